	.target	sm_90a

	.elftype	@"ET_EXEC"


//--------------------- .note.nv.tkinfo           --------------------------
	.section	.note.nv.tkinfo,"",@"SHT_NOTE"
	.sectionflags	@"SHF_NOTE_NV_TKINFO"
	.tkinfo
        /*0018*/ 	.word	0x00000002
        /*0030*/ 	.string	""
        /*0030*/ 	.string	"ptxas"
        /*0030*/ 	.string	"Cuda compilation tools, release 13.0, V13.0.88"
        /*0030*/ 	.string	"Build cuda_13.0.r13.0/compiler.36424714_0"
        /*0030*/ 	.string	"-arch sm_90a -m 64 "



//--------------------- .note.nv.cuinfo           --------------------------
	.section	.note.nv.cuinfo,"",@"SHT_NOTE"
	.sectionflags	@"SHF_NOTE_NV_CUINFO"
        /*0018*/ 	.short	0x0002
        /*001a*/ 	.short	0x005a
        /*001c*/ 	.short	0x0082
	.zero		2


//--------------------- .nv.info                  --------------------------
	.section	.nv.info,"",@"SHT_CUDA_INFO"
	.align	4


	//----- nvinfo : EIATTR_REGCOUNT
	.align		4
        /*0000*/ 	.byte	0x04, 0x2f
        /*0002*/ 	.short	(.L_57 - .L_56)
	.align		4
.L_56:
        /*0004*/ 	.word	index@(_ZN7cutlass13device_kernelIN5flash11enable_sm90INS1_16FlashAttnFwdSm90INS1_25CollectiveMainloopFwdSm90ILi2EN4cute5tupleIJNS5_1CILi1EEES8_S8_EEENS6_IJNS7_ILi192EEENS7_ILi128EEENS7_ILi64EEEEEELi64ENS_6half_tEfNS_4arch4Sm90ELb1ELb0ELb0ELb1ELb0ELb1ELb0ELb1ELb1ELb0ELb0ELb0EEENS1_21CollectiveEpilogueFwdINS6_IJSA_SC_SB_EEES9_SE_SG_Li384ELb1ELb0ELb0ELb0EEENS1_36VarlenDynamicPersistentTileSchedulerILi192ELi128ELi384ELi32ELb0ELb0ELb1ELb1ELb1ELb1EEEEEEEEEvNT_6ParamsE)
        /*0008*/ 	.word	0x00000080


	//----- nvinfo : EIATTR_FRAME_SIZE
	.align		4
.L_57:
        /*000c*/ 	.byte	0x04, 0x11
        /*000e*/ 	.short	(.L_59 - .L_58)
	.align		4
.L_58:
        /*0010*/ 	.word	index@(_ZN7cutlass13device_kernelIN5flash11enable_sm90INS1_16FlashAttnFwdSm90INS1_25CollectiveMainloopFwdSm90ILi2EN4cute5tupleIJNS5_1CILi1EEES8_S8_EEENS6_IJNS7_ILi192EEENS7_ILi128EEENS7_ILi64EEEEEELi64ENS_6half_tEfNS_4arch4Sm90ELb1ELb0ELb0ELb1ELb0ELb1ELb0ELb1ELb1ELb0ELb0ELb0EEENS1_21CollectiveEpilogueFwdINS6_IJSA_SC_SB_EEES9_SE_SG_Li384ELb1ELb0ELb0ELb0EEENS1_36VarlenDynamicPersistentTileSchedulerILi192ELi128ELi384ELi32ELb0ELb0ELb1ELb1ELb1ELb1EEEEEEEEEvNT_6ParamsE)
        /*0014*/ 	.word	0x00000048


	//----- nvinfo : EIATTR_REGCOUNT
	.align		4
.L_59:
        /*0018*/ 	.byte	0x04, 0x2f
        /*001a*/ 	.short	(.L_61 - .L_60)
	.align		4
.L_60:
        /*001c*/ 	.word	index@(_ZN7cutlass13device_kernelIN5flash11enable_sm90INS1_16FlashAttnFwdSm90INS1_25CollectiveMainloopFwdSm90ILi2EN4cute5tupleIJNS5_1CILi1EEES8_S8_EEENS6_IJNS7_ILi192EEENS7_ILi128EEENS7_ILi64EEEEEELi64ENS_6half_tEfNS_4arch4Sm90ELb1ELb0ELb0ELb1ELb0ELb0ELb0ELb1ELb1ELb0ELb0ELb0EEENS1_21CollectiveEpilogueFwdINS6_IJSA_SC_SB_EEES9_SE_SG_Li384ELb1ELb0ELb0ELb0EEENS1_36VarlenDynamicPersistentTileSchedulerILi192ELi128ELi384ELi32ELb0ELb0ELb1ELb1ELb1ELb1EEEEEEEEEvNT_6ParamsE)
        /*0020*/ 	.word	0x00000080


	//----- nvinfo : EIATTR_FRAME_SIZE
	.align		4
.L_61:
        /*0024*/ 	.byte	0x04, 0x11
        /*0026*/ 	.short	(.L_63 - .L_62)
	.align		4
.L_62:
        /*0028*/ 	.word	index@(_ZN7cutlass13device_kernelIN5flash11enable_sm90INS1_16FlashAttnFwdSm90INS1_25CollectiveMainloopFwdSm90ILi2EN4cute5tupleIJNS5_1CILi1EEES8_S8_EEENS6_IJNS7_ILi192EEENS7_ILi128EEENS7_ILi64EEEEEELi64ENS_6half_tEfNS_4arch4Sm90ELb1ELb0ELb0ELb1ELb0ELb0ELb0ELb1ELb1ELb0ELb0ELb0EEENS1_21CollectiveEpilogueFwdINS6_IJSA_SC_SB_EEES9_SE_SG_Li384ELb1ELb0ELb0ELb0EEENS1_36VarlenDynamicPersistentTileSchedulerILi192ELi128ELi384ELi32ELb0ELb0ELb1ELb1ELb1ELb1EEEEEEEEEvNT_6ParamsE)
        /*002c*/ 	.word	0x00000010


	//----- nvinfo : EIATTR_REGCOUNT
	.align		4
.L_63:
        /*0030*/ 	.byte	0x04, 0x2f
        /*0032*/ 	.short	(.L_65 - .L_64)
	.align		4
.L_64:
        /*0034*/ 	.word	index@(_ZN7cutlass13device_kernelIN5flash11enable_sm90INS1_16FlashAttnFwdSm90INS1_25CollectiveMainloopFwdSm90ILi2EN4cute5tupleIJNS5_1CILi1EEES8_S8_EEENS6_IJNS7_ILi192EEENS7_ILi128EEENS7_ILi64EEEEEELi64ENS_6half_tEfNS_4arch4Sm90ELb1ELb0ELb0ELb0ELb0ELb0ELb0ELb1ELb1ELb0ELb0ELb0EEENS1_21CollectiveEpilogueFwdINS6_IJSA_SC_SB_EEES9_SE_SG_Li384ELb0ELb0ELb0ELb0EEENS1_30DynamicPersistentTileSchedulerILi384ELi32ELb0ELb0ELb1EEEEEEEEEvNT_6ParamsE)
        /*0038*/ 	.word	0x00000080


	//----- nvinfo : EIATTR_FRAME_SIZE
	.align		4
.L_65:
        /*003c*/ 	.byte	0x04, 0x11
        /*003e*/ 	.short	(.L_67 - .L_66)
	.align		4
.L_66:
        /*0040*/ 	.word	index@(_ZN7cutlass13device_kernelIN5flash11enable_sm90INS1_16FlashAttnFwdSm90INS1_25CollectiveMainloopFwdSm90ILi2EN4cute5tupleIJNS5_1CILi1EEES8_S8_EEENS6_IJNS7_ILi192EEENS7_ILi128EEENS7_ILi64EEEEEELi64ENS_6half_tEfNS_4arch4Sm90ELb1ELb0ELb0ELb0ELb0ELb0ELb0ELb1ELb1ELb0ELb0ELb0EEENS1_21CollectiveEpilogueFwdINS6_IJSA_SC_SB_EEES9_SE_SG_Li384ELb0ELb0ELb0ELb0EEENS1_30DynamicPersistentTileSchedulerILi384ELi32ELb0ELb0ELb1EEEEEEEEEvNT_6ParamsE)
        /*0044*/ 	.word	0x00000000


	//----- nvinfo : EIATTR_REGCOUNT
	.align		4
.L_67:
        /*0048*/ 	.byte	0x04, 0x2f
        /*004a*/ 	.short	(.L_69 - .L_68)
	.align		4
.L_68:
        /*004c*/ 	.word	index@(_ZN7cutlass13device_kernelIN5flash11enable_sm90INS1_16FlashAttnFwdSm90INS1_25CollectiveMainloopFwdSm90ILi2EN4cute5tupleIJNS5_1CILi1EEES8_S8_EEENS6_IJNS7_ILi192EEENS7_ILi128EEENS7_ILi64EEEEEELi64ENS_6half_tEfNS_4arch4Sm90ELb0ELb1ELb0ELb1ELb0ELb1ELb0ELb1ELb1ELb0ELb0ELb0EEENS1_21CollectiveEpilogueFwdINS6_IJSA_SC_SB_EEES9_SE_SG_Li384ELb1ELb0ELb0ELb0EEENS1_36VarlenDynamicPersistentTileSchedulerILi192ELi128ELi384ELi32ELb0ELb0ELb1ELb1ELb0ELb1EEEEEEEEEvNT_6ParamsE)
        /*0050*/ 	.word	0x00000080


	//----- nvinfo : EIATTR_FRAME_SIZE
	.align		4
.L_69:
        /*0054*/ 	.byte	0x04, 0x11
        /*0056*/ 	.short	(.L_71 - .L_70)
	.align		4
.L_70:
        /*0058*/ 	.word	index@(_ZN7cutlass13device_kernelIN5flash11enable_sm90INS1_16FlashAttnFwdSm90INS1_25CollectiveMainloopFwdSm90ILi2EN4cute5tupleIJNS5_1CILi1EEES8_S8_EEENS6_IJNS7_ILi192EEENS7_ILi128EEENS7_ILi64EEEEEELi64ENS_6half_tEfNS_4arch4Sm90ELb0ELb1ELb0ELb1ELb0ELb1ELb0ELb1ELb1ELb0ELb0ELb0EEENS1_21CollectiveEpilogueFwdINS6_IJSA_SC_SB_EEES9_SE_SG_Li384ELb1ELb0ELb0ELb0EEENS1_36VarlenDynamicPersistentTileSchedulerILi192ELi128ELi384ELi32ELb0ELb0ELb1ELb1ELb0ELb1EEEEEEEEEvNT_6ParamsE)
        /*005c*/ 	.word	0x00000048


	//----- nvinfo : EIATTR_REGCOUNT
	.align		4
.L_71:
        /*0060*/ 	.byte	0x04, 0x2f
        /*0062*/ 	.short	(.L_73 - .L_72)
	.align		4
.L_72:
        /*0064*/ 	.word	index@(_ZN7cutlass13device_kernelIN5flash11enable_sm90INS1_16FlashAttnFwdSm90INS1_25CollectiveMainloopFwdSm90ILi2EN4cute5tupleIJNS5_1CILi1EEES8_S8_EEENS6_IJNS7_ILi192EEENS7_ILi128EEENS7_ILi64EEEEEELi64ENS_6half_tEfNS_4arch4Sm90ELb0ELb1ELb0ELb1ELb0ELb0ELb0ELb1ELb1ELb0ELb0ELb0EEENS1_21CollectiveEpilogueFwdINS6_IJSA_SC_SB_EEES9_SE_SG_Li384ELb1ELb0ELb0ELb0EEENS1_36VarlenDynamicPersistentTileSchedulerILi192ELi128ELi384ELi32ELb0ELb0ELb1ELb1ELb0ELb1EEEEEEEEEvNT_6ParamsE)
        /*0068*/ 	.word	0x00000080


	//----- nvinfo : EIATTR_FRAME_SIZE
	.align		4
.L_73:
        /*006c*/ 	.byte	0x04, 0x11
        /*006e*/ 	.short	(.L_75 - .L_74)
	.align		4
.L_74:
        /*0070*/ 	.word	index@(_ZN7cutlass13device_kernelIN5flash11enable_sm90INS1_16FlashAttnFwdSm90INS1_25CollectiveMainloopFwdSm90ILi2EN4cute5tupleIJNS5_1CILi1EEES8_S8_EEENS6_IJNS7_ILi192EEENS7_ILi128EEENS7_ILi64EEEEEELi64ENS_6half_tEfNS_4arch4Sm90ELb0ELb1ELb0ELb1ELb0ELb0ELb0ELb1ELb1ELb0ELb0ELb0EEENS1_21CollectiveEpilogueFwdINS6_IJSA_SC_SB_EEES9_SE_SG_Li384ELb1ELb0ELb0ELb0EEENS1_36VarlenDynamicPersistentTileSchedulerILi192ELi128ELi384ELi32ELb0ELb0ELb1ELb1ELb0ELb1EEEEEEEEEvNT_6ParamsE)
        /*0074*/ 	.word	0x00000010


	//----- nvinfo : EIATTR_REGCOUNT
	.align		4
.L_75:
        /*0078*/ 	.byte	0x04, 0x2f
        /*007a*/ 	.short	(.L_77 - .L_76)
	.align		4
.L_76:
        /*007c*/ 	.word	index@(_ZN7cutlass13device_kernelIN5flash11enable_sm90INS1_16FlashAttnFwdSm90INS1_25CollectiveMainloopFwdSm90ILi2EN4cute5tupleIJNS5_1CILi1EEES8_S8_EEENS6_IJNS7_ILi192EEENS7_ILi128EEENS7_ILi64EEEEEELi64ENS_6half_tEfNS_4arch4Sm90ELb0ELb1ELb0ELb0ELb0ELb0ELb0ELb1ELb1ELb0ELb0ELb0EEENS1_21CollectiveEpilogueFwdINS6_IJSA_SC_SB_EEES9_SE_SG_Li384ELb0ELb0ELb0ELb0EEENS1_30DynamicPersistentTileSchedulerILi384ELi32ELb0ELb0ELb1EEEEEEEEEvNT_6ParamsE)
        /*0080*/ 	.word	0x00000080


	//----- nvinfo : EIATTR_FRAME_SIZE
	.align		4
.L_77:
        /*0084*/ 	.byte	0x04, 0x11
        /*0086*/ 	.short	(.L_79 - .L_78)
	.align		4
.L_78:
        /*0088*/ 	.word	index@(_ZN7cutlass13device_kernelIN5flash11enable_sm90INS1_16FlashAttnFwdSm90INS1_25CollectiveMainloopFwdSm90ILi2EN4cute5tupleIJNS5_1CILi1EEES8_S8_EEENS6_IJNS7_ILi192EEENS7_ILi128EEENS7_ILi64EEEEEELi64ENS_6half_tEfNS_4arch4Sm90ELb0ELb1ELb0ELb0ELb0ELb0ELb0ELb1ELb1ELb0ELb0ELb0EEENS1_21CollectiveEpilogueFwdINS6_IJSA_SC_SB_EEES9_SE_SG_Li384ELb0ELb0ELb0ELb0EEENS1_30DynamicPersistentTileSchedulerILi384ELi32ELb0ELb0ELb1EEEEEEEEEvNT_6ParamsE)
        /*008c*/ 	.word	0x00000000


	//----- nvinfo : EIATTR_REGCOUNT
	.align		4
.L_79:
        /*0090*/ 	.byte	0x04, 0x2f
        /*0092*/ 	.short	(.L_81 - .L_80)
	.align		4
.L_80:
        /*0094*/ 	.word	index@(_ZN7cutlass13device_kernelIN5flash11enable_sm90INS1_16FlashAttnFwdSm90INS1_25CollectiveMainloopFwdSm90ILi2EN4cute5tupleIJNS5_1CILi1EEES8_S8_EEENS6_IJNS7_ILi192EEESA_NS7_ILi64EEEEEELi64ENS_6half_tEfNS_4arch4Sm90ELb0ELb0ELb0ELb1ELb0ELb1ELb0ELb0ELb1ELb0ELb0ELb0EEENS1_21CollectiveEpilogueFwdINS6_IJSA_SB_SA_EEES9_SD_SF_Li384ELb1ELb0ELb0ELb0EEENS1_36VarlenDynamicPersistentTileSchedulerILi192ELi192ELi384ELi32ELb0ELb0ELb1ELb0ELb1ELb1EEEEEEEEEvNT_6ParamsE)
        /*0098*/ 	.word	0x00000080


	//----- nvinfo : EIATTR_FRAME_SIZE
	.align		4
.L_81:
        /*009c*/ 	.byte	0x04, 0x11
        /*009e*/ 	.short	(.L_83 - .L_82)
	.align		4
.L_82:
        /*00a0*/ 	.word	index@(_ZN7cutlass13device_kernelIN5flash11enable_sm90INS1_16FlashAttnFwdSm90INS1_25CollectiveMainloopFwdSm90ILi2EN4cute5tupleIJNS5_1CILi1EEES8_S8_EEENS6_IJNS7_ILi192EEESA_NS7_ILi64EEEEEELi64ENS_6half_tEfNS_4arch4Sm90ELb0ELb0ELb0ELb1ELb0ELb1ELb0ELb0ELb1ELb0ELb0ELb0EEENS1_21CollectiveEpilogueFwdINS6_IJSA_SB_SA_EEES9_SD_SF_Li384ELb1ELb0ELb0ELb0EEENS1_36VarlenDynamicPersistentTileSchedulerILi192ELi192ELi384ELi32ELb0ELb0ELb1ELb0ELb1ELb1EEEEEEEEEvNT_6ParamsE)
        /*00a4*/ 	.word	0x00000060


	//----- nvinfo : EIATTR_REGCOUNT
	.align		4
.L_83:
        /*00a8*/ 	.byte	0x04, 0x2f
        /*00aa*/ 	.short	(.L_85 - .L_84)
	.align		4
.L_84:
        /*00ac*/ 	.word	index@(_ZN7cutlass13device_kernelIN5flash11enable_sm90INS1_16FlashAttnFwdSm90INS1_25CollectiveMainloopFwdSm90ILi2EN4cute5tupleIJNS5_1CILi1EEES8_S8_EEENS6_IJNS7_ILi192EEESA_NS7_ILi64EEEEEELi64ENS_6half_tEfNS_4arch4Sm90ELb0ELb0ELb0ELb1ELb0ELb0ELb0ELb0ELb1ELb0ELb0ELb0EEENS1_21CollectiveEpilogueFwdINS6_IJSA_SB_SA_EEES9_SD_SF_Li384ELb1ELb0ELb0ELb0EEENS1_36VarlenDynamicPersistentTileSchedulerILi192ELi192ELi384ELi32ELb0ELb0ELb1ELb0ELb1ELb1EEEEEEEEEvNT_6ParamsE)
        /*00b0*/ 	.word	0x00000080


	//----- nvinfo : EIATTR_FRAME_SIZE
	.align		4
.L_85:
        /*00b4*/ 	.byte	0x04, 0x11
        /*00b6*/ 	.short	(.L_87 - .L_86)
	.align		4
.L_86:
        /*00b8*/ 	.word	index@(_ZN7cutlass13device_kernelIN5flash11enable_sm90INS1_16FlashAttnFwdSm90INS1_25CollectiveMainloopFwdSm90ILi2EN4cute5tupleIJNS5_1CILi1EEES8_S8_EEENS6_IJNS7_ILi192EEESA_NS7_ILi64EEEEEELi64ENS_6half_tEfNS_4arch4Sm90ELb0ELb0ELb0ELb1ELb0ELb0ELb0ELb0ELb1ELb0ELb0ELb0EEENS1_21CollectiveEpilogueFwdINS6_IJSA_SB_SA_EEES9_SD_SF_Li384ELb1ELb0ELb0ELb0EEENS1_36VarlenDynamicPersistentTileSchedulerILi192ELi192ELi384ELi32ELb0ELb0ELb1ELb0ELb1ELb1EEEEEEEEEvNT_6ParamsE)
        /*00bc*/ 	.word	0x00000020


	//----- nvinfo : EIATTR_REGCOUNT
	.align		4
.L_87:
        /*00c0*/ 	.byte	0x04, 0x2f
        /*00c2*/ 	.short	(.L_89 - .L_88)
	.align		4
.L_88:
        /*00c4*/ 	.word	index@(_ZN7cutlass13device_kernelIN5flash11enable_sm90INS1_16FlashAttnFwdSm90INS1_25CollectiveMainloopFwdSm90ILi2EN4cute5tupleIJNS5_1CILi1EEES8_S8_EEENS6_IJNS7_ILi192EEESA_NS7_ILi64EEEEEELi64ENS_6half_tEfNS_4arch4Sm90ELb0ELb0ELb0ELb0ELb0ELb0ELb0ELb0ELb1ELb0ELb0ELb0EEENS1_21CollectiveEpilogueFwdINS6_IJSA_SB_SA_EEES9_SD_SF_Li384ELb0ELb0ELb0ELb0EEENS1_29StaticPersistentTileSchedulerILb0EEEEEEEEEvNT_6ParamsE)
        /*00c8*/ 	.word	0x00000080


	//----- nvinfo : EIATTR_FRAME_SIZE
	.align		4
.L_89:
        /*00cc*/ 	.byte	0x04, 0x11
        /*00ce*/ 	.short	(.L_91 - .L_90)
	.align		4
.L_90:
        /*00d0*/ 	.word	index@(_ZN7cutlass13device_kernelIN5flash11enable_sm90INS1_16FlashAttnFwdSm90INS1_25CollectiveMainloopFwdSm90ILi2EN4cute5tupleIJNS5_1CILi1EEES8_S8_EEENS6_IJNS7_ILi192EEESA_NS7_ILi64EEEEEELi64ENS_6half_tEfNS_4arch4Sm90ELb0ELb0ELb0ELb0ELb0ELb0ELb0ELb0ELb1ELb0ELb0ELb0EEENS1_21CollectiveEpilogueFwdINS6_IJSA_SB_SA_EEES9_SD_SF_Li384ELb0ELb0ELb0ELb0EEENS1_29StaticPersistentTileSchedulerILb0EEEEEEEEEvNT_6ParamsE)
        /*00d4*/ 	.word	0x00000018


	//----- nvinfo : EIATTR_REGCOUNT
	.align		4
.L_91:
        /*00d8*/ 	.byte	0x04, 0x2f
        /*00da*/ 	.short	(.L_93 - .L_92)
	.align		4
.L_92:
        /*00dc*/ 	.word	index@(_ZN7cutlass13device_kernelIN5flash11enable_sm90INS1_16FlashAttnFwdSm90INS1_25CollectiveMainloopFwdSm90ILi2EN4cute5tupleIJNS5_1CILi1EEES8_S8_EEENS6_IJNS7_ILi192EEENS7_ILi144EEENS7_ILi96EEEEEELi96ENS_6half_tEfNS_4arch4Sm90ELb1ELb0ELb0ELb1ELb0ELb1ELb0ELb0ELb1ELb0ELb0ELb0EEENS1_21CollectiveEpilogueFwdINS6_IJSA_SC_SB_EEES9_SE_SG_Li384ELb1ELb0ELb0ELb0EEENS1_36VarlenDynamicPersistentTileSchedulerILi192ELi144ELi384ELi32ELb0ELb0ELb1ELb1ELb1ELb1EEEEEEEEEvNT_6ParamsE)
        /*00e0*/ 	.word	0x00000080


	//----- nvinfo : EIATTR_FRAME_SIZE
	.align		4
.L_93:
        /*00e4*/ 	.byte	0x04, 0x11
        /*00e6*/ 	.short	(.L_95 - .L_94)
	.align		4
.L_94:
        /*00e8*/ 	.word	index@(_ZN7cutlass13device_kernelIN5flash11enable_sm90INS1_16FlashAttnFwdSm90INS1_25CollectiveMainloopFwdSm90ILi2EN4cute5tupleIJNS5_1CILi1EEES8_S8_EEENS6_IJNS7_ILi192EEENS7_ILi144EEENS7_ILi96EEEEEELi96ENS_6half_tEfNS_4arch4Sm90ELb1ELb0ELb0ELb1ELb0ELb1ELb0ELb0ELb1ELb0ELb0ELb0EEENS1_21CollectiveEpilogueFwdINS6_IJSA_SC_SB_EEES9_SE_SG_Li384ELb1ELb0ELb0ELb0EEENS1_36VarlenDynamicPersistentTileSchedulerILi192ELi144ELi384ELi32ELb0ELb0ELb1ELb1ELb1ELb1EEEEEEEEEvNT_6ParamsE)
        /*00ec*/ 	.word	0x000000b8


	//----- nvinfo : EIATTR_REGCOUNT
	.align		4
.L_95:
        /*00f0*/ 	.byte	0x04, 0x2f
        /*00f2*/ 	.short	(.L_97 - .L_96)
	.align		4
.L_96:
        /*00f4*/ 	.word	index@(_ZN7cutlass13device_kernelIN5flash11enable_sm90INS1_16FlashAttnFwdSm90INS1_25CollectiveMainloopFwdSm90ILi2EN4cute5tupleIJNS5_1CILi1EEES8_S8_EEENS6_IJNS7_ILi192EEENS7_ILi144EEENS7_ILi96EEEEEELi96ENS_6half_tEfNS_4arch4Sm90ELb1ELb0ELb0ELb1ELb0ELb0ELb0ELb0ELb1ELb0ELb0ELb0EEENS1_21CollectiveEpilogueFwdINS6_IJSA_SC_SB_EEES9_SE_SG_Li384ELb1ELb0ELb0ELb0EEENS1_36VarlenDynamicPersistentTileSchedulerILi192ELi144ELi384ELi32ELb0ELb0ELb1ELb1ELb1ELb1EEEEEEEEEvNT_6ParamsE)
        /*00f8*/ 	.word	0x00000080


	//----- nvinfo : EIATTR_FRAME_SIZE
	.align		4
.L_97:
        /*00fc*/ 	.byte	0x04, 0x11
        /*00fe*/ 	.short	(.L_99 - .L_98)
	.align		4
.L_98:
        /*0100*/ 	.word	index@(_ZN7cutlass13device_kernelIN5flash11enable_sm90INS1_16FlashAttnFwdSm90INS1_25CollectiveMainloopFwdSm90ILi2EN4cute5tupleIJNS5_1CILi1EEES8_S8_EEENS6_IJNS7_ILi192EEENS7_ILi144EEENS7_ILi96EEEEEELi96ENS_6half_tEfNS_4arch4Sm90ELb1ELb0ELb0ELb1ELb0ELb0ELb0ELb0ELb1ELb0ELb0ELb0EEENS1_21CollectiveEpilogueFwdINS6_IJSA_SC_SB_EEES9_SE_SG_Li384ELb1ELb0ELb0ELb0EEENS1_36VarlenDynamicPersistentTileSchedulerILi192ELi144ELi384ELi32ELb0ELb0ELb1ELb1ELb1ELb1EEEEEEEEEvNT_6ParamsE)
        /*0104*/ 	.word	0x00000010


	//----- nvinfo : EIATTR_REGCOUNT
	.align		4
.L_99:
        /*0108*/ 	.byte	0x04, 0x2f
        /*010a*/ 	.short	(.L_101 - .L_100)
	.align		4
.L_100:
        /*010c*/ 	.word	index@(_ZN7cutlass13device_kernelIN5flash11enable_sm90INS1_16FlashAttnFwdSm90INS1_25CollectiveMainloopFwdSm90ILi2EN4cute5tupleIJNS5_1CILi1EEES8_S8_EEENS6_IJNS7_ILi192EEENS7_ILi144EEENS7_ILi96EEEEEELi96ENS_6half_tEfNS_4arch4Sm90ELb1ELb0ELb0ELb0ELb0ELb0ELb0ELb0ELb1ELb0ELb0ELb0EEENS1_21CollectiveEpilogueFwdINS6_IJSA_SC_SB_EEES9_SE_SG_Li384ELb0ELb0ELb0ELb0EEENS1_30DynamicPersistentTileSchedulerILi384ELi32ELb0ELb0ELb1EEEEEEEEEvNT_6ParamsE)
        /*0110*/ 	.word	0x00000080


	//----- nvinfo : EIATTR_FRAME_SIZE
	.align		4
.L_101:
        /*0114*/ 	.byte	0x04, 0x11
        /*0116*/ 	.short	(.L_103 - .L_102)
	.align		4
.L_102:
        /*0118*/ 	.word	index@(_ZN7cutlass13device_kernelIN5flash11enable_sm90INS1_16FlashAttnFwdSm90INS1_25CollectiveMainloopFwdSm90ILi2EN4cute5tupleIJNS5_1CILi1EEES8_S8_EEENS6_IJNS7_ILi192EEENS7_ILi144EEENS7_ILi96EEEEEELi96ENS_6half_tEfNS_4arch4Sm90ELb1ELb0ELb0ELb0ELb0ELb0ELb0ELb0ELb1ELb0ELb0ELb0EEENS1_21CollectiveEpilogueFwdINS6_IJSA_SC_SB_EEES9_SE_SG_Li384ELb0ELb0ELb0ELb0EEENS1_30DynamicPersistentTileSchedulerILi384ELi32ELb0ELb0ELb1EEEEEEEEEvNT_6ParamsE)
        /*011c*/ 	.word	0x00000000


	//----- nvinfo : EIATTR_REGCOUNT
	.align		4
.L_103:
        /*0120*/ 	.byte	0x04, 0x2f
        /*0122*/ 	.short	(.L_105 - .L_104)
	.align		4
.L_104:
        /*0124*/ 	.word	index@(_ZN7cutlass13device_kernelIN5flash11enable_sm90INS1_16FlashAttnFwdSm90INS1_25CollectiveMainloopFwdSm90ILi2EN4cute5tupleIJNS5_1CILi1EEES8_S8_EEENS6_IJNS7_ILi192EEENS7_ILi128EEENS7_ILi96EEEEEELi96ENS_6half_tEfNS_4arch4Sm90ELb0ELb1ELb0ELb1ELb0ELb1ELb0ELb0ELb1ELb0ELb0ELb0EEENS1_21CollectiveEpilogueFwdINS6_IJSA_SC_SB_EEES9_SE_SG_Li384ELb1ELb0ELb0ELb0EEENS1_36VarlenDynamicPersistentTileSchedulerILi192ELi128ELi384ELi32ELb0ELb0ELb1ELb1ELb0ELb1EEEEEEEEEvNT_6ParamsE)
        /*0128*/ 	.word	0x00000080


	//----- nvinfo : EIATTR_FRAME_SIZE
	.align		4
.L_105:
        /*012c*/ 	.byte	0x04, 0x11
        /*012e*/ 	.short	(.L_107 - .L_106)
	.align		4
.L_106:
        /*0130*/ 	.word	index@(_ZN7cutlass13device_kernelIN5flash11enable_sm90INS1_16FlashAttnFwdSm90INS1_25CollectiveMainloopFwdSm90ILi2EN4cute5tupleIJNS5_1CILi1EEES8_S8_EEENS6_IJNS7_ILi192EEENS7_ILi128EEENS7_ILi96EEEEEELi96ENS_6half_tEfNS_4arch4Sm90ELb0ELb1ELb0ELb1ELb0ELb1ELb0ELb0ELb1ELb0ELb0ELb0EEENS1_21CollectiveEpilogueFwdINS6_IJSA_SC_SB_EEES9_SE_SG_Li384ELb1ELb0ELb0ELb0EEENS1_36VarlenDynamicPersistentTileSchedulerILi192ELi128ELi384ELi32ELb0ELb0ELb1ELb1ELb0ELb1EEEEEEEEEvNT_6ParamsE)
        /*0134*/ 	.word	0x00000060


	//----- nvinfo : EIATTR_REGCOUNT
	.align		4
.L_107:
        /*0138*/ 	.byte	0x04, 0x2f
        /*013a*/ 	.short	(.L_109 - .L_108)
	.align		4
.L_108:
        /*013c*/ 	.word	index@(_ZN7cutlass13device_kernelIN5flash11enable_sm90INS1_16FlashAttnFwdSm90INS1_25CollectiveMainloopFwdSm90ILi2EN4cute5tupleIJNS5_1CILi1EEES8_S8_EEENS6_IJNS7_ILi192EEENS7_ILi128EEENS7_ILi96EEEEEELi96ENS_6half_tEfNS_4arch4Sm90ELb0ELb1ELb0ELb1ELb0ELb0ELb0ELb0ELb1ELb0ELb0ELb0EEENS1_21CollectiveEpilogueFwdINS6_IJSA_SC_SB_EEES9_SE_SG_Li384ELb1ELb0ELb0ELb0EEENS1_36VarlenDynamicPersistentTileSchedulerILi192ELi128ELi384ELi32ELb0ELb0ELb1ELb1ELb0ELb1EEEEEEEEEvNT_6ParamsE)
        /*0140*/ 	.word	0x00000080


	//----- nvinfo : EIATTR_FRAME_SIZE
	.align		4
.L_109:
        /*0144*/ 	.byte	0x04, 0x11
        /*0146*/ 	.short	(.L_111 - .L_110)
	.align		4
.L_110:
        /*0148*/ 	.word	index@(_ZN7cutlass13device_kernelIN5flash11enable_sm90INS1_16FlashAttnFwdSm90INS1_25CollectiveMainloopFwdSm90ILi2EN4cute5tupleIJNS5_1CILi1EEES8_S8_EEENS6_IJNS7_ILi192EEENS7_ILi128EEENS7_ILi96EEEEEELi96ENS_6half_tEfNS_4arch4Sm90ELb0ELb1ELb0ELb1ELb0ELb0ELb0ELb0ELb1ELb0ELb0ELb0EEENS1_21CollectiveEpilogueFwdINS6_IJSA_SC_SB_EEES9_SE_SG_Li384ELb1ELb0ELb0ELb0EEENS1_36VarlenDynamicPersistentTileSchedulerILi192ELi128ELi384ELi32ELb0ELb0ELb1ELb1ELb0ELb1EEEEEEEEEvNT_6ParamsE)
        /*014c*/ 	.word	0x00000008


	//----- nvinfo : EIATTR_REGCOUNT
	.align		4
.L_111:
        /*0150*/ 	.byte	0x04, 0x2f
        /*0152*/ 	.short	(.L_113 - .L_112)
	.align		4
.L_112:
        /*0154*/ 	.word	index@(_ZN7cutlass13device_kernelIN5flash11enable_sm90INS1_16FlashAttnFwdSm90INS1_25CollectiveMainloopFwdSm90ILi2EN4cute5tupleIJNS5_1CILi1EEES8_S8_EEENS6_IJNS7_ILi192EEENS7_ILi128EEENS7_ILi96EEEEEELi96ENS_6half_tEfNS_4arch4Sm90ELb0ELb1ELb0ELb0ELb0ELb0ELb0ELb0ELb1ELb0ELb0ELb0EEENS1_21CollectiveEpilogueFwdINS6_IJSA_SC_SB_EEES9_SE_SG_Li384ELb0ELb0ELb0ELb0EEENS1_30DynamicPersistentTileSchedulerILi384ELi32ELb0ELb0ELb1EEEEEEEEEvNT_6ParamsE)
        /*0158*/ 	.word	0x00000080


	//----- nvinfo : EIATTR_FRAME_SIZE
	.align		4
.L_113:
        /*015c*/ 	.byte	0x04, 0x11
        /*015e*/ 	.short	(.L_115 - .L_114)
	.align		4
.L_114:
        /*0160*/ 	.word	index@(_ZN7cutlass13device_kernelIN5flash11enable_sm90INS1_16FlashAttnFwdSm90INS1_25CollectiveMainloopFwdSm90ILi2EN4cute5tupleIJNS5_1CILi1EEES8_S8_EEENS6_IJNS7_ILi192EEENS7_ILi128EEENS7_ILi96EEEEEELi96ENS_6half_tEfNS_4arch4Sm90ELb0ELb1ELb0ELb0ELb0ELb0ELb0ELb0ELb1ELb0ELb0ELb0EEENS1_21CollectiveEpilogueFwdINS6_IJSA_SC_SB_EEES9_SE_SG_Li384ELb0ELb0ELb0ELb0EEENS1_30DynamicPersistentTileSchedulerILi384ELi32ELb0ELb0ELb1EEEEEEEEEvNT_6ParamsE)
        /*0164*/ 	.word	0x00000000


	//----- nvinfo : EIATTR_REGCOUNT
	.align		4
.L_115:
        /*0168*/ 	.byte	0x04, 0x2f
        /*016a*/ 	.short	(.L_117 - .L_116)
	.align		4
.L_116:
        /*016c*/ 	.word	index@(_ZN7cutlass13device_kernelIN5flash11enable_sm90INS1_16FlashAttnFwdSm90INS1_25CollectiveMainloopFwdSm90ILi2EN4cute5tupleIJNS5_1CILi1EEES8_S8_EEENS6_IJNS7_ILi192EEENS7_ILi144EEENS7_ILi96EEEEEELi96ENS_6half_tEfNS_4arch4Sm90ELb0ELb0ELb0ELb1ELb0ELb1ELb0ELb0ELb1ELb0ELb0ELb0EEENS1_21CollectiveEpilogueFwdINS6_IJSA_SC_SB_EEES9_SE_SG_Li384ELb1ELb0ELb0ELb0EEENS1_36VarlenDynamicPersistentTileSchedulerILi192ELi144ELi384ELi32ELb0ELb0ELb1ELb0ELb1ELb1EEEEEEEEEvNT_6ParamsE)
        /*0170*/ 	.word	0x00000080


	//----- nvinfo : EIATTR_FRAME_SIZE
	.align		4
.L_117:
        /*0174*/ 	.byte	0x04, 0x11
        /*0176*/ 	.short	(.L_119 - .L_118)
	.align		4
.L_118:
        /*0178*/ 	.word	index@(_ZN7cutlass13device_kernelIN5flash11enable_sm90INS1_16FlashAttnFwdSm90INS1_25CollectiveMainloopFwdSm90ILi2EN4cute5tupleIJNS5_1CILi1EEES8_S8_EEENS6_IJNS7_ILi192EEENS7_ILi144EEENS7_ILi96EEEEEELi96ENS_6half_tEfNS_4arch4Sm90ELb0ELb0ELb0ELb1ELb0ELb1ELb0ELb0ELb1ELb0ELb0ELb0EEENS1_21CollectiveEpilogueFwdINS6_IJSA_SC_SB_EEES9_SE_SG_Li384ELb1ELb0ELb0ELb0EEENS1_36VarlenDynamicPersistentTileSchedulerILi192ELi144ELi384ELi32ELb0ELb0ELb1ELb0ELb1ELb1EEEEEEEEEvNT_6ParamsE)
        /*017c*/ 	.word	0x000000c0


	//----- nvinfo : EIATTR_REGCOUNT
	.align		4
.L_119:
        /*0180*/ 	.byte	0x04, 0x2f
        /*0182*/ 	.short	(.L_121 - .L_120)
	.align		4
.L_120:
        /*0184*/ 	.word	index@(_ZN7cutlass13device_kernelIN5flash11enable_sm90INS1_16FlashAttnFwdSm90INS1_25CollectiveMainloopFwdSm90ILi2EN4cute5tupleIJNS5_1CILi1EEES8_S8_EEENS6_IJNS7_ILi192EEENS7_ILi144EEENS7_ILi96EEEEEELi96ENS_6half_tEfNS_4arch4Sm90ELb0ELb0ELb0ELb1ELb0ELb0ELb0ELb0ELb1ELb0ELb0ELb0EEENS1_21CollectiveEpilogueFwdINS6_IJSA_SC_SB_EEES9_SE_SG_Li384ELb1ELb0ELb0ELb0EEENS1_36VarlenDynamicPersistentTileSchedulerILi192ELi144ELi384ELi32ELb0ELb0ELb1ELb0ELb1ELb1EEEEEEEEEvNT_6ParamsE)
        /*0188*/ 	.word	0x00000080


	//----- nvinfo : EIATTR_FRAME_SIZE
	.align		4
.L_121:
        /*018c*/ 	.byte	0x04, 0x11
        /*018e*/ 	.short	(.L_123 - .L_122)
	.align		4
.L_122:
        /*0190*/ 	.word	index@(_ZN7cutlass13device_kernelIN5flash11enable_sm90INS1_16FlashAttnFwdSm90INS1_25CollectiveMainloopFwdSm90ILi2EN4cute5tupleIJNS5_1CILi1EEES8_S8_EEENS6_IJNS7_ILi192EEENS7_ILi144EEENS7_ILi96EEEEEELi96ENS_6half_tEfNS_4arch4Sm90ELb0ELb0ELb0ELb1ELb0ELb0ELb0ELb0ELb1ELb0ELb0ELb0EEENS1_21CollectiveEpilogueFwdINS6_IJSA_SC_SB_EEES9_SE_SG_Li384ELb1ELb0ELb0ELb0EEENS1_36VarlenDynamicPersistentTileSchedulerILi192ELi144ELi384ELi32ELb0ELb0ELb1ELb0ELb1ELb1EEEEEEEEEvNT_6ParamsE)
        /*0194*/ 	.word	0x00000018


	//----- nvinfo : EIATTR_REGCOUNT
	.align		4
.L_123:
        /*0198*/ 	.byte	0x04, 0x2f
        /*019a*/ 	.short	(.L_125 - .L_124)
	.align		4
.L_124:
        /*019c*/ 	.word	index@(_ZN7cutlass13device_kernelIN5flash11enable_sm90INS1_16FlashAttnFwdSm90INS1_25CollectiveMainloopFwdSm90ILi2EN4cute5tupleIJNS5_1CILi1EEES8_S8_EEENS6_IJNS7_ILi192EEENS7_ILi144EEENS7_ILi96EEEEEELi96ENS_6half_tEfNS_4arch4Sm90ELb0ELb0ELb0ELb0ELb0ELb0ELb0ELb0ELb1ELb0ELb0ELb0EEENS1_21CollectiveEpilogueFwdINS6_IJSA_SC_SB_EEES9_SE_SG_Li384ELb0ELb0ELb0ELb0EEENS1_29StaticPersistentTileSchedulerILb0EEEEEEEEEvNT_6ParamsE)
        /*01a0*/ 	.word	0x00000080


	//----- nvinfo : EIATTR_FRAME_SIZE
	.align		4
.L_125:
        /*01a4*/ 	.byte	0x04, 0x11
        /*01a6*/ 	.short	(.L_127 - .L_126)
	.align		4
.L_126:
        /*01a8*/ 	.word	index@(_ZN7cutlass13device_kernelIN5flash11enable_sm90INS1_16FlashAttnFwdSm90INS1_25CollectiveMainloopFwdSm90ILi2EN4cute5tupleIJNS5_1CILi1EEES8_S8_EEENS6_IJNS7_ILi192EEENS7_ILi144EEENS7_ILi96EEEEEELi96ENS_6half_tEfNS_4arch4Sm90ELb0ELb0ELb0ELb0ELb0ELb0ELb0ELb0ELb1ELb0ELb0ELb0EEENS1_21CollectiveEpilogueFwdINS6_IJSA_SC_SB_EEES9_SE_SG_Li384ELb0ELb0ELb0ELb0EEENS1_29StaticPersistentTileSchedulerILb0EEEEEEEEEvNT_6ParamsE)
        /*01ac*/ 	.word	0x00000008


	//----- nvinfo : EIATTR_REGCOUNT
	.align		4
.L_127:
        /*01b0*/ 	.byte	0x04, 0x2f
        /*01b2*/ 	.short	(.L_129 - .L_128)
	.align		4
.L_128:
        /*01b4*/ 	.word	index@(_ZN7cutlass13device_kernelIN5flash11enable_sm90INS1_16FlashAttnFwdSm90INS1_25CollectiveMainloopFwdSm90ILi2EN4cute5tupleIJNS5_1CILi1EEES8_S8_EEENS6_IJNS7_ILi128EEESA_SA_EEELi128ENS_6half_tEfNS_4arch4Sm90ELb1ELb0ELb0ELb1ELb0ELb1ELb0ELb1ELb1ELb0ELb0ELb0EEENS1_21CollectiveEpilogueFwdISB_S9_SC_SE_Li256ELb1ELb0ELb0ELb0EEENS1_36VarlenDynamicPersistentTileSchedulerILi128ELi128ELi256ELi32ELb0ELb0ELb1ELb1ELb1ELb1EEEEEEEEEvNT_6ParamsE)
        /*01b8*/ 	.word	0x000000a8


	//----- nvinfo : EIATTR_FRAME_SIZE
	.align		4
.L_129:
        /*01bc*/ 	.byte	0x04, 0x11
        /*01be*/ 	.short	(.L_131 - .L_130)
	.align		4
.L_130:
        /*01c0*/ 	.word	index@(_ZN7cutlass13device_kernelIN5flash11enable_sm90INS1_16FlashAttnFwdSm90INS1_25CollectiveMainloopFwdSm90ILi2EN4cute5tupleIJNS5_1CILi1EEES8_S8_EEENS6_IJNS7_ILi128EEESA_SA_EEELi128ENS_6half_tEfNS_4arch4Sm90ELb1ELb0ELb0ELb1ELb0ELb1ELb0ELb1ELb1ELb0ELb0ELb0EEENS1_21CollectiveEpilogueFwdISB_S9_SC_SE_Li256ELb1ELb0ELb0ELb0EEENS1_36VarlenDynamicPersistentTileSchedulerILi128ELi128ELi256ELi32ELb0ELb0ELb1ELb1ELb1ELb1EEEEEEEEEvNT_6ParamsE)
        /*01c4*/ 	.word	0x00000040


	//----- nvinfo : EIATTR_REGCOUNT
	.align		4
.L_131:
        /*01c8*/ 	.byte	0x04, 0x2f
        /*01ca*/ 	.short	(.L_133 - .L_132)
	.align		4
.L_132:
        /*01cc*/ 	.word	index@(_ZN7cutlass13device_kernelIN5flash11enable_sm90INS1_16FlashAttnFwdSm90INS1_25CollectiveMainloopFwdSm90ILi2EN4cute5tupleIJNS5_1CILi1EEES8_S8_EEENS6_IJNS7_ILi128EEESA_SA_EEELi128ENS_6half_tEfNS_4arch4Sm90ELb1ELb0ELb0ELb1ELb0ELb0ELb0ELb1ELb1ELb0ELb0ELb0EEENS1_21CollectiveEpilogueFwdISB_S9_SC_SE_Li256ELb1ELb0ELb0ELb0EEENS1_36VarlenDynamicPersistentTileSchedulerILi128ELi128ELi256ELi32ELb0ELb0ELb1ELb1ELb1ELb1EEEEEEEEEvNT_6ParamsE)
        /*01d0*/ 	.word	0x000000a8


	//----- nvinfo : EIATTR_FRAME_SIZE
	.align		4
.L_133:
        /*01d4*/ 	.byte	0x04, 0x11
        /*01d6*/ 	.short	(.L_135 - .L_134)
	.align		4
.L_134:
        /*01d8*/ 	.word	index@(_ZN7cutlass13device_kernelIN5flash11enable_sm90INS1_16FlashAttnFwdSm90INS1_25CollectiveMainloopFwdSm90ILi2EN4cute5tupleIJNS5_1CILi1EEES8_S8_EEENS6_IJNS7_ILi128EEESA_SA_EEELi128ENS_6half_tEfNS_4arch4Sm90ELb1ELb0ELb0ELb1ELb0ELb0ELb0ELb1ELb1ELb0ELb0ELb0EEENS1_21CollectiveEpilogueFwdISB_S9_SC_SE_Li256ELb1ELb0ELb0ELb0EEENS1_36VarlenDynamicPersistentTileSchedulerILi128ELi128ELi256ELi32ELb0ELb0ELb1ELb1ELb1ELb1EEEEEEEEEvNT_6ParamsE)
        /*01dc*/ 	.word	0x00000028


	//----- nvinfo : EIATTR_REGCOUNT
	.align		4
.L_135:
        /*01e0*/ 	.byte	0x04, 0x2f
        /*01e2*/ 	.short	(.L_137 - .L_136)
	.align		4
.L_136:
        /*01e4*/ 	.word	index@(_ZN7cutlass13device_kernelIN5flash11enable_sm90INS1_16FlashAttnFwdSm90INS1_25CollectiveMainloopFwdSm90ILi2EN4cute5tupleIJNS5_1CILi1EEES8_S8_EEENS6_IJNS7_ILi128EEESA_SA_EEELi128ENS_6half_tEfNS_4arch4Sm90ELb1ELb0ELb0ELb0ELb0ELb0ELb0ELb1ELb1ELb0ELb0ELb0EEENS1_21CollectiveEpilogueFwdISB_S9_SC_SE_Li256ELb0ELb0ELb0ELb0EEENS1_30DynamicPersistentTileSchedulerILi256ELi32ELb0ELb0ELb1EEEEEEEEEvNT_6ParamsE)
        /*01e8*/ 	.word	0x000000a8


	//----- nvinfo : EIATTR_FRAME_SIZE
	.align		4
.L_137:
        /*01ec*/ 	.byte	0x04, 0x11
        /*01ee*/ 	.short	(.L_139 - .L_138)
	.align		4
.L_138:
        /*01f0*/ 	.word	index@(_ZN7cutlass13device_kernelIN5flash11enable_sm90INS1_16FlashAttnFwdSm90INS1_25CollectiveMainloopFwdSm90ILi2EN4cute5tupleIJNS5_1CILi1EEES8_S8_EEENS6_IJNS7_ILi128EEESA_SA_EEELi128ENS_6half_tEfNS_4arch4Sm90ELb1ELb0ELb0ELb0ELb0ELb0ELb0ELb1ELb1ELb0ELb0ELb0EEENS1_21CollectiveEpilogueFwdISB_S9_SC_SE_Li256ELb0ELb0ELb0ELb0EEENS1_30DynamicPersistentTileSchedulerILi256ELi32ELb0ELb0ELb1EEEEEEEEEvNT_6ParamsE)
        /*01f4*/ 	.word	0x00000000


	//----- nvinfo : EIATTR_REGCOUNT
	.align		4
.L_139:
        /*01f8*/ 	.byte	0x04, 0x2f
        /*01fa*/ 	.short	(.L_141 - .L_140)
	.align		4
.L_140:
        /*01fc*/ 	.word	index@(_ZN7cutlass13device_kernelIN5flash11enable_sm90INS1_16FlashAttnFwdSm90INS1_25CollectiveMainloopFwdSm90ILi2EN4cute5tupleIJNS5_1CILi1EEES8_S8_EEENS6_IJNS7_ILi128EEESA_SA_EEELi128ENS_6half_tEfNS_4arch4Sm90ELb0ELb1ELb0ELb1ELb0ELb1ELb0ELb1ELb1ELb0ELb0ELb0EEENS1_21CollectiveEpilogueFwdISB_S9_SC_SE_Li256ELb1ELb0ELb0ELb0EEENS1_36VarlenDynamicPersistentTileSchedulerILi128ELi128ELi256ELi32ELb0ELb0ELb1ELb1ELb0ELb1EEEEEEEEEvNT_6ParamsE)
        /*0200*/ 	.word	0x000000a8


	//----- nvinfo : EIATTR_FRAME_SIZE
	.align		4
.L_141:
        /*0204*/ 	.byte	0x04, 0x11
        /*0206*/ 	.short	(.L_143 - .L_142)
	.align		4
.L_142:
        /*0208*/ 	.word	index@(_ZN7cutlass13device_kernelIN5flash11enable_sm90INS1_16FlashAttnFwdSm90INS1_25CollectiveMainloopFwdSm90ILi2EN4cute5tupleIJNS5_1CILi1EEES8_S8_EEENS6_IJNS7_ILi128EEESA_SA_EEELi128ENS_6half_tEfNS_4arch4Sm90ELb0ELb1ELb0ELb1ELb0ELb1ELb0ELb1ELb1ELb0ELb0ELb0EEENS1_21CollectiveEpilogueFwdISB_S9_SC_SE_Li256ELb1ELb0ELb0ELb0EEENS1_36VarlenDynamicPersistentTileSchedulerILi128ELi128ELi256ELi32ELb0ELb0ELb1ELb1ELb0ELb1EEEEEEEEEvNT_6ParamsE)
        /*020c*/ 	.word	0x00000030


	//----- nvinfo : EIATTR_REGCOUNT
	.align		4
.L_143:
        /*0210*/ 	.byte	0x04, 0x2f
        /*0212*/ 	.short	(.L_145 - .L_144)
	.align		4
.L_144:
        /*0214*/ 	.word	index@(_ZN7cutlass13device_kernelIN5flash11enable_sm90INS1_16FlashAttnFwdSm90INS1_25CollectiveMainloopFwdSm90ILi2EN4cute5tupleIJNS5_1CILi1EEES8_S8_EEENS6_IJNS7_ILi128EEESA_SA_EEELi128ENS_6half_tEfNS_4arch4Sm90ELb0ELb1ELb0ELb1ELb0ELb0ELb0ELb1ELb1ELb0ELb0ELb0EEENS1_21CollectiveEpilogueFwdISB_S9_SC_SE_Li256ELb1ELb0ELb0ELb0EEENS1_36VarlenDynamicPersistentTileSchedulerILi128ELi128ELi256ELi32ELb0ELb0ELb1ELb1ELb0ELb1EEEEEEEEEvNT_6ParamsE)
        /*0218*/ 	.word	0x000000a8


	//----- nvinfo : EIATTR_FRAME_SIZE
	.align		4
.L_145:
        /*021c*/ 	.byte	0x04, 0x11
        /*021e*/ 	.short	(.L_147 - .L_146)
	.align		4
.L_146:
        /*0220*/ 	.word	index@(_ZN7cutlass13device_kernelIN5flash11enable_sm90INS1_16FlashAttnFwdSm90INS1_25CollectiveMainloopFwdSm90ILi2EN4cute5tupleIJNS5_1CILi1EEES8_S8_EEENS6_IJNS7_ILi128EEESA_SA_EEELi128ENS_6half_tEfNS_4arch4Sm90ELb0ELb1ELb0ELb1ELb0ELb0ELb0ELb1ELb1ELb0ELb0ELb0EEENS1_21CollectiveEpilogueFwdISB_S9_SC_SE_Li256ELb1ELb0ELb0ELb0EEENS1_36VarlenDynamicPersistentTileSchedulerILi128ELi128ELi256ELi32ELb0ELb0ELb1ELb1ELb0ELb1EEEEEEEEEvNT_6ParamsE)
        /*0224*/ 	.word	0x00000020


	//----- nvinfo : EIATTR_REGCOUNT
	.align		4
.L_147:
        /*0228*/ 	.byte	0x04, 0x2f
        /*022a*/ 	.short	(.L_149 - .L_148)
	.align		4
.L_148:
        /*022c*/ 	.word	index@(_ZN7cutlass13device_kernelIN5flash11enable_sm90INS1_16FlashAttnFwdSm90INS1_25CollectiveMainloopFwdSm90ILi2EN4cute5tupleIJNS5_1CILi1EEES8_S8_EEENS6_IJNS7_ILi128EEESA_SA_EEELi128ENS_6half_tEfNS_4arch4Sm90ELb0ELb1ELb0ELb0ELb0ELb0ELb0ELb1ELb1ELb0ELb0ELb0EEENS1_21CollectiveEpilogueFwdISB_S9_SC_SE_Li256ELb0ELb0ELb0ELb0EEENS1_30DynamicPersistentTileSchedulerILi256ELi32ELb0ELb0ELb1EEEEEEEEEvNT_6ParamsE)
        /*0230*/ 	.word	0x000000a8


	//----- nvinfo : EIATTR_FRAME_SIZE
	.align		4
.L_149:
        /*0234*/ 	.byte	0x04, 0x11
        /*0236*/ 	.short	(.L_151 - .L_150)
	.align		4
.L_150:
        /*0238*/ 	.word	index@(_ZN7cutlass13device_kernelIN5flash11enable_sm90INS1_16FlashAttnFwdSm90INS1_25CollectiveMainloopFwdSm90ILi2EN4cute5tupleIJNS5_1CILi1EEES8_S8_EEENS6_IJNS7_ILi128EEESA_SA_EEELi128ENS_6half_tEfNS_4arch4Sm90ELb0ELb1ELb0ELb0ELb0ELb0ELb0ELb1ELb1ELb0ELb0ELb0EEENS1_21CollectiveEpilogueFwdISB_S9_SC_SE_Li256ELb0ELb0ELb0ELb0EEENS1_30DynamicPersistentTileSchedulerILi256ELi32ELb0ELb0ELb1EEEEEEEEEvNT_6ParamsE)
        /*023c*/ 	.word	0x00000000


	//----- nvinfo : EIATTR_REGCOUNT
	.align		4
.L_151:
        /*0240*/ 	.byte	0x04, 0x2f
        /*0242*/ 	.short	(.L_153 - .L_152)
	.align		4
.L_152:
        /*0244*/ 	.word	index@(_ZN7cutlass13device_kernelIN5flash11enable_sm90INS1_16FlashAttnFwdSm90INS1_25CollectiveMainloopFwdSm90ILi2EN4cute5tupleIJNS5_1CILi1EEES8_S8_EEENS6_IJNS7_ILi128EEENS7_ILi176EEESA_EEELi128ENS_6half_tEfNS_4arch4Sm90ELb0ELb0ELb0ELb1ELb0ELb1ELb0ELb1ELb1ELb0ELb0ELb0EEENS1_21CollectiveEpilogueFwdINS6_IJSA_SA_SB_EEES9_SD_SF_Li256ELb1ELb0ELb0ELb0EEENS1_36VarlenDynamicPersistentTileSchedulerILi128ELi176ELi256ELi32ELb0ELb0ELb1ELb0ELb1ELb1EEEEEEEEEvNT_6ParamsE)
        /*0248*/ 	.word	0x000000a8


	//----- nvinfo : EIATTR_FRAME_SIZE
	.align		4
.L_153:
        /*024c*/ 	.byte	0x04, 0x11
        /*024e*/ 	.short	(.L_155 - .L_154)
	.align		4
.L_154:
        /*0250*/ 	.word	index@(_ZN7cutlass13device_kernelIN5flash11enable_sm90INS1_16FlashAttnFwdSm90INS1_25CollectiveMainloopFwdSm90ILi2EN4cute5tupleIJNS5_1CILi1EEES8_S8_EEENS6_IJNS7_ILi128EEENS7_ILi176EEESA_EEELi128ENS_6half_tEfNS_4arch4Sm90ELb0ELb0ELb0ELb1ELb0ELb1ELb0ELb1ELb1ELb0ELb0ELb0EEENS1_21CollectiveEpilogueFwdINS6_IJSA_SA_SB_EEES9_SD_SF_Li256ELb1ELb0ELb0ELb0EEENS1_36VarlenDynamicPersistentTileSchedulerILi128ELi176ELi256ELi32ELb0ELb0ELb1ELb0ELb1ELb1EEEEEEEEEvNT_6ParamsE)
        /*0254*/ 	.word	0x000000a0


	//----- nvinfo : EIATTR_REGCOUNT
	.align		4
.L_155:
        /*0258*/ 	.byte	0x04, 0x2f
        /*025a*/ 	.short	(.L_157 - .L_156)
	.align		4
.L_156:
        /*025c*/ 	.word	index@(_ZN7cutlass13device_kernelIN5flash11enable_sm90INS1_16FlashAttnFwdSm90INS1_25CollectiveMainloopFwdSm90ILi2EN4cute5tupleIJNS5_1CILi1EEES8_S8_EEENS6_IJNS7_ILi128EEENS7_ILi176EEESA_EEELi128ENS_6half_tEfNS_4arch4Sm90ELb0ELb0ELb0ELb1ELb0ELb0ELb0ELb1ELb1ELb0ELb0ELb0EEENS1_21CollectiveEpilogueFwdINS6_IJSA_SA_SB_EEES9_SD_SF_Li256ELb1ELb0ELb0ELb0EEENS1_36VarlenDynamicPersistentTileSchedulerILi128ELi176ELi256ELi32ELb0ELb0ELb1ELb0ELb1ELb1EEEEEEEEEvNT_6ParamsE)
        /*0260*/ 	.word	0x000000a8


	//----- nvinfo : EIATTR_FRAME_SIZE
	.align		4
.L_157:
        /*0264*/ 	.byte	0x04, 0x11
        /*0266*/ 	.short	(.L_159 - .L_158)
	.align		4
.L_158:
        /*0268*/ 	.word	index@(_ZN7cutlass13device_kernelIN5flash11enable_sm90INS1_16FlashAttnFwdSm90INS1_25CollectiveMainloopFwdSm90ILi2EN4cute5tupleIJNS5_1CILi1EEES8_S8_EEENS6_IJNS7_ILi128EEENS7_ILi176EEESA_EEELi128ENS_6half_tEfNS_4arch4Sm90ELb0ELb0ELb0ELb1ELb0ELb0ELb0ELb1ELb1ELb0ELb0ELb0EEENS1_21CollectiveEpilogueFwdINS6_IJSA_SA_SB_EEES9_SD_SF_Li256ELb1ELb0ELb0ELb0EEENS1_36VarlenDynamicPersistentTileSchedulerILi128ELi176ELi256ELi32ELb0ELb0ELb1ELb0ELb1ELb1EEEEEEEEEvNT_6ParamsE)
        /*026c*/ 	.word	0x00000038


	//----- nvinfo : EIATTR_REGCOUNT
	.align		4
.L_159:
        /*0270*/ 	.byte	0x04, 0x2f
        /*0272*/ 	.short	(.L_161 - .L_160)
	.align		4
.L_160:
        /*0274*/ 	.word	index@(_ZN7cutlass13device_kernelIN5flash11enable_sm90INS1_16FlashAttnFwdSm90INS1_25CollectiveMainloopFwdSm90ILi2EN4cute5tupleIJNS5_1CILi2EEENS7_ILi1EEES9_EEENS6_IJNS7_ILi128EEENS7_ILi176EEESB_EEELi128ENS_6half_tEfNS_4arch4Sm90ELb0ELb0ELb0ELb0ELb0ELb0ELb0ELb1ELb1ELb0ELb0ELb0EEENS1_21CollectiveEpilogueFwdINS6_IJSB_SB_SC_EEESA_SE_SG_Li256ELb0ELb0ELb0ELb0EEENS1_29StaticPersistentTileSchedulerILb0EEEEEEEEEvNT_6ParamsE)
        /*0278*/ 	.word	0x000000a8


	//----- nvinfo : EIATTR_FRAME_SIZE
	.align		4
.L_161:
        /*027c*/ 	.byte	0x04, 0x11
        /*027e*/ 	.short	(.L_163 - .L_162)
	.align		4
.L_162:
        /*0280*/ 	.word	index@(_ZN7cutlass13device_kernelIN5flash11enable_sm90INS1_16FlashAttnFwdSm90INS1_25CollectiveMainloopFwdSm90ILi2EN4cute5tupleIJNS5_1CILi2EEENS7_ILi1EEES9_EEENS6_IJNS7_ILi128EEENS7_ILi176EEESB_EEELi128ENS_6half_tEfNS_4arch4Sm90ELb0ELb0ELb0ELb0ELb0ELb0ELb0ELb1ELb1ELb0ELb0ELb0EEENS1_21CollectiveEpilogueFwdINS6_IJSB_SB_SC_EEESA_SE_SG_Li256ELb0ELb0ELb0ELb0EEENS1_29StaticPersistentTileSchedulerILb0EEEEEEEEEvNT_6ParamsE)
        /*0284*/ 	.word	0x00000030


	//----- nvinfo : EIATTR_REGCOUNT
	.align		4
.L_163:
        /*0288*/ 	.byte	0x04, 0x2f
        /*028a*/ 	.short	(.L_165 - .L_164)
	.align		4
.L_164:
        /*028c*/ 	.word	index@(_ZN7cutlass13device_kernelIN5flash11enable_sm90INS1_16FlashAttnFwdSm90INS1_25CollectiveMainloopFwdSm90ILi2EN4cute5tupleIJNS5_1CILi1EEES8_S8_EEENS6_IJNS7_ILi128EEENS7_ILi176EEESA_EEELi128ENS_6half_tEfNS_4arch4Sm90ELb0ELb0ELb0ELb0ELb0ELb0ELb0ELb1ELb1ELb0ELb0ELb0EEENS1_21CollectiveEpilogueFwdINS6_IJSA_SA_SB_EEES9_SD_SF_Li256ELb0ELb0ELb0ELb0EEENS1_29StaticPersistentTileSchedulerILb0EEEEEEEEEvNT_6ParamsE)
        /*0290*/ 	.word	0x000000a8


	//----- nvinfo : EIATTR_FRAME_SIZE
	.align		4
.L_165:
        /*0294*/ 	.byte	0x04, 0x11
        /*0296*/ 	.short	(.L_167 - .L_166)
	.align		4
.L_166:
        /*0298*/ 	.word	index@(_ZN7cutlass13device_kernelIN5flash11enable_sm90INS1_16FlashAttnFwdSm90INS1_25CollectiveMainloopFwdSm90ILi2EN4cute5tupleIJNS5_1CILi1EEES8_S8_EEENS6_IJNS7_ILi128EEENS7_ILi176EEESA_EEELi128ENS_6half_tEfNS_4arch4Sm90ELb0ELb0ELb0ELb0ELb0ELb0ELb0ELb1ELb1ELb0ELb0ELb0EEENS1_21CollectiveEpilogueFwdINS6_IJSA_SA_SB_EEES9_SD_SF_Li256ELb0ELb0ELb0ELb0EEENS1_29StaticPersistentTileSchedulerILb0EEEEEEEEEvNT_6ParamsE)
        /*029c*/ 	.word	0x00000020


	//----- nvinfo : EIATTR_REGCOUNT
	.align		4
.L_167:
        /*02a0*/ 	.byte	0x04, 0x2f
        /*02a2*/ 	.short	(.L_169 - .L_168)
	.align		4
.L_168:
        /*02a4*/ 	.word	index@(_ZN7cutlass13device_kernelIN5flash11enable_sm90INS1_16FlashAttnFwdSm90INS1_25CollectiveMainloopFwdSm90ILi2EN4cute5tupleIJNS5_1CILi1EEES8_S8_EEENS6_IJNS7_ILi128EEENS7_ILi112EEENS7_ILi192EEEEEELi192ENS_6half_tEfNS_4arch4Sm90ELb1ELb0ELb0ELb1ELb0ELb1ELb0ELb1ELb1ELb0ELb0ELb0EEENS1_21CollectiveEpilogueFwdINS6_IJSA_SC_SB_EEES9_SE_SG_Li256ELb1ELb0ELb0ELb0EEENS1_36VarlenDynamicPersistentTileSchedulerILi128ELi112ELi256ELi32ELb0ELb0ELb1ELb1ELb1ELb1EEEEEEEEEvNT_6ParamsE)
        /*02a8*/ 	.word	0x000000a8


	//----- nvinfo : EIATTR_FRAME_SIZE
	.align		4
.L_169:
        /*02ac*/ 	.byte	0x04, 0x11
        /*02ae*/ 	.short	(.L_171 - .L_170)
	.align		4
.L_170:
        /*02b0*/ 	.word	index@(_ZN7cutlass13device_kernelIN5flash11enable_sm90INS1_16FlashAttnFwdSm90INS1_25CollectiveMainloopFwdSm90ILi2EN4cute5tupleIJNS5_1CILi1EEES8_S8_EEENS6_IJNS7_ILi128EEENS7_ILi112EEENS7_ILi192EEEEEELi192ENS_6half_tEfNS_4arch4Sm90ELb1ELb0ELb0ELb1ELb0ELb1ELb0ELb1ELb1ELb0ELb0ELb0EEENS1_21CollectiveEpilogueFwdINS6_IJSA_SC_SB_EEES9_SE_SG_Li256ELb1ELb0ELb0ELb0EEENS1_36VarlenDynamicPersistentTileSchedulerILi128ELi112ELi256ELi32ELb0ELb0ELb1ELb1ELb1ELb1EEEEEEEEEvNT_6ParamsE)
        /*02b4*/ 	.word	0x00000078


	//----- nvinfo : EIATTR_REGCOUNT
	.align		4
.L_171:
        /*02b8*/ 	.byte	0x04, 0x2f
        /*02ba*/ 	.short	(.L_173 - .L_172)
	.align		4
.L_172:
        /*02bc*/ 	.word	index@(_ZN7cutlass13device_kernelIN5flash11enable_sm90INS1_16FlashAttnFwdSm90INS1_25CollectiveMainloopFwdSm90ILi2EN4cute5tupleIJNS5_1CILi1EEES8_S8_EEENS6_IJNS7_ILi128EEENS7_ILi112EEENS7_ILi192EEEEEELi192ENS_6half_tEfNS_4arch4Sm90ELb1ELb0ELb0ELb1ELb0ELb0ELb0ELb1ELb1ELb0ELb0ELb0EEENS1_21CollectiveEpilogueFwdINS6_IJSA_SC_SB_EEES9_SE_SG_Li256ELb1ELb0ELb0ELb0EEENS1_36VarlenDynamicPersistentTileSchedulerILi128ELi112ELi256ELi32ELb0ELb0ELb1ELb1ELb1ELb1EEEEEEEEEvNT_6ParamsE)
        /*02c0*/ 	.word	0x000000a8


	//----- nvinfo : EIATTR_FRAME_SIZE
	.align		4
.L_173:
        /*02c4*/ 	.byte	0x04, 0x11
        /*02c6*/ 	.short	(.L_175 - .L_174)
	.align		4
.L_174:
        /*02c8*/ 	.word	index@(_ZN7cutlass13device_kernelIN5flash11enable_sm90INS1_16FlashAttnFwdSm90INS1_25CollectiveMainloopFwdSm90ILi2EN4cute5tupleIJNS5_1CILi1EEES8_S8_EEENS6_IJNS7_ILi128EEENS7_ILi112EEENS7_ILi192EEEEEELi192ENS_6half_tEfNS_4arch4Sm90ELb1ELb0ELb0ELb1ELb0ELb0ELb0ELb1ELb1ELb0ELb0ELb0EEENS1_21CollectiveEpilogueFwdINS6_IJSA_SC_SB_EEES9_SE_SG_Li256ELb1ELb0ELb0ELb0EEENS1_36VarlenDynamicPersistentTileSchedulerILi128ELi112ELi256ELi32ELb0ELb0ELb1ELb1ELb1ELb1EEEEEEEEEvNT_6ParamsE)
        /*02cc*/ 	.word	0x00000030


	//----- nvinfo : EIATTR_REGCOUNT
	.align		4
.L_175:
        /*02d0*/ 	.byte	0x04, 0x2f
        /*02d2*/ 	.short	(.L_177 - .L_176)
	.align		4
.L_176:
        /*02d4*/ 	.word	index@(_ZN7cutlass13device_kernelIN5flash11enable_sm90INS1_16FlashAttnFwdSm90INS1_25CollectiveMainloopFwdSm90ILi2EN4cute5tupleIJNS5_1CILi1EEES8_S8_EEENS6_IJNS7_ILi128EEENS7_ILi112EEENS7_ILi192EEEEEELi192ENS_6half_tEfNS_4arch4Sm90ELb1ELb0ELb0ELb0ELb0ELb0ELb0ELb1ELb1ELb0ELb0ELb0EEENS1_21CollectiveEpilogueFwdINS6_IJSA_SC_SB_EEES9_SE_SG_Li256ELb0ELb0ELb0ELb0EEENS1_30DynamicPersistentTileSchedulerILi256ELi32ELb0ELb0ELb1EEEEEEEEEvNT_6ParamsE)
        /*02d8*/ 	.word	0x000000a8


	//----- nvinfo : EIATTR_FRAME_SIZE
	.align		4
.L_177:
        /*02dc*/ 	.byte	0x04, 0x11
        /*02de*/ 	.short	(.L_179 - .L_178)
	.align		4
.L_178:
        /*02e0*/ 	.word	index@(_ZN7cutlass13device_kernelIN5flash11enable_sm90INS1_16FlashAttnFwdSm90INS1_25CollectiveMainloopFwdSm90ILi2EN4cute5tupleIJNS5_1CILi1EEES8_S8_EEENS6_IJNS7_ILi128EEENS7_ILi112EEENS7_ILi192EEEEEELi192ENS_6half_tEfNS_4arch4Sm90ELb1ELb0ELb0ELb0ELb0ELb0ELb0ELb1ELb1ELb0ELb0ELb0EEENS1_21CollectiveEpilogueFwdINS6_IJSA_SC_SB_EEES9_SE_SG_Li256ELb0ELb0ELb0ELb0EEENS1_30DynamicPersistentTileSchedulerILi256ELi32ELb0ELb0ELb1EEEEEEEEEvNT_6ParamsE)
        /*02e4*/ 	.word	0x00000010


	//----- nvinfo : EIATTR_REGCOUNT
	.align		4
.L_179:
        /*02e8*/ 	.byte	0x04, 0x2f
        /*02ea*/ 	.short	(.L_181 - .L_180)
	.align		4
.L_180:
        /*02ec*/ 	.word	index@(_ZN7cutlass13device_kernelIN5flash11enable_sm90INS1_16FlashAttnFwdSm90INS1_25CollectiveMainloopFwdSm90ILi2EN4cute5tupleIJNS5_1CILi1EEES8_S8_EEENS6_IJNS7_ILi128EEENS7_ILi96EEENS7_ILi192EEEEEELi192ENS_6half_tEfNS_4arch4Sm90ELb0ELb1ELb0ELb1ELb0ELb1ELb0ELb1ELb1ELb0ELb0ELb0EEENS1_21CollectiveEpilogueFwdINS6_IJSA_SC_SB_EEES9_SE_SG_Li256ELb1ELb0ELb0ELb0EEENS1_36VarlenDynamicPersistentTileSchedulerILi128ELi96ELi256ELi32ELb0ELb0ELb1ELb1ELb0ELb1EEEEEEEEEvNT_6ParamsE)
        /*02f0*/ 	.word	0x000000a8


	//----- nvinfo : EIATTR_FRAME_SIZE
	.align		4
.L_181:
        /*02f4*/ 	.byte	0x04, 0x11
        /*02f6*/ 	.short	(.L_183 - .L_182)
	.align		4
.L_182:
        /*02f8*/ 	.word	index@(_ZN7cutlass13device_kernelIN5flash11enable_sm90INS1_16FlashAttnFwdSm90INS1_25CollectiveMainloopFwdSm90ILi2EN4cute5tupleIJNS5_1CILi1EEES8_S8_EEENS6_IJNS7_ILi128EEENS7_ILi96EEENS7_ILi192EEEEEELi192ENS_6half_tEfNS_4arch4Sm90ELb0ELb1ELb0ELb1ELb0ELb1ELb0ELb1ELb1ELb0ELb0ELb0EEENS1_21CollectiveEpilogueFwdINS6_IJSA_SC_SB_EEES9_SE_SG_Li256ELb1ELb0ELb0ELb0EEENS1_36VarlenDynamicPersistentTileSchedulerILi128ELi96ELi256ELi32ELb0ELb0ELb1ELb1ELb0ELb1EEEEEEEEEvNT_6ParamsE)
        /*02fc*/ 	.word	0x00000058


	//----- nvinfo : EIATTR_REGCOUNT
	.align		4
.L_183:
        /*0300*/ 	.byte	0x04, 0x2f
        /*0302*/ 	.short	(.L_185 - .L_184)
	.align		4
.L_184:
        /*0304*/ 	.word	index@(_ZN7cutlass13device_kernelIN5flash11enable_sm90INS1_16FlashAttnFwdSm90INS1_25CollectiveMainloopFwdSm90ILi2EN4cute5tupleIJNS5_1CILi1EEES8_S8_EEENS6_IJNS7_ILi128EEENS7_ILi96EEENS7_ILi192EEEEEELi192ENS_6half_tEfNS_4arch4Sm90ELb0ELb1ELb0ELb1ELb0ELb0ELb0ELb1ELb1ELb0ELb0ELb0EEENS1_21CollectiveEpilogueFwdINS6_IJSA_SC_SB_EEES9_SE_SG_Li256ELb1ELb0ELb0ELb0EEENS1_36VarlenDynamicPersistentTileSchedulerILi128ELi96ELi256ELi32ELb0ELb0ELb1ELb1ELb0ELb1EEEEEEEEEvNT_6ParamsE)
        /*0308*/ 	.word	0x000000a8


	//----- nvinfo : EIATTR_FRAME_SIZE
	.align		4
.L_185:
        /*030c*/ 	.byte	0x04, 0x11
        /*030e*/ 	.short	(.L_187 - .L_186)
	.align		4
.L_186:
        /*0310*/ 	.word	index@(_ZN7cutlass13device_kernelIN5flash11enable_sm90INS1_16FlashAttnFwdSm90INS1_25CollectiveMainloopFwdSm90ILi2EN4cute5tupleIJNS5_1CILi1EEES8_S8_EEENS6_IJNS7_ILi128EEENS7_ILi96EEENS7_ILi192EEEEEELi192ENS_6half_tEfNS_4arch4Sm90ELb0ELb1ELb0ELb1ELb0ELb0ELb0ELb1ELb1ELb0ELb0ELb0EEENS1_21CollectiveEpilogueFwdINS6_IJSA_SC_SB_EEES9_SE_SG_Li256ELb1ELb0ELb0ELb0EEENS1_36VarlenDynamicPersistentTileSchedulerILi128ELi96ELi256ELi32ELb0ELb0ELb1ELb1ELb0ELb1EEEEEEEEEvNT_6ParamsE)
        /*0314*/ 	.word	0x00000028


	//----- nvinfo : EIATTR_REGCOUNT
	.align		4
.L_187:
        /*0318*/ 	.byte	0x04, 0x2f
        /*031a*/ 	.short	(.L_189 - .L_188)
	.align		4
.L_188:
        /*031c*/ 	.word	index@(_ZN7cutlass13device_kernelIN5flash11enable_sm90INS1_16FlashAttnFwdSm90INS1_25CollectiveMainloopFwdSm90ILi2EN4cute5tupleIJNS5_1CILi1EEES8_S8_EEENS6_IJNS7_ILi128EEENS7_ILi96EEENS7_ILi192EEEEEELi192ENS_6half_tEfNS_4arch4Sm90ELb0ELb1ELb0ELb0ELb0ELb0ELb0ELb1ELb1ELb0ELb0ELb0EEENS1_21CollectiveEpilogueFwdINS6_IJSA_SC_SB_EEES9_SE_SG_Li256ELb0ELb0ELb0ELb0EEENS1_30DynamicPersistentTileSchedulerILi256ELi32ELb0ELb0ELb1EEEEEEEEEvNT_6ParamsE)
        /*0320*/ 	.word	0x000000a8


	//----- nvinfo : EIATTR_FRAME_SIZE
	.align		4
.L_189:
        /*0324*/ 	.byte	0x04, 0x11
        /*0326*/ 	.short	(.L_191 - .L_190)
	.align		4
.L_190:
        /*0328*/ 	.word	index@(_ZN7cutlass13device_kernelIN5flash11enable_sm90INS1_16FlashAttnFwdSm90INS1_25CollectiveMainloopFwdSm90ILi2EN4cute5tupleIJNS5_1CILi1EEES8_S8_EEENS6_IJNS7_ILi128EEENS7_ILi96EEENS7_ILi192EEEEEELi192ENS_6half_tEfNS_4arch4Sm90ELb0ELb1ELb0ELb0ELb0ELb0ELb0ELb1ELb1ELb0ELb0ELb0EEENS1_21CollectiveEpilogueFwdINS6_IJSA_SC_SB_EEES9_SE_SG_Li256ELb0ELb0ELb0ELb0EEENS1_30DynamicPersistentTileSchedulerILi256ELi32ELb0ELb0ELb1EEEEEEEEEvNT_6ParamsE)
        /*032c*/ 	.word	0x00000008


	//----- nvinfo : EIATTR_REGCOUNT
	.align		4
.L_191:
        /*0330*/ 	.byte	0x04, 0x2f
        /*0332*/ 	.short	(.L_193 - .L_192)
	.align		4
.L_192:
        /*0334*/ 	.word	index@(_ZN7cutlass13device_kernelIN5flash11enable_sm90INS1_16FlashAttnFwdSm90INS1_25CollectiveMainloopFwdSm90ILi2EN4cute5tupleIJNS5_1CILi1EEES8_S8_EEENS6_IJNS7_ILi128EEENS7_ILi112EEENS7_ILi192EEEEEELi192ENS_6half_tEfNS_4arch4Sm90ELb0ELb0ELb0ELb1ELb0ELb1ELb0ELb1ELb1ELb0ELb0ELb0EEENS1_21CollectiveEpilogueFwdINS6_IJSA_SC_SB_EEES9_SE_SG_Li256ELb1ELb0ELb0ELb0EEENS1_36VarlenDynamicPersistentTileSchedulerILi128ELi112ELi256ELi32ELb0ELb0ELb1ELb0ELb1ELb1EEEEEEEEEvNT_6ParamsE)
        /*0338*/ 	.word	0x000000a8


	//----- nvinfo : EIATTR_FRAME_SIZE
	.align		4
.L_193:
        /*033c*/ 	.byte	0x04, 0x11
        /*033e*/ 	.short	(.L_195 - .L_194)
	.align		4
.L_194:
        /*0340*/ 	.word	index@(_ZN7cutlass13device_kernelIN5flash11enable_sm90INS1_16FlashAttnFwdSm90INS1_25CollectiveMainloopFwdSm90ILi2EN4cute5tupleIJNS5_1CILi1EEES8_S8_EEENS6_IJNS7_ILi128EEENS7_ILi112EEENS7_ILi192EEEEEELi192ENS_6half_tEfNS_4arch4Sm90ELb0ELb0ELb0ELb1ELb0ELb1ELb0ELb1ELb1ELb0ELb0ELb0EEENS1_21CollectiveEpilogueFwdINS6_IJSA_SC_SB_EEES9_SE_SG_Li256ELb1ELb0ELb0ELb0EEENS1_36VarlenDynamicPersistentTileSchedulerILi128ELi112ELi256ELi32ELb0ELb0ELb1ELb0ELb1ELb1EEEEEEEEEvNT_6ParamsE)
        /*0344*/ 	.word	0x00000068


	//----- nvinfo : EIATTR_REGCOUNT
	.align		4
.L_195:
        /*0348*/ 	.byte	0x04, 0x2f
        /*034a*/ 	.short	(.L_197 - .L_196)
	.align		4
.L_196:
        /*034c*/ 	.word	index@(_ZN7cutlass13device_kernelIN5flash11enable_sm90INS1_16FlashAttnFwdSm90INS1_25CollectiveMainloopFwdSm90ILi2EN4cute5tupleIJNS5_1CILi1EEES8_S8_EEENS6_IJNS7_ILi128EEENS7_ILi112EEENS7_ILi192EEEEEELi192ENS_6half_tEfNS_4arch4Sm90ELb0ELb0ELb0ELb1ELb0ELb0ELb0ELb1ELb1ELb0ELb0ELb0EEENS1_21CollectiveEpilogueFwdINS6_IJSA_SC_SB_EEES9_SE_SG_Li256ELb1ELb0ELb0ELb0EEENS1_36VarlenDynamicPersistentTileSchedulerILi128ELi112ELi256ELi32ELb0ELb0ELb1ELb0ELb1ELb1EEEEEEEEEvNT_6ParamsE)
        /*0350*/ 	.word	0x000000a8


	//----- nvinfo : EIATTR_FRAME_SIZE
	.align		4
.L_197:
        /*0354*/ 	.byte	0x04, 0x11
        /*0356*/ 	.short	(.L_199 - .L_198)
	.align		4
.L_198:
        /*0358*/ 	.word	index@(_ZN7cutlass13device_kernelIN5flash11enable_sm90INS1_16FlashAttnFwdSm90INS1_25CollectiveMainloopFwdSm90ILi2EN4cute5tupleIJNS5_1CILi1EEES8_S8_EEENS6_IJNS7_ILi128EEENS7_ILi112EEENS7_ILi192EEEEEELi192ENS_6half_tEfNS_4arch4Sm90ELb0ELb0ELb0ELb1ELb0ELb0ELb0ELb1ELb1ELb0ELb0ELb0EEENS1_21CollectiveEpilogueFwdINS6_IJSA_SC_SB_EEES9_SE_SG_Li256ELb1ELb0ELb0ELb0EEENS1_36VarlenDynamicPersistentTileSchedulerILi128ELi112ELi256ELi32ELb0ELb0ELb1ELb0ELb1ELb1EEEEEEEEEvNT_6ParamsE)
        /*035c*/ 	.word	0x00000038


	//----- nvinfo : EIATTR_REGCOUNT
	.align		4
.L_199:
        /*0360*/ 	.byte	0x04, 0x2f
        /*0362*/ 	.short	(.L_201 - .L_200)
	.align		4
.L_200:
        /*0364*/ 	.word	index@(_ZN7cutlass13device_kernelIN5flash11enable_sm90INS1_16FlashAttnFwdSm90INS1_25CollectiveMainloopFwdSm90ILi2EN4cute5tupleIJNS5_1CILi2EEENS7_ILi1EEES9_EEENS6_IJNS7_ILi128EEENS7_ILi112EEENS7_ILi192EEEEEELi192ENS_6half_tEfNS_4arch4Sm90ELb0ELb0ELb0ELb0ELb0ELb0ELb0ELb1ELb1ELb0ELb0ELb0EEENS1_21CollectiveEpilogueFwdINS6_IJSB_SD_SC_EEESA_SF_SH_Li256ELb0ELb0ELb0ELb0EEENS1_29StaticPersistentTileSchedulerILb0EEEEEEEEEvNT_6ParamsE)
        /*0368*/ 	.word	0x000000a8


	//----- nvinfo : EIATTR_FRAME_SIZE
	.align		4
.L_201:
        /*036c*/ 	.byte	0x04, 0x11
        /*036e*/ 	.short	(.L_203 - .L_202)
	.align		4
.L_202:
        /*0370*/ 	.word	index@(_ZN7cutlass13device_kernelIN5flash11enable_sm90INS1_16FlashAttnFwdSm90INS1_25CollectiveMainloopFwdSm90ILi2EN4cute5tupleIJNS5_1CILi2EEENS7_ILi1EEES9_EEENS6_IJNS7_ILi128EEENS7_ILi112EEENS7_ILi192EEEEEELi192ENS_6half_tEfNS_4arch4Sm90ELb0ELb0ELb0ELb0ELb0ELb0ELb0ELb1ELb1ELb0ELb0ELb0EEENS1_21CollectiveEpilogueFwdINS6_IJSB_SD_SC_EEESA_SF_SH_Li256ELb0ELb0ELb0ELb0EEENS1_29StaticPersistentTileSchedulerILb0EEEEEEEEEvNT_6ParamsE)
        /*0374*/ 	.word	0x00000030


	//----- nvinfo : EIATTR_REGCOUNT
	.align		4
.L_203:
        /*0378*/ 	.byte	0x04, 0x2f
        /*037a*/ 	.short	(.L_205 - .L_204)
	.align		4
.L_204:
        /*037c*/ 	.word	index@(_ZN7cutlass13device_kernelIN5flash11enable_sm90INS1_16FlashAttnFwdSm90INS1_25CollectiveMainloopFwdSm90ILi2EN4cute5tupleIJNS5_1CILi1EEES8_S8_EEENS6_IJNS7_ILi128EEENS7_ILi112EEENS7_ILi192EEEEEELi192ENS_6half_tEfNS_4arch4Sm90ELb0ELb0ELb0ELb0ELb0ELb0ELb0ELb1ELb1ELb0ELb0ELb0EEENS1_21CollectiveEpilogueFwdINS6_IJSA_SC_SB_EEES9_SE_SG_Li256ELb0ELb0ELb0ELb0EEENS1_29StaticPersistentTileSchedulerILb0EEEEEEEEEvNT_6ParamsE)
        /*0380*/ 	.word	0x000000a8


	//----- nvinfo : EIATTR_FRAME_SIZE
	.align		4
.L_205:
        /*0384*/ 	.byte	0x04, 0x11
        /*0386*/ 	.short	(.L_207 - .L_206)
	.align		4
.L_206:
        /*0388*/ 	.word	index@(_ZN7cutlass13device_kernelIN5flash11enable_sm90INS1_16FlashAttnFwdSm90INS1_25CollectiveMainloopFwdSm90ILi2EN4cute5tupleIJNS5_1CILi1EEES8_S8_EEENS6_IJNS7_ILi128EEENS7_ILi112EEENS7_ILi192EEEEEELi192ENS_6half_tEfNS_4arch4Sm90ELb0ELb0ELb0ELb0ELb0ELb0ELb0ELb1ELb1ELb0ELb0ELb0EEENS1_21CollectiveEpilogueFwdINS6_IJSA_SC_SB_EEES9_SE_SG_Li256ELb0ELb0ELb0ELb0EEENS1_29StaticPersistentTileSchedulerILb0EEEEEEEEEvNT_6ParamsE)
        /*038c*/ 	.word	0x00000020


	//----- nvinfo : EIATTR_REGCOUNT
	.align		4
.L_207:
        /*0390*/ 	.byte	0x04, 0x2f
        /*0392*/ 	.short	(.L_209 - .L_208)
	.align		4
.L_208:
        /*0394*/ 	.word	index@(_ZN7cutlass13device_kernelIN5flash11enable_sm90INS1_16FlashAttnFwdSm90INS1_25CollectiveMainloopFwdSm90ILi2EN4cute5tupleIJNS5_1CILi1EEES8_S8_EEENS6_IJNS7_ILi128EEENS7_ILi80EEENS7_ILi256EEEEEELi256ENS_6half_tEfNS_4arch4Sm90ELb1ELb0ELb0ELb1ELb0ELb1ELb0ELb1ELb1ELb0ELb0ELb0EEENS1_21CollectiveEpilogueFwdINS6_IJSA_SC_SB_EEES9_SE_SG_Li256ELb1ELb0ELb0ELb0EEENS1_36VarlenDynamicPersistentTileSchedulerILi128ELi80ELi256ELi32ELb0ELb0ELb1ELb1ELb1ELb1EEEEEEEEEvNT_6ParamsE)
        /*0398*/ 	.word	0x000000a8


	//----- nvinfo : EIATTR_FRAME_SIZE
	.align		4
.L_209:
        /*039c*/ 	.byte	0x04, 0x11
        /*039e*/ 	.short	(.L_211 - .L_210)
	.align		4
.L_210:
        /*03a0*/ 	.word	index@(_ZN7cutlass13device_kernelIN5flash11enable_sm90INS1_16FlashAttnFwdSm90INS1_25CollectiveMainloopFwdSm90ILi2EN4cute5tupleIJNS5_1CILi1EEES8_S8_EEENS6_IJNS7_ILi128EEENS7_ILi80EEENS7_ILi256EEEEEELi256ENS_6half_tEfNS_4arch4Sm90ELb1ELb0ELb0ELb1ELb0ELb1ELb0ELb1ELb1ELb0ELb0ELb0EEENS1_21CollectiveEpilogueFwdINS6_IJSA_SC_SB_EEES9_SE_SG_Li256ELb1ELb0ELb0ELb0EEENS1_36VarlenDynamicPersistentTileSchedulerILi128ELi80ELi256ELi32ELb0ELb0ELb1ELb1ELb1ELb1EEEEEEEEEvNT_6ParamsE)
        /*03a4*/ 	.word	0x000000a0


	//----- nvinfo : EIATTR_REGCOUNT
	.align		4
.L_211:
        /*03a8*/ 	.byte	0x04, 0x2f
        /*03aa*/ 	.short	(.L_213 - .L_212)
	.align		4
.L_212:
        /*03ac*/ 	.word	index@(_ZN7cutlass13device_kernelIN5flash11enable_sm90INS1_16FlashAttnFwdSm90INS1_25CollectiveMainloopFwdSm90ILi2EN4cute5tupleIJNS5_1CILi1EEES8_S8_EEENS6_IJNS7_ILi128EEENS7_ILi80EEENS7_ILi256EEEEEELi256ENS_6half_tEfNS_4arch4Sm90ELb1ELb0ELb0ELb1ELb0ELb0ELb0ELb1ELb1ELb0ELb0ELb0EEENS1_21CollectiveEpilogueFwdINS6_IJSA_SC_SB_EEES9_SE_SG_Li256ELb1ELb0ELb0ELb0EEENS1_36VarlenDynamicPersistentTileSchedulerILi128ELi80ELi256ELi32ELb0ELb0ELb1ELb1ELb1ELb1EEEEEEEEEvNT_6ParamsE)
        /*03b0*/ 	.word	0x000000a8


	//----- nvinfo : EIATTR_FRAME_SIZE
	.align		4
.L_213:
        /*03b4*/ 	.byte	0x04, 0x11
        /*03b6*/ 	.short	(.L_215 - .L_214)
	.align		4
.L_214:
        /*03b8*/ 	.word	index@(_ZN7cutlass13device_kernelIN5flash11enable_sm90INS1_16FlashAttnFwdSm90INS1_25CollectiveMainloopFwdSm90ILi2EN4cute5tupleIJNS5_1CILi1EEES8_S8_EEENS6_IJNS7_ILi128EEENS7_ILi80EEENS7_ILi256EEEEEELi256ENS_6half_tEfNS_4arch4Sm90ELb1ELb0ELb0ELb1ELb0ELb0ELb0ELb1ELb1ELb0ELb0ELb0EEENS1_21CollectiveEpilogueFwdINS6_IJSA_SC_SB_EEES9_SE_SG_Li256ELb1ELb0ELb0ELb0EEENS1_36VarlenDynamicPersistentTileSchedulerILi128ELi80ELi256ELi32ELb0ELb0ELb1ELb1ELb1ELb1EEEEEEEEEvNT_6ParamsE)
        /*03bc*/ 	.word	0x00000030


	//----- nvinfo : EIATTR_REGCOUNT
	.align		4
.L_215:
        /*03c0*/ 	.byte	0x04, 0x2f
        /*03c2*/ 	.short	(.L_217 - .L_216)
	.align		4
.L_216:
        /*03c4*/ 	.word	index@(_ZN7cutlass13device_kernelIN5flash11enable_sm90INS1_16FlashAttnFwdSm90INS1_25CollectiveMainloopFwdSm90ILi2EN4cute5tupleIJNS5_1CILi1EEES8_S8_EEENS6_IJNS7_ILi128EEENS7_ILi80EEENS7_ILi256EEEEEELi256ENS_6half_tEfNS_4arch4Sm90ELb1ELb0ELb0ELb0ELb0ELb0ELb0ELb1ELb1ELb0ELb0ELb0EEENS1_21CollectiveEpilogueFwdINS6_IJSA_SC_SB_EEES9_SE_SG_Li256ELb0ELb0ELb0ELb0EEENS1_30DynamicPersistentTileSchedulerILi256ELi32ELb0ELb0ELb1EEEEEEEEEvNT_6ParamsE)
        /*03c8*/ 	.word	0x000000a8


	//----- nvinfo : EIATTR_FRAME_SIZE
	.align		4
.L_217:
        /*03cc*/ 	.byte	0x04, 0x11
        /*03ce*/ 	.short	(.L_219 - .L_218)
	.align		4
.L_218:
        /*03d0*/ 	.word	index@(_ZN7cutlass13device_kernelIN5flash11enable_sm90INS1_16FlashAttnFwdSm90INS1_25CollectiveMainloopFwdSm90ILi2EN4cute5tupleIJNS5_1CILi1EEES8_S8_EEENS6_IJNS7_ILi128EEENS7_ILi80EEENS7_ILi256EEEEEELi256ENS_6half_tEfNS_4arch4Sm90ELb1ELb0ELb0ELb0ELb0ELb0ELb0ELb1ELb1ELb0ELb0ELb0EEENS1_21CollectiveEpilogueFwdINS6_IJSA_SC_SB_EEES9_SE_SG_Li256ELb0ELb0ELb0ELb0EEENS1_30DynamicPersistentTileSchedulerILi256ELi32ELb0ELb0ELb1EEEEEEEEEvNT_6ParamsE)
        /*03d4*/ 	.word	0x00000008


	//----- nvinfo : EIATTR_REGCOUNT
	.align		4
.L_219:
        /*03d8*/ 	.byte	0x04, 0x2f
        /*03da*/ 	.short	(.L_221 - .L_220)
	.align		4
.L_220:
        /*03dc*/ 	.word	index@(_ZN7cutlass13device_kernelIN5flash11enable_sm90INS1_16FlashAttnFwdSm90INS1_25CollectiveMainloopFwdSm90ILi2EN4cute5tupleIJNS5_1CILi1EEES8_S8_EEENS6_IJNS7_ILi128EEENS7_ILi64EEENS7_ILi256EEEEEELi256ENS_6half_tEfNS_4arch4Sm90ELb0ELb1ELb0ELb1ELb0ELb1ELb0ELb1ELb1ELb0ELb0ELb0EEENS1_21CollectiveEpilogueFwdINS6_IJSA_SC_SB_EEES9_SE_SG_Li256ELb1ELb0ELb0ELb0EEENS1_36VarlenDynamicPersistentTileSchedulerILi128ELi64ELi256ELi32ELb0ELb0ELb1ELb1ELb0ELb1EEEEEEEEEvNT_6ParamsE)
        /*03e0*/ 	.word	0x000000a8


	//----- nvinfo : EIATTR_FRAME_SIZE
	.align		4
.L_221:
        /*03e4*/ 	.byte	0x04, 0x11
        /*03e6*/ 	.short	(.L_223 - .L_222)
	.align		4
.L_222:
        /*03e8*/ 	.word	index@(_ZN7cutlass13device_kernelIN5flash11enable_sm90INS1_16FlashAttnFwdSm90INS1_25CollectiveMainloopFwdSm90ILi2EN4cute5tupleIJNS5_1CILi1EEES8_S8_EEENS6_IJNS7_ILi128EEENS7_ILi64EEENS7_ILi256EEEEEELi256ENS_6half_tEfNS_4arch4Sm90ELb0ELb1ELb0ELb1ELb0ELb1ELb0ELb1ELb1ELb0ELb0ELb0EEENS1_21CollectiveEpilogueFwdINS6_IJSA_SC_SB_EEES9_SE_SG_Li256ELb1ELb0ELb0ELb0EEENS1_36VarlenDynamicPersistentTileSchedulerILi128ELi64ELi256ELi32ELb0ELb0ELb1ELb1ELb0ELb1EEEEEEEEEvNT_6ParamsE)
        /*03ec*/ 	.word	0x000000b0


	//----- nvinfo : EIATTR_REGCOUNT
	.align		4
.L_223:
        /*03f0*/ 	.byte	0x04, 0x2f
        /*03f2*/ 	.short	(.L_225 - .L_224)
	.align		4
.L_224:
        /*03f4*/ 	.word	index@(_ZN7cutlass13device_kernelIN5flash11enable_sm90INS1_16FlashAttnFwdSm90INS1_25CollectiveMainloopFwdSm90ILi2EN4cute5tupleIJNS5_1CILi1EEES8_S8_EEENS6_IJNS7_ILi128EEENS7_ILi64EEENS7_ILi256EEEEEELi256ENS_6half_tEfNS_4arch4Sm90ELb0ELb1ELb0ELb1ELb0ELb0ELb0ELb1ELb1ELb0ELb0ELb0EEENS1_21CollectiveEpilogueFwdINS6_IJSA_SC_SB_EEES9_SE_SG_Li256ELb1ELb0ELb0ELb0EEENS1_36VarlenDynamicPersistentTileSchedulerILi128ELi64ELi256ELi32ELb0ELb0ELb1ELb1ELb0ELb1EEEEEEEEEvNT_6ParamsE)
        /*03f8*/ 	.word	0x000000a8


	//----- nvinfo : EIATTR_FRAME_SIZE
	.align		4
.L_225:
        /*03fc*/ 	.byte	0x04, 0x11
        /*03fe*/ 	.short	(.L_227 - .L_226)
	.align		4
.L_226:
        /*0400*/ 	.word	index@(_ZN7cutlass13device_kernelIN5flash11enable_sm90INS1_16FlashAttnFwdSm90INS1_25CollectiveMainloopFwdSm90ILi2EN4cute5tupleIJNS5_1CILi1EEES8_S8_EEENS6_IJNS7_ILi128EEENS7_ILi64EEENS7_ILi256EEEEEELi256ENS_6half_tEfNS_4arch4Sm90ELb0ELb1ELb0ELb1ELb0ELb0ELb0ELb1ELb1ELb0ELb0ELb0EEENS1_21CollectiveEpilogueFwdINS6_IJSA_SC_SB_EEES9_SE_SG_Li256ELb1ELb0ELb0ELb0EEENS1_36VarlenDynamicPersistentTileSchedulerILi128ELi64ELi256ELi32ELb0ELb0ELb1ELb1ELb0ELb1EEEEEEEEEvNT_6ParamsE)
        /*0404*/ 	.word	0x00000028


	//----- nvinfo : EIATTR_REGCOUNT
	.align		4
.L_227:
        /*0408*/ 	.byte	0x04, 0x2f
        /*040a*/ 	.short	(.L_229 - .L_228)
	.align		4
.L_228:
        /*040c*/ 	.word	index@(_ZN7cutlass13device_kernelIN5flash11enable_sm90INS1_16FlashAttnFwdSm90INS1_25CollectiveMainloopFwdSm90ILi2EN4cute5tupleIJNS5_1CILi1EEES8_S8_EEENS6_IJNS7_ILi128EEENS7_ILi64EEENS7_ILi256EEEEEELi256ENS_6half_tEfNS_4arch4Sm90ELb0ELb1ELb0ELb0ELb0ELb0ELb0ELb1ELb1ELb0ELb0ELb0EEENS1_21CollectiveEpilogueFwdINS6_IJSA_SC_SB_EEES9_SE_SG_Li256ELb0ELb0ELb0ELb0EEENS1_30DynamicPersistentTileSchedulerILi256ELi32ELb0ELb0ELb1EEEEEEEEEvNT_6ParamsE)
        /*0410*/ 	.word	0x000000a8


	//----- nvinfo : EIATTR_FRAME_SIZE
	.align		4
.L_229:
        /*0414*/ 	.byte	0x04, 0x11
        /*0416*/ 	.short	(.L_231 - .L_230)
	.align		4
.L_230:
        /*0418*/ 	.word	index@(_ZN7cutlass13device_kernelIN5flash11enable_sm90INS1_16FlashAttnFwdSm90INS1_25CollectiveMainloopFwdSm90ILi2EN4cute5tupleIJNS5_1CILi1EEES8_S8_EEENS6_IJNS7_ILi128EEENS7_ILi64EEENS7_ILi256EEEEEELi256ENS_6half_tEfNS_4arch4Sm90ELb0ELb1ELb0ELb0ELb0ELb0ELb0ELb1ELb1ELb0ELb0ELb0EEENS1_21CollectiveEpilogueFwdINS6_IJSA_SC_SB_EEES9_SE_SG_Li256ELb0ELb0ELb0ELb0EEENS1_30DynamicPersistentTileSchedulerILi256ELi32ELb0ELb0ELb1EEEEEEEEEvNT_6ParamsE)
        /*041c*/ 	.word	0x00000008


	//----- nvinfo : EIATTR_REGCOUNT
	.align		4
.L_231:
        /*0420*/ 	.byte	0x04, 0x2f
        /*0422*/ 	.short	(.L_233 - .L_232)
	.align		4
.L_232:
        /*0424*/ 	.word	index@(_ZN7cutlass13device_kernelIN5flash11enable_sm90INS1_16FlashAttnFwdSm90INS1_25CollectiveMainloopFwdSm90ILi2EN4cute5tupleIJNS5_1CILi1EEES8_S8_EEENS6_IJNS7_ILi128EEENS7_ILi80EEENS7_ILi256EEEEEELi256ENS_6half_tEfNS_4arch4Sm90ELb0ELb0ELb0ELb1ELb0ELb1ELb0ELb1ELb1ELb0ELb0ELb0EEENS1_21CollectiveEpilogueFwdINS6_IJSA_SC_SB_EEES9_SE_SG_Li256ELb1ELb0ELb0ELb0EEENS1_36VarlenDynamicPersistentTileSchedulerILi128ELi80ELi256ELi32ELb0ELb0ELb1ELb0ELb1ELb1EEEEEEEEEvNT_6ParamsE)
        /*0428*/ 	.word	0x000000a8


	//----- nvinfo : EIATTR_FRAME_SIZE
	.align		4
.L_233:
        /*042c*/ 	.byte	0x04, 0x11
        /*042e*/ 	.short	(.L_235 - .L_234)
	.align		4
.L_234:
        /*0430*/ 	.word	index@(_ZN7cutlass13device_kernelIN5flash11enable_sm90INS1_16FlashAttnFwdSm90INS1_25CollectiveMainloopFwdSm90ILi2EN4cute5tupleIJNS5_1CILi1EEES8_S8_EEENS6_IJNS7_ILi128EEENS7_ILi80EEENS7_ILi256EEEEEELi256ENS_6half_tEfNS_4arch4Sm90ELb0ELb0ELb0ELb1ELb0ELb1ELb0ELb1ELb1ELb0ELb0ELb0EEENS1_21CollectiveEpilogueFwdINS6_IJSA_SC_SB_EEES9_SE_SG_Li256ELb1ELb0ELb0ELb0EEENS1_36VarlenDynamicPersistentTileSchedulerILi128ELi80ELi256ELi32ELb0ELb0ELb1ELb0ELb1ELb1EEEEEEEEEvNT_6ParamsE)
        /*0434*/ 	.word	0x000000a0


	//----- nvinfo : EIATTR_REGCOUNT
	.align		4
.L_235:
        /*0438*/ 	.byte	0x04, 0x2f
        /*043a*/ 	.short	(.L_237 - .L_236)
	.align		4
.L_236:
        /*043c*/ 	.word	index@(_ZN7cutlass13device_kernelIN5flash11enable_sm90INS1_16FlashAttnFwdSm90INS1_25CollectiveMainloopFwdSm90ILi2EN4cute5tupleIJNS5_1CILi1EEES8_S8_EEENS6_IJNS7_ILi128EEENS7_ILi80EEENS7_ILi256EEEEEELi256ENS_6half_tEfNS_4arch4Sm90ELb0ELb0ELb0ELb1ELb0ELb0ELb0ELb1ELb1ELb0ELb0ELb0EEENS1_21CollectiveEpilogueFwdINS6_IJSA_SC_SB_EEES9_SE_SG_Li256ELb1ELb0ELb0ELb0EEENS1_36VarlenDynamicPersistentTileSchedulerILi128ELi80ELi256ELi32ELb0ELb0ELb1ELb0ELb1ELb1EEEEEEEEEvNT_6ParamsE)
        /*0440*/ 	.word	0x000000a8


	//----- nvinfo : EIATTR_FRAME_SIZE
	.align		4
.L_237:
        /*0444*/ 	.byte	0x04, 0x11
        /*0446*/ 	.short	(.L_239 - .L_238)
	.align		4
.L_238:
        /*0448*/ 	.word	index@(_ZN7cutlass13device_kernelIN5flash11enable_sm90INS1_16FlashAttnFwdSm90INS1_25CollectiveMainloopFwdSm90ILi2EN4cute5tupleIJNS5_1CILi1EEES8_S8_EEENS6_IJNS7_ILi128EEENS7_ILi80EEENS7_ILi256EEEEEELi256ENS_6half_tEfNS_4arch4Sm90ELb0ELb0ELb0ELb1ELb0ELb0ELb0ELb1ELb1ELb0ELb0ELb0EEENS1_21CollectiveEpilogueFwdINS6_IJSA_SC_SB_EEES9_SE_SG_Li256ELb1ELb0ELb0ELb0EEENS1_36VarlenDynamicPersistentTileSchedulerILi128ELi80ELi256ELi32ELb0ELb0ELb1ELb0ELb1ELb1EEEEEEEEEvNT_6ParamsE)
        /*044c*/ 	.word	0x00000038


	//----- nvinfo : EIATTR_REGCOUNT
	.align		4
.L_239:
        /*0450*/ 	.byte	0x04, 0x2f
        /*0452*/ 	.short	(.L_241 - .L_240)
	.align		4
.L_240:
        /*0454*/ 	.word	index@(_ZN7cutlass13device_kernelIN5flash11enable_sm90INS1_16FlashAttnFwdSm90INS1_25CollectiveMainloopFwdSm90ILi2EN4cute5tupleIJNS5_1CILi2EEENS7_ILi1EEES9_EEENS6_IJNS7_ILi128EEENS7_ILi80EEENS7_ILi256EEEEEELi256ENS_6half_tEfNS_4arch4Sm90ELb0ELb0ELb0ELb0ELb0ELb0ELb0ELb1ELb1ELb0ELb0ELb0EEENS1_21CollectiveEpilogueFwdINS6_IJSB_SD_SC_EEESA_SF_SH_Li256ELb0ELb0ELb0ELb0EEENS1_29StaticPersistentTileSchedulerILb0EEEEEEEEEvNT_6ParamsE)
        /*0458*/ 	.word	0x000000a8


	//----- nvinfo : EIATTR_FRAME_SIZE
	.align		4
.L_241:
        /*045c*/ 	.byte	0x04, 0x11
        /*045e*/ 	.short	(.L_243 - .L_242)
	.align		4
.L_242:
        /*0460*/ 	.word	index@(_ZN7cutlass13device_kernelIN5flash11enable_sm90INS1_16FlashAttnFwdSm90INS1_25CollectiveMainloopFwdSm90ILi2EN4cute5tupleIJNS5_1CILi2EEENS7_ILi1EEES9_EEENS6_IJNS7_ILi128EEENS7_ILi80EEENS7_ILi256EEEEEELi256ENS_6half_tEfNS_4arch4Sm90ELb0ELb0ELb0ELb0ELb0ELb0ELb0ELb1ELb1ELb0ELb0ELb0EEENS1_21CollectiveEpilogueFwdINS6_IJSB_SD_SC_EEESA_SF_SH_Li256ELb0ELb0ELb0ELb0EEENS1_29StaticPersistentTileSchedulerILb0EEEEEEEEEvNT_6ParamsE)
        /*0464*/ 	.word	0x00000028


	//----- nvinfo : EIATTR_REGCOUNT
	.align		4
.L_243:
        /*0468*/ 	.byte	0x04, 0x2f
        /*046a*/ 	.short	(.L_245 - .L_244)
	.align		4
.L_244:
        /*046c*/ 	.word	index@(_ZN7cutlass13device_kernelIN5flash11enable_sm90INS1_16FlashAttnFwdSm90INS1_25CollectiveMainloopFwdSm90ILi2EN4cute5tupleIJNS5_1CILi1EEES8_S8_EEENS6_IJNS7_ILi128EEENS7_ILi80EEENS7_ILi256EEEEEELi256ENS_6half_tEfNS_4arch4Sm90ELb0ELb0ELb0ELb0ELb0ELb0ELb0ELb1ELb1ELb0ELb0ELb0EEENS1_21CollectiveEpilogueFwdINS6_IJSA_SC_SB_EEES9_SE_SG_Li256ELb0ELb0ELb0ELb0EEENS1_29StaticPersistentTileSchedulerILb0EEEEEEEEEvNT_6ParamsE)
        /*0470*/ 	.word	0x000000a8


	//----- nvinfo : EIATTR_FRAME_SIZE
	.align		4
.L_245:
        /*0474*/ 	.byte	0x04, 0x11
        /*0476*/ 	.short	(.L_247 - .L_246)
	.align		4
.L_246:
        /*0478*/ 	.word	index@(_ZN7cutlass13device_kernelIN5flash11enable_sm90INS1_16FlashAttnFwdSm90INS1_25CollectiveMainloopFwdSm90ILi2EN4cute5tupleIJNS5_1CILi1EEES8_S8_EEENS6_IJNS7_ILi128EEENS7_ILi80EEENS7_ILi256EEEEEELi256ENS_6half_tEfNS_4arch4Sm90ELb0ELb0ELb0ELb0ELb0ELb0ELb0ELb1ELb1ELb0ELb0ELb0EEENS1_21CollectiveEpilogueFwdINS6_IJSA_SC_SB_EEES9_SE_SG_Li256ELb0ELb0ELb0ELb0EEENS1_29StaticPersistentTileSchedulerILb0EEEEEEEEEvNT_6ParamsE)
        /*047c*/ 	.word	0x00000020


	//----- nvinfo : EIATTR_MIN_STACK_SIZE
	.align		4
.L_247:
        /*0480*/ 	.byte	0x04, 0x12
        /*0482*/ 	.short	(.L_249 - .L_248)
	.align		4
.L_248:
        /*0484*/ 	.word	index@(_ZN7cutlass13device_kernelIN5flash11enable_sm90INS1_16FlashAttnFwdSm90INS1_25CollectiveMainloopFwdSm90ILi2EN4cute5tupleIJNS5_1CILi1EEES8_S8_EEENS6_IJNS7_ILi128EEENS7_ILi80EEENS7_ILi256EEEEEELi256ENS_6half_tEfNS_4arch4Sm90ELb0ELb0ELb0ELb0ELb0ELb0ELb0ELb1ELb1ELb0ELb0ELb0EEENS1_21CollectiveEpilogueFwdINS6_IJSA_SC_SB_EEES9_SE_SG_Li256ELb0ELb0ELb0ELb0EEENS1_29StaticPersistentTileSchedulerILb0EEEEEEEEEvNT_6ParamsE)
        /*0488*/ 	.word	0x00000020


	//----- nvinfo : EIATTR_MIN_STACK_SIZE
	.align		4
.L_249:
        /*048c*/ 	.byte	0x04, 0x12
        /*048e*/ 	.short	(.L_251 - .L_250)
	.align		4
.L_250:
        /*0490*/ 	.word	index@(_ZN7cutlass13device_kernelIN5flash11enable_sm90INS1_16FlashAttnFwdSm90INS1_25CollectiveMainloopFwdSm90ILi2EN4cute5tupleIJNS5_1CILi2EEENS7_ILi1EEES9_EEENS6_IJNS7_ILi128EEENS7_ILi80EEENS7_ILi256EEEEEELi256ENS_6half_tEfNS_4arch4Sm90ELb0ELb0ELb0ELb0ELb0ELb0ELb0ELb1ELb1ELb0ELb0ELb0EEENS1_21CollectiveEpilogueFwdINS6_IJSB_SD_SC_EEESA_SF_SH_Li256ELb0ELb0ELb0ELb0EEENS1_29StaticPersistentTileSchedulerILb0EEEEEEEEEvNT_6ParamsE)
        /*0494*/ 	.word	0x00000028


	//----- nvinfo : EIATTR_MIN_STACK_SIZE
	.align		4
.L_251:
        /*0498*/ 	.byte	0x04, 0x12
        /*049a*/ 	.short	(.L_253 - .L_252)
	.align		4
.L_252:
        /*049c*/ 	.word	index@(_ZN7cutlass13device_kernelIN5flash11enable_sm90INS1_16FlashAttnFwdSm90INS1_25CollectiveMainloopFwdSm90ILi2EN4cute5tupleIJNS5_1CILi1EEES8_S8_EEENS6_IJNS7_ILi128EEENS7_ILi80EEENS7_ILi256EEEEEELi256ENS_6half_tEfNS_4arch4Sm90ELb0ELb0ELb0ELb1ELb0ELb0ELb0ELb1ELb1ELb0ELb0ELb0EEENS1_21CollectiveEpilogueFwdINS6_IJSA_SC_SB_EEES9_SE_SG_Li256ELb1ELb0ELb0ELb0EEENS1_36VarlenDynamicPersistentTileSchedulerILi128ELi80ELi256ELi32ELb0ELb0ELb1ELb0ELb1ELb1EEEEEEEEEvNT_6ParamsE)
        /*04a0*/ 	.word	0x00000038


	//----- nvinfo : EIATTR_MIN_STACK_SIZE
	.align		4
.L_253:
        /*04a4*/ 	.byte	0x04, 0x12
        /*04a6*/ 	.short	(.L_255 - .L_254)
	.align		4
.L_254:
        /*04a8*/ 	.word	index@(_ZN7cutlass13device_kernelIN5flash11enable_sm90INS1_16FlashAttnFwdSm90INS1_25CollectiveMainloopFwdSm90ILi2EN4cute5tupleIJNS5_1CILi1EEES8_S8_EEENS6_IJNS7_ILi128EEENS7_ILi80EEENS7_ILi256EEEEEELi256ENS_6half_tEfNS_4arch4Sm90ELb0ELb0ELb0ELb1ELb0ELb1ELb0ELb1ELb1ELb0ELb0ELb0EEENS1_21CollectiveEpilogueFwdINS6_IJSA_SC_SB_EEES9_SE_SG_Li256ELb1ELb0ELb0ELb0EEENS1_36VarlenDynamicPersistentTileSchedulerILi128ELi80ELi256ELi32ELb0ELb0ELb1ELb0ELb1ELb1EEEEEEEEEvNT_6ParamsE)
        /*04ac*/ 	.word	0x000000a0


	//----- nvinfo : EIATTR_MIN_STACK_SIZE
	.align		4
.L_255:
        /*04b0*/ 	.byte	0x04, 0x12
        /*04b2*/ 	.short	(.L_257 - .L_256)
	.align		4
.L_256:
        /*04b4*/ 	.word	index@(_ZN7cutlass13device_kernelIN5flash11enable_sm90INS1_16FlashAttnFwdSm90INS1_25CollectiveMainloopFwdSm90ILi2EN4cute5tupleIJNS5_1CILi1EEES8_S8_EEENS6_IJNS7_ILi128EEENS7_ILi64EEENS7_ILi256EEEEEELi256ENS_6half_tEfNS_4arch4Sm90ELb0ELb1ELb0ELb0ELb0ELb0ELb0ELb1ELb1ELb0ELb0ELb0EEENS1_21CollectiveEpilogueFwdINS6_IJSA_SC_SB_EEES9_SE_SG_Li256ELb0ELb0ELb0ELb0EEENS1_30DynamicPersistentTileSchedulerILi256ELi32ELb0ELb0ELb1EEEEEEEEEvNT_6ParamsE)
        /*04b8*/ 	.word	0x00000008


	//----- nvinfo : EIATTR_MIN_STACK_SIZE
	.align		4
.L_257:
        /*04bc*/ 	.byte	0x04, 0x12
        /*04be*/ 	.short	(.L_259 - .L_258)
	.align		4
.L_258:
        /*04c0*/ 	.word	index@(_ZN7cutlass13device_kernelIN5flash11enable_sm90INS1_16FlashAttnFwdSm90INS1_25CollectiveMainloopFwdSm90ILi2EN4cute5tupleIJNS5_1CILi1EEES8_S8_EEENS6_IJNS7_ILi128EEENS7_ILi64EEENS7_ILi256EEEEEELi256ENS_6half_tEfNS_4arch4Sm90ELb0ELb1ELb0ELb1ELb0ELb0ELb0ELb1ELb1ELb0ELb0ELb0EEENS1_21CollectiveEpilogueFwdINS6_IJSA_SC_SB_EEES9_SE_SG_Li256ELb1ELb0ELb0ELb0EEENS1_36VarlenDynamicPersistentTileSchedulerILi128ELi64ELi256ELi32ELb0ELb0ELb1ELb1ELb0ELb1EEEEEEEEEvNT_6ParamsE)
        /*04c4*/ 	.word	0x00000028


	//----- nvinfo : EIATTR_MIN_STACK_SIZE
	.align		4
.L_259:
        /*04c8*/ 	.byte	0x04, 0x12
        /*04ca*/ 	.short	(.L_261 - .L_260)
	.align		4
.L_260:
        /*04cc*/ 	.word	index@(_ZN7cutlass13device_kernelIN5flash11enable_sm90INS1_16FlashAttnFwdSm90INS1_25CollectiveMainloopFwdSm90ILi2EN4cute5tupleIJNS5_1CILi1EEES8_S8_EEENS6_IJNS7_ILi128EEENS7_ILi64EEENS7_ILi256EEEEEELi256ENS_6half_tEfNS_4arch4Sm90ELb0ELb1ELb0ELb1ELb0ELb1ELb0ELb1ELb1ELb0ELb0ELb0EEENS1_21CollectiveEpilogueFwdINS6_IJSA_SC_SB_EEES9_SE_SG_Li256ELb1ELb0ELb0ELb0EEENS1_36VarlenDynamicPersistentTileSchedulerILi128ELi64ELi256ELi32ELb0ELb0ELb1ELb1ELb0ELb1EEEEEEEEEvNT_6ParamsE)
        /*04d0*/ 	.word	0x000000b0


	//----- nvinfo : EIATTR_MIN_STACK_SIZE
	.align		4
.L_261:
        /*04d4*/ 	.byte	0x04, 0x12
        /*04d6*/ 	.short	(.L_263 - .L_262)
	.align		4
.L_262:
        /*04d8*/ 	.word	index@(_ZN7cutlass13device_kernelIN5flash11enable_sm90INS1_16FlashAttnFwdSm90INS1_25CollectiveMainloopFwdSm90ILi2EN4cute5tupleIJNS5_1CILi1EEES8_S8_EEENS6_IJNS7_ILi128EEENS7_ILi80EEENS7_ILi256EEEEEELi256ENS_6half_tEfNS_4arch4Sm90ELb1ELb0ELb0ELb0ELb0ELb0ELb0ELb1ELb1ELb0ELb0ELb0EEENS1_21CollectiveEpilogueFwdINS6_IJSA_SC_SB_EEES9_SE_SG_Li256ELb0ELb0ELb0ELb0EEENS1_30DynamicPersistentTileSchedulerILi256ELi32ELb0ELb0ELb1EEEEEEEEEvNT_6ParamsE)
        /*04dc*/ 	.word	0x00000008


	//----- nvinfo : EIATTR_MIN_STACK_SIZE
	.align		4
.L_263:
        /*04e0*/ 	.byte	0x04, 0x12
        /*04e2*/ 	.short	(.L_265 - .L_264)
	.align		4
.L_264:
        /*04e4*/ 	.word	index@(_ZN7cutlass13device_kernelIN5flash11enable_sm90INS1_16FlashAttnFwdSm90INS1_25CollectiveMainloopFwdSm90ILi2EN4cute5tupleIJNS5_1CILi1EEES8_S8_EEENS6_IJNS7_ILi128EEENS7_ILi80EEENS7_ILi256EEEEEELi256ENS_6half_tEfNS_4arch4Sm90ELb1ELb0ELb0ELb1ELb0ELb0ELb0ELb1ELb1ELb0ELb0ELb0EEENS1_21CollectiveEpilogueFwdINS6_IJSA_SC_SB_EEES9_SE_SG_Li256ELb1ELb0ELb0ELb0EEENS1_36VarlenDynamicPersistentTileSchedulerILi128ELi80ELi256ELi32ELb0ELb0ELb1ELb1ELb1ELb1EEEEEEEEEvNT_6ParamsE)
        /*04e8*/ 	.word	0x00000030


	//----- nvinfo : EIATTR_MIN_STACK_SIZE
	.align		4
.L_265:
        /*04ec*/ 	.byte	0x04, 0x12
        /*04ee*/ 	.short	(.L_267 - .L_266)
	.align		4
.L_266:
        /*04f0*/ 	.word	index@(_ZN7cutlass13device_kernelIN5flash11enable_sm90INS1_16FlashAttnFwdSm90INS1_25CollectiveMainloopFwdSm90ILi2EN4cute5tupleIJNS5_1CILi1EEES8_S8_EEENS6_IJNS7_ILi128EEENS7_ILi80EEENS7_ILi256EEEEEELi256ENS_6half_tEfNS_4arch4Sm90ELb1ELb0ELb0ELb1ELb0ELb1ELb0ELb1ELb1ELb0ELb0ELb0EEENS1_21CollectiveEpilogueFwdINS6_IJSA_SC_SB_EEES9_SE_SG_Li256ELb1ELb0ELb0ELb0EEENS1_36VarlenDynamicPersistentTileSchedulerILi128ELi80ELi256ELi32ELb0ELb0ELb1ELb1ELb1ELb1EEEEEEEEEvNT_6ParamsE)
        /*04f4*/ 	.word	0x000000a0


	//----- nvinfo : EIATTR_MIN_STACK_SIZE
	.align		4
.L_267:
        /*04f8*/ 	.byte	0x04, 0x12
        /*04fa*/ 	.short	(.L_269 - .L_268)
	.align		4
.L_268:
        /*04fc*/ 	.word	index@(_ZN7cutlass13device_kernelIN5flash11enable_sm90INS1_16FlashAttnFwdSm90INS1_25CollectiveMainloopFwdSm90ILi2EN4cute5tupleIJNS5_1CILi1EEES8_S8_EEENS6_IJNS7_ILi128EEENS7_ILi112EEENS7_ILi192EEEEEELi192ENS_6half_tEfNS_4arch4Sm90ELb0ELb0ELb0ELb0ELb0ELb0ELb0ELb1ELb1ELb0ELb0ELb0EEENS1_21CollectiveEpilogueFwdINS6_IJSA_SC_SB_EEES9_SE_SG_Li256ELb0ELb0ELb0ELb0EEENS1_29StaticPersistentTileSchedulerILb0EEEEEEEEEvNT_6ParamsE)
        /*0500*/ 	.word	0x00000020


	//----- nvinfo : EIATTR_MIN_STACK_SIZE
	.align		4
.L_269:
        /*0504*/ 	.byte	0x04, 0x12
        /*0506*/ 	.short	(.L_271 - .L_270)
	.align		4
.L_270:
        /*0508*/ 	.word	index@(_ZN7cutlass13device_kernelIN5flash11enable_sm90INS1_16FlashAttnFwdSm90INS1_25CollectiveMainloopFwdSm90ILi2EN4cute5tupleIJNS5_1CILi2EEENS7_ILi1EEES9_EEENS6_IJNS7_ILi128EEENS7_ILi112EEENS7_ILi192EEEEEELi192ENS_6half_tEfNS_4arch4Sm90ELb0ELb0ELb0ELb0ELb0ELb0ELb0ELb1ELb1ELb0ELb0ELb0EEENS1_21CollectiveEpilogueFwdINS6_IJSB_SD_SC_EEESA_SF_SH_Li256ELb0ELb0ELb0ELb0EEENS1_29StaticPersistentTileSchedulerILb0EEEEEEEEEvNT_6ParamsE)
        /*050c*/ 	.word	0x00000030


	//----- nvinfo : EIATTR_MIN_STACK_SIZE
	.align		4
.L_271:
        /*0510*/ 	.byte	0x04, 0x12
        /*0512*/ 	.short	(.L_273 - .L_272)
	.align		4
.L_272:
        /*0514*/ 	.word	index@(_ZN7cutlass13device_kernelIN5flash11enable_sm90INS1_16FlashAttnFwdSm90INS1_25CollectiveMainloopFwdSm90ILi2EN4cute5tupleIJNS5_1CILi1EEES8_S8_EEENS6_IJNS7_ILi128EEENS7_ILi112EEENS7_ILi192EEEEEELi192ENS_6half_tEfNS_4arch4Sm90ELb0ELb0ELb0ELb1ELb0ELb0ELb0ELb1ELb1ELb0ELb0ELb0EEENS1_21CollectiveEpilogueFwdINS6_IJSA_SC_SB_EEES9_SE_SG_Li256ELb1ELb0ELb0ELb0EEENS1_36VarlenDynamicPersistentTileSchedulerILi128ELi112ELi256ELi32ELb0ELb0ELb1ELb0ELb1ELb1EEEEEEEEEvNT_6ParamsE)
        /*0518*/ 	.word	0x00000038


	//----- nvinfo : EIATTR_MIN_STACK_SIZE
	.align		4
.L_273:
        /*051c*/ 	.byte	0x04, 0x12
        /*051e*/ 	.short	(.L_275 - .L_274)
	.align		4
.L_274:
        /*0520*/ 	.word	index@(_ZN7cutlass13device_kernelIN5flash11enable_sm90INS1_16FlashAttnFwdSm90INS1_25CollectiveMainloopFwdSm90ILi2EN4cute5tupleIJNS5_1CILi1EEES8_S8_EEENS6_IJNS7_ILi128EEENS7_ILi112EEENS7_ILi192EEEEEELi192ENS_6half_tEfNS_4arch4Sm90ELb0ELb0ELb0ELb1ELb0ELb1ELb0ELb1ELb1ELb0ELb0ELb0EEENS1_21CollectiveEpilogueFwdINS6_IJSA_SC_SB_EEES9_SE_SG_Li256ELb1ELb0ELb0ELb0EEENS1_36VarlenDynamicPersistentTileSchedulerILi128ELi112ELi256ELi32ELb0ELb0ELb1ELb0ELb1ELb1EEEEEEEEEvNT_6ParamsE)
        /*0524*/ 	.word	0x00000068


	//----- nvinfo : EIATTR_MIN_STACK_SIZE
	.align		4
.L_275:
        /*0528*/ 	.byte	0x04, 0x12
        /*052a*/ 	.short	(.L_277 - .L_276)
	.align		4
.L_276:
        /*052c*/ 	.word	index@(_ZN7cutlass13device_kernelIN5flash11enable_sm90INS1_16FlashAttnFwdSm90INS1_25CollectiveMainloopFwdSm90ILi2EN4cute5tupleIJNS5_1CILi1EEES8_S8_EEENS6_IJNS7_ILi128EEENS7_ILi96EEENS7_ILi192EEEEEELi192ENS_6half_tEfNS_4arch4Sm90ELb0ELb1ELb0ELb0ELb0ELb0ELb0ELb1ELb1ELb0ELb0ELb0EEENS1_21CollectiveEpilogueFwdINS6_IJSA_SC_SB_EEES9_SE_SG_Li256ELb0ELb0ELb0ELb0EEENS1_30DynamicPersistentTileSchedulerILi256ELi32ELb0ELb0ELb1EEEEEEEEEvNT_6ParamsE)
        /*0530*/ 	.word	0x00000008


	//----- nvinfo : EIATTR_MIN_STACK_SIZE
	.align		4
.L_277:
        /*0534*/ 	.byte	0x04, 0x12
        /*0536*/ 	.short	(.L_279 - .L_278)
	.align		4
.L_278:
        /*0538*/ 	.word	index@(_ZN7cutlass13device_kernelIN5flash11enable_sm90INS1_16FlashAttnFwdSm90INS1_25CollectiveMainloopFwdSm90ILi2EN4cute5tupleIJNS5_1CILi1EEES8_S8_EEENS6_IJNS7_ILi128EEENS7_ILi96EEENS7_ILi192EEEEEELi192ENS_6half_tEfNS_4arch4Sm90ELb0ELb1ELb0ELb1ELb0ELb0ELb0ELb1ELb1ELb0ELb0ELb0EEENS1_21CollectiveEpilogueFwdINS6_IJSA_SC_SB_EEES9_SE_SG_Li256ELb1ELb0ELb0ELb0EEENS1_36VarlenDynamicPersistentTileSchedulerILi128ELi96ELi256ELi32ELb0ELb0ELb1ELb1ELb0ELb1EEEEEEEEEvNT_6ParamsE)
        /*053c*/ 	.word	0x00000028


	//----- nvinfo : EIATTR_MIN_STACK_SIZE
	.align		4
.L_279:
        /*0540*/ 	.byte	0x04, 0x12
        /*0542*/ 	.short	(.L_281 - .L_280)
	.align		4
.L_280:
        /*0544*/ 	.word	index@(_ZN7cutlass13device_kernelIN5flash11enable_sm90INS1_16FlashAttnFwdSm90INS1_25CollectiveMainloopFwdSm90ILi2EN4cute5tupleIJNS5_1CILi1EEES8_S8_EEENS6_IJNS7_ILi128EEENS7_ILi96EEENS7_ILi192EEEEEELi192ENS_6half_tEfNS_4arch4Sm90ELb0ELb1ELb0ELb1ELb0ELb1ELb0ELb1ELb1ELb0ELb0ELb0EEENS1_21CollectiveEpilogueFwdINS6_IJSA_SC_SB_EEES9_SE_SG_Li256ELb1ELb0ELb0ELb0EEENS1_36VarlenDynamicPersistentTileSchedulerILi128ELi96ELi256ELi32ELb0ELb0ELb1ELb1ELb0ELb1EEEEEEEEEvNT_6ParamsE)
        /*0548*/ 	.word	0x00000058


	//----- nvinfo : EIATTR_MIN_STACK_SIZE
	.align		4
.L_281:
        /*054c*/ 	.byte	0x04, 0x12
        /*054e*/ 	.short	(.L_283 - .L_282)
	.align		4
.L_282:
        /*0550*/ 	.word	index@(_ZN7cutlass13device_kernelIN5flash11enable_sm90INS1_16FlashAttnFwdSm90INS1_25CollectiveMainloopFwdSm90ILi2EN4cute5tupleIJNS5_1CILi1EEES8_S8_EEENS6_IJNS7_ILi128EEENS7_ILi112EEENS7_ILi192EEEEEELi192ENS_6half_tEfNS_4arch4Sm90ELb1ELb0ELb0ELb0ELb0ELb0ELb0ELb1ELb1ELb0ELb0ELb0EEENS1_21CollectiveEpilogueFwdINS6_IJSA_SC_SB_EEES9_SE_SG_Li256ELb0ELb0ELb0ELb0EEENS1_30DynamicPersistentTileSchedulerILi256ELi32ELb0ELb0ELb1EEEEEEEEEvNT_6ParamsE)
        /*0554*/ 	.word	0x00000010


	//----- nvinfo : EIATTR_MIN_STACK_SIZE
	.align		4
.L_283:
        /*0558*/ 	.byte	0x04, 0x12
        /*055a*/ 	.short	(.L_285 - .L_284)
	.align		4
.L_284:
        /*055c*/ 	.word	index@(_ZN7cutlass13device_kernelIN5flash11enable_sm90INS1_16FlashAttnFwdSm90INS1_25CollectiveMainloopFwdSm90ILi2EN4cute5tupleIJNS5_1CILi1EEES8_S8_EEENS6_IJNS7_ILi128EEENS7_ILi112EEENS7_ILi192EEEEEELi192ENS_6half_tEfNS_4arch4Sm90ELb1ELb0ELb0ELb1ELb0ELb0ELb0ELb1ELb1ELb0ELb0ELb0EEENS1_21CollectiveEpilogueFwdINS6_IJSA_SC_SB_EEES9_SE_SG_Li256ELb1ELb0ELb0ELb0EEENS1_36VarlenDynamicPersistentTileSchedulerILi128ELi112ELi256ELi32ELb0ELb0ELb1ELb1ELb1ELb1EEEEEEEEEvNT_6ParamsE)
        /*0560*/ 	.word	0x00000030


	//----- nvinfo : EIATTR_MIN_STACK_SIZE
	.align		4
.L_285:
        /*0564*/ 	.byte	0x04, 0x12
        /*0566*/ 	.short	(.L_287 - .L_286)
	.align		4
.L_286:
        /*0568*/ 	.word	index@(_ZN7cutlass13device_kernelIN5flash11enable_sm90INS1_16FlashAttnFwdSm90INS1_25CollectiveMainloopFwdSm90ILi2EN4cute5tupleIJNS5_1CILi1EEES8_S8_EEENS6_IJNS7_ILi128EEENS7_ILi112EEENS7_ILi192EEEEEELi192ENS_6half_tEfNS_4arch4Sm90ELb1ELb0ELb0ELb1ELb0ELb1ELb0ELb1ELb1ELb0ELb0ELb0EEENS1_21CollectiveEpilogueFwdINS6_IJSA_SC_SB_EEES9_SE_SG_Li256ELb1ELb0ELb0ELb0EEENS1_36VarlenDynamicPersistentTileSchedulerILi128ELi112ELi256ELi32ELb0ELb0ELb1ELb1ELb1ELb1EEEEEEEEEvNT_6ParamsE)
        /*056c*/ 	.word	0x00000078


	//----- nvinfo : EIATTR_MIN_STACK_SIZE
	.align		4
.L_287:
        /*0570*/ 	.byte	0x04, 0x12
        /*0572*/ 	.short	(.L_289 - .L_288)
	.align		4
.L_288:
        /*0574*/ 	.word	index@(_ZN7cutlass13device_kernelIN5flash11enable_sm90INS1_16FlashAttnFwdSm90INS1_25CollectiveMainloopFwdSm90ILi2EN4cute5tupleIJNS5_1CILi1EEES8_S8_EEENS6_IJNS7_ILi128EEENS7_ILi176EEESA_EEELi128ENS_6half_tEfNS_4arch4Sm90ELb0ELb0ELb0ELb0ELb0ELb0ELb0ELb1ELb1ELb0ELb0ELb0EEENS1_21CollectiveEpilogueFwdINS6_IJSA_SA_SB_EEES9_SD_SF_Li256ELb0ELb0ELb0ELb0EEENS1_29StaticPersistentTileSchedulerILb0EEEEEEEEEvNT_6ParamsE)
        /*0578*/ 	.word	0x00000020


	//----- nvinfo : EIATTR_MIN_STACK_SIZE
	.align		4
.L_289:
        /*057c*/ 	.byte	0x04, 0x12
        /*057e*/ 	.short	(.L_291 - .L_290)
	.align		4
.L_290:
        /*0580*/ 	.word	index@(_ZN7cutlass13device_kernelIN5flash11enable_sm90INS1_16FlashAttnFwdSm90INS1_25CollectiveMainloopFwdSm90ILi2EN4cute5tupleIJNS5_1CILi2EEENS7_ILi1EEES9_EEENS6_IJNS7_ILi128EEENS7_ILi176EEESB_EEELi128ENS_6half_tEfNS_4arch4Sm90ELb0ELb0ELb0ELb0ELb0ELb0ELb0ELb1ELb1ELb0ELb0ELb0EEENS1_21CollectiveEpilogueFwdINS6_IJSB_SB_SC_EEESA_SE_SG_Li256ELb0ELb0ELb0ELb0EEENS1_29StaticPersistentTileSchedulerILb0EEEEEEEEEvNT_6ParamsE)
        /*0584*/ 	.word	0x00000030


	//----- nvinfo : EIATTR_MIN_STACK_SIZE
	.align		4
.L_291:
        /*0588*/ 	.byte	0x04, 0x12
        /*058a*/ 	.short	(.L_293 - .L_292)
	.align		4
.L_292:
        /*058c*/ 	.word	index@(_ZN7cutlass13device_kernelIN5flash11enable_sm90INS1_16FlashAttnFwdSm90INS1_25CollectiveMainloopFwdSm90ILi2EN4cute5tupleIJNS5_1CILi1EEES8_S8_EEENS6_IJNS7_ILi128EEENS7_ILi176EEESA_EEELi128ENS_6half_tEfNS_4arch4Sm90ELb0ELb0ELb0ELb1ELb0ELb0ELb0ELb1ELb1ELb0ELb0ELb0EEENS1_21CollectiveEpilogueFwdINS6_IJSA_SA_SB_EEES9_SD_SF_Li256ELb1ELb0ELb0ELb0EEENS1_36VarlenDynamicPersistentTileSchedulerILi128ELi176ELi256ELi32ELb0ELb0ELb1ELb0ELb1ELb1EEEEEEEEEvNT_6ParamsE)
        /*0590*/ 	.word	0x00000038


	//----- nvinfo : EIATTR_MIN_STACK_SIZE
	.align		4
.L_293:
        /*0594*/ 	.byte	0x04, 0x12
        /*0596*/ 	.short	(.L_295 - .L_294)
	.align		4
.L_294:
        /*0598*/ 	.word	index@(_ZN7cutlass13device_kernelIN5flash11enable_sm90INS1_16FlashAttnFwdSm90INS1_25CollectiveMainloopFwdSm90ILi2EN4cute5tupleIJNS5_1CILi1EEES8_S8_EEENS6_IJNS7_ILi128EEENS7_ILi176EEESA_EEELi128ENS_6half_tEfNS_4arch4Sm90ELb0ELb0ELb0ELb1ELb0ELb1ELb0ELb1ELb1ELb0ELb0ELb0EEENS1_21CollectiveEpilogueFwdINS6_IJSA_SA_SB_EEES9_SD_SF_Li256ELb1ELb0ELb0ELb0EEENS1_36VarlenDynamicPersistentTileSchedulerILi128ELi176ELi256ELi32ELb0ELb0ELb1ELb0ELb1ELb1EEEEEEEEEvNT_6ParamsE)
        /*059c*/ 	.word	0x000000a0


	//----- nvinfo : EIATTR_MIN_STACK_SIZE
	.align		4
.L_295:
        /*05a0*/ 	.byte	0x04, 0x12
        /*05a2*/ 	.short	(.L_297 - .L_296)
	.align		4
.L_296:
        /*05a4*/ 	.word	index@(_ZN7cutlass13device_kernelIN5flash11enable_sm90INS1_16FlashAttnFwdSm90INS1_25CollectiveMainloopFwdSm90ILi2EN4cute5tupleIJNS5_1CILi1EEES8_S8_EEENS6_IJNS7_ILi128EEESA_SA_EEELi128ENS_6half_tEfNS_4arch4Sm90ELb0ELb1ELb0ELb0ELb0ELb0ELb0ELb1ELb1ELb0ELb0ELb0EEENS1_21CollectiveEpilogueFwdISB_S9_SC_SE_Li256ELb0ELb0ELb0ELb0EEENS1_30DynamicPersistentTileSchedulerILi256ELi32ELb0ELb0ELb1EEEEEEEEEvNT_6ParamsE)
        /*05a8*/ 	.word	0x00000000


	//----- nvinfo : EIATTR_MIN_STACK_SIZE
	.align		4
.L_297:
        /*05ac*/ 	.byte	0x04, 0x12
        /*05ae*/ 	.short	(.L_299 - .L_298)
	.align		4
.L_298:
        /*05b0*/ 	.word	index@(_ZN7cutlass13device_kernelIN5flash11enable_sm90INS1_16FlashAttnFwdSm90INS1_25CollectiveMainloopFwdSm90ILi2EN4cute5tupleIJNS5_1CILi1EEES8_S8_EEENS6_IJNS7_ILi128EEESA_SA_EEELi128ENS_6half_tEfNS_4arch4Sm90ELb0ELb1ELb0ELb1ELb0ELb0ELb0ELb1ELb1ELb0ELb0ELb0EEENS1_21CollectiveEpilogueFwdISB_S9_SC_SE_Li256ELb1ELb0ELb0ELb0EEENS1_36VarlenDynamicPersistentTileSchedulerILi128ELi128ELi256ELi32ELb0ELb0ELb1ELb1ELb0ELb1EEEEEEEEEvNT_6ParamsE)
        /*05b4*/ 	.word	0x00000020


	//----- nvinfo : EIATTR_MIN_STACK_SIZE
	.align		4
.L_299:
        /*05b8*/ 	.byte	0x04, 0x12
        /*05ba*/ 	.short	(.L_301 - .L_300)
	.align		4
.L_300:
        /*05bc*/ 	.word	index@(_ZN7cutlass13device_kernelIN5flash11enable_sm90INS1_16FlashAttnFwdSm90INS1_25CollectiveMainloopFwdSm90ILi2EN4cute5tupleIJNS5_1CILi1EEES8_S8_EEENS6_IJNS7_ILi128EEESA_SA_EEELi128ENS_6half_tEfNS_4arch4Sm90ELb0ELb1ELb0ELb1ELb0ELb1ELb0ELb1ELb1ELb0ELb0ELb0EEENS1_21CollectiveEpilogueFwdISB_S9_SC_SE_Li256ELb1ELb0ELb0ELb0EEENS1_36VarlenDynamicPersistentTileSchedulerILi128ELi128ELi256ELi32ELb0ELb0ELb1ELb1ELb0ELb1EEEEEEEEEvNT_6ParamsE)
        /*05c0*/ 	.word	0x00000030


	//----- nvinfo : EIATTR_MIN_STACK_SIZE
	.align		4
.L_301:
        /*05c4*/ 	.byte	0x04, 0x12
        /*05c6*/ 	.short	(.L_303 - .L_302)
	.align		4
.L_302:
        /*05c8*/ 	.word	index@(_ZN7cutlass13device_kernelIN5flash11enable_sm90INS1_16FlashAttnFwdSm90INS1_25CollectiveMainloopFwdSm90ILi2EN4cute5tupleIJNS5_1CILi1EEES8_S8_EEENS6_IJNS7_ILi128EEESA_SA_EEELi128ENS_6half_tEfNS_4arch4Sm90ELb1ELb0ELb0ELb0ELb0ELb0ELb0ELb1ELb1ELb0ELb0ELb0EEENS1_21CollectiveEpilogueFwdISB_S9_SC_SE_Li256ELb0ELb0ELb0ELb0EEENS1_30DynamicPersistentTileSchedulerILi256ELi32ELb0ELb0ELb1EEEEEEEEEvNT_6ParamsE)
        /*05cc*/ 	.word	0x00000000


	//----- nvinfo : EIATTR_MIN_STACK_SIZE
	.align		4
.L_303:
        /*05d0*/ 	.byte	0x04, 0x12
        /*05d2*/ 	.short	(.L_305 - .L_304)
	.align		4
.L_304:
        /*05d4*/ 	.word	index@(_ZN7cutlass13device_kernelIN5flash11enable_sm90INS1_16FlashAttnFwdSm90INS1_25CollectiveMainloopFwdSm90ILi2EN4cute5tupleIJNS5_1CILi1EEES8_S8_EEENS6_IJNS7_ILi128EEESA_SA_EEELi128ENS_6half_tEfNS_4arch4Sm90ELb1ELb0ELb0ELb1ELb0ELb0ELb0ELb1ELb1ELb0ELb0ELb0EEENS1_21CollectiveEpilogueFwdISB_S9_SC_SE_Li256ELb1ELb0ELb0ELb0EEENS1_36VarlenDynamicPersistentTileSchedulerILi128ELi128ELi256ELi32ELb0ELb0ELb1ELb1ELb1ELb1EEEEEEEEEvNT_6ParamsE)
        /*05d8*/ 	.word	0x00000028


	//----- nvinfo : EIATTR_MIN_STACK_SIZE
	.align		4
.L_305:
        /*05dc*/ 	.byte	0x04, 0x12
        /*05de*/ 	.short	(.L_307 - .L_306)
	.align		4
.L_306:
        /*05e0*/ 	.word	index@(_ZN7cutlass13device_kernelIN5flash11enable_sm90INS1_16FlashAttnFwdSm90INS1_25CollectiveMainloopFwdSm90ILi2EN4cute5tupleIJNS5_1CILi1EEES8_S8_EEENS6_IJNS7_ILi128EEESA_SA_EEELi128ENS_6half_tEfNS_4arch4Sm90ELb1ELb0ELb0ELb1ELb0ELb1ELb0ELb1ELb1ELb0ELb0ELb0EEENS1_21CollectiveEpilogueFwdISB_S9_SC_SE_Li256ELb1ELb0ELb0ELb0EEENS1_36VarlenDynamicPersistentTileSchedulerILi128ELi128ELi256ELi32ELb0ELb0ELb1ELb1ELb1ELb1EEEEEEEEEvNT_6ParamsE)
        /*05e4*/ 	.word	0x00000040


	//----- nvinfo : EIATTR_MIN_STACK_SIZE
	.align		4
.L_307:
        /*05e8*/ 	.byte	0x04, 0x12
        /*05ea*/ 	.short	(.L_309 - .L_308)
	.align		4
.L_308:
        /*05ec*/ 	.word	index@(_ZN7cutlass13device_kernelIN5flash11enable_sm90INS1_16FlashAttnFwdSm90INS1_25CollectiveMainloopFwdSm90ILi2EN4cute5tupleIJNS5_1CILi1EEES8_S8_EEENS6_IJNS7_ILi192EEENS7_ILi144EEENS7_ILi96EEEEEELi96ENS_6half_tEfNS_4arch4Sm90ELb0ELb0ELb0ELb0ELb0ELb0ELb0ELb0ELb1ELb0ELb0ELb0EEENS1_21CollectiveEpilogueFwdINS6_IJSA_SC_SB_EEES9_SE_SG_Li384ELb0ELb0ELb0ELb0EEENS1_29StaticPersistentTileSchedulerILb0EEEEEEEEEvNT_6ParamsE)
        /*05f0*/ 	.word	0x00000008


	//----- nvinfo : EIATTR_MIN_STACK_SIZE
	.align		4
.L_309:
        /*05f4*/ 	.byte	0x04, 0x12
        /*05f6*/ 	.short	(.L_311 - .L_310)
	.align		4
.L_310:
        /*05f8*/ 	.word	index@(_ZN7cutlass13device_kernelIN5flash11enable_sm90INS1_16FlashAttnFwdSm90INS1_25CollectiveMainloopFwdSm90ILi2EN4cute5tupleIJNS5_1CILi1EEES8_S8_EEENS6_IJNS7_ILi192EEENS7_ILi144EEENS7_ILi96EEEEEELi96ENS_6half_tEfNS_4arch4Sm90ELb0ELb0ELb0ELb1ELb0ELb0ELb0ELb0ELb1ELb0ELb0ELb0EEENS1_21CollectiveEpilogueFwdINS6_IJSA_SC_SB_EEES9_SE_SG_Li384ELb1ELb0ELb0ELb0EEENS1_36VarlenDynamicPersistentTileSchedulerILi192ELi144ELi384ELi32ELb0ELb0ELb1ELb0ELb1ELb1EEEEEEEEEvNT_6ParamsE)
        /*05fc*/ 	.word	0x00000018


	//----- nvinfo : EIATTR_MIN_STACK_SIZE
	.align		4
.L_311:
        /*0600*/ 	.byte	0x04, 0x12
        /*0602*/ 	.short	(.L_313 - .L_312)
	.align		4
.L_312:
        /*0604*/ 	.word	index@(_ZN7cutlass13device_kernelIN5flash11enable_sm90INS1_16FlashAttnFwdSm90INS1_25CollectiveMainloopFwdSm90ILi2EN4cute5tupleIJNS5_1CILi1EEES8_S8_EEENS6_IJNS7_ILi192EEENS7_ILi144EEENS7_ILi96EEEEEELi96ENS_6half_tEfNS_4arch4Sm90ELb0ELb0ELb0ELb1ELb0ELb1ELb0ELb0ELb1ELb0ELb0ELb0EEENS1_21CollectiveEpilogueFwdINS6_IJSA_SC_SB_EEES9_SE_SG_Li384ELb1ELb0ELb0ELb0EEENS1_36VarlenDynamicPersistentTileSchedulerILi192ELi144ELi384ELi32ELb0ELb0ELb1ELb0ELb1ELb1EEEEEEEEEvNT_6ParamsE)
        /*0608*/ 	.word	0x000000c0


	//----- nvinfo : EIATTR_MIN_STACK_SIZE
	.align		4
.L_313:
        /*060c*/ 	.byte	0x04, 0x12
        /*060e*/ 	.short	(.L_315 - .L_314)
	.align		4
.L_314:
        /*0610*/ 	.word	index@(_ZN7cutlass13device_kernelIN5flash11enable_sm90INS1_16FlashAttnFwdSm90INS1_25CollectiveMainloopFwdSm90ILi2EN4cute5tupleIJNS5_1CILi1EEES8_S8_EEENS6_IJNS7_ILi192EEENS7_ILi128EEENS7_ILi96EEEEEELi96ENS_6half_tEfNS_4arch4Sm90ELb0ELb1ELb0ELb0ELb0ELb0ELb0ELb0ELb1ELb0ELb0ELb0EEENS1_21CollectiveEpilogueFwdINS6_IJSA_SC_SB_EEES9_SE_SG_Li384ELb0ELb0ELb0ELb0EEENS1_30DynamicPersistentTileSchedulerILi384ELi32ELb0ELb0ELb1EEEEEEEEEvNT_6ParamsE)
        /*0614*/ 	.word	0x00000000


	//----- nvinfo : EIATTR_MIN_STACK_SIZE
	.align		4
.L_315:
        /*0618*/ 	.byte	0x04, 0x12
        /*061a*/ 	.short	(.L_317 - .L_316)
	.align		4
.L_316:
        /*061c*/ 	.word	index@(_ZN7cutlass13device_kernelIN5flash11enable_sm90INS1_16FlashAttnFwdSm90INS1_25CollectiveMainloopFwdSm90ILi2EN4cute5tupleIJNS5_1CILi1EEES8_S8_EEENS6_IJNS7_ILi192EEENS7_ILi128EEENS7_ILi96EEEEEELi96ENS_6half_tEfNS_4arch4Sm90ELb0ELb1ELb0ELb1ELb0ELb0ELb0ELb0ELb1ELb0ELb0ELb0EEENS1_21CollectiveEpilogueFwdINS6_IJSA_SC_SB_EEES9_SE_SG_Li384ELb1ELb0ELb0ELb0EEENS1_36VarlenDynamicPersistentTileSchedulerILi192ELi128ELi384ELi32ELb0ELb0ELb1ELb1ELb0ELb1EEEEEEEEEvNT_6ParamsE)
        /*0620*/ 	.word	0x00000008


	//----- nvinfo : EIATTR_MIN_STACK_SIZE
	.align		4
.L_317:
        /*0624*/ 	.byte	0x04, 0x12
        /*0626*/ 	.short	(.L_319 - .L_318)
	.align		4
.L_318:
        /*0628*/ 	.word	index@(_ZN7cutlass13device_kernelIN5flash11enable_sm90INS1_16FlashAttnFwdSm90INS1_25CollectiveMainloopFwdSm90ILi2EN4cute5tupleIJNS5_1CILi1EEES8_S8_EEENS6_IJNS7_ILi192EEENS7_ILi128EEENS7_ILi96EEEEEELi96ENS_6half_tEfNS_4arch4Sm90ELb0ELb1ELb0ELb1ELb0ELb1ELb0ELb0ELb1ELb0ELb0ELb0EEENS1_21CollectiveEpilogueFwdINS6_IJSA_SC_SB_EEES9_SE_SG_Li384ELb1ELb0ELb0ELb0EEENS1_36VarlenDynamicPersistentTileSchedulerILi192ELi128ELi384ELi32ELb0ELb0ELb1ELb1ELb0ELb1EEEEEEEEEvNT_6ParamsE)
        /*062c*/ 	.word	0x00000060


	//----- nvinfo : EIATTR_MIN_STACK_SIZE
	.align		4
.L_319:
        /*0630*/ 	.byte	0x04, 0x12
        /*0632*/ 	.short	(.L_321 - .L_320)
	.align		4
.L_320:
        /*0634*/ 	.word	index@(_ZN7cutlass13device_kernelIN5flash11enable_sm90INS1_16FlashAttnFwdSm90INS1_25CollectiveMainloopFwdSm90ILi2EN4cute5tupleIJNS5_1CILi1EEES8_S8_EEENS6_IJNS7_ILi192EEENS7_ILi144EEENS7_ILi96EEEEEELi96ENS_6half_tEfNS_4arch4Sm90ELb1ELb0ELb0ELb0ELb0ELb0ELb0ELb0ELb1ELb0ELb0ELb0EEENS1_21CollectiveEpilogueFwdINS6_IJSA_SC_SB_EEES9_SE_SG_Li384ELb0ELb0ELb0ELb0EEENS1_30DynamicPersistentTileSchedulerILi384ELi32ELb0ELb0ELb1EEEEEEEEEvNT_6ParamsE)
        /*0638*/ 	.word	0x00000000


	//----- nvinfo : EIATTR_MIN_STACK_SIZE
	.align		4
.L_321:
        /*063c*/ 	.byte	0x04, 0x12
        /*063e*/ 	.short	(.L_323 - .L_322)
	.align		4
.L_322:
        /*0640*/ 	.word	index@(_ZN7cutlass13device_kernelIN5flash11enable_sm90INS1_16FlashAttnFwdSm90INS1_25CollectiveMainloopFwdSm90ILi2EN4cute5tupleIJNS5_1CILi1EEES8_S8_EEENS6_IJNS7_ILi192EEENS7_ILi144EEENS7_ILi96EEEEEELi96ENS_6half_tEfNS_4arch4Sm90ELb1ELb0ELb0ELb1ELb0ELb0ELb0ELb0ELb1ELb0ELb0ELb0EEENS1_21CollectiveEpilogueFwdINS6_IJSA_SC_SB_EEES9_SE_SG_Li384ELb1ELb0ELb0ELb0EEENS1_36VarlenDynamicPersistentTileSchedulerILi192ELi144ELi384ELi32ELb0ELb0ELb1ELb1ELb1ELb1EEEEEEEEEvNT_6ParamsE)
        /*0644*/ 	.word	0x00000010


	//----- nvinfo : EIATTR_MIN_STACK_SIZE
	.align		4
.L_323:
        /*0648*/ 	.byte	0x04, 0x12
        /*064a*/ 	.short	(.L_325 - .L_324)
	.align		4
.L_324:
        /*064c*/ 	.word	index@(_ZN7cutlass13device_kernelIN5flash11enable_sm90INS1_16FlashAttnFwdSm90INS1_25CollectiveMainloopFwdSm90ILi2EN4cute5tupleIJNS5_1CILi1EEES8_S8_EEENS6_IJNS7_ILi192EEENS7_ILi144EEENS7_ILi96EEEEEELi96ENS_6half_tEfNS_4arch4Sm90ELb1ELb0ELb0ELb1ELb0ELb1ELb0ELb0ELb1ELb0ELb0ELb0EEENS1_21CollectiveEpilogueFwdINS6_IJSA_SC_SB_EEES9_SE_SG_Li384ELb1ELb0ELb0ELb0EEENS1_36VarlenDynamicPersistentTileSchedulerILi192ELi144ELi384ELi32ELb0ELb0ELb1ELb1ELb1ELb1EEEEEEEEEvNT_6ParamsE)
        /*0650*/ 	.word	0x000000b8


	//----- nvinfo : EIATTR_MIN_STACK_SIZE
	.align		4
.L_325:
        /*0654*/ 	.byte	0x04, 0x12
        /*0656*/ 	.short	(.L_327 - .L_326)
	.align		4
.L_326:
        /*0658*/ 	.word	index@(_ZN7cutlass13device_kernelIN5flash11enable_sm90INS1_16FlashAttnFwdSm90INS1_25CollectiveMainloopFwdSm90ILi2EN4cute5tupleIJNS5_1CILi1EEES8_S8_EEENS6_IJNS7_ILi192EEESA_NS7_ILi64EEEEEELi64ENS_6half_tEfNS_4arch4Sm90ELb0ELb0ELb0ELb0ELb0ELb0ELb0ELb0ELb1ELb0ELb0ELb0EEENS1_21CollectiveEpilogueFwdINS6_IJSA_SB_SA_EEES9_SD_SF_Li384ELb0ELb0ELb0ELb0EEENS1_29StaticPersistentTileSchedulerILb0EEEEEEEEEvNT_6ParamsE)
        /*065c*/ 	.word	0x00000018


	//----- nvinfo : EIATTR_MIN_STACK_SIZE
	.align		4
.L_327:
        /*0660*/ 	.byte	0x04, 0x12
        /*0662*/ 	.short	(.L_329 - .L_328)
	.align		4
.L_328:
        /*0664*/ 	.word	index@(_ZN7cutlass13device_kernelIN5flash11enable_sm90INS1_16FlashAttnFwdSm90INS1_25CollectiveMainloopFwdSm90ILi2EN4cute5tupleIJNS5_1CILi1EEES8_S8_EEENS6_IJNS7_ILi192EEESA_NS7_ILi64EEEEEELi64ENS_6half_tEfNS_4arch4Sm90ELb0ELb0ELb0ELb1ELb0ELb0ELb0ELb0ELb1ELb0ELb0ELb0EEENS1_21CollectiveEpilogueFwdINS6_IJSA_SB_SA_EEES9_SD_SF_Li384ELb1ELb0ELb0ELb0EEENS1_36VarlenDynamicPersistentTileSchedulerILi192ELi192ELi384ELi32ELb0ELb0ELb1ELb0ELb1ELb1EEEEEEEEEvNT_6ParamsE)
        /*0668*/ 	.word	0x00000020


	//----- nvinfo : EIATTR_MIN_STACK_SIZE
	.align		4
.L_329:
        /*066c*/ 	.byte	0x04, 0x12
        /*066e*/ 	.short	(.L_331 - .L_330)
	.align		4
.L_330:
        /*0670*/ 	.word	index@(_ZN7cutlass13device_kernelIN5flash11enable_sm90INS1_16FlashAttnFwdSm90INS1_25CollectiveMainloopFwdSm90ILi2EN4cute5tupleIJNS5_1CILi1EEES8_S8_EEENS6_IJNS7_ILi192EEESA_NS7_ILi64EEEEEELi64ENS_6half_tEfNS_4arch4Sm90ELb0ELb0ELb0ELb1ELb0ELb1ELb0ELb0ELb1ELb0ELb0ELb0EEENS1_21CollectiveEpilogueFwdINS6_IJSA_SB_SA_EEES9_SD_SF_Li384ELb1ELb0ELb0ELb0EEENS1_36VarlenDynamicPersistentTileSchedulerILi192ELi192ELi384ELi32ELb0ELb0ELb1ELb0ELb1ELb1EEEEEEEEEvNT_6ParamsE)
        /*0674*/ 	.word	0x00000060


	//----- nvinfo : EIATTR_MIN_STACK_SIZE
	.align		4
.L_331:
        /*0678*/ 	.byte	0x04, 0x12
        /*067a*/ 	.short	(.L_333 - .L_332)
	.align		4
.L_332:
        /*067c*/ 	.word	index@(_ZN7cutlass13device_kernelIN5flash11enable_sm90INS1_16FlashAttnFwdSm90INS1_25CollectiveMainloopFwdSm90ILi2EN4cute5tupleIJNS5_1CILi1EEES8_S8_EEENS6_IJNS7_ILi192EEENS7_ILi128EEENS7_ILi64EEEEEELi64ENS_6half_tEfNS_4arch4Sm90ELb0ELb1ELb0ELb0ELb0ELb0ELb0ELb1ELb1ELb0ELb0ELb0EEENS1_21CollectiveEpilogueFwdINS6_IJSA_SC_SB_EEES9_SE_SG_Li384ELb0ELb0ELb0ELb0EEENS1_30DynamicPersistentTileSchedulerILi384ELi32ELb0ELb0ELb1EEEEEEEEEvNT_6ParamsE)
        /*0680*/ 	.word	0x00000000


	//----- nvinfo : EIATTR_MIN_STACK_SIZE
	.align		4
.L_333:
        /*0684*/ 	.byte	0x04, 0x12
        /*0686*/ 	.short	(.L_335 - .L_334)
	.align		4
.L_334:
        /*0688*/ 	.word	index@(_ZN7cutlass13device_kernelIN5flash11enable_sm90INS1_16FlashAttnFwdSm90INS1_25CollectiveMainloopFwdSm90ILi2EN4cute5tupleIJNS5_1CILi1EEES8_S8_EEENS6_IJNS7_ILi192EEENS7_ILi128EEENS7_ILi64EEEEEELi64ENS_6half_tEfNS_4arch4Sm90ELb0ELb1ELb0ELb1ELb0ELb0ELb0ELb1ELb1ELb0ELb0ELb0EEENS1_21CollectiveEpilogueFwdINS6_IJSA_SC_SB_EEES9_SE_SG_Li384ELb1ELb0ELb0ELb0EEENS1_36VarlenDynamicPersistentTileSchedulerILi192ELi128ELi384ELi32ELb0ELb0ELb1ELb1ELb0ELb1EEEEEEEEEvNT_6ParamsE)
        /*068c*/ 	.word	0x00000010


	//----- nvinfo : EIATTR_MIN_STACK_SIZE
	.align		4
.L_335:
        /*0690*/ 	.byte	0x04, 0x12
        /*0692*/ 	.short	(.L_337 - .L_336)
	.align		4
.L_336:
        /*0694*/ 	.word	index@(_ZN7cutlass13device_kernelIN5flash11enable_sm90INS1_16FlashAttnFwdSm90INS1_25CollectiveMainloopFwdSm90ILi2EN4cute5tupleIJNS5_1CILi1EEES8_S8_EEENS6_IJNS7_ILi192EEENS7_ILi128EEENS7_ILi64EEEEEELi64ENS_6half_tEfNS_4arch4Sm90ELb0ELb1ELb0ELb1ELb0ELb1ELb0ELb1ELb1ELb0ELb0ELb0EEENS1_21CollectiveEpilogueFwdINS6_IJSA_SC_SB_EEES9_SE_SG_Li384ELb1ELb0ELb0ELb0EEENS1_36VarlenDynamicPersistentTileSchedulerILi192ELi128ELi384ELi32ELb0ELb0ELb1ELb1ELb0ELb1EEEEEEEEEvNT_6ParamsE)
        /*0698*/ 	.word	0x00000048


	//----- nvinfo : EIATTR_MIN_STACK_SIZE
	.align		4
.L_337:
        /*069c*/ 	.byte	0x04, 0x12
        /*069e*/ 	.short	(.L_339 - .L_338)
	.align		4
.L_338:
        /*06a0*/ 	.word	index@(_ZN7cutlass13device_kernelIN5flash11enable_sm90INS1_16FlashAttnFwdSm90INS1_25CollectiveMainloopFwdSm90ILi2EN4cute5tupleIJNS5_1CILi1EEES8_S8_EEENS6_IJNS7_ILi192EEENS7_ILi128EEENS7_ILi64EEEEEELi64ENS_6half_tEfNS_4arch4Sm90ELb1ELb0ELb0ELb0ELb0ELb0ELb0ELb1ELb1ELb0ELb0ELb0EEENS1_21CollectiveEpilogueFwdINS6_IJSA_SC_SB_EEES9_SE_SG_Li384ELb0ELb0ELb0ELb0EEENS1_30DynamicPersistentTileSchedulerILi384ELi32ELb0ELb0ELb1EEEEEEEEEvNT_6ParamsE)
        /*06a4*/ 	.word	0x00000000


	//----- nvinfo : EIATTR_MIN_STACK_SIZE
	.align		4
.L_339:
        /*06a8*/ 	.byte	0x04, 0x12
        /*06aa*/ 	.short	(.L_341 - .L_340)
	.align		4
.L_340:
        /*06ac*/ 	.word	index@(_ZN7cutlass13device_kernelIN5flash11enable_sm90INS1_16FlashAttnFwdSm90INS1_25CollectiveMainloopFwdSm90ILi2EN4cute5tupleIJNS5_1CILi1EEES8_S8_EEENS6_IJNS7_ILi192EEENS7_ILi128EEENS7_ILi64EEEEEELi64ENS_6half_tEfNS_4arch4Sm90ELb1ELb0ELb0ELb1ELb0ELb0ELb0ELb1ELb1ELb0ELb0ELb0EEENS1_21CollectiveEpilogueFwdINS6_IJSA_SC_SB_EEES9_SE_SG_Li384ELb1ELb0ELb0ELb0EEENS1_36VarlenDynamicPersistentTileSchedulerILi192ELi128ELi384ELi32ELb0ELb0ELb1ELb1ELb1ELb1EEEEEEEEEvNT_6ParamsE)
        /*06b0*/ 	.word	0x00000010


	//----- nvinfo : EIATTR_MIN_STACK_SIZE
	.align		4
.L_341:
        /*06b4*/ 	.byte	0x04, 0x12
        /*06b6*/ 	.short	(.L_343 - .L_342)
	.align		4
.L_342:
        /*06b8*/ 	.word	index@(_ZN7cutlass13device_kernelIN5flash11enable_sm90INS1_16FlashAttnFwdSm90INS1_25CollectiveMainloopFwdSm90ILi2EN4cute5tupleIJNS5_1CILi1EEES8_S8_EEENS6_IJNS7_ILi192EEENS7_ILi128EEENS7_ILi64EEEEEELi64ENS_6half_tEfNS_4arch4Sm90ELb1ELb0ELb0ELb1ELb0ELb1ELb0ELb1ELb1ELb0ELb0ELb0EEENS1_21CollectiveEpilogueFwdINS6_IJSA_SC_SB_EEES9_SE_SG_Li384ELb1ELb0ELb0ELb0EEENS1_36VarlenDynamicPersistentTileSchedulerILi192ELi128ELi384ELi32ELb0ELb0ELb1ELb1ELb1ELb1EEEEEEEEEvNT_6ParamsE)
        /*06bc*/ 	.word	0x00000048
.L_343:


//--------------------- .nv.compat                --------------------------
	.section	.nv.compat,"",@"SHT_CUDA_COMPAT_INFO"
	.align	4
        /*0000*/ 	.byte	0x02, 0x09, 0x01, 0x00, 0x02, 0x02, 0x04, 0x00, 0x02, 0x05, 0x05, 0x00, 0x03, 0x07, 0x01, 0x01
        /*0010*/ 	.byte	0x02, 0x03, 0x01, 0x00, 0x02, 0x06, 0x01, 0x00, 0x04, 0x0b, 0x08, 0x00, 0x00, 0x00, 0x00, 0x00
        /*0020*/ 	.byte	0x00, 0x00, 0x00, 0x00


//--------------------- .nv.info._ZN7cutlass13device_kernelIN5flash11enable_sm90INS1_16FlashAttnFwdSm90INS1_25CollectiveMainloopFwdSm90ILi2EN4cute5tupleIJNS5_1CILi1EEES8_S8_EEENS6_IJNS7_ILi128EEENS7_ILi80EEENS7_ILi256EEEEEELi256ENS_6half_tEfNS_4arch4Sm90ELb0ELb0ELb0ELb0ELb0ELb0ELb0ELb1ELb1ELb0ELb0ELb0EEENS1_21CollectiveEpilogueFwdINS6_IJSA_SC_SB_EEES9_SE_SG_Li256ELb0ELb0ELb0ELb0EEENS1_29StaticPersistentTileSchedulerILb0EEEEEEEEEvNT_6ParamsE --------------------------
	.section	.nv.info._ZN7cutlass13device_kernelIN5flash11enable_sm90INS1_16FlashAttnFwdSm90INS1_25CollectiveMainloopFwdSm90ILi2EN4cute5tupleIJNS5_1CILi1EEES8_S8_EEENS6_IJNS7_ILi128EEENS7_ILi80EEENS7_ILi256EEEEEELi256ENS_6half_tEfNS_4arch4Sm90ELb0ELb0ELb0ELb0ELb0ELb0ELb0ELb1ELb1ELb0ELb0ELb0EEENS1_21CollectiveEpilogueFwdINS6_IJSA_SC_SB_EEES9_SE_SG_Li256ELb0ELb0ELb0ELb0EEENS1_29StaticPersistentTileSchedulerILb0EEEEEEEEEvNT_6ParamsE,"",@"SHT_CUDA_INFO"
	.sectionflags	@""
	.align	4


	//----- nvinfo : EIATTR_CUDA_API_VERSION
	.align		4
        /*0000*/ 	.byte	0x04, 0x37
        /*0002*/ 	.short	(.L_345 - .L_344)
.L_344:
        /*0004*/ 	.word	0x00000082


	//----- nvinfo : EIATTR_KPARAM_INFO
	.align		4
.L_345:
        /*0008*/ 	.byte	0x04, 0x17
        /*000a*/ 	.short	(.L_347 - .L_346)
.L_346:
        /*000c*/ 	.word	0x00000000
        /*0010*/ 	.short	0x0000
        /*0012*/ 	.short	0x0070
        /*0014*/ 	.byte	0x00, 0xf0, 0x01, 0x2e


	//----- nvinfo : EIATTR_SPARSE_MMA_MASK
	.align		4
.L_347:
        /*0018*/ 	.byte	0x03, 0x50
        /*001a*/ 	.short	0x0000


	//----- nvinfo : EIATTR_MAXREG_COUNT
	.align		4
        /*001c*/ 	.byte	0x03, 0x1b
        /*001e*/ 	.short	0x00a8


	//----- nvinfo : EIATTR_NUM_BARRIERS
	.align		4
        /*0020*/ 	.byte	0x02, 0x4c
        /*0022*/ 	.byte	0x09
	.zero		1


	//----- nvinfo : EIATTR_EXTERNS
	.align		4
        /*0024*/ 	.byte	0x04, 0x0f
        /*0026*/ 	.short	(.L_349 - .L_348)


	//   ....[0]....
	.align		4
.L_348:
        /*0028*/ 	.word	index@(__assertfail)


	//----- nvinfo : EIATTR_ANNOTATIONS
	.align		4
.L_349:
        /*002c*/ 	.byte	0x04, 0x55
        /*002e*/ 	.short	(.L_351 - .L_350)


	//   ....[0]....
.L_350:
        /*0030*/ 	.word	0x00000001
        /*0034*/ 	.byte	0x40, 0x09, 0x00, 0x00, 0x01, 0x00, 0x00, 0x00, 0x00, 0x0a, 0x00, 0x00, 0x01, 0x00, 0x00, 0x00
        /* <DEDUP_REMOVED lines=14> */
        /*0124*/ 	.byte	0x70, 0xe2, 0x00, 0x00, 0x01, 0x00, 0x00, 0x00, 0x10, 0xe4, 0x00, 0x00


	//----- nvinfo : EIATTR_MERCURY_ISA_VERSION
	.align		4
.L_351:
        /*0130*/ 	.byte	0x03, 0x5f
        /*0132*/ 	.short	0x0101


	//----- nvinfo : EIATTR_INT_WARP_WIDE_INSTR_OFFSETS
	.align		4
        /*0134*/ 	.byte	0x04, 0x31
        /*0136*/ 	.short	(.L_353 - .L_352)


	//   ....[0]....
.L_352:
        /*0138*/ 	.word	0x00000180


	//   ....[1]....
        /*013c*/ 	.word	0x000001b0


	//   ....[2]....
        /*0140*/ 	.word	0x00000240


	//   ....[3]....
        /*0144*/ 	.word	0x0000b7e0


	//   ....[4]....
        /*0148*/ 	.word	0x0000b810


	//   ....[5]....
        /*014c*/ 	.word	0x0000b900


	//   ....[6]....
        /*0150*/ 	.word	0x0000b9c0


	//   ....[7]....
        /*0154*/ 	.word	0x0000ba80


	//----- nvinfo : EIATTR_COOP_GROUP_MASK_REGIDS
	.align		4
.L_353:
        /*0158*/ 	.byte	0x04, 0x29
        /*015a*/ 	.short	(.L_355 - .L_354)


	//   ....[0]....
.L_354:
        /*015c*/ 	.word	0xffffffff


	//   ....[1]....
        /*0160*/ 	.word	0xffffffff


	//   ....[2]....
        /*0164*/ 	.word	0xffffffff


	//   ....[3]....
        /*0168*/ 	.word	0xffffffff


	//   ....[4]....
        /*016c*/ 	.word	0xffffffff


	//   ....[5]....
        /*0170*/ 	.word	0xffffffff


	//   ....[6]....
        /*0174*/ 	.word	0xffffffff


	//   ....[7]....
        /*0178*/ 	.word	0xffffffff


	//   ....[8]....
        /*017c*/ 	.word	0xffffffff


	//   ....[9]....
        /*0180*/ 	.word	0xffffffff


	//   ....[10]....
        /*0184*/ 	.word	0xffffffff


	//   ....[11]....
        /*0188*/ 	.word	0xffffffff


	//   ....[12]....
        /*018c*/ 	.word	0xffffffff


	//   ....[13]....
        /*0190*/ 	.word	0xffffffff


	//   ....[14]....
        /*0194*/ 	.word	0xffffffff


	//   ....[15]....
        /*0198*/ 	.word	0xffffffff


	//   ....[16]....
        /*019c*/ 	.word	0xffffffff


	//   ....[17]....
        /*01a0*/ 	.word	0xffffffff


	//   ....[18]....
        /*01a4*/ 	.word	0xffffffff


	//   ....[19]....
        /*01a8*/ 	.word	0xffffffff


	//   ....[20]....
        /*01ac*/ 	.word	0xffffffff


	//   ....[21]....
        /*01b0*/ 	.word	0xffffffff


	//   ....[22]....
        /*01b4*/ 	.word	0xffffffff


	//   ....[23]....
        /*01b8*/ 	.word	0x0500000f


	//   ....[24]....
        /*01bc*/ 	.word	0x0500000f


	//----- nvinfo : EIATTR_COOP_GROUP_INSTR_OFFSETS
	.align		4
.L_355:
        /*01c0*/ 	.byte	0x04, 0x28
        /*01c2*/ 	.short	(.L_357 - .L_356)


	//   ....[0]....
.L_356:
        /*01c4*/ 	.word	0x00000060


	//   ....[1]....
        /*01c8*/ 	.word	0x00000190


	//   ....[2]....
        /*01cc*/ 	.word	0x00000250


	//   ....[3]....
        /*01d0*/ 	.word	0x000003c0


	//   ....[4]....
        /*01d4*/ 	.word	0x00000520


	//   ....[5]....
        /*01d8*/ 	.word	0x00000640


	//   ....[6]....
        /*01dc*/ 	.word	0x000007a0


	//   ....[7]....
        /*01e0*/ 	.word	0x00000d40


	//   ....[8]....
        /*01e4*/ 	.word	0x00003d00


	//   ....[9]....
        /*01e8*/ 	.word	0x00003d40


	//   ....[10]....
        /*01ec*/ 	.word	0x00004120


	//   ....[11]....
        /*01f0*/ 	.word	0x000041a0


	//   ....[12]....
        /*01f4*/ 	.word	0x00007cb0


	//   ....[13]....
        /*01f8*/ 	.word	0x00007de0


	//   ....[14]....
        /*01fc*/ 	.word	0x00008190


	//   ....[15]....
        /*0200*/ 	.word	0x000081f0


	//   ....[16]....
        /*0204*/ 	.word	0x000092b0


	//   ....[17]....
        /*0208*/ 	.word	0x000092f0


	//   ....[18]....
        /*020c*/ 	.word	0x00009470


	//   ....[19]....
        /*0210*/ 	.word	0x000094a0


	//   ....[20]....
        /*0214*/ 	.word	0x0000ac60


	//   ....[21]....
        /*0218*/ 	.word	0x0000afd0


	//   ....[22]....
        /*021c*/ 	.word	0x0000e390


	//   ....[23]....
        /*0220*/ 	.word	0x0000e870


	//   ....[24]....
        /*0224*/ 	.word	0x0000ed10


	//----- nvinfo : EIATTR_REG_RECONFIG
	.align		4
.L_357:
        /*0228*/ 	.byte	0x01, 0x54
	.zero		2


	//----- nvinfo : EIATTR_SYSCALL_OFFSETS
	.align		4
        /*022c*/ 	.byte	0x04, 0x46
        /*022e*/ 	.short	(.L_359 - .L_358)


	//   ....[0]....
.L_358:
        /*0230*/ 	.word	0x000010b0


	//   ....[1]....
        /*0234*/ 	.word	0x0000b430


	//   ....[2]....
        /*0238*/ 	.word	0x0000b570


	//   ....[3]....
        /*023c*/ 	.word	0x0000b670


	//----- nvinfo : EIATTR_MBARRIER_INSTR_OFFSETS
	.align		4
.L_359:
        /*0240*/ 	.byte	0x04, 0x39
        /*0242*/ 	.short	(.L_361 - .L_360)


	//   ....[0]....
.L_360:
        /*0244*/ 	.word	0x00000270
        /*0248*/ 	.word	0x000000ff
        /*024c*/ 	.word	0x00038800
        /*0250*/ 	.short	0x0100
        /*0252*/ 	.byte	0x06
	.zero		1


	//   ....[1]....
        /*0254*/ 	.word	0x00000280
        /*0258*/ 	.word	0x000000ff
        /*025c*/ 	.word	0x00038820
        /*0260*/ 	.short	0x0100
        /*0262*/ 	.byte	0x06
	.zero		1


	//   ....[2]....
        /*0264*/ 	.word	0x00000370
        /*0268*/ 	.word	0x000000ff
        /*026c*/ 	.word	0x00038830
        /*0270*/ 	.short	0x0100
        /*0272*/ 	.byte	0x08
	.zero		1


	//   ....[3]....
        /*0274*/ 	.word	0x00000380
        /*0278*/ 	.word	0x000000ff
        /*027c*/ 	.word	0x00038840
        /*0280*/ 	.short	0x0100
        /*0282*/ 	.byte	0x08
	.zero		1


	//   ....[4]....
        /*0284*/ 	.word	0x00000390
        /*0288*/ 	.word	0x000000ff
        /*028c*/ 	.word	0x00038838
        /*0290*/ 	.short	0x0100
        /*0292*/ 	.byte	0x08
	.zero		1


	//   ....[5]....
        /*0294*/ 	.word	0x000003a0
        /*0298*/ 	.word	0x000000ff
        /*029c*/ 	.word	0x00038848
        /*02a0*/ 	.short	0x0100
        /*02a2*/ 	.byte	0x08
	.zero		1


	//   ....[6]....
        /*02a4*/ 	.word	0x000004d0
        /*02a8*/ 	.word	0x000000ff
        /*02ac*/ 	.word	0x00038850
        /*02b0*/ 	.short	0x0100
        /*02b2*/ 	.byte	0x08
	.zero		1


	//   ....[7]....
        /*02b4*/ 	.word	0x000004e0
        /*02b8*/ 	.word	0x000000ff
        /*02bc*/ 	.word	0x00038860
        /*02c0*/ 	.short	0x0100
        /*02c2*/ 	.byte	0x08
	.zero		1


	//   ....[8]....
        /*02c4*/ 	.word	0x000004f0
        /*02c8*/ 	.word	0x000000ff
        /*02cc*/ 	.word	0x00038858
        /*02d0*/ 	.short	0x0100
        /*02d2*/ 	.byte	0x08
	.zero		1


	//   ....[9]....
        /*02d4*/ 	.word	0x00000500
        /*02d8*/ 	.word	0x000000ff
        /*02dc*/ 	.word	0x00038868
        /*02e0*/ 	.short	0x0100
        /*02e2*/ 	.byte	0x08
	.zero		1


	//   ....[10]....
        /*02e4*/ 	.word	0x000005f0
        /*02e8*/ 	.word	0x000000ff
        /*02ec*/ 	.word	0x00038870
        /*02f0*/ 	.short	0x0100
        /*02f2*/ 	.byte	0x06
	.zero		1


	//   ....[11]....
        /*02f4*/ 	.word	0x00000600
        /*02f8*/ 	.word	0x000000ff
        /*02fc*/ 	.word	0x00038880
        /*0300*/ 	.short	0x0100
        /*0302*/ 	.byte	0x06
	.zero		1


	//   ....[12]....
        /*0304*/ 	.word	0x00000610
        /*0308*/ 	.word	0x000000ff
        /*030c*/ 	.word	0x00038878
        /*0310*/ 	.short	0x0100
        /*0312*/ 	.byte	0x06
	.zero		1


	//   ....[13]....
        /*0314*/ 	.word	0x00000620
        /*0318*/ 	.word	0x000000ff
        /*031c*/ 	.word	0x00038888
        /*0320*/ 	.short	0x0100
        /*0322*/ 	.byte	0x06
	.zero		1


	//   ....[14]....
        /*0324*/ 	.word	0x00000750
        /*0328*/ 	.word	0x000000ff
        /*032c*/ 	.word	0x00038890
        /*0330*/ 	.short	0x0100
        /*0332*/ 	.byte	0x08
	.zero		1


	//   ....[15]....
        /*0334*/ 	.word	0x00000760
        /*0338*/ 	.word	0x000000ff
        /*033c*/ 	.word	0x000388a0
        /*0340*/ 	.short	0x0100
        /*0342*/ 	.byte	0x08
	.zero		1


	//   ....[16]....
        /*0344*/ 	.word	0x00000770
        /*0348*/ 	.word	0x000000ff
        /*034c*/ 	.word	0x00038898
        /*0350*/ 	.short	0x0100
        /*0352*/ 	.byte	0x08
	.zero		1


	//   ....[17]....
        /*0354*/ 	.word	0x00000780
        /*0358*/ 	.word	0x000000ff
        /*035c*/ 	.word	0x000388a8
        /*0360*/ 	.short	0x0100
        /*0362*/ 	.byte	0x08
	.zero		1


	//   ....[18]....
        /*0364*/ 	.word	0x000008b0
        /*0368*/ 	.word	0x000000ff
        /*036c*/ 	.word	0x000388b0
        /*0370*/ 	.short	0x0100
        /*0372*/ 	.byte	0x08
	.zero		1


	//   ....[19]....
        /*0374*/ 	.word	0x000008c0
        /*0378*/ 	.word	0x000000ff
        /*037c*/ 	.word	0x000388c0
        /*0380*/ 	.short	0x0100
        /*0382*/ 	.byte	0x08
	.zero		1


	//   ....[20]....
        /*0384*/ 	.word	0x000008d0
        /*0388*/ 	.word	0x000000ff
        /*038c*/ 	.word	0x000388b8
        /*0390*/ 	.short	0x0100
        /*0392*/ 	.byte	0x08
	.zero		1


	//   ....[21]....
        /*0394*/ 	.word	0x000008e0
        /*0398*/ 	.word	0x000000ff
        /*039c*/ 	.word	0x000388c8
        /*03a0*/ 	.short	0x0100
        /*03a2*/ 	.byte	0x08
	.zero		1


	//   ....[22]....
        /*03a4*/ 	.word	0x000010f0
        /*03a8*/ 	.word	0x000000ff
        /*03ac*/ 	.word	0x00038800
        /*03b0*/ 	.short	0x010a
        /*03b2*/ 	.byte	0x3d
	.zero		1


	//   ....[23]....
        /*03b4*/ 	.word	0x00001180
        /*03b8*/ 	.word	0x00000000
        /*03bc*/ 	.word	0x00038830
        /*03c0*/ 	.short	0x010a
        /*03c2*/ 	.byte	0x3f
	.zero		1


	//   ....[24]....
        /*03c4*/ 	.word	0x00001200
        /*03c8*/ 	.word	0x00000000
        /*03cc*/ 	.word	0x00038830
        /*03d0*/ 	.short	0x010a
        /*03d2*/ 	.byte	0x3f
	.zero		1


	//   ....[25]....
        /*03d4*/ 	.word	0x00003c30
        /*03d8*/ 	.word	0x00000000
        /*03dc*/ 	.word	0x00000000
        /*03e0*/ 	.short	0x0101
        /*03e2*/ 	.byte	0x3f
	.zero		1


	//   ....[26]....
        /*03e4*/ 	.word	0x00005070
        /*03e8*/ 	.word	0x000000ff
        /*03ec*/ 	.word	0x00038830
        /*03f0*/ 	.short	0x010a
        /*03f2*/ 	.byte	0x27
	.zero		1


	//   ....[27]....
        /*03f4*/ 	.word	0x000050b0
        /*03f8*/ 	.word	0x000000ff
        /*03fc*/ 	.word	0x00038830
        /*0400*/ 	.short	0x010a
        /*0402*/ 	.byte	0x27
	.zero		1


	//   ....[28]....
        /*0404*/ 	.word	0x00007a00
        /*0408*/ 	.word	0x000000ff
        /*040c*/ 	.word	0x00038850
        /*0410*/ 	.short	0x010a
        /*0412*/ 	.byte	0x05
	.zero		1


	//   ....[29]....
        /*0414*/ 	.word	0x00007a40
        /*0418*/ 	.word	0x000000ff
        /*041c*/ 	.word	0x00038850
        /*0420*/ 	.short	0x010a
        /*0422*/ 	.byte	0x05
	.zero		1


	//   ....[30]....
        /*0424*/ 	.word	0x00008560
        /*0428*/ 	.word	0x000000ab
        /*042c*/ 	.word	0x00000000
        /*0430*/ 	.short	0x0101
        /*0432*/ 	.byte	0x3f
	.zero		1


	//   ....[31]....
        /*0434*/ 	.word	0x00008590
        /*0438*/ 	.word	0x000000b2
        /*043c*/ 	.word	0x00000000
        /*0440*/ 	.short	0x0101
        /*0442*/ 	.byte	0x3f
	.zero		1


	//   ....[32]....
        /*0444*/ 	.word	0x00009220
        /*0448*/ 	.word	0x000000ff
        /*044c*/ 	.word	0x00038850
        /*0450*/ 	.short	0x010a
        /*0452*/ 	.byte	0x07
	.zero		1


	//   ....[33]....
        /*0454*/ 	.word	0x00009260
        /*0458*/ 	.word	0x000000ff
        /*045c*/ 	.word	0x00038850
        /*0460*/ 	.short	0x010a
        /*0462*/ 	.byte	0x07
	.zero		1


	//   ....[34]....
        /*0464*/ 	.word	0x00009e20
        /*0468*/ 	.word	0x0000000d
        /*046c*/ 	.word	0x00000000
        /*0470*/ 	.short	0x0101
        /*0472*/ 	.byte	0x3f
	.zero		1


	//   ....[35]....
        /*0474*/ 	.word	0x0000aeb0
        /*0478*/ 	.word	0x000000ff
        /*047c*/ 	.word	0x00000000
        /*0480*/ 	.short	0x0101
        /*0482*/ 	.byte	0x06
	.zero		1


	//   ....[36]....
        /*0484*/ 	.word	0x0000bdc0
        /*0488*/ 	.word	0x00000006
        /*048c*/ 	.word	0x00038840
        /*0490*/ 	.short	0x010a
        /*0492*/ 	.byte	0x3f
	.zero		1


	//   ....[37]....
        /*0494*/ 	.word	0x0000c3f0
        /*0498*/ 	.word	0x00000009
        /*049c*/ 	.word	0x00038820
        /*04a0*/ 	.short	0x010a
        /*04a2*/ 	.byte	0x3f
	.zero		1


	//   ....[38]....
        /*04a4*/ 	.word	0x0000c6d0
        /*04a8*/ 	.word	0x00000002
        /*04ac*/ 	.word	0x00038840
        /*04b0*/ 	.short	0x010a
        /*04b2*/ 	.byte	0x3f
	.zero		1


	//   ....[39]....
        /*04b4*/ 	.word	0x0000c9e0
        /*04b8*/ 	.word	0x00000002
        /*04bc*/ 	.word	0x00000060
        /*04c0*/ 	.short	0x010a
        /*04c2*/ 	.byte	0x3f
	.zero		1


	//   ....[40]....
        /*04c4*/ 	.word	0x0000cfd0
        /*04c8*/ 	.word	0x00000002
        /*04cc*/ 	.word	0x00038840
        /*04d0*/ 	.short	0x010a
        /*04d2*/ 	.byte	0x3f
	.zero		1


	//   ....[41]....
        /*04d4*/ 	.word	0x0000d2e0
        /*04d8*/ 	.word	0x00000002
        /*04dc*/ 	.word	0x00000060
        /*04e0*/ 	.short	0x010a
        /*04e2*/ 	.byte	0x3f
	.zero		1


	//   ....[42]....
        /*04e4*/ 	.word	0x0000d7f0
        /*04e8*/ 	.word	0x00000002
        /*04ec*/ 	.word	0x00038840
        /*04f0*/ 	.short	0x010a
        /*04f2*/ 	.byte	0x3f
	.zero		1


	//   ....[43]....
        /*04f4*/ 	.word	0x0000db10
        /*04f8*/ 	.word	0x00000002
        /*04fc*/ 	.word	0x00000060
        /*0500*/ 	.short	0x010a
        /*0502*/ 	.byte	0x3f
	.zero		1


	//   ....[44]....
        /*0504*/ 	.word	0x0000dee0
        /*0508*/ 	.word	0x00000003
        /*050c*/ 	.word	0x00038860
        /*0510*/ 	.short	0x010a
        /*0512*/ 	.byte	0x3f
	.zero		1


	//   ....[45]....
        /*0514*/ 	.word	0x0000e310
        /*0518*/ 	.word	0x00000000
        /*051c*/ 	.word	0x00038820
        /*0520*/ 	.short	0x010a
        /*0522*/ 	.byte	0x3f
	.zero		1


	//   ....[46]....
        /*0524*/ 	.word	0x0000e4b0
        /*0528*/ 	.word	0x00000006
        /*052c*/ 	.word	0x00000000
        /*0530*/ 	.short	0x010a
        /*0532*/ 	.byte	0x3f
	.zero		1


	//   ....[47]....
        /*0534*/ 	.word	0x0000e520
        /*0538*/ 	.word	0x00000003
        /*053c*/ 	.word	0x00000000
        /*0540*/ 	.short	0x010a
        /*0542*/ 	.byte	0x3f
	.zero		1


	//   ....[48]....
        /*0544*/ 	.word	0x0000e580
        /*0548*/ 	.word	0x00000010
        /*054c*/ 	.word	0x00000000
        /*0550*/ 	.short	0x010a
        /*0552*/ 	.byte	0x3f
	.zero		1


	//   ....[49]....
        /*0554*/ 	.word	0x0000e5b0
        /*0558*/ 	.word	0x00000003
        /*055c*/ 	.word	0x00000000
        /*0560*/ 	.short	0x010a
        /*0562*/ 	.byte	0x3f
	.zero		1


	//   ....[50]....
        /*0564*/ 	.word	0x0000e620
        /*0568*/ 	.word	0x00000003
        /*056c*/ 	.word	0x00038800
        /*0570*/ 	.short	0x010a
        /*0572*/ 	.byte	0x3f
	.zero		1


	//   ....[51]....
        /*0574*/ 	.word	0x0000e670
        /*0578*/ 	.word	0x00000000
        /*057c*/ 	.word	0x00038830
        /*0580*/ 	.short	0x010a
        /*0582*/ 	.byte	0x3f
	.zero		1


	//   ....[52]....
        /*0584*/ 	.word	0x0000e6d0
        /*0588*/ 	.word	0x00000005
        /*058c*/ 	.word	0x00038830
        /*0590*/ 	.short	0x010a
        /*0592*/ 	.byte	0x3f
	.zero		1


	//   ....[53]....
        /*0594*/ 	.word	0x0000e730
        /*0598*/ 	.word	0x00000003
        /*059c*/ 	.word	0x00038850
        /*05a0*/ 	.short	0x010a
        /*05a2*/ 	.byte	0x3f
	.zero		1


	//   ....[54]....
        /*05a4*/ 	.word	0x0000e790
        /*05a8*/ 	.word	0x00000003
        /*05ac*/ 	.word	0x00038850
        /*05b0*/ 	.short	0x010a
        /*05b2*/ 	.byte	0x3f
	.zero		1


	//   ....[55]....
        /*05b4*/ 	.word	0x0000e930
        /*05b8*/ 	.word	0x00000006
        /*05bc*/ 	.word	0x00038840
        /*05c0*/ 	.short	0x010a
        /*05c2*/ 	.byte	0x3f
	.zero		1


	//   ....[56]....
        /*05c4*/ 	.word	0x0000e9b0
        /*05c8*/ 	.word	0x00000007
        /*05cc*/ 	.word	0x00038820
        /*05d0*/ 	.short	0x010a
        /*05d2*/ 	.byte	0x3f
	.zero		1


	//   ....[57]....
        /*05d4*/ 	.word	0x0000ea00
        /*05d8*/ 	.word	0x00000002
        /*05dc*/ 	.word	0x00038840
        /*05e0*/ 	.short	0x010a
        /*05e2*/ 	.byte	0x3f
	.zero		1


	//   ....[58]....
        /*05e4*/ 	.word	0x0000ea50
        /*05e8*/ 	.word	0x00000002
        /*05ec*/ 	.word	0x00000060
        /*05f0*/ 	.short	0x010a
        /*05f2*/ 	.byte	0x3f
	.zero		1


	//   ....[59]....
        /*05f4*/ 	.word	0x0000eaa0
        /*05f8*/ 	.word	0x00000002
        /*05fc*/ 	.word	0x00038840
        /*0600*/ 	.short	0x010a
        /*0602*/ 	.byte	0x3f
	.zero		1


	//   ....[60]....
        /*0604*/ 	.word	0x0000eaf0
        /*0608*/ 	.word	0x00000002
        /*060c*/ 	.word	0x00000060
        /*0610*/ 	.short	0x010a
        /*0612*/ 	.byte	0x3f
	.zero		1


	//   ....[61]....
        /*0614*/ 	.word	0x0000eb40
        /*0618*/ 	.word	0x00000002
        /*061c*/ 	.word	0x00038840
        /*0620*/ 	.short	0x010a
        /*0622*/ 	.byte	0x3f
	.zero		1


	//   ....[62]....
        /*0624*/ 	.word	0x0000eb90
        /*0628*/ 	.word	0x00000002
        /*062c*/ 	.word	0x00000060
        /*0630*/ 	.short	0x010a
        /*0632*/ 	.byte	0x3f
	.zero		1


	//   ....[63]....
        /*0634*/ 	.word	0x0000ebe0
        /*0638*/ 	.word	0x00000003
        /*063c*/ 	.word	0x00038860
        /*0640*/ 	.short	0x010a
        /*0642*/ 	.byte	0x3f
	.zero		1


	//   ....[64]....
        /*0644*/ 	.word	0x0000ec30
        /*0648*/ 	.word	0x00000000
        /*064c*/ 	.word	0x00038820
        /*0650*/ 	.short	0x010a
        /*0652*/ 	.byte	0x3f
	.zero		1


	//   ....[65]....
        /*0654*/ 	.word	0x0000edd0
        /*0658*/ 	.word	0x00000006
        /*065c*/ 	.word	0x00000000
        /*0660*/ 	.short	0x010a
        /*0662*/ 	.byte	0x3f
	.zero		1


	//   ....[66]....
        /*0664*/ 	.word	0x0000ee20
        /*0668*/ 	.word	0x00000003
        /*066c*/ 	.word	0x00000000
        /*0670*/ 	.short	0x010a
        /*0672*/ 	.byte	0x3f
	.zero		1


	//   ....[67]....
        /*0674*/ 	.word	0x0000ee70
        /*0678*/ 	.word	0x00000010
        /*067c*/ 	.word	0x00000000
        /*0680*/ 	.short	0x010a
        /*0682*/ 	.byte	0x3f
	.zero		1


	//----- nvinfo : EIATTR_NUM_MBARRIERS
	.align		4
.L_361:
        /*0684*/ 	.byte	0x03, 0x38
        /*0686*/ 	.short	0x0016


	//----- nvinfo : EIATTR_EXIT_INSTR_OFFSETS
	.align		4
        /*0688*/ 	.byte	0x04, 0x1c
        /*068a*/ 	.short	(.L_363 - .L_362)


	//   ....[0]....
.L_362:
        /*068c*/ 	.word	0x000009f0


	//   ....[1]....
        /*0690*/ 	.word	0x0000af90


	//   ....[2]....
        /*0694*/ 	.word	0x0000aff0


	//   ....[3]....
        /*0698*/ 	.word	0x0000e600


	//----- nvinfo : EIATTR_MAX_THREADS
	.align		4
.L_363:
        /*069c*/ 	.byte	0x04, 0x05
        /*069e*/ 	.short	(.L_365 - .L_364)
.L_364:
        /*06a0*/ 	.word	0x00000180
        /*06a4*/ 	.word	0x00000001
        /*06a8*/ 	.word	0x00000001


	//----- nvinfo : EIATTR_CRS_STACK_SIZE
	.align		4
.L_365:
        /*06ac*/ 	.byte	0x04, 0x1e
        /*06ae*/ 	.short	(.L_367 - .L_366)
.L_366:
        /*06b0*/ 	.word	0x00000000


	//----- nvinfo : EIATTR_CBANK_PARAM_SIZE
	.align		4
.L_367:
        /*06b4*/ 	.byte	0x03, 0x19
        /*06b6*/ 	.short	0x0bf0


	//----- nvinfo : EIATTR_PARAM_CBANK
	.align		4
        /*06b8*/ 	.byte	0x04, 0x0a
        /*06ba*/ 	.short	(.L_369 - .L_368)
	.align		4
.L_368:
        /*06bc*/ 	.word	index@(.nv.constant0._ZN7cutlass13device_kernelIN5flash11enable_sm90INS1_16FlashAttnFwdSm90INS1_25CollectiveMainloopFwdSm90ILi2EN4cute5tupleIJNS5_1CILi1EEES8_S8_EEENS6_IJNS7_ILi128EEENS7_ILi80EEENS7_ILi256EEEEEELi256ENS_6half_tEfNS_4arch4Sm90ELb0ELb0ELb0ELb0ELb0ELb0ELb0ELb1ELb1ELb0ELb0ELb0EEENS1_21CollectiveEpilogueFwdINS6_IJSA_SC_SB_EEES9_SE_SG_Li256ELb0ELb0ELb0ELb0EEENS1_29StaticPersistentTileSchedulerILb0EEEEEEEEEvNT_6ParamsE)
        /*06c0*/ 	.short	0x0210
        /*06c2*/ 	.short	0x0bf0


	//----- nvinfo : EIATTR_SW_WAR
	.align		4
.L_369:
        /*06c4*/ 	.byte	0x04, 0x36
        /*06c6*/ 	.short	(.L_371 - .L_370)
.L_370:
        /*06c8*/ 	.word	0x00000008
.L_371:


//--------------------- .nv.info._ZN7cutlass13device_kernelIN5flash11enable_sm90INS1_16FlashAttnFwdSm90INS1_25CollectiveMainloopFwdSm90ILi2EN4cute5tupleIJNS5_1CILi2EEENS7_ILi1EEES9_EEENS6_IJNS7_ILi128EEENS7_ILi80EEENS7_ILi256EEEEEELi256ENS_6half_tEfNS_4arch4Sm90ELb0ELb0ELb0ELb0ELb0ELb0ELb0ELb1ELb1ELb0ELb0ELb0EEENS1_21CollectiveEpilogueFwdINS6_IJSB_SD_SC_EEESA_SF_SH_Li256ELb0ELb0ELb0ELb0EEENS1_29StaticPersistentTileSchedulerILb0EEEEEEEEEvNT_6ParamsE --------------------------
	.section	.nv.info._ZN7cutlass13device_kernelIN5flash11enable_sm90INS1_16FlashAttnFwdSm90INS1_25CollectiveMainloopFwdSm90ILi2EN4cute5tupleIJNS5_1CILi2EEENS7_ILi1EEES9_EEENS6_IJNS7_ILi128EEENS7_ILi80EEENS7_ILi256EEEEEELi256ENS_6half_tEfNS_4arch4Sm90ELb0ELb0ELb0ELb0ELb0ELb0ELb0ELb1ELb1ELb0ELb0ELb0EEENS1_21CollectiveEpilogueFwdINS6_IJSB_SD_SC_EEESA_SF_SH_Li256ELb0ELb0ELb0ELb0EEENS1_29StaticPersistentTileSchedulerILb0EEEEEEEEEvNT_6ParamsE,"",@"SHT_CUDA_INFO"
	.sectionflags	@""
	.align	4


	//----- nvinfo : EIATTR_CUDA_API_VERSION
	.align		4
        /*0000*/ 	.byte	0x04, 0x37
        /*0002*/ 	.short	(.L_373 - .L_372)
.L_372:
        /*0004*/ 	.word	0x00000082


	//----- nvinfo : EIATTR_KPARAM_INFO
	.align		4
.L_373:
        /*0008*/ 	.byte	0x04, 0x17
        /*000a*/ 	.short	(.L_375 - .L_374)
.L_374:
        /*000c*/ 	.word	0x00000000
        /*0010*/ 	.short	0x0000
        /*0012*/ 	.short	0x0070
        /*0014*/ 	.byte	0x00, 0xf0, 0x01, 0x2e


	//----- nvinfo : EIATTR_SPARSE_MMA_MASK
	.align		4
.L_375:
        /*0018*/ 	.byte	0x03, 0x50
        /*001a*/ 	.short	0x0000


	//----- nvinfo : EIATTR_MAXREG_COUNT
	.align		4
        /*001c*/ 	.byte	0x03, 0x1b
        /*001e*/ 	.short	0x00a8


	//----- nvinfo : EIATTR_NUM_BARRIERS
	.align		4
        /*0020*/ 	.byte	0x02, 0x4c
        /*0022*/ 	.byte	0x09
	.zero		1


	//----- nvinfo : EIATTR_EXTERNS
	.align		4
        /*0024*/ 	.byte	0x04, 0x0f
        /*0026*/ 	.short	(.L_377 - .L_376)


	//   ....[0]....
	.align		4
.L_376:
        /*0028*/ 	.word	index@(__assertfail)


	//----- nvinfo : EIATTR_ANNOTATIONS
	.align		4
.L_377:
        /*002c*/ 	.byte	0x04, 0x55
        /*002e*/ 	.short	(.L_379 - .L_378)


	//   ....[0]....
.L_378:
        /* <DEDUP_REMOVED lines=26> */


	//----- nvinfo : EIATTR_MERCURY_ISA_VERSION
	.align		4
.L_379:
        /*01c0*/ 	.byte	0x03, 0x5f
        /*01c2*/ 	.short	0x0101


	//----- nvinfo : EIATTR_INT_WARP_WIDE_INSTR_OFFSETS
	.align		4
        /*01c4*/ 	.byte	0x04, 0x31
        /*01c6*/ 	.short	(.L_381 - .L_380)


	//   ....[0]....
.L_380:
        /*01c8*/ 	.word	0x00000190


	//   ....[1]....
        /*01cc*/ 	.word	0x000001d0


	//   ....[2]....
        /*01d0*/ 	.word	0x00000240


	//   ....[3]....
        /*01d4*/ 	.word	0x0000b6f0


	//   ....[4]....
        /*01d8*/ 	.word	0x0000b740


	//   ....[5]....
        /*01dc*/ 	.word	0x0000b800


	//   ....[6]....
        /*01e0*/ 	.word	0x0000b8c0


	//   ....[7]....
        /*01e4*/ 	.word	0x0000b980


	//----- nvinfo : EIATTR_COOP_GROUP_MASK_REGIDS
	.align		4
.L_381:
        /*01e8*/ 	.byte	0x04, 0x29
        /*01ea*/ 	.short	(.L_383 - .L_382)


	//   ....[0]....
.L_382:
        /*01ec*/ 	.word	0xffffffff


	//   ....[1]....
        /*01f0*/ 	.word	0xffffffff


	//   ....[2]....
        /*01f4*/ 	.word	0xffffffff


	//   ....[3]....
        /*01f8*/ 	.word	0xffffffff


	//   ....[4]....
        /*01fc*/ 	.word	0xffffffff


	//   ....[5]....
        /*0200*/ 	.word	0xffffffff


	//   ....[6]....
        /*0204*/ 	.word	0xffffffff


	//   ....[7]....
        /*0208*/ 	.word	0xffffffff


	//   ....[8]....
        /*020c*/ 	.word	0xffffffff


	//   ....[9]....
        /*0210*/ 	.word	0xffffffff


	//   ....[10]....
        /*0214*/ 	.word	0xffffffff


	//   ....[11]....
        /*0218*/ 	.word	0xffffffff


	//   ....[12]....
        /*021c*/ 	.word	0xffffffff


	//   ....[13]....
        /*0220*/ 	.word	0xffffffff


	//   ....[14]....
        /*0224*/ 	.word	0xffffffff


	//   ....[15]....
        /*0228*/ 	.word	0xffffffff


	//   ....[16]....
        /*022c*/ 	.word	0xffffffff


	//   ....[17]....
        /*0230*/ 	.word	0xffffffff


	//   ....[18]....
        /*0234*/ 	.word	0xffffffff


	//   ....[19]....
        /*0238*/ 	.word	0xffffffff


	//   ....[20]....
        /*023c*/ 	.word	0xffffffff


	//   ....[21]....
        /*0240*/ 	.word	0xffffffff


	//   ....[22]....
        /*0244*/ 	.word	0xffffffff


	//   ....[23]....
        /*0248*/ 	.word	0xffffffff


	//   ....[24]....
        /*024c*/ 	.word	0x0500000f


	//   ....[25]....
        /*0250*/ 	.word	0x0500000f


	//----- nvinfo : EIATTR_COOP_GROUP_INSTR_OFFSETS
	.align		4
.L_383:
        /*0254*/ 	.byte	0x04, 0x28
        /*0256*/ 	.short	(.L_385 - .L_384)


	//   ....[0]....
.L_384:
        /*0258*/ 	.word	0x00000060


	//   ....[1]....
        /*025c*/ 	.word	0x000001a0


	//   ....[2]....
        /*0260*/ 	.word	0x000001f0


	//   ....[3]....
        /*0264*/ 	.word	0x00000430


	//   ....[4]....
        /*0268*/ 	.word	0x00000660


	//   ....[5]....
        /*026c*/ 	.word	0x00000890


	//   ....[6]....
        /*0270*/ 	.word	0x00000b20


	//   ....[7]....
        /*0274*/ 	.word	0x00000e50


	//   ....[8]....
        /*0278*/ 	.word	0x00001330


	//   ....[9]....
        /*027c*/ 	.word	0x00004340


	//   ....[10]....
        /*0280*/ 	.word	0x00004390


	//   ....[11]....
        /*0284*/ 	.word	0x00004710


	//   ....[12]....
        /*0288*/ 	.word	0x00004790


	//   ....[13]....
        /*028c*/ 	.word	0x00007c60


	//   ....[14]....
        /*0290*/ 	.word	0x00007c70


	//   ....[15]....
        /*0294*/ 	.word	0x00007ca0


	//   ....[16]....
        /*0298*/ 	.word	0x00007cb0


	//   ....[17]....
        /*029c*/ 	.word	0x00009060


	//   ....[18]....
        /*02a0*/ 	.word	0x00009070


	//   ....[19]....
        /*02a4*/ 	.word	0x00009110


	//   ....[20]....
        /*02a8*/ 	.word	0x00009130


	//   ....[21]....
        /*02ac*/ 	.word	0x0000aa40


	//   ....[22]....
        /*02b0*/ 	.word	0x0000ae20


	//   ....[23]....
        /*02b4*/ 	.word	0x0000e4d0


	//   ....[24]....
        /*02b8*/ 	.word	0x0000e9e0


	//   ....[25]....
        /*02bc*/ 	.word	0x0000ee80


	//----- nvinfo : EIATTR_REG_RECONFIG
	.align		4
.L_385:
        /*02c0*/ 	.byte	0x01, 0x54
	.zero		2


	//----- nvinfo : EIATTR_SYSCALL_OFFSETS
	.align		4
        /*02c4*/ 	.byte	0x04, 0x46
        /*02c6*/ 	.short	(.L_387 - .L_386)


	//   ....[0]....
.L_386:
        /*02c8*/ 	.word	0x000016b0


	//   ....[1]....
        /*02cc*/ 	.word	0x0000b330


	//   ....[2]....
        /*02d0*/ 	.word	0x0000b470


	//   ....[3]....
        /*02d4*/ 	.word	0x0000b570


	//----- nvinfo : EIATTR_MBARRIER_INSTR_OFFSETS
	.align		4
.L_387:
        /*02d8*/ 	.byte	0x04, 0x39
        /*02da*/ 	.short	(.L_389 - .L_388)


	//   ....[0]....
.L_388:
        /*02dc*/ 	.word	0x000002d0
        /*02e0*/ 	.word	0x000000ff
        /*02e4*/ 	.word	0x00038800
        /*02e8*/ 	.short	0x0100
        /*02ea*/ 	.byte	0x08
	.zero		1


	//   ....[1]....
        /*02ec*/ 	.word	0x000002e0
        /*02f0*/ 	.word	0x000000ff
        /*02f4*/ 	.word	0x00038820
        /*02f8*/ 	.short	0x0100
        /*02fa*/ 	.byte	0x08
	.zero		1


	//   ....[2]....
        /*02fc*/ 	.word	0x000003d0
        /*0300*/ 	.word	0x000000ff
        /*0304*/ 	.word	0x00038830
        /*0308*/ 	.short	0x0100
        /*030a*/ 	.byte	0x08
	.zero		1


	//   ....[3]....
        /*030c*/ 	.word	0x000003e0
        /*0310*/ 	.word	0x000000ff
        /*0314*/ 	.word	0x00038840
        /*0318*/ 	.short	0x0100
        /*031a*/ 	.byte	0x08
	.zero		1


	//   ....[4]....
        /*031c*/ 	.word	0x000003f0
        /*0320*/ 	.word	0x000000ff
        /*0324*/ 	.word	0x00038838
        /*0328*/ 	.short	0x0100
        /*032a*/ 	.byte	0x08
	.zero		1


	//   ....[5]....
        /*032c*/ 	.word	0x00000400
        /*0330*/ 	.word	0x000000ff
        /*0334*/ 	.word	0x00038848
        /*0338*/ 	.short	0x0100
        /*033a*/ 	.byte	0x08
	.zero		1


	//   ....[6]....
        /*033c*/ 	.word	0x00000610
        /*0340*/ 	.word	0x000000ff
        /*0344*/ 	.word	0x00038850
        /*0348*/ 	.short	0x0100
        /*034a*/ 	.byte	0x08
	.zero		1


	//   ....[7]....
        /*034c*/ 	.word	0x00000620
        /*0350*/ 	.word	0x000000ff
        /*0354*/ 	.word	0x00038860
        /*0358*/ 	.short	0x0100
        /*035a*/ 	.byte	0x08
	.zero		1


	//   ....[8]....
        /*035c*/ 	.word	0x00000630
        /*0360*/ 	.word	0x000000ff
        /*0364*/ 	.word	0x00038858
        /*0368*/ 	.short	0x0100
        /*036a*/ 	.byte	0x08
	.zero		1


	//   ....[9]....
        /*036c*/ 	.word	0x00000640
        /*0370*/ 	.word	0x000000ff
        /*0374*/ 	.word	0x00038868
        /*0378*/ 	.short	0x0100
        /*037a*/ 	.byte	0x08
	.zero		1


	//   ....[10]....
        /*037c*/ 	.word	0x00000840
        /*0380*/ 	.word	0x000000ff
        /*0384*/ 	.word	0x00038870
        /*0388*/ 	.short	0x0100
        /*038a*/ 	.byte	0x08
	.zero		1


	//   ....[11]....
        /*038c*/ 	.word	0x00000850
        /*0390*/ 	.word	0x000000ff
        /*0394*/ 	.word	0x00038880
        /*0398*/ 	.short	0x0100
        /*039a*/ 	.byte	0x08
	.zero		1


	//   ....[12]....
        /*039c*/ 	.word	0x00000860
        /*03a0*/ 	.word	0x000000ff
        /*03a4*/ 	.word	0x00038878
        /*03a8*/ 	.short	0x0100
        /*03aa*/ 	.byte	0x08
	.zero		1


	//   ....[13]....
        /*03ac*/ 	.word	0x00000870
        /*03b0*/ 	.word	0x000000ff
        /*03b4*/ 	.word	0x00038888
        /*03b8*/ 	.short	0x0100
        /*03ba*/ 	.byte	0x08
	.zero		1


	//   ....[14]....
        /*03bc*/ 	.word	0x00000ad0
        /*03c0*/ 	.word	0x000000ff
        /*03c4*/ 	.word	0x00038890
        /*03c8*/ 	.short	0x0100
        /*03ca*/ 	.byte	0x08
	.zero		1


	//   ....[15]....
        /*03cc*/ 	.word	0x00000ae0
        /*03d0*/ 	.word	0x000000ff
        /*03d4*/ 	.word	0x000388a0
        /*03d8*/ 	.short	0x0100
        /*03da*/ 	.byte	0x08
	.zero		1


	//   ....[16]....
        /*03dc*/ 	.word	0x00000af0
        /*03e0*/ 	.word	0x000000ff
        /*03e4*/ 	.word	0x00038898
        /*03e8*/ 	.short	0x0100
        /*03ea*/ 	.byte	0x08
	.zero		1


	//   ....[17]....
        /*03ec*/ 	.word	0x00000b00
        /*03f0*/ 	.word	0x000000ff
        /*03f4*/ 	.word	0x000388a8
        /*03f8*/ 	.short	0x0100
        /*03fa*/ 	.byte	0x08
	.zero		1


	//   ....[18]....
        /*03fc*/ 	.word	0x00000da0
        /*0400*/ 	.word	0x000000ff
        /*0404*/ 	.word	0x000388b0
        /*0408*/ 	.short	0x0100
        /*040a*/ 	.byte	0x08
	.zero		1


	//   ....[19]....
        /*040c*/ 	.word	0x00000db0
        /*0410*/ 	.word	0x000000ff
        /*0414*/ 	.word	0x000388c0
        /*0418*/ 	.short	0x0100
        /*041a*/ 	.byte	0x08
	.zero		1


	//   ....[20]....
        /*041c*/ 	.word	0x00000dc0
        /*0420*/ 	.word	0x000000ff
        /*0424*/ 	.word	0x000388b8
        /*0428*/ 	.short	0x0100
        /*042a*/ 	.byte	0x08
	.zero		1


	//   ....[21]....
        /*042c*/ 	.word	0x00000dd0
        /*0430*/ 	.word	0x000000ff
        /*0434*/ 	.word	0x000388c8
        /*0438*/ 	.short	0x0100
        /*043a*/ 	.byte	0x08
	.zero		1


	//   ....[22]....
        /*043c*/ 	.word	0x00001740
        /*0440*/ 	.word	0x000000ff
        /*0444*/ 	.word	0x00038800
        /*0448*/ 	.short	0x010a
        /*044a*/ 	.byte	0x06
	.zero		1


	//   ....[23]....
        /*044c*/ 	.word	0x000017e0
        /*0450*/ 	.word	0x00000000
        /*0454*/ 	.word	0x00038830
        /*0458*/ 	.short	0x010a
        /*045a*/ 	.byte	0x3f
	.zero		1


	//   ....[24]....
        /*045c*/ 	.word	0x00001820
        /*0460*/ 	.word	0x00000000
        /*0464*/ 	.word	0x00038830
        /*0468*/ 	.short	0x010a
        /*046a*/ 	.byte	0x3f
	.zero		1


	//   ....[25]....
        /*046c*/ 	.word	0x00004a30
        /*0470*/ 	.word	0x00000000
        /*0474*/ 	.word	0x00000000
        /*0478*/ 	.short	0x0101
        /*047a*/ 	.byte	0x3f
	.zero		1


	//   ....[26]....
        /*047c*/ 	.word	0x00005150
        /*0480*/ 	.word	0x000000ff
        /*0484*/ 	.word	0x00038830
        /*0488*/ 	.short	0x010a
        /*048a*/ 	.byte	0x27
	.zero		1


	//   ....[27]....
        /*048c*/ 	.word	0x00005190
        /*0490*/ 	.word	0x000000ff
        /*0494*/ 	.word	0x00038830
        /*0498*/ 	.short	0x010a
        /*049a*/ 	.byte	0x27
	.zero		1


	//   ....[28]....
        /*049c*/ 	.word	0x00007700
        /*04a0*/ 	.word	0x000000ff
        /*04a4*/ 	.word	0x00038850
        /*04a8*/ 	.short	0x010a
        /*04aa*/ 	.byte	0x04
	.zero		1


	//   ....[29]....
        /*04ac*/ 	.word	0x00007740
        /*04b0*/ 	.word	0x000000ff
        /*04b4*/ 	.word	0x00038850
        /*04b8*/ 	.short	0x010a
        /*04ba*/ 	.byte	0x04
	.zero		1


	//   ....[30]....
        /*04bc*/ 	.word	0x00008350
        /*04c0*/ 	.word	0x00000005
        /*04c4*/ 	.word	0x00000000
        /*04c8*/ 	.short	0x0101
        /*04ca*/ 	.byte	0x3f
	.zero		1


	//   ....[31]....
        /*04cc*/ 	.word	0x00008710
        /*04d0*/ 	.word	0x00000098
        /*04d4*/ 	.word	0x00000000
        /*04d8*/ 	.short	0x0101
        /*04da*/ 	.byte	0x3f
	.zero		1


	//   ....[32]....
        /*04dc*/ 	.word	0x00008fd0
        /*04e0*/ 	.word	0x000000ff
        /*04e4*/ 	.word	0x00038850
        /*04e8*/ 	.short	0x010a
        /*04ea*/ 	.byte	0x08
	.zero		1


	//   ....[33]....
        /*04ec*/ 	.word	0x00009010
        /*04f0*/ 	.word	0x000000ff
        /*04f4*/ 	.word	0x00038850
        /*04f8*/ 	.short	0x010a
        /*04fa*/ 	.byte	0x08
	.zero		1


	//   ....[34]....
        /*04fc*/ 	.word	0x0000a390
        /*0500*/ 	.word	0x00000014
        /*0504*/ 	.word	0x00000000
        /*0508*/ 	.short	0x0101
        /*050a*/ 	.byte	0x3f
	.zero		1


	//   ....[35]....
        /*050c*/ 	.word	0x0000acd0
        /*0510*/ 	.word	0x000000ff
        /*0514*/ 	.word	0x00000000
        /*0518*/ 	.short	0x0101
        /*051a*/ 	.byte	0x07
	.zero		1


	//   ....[36]....
        /*051c*/ 	.word	0x0000ace0
        /*0520*/ 	.word	0x000000ff
        /*0524*/ 	.word	0x00000000
        /*0528*/ 	.short	0x0101
        /*052a*/ 	.byte	0x06
	.zero		1


	//   ....[37]....
        /*052c*/ 	.word	0x0000bcf0
        /*0530*/ 	.word	0x00000004
        /*0534*/ 	.word	0x00038840
        /*0538*/ 	.short	0x010a
        /*053a*/ 	.byte	0x3f
	.zero		1


	//   ....[38]....
        /*053c*/ 	.word	0x0000c380
        /*0540*/ 	.word	0x0000000a
        /*0544*/ 	.word	0x00038820
        /*0548*/ 	.short	0x010a
        /*054a*/ 	.byte	0x3f
	.zero		1


	//   ....[39]....
        /*054c*/ 	.word	0x0000c670
        /*0550*/ 	.word	0x00000002
        /*0554*/ 	.word	0x00038840
        /*0558*/ 	.short	0x010a
        /*055a*/ 	.byte	0x3f
	.zero		1


	//   ....[40]....
        /*055c*/ 	.word	0x0000c9c0
        /*0560*/ 	.word	0x00000002
        /*0564*/ 	.word	0x00038860
        /*0568*/ 	.short	0x010a
        /*056a*/ 	.byte	0x3f
	.zero		1


	//   ....[41]....
        /*056c*/ 	.word	0x0000cfb0
        /*0570*/ 	.word	0x00000002
        /*0574*/ 	.word	0x00038840
        /*0578*/ 	.short	0x010a
        /*057a*/ 	.byte	0x3f
	.zero		1


	//   ....[42]....
        /*057c*/ 	.word	0x0000d300
        /*0580*/ 	.word	0x00000002
        /*0584*/ 	.word	0x00038860
        /*0588*/ 	.short	0x010a
        /*058a*/ 	.byte	0x3f
	.zero		1


	//   ....[43]....
        /*058c*/ 	.word	0x0000d860
        /*0590*/ 	.word	0x00000002
        /*0594*/ 	.word	0x00038840
        /*0598*/ 	.short	0x010a
        /*059a*/ 	.byte	0x3f
	.zero		1


	//   ....[44]....
        /*059c*/ 	.word	0x0000dbb0
        /*05a0*/ 	.word	0x00000002
        /*05a4*/ 	.word	0x00038860
        /*05a8*/ 	.short	0x010a
        /*05aa*/ 	.byte	0x3f
	.zero		1


	//   ....[45]....
        /*05ac*/ 	.word	0x0000dfb0
        /*05b0*/ 	.word	0x00000003
        /*05b4*/ 	.word	0x00038860
        /*05b8*/ 	.short	0x010a
        /*05ba*/ 	.byte	0x3f
	.zero		1


	//   ....[46]....
        /*05bc*/ 	.word	0x0000e450
        /*05c0*/ 	.word	0x00000000
        /*05c4*/ 	.word	0x00038820
        /*05c8*/ 	.short	0x010a
        /*05ca*/ 	.byte	0x3f
	.zero		1


	//   ....[47]....
        /*05cc*/ 	.word	0x0000e610
        /*05d0*/ 	.word	0x00000006
        /*05d4*/ 	.word	0x00000000
        /*05d8*/ 	.short	0x010a
        /*05da*/ 	.byte	0x3f
	.zero		1


	//   ....[48]....
        /*05dc*/ 	.word	0x0000e680
        /*05e0*/ 	.word	0x00000003
        /*05e4*/ 	.word	0x00000000
        /*05e8*/ 	.short	0x010a
        /*05ea*/ 	.byte	0x3f
	.zero		1


	//   ....[49]....
        /*05ec*/ 	.word	0x0000e6e0
        /*05f0*/ 	.word	0x00000010
        /*05f4*/ 	.word	0x00000000
        /*05f8*/ 	.short	0x010a
        /*05fa*/ 	.byte	0x3f
	.zero		1


	//   ....[50]....
        /*05fc*/ 	.word	0x0000e710
        /*0600*/ 	.word	0x00000003
        /*0604*/ 	.word	0x00000000
        /*0608*/ 	.short	0x010a
        /*060a*/ 	.byte	0x3f
	.zero		1


	//   ....[51]....
        /*060c*/ 	.word	0x0000e790
        /*0610*/ 	.word	0x00000003
        /*0614*/ 	.word	0x00038800
        /*0618*/ 	.short	0x010a
        /*061a*/ 	.byte	0x3f
	.zero		1


	//   ....[52]....
        /*061c*/ 	.word	0x0000e7e0
        /*0620*/ 	.word	0x00000000
        /*0624*/ 	.word	0x00038830
        /*0628*/ 	.short	0x010a
        /*062a*/ 	.byte	0x3f
	.zero		1


	//   ....[53]....
        /*062c*/ 	.word	0x0000e840
        /*0630*/ 	.word	0x00000004
        /*0634*/ 	.word	0x00038830
        /*0638*/ 	.short	0x010a
        /*063a*/ 	.byte	0x3f
	.zero		1


	//   ....[54]....
        /*063c*/ 	.word	0x0000e8a0
        /*0640*/ 	.word	0x00000003
        /*0644*/ 	.word	0x00038850
        /*0648*/ 	.short	0x010a
        /*064a*/ 	.byte	0x3f
	.zero		1


	//   ....[55]....
        /*064c*/ 	.word	0x0000e900
        /*0650*/ 	.word	0x00000007
        /*0654*/ 	.word	0x00038850
        /*0658*/ 	.short	0x010a
        /*065a*/ 	.byte	0x3f
	.zero		1


	//   ....[56]....
        /*065c*/ 	.word	0x0000eaa0
        /*0660*/ 	.word	0x00000004
        /*0664*/ 	.word	0x00038840
        /*0668*/ 	.short	0x010a
        /*066a*/ 	.byte	0x3f
	.zero		1


	//   ....[57]....
        /*066c*/ 	.word	0x0000eb20
        /*0670*/ 	.word	0x00000007
        /*0674*/ 	.word	0x00038820
        /*0678*/ 	.short	0x010a
        /*067a*/ 	.byte	0x3f
	.zero		1


	//   ....[58]....
        /*067c*/ 	.word	0x0000eb70
        /*0680*/ 	.word	0x00000002
        /*0684*/ 	.word	0x00038840
        /*0688*/ 	.short	0x010a
        /*068a*/ 	.byte	0x3f
	.zero		1


	//   ....[59]....
        /*068c*/ 	.word	0x0000ebc0
        /*0690*/ 	.word	0x00000002
        /*0694*/ 	.word	0x00038860
        /*0698*/ 	.short	0x010a
        /*069a*/ 	.byte	0x3f
	.zero		1


	//   ....[60]....
        /*069c*/ 	.word	0x0000ec10
        /*06a0*/ 	.word	0x00000002
        /*06a4*/ 	.word	0x00038840
        /*06a8*/ 	.short	0x010a
        /*06aa*/ 	.byte	0x3f
	.zero		1


	//   ....[61]....
        /*06ac*/ 	.word	0x0000ec60
        /*06b0*/ 	.word	0x00000002
        /*06b4*/ 	.word	0x00038860
        /*06b8*/ 	.short	0x010a
        /*06ba*/ 	.byte	0x3f
	.zero		1


	//   ....[62]....
        /*06bc*/ 	.word	0x0000ecb0
        /*06c0*/ 	.word	0x00000002
        /*06c4*/ 	.word	0x00038840
        /*06c8*/ 	.short	0x010a
        /*06ca*/ 	.byte	0x3f
	.zero		1


	//   ....[63]....
        /*06cc*/ 	.word	0x0000ed00
        /*06d0*/ 	.word	0x00000002
        /*06d4*/ 	.word	0x00038860
        /*06d8*/ 	.short	0x010a
        /*06da*/ 	.byte	0x3f
	.zero		1


	//   ....[64]....
        /*06dc*/ 	.word	0x0000ed50
        /*06e0*/ 	.word	0x00000003
        /*06e4*/ 	.word	0x00038860
        /*06e8*/ 	.short	0x010a
        /*06ea*/ 	.byte	0x3f
	.zero		1


	//   ....[65]....
        /*06ec*/ 	.word	0x0000eda0
        /*06f0*/ 	.word	0x00000000
        /*06f4*/ 	.word	0x00038820
        /*06f8*/ 	.short	0x010a
        /*06fa*/ 	.byte	0x3f
	.zero		1


	//   ....[66]....
        /*06fc*/ 	.word	0x0000ef40
        /*0700*/ 	.word	0x00000006
        /*0704*/ 	.word	0x00000000
        /*0708*/ 	.short	0x010a
        /*070a*/ 	.byte	0x3f
	.zero		1


	//   ....[67]....
        /*070c*/ 	.word	0x0000ef90
        /*0710*/ 	.word	0x00000003
        /*0714*/ 	.word	0x00000000
        /*0718*/ 	.short	0x010a
        /*071a*/ 	.byte	0x3f
	.zero		1


	//   ....[68]....
        /*071c*/ 	.word	0x0000efe0
        /*0720*/ 	.word	0x00000010
        /*0724*/ 	.word	0x00000000
        /*0728*/ 	.short	0x010a
        /*072a*/ 	.byte	0x3f
	.zero		1


	//----- nvinfo : EIATTR_NUM_MBARRIERS
	.align		4
.L_389:
        /*072c*/ 	.byte	0x03, 0x38
        /*072e*/ 	.short	0x0016


	//----- nvinfo : EIATTR_EXIT_INSTR_OFFSETS
	.align		4
        /*0730*/ 	.byte	0x04, 0x1c
        /*0732*/ 	.short	(.L_391 - .L_390)


	//   ....[0]....
.L_390:
        /*0734*/ 	.word	0x00000f90


	//   ....[1]....
        /*0738*/ 	.word	0x0000ade0


	//   ....[2]....
        /*073c*/ 	.word	0x0000ae40


	//   ....[3]....
        /*0740*/ 	.word	0x0000e760


	//----- nvinfo : EIATTR_MAX_THREADS
	.align		4
.L_391:
        /*0744*/ 	.byte	0x04, 0x05
        /*0746*/ 	.short	(.L_393 - .L_392)
.L_392:
        /*0748*/ 	.word	0x00000180
        /*074c*/ 	.word	0x00000001
        /*0750*/ 	.word	0x00000001


	//----- nvinfo : EIATTR_CRS_STACK_SIZE
	.align		4
.L_393:
        /*0754*/ 	.byte	0x04, 0x1e
        /*0756*/ 	.short	(.L_395 - .L_394)
.L_394:
        /*0758*/ 	.word	0x00000000


	//----- nvinfo : EIATTR_CBANK_PARAM_SIZE
	.align		4
.L_395:
        /*075c*/ 	.byte	0x03, 0x19
        /*075e*/ 	.short	0x0bf0


	//----- nvinfo : EIATTR_PARAM_CBANK
	.align		4
        /*0760*/ 	.byte	0x04, 0x0a
        /*0762*/ 	.short	(.L_397 - .L_396)
	.align		4
.L_396:
        /*0764*/ 	.word	index@(.nv.constant0._ZN7cutlass13device_kernelIN5flash11enable_sm90INS1_16FlashAttnFwdSm90INS1_25CollectiveMainloopFwdSm90ILi2EN4cute5tupleIJNS5_1CILi2EEENS7_ILi1EEES9_EEENS6_IJNS7_ILi128EEENS7_ILi80EEENS7_ILi256EEEEEELi256ENS_6half_tEfNS_4arch4Sm90ELb0ELb0ELb0ELb0ELb0ELb0ELb0ELb1ELb1ELb0ELb0ELb0EEENS1_21CollectiveEpilogueFwdINS6_IJSB_SD_SC_EEESA_SF_SH_Li256ELb0ELb0ELb0ELb0EEENS1_29StaticPersistentTileSchedulerILb0EEEEEEEEEvNT_6ParamsE)
        /*0768*/ 	.short	0x0210
        /*076a*/ 	.short	0x0bf0


	//----- nvinfo : EIATTR_SW_WAR
	.align		4
.L_397:
        /*076c*/ 	.byte	0x04, 0x36
        /*076e*/ 	.short	(.L_399 - .L_398)
.L_398:
        /*0770*/ 	.word	0x00000008
.L_399:


//--------------------- .nv.info._ZN7cutlass13device_kernelIN5flash11enable_sm90INS1_16FlashAttnFwdSm90INS1_25CollectiveMainloopFwdSm90ILi2EN4cute5tupleIJNS5_1CILi1EEES8_S8_EEENS6_IJNS7_ILi128EEENS7_ILi80EEENS7_ILi256EEEEEELi256ENS_6half_tEfNS_4arch4Sm90ELb0ELb0ELb0ELb1ELb0ELb0ELb0ELb1ELb1ELb0ELb0ELb0EEENS1_21CollectiveEpilogueFwdINS6_IJSA_SC_SB_EEES9_SE_SG_Li256ELb1ELb0ELb0ELb0EEENS1_36VarlenDynamicPersistentTileSchedulerILi128ELi80ELi256ELi32ELb0ELb0ELb1ELb0ELb1ELb1EEEEEEEEEvNT_6ParamsE --------------------------
	.section	.nv.info._ZN7cutlass13device_kernelIN5flash11enable_sm90INS1_16FlashAttnFwdSm90INS1_25CollectiveMainloopFwdSm90ILi2EN4cute5tupleIJNS5_1CILi1EEES8_S8_EEENS6_IJNS7_ILi128EEENS7_ILi80EEENS7_ILi256EEEEEELi256ENS_6half_tEfNS_4arch4Sm90ELb0ELb0ELb0ELb1ELb0ELb0ELb0ELb1ELb1ELb0ELb0ELb0EEENS1_21CollectiveEpilogueFwdINS6_IJSA_SC_SB_EEES9_SE_SG_Li256ELb1ELb0ELb0ELb0EEENS1_36VarlenDynamicPersistentTileSchedulerILi128ELi80ELi256ELi32ELb0ELb0ELb1ELb0ELb1ELb1EEEEEEEEEvNT_6ParamsE,"",@"SHT_CUDA_INFO"
	.sectionflags	@""
	.align	4


	//----- nvinfo : EIATTR_CUDA_API_VERSION
	.align		4
        /*0000*/ 	.byte	0x04, 0x37
        /*0002*/ 	.short	(.L_401 - .L_400)
.L_400:
        /*0004*/ 	.word	0x00000082


	//----- nvinfo : EIATTR_KPARAM_INFO
	.align		4
.L_401:
        /*0008*/ 	.byte	0x04, 0x17
        /*000a*/ 	.short	(.L_403 - .L_402)
.L_402:
        /*000c*/ 	.word	0x00000000
        /*0010*/ 	.short	0x0000
        /*0012*/ 	.short	0x0070
        /*0014*/ 	.byte	0x00, 0xf0, 0x01, 0x28


	//----- nvinfo : EIATTR_SPARSE_MMA_MASK
	.align		4
.L_403:
        /*0018*/ 	.byte	0x03, 0x50
        /*001a*/ 	.short	0x0000


	//----- nvinfo : EIATTR_MAXREG_COUNT
	.align		4
        /*001c*/ 	.byte	0x03, 0x1b
        /*001e*/ 	.short	0x00a8


	//----- nvinfo : EIATTR_NUM_BARRIERS
	.align		4
        /*0020*/ 	.byte	0x02, 0x4c
        /*0022*/ 	.byte	0x09
	.zero		1


	//----- nvinfo : EIATTR_EXTERNS
	.align		4
        /*0024*/ 	.byte	0x04, 0x0f
        /*0026*/ 	.short	(.L_405 - .L_404)


	//   ....[0]....
	.align		4
.L_404:
        /*0028*/ 	.word	index@(__assertfail)


	//----- nvinfo : EIATTR_ANNOTATIONS
	.align		4
.L_405:
        /*002c*/ 	.byte	0x04, 0x55
        /*002e*/ 	.short	(.L_407 - .L_406)


	//   ....[0]....
.L_406:
        /* <DEDUP_REMOVED lines=39> */


	//----- nvinfo : EIATTR_MERCURY_ISA_VERSION
	.align		4
.L_407:
        /*0290*/ 	.byte	0x03, 0x5f
        /*0292*/ 	.short	0x0101


	//----- nvinfo : EIATTR_UNUSED_LOAD_BYTE_OFFSET
	.align		4
        /*0294*/ 	.byte	0x04, 0x44
        /*0296*/ 	.short	(.L_409 - .L_408)


	//   ....[0]....
.L_408:
        /*0298*/ 	.word	0x00000a40
        /*029c*/ 	.word	0x0000fff0


	//   ....[1]....
        /*02a0*/ 	.word	0x0000a630
        /*02a4*/ 	.word	0x0000fff0


	//----- nvinfo : EIATTR_INT_WARP_WIDE_INSTR_OFFSETS
	.align		4
.L_409:
        /*02a8*/ 	.byte	0x04, 0x31
        /*02aa*/ 	.short	(.L_411 - .L_410)


	//   ....[0]....
.L_410:
        /*02ac*/ 	.word	0x00000160


	//   ....[1]....
        /*02b0*/ 	.word	0x000001a0


	//   ....[2]....
        /*02b4*/ 	.word	0x00000210


	//   ....[3]....
        /*02b8*/ 	.word	0x00008120


	//   ....[4]....
        /*02bc*/ 	.word	0x0000e150


	//   ....[5]....
        /*02c0*/ 	.word	0x0000e1f0


	//   ....[6]....
        /*02c4*/ 	.word	0x0000e680


	//   ....[7]....
        /*02c8*/ 	.word	0x0000e6b0


	//   ....[8]....
        /*02cc*/ 	.word	0x0000e8c0


	//   ....[9]....
        /*02d0*/ 	.word	0x0000e9b0


	//   ....[10]....
        /*02d4*/ 	.word	0x0000eaa0


	//   ....[11]....
        /*02d8*/ 	.word	0x000111a0


	//   ....[12]....
        /*02dc*/ 	.word	0x00011240


	//----- nvinfo : EIATTR_COOP_GROUP_MASK_REGIDS
	.align		4
.L_411:
        /*02e0*/ 	.byte	0x04, 0x29
        /*02e2*/ 	.short	(.L_413 - .L_412)


	//   ....[0]....
.L_412:
        /*02e4*/ 	.word	0xffffffff


	//   ....[1]....
        /*02e8*/ 	.word	0xffffffff


	//   ....[2]....
        /*02ec*/ 	.word	0xffffffff


	//   ....[3]....
        /*02f0*/ 	.word	0xffffffff


	//   ....[4]....
        /*02f4*/ 	.word	0xffffffff


	//   ....[5]....
        /*02f8*/ 	.word	0xffffffff


	//   ....[6]....
        /*02fc*/ 	.word	0xffffffff


	//   ....[7]....
        /*0300*/ 	.word	0xffffffff


	//   ....[8]....
        /*0304*/ 	.word	0xffffffff


	//   ....[9]....
        /*0308*/ 	.word	0xffffffff


	//   ....[10]....
        /*030c*/ 	.word	0xffffffff


	//   ....[11]....
        /*0310*/ 	.word	0xffffffff


	//   ....[12]....
        /*0314*/ 	.word	0xffffffff


	//   ....[13]....
        /*0318*/ 	.word	0xffffffff


	//   ....[14]....
        /*031c*/ 	.word	0xffffffff


	//   ....[15]....
        /*0320*/ 	.word	0xffffffff


	//   ....[16]....
        /*0324*/ 	.word	0xffffffff


	//   ....[17]....
        /*0328*/ 	.word	0xffffffff


	//   ....[18]....
        /*032c*/ 	.word	0xffffffff


	//   ....[19]....
        /*0330*/ 	.word	0xffffffff


	//   ....[20]....
        /*0334*/ 	.word	0xffffffff


	//   ....[21]....
        /*0338*/ 	.word	0xffffffff


	//   ....[22]....
        /*033c*/ 	.word	0xffffffff


	//   ....[23]....
        /*0340*/ 	.word	0xffffffff


	//   ....[24]....
        /*0344*/ 	.word	0xffffffff


	//   ....[25]....
        /*0348*/ 	.word	0xffffffff


	//   ....[26]....
        /*034c*/ 	.word	0xffffffff


	//   ....[27]....
        /*0350*/ 	.word	0xffffffff


	//   ....[28]....
        /*0354*/ 	.word	0xffffffff


	//   ....[29]....
        /*0358*/ 	.word	0xffffffff


	//   ....[30]....
        /*035c*/ 	.word	0xffffffff


	//   ....[31]....
        /*0360*/ 	.word	0xffffffff


	//   ....[32]....
        /*0364*/ 	.word	0xffffffff


	//   ....[33]....
        /*0368*/ 	.word	0xffffffff


	//   ....[34]....
        /*036c*/ 	.word	0xffffffff


	//   ....[35]....
        /*0370*/ 	.word	0xffffffff


	//   ....[36]....
        /*0374*/ 	.word	0xffffffff


	//   ....[37]....
        /*0378*/ 	.word	0xffffffff


	//   ....[38]....
        /*037c*/ 	.word	0xffffffff


	//   ....[39]....
        /*0380*/ 	.word	0xffffffff


	//   ....[40]....
        /*0384*/ 	.word	0xffffffff


	//   ....[41]....
        /*0388*/ 	.word	0xffffffff


	//   ....[42]....
        /*038c*/ 	.word	0xffffffff


	//   ....[43]....
        /*0390*/ 	.word	0xffffffff


	//   ....[44]....
        /*0394*/ 	.word	0xffffffff


	//   ....[45]....
        /*0398*/ 	.word	0xffffffff


	//   ....[46]....
        /*039c*/ 	.word	0xffffffff


	//   ....[47]....
        /*03a0*/ 	.word	0xffffffff


	//   ....[48]....
        /*03a4*/ 	.word	0xffffffff


	//   ....[49]....
        /*03a8*/ 	.word	0xffffffff


	//   ....[50]....
        /*03ac*/ 	.word	0xffffffff


	//   ....[51]....
        /*03b0*/ 	.word	0xffffffff


	//   ....[52]....
        /*03b4*/ 	.word	0xffffffff


	//   ....[53]....
        /*03b8*/ 	.word	0xffffffff


	//   ....[54]....
        /*03bc*/ 	.word	0x0500000f


	//   ....[55]....
        /*03c0*/ 	.word	0x0500000f


	//   ....[56]....
        /*03c4*/ 	.word	0x0500000f


	//   ....[57]....
        /*03c8*/ 	.word	0x0500000f


	//   ....[58]....
        /*03cc*/ 	.word	0x0500000f


	//   ....[59]....
        /*03d0*/ 	.word	0x0500000f


	//   ....[60]....
        /*03d4*/ 	.word	0x0500000f


	//   ....[61]....
        /*03d8*/ 	.word	0x0500000f


	//   ....[62]....
        /*03dc*/ 	.word	0x0500000f


	//   ....[63]....
        /*03e0*/ 	.word	0x0500000f


	//   ....[64]....
        /*03e4*/ 	.word	0x0500000f


	//   ....[65]....
        /*03e8*/ 	.word	0x0500000f


	//   ....[66]....
        /*03ec*/ 	.word	0x0500000f


	//   ....[67]....
        /*03f0*/ 	.word	0x0500000f


	//   ....[68]....
        /*03f4*/ 	.word	0x0500000f


	//   ....[69]....
        /*03f8*/ 	.word	0x0500000f


	//   ....[70]....
        /*03fc*/ 	.word	0x0500000f


	//   ....[71]....
        /*0400*/ 	.word	0x0500000f


	//   ....[72]....
        /*0404*/ 	.word	0x0500000f


	//----- nvinfo : EIATTR_COOP_GROUP_INSTR_OFFSETS
	.align		4
.L_413:
        /*0408*/ 	.byte	0x04, 0x28
        /*040a*/ 	.short	(.L_415 - .L_414)


	//   ....[0]....
.L_414:
        /*040c*/ 	.word	0x00000060


	//   ....[1]....
        /*0410*/ 	.word	0x00000170


	//   ....[2]....
        /*0414*/ 	.word	0x000001c0


	//   ....[3]....
        /*0418*/ 	.word	0x000003f0


	//   ....[4]....
        /*041c*/ 	.word	0x00000550


	//   ....[5]....
        /*0420*/ 	.word	0x00000670


	//   ....[6]....
        /*0424*/ 	.word	0x000007d0


	//   ....[7]....
        /*0428*/ 	.word	0x00001600


	//   ....[8]....
        /*042c*/ 	.word	0x000044a0


	//   ....[9]....
        /*0430*/ 	.word	0x000044e0


	//   ....[10]....
        /*0434*/ 	.word	0x00004880


	//   ....[11]....
        /*0438*/ 	.word	0x00004900


	//   ....[12]....
        /*043c*/ 	.word	0x00008380


	//   ....[13]....
        /*0440*/ 	.word	0x000084a0


	//   ....[14]....
        /*0444*/ 	.word	0x00008930


	//   ....[15]....
        /*0448*/ 	.word	0x00008950


	//   ....[16]....
        /*044c*/ 	.word	0x00009940


	//   ....[17]....
        /*0450*/ 	.word	0x00009a00


	//   ....[18]....
        /*0454*/ 	.word	0x00009ad0


	//   ....[19]....
        /*0458*/ 	.word	0x00009cb0


	//   ....[20]....
        /*045c*/ 	.word	0x0000d270


	//   ....[21]....
        /*0460*/ 	.word	0x0000d410


	//   ....[22]....
        /*0464*/ 	.word	0x0000d440


	//   ....[23]....
        /*0468*/ 	.word	0x0000d480


	//   ....[24]....
        /*046c*/ 	.word	0x0000d4e0


	//   ....[25]....
        /*0470*/ 	.word	0x0000d540


	//   ....[26]....
        /*0474*/ 	.word	0x0000d580


	//   ....[27]....
        /*0478*/ 	.word	0x0000d740


	//   ....[28]....
        /*047c*/ 	.word	0x0000d7a0


	//   ....[29]....
        /*0480*/ 	.word	0x0000d7e0


	//   ....[30]....
        /*0484*/ 	.word	0x0000d820


	//   ....[31]....
        /*0488*/ 	.word	0x0000d850


	//   ....[32]....
        /*048c*/ 	.word	0x0000d880


	//   ....[33]....
        /*0490*/ 	.word	0x0000d910


	//   ....[34]....
        /*0494*/ 	.word	0x0000d940


	//   ....[35]....
        /*0498*/ 	.word	0x0000d9d0


	//   ....[36]....
        /*049c*/ 	.word	0x00011700


	//   ....[37]....
        /*04a0*/ 	.word	0x00011710


	//   ....[38]....
        /*04a4*/ 	.word	0x00011830


	//   ....[39]....
        /*04a8*/ 	.word	0x00011890


	//   ....[40]....
        /*04ac*/ 	.word	0x000118d0


	//   ....[41]....
        /*04b0*/ 	.word	0x00011910


	//   ....[42]....
        /*04b4*/ 	.word	0x00011940


	//   ....[43]....
        /*04b8*/ 	.word	0x00011970


	//   ....[44]....
        /*04bc*/ 	.word	0x00011b10


	//   ....[45]....
        /*04c0*/ 	.word	0x00011b70


	//   ....[46]....
        /*04c4*/ 	.word	0x00011bb0


	//   ....[47]....
        /*04c8*/ 	.word	0x00011bf0


	//   ....[48]....
        /*04cc*/ 	.word	0x00011c20


	//   ....[49]....
        /*04d0*/ 	.word	0x00011c50


	//   ....[50]....
        /*04d4*/ 	.word	0x00011d10


	//   ....[51]....
        /*04d8*/ 	.word	0x00011d30


	//   ....[52]....
        /*04dc*/ 	.word	0x00011da0


	//   ....[53]....
        /*04e0*/ 	.word	0x000121f0


	//   ....[54]....
        /*04e4*/ 	.word	0x00012700


	//   ....[55]....
        /*04e8*/ 	.word	0x00012b20


	//   ....[56]....
        /*04ec*/ 	.word	0x00012bb0


	//   ....[57]....
        /*04f0*/ 	.word	0x00012c50


	//   ....[58]....
        /*04f4*/ 	.word	0x00012d00


	//   ....[59]....
        /*04f8*/ 	.word	0x00012d80


	//   ....[60]....
        /*04fc*/ 	.word	0x00012e00


	//   ....[61]....
        /*0500*/ 	.word	0x00012e80


	//   ....[62]....
        /*0504*/ 	.word	0x00012f00


	//   ....[63]....
        /*0508*/ 	.word	0x00012f90


	//   ....[64]....
        /*050c*/ 	.word	0x00013040


	//   ....[65]....
        /*0510*/ 	.word	0x000130c0


	//   ....[66]....
        /*0514*/ 	.word	0x00013140


	//   ....[67]....
        /*0518*/ 	.word	0x000131c0


	//   ....[68]....
        /*051c*/ 	.word	0x00013240


	//   ....[69]....
        /*0520*/ 	.word	0x000132b0


	//   ....[70]....
        /*0524*/ 	.word	0x00013350


	//   ....[71]....
        /*0528*/ 	.word	0x000133e0


	//   ....[72]....
        /*052c*/ 	.word	0x00013500


	//----- nvinfo : EIATTR_REG_RECONFIG
	.align		4
.L_415:
        /*0530*/ 	.byte	0x01, 0x54
	.zero		2


	//----- nvinfo : EIATTR_SYSCALL_OFFSETS
	.align		4
        /*0534*/ 	.byte	0x04, 0x46
        /*0536*/ 	.short	(.L_417 - .L_416)


	//   ....[0]....
.L_416:
        /*0538*/ 	.word	0x000017e0


	//   ....[1]....
        /*053c*/ 	.word	0x0000e380


	//   ....[2]....
        /*0540*/ 	.word	0x0000e4c0


	//   ....[3]....
        /*0544*/ 	.word	0x0000e5c0


	//----- nvinfo : EIATTR_MBARRIER_INSTR_OFFSETS
	.align		4
.L_417:
        /*0548*/ 	.byte	0x04, 0x39
        /*054a*/ 	.short	(.L_419 - .L_418)


	//   ....[0]....
.L_418:
        /*054c*/ 	.word	0x000002a0
        /*0550*/ 	.word	0x000000ff
        /*0554*/ 	.word	0x00038800
        /*0558*/ 	.short	0x0100
        /*055a*/ 	.byte	0x08
	.zero		1


	//   ....[1]....
        /*055c*/ 	.word	0x000002b0
        /*0560*/ 	.word	0x000000ff
        /*0564*/ 	.word	0x00038820
        /*0568*/ 	.short	0x0100
        /*056a*/ 	.byte	0x08
	.zero		1


	//   ....[2]....
        /*056c*/ 	.word	0x000003a0
        /*0570*/ 	.word	0x000000ff
        /*0574*/ 	.word	0x00038830
        /*0578*/ 	.short	0x0100
        /*057a*/ 	.byte	0x08
	.zero		1


	//   ....[3]....
        /*057c*/ 	.word	0x000003b0
        /*0580*/ 	.word	0x000000ff
        /*0584*/ 	.word	0x00038840
        /*0588*/ 	.short	0x0100
        /*058a*/ 	.byte	0x08
	.zero		1


	//   ....[4]....
        /*058c*/ 	.word	0x000003c0
        /*0590*/ 	.word	0x000000ff
        /*0594*/ 	.word	0x00038838
        /*0598*/ 	.short	0x0100
        /*059a*/ 	.byte	0x08
	.zero		1


	//   ....[5]....
        /*059c*/ 	.word	0x000003d0
        /*05a0*/ 	.word	0x000000ff
        /*05a4*/ 	.word	0x00038848
        /*05a8*/ 	.short	0x0100
        /*05aa*/ 	.byte	0x08
	.zero		1


	//   ....[6]....
        /*05ac*/ 	.word	0x00000500
        /*05b0*/ 	.word	0x000000ff
        /*05b4*/ 	.word	0x00038850
        /*05b8*/ 	.short	0x0100
        /*05ba*/ 	.byte	0x08
	.zero		1


	//   ....[7]....
        /*05bc*/ 	.word	0x00000510
        /*05c0*/ 	.word	0x000000ff
        /*05c4*/ 	.word	0x00038860
        /*05c8*/ 	.short	0x0100
        /*05ca*/ 	.byte	0x08
	.zero		1


	//   ....[8]....
        /*05cc*/ 	.word	0x00000520
        /*05d0*/ 	.word	0x000000ff
        /*05d4*/ 	.word	0x00038858
        /*05d8*/ 	.short	0x0100
        /*05da*/ 	.byte	0x08
	.zero		1


	//   ....[9]....
        /*05dc*/ 	.word	0x00000530
        /*05e0*/ 	.word	0x000000ff
        /*05e4*/ 	.word	0x00038868
        /*05e8*/ 	.short	0x0100
        /*05ea*/ 	.byte	0x08
	.zero		1


	//   ....[10]....
        /*05ec*/ 	.word	0x00000620
        /*05f0*/ 	.word	0x000000ff
        /*05f4*/ 	.word	0x00038870
        /*05f8*/ 	.short	0x0100
        /*05fa*/ 	.byte	0x06
	.zero		1


	//   ....[11]....
        /*05fc*/ 	.word	0x00000630
        /*0600*/ 	.word	0x000000ff
        /*0604*/ 	.word	0x00038880
        /*0608*/ 	.short	0x0100
        /*060a*/ 	.byte	0x06
	.zero		1


	//   ....[12]....
        /*060c*/ 	.word	0x00000640
        /*0610*/ 	.word	0x000000ff
        /*0614*/ 	.word	0x00038878
        /*0618*/ 	.short	0x0100
        /*061a*/ 	.byte	0x06
	.zero		1


	//   ....[13]....
        /*061c*/ 	.word	0x00000650
        /*0620*/ 	.word	0x000000ff
        /*0624*/ 	.word	0x00038888
        /*0628*/ 	.short	0x0100
        /*062a*/ 	.byte	0x06
	.zero		1


	//   ....[14]....
        /*062c*/ 	.word	0x00000780
        /*0630*/ 	.word	0x000000ff
        /*0634*/ 	.word	0x00038890
        /*0638*/ 	.short	0x0100
        /*063a*/ 	.byte	0x08
	.zero		1


	//   ....[15]....
        /*063c*/ 	.word	0x00000790
        /*0640*/ 	.word	0x000000ff
        /*0644*/ 	.word	0x000388a0
        /*0648*/ 	.short	0x0100
        /*064a*/ 	.byte	0x08
	.zero		1


	//   ....[16]....
        /*064c*/ 	.word	0x000007a0
        /*0650*/ 	.word	0x000000ff
        /*0654*/ 	.word	0x00038898
        /*0658*/ 	.short	0x0100
        /*065a*/ 	.byte	0x08
	.zero		1


	//   ....[17]....
        /*065c*/ 	.word	0x000007b0
        /*0660*/ 	.word	0x000000ff
        /*0664*/ 	.word	0x000388a8
        /*0668*/ 	.short	0x0100
        /*066a*/ 	.byte	0x08
	.zero		1


	//   ....[18]....
        /*066c*/ 	.word	0x000008e0
        /*0670*/ 	.word	0x000000ff
        /*0674*/ 	.word	0x000388b0
        /*0678*/ 	.short	0x0100
        /*067a*/ 	.byte	0x08
	.zero		1


	//   ....[19]....
        /*067c*/ 	.word	0x000008f0
        /*0680*/ 	.word	0x000000ff
        /*0684*/ 	.word	0x000388c0
        /*0688*/ 	.short	0x0100
        /*068a*/ 	.byte	0x08
	.zero		1


	//   ....[20]....
        /*068c*/ 	.word	0x00000900
        /*0690*/ 	.word	0x000000ff
        /*0694*/ 	.word	0x000388b8
        /*0698*/ 	.short	0x0100
        /*069a*/ 	.byte	0x08
	.zero		1


	//   ....[21]....
        /*069c*/ 	.word	0x00000910
        /*06a0*/ 	.word	0x000000ff
        /*06a4*/ 	.word	0x000388c8
        /*06a8*/ 	.short	0x0100
        /*06aa*/ 	.byte	0x08
	.zero		1


	//   ....[22]....
        /*06ac*/ 	.word	0x000018b0
        /*06b0*/ 	.word	0x00000005
        /*06b4*/ 	.word	0x00038800
        /*06b8*/ 	.short	0x010a
        /*06ba*/ 	.byte	0x3f
	.zero		1


	//   ....[23]....
        /*06bc*/ 	.word	0x00001920
        /*06c0*/ 	.word	0x00000000
        /*06c4*/ 	.word	0x00038830
        /*06c8*/ 	.short	0x010a
        /*06ca*/ 	.byte	0x3f
	.zero		1


	//   ....[24]....
        /*06cc*/ 	.word	0x00001990
        /*06d0*/ 	.word	0x00000000
        /*06d4*/ 	.word	0x00038830
        /*06d8*/ 	.short	0x010a
        /*06da*/ 	.byte	0x3f
	.zero		1


	//   ....[25]....
        /*06dc*/ 	.word	0x000043f0
        /*06e0*/ 	.word	0x00000000
        /*06e4*/ 	.word	0x00000000
        /*06e8*/ 	.short	0x0101
        /*06ea*/ 	.byte	0x3f
	.zero		1


	//   ....[26]....
        /*06ec*/ 	.word	0x00005790
        /*06f0*/ 	.word	0x000000ff
        /*06f4*/ 	.word	0x00038830
        /*06f8*/ 	.short	0x010a
        /*06fa*/ 	.byte	0x3d
	.zero		1


	//   ....[27]....
        /*06fc*/ 	.word	0x000057d0
        /*0700*/ 	.word	0x000000ff
        /*0704*/ 	.word	0x00038830
        /*0708*/ 	.short	0x010a
        /*070a*/ 	.byte	0x3d
	.zero		1


	//   ....[28]....
        /*070c*/ 	.word	0x00008070
        /*0710*/ 	.word	0x000000ff
        /*0714*/ 	.word	0x00038850
        /*0718*/ 	.short	0x010a
        /*071a*/ 	.byte	0x04
	.zero		1


	//   ....[29]....
        /*071c*/ 	.word	0x000080b0
        /*0720*/ 	.word	0x000000ff
        /*0724*/ 	.word	0x00038850
        /*0728*/ 	.short	0x010a
        /*072a*/ 	.byte	0x04
	.zero		1


	//   ....[30]....
        /*072c*/ 	.word	0x00008e70
        /*0730*/ 	.word	0x000000ff
        /*0734*/ 	.word	0x00000000
        /*0738*/ 	.short	0x0101
        /*073a*/ 	.byte	0x3d
	.zero		1


	//   ....[31]....
        /*073c*/ 	.word	0x00008ed0
        /*0740*/ 	.word	0x000000ff
        /*0744*/ 	.word	0x00000000
        /*0748*/ 	.short	0x0101
        /*074a*/ 	.byte	0x04
	.zero		1


	//   ....[32]....
        /*074c*/ 	.word	0x000098a0
        /*0750*/ 	.word	0x0000000b
        /*0754*/ 	.word	0x00038850
        /*0758*/ 	.short	0x010a
        /*075a*/ 	.byte	0x3f
	.zero		1


	//   ....[33]....
        /*075c*/ 	.word	0x000098e0
        /*0760*/ 	.word	0x0000000b
        /*0764*/ 	.word	0x00038850
        /*0768*/ 	.short	0x010a
        /*076a*/ 	.byte	0x3f
	.zero		1


	//   ....[34]....
        /*076c*/ 	.word	0x00009dd0
        /*0770*/ 	.word	0x0000000b
        /*0774*/ 	.word	0x00000000
        /*0778*/ 	.short	0x0101
        /*077a*/ 	.byte	0x3f
	.zero		1


	//   ....[35]....
        /*077c*/ 	.word	0x0000be20
        /*0780*/ 	.word	0x000000ad
        /*0784*/ 	.word	0x00000000
        /*0788*/ 	.short	0x0101
        /*078a*/ 	.byte	0x3f
	.zero		1


	//   ....[36]....
        /*078c*/ 	.word	0x0000ee10
        /*0790*/ 	.word	0x00000008
        /*0794*/ 	.word	0x00038840
        /*0798*/ 	.short	0x010a
        /*079a*/ 	.byte	0x3f
	.zero		1


	//   ....[37]....
        /*079c*/ 	.word	0x0000f490
        /*07a0*/ 	.word	0x00000009
        /*07a4*/ 	.word	0x00038820
        /*07a8*/ 	.short	0x010a
        /*07aa*/ 	.byte	0x3f
	.zero		1


	//   ....[38]....
        /*07ac*/ 	.word	0x0000f7e0
        /*07b0*/ 	.word	0x00000002
        /*07b4*/ 	.word	0x00038840
        /*07b8*/ 	.short	0x010a
        /*07ba*/ 	.byte	0x3f
	.zero		1


	//   ....[39]....
        /*07bc*/ 	.word	0x0000fb30
        /*07c0*/ 	.word	0x00000003
        /*07c4*/ 	.word	0x00000060
        /*07c8*/ 	.short	0x010a
        /*07ca*/ 	.byte	0x3f
	.zero		1


	//   ....[40]....
        /*07cc*/ 	.word	0x000101b0
        /*07d0*/ 	.word	0x00000002
        /*07d4*/ 	.word	0x00038840
        /*07d8*/ 	.short	0x010a
        /*07da*/ 	.byte	0x3f
	.zero		1


	//   ....[41]....
        /*07dc*/ 	.word	0x00010500
        /*07e0*/ 	.word	0x00000002
        /*07e4*/ 	.word	0x00000060
        /*07e8*/ 	.short	0x010a
        /*07ea*/ 	.byte	0x3f
	.zero		1


	//   ....[42]....
        /*07ec*/ 	.word	0x00010a80
        /*07f0*/ 	.word	0x00000002
        /*07f4*/ 	.word	0x00038840
        /*07f8*/ 	.short	0x010a
        /*07fa*/ 	.byte	0x3f
	.zero		1


	//   ....[43]....
        /*07fc*/ 	.word	0x00010dd0
        /*0800*/ 	.word	0x00000002
        /*0804*/ 	.word	0x00000060
        /*0808*/ 	.short	0x010a
        /*080a*/ 	.byte	0x3f
	.zero		1


	//   ....[44]....
        /*080c*/ 	.word	0x00011300
        /*0810*/ 	.word	0x00000003
        /*0814*/ 	.word	0x00038860
        /*0818*/ 	.short	0x010a
        /*081a*/ 	.byte	0x3f
	.zero		1


	//   ....[45]....
        /*081c*/ 	.word	0x00012170
        /*0820*/ 	.word	0x00000000
        /*0824*/ 	.word	0x00038820
        /*0828*/ 	.short	0x010a
        /*082a*/ 	.byte	0x3f
	.zero		1


	//   ....[46]....
        /*082c*/ 	.word	0x00012350
        /*0830*/ 	.word	0x00000006
        /*0834*/ 	.word	0x00000000
        /*0838*/ 	.short	0x010a
        /*083a*/ 	.byte	0x3f
	.zero		1


	//   ....[47]....
        /*083c*/ 	.word	0x000123c0
        /*0840*/ 	.word	0x00000007
        /*0844*/ 	.word	0x00000000
        /*0848*/ 	.short	0x010a
        /*084a*/ 	.byte	0x3f
	.zero		1


	//   ....[48]....
        /*084c*/ 	.word	0x00012430
        /*0850*/ 	.word	0x00000004
        /*0854*/ 	.word	0x00000000
        /*0858*/ 	.short	0x010a
        /*085a*/ 	.byte	0x3f
	.zero		1


	//   ....[49]....
        /*085c*/ 	.word	0x00012460
        /*0860*/ 	.word	0x00000003
        /*0864*/ 	.word	0x00000000
        /*0868*/ 	.short	0x010a
        /*086a*/ 	.byte	0x3f
	.zero		1


	//   ....[50]....
        /*086c*/ 	.word	0x000124c0
        /*0870*/ 	.word	0x00000005
        /*0874*/ 	.word	0x00038800
        /*0878*/ 	.short	0x010a
        /*087a*/ 	.byte	0x3f
	.zero		1


	//   ....[51]....
        /*087c*/ 	.word	0x00012510
        /*0880*/ 	.word	0x00000000
        /*0884*/ 	.word	0x00038830
        /*0888*/ 	.short	0x010a
        /*088a*/ 	.byte	0x3f
	.zero		1


	//   ....[52]....
        /*088c*/ 	.word	0x00012570
        /*0890*/ 	.word	0x00000004
        /*0894*/ 	.word	0x00038830
        /*0898*/ 	.short	0x010a
        /*089a*/ 	.byte	0x3f
	.zero		1


	//   ....[53]....
        /*089c*/ 	.word	0x000125d0
        /*08a0*/ 	.word	0x00000003
        /*08a4*/ 	.word	0x00038850
        /*08a8*/ 	.short	0x010a
        /*08aa*/ 	.byte	0x3f
	.zero		1


	//   ....[54]....
        /*08ac*/ 	.word	0x00012620
        /*08b0*/ 	.word	0x0000000b
        /*08b4*/ 	.word	0x00038850
        /*08b8*/ 	.short	0x010a
        /*08ba*/ 	.byte	0x3f
	.zero		1


	//   ....[55]....
        /*08bc*/ 	.word	0x000127c0
        /*08c0*/ 	.word	0x00000008
        /*08c4*/ 	.word	0x00038840
        /*08c8*/ 	.short	0x010a
        /*08ca*/ 	.byte	0x3f
	.zero		1


	//   ....[56]....
        /*08cc*/ 	.word	0x00012840
        /*08d0*/ 	.word	0x00000008
        /*08d4*/ 	.word	0x00038820
        /*08d8*/ 	.short	0x010a
        /*08da*/ 	.byte	0x3f
	.zero		1


	//   ....[57]....
        /*08dc*/ 	.word	0x00012890
        /*08e0*/ 	.word	0x00000002
        /*08e4*/ 	.word	0x00038840
        /*08e8*/ 	.short	0x010a
        /*08ea*/ 	.byte	0x3f
	.zero		1


	//   ....[58]....
        /*08ec*/ 	.word	0x000128e0
        /*08f0*/ 	.word	0x00000003
        /*08f4*/ 	.word	0x00000060
        /*08f8*/ 	.short	0x010a
        /*08fa*/ 	.byte	0x3f
	.zero		1


	//   ....[59]....
        /*08fc*/ 	.word	0x00012930
        /*0900*/ 	.word	0x00000002
        /*0904*/ 	.word	0x00038840
        /*0908*/ 	.short	0x010a
        /*090a*/ 	.byte	0x3f
	.zero		1


	//   ....[60]....
        /*090c*/ 	.word	0x00012980
        /*0910*/ 	.word	0x00000002
        /*0914*/ 	.word	0x00000060
        /*0918*/ 	.short	0x010a
        /*091a*/ 	.byte	0x3f
	.zero		1


	//   ....[61]....
        /*091c*/ 	.word	0x000129d0
        /*0920*/ 	.word	0x00000002
        /*0924*/ 	.word	0x00038840
        /*0928*/ 	.short	0x010a
        /*092a*/ 	.byte	0x3f
	.zero		1


	//   ....[62]....
        /*092c*/ 	.word	0x00012a20
        /*0930*/ 	.word	0x00000002
        /*0934*/ 	.word	0x00000060
        /*0938*/ 	.short	0x010a
        /*093a*/ 	.byte	0x3f
	.zero		1


	//   ....[63]....
        /*093c*/ 	.word	0x00012a70
        /*0940*/ 	.word	0x00000003
        /*0944*/ 	.word	0x00038860
        /*0948*/ 	.short	0x010a
        /*094a*/ 	.byte	0x3f
	.zero		1


	//   ....[64]....
        /*094c*/ 	.word	0x00013420
        /*0950*/ 	.word	0x00000000
        /*0954*/ 	.word	0x00038820
        /*0958*/ 	.short	0x010a
        /*095a*/ 	.byte	0x3f
	.zero		1


	//   ....[65]....
        /*095c*/ 	.word	0x000135c0
        /*0960*/ 	.word	0x00000006
        /*0964*/ 	.word	0x00000000
        /*0968*/ 	.short	0x010a
        /*096a*/ 	.byte	0x3f
	.zero		1


	//   ....[66]....
        /*096c*/ 	.word	0x00013610
        /*0970*/ 	.word	0x00000007
        /*0974*/ 	.word	0x00000000
        /*0978*/ 	.short	0x010a
        /*097a*/ 	.byte	0x3f
	.zero		1


	//   ....[67]....
        /*097c*/ 	.word	0x00013660
        /*0980*/ 	.word	0x00000004
        /*0984*/ 	.word	0x00000000
        /*0988*/ 	.short	0x010a
        /*098a*/ 	.byte	0x3f
	.zero		1


	//----- nvinfo : EIATTR_NUM_MBARRIERS
	.align		4
.L_419:
        /*098c*/ 	.byte	0x03, 0x38
        /*098e*/ 	.short	0x0016


	//----- nvinfo : EIATTR_EXIT_INSTR_OFFSETS
	.align		4
        /*0990*/ 	.byte	0x04, 0x1c
        /*0992*/ 	.short	(.L_421 - .L_420)


	//   ....[0]....
.L_420:
        /*0994*/ 	.word	0x00000a80


	//   ....[1]....
        /*0998*/ 	.word	0x0000d230


	//   ....[2]....
        /*099c*/ 	.word	0x0000d290


	//   ....[3]....
        /*09a0*/ 	.word	0x000124b0


	//----- nvinfo : EIATTR_MAX_THREADS
	.align		4
.L_421:
        /*09a4*/ 	.byte	0x04, 0x05
        /*09a6*/ 	.short	(.L_423 - .L_422)
.L_422:
        /*09a8*/ 	.word	0x00000180
        /*09ac*/ 	.word	0x00000001
        /*09b0*/ 	.word	0x00000001


	//----- nvinfo : EIATTR_CRS_STACK_SIZE
	.align		4
.L_423:
        /*09b4*/ 	.byte	0x04, 0x1e
        /*09b6*/ 	.short	(.L_425 - .L_424)
.L_424:
        /*09b8*/ 	.word	0x00000000


	//----- nvinfo : EIATTR_CBANK_PARAM_SIZE
	.align		4
.L_425:
        /*09bc*/ 	.byte	0x03, 0x19
        /*09be*/ 	.short	0x0a70


	//----- nvinfo : EIATTR_PARAM_CBANK
	.align		4
        /*09c0*/ 	.byte	0x04, 0x0a
        /*09c2*/ 	.short	(.L_427 - .L_426)
	.align		4
.L_426:
        /*09c4*/ 	.word	index@(.nv.constant0._ZN7cutlass13device_kernelIN5flash11enable_sm90INS1_16FlashAttnFwdSm90INS1_25CollectiveMainloopFwdSm90ILi2EN4cute5tupleIJNS5_1CILi1EEES8_S8_EEENS6_IJNS7_ILi128EEENS7_ILi80EEENS7_ILi256EEEEEELi256ENS_6half_tEfNS_4arch4Sm90ELb0ELb0ELb0ELb1ELb0ELb0ELb0ELb1ELb1ELb0ELb0ELb0EEENS1_21CollectiveEpilogueFwdINS6_IJSA_SC_SB_EEES9_SE_SG_Li256ELb1ELb0ELb0ELb0EEENS1_36VarlenDynamicPersistentTileSchedulerILi128ELi80ELi256ELi32ELb0ELb0ELb1ELb0ELb1ELb1EEEEEEEEEvNT_6ParamsE)
        /*09c8*/ 	.short	0x0210
        /*09ca*/ 	.short	0x0a70


	//----- nvinfo : EIATTR_SW_WAR
	.align		4
.L_427:
        /*09cc*/ 	.byte	0x04, 0x36
        /*09ce*/ 	.short	(.L_429 - .L_428)
.L_428:
        /*09d0*/ 	.word	0x00000008
.L_429:


//--------------------- .nv.info._ZN7cutlass13device_kernelIN5flash11enable_sm90INS1_16FlashAttnFwdSm90INS1_25CollectiveMainloopFwdSm90ILi2EN4cute5tupleIJNS5_1CILi1EEES8_S8_EEENS6_IJNS7_ILi128EEENS7_ILi80EEENS7_ILi256EEEEEELi256ENS_6half_tEfNS_4arch4Sm90ELb0ELb0ELb0ELb1ELb0ELb1ELb0ELb1ELb1ELb0ELb0ELb0EEENS1_21CollectiveEpilogueFwdINS6_IJSA_SC_SB_EEES9_SE_SG_Li256ELb1ELb0ELb0ELb0EEENS1_36VarlenDynamicPersistentTileSchedulerILi128ELi80ELi256ELi32ELb0ELb0ELb1ELb0ELb1ELb1EEEEEEEEEvNT_6ParamsE --------------------------
	.section	.nv.info._ZN7cutlass13device_kernelIN5flash11enable_sm90INS1_16FlashAttnFwdSm90INS1_25CollectiveMainloopFwdSm90ILi2EN4cute5tupleIJNS5_1CILi1EEES8_S8_EEENS6_IJNS7_ILi128EEENS7_ILi80EEENS7_ILi256EEEEEELi256ENS_6half_tEfNS_4arch4Sm90ELb0ELb0ELb0ELb1ELb0ELb1ELb0ELb1ELb1ELb0ELb0ELb0EEENS1_21CollectiveEpilogueFwdINS6_IJSA_SC_SB_EEES9_SE_SG_Li256ELb1ELb0ELb0ELb0EEENS1_36VarlenDynamicPersistentTileSchedulerILi128ELi80ELi256ELi32ELb0ELb0ELb1ELb0ELb1ELb1EEEEEEEEEvNT_6ParamsE,"",@"SHT_CUDA_INFO"
	.sectionflags	@""
	.align	4


	//----- nvinfo : EIATTR_CUDA_API_VERSION
	.align		4
        /*0000*/ 	.byte	0x04, 0x37
        /*0002*/ 	.short	(.L_431 - .L_430)
.L_430:
        /*0004*/ 	.word	0x00000082


	//----- nvinfo : EIATTR_KPARAM_INFO
	.align		4
.L_431:
        /*0008*/ 	.byte	0x04, 0x17
        /*000a*/ 	.short	(.L_433 - .L_432)
.L_432:
        /*000c*/ 	.word	0x00000000
        /*0010*/ 	.short	0x0000
        /*0012*/ 	.short	0x0070
        /*0014*/ 	.byte	0x00, 0xf0, 0x01, 0x28


	//----- nvinfo : EIATTR_SPARSE_MMA_MASK
	.align		4
.L_433:
        /*0018*/ 	.byte	0x03, 0x50
        /*001a*/ 	.short	0x0000


	//----- nvinfo : EIATTR_MAXREG_COUNT
	.align		4
        /*001c*/ 	.byte	0x03, 0x1b
        /*001e*/ 	.short	0x00a8


	//----- nvinfo : EIATTR_NUM_BARRIERS
	.align		4
        /*0020*/ 	.byte	0x02, 0x4c
        /*0022*/ 	.byte	0x10
	.zero		1


	//----- nvinfo : EIATTR_EXTERNS
	.align		4
        /*0024*/ 	.byte	0x04, 0x0f
        /*0026*/ 	.short	(.L_435 - .L_434)


	//   ....[0]....
	.align		4
.L_434:
        /*0028*/ 	.word	index@(__assertfail)


	//----- nvinfo : EIATTR_ANNOTATIONS
	.align		4
.L_435:
        /*002c*/ 	.byte	0x04, 0x55
        /*002e*/ 	.short	(.L_437 - .L_436)


	//   ....[0]....
.L_436:
        /* <DEDUP_REMOVED lines=86> */


	//----- nvinfo : EIATTR_MERCURY_ISA_VERSION
	.align		4
.L_437:
        /*0580*/ 	.byte	0x03, 0x5f
        /*0582*/ 	.short	0x0101


	//----- nvinfo : EIATTR_UNUSED_LOAD_BYTE_OFFSET
	.align		4
        /*0584*/ 	.byte	0x04, 0x44
        /*0586*/ 	.short	(.L_439 - .L_438)


	//   ....[0]....
.L_438:
        /*0588*/ 	.word	0x00000ab0
        /*058c*/ 	.word	0x0000fff0


	//   ....[1]....
        /*0590*/ 	.word	0x0001c6d0
        /*0594*/ 	.word	0x0000fff0


	//----- nvinfo : EIATTR_INT_WARP_WIDE_INSTR_OFFSETS
	.align		4
.L_439:
        /*0598*/ 	.byte	0x04, 0x31
        /*059a*/ 	.short	(.L_441 - .L_440)


	//   ....[0]....
.L_440:
        /*059c*/ 	.word	0x000001c0


	//   ....[1]....
        /*05a0*/ 	.word	0x00000200


	//   ....[2]....
        /*05a4*/ 	.word	0x00000270


	//   ....[3]....
        /*05a8*/ 	.word	0x00021130


	//   ....[4]....
        /*05ac*/ 	.word	0x000211d0


	//   ....[5]....
        /*05b0*/ 	.word	0x00021660


	//   ....[6]....
        /*05b4*/ 	.word	0x00021690


	//   ....[7]....
        /*05b8*/ 	.word	0x000218a0


	//   ....[8]....
        /*05bc*/ 	.word	0x00021990


	//   ....[9]....
        /*05c0*/ 	.word	0x00021a80


	//   ....[10]....
        /*05c4*/ 	.word	0x00024200


	//   ....[11]....
        /*05c8*/ 	.word	0x000242a0


	//----- nvinfo : EIATTR_COOP_GROUP_MASK_REGIDS
	.align		4
.L_441:
        /*05cc*/ 	.byte	0x04, 0x29
        /*05ce*/ 	.short	(.L_443 - .L_442)


	//   ....[0]....
.L_442:
        /*05d0*/ 	.word	0xffffffff


	//   ....[1]....
        /*05d4*/ 	.word	0xffffffff


	//   ....[2]....
        /*05d8*/ 	.word	0xffffffff


	//   ....[3]....
        /*05dc*/ 	.word	0xffffffff


	//   ....[4]....
        /*05e0*/ 	.word	0xffffffff


	//   ....[5]....
        /*05e4*/ 	.word	0xffffffff


	//   ....[6]....
        /*05e8*/ 	.word	0xffffffff


	//   ....[7]....
        /*05ec*/ 	.word	0xffffffff


	//   ....[8]....
        /*05f0*/ 	.word	0xffffffff


	//   ....[9]....
        /*05f4*/ 	.word	0xffffffff


	//   ....[10]....
        /*05f8*/ 	.word	0xffffffff


	//   ....[11]....
        /*05fc*/ 	.word	0xffffffff


	//   ....[12]....
        /*0600*/ 	.word	0xffffffff


	//   ....[13]....
        /*0604*/ 	.word	0xffffffff


	//   ....[14]....
        /*0608*/ 	.word	0xffffffff


	//   ....[15]....
        /*060c*/ 	.word	0xffffffff


	//   ....[16]....
        /*0610*/ 	.word	0xffffffff


	//   ....[17]....
        /*0614*/ 	.word	0xffffffff


	//   ....[18]....
        /*0618*/ 	.word	0xffffffff


	//   ....[19]....
        /*061c*/ 	.word	0xffffffff


	//   ....[20]....
        /*0620*/ 	.word	0xffffffff


	//   ....[21]....
        /*0624*/ 	.word	0xffffffff


	//   ....[22]....
        /*0628*/ 	.word	0xffffffff


	//   ....[23]....
        /*062c*/ 	.word	0xffffffff


	//   ....[24]....
        /*0630*/ 	.word	0xffffffff


	//   ....[25]....
        /*0634*/ 	.word	0xffffffff


	//   ....[26]....
        /*0638*/ 	.word	0xffffffff


	//   ....[27]....
        /*063c*/ 	.word	0xffffffff


	//   ....[28]....
        /*0640*/ 	.word	0xffffffff


	//   ....[29]....
        /*0644*/ 	.word	0xffffffff


	//   ....[30]....
        /*0648*/ 	.word	0xffffffff


	//   ....[31]....
        /*064c*/ 	.word	0xffffffff


	//   ....[32]....
        /*0650*/ 	.word	0xffffffff


	//   ....[33]....
        /*0654*/ 	.word	0xffffffff


	//   ....[34]....
        /*0658*/ 	.word	0xffffffff


	//   ....[35]....
        /*065c*/ 	.word	0xffffffff


	//   ....[36]....
        /*0660*/ 	.word	0xffffffff


	//   ....[37]....
        /*0664*/ 	.word	0xffffffff


	//   ....[38]....
        /*0668*/ 	.word	0xffffffff


	//   ....[39]....
        /*066c*/ 	.word	0xffffffff


	//   ....[40]....
        /*0670*/ 	.word	0xffffffff


	//   ....[41]....
        /*0674*/ 	.word	0xffffffff


	//   ....[42]....
        /*0678*/ 	.word	0xffffffff


	//   ....[43]....
        /*067c*/ 	.word	0xffffffff


	//   ....[44]....
        /*0680*/ 	.word	0xffffffff


	//   ....[45]....
        /*0684*/ 	.word	0xffffffff


	//   ....[46]....
        /*0688*/ 	.word	0xffffffff


	//   ....[47]....
        /*068c*/ 	.word	0xffffffff


	//   ....[48]....
        /*0690*/ 	.word	0xffffffff


	//   ....[49]....
        /*0694*/ 	.word	0xffffffff


	//   ....[50]....
        /*0698*/ 	.word	0xffffffff


	//   ....[51]....
        /*069c*/ 	.word	0xffffffff


	//   ....[52]....
        /*06a0*/ 	.word	0xffffffff


	//   ....[53]....
        /*06a4*/ 	.word	0xffffffff


	//   ....[54]....
        /*06a8*/ 	.word	0x0500000f


	//   ....[55]....
        /*06ac*/ 	.word	0x0500000f


	//   ....[56]....
        /*06b0*/ 	.word	0x0500000f


	//   ....[57]....
        /*06b4*/ 	.word	0x0500000f


	//   ....[58]....
        /*06b8*/ 	.word	0x0500000f


	//   ....[59]....
        /*06bc*/ 	.word	0x0500000f


	//   ....[60]....
        /*06c0*/ 	.word	0x0500000f


	//   ....[61]....
        /*06c4*/ 	.word	0x0500000f


	//   ....[62]....
        /*06c8*/ 	.word	0x0500000f


	//   ....[63]....
        /*06cc*/ 	.word	0x0500000f


	//   ....[64]....
        /*06d0*/ 	.word	0x0500000f


	//   ....[65]....
        /*06d4*/ 	.word	0x0500000f


	//   ....[66]....
        /*06d8*/ 	.word	0x0500000f


	//   ....[67]....
        /*06dc*/ 	.word	0x0500000f


	//   ....[68]....
        /*06e0*/ 	.word	0x0500000f


	//   ....[69]....
        /*06e4*/ 	.word	0x0500000f


	//   ....[70]....
        /*06e8*/ 	.word	0x0500000f


	//   ....[71]....
        /*06ec*/ 	.word	0x0500000f


	//   ....[72]....
        /*06f0*/ 	.word	0x0500000f


	//   ....[73]....
        /*06f4*/ 	.word	0x0500000f


	//   ....[74]....
        /*06f8*/ 	.word	0x0500000f


	//   ....[75]....
        /*06fc*/ 	.word	0x0500000f


	//   ....[76]....
        /*0700*/ 	.word	0x0500000f


	//   ....[77]....
        /*0704*/ 	.word	0x0500000f


	//   ....[78]....
        /*0708*/ 	.word	0x0500000f


	//   ....[79]....
        /*070c*/ 	.word	0x0500000f


	//   ....[80]....
        /*0710*/ 	.word	0x0500000f


	//   ....[81]....
        /*0714*/ 	.word	0x0500000f


	//----- nvinfo : EIATTR_COOP_GROUP_INSTR_OFFSETS
	.align		4
.L_443:
        /*0718*/ 	.byte	0x04, 0x28
        /*071a*/ 	.short	(.L_445 - .L_444)


	//   ....[0]....
.L_444:
        /*071c*/ 	.word	0x00000060


	//   ....[1]....
        /*0720*/ 	.word	0x000001d0


	//   ....[2]....
        /*0724*/ 	.word	0x00000220


	//   ....[3]....
        /*0728*/ 	.word	0x00000450


	//   ....[4]....
        /*072c*/ 	.word	0x000005b0


	//   ....[5]....
        /*0730*/ 	.word	0x000006d0


	//   ....[6]....
        /*0734*/ 	.word	0x00000830


	//   ....[7]....
        /*0738*/ 	.word	0x0000ac60


	//   ....[8]....
        /*073c*/ 	.word	0x00015660


	//   ....[9]....
        /*0740*/ 	.word	0x00015690


	//   ....[10]....
        /*0744*/ 	.word	0x00015a70


	//   ....[11]....
        /*0748*/ 	.word	0x00015b30


	//   ....[12]....
        /*074c*/ 	.word	0x0001a490


	//   ....[13]....
        /*0750*/ 	.word	0x0001a4b0


	//   ....[14]....
        /*0754*/ 	.word	0x0001a610


	//   ....[15]....
        /*0758*/ 	.word	0x0001a630


	//   ....[16]....
        /*075c*/ 	.word	0x0001bc30


	//   ....[17]....
        /*0760*/ 	.word	0x0001bca0


	//   ....[18]....
        /*0764*/ 	.word	0x0001bcc0


	//   ....[19]....
        /*0768*/ 	.word	0x0001bce0


	//   ....[20]....
        /*076c*/ 	.word	0x0001f050


	//   ....[21]....
        /*0770*/ 	.word	0x0001f1f0


	//   ....[22]....
        /*0774*/ 	.word	0x0001f220


	//   ....[23]....
        /*0778*/ 	.word	0x0001f260


	//   ....[24]....
        /*077c*/ 	.word	0x0001f2c0


	//   ....[25]....
        /*0780*/ 	.word	0x0001f320


	//   ....[26]....
        /*0784*/ 	.word	0x0001f370


	//   ....[27]....
        /*0788*/ 	.word	0x0001f530


	//   ....[28]....
        /*078c*/ 	.word	0x0001f590


	//   ....[29]....
        /*0790*/ 	.word	0x0001f5d0


	//   ....[30]....
        /*0794*/ 	.word	0x0001f610


	//   ....[31]....
        /*0798*/ 	.word	0x0001f640


	//   ....[32]....
        /*079c*/ 	.word	0x0001f670


	//   ....[33]....
        /*07a0*/ 	.word	0x0001f710


	//   ....[34]....
        /*07a4*/ 	.word	0x0001f740


	//   ....[35]....
        /*07a8*/ 	.word	0x0001f7d0


	//   ....[36]....
        /*07ac*/ 	.word	0x00024790


	//   ....[37]....
        /*07b0*/ 	.word	0x000247a0


	//   ....[38]....
        /*07b4*/ 	.word	0x000248c0


	//   ....[39]....
        /*07b8*/ 	.word	0x00024920


	//   ....[40]....
        /*07bc*/ 	.word	0x00024960


	//   ....[41]....
        /*07c0*/ 	.word	0x000249a0


	//   ....[42]....
        /*07c4*/ 	.word	0x000249d0


	//   ....[43]....
        /*07c8*/ 	.word	0x00024a00


	//   ....[44]....
        /*07cc*/ 	.word	0x00024ba0


	//   ....[45]....
        /*07d0*/ 	.word	0x00024c00


	//   ....[46]....
        /*07d4*/ 	.word	0x00024c40


	//   ....[47]....
        /*07d8*/ 	.word	0x00024c80


	//   ....[48]....
        /*07dc*/ 	.word	0x00024cb0


	//   ....[49]....
        /*07e0*/ 	.word	0x00024ce0


	//   ....[50]....
        /*07e4*/ 	.word	0x00024da0


	//   ....[51]....
        /*07e8*/ 	.word	0x00024dc0


	//   ....[52]....
        /*07ec*/ 	.word	0x00024e30


	//   ....[53]....
        /*07f0*/ 	.word	0x00025280


	//   ....[54]....
        /*07f4*/ 	.word	0x000256c0


	//   ....[55]....
        /*07f8*/ 	.word	0x00025760


	//   ....[56]....
        /*07fc*/ 	.word	0x00025800


	//   ....[57]....
        /*0800*/ 	.word	0x000258a0


	//   ....[58]....
        /*0804*/ 	.word	0x00025990


	//   ....[59]....
        /*0808*/ 	.word	0x00025a30


	//   ....[60]....
        /*080c*/ 	.word	0x00025ad0


	//   ....[61]....
        /*0810*/ 	.word	0x00025b70


	//   ....[62]....
        /*0814*/ 	.word	0x00025dd0


	//   ....[63]....
        /*0818*/ 	.word	0x000260b0


	//   ....[64]....
        /*081c*/ 	.word	0x000264d0


	//   ....[65]....
        /*0820*/ 	.word	0x00026560


	//   ....[66]....
        /*0824*/ 	.word	0x00026600


	//   ....[67]....
        /*0828*/ 	.word	0x000266b0


	//   ....[68]....
        /*082c*/ 	.word	0x00026730


	//   ....[69]....
        /*0830*/ 	.word	0x000267b0


	//   ....[70]....
        /*0834*/ 	.word	0x00026830


	//   ....[71]....
        /*0838*/ 	.word	0x000268b0


	//   ....[72]....
        /*083c*/ 	.word	0x00026940


	//   ....[73]....
        /*0840*/ 	.word	0x000269f0


	//   ....[74]....
        /*0844*/ 	.word	0x00026a70


	//   ....[75]....
        /*0848*/ 	.word	0x00026af0


	//   ....[76]....
        /*084c*/ 	.word	0x00026b70


	//   ....[77]....
        /*0850*/ 	.word	0x00026bf0


	//   ....[78]....
        /*0854*/ 	.word	0x00026c60


	//   ....[79]....
        /*0858*/ 	.word	0x00026d00


	//   ....[80]....
        /*085c*/ 	.word	0x00026d90


	//   ....[81]....
        /*0860*/ 	.word	0x00026eb0


	//----- nvinfo : EIATTR_REG_RECONFIG
	.align		4
.L_445:
        /*0864*/ 	.byte	0x01, 0x54
	.zero		2


	//----- nvinfo : EIATTR_SYSCALL_OFFSETS
	.align		4
        /*0868*/ 	.byte	0x04, 0x46
        /*086a*/ 	.short	(.L_447 - .L_446)


	//   ....[0]....
.L_446:
        /*086c*/ 	.word	0x00001a50


	//   ....[1]....
        /*0870*/ 	.word	0x00001ba0


	//   ....[2]....
        /*0874*/ 	.word	0x0000ae00


	//   ....[3]....
        /*0878*/ 	.word	0x0000b2b0


	//   ....[4]....
        /*087c*/ 	.word	0x00021360


	//   ....[5]....
        /*0880*/ 	.word	0x000214a0


	//   ....[6]....
        /*0884*/ 	.word	0x000215a0


	//----- nvinfo : EIATTR_MBARRIER_INSTR_OFFSETS
	.align		4
.L_447:
        /*0888*/ 	.byte	0x04, 0x39
        /*088a*/ 	.short	(.L_449 - .L_448)


	//   ....[0]....
.L_448:
        /*088c*/ 	.word	0x00000300
        /*0890*/ 	.word	0x000000ff
        /*0894*/ 	.word	0x00038800
        /*0898*/ 	.short	0x0100
        /*089a*/ 	.byte	0x08
	.zero		1


	//   ....[1]....
        /*089c*/ 	.word	0x00000310
        /*08a0*/ 	.word	0x000000ff
        /*08a4*/ 	.word	0x00038820
        /*08a8*/ 	.short	0x0100
        /*08aa*/ 	.byte	0x08
	.zero		1


	//   ....[2]....
        /*08ac*/ 	.word	0x00000400
        /*08b0*/ 	.word	0x000000ff
        /*08b4*/ 	.word	0x00038830
        /*08b8*/ 	.short	0x0100
        /*08ba*/ 	.byte	0x08
	.zero		1


	//   ....[3]....
        /*08bc*/ 	.word	0x00000410
        /*08c0*/ 	.word	0x000000ff
        /*08c4*/ 	.word	0x00038840
        /*08c8*/ 	.short	0x0100
        /*08ca*/ 	.byte	0x08
	.zero		1


	//   ....[4]....
        /*08cc*/ 	.word	0x00000420
        /*08d0*/ 	.word	0x000000ff
        /*08d4*/ 	.word	0x00038838
        /*08d8*/ 	.short	0x0100
        /*08da*/ 	.byte	0x08
	.zero		1


	//   ....[5]....
        /*08dc*/ 	.word	0x00000430
        /*08e0*/ 	.word	0x000000ff
        /*08e4*/ 	.word	0x00038848
        /*08e8*/ 	.short	0x0100
        /*08ea*/ 	.byte	0x08
	.zero		1


	//   ....[6]....
        /*08ec*/ 	.word	0x00000560
        /*08f0*/ 	.word	0x000000ff
        /*08f4*/ 	.word	0x00038850
        /*08f8*/ 	.short	0x0100
        /*08fa*/ 	.byte	0x08
	.zero		1


	//   ....[7]....
        /*08fc*/ 	.word	0x00000570
        /*0900*/ 	.word	0x000000ff
        /*0904*/ 	.word	0x00038860
        /*0908*/ 	.short	0x0100
        /*090a*/ 	.byte	0x08
	.zero		1


	//   ....[8]....
        /*090c*/ 	.word	0x00000580
        /*0910*/ 	.word	0x000000ff
        /*0914*/ 	.word	0x00038858
        /*0918*/ 	.short	0x0100
        /*091a*/ 	.byte	0x08
	.zero		1


	//   ....[9]....
        /*091c*/ 	.word	0x00000590
        /*0920*/ 	.word	0x000000ff
        /*0924*/ 	.word	0x00038868
        /*0928*/ 	.short	0x0100
        /*092a*/ 	.byte	0x08
	.zero		1


	//   ....[10]....
        /*092c*/ 	.word	0x00000680
        /*0930*/ 	.word	0x000000ff
        /*0934*/ 	.word	0x00038870
        /*0938*/ 	.short	0x0100
        /*093a*/ 	.byte	0x06
	.zero		1


	//   ....[11]....
        /*093c*/ 	.word	0x00000690
        /*0940*/ 	.word	0x000000ff
        /*0944*/ 	.word	0x00038880
        /*0948*/ 	.short	0x0100
        /*094a*/ 	.byte	0x06
	.zero		1


	//   ....[12]....
        /*094c*/ 	.word	0x000006a0
        /*0950*/ 	.word	0x000000ff
        /*0954*/ 	.word	0x00038878
        /*0958*/ 	.short	0x0100
        /*095a*/ 	.byte	0x06
	.zero		1


	//   ....[13]....
        /*095c*/ 	.word	0x000006b0
        /*0960*/ 	.word	0x000000ff
        /*0964*/ 	.word	0x00038888
        /*0968*/ 	.short	0x0100
        /*096a*/ 	.byte	0x06
	.zero		1


	//   ....[14]....
        /*096c*/ 	.word	0x000007e0
        /*0970*/ 	.word	0x000000ff
        /*0974*/ 	.word	0x00038890
        /*0978*/ 	.short	0x0100
        /*097a*/ 	.byte	0x08
	.zero		1


	//   ....[15]....
        /*097c*/ 	.word	0x000007f0
        /*0980*/ 	.word	0x000000ff
        /*0984*/ 	.word	0x000388a0
        /*0988*/ 	.short	0x0100
        /*098a*/ 	.byte	0x08
	.zero		1


	//   ....[16]....
        /*098c*/ 	.word	0x00000800
        /*0990*/ 	.word	0x000000ff
        /*0994*/ 	.word	0x00038898
        /*0998*/ 	.short	0x0100
        /*099a*/ 	.byte	0x08
	.zero		1


	//   ....[17]....
        /*099c*/ 	.word	0x00000810
        /*09a0*/ 	.word	0x000000ff
        /*09a4*/ 	.word	0x000388a8
        /*09a8*/ 	.short	0x0100
        /*09aa*/ 	.byte	0x08
	.zero		1


	//   ....[18]....
        /*09ac*/ 	.word	0x00000940
        /*09b0*/ 	.word	0x000000ff
        /*09b4*/ 	.word	0x000388b0
        /*09b8*/ 	.short	0x0100
        /*09ba*/ 	.byte	0x08
	.zero		1


	//   ....[19]....
        /*09bc*/ 	.word	0x00000950
        /*09c0*/ 	.word	0x000000ff
        /*09c4*/ 	.word	0x000388c0
        /*09c8*/ 	.short	0x0100
        /*09ca*/ 	.byte	0x08
	.zero		1


	//   ....[20]....
        /*09cc*/ 	.word	0x00000960
        /*09d0*/ 	.word	0x000000ff
        /*09d4*/ 	.word	0x000388b8
        /*09d8*/ 	.short	0x0100
        /*09da*/ 	.byte	0x08
	.zero		1


	//   ....[21]....
        /*09dc*/ 	.word	0x00000970
        /*09e0*/ 	.word	0x000000ff
        /*09e4*/ 	.word	0x000388c8
        /*09e8*/ 	.short	0x0100
        /*09ea*/ 	.byte	0x08
	.zero		1


	//   ....[22]....
        /*09ec*/ 	.word	0x000036c0
        /*09f0*/ 	.word	0x00000000
        /*09f4*/ 	.word	0x00038890
        /*09f8*/ 	.short	0x010a
        /*09fa*/ 	.byte	0x3f
	.zero		1


	//   ....[23]....
        /*09fc*/ 	.word	0x00006af0
        /*0a00*/ 	.word	0x00000000
        /*0a04*/ 	.word	0x00038890
        /*0a08*/ 	.short	0x010a
        /*0a0a*/ 	.byte	0x3f
	.zero		1


	//   ....[24]....
        /*0a0c*/ 	.word	0x00009c50
        /*0a10*/ 	.word	0x00000000
        /*0a14*/ 	.word	0x00038890
        /*0a18*/ 	.short	0x010a
        /*0a1a*/ 	.byte	0x3f
	.zero		1


	//   ....[25]....
        /*0a1c*/ 	.word	0x0000a090
        /*0a20*/ 	.word	0x00000028
        /*0a24*/ 	.word	0x00000000
        /*0a28*/ 	.short	0x0101
        /*0a2a*/ 	.byte	0x3f
	.zero		1


	//   ....[26]....
        /*0a2c*/ 	.word	0x0000a0d0
        /*0a30*/ 	.word	0x00000000
        /*0a34*/ 	.word	0x000388b0
        /*0a38*/ 	.short	0x010a
        /*0a3a*/ 	.byte	0x3f
	.zero		1


	//   ....[27]....
        /*0a3c*/ 	.word	0x0000a700
        /*0a40*/ 	.word	0x00000000
        /*0a44*/ 	.word	0x00000000
        /*0a48*/ 	.short	0x0101
        /*0a4a*/ 	.byte	0x3f
	.zero		1


	//   ....[28]....
        /*0a4c*/ 	.word	0x0000ae90
        /*0a50*/ 	.word	0x00000010
        /*0a54*/ 	.word	0x00038800
        /*0a58*/ 	.short	0x010a
        /*0a5a*/ 	.byte	0x3f
	.zero		1


	//   ....[29]....
        /*0a5c*/ 	.word	0x0000aee0
        /*0a60*/ 	.word	0x00000010
        /*0a64*/ 	.word	0x00038800
        /*0a68*/ 	.short	0x010a
        /*0a6a*/ 	.byte	0x3f
	.zero		1


	//   ....[30]....
        /*0a6c*/ 	.word	0x0000b7f0
        /*0a70*/ 	.word	0x00000010
        /*0a74*/ 	.word	0x00038800
        /*0a78*/ 	.short	0x010a
        /*0a7a*/ 	.byte	0x3f
	.zero		1


	//   ....[31]....
        /*0a7c*/ 	.word	0x0000e8a0
        /*0a80*/ 	.word	0x00000010
        /*0a84*/ 	.word	0x00038800
        /*0a88*/ 	.short	0x010a
        /*0a8a*/ 	.byte	0x3f
	.zero		1


	//   ....[32]....
        /*0a8c*/ 	.word	0x00011a30
        /*0a90*/ 	.word	0x00000000
        /*0a94*/ 	.word	0x00038830
        /*0a98*/ 	.short	0x010a
        /*0a9a*/ 	.byte	0x3f
	.zero		1


	//   ....[33]....
        /*0a9c*/ 	.word	0x00011ad0
        /*0aa0*/ 	.word	0x00000000
        /*0aa4*/ 	.word	0x00038830
        /*0aa8*/ 	.short	0x010a
        /*0aaa*/ 	.byte	0x3f
	.zero		1


	//   ....[34]....
        /*0aac*/ 	.word	0x000155b0
        /*0ab0*/ 	.word	0x00000000
        /*0ab4*/ 	.word	0x00000000
        /*0ab8*/ 	.short	0x0101
        /*0aba*/ 	.byte	0x3f
	.zero		1


	//   ....[35]....
        /*0abc*/ 	.word	0x000168f0
        /*0ac0*/ 	.word	0x0000000b
        /*0ac4*/ 	.word	0x00038830
        /*0ac8*/ 	.short	0x010a
        /*0aca*/ 	.byte	0x3f
	.zero		1


	//   ....[36]....
        /*0acc*/ 	.word	0x00016970
        /*0ad0*/ 	.word	0x0000000b
        /*0ad4*/ 	.word	0x00038830
        /*0ad8*/ 	.short	0x010a
        /*0ada*/ 	.byte	0x3f
	.zero		1


	//   ....[37]....
        /*0adc*/ 	.word	0x0001a090
        /*0ae0*/ 	.word	0x00000009
        /*0ae4*/ 	.word	0x00038850
        /*0ae8*/ 	.short	0x010a
        /*0aea*/ 	.byte	0x3f
	.zero		1


	//   ....[38]....
        /*0aec*/ 	.word	0x0001a0e0
        /*0af0*/ 	.word	0x00000009
        /*0af4*/ 	.word	0x00038850
        /*0af8*/ 	.short	0x010a
        /*0afa*/ 	.byte	0x3f
	.zero		1


	//   ....[39]....
        /*0afc*/ 	.word	0x0001ab40
        /*0b00*/ 	.word	0x000000a8
        /*0b04*/ 	.word	0x00000000
        /*0b08*/ 	.short	0x0101
        /*0b0a*/ 	.byte	0x3f
	.zero		1


	//   ....[40]....
        /*0b0c*/ 	.word	0x0001ab60
        /*0b10*/ 	.word	0x00000009
        /*0b14*/ 	.word	0x00000000
        /*0b18*/ 	.short	0x0101
        /*0b1a*/ 	.byte	0x3f
	.zero		1


	//   ....[41]....
        /*0b1c*/ 	.word	0x0001b910
        /*0b20*/ 	.word	0x00000000
        /*0b24*/ 	.word	0x00038850
        /*0b28*/ 	.short	0x010a
        /*0b2a*/ 	.byte	0x3f
	.zero		1


	//   ....[42]....
        /*0b2c*/ 	.word	0x0001b9b0
        /*0b30*/ 	.word	0x00000000
        /*0b34*/ 	.word	0x00038850
        /*0b38*/ 	.short	0x010a
        /*0b3a*/ 	.byte	0x3f
	.zero		1


	//   ....[43]....
        /*0b3c*/ 	.word	0x0001bec0
        /*0b40*/ 	.word	0x0000000b
        /*0b44*/ 	.word	0x00000000
        /*0b48*/ 	.short	0x0101
        /*0b4a*/ 	.byte	0x3f
	.zero		1


	//   ....[44]....
        /*0b4c*/ 	.word	0x0001dde0
        /*0b50*/ 	.word	0x00000000
        /*0b54*/ 	.word	0x00000000
        /*0b58*/ 	.short	0x0101
        /*0b5a*/ 	.byte	0x3f
	.zero		1


	//   ....[45]....
        /*0b5c*/ 	.word	0x00020320
        /*0b60*/ 	.word	0x00000009
        /*0b64*/ 	.word	0x00038820
        /*0b68*/ 	.short	0x010a
        /*0b6a*/ 	.byte	0x3f
	.zero		1


	//   ....[46]....
        /*0b6c*/ 	.word	0x000203b0
        /*0b70*/ 	.word	0x00000005
        /*0b74*/ 	.word	0x000388a0
        /*0b78*/ 	.short	0x010a
        /*0b7a*/ 	.byte	0x3f
	.zero		1


	//   ....[47]....
        /*0b7c*/ 	.word	0x00020680
        /*0b80*/ 	.word	0x00000005
        /*0b84*/ 	.word	0x000388c0
        /*0b88*/ 	.short	0x010a
        /*0b8a*/ 	.byte	0x3f
	.zero		1


	//   ....[48]....
        /*0b8c*/ 	.word	0x00020a70
        /*0b90*/ 	.word	0x00000006
        /*0b94*/ 	.word	0x000388a0
        /*0b98*/ 	.short	0x010a
        /*0b9a*/ 	.byte	0x3f
	.zero		1


	//   ....[49]....
        /*0b9c*/ 	.word	0x00020d20
        /*0ba0*/ 	.word	0x00000006
        /*0ba4*/ 	.word	0x000388c0
        /*0ba8*/ 	.short	0x010a
        /*0baa*/ 	.byte	0x3f
	.zero		1


	//   ....[50]....
        /*0bac*/ 	.word	0x00021df0
        /*0bb0*/ 	.word	0x00000006
        /*0bb4*/ 	.word	0x00038840
        /*0bb8*/ 	.short	0x010a
        /*0bba*/ 	.byte	0x3f
	.zero		1


	//   ....[51]....
        /*0bbc*/ 	.word	0x00022470
        /*0bc0*/ 	.word	0x00000007
        /*0bc4*/ 	.word	0x00038820
        /*0bc8*/ 	.short	0x010a
        /*0bca*/ 	.byte	0x3f
	.zero		1


	//   ....[52]....
        /*0bcc*/ 	.word	0x000227d0
        /*0bd0*/ 	.word	0x00000008
        /*0bd4*/ 	.word	0x00038840
        /*0bd8*/ 	.short	0x010a
        /*0bda*/ 	.byte	0x3f
	.zero		1


	//   ....[53]....
        /*0bdc*/ 	.word	0x00022b10
        /*0be0*/ 	.word	0x00000008
        /*0be4*/ 	.word	0x00038860
        /*0be8*/ 	.short	0x010a
        /*0bea*/ 	.byte	0x3f
	.zero		1


	//   ....[54]....
        /*0bec*/ 	.word	0x00023190
        /*0bf0*/ 	.word	0x00000002
        /*0bf4*/ 	.word	0x00038840
        /*0bf8*/ 	.short	0x010a
        /*0bfa*/ 	.byte	0x3f
	.zero		1


	//   ....[55]....
        /*0bfc*/ 	.word	0x000234d0
        /*0c00*/ 	.word	0x00000002
        /*0c04*/ 	.word	0x00038860
        /*0c08*/ 	.short	0x010a
        /*0c0a*/ 	.byte	0x3f
	.zero		1


	//   ....[56]....
        /*0c0c*/ 	.word	0x00023ab0
        /*0c10*/ 	.word	0x00000002
        /*0c14*/ 	.word	0x00038840
        /*0c18*/ 	.short	0x010a
        /*0c1a*/ 	.byte	0x3f
	.zero		1


	//   ....[57]....
        /*0c1c*/ 	.word	0x00023de0
        /*0c20*/ 	.word	0x00000002
        /*0c24*/ 	.word	0x00038860
        /*0c28*/ 	.short	0x010a
        /*0c2a*/ 	.byte	0x3f
	.zero		1


	//   ....[58]....
        /*0c2c*/ 	.word	0x00024360
        /*0c30*/ 	.word	0x00000003
        /*0c34*/ 	.word	0x00038860
        /*0c38*/ 	.short	0x010a
        /*0c3a*/ 	.byte	0x3f
	.zero		1


	//   ....[59]....
        /*0c3c*/ 	.word	0x00025200
        /*0c40*/ 	.word	0x00000000
        /*0c44*/ 	.word	0x00038820
        /*0c48*/ 	.short	0x010a
        /*0c4a*/ 	.byte	0x3f
	.zero		1


	//   ....[60]....
        /*0c4c*/ 	.word	0x000253b0
        /*0c50*/ 	.word	0x00000006
        /*0c54*/ 	.word	0x00000000
        /*0c58*/ 	.short	0x010a
        /*0c5a*/ 	.byte	0x3f
	.zero		1


	//   ....[61]....
        /*0c5c*/ 	.word	0x00025420
        /*0c60*/ 	.word	0x00000007
        /*0c64*/ 	.word	0x00000000
        /*0c68*/ 	.short	0x010a
        /*0c6a*/ 	.byte	0x3f
	.zero		1


	//   ....[62]....
        /*0c6c*/ 	.word	0x00025490
        /*0c70*/ 	.word	0x00000004
        /*0c74*/ 	.word	0x00000000
        /*0c78*/ 	.short	0x010a
        /*0c7a*/ 	.byte	0x3f
	.zero		1


	//   ....[63]....
        /*0c7c*/ 	.word	0x000254c0
        /*0c80*/ 	.word	0x00000003
        /*0c84*/ 	.word	0x00000000
        /*0c88*/ 	.short	0x010a
        /*0c8a*/ 	.byte	0x3f
	.zero		1


	//   ....[64]....
        /*0c8c*/ 	.word	0x00025520
        /*0c90*/ 	.word	0x00000000
        /*0c94*/ 	.word	0x00038890
        /*0c98*/ 	.short	0x010a
        /*0c9a*/ 	.byte	0x3f
	.zero		1


	//   ....[65]....
        /*0c9c*/ 	.word	0x00025570
        /*0ca0*/ 	.word	0x00000000
        /*0ca4*/ 	.word	0x00038890
        /*0ca8*/ 	.short	0x010a
        /*0caa*/ 	.byte	0x3f
	.zero		1


	//   ....[66]....
        /*0cac*/ 	.word	0x000255c0
        /*0cb0*/ 	.word	0x00000000
        /*0cb4*/ 	.word	0x00038890
        /*0cb8*/ 	.short	0x010a
        /*0cba*/ 	.byte	0x3f
	.zero		1


	//   ....[67]....
        /*0cbc*/ 	.word	0x00025610
        /*0cc0*/ 	.word	0x00000000
        /*0cc4*/ 	.word	0x000388b0
        /*0cc8*/ 	.short	0x010a
        /*0cca*/ 	.byte	0x3f
	.zero		1


	//   ....[68]....
        /*0ccc*/ 	.word	0x000258e0
        /*0cd0*/ 	.word	0x00000010
        /*0cd4*/ 	.word	0x00038800
        /*0cd8*/ 	.short	0x010a
        /*0cda*/ 	.byte	0x3f
	.zero		1


	//   ....[69]....
        /*0cdc*/ 	.word	0x00025bb0
        /*0ce0*/ 	.word	0x00000010
        /*0ce4*/ 	.word	0x00038800
        /*0ce8*/ 	.short	0x010a
        /*0cea*/ 	.byte	0x3f
	.zero		1


	//   ....[70]....
        /*0cec*/ 	.word	0x00025c00
        /*0cf0*/ 	.word	0x00000000
        /*0cf4*/ 	.word	0x00038830
        /*0cf8*/ 	.short	0x010a
        /*0cfa*/ 	.byte	0x3f
	.zero		1


	//   ....[71]....
        /*0cfc*/ 	.word	0x00025c50
        /*0d00*/ 	.word	0x0000000b
        /*0d04*/ 	.word	0x00038830
        /*0d08*/ 	.short	0x010a
        /*0d0a*/ 	.byte	0x3f
	.zero		1


	//   ....[72]....
        /*0d0c*/ 	.word	0x00025ca0
        /*0d10*/ 	.word	0x00000009
        /*0d14*/ 	.word	0x00038850
        /*0d18*/ 	.short	0x010a
        /*0d1a*/ 	.byte	0x3f
	.zero		1


	//   ....[73]....
        /*0d1c*/ 	.word	0x00025cf0
        /*0d20*/ 	.word	0x00000000
        /*0d24*/ 	.word	0x00038850
        /*0d28*/ 	.short	0x010a
        /*0d2a*/ 	.byte	0x3f
	.zero		1


	//   ....[74]....
        /*0d2c*/ 	.word	0x00025e90
        /*0d30*/ 	.word	0x00000009
        /*0d34*/ 	.word	0x00038820
        /*0d38*/ 	.short	0x010a
        /*0d3a*/ 	.byte	0x3f
	.zero		1


	//   ....[75]....
        /*0d3c*/ 	.word	0x00025ee0
        /*0d40*/ 	.word	0x00000005
        /*0d44*/ 	.word	0x000388a0
        /*0d48*/ 	.short	0x010a
        /*0d4a*/ 	.byte	0x3f
	.zero		1


	//   ....[76]....
        /*0d4c*/ 	.word	0x00025f30
        /*0d50*/ 	.word	0x00000005
        /*0d54*/ 	.word	0x000388c0
        /*0d58*/ 	.short	0x010a
        /*0d5a*/ 	.byte	0x3f
	.zero		1


	//   ....[77]....
        /*0d5c*/ 	.word	0x00025f80
        /*0d60*/ 	.word	0x00000006
        /*0d64*/ 	.word	0x000388a0
        /*0d68*/ 	.short	0x010a
        /*0d6a*/ 	.byte	0x3f
	.zero		1


	//   ....[78]....
        /*0d6c*/ 	.word	0x00025fd0
        /*0d70*/ 	.word	0x00000006
        /*0d74*/ 	.word	0x000388c0
        /*0d78*/ 	.short	0x010a
        /*0d7a*/ 	.byte	0x3f
	.zero		1


	//   ....[79]....
        /*0d7c*/ 	.word	0x00026170
        /*0d80*/ 	.word	0x00000006
        /*0d84*/ 	.word	0x00038840
        /*0d88*/ 	.short	0x010a
        /*0d8a*/ 	.byte	0x3f
	.zero		1


	//   ....[80]....
        /*0d8c*/ 	.word	0x000261f0
        /*0d90*/ 	.word	0x00000006
        /*0d94*/ 	.word	0x00038820
        /*0d98*/ 	.short	0x010a
        /*0d9a*/ 	.byte	0x3f
	.zero		1


	//   ....[81]....
        /*0d9c*/ 	.word	0x00026240
        /*0da0*/ 	.word	0x00000008
        /*0da4*/ 	.word	0x00038840
        /*0da8*/ 	.short	0x010a
        /*0daa*/ 	.byte	0x3f
	.zero		1


	//   ....[82]....
        /*0dac*/ 	.word	0x00026290
        /*0db0*/ 	.word	0x00000008
        /*0db4*/ 	.word	0x00038860
        /*0db8*/ 	.short	0x010a
        /*0dba*/ 	.byte	0x3f
	.zero		1


	//   ....[83]....
        /*0dbc*/ 	.word	0x000262e0
        /*0dc0*/ 	.word	0x00000002
        /*0dc4*/ 	.word	0x00038840
        /*0dc8*/ 	.short	0x010a
        /*0dca*/ 	.byte	0x3f
	.zero		1


	//   ....[84]....
        /*0dcc*/ 	.word	0x00026330
        /*0dd0*/ 	.word	0x00000002
        /*0dd4*/ 	.word	0x00038860
        /*0dd8*/ 	.short	0x010a
        /*0dda*/ 	.byte	0x3f
	.zero		1


	//   ....[85]....
        /*0ddc*/ 	.word	0x00026380
        /*0de0*/ 	.word	0x00000002
        /*0de4*/ 	.word	0x00038840
        /*0de8*/ 	.short	0x010a
        /*0dea*/ 	.byte	0x3f
	.zero		1


	//   ....[86]....
        /*0dec*/ 	.word	0x000263d0
        /*0df0*/ 	.word	0x00000002
        /*0df4*/ 	.word	0x00038860
        /*0df8*/ 	.short	0x010a
        /*0dfa*/ 	.byte	0x3f
	.zero		1


	//   ....[87]....
        /*0dfc*/ 	.word	0x00026420
        /*0e00*/ 	.word	0x00000003
        /*0e04*/ 	.word	0x00038860
        /*0e08*/ 	.short	0x010a
        /*0e0a*/ 	.byte	0x3f
	.zero		1


	//   ....[88]....
        /*0e0c*/ 	.word	0x00026dd0
        /*0e10*/ 	.word	0x00000000
        /*0e14*/ 	.word	0x00038820
        /*0e18*/ 	.short	0x010a
        /*0e1a*/ 	.byte	0x3f
	.zero		1


	//   ....[89]....
        /*0e1c*/ 	.word	0x00026f70
        /*0e20*/ 	.word	0x00000006
        /*0e24*/ 	.word	0x00000000
        /*0e28*/ 	.short	0x010a
        /*0e2a*/ 	.byte	0x3f
	.zero		1


	//   ....[90]....
        /*0e2c*/ 	.word	0x00026fc0
        /*0e30*/ 	.word	0x00000007
        /*0e34*/ 	.word	0x00000000
        /*0e38*/ 	.short	0x010a
        /*0e3a*/ 	.byte	0x3f
	.zero		1


	//   ....[91]....
        /*0e3c*/ 	.word	0x00027010
        /*0e40*/ 	.word	0x00000004
        /*0e44*/ 	.word	0x00000000
        /*0e48*/ 	.short	0x010a
        /*0e4a*/ 	.byte	0x3f
	.zero		1


	//----- nvinfo : EIATTR_NUM_MBARRIERS
	.align		4
.L_449:
        /*0e4c*/ 	.byte	0x03, 0x38
        /*0e4e*/ 	.short	0x0016


	//----- nvinfo : EIATTR_EXIT_INSTR_OFFSETS
	.align		4
        /*0e50*/ 	.byte	0x04, 0x1c
        /*0e52*/ 	.short	(.L_451 - .L_450)


	//   ....[0]....
.L_450:
        /*0e54*/ 	.word	0x00025510


	//----- nvinfo : EIATTR_MAX_THREADS
	.align		4
.L_451:
        /*0e58*/ 	.byte	0x04, 0x05
        /*0e5a*/ 	.short	(.L_453 - .L_452)
.L_452:
        /*0e5c*/ 	.word	0x00000180
        /*0e60*/ 	.word	0x00000001
        /*0e64*/ 	.word	0x00000001


	//----- nvinfo : EIATTR_CRS_STACK_SIZE
	.align		4
.L_453:
        /*0e68*/ 	.byte	0x04, 0x1e
        /*0e6a*/ 	.short	(.L_455 - .L_454)
.L_454:
        /*0e6c*/ 	.word	0x00000000


	//----- nvinfo : EIATTR_CBANK_PARAM_SIZE
	.align		4
.L_455:
        /*0e70*/ 	.byte	0x03, 0x19
        /*0e72*/ 	.short	0x0a70


	//----- nvinfo : EIATTR_PARAM_CBANK
	.align		4
        /*0e74*/ 	.byte	0x04, 0x0a
        /*0e76*/ 	.short	(.L_457 - .L_456)
	.align		4
.L_456:
        /*0e78*/ 	.word	index@(.nv.constant0._ZN7cutlass13device_kernelIN5flash11enable_sm90INS1_16FlashAttnFwdSm90INS1_25CollectiveMainloopFwdSm90ILi2EN4cute5tupleIJNS5_1CILi1EEES8_S8_EEENS6_IJNS7_ILi128EEENS7_ILi80EEENS7_ILi256EEEEEELi256ENS_6half_tEfNS_4arch4Sm90ELb0ELb0ELb0ELb1ELb0ELb1ELb0ELb1ELb1ELb0ELb0ELb0EEENS1_21CollectiveEpilogueFwdINS6_IJSA_SC_SB_EEES9_SE_SG_Li256ELb1ELb0ELb0ELb0EEENS1_36VarlenDynamicPersistentTileSchedulerILi128ELi80ELi256ELi32ELb0ELb0ELb1ELb0ELb1ELb1EEEEEEEEEvNT_6ParamsE)
        /*0e7c*/ 	.short	0x0210
        /*0e7e*/ 	.short	0x0a70


	//----- nvinfo : EIATTR_SW_WAR
	.align		4
.L_457:
        /*0e80*/ 	.byte	0x04, 0x36
        /*0e82*/ 	.short	(.L_459 - .L_458)
.L_458:
        /*0e84*/ 	.word	0x00000008
.L_459:


//--------------------- .nv.info._ZN7cutlass13device_kernelIN5flash11enable_sm90INS1_16FlashAttnFwdSm90INS1_25CollectiveMainloopFwdSm90ILi2EN4cute5tupleIJNS5_1CILi1EEES8_S8_EEENS6_IJNS7_ILi128EEENS7_ILi64EEENS7_ILi256EEEEEELi256ENS_6half_tEfNS_4arch4Sm90ELb0ELb1ELb0ELb0ELb0ELb0ELb0ELb1ELb1ELb0ELb0ELb0EEENS1_21CollectiveEpilogueFwdINS6_IJSA_SC_SB_EEES9_SE_SG_Li256ELb0ELb0ELb0ELb0EEENS1_30DynamicPersistentTileSchedulerILi256ELi32ELb0ELb0ELb1EEEEEEEEEvNT_6ParamsE --------------------------
	.section	.nv.info._ZN7cutlass13device_kernelIN5flash11enable_sm90INS1_16FlashAttnFwdSm90INS1_25CollectiveMainloopFwdSm90ILi2EN4cute5tupleIJNS5_1CILi1EEES8_S8_EEENS6_IJNS7_ILi128EEENS7_ILi64EEENS7_ILi256EEEEEELi256ENS_6half_tEfNS_4arch4Sm90ELb0ELb1ELb0ELb0ELb0ELb0ELb0ELb1ELb1ELb0ELb0ELb0EEENS1_21CollectiveEpilogueFwdINS6_IJSA_SC_SB_EEES9_SE_SG_Li256ELb0ELb0ELb0ELb0EEENS1_30DynamicPersistentTileSchedulerILi256ELi32ELb0ELb0ELb1EEEEEEEEEvNT_6ParamsE,"",@"SHT_CUDA_INFO"
	.sectionflags	@""
	.align	4


	//----- nvinfo : EIATTR_CUDA_API_VERSION
	.align		4
        /*0000*/ 	.byte	0x04, 0x37
        /*0002*/ 	.short	(.L_461 - .L_460)
.L_460:
        /*0004*/ 	.word	0x00000082


	//----- nvinfo : EIATTR_KPARAM_INFO
	.align		4
.L_461:
        /*0008*/ 	.byte	0x04, 0x17
        /*000a*/ 	.short	(.L_463 - .L_462)
.L_462:
        /*000c*/ 	.word	0x00000000
        /*0010*/ 	.short	0x0000
        /*0012*/ 	.short	0x0070
        /*0014*/ 	.byte	0x00, 0xf0, 0x01, 0x2e


	//----- nvinfo : EIATTR_SPARSE_MMA_MASK
	.align		4
.L_463:
        /*0018*/ 	.byte	0x03, 0x50
        /*001a*/ 	.short	0x0000


	//----- nvinfo : EIATTR_MAXREG_COUNT
	.align		4
        /*001c*/ 	.byte	0x03, 0x1b
        /*001e*/ 	.short	0x00a8


	//----- nvinfo : EIATTR_NUM_BARRIERS
	.align		4
        /*0020*/ 	.byte	0x02, 0x4c
        /*0022*/ 	.byte	0x09
	.zero		1


	//----- nvinfo : EIATTR_EXTERNS
	.align		4
        /*0024*/ 	.byte	0x04, 0x0f
        /*0026*/ 	.short	(.L_465 - .L_464)


	//   ....[0]....
	.align		4
.L_464:
        /*0028*/ 	.word	index@(__assertfail)


	//----- nvinfo : EIATTR_ANNOTATIONS
	.align		4
.L_465:
        /*002c*/ 	.byte	0x04, 0x55
        /*002e*/ 	.short	(.L_467 - .L_466)


	//   ....[0]....
.L_466:
        /*0030*/ 	.word	0x00000001
        /*0034*/ 	.byte	0x70, 0x09, 0x00, 0x00, 0x01, 0x00, 0x00, 0x00, 0x40, 0x0a, 0x00, 0x00, 0x01, 0x00, 0x00, 0x00
        /*0044*/ 	.byte	0xe0, 0x15, 0x01, 0x00


	//----- nvinfo : EIATTR_MERCURY_ISA_VERSION
	.align		4
.L_467:
        /*0048*/ 	.byte	0x03, 0x5f
        /*004a*/ 	.short	0x0101


	//----- nvinfo : EIATTR_INT_WARP_WIDE_INSTR_OFFSETS
	.align		4
        /*004c*/ 	.byte	0x04, 0x31
        /*004e*/ 	.short	(.L_469 - .L_468)


	//   ....[0]....
.L_468:
        /*0050*/ 	.word	0x00000190


	//   ....[1]....
        /*0054*/ 	.word	0x000001c0


	//   ....[2]....
        /*0058*/ 	.word	0x000001d0


	//   ....[3]....
        /*005c*/ 	.word	0x0000e830


	//   ....[4]....
        /*0060*/ 	.word	0x0000e8d0


	//   ....[5]....
        /*0064*/ 	.word	0x0000ee80


	//   ....[6]....
        /*0068*/ 	.word	0x00010f40


	//   ....[7]....
        /*006c*/ 	.word	0x00010fe0


	//----- nvinfo : EIATTR_COOP_GROUP_MASK_REGIDS
	.align		4
.L_469:
        /*0070*/ 	.byte	0x04, 0x29
        /*0072*/ 	.short	(.L_471 - .L_470)


	//   ....[0]....
.L_470:
        /*0074*/ 	.word	0xffffffff


	//   ....[1]....
        /*0078*/ 	.word	0xffffffff


	//   ....[2]....
        /*007c*/ 	.word	0xffffffff


	//   ....[3]....
        /*0080*/ 	.word	0xffffffff


	//   ....[4]....
        /*0084*/ 	.word	0xffffffff


	//   ....[5]....
        /*0088*/ 	.word	0xffffffff


	//   ....[6]....
        /*008c*/ 	.word	0xffffffff


	//   ....[7]....
        /*0090*/ 	.word	0xffffffff


	//   ....[8]....
        /*0094*/ 	.word	0xffffffff


	//   ....[9]....
        /*0098*/ 	.word	0xffffffff


	//   ....[10]....
        /*009c*/ 	.word	0xffffffff


	//   ....[11]....
        /*00a0*/ 	.word	0xffffffff


	//   ....[12]....
        /*00a4*/ 	.word	0xffffffff


	//   ....[13]....
        /*00a8*/ 	.word	0xffffffff


	//   ....[14]....
        /*00ac*/ 	.word	0xffffffff


	//   ....[15]....
        /*00b0*/ 	.word	0xffffffff


	//   ....[16]....
        /*00b4*/ 	.word	0xffffffff


	//   ....[17]....
        /*00b8*/ 	.word	0xffffffff


	//   ....[18]....
        /*00bc*/ 	.word	0xffffffff


	//   ....[19]....
        /*00c0*/ 	.word	0xffffffff


	//   ....[20]....
        /*00c4*/ 	.word	0xffffffff


	//   ....[21]....
        /*00c8*/ 	.word	0xffffffff


	//   ....[22]....
        /*00cc*/ 	.word	0xffffffff


	//   ....[23]....
        /*00d0*/ 	.word	0xffffffff


	//   ....[24]....
        /*00d4*/ 	.word	0xffffffff


	//   ....[25]....
        /*00d8*/ 	.word	0xffffffff


	//   ....[26]....
        /*00dc*/ 	.word	0xffffffff


	//   ....[27]....
        /*00e0*/ 	.word	0xffffffff


	//   ....[28]....
        /*00e4*/ 	.word	0xffffffff


	//   ....[29]....
        /*00e8*/ 	.word	0xffffffff


	//   ....[30]....
        /*00ec*/ 	.word	0xffffffff


	//   ....[31]....
        /*00f0*/ 	.word	0xffffffff


	//   ....[32]....
        /*00f4*/ 	.word	0x0500000f


	//   ....[33]....
        /*00f8*/ 	.word	0x0500000f


	//----- nvinfo : EIATTR_COOP_GROUP_INSTR_OFFSETS
	.align		4
.L_471:
        /*00fc*/ 	.byte	0x04, 0x28
        /*00fe*/ 	.short	(.L_473 - .L_472)


	//   ....[0]....
.L_472:
        /*0100*/ 	.word	0x00000060


	//   ....[1]....
        /*0104*/ 	.word	0x000001a0


	//   ....[2]....
        /*0108*/ 	.word	0x000001f0


	//   ....[3]....
        /*010c*/ 	.word	0x000003e0


	//   ....[4]....
        /*0110*/ 	.word	0x00000540


	//   ....[5]....
        /*0114*/ 	.word	0x00000660


	//   ....[6]....
        /*0118*/ 	.word	0x000007c0


	//   ....[7]....
        /*011c*/ 	.word	0x00001970


	//   ....[8]....
        /*0120*/ 	.word	0x000031c0


	//   ....[9]....
        /*0124*/ 	.word	0x00003350


	//   ....[10]....
        /*0128*/ 	.word	0x00003610


	//   ....[11]....
        /*012c*/ 	.word	0x00003700


	//   ....[12]....
        /*0130*/ 	.word	0x00005dd0


	//   ....[13]....
        /*0134*/ 	.word	0x00005ed0


	//   ....[14]....
        /*0138*/ 	.word	0x00006280


	//   ....[15]....
        /*013c*/ 	.word	0x000062d0


	//   ....[16]....
        /*0140*/ 	.word	0x00007dc0


	//   ....[17]....
        /*0144*/ 	.word	0x00007ef0


	//   ....[18]....
        /*0148*/ 	.word	0x00008130


	//   ....[19]....
        /*014c*/ 	.word	0x00008190


	//   ....[20]....
        /*0150*/ 	.word	0x0000a3e0


	//   ....[21]....
        /*0154*/ 	.word	0x0000a4e0


	//   ....[22]....
        /*0158*/ 	.word	0x0000a880


	//   ....[23]....
        /*015c*/ 	.word	0x0000a8e0


	//   ....[24]....
        /*0160*/ 	.word	0x0000b8b0


	//   ....[25]....
        /*0164*/ 	.word	0x0000b8f0


	//   ....[26]....
        /*0168*/ 	.word	0x0000ba30


	//   ....[27]....
        /*016c*/ 	.word	0x0000ba50


	//   ....[28]....
        /*0170*/ 	.word	0x0000d260


	//   ....[29]....
        /*0174*/ 	.word	0x0000df90


	//   ....[30]....
        /*0178*/ 	.word	0x000113b0


	//   ....[31]....
        /*017c*/ 	.word	0x00011580


	//   ....[32]....
        /*0180*/ 	.word	0x00011bd0


	//   ....[33]....
        /*0184*/ 	.word	0x00011fb0


	//----- nvinfo : EIATTR_REG_RECONFIG
	.align		4
.L_473:
        /*0188*/ 	.byte	0x01, 0x54
	.zero		2


	//----- nvinfo : EIATTR_SYSCALL_OFFSETS
	.align		4
        /*018c*/ 	.byte	0x04, 0x46
        /*018e*/ 	.short	(.L_475 - .L_474)


	//   ....[0]....
.L_474:
        /*0190*/ 	.word	0x00001b20


	//   ....[1]....
        /*0194*/ 	.word	0x0000ea60


	//   ....[2]....
        /*0198*/ 	.word	0x0000eba0


	//   ....[3]....
        /*019c*/ 	.word	0x0000ec90


	//----- nvinfo : EIATTR_MBARRIER_INSTR_OFFSETS
	.align		4
.L_475:
        /*01a0*/ 	.byte	0x04, 0x39
        /*01a2*/ 	.short	(.L_477 - .L_476)


	//   ....[0]....
.L_476:
        /*01a4*/ 	.word	0x00000290
        /*01a8*/ 	.word	0x000000ff
        /*01ac*/ 	.word	0x00030800
        /*01b0*/ 	.short	0x0100
        /*01b2*/ 	.byte	0x06
	.zero		1


	//   ....[1]....
        /*01b4*/ 	.word	0x000002a0
        /*01b8*/ 	.word	0x000000ff
        /*01bc*/ 	.word	0x00030820
        /*01c0*/ 	.short	0x0100
        /*01c2*/ 	.byte	0x06
	.zero		1


	//   ....[2]....
        /*01c4*/ 	.word	0x00000390
        /*01c8*/ 	.word	0x000000ff
        /*01cc*/ 	.word	0x00030830
        /*01d0*/ 	.short	0x0100
        /*01d2*/ 	.byte	0x08
	.zero		1


	//   ....[3]....
        /*01d4*/ 	.word	0x000003a0
        /*01d8*/ 	.word	0x000000ff
        /*01dc*/ 	.word	0x00030840
        /*01e0*/ 	.short	0x0100
        /*01e2*/ 	.byte	0x08
	.zero		1


	//   ....[4]....
        /*01e4*/ 	.word	0x000003b0
        /*01e8*/ 	.word	0x000000ff
        /*01ec*/ 	.word	0x00030838
        /*01f0*/ 	.short	0x0100
        /*01f2*/ 	.byte	0x08
	.zero		1


	//   ....[5]....
        /*01f4*/ 	.word	0x000003c0
        /*01f8*/ 	.word	0x000000ff
        /*01fc*/ 	.word	0x00030848
        /*0200*/ 	.short	0x0100
        /*0202*/ 	.byte	0x08
	.zero		1


	//   ....[6]....
        /*0204*/ 	.word	0x000004f0
        /*0208*/ 	.word	0x000000ff
        /*020c*/ 	.word	0x00030850
        /*0210*/ 	.short	0x0100
        /*0212*/ 	.byte	0x08
	.zero		1


	//   ....[7]....
        /*0214*/ 	.word	0x00000500
        /*0218*/ 	.word	0x000000ff
        /*021c*/ 	.word	0x00030860
        /*0220*/ 	.short	0x0100
        /*0222*/ 	.byte	0x08
	.zero		1


	//   ....[8]....
        /*0224*/ 	.word	0x00000510
        /*0228*/ 	.word	0x000000ff
        /*022c*/ 	.word	0x00030858
        /*0230*/ 	.short	0x0100
        /*0232*/ 	.byte	0x08
	.zero		1


	//   ....[9]....
        /*0234*/ 	.word	0x00000520
        /*0238*/ 	.word	0x000000ff
        /*023c*/ 	.word	0x00030868
        /*0240*/ 	.short	0x0100
        /*0242*/ 	.byte	0x08
	.zero		1


	//   ....[10]....
        /*0244*/ 	.word	0x00000610
        /*0248*/ 	.word	0x000000ff
        /*024c*/ 	.word	0x00030870
        /*0250*/ 	.short	0x0100
        /*0252*/ 	.byte	0x06
	.zero		1


	//   ....[11]....
        /*0254*/ 	.word	0x00000620
        /*0258*/ 	.word	0x000000ff
        /*025c*/ 	.word	0x00030880
        /*0260*/ 	.short	0x0100
        /*0262*/ 	.byte	0x06
	.zero		1


	//   ....[12]....
        /*0264*/ 	.word	0x00000630
        /*0268*/ 	.word	0x000000ff
        /*026c*/ 	.word	0x00030878
        /*0270*/ 	.short	0x0100
        /*0272*/ 	.byte	0x06
	.zero		1


	//   ....[13]....
        /*0274*/ 	.word	0x00000640
        /*0278*/ 	.word	0x000000ff
        /*027c*/ 	.word	0x00030888
        /*0280*/ 	.short	0x0100
        /*0282*/ 	.byte	0x06
	.zero		1


	//   ....[14]....
        /*0284*/ 	.word	0x00000770
        /*0288*/ 	.word	0x000000ff
        /*028c*/ 	.word	0x00030890
        /*0290*/ 	.short	0x0100
        /*0292*/ 	.byte	0x08
	.zero		1


	//   ....[15]....
        /*0294*/ 	.word	0x00000780
        /*0298*/ 	.word	0x000000ff
        /*029c*/ 	.word	0x000308a0
        /*02a0*/ 	.short	0x0100
        /*02a2*/ 	.byte	0x08
	.zero		1


	//   ....[16]....
        /*02a4*/ 	.word	0x00000790
        /*02a8*/ 	.word	0x000000ff
        /*02ac*/ 	.word	0x00030898
        /*02b0*/ 	.short	0x0100
        /*02b2*/ 	.byte	0x08
	.zero		1


	//   ....[17]....
        /*02b4*/ 	.word	0x000007a0
        /*02b8*/ 	.word	0x000000ff
        /*02bc*/ 	.word	0x000308a8
        /*02c0*/ 	.short	0x0100
        /*02c2*/ 	.byte	0x08
	.zero		1


	//   ....[18]....
        /*02c4*/ 	.word	0x000008d0
        /*02c8*/ 	.word	0x000000ff
        /*02cc*/ 	.word	0x000308b0
        /*02d0*/ 	.short	0x0100
        /*02d2*/ 	.byte	0x08
	.zero		1


	//   ....[19]....
        /*02d4*/ 	.word	0x000008e0
        /*02d8*/ 	.word	0x000000ff
        /*02dc*/ 	.word	0x000308c0
        /*02e0*/ 	.short	0x0100
        /*02e2*/ 	.byte	0x08
	.zero		1


	//   ....[20]....
        /*02e4*/ 	.word	0x000008f0
        /*02e8*/ 	.word	0x000000ff
        /*02ec*/ 	.word	0x000308b8
        /*02f0*/ 	.short	0x0100
        /*02f2*/ 	.byte	0x08
	.zero		1


	//   ....[21]....
        /*02f4*/ 	.word	0x00000900
        /*02f8*/ 	.word	0x000000ff
        /*02fc*/ 	.word	0x000308c8
        /*0300*/ 	.short	0x0100
        /*0302*/ 	.byte	0x08
	.zero		1


	//   ....[22]....
        /*0304*/ 	.word	0x00001bc0
        /*0308*/ 	.word	0x000000ff
        /*030c*/ 	.word	0x00030800
        /*0310*/ 	.short	0x010a
        /*0312*/ 	.byte	0x26
	.zero		1


	//   ....[23]....
        /*0314*/ 	.word	0x00001c40
        /*0318*/ 	.word	0x00000003
        /*031c*/ 	.word	0x00030830
        /*0320*/ 	.short	0x010a
        /*0322*/ 	.byte	0x3f
	.zero		1


	//   ....[24]....
        /*0324*/ 	.word	0x00001ca0
        /*0328*/ 	.word	0x00000003
        /*032c*/ 	.word	0x00030830
        /*0330*/ 	.short	0x010a
        /*0332*/ 	.byte	0x3f
	.zero		1


	//   ....[25]....
        /*0334*/ 	.word	0x000026d0
        /*0338*/ 	.word	0x00000002
        /*033c*/ 	.word	0x00000000
        /*0340*/ 	.short	0x0101
        /*0342*/ 	.byte	0x3f
	.zero		1


	//   ....[26]....
        /*0344*/ 	.word	0x00004370
        /*0348*/ 	.word	0x000000ff
        /*034c*/ 	.word	0x00030830
        /*0350*/ 	.short	0x010a
        /*0352*/ 	.byte	0x27
	.zero		1


	//   ....[27]....
        /*0354*/ 	.word	0x000043b0
        /*0358*/ 	.word	0x000000ff
        /*035c*/ 	.word	0x00030830
        /*0360*/ 	.short	0x010a
        /*0362*/ 	.byte	0x27
	.zero		1


	//   ....[28]....
        /*0364*/ 	.word	0x00005210
        /*0368*/ 	.word	0x000000ff
        /*036c*/ 	.word	0x00030850
        /*0370*/ 	.short	0x010a
        /*0372*/ 	.byte	0x0a
	.zero		1


	//   ....[29]....
        /*0374*/ 	.word	0x00005250
        /*0378*/ 	.word	0x000000ff
        /*037c*/ 	.word	0x00030850
        /*0380*/ 	.short	0x010a
        /*0382*/ 	.byte	0x0a
	.zero		1


	//   ....[30]....
        /*0384*/ 	.word	0x000054d0
        /*0388*/ 	.word	0x00000002
        /*038c*/ 	.word	0x00000000
        /*0390*/ 	.short	0x0101
        /*0392*/ 	.byte	0x3f
	.zero		1


	//   ....[31]....
        /*0394*/ 	.word	0x000065a0
        /*0398*/ 	.word	0x0000009b
        /*039c*/ 	.word	0x00000000
        /*03a0*/ 	.short	0x0101
        /*03a2*/ 	.byte	0x3f
	.zero		1


	//   ....[32]....
        /*03a4*/ 	.word	0x00006cc0
        /*03a8*/ 	.word	0x000000ff
        /*03ac*/ 	.word	0x00030830
        /*03b0*/ 	.short	0x010a
        /*03b2*/ 	.byte	0x06
	.zero		1


	//   ....[33]....
        /*03b4*/ 	.word	0x00006d00
        /*03b8*/ 	.word	0x000000ff
        /*03bc*/ 	.word	0x00030830
        /*03c0*/ 	.short	0x010a
        /*03c2*/ 	.byte	0x06
	.zero		1


	//   ....[34]....
        /*03c4*/ 	.word	0x00007b60
        /*03c8*/ 	.word	0x000000ff
        /*03cc*/ 	.word	0x00030850
        /*03d0*/ 	.short	0x010a
        /*03d2*/ 	.byte	0x0e
	.zero		1


	//   ....[35]....
        /*03d4*/ 	.word	0x00007ba0
        /*03d8*/ 	.word	0x000000ff
        /*03dc*/ 	.word	0x00030850
        /*03e0*/ 	.short	0x010a
        /*03e2*/ 	.byte	0x0e
	.zero		1


	//   ....[36]....
        /*03e4*/ 	.word	0x000084c0
        /*03e8*/ 	.word	0x0000009f
        /*03ec*/ 	.word	0x00000000
        /*03f0*/ 	.short	0x0101
        /*03f2*/ 	.byte	0x3f
	.zero		1


	//   ....[37]....
        /*03f4*/ 	.word	0x00008520
        /*03f8*/ 	.word	0x000000a3
        /*03fc*/ 	.word	0x00000000
        /*0400*/ 	.short	0x0101
        /*0402*/ 	.byte	0x3f
	.zero		1


	//   ....[38]....
        /*0404*/ 	.word	0x000089c0
        /*0408*/ 	.word	0x000000ff
        /*040c*/ 	.word	0x00030830
        /*0410*/ 	.short	0x010a
        /*0412*/ 	.byte	0x06
	.zero		1


	//   ....[39]....
        /*0414*/ 	.word	0x00008a00
        /*0418*/ 	.word	0x000000ff
        /*041c*/ 	.word	0x00030830
        /*0420*/ 	.short	0x010a
        /*0422*/ 	.byte	0x06
	.zero		1


	//   ....[40]....
        /*0424*/ 	.word	0x00009860
        /*0428*/ 	.word	0x000000ff
        /*042c*/ 	.word	0x00030850
        /*0430*/ 	.short	0x010a
        /*0432*/ 	.byte	0x0a
	.zero		1


	//   ....[41]....
        /*0434*/ 	.word	0x000098a0
        /*0438*/ 	.word	0x000000ff
        /*043c*/ 	.word	0x00030850
        /*0440*/ 	.short	0x010a
        /*0442*/ 	.byte	0x0a
	.zero		1


	//   ....[42]....
        /*0444*/ 	.word	0x00009b50
        /*0448*/ 	.word	0x00000002
        /*044c*/ 	.word	0x00000000
        /*0450*/ 	.short	0x0101
        /*0452*/ 	.byte	0x3f
	.zero		1


	//   ....[43]....
        /*0454*/ 	.word	0x0000ac50
        /*0458*/ 	.word	0x0000009f
        /*045c*/ 	.word	0x00000000
        /*0460*/ 	.short	0x0101
        /*0462*/ 	.byte	0x3f
	.zero		1


	//   ....[44]....
        /*0464*/ 	.word	0x0000b820
        /*0468*/ 	.word	0x000000ff
        /*046c*/ 	.word	0x00030850
        /*0470*/ 	.short	0x010a
        /*0472*/ 	.byte	0x05
	.zero		1


	//   ....[45]....
        /*0474*/ 	.word	0x0000b860
        /*0478*/ 	.word	0x000000ff
        /*047c*/ 	.word	0x00030850
        /*0480*/ 	.short	0x010a
        /*0482*/ 	.byte	0x05
	.zero		1


	//   ....[46]....
        /*0484*/ 	.word	0x0000bdd0
        /*0488*/ 	.word	0x00000007
        /*048c*/ 	.word	0x00000000
        /*0490*/ 	.short	0x0101
        /*0492*/ 	.byte	0x3f
	.zero		1


	//   ....[47]....
        /*0494*/ 	.word	0x0000d4a0
        /*0498*/ 	.word	0x000000ff
        /*049c*/ 	.word	0x00000000
        /*04a0*/ 	.short	0x0101
        /*04a2*/ 	.byte	0x05
	.zero		1


	//   ....[48]....
        /*04a4*/ 	.word	0x0000f180
        /*04a8*/ 	.word	0x00000008
        /*04ac*/ 	.word	0x00030840
        /*04b0*/ 	.short	0x010a
        /*04b2*/ 	.byte	0x3f
	.zero		1


	//   ....[49]....
        /*04b4*/ 	.word	0x0000f6c0
        /*04b8*/ 	.word	0x000000ff
        /*04bc*/ 	.word	0x00030820
        /*04c0*/ 	.short	0x010a
        /*04c2*/ 	.byte	0x28
	.zero		1


	//   ....[50]....
        /*04c4*/ 	.word	0x0000f9b0
        /*04c8*/ 	.word	0x00000003
        /*04cc*/ 	.word	0x00030840
        /*04d0*/ 	.short	0x010a
        /*04d2*/ 	.byte	0x3f
	.zero		1


	//   ....[51]....
        /*04d4*/ 	.word	0x0000fc60
        /*04d8*/ 	.word	0x00000002
        /*04dc*/ 	.word	0x00000060
        /*04e0*/ 	.short	0x010a
        /*04e2*/ 	.byte	0x3f
	.zero		1


	//   ....[52]....
        /*04e4*/ 	.word	0x000101e0
        /*04e8*/ 	.word	0x00000003
        /*04ec*/ 	.word	0x00030840
        /*04f0*/ 	.short	0x010a
        /*04f2*/ 	.byte	0x3f
	.zero		1


	//   ....[53]....
        /*04f4*/ 	.word	0x00010490
        /*04f8*/ 	.word	0x00000002
        /*04fc*/ 	.word	0x00000060
        /*0500*/ 	.short	0x010a
        /*0502*/ 	.byte	0x3f
	.zero		1


	//   ....[54]....
        /*0504*/ 	.word	0x00010930
        /*0508*/ 	.word	0x00000002
        /*050c*/ 	.word	0x00030840
        /*0510*/ 	.short	0x010a
        /*0512*/ 	.byte	0x3f
	.zero		1


	//   ....[55]....
        /*0514*/ 	.word	0x00010c10
        /*0518*/ 	.word	0x00000002
        /*051c*/ 	.word	0x00000060
        /*0520*/ 	.short	0x010a
        /*0522*/ 	.byte	0x3f
	.zero		1


	//   ....[56]....
        /*0524*/ 	.word	0x00011080
        /*0528*/ 	.word	0x00000003
        /*052c*/ 	.word	0x00030860
        /*0530*/ 	.short	0x010a
        /*0532*/ 	.byte	0x3f
	.zero		1


	//   ....[57]....
        /*0534*/ 	.word	0x00011530
        /*0538*/ 	.word	0x00000007
        /*053c*/ 	.word	0x00030820
        /*0540*/ 	.short	0x010a
        /*0542*/ 	.byte	0x3f
	.zero		1


	//   ....[58]....
        /*0544*/ 	.word	0x000116a0
        /*0548*/ 	.word	0x00000005
        /*054c*/ 	.word	0x00000000
        /*0550*/ 	.short	0x010a
        /*0552*/ 	.byte	0x3f
	.zero		1


	//   ....[59]....
        /*0554*/ 	.word	0x00011710
        /*0558*/ 	.word	0x00000003
        /*055c*/ 	.word	0x00000000
        /*0560*/ 	.short	0x010a
        /*0562*/ 	.byte	0x3f
	.zero		1


	//   ....[60]....
        /*0564*/ 	.word	0x00011770
        /*0568*/ 	.word	0x00000005
        /*056c*/ 	.word	0x00000000
        /*0570*/ 	.short	0x010a
        /*0572*/ 	.byte	0x3f
	.zero		1


	//   ....[61]....
        /*0574*/ 	.word	0x000117a0
        /*0578*/ 	.word	0x00000003
        /*057c*/ 	.word	0x00000000
        /*0580*/ 	.short	0x010a
        /*0582*/ 	.byte	0x3f
	.zero		1


	//   ....[62]....
        /*0584*/ 	.word	0x00011810
        /*0588*/ 	.word	0x00000003
        /*058c*/ 	.word	0x00030800
        /*0590*/ 	.short	0x010a
        /*0592*/ 	.byte	0x3f
	.zero		1


	//   ....[63]....
        /*0594*/ 	.word	0x00011860
        /*0598*/ 	.word	0x00000003
        /*059c*/ 	.word	0x00030830
        /*05a0*/ 	.short	0x010a
        /*05a2*/ 	.byte	0x3f
	.zero		1


	//   ....[64]....
        /*05a4*/ 	.word	0x000118c0
        /*05a8*/ 	.word	0x00000099
        /*05ac*/ 	.word	0x00030830
        /*05b0*/ 	.short	0x010a
        /*05b2*/ 	.byte	0x3f
	.zero		1


	//   ....[65]....
        /*05b4*/ 	.word	0x00011920
        /*05b8*/ 	.word	0x000000d7
        /*05bc*/ 	.word	0x00030850
        /*05c0*/ 	.short	0x010a
        /*05c2*/ 	.byte	0x3f
	.zero		1


	//   ....[66]....
        /*05c4*/ 	.word	0x00011980
        /*05c8*/ 	.word	0x00000004
        /*05cc*/ 	.word	0x00030830
        /*05d0*/ 	.short	0x010a
        /*05d2*/ 	.byte	0x3f
	.zero		1


	//   ....[67]....
        /*05d4*/ 	.word	0x000119e0
        /*05d8*/ 	.word	0x00000003
        /*05dc*/ 	.word	0x00030850
        /*05e0*/ 	.short	0x010a
        /*05e2*/ 	.byte	0x3f
	.zero		1


	//   ....[68]....
        /*05e4*/ 	.word	0x00011a40
        /*05e8*/ 	.word	0x00000004
        /*05ec*/ 	.word	0x00030830
        /*05f0*/ 	.short	0x010a
        /*05f2*/ 	.byte	0x3f
	.zero		1


	//   ....[69]....
        /*05f4*/ 	.word	0x00011aa0
        /*05f8*/ 	.word	0x00000003
        /*05fc*/ 	.word	0x00030850
        /*0600*/ 	.short	0x010a
        /*0602*/ 	.byte	0x3f
	.zero		1


	//   ....[70]....
        /*0604*/ 	.word	0x00011b00
        /*0608*/ 	.word	0x00000005
        /*060c*/ 	.word	0x00030850
        /*0610*/ 	.short	0x010a
        /*0612*/ 	.byte	0x3f
	.zero		1


	//   ....[71]....
        /*0614*/ 	.word	0x00011c80
        /*0618*/ 	.word	0x00000008
        /*061c*/ 	.word	0x00030840
        /*0620*/ 	.short	0x010a
        /*0622*/ 	.byte	0x3f
	.zero		1


	//   ....[72]....
        /*0624*/ 	.word	0x00011ce0
        /*0628*/ 	.word	0x00000008
        /*062c*/ 	.word	0x00030820
        /*0630*/ 	.short	0x010a
        /*0632*/ 	.byte	0x3f
	.zero		1


	//   ....[73]....
        /*0634*/ 	.word	0x00011d30
        /*0638*/ 	.word	0x00000003
        /*063c*/ 	.word	0x00030840
        /*0640*/ 	.short	0x010a
        /*0642*/ 	.byte	0x3f
	.zero		1


	//   ....[74]....
        /*0644*/ 	.word	0x00011d80
        /*0648*/ 	.word	0x00000002
        /*064c*/ 	.word	0x00000060
        /*0650*/ 	.short	0x010a
        /*0652*/ 	.byte	0x3f
	.zero		1


	//   ....[75]....
        /*0654*/ 	.word	0x00011dd0
        /*0658*/ 	.word	0x00000003
        /*065c*/ 	.word	0x00030840
        /*0660*/ 	.short	0x010a
        /*0662*/ 	.byte	0x3f
	.zero		1


	//   ....[76]....
        /*0664*/ 	.word	0x00011e20
        /*0668*/ 	.word	0x00000002
        /*066c*/ 	.word	0x00000060
        /*0670*/ 	.short	0x010a
        /*0672*/ 	.byte	0x3f
	.zero		1


	//   ....[77]....
        /*0674*/ 	.word	0x00011e70
        /*0678*/ 	.word	0x00000002
        /*067c*/ 	.word	0x00030840
        /*0680*/ 	.short	0x010a
        /*0682*/ 	.byte	0x3f
	.zero		1


	//   ....[78]....
        /*0684*/ 	.word	0x00011ec0
        /*0688*/ 	.word	0x00000002
        /*068c*/ 	.word	0x00000060
        /*0690*/ 	.short	0x010a
        /*0692*/ 	.byte	0x3f
	.zero		1


	//   ....[79]....
        /*0694*/ 	.word	0x00011f10
        /*0698*/ 	.word	0x00000003
        /*069c*/ 	.word	0x00030860
        /*06a0*/ 	.short	0x010a
        /*06a2*/ 	.byte	0x3f
	.zero		1


	//   ....[80]....
        /*06a4*/ 	.word	0x00011ff0
        /*06a8*/ 	.word	0x00000007
        /*06ac*/ 	.word	0x00030820
        /*06b0*/ 	.short	0x010a
        /*06b2*/ 	.byte	0x3f
	.zero		1


	//   ....[81]....
        /*06b4*/ 	.word	0x00012040
        /*06b8*/ 	.word	0x00000005
        /*06bc*/ 	.word	0x00000000
        /*06c0*/ 	.short	0x010a
        /*06c2*/ 	.byte	0x3f
	.zero		1


	//   ....[82]....
        /*06c4*/ 	.word	0x00012090
        /*06c8*/ 	.word	0x00000003
        /*06cc*/ 	.word	0x00000000
        /*06d0*/ 	.short	0x010a
        /*06d2*/ 	.byte	0x3f
	.zero		1


	//   ....[83]....
        /*06d4*/ 	.word	0x000120e0
        /*06d8*/ 	.word	0x00000005
        /*06dc*/ 	.word	0x00000000
        /*06e0*/ 	.short	0x010a
        /*06e2*/ 	.byte	0x3f
	.zero		1


	//----- nvinfo : EIATTR_NUM_MBARRIERS
	.align		4
.L_477:
        /*06e4*/ 	.byte	0x03, 0x38
        /*06e6*/ 	.short	0x0016


	//----- nvinfo : EIATTR_EXIT_INSTR_OFFSETS
	.align		4
        /*06e8*/ 	.byte	0x04, 0x1c
        /*06ea*/ 	.short	(.L_479 - .L_478)


	//   ....[0]....
.L_478:
        /*06ec*/ 	.word	0x00000a30


	//   ....[1]....
        /*06f0*/ 	.word	0x0000df50


	//   ....[2]....
        /*06f4*/ 	.word	0x0000dfb0


	//   ....[3]....
        /*06f8*/ 	.word	0x000115a0


	//   ....[4]....
        /*06fc*/ 	.word	0x000117f0


	//----- nvinfo : EIATTR_MAX_THREADS
	.align		4
.L_479:
        /*0700*/ 	.byte	0x04, 0x05
        /*0702*/ 	.short	(.L_481 - .L_480)
.L_480:
        /*0704*/ 	.word	0x00000180
        /*0708*/ 	.word	0x00000001
        /*070c*/ 	.word	0x00000001


	//----- nvinfo : EIATTR_CRS_STACK_SIZE
	.align		4
.L_481:
        /*0710*/ 	.byte	0x04, 0x1e
        /*0712*/ 	.short	(.L_483 - .L_482)
.L_482:
        /*0714*/ 	.word	0x00000000


	//----- nvinfo : EIATTR_CBANK_PARAM_SIZE
	.align		4
.L_483:
        /*0718*/ 	.byte	0x03, 0x19
        /*071a*/ 	.short	0x0bf0


	//----- nvinfo : EIATTR_PARAM_CBANK
	.align		4
        /*071c*/ 	.byte	0x04, 0x0a
        /*071e*/ 	.short	(.L_485 - .L_484)
	.align		4
.L_484:
        /*0720*/ 	.word	index@(.nv.constant0._ZN7cutlass13device_kernelIN5flash11enable_sm90INS1_16FlashAttnFwdSm90INS1_25CollectiveMainloopFwdSm90ILi2EN4cute5tupleIJNS5_1CILi1EEES8_S8_EEENS6_IJNS7_ILi128EEENS7_ILi64EEENS7_ILi256EEEEEELi256ENS_6half_tEfNS_4arch4Sm90ELb0ELb1ELb0ELb0ELb0ELb0ELb0ELb1ELb1ELb0ELb0ELb0EEENS1_21CollectiveEpilogueFwdINS6_IJSA_SC_SB_EEES9_SE_SG_Li256ELb0ELb0ELb0ELb0EEENS1_30DynamicPersistentTileSchedulerILi256ELi32ELb0ELb0ELb1EEEEEEEEEvNT_6ParamsE)
        /*0724*/ 	.short	0x0210
        /*0726*/ 	.short	0x0bf0


	//----- nvinfo : EIATTR_SW_WAR
	.align		4
.L_485:
        /*0728*/ 	.byte	0x04, 0x36
        /*072a*/ 	.short	(.L_487 - .L_486)
.L_486:
        /*072c*/ 	.word	0x00000008
.L_487:


//--------------------- .nv.info._ZN7cutlass13device_kernelIN5flash11enable_sm90INS1_16FlashAttnFwdSm90INS1_25CollectiveMainloopFwdSm90ILi2EN4cute5tupleIJNS5_1CILi1EEES8_S8_EEENS6_IJNS7_ILi128EEENS7_ILi64EEENS7_ILi256EEEEEELi256ENS_6half_tEfNS_4arch4Sm90ELb0ELb1ELb0ELb1ELb0ELb0ELb0ELb1ELb1ELb0ELb0ELb0EEENS1_21CollectiveEpilogueFwdINS6_IJSA_SC_SB_EEES9_SE_SG_Li256ELb1ELb0ELb0ELb0EEENS1_36VarlenDynamicPersistentTileSchedulerILi128ELi64ELi256ELi32ELb0ELb0ELb1ELb1ELb0ELb1EEEEEEEEEvNT_6ParamsE --------------------------
	.section	.nv.info._ZN7cutlass13device_kernelIN5flash11enable_sm90INS1_16FlashAttnFwdSm90INS1_25CollectiveMainloopFwdSm90ILi2EN4cute5tupleIJNS5_1CILi1EEES8_S8_EEENS6_IJNS7_ILi128EEENS7_ILi64EEENS7_ILi256EEEEEELi256ENS_6half_tEfNS_4arch4Sm90ELb0ELb1ELb0ELb1ELb0ELb0ELb0ELb1ELb1ELb0ELb0ELb0EEENS1_21CollectiveEpilogueFwdINS6_IJSA_SC_SB_EEES9_SE_SG_Li256ELb1ELb0ELb0ELb0EEENS1_36VarlenDynamicPersistentTileSchedulerILi128ELi64ELi256ELi32ELb0ELb0ELb1ELb1ELb0ELb1EEEEEEEEEvNT_6ParamsE,"",@"SHT_CUDA_INFO"
	.sectionflags	@""
	.align	4


	//----- nvinfo : EIATTR_CUDA_API_VERSION
	.align		4
        /*0000*/ 	.byte	0x04, 0x37
        /*0002*/ 	.short	(.L_489 - .L_488)
.L_488:
        /*0004*/ 	.word	0x00000082


	//----- nvinfo : EIATTR_KPARAM_INFO
	.align		4
.L_489:
        /*0008*/ 	.byte	0x04, 0x17
        /*000a*/ 	.short	(.L_491 - .L_490)
.L_490:
        /*000c*/ 	.word	0x00000000
        /*0010*/ 	.short	0x0000
        /*0012*/ 	.short	0x0070
        /*0014*/ 	.byte	0x00, 0xf0, 0x01, 0x28


	//----- nvinfo : EIATTR_SPARSE_MMA_MASK
	.align		4
.L_491:
        /*0018*/ 	.byte	0x03, 0x50
        /*001a*/ 	.short	0x0000


	//----- nvinfo : EIATTR_MAXREG_COUNT
	.align		4
        /*001c*/ 	.byte	0x03, 0x1b
        /*001e*/ 	.short	0x00a8


	//----- nvinfo : EIATTR_NUM_BARRIERS
	.align		4
        /*0020*/ 	.byte	0x02, 0x4c
        /*0022*/ 	.byte	0x09
	.zero		1


	//----- nvinfo : EIATTR_EXTERNS
	.align		4
        /*0024*/ 	.byte	0x04, 0x0f
        /*0026*/ 	.short	(.L_493 - .L_492)


	//   ....[0]....
	.align		4
.L_492:
        /*0028*/ 	.word	index@(__assertfail)


	//----- nvinfo : EIATTR_ANNOTATIONS
	.align		4
.L_493:
        /*002c*/ 	.byte	0x04, 0x55
        /*002e*/ 	.short	(.L_495 - .L_494)


	//   ....[0]....
.L_494:
        /* <DEDUP_REMOVED lines=32> */


	//----- nvinfo : EIATTR_MERCURY_ISA_VERSION
	.align		4
.L_495:
        /*0220*/ 	.byte	0x03, 0x5f
        /*0222*/ 	.short	0x0101


	//----- nvinfo : EIATTR_UNUSED_LOAD_BYTE_OFFSET
	.align		4
        /*0224*/ 	.byte	0x04, 0x44
        /*0226*/ 	.short	(.L_497 - .L_496)


	//   ....[0]....
.L_496:
        /*0228*/ 	.word	0x00000a50
        /*022c*/ 	.word	0x0000fff0


	//   ....[1]....
        /*0230*/ 	.word	0x0000c550
        /*0234*/ 	.word	0x0000fff0


	//----- nvinfo : EIATTR_INT_WARP_WIDE_INSTR_OFFSETS
	.align		4
.L_497:
        /*0238*/ 	.byte	0x04, 0x31
        /*023a*/ 	.short	(.L_499 - .L_498)


	//   ....[0]....
.L_498:
        /*023c*/ 	.word	0x00000160


	//   ....[1]....
        /*0240*/ 	.word	0x000001a0


	//   ....[2]....
        /*0244*/ 	.word	0x00000210


	//   ....[3]....
        /*0248*/ 	.word	0x000104f0


	//   ....[4]....
        /*024c*/ 	.word	0x00010580


	//   ....[5]....
        /*0250*/ 	.word	0x00010a80


	//   ....[6]....
        /*0254*/ 	.word	0x00010b00


	//   ....[7]....
        /*0258*/ 	.word	0x00010c10


	//   ....[8]....
        /*025c*/ 	.word	0x00010d00


	//   ....[9]....
        /*0260*/ 	.word	0x00010df0


	//   ....[10]....
        /*0264*/ 	.word	0x00013490


	//   ....[11]....
        /*0268*/ 	.word	0x00013520


	//----- nvinfo : EIATTR_COOP_GROUP_MASK_REGIDS
	.align		4
.L_499:
        /*026c*/ 	.byte	0x04, 0x29
        /*026e*/ 	.short	(.L_501 - .L_500)


	//   ....[0]....
.L_500:
        /*0270*/ 	.word	0xffffffff


	//   ....[1]....
        /*0274*/ 	.word	0xffffffff


	//   ....[2]....
        /*0278*/ 	.word	0xffffffff


	//   ....[3]....
        /*027c*/ 	.word	0xffffffff


	//   ....[4]....
        /*0280*/ 	.word	0xffffffff


	//   ....[5]....
        /*0284*/ 	.word	0xffffffff


	//   ....[6]....
        /*0288*/ 	.word	0xffffffff


	//   ....[7]....
        /*028c*/ 	.word	0xffffffff


	//   ....[8]....
        /*0290*/ 	.word	0xffffffff


	//   ....[9]....
        /*0294*/ 	.word	0xffffffff


	//   ....[10]....
        /*0298*/ 	.word	0xffffffff


	//   ....[11]....
        /*029c*/ 	.word	0xffffffff


	//   ....[12]....
        /*02a0*/ 	.word	0xffffffff


	//   ....[13]....
        /*02a4*/ 	.word	0xffffffff


	//   ....[14]....
        /*02a8*/ 	.word	0xffffffff


	//   ....[15]....
        /*02ac*/ 	.word	0xffffffff


	//   ....[16]....
        /*02b0*/ 	.word	0xffffffff


	//   ....[17]....
        /*02b4*/ 	.word	0xffffffff


	//   ....[18]....
        /*02b8*/ 	.word	0xffffffff


	//   ....[19]....
        /*02bc*/ 	.word	0xffffffff


	//   ....[20]....
        /*02c0*/ 	.word	0xffffffff


	//   ....[21]....
        /*02c4*/ 	.word	0xffffffff


	//   ....[22]....
        /*02c8*/ 	.word	0xffffffff


	//   ....[23]....
        /*02cc*/ 	.word	0xffffffff


	//   ....[24]....
        /*02d0*/ 	.word	0xffffffff


	//   ....[25]....
        /*02d4*/ 	.word	0xffffffff


	//   ....[26]....
        /*02d8*/ 	.word	0xffffffff


	//   ....[27]....
        /*02dc*/ 	.word	0xffffffff


	//   ....[28]....
        /*02e0*/ 	.word	0xffffffff


	//   ....[29]....
        /*02e4*/ 	.word	0xffffffff


	//   ....[30]....
        /*02e8*/ 	.word	0xffffffff


	//   ....[31]....
        /*02ec*/ 	.word	0xffffffff


	//   ....[32]....
        /*02f0*/ 	.word	0xffffffff


	//   ....[33]....
        /*02f4*/ 	.word	0xffffffff


	//   ....[34]....
        /*02f8*/ 	.word	0xffffffff


	//   ....[35]....
        /*02fc*/ 	.word	0xffffffff


	//   ....[36]....
        /*0300*/ 	.word	0xffffffff


	//   ....[37]....
        /*0304*/ 	.word	0xffffffff


	//   ....[38]....
        /*0308*/ 	.word	0xffffffff


	//   ....[39]....
        /*030c*/ 	.word	0xffffffff


	//   ....[40]....
        /*0310*/ 	.word	0xffffffff


	//   ....[41]....
        /*0314*/ 	.word	0xffffffff


	//   ....[42]....
        /*0318*/ 	.word	0xffffffff


	//   ....[43]....
        /*031c*/ 	.word	0xffffffff


	//   ....[44]....
        /*0320*/ 	.word	0xffffffff


	//   ....[45]....
        /*0324*/ 	.word	0xffffffff


	//   ....[46]....
        /*0328*/ 	.word	0xffffffff


	//   ....[47]....
        /*032c*/ 	.word	0xffffffff


	//   ....[48]....
        /*0330*/ 	.word	0xffffffff


	//   ....[49]....
        /*0334*/ 	.word	0xffffffff


	//   ....[50]....
        /*0338*/ 	.word	0xffffffff


	//   ....[51]....
        /*033c*/ 	.word	0xffffffff


	//   ....[52]....
        /*0340*/ 	.word	0xffffffff


	//   ....[53]....
        /*0344*/ 	.word	0xffffffff


	//   ....[54]....
        /*0348*/ 	.word	0xffffffff


	//   ....[55]....
        /*034c*/ 	.word	0xffffffff


	//   ....[56]....
        /*0350*/ 	.word	0xffffffff


	//   ....[57]....
        /*0354*/ 	.word	0xffffffff


	//   ....[58]....
        /*0358*/ 	.word	0xffffffff


	//   ....[59]....
        /*035c*/ 	.word	0xffffffff


	//   ....[60]....
        /*0360*/ 	.word	0xffffffff


	//   ....[61]....
        /*0364*/ 	.word	0xffffffff


	//   ....[62]....
        /*0368*/ 	.word	0x0500000f


	//   ....[63]....
        /*036c*/ 	.word	0x0500000f


	//   ....[64]....
        /*0370*/ 	.word	0x0500000f


	//   ....[65]....
        /*0374*/ 	.word	0x0500000f


	//   ....[66]....
        /*0378*/ 	.word	0x0500000f


	//   ....[67]....
        /*037c*/ 	.word	0x0500000f


	//   ....[68]....
        /*0380*/ 	.word	0x0500000f


	//   ....[69]....
        /*0384*/ 	.word	0x0500000f


	//   ....[70]....
        /*0388*/ 	.word	0x0500000f


	//   ....[71]....
        /*038c*/ 	.word	0x0500000f


	//   ....[72]....
        /*0390*/ 	.word	0x0500000f


	//   ....[73]....
        /*0394*/ 	.word	0x0500000f


	//   ....[74]....
        /*0398*/ 	.word	0x0500000f


	//   ....[75]....
        /*039c*/ 	.word	0x0500000f


	//   ....[76]....
        /*03a0*/ 	.word	0x0500000f


	//   ....[77]....
        /*03a4*/ 	.word	0x0500000f


	//   ....[78]....
        /*03a8*/ 	.word	0x0500000f


	//   ....[79]....
        /*03ac*/ 	.word	0x0500000f


	//   ....[80]....
        /*03b0*/ 	.word	0x0500000f


	//----- nvinfo : EIATTR_COOP_GROUP_INSTR_OFFSETS
	.align		4
.L_501:
        /*03b4*/ 	.byte	0x04, 0x28
        /*03b6*/ 	.short	(.L_503 - .L_502)


	//   ....[0]....
.L_502:
        /*03b8*/ 	.word	0x00000060


	//   ....[1]....
        /*03bc*/ 	.word	0x00000170


	//   ....[2]....
        /*03c0*/ 	.word	0x000001c0


	//   ....[3]....
        /*03c4*/ 	.word	0x000003f0


	//   ....[4]....
        /*03c8*/ 	.word	0x00000550


	//   ....[5]....
        /*03cc*/ 	.word	0x00000670


	//   ....[6]....
        /*03d0*/ 	.word	0x000007d0


	//   ....[7]....
        /*03d4*/ 	.word	0x000019e0


	//   ....[8]....
        /*03d8*/ 	.word	0x000031c0


	//   ....[9]....
        /*03dc*/ 	.word	0x00003370


	//   ....[10]....
        /*03e0*/ 	.word	0x00003630


	//   ....[11]....
        /*03e4*/ 	.word	0x000036d0


	//   ....[12]....
        /*03e8*/ 	.word	0x00005e00


	//   ....[13]....
        /*03ec*/ 	.word	0x00005f00


	//   ....[14]....
        /*03f0*/ 	.word	0x000062b0


	//   ....[15]....
        /*03f4*/ 	.word	0x00006320


	//   ....[16]....
        /*03f8*/ 	.word	0x00007e00


	//   ....[17]....
        /*03fc*/ 	.word	0x00007f30


	//   ....[18]....
        /*0400*/ 	.word	0x00008180


	//   ....[19]....
        /*0404*/ 	.word	0x00008210


	//   ....[20]....
        /*0408*/ 	.word	0x0000a410


	//   ....[21]....
        /*040c*/ 	.word	0x0000a510


	//   ....[22]....
        /*0410*/ 	.word	0x0000a8c0


	//   ....[23]....
        /*0414*/ 	.word	0x0000a920


	//   ....[24]....
        /*0418*/ 	.word	0x0000b900


	//   ....[25]....
        /*041c*/ 	.word	0x0000b940


	//   ....[26]....
        /*0420*/ 	.word	0x0000ba70


	//   ....[27]....
        /*0424*/ 	.word	0x0000ba80


	//   ....[28]....
        /*0428*/ 	.word	0x0000f090


	//   ....[29]....
        /*042c*/ 	.word	0x0000f210


	//   ....[30]....
        /*0430*/ 	.word	0x0000f240


	//   ....[31]....
        /*0434*/ 	.word	0x0000f280


	//   ....[32]....
        /*0438*/ 	.word	0x0000f2f0


	//   ....[33]....
        /*043c*/ 	.word	0x0000f350


	//   ....[34]....
        /*0440*/ 	.word	0x0000f390


	//   ....[35]....
        /*0444*/ 	.word	0x0000f530


	//   ....[36]....
        /*0448*/ 	.word	0x0000f590


	//   ....[37]....
        /*044c*/ 	.word	0x0000f5d0


	//   ....[38]....
        /*0450*/ 	.word	0x0000f610


	//   ....[39]....
        /*0454*/ 	.word	0x0000f640


	//   ....[40]....
        /*0458*/ 	.word	0x0000f670


	//   ....[41]....
        /*045c*/ 	.word	0x0000f700


	//   ....[42]....
        /*0460*/ 	.word	0x0000f760


	//   ....[43]....
        /*0464*/ 	.word	0x0000f7f0


	//   ....[44]....
        /*0468*/ 	.word	0x000139d0


	//   ....[45]....
        /*046c*/ 	.word	0x000139e0


	//   ....[46]....
        /*0470*/ 	.word	0x00013af0


	//   ....[47]....
        /*0474*/ 	.word	0x00013b50


	//   ....[48]....
        /*0478*/ 	.word	0x00013b90


	//   ....[49]....
        /*047c*/ 	.word	0x00013bd0


	//   ....[50]....
        /*0480*/ 	.word	0x00013c00


	//   ....[51]....
        /*0484*/ 	.word	0x00013c30


	//   ....[52]....
        /*0488*/ 	.word	0x00013dc0


	//   ....[53]....
        /*048c*/ 	.word	0x00013e20


	//   ....[54]....
        /*0490*/ 	.word	0x00013e60


	//   ....[55]....
        /*0494*/ 	.word	0x00013ea0


	//   ....[56]....
        /*0498*/ 	.word	0x00013ed0


	//   ....[57]....
        /*049c*/ 	.word	0x00013f00


	//   ....[58]....
        /*04a0*/ 	.word	0x00013fc0


	//   ....[59]....
        /*04a4*/ 	.word	0x00013fe0


	//   ....[60]....
        /*04a8*/ 	.word	0x00014050


	//   ....[61]....
        /*04ac*/ 	.word	0x000146e0


	//   ....[62]....
        /*04b0*/ 	.word	0x00014d90


	//   ....[63]....
        /*04b4*/ 	.word	0x000151b0


	//   ....[64]....
        /*04b8*/ 	.word	0x00015240


	//   ....[65]....
        /*04bc*/ 	.word	0x000152e0


	//   ....[66]....
        /*04c0*/ 	.word	0x00015390


	//   ....[67]....
        /*04c4*/ 	.word	0x00015410


	//   ....[68]....
        /*04c8*/ 	.word	0x00015490


	//   ....[69]....
        /*04cc*/ 	.word	0x00015510


	//   ....[70]....
        /*04d0*/ 	.word	0x00015590


	//   ....[71]....
        /*04d4*/ 	.word	0x00015620


	//   ....[72]....
        /*04d8*/ 	.word	0x000156d0


	//   ....[73]....
        /*04dc*/ 	.word	0x00015750


	//   ....[74]....
        /*04e0*/ 	.word	0x000157d0


	//   ....[75]....
        /*04e4*/ 	.word	0x00015850


	//   ....[76]....
        /*04e8*/ 	.word	0x000158d0


	//   ....[77]....
        /*04ec*/ 	.word	0x00015940


	//   ....[78]....
        /*04f0*/ 	.word	0x000159e0


	//   ....[79]....
        /*04f4*/ 	.word	0x00015a70


	//   ....[80]....
        /*04f8*/ 	.word	0x00015ba0


	//----- nvinfo : EIATTR_REG_RECONFIG
	.align		4
.L_503:
        /*04fc*/ 	.byte	0x01, 0x54
	.zero		2


	//----- nvinfo : EIATTR_SYSCALL_OFFSETS
	.align		4
        /*0500*/ 	.byte	0x04, 0x46
        /*0502*/ 	.short	(.L_505 - .L_504)


	//   ....[0]....
.L_504:
        /*0504*/ 	.word	0x00001bc0


	//   ....[1]....
        /*0508*/ 	.word	0x00010710


	//   ....[2]....
        /*050c*/ 	.word	0x00010850


	//   ....[3]....
        /*0510*/ 	.word	0x00010950


	//----- nvinfo : EIATTR_MBARRIER_INSTR_OFFSETS
	.align		4
.L_505:
        /*0514*/ 	.byte	0x04, 0x39
        /*0516*/ 	.short	(.L_507 - .L_506)


	//   ....[0]....
.L_506:
        /*0518*/ 	.word	0x000002a0
        /*051c*/ 	.word	0x000000ff
        /*0520*/ 	.word	0x00030800
        /*0524*/ 	.short	0x0100
        /*0526*/ 	.byte	0x08
	.zero		1


	//   ....[1]....
        /*0528*/ 	.word	0x000002b0
        /*052c*/ 	.word	0x000000ff
        /*0530*/ 	.word	0x00030820
        /*0534*/ 	.short	0x0100
        /*0536*/ 	.byte	0x08
	.zero		1


	//   ....[2]....
        /*0538*/ 	.word	0x000003a0
        /*053c*/ 	.word	0x000000ff
        /*0540*/ 	.word	0x00030830
        /*0544*/ 	.short	0x0100
        /*0546*/ 	.byte	0x08
	.zero		1


	//   ....[3]....
        /*0548*/ 	.word	0x000003b0
        /*054c*/ 	.word	0x000000ff
        /*0550*/ 	.word	0x00030840
        /*0554*/ 	.short	0x0100
        /*0556*/ 	.byte	0x08
	.zero		1


	//   ....[4]....
        /*0558*/ 	.word	0x000003c0
        /*055c*/ 	.word	0x000000ff
        /*0560*/ 	.word	0x00030838
        /*0564*/ 	.short	0x0100
        /*0566*/ 	.byte	0x08
	.zero		1


	//   ....[5]....
        /*0568*/ 	.word	0x000003d0
        /*056c*/ 	.word	0x000000ff
        /*0570*/ 	.word	0x00030848
        /*0574*/ 	.short	0x0100
        /*0576*/ 	.byte	0x08
	.zero		1


	//   ....[6]....
        /*0578*/ 	.word	0x00000500
        /*057c*/ 	.word	0x000000ff
        /*0580*/ 	.word	0x00030850
        /*0584*/ 	.short	0x0100
        /*0586*/ 	.byte	0x08
	.zero		1


	//   ....[7]....
        /*0588*/ 	.word	0x00000510
        /*058c*/ 	.word	0x000000ff
        /*0590*/ 	.word	0x00030860
        /*0594*/ 	.short	0x0100
        /*0596*/ 	.byte	0x08
	.zero		1


	//   ....[8]....
        /*0598*/ 	.word	0x00000520
        /*059c*/ 	.word	0x000000ff
        /*05a0*/ 	.word	0x00030858
        /*05a4*/ 	.short	0x0100
        /*05a6*/ 	.byte	0x08
	.zero		1


	//   ....[9]....
        /*05a8*/ 	.word	0x00000530
        /*05ac*/ 	.word	0x000000ff
        /*05b0*/ 	.word	0x00030868
        /*05b4*/ 	.short	0x0100
        /*05b6*/ 	.byte	0x08
	.zero		1


	//   ....[10]....
        /*05b8*/ 	.word	0x00000620
        /*05bc*/ 	.word	0x000000ff
        /*05c0*/ 	.word	0x00030870
        /*05c4*/ 	.short	0x0100
        /*05c6*/ 	.byte	0x06
	.zero		1


	//   ....[11]....
        /*05c8*/ 	.word	0x00000630
        /*05cc*/ 	.word	0x000000ff
        /*05d0*/ 	.word	0x00030880
        /*05d4*/ 	.short	0x0100
        /*05d6*/ 	.byte	0x06
	.zero		1


	//   ....[12]....
        /*05d8*/ 	.word	0x00000640
        /*05dc*/ 	.word	0x000000ff
        /*05e0*/ 	.word	0x00030878
        /*05e4*/ 	.short	0x0100
        /*05e6*/ 	.byte	0x06
	.zero		1


	//   ....[13]....
        /*05e8*/ 	.word	0x00000650
        /*05ec*/ 	.word	0x000000ff
        /*05f0*/ 	.word	0x00030888
        /*05f4*/ 	.short	0x0100
        /*05f6*/ 	.byte	0x06
	.zero		1


	//   ....[14]....
        /*05f8*/ 	.word	0x00000780
        /*05fc*/ 	.word	0x000000ff
        /*0600*/ 	.word	0x00030890
        /*0604*/ 	.short	0x0100
        /*0606*/ 	.byte	0x08
	.zero		1


	//   ....[15]....
        /*0608*/ 	.word	0x00000790
        /*060c*/ 	.word	0x000000ff
        /*0610*/ 	.word	0x000308a0
        /*0614*/ 	.short	0x0100
        /*0616*/ 	.byte	0x08
	.zero		1


	//   ....[16]....
        /*0618*/ 	.word	0x000007a0
        /*061c*/ 	.word	0x000000ff
        /*0620*/ 	.word	0x00030898
        /*0624*/ 	.short	0x0100
        /*0626*/ 	.byte	0x08
	.zero		1


	//   ....[17]....
        /*0628*/ 	.word	0x000007b0
        /*062c*/ 	.word	0x000000ff
        /*0630*/ 	.word	0x000308a8
        /*0634*/ 	.short	0x0100
        /*0636*/ 	.byte	0x08
	.zero		1


	//   ....[18]....
        /*0638*/ 	.word	0x000008e0
        /*063c*/ 	.word	0x000000ff
        /*0640*/ 	.word	0x000308b0
        /*0644*/ 	.short	0x0100
        /*0646*/ 	.byte	0x08
	.zero		1


	//   ....[19]....
        /*0648*/ 	.word	0x000008f0
        /*064c*/ 	.word	0x000000ff
        /*0650*/ 	.word	0x000308c0
        /*0654*/ 	.short	0x0100
        /*0656*/ 	.byte	0x08
	.zero		1


	//   ....[20]....
        /*0658*/ 	.word	0x00000900
        /*065c*/ 	.word	0x000000ff
        /*0660*/ 	.word	0x000308b8
        /*0664*/ 	.short	0x0100
        /*0666*/ 	.byte	0x08
	.zero		1


	//   ....[21]....
        /*0668*/ 	.word	0x00000910
        /*066c*/ 	.word	0x000000ff
        /*0670*/ 	.word	0x000308c8
        /*0674*/ 	.short	0x0100
        /*0676*/ 	.byte	0x08
	.zero		1


	//   ....[22]....
        /*0678*/ 	.word	0x00001c60
        /*067c*/ 	.word	0x000000ff
        /*0680*/ 	.word	0x00030800
        /*0684*/ 	.short	0x010a
        /*0686*/ 	.byte	0x26
	.zero		1


	//   ....[23]....
        /*0688*/ 	.word	0x00001ce0
        /*068c*/ 	.word	0x00000005
        /*0690*/ 	.word	0x00030830
        /*0694*/ 	.short	0x010a
        /*0696*/ 	.byte	0x3f
	.zero		1


	//   ....[24]....
        /*0698*/ 	.word	0x00001d40
        /*069c*/ 	.word	0x00000005
        /*06a0*/ 	.word	0x00030830
        /*06a4*/ 	.short	0x010a
        /*06a6*/ 	.byte	0x3f
	.zero		1


	//   ....[25]....
        /*06a8*/ 	.word	0x00002710
        /*06ac*/ 	.word	0x00000000
        /*06b0*/ 	.word	0x00000000
        /*06b4*/ 	.short	0x0101
        /*06b6*/ 	.byte	0x3f
	.zero		1


	//   ....[26]....
        /*06b8*/ 	.word	0x000043e0
        /*06bc*/ 	.word	0x000000ff
        /*06c0*/ 	.word	0x00030830
        /*06c4*/ 	.short	0x010a
        /*06c6*/ 	.byte	0x05
	.zero		1


	//   ....[27]....
        /*06c8*/ 	.word	0x00004420
        /*06cc*/ 	.word	0x000000ff
        /*06d0*/ 	.word	0x00030830
        /*06d4*/ 	.short	0x010a
        /*06d6*/ 	.byte	0x05
	.zero		1


	//   ....[28]....
        /*06d8*/ 	.word	0x00005260
        /*06dc*/ 	.word	0x000000ff
        /*06e0*/ 	.word	0x00030850
        /*06e4*/ 	.short	0x010a
        /*06e6*/ 	.byte	0x06
	.zero		1


	//   ....[29]....
        /*06e8*/ 	.word	0x000052a0
        /*06ec*/ 	.word	0x000000ff
        /*06f0*/ 	.word	0x00030850
        /*06f4*/ 	.short	0x010a
        /*06f6*/ 	.byte	0x06
	.zero		1


	//   ....[30]....
        /*06f8*/ 	.word	0x00005520
        /*06fc*/ 	.word	0x00000000
        /*0700*/ 	.word	0x00000000
        /*0704*/ 	.short	0x0101
        /*0706*/ 	.byte	0x3f
	.zero		1


	//   ....[31]....
        /*0708*/ 	.word	0x000065f0
        /*070c*/ 	.word	0x0000009b
        /*0710*/ 	.word	0x00000000
        /*0714*/ 	.short	0x0101
        /*0716*/ 	.byte	0x3f
	.zero		1


	//   ....[32]....
        /*0718*/ 	.word	0x00006d30
        /*071c*/ 	.word	0x000000ff
        /*0720*/ 	.word	0x00030830
        /*0724*/ 	.short	0x010a
        /*0726*/ 	.byte	0x05
	.zero		1


	//   ....[33]....
        /*0728*/ 	.word	0x00006d70
        /*072c*/ 	.word	0x000000ff
        /*0730*/ 	.word	0x00030830
        /*0734*/ 	.short	0x010a
        /*0736*/ 	.byte	0x05
	.zero		1


	//   ....[34]....
        /*0738*/ 	.word	0x00007bb0
        /*073c*/ 	.word	0x000000ff
        /*0740*/ 	.word	0x00030850
        /*0744*/ 	.short	0x010a
        /*0746*/ 	.byte	0x0b
	.zero		1


	//   ....[35]....
        /*0748*/ 	.word	0x00007bf0
        /*074c*/ 	.word	0x000000ff
        /*0750*/ 	.word	0x00030850
        /*0754*/ 	.short	0x010a
        /*0756*/ 	.byte	0x0b
	.zero		1


	//   ....[36]....
        /*0758*/ 	.word	0x00008550
        /*075c*/ 	.word	0x0000009f
        /*0760*/ 	.word	0x00000000
        /*0764*/ 	.short	0x0101
        /*0766*/ 	.byte	0x3f
	.zero		1


	//   ....[37]....
        /*0768*/ 	.word	0x00008580
        /*076c*/ 	.word	0x000000a2
        /*0770*/ 	.word	0x00000000
        /*0774*/ 	.short	0x0101
        /*0776*/ 	.byte	0x3f
	.zero		1


	//   ....[38]....
        /*0778*/ 	.word	0x00008a30
        /*077c*/ 	.word	0x000000ff
        /*0780*/ 	.word	0x00030830
        /*0784*/ 	.short	0x010a
        /*0786*/ 	.byte	0x05
	.zero		1


	//   ....[39]....
        /*0788*/ 	.word	0x00008a70
        /*078c*/ 	.word	0x000000ff
        /*0790*/ 	.word	0x00030830
        /*0794*/ 	.short	0x010a
        /*0796*/ 	.byte	0x05
	.zero		1


	//   ....[40]....
        /*0798*/ 	.word	0x000098b0
        /*079c*/ 	.word	0x000000ff
        /*07a0*/ 	.word	0x00030850
        /*07a4*/ 	.short	0x010a
        /*07a6*/ 	.byte	0x0b
	.zero		1


	//   ....[41]....
        /*07a8*/ 	.word	0x000098f0
        /*07ac*/ 	.word	0x000000ff
        /*07b0*/ 	.word	0x00030850
        /*07b4*/ 	.short	0x010a
        /*07b6*/ 	.byte	0x0b
	.zero		1


	//   ....[42]....
        /*07b8*/ 	.word	0x00009b90
        /*07bc*/ 	.word	0x00000002
        /*07c0*/ 	.word	0x00000000
        /*07c4*/ 	.short	0x0101
        /*07c6*/ 	.byte	0x3f
	.zero		1


	//   ....[43]....
        /*07c8*/ 	.word	0x0000abd0
        /*07cc*/ 	.word	0x0000009b
        /*07d0*/ 	.word	0x00000000
        /*07d4*/ 	.short	0x0101
        /*07d6*/ 	.byte	0x3f
	.zero		1


	//   ....[44]....
        /*07d8*/ 	.word	0x0000b870
        /*07dc*/ 	.word	0x000000ff
        /*07e0*/ 	.word	0x00030850
        /*07e4*/ 	.short	0x010a
        /*07e6*/ 	.byte	0x05
	.zero		1


	//   ....[45]....
        /*07e8*/ 	.word	0x0000b8b0
        /*07ec*/ 	.word	0x000000ff
        /*07f0*/ 	.word	0x00030850
        /*07f4*/ 	.short	0x010a
        /*07f6*/ 	.byte	0x05
	.zero		1


	//   ....[46]....
        /*07f8*/ 	.word	0x0000bcf0
        /*07fc*/ 	.word	0x00000009
        /*0800*/ 	.word	0x00000000
        /*0804*/ 	.short	0x0101
        /*0806*/ 	.byte	0x3f
	.zero		1


	//   ....[47]....
        /*0808*/ 	.word	0x0000dce0
        /*080c*/ 	.word	0x00000013
        /*0810*/ 	.word	0x00000000
        /*0814*/ 	.short	0x0101
        /*0816*/ 	.byte	0x3f
	.zero		1


	//   ....[48]....
        /*0818*/ 	.word	0x00011130
        /*081c*/ 	.word	0x00000009
        /*0820*/ 	.word	0x00030840
        /*0824*/ 	.short	0x010a
        /*0826*/ 	.byte	0x3f
	.zero		1


	//   ....[49]....
        /*0828*/ 	.word	0x000117a0
        /*082c*/ 	.word	0x0000000a
        /*0830*/ 	.word	0x00030820
        /*0834*/ 	.short	0x010a
        /*0836*/ 	.byte	0x3f
	.zero		1


	//   ....[50]....
        /*0838*/ 	.word	0x00011ae0
        /*083c*/ 	.word	0x00000002
        /*0840*/ 	.word	0x00030840
        /*0844*/ 	.short	0x010a
        /*0846*/ 	.byte	0x3f
	.zero		1


	//   ....[51]....
        /*0848*/ 	.word	0x00011e30
        /*084c*/ 	.word	0x00000003
        /*0850*/ 	.word	0x00000060
        /*0854*/ 	.short	0x010a
        /*0856*/ 	.byte	0x3f
	.zero		1


	//   ....[52]....
        /*0858*/ 	.word	0x000124c0
        /*085c*/ 	.word	0x00000002
        /*0860*/ 	.word	0x00030840
        /*0864*/ 	.short	0x010a
        /*0866*/ 	.byte	0x3f
	.zero		1


	//   ....[53]....
        /*0868*/ 	.word	0x00012810
        /*086c*/ 	.word	0x00000003
        /*0870*/ 	.word	0x00000060
        /*0874*/ 	.short	0x010a
        /*0876*/ 	.byte	0x3f
	.zero		1


	//   ....[54]....
        /*0878*/ 	.word	0x00012d80
        /*087c*/ 	.word	0x00000002
        /*0880*/ 	.word	0x00030840
        /*0884*/ 	.short	0x010a
        /*0886*/ 	.byte	0x3f
	.zero		1


	//   ....[55]....
        /*0888*/ 	.word	0x000130d0
        /*088c*/ 	.word	0x00000002
        /*0890*/ 	.word	0x00000060
        /*0894*/ 	.short	0x010a
        /*0896*/ 	.byte	0x3f
	.zero		1


	//   ....[56]....
        /*0898*/ 	.word	0x000135e0
        /*089c*/ 	.word	0x00000003
        /*08a0*/ 	.word	0x00030860
        /*08a4*/ 	.short	0x010a
        /*08a6*/ 	.byte	0x3f
	.zero		1


	//   ....[57]....
        /*08a8*/ 	.word	0x00014660
        /*08ac*/ 	.word	0x00000000
        /*08b0*/ 	.word	0x00030820
        /*08b4*/ 	.short	0x010a
        /*08b6*/ 	.byte	0x3f
	.zero		1


	//   ....[58]....
        /*08b8*/ 	.word	0x00014840
        /*08bc*/ 	.word	0x00000006
        /*08c0*/ 	.word	0x00000000
        /*08c4*/ 	.short	0x010a
        /*08c6*/ 	.byte	0x3f
	.zero		1


	//   ....[59]....
        /*08c8*/ 	.word	0x000148b0
        /*08cc*/ 	.word	0x00000007
        /*08d0*/ 	.word	0x00000000
        /*08d4*/ 	.short	0x010a
        /*08d6*/ 	.byte	0x3f
	.zero		1


	//   ....[60]....
        /*08d8*/ 	.word	0x00014920
        /*08dc*/ 	.word	0x00000004
        /*08e0*/ 	.word	0x00000000
        /*08e4*/ 	.short	0x010a
        /*08e6*/ 	.byte	0x3f
	.zero		1


	//   ....[61]....
        /*08e8*/ 	.word	0x00014950
        /*08ec*/ 	.word	0x00000003
        /*08f0*/ 	.word	0x00000000
        /*08f4*/ 	.short	0x010a
        /*08f6*/ 	.byte	0x3f
	.zero		1


	//   ....[62]....
        /*08f8*/ 	.word	0x000149c0
        /*08fc*/ 	.word	0x00000003
        /*0900*/ 	.word	0x00030800
        /*0904*/ 	.short	0x010a
        /*0906*/ 	.byte	0x3f
	.zero		1


	//   ....[63]....
        /*0908*/ 	.word	0x00014a10
        /*090c*/ 	.word	0x00000005
        /*0910*/ 	.word	0x00030830
        /*0914*/ 	.short	0x010a
        /*0916*/ 	.byte	0x3f
	.zero		1


	//   ....[64]....
        /*0918*/ 	.word	0x00014a70
        /*091c*/ 	.word	0x00000099
        /*0920*/ 	.word	0x00030830
        /*0924*/ 	.short	0x010a
        /*0926*/ 	.byte	0x3f
	.zero		1


	//   ....[65]....
        /*0928*/ 	.word	0x00014ad0
        /*092c*/ 	.word	0x000000dd
        /*0930*/ 	.word	0x00030850
        /*0934*/ 	.short	0x010a
        /*0936*/ 	.byte	0x3f
	.zero		1


	//   ....[66]....
        /*0938*/ 	.word	0x00014b30
        /*093c*/ 	.word	0x00000098
        /*0940*/ 	.word	0x00030830
        /*0944*/ 	.short	0x010a
        /*0946*/ 	.byte	0x3f
	.zero		1


	//   ....[67]....
        /*0948*/ 	.word	0x00014b90
        /*094c*/ 	.word	0x00000003
        /*0950*/ 	.word	0x00030850
        /*0954*/ 	.short	0x010a
        /*0956*/ 	.byte	0x3f
	.zero		1


	//   ....[68]....
        /*0958*/ 	.word	0x00014bf0
        /*095c*/ 	.word	0x00000098
        /*0960*/ 	.word	0x00030830
        /*0964*/ 	.short	0x010a
        /*0966*/ 	.byte	0x3f
	.zero		1


	//   ....[69]....
        /*0968*/ 	.word	0x00014c50
        /*096c*/ 	.word	0x00000003
        /*0970*/ 	.word	0x00030850
        /*0974*/ 	.short	0x010a
        /*0976*/ 	.byte	0x3f
	.zero		1


	//   ....[70]....
        /*0978*/ 	.word	0x00014cb0
        /*097c*/ 	.word	0x00000007
        /*0980*/ 	.word	0x00030850
        /*0984*/ 	.short	0x010a
        /*0986*/ 	.byte	0x3f
	.zero		1


	//   ....[71]....
        /*0988*/ 	.word	0x00014e50
        /*098c*/ 	.word	0x00000009
        /*0990*/ 	.word	0x00030840
        /*0994*/ 	.short	0x010a
        /*0996*/ 	.byte	0x3f
	.zero		1


	//   ....[72]....
        /*0998*/ 	.word	0x00014ed0
        /*099c*/ 	.word	0x00000008
        /*09a0*/ 	.word	0x00030820
        /*09a4*/ 	.short	0x010a
        /*09a6*/ 	.byte	0x3f
	.zero		1


	//   ....[73]....
        /*09a8*/ 	.word	0x00014f20
        /*09ac*/ 	.word	0x00000002
        /*09b0*/ 	.word	0x00030840
        /*09b4*/ 	.short	0x010a
        /*09b6*/ 	.byte	0x3f
	.zero		1


	//   ....[74]....
        /*09b8*/ 	.word	0x00014f70
        /*09bc*/ 	.word	0x00000003
        /*09c0*/ 	.word	0x00000060
        /*09c4*/ 	.short	0x010a
        /*09c6*/ 	.byte	0x3f
	.zero		1


	//   ....[75]....
        /*09c8*/ 	.word	0x00014fc0
        /*09cc*/ 	.word	0x00000002
        /*09d0*/ 	.word	0x00030840
        /*09d4*/ 	.short	0x010a
        /*09d6*/ 	.byte	0x3f
	.zero		1


	//   ....[76]....
        /*09d8*/ 	.word	0x00015010
        /*09dc*/ 	.word	0x00000003
        /*09e0*/ 	.word	0x00000060
        /*09e4*/ 	.short	0x010a
        /*09e6*/ 	.byte	0x3f
	.zero		1


	//   ....[77]....
        /*09e8*/ 	.word	0x00015060
        /*09ec*/ 	.word	0x00000002
        /*09f0*/ 	.word	0x00030840
        /*09f4*/ 	.short	0x010a
        /*09f6*/ 	.byte	0x3f
	.zero		1


	//   ....[78]....
        /*09f8*/ 	.word	0x000150b0
        /*09fc*/ 	.word	0x00000002
        /*0a00*/ 	.word	0x00000060
        /*0a04*/ 	.short	0x010a
        /*0a06*/ 	.byte	0x3f
	.zero		1


	//   ....[79]....
        /*0a08*/ 	.word	0x00015100
        /*0a0c*/ 	.word	0x00000003
        /*0a10*/ 	.word	0x00030860
        /*0a14*/ 	.short	0x010a
        /*0a16*/ 	.byte	0x3f
	.zero		1


	//   ....[80]....
        /*0a18*/ 	.word	0x00015ac0
        /*0a1c*/ 	.word	0x00000000
        /*0a20*/ 	.word	0x00030820
        /*0a24*/ 	.short	0x010a
        /*0a26*/ 	.byte	0x3f
	.zero		1


	//   ....[81]....
        /*0a28*/ 	.word	0x00015c60
        /*0a2c*/ 	.word	0x00000006
        /*0a30*/ 	.word	0x00000000
        /*0a34*/ 	.short	0x010a
        /*0a36*/ 	.byte	0x3f
	.zero		1


	//   ....[82]....
        /*0a38*/ 	.word	0x00015cb0
        /*0a3c*/ 	.word	0x00000007
        /*0a40*/ 	.word	0x00000000
        /*0a44*/ 	.short	0x010a
        /*0a46*/ 	.byte	0x3f
	.zero		1


	//   ....[83]....
        /*0a48*/ 	.word	0x00015d00
        /*0a4c*/ 	.word	0x00000004
        /*0a50*/ 	.word	0x00000000
        /*0a54*/ 	.short	0x010a
        /*0a56*/ 	.byte	0x3f
	.zero		1


	//----- nvinfo : EIATTR_NUM_MBARRIERS
	.align		4
.L_507:
        /*0a58*/ 	.byte	0x03, 0x38
        /*0a5a*/ 	.short	0x0016


	//----- nvinfo : EIATTR_EXIT_INSTR_OFFSETS
	.align		4
        /*0a5c*/ 	.byte	0x04, 0x1c
        /*0a5e*/ 	.short	(.L_509 - .L_508)


	//   ....[0]....
.L_508:
        /*0a60*/ 	.word	0x00000a90


	//   ....[1]....
        /*0a64*/ 	.word	0x0000f050


	//   ....[2]....
        /*0a68*/ 	.word	0x0000f0b0


	//   ....[3]....
        /*0a6c*/ 	.word	0x000149a0


	//----- nvinfo : EIATTR_MAX_THREADS
	.align		4
.L_509:
        /*0a70*/ 	.byte	0x04, 0x05
        /*0a72*/ 	.short	(.L_511 - .L_510)
.L_510:
        /*0a74*/ 	.word	0x00000180
        /*0a78*/ 	.word	0x00000001
        /*0a7c*/ 	.word	0x00000001


	//----- nvinfo : EIATTR_CRS_STACK_SIZE
	.align		4
.L_511:
        /*0a80*/ 	.byte	0x04, 0x1e
        /*0a82*/ 	.short	(.L_513 - .L_512)
.L_512:
        /*0a84*/ 	.word	0x00000000


	//----- nvinfo : EIATTR_CBANK_PARAM_SIZE
	.align		4
.L_513:
        /*0a88*/ 	.byte	0x03, 0x19
        /*0a8a*/ 	.short	0x0a70


	//----- nvinfo : EIATTR_PARAM_CBANK
	.align		4
        /*0a8c*/ 	.byte	0x04, 0x0a
        /*0a8e*/ 	.short	(.L_515 - .L_514)
	.align		4
.L_514:
        /*0a90*/ 	.word	index@(.nv.constant0._ZN7cutlass13device_kernelIN5flash11enable_sm90INS1_16FlashAttnFwdSm90INS1_25CollectiveMainloopFwdSm90ILi2EN4cute5tupleIJNS5_1CILi1EEES8_S8_EEENS6_IJNS7_ILi128EEENS7_ILi64EEENS7_ILi256EEEEEELi256ENS_6half_tEfNS_4arch4Sm90ELb0ELb1ELb0ELb1ELb0ELb0ELb0ELb1ELb1ELb0ELb0ELb0EEENS1_21CollectiveEpilogueFwdINS6_IJSA_SC_SB_EEES9_SE_SG_Li256ELb1ELb0ELb0ELb0EEENS1_36VarlenDynamicPersistentTileSchedulerILi128ELi64ELi256ELi32ELb0ELb0ELb1ELb1ELb0ELb1EEEEEEEEEvNT_6ParamsE)
        /*0a94*/ 	.short	0x0210
        /*0a96*/ 	.short	0x0a70


	//----- nvinfo : EIATTR_SW_WAR
	.align		4
.L_515:
        /*0a98*/ 	.byte	0x04, 0x36
        /*0a9a*/ 	.short	(.L_517 - .L_516)
.L_516:
        /*0a9c*/ 	.word	0x00000008
.L_517:


//--------------------- .nv.info._ZN7cutlass13device_kernelIN5flash11enable_sm90INS1_16FlashAttnFwdSm90INS1_25CollectiveMainloopFwdSm90ILi2EN4cute5tupleIJNS5_1CILi1EEES8_S8_EEENS6_IJNS7_ILi128EEENS7_ILi64EEENS7_ILi256EEEEEELi256ENS_6half_tEfNS_4arch4Sm90ELb0ELb1ELb0ELb1ELb0ELb1ELb0ELb1ELb1ELb0ELb0ELb0EEENS1_21CollectiveEpilogueFwdINS6_IJSA_SC_SB_EEES9_SE_SG_Li256ELb1ELb0ELb0ELb0EEENS1_36VarlenDynamicPersistentTileSchedulerILi128ELi64ELi256ELi32ELb0ELb0ELb1ELb1ELb0ELb1EEEEEEEEEvNT_6ParamsE --------------------------
	.section	.nv.info._ZN7cutlass13device_kernelIN5flash11enable_sm90INS1_16FlashAttnFwdSm90INS1_25CollectiveMainloopFwdSm90ILi2EN4cute5tupleIJNS5_1CILi1EEES8_S8_EEENS6_IJNS7_ILi128EEENS7_ILi64EEENS7_ILi256EEEEEELi256ENS_6half_tEfNS_4arch4Sm90ELb0ELb1ELb0ELb1ELb0ELb1ELb0ELb1ELb1ELb0ELb0ELb0EEENS1_21CollectiveEpilogueFwdINS6_IJSA_SC_SB_EEES9_SE_SG_Li256ELb1ELb0ELb0ELb0EEENS1_36VarlenDynamicPersistentTileSchedulerILi128ELi64ELi256ELi32ELb0ELb0ELb1ELb1ELb0ELb1EEEEEEEEEvNT_6ParamsE,"",@"SHT_CUDA_INFO"
	.sectionflags	@""
	.align	4


	//----- nvinfo : EIATTR_CUDA_API_VERSION
	.align		4
        /*0000*/ 	.byte	0x04, 0x37
        /*0002*/ 	.short	(.L_519 - .L_518)
.L_518:
        /*0004*/ 	.word	0x00000082


	//----- nvinfo : EIATTR_KPARAM_INFO
	.align		4
.L_519:
        /*0008*/ 	.byte	0x04, 0x17
        /*000a*/ 	.short	(.L_521 - .L_520)
.L_520:
        /*000c*/ 	.word	0x00000000
        /*0010*/ 	.short	0x0000
        /*0012*/ 	.short	0x0070
        /*0014*/ 	.byte	0x00, 0xf0, 0x01, 0x28


	//----- nvinfo : EIATTR_SPARSE_MMA_MASK
	.align		4
.L_521:
        /*0018*/ 	.byte	0x03, 0x50
        /*001a*/ 	.short	0x0000


	//----- nvinfo : EIATTR_MAXREG_COUNT
	.align		4
        /*001c*/ 	.byte	0x03, 0x1b
        /*001e*/ 	.short	0x00a8


	//----- nvinfo : EIATTR_NUM_BARRIERS
	.align		4
        /*0020*/ 	.byte	0x02, 0x4c
        /*0022*/ 	.byte	0x10
	.zero		1


	//----- nvinfo : EIATTR_EXTERNS
	.align		4
        /*0024*/ 	.byte	0x04, 0x0f
        /*0026*/ 	.short	(.L_523 - .L_522)


	//   ....[0]....
	.align		4
.L_522:
        /*0028*/ 	.word	index@(__assertfail)


	//----- nvinfo : EIATTR_ANNOTATIONS
	.align		4
.L_523:
        /*002c*/ 	.byte	0x04, 0x55
        /*002e*/ 	.short	(.L_525 - .L_524)


	//   ....[0]....
.L_524:
        /* <DEDUP_REMOVED lines=140> */


	//----- nvinfo : EIATTR_MERCURY_ISA_VERSION
	.align		4
.L_525:
        /*08e0*/ 	.byte	0x03, 0x5f
        /*08e2*/ 	.short	0x0101


	//----- nvinfo : EIATTR_UNUSED_LOAD_BYTE_OFFSET
	.align		4
        /*08e4*/ 	.byte	0x04, 0x44
        /*08e6*/ 	.short	(.L_527 - .L_526)


	//   ....[0]....
.L_526:
        /*08e8*/ 	.word	0x00000ad0
        /*08ec*/ 	.word	0x0000fff0


	//   ....[1]....
        /*08f0*/ 	.word	0x0001dd90
        /*08f4*/ 	.word	0x0000fff0


	//----- nvinfo : EIATTR_INT_WARP_WIDE_INSTR_OFFSETS
	.align		4
.L_527:
        /*08f8*/ 	.byte	0x04, 0x31
        /*08fa*/ 	.short	(.L_529 - .L_528)


	//   ....[0]....
.L_528:
        /*08fc*/ 	.word	0x000001c0


	//   ....[1]....
        /*0900*/ 	.word	0x00000200


	//   ....[2]....
        /*0904*/ 	.word	0x00000270


	//   ....[3]....
        /*0908*/ 	.word	0x00023160


	//   ....[4]....
        /*090c*/ 	.word	0x00023200


	//   ....[5]....
        /*0910*/ 	.word	0x00023770


	//   ....[6]....
        /*0914*/ 	.word	0x000237a0


	//   ....[7]....
        /*0918*/ 	.word	0x000238a0


	//   ....[8]....
        /*091c*/ 	.word	0x00023990


	//   ....[9]....
        /*0920*/ 	.word	0x00023a80


	//   ....[10]....
        /*0924*/ 	.word	0x000261c0


	//   ....[11]....
        /*0928*/ 	.word	0x00026260


	//----- nvinfo : EIATTR_COOP_GROUP_MASK_REGIDS
	.align		4
.L_529:
        /*092c*/ 	.byte	0x04, 0x29
        /*092e*/ 	.short	(.L_531 - .L_530)


	//   ....[0]....
.L_530:
        /*0930*/ 	.word	0xffffffff


	//   ....[1]....
        /*0934*/ 	.word	0xffffffff


	//   ....[2]....
        /*0938*/ 	.word	0xffffffff


	//   ....[3]....
        /*093c*/ 	.word	0xffffffff


	//   ....[4]....
        /*0940*/ 	.word	0xffffffff


	//   ....[5]....
        /*0944*/ 	.word	0xffffffff


	//   ....[6]....
        /*0948*/ 	.word	0xffffffff


	//   ....[7]....
        /*094c*/ 	.word	0xffffffff


	//   ....[8]....
        /*0950*/ 	.word	0xffffffff


	//   ....[9]....
        /*0954*/ 	.word	0xffffffff


	//   ....[10]....
        /*0958*/ 	.word	0xffffffff


	//   ....[11]....
        /*095c*/ 	.word	0xffffffff


	//   ....[12]....
        /*0960*/ 	.word	0xffffffff


	//   ....[13]....
        /*0964*/ 	.word	0xffffffff


	//   ....[14]....
        /*0968*/ 	.word	0xffffffff


	//   ....[15]....
        /*096c*/ 	.word	0xffffffff


	//   ....[16]....
        /*0970*/ 	.word	0xffffffff


	//   ....[17]....
        /*0974*/ 	.word	0xffffffff


	//   ....[18]....
        /*0978*/ 	.word	0xffffffff


	//   ....[19]....
        /*097c*/ 	.word	0xffffffff


	//   ....[20]....
        /*0980*/ 	.word	0xffffffff


	//   ....[21]....
        /*0984*/ 	.word	0xffffffff


	//   ....[22]....
        /*0988*/ 	.word	0xffffffff


	//   ....[23]....
        /*098c*/ 	.word	0xffffffff


	//   ....[24]....
        /*0990*/ 	.word	0xffffffff


	//   ....[25]....
        /*0994*/ 	.word	0xffffffff


	//   ....[26]....
        /*0998*/ 	.word	0xffffffff


	//   ....[27]....
        /*099c*/ 	.word	0xffffffff


	//   ....[28]....
        /*09a0*/ 	.word	0xffffffff


	//   ....[29]....
        /*09a4*/ 	.word	0xffffffff


	//   ....[30]....
        /*09a8*/ 	.word	0xffffffff


	//   ....[31]....
        /*09ac*/ 	.word	0xffffffff


	//   ....[32]....
        /*09b0*/ 	.word	0xffffffff


	//   ....[33]....
        /*09b4*/ 	.word	0xffffffff


	//   ....[34]....
        /*09b8*/ 	.word	0xffffffff


	//   ....[35]....
        /*09bc*/ 	.word	0xffffffff


	//   ....[36]....
        /*09c0*/ 	.word	0xffffffff


	//   ....[37]....
        /*09c4*/ 	.word	0xffffffff


	//   ....[38]....
        /*09c8*/ 	.word	0xffffffff


	//   ....[39]....
        /*09cc*/ 	.word	0xffffffff


	//   ....[40]....
        /*09d0*/ 	.word	0xffffffff


	//   ....[41]....
        /*09d4*/ 	.word	0xffffffff


	//   ....[42]....
        /*09d8*/ 	.word	0xffffffff


	//   ....[43]....
        /*09dc*/ 	.word	0xffffffff


	//   ....[44]....
        /*09e0*/ 	.word	0xffffffff


	//   ....[45]....
        /*09e4*/ 	.word	0xffffffff


	//   ....[46]....
        /*09e8*/ 	.word	0xffffffff


	//   ....[47]....
        /*09ec*/ 	.word	0xffffffff


	//   ....[48]....
        /*09f0*/ 	.word	0xffffffff


	//   ....[49]....
        /*09f4*/ 	.word	0xffffffff


	//   ....[50]....
        /*09f8*/ 	.word	0xffffffff


	//   ....[51]....
        /*09fc*/ 	.word	0xffffffff


	//   ....[52]....
        /*0a00*/ 	.word	0xffffffff


	//   ....[53]....
        /*0a04*/ 	.word	0xffffffff


	//   ....[54]....
        /*0a08*/ 	.word	0xffffffff


	//   ....[55]....
        /*0a0c*/ 	.word	0xffffffff


	//   ....[56]....
        /*0a10*/ 	.word	0xffffffff


	//   ....[57]....
        /*0a14*/ 	.word	0xffffffff


	//   ....[58]....
        /*0a18*/ 	.word	0xffffffff


	//   ....[59]....
        /*0a1c*/ 	.word	0xffffffff


	//   ....[60]....
        /*0a20*/ 	.word	0xffffffff


	//   ....[61]....
        /*0a24*/ 	.word	0xffffffff


	//   ....[62]....
        /*0a28*/ 	.word	0x0500000f


	//   ....[63]....
        /*0a2c*/ 	.word	0x0500000f


	//   ....[64]....
        /*0a30*/ 	.word	0x0500000f


	//   ....[65]....
        /*0a34*/ 	.word	0x0500000f


	//   ....[66]....
        /*0a38*/ 	.word	0x0500000f


	//   ....[67]....
        /*0a3c*/ 	.word	0x0500000f


	//   ....[68]....
        /*0a40*/ 	.word	0x0500000f


	//   ....[69]....
        /*0a44*/ 	.word	0x0500000f


	//   ....[70]....
        /*0a48*/ 	.word	0x0500000f


	//   ....[71]....
        /*0a4c*/ 	.word	0x0500000f


	//   ....[72]....
        /*0a50*/ 	.word	0x0500000f


	//   ....[73]....
        /*0a54*/ 	.word	0x0500000f


	//   ....[74]....
        /*0a58*/ 	.word	0x0500000f


	//   ....[75]....
        /*0a5c*/ 	.word	0x0500000f


	//   ....[76]....
        /*0a60*/ 	.word	0x0500000f


	//   ....[77]....
        /*0a64*/ 	.word	0x0500000f


	//   ....[78]....
        /*0a68*/ 	.word	0x0500000f


	//   ....[79]....
        /*0a6c*/ 	.word	0x0500000f


	//   ....[80]....
        /*0a70*/ 	.word	0x0500000f


	//   ....[81]....
        /*0a74*/ 	.word	0x0500000f


	//   ....[82]....
        /*0a78*/ 	.word	0x0500000f


	//   ....[83]....
        /*0a7c*/ 	.word	0x0500000f


	//   ....[84]....
        /*0a80*/ 	.word	0x0500000f


	//   ....[85]....
        /*0a84*/ 	.word	0x0500000f


	//   ....[86]....
        /*0a88*/ 	.word	0x0500000f


	//   ....[87]....
        /*0a8c*/ 	.word	0x0500000f


	//   ....[88]....
        /*0a90*/ 	.word	0x0500000f


	//   ....[89]....
        /*0a94*/ 	.word	0x0500000f


	//   ....[90]....
        /*0a98*/ 	.word	0x0500000f


	//   ....[91]....
        /*0a9c*/ 	.word	0x0500000f


	//   ....[92]....
        /*0aa0*/ 	.word	0x0500000f


	//   ....[93]....
        /*0aa4*/ 	.word	0x0500000f


	//   ....[94]....
        /*0aa8*/ 	.word	0x0500000f


	//   ....[95]....
        /*0aac*/ 	.word	0x0500000f


	//   ....[96]....
        /*0ab0*/ 	.word	0x0500000f


	//   ....[97]....
        /*0ab4*/ 	.word	0x0500000f


	//   ....[98]....
        /*0ab8*/ 	.word	0x0500000f


	//   ....[99]....
        /*0abc*/ 	.word	0x0500000f


	//   ....[100]....
        /*0ac0*/ 	.word	0x0500000f


	//   ....[101]....
        /*0ac4*/ 	.word	0x0500000f


	//   ....[102]....
        /*0ac8*/ 	.word	0x0500000f


	//   ....[103]....
        /*0acc*/ 	.word	0x0500000f


	//   ....[104]....
        /*0ad0*/ 	.word	0x0500000f


	//   ....[105]....
        /*0ad4*/ 	.word	0x0500000f


	//   ....[106]....
        /*0ad8*/ 	.word	0x0500000f


	//   ....[107]....
        /*0adc*/ 	.word	0x0500000f


	//   ....[108]....
        /*0ae0*/ 	.word	0x0500000f


	//   ....[109]....
        /*0ae4*/ 	.word	0x0500000f


	//   ....[110]....
        /*0ae8*/ 	.word	0x0500000f


	//   ....[111]....
        /*0aec*/ 	.word	0x0500000f


	//   ....[112]....
        /*0af0*/ 	.word	0x0500000f


	//   ....[113]....
        /*0af4*/ 	.word	0x0500000f


	//----- nvinfo : EIATTR_COOP_GROUP_INSTR_OFFSETS
	.align		4
.L_531:
        /*0af8*/ 	.byte	0x04, 0x28
        /*0afa*/ 	.short	(.L_533 - .L_532)


	//   ....[0]....
.L_532:
        /*0afc*/ 	.word	0x00000060


	//   ....[1]....
        /*0b00*/ 	.word	0x000001d0


	//   ....[2]....
        /*0b04*/ 	.word	0x00000220


	//   ....[3]....
        /*0b08*/ 	.word	0x00000450


	//   ....[4]....
        /*0b0c*/ 	.word	0x000005b0


	//   ....[5]....
        /*0b10*/ 	.word	0x000006d0


	//   ....[6]....
        /*0b14*/ 	.word	0x00000830


	//   ....[7]....
        /*0b18*/ 	.word	0x00008e50


	//   ....[8]....
        /*0b1c*/ 	.word	0x00013dc0


	//   ....[9]....
        /*0b20*/ 	.word	0x00013ed0


	//   ....[10]....
        /*0b24*/ 	.word	0x00014300


	//   ....[11]....
        /*0b28*/ 	.word	0x00014370


	//   ....[12]....
        /*0b2c*/ 	.word	0x00016ea0


	//   ....[13]....
        /*0b30*/ 	.word	0x00016f20


	//   ....[14]....
        /*0b34*/ 	.word	0x00017340


	//   ....[15]....
        /*0b38*/ 	.word	0x000173e0


	//   ....[16]....
        /*0b3c*/ 	.word	0x00019230


	//   ....[17]....
        /*0b40*/ 	.word	0x00019260


	//   ....[18]....
        /*0b44*/ 	.word	0x00019440


	//   ....[19]....
        /*0b48*/ 	.word	0x00019620


	//   ....[20]....
        /*0b4c*/ 	.word	0x0001bcc0


	//   ....[21]....
        /*0b50*/ 	.word	0x0001bd70


	//   ....[22]....
        /*0b54*/ 	.word	0x0001c180


	//   ....[23]....
        /*0b58*/ 	.word	0x0001c240


	//   ....[24]....
        /*0b5c*/ 	.word	0x0001d1b0


	//   ....[25]....
        /*0b60*/ 	.word	0x0001d270


	//   ....[26]....
        /*0b64*/ 	.word	0x0001d3c0


	//   ....[27]....
        /*0b68*/ 	.word	0x0001d3e0


	//   ....[28]....
        /*0b6c*/ 	.word	0x00020740


	//   ....[29]....
        /*0b70*/ 	.word	0x000208e0


	//   ....[30]....
        /*0b74*/ 	.word	0x00020910


	//   ....[31]....
        /*0b78*/ 	.word	0x00020940


	//   ....[32]....
        /*0b7c*/ 	.word	0x00020980


	//   ....[33]....
        /*0b80*/ 	.word	0x000209d0


	//   ....[34]....
        /*0b84*/ 	.word	0x00020a30


	//   ....[35]....
        /*0b88*/ 	.word	0x00020c20


	//   ....[36]....
        /*0b8c*/ 	.word	0x00020c80


	//   ....[37]....
        /*0b90*/ 	.word	0x00020cc0


	//   ....[38]....
        /*0b94*/ 	.word	0x00020d00


	//   ....[39]....
        /*0b98*/ 	.word	0x00020d30


	//   ....[40]....
        /*0b9c*/ 	.word	0x00020d60


	//   ....[41]....
        /*0ba0*/ 	.word	0x00020e00


	//   ....[42]....
        /*0ba4*/ 	.word	0x00020e60


	//   ....[43]....
        /*0ba8*/ 	.word	0x00020ef0


	//   ....[44]....
        /*0bac*/ 	.word	0x00026740


	//   ....[45]....
        /*0bb0*/ 	.word	0x00026750


	//   ....[46]....
        /*0bb4*/ 	.word	0x00026870


	//   ....[47]....
        /*0bb8*/ 	.word	0x000268d0


	//   ....[48]....
        /*0bbc*/ 	.word	0x00026910


	//   ....[49]....
        /*0bc0*/ 	.word	0x00026950


	//   ....[50]....
        /*0bc4*/ 	.word	0x00026980


	//   ....[51]....
        /*0bc8*/ 	.word	0x000269b0


	//   ....[52]....
        /*0bcc*/ 	.word	0x00026b50


	//   ....[53]....
        /*0bd0*/ 	.word	0x00026bb0


	//   ....[54]....
        /*0bd4*/ 	.word	0x00026bf0


	//   ....[55]....
        /*0bd8*/ 	.word	0x00026c30


	//   ....[56]....
        /*0bdc*/ 	.word	0x00026c60


	//   ....[57]....
        /*0be0*/ 	.word	0x00026c90


	//   ....[58]....
        /*0be4*/ 	.word	0x00026d50


	//   ....[59]....
        /*0be8*/ 	.word	0x00026d70


	//   ....[60]....
        /*0bec*/ 	.word	0x00026de0


	//   ....[61]....
        /*0bf0*/ 	.word	0x00027480


	//   ....[62]....
        /*0bf4*/ 	.word	0x000278e0


	//   ....[63]....
        /*0bf8*/ 	.word	0x00027980


	//   ....[64]....
        /*0bfc*/ 	.word	0x00027a20


	//   ....[65]....
        /*0c00*/ 	.word	0x00027ac0


	//   ....[66]....
        /*0c04*/ 	.word	0x00027b60


	//   ....[67]....
        /*0c08*/ 	.word	0x00027c00


	//   ....[68]....
        /*0c0c*/ 	.word	0x00027ca0


	//   ....[69]....
        /*0c10*/ 	.word	0x00027d40


	//   ....[70]....
        /*0c14*/ 	.word	0x00027de0


	//   ....[71]....
        /*0c18*/ 	.word	0x00027e80


	//   ....[72]....
        /*0c1c*/ 	.word	0x00027f20


	//   ....[73]....
        /*0c20*/ 	.word	0x00027fc0


	//   ....[74]....
        /*0c24*/ 	.word	0x00028060


	//   ....[75]....
        /*0c28*/ 	.word	0x00028100


	//   ....[76]....
        /*0c2c*/ 	.word	0x000281a0


	//   ....[77]....
        /*0c30*/ 	.word	0x00028240


	//   ....[78]....
        /*0c34*/ 	.word	0x00028330


	//   ....[79]....
        /*0c38*/ 	.word	0x000283d0


	//   ....[80]....
        /*0c3c*/ 	.word	0x00028470


	//   ....[81]....
        /*0c40*/ 	.word	0x00028510


	//   ....[82]....
        /*0c44*/ 	.word	0x000285b0


	//   ....[83]....
        /*0c48*/ 	.word	0x00028650


	//   ....[84]....
        /*0c4c*/ 	.word	0x000286f0


	//   ....[85]....
        /*0c50*/ 	.word	0x00028790


	//   ....[86]....
        /*0c54*/ 	.word	0x00028830


	//   ....[87]....
        /*0c58*/ 	.word	0x000288d0


	//   ....[88]....
        /*0c5c*/ 	.word	0x00028970


	//   ....[89]....
        /*0c60*/ 	.word	0x00028a10


	//   ....[90]....
        /*0c64*/ 	.word	0x00028ab0


	//   ....[91]....
        /*0c68*/ 	.word	0x00028b50


	//   ....[92]....
        /*0c6c*/ 	.word	0x00028bf0


	//   ....[93]....
        /*0c70*/ 	.word	0x00028c90


	//   ....[94]....
        /*0c74*/ 	.word	0x00029030


	//   ....[95]....
        /*0c78*/ 	.word	0x00029310


	//   ....[96]....
        /*0c7c*/ 	.word	0x00029730


	//   ....[97]....
        /*0c80*/ 	.word	0x000297c0


	//   ....[98]....
        /*0c84*/ 	.word	0x00029860


	//   ....[99]....
        /*0c88*/ 	.word	0x00029910


	//   ....[100]....
        /*0c8c*/ 	.word	0x00029990


	//   ....[101]....
        /*0c90*/ 	.word	0x00029a10


	//   ....[102]....
        /*0c94*/ 	.word	0x00029a90


	//   ....[103]....
        /*0c98*/ 	.word	0x00029b10


	//   ....[104]....
        /*0c9c*/ 	.word	0x00029ba0


	//   ....[105]....
        /*0ca0*/ 	.word	0x00029c50


	//   ....[106]....
        /*0ca4*/ 	.word	0x00029cd0


	//   ....[107]....
        /*0ca8*/ 	.word	0x00029d50


	//   ....[108]....
        /*0cac*/ 	.word	0x00029dd0


	//   ....[109]....
        /*0cb0*/ 	.word	0x00029e50


	//   ....[110]....
        /*0cb4*/ 	.word	0x00029ec0


	//   ....[111]....
        /*0cb8*/ 	.word	0x00029f60


	//   ....[112]....
        /*0cbc*/ 	.word	0x00029ff0


	//   ....[113]....
        /*0cc0*/ 	.word	0x0002a120


	//----- nvinfo : EIATTR_REG_RECONFIG
	.align		4
.L_533:
        /*0cc4*/ 	.byte	0x01, 0x54
	.zero		2


	//----- nvinfo : EIATTR_SYSCALL_OFFSETS
	.align		4
        /*0cc8*/ 	.byte	0x04, 0x46
        /*0cca*/ 	.short	(.L_535 - .L_534)


	//   ....[0]....
.L_534:
        /*0ccc*/ 	.word	0x00001fd0


	//   ....[1]....
        /*0cd0*/ 	.word	0x00002120


	//   ....[2]....
        /*0cd4*/ 	.word	0x00008ff0


	//   ....[3]....
        /*0cd8*/ 	.word	0x00009490


	//   ....[4]....
        /*0cdc*/ 	.word	0x00023390


	//   ....[5]....
        /*0ce0*/ 	.word	0x000234d0


	//   ....[6]....
        /*0ce4*/ 	.word	0x000235d0


	//----- nvinfo : EIATTR_MBARRIER_INSTR_OFFSETS
	.align		4
.L_535:
        /*0ce8*/ 	.byte	0x04, 0x39
        /*0cea*/ 	.short	(.L_537 - .L_536)


	//   ....[0]....
.L_536:
        /*0cec*/ 	.word	0x00000300
        /*0cf0*/ 	.word	0x000000ff
        /*0cf4*/ 	.word	0x00030800
        /*0cf8*/ 	.short	0x0100
        /*0cfa*/ 	.byte	0x08
	.zero		1


	//   ....[1]....
        /*0cfc*/ 	.word	0x00000310
        /*0d00*/ 	.word	0x000000ff
        /*0d04*/ 	.word	0x00030820
        /*0d08*/ 	.short	0x0100
        /*0d0a*/ 	.byte	0x08
	.zero		1


	//   ....[2]....
        /*0d0c*/ 	.word	0x00000400
        /*0d10*/ 	.word	0x000000ff
        /*0d14*/ 	.word	0x00030830
        /*0d18*/ 	.short	0x0100
        /*0d1a*/ 	.byte	0x08
	.zero		1


	//   ....[3]....
        /*0d1c*/ 	.word	0x00000410
        /*0d20*/ 	.word	0x000000ff
        /*0d24*/ 	.word	0x00030840
        /*0d28*/ 	.short	0x0100
        /*0d2a*/ 	.byte	0x08
	.zero		1


	//   ....[4]....
        /*0d2c*/ 	.word	0x00000420
        /*0d30*/ 	.word	0x000000ff
        /*0d34*/ 	.word	0x00030838
        /*0d38*/ 	.short	0x0100
        /*0d3a*/ 	.byte	0x08
	.zero		1


	//   ....[5]....
        /*0d3c*/ 	.word	0x00000430
        /*0d40*/ 	.word	0x000000ff
        /*0d44*/ 	.word	0x00030848
        /*0d48*/ 	.short	0x0100
        /*0d4a*/ 	.byte	0x08
	.zero		1


	//   ....[6]....
        /*0d4c*/ 	.word	0x00000560
        /*0d50*/ 	.word	0x000000ff
        /*0d54*/ 	.word	0x00030850
        /*0d58*/ 	.short	0x0100
        /*0d5a*/ 	.byte	0x08
	.zero		1


	//   ....[7]....
        /*0d5c*/ 	.word	0x00000570
        /*0d60*/ 	.word	0x000000ff
        /*0d64*/ 	.word	0x00030860
        /*0d68*/ 	.short	0x0100
        /*0d6a*/ 	.byte	0x08
	.zero		1


	//   ....[8]....
        /*0d6c*/ 	.word	0x00000580
        /*0d70*/ 	.word	0x000000ff
        /*0d74*/ 	.word	0x00030858
        /*0d78*/ 	.short	0x0100
        /*0d7a*/ 	.byte	0x08
	.zero		1


	//   ....[9]....
        /*0d7c*/ 	.word	0x00000590
        /*0d80*/ 	.word	0x000000ff
        /*0d84*/ 	.word	0x00030868
        /*0d88*/ 	.short	0x0100
        /*0d8a*/ 	.byte	0x08
	.zero		1


	//   ....[10]....
        /*0d8c*/ 	.word	0x00000680
        /*0d90*/ 	.word	0x000000ff
        /*0d94*/ 	.word	0x00030870
        /*0d98*/ 	.short	0x0100
        /*0d9a*/ 	.byte	0x06
	.zero		1


	//   ....[11]....
        /*0d9c*/ 	.word	0x00000690
        /*0da0*/ 	.word	0x000000ff
        /*0da4*/ 	.word	0x00030880
        /*0da8*/ 	.short	0x0100
        /*0daa*/ 	.byte	0x06
	.zero		1


	//   ....[12]....
        /*0dac*/ 	.word	0x000006a0
        /*0db0*/ 	.word	0x000000ff
        /*0db4*/ 	.word	0x00030878
        /*0db8*/ 	.short	0x0100
        /*0dba*/ 	.byte	0x06
	.zero		1


	//   ....[13]....
        /*0dbc*/ 	.word	0x000006b0
        /*0dc0*/ 	.word	0x000000ff
        /*0dc4*/ 	.word	0x00030888
        /*0dc8*/ 	.short	0x0100
        /*0dca*/ 	.byte	0x06
	.zero		1


	//   ....[14]....
        /*0dcc*/ 	.word	0x000007e0
        /*0dd0*/ 	.word	0x000000ff
        /*0dd4*/ 	.word	0x00030890
        /*0dd8*/ 	.short	0x0100
        /*0dda*/ 	.byte	0x08
	.zero		1


	//   ....[15]....
        /*0ddc*/ 	.word	0x000007f0
        /*0de0*/ 	.word	0x000000ff
        /*0de4*/ 	.word	0x000308a0
        /*0de8*/ 	.short	0x0100
        /*0dea*/ 	.byte	0x08
	.zero		1


	//   ....[16]....
        /*0dec*/ 	.word	0x00000800
        /*0df0*/ 	.word	0x000000ff
        /*0df4*/ 	.word	0x00030898
        /*0df8*/ 	.short	0x0100
        /*0dfa*/ 	.byte	0x08
	.zero		1


	//   ....[17]....
        /*0dfc*/ 	.word	0x00000810
        /*0e00*/ 	.word	0x000000ff
        /*0e04*/ 	.word	0x000308a8
        /*0e08*/ 	.short	0x0100
        /*0e0a*/ 	.byte	0x08
	.zero		1


	//   ....[18]....
        /*0e0c*/ 	.word	0x00000940
        /*0e10*/ 	.word	0x000000ff
        /*0e14*/ 	.word	0x000308b0
        /*0e18*/ 	.short	0x0100
        /*0e1a*/ 	.byte	0x08
	.zero		1


	//   ....[19]....
        /*0e1c*/ 	.word	0x00000950
        /*0e20*/ 	.word	0x000000ff
        /*0e24*/ 	.word	0x000308c0
        /*0e28*/ 	.short	0x0100
        /*0e2a*/ 	.byte	0x08
	.zero		1


	//   ....[20]....
        /*0e2c*/ 	.word	0x00000960
        /*0e30*/ 	.word	0x000000ff
        /*0e34*/ 	.word	0x000308b8
        /*0e38*/ 	.short	0x0100
        /*0e3a*/ 	.byte	0x08
	.zero		1


	//   ....[21]....
        /*0e3c*/ 	.word	0x00000970
        /*0e40*/ 	.word	0x000000ff
        /*0e44*/ 	.word	0x000308c8
        /*0e48*/ 	.short	0x0100
        /*0e4a*/ 	.byte	0x08
	.zero		1


	//   ....[22]....
        /*0e4c*/ 	.word	0x00003750
        /*0e50*/ 	.word	0x00000064
        /*0e54*/ 	.word	0x00030890
        /*0e58*/ 	.short	0x010a
        /*0e5a*/ 	.byte	0x3f
	.zero		1


	//   ....[23]....
        /*0e5c*/ 	.word	0x00005ae0
        /*0e60*/ 	.word	0x00000064
        /*0e64*/ 	.word	0x00030890
        /*0e68*/ 	.short	0x010a
        /*0e6a*/ 	.byte	0x3f
	.zero		1


	//   ....[24]....
        /*0e6c*/ 	.word	0x00007c70
        /*0e70*/ 	.word	0x00000064
        /*0e74*/ 	.word	0x00030890
        /*0e78*/ 	.short	0x010a
        /*0e7a*/ 	.byte	0x3f
	.zero		1


	//   ....[25]....
        /*0e7c*/ 	.word	0x00007f80
        /*0e80*/ 	.word	0x00000024
        /*0e84*/ 	.word	0x00000000
        /*0e88*/ 	.short	0x0101
        /*0e8a*/ 	.byte	0x3f
	.zero		1


	//   ....[26]....
        /*0e8c*/ 	.word	0x00007fc0
        /*0e90*/ 	.word	0x00000064
        /*0e94*/ 	.word	0x000308b0
        /*0e98*/ 	.short	0x010a
        /*0e9a*/ 	.byte	0x3f
	.zero		1


	//   ....[27]....
        /*0e9c*/ 	.word	0x000085a0
        /*0ea0*/ 	.word	0x00000064
        /*0ea4*/ 	.word	0x00000000
        /*0ea8*/ 	.short	0x0101
        /*0eaa*/ 	.byte	0x3f
	.zero		1


	//   ....[28]....
        /*0eac*/ 	.word	0x00009090
        /*0eb0*/ 	.word	0x00000010
        /*0eb4*/ 	.word	0x00030800
        /*0eb8*/ 	.short	0x010a
        /*0eba*/ 	.byte	0x3f
	.zero		1


	//   ....[29]....
        /*0ebc*/ 	.word	0x000090e0
        /*0ec0*/ 	.word	0x00000010
        /*0ec4*/ 	.word	0x00030800
        /*0ec8*/ 	.short	0x010a
        /*0eca*/ 	.byte	0x3f
	.zero		1


	//   ....[30]....
        /*0ecc*/ 	.word	0x0000ab10
        /*0ed0*/ 	.word	0x00000010
        /*0ed4*/ 	.word	0x00030800
        /*0ed8*/ 	.short	0x010a
        /*0eda*/ 	.byte	0x3f
	.zero		1


	//   ....[31]....
        /*0edc*/ 	.word	0x0000efd0
        /*0ee0*/ 	.word	0x00000010
        /*0ee4*/ 	.word	0x00030800
        /*0ee8*/ 	.short	0x010a
        /*0eea*/ 	.byte	0x3f
	.zero		1


	//   ....[32]....
        /*0eec*/ 	.word	0x00012630
        /*0ef0*/ 	.word	0x00000005
        /*0ef4*/ 	.word	0x00030830
        /*0ef8*/ 	.short	0x010a
        /*0efa*/ 	.byte	0x3f
	.zero		1


	//   ....[33]....
        /*0efc*/ 	.word	0x000126a0
        /*0f00*/ 	.word	0x00000005
        /*0f04*/ 	.word	0x00030830
        /*0f08*/ 	.short	0x010a
        /*0f0a*/ 	.byte	0x3f
	.zero		1


	//   ....[34]....
        /*0f0c*/ 	.word	0x00013330
        /*0f10*/ 	.word	0x00000000
        /*0f14*/ 	.word	0x00000000
        /*0f18*/ 	.short	0x0101
        /*0f1a*/ 	.byte	0x3f
	.zero		1


	//   ....[35]....
        /*0f1c*/ 	.word	0x00014fe0
        /*0f20*/ 	.word	0x000000e8
        /*0f24*/ 	.word	0x00030830
        /*0f28*/ 	.short	0x010a
        /*0f2a*/ 	.byte	0x3f
	.zero		1


	//   ....[36]....
        /*0f2c*/ 	.word	0x00015070
        /*0f30*/ 	.word	0x000000e8
        /*0f34*/ 	.word	0x00030830
        /*0f38*/ 	.short	0x010a
        /*0f3a*/ 	.byte	0x3f
	.zero		1


	//   ....[37]....
        /*0f3c*/ 	.word	0x00016190
        /*0f40*/ 	.word	0x00000000
        /*0f44*/ 	.word	0x00030850
        /*0f48*/ 	.short	0x010a
        /*0f4a*/ 	.byte	0x3f
	.zero		1


	//   ....[38]....
        /*0f4c*/ 	.word	0x000161e0
        /*0f50*/ 	.word	0x00000000
        /*0f54*/ 	.word	0x00030850
        /*0f58*/ 	.short	0x010a
        /*0f5a*/ 	.byte	0x3f
	.zero		1


	//   ....[39]....
        /*0f5c*/ 	.word	0x00016480
        /*0f60*/ 	.word	0x000000e8
        /*0f64*/ 	.word	0x00000000
        /*0f68*/ 	.short	0x0101
        /*0f6a*/ 	.byte	0x3f
	.zero		1


	//   ....[40]....
        /*0f6c*/ 	.word	0x00016c40
        /*0f70*/ 	.word	0x00000000
        /*0f74*/ 	.word	0x00000000
        /*0f78*/ 	.short	0x0101
        /*0f7a*/ 	.byte	0x3f
	.zero		1


	//   ....[41]....
        /*0f7c*/ 	.word	0x00017d30
        /*0f80*/ 	.word	0x00000004
        /*0f84*/ 	.word	0x00030830
        /*0f88*/ 	.short	0x010a
        /*0f8a*/ 	.byte	0x3f
	.zero		1


	//   ....[42]....
        /*0f8c*/ 	.word	0x00017dc0
        /*0f90*/ 	.word	0x00000004
        /*0f94*/ 	.word	0x00030830
        /*0f98*/ 	.short	0x010a
        /*0f9a*/ 	.byte	0x3f
	.zero		1


	//   ....[43]....
        /*0f9c*/ 	.word	0x00018ee0
        /*0fa0*/ 	.word	0x000000e8
        /*0fa4*/ 	.word	0x00030850
        /*0fa8*/ 	.short	0x010a
        /*0faa*/ 	.byte	0x3f
	.zero		1


	//   ....[44]....
        /*0fac*/ 	.word	0x00018f30
        /*0fb0*/ 	.word	0x000000e8
        /*0fb4*/ 	.word	0x00030850
        /*0fb8*/ 	.short	0x010a
        /*0fba*/ 	.byte	0x3f
	.zero		1


	//   ....[45]....
        /*0fbc*/ 	.word	0x00019830
        /*0fc0*/ 	.word	0x0000009f
        /*0fc4*/ 	.word	0x00000000
        /*0fc8*/ 	.short	0x0101
        /*0fca*/ 	.byte	0x3f
	.zero		1


	//   ....[46]....
        /*0fcc*/ 	.word	0x000198d0
        /*0fd0*/ 	.word	0x000000e8
        /*0fd4*/ 	.word	0x00000000
        /*0fd8*/ 	.short	0x0101
        /*0fda*/ 	.byte	0x3f
	.zero		1


	//   ....[47]....
        /*0fdc*/ 	.word	0x00019df0
        /*0fe0*/ 	.word	0x000000e9
        /*0fe4*/ 	.word	0x00030830
        /*0fe8*/ 	.short	0x010a
        /*0fea*/ 	.byte	0x3f
	.zero		1


	//   ....[48]....
        /*0fec*/ 	.word	0x00019e80
        /*0ff0*/ 	.word	0x000000e9
        /*0ff4*/ 	.word	0x00030830
        /*0ff8*/ 	.short	0x010a
        /*0ffa*/ 	.byte	0x3f
	.zero		1


	//   ....[49]....
        /*0ffc*/ 	.word	0x0001afb0
        /*1000*/ 	.word	0x00000000
        /*1004*/ 	.word	0x00030850
        /*1008*/ 	.short	0x010a
        /*100a*/ 	.byte	0x3f
	.zero		1


	//   ....[50]....
        /*100c*/ 	.word	0x0001b000
        /*1010*/ 	.word	0x00000000
        /*1014*/ 	.word	0x00030850
        /*1018*/ 	.short	0x010a
        /*101a*/ 	.byte	0x3f
	.zero		1


	//   ....[51]....
        /*101c*/ 	.word	0x0001b300
        /*1020*/ 	.word	0x000000e9
        /*1024*/ 	.word	0x00000000
        /*1028*/ 	.short	0x0101
        /*102a*/ 	.byte	0x3f
	.zero		1


	//   ....[52]....
        /*102c*/ 	.word	0x0001ba60
        /*1030*/ 	.word	0x00000000
        /*1034*/ 	.word	0x00000000
        /*1038*/ 	.short	0x0101
        /*103a*/ 	.byte	0x3f
	.zero		1


	//   ....[53]....
        /*103c*/ 	.word	0x0001d060
        /*1040*/ 	.word	0x0000000b
        /*1044*/ 	.word	0x00030850
        /*1048*/ 	.short	0x010a
        /*104a*/ 	.byte	0x3f
	.zero		1


	//   ....[54]....
        /*104c*/ 	.word	0x0001d100
        /*1050*/ 	.word	0x0000000b
        /*1054*/ 	.word	0x00030850
        /*1058*/ 	.short	0x010a
        /*105a*/ 	.byte	0x3f
	.zero		1


	//   ....[55]....
        /*105c*/ 	.word	0x0001d950
        /*1060*/ 	.word	0x0000000b
        /*1064*/ 	.word	0x00000000
        /*1068*/ 	.short	0x0101
        /*106a*/ 	.byte	0x3f
	.zero		1


	//   ....[56]....
        /*106c*/ 	.word	0x0001f500
        /*1070*/ 	.word	0x00000000
        /*1074*/ 	.word	0x00000000
        /*1078*/ 	.short	0x0101
        /*107a*/ 	.byte	0x3f
	.zero		1


	//   ....[57]....
        /*107c*/ 	.word	0x00022010
        /*1080*/ 	.word	0x0000000b
        /*1084*/ 	.word	0x00030820
        /*1088*/ 	.short	0x010a
        /*108a*/ 	.byte	0x3f
	.zero		1


	//   ....[58]....
        /*108c*/ 	.word	0x000220a0
        /*1090*/ 	.word	0x00000007
        /*1094*/ 	.word	0x000308a0
        /*1098*/ 	.short	0x010a
        /*109a*/ 	.byte	0x3f
	.zero		1


	//   ....[59]....
        /*109c*/ 	.word	0x00022370
        /*10a0*/ 	.word	0x00000007
        /*10a4*/ 	.word	0x000308c0
        /*10a8*/ 	.short	0x010a
        /*10aa*/ 	.byte	0x3f
	.zero		1


	//   ....[60]....
        /*10ac*/ 	.word	0x00022760
        /*10b0*/ 	.word	0x00000007
        /*10b4*/ 	.word	0x000308a0
        /*10b8*/ 	.short	0x010a
        /*10ba*/ 	.byte	0x3f
	.zero		1


	//   ....[61]....
        /*10bc*/ 	.word	0x00022a20
        /*10c0*/ 	.word	0x00000007
        /*10c4*/ 	.word	0x000308c0
        /*10c8*/ 	.short	0x010a
        /*10ca*/ 	.byte	0x3f
	.zero		1


	//   ....[62]....
        /*10cc*/ 	.word	0x00023dc0
        /*10d0*/ 	.word	0x00000007
        /*10d4*/ 	.word	0x00030840
        /*10d8*/ 	.short	0x010a
        /*10da*/ 	.byte	0x3f
	.zero		1


	//   ....[63]....
        /*10dc*/ 	.word	0x00024430
        /*10e0*/ 	.word	0x0000000a
        /*10e4*/ 	.word	0x00030820
        /*10e8*/ 	.short	0x010a
        /*10ea*/ 	.byte	0x3f
	.zero		1


	//   ....[64]....
        /*10ec*/ 	.word	0x00024780
        /*10f0*/ 	.word	0x00000003
        /*10f4*/ 	.word	0x00030840
        /*10f8*/ 	.short	0x010a
        /*10fa*/ 	.byte	0x3f
	.zero		1


	//   ....[65]....
        /*10fc*/ 	.word	0x00024ac0
        /*1100*/ 	.word	0x00000003
        /*1104*/ 	.word	0x00030860
        /*1108*/ 	.short	0x010a
        /*110a*/ 	.byte	0x3f
	.zero		1


	//   ....[66]....
        /*110c*/ 	.word	0x00025150
        /*1110*/ 	.word	0x00000002
        /*1114*/ 	.word	0x00030840
        /*1118*/ 	.short	0x010a
        /*111a*/ 	.byte	0x3f
	.zero		1


	//   ....[67]....
        /*111c*/ 	.word	0x00025490
        /*1120*/ 	.word	0x00000002
        /*1124*/ 	.word	0x00030860
        /*1128*/ 	.short	0x010a
        /*112a*/ 	.byte	0x3f
	.zero		1


	//   ....[68]....
        /*112c*/ 	.word	0x00025a70
        /*1130*/ 	.word	0x00000002
        /*1134*/ 	.word	0x00030840
        /*1138*/ 	.short	0x010a
        /*113a*/ 	.byte	0x3f
	.zero		1


	//   ....[69]....
        /*113c*/ 	.word	0x00025da0
        /*1140*/ 	.word	0x00000002
        /*1144*/ 	.word	0x00030860
        /*1148*/ 	.short	0x010a
        /*114a*/ 	.byte	0x3f
	.zero		1


	//   ....[70]....
        /*114c*/ 	.word	0x00026320
        /*1150*/ 	.word	0x00000003
        /*1154*/ 	.word	0x00030860
        /*1158*/ 	.short	0x010a
        /*115a*/ 	.byte	0x3f
	.zero		1


	//   ....[71]....
        /*115c*/ 	.word	0x00027400
        /*1160*/ 	.word	0x00000000
        /*1164*/ 	.word	0x00030820
        /*1168*/ 	.short	0x010a
        /*116a*/ 	.byte	0x3f
	.zero		1


	//   ....[72]....
        /*116c*/ 	.word	0x000275d0
        /*1170*/ 	.word	0x00000006
        /*1174*/ 	.word	0x00000000
        /*1178*/ 	.short	0x010a
        /*117a*/ 	.byte	0x3f
	.zero		1


	//   ....[73]....
        /*117c*/ 	.word	0x00027640
        /*1180*/ 	.word	0x00000007
        /*1184*/ 	.word	0x00000000
        /*1188*/ 	.short	0x010a
        /*118a*/ 	.byte	0x3f
	.zero		1


	//   ....[74]....
        /*118c*/ 	.word	0x000276b0
        /*1190*/ 	.word	0x00000004
        /*1194*/ 	.word	0x00000000
        /*1198*/ 	.short	0x010a
        /*119a*/ 	.byte	0x3f
	.zero		1


	//   ....[75]....
        /*119c*/ 	.word	0x000276e0
        /*11a0*/ 	.word	0x00000003
        /*11a4*/ 	.word	0x00000000
        /*11a8*/ 	.short	0x010a
        /*11aa*/ 	.byte	0x3f
	.zero		1


	//   ....[76]....
        /*11ac*/ 	.word	0x00027740
        /*11b0*/ 	.word	0x00000064
        /*11b4*/ 	.word	0x00030890
        /*11b8*/ 	.short	0x010a
        /*11ba*/ 	.byte	0x3f
	.zero		1


	//   ....[77]....
        /*11bc*/ 	.word	0x00027790
        /*11c0*/ 	.word	0x00000064
        /*11c4*/ 	.word	0x00030890
        /*11c8*/ 	.short	0x010a
        /*11ca*/ 	.byte	0x3f
	.zero		1


	//   ....[78]....
        /*11cc*/ 	.word	0x000277e0
        /*11d0*/ 	.word	0x00000064
        /*11d4*/ 	.word	0x00030890
        /*11d8*/ 	.short	0x010a
        /*11da*/ 	.byte	0x3f
	.zero		1


	//   ....[79]....
        /*11dc*/ 	.word	0x00027830
        /*11e0*/ 	.word	0x00000064
        /*11e4*/ 	.word	0x000308b0
        /*11e8*/ 	.short	0x010a
        /*11ea*/ 	.byte	0x3f
	.zero		1


	//   ....[80]....
        /*11ec*/ 	.word	0x00028280
        /*11f0*/ 	.word	0x00000010
        /*11f4*/ 	.word	0x00030800
        /*11f8*/ 	.short	0x010a
        /*11fa*/ 	.byte	0x3f
	.zero		1


	//   ....[81]....
        /*11fc*/ 	.word	0x00028cd0
        /*1200*/ 	.word	0x00000010
        /*1204*/ 	.word	0x00030800
        /*1208*/ 	.short	0x010a
        /*120a*/ 	.byte	0x3f
	.zero		1


	//   ....[82]....
        /*120c*/ 	.word	0x00028d20
        /*1210*/ 	.word	0x00000005
        /*1214*/ 	.word	0x00030830
        /*1218*/ 	.short	0x010a
        /*121a*/ 	.byte	0x3f
	.zero		1


	//   ....[83]....
        /*121c*/ 	.word	0x00028d70
        /*1220*/ 	.word	0x000000e8
        /*1224*/ 	.word	0x00030830
        /*1228*/ 	.short	0x010a
        /*122a*/ 	.byte	0x3f
	.zero		1


	//   ....[84]....
        /*122c*/ 	.word	0x00028dc0
        /*1230*/ 	.word	0x00000000
        /*1234*/ 	.word	0x00030850
        /*1238*/ 	.short	0x010a
        /*123a*/ 	.byte	0x3f
	.zero		1


	//   ....[85]....
        /*123c*/ 	.word	0x00028e10
        /*1240*/ 	.word	0x00000004
        /*1244*/ 	.word	0x00030830
        /*1248*/ 	.short	0x010a
        /*124a*/ 	.byte	0x3f
	.zero		1


	//   ....[86]....
        /*124c*/ 	.word	0x00028e60
        /*1250*/ 	.word	0x000000e8
        /*1254*/ 	.word	0x00030850
        /*1258*/ 	.short	0x010a
        /*125a*/ 	.byte	0x3f
	.zero		1


	//   ....[87]....
        /*125c*/ 	.word	0x00028eb0
        /*1260*/ 	.word	0x000000e9
        /*1264*/ 	.word	0x00030830
        /*1268*/ 	.short	0x010a
        /*126a*/ 	.byte	0x3f
	.zero		1


	//   ....[88]....
        /*126c*/ 	.word	0x00028f00
        /*1270*/ 	.word	0x00000000
        /*1274*/ 	.word	0x00030850
        /*1278*/ 	.short	0x010a
        /*127a*/ 	.byte	0x3f
	.zero		1


	//   ....[89]....
        /*127c*/ 	.word	0x00028f50
        /*1280*/ 	.word	0x0000000b
        /*1284*/ 	.word	0x00030850
        /*1288*/ 	.short	0x010a
        /*128a*/ 	.byte	0x3f
	.zero		1


	//   ....[90]....
        /*128c*/ 	.word	0x000290f0
        /*1290*/ 	.word	0x0000000b
        /*1294*/ 	.word	0x00030820
        /*1298*/ 	.short	0x010a
        /*129a*/ 	.byte	0x3f
	.zero		1


	//   ....[91]....
        /*129c*/ 	.word	0x00029140
        /*12a0*/ 	.word	0x00000007
        /*12a4*/ 	.word	0x000308a0
        /*12a8*/ 	.short	0x010a
        /*12aa*/ 	.byte	0x3f
	.zero		1


	//   ....[92]....
        /*12ac*/ 	.word	0x00029190
        /*12b0*/ 	.word	0x00000007
        /*12b4*/ 	.word	0x000308c0
        /*12b8*/ 	.short	0x010a
        /*12ba*/ 	.byte	0x3f
	.zero		1


	//   ....[93]....
        /*12bc*/ 	.word	0x000291e0
        /*12c0*/ 	.word	0x00000007
        /*12c4*/ 	.word	0x000308a0
        /*12c8*/ 	.short	0x010a
        /*12ca*/ 	.byte	0x3f
	.zero		1


	//   ....[94]....
        /*12cc*/ 	.word	0x00029230
        /*12d0*/ 	.word	0x00000007
        /*12d4*/ 	.word	0x000308c0
        /*12d8*/ 	.short	0x010a
        /*12da*/ 	.byte	0x3f
	.zero		1


	//   ....[95]....
        /*12dc*/ 	.word	0x000293d0
        /*12e0*/ 	.word	0x00000007
        /*12e4*/ 	.word	0x00030840
        /*12e8*/ 	.short	0x010a
        /*12ea*/ 	.byte	0x3f
	.zero		1


	//   ....[96]....
        /*12ec*/ 	.word	0x00029450
        /*12f0*/ 	.word	0x00000003
        /*12f4*/ 	.word	0x00030820
        /*12f8*/ 	.short	0x010a
        /*12fa*/ 	.byte	0x3f
	.zero		1


	//   ....[97]....
        /*12fc*/ 	.word	0x000294a0
        /*1300*/ 	.word	0x00000003
        /*1304*/ 	.word	0x00030840
        /*1308*/ 	.short	0x010a
        /*130a*/ 	.byte	0x3f
	.zero		1


	//   ....[98]....
        /*130c*/ 	.word	0x000294f0
        /*1310*/ 	.word	0x00000003
        /*1314*/ 	.word	0x00030860
        /*1318*/ 	.short	0x010a
        /*131a*/ 	.byte	0x3f
	.zero		1


	//   ....[99]....
        /*131c*/ 	.word	0x00029540
        /*1320*/ 	.word	0x00000002
        /*1324*/ 	.word	0x00030840
        /*1328*/ 	.short	0x010a
        /*132a*/ 	.byte	0x3f
	.zero		1


	//   ....[100]....
        /*132c*/ 	.word	0x00029590
        /*1330*/ 	.word	0x00000002
        /*1334*/ 	.word	0x00030860
        /*1338*/ 	.short	0x010a
        /*133a*/ 	.byte	0x3f
	.zero		1


	//   ....[101]....
        /*133c*/ 	.word	0x000295e0
        /*1340*/ 	.word	0x00000002
        /*1344*/ 	.word	0x00030840
        /*1348*/ 	.short	0x010a
        /*134a*/ 	.byte	0x3f
	.zero		1


	//   ....[102]....
        /*134c*/ 	.word	0x00029630
        /*1350*/ 	.word	0x00000002
        /*1354*/ 	.word	0x00030860
        /*1358*/ 	.short	0x010a
        /*135a*/ 	.byte	0x3f
	.zero		1


	//   ....[103]....
        /*135c*/ 	.word	0x00029680
        /*1360*/ 	.word	0x00000003
        /*1364*/ 	.word	0x00030860
        /*1368*/ 	.short	0x010a
        /*136a*/ 	.byte	0x3f
	.zero		1


	//   ....[104]....
        /*136c*/ 	.word	0x0002a040
        /*1370*/ 	.word	0x00000000
        /*1374*/ 	.word	0x00030820
        /*1378*/ 	.short	0x010a
        /*137a*/ 	.byte	0x3f
	.zero		1


	//   ....[105]....
        /*137c*/ 	.word	0x0002a1e0
        /*1380*/ 	.word	0x00000006
        /*1384*/ 	.word	0x00000000
        /*1388*/ 	.short	0x010a
        /*138a*/ 	.byte	0x3f
	.zero		1


	//   ....[106]....
        /*138c*/ 	.word	0x0002a230
        /*1390*/ 	.word	0x00000007
        /*1394*/ 	.word	0x00000000
        /*1398*/ 	.short	0x010a
        /*139a*/ 	.byte	0x3f
	.zero		1


	//   ....[107]....
        /*139c*/ 	.word	0x0002a280
        /*13a0*/ 	.word	0x00000004
        /*13a4*/ 	.word	0x00000000
        /*13a8*/ 	.short	0x010a
        /*13aa*/ 	.byte	0x3f
	.zero		1


	//----- nvinfo : EIATTR_NUM_MBARRIERS
	.align		4
.L_537:
        /*13ac*/ 	.byte	0x03, 0x38
        /*13ae*/ 	.short	0x0016


	//----- nvinfo : EIATTR_EXIT_INSTR_OFFSETS
	.align		4
        /*13b0*/ 	.byte	0x04, 0x1c
        /*13b2*/ 	.short	(.L_539 - .L_538)


	//   ....[0]....
.L_538:
        /*13b4*/ 	.word	0x00027730


	//----- nvinfo : EIATTR_MAX_THREADS
	.align		4
.L_539:
        /*13b8*/ 	.byte	0x04, 0x05
        /*13ba*/ 	.short	(.L_541 - .L_540)
.L_540:
        /*13bc*/ 	.word	0x00000180
        /*13c0*/ 	.word	0x00000001
        /*13c4*/ 	.word	0x00000001


	//----- nvinfo : EIATTR_CRS_STACK_SIZE
	.align		4
.L_541:
        /*13c8*/ 	.byte	0x04, 0x1e
        /*13ca*/ 	.short	(.L_543 - .L_542)
.L_542:
        /*13cc*/ 	.word	0x00000000


	//----- nvinfo : EIATTR_CBANK_PARAM_SIZE
	.align		4
.L_543:
        /*13d0*/ 	.byte	0x03, 0x19
        /*13d2*/ 	.short	0x0a70


	//----- nvinfo : EIATTR_PARAM_CBANK
	.align		4
        /*13d4*/ 	.byte	0x04, 0x0a
        /*13d6*/ 	.short	(.L_545 - .L_544)
	.align		4
.L_544:
        /*13d8*/ 	.word	index@(.nv.constant0._ZN7cutlass13device_kernelIN5flash11enable_sm90INS1_16FlashAttnFwdSm90INS1_25CollectiveMainloopFwdSm90ILi2EN4cute5tupleIJNS5_1CILi1EEES8_S8_EEENS6_IJNS7_ILi128EEENS7_ILi64EEENS7_ILi256EEEEEELi256ENS_6half_tEfNS_4arch4Sm90ELb0ELb1ELb0ELb1ELb0ELb1ELb0ELb1ELb1ELb0ELb0ELb0EEENS1_21CollectiveEpilogueFwdINS6_IJSA_SC_SB_EEES9_SE_SG_Li256ELb1ELb0ELb0ELb0EEENS1_36VarlenDynamicPersistentTileSchedulerILi128ELi64ELi256ELi32ELb0ELb0ELb1ELb1ELb0ELb1EEEEEEEEEvNT_6ParamsE)
        /*13dc*/ 	.short	0x0210
        /*13de*/ 	.short	0x0a70


	//----- nvinfo : EIATTR_SW_WAR
	.align		4
.L_545:
        /*13e0*/ 	.byte	0x04, 0x36
        /*13e2*/ 	.short	(.L_547 - .L_546)
.L_546:
        /*13e4*/ 	.word	0x00000008
.L_547:


//--------------------- .nv.info._ZN7cutlass13device_kernelIN5flash11enable_sm90INS1_16FlashAttnFwdSm90INS1_25CollectiveMainloopFwdSm90ILi2EN4cute5tupleIJNS5_1CILi1EEES8_S8_EEENS6_IJNS7_ILi128EEENS7_ILi80EEENS7_ILi256EEEEEELi256ENS_6half_tEfNS_4arch4Sm90ELb1ELb0ELb0ELb0ELb0ELb0ELb0ELb1ELb1ELb0ELb0ELb0EEENS1_21CollectiveEpilogueFwdINS6_IJSA_SC_SB_EEES9_SE_SG_Li256ELb0ELb0ELb0ELb0EEENS1_30DynamicPersistentTileSchedulerILi256ELi32ELb0ELb0ELb1EEEEEEEEEvNT_6ParamsE --------------------------
	.section	.nv.info._ZN7cutlass13device_kernelIN5flash11enable_sm90INS1_16FlashAttnFwdSm90INS1_25CollectiveMainloopFwdSm90ILi2EN4cute5tupleIJNS5_1CILi1EEES8_S8_EEENS6_IJNS7_ILi128EEENS7_ILi80EEENS7_ILi256EEEEEELi256ENS_6half_tEfNS_4arch4Sm90ELb1ELb0ELb0ELb0ELb0ELb0ELb0ELb1ELb1ELb0ELb0ELb0EEENS1_21CollectiveEpilogueFwdINS6_IJSA_SC_SB_EEES9_SE_SG_Li256ELb0ELb0ELb0ELb0EEENS1_30DynamicPersistentTileSchedulerILi256ELi32ELb0ELb0ELb1EEEEEEEEEvNT_6ParamsE,"",@"SHT_CUDA_INFO"
	.sectionflags	@""
	.align	4


	//----- nvinfo : EIATTR_CUDA_API_VERSION
	.align		4
        /*0000*/ 	.byte	0x04, 0x37
        /*0002*/ 	.short	(.L_549 - .L_548)
.L_548:
        /*0004*/ 	.word	0x00000082


	//----- nvinfo : EIATTR_KPARAM_INFO
	.align		4
.L_549:
        /*0008*/ 	.byte	0x04, 0x17
        /*000a*/ 	.short	(.L_551 - .L_550)
.L_550:
        /*000c*/ 	.word	0x00000000
        /*0010*/ 	.short	0x0000
        /*0012*/ 	.short	0x0070
        /*0014*/ 	.byte	0x00, 0xf0, 0x01, 0x2e


	//----- nvinfo : EIATTR_SPARSE_MMA_MASK
	.align		4
.L_551:
        /*0018*/ 	.byte	0x03, 0x50
        /*001a*/ 	.short	0x0000


	//----- nvinfo : EIATTR_MAXREG_COUNT
	.align		4
        /*001c*/ 	.byte	0x03, 0x1b
        /*001e*/ 	.short	0x00a8


	//----- nvinfo : EIATTR_NUM_BARRIERS
	.align		4
        /*0020*/ 	.byte	0x02, 0x4c
        /*0022*/ 	.byte	0x09
	.zero		1


	//----- nvinfo : EIATTR_EXTERNS
	.align		4
        /*0024*/ 	.byte	0x04, 0x0f
        /*0026*/ 	.short	(.L_553 - .L_552)


	//   ....[0]....
	.align		4
.L_552:
        /*0028*/ 	.word	index@(__assertfail)


	//----- nvinfo : EIATTR_ANNOTATIONS
	.align		4
.L_553:
        /*002c*/ 	.byte	0x04, 0x55
        /*002e*/ 	.short	(.L_555 - .L_554)


	//   ....[0]....
.L_554:
        /*0030*/ 	.word	0x00000001
        /*0034*/ 	.byte	0x70, 0x09, 0x00, 0x00, 0x01, 0x00, 0x00, 0x00, 0x40, 0x0a, 0x00, 0x00, 0x01, 0x00, 0x00, 0x00
        /*0044*/ 	.byte	0xd0, 0x34, 0x01, 0x00


	//----- nvinfo : EIATTR_MERCURY_ISA_VERSION
	.align		4
.L_555:
        /*0048*/ 	.byte	0x03, 0x5f
        /*004a*/ 	.short	0x0101


	//----- nvinfo : EIATTR_INT_WARP_WIDE_INSTR_OFFSETS
	.align		4
        /*004c*/ 	.byte	0x04, 0x31
        /*004e*/ 	.short	(.L_557 - .L_556)


	//   ....[0]....
.L_556:
        /*0050*/ 	.word	0x00000190


	//   ....[1]....
        /*0054*/ 	.word	0x000001c0


	//   ....[2]....
        /*0058*/ 	.word	0x000001d0


	//   ....[3]....
        /*005c*/ 	.word	0x00010870


	//   ....[4]....
        /*0060*/ 	.word	0x00010910


	//   ....[5]....
        /*0064*/ 	.word	0x00010e80


	//   ....[6]....
        /*0068*/ 	.word	0x00012e70


	//   ....[7]....
        /*006c*/ 	.word	0x00012f10


	//----- nvinfo : EIATTR_COOP_GROUP_MASK_REGIDS
	.align		4
.L_557:
        /*0070*/ 	.byte	0x04, 0x29
        /*0072*/ 	.short	(.L_559 - .L_558)


	//   ....[0]....
.L_558:
        /*0074*/ 	.word	0xffffffff


	//   ....[1]....
        /*0078*/ 	.word	0xffffffff


	//   ....[2]....
        /*007c*/ 	.word	0xffffffff


	//   ....[3]....
        /*0080*/ 	.word	0xffffffff


	//   ....[4]....
        /*0084*/ 	.word	0xffffffff


	//   ....[5]....
        /*0088*/ 	.word	0xffffffff


	//   ....[6]....
        /*008c*/ 	.word	0xffffffff


	//   ....[7]....
        /*0090*/ 	.word	0xffffffff


	//   ....[8]....
        /*0094*/ 	.word	0xffffffff


	//   ....[9]....
        /*0098*/ 	.word	0xffffffff


	//   ....[10]....
        /*009c*/ 	.word	0xffffffff


	//   ....[11]....
        /*00a0*/ 	.word	0xffffffff


	//   ....[12]....
        /*00a4*/ 	.word	0xffffffff


	//   ....[13]....
        /*00a8*/ 	.word	0xffffffff


	//   ....[14]....
        /*00ac*/ 	.word	0xffffffff


	//   ....[15]....
        /*00b0*/ 	.word	0xffffffff


	//   ....[16]....
        /*00b4*/ 	.word	0xffffffff


	//   ....[17]....
        /*00b8*/ 	.word	0xffffffff


	//   ....[18]....
        /*00bc*/ 	.word	0xffffffff


	//   ....[19]....
        /*00c0*/ 	.word	0xffffffff


	//   ....[20]....
        /*00c4*/ 	.word	0xffffffff


	//   ....[21]....
        /*00c8*/ 	.word	0xffffffff


	//   ....[22]....
        /*00cc*/ 	.word	0xffffffff


	//   ....[23]....
        /*00d0*/ 	.word	0xffffffff


	//   ....[24]....
        /*00d4*/ 	.word	0xffffffff


	//   ....[25]....
        /*00d8*/ 	.word	0xffffffff


	//   ....[26]....
        /*00dc*/ 	.word	0xffffffff


	//   ....[27]....
        /*00e0*/ 	.word	0xffffffff


	//   ....[28]....
        /*00e4*/ 	.word	0x0500000f


	//   ....[29]....
        /*00e8*/ 	.word	0x0500000f


	//----- nvinfo : EIATTR_COOP_GROUP_INSTR_OFFSETS
	.align		4
.L_559:
        /*00ec*/ 	.byte	0x04, 0x28
        /*00ee*/ 	.short	(.L_561 - .L_560)


	//   ....[0]....
.L_560:
        /*00f0*/ 	.word	0x00000060


	//   ....[1]....
        /*00f4*/ 	.word	0x000001a0


	//   ....[2]....
        /*00f8*/ 	.word	0x000001f0


	//   ....[3]....
        /*00fc*/ 	.word	0x000003e0


	//   ....[4]....
        /*0100*/ 	.word	0x00000540


	//   ....[5]....
        /*0104*/ 	.word	0x00000660


	//   ....[6]....
        /*0108*/ 	.word	0x000007c0


	//   ....[7]....
        /*010c*/ 	.word	0x00001660


	//   ....[8]....
        /*0110*/ 	.word	0x00004680


	//   ....[9]....
        /*0114*/ 	.word	0x00004760


	//   ....[10]....
        /*0118*/ 	.word	0x00004c00


	//   ....[11]....
        /*011c*/ 	.word	0x00004c80


	//   ....[12]....
        /*0120*/ 	.word	0x000088a0


	//   ....[13]....
        /*0124*/ 	.word	0x00008980


	//   ....[14]....
        /*0128*/ 	.word	0x00008e90


	//   ....[15]....
        /*012c*/ 	.word	0x00008f00


	//   ....[16]....
        /*0130*/ 	.word	0x0000c580


	//   ....[17]....
        /*0134*/ 	.word	0x0000c690


	//   ....[18]....
        /*0138*/ 	.word	0x0000cae0


	//   ....[19]....
        /*013c*/ 	.word	0x0000cb00


	//   ....[20]....
        /*0140*/ 	.word	0x0000dbc0


	//   ....[21]....
        /*0144*/ 	.word	0x0000dc00


	//   ....[22]....
        /*0148*/ 	.word	0x0000dd20


	//   ....[23]....
        /*014c*/ 	.word	0x0000dd30


	//   ....[24]....
        /*0150*/ 	.word	0x0000f5c0


	//   ....[25]....
        /*0154*/ 	.word	0x000102f0


	//   ....[26]....
        /*0158*/ 	.word	0x000132c0


	//   ....[27]....
        /*015c*/ 	.word	0x00013470


	//   ....[28]....
        /*0160*/ 	.word	0x00013a00


	//   ....[29]....
        /*0164*/ 	.word	0x00013de0


	//----- nvinfo : EIATTR_REG_RECONFIG
	.align		4
.L_561:
        /*0168*/ 	.byte	0x01, 0x54
	.zero		2


	//----- nvinfo : EIATTR_SYSCALL_OFFSETS
	.align		4
        /*016c*/ 	.byte	0x04, 0x46
        /*016e*/ 	.short	(.L_563 - .L_562)


	//   ....[0]....
.L_562:
        /*0170*/ 	.word	0x00001810


	//   ....[1]....
        /*0174*/ 	.word	0x00010aa0


	//   ....[2]....
        /*0178*/ 	.word	0x00010be0


	//   ....[3]....
        /*017c*/ 	.word	0x00010ce0


	//----- nvinfo : EIATTR_MBARRIER_INSTR_OFFSETS
	.align		4
.L_563:
        /*0180*/ 	.byte	0x04, 0x39
        /*0182*/ 	.short	(.L_565 - .L_564)


	//   ....[0]....
.L_564:
        /*0184*/ 	.word	0x00000290
        /*0188*/ 	.word	0x000000ff
        /*018c*/ 	.word	0x00038800
        /*0190*/ 	.short	0x0100
        /*0192*/ 	.byte	0x06
	.zero		1


	//   ....[1]....
        /*0194*/ 	.word	0x000002a0
        /*0198*/ 	.word	0x000000ff
        /*019c*/ 	.word	0x00038820
        /*01a0*/ 	.short	0x0100
        /*01a2*/ 	.byte	0x06
	.zero		1


	//   ....[2]....
        /*01a4*/ 	.word	0x00000390
        /*01a8*/ 	.word	0x000000ff
        /*01ac*/ 	.word	0x00038830
        /*01b0*/ 	.short	0x0100
        /*01b2*/ 	.byte	0x08
	.zero		1


	//   ....[3]....
        /*01b4*/ 	.word	0x000003a0
        /*01b8*/ 	.word	0x000000ff
        /*01bc*/ 	.word	0x00038840
        /*01c0*/ 	.short	0x0100
        /*01c2*/ 	.byte	0x08
	.zero		1


	//   ....[4]....
        /*01c4*/ 	.word	0x000003b0
        /*01c8*/ 	.word	0x000000ff
        /*01cc*/ 	.word	0x00038838
        /*01d0*/ 	.short	0x0100
        /*01d2*/ 	.byte	0x08
	.zero		1


	//   ....[5]....
        /*01d4*/ 	.word	0x000003c0
        /*01d8*/ 	.word	0x000000ff
        /*01dc*/ 	.word	0x00038848
        /*01e0*/ 	.short	0x0100
        /*01e2*/ 	.byte	0x08
	.zero		1


	//   ....[6]....
        /*01e4*/ 	.word	0x000004f0
        /*01e8*/ 	.word	0x000000ff
        /*01ec*/ 	.word	0x00038850
        /*01f0*/ 	.short	0x0100
        /*01f2*/ 	.byte	0x08
	.zero		1


	//   ....[7]....
        /*01f4*/ 	.word	0x00000500
        /*01f8*/ 	.word	0x000000ff
        /*01fc*/ 	.word	0x00038860
        /*0200*/ 	.short	0x0100
        /*0202*/ 	.byte	0x08
	.zero		1


	//   ....[8]....
        /*0204*/ 	.word	0x00000510
        /*0208*/ 	.word	0x000000ff
        /*020c*/ 	.word	0x00038858
        /*0210*/ 	.short	0x0100
        /*0212*/ 	.byte	0x08
	.zero		1


	//   ....[9]....
        /*0214*/ 	.word	0x00000520
        /*0218*/ 	.word	0x000000ff
        /*021c*/ 	.word	0x00038868
        /*0220*/ 	.short	0x0100
        /*0222*/ 	.byte	0x08
	.zero		1


	//   ....[10]....
        /*0224*/ 	.word	0x00000610
        /*0228*/ 	.word	0x000000ff
        /*022c*/ 	.word	0x00038870
        /*0230*/ 	.short	0x0100
        /*0232*/ 	.byte	0x06
	.zero		1


	//   ....[11]....
        /*0234*/ 	.word	0x00000620
        /*0238*/ 	.word	0x000000ff
        /*023c*/ 	.word	0x00038880
        /*0240*/ 	.short	0x0100
        /*0242*/ 	.byte	0x06
	.zero		1


	//   ....[12]....
        /*0244*/ 	.word	0x00000630
        /*0248*/ 	.word	0x000000ff
        /*024c*/ 	.word	0x00038878
        /*0250*/ 	.short	0x0100
        /*0252*/ 	.byte	0x06
	.zero		1


	//   ....[13]....
        /*0254*/ 	.word	0x00000640
        /*0258*/ 	.word	0x000000ff
        /*025c*/ 	.word	0x00038888
        /*0260*/ 	.short	0x0100
        /*0262*/ 	.byte	0x06
	.zero		1


	//   ....[14]....
        /*0264*/ 	.word	0x00000770
        /*0268*/ 	.word	0x000000ff
        /*026c*/ 	.word	0x00038890
        /*0270*/ 	.short	0x0100
        /*0272*/ 	.byte	0x08
	.zero		1


	//   ....[15]....
        /*0274*/ 	.word	0x00000780
        /*0278*/ 	.word	0x000000ff
        /*027c*/ 	.word	0x000388a0
        /*0280*/ 	.short	0x0100
        /*0282*/ 	.byte	0x08
	.zero		1


	//   ....[16]....
        /*0284*/ 	.word	0x00000790
        /*0288*/ 	.word	0x000000ff
        /*028c*/ 	.word	0x00038898
        /*0290*/ 	.short	0x0100
        /*0292*/ 	.byte	0x08
	.zero		1


	//   ....[17]....
        /*0294*/ 	.word	0x000007a0
        /*0298*/ 	.word	0x000000ff
        /*029c*/ 	.word	0x000388a8
        /*02a0*/ 	.short	0x0100
        /*02a2*/ 	.byte	0x08
	.zero		1


	//   ....[18]....
        /*02a4*/ 	.word	0x000008d0
        /*02a8*/ 	.word	0x000000ff
        /*02ac*/ 	.word	0x000388b0
        /*02b0*/ 	.short	0x0100
        /*02b2*/ 	.byte	0x08
	.zero		1


	//   ....[19]....
        /*02b4*/ 	.word	0x000008e0
        /*02b8*/ 	.word	0x000000ff
        /*02bc*/ 	.word	0x000388c0
        /*02c0*/ 	.short	0x0100
        /*02c2*/ 	.byte	0x08
	.zero		1


	//   ....[20]....
        /*02c4*/ 	.word	0x000008f0
        /*02c8*/ 	.word	0x000000ff
        /*02cc*/ 	.word	0x000388b8
        /*02d0*/ 	.short	0x0100
        /*02d2*/ 	.byte	0x08
	.zero		1


	//   ....[21]....
        /*02d4*/ 	.word	0x00000900
        /*02d8*/ 	.word	0x000000ff
        /*02dc*/ 	.word	0x000388c8
        /*02e0*/ 	.short	0x0100
        /*02e2*/ 	.byte	0x08
	.zero		1


	//   ....[22]....
        /*02e4*/ 	.word	0x000018b0
        /*02e8*/ 	.word	0x000000ff
        /*02ec*/ 	.word	0x00038800
        /*02f0*/ 	.short	0x010a
        /*02f2*/ 	.byte	0x3c
	.zero		1


	//   ....[23]....
        /*02f4*/ 	.word	0x00001940
        /*02f8*/ 	.word	0x00000000
        /*02fc*/ 	.word	0x00038830
        /*0300*/ 	.short	0x010a
        /*0302*/ 	.byte	0x3f
	.zero		1


	//   ....[24]....
        /*0304*/ 	.word	0x000019b0
        /*0308*/ 	.word	0x00000000
        /*030c*/ 	.word	0x00038830
        /*0310*/ 	.short	0x010a
        /*0312*/ 	.byte	0x3f
	.zero		1


	//   ....[25]....
        /*0314*/ 	.word	0x000045b0
        /*0318*/ 	.word	0x00000000
        /*031c*/ 	.word	0x00000000
        /*0320*/ 	.short	0x0101
        /*0322*/ 	.byte	0x3f
	.zero		1


	//   ....[26]....
        /*0324*/ 	.word	0x00005b50
        /*0328*/ 	.word	0x000000ff
        /*032c*/ 	.word	0x00038830
        /*0330*/ 	.short	0x010a
        /*0332*/ 	.byte	0x2f
	.zero		1


	//   ....[27]....
        /*0334*/ 	.word	0x00005b90
        /*0338*/ 	.word	0x000000ff
        /*033c*/ 	.word	0x00038830
        /*0340*/ 	.short	0x010a
        /*0342*/ 	.byte	0x2f
	.zero		1


	//   ....[28]....
        /*0344*/ 	.word	0x00008190
        /*0348*/ 	.word	0x000000ff
        /*034c*/ 	.word	0x00038850
        /*0350*/ 	.short	0x010a
        /*0352*/ 	.byte	0x05
	.zero		1


	//   ....[29]....
        /*0354*/ 	.word	0x000081d0
        /*0358*/ 	.word	0x000000ff
        /*035c*/ 	.word	0x00038850
        /*0360*/ 	.short	0x010a
        /*0362*/ 	.byte	0x05
	.zero		1


	//   ....[30]....
        /*0364*/ 	.word	0x00009430
        /*0368*/ 	.word	0x00000011
        /*036c*/ 	.word	0x00000000
        /*0370*/ 	.short	0x0101
        /*0372*/ 	.byte	0x3f
	.zero		1


	//   ....[31]....
        /*0374*/ 	.word	0x000094a0
        /*0378*/ 	.word	0x000000a3
        /*037c*/ 	.word	0x00000000
        /*0380*/ 	.short	0x0101
        /*0382*/ 	.byte	0x3f
	.zero		1


	//   ....[32]....
        /*0384*/ 	.word	0x000098b0
        /*0388*/ 	.word	0x000000ff
        /*038c*/ 	.word	0x00038830
        /*0390*/ 	.short	0x010a
        /*0392*/ 	.byte	0x04
	.zero		1


	//   ....[33]....
        /*0394*/ 	.word	0x000098f0
        /*0398*/ 	.word	0x000000ff
        /*039c*/ 	.word	0x00038830
        /*03a0*/ 	.short	0x010a
        /*03a2*/ 	.byte	0x04
	.zero		1


	//   ....[34]....
        /*03a4*/ 	.word	0x0000c2e0
        /*03a8*/ 	.word	0x000000ff
        /*03ac*/ 	.word	0x00038850
        /*03b0*/ 	.short	0x010a
        /*03b2*/ 	.byte	0x05
	.zero		1


	//   ....[35]....
        /*03b4*/ 	.word	0x0000c320
        /*03b8*/ 	.word	0x000000ff
        /*03bc*/ 	.word	0x00038850
        /*03c0*/ 	.short	0x010a
        /*03c2*/ 	.byte	0x05
	.zero		1


	//   ....[36]....
        /*03c4*/ 	.word	0x0000ce30
        /*03c8*/ 	.word	0x0000009d
        /*03cc*/ 	.word	0x00000000
        /*03d0*/ 	.short	0x0101
        /*03d2*/ 	.byte	0x3f
	.zero		1


	//   ....[37]....
        /*03d4*/ 	.word	0x0000ce90
        /*03d8*/ 	.word	0x000000ab
        /*03dc*/ 	.word	0x00000000
        /*03e0*/ 	.short	0x0101
        /*03e2*/ 	.byte	0x3f
	.zero		1


	//   ....[38]....
        /*03e4*/ 	.word	0x0000db10
        /*03e8*/ 	.word	0x000000ff
        /*03ec*/ 	.word	0x00038850
        /*03f0*/ 	.short	0x010a
        /*03f2*/ 	.byte	0x05
	.zero		1


	//   ....[39]....
        /*03f4*/ 	.word	0x0000db50
        /*03f8*/ 	.word	0x000000ff
        /*03fc*/ 	.word	0x00038850
        /*0400*/ 	.short	0x010a
        /*0402*/ 	.byte	0x05
	.zero		1


	//   ....[40]....
        /*0404*/ 	.word	0x0000e490
        /*0408*/ 	.word	0x00000003
        /*040c*/ 	.word	0x00000000
        /*0410*/ 	.short	0x0101
        /*0412*/ 	.byte	0x3f
	.zero		1


	//   ....[41]....
        /*0414*/ 	.word	0x0000f800
        /*0418*/ 	.word	0x000000ff
        /*041c*/ 	.word	0x00000000
        /*0420*/ 	.short	0x0101
        /*0422*/ 	.byte	0x05
	.zero		1


	//   ....[42]....
        /*0424*/ 	.word	0x000111b0
        /*0428*/ 	.word	0x00000008
        /*042c*/ 	.word	0x00038840
        /*0430*/ 	.short	0x010a
        /*0432*/ 	.byte	0x3f
	.zero		1


	//   ....[43]....
        /*0434*/ 	.word	0x000116d0
        /*0438*/ 	.word	0x000000ff
        /*043c*/ 	.word	0x00038820
        /*0440*/ 	.short	0x010a
        /*0442*/ 	.byte	0x28
	.zero		1


	//   ....[44]....
        /*0444*/ 	.word	0x000119d0
        /*0448*/ 	.word	0x00000003
        /*044c*/ 	.word	0x00038840
        /*0450*/ 	.short	0x010a
        /*0452*/ 	.byte	0x3f
	.zero		1


	//   ....[45]....
        /*0454*/ 	.word	0x00011c60
        /*0458*/ 	.word	0x00000002
        /*045c*/ 	.word	0x00000060
        /*0460*/ 	.short	0x010a
        /*0462*/ 	.byte	0x3f
	.zero		1


	//   ....[46]....
        /*0464*/ 	.word	0x000121a0
        /*0468*/ 	.word	0x00000003
        /*046c*/ 	.word	0x00038840
        /*0470*/ 	.short	0x010a
        /*0472*/ 	.byte	0x3f
	.zero		1


	//   ....[47]....
        /*0474*/ 	.word	0x00012430
        /*0478*/ 	.word	0x00000002
        /*047c*/ 	.word	0x00000060
        /*0480*/ 	.short	0x010a
        /*0482*/ 	.byte	0x3f
	.zero		1


	//   ....[48]....
        /*0484*/ 	.word	0x000128d0
        /*0488*/ 	.word	0x00000002
        /*048c*/ 	.word	0x00038840
        /*0490*/ 	.short	0x010a
        /*0492*/ 	.byte	0x3f
	.zero		1


	//   ....[49]....
        /*0494*/ 	.word	0x00012b60
        /*0498*/ 	.word	0x00000002
        /*049c*/ 	.word	0x00000060
        /*04a0*/ 	.short	0x010a
        /*04a2*/ 	.byte	0x3f
	.zero		1


	//   ....[50]....
        /*04a4*/ 	.word	0x00012fb0
        /*04a8*/ 	.word	0x00000003
        /*04ac*/ 	.word	0x00038860
        /*04b0*/ 	.short	0x010a
        /*04b2*/ 	.byte	0x3f
	.zero		1


	//   ....[51]....
        /*04b4*/ 	.word	0x00013420
        /*04b8*/ 	.word	0x00000007
        /*04bc*/ 	.word	0x00038820
        /*04c0*/ 	.short	0x010a
        /*04c2*/ 	.byte	0x3f
	.zero		1


	//   ....[52]....
        /*04c4*/ 	.word	0x00013590
        /*04c8*/ 	.word	0x00000005
        /*04cc*/ 	.word	0x00000000
        /*04d0*/ 	.short	0x010a
        /*04d2*/ 	.byte	0x3f
	.zero		1


	//   ....[53]....
        /*04d4*/ 	.word	0x00013600
        /*04d8*/ 	.word	0x00000003
        /*04dc*/ 	.word	0x00000000
        /*04e0*/ 	.short	0x010a
        /*04e2*/ 	.byte	0x3f
	.zero		1


	//   ....[54]....
        /*04e4*/ 	.word	0x00013660
        /*04e8*/ 	.word	0x00000005
        /*04ec*/ 	.word	0x00000000
        /*04f0*/ 	.short	0x010a
        /*04f2*/ 	.byte	0x3f
	.zero		1


	//   ....[55]....
        /*04f4*/ 	.word	0x00013690
        /*04f8*/ 	.word	0x00000003
        /*04fc*/ 	.word	0x00000000
        /*0500*/ 	.short	0x010a
        /*0502*/ 	.byte	0x3f
	.zero		1


	//   ....[56]....
        /*0504*/ 	.word	0x00013700
        /*0508*/ 	.word	0x00000003
        /*050c*/ 	.word	0x00038800
        /*0510*/ 	.short	0x010a
        /*0512*/ 	.byte	0x3f
	.zero		1


	//   ....[57]....
        /*0514*/ 	.word	0x00013750
        /*0518*/ 	.word	0x00000000
        /*051c*/ 	.word	0x00038830
        /*0520*/ 	.short	0x010a
        /*0522*/ 	.byte	0x3f
	.zero		1


	//   ....[58]....
        /*0524*/ 	.word	0x000137b0
        /*0528*/ 	.word	0x00000004
        /*052c*/ 	.word	0x00038830
        /*0530*/ 	.short	0x010a
        /*0532*/ 	.byte	0x3f
	.zero		1


	//   ....[59]....
        /*0534*/ 	.word	0x00013810
        /*0538*/ 	.word	0x00000003
        /*053c*/ 	.word	0x00038850
        /*0540*/ 	.short	0x010a
        /*0542*/ 	.byte	0x3f
	.zero		1


	//   ....[60]....
        /*0544*/ 	.word	0x00013870
        /*0548*/ 	.word	0x00000004
        /*054c*/ 	.word	0x00038830
        /*0550*/ 	.short	0x010a
        /*0552*/ 	.byte	0x3f
	.zero		1


	//   ....[61]....
        /*0554*/ 	.word	0x000138d0
        /*0558*/ 	.word	0x00000003
        /*055c*/ 	.word	0x00038850
        /*0560*/ 	.short	0x010a
        /*0562*/ 	.byte	0x3f
	.zero		1


	//   ....[62]....
        /*0564*/ 	.word	0x00013930
        /*0568*/ 	.word	0x00000007
        /*056c*/ 	.word	0x00038850
        /*0570*/ 	.short	0x010a
        /*0572*/ 	.byte	0x3f
	.zero		1


	//   ....[63]....
        /*0574*/ 	.word	0x00013ab0
        /*0578*/ 	.word	0x00000008
        /*057c*/ 	.word	0x00038840
        /*0580*/ 	.short	0x010a
        /*0582*/ 	.byte	0x3f
	.zero		1


	//   ....[64]....
        /*0584*/ 	.word	0x00013b10
        /*0588*/ 	.word	0x00000008
        /*058c*/ 	.word	0x00038820
        /*0590*/ 	.short	0x010a
        /*0592*/ 	.byte	0x3f
	.zero		1


	//   ....[65]....
        /*0594*/ 	.word	0x00013b60
        /*0598*/ 	.word	0x00000003
        /*059c*/ 	.word	0x00038840
        /*05a0*/ 	.short	0x010a
        /*05a2*/ 	.byte	0x3f
	.zero		1


	//   ....[66]....
        /*05a4*/ 	.word	0x00013bb0
        /*05a8*/ 	.word	0x00000002
        /*05ac*/ 	.word	0x00000060
        /*05b0*/ 	.short	0x010a
        /*05b2*/ 	.byte	0x3f
	.zero		1


	//   ....[67]....
        /*05b4*/ 	.word	0x00013c00
        /*05b8*/ 	.word	0x00000003
        /*05bc*/ 	.word	0x00038840
        /*05c0*/ 	.short	0x010a
        /*05c2*/ 	.byte	0x3f
	.zero		1


	//   ....[68]....
        /*05c4*/ 	.word	0x00013c50
        /*05c8*/ 	.word	0x00000002
        /*05cc*/ 	.word	0x00000060
        /*05d0*/ 	.short	0x010a
        /*05d2*/ 	.byte	0x3f
	.zero		1


	//   ....[69]....
        /*05d4*/ 	.word	0x00013ca0
        /*05d8*/ 	.word	0x00000002
        /*05dc*/ 	.word	0x00038840
        /*05e0*/ 	.short	0x010a
        /*05e2*/ 	.byte	0x3f
	.zero		1


	//   ....[70]....
        /*05e4*/ 	.word	0x00013cf0
        /*05e8*/ 	.word	0x00000002
        /*05ec*/ 	.word	0x00000060
        /*05f0*/ 	.short	0x010a
        /*05f2*/ 	.byte	0x3f
	.zero		1


	//   ....[71]....
        /*05f4*/ 	.word	0x00013d40
        /*05f8*/ 	.word	0x00000003
        /*05fc*/ 	.word	0x00038860
        /*0600*/ 	.short	0x010a
        /*0602*/ 	.byte	0x3f
	.zero		1


	//   ....[72]....
        /*0604*/ 	.word	0x00013e20
        /*0608*/ 	.word	0x00000007
        /*060c*/ 	.word	0x00038820
        /*0610*/ 	.short	0x010a
        /*0612*/ 	.byte	0x3f
	.zero		1


	//   ....[73]....
        /*0614*/ 	.word	0x00013e70
        /*0618*/ 	.word	0x00000005
        /*061c*/ 	.word	0x00000000
        /*0620*/ 	.short	0x010a
        /*0622*/ 	.byte	0x3f
	.zero		1


	//   ....[74]....
        /*0624*/ 	.word	0x00013ec0
        /*0628*/ 	.word	0x00000003
        /*062c*/ 	.word	0x00000000
        /*0630*/ 	.short	0x010a
        /*0632*/ 	.byte	0x3f
	.zero		1


	//   ....[75]....
        /*0634*/ 	.word	0x00013f10
        /*0638*/ 	.word	0x00000005
        /*063c*/ 	.word	0x00000000
        /*0640*/ 	.short	0x010a
        /*0642*/ 	.byte	0x3f
	.zero		1


	//----- nvinfo : EIATTR_NUM_MBARRIERS
	.align		4
.L_565:
        /*0644*/ 	.byte	0x03, 0x38
        /*0646*/ 	.short	0x0016


	//----- nvinfo : EIATTR_EXIT_INSTR_OFFSETS
	.align		4
        /*0648*/ 	.byte	0x04, 0x1c
        /*064a*/ 	.short	(.L_567 - .L_566)


	//   ....[0]....
.L_566:
        /*064c*/ 	.word	0x00000a30


	//   ....[1]....
        /*0650*/ 	.word	0x000102b0


	//   ....[2]....
        /*0654*/ 	.word	0x00010310


	//   ....[3]....
        /*0658*/ 	.word	0x00013490


	//   ....[4]....
        /*065c*/ 	.word	0x000136e0


	//----- nvinfo : EIATTR_MAX_THREADS
	.align		4
.L_567:
        /*0660*/ 	.byte	0x04, 0x05
        /*0662*/ 	.short	(.L_569 - .L_568)
.L_568:
        /*0664*/ 	.word	0x00000180
        /*0668*/ 	.word	0x00000001
        /*066c*/ 	.word	0x00000001


	//----- nvinfo : EIATTR_CRS_STACK_SIZE
	.align		4
.L_569:
        /*0670*/ 	.byte	0x04, 0x1e
        /*0672*/ 	.short	(.L_571 - .L_570)
.L_570:
        /*0674*/ 	.word	0x00000000


	//----- nvinfo : EIATTR_CBANK_PARAM_SIZE
	.align		4
.L_571:
        /*0678*/ 	.byte	0x03, 0x19
        /*067a*/ 	.short	0x0bf0


	//----- nvinfo : EIATTR_PARAM_CBANK
	.align		4
        /*067c*/ 	.byte	0x04, 0x0a
        /*067e*/ 	.short	(.L_573 - .L_572)
	.align		4
.L_572:
        /*0680*/ 	.word	index@(.nv.constant0._ZN7cutlass13device_kernelIN5flash11enable_sm90INS1_16FlashAttnFwdSm90INS1_25CollectiveMainloopFwdSm90ILi2EN4cute5tupleIJNS5_1CILi1EEES8_S8_EEENS6_IJNS7_ILi128EEENS7_ILi80EEENS7_ILi256EEEEEELi256ENS_6half_tEfNS_4arch4Sm90ELb1ELb0ELb0ELb0ELb0ELb0ELb0ELb1ELb1ELb0ELb0ELb0EEENS1_21CollectiveEpilogueFwdINS6_IJSA_SC_SB_EEES9_SE_SG_Li256ELb0ELb0ELb0ELb0EEENS1_30DynamicPersistentTileSchedulerILi256ELi32ELb0ELb0ELb1EEEEEEEEEvNT_6ParamsE)
        /*0684*/ 	.short	0x0210
        /*0686*/ 	.short	0x0bf0


	//----- nvinfo : EIATTR_SW_WAR
	.align		4
.L_573:
        /*0688*/ 	.byte	0x04, 0x36
        /*068a*/ 	.short	(.L_575 - .L_574)
.L_574:
        /*068c*/ 	.word	0x00000008
.L_575:


//--------------------- .nv.info._ZN7cutlass13device_kernelIN5flash11enable_sm90INS1_16FlashAttnFwdSm90INS1_25CollectiveMainloopFwdSm90ILi2EN4cute5tupleIJNS5_1CILi1EEES8_S8_EEENS6_IJNS7_ILi128EEENS7_ILi80EEENS7_ILi256EEEEEELi256ENS_6half_tEfNS_4arch4Sm90ELb1ELb0ELb0ELb1ELb0ELb0ELb0ELb1ELb1ELb0ELb0ELb0EEENS1_21CollectiveEpilogueFwdINS6_IJSA_SC_SB_EEES9_SE_SG_Li256ELb1ELb0ELb0ELb0EEENS1_36VarlenDynamicPersistentTileSchedulerILi128ELi80ELi256ELi32ELb0ELb0ELb1ELb1ELb1ELb1EEEEEEEEEvNT_6ParamsE --------------------------
	.section	.nv.info._ZN7cutlass13device_kernelIN5flash11enable_sm90INS1_16FlashAttnFwdSm90INS1_25CollectiveMainloopFwdSm90ILi2EN4cute5tupleIJNS5_1CILi1EEES8_S8_EEENS6_IJNS7_ILi128EEENS7_ILi80EEENS7_ILi256EEEEEELi256ENS_6half_tEfNS_4arch4Sm90ELb1ELb0ELb0ELb1ELb0ELb0ELb0ELb1ELb1ELb0ELb0ELb0EEENS1_21CollectiveEpilogueFwdINS6_IJSA_SC_SB_EEES9_SE_SG_Li256ELb1ELb0ELb0ELb0EEENS1_36VarlenDynamicPersistentTileSchedulerILi128ELi80ELi256ELi32ELb0ELb0ELb1ELb1ELb1ELb1EEEEEEEEEvNT_6ParamsE,"",@"SHT_CUDA_INFO"
	.sectionflags	@""
	.align	4


	//----- nvinfo : EIATTR_CUDA_API_VERSION
	.align		4
        /*0000*/ 	.byte	0x04, 0x37
        /*0002*/ 	.short	(.L_577 - .L_576)
.L_576:
        /*0004*/ 	.word	0x00000082


	//----- nvinfo : EIATTR_KPARAM_INFO
	.align		4
.L_577:
        /*0008*/ 	.byte	0x04, 0x17
        /*000a*/ 	.short	(.L_579 - .L_578)
.L_578:
        /*000c*/ 	.word	0x00000000
        /*0010*/ 	.short	0x0000
        /*0012*/ 	.short	0x0070
        /*0014*/ 	.byte	0x00, 0xf0, 0x01, 0x28


	//----- nvinfo : EIATTR_SPARSE_MMA_MASK
	.align		4
.L_579:
        /*0018*/ 	.byte	0x03, 0x50
        /*001a*/ 	.short	0x0000


	//----- nvinfo : EIATTR_MAXREG_COUNT
	.align		4
        /*001c*/ 	.byte	0x03, 0x1b
        /*001e*/ 	.short	0x00a8


	//----- nvinfo : EIATTR_NUM_BARRIERS
	.align		4
        /*0020*/ 	.byte	0x02, 0x4c
        /*0022*/ 	.byte	0x09
	.zero		1


	//----- nvinfo : EIATTR_EXTERNS
	.align		4
        /*0024*/ 	.byte	0x04, 0x0f
        /*0026*/ 	.short	(.L_581 - .L_580)


	//   ....[0]....
	.align		4
.L_580:
        /*0028*/ 	.word	index@(__assertfail)


	//----- nvinfo : EIATTR_ANNOTATIONS
	.align		4
.L_581:
        /*002c*/ 	.byte	0x04, 0x55
        /*002e*/ 	.short	(.L_583 - .L_582)


	//   ....[0]....
.L_582:
        /* <DEDUP_REMOVED lines=33> */


	//----- nvinfo : EIATTR_MERCURY_ISA_VERSION
	.align		4
.L_583:
        /*0230*/ 	.byte	0x03, 0x5f
        /*0232*/ 	.short	0x0101


	//----- nvinfo : EIATTR_UNUSED_LOAD_BYTE_OFFSET
	.align		4
        /*0234*/ 	.byte	0x04, 0x44
        /*0236*/ 	.short	(.L_585 - .L_584)


	//   ....[0]....
.L_584:
        /*0238*/ 	.word	0x00000a40
        /*023c*/ 	.word	0x0000fff0


	//   ....[1]....
        /*0240*/ 	.word	0x0000e850
        /*0244*/ 	.word	0x0000fff0


	//----- nvinfo : EIATTR_INT_WARP_WIDE_INSTR_OFFSETS
	.align		4
.L_585:
        /*0248*/ 	.byte	0x04, 0x31
        /*024a*/ 	.short	(.L_587 - .L_586)


	//   ....[0]....
.L_586:
        /*024c*/ 	.word	0x00000160


	//   ....[1]....
        /*0250*/ 	.word	0x000001a0


	//   ....[2]....
        /*0254*/ 	.word	0x00000210


	//   ....[3]....
        /*0258*/ 	.word	0x00012800


	//   ....[4]....
        /*025c*/ 	.word	0x000128a0


	//   ....[5]....
        /*0260*/ 	.word	0x00012d30


	//   ....[6]....
        /*0264*/ 	.word	0x00012d60


	//   ....[7]....
        /*0268*/ 	.word	0x00012f70


	//   ....[8]....
        /*026c*/ 	.word	0x00013060


	//   ....[9]....
        /*0270*/ 	.word	0x00013150


	//   ....[10]....
        /*0274*/ 	.word	0x000157d0


	//   ....[11]....
        /*0278*/ 	.word	0x00015870


	//----- nvinfo : EIATTR_COOP_GROUP_MASK_REGIDS
	.align		4
.L_587:
        /*027c*/ 	.byte	0x04, 0x29
        /*027e*/ 	.short	(.L_589 - .L_588)


	//   ....[0]....
.L_588:
        /*0280*/ 	.word	0xffffffff


	//   ....[1]....
        /*0284*/ 	.word	0xffffffff


	//   ....[2]....
        /*0288*/ 	.word	0xffffffff


	//   ....[3]....
        /*028c*/ 	.word	0xffffffff


	//   ....[4]....
        /*0290*/ 	.word	0xffffffff


	//   ....[5]....
        /*0294*/ 	.word	0xffffffff


	//   ....[6]....
        /*0298*/ 	.word	0xffffffff


	//   ....[7]....
        /*029c*/ 	.word	0xffffffff


	//   ....[8]....
        /*02a0*/ 	.word	0xffffffff


	//   ....[9]....
        /*02a4*/ 	.word	0xffffffff


	//   ....[10]....
        /*02a8*/ 	.word	0xffffffff


	//   ....[11]....
        /*02ac*/ 	.word	0xffffffff


	//   ....[12]....
        /*02b0*/ 	.word	0xffffffff


	//   ....[13]....
        /*02b4*/ 	.word	0xffffffff


	//   ....[14]....
        /*02b8*/ 	.word	0xffffffff


	//   ....[15]....
        /*02bc*/ 	.word	0xffffffff


	//   ....[16]....
        /*02c0*/ 	.word	0xffffffff


	//   ....[17]....
        /*02c4*/ 	.word	0xffffffff


	//   ....[18]....
        /*02c8*/ 	.word	0xffffffff


	//   ....[19]....
        /*02cc*/ 	.word	0xffffffff


	//   ....[20]....
        /*02d0*/ 	.word	0xffffffff


	//   ....[21]....
        /*02d4*/ 	.word	0xffffffff


	//   ....[22]....
        /*02d8*/ 	.word	0xffffffff


	//   ....[23]....
        /*02dc*/ 	.word	0xffffffff


	//   ....[24]....
        /*02e0*/ 	.word	0xffffffff


	//   ....[25]....
        /*02e4*/ 	.word	0xffffffff


	//   ....[26]....
        /*02e8*/ 	.word	0xffffffff


	//   ....[27]....
        /*02ec*/ 	.word	0xffffffff


	//   ....[28]....
        /*02f0*/ 	.word	0xffffffff


	//   ....[29]....
        /*02f4*/ 	.word	0xffffffff


	//   ....[30]....
        /*02f8*/ 	.word	0xffffffff


	//   ....[31]....
        /*02fc*/ 	.word	0xffffffff


	//   ....[32]....
        /*0300*/ 	.word	0xffffffff


	//   ....[33]....
        /*0304*/ 	.word	0xffffffff


	//   ....[34]....
        /*0308*/ 	.word	0xffffffff


	//   ....[35]....
        /*030c*/ 	.word	0xffffffff


	//   ....[36]....
        /*0310*/ 	.word	0xffffffff


	//   ....[37]....
        /*0314*/ 	.word	0xffffffff


	//   ....[38]....
        /*0318*/ 	.word	0xffffffff


	//   ....[39]....
        /*031c*/ 	.word	0xffffffff


	//   ....[40]....
        /*0320*/ 	.word	0xffffffff


	//   ....[41]....
        /*0324*/ 	.word	0xffffffff


	//   ....[42]....
        /*0328*/ 	.word	0xffffffff


	//   ....[43]....
        /*032c*/ 	.word	0xffffffff


	//   ....[44]....
        /*0330*/ 	.word	0xffffffff


	//   ....[45]....
        /*0334*/ 	.word	0xffffffff


	//   ....[46]....
        /*0338*/ 	.word	0xffffffff


	//   ....[47]....
        /*033c*/ 	.word	0xffffffff


	//   ....[48]....
        /*0340*/ 	.word	0xffffffff


	//   ....[49]....
        /*0344*/ 	.word	0xffffffff


	//   ....[50]....
        /*0348*/ 	.word	0xffffffff


	//   ....[51]....
        /*034c*/ 	.word	0xffffffff


	//   ....[52]....
        /*0350*/ 	.word	0xffffffff


	//   ....[53]....
        /*0354*/ 	.word	0xffffffff


	//   ....[54]....
        /*0358*/ 	.word	0xffffffff


	//   ....[55]....
        /*035c*/ 	.word	0xffffffff


	//   ....[56]....
        /*0360*/ 	.word	0xffffffff


	//   ....[57]....
        /*0364*/ 	.word	0xffffffff


	//   ....[58]....
        /*0368*/ 	.word	0x0500000f


	//   ....[59]....
        /*036c*/ 	.word	0x0500000f


	//   ....[60]....
        /*0370*/ 	.word	0x0500000f


	//   ....[61]....
        /*0374*/ 	.word	0x0500000f


	//   ....[62]....
        /*0378*/ 	.word	0x0500000f


	//   ....[63]....
        /*037c*/ 	.word	0x0500000f


	//   ....[64]....
        /*0380*/ 	.word	0x0500000f


	//   ....[65]....
        /*0384*/ 	.word	0x0500000f


	//   ....[66]....
        /*0388*/ 	.word	0x0500000f


	//   ....[67]....
        /*038c*/ 	.word	0x0500000f


	//   ....[68]....
        /*0390*/ 	.word	0x0500000f


	//   ....[69]....
        /*0394*/ 	.word	0x0500000f


	//   ....[70]....
        /*0398*/ 	.word	0x0500000f


	//   ....[71]....
        /*039c*/ 	.word	0x0500000f


	//   ....[72]....
        /*03a0*/ 	.word	0x0500000f


	//   ....[73]....
        /*03a4*/ 	.word	0x0500000f


	//   ....[74]....
        /*03a8*/ 	.word	0x0500000f


	//   ....[75]....
        /*03ac*/ 	.word	0x0500000f


	//   ....[76]....
        /*03b0*/ 	.word	0x0500000f


	//----- nvinfo : EIATTR_COOP_GROUP_INSTR_OFFSETS
	.align		4
.L_589:
        /*03b4*/ 	.byte	0x04, 0x28
        /*03b6*/ 	.short	(.L_591 - .L_590)


	//   ....[0]....
.L_590:
        /*03b8*/ 	.word	0x00000060


	//   ....[1]....
        /*03bc*/ 	.word	0x00000170


	//   ....[2]....
        /*03c0*/ 	.word	0x000001c0


	//   ....[3]....
        /*03c4*/ 	.word	0x000003f0


	//   ....[4]....
        /*03c8*/ 	.word	0x00000550


	//   ....[5]....
        /*03cc*/ 	.word	0x00000670


	//   ....[6]....
        /*03d0*/ 	.word	0x000007d0


	//   ....[7]....
        /*03d4*/ 	.word	0x000018a0


	//   ....[8]....
        /*03d8*/ 	.word	0x000047e0


	//   ....[9]....
        /*03dc*/ 	.word	0x000048c0


	//   ....[10]....
        /*03e0*/ 	.word	0x00004d60


	//   ....[11]....
        /*03e4*/ 	.word	0x00004dd0


	//   ....[12]....
        /*03e8*/ 	.word	0x00008a50


	//   ....[13]....
        /*03ec*/ 	.word	0x00008a80


	//   ....[14]....
        /*03f0*/ 	.word	0x00008eb0


	//   ....[15]....
        /*03f4*/ 	.word	0x00008f70


	//   ....[16]....
        /*03f8*/ 	.word	0x0000c500


	//   ....[17]....
        /*03fc*/ 	.word	0x0000c520


	//   ....[18]....
        /*0400*/ 	.word	0x0000c7f0


	//   ....[19]....
        /*0404*/ 	.word	0x0000ca60


	//   ....[20]....
        /*0408*/ 	.word	0x0000db50


	//   ....[21]....
        /*040c*/ 	.word	0x0000db90


	//   ....[22]....
        /*0410*/ 	.word	0x0000dc60


	//   ....[23]....
        /*0414*/ 	.word	0x0000dc90


	//   ....[24]....
        /*0418*/ 	.word	0x000115a0


	//   ....[25]....
        /*041c*/ 	.word	0x00011730


	//   ....[26]....
        /*0420*/ 	.word	0x00011760


	//   ....[27]....
        /*0424*/ 	.word	0x000117a0


	//   ....[28]....
        /*0428*/ 	.word	0x00011810


	//   ....[29]....
        /*042c*/ 	.word	0x00011870


	//   ....[30]....
        /*0430*/ 	.word	0x000118b0


	//   ....[31]....
        /*0434*/ 	.word	0x00011a60


	//   ....[32]....
        /*0438*/ 	.word	0x00011ac0


	//   ....[33]....
        /*043c*/ 	.word	0x00011b00


	//   ....[34]....
        /*0440*/ 	.word	0x00011b40


	//   ....[35]....
        /*0444*/ 	.word	0x00011b70


	//   ....[36]....
        /*0448*/ 	.word	0x00011ba0


	//   ....[37]....
        /*044c*/ 	.word	0x00011c40


	//   ....[38]....
        /*0450*/ 	.word	0x00011ca0


	//   ....[39]....
        /*0454*/ 	.word	0x00011d30


	//   ....[40]....
        /*0458*/ 	.word	0x00015d20


	//   ....[41]....
        /*045c*/ 	.word	0x00015d30


	//   ....[42]....
        /*0460*/ 	.word	0x00015e50


	//   ....[43]....
        /*0464*/ 	.word	0x00015eb0


	//   ....[44]....
        /*0468*/ 	.word	0x00015ef0


	//   ....[45]....
        /*046c*/ 	.word	0x00015f30


	//   ....[46]....
        /*0470*/ 	.word	0x00015f60


	//   ....[47]....
        /*0474*/ 	.word	0x00015f90


	//   ....[48]....
        /*0478*/ 	.word	0x00016130


	//   ....[49]....
        /*047c*/ 	.word	0x00016190


	//   ....[50]....
        /*0480*/ 	.word	0x000161d0


	//   ....[51]....
        /*0484*/ 	.word	0x00016210


	//   ....[52]....
        /*0488*/ 	.word	0x00016240


	//   ....[53]....
        /*048c*/ 	.word	0x00016270


	//   ....[54]....
        /*0490*/ 	.word	0x00016330


	//   ....[55]....
        /*0494*/ 	.word	0x00016350


	//   ....[56]....
        /*0498*/ 	.word	0x000163c0


	//   ....[57]....
        /*049c*/ 	.word	0x00016a60


	//   ....[58]....
        /*04a0*/ 	.word	0x00017070


	//   ....[59]....
        /*04a4*/ 	.word	0x00017490


	//   ....[60]....
        /*04a8*/ 	.word	0x00017520


	//   ....[61]....
        /*04ac*/ 	.word	0x000175c0


	//   ....[62]....
        /*04b0*/ 	.word	0x00017670


	//   ....[63]....
        /*04b4*/ 	.word	0x000176f0


	//   ....[64]....
        /*04b8*/ 	.word	0x00017770


	//   ....[65]....
        /*04bc*/ 	.word	0x000177f0


	//   ....[66]....
        /*04c0*/ 	.word	0x00017870


	//   ....[67]....
        /*04c4*/ 	.word	0x00017900


	//   ....[68]....
        /*04c8*/ 	.word	0x000179b0


	//   ....[69]....
        /*04cc*/ 	.word	0x00017a30


	//   ....[70]....
        /*04d0*/ 	.word	0x00017ab0


	//   ....[71]....
        /*04d4*/ 	.word	0x00017b30


	//   ....[72]....
        /*04d8*/ 	.word	0x00017bb0


	//   ....[73]....
        /*04dc*/ 	.word	0x00017c20


	//   ....[74]....
        /*04e0*/ 	.word	0x00017cc0


	//   ....[75]....
        /*04e4*/ 	.word	0x00017d50


	//   ....[76]....
        /*04e8*/ 	.word	0x00017e80


	//----- nvinfo : EIATTR_REG_RECONFIG
	.align		4
.L_591:
        /*04ec*/ 	.byte	0x01, 0x54
	.zero		2


	//----- nvinfo : EIATTR_SYSCALL_OFFSETS
	.align		4
        /*04f0*/ 	.byte	0x04, 0x46
        /*04f2*/ 	.short	(.L_593 - .L_592)


	//   ....[0]....
.L_592:
        /*04f4*/ 	.word	0x00001a90


	//   ....[1]....
        /*04f8*/ 	.word	0x00012a30


	//   ....[2]....
        /*04fc*/ 	.word	0x00012b70


	//   ....[3]....
        /*0500*/ 	.word	0x00012c70


	//----- nvinfo : EIATTR_MBARRIER_INSTR_OFFSETS
	.align		4
.L_593:
        /*0504*/ 	.byte	0x04, 0x39
        /*0506*/ 	.short	(.L_595 - .L_594)


	//   ....[0]....
.L_594:
        /*0508*/ 	.word	0x000002a0
        /*050c*/ 	.word	0x000000ff
        /*0510*/ 	.word	0x00038800
        /*0514*/ 	.short	0x0100
        /*0516*/ 	.byte	0x08
	.zero		1


	//   ....[1]....
        /*0518*/ 	.word	0x000002b0
        /*051c*/ 	.word	0x000000ff
        /*0520*/ 	.word	0x00038820
        /*0524*/ 	.short	0x0100
        /*0526*/ 	.byte	0x08
	.zero		1


	//   ....[2]....
        /*0528*/ 	.word	0x000003a0
        /*052c*/ 	.word	0x000000ff
        /*0530*/ 	.word	0x00038830
        /*0534*/ 	.short	0x0100
        /*0536*/ 	.byte	0x08
	.zero		1


	//   ....[3]....
        /*0538*/ 	.word	0x000003b0
        /*053c*/ 	.word	0x000000ff
        /*0540*/ 	.word	0x00038840
        /*0544*/ 	.short	0x0100
        /*0546*/ 	.byte	0x08
	.zero		1


	//   ....[4]....
        /*0548*/ 	.word	0x000003c0
        /*054c*/ 	.word	0x000000ff
        /*0550*/ 	.word	0x00038838
        /*0554*/ 	.short	0x0100
        /*0556*/ 	.byte	0x08
	.zero		1


	//   ....[5]....
        /*0558*/ 	.word	0x000003d0
        /*055c*/ 	.word	0x000000ff
        /*0560*/ 	.word	0x00038848
        /*0564*/ 	.short	0x0100
        /*0566*/ 	.byte	0x08
	.zero		1


	//   ....[6]....
        /*0568*/ 	.word	0x00000500
        /*056c*/ 	.word	0x000000ff
        /*0570*/ 	.word	0x00038850
        /*0574*/ 	.short	0x0100
        /*0576*/ 	.byte	0x08
	.zero		1


	//   ....[7]....
        /*0578*/ 	.word	0x00000510
        /*057c*/ 	.word	0x000000ff
        /*0580*/ 	.word	0x00038860
        /*0584*/ 	.short	0x0100
        /*0586*/ 	.byte	0x08
	.zero		1


	//   ....[8]....
        /*0588*/ 	.word	0x00000520
        /*058c*/ 	.word	0x000000ff
        /*0590*/ 	.word	0x00038858
        /*0594*/ 	.short	0x0100
        /*0596*/ 	.byte	0x08
	.zero		1


	//   ....[9]....
        /*0598*/ 	.word	0x00000530
        /*059c*/ 	.word	0x000000ff
        /*05a0*/ 	.word	0x00038868
        /*05a4*/ 	.short	0x0100
        /*05a6*/ 	.byte	0x08
	.zero		1


	//   ....[10]....
        /*05a8*/ 	.word	0x00000620
        /*05ac*/ 	.word	0x000000ff
        /*05b0*/ 	.word	0x00038870
        /*05b4*/ 	.short	0x0100
        /*05b6*/ 	.byte	0x06
	.zero		1


	//   ....[11]....
        /*05b8*/ 	.word	0x00000630
        /*05bc*/ 	.word	0x000000ff
        /*05c0*/ 	.word	0x00038880
        /*05c4*/ 	.short	0x0100
        /*05c6*/ 	.byte	0x06
	.zero		1


	//   ....[12]....
        /*05c8*/ 	.word	0x00000640
        /*05cc*/ 	.word	0x000000ff
        /*05d0*/ 	.word	0x00038878
        /*05d4*/ 	.short	0x0100
        /*05d6*/ 	.byte	0x06
	.zero		1


	//   ....[13]....
        /*05d8*/ 	.word	0x00000650
        /*05dc*/ 	.word	0x000000ff
        /*05e0*/ 	.word	0x00038888
        /*05e4*/ 	.short	0x0100
        /*05e6*/ 	.byte	0x06
	.zero		1


	//   ....[14]....
        /*05e8*/ 	.word	0x00000780
        /*05ec*/ 	.word	0x000000ff
        /*05f0*/ 	.word	0x00038890
        /*05f4*/ 	.short	0x0100
        /*05f6*/ 	.byte	0x08
	.zero		1


	//   ....[15]....
        /*05f8*/ 	.word	0x00000790
        /*05fc*/ 	.word	0x000000ff
        /*0600*/ 	.word	0x000388a0
        /*0604*/ 	.short	0x0100
        /*0606*/ 	.byte	0x08
	.zero		1


	//   ....[16]....
        /*0608*/ 	.word	0x000007a0
        /*060c*/ 	.word	0x000000ff
        /*0610*/ 	.word	0x00038898
        /*0614*/ 	.short	0x0100
        /*0616*/ 	.byte	0x08
	.zero		1


	//   ....[17]....
        /*0618*/ 	.word	0x000007b0
        /*061c*/ 	.word	0x000000ff
        /*0620*/ 	.word	0x000388a8
        /*0624*/ 	.short	0x0100
        /*0626*/ 	.byte	0x08
	.zero		1


	//   ....[18]....
        /*0628*/ 	.word	0x000008e0
        /*062c*/ 	.word	0x000000ff
        /*0630*/ 	.word	0x000388b0
        /*0634*/ 	.short	0x0100
        /*0636*/ 	.byte	0x08
	.zero		1


	//   ....[19]....
        /*0638*/ 	.word	0x000008f0
        /*063c*/ 	.word	0x000000ff
        /*0640*/ 	.word	0x000388c0
        /*0644*/ 	.short	0x0100
        /*0646*/ 	.byte	0x08
	.zero		1


	//   ....[20]....
        /*0648*/ 	.word	0x00000900
        /*064c*/ 	.word	0x000000ff
        /*0650*/ 	.word	0x000388b8
        /*0654*/ 	.short	0x0100
        /*0656*/ 	.byte	0x08
	.zero		1


	//   ....[21]....
        /*0658*/ 	.word	0x00000910
        /*065c*/ 	.word	0x000000ff
        /*0660*/ 	.word	0x000388c8
        /*0664*/ 	.short	0x0100
        /*0666*/ 	.byte	0x08
	.zero		1


	//   ....[22]....
        /*0668*/ 	.word	0x00001b40
        /*066c*/ 	.word	0x000000ff
        /*0670*/ 	.word	0x00038800
        /*0674*/ 	.short	0x010a
        /*0676*/ 	.byte	0x06
	.zero		1


	//   ....[23]....
        /*0678*/ 	.word	0x00001be0
        /*067c*/ 	.word	0x00000000
        /*0680*/ 	.word	0x00038830
        /*0684*/ 	.short	0x010a
        /*0686*/ 	.byte	0x3f
	.zero		1


	//   ....[24]....
        /*0688*/ 	.word	0x00001c50
        /*068c*/ 	.word	0x00000000
        /*0690*/ 	.word	0x00038830
        /*0694*/ 	.short	0x010a
        /*0696*/ 	.byte	0x3f
	.zero		1


	//   ....[25]....
        /*0698*/ 	.word	0x00004710
        /*069c*/ 	.word	0x00000000
        /*06a0*/ 	.word	0x00000000
        /*06a4*/ 	.short	0x0101
        /*06a6*/ 	.byte	0x3f
	.zero		1


	//   ....[26]....
        /*06a8*/ 	.word	0x00005cd0
        /*06ac*/ 	.word	0x000000ff
        /*06b0*/ 	.word	0x00038830
        /*06b4*/ 	.short	0x010a
        /*06b6*/ 	.byte	0x04
	.zero		1


	//   ....[27]....
        /*06b8*/ 	.word	0x00005d20
        /*06bc*/ 	.word	0x000000ff
        /*06c0*/ 	.word	0x00038830
        /*06c4*/ 	.short	0x010a
        /*06c6*/ 	.byte	0x04
	.zero		1


	//   ....[28]....
        /*06c8*/ 	.word	0x000081d0
        /*06cc*/ 	.word	0x000000ff
        /*06d0*/ 	.word	0x00038850
        /*06d4*/ 	.short	0x010a
        /*06d6*/ 	.byte	0x04
	.zero		1


	//   ....[29]....
        /*06d8*/ 	.word	0x00008210
        /*06dc*/ 	.word	0x000000ff
        /*06e0*/ 	.word	0x00038850
        /*06e4*/ 	.short	0x010a
        /*06e6*/ 	.byte	0x04
	.zero		1


	//   ....[30]....
        /*06e8*/ 	.word	0x00009450
        /*06ec*/ 	.word	0x0000000e
        /*06f0*/ 	.word	0x00000000
        /*06f4*/ 	.short	0x0101
        /*06f6*/ 	.byte	0x3f
	.zero		1


	//   ....[31]....
        /*06f8*/ 	.word	0x000094b0
        /*06fc*/ 	.word	0x000000a3
        /*0700*/ 	.word	0x00000000
        /*0704*/ 	.short	0x0101
        /*0706*/ 	.byte	0x3f
	.zero		1


	//   ....[32]....
        /*0708*/ 	.word	0x00009970
        /*070c*/ 	.word	0x000000ff
        /*0710*/ 	.word	0x00038830
        /*0714*/ 	.short	0x010a
        /*0716*/ 	.byte	0x04
	.zero		1


	//   ....[33]....
        /*0718*/ 	.word	0x000099b0
        /*071c*/ 	.word	0x000000ff
        /*0720*/ 	.word	0x00038830
        /*0724*/ 	.short	0x010a
        /*0726*/ 	.byte	0x04
	.zero		1


	//   ....[34]....
        /*0728*/ 	.word	0x0000c260
        /*072c*/ 	.word	0x000000ff
        /*0730*/ 	.word	0x00038850
        /*0734*/ 	.short	0x010a
        /*0736*/ 	.byte	0x04
	.zero		1


	//   ....[35]....
        /*0738*/ 	.word	0x0000c2a0
        /*073c*/ 	.word	0x000000ff
        /*0740*/ 	.word	0x00038850
        /*0744*/ 	.short	0x010a
        /*0746*/ 	.byte	0x04
	.zero		1


	//   ....[36]....
        /*0748*/ 	.word	0x0000cf20
        /*074c*/ 	.word	0x0000009d
        /*0750*/ 	.word	0x00000000
        /*0754*/ 	.short	0x0101
        /*0756*/ 	.byte	0x3f
	.zero		1


	//   ....[37]....
        /*0758*/ 	.word	0x0000cf90
        /*075c*/ 	.word	0x000000a5
        /*0760*/ 	.word	0x00000000
        /*0764*/ 	.short	0x0101
        /*0766*/ 	.byte	0x3f
	.zero		1


	//   ....[38]....
        /*0768*/ 	.word	0x0000dac0
        /*076c*/ 	.word	0x000000ff
        /*0770*/ 	.word	0x00038850
        /*0774*/ 	.short	0x010a
        /*0776*/ 	.byte	0x07
	.zero		1


	//   ....[39]....
        /*0778*/ 	.word	0x0000db00
        /*077c*/ 	.word	0x000000ff
        /*0780*/ 	.word	0x00038850
        /*0784*/ 	.short	0x010a
        /*0786*/ 	.byte	0x07
	.zero		1


	//   ....[40]....
        /*0788*/ 	.word	0x0000dff0
        /*078c*/ 	.word	0x00000009
        /*0790*/ 	.word	0x00000000
        /*0794*/ 	.short	0x0101
        /*0796*/ 	.byte	0x3f
	.zero		1


	//   ....[41]....
        /*0798*/ 	.word	0x00010060
        /*079c*/ 	.word	0x000000a9
        /*07a0*/ 	.word	0x00000000
        /*07a4*/ 	.short	0x0101
        /*07a6*/ 	.byte	0x3f
	.zero		1


	//   ....[42]....
        /*07a8*/ 	.word	0x000134a0
        /*07ac*/ 	.word	0x00000008
        /*07b0*/ 	.word	0x00038840
        /*07b4*/ 	.short	0x010a
        /*07b6*/ 	.byte	0x3f
	.zero		1


	//   ....[43]....
        /*07b8*/ 	.word	0x00013b10
        /*07bc*/ 	.word	0x00000009
        /*07c0*/ 	.word	0x00038820
        /*07c4*/ 	.short	0x010a
        /*07c6*/ 	.byte	0x3f
	.zero		1


	//   ....[44]....
        /*07c8*/ 	.word	0x00013e40
        /*07cc*/ 	.word	0x00000002
        /*07d0*/ 	.word	0x00038840
        /*07d4*/ 	.short	0x010a
        /*07d6*/ 	.byte	0x3f
	.zero		1


	//   ....[45]....
        /*07d8*/ 	.word	0x00014190
        /*07dc*/ 	.word	0x00000003
        /*07e0*/ 	.word	0x00000060
        /*07e4*/ 	.short	0x010a
        /*07e6*/ 	.byte	0x3f
	.zero		1


	//   ....[46]....
        /*07e8*/ 	.word	0x00014800
        /*07ec*/ 	.word	0x00000002
        /*07f0*/ 	.word	0x00038840
        /*07f4*/ 	.short	0x010a
        /*07f6*/ 	.byte	0x3f
	.zero		1


	//   ....[47]....
        /*07f8*/ 	.word	0x00014b50
        /*07fc*/ 	.word	0x00000003
        /*0800*/ 	.word	0x00000060
        /*0804*/ 	.short	0x010a
        /*0806*/ 	.byte	0x3f
	.zero		1


	//   ....[48]....
        /*0808*/ 	.word	0x000150c0
        /*080c*/ 	.word	0x00000002
        /*0810*/ 	.word	0x00038840
        /*0814*/ 	.short	0x010a
        /*0816*/ 	.byte	0x3f
	.zero		1


	//   ....[49]....
        /*0818*/ 	.word	0x00015410
        /*081c*/ 	.word	0x00000002
        /*0820*/ 	.word	0x00000060
        /*0824*/ 	.short	0x010a
        /*0826*/ 	.byte	0x3f
	.zero		1


	//   ....[50]....
        /*0828*/ 	.word	0x00015930
        /*082c*/ 	.word	0x00000003
        /*0830*/ 	.word	0x00038860
        /*0834*/ 	.short	0x010a
        /*0836*/ 	.byte	0x3f
	.zero		1


	//   ....[51]....
        /*0838*/ 	.word	0x000169e0
        /*083c*/ 	.word	0x00000000
        /*0840*/ 	.word	0x00038820
        /*0844*/ 	.short	0x010a
        /*0846*/ 	.byte	0x3f
	.zero		1


	//   ....[52]....
        /*0848*/ 	.word	0x00016bc0
        /*084c*/ 	.word	0x00000006
        /*0850*/ 	.word	0x00000000
        /*0854*/ 	.short	0x010a
        /*0856*/ 	.byte	0x3f
	.zero		1


	//   ....[53]....
        /*0858*/ 	.word	0x00016c30
        /*085c*/ 	.word	0x00000007
        /*0860*/ 	.word	0x00000000
        /*0864*/ 	.short	0x010a
        /*0866*/ 	.byte	0x3f
	.zero		1


	//   ....[54]....
        /*0868*/ 	.word	0x00016ca0
        /*086c*/ 	.word	0x00000004
        /*0870*/ 	.word	0x00000000
        /*0874*/ 	.short	0x010a
        /*0876*/ 	.byte	0x3f
	.zero		1


	//   ....[55]....
        /*0878*/ 	.word	0x00016cd0
        /*087c*/ 	.word	0x00000003
        /*0880*/ 	.word	0x00000000
        /*0884*/ 	.short	0x010a
        /*0886*/ 	.byte	0x3f
	.zero		1


	//   ....[56]....
        /*0888*/ 	.word	0x00016d50
        /*088c*/ 	.word	0x00000003
        /*0890*/ 	.word	0x00038800
        /*0894*/ 	.short	0x010a
        /*0896*/ 	.byte	0x3f
	.zero		1


	//   ....[57]....
        /*0898*/ 	.word	0x00016da0
        /*089c*/ 	.word	0x00000000
        /*08a0*/ 	.word	0x00038830
        /*08a4*/ 	.short	0x010a
        /*08a6*/ 	.byte	0x3f
	.zero		1


	//   ....[58]....
        /*08a8*/ 	.word	0x00016e10
        /*08ac*/ 	.word	0x00000004
        /*08b0*/ 	.word	0x00038830
        /*08b4*/ 	.short	0x010a
        /*08b6*/ 	.byte	0x3f
	.zero		1


	//   ....[59]....
        /*08b8*/ 	.word	0x00016e70
        /*08bc*/ 	.word	0x00000003
        /*08c0*/ 	.word	0x00038850
        /*08c4*/ 	.short	0x010a
        /*08c6*/ 	.byte	0x3f
	.zero		1


	//   ....[60]....
        /*08c8*/ 	.word	0x00016ed0
        /*08cc*/ 	.word	0x00000004
        /*08d0*/ 	.word	0x00038830
        /*08d4*/ 	.short	0x010a
        /*08d6*/ 	.byte	0x3f
	.zero		1


	//   ....[61]....
        /*08d8*/ 	.word	0x00016f30
        /*08dc*/ 	.word	0x00000003
        /*08e0*/ 	.word	0x00038850
        /*08e4*/ 	.short	0x010a
        /*08e6*/ 	.byte	0x3f
	.zero		1


	//   ....[62]....
        /*08e8*/ 	.word	0x00016f90
        /*08ec*/ 	.word	0x00000007
        /*08f0*/ 	.word	0x00038850
        /*08f4*/ 	.short	0x010a
        /*08f6*/ 	.byte	0x3f
	.zero		1


	//   ....[63]....
        /*08f8*/ 	.word	0x00017130
        /*08fc*/ 	.word	0x00000008
        /*0900*/ 	.word	0x00038840
        /*0904*/ 	.short	0x010a
        /*0906*/ 	.byte	0x3f
	.zero		1


	//   ....[64]....
        /*0908*/ 	.word	0x000171b0
        /*090c*/ 	.word	0x00000008
        /*0910*/ 	.word	0x00038820
        /*0914*/ 	.short	0x010a
        /*0916*/ 	.byte	0x3f
	.zero		1


	//   ....[65]....
        /*0918*/ 	.word	0x00017200
        /*091c*/ 	.word	0x00000002
        /*0920*/ 	.word	0x00038840
        /*0924*/ 	.short	0x010a
        /*0926*/ 	.byte	0x3f
	.zero		1


	//   ....[66]....
        /*0928*/ 	.word	0x00017250
        /*092c*/ 	.word	0x00000003
        /*0930*/ 	.word	0x00000060
        /*0934*/ 	.short	0x010a
        /*0936*/ 	.byte	0x3f
	.zero		1


	//   ....[67]....
        /*0938*/ 	.word	0x000172a0
        /*093c*/ 	.word	0x00000002
        /*0940*/ 	.word	0x00038840
        /*0944*/ 	.short	0x010a
        /*0946*/ 	.byte	0x3f
	.zero		1


	//   ....[68]....
        /*0948*/ 	.word	0x000172f0
        /*094c*/ 	.word	0x00000003
        /*0950*/ 	.word	0x00000060
        /*0954*/ 	.short	0x010a
        /*0956*/ 	.byte	0x3f
	.zero		1


	//   ....[69]....
        /*0958*/ 	.word	0x00017340
        /*095c*/ 	.word	0x00000002
        /*0960*/ 	.word	0x00038840
        /*0964*/ 	.short	0x010a
        /*0966*/ 	.byte	0x3f
	.zero		1


	//   ....[70]....
        /*0968*/ 	.word	0x00017390
        /*096c*/ 	.word	0x00000002
        /*0970*/ 	.word	0x00000060
        /*0974*/ 	.short	0x010a
        /*0976*/ 	.byte	0x3f
	.zero		1


	//   ....[71]....
        /*0978*/ 	.word	0x000173e0
        /*097c*/ 	.word	0x00000003
        /*0980*/ 	.word	0x00038860
        /*0984*/ 	.short	0x010a
        /*0986*/ 	.byte	0x3f
	.zero		1


	//   ....[72]....
        /*0988*/ 	.word	0x00017da0
        /*098c*/ 	.word	0x00000000
        /*0990*/ 	.word	0x00038820
        /*0994*/ 	.short	0x010a
        /*0996*/ 	.byte	0x3f
	.zero		1


	//   ....[73]....
        /*0998*/ 	.word	0x00017f40
        /*099c*/ 	.word	0x00000006
        /*09a0*/ 	.word	0x00000000
        /*09a4*/ 	.short	0x010a
        /*09a6*/ 	.byte	0x3f
	.zero		1


	//   ....[74]....
        /*09a8*/ 	.word	0x00017f90
        /*09ac*/ 	.word	0x00000007
        /*09b0*/ 	.word	0x00000000
        /*09b4*/ 	.short	0x010a
        /*09b6*/ 	.byte	0x3f
	.zero		1


	//   ....[75]....
        /*09b8*/ 	.word	0x00017fe0
        /*09bc*/ 	.word	0x00000004
        /*09c0*/ 	.word	0x00000000
        /*09c4*/ 	.short	0x010a
        /*09c6*/ 	.byte	0x3f
	.zero		1


	//----- nvinfo : EIATTR_NUM_MBARRIERS
	.align		4
.L_595:
        /*09c8*/ 	.byte	0x03, 0x38
        /*09ca*/ 	.short	0x0016


	//----- nvinfo : EIATTR_EXIT_INSTR_OFFSETS
	.align		4
        /*09cc*/ 	.byte	0x04, 0x1c
        /*09ce*/ 	.short	(.L_597 - .L_596)


	//   ....[0]....
.L_596:
        /*09d0*/ 	.word	0x00000a80


	//   ....[1]....
        /*09d4*/ 	.word	0x00011560


	//   ....[2]....
        /*09d8*/ 	.word	0x000115c0


	//   ....[3]....
        /*09dc*/ 	.word	0x00016d20


	//----- nvinfo : EIATTR_MAX_THREADS
	.align		4
.L_597:
        /*09e0*/ 	.byte	0x04, 0x05
        /*09e2*/ 	.short	(.L_599 - .L_598)
.L_598:
        /*09e4*/ 	.word	0x00000180
        /*09e8*/ 	.word	0x00000001
        /*09ec*/ 	.word	0x00000001


	//----- nvinfo : EIATTR_CRS_STACK_SIZE
	.align		4
.L_599:
        /*09f0*/ 	.byte	0x04, 0x1e
        /*09f2*/ 	.short	(.L_601 - .L_600)
.L_600:
        /*09f4*/ 	.word	0x00000000


	//----- nvinfo : EIATTR_CBANK_PARAM_SIZE
	.align		4
.L_601:
        /*09f8*/ 	.byte	0x03, 0x19
        /*09fa*/ 	.short	0x0a70


	//----- nvinfo : EIATTR_PARAM_CBANK
	.align		4
        /*09fc*/ 	.byte	0x04, 0x0a
        /*09fe*/ 	.short	(.L_603 - .L_602)
	.align		4
.L_602:
        /*0a00*/ 	.word	index@(.nv.constant0._ZN7cutlass13device_kernelIN5flash11enable_sm90INS1_16FlashAttnFwdSm90INS1_25CollectiveMainloopFwdSm90ILi2EN4cute5tupleIJNS5_1CILi1EEES8_S8_EEENS6_IJNS7_ILi128EEENS7_ILi80EEENS7_ILi256EEEEEELi256ENS_6half_tEfNS_4arch4Sm90ELb1ELb0ELb0ELb1ELb0ELb0ELb0ELb1ELb1ELb0ELb0ELb0EEENS1_21CollectiveEpilogueFwdINS6_IJSA_SC_SB_EEES9_SE_SG_Li256ELb1ELb0ELb0ELb0EEENS1_36VarlenDynamicPersistentTileSchedulerILi128ELi80ELi256ELi32ELb0ELb0ELb1ELb1ELb1ELb1EEEEEEEEEvNT_6ParamsE)
        /*0a04*/ 	.short	0x0210
        /*0a06*/ 	.short	0x0a70


	//----- nvinfo : EIATTR_SW_WAR
	.align		4
.L_603:
        /*0a08*/ 	.byte	0x04, 0x36
        /*0a0a*/ 	.short	(.L_605 - .L_604)
.L_604:
        /*0a0c*/ 	.word	0x00000008
.L_605:


//--------------------- .nv.info._ZN7cutlass13device_kernelIN5flash11enable_sm90INS1_16FlashAttnFwdSm90INS1_25CollectiveMainloopFwdSm90ILi2EN4cute5tupleIJNS5_1CILi1EEES8_S8_EEENS6_IJNS7_ILi128EEENS7_ILi80EEENS7_ILi256EEEEEELi256ENS_6half_tEfNS_4arch4Sm90ELb1ELb0ELb0ELb1ELb0ELb1ELb0ELb1ELb1ELb0ELb0ELb0EEENS1_21CollectiveEpilogueFwdINS6_IJSA_SC_SB_EEES9_SE_SG_Li256ELb1ELb0ELb0ELb0EEENS1_36VarlenDynamicPersistentTileSchedulerILi128ELi80ELi256ELi32ELb0ELb0ELb1ELb1ELb1ELb1EEEEEEEEEvNT_6ParamsE --------------------------
	.section	.nv.info._ZN7cutlass13device_kernelIN5flash11enable_sm90INS1_16FlashAttnFwdSm90INS1_25CollectiveMainloopFwdSm90ILi2EN4cute5tupleIJNS5_1CILi1EEES8_S8_EEENS6_IJNS7_ILi128EEENS7_ILi80EEENS7_ILi256EEEEEELi256ENS_6half_tEfNS_4arch4Sm90ELb1ELb0ELb0ELb1ELb0ELb1ELb0ELb1ELb1ELb0ELb0ELb0EEENS1_21CollectiveEpilogueFwdINS6_IJSA_SC_SB_EEES9_SE_SG_Li256ELb1ELb0ELb0ELb0EEENS1_36VarlenDynamicPersistentTileSchedulerILi128ELi80ELi256ELi32ELb0ELb0ELb1ELb1ELb1ELb1EEEEEEEEEvNT_6ParamsE,"",@"SHT_CUDA_INFO"
	.sectionflags	@""
	.align	4


	//----- nvinfo : EIATTR_CUDA_API_VERSION
	.align		4
        /*0000*/ 	.byte	0x04, 0x37
        /*0002*/ 	.short	(.L_607 - .L_606)
.L_606:
        /*0004*/ 	.word	0x00000082


	//----- nvinfo : EIATTR_KPARAM_INFO
	.align		4
.L_607:
        /*0008*/ 	.byte	0x04, 0x17
        /*000a*/ 	.short	(.L_609 - .L_608)
.L_608:
        /*000c*/ 	.word	0x00000000
        /*0010*/ 	.short	0x0000
        /*0012*/ 	.short	0x0070
        /*0014*/ 	.byte	0x00, 0xf0, 0x01, 0x28


	//----- nvinfo : EIATTR_SPARSE_MMA_MASK
	.align		4
.L_609:
        /*0018*/ 	.byte	0x03, 0x50
        /*001a*/ 	.short	0x0000


	//----- nvinfo : EIATTR_MAXREG_COUNT
	.align		4
        /*001c*/ 	.byte	0x03, 0x1b
        /*001e*/ 	.short	0x00a8


	//----- nvinfo : EIATTR_NUM_BARRIERS
	.align		4
        /*0020*/ 	.byte	0x02, 0x4c
        /*0022*/ 	.byte	0x10
	.zero		1


	//----- nvinfo : EIATTR_EXTERNS
	.align		4
        /*0024*/ 	.byte	0x04, 0x0f
        /*0026*/ 	.short	(.L_611 - .L_610)


	//   ....[0]....
	.align		4
.L_610:
        /*0028*/ 	.word	index@(__assertfail)


	//----- nvinfo : EIATTR_ANNOTATIONS
	.align		4
.L_611:
        /*002c*/ 	.byte	0x04, 0x55
        /*002e*/ 	.short	(.L_613 - .L_612)


	//   ....[0]....
.L_612:
        /* <DEDUP_REMOVED lines=93> */
        /*05f4*/ 	.byte	0xb0, 0xd0, 0x02, 0x00


	//----- nvinfo : EIATTR_MERCURY_ISA_VERSION
	.align		4
.L_613:
        /*05f8*/ 	.byte	0x03, 0x5f
        /*05fa*/ 	.short	0x0101


	//----- nvinfo : EIATTR_UNUSED_LOAD_BYTE_OFFSET
	.align		4
        /*05fc*/ 	.byte	0x04, 0x44
        /*05fe*/ 	.short	(.L_615 - .L_614)


	//   ....[0]....
.L_614:
        /*0600*/ 	.word	0x00000ae0
        /*0604*/ 	.word	0x0000fff0


	//   ....[1]....
        /*0608*/ 	.word	0x00023fb0
        /*060c*/ 	.word	0x0000fff0


	//----- nvinfo : EIATTR_INT_WARP_WIDE_INSTR_OFFSETS
	.align		4
.L_615:
        /*0610*/ 	.byte	0x04, 0x31
        /*0612*/ 	.short	(.L_617 - .L_616)


	//   ....[0]....
.L_616:
        /*0614*/ 	.word	0x000001c0


	//   ....[1]....
        /*0618*/ 	.word	0x00000200


	//   ....[2]....
        /*061c*/ 	.word	0x00000270


	//   ....[3]....
        /*0620*/ 	.word	0x00028c70


	//   ....[4]....
        /*0624*/ 	.word	0x00028d00


	//   ....[5]....
        /*0628*/ 	.word	0x00029180


	//   ....[6]....
        /*062c*/ 	.word	0x000291b0


	//   ....[7]....
        /*0630*/ 	.word	0x000293c0


	//   ....[8]....
        /*0634*/ 	.word	0x000294b0


	//   ....[9]....
        /*0638*/ 	.word	0x000295a0


	//   ....[10]....
        /*063c*/ 	.word	0x0002bc30


	//   ....[11]....
        /*0640*/ 	.word	0x0002bcc0


	//----- nvinfo : EIATTR_COOP_GROUP_MASK_REGIDS
	.align		4
.L_617:
        /*0644*/ 	.byte	0x04, 0x29
        /*0646*/ 	.short	(.L_619 - .L_618)


	//   ....[0]....
.L_618:
        /*0648*/ 	.word	0xffffffff


	//   ....[1]....
        /*064c*/ 	.word	0xffffffff


	//   ....[2]....
        /*0650*/ 	.word	0xffffffff


	//   ....[3]....
        /*0654*/ 	.word	0xffffffff


	//   ....[4]....
        /*0658*/ 	.word	0xffffffff


	//   ....[5]....
        /*065c*/ 	.word	0xffffffff


	//   ....[6]....
        /*0660*/ 	.word	0xffffffff


	//   ....[7]....
        /*0664*/ 	.word	0xffffffff


	//   ....[8]....
        /*0668*/ 	.word	0xffffffff


	//   ....[9]....
        /*066c*/ 	.word	0xffffffff


	//   ....[10]....
        /*0670*/ 	.word	0xffffffff


	//   ....[11]....
        /*0674*/ 	.word	0xffffffff


	//   ....[12]....
        /*0678*/ 	.word	0xffffffff


	//   ....[13]....
        /*067c*/ 	.word	0xffffffff


	//   ....[14]....
        /*0680*/ 	.word	0xffffffff


	//   ....[15]....
        /*0684*/ 	.word	0xffffffff


	//   ....[16]....
        /*0688*/ 	.word	0xffffffff


	//   ....[17]....
        /*068c*/ 	.word	0xffffffff


	//   ....[18]....
        /*0690*/ 	.word	0xffffffff


	//   ....[19]....
        /*0694*/ 	.word	0xffffffff


	//   ....[20]....
        /*0698*/ 	.word	0xffffffff


	//   ....[21]....
        /*069c*/ 	.word	0xffffffff


	//   ....[22]....
        /*06a0*/ 	.word	0xffffffff


	//   ....[23]....
        /*06a4*/ 	.word	0xffffffff


	//   ....[24]....
        /*06a8*/ 	.word	0xffffffff


	//   ....[25]....
        /*06ac*/ 	.word	0xffffffff


	//   ....[26]....
        /*06b0*/ 	.word	0xffffffff


	//   ....[27]....
        /*06b4*/ 	.word	0xffffffff


	//   ....[28]....
        /*06b8*/ 	.word	0xffffffff


	//   ....[29]....
        /*06bc*/ 	.word	0xffffffff


	//   ....[30]....
        /*06c0*/ 	.word	0xffffffff


	//   ....[31]....
        /*06c4*/ 	.word	0xffffffff


	//   ....[32]....
        /*06c8*/ 	.word	0xffffffff


	//   ....[33]....
        /*06cc*/ 	.word	0xffffffff


	//   ....[34]....
        /*06d0*/ 	.word	0xffffffff


	//   ....[35]....
        /*06d4*/ 	.word	0xffffffff


	//   ....[36]....
        /*06d8*/ 	.word	0xffffffff


	//   ....[37]....
        /*06dc*/ 	.word	0xffffffff


	//   ....[38]....
        /*06e0*/ 	.word	0xffffffff


	//   ....[39]....
        /*06e4*/ 	.word	0xffffffff


	//   ....[40]....
        /*06e8*/ 	.word	0xffffffff


	//   ....[41]....
        /*06ec*/ 	.word	0xffffffff


	//   ....[42]....
        /*06f0*/ 	.word	0xffffffff


	//   ....[43]....
        /*06f4*/ 	.word	0xffffffff


	//   ....[44]....
        /*06f8*/ 	.word	0xffffffff


	//   ....[45]....
        /*06fc*/ 	.word	0xffffffff


	//   ....[46]....
        /*0700*/ 	.word	0xffffffff


	//   ....[47]....
        /*0704*/ 	.word	0xffffffff


	//   ....[48]....
        /*0708*/ 	.word	0xffffffff


	//   ....[49]....
        /*070c*/ 	.word	0xffffffff


	//   ....[50]....
        /*0710*/ 	.word	0xffffffff


	//   ....[51]....
        /*0714*/ 	.word	0xffffffff


	//   ....[52]....
        /*0718*/ 	.word	0xffffffff


	//   ....[53]....
        /*071c*/ 	.word	0xffffffff


	//   ....[54]....
        /*0720*/ 	.word	0xffffffff


	//   ....[55]....
        /*0724*/ 	.word	0xffffffff


	//   ....[56]....
        /*0728*/ 	.word	0xffffffff


	//   ....[57]....
        /*072c*/ 	.word	0xffffffff


	//   ....[58]....
        /*0730*/ 	.word	0x0500000f


	//   ....[59]....
        /*0734*/ 	.word	0x0500000f


	//   ....[60]....
        /*0738*/ 	.word	0x0500000f


	//   ....[61]....
        /*073c*/ 	.word	0x0500000f


	//   ....[62]....
        /*0740*/ 	.word	0x0500000f


	//   ....[63]....
        /*0744*/ 	.word	0x0500000f


	//   ....[64]....
        /*0748*/ 	.word	0x0500000f


	//   ....[65]....
        /*074c*/ 	.word	0x0500000f


	//   ....[66]....
        /*0750*/ 	.word	0x0500000f


	//   ....[67]....
        /*0754*/ 	.word	0x0500000f


	//   ....[68]....
        /*0758*/ 	.word	0x0500000f


	//   ....[69]....
        /*075c*/ 	.word	0x0500000f


	//   ....[70]....
        /*0760*/ 	.word	0x0500000f


	//   ....[71]....
        /*0764*/ 	.word	0x0500000f


	//   ....[72]....
        /*0768*/ 	.word	0x0500000f


	//   ....[73]....
        /*076c*/ 	.word	0x0500000f


	//   ....[74]....
        /*0770*/ 	.word	0x0500000f


	//   ....[75]....
        /*0774*/ 	.word	0x0500000f


	//   ....[76]....
        /*0778*/ 	.word	0x0500000f


	//   ....[77]....
        /*077c*/ 	.word	0x0500000f


	//   ....[78]....
        /*0780*/ 	.word	0x0500000f


	//   ....[79]....
        /*0784*/ 	.word	0x0500000f


	//   ....[80]....
        /*0788*/ 	.word	0x0500000f


	//   ....[81]....
        /*078c*/ 	.word	0x0500000f


	//   ....[82]....
        /*0790*/ 	.word	0x0500000f


	//   ....[83]....
        /*0794*/ 	.word	0x0500000f


	//   ....[84]....
        /*0798*/ 	.word	0x0500000f


	//   ....[85]....
        /*079c*/ 	.word	0x0500000f


	//   ....[86]....
        /*07a0*/ 	.word	0x0500000f


	//   ....[87]....
        /*07a4*/ 	.word	0x0500000f


	//   ....[88]....
        /*07a8*/ 	.word	0x0500000f


	//   ....[89]....
        /*07ac*/ 	.word	0x0500000f


	//   ....[90]....
        /*07b0*/ 	.word	0x0500000f


	//   ....[91]....
        /*07b4*/ 	.word	0x0500000f


	//   ....[92]....
        /*07b8*/ 	.word	0x0500000f


	//   ....[93]....
        /*07bc*/ 	.word	0x0500000f


	//   ....[94]....
        /*07c0*/ 	.word	0x0500000f


	//   ....[95]....
        /*07c4*/ 	.word	0x0500000f


	//   ....[96]....
        /*07c8*/ 	.word	0x0500000f


	//   ....[97]....
        /*07cc*/ 	.word	0x0500000f


	//   ....[98]....
        /*07d0*/ 	.word	0x0500000f


	//   ....[99]....
        /*07d4*/ 	.word	0x0500000f


	//   ....[100]....
        /*07d8*/ 	.word	0x0500000f


	//   ....[101]....
        /*07dc*/ 	.word	0x0500000f


	//   ....[102]....
        /*07e0*/ 	.word	0x0500000f


	//   ....[103]....
        /*07e4*/ 	.word	0x0500000f


	//   ....[104]....
        /*07e8*/ 	.word	0x0500000f


	//   ....[105]....
        /*07ec*/ 	.word	0x0500000f


	//   ....[106]....
        /*07f0*/ 	.word	0x0500000f


	//   ....[107]....
        /*07f4*/ 	.word	0x0500000f


	//   ....[108]....
        /*07f8*/ 	.word	0x0500000f


	//   ....[109]....
        /*07fc*/ 	.word	0x0500000f


	//----- nvinfo : EIATTR_COOP_GROUP_INSTR_OFFSETS
	.align		4
.L_619:
        /*0800*/ 	.byte	0x04, 0x28
        /*0802*/ 	.short	(.L_621 - .L_620)


	//   ....[0]....
.L_620:
        /*0804*/ 	.word	0x00000060


	//   ....[1]....
        /*0808*/ 	.word	0x000001d0


	//   ....[2]....
        /*080c*/ 	.word	0x00000220


	//   ....[3]....
        /*0810*/ 	.word	0x00000450


	//   ....[4]....
        /*0814*/ 	.word	0x000005b0


	//   ....[5]....
        /*0818*/ 	.word	0x000006d0


	//   ....[6]....
        /*081c*/ 	.word	0x00000830


	//   ....[7]....
        /*0820*/ 	.word	0x0000abf0


	//   ....[8]....
        /*0824*/ 	.word	0x00017820


	//   ....[9]....
        /*0828*/ 	.word	0x00017860


	//   ....[10]....
        /*082c*/ 	.word	0x00017c80


	//   ....[11]....
        /*0830*/ 	.word	0x00017ca0


	//   ....[12]....
        /*0834*/ 	.word	0x0001d420


	//   ....[13]....
        /*0838*/ 	.word	0x0001d5c0


	//   ....[14]....
        /*083c*/ 	.word	0x0001d6c0


	//   ....[15]....
        /*0840*/ 	.word	0x0001d750


	//   ....[16]....
        /*0844*/ 	.word	0x00021d70


	//   ....[17]....
        /*0848*/ 	.word	0x00021d90


	//   ....[18]....
        /*084c*/ 	.word	0x00021ef0


	//   ....[19]....
        /*0850*/ 	.word	0x00021fc0


	//   ....[20]....
        /*0854*/ 	.word	0x00023510


	//   ....[21]....
        /*0858*/ 	.word	0x00023590


	//   ....[22]....
        /*085c*/ 	.word	0x000235b0


	//   ....[23]....
        /*0860*/ 	.word	0x000235c0


	//   ....[24]....
        /*0864*/ 	.word	0x000268a0


	//   ....[25]....
        /*0868*/ 	.word	0x00026a30


	//   ....[26]....
        /*086c*/ 	.word	0x00026a60


	//   ....[27]....
        /*0870*/ 	.word	0x00026a90


	//   ....[28]....
        /*0874*/ 	.word	0x00026ad0


	//   ....[29]....
        /*0878*/ 	.word	0x00026b20


	//   ....[30]....
        /*087c*/ 	.word	0x00026b80


	//   ....[31]....
        /*0880*/ 	.word	0x00026d60


	//   ....[32]....
        /*0884*/ 	.word	0x00026dc0


	//   ....[33]....
        /*0888*/ 	.word	0x00026e00


	//   ....[34]....
        /*088c*/ 	.word	0x00026e40


	//   ....[35]....
        /*0890*/ 	.word	0x00026e70


	//   ....[36]....
        /*0894*/ 	.word	0x00026ea0


	//   ....[37]....
        /*0898*/ 	.word	0x00026f30


	//   ....[38]....
        /*089c*/ 	.word	0x00026f90


	//   ....[39]....
        /*08a0*/ 	.word	0x00027020


	//   ....[40]....
        /*08a4*/ 	.word	0x0002c1a0


	//   ....[41]....
        /*08a8*/ 	.word	0x0002c1b0


	//   ....[42]....
        /*08ac*/ 	.word	0x0002c2c0


	//   ....[43]....
        /*08b0*/ 	.word	0x0002c320


	//   ....[44]....
        /*08b4*/ 	.word	0x0002c360


	//   ....[45]....
        /*08b8*/ 	.word	0x0002c3a0


	//   ....[46]....
        /*08bc*/ 	.word	0x0002c3d0


	//   ....[47]....
        /*08c0*/ 	.word	0x0002c400


	//   ....[48]....
        /*08c4*/ 	.word	0x0002c590


	//   ....[49]....
        /*08c8*/ 	.word	0x0002c5f0


	//   ....[50]....
        /*08cc*/ 	.word	0x0002c630


	//   ....[51]....
        /*08d0*/ 	.word	0x0002c670


	//   ....[52]....
        /*08d4*/ 	.word	0x0002c6a0


	//   ....[53]....
        /*08d8*/ 	.word	0x0002c6d0


	//   ....[54]....
        /*08dc*/ 	.word	0x0002c790


	//   ....[55]....
        /*08e0*/ 	.word	0x0002c7b0


	//   ....[56]....
        /*08e4*/ 	.word	0x0002c820


	//   ....[57]....
        /*08e8*/ 	.word	0x0002ceb0


	//   ....[58]....
        /*08ec*/ 	.word	0x0002d310


	//   ....[59]....
        /*08f0*/ 	.word	0x0002d3b0


	//   ....[60]....
        /*08f4*/ 	.word	0x0002d450


	//   ....[61]....
        /*08f8*/ 	.word	0x0002d4f0


	//   ....[62]....
        /*08fc*/ 	.word	0x0002d590


	//   ....[63]....
        /*0900*/ 	.word	0x0002d630


	//   ....[64]....
        /*0904*/ 	.word	0x0002d6d0


	//   ....[65]....
        /*0908*/ 	.word	0x0002d770


	//   ....[66]....
        /*090c*/ 	.word	0x0002d810


	//   ....[67]....
        /*0910*/ 	.word	0x0002d8b0


	//   ....[68]....
        /*0914*/ 	.word	0x0002d950


	//   ....[69]....
        /*0918*/ 	.word	0x0002d9f0


	//   ....[70]....
        /*091c*/ 	.word	0x0002da90


	//   ....[71]....
        /*0920*/ 	.word	0x0002db30


	//   ....[72]....
        /*0924*/ 	.word	0x0002dbd0


	//   ....[73]....
        /*0928*/ 	.word	0x0002dc70


	//   ....[74]....
        /*092c*/ 	.word	0x0002dd60


	//   ....[75]....
        /*0930*/ 	.word	0x0002de00


	//   ....[76]....
        /*0934*/ 	.word	0x0002dea0


	//   ....[77]....
        /*0938*/ 	.word	0x0002df40


	//   ....[78]....
        /*093c*/ 	.word	0x0002dfe0


	//   ....[79]....
        /*0940*/ 	.word	0x0002e080


	//   ....[80]....
        /*0944*/ 	.word	0x0002e120


	//   ....[81]....
        /*0948*/ 	.word	0x0002e1c0


	//   ....[82]....
        /*094c*/ 	.word	0x0002e260


	//   ....[83]....
        /*0950*/ 	.word	0x0002e300


	//   ....[84]....
        /*0954*/ 	.word	0x0002e3a0


	//   ....[85]....
        /*0958*/ 	.word	0x0002e440


	//   ....[86]....
        /*095c*/ 	.word	0x0002e4e0


	//   ....[87]....
        /*0960*/ 	.word	0x0002e580


	//   ....[88]....
        /*0964*/ 	.word	0x0002e620


	//   ....[89]....
        /*0968*/ 	.word	0x0002e6c0


	//   ....[90]....
        /*096c*/ 	.word	0x0002e9c0


	//   ....[91]....
        /*0970*/ 	.word	0x0002eca0


	//   ....[92]....
        /*0974*/ 	.word	0x0002f0c0


	//   ....[93]....
        /*0978*/ 	.word	0x0002f150


	//   ....[94]....
        /*097c*/ 	.word	0x0002f1f0


	//   ....[95]....
        /*0980*/ 	.word	0x0002f2a0


	//   ....[96]....
        /*0984*/ 	.word	0x0002f320


	//   ....[97]....
        /*0988*/ 	.word	0x0002f3a0


	//   ....[98]....
        /*098c*/ 	.word	0x0002f420


	//   ....[99]....
        /*0990*/ 	.word	0x0002f4a0


	//   ....[100]....
        /*0994*/ 	.word	0x0002f530


	//   ....[101]....
        /*0998*/ 	.word	0x0002f5e0


	//   ....[102]....
        /*099c*/ 	.word	0x0002f660


	//   ....[103]....
        /*09a0*/ 	.word	0x0002f6e0


	//   ....[104]....
        /*09a4*/ 	.word	0x0002f760


	//   ....[105]....
        /*09a8*/ 	.word	0x0002f7e0


	//   ....[106]....
        /*09ac*/ 	.word	0x0002f850


	//   ....[107]....
        /*09b0*/ 	.word	0x0002f8f0


	//   ....[108]....
        /*09b4*/ 	.word	0x0002f980


	//   ....[109]....
        /*09b8*/ 	.word	0x0002fab0


	//----- nvinfo : EIATTR_REG_RECONFIG
	.align		4
.L_621:
        /*09bc*/ 	.byte	0x01, 0x54
	.zero		2


	//----- nvinfo : EIATTR_SYSCALL_OFFSETS
	.align		4
        /*09c0*/ 	.byte	0x04, 0x46
        /*09c2*/ 	.short	(.L_623 - .L_622)


	//   ....[0]....
.L_622:
        /*09c4*/ 	.word	0x000019f0


	//   ....[1]....
        /*09c8*/ 	.word	0x00001b40


	//   ....[2]....
        /*09cc*/ 	.word	0x0000ad90


	//   ....[3]....
        /*09d0*/ 	.word	0x0000b240


	//   ....[4]....
        /*09d4*/ 	.word	0x00028e90


	//   ....[5]....
        /*09d8*/ 	.word	0x00028fd0


	//   ....[6]....
        /*09dc*/ 	.word	0x000290d0


	//----- nvinfo : EIATTR_MBARRIER_INSTR_OFFSETS
	.align		4
.L_623:
        /*09e0*/ 	.byte	0x04, 0x39
        /*09e2*/ 	.short	(.L_625 - .L_624)


	//   ....[0]....
.L_624:
        /*09e4*/ 	.word	0x00000300
        /*09e8*/ 	.word	0x000000ff
        /*09ec*/ 	.word	0x00038800
        /*09f0*/ 	.short	0x0100
        /*09f2*/ 	.byte	0x08
	.zero		1


	//   ....[1]....
        /*09f4*/ 	.word	0x00000310
        /*09f8*/ 	.word	0x000000ff
        /*09fc*/ 	.word	0x00038820
        /*0a00*/ 	.short	0x0100
        /*0a02*/ 	.byte	0x08
	.zero		1


	//   ....[2]....
        /*0a04*/ 	.word	0x00000400
        /*0a08*/ 	.word	0x000000ff
        /*0a0c*/ 	.word	0x00038830
        /*0a10*/ 	.short	0x0100
        /*0a12*/ 	.byte	0x08
	.zero		1


	//   ....[3]....
        /*0a14*/ 	.word	0x00000410
        /*0a18*/ 	.word	0x000000ff
        /*0a1c*/ 	.word	0x00038840
        /*0a20*/ 	.short	0x0100
        /*0a22*/ 	.byte	0x08
	.zero		1


	//   ....[4]....
        /*0a24*/ 	.word	0x00000420
        /*0a28*/ 	.word	0x000000ff
        /*0a2c*/ 	.word	0x00038838
        /*0a30*/ 	.short	0x0100
        /*0a32*/ 	.byte	0x08
	.zero		1


	//   ....[5]....
        /*0a34*/ 	.word	0x00000430
        /*0a38*/ 	.word	0x000000ff
        /*0a3c*/ 	.word	0x00038848
        /*0a40*/ 	.short	0x0100
        /*0a42*/ 	.byte	0x08
	.zero		1


	//   ....[6]....
        /*0a44*/ 	.word	0x00000560
        /*0a48*/ 	.word	0x000000ff
        /*0a4c*/ 	.word	0x00038850
        /*0a50*/ 	.short	0x0100
        /*0a52*/ 	.byte	0x08
	.zero		1


	//   ....[7]....
        /*0a54*/ 	.word	0x00000570
        /*0a58*/ 	.word	0x000000ff
        /*0a5c*/ 	.word	0x00038860
        /*0a60*/ 	.short	0x0100
        /*0a62*/ 	.byte	0x08
	.zero		1


	//   ....[8]....
        /*0a64*/ 	.word	0x00000580
        /*0a68*/ 	.word	0x000000ff
        /*0a6c*/ 	.word	0x00038858
        /*0a70*/ 	.short	0x0100
        /*0a72*/ 	.byte	0x08
	.zero		1


	//   ....[9]....
        /*0a74*/ 	.word	0x00000590
        /*0a78*/ 	.word	0x000000ff
        /*0a7c*/ 	.word	0x00038868
        /*0a80*/ 	.short	0x0100
        /*0a82*/ 	.byte	0x08
	.zero		1


	//   ....[10]....
        /*0a84*/ 	.word	0x00000680
        /*0a88*/ 	.word	0x000000ff
        /*0a8c*/ 	.word	0x00038870
        /*0a90*/ 	.short	0x0100
        /*0a92*/ 	.byte	0x06
	.zero		1


	//   ....[11]....
        /*0a94*/ 	.word	0x00000690
        /*0a98*/ 	.word	0x000000ff
        /*0a9c*/ 	.word	0x00038880
        /*0aa0*/ 	.short	0x0100
        /*0aa2*/ 	.byte	0x06
	.zero		1


	//   ....[12]....
        /*0aa4*/ 	.word	0x000006a0
        /*0aa8*/ 	.word	0x000000ff
        /*0aac*/ 	.word	0x00038878
        /*0ab0*/ 	.short	0x0100
        /*0ab2*/ 	.byte	0x06
	.zero		1


	//   ....[13]....
        /*0ab4*/ 	.word	0x000006b0
        /*0ab8*/ 	.word	0x000000ff
        /*0abc*/ 	.word	0x00038888
        /*0ac0*/ 	.short	0x0100
        /*0ac2*/ 	.byte	0x06
	.zero		1


	//   ....[14]....
        /*0ac4*/ 	.word	0x000007e0
        /*0ac8*/ 	.word	0x000000ff
        /*0acc*/ 	.word	0x00038890
        /*0ad0*/ 	.short	0x0100
        /*0ad2*/ 	.byte	0x08
	.zero		1


	//   ....[15]....
        /*0ad4*/ 	.word	0x000007f0
        /*0ad8*/ 	.word	0x000000ff
        /*0adc*/ 	.word	0x000388a0
        /*0ae0*/ 	.short	0x0100
        /*0ae2*/ 	.byte	0x08
	.zero		1


	//   ....[16]....
        /*0ae4*/ 	.word	0x00000800
        /*0ae8*/ 	.word	0x000000ff
        /*0aec*/ 	.word	0x00038898
        /*0af0*/ 	.short	0x0100
        /*0af2*/ 	.byte	0x08
	.zero		1


	//   ....[17]....
        /*0af4*/ 	.word	0x00000810
        /*0af8*/ 	.word	0x000000ff
        /*0afc*/ 	.word	0x000388a8
        /*0b00*/ 	.short	0x0100
        /*0b02*/ 	.byte	0x08
	.zero		1


	//   ....[18]....
        /*0b04*/ 	.word	0x00000940
        /*0b08*/ 	.word	0x000000ff
        /*0b0c*/ 	.word	0x000388b0
        /*0b10*/ 	.short	0x0100
        /*0b12*/ 	.byte	0x08
	.zero		1


	//   ....[19]....
        /*0b14*/ 	.word	0x00000950
        /*0b18*/ 	.word	0x000000ff
        /*0b1c*/ 	.word	0x000388c0
        /*0b20*/ 	.short	0x0100
        /*0b22*/ 	.byte	0x08
	.zero		1


	//   ....[20]....
        /*0b24*/ 	.word	0x00000960
        /*0b28*/ 	.word	0x000000ff
        /*0b2c*/ 	.word	0x000388b8
        /*0b30*/ 	.short	0x0100
        /*0b32*/ 	.byte	0x08
	.zero		1


	//   ....[21]....
        /*0b34*/ 	.word	0x00000970
        /*0b38*/ 	.word	0x000000ff
        /*0b3c*/ 	.word	0x000388c8
        /*0b40*/ 	.short	0x0100
        /*0b42*/ 	.byte	0x08
	.zero		1


	//   ....[22]....
        /*0b44*/ 	.word	0x00003670
        /*0b48*/ 	.word	0x00000000
        /*0b4c*/ 	.word	0x00038890
        /*0b50*/ 	.short	0x010a
        /*0b52*/ 	.byte	0x3f
	.zero		1


	//   ....[23]....
        /*0b54*/ 	.word	0x00006980
        /*0b58*/ 	.word	0x00000000
        /*0b5c*/ 	.word	0x00038890
        /*0b60*/ 	.short	0x010a
        /*0b62*/ 	.byte	0x3f
	.zero		1


	//   ....[24]....
        /*0b64*/ 	.word	0x000099c0
        /*0b68*/ 	.word	0x00000000
        /*0b6c*/ 	.word	0x00038890
        /*0b70*/ 	.short	0x010a
        /*0b72*/ 	.byte	0x3f
	.zero		1


	//   ....[25]....
        /*0b74*/ 	.word	0x00009dd0
        /*0b78*/ 	.word	0x00000028
        /*0b7c*/ 	.word	0x00000000
        /*0b80*/ 	.short	0x0101
        /*0b82*/ 	.byte	0x3f
	.zero		1


	//   ....[26]....
        /*0b84*/ 	.word	0x00009e10
        /*0b88*/ 	.word	0x00000000
        /*0b8c*/ 	.word	0x000388b0
        /*0b90*/ 	.short	0x010a
        /*0b92*/ 	.byte	0x3f
	.zero		1


	//   ....[27]....
        /*0b94*/ 	.word	0x0000a630
        /*0b98*/ 	.word	0x00000000
        /*0b9c*/ 	.word	0x00000000
        /*0ba0*/ 	.short	0x0101
        /*0ba2*/ 	.byte	0x3f
	.zero		1


	//   ....[28]....
        /*0ba4*/ 	.word	0x0000ae20
        /*0ba8*/ 	.word	0x00000010
        /*0bac*/ 	.word	0x00038800
        /*0bb0*/ 	.short	0x010a
        /*0bb2*/ 	.byte	0x3f
	.zero		1


	//   ....[29]....
        /*0bb4*/ 	.word	0x0000ae70
        /*0bb8*/ 	.word	0x00000010
        /*0bbc*/ 	.word	0x00038800
        /*0bc0*/ 	.short	0x010a
        /*0bc2*/ 	.byte	0x3f
	.zero		1


	//   ....[30]....
        /*0bc4*/ 	.word	0x0000c870
        /*0bc8*/ 	.word	0x00000010
        /*0bcc*/ 	.word	0x00038800
        /*0bd0*/ 	.short	0x010a
        /*0bd2*/ 	.byte	0x3f
	.zero		1


	//   ....[31]....
        /*0bd4*/ 	.word	0x00010b80
        /*0bd8*/ 	.word	0x00000010
        /*0bdc*/ 	.word	0x00038800
        /*0be0*/ 	.short	0x010a
        /*0be2*/ 	.byte	0x3f
	.zero		1


	//   ....[32]....
        /*0be4*/ 	.word	0x00014300
        /*0be8*/ 	.word	0x00000000
        /*0bec*/ 	.word	0x00038830
        /*0bf0*/ 	.short	0x010a
        /*0bf2*/ 	.byte	0x3f
	.zero		1


	//   ....[33]....
        /*0bf4*/ 	.word	0x00014380
        /*0bf8*/ 	.word	0x00000000
        /*0bfc*/ 	.word	0x00038830
        /*0c00*/ 	.short	0x010a
        /*0c02*/ 	.byte	0x3f
	.zero		1


	//   ....[34]....
        /*0c04*/ 	.word	0x000181a0
        /*0c08*/ 	.word	0x00000000
        /*0c0c*/ 	.word	0x00000000
        /*0c10*/ 	.short	0x0101
        /*0c12*/ 	.byte	0x3f
	.zero		1


	//   ....[35]....
        /*0c14*/ 	.word	0x00019340
        /*0c18*/ 	.word	0x0000000b
        /*0c1c*/ 	.word	0x00038830
        /*0c20*/ 	.short	0x010a
        /*0c22*/ 	.byte	0x3f
	.zero		1


	//   ....[36]....
        /*0c24*/ 	.word	0x000193c0
        /*0c28*/ 	.word	0x0000000b
        /*0c2c*/ 	.word	0x00038830
        /*0c30*/ 	.short	0x010a
        /*0c32*/ 	.byte	0x3f
	.zero		1


	//   ....[37]....
        /*0c34*/ 	.word	0x0001cab0
        /*0c38*/ 	.word	0x00000009
        /*0c3c*/ 	.word	0x00038850
        /*0c40*/ 	.short	0x010a
        /*0c42*/ 	.byte	0x3f
	.zero		1


	//   ....[38]....
        /*0c44*/ 	.word	0x0001cb00
        /*0c48*/ 	.word	0x00000009
        /*0c4c*/ 	.word	0x00038850
        /*0c50*/ 	.short	0x010a
        /*0c52*/ 	.byte	0x3f
	.zero		1


	//   ....[39]....
        /*0c54*/ 	.word	0x0001dcb0
        /*0c58*/ 	.word	0x0000000b
        /*0c5c*/ 	.word	0x00000000
        /*0c60*/ 	.short	0x0101
        /*0c62*/ 	.byte	0x3f
	.zero		1


	//   ....[40]....
        /*0c64*/ 	.word	0x0001dd00
        /*0c68*/ 	.word	0x00000009
        /*0c6c*/ 	.word	0x00000000
        /*0c70*/ 	.short	0x0101
        /*0c72*/ 	.byte	0x3f
	.zero		1


	//   ....[41]....
        /*0c74*/ 	.word	0x0001e1f0
        /*0c78*/ 	.word	0x00000004
        /*0c7c*/ 	.word	0x00038830
        /*0c80*/ 	.short	0x010a
        /*0c82*/ 	.byte	0x3f
	.zero		1


	//   ....[42]....
        /*0c84*/ 	.word	0x0001e270
        /*0c88*/ 	.word	0x00000004
        /*0c8c*/ 	.word	0x00038830
        /*0c90*/ 	.short	0x010a
        /*0c92*/ 	.byte	0x3f
	.zero		1


	//   ....[43]....
        /*0c94*/ 	.word	0x00021960
        /*0c98*/ 	.word	0x00000009
        /*0c9c*/ 	.word	0x00038850
        /*0ca0*/ 	.short	0x010a
        /*0ca2*/ 	.byte	0x3f
	.zero		1


	//   ....[44]....
        /*0ca4*/ 	.word	0x000219b0
        /*0ca8*/ 	.word	0x00000009
        /*0cac*/ 	.word	0x00038850
        /*0cb0*/ 	.short	0x010a
        /*0cb2*/ 	.byte	0x3f
	.zero		1


	//   ....[45]....
        /*0cb4*/ 	.word	0x00022410
        /*0cb8*/ 	.word	0x000000a8
        /*0cbc*/ 	.word	0x00000000
        /*0cc0*/ 	.short	0x0101
        /*0cc2*/ 	.byte	0x3f
	.zero		1


	//   ....[46]....
        /*0cc4*/ 	.word	0x00022530
        /*0cc8*/ 	.word	0x00000009
        /*0ccc*/ 	.word	0x00000000
        /*0cd0*/ 	.short	0x0101
        /*0cd2*/ 	.byte	0x3f
	.zero		1


	//   ....[47]....
        /*0cd4*/ 	.word	0x000231f0
        /*0cd8*/ 	.word	0x00000000
        /*0cdc*/ 	.word	0x00038850
        /*0ce0*/ 	.short	0x010a
        /*0ce2*/ 	.byte	0x3f
	.zero		1


	//   ....[48]....
        /*0ce4*/ 	.word	0x00023290
        /*0ce8*/ 	.word	0x00000000
        /*0cec*/ 	.word	0x00038850
        /*0cf0*/ 	.short	0x010a
        /*0cf2*/ 	.byte	0x3f
	.zero		1


	//   ....[49]....
        /*0cf4*/ 	.word	0x00023790
        /*0cf8*/ 	.word	0x0000000b
        /*0cfc*/ 	.word	0x00000000
        /*0d00*/ 	.short	0x0101
        /*0d02*/ 	.byte	0x3f
	.zero		1


	//   ....[50]....
        /*0d04*/ 	.word	0x000256d0
        /*0d08*/ 	.word	0x00000000
        /*0d0c*/ 	.word	0x00000000
        /*0d10*/ 	.short	0x0101
        /*0d12*/ 	.byte	0x3f
	.zero		1


	//   ....[51]....
        /*0d14*/ 	.word	0x00027e60
        /*0d18*/ 	.word	0x00000009
        /*0d1c*/ 	.word	0x00038820
        /*0d20*/ 	.short	0x010a
        /*0d22*/ 	.byte	0x3f
	.zero		1


	//   ....[52]....
        /*0d24*/ 	.word	0x00027ef0
        /*0d28*/ 	.word	0x00000005
        /*0d2c*/ 	.word	0x000388a0
        /*0d30*/ 	.short	0x010a
        /*0d32*/ 	.byte	0x3f
	.zero		1


	//   ....[53]....
        /*0d34*/ 	.word	0x000281c0
        /*0d38*/ 	.word	0x00000005
        /*0d3c*/ 	.word	0x000388c0
        /*0d40*/ 	.short	0x010a
        /*0d42*/ 	.byte	0x3f
	.zero		1


	//   ....[54]....
        /*0d44*/ 	.word	0x000285b0
        /*0d48*/ 	.word	0x00000006
        /*0d4c*/ 	.word	0x000388a0
        /*0d50*/ 	.short	0x010a
        /*0d52*/ 	.byte	0x3f
	.zero		1


	//   ....[55]....
        /*0d54*/ 	.word	0x00028860
        /*0d58*/ 	.word	0x00000006
        /*0d5c*/ 	.word	0x000388c0
        /*0d60*/ 	.short	0x010a
        /*0d62*/ 	.byte	0x3f
	.zero		1


	//   ....[56]....
        /*0d64*/ 	.word	0x000298d0
        /*0d68*/ 	.word	0x00000007
        /*0d6c*/ 	.word	0x00038840
        /*0d70*/ 	.short	0x010a
        /*0d72*/ 	.byte	0x3f
	.zero		1


	//   ....[57]....
        /*0d74*/ 	.word	0x00029f40
        /*0d78*/ 	.word	0x0000000a
        /*0d7c*/ 	.word	0x00038820
        /*0d80*/ 	.short	0x010a
        /*0d82*/ 	.byte	0x3f
	.zero		1


	//   ....[58]....
        /*0d84*/ 	.word	0x0002a260
        /*0d88*/ 	.word	0x00000008
        /*0d8c*/ 	.word	0x00038840
        /*0d90*/ 	.short	0x010a
        /*0d92*/ 	.byte	0x3f
	.zero		1


	//   ....[59]....
        /*0d94*/ 	.word	0x0002a5a0
        /*0d98*/ 	.word	0x00000008
        /*0d9c*/ 	.word	0x00038860
        /*0da0*/ 	.short	0x010a
        /*0da2*/ 	.byte	0x3f
	.zero		1


	//   ....[60]....
        /*0da4*/ 	.word	0x0002abf0
        /*0da8*/ 	.word	0x00000002
        /*0dac*/ 	.word	0x00038840
        /*0db0*/ 	.short	0x010a
        /*0db2*/ 	.byte	0x3f
	.zero		1


	//   ....[61]....
        /*0db4*/ 	.word	0x0002af30
        /*0db8*/ 	.word	0x00000002
        /*0dbc*/ 	.word	0x00038860
        /*0dc0*/ 	.short	0x010a
        /*0dc2*/ 	.byte	0x3f
	.zero		1


	//   ....[62]....
        /*0dc4*/ 	.word	0x0002b4f0
        /*0dc8*/ 	.word	0x00000002
        /*0dcc*/ 	.word	0x00038840
        /*0dd0*/ 	.short	0x010a
        /*0dd2*/ 	.byte	0x3f
	.zero		1


	//   ....[63]....
        /*0dd4*/ 	.word	0x0002b820
        /*0dd8*/ 	.word	0x00000002
        /*0ddc*/ 	.word	0x00038860
        /*0de0*/ 	.short	0x010a
        /*0de2*/ 	.byte	0x3f
	.zero		1


	//   ....[64]....
        /*0de4*/ 	.word	0x0002bd80
        /*0de8*/ 	.word	0x00000003
        /*0dec*/ 	.word	0x00038860
        /*0df0*/ 	.short	0x010a
        /*0df2*/ 	.byte	0x3f
	.zero		1


	//   ....[65]....
        /*0df4*/ 	.word	0x0002ce30
        /*0df8*/ 	.word	0x00000000
        /*0dfc*/ 	.word	0x00038820
        /*0e00*/ 	.short	0x010a
        /*0e02*/ 	.byte	0x3f
	.zero		1


	//   ....[66]....
        /*0e04*/ 	.word	0x0002d000
        /*0e08*/ 	.word	0x00000006
        /*0e0c*/ 	.word	0x00000000
        /*0e10*/ 	.short	0x010a
        /*0e12*/ 	.byte	0x3f
	.zero		1


	//   ....[67]....
        /*0e14*/ 	.word	0x0002d070
        /*0e18*/ 	.word	0x00000007
        /*0e1c*/ 	.word	0x00000000
        /*0e20*/ 	.short	0x010a
        /*0e22*/ 	.byte	0x3f
	.zero		1


	//   ....[68]....
        /*0e24*/ 	.word	0x0002d0e0
        /*0e28*/ 	.word	0x00000004
        /*0e2c*/ 	.word	0x00000000
        /*0e30*/ 	.short	0x010a
        /*0e32*/ 	.byte	0x3f
	.zero		1


	//   ....[69]....
        /*0e34*/ 	.word	0x0002d110
        /*0e38*/ 	.word	0x00000003
        /*0e3c*/ 	.word	0x00000000
        /*0e40*/ 	.short	0x010a
        /*0e42*/ 	.byte	0x3f
	.zero		1


	//   ....[70]....
        /*0e44*/ 	.word	0x0002d170
        /*0e48*/ 	.word	0x00000000
        /*0e4c*/ 	.word	0x00038890
        /*0e50*/ 	.short	0x010a
        /*0e52*/ 	.byte	0x3f
	.zero		1


	//   ....[71]....
        /*0e54*/ 	.word	0x0002d1c0
        /*0e58*/ 	.word	0x00000000
        /*0e5c*/ 	.word	0x00038890
        /*0e60*/ 	.short	0x010a
        /*0e62*/ 	.byte	0x3f
	.zero		1


	//   ....[72]....
        /*0e64*/ 	.word	0x0002d210
        /*0e68*/ 	.word	0x00000000
        /*0e6c*/ 	.word	0x00038890
        /*0e70*/ 	.short	0x010a
        /*0e72*/ 	.byte	0x3f
	.zero		1


	//   ....[73]....
        /*0e74*/ 	.word	0x0002d260
        /*0e78*/ 	.word	0x00000000
        /*0e7c*/ 	.word	0x000388b0
        /*0e80*/ 	.short	0x010a
        /*0e82*/ 	.byte	0x3f
	.zero		1


	//   ....[74]....
        /*0e84*/ 	.word	0x0002dcb0
        /*0e88*/ 	.word	0x00000010
        /*0e8c*/ 	.word	0x00038800
        /*0e90*/ 	.short	0x010a
        /*0e92*/ 	.byte	0x3f
	.zero		1


	//   ....[75]....
        /*0e94*/ 	.word	0x0002e700
        /*0e98*/ 	.word	0x00000010
        /*0e9c*/ 	.word	0x00038800
        /*0ea0*/ 	.short	0x010a
        /*0ea2*/ 	.byte	0x3f
	.zero		1


	//   ....[76]....
        /*0ea4*/ 	.word	0x0002e750
        /*0ea8*/ 	.word	0x00000000
        /*0eac*/ 	.word	0x00038830
        /*0eb0*/ 	.short	0x010a
        /*0eb2*/ 	.byte	0x3f
	.zero		1


	//   ....[77]....
        /*0eb4*/ 	.word	0x0002e7a0
        /*0eb8*/ 	.word	0x0000000b
        /*0ebc*/ 	.word	0x00038830
        /*0ec0*/ 	.short	0x010a
        /*0ec2*/ 	.byte	0x3f
	.zero		1


	//   ....[78]....
        /*0ec4*/ 	.word	0x0002e7f0
        /*0ec8*/ 	.word	0x00000009
        /*0ecc*/ 	.word	0x00038850
        /*0ed0*/ 	.short	0x010a
        /*0ed2*/ 	.byte	0x3f
	.zero		1


	//   ....[79]....
        /*0ed4*/ 	.word	0x0002e840
        /*0ed8*/ 	.word	0x00000004
        /*0edc*/ 	.word	0x00038830
        /*0ee0*/ 	.short	0x010a
        /*0ee2*/ 	.byte	0x3f
	.zero		1


	//   ....[80]....
        /*0ee4*/ 	.word	0x0002e890
        /*0ee8*/ 	.word	0x00000009
        /*0eec*/ 	.word	0x00038850
        /*0ef0*/ 	.short	0x010a
        /*0ef2*/ 	.byte	0x3f
	.zero		1


	//   ....[81]....
        /*0ef4*/ 	.word	0x0002e8e0
        /*0ef8*/ 	.word	0x00000000
        /*0efc*/ 	.word	0x00038850
        /*0f00*/ 	.short	0x010a
        /*0f02*/ 	.byte	0x3f
	.zero		1


	//   ....[82]....
        /*0f04*/ 	.word	0x0002ea80
        /*0f08*/ 	.word	0x00000009
        /*0f0c*/ 	.word	0x00038820
        /*0f10*/ 	.short	0x010a
        /*0f12*/ 	.byte	0x3f
	.zero		1


	//   ....[83]....
        /*0f14*/ 	.word	0x0002ead0
        /*0f18*/ 	.word	0x00000005
        /*0f1c*/ 	.word	0x000388a0
        /*0f20*/ 	.short	0x010a
        /*0f22*/ 	.byte	0x3f
	.zero		1


	//   ....[84]....
        /*0f24*/ 	.word	0x0002eb20
        /*0f28*/ 	.word	0x00000005
        /*0f2c*/ 	.word	0x000388c0
        /*0f30*/ 	.short	0x010a
        /*0f32*/ 	.byte	0x3f
	.zero		1


	//   ....[85]....
        /*0f34*/ 	.word	0x0002eb70
        /*0f38*/ 	.word	0x00000006
        /*0f3c*/ 	.word	0x000388a0
        /*0f40*/ 	.short	0x010a
        /*0f42*/ 	.byte	0x3f
	.zero		1


	//   ....[86]....
        /*0f44*/ 	.word	0x0002ebc0
        /*0f48*/ 	.word	0x00000006
        /*0f4c*/ 	.word	0x000388c0
        /*0f50*/ 	.short	0x010a
        /*0f52*/ 	.byte	0x3f
	.zero		1


	//   ....[87]....
        /*0f54*/ 	.word	0x0002ed60
        /*0f58*/ 	.word	0x00000007
        /*0f5c*/ 	.word	0x00038840
        /*0f60*/ 	.short	0x010a
        /*0f62*/ 	.byte	0x3f
	.zero		1


	//   ....[88]....
        /*0f64*/ 	.word	0x0002ede0
        /*0f68*/ 	.word	0x00000003
        /*0f6c*/ 	.word	0x00038820
        /*0f70*/ 	.short	0x010a
        /*0f72*/ 	.byte	0x3f
	.zero		1


	//   ....[89]....
        /*0f74*/ 	.word	0x0002ee30
        /*0f78*/ 	.word	0x00000008
        /*0f7c*/ 	.word	0x00038840
        /*0f80*/ 	.short	0x010a
        /*0f82*/ 	.byte	0x3f
	.zero		1


	//   ....[90]....
        /*0f84*/ 	.word	0x0002ee80
        /*0f88*/ 	.word	0x00000008
        /*0f8c*/ 	.word	0x00038860
        /*0f90*/ 	.short	0x010a
        /*0f92*/ 	.byte	0x3f
	.zero		1


	//   ....[91]....
        /*0f94*/ 	.word	0x0002eed0
        /*0f98*/ 	.word	0x00000002
        /*0f9c*/ 	.word	0x00038840
        /*0fa0*/ 	.short	0x010a
        /*0fa2*/ 	.byte	0x3f
	.zero		1


	//   ....[92]....
        /*0fa4*/ 	.word	0x0002ef20
        /*0fa8*/ 	.word	0x00000002
        /*0fac*/ 	.word	0x00038860
        /*0fb0*/ 	.short	0x010a
        /*0fb2*/ 	.byte	0x3f
	.zero		1


	//   ....[93]....
        /*0fb4*/ 	.word	0x0002ef70
        /*0fb8*/ 	.word	0x00000002
        /*0fbc*/ 	.word	0x00038840
        /*0fc0*/ 	.short	0x010a
        /*0fc2*/ 	.byte	0x3f
	.zero		1


	//   ....[94]....
        /*0fc4*/ 	.word	0x0002efc0
        /*0fc8*/ 	.word	0x00000002
        /*0fcc*/ 	.word	0x00038860
        /*0fd0*/ 	.short	0x010a
        /*0fd2*/ 	.byte	0x3f
	.zero		1


	//   ....[95]....
        /*0fd4*/ 	.word	0x0002f010
        /*0fd8*/ 	.word	0x00000003
        /*0fdc*/ 	.word	0x00038860
        /*0fe0*/ 	.short	0x010a
        /*0fe2*/ 	.byte	0x3f
	.zero		1


	//   ....[96]....
        /*0fe4*/ 	.word	0x0002f9d0
        /*0fe8*/ 	.word	0x00000000
        /*0fec*/ 	.word	0x00038820
        /*0ff0*/ 	.short	0x010a
        /*0ff2*/ 	.byte	0x3f
	.zero		1


	//   ....[97]....
        /*0ff4*/ 	.word	0x0002fb70
        /*0ff8*/ 	.word	0x00000006
        /*0ffc*/ 	.word	0x00000000
        /*1000*/ 	.short	0x010a
        /*1002*/ 	.byte	0x3f
	.zero		1


	//   ....[98]....
        /*1004*/ 	.word	0x0002fbc0
        /*1008*/ 	.word	0x00000007
        /*100c*/ 	.word	0x00000000
        /*1010*/ 	.short	0x010a
        /*1012*/ 	.byte	0x3f
	.zero		1


	//   ....[99]....
        /*1014*/ 	.word	0x0002fc10
        /*1018*/ 	.word	0x00000004
        /*101c*/ 	.word	0x00000000
        /*1020*/ 	.short	0x010a
        /*1022*/ 	.byte	0x3f
	.zero		1


	//----- nvinfo : EIATTR_NUM_MBARRIERS
	.align		4
.L_625:
        /*1024*/ 	.byte	0x03, 0x38
        /*1026*/ 	.short	0x0016


	//----- nvinfo : EIATTR_EXIT_INSTR_OFFSETS
	.align		4
        /*1028*/ 	.byte	0x04, 0x1c
        /*102a*/ 	.short	(.L_627 - .L_626)


	//   ....[0]....
.L_626:
        /*102c*/ 	.word	0x0002d160


	//----- nvinfo : EIATTR_MAX_THREADS
	.align		4
.L_627:
        /*1030*/ 	.byte	0x04, 0x05
        /*1032*/ 	.short	(.L_629 - .L_628)
.L_628:
        /*1034*/ 	.word	0x00000180
        /*1038*/ 	.word	0x00000001
        /*103c*/ 	.word	0x00000001


	//----- nvinfo : EIATTR_CRS_STACK_SIZE
	.align		4
.L_629:
        /*1040*/ 	.byte	0x04, 0x1e
        /*1042*/ 	.short	(.L_631 - .L_630)
.L_630:
        /*1044*/ 	.word	0x00000000


	//----- nvinfo : EIATTR_CBANK_PARAM_SIZE
	.align		4
.L_631:
        /*1048*/ 	.byte	0x03, 0x19
        /*104a*/ 	.short	0x0a70


	//----- nvinfo : EIATTR_PARAM_CBANK
	.align		4
        /*104c*/ 	.byte	0x04, 0x0a
        /*104e*/ 	.short	(.L_633 - .L_632)
	.align		4
.L_632:
        /*1050*/ 	.word	index@(.nv.constant0._ZN7cutlass13device_kernelIN5flash11enable_sm90INS1_16FlashAttnFwdSm90INS1_25CollectiveMainloopFwdSm90ILi2EN4cute5tupleIJNS5_1CILi1EEES8_S8_EEENS6_IJNS7_ILi128EEENS7_ILi80EEENS7_ILi256EEEEEELi256ENS_6half_tEfNS_4arch4Sm90ELb1ELb0ELb0ELb1ELb0ELb1ELb0ELb1ELb1ELb0ELb0ELb0EEENS1_21CollectiveEpilogueFwdINS6_IJSA_SC_SB_EEES9_SE_SG_Li256ELb1ELb0ELb0ELb0EEENS1_36VarlenDynamicPersistentTileSchedulerILi128ELi80ELi256ELi32ELb0ELb0ELb1ELb1ELb1ELb1EEEEEEEEEvNT_6ParamsE)
        /*1054*/ 	.short	0x0210
        /*1056*/ 	.short	0x0a70


	//----- nvinfo : EIATTR_SW_WAR
	.align		4
.L_633:
        /*1058*/ 	.byte	0x04, 0x36
        /*105a*/ 	.short	(.L_635 - .L_634)
.L_634:
        /*105c*/ 	.word	0x00000008
.L_635:


//--------------------- .nv.info._ZN7cutlass13device_kernelIN5flash11enable_sm90INS1_16FlashAttnFwdSm90INS1_25CollectiveMainloopFwdSm90ILi2EN4cute5tupleIJNS5_1CILi1EEES8_S8_EEENS6_IJNS7_ILi128EEENS7_ILi112EEENS7_ILi192EEEEEELi192ENS_6half_tEfNS_4arch4Sm90ELb0ELb0ELb0ELb0ELb0ELb0ELb0ELb1ELb1ELb0ELb0ELb0EEENS1_21CollectiveEpilogueFwdINS6_IJSA_SC_SB_EEES9_SE_SG_Li256ELb0ELb0ELb0ELb0EEENS1_29StaticPersistentTileSchedulerILb0EEEEEEEEEvNT_6ParamsE --------------------------
	.section	.nv.info._ZN7cutlass13device_kernelIN5flash11enable_sm90INS1_16FlashAttnFwdSm90INS1_25CollectiveMainloopFwdSm90ILi2EN4cute5tupleIJNS5_1CILi1EEES8_S8_EEENS6_IJNS7_ILi128EEENS7_ILi112EEENS7_ILi192EEEEEELi192ENS_6half_tEfNS_4arch4Sm90ELb0ELb0ELb0ELb0ELb0ELb0ELb0ELb1ELb1ELb0ELb0ELb0EEENS1_21CollectiveEpilogueFwdINS6_IJSA_SC_SB_EEES9_SE_SG_Li256ELb0ELb0ELb0ELb0EEENS1_29StaticPersistentTileSchedulerILb0EEEEEEEEEvNT_6ParamsE,"",@"SHT_CUDA_INFO"
	.sectionflags	@""
	.align	4


	//----- nvinfo : EIATTR_CUDA_API_VERSION
	.align		4
        /*0000*/ 	.byte	0x04, 0x37
        /*0002*/ 	.short	(.L_637 - .L_636)
.L_636:
        /*0004*/ 	.word	0x00000082


	//----- nvinfo : EIATTR_KPARAM_INFO
	.align		4
.L_637:
        /*0008*/ 	.byte	0x04, 0x17
        /*000a*/ 	.short	(.L_639 - .L_638)
.L_638:
        /*000c*/ 	.word	0x00000000
        /*0010*/ 	.short	0x0000
        /*0012*/ 	.short	0x0070
        /*0014*/ 	.byte	0x00, 0xf0, 0x01, 0x2e


	//----- nvinfo : EIATTR_SPARSE_MMA_MASK
	.align		4
.L_639:
        /*0018*/ 	.byte	0x03, 0x50
        /*001a*/ 	.short	0x0000


	//----- nvinfo : EIATTR_MAXREG_COUNT
	.align		4
        /*001c*/ 	.byte	0x03, 0x1b
        /*001e*/ 	.short	0x00a8


	//----- nvinfo : EIATTR_NUM_BARRIERS
	.align		4
        /*0020*/ 	.byte	0x02, 0x4c
        /*0022*/ 	.byte	0x09
	.zero		1


	//----- nvinfo : EIATTR_EXTERNS
	.align		4
        /*0024*/ 	.byte	0x04, 0x0f
        /*0026*/ 	.short	(.L_641 - .L_640)


	//   ....[0]....
	.align		4
.L_640:
        /*0028*/ 	.word	index@(__assertfail)


	//----- nvinfo : EIATTR_ANNOTATIONS
	.align		4
.L_641:
        /*002c*/ 	.byte	0x04, 0x55
        /*002e*/ 	.short	(.L_643 - .L_642)


	//   ....[0]....
.L_642:
        /* <DEDUP_REMOVED lines=15> */


	//----- nvinfo : EIATTR_MERCURY_ISA_VERSION
	.align		4
.L_643:
        /*0110*/ 	.byte	0x03, 0x5f
        /*0112*/ 	.short	0x0101


	//----- nvinfo : EIATTR_INT_WARP_WIDE_INSTR_OFFSETS
	.align		4
        /*0114*/ 	.byte	0x04, 0x31
        /*0116*/ 	.short	(.L_645 - .L_644)


	//   ....[0]....
.L_644:
        /*0118*/ 	.word	0x00000190


	//   ....[1]....
        /*011c*/ 	.word	0x000001c0


	//   ....[2]....
        /*0120*/ 	.word	0x000001d0


	//   ....[3]....
        /*0124*/ 	.word	0x0000bcb0


	//   ....[4]....
        /*0128*/ 	.word	0x0000bce0


	//   ....[5]....
        /*012c*/ 	.word	0x0000bdb0


	//   ....[6]....
        /*0130*/ 	.word	0x0000be80


	//----- nvinfo : EIATTR_COOP_GROUP_MASK_REGIDS
	.align		4
.L_645:
        /*0134*/ 	.byte	0x04, 0x29
        /*0136*/ 	.short	(.L_647 - .L_646)


	//   ....[0]....
.L_646:
        /*0138*/ 	.word	0xffffffff


	//   ....[1]....
        /*013c*/ 	.word	0xffffffff


	//   ....[2]....
        /*0140*/ 	.word	0xffffffff


	//   ....[3]....
        /*0144*/ 	.word	0xffffffff


	//   ....[4]....
        /*0148*/ 	.word	0xffffffff


	//   ....[5]....
        /*014c*/ 	.word	0xffffffff


	//   ....[6]....
        /*0150*/ 	.word	0xffffffff


	//   ....[7]....
        /*0154*/ 	.word	0xffffffff


	//   ....[8]....
        /*0158*/ 	.word	0xffffffff


	//   ....[9]....
        /*015c*/ 	.word	0xffffffff


	//   ....[10]....
        /*0160*/ 	.word	0xffffffff


	//   ....[11]....
        /*0164*/ 	.word	0xffffffff


	//   ....[12]....
        /*0168*/ 	.word	0xffffffff


	//   ....[13]....
        /*016c*/ 	.word	0xffffffff


	//   ....[14]....
        /*0170*/ 	.word	0xffffffff


	//   ....[15]....
        /*0174*/ 	.word	0xffffffff


	//   ....[16]....
        /*0178*/ 	.word	0xffffffff


	//   ....[17]....
        /*017c*/ 	.word	0xffffffff


	//   ....[18]....
        /*0180*/ 	.word	0xffffffff


	//   ....[19]....
        /*0184*/ 	.word	0xffffffff


	//   ....[20]....
        /*0188*/ 	.word	0xffffffff


	//   ....[21]....
        /*018c*/ 	.word	0xffffffff


	//   ....[22]....
        /*0190*/ 	.word	0xffffffff


	//   ....[23]....
        /*0194*/ 	.word	0x0500000f


	//   ....[24]....
        /*0198*/ 	.word	0x0500000f


	//----- nvinfo : EIATTR_COOP_GROUP_INSTR_OFFSETS
	.align		4
.L_647:
        /*019c*/ 	.byte	0x04, 0x28
        /*019e*/ 	.short	(.L_649 - .L_648)


	//   ....[0]....
.L_648:
        /*01a0*/ 	.word	0x00000060


	//   ....[1]....
        /*01a4*/ 	.word	0x000001a0


	//   ....[2]....
        /*01a8*/ 	.word	0x000001f0


	//   ....[3]....
        /*01ac*/ 	.word	0x000003e0


	//   ....[4]....
        /*01b0*/ 	.word	0x00000540


	//   ....[5]....
        /*01b4*/ 	.word	0x00000660


	//   ....[6]....
        /*01b8*/ 	.word	0x000007c0


	//   ....[7]....
        /*01bc*/ 	.word	0x00000db0


	//   ....[8]....
        /*01c0*/ 	.word	0x000042a0


	//   ....[9]....
        /*01c4*/ 	.word	0x000042f0


	//   ....[10]....
        /*01c8*/ 	.word	0x000047d0


	//   ....[11]....
        /*01cc*/ 	.word	0x00004830


	//   ....[12]....
        /*01d0*/ 	.word	0x000082b0


	//   ....[13]....
        /*01d4*/ 	.word	0x000082e0


	//   ....[14]....
        /*01d8*/ 	.word	0x00008530


	//   ....[15]....
        /*01dc*/ 	.word	0x00008550


	//   ....[16]....
        /*01e0*/ 	.word	0x00009b70


	//   ....[17]....
        /*01e4*/ 	.word	0x00009bb0


	//   ....[18]....
        /*01e8*/ 	.word	0x00009d20


	//   ....[19]....
        /*01ec*/ 	.word	0x00009dd0


	//   ....[20]....
        /*01f0*/ 	.word	0x0000b0e0


	//   ....[21]....
        /*01f4*/ 	.word	0x0000b440


	//   ....[22]....
        /*01f8*/ 	.word	0x0000e480


	//   ....[23]....
        /*01fc*/ 	.word	0x0000e990


	//   ....[24]....
        /*0200*/ 	.word	0x0000ee30


	//----- nvinfo : EIATTR_REG_RECONFIG
	.align		4
.L_649:
        /*0204*/ 	.byte	0x01, 0x54
	.zero		2


	//----- nvinfo : EIATTR_SYSCALL_OFFSETS
	.align		4
        /*0208*/ 	.byte	0x04, 0x46
        /*020a*/ 	.short	(.L_651 - .L_650)


	//   ....[0]....
.L_650:
        /*020c*/ 	.word	0x00001140


	//   ....[1]....
        /*0210*/ 	.word	0x0000b8c0


	//   ....[2]....
        /*0214*/ 	.word	0x0000ba00


	//   ....[3]....
        /*0218*/ 	.word	0x0000bb00


	//----- nvinfo : EIATTR_MBARRIER_INSTR_OFFSETS
	.align		4
.L_651:
        /*021c*/ 	.byte	0x04, 0x39
        /*021e*/ 	.short	(.L_653 - .L_652)


	//   ....[0]....
.L_652:
        /*0220*/ 	.word	0x00000290
        /*0224*/ 	.word	0x000000ff
        /*0228*/ 	.word	0x00036800
        /*022c*/ 	.short	0x0100
        /*022e*/ 	.byte	0x06
	.zero		1


	//   ....[1]....
        /*0230*/ 	.word	0x000002a0
        /*0234*/ 	.word	0x000000ff
        /*0238*/ 	.word	0x00036820
        /*023c*/ 	.short	0x0100
        /*023e*/ 	.byte	0x06
	.zero		1


	//   ....[2]....
        /*0240*/ 	.word	0x00000390
        /*0244*/ 	.word	0x000000ff
        /*0248*/ 	.word	0x00036830
        /*024c*/ 	.short	0x0100
        /*024e*/ 	.byte	0x08
	.zero		1


	//   ....[3]....
        /*0250*/ 	.word	0x000003a0
        /*0254*/ 	.word	0x000000ff
        /*0258*/ 	.word	0x00036840
        /*025c*/ 	.short	0x0100
        /*025e*/ 	.byte	0x08
	.zero		1


	//   ....[4]....
        /*0260*/ 	.word	0x000003b0
        /*0264*/ 	.word	0x000000ff
        /*0268*/ 	.word	0x00036838
        /*026c*/ 	.short	0x0100
        /*026e*/ 	.byte	0x08
	.zero		1


	//   ....[5]....
        /*0270*/ 	.word	0x000003c0
        /*0274*/ 	.word	0x000000ff
        /*0278*/ 	.word	0x00036848
        /*027c*/ 	.short	0x0100
        /*027e*/ 	.byte	0x08
	.zero		1


	//   ....[6]....
        /*0280*/ 	.word	0x000004f0
        /*0284*/ 	.word	0x000000ff
        /*0288*/ 	.word	0x00036850
        /*028c*/ 	.short	0x0100
        /*028e*/ 	.byte	0x08
	.zero		1


	//   ....[7]....
        /*0290*/ 	.word	0x00000500
        /*0294*/ 	.word	0x000000ff
        /*0298*/ 	.word	0x00036860
        /*029c*/ 	.short	0x0100
        /*029e*/ 	.byte	0x08
	.zero		1


	//   ....[8]....
        /*02a0*/ 	.word	0x00000510
        /*02a4*/ 	.word	0x000000ff
        /*02a8*/ 	.word	0x00036858
        /*02ac*/ 	.short	0x0100
        /*02ae*/ 	.byte	0x08
	.zero		1


	//   ....[9]....
        /*02b0*/ 	.word	0x00000520
        /*02b4*/ 	.word	0x000000ff
        /*02b8*/ 	.word	0x00036868
        /*02bc*/ 	.short	0x0100
        /*02be*/ 	.byte	0x08
	.zero		1


	//   ....[10]....
        /*02c0*/ 	.word	0x00000610
        /*02c4*/ 	.word	0x000000ff
        /*02c8*/ 	.word	0x00036870
        /*02cc*/ 	.short	0x0100
        /*02ce*/ 	.byte	0x06
	.zero		1


	//   ....[11]....
        /*02d0*/ 	.word	0x00000620
        /*02d4*/ 	.word	0x000000ff
        /*02d8*/ 	.word	0x00036880
        /*02dc*/ 	.short	0x0100
        /*02de*/ 	.byte	0x06
	.zero		1


	//   ....[12]....
        /*02e0*/ 	.word	0x00000630
        /*02e4*/ 	.word	0x000000ff
        /*02e8*/ 	.word	0x00036878
        /*02ec*/ 	.short	0x0100
        /*02ee*/ 	.byte	0x06
	.zero		1


	//   ....[13]....
        /*02f0*/ 	.word	0x00000640
        /*02f4*/ 	.word	0x000000ff
        /*02f8*/ 	.word	0x00036888
        /*02fc*/ 	.short	0x0100
        /*02fe*/ 	.byte	0x06
	.zero		1


	//   ....[14]....
        /*0300*/ 	.word	0x00000770
        /*0304*/ 	.word	0x000000ff
        /*0308*/ 	.word	0x00036890
        /*030c*/ 	.short	0x0100
        /*030e*/ 	.byte	0x08
	.zero		1


	//   ....[15]....
        /*0310*/ 	.word	0x00000780
        /*0314*/ 	.word	0x000000ff
        /*0318*/ 	.word	0x000368a0
        /*031c*/ 	.short	0x0100
        /*031e*/ 	.byte	0x08
	.zero		1


	//   ....[16]....
        /*0320*/ 	.word	0x00000790
        /*0324*/ 	.word	0x000000ff
        /*0328*/ 	.word	0x00036898
        /*032c*/ 	.short	0x0100
        /*032e*/ 	.byte	0x08
	.zero		1


	//   ....[17]....
        /*0330*/ 	.word	0x000007a0
        /*0334*/ 	.word	0x000000ff
        /*0338*/ 	.word	0x000368a8
        /*033c*/ 	.short	0x0100
        /*033e*/ 	.byte	0x08
	.zero		1


	//   ....[18]....
        /*0340*/ 	.word	0x000008d0
        /*0344*/ 	.word	0x000000ff
        /*0348*/ 	.word	0x000368b0
        /*034c*/ 	.short	0x0100
        /*034e*/ 	.byte	0x08
	.zero		1


	//   ....[19]....
        /*0350*/ 	.word	0x000008e0
        /*0354*/ 	.word	0x000000ff
        /*0358*/ 	.word	0x000368c0
        /*035c*/ 	.short	0x0100
        /*035e*/ 	.byte	0x08
	.zero		1


	//   ....[20]....
        /*0360*/ 	.word	0x000008f0
        /*0364*/ 	.word	0x000000ff
        /*0368*/ 	.word	0x000368b8
        /*036c*/ 	.short	0x0100
        /*036e*/ 	.byte	0x08
	.zero		1


	//   ....[21]....
        /*0370*/ 	.word	0x00000900
        /*0374*/ 	.word	0x000000ff
        /*0378*/ 	.word	0x000368c8
        /*037c*/ 	.short	0x0100
        /*037e*/ 	.byte	0x08
	.zero		1


	//   ....[22]....
        /*0380*/ 	.word	0x000011d0
        /*0384*/ 	.word	0x000000ff
        /*0388*/ 	.word	0x00036800
        /*038c*/ 	.short	0x010a
        /*038e*/ 	.byte	0x06
	.zero		1


	//   ....[23]....
        /*0390*/ 	.word	0x00001270
        /*0394*/ 	.word	0x00000002
        /*0398*/ 	.word	0x00036830
        /*039c*/ 	.short	0x010a
        /*039e*/ 	.byte	0x3f
	.zero		1


	//   ....[24]....
        /*03a0*/ 	.word	0x000012f0
        /*03a4*/ 	.word	0x00000002
        /*03a8*/ 	.word	0x00036830
        /*03ac*/ 	.short	0x010a
        /*03ae*/ 	.byte	0x3f
	.zero		1


	//   ....[25]....
        /*03b0*/ 	.word	0x000041e0
        /*03b4*/ 	.word	0x00000002
        /*03b8*/ 	.word	0x00000000
        /*03bc*/ 	.short	0x0101
        /*03be*/ 	.byte	0x3f
	.zero		1


	//   ....[26]....
        /*03c0*/ 	.word	0x000059b0
        /*03c4*/ 	.word	0x000000ff
        /*03c8*/ 	.word	0x00036830
        /*03cc*/ 	.short	0x010a
        /*03ce*/ 	.byte	0x27
	.zero		1


	//   ....[27]....
        /*03d0*/ 	.word	0x000059f0
        /*03d4*/ 	.word	0x000000ff
        /*03d8*/ 	.word	0x00036830
        /*03dc*/ 	.short	0x010a
        /*03de*/ 	.byte	0x27
	.zero		1


	//   ....[28]....
        /*03e0*/ 	.word	0x00007f90
        /*03e4*/ 	.word	0x000000ff
        /*03e8*/ 	.word	0x00036850
        /*03ec*/ 	.short	0x010a
        /*03ee*/ 	.byte	0x04
	.zero		1


	//   ....[29]....
        /*03f0*/ 	.word	0x00007fd0
        /*03f4*/ 	.word	0x000000ff
        /*03f8*/ 	.word	0x00036850
        /*03fc*/ 	.short	0x010a
        /*03fe*/ 	.byte	0x04
	.zero		1


	//   ....[30]....
        /*0400*/ 	.word	0x00008ec0
        /*0404*/ 	.word	0x00000090
        /*0408*/ 	.word	0x00000000
        /*040c*/ 	.short	0x0101
        /*040e*/ 	.byte	0x3f
	.zero		1


	//   ....[31]....
        /*0410*/ 	.word	0x00008f70
        /*0414*/ 	.word	0x0000008a
        /*0418*/ 	.word	0x00000000
        /*041c*/ 	.short	0x0101
        /*041e*/ 	.byte	0x3f
	.zero		1


	//   ....[32]....
        /*0420*/ 	.word	0x00009ad0
        /*0424*/ 	.word	0x000000ff
        /*0428*/ 	.word	0x00036850
        /*042c*/ 	.short	0x010a
        /*042e*/ 	.byte	0x07
	.zero		1


	//   ....[33]....
        /*0430*/ 	.word	0x00009b10
        /*0434*/ 	.word	0x000000ff
        /*0438*/ 	.word	0x00036850
        /*043c*/ 	.short	0x010a
        /*043e*/ 	.byte	0x07
	.zero		1


	//   ....[34]....
        /*0440*/ 	.word	0x0000a5f0
        /*0444*/ 	.word	0x00000006
        /*0448*/ 	.word	0x00000000
        /*044c*/ 	.short	0x0101
        /*044e*/ 	.byte	0x3f
	.zero		1


	//   ....[35]....
        /*0450*/ 	.word	0x0000b300
        /*0454*/ 	.word	0x000000ff
        /*0458*/ 	.word	0x00000000
        /*045c*/ 	.short	0x0101
        /*045e*/ 	.byte	0x06
	.zero		1


	//   ....[36]....
        /*0460*/ 	.word	0x0000c1c0
        /*0464*/ 	.word	0x00000006
        /*0468*/ 	.word	0x00036840
        /*046c*/ 	.short	0x010a
        /*046e*/ 	.byte	0x3f
	.zero		1


	//   ....[37]....
        /*0470*/ 	.word	0x0000c720
        /*0474*/ 	.word	0x00000009
        /*0478*/ 	.word	0x00036820
        /*047c*/ 	.short	0x010a
        /*047e*/ 	.byte	0x3f
	.zero		1


	//   ....[38]....
        /*0480*/ 	.word	0x0000ca00
        /*0484*/ 	.word	0x00000002
        /*0488*/ 	.word	0x00036840
        /*048c*/ 	.short	0x010a
        /*048e*/ 	.byte	0x3f
	.zero		1


	//   ....[39]....
        /*0490*/ 	.word	0x0000ccc0
        /*0494*/ 	.word	0x00000002
        /*0498*/ 	.word	0x00000060
        /*049c*/ 	.short	0x010a
        /*049e*/ 	.byte	0x3f
	.zero		1


	//   ....[40]....
        /*04a0*/ 	.word	0x0000d250
        /*04a4*/ 	.word	0x00000002
        /*04a8*/ 	.word	0x00036840
        /*04ac*/ 	.short	0x010a
        /*04ae*/ 	.byte	0x3f
	.zero		1


	//   ....[41]....
        /*04b0*/ 	.word	0x0000d510
        /*04b4*/ 	.word	0x00000002
        /*04b8*/ 	.word	0x00000060
        /*04bc*/ 	.short	0x010a
        /*04be*/ 	.byte	0x3f
	.zero		1


	//   ....[42]....
        /*04c0*/ 	.word	0x0000d9d0
        /*04c4*/ 	.word	0x00000002
        /*04c8*/ 	.word	0x00036840
        /*04cc*/ 	.short	0x010a
        /*04ce*/ 	.byte	0x3f
	.zero		1


	//   ....[43]....
        /*04d0*/ 	.word	0x0000dcb0
        /*04d4*/ 	.word	0x00000002
        /*04d8*/ 	.word	0x00000060
        /*04dc*/ 	.short	0x010a
        /*04de*/ 	.byte	0x3f
	.zero		1


	//   ....[44]....
        /*04e0*/ 	.word	0x0000e030
        /*04e4*/ 	.word	0x00000003
        /*04e8*/ 	.word	0x00036860
        /*04ec*/ 	.short	0x010a
        /*04ee*/ 	.byte	0x3f
	.zero		1


	//   ....[45]....
        /*04f0*/ 	.word	0x0000e400
        /*04f4*/ 	.word	0x00000000
        /*04f8*/ 	.word	0x00036820
        /*04fc*/ 	.short	0x010a
        /*04fe*/ 	.byte	0x3f
	.zero		1


	//   ....[46]....
        /*0500*/ 	.word	0x0000e5c0
        /*0504*/ 	.word	0x00000006
        /*0508*/ 	.word	0x00000000
        /*050c*/ 	.short	0x010a
        /*050e*/ 	.byte	0x3f
	.zero		1


	//   ....[47]....
        /*0510*/ 	.word	0x0000e630
        /*0514*/ 	.word	0x00000003
        /*0518*/ 	.word	0x00000000
        /*051c*/ 	.short	0x010a
        /*051e*/ 	.byte	0x3f
	.zero		1


	//   ....[48]....
        /*0520*/ 	.word	0x0000e690
        /*0524*/ 	.word	0x00000010
        /*0528*/ 	.word	0x00000000
        /*052c*/ 	.short	0x010a
        /*052e*/ 	.byte	0x3f
	.zero		1


	//   ....[49]....
        /*0530*/ 	.word	0x0000e6c0
        /*0534*/ 	.word	0x00000003
        /*0538*/ 	.word	0x00000000
        /*053c*/ 	.short	0x010a
        /*053e*/ 	.byte	0x3f
	.zero		1


	//   ....[50]....
        /*0540*/ 	.word	0x0000e740
        /*0544*/ 	.word	0x00000003
        /*0548*/ 	.word	0x00036800
        /*054c*/ 	.short	0x010a
        /*054e*/ 	.byte	0x3f
	.zero		1


	//   ....[51]....
        /*0550*/ 	.word	0x0000e790
        /*0554*/ 	.word	0x00000002
        /*0558*/ 	.word	0x00036830
        /*055c*/ 	.short	0x010a
        /*055e*/ 	.byte	0x3f
	.zero		1


	//   ....[52]....
        /*0560*/ 	.word	0x0000e7f0
        /*0564*/ 	.word	0x00000003
        /*0568*/ 	.word	0x00036830
        /*056c*/ 	.short	0x010a
        /*056e*/ 	.byte	0x3f
	.zero		1


	//   ....[53]....
        /*0570*/ 	.word	0x0000e850
        /*0574*/ 	.word	0x00000003
        /*0578*/ 	.word	0x00036850
        /*057c*/ 	.short	0x010a
        /*057e*/ 	.byte	0x3f
	.zero		1


	//   ....[54]....
        /*0580*/ 	.word	0x0000e8b0
        /*0584*/ 	.word	0x00000009
        /*0588*/ 	.word	0x00036850
        /*058c*/ 	.short	0x010a
        /*058e*/ 	.byte	0x3f
	.zero		1


	//   ....[55]....
        /*0590*/ 	.word	0x0000ea50
        /*0594*/ 	.word	0x00000006
        /*0598*/ 	.word	0x00036840
        /*059c*/ 	.short	0x010a
        /*059e*/ 	.byte	0x3f
	.zero		1


	//   ....[56]....
        /*05a0*/ 	.word	0x0000ead0
        /*05a4*/ 	.word	0x00000007
        /*05a8*/ 	.word	0x00036820
        /*05ac*/ 	.short	0x010a
        /*05ae*/ 	.byte	0x3f
	.zero		1


	//   ....[57]....
        /*05b0*/ 	.word	0x0000eb20
        /*05b4*/ 	.word	0x00000002
        /*05b8*/ 	.word	0x00036840
        /*05bc*/ 	.short	0x010a
        /*05be*/ 	.byte	0x3f
	.zero		1


	//   ....[58]....
        /*05c0*/ 	.word	0x0000eb70
        /*05c4*/ 	.word	0x00000002
        /*05c8*/ 	.word	0x00000060
        /*05cc*/ 	.short	0x010a
        /*05ce*/ 	.byte	0x3f
	.zero		1


	//   ....[59]....
        /*05d0*/ 	.word	0x0000ebc0
        /*05d4*/ 	.word	0x00000002
        /*05d8*/ 	.word	0x00036840
        /*05dc*/ 	.short	0x010a
        /*05de*/ 	.byte	0x3f
	.zero		1


	//   ....[60]....
        /*05e0*/ 	.word	0x0000ec10
        /*05e4*/ 	.word	0x00000002
        /*05e8*/ 	.word	0x00000060
        /*05ec*/ 	.short	0x010a
        /*05ee*/ 	.byte	0x3f
	.zero		1


	//   ....[61]....
        /*05f0*/ 	.word	0x0000ec60
        /*05f4*/ 	.word	0x00000002
        /*05f8*/ 	.word	0x00036840
        /*05fc*/ 	.short	0x010a
        /*05fe*/ 	.byte	0x3f
	.zero		1


	//   ....[62]....
        /*0600*/ 	.word	0x0000ecb0
        /*0604*/ 	.word	0x00000002
        /*0608*/ 	.word	0x00000060
        /*060c*/ 	.short	0x010a
        /*060e*/ 	.byte	0x3f
	.zero		1


	//   ....[63]....
        /*0610*/ 	.word	0x0000ed00
        /*0614*/ 	.word	0x00000003
        /*0618*/ 	.word	0x00036860
        /*061c*/ 	.short	0x010a
        /*061e*/ 	.byte	0x3f
	.zero		1


	//   ....[64]....
        /*0620*/ 	.word	0x0000ed50
        /*0624*/ 	.word	0x00000000
        /*0628*/ 	.word	0x00036820
        /*062c*/ 	.short	0x010a
        /*062e*/ 	.byte	0x3f
	.zero		1


	//   ....[65]....
        /*0630*/ 	.word	0x0000eef0
        /*0634*/ 	.word	0x00000006
        /*0638*/ 	.word	0x00000000
        /*063c*/ 	.short	0x010a
        /*063e*/ 	.byte	0x3f
	.zero		1


	//   ....[66]....
        /*0640*/ 	.word	0x0000ef40
        /*0644*/ 	.word	0x00000003
        /*0648*/ 	.word	0x00000000
        /*064c*/ 	.short	0x010a
        /*064e*/ 	.byte	0x3f
	.zero		1


	//   ....[67]....
        /*0650*/ 	.word	0x0000ef90
        /*0654*/ 	.word	0x00000010
        /*0658*/ 	.word	0x00000000
        /*065c*/ 	.short	0x010a
        /*065e*/ 	.byte	0x3f
	.zero		1


	//----- nvinfo : EIATTR_NUM_MBARRIERS
	.align		4
.L_653:
        /*0660*/ 	.byte	0x03, 0x38
        /*0662*/ 	.short	0x0016


	//----- nvinfo : EIATTR_EXIT_INSTR_OFFSETS
	.align		4
        /*0664*/ 	.byte	0x04, 0x1c
        /*0666*/ 	.short	(.L_655 - .L_654)


	//   ....[0]....
.L_654:
        /*0668*/ 	.word	0x00000a20


	//   ....[1]....
        /*066c*/ 	.word	0x0000b400


	//   ....[2]....
        /*0670*/ 	.word	0x0000b460


	//   ....[3]....
        /*0674*/ 	.word	0x0000e710


	//----- nvinfo : EIATTR_MAX_THREADS
	.align		4
.L_655:
        /*0678*/ 	.byte	0x04, 0x05
        /*067a*/ 	.short	(.L_657 - .L_656)
.L_656:
        /*067c*/ 	.word	0x00000180
        /*0680*/ 	.word	0x00000001
        /*0684*/ 	.word	0x00000001


	//----- nvinfo : EIATTR_CRS_STACK_SIZE
	.align		4
.L_657:
        /*0688*/ 	.byte	0x04, 0x1e
        /*068a*/ 	.short	(.L_659 - .L_658)
.L_658:
        /*068c*/ 	.word	0x00000000


	//----- nvinfo : EIATTR_CBANK_PARAM_SIZE
	.align		4
.L_659:
        /*0690*/ 	.byte	0x03, 0x19
        /*0692*/ 	.short	0x0bf0


	//----- nvinfo : EIATTR_PARAM_CBANK
	.align		4
        /*0694*/ 	.byte	0x04, 0x0a
        /*0696*/ 	.short	(.L_661 - .L_660)
	.align		4
.L_660:
        /*0698*/ 	.word	index@(.nv.constant0._ZN7cutlass13device_kernelIN5flash11enable_sm90INS1_16FlashAttnFwdSm90INS1_25CollectiveMainloopFwdSm90ILi2EN4cute5tupleIJNS5_1CILi1EEES8_S8_EEENS6_IJNS7_ILi128EEENS7_ILi112EEENS7_ILi192EEEEEELi192ENS_6half_tEfNS_4arch4Sm90ELb0ELb0ELb0ELb0ELb0ELb0ELb0ELb1ELb1ELb0ELb0ELb0EEENS1_21CollectiveEpilogueFwdINS6_IJSA_SC_SB_EEES9_SE_SG_Li256ELb0ELb0ELb0ELb0EEENS1_29StaticPersistentTileSchedulerILb0EEEEEEEEEvNT_6ParamsE)
        /*069c*/ 	.short	0x0210
        /*069e*/ 	.short	0x0bf0


	//----- nvinfo : EIATTR_SW_WAR
	.align		4
.L_661:
        /*06a0*/ 	.byte	0x04, 0x36
        /*06a2*/ 	.short	(.L_663 - .L_662)
.L_662:
        /*06a4*/ 	.word	0x00000008
.L_663:


//--------------------- .nv.info._ZN7cutlass13device_kernelIN5flash11enable_sm90INS1_16FlashAttnFwdSm90INS1_25CollectiveMainloopFwdSm90ILi2EN4cute5tupleIJNS5_1CILi2EEENS7_ILi1EEES9_EEENS6_IJNS7_ILi128EEENS7_ILi112EEENS7_ILi192EEEEEELi192ENS_6half_tEfNS_4arch4Sm90ELb0ELb0ELb0ELb0ELb0ELb0ELb0ELb1ELb1ELb0ELb0ELb0EEENS1_21CollectiveEpilogueFwdINS6_IJSB_SD_SC_EEESA_SF_SH_Li256ELb0ELb0ELb0ELb0EEENS1_29StaticPersistentTileSchedulerILb0EEEEEEEEEvNT_6ParamsE --------------------------
	.section	.nv.info._ZN7cutlass13device_kernelIN5flash11enable_sm90INS1_16FlashAttnFwdSm90INS1_25CollectiveMainloopFwdSm90ILi2EN4cute5tupleIJNS5_1CILi2EEENS7_ILi1EEES9_EEENS6_IJNS7_ILi128EEENS7_ILi112EEENS7_ILi192EEEEEELi192ENS_6half_tEfNS_4arch4Sm90ELb0ELb0ELb0ELb0ELb0ELb0ELb0ELb1ELb1ELb0ELb0ELb0EEENS1_21CollectiveEpilogueFwdINS6_IJSB_SD_SC_EEESA_SF_SH_Li256ELb0ELb0ELb0ELb0EEENS1_29StaticPersistentTileSchedulerILb0EEEEEEEEEvNT_6ParamsE,"",@"SHT_CUDA_INFO"
	.sectionflags	@""
	.align	4


	//----- nvinfo : EIATTR_CUDA_API_VERSION
	.align		4
        /*0000*/ 	.byte	0x04, 0x37
        /*0002*/ 	.short	(.L_665 - .L_664)
.L_664:
        /*0004*/ 	.word	0x00000082


	//----- nvinfo : EIATTR_KPARAM_INFO
	.align		4
.L_665:
        /*0008*/ 	.byte	0x04, 0x17
        /*000a*/ 	.short	(.L_667 - .L_666)
.L_666:
        /*000c*/ 	.word	0x00000000
        /*0010*/ 	.short	0x0000
        /*0012*/ 	.short	0x0070
        /*0014*/ 	.byte	0x00, 0xf0, 0x01, 0x2e


	//----- nvinfo : EIATTR_SPARSE_MMA_MASK
	.align		4
.L_667:
        /*0018*/ 	.byte	0x03, 0x50
        /*001a*/ 	.short	0x0000


	//----- nvinfo : EIATTR_MAXREG_COUNT
	.align		4
        /*001c*/ 	.byte	0x03, 0x1b
        /*001e*/ 	.short	0x00a8


	//----- nvinfo : EIATTR_NUM_BARRIERS
	.align		4
        /*0020*/ 	.byte	0x02, 0x4c
        /*0022*/ 	.byte	0x09
	.zero		1


	//----- nvinfo : EIATTR_EXTERNS
	.align		4
        /*0024*/ 	.byte	0x04, 0x0f
        /*0026*/ 	.short	(.L_669 - .L_668)


	//   ....[0]....
	.align		4
.L_668:
        /*0028*/ 	.word	index@(__assertfail)


	//----- nvinfo : EIATTR_ANNOTATIONS
	.align		4
.L_669:
        /*002c*/ 	.byte	0x04, 0x55
        /*002e*/ 	.short	(.L_671 - .L_670)


	//   ....[0]....
.L_670:
        /* <DEDUP_REMOVED lines=26> */


	//----- nvinfo : EIATTR_MERCURY_ISA_VERSION
	.align		4
.L_671:
        /*01b8*/ 	.byte	0x03, 0x5f
        /*01ba*/ 	.short	0x0101


	//----- nvinfo : EIATTR_INT_WARP_WIDE_INSTR_OFFSETS
	.align		4
        /*01bc*/ 	.byte	0x04, 0x31
        /*01be*/ 	.short	(.L_673 - .L_672)


	//   ....[0]....
.L_672:
        /*01c0*/ 	.word	0x00000180


	//   ....[1]....
        /*01c4*/ 	.word	0x00000220


	//   ....[2]....
        /*01c8*/ 	.word	0x00000290


	//   ....[3]....
        /*01cc*/ 	.word	0x0000bac0


	//   ....[4]....
        /*01d0*/ 	.word	0x0000baf0


	//   ....[5]....
        /*01d4*/ 	.word	0x0000bbd0


	//   ....[6]....
        /*01d8*/ 	.word	0x0000bcb0


	//----- nvinfo : EIATTR_COOP_GROUP_MASK_REGIDS
	.align		4
.L_673:
        /*01dc*/ 	.byte	0x04, 0x29
        /*01de*/ 	.short	(.L_675 - .L_674)


	//   ....[0]....
.L_674:
        /*01e0*/ 	.word	0xffffffff


	//   ....[1]....
        /*01e4*/ 	.word	0xffffffff


	//   ....[2]....
        /*01e8*/ 	.word	0xffffffff


	//   ....[3]....
        /*01ec*/ 	.word	0xffffffff


	//   ....[4]....
        /*01f0*/ 	.word	0xffffffff


	//   ....[5]....
        /*01f4*/ 	.word	0xffffffff


	//   ....[6]....
        /*01f8*/ 	.word	0xffffffff


	//   ....[7]....
        /*01fc*/ 	.word	0xffffffff


	//   ....[8]....
        /*0200*/ 	.word	0xffffffff


	//   ....[9]....
        /*0204*/ 	.word	0xffffffff


	//   ....[10]....
        /*0208*/ 	.word	0xffffffff


	//   ....[11]....
        /*020c*/ 	.word	0xffffffff


	//   ....[12]....
        /*0210*/ 	.word	0xffffffff


	//   ....[13]....
        /*0214*/ 	.word	0xffffffff


	//   ....[14]....
        /*0218*/ 	.word	0xffffffff


	//   ....[15]....
        /*021c*/ 	.word	0xffffffff


	//   ....[16]....
        /*0220*/ 	.word	0xffffffff


	//   ....[17]....
        /*0224*/ 	.word	0xffffffff


	//   ....[18]....
        /*0228*/ 	.word	0xffffffff


	//   ....[19]....
        /*022c*/ 	.word	0xffffffff


	//   ....[20]....
        /*0230*/ 	.word	0xffffffff


	//   ....[21]....
        /*0234*/ 	.word	0xffffffff


	//   ....[22]....
        /*0238*/ 	.word	0xffffffff


	//   ....[23]....
        /*023c*/ 	.word	0xffffffff


	//   ....[24]....
        /*0240*/ 	.word	0x0500000f


	//   ....[25]....
        /*0244*/ 	.word	0x0500000f


	//----- nvinfo : EIATTR_COOP_GROUP_INSTR_OFFSETS
	.align		4
.L_675:
        /*0248*/ 	.byte	0x04, 0x28
        /*024a*/ 	.short	(.L_677 - .L_676)


	//   ....[0]....
.L_676:
        /*024c*/ 	.word	0x00000060


	//   ....[1]....
        /*0250*/ 	.word	0x00000190


	//   ....[2]....
        /*0254*/ 	.word	0x00000230


	//   ....[3]....
        /*0258*/ 	.word	0x00000410


	//   ....[4]....
        /*025c*/ 	.word	0x00000640


	//   ....[5]....
        /*0260*/ 	.word	0x00000890


	//   ....[6]....
        /*0264*/ 	.word	0x00000b10


	//   ....[7]....
        /*0268*/ 	.word	0x00000e40


	//   ....[8]....
        /*026c*/ 	.word	0x000012c0


	//   ....[9]....
        /*0270*/ 	.word	0x00004210


	//   ....[10]....
        /*0274*/ 	.word	0x00004310


	//   ....[11]....
        /*0278*/ 	.word	0x00004810


	//   ....[12]....
        /*027c*/ 	.word	0x00004860


	//   ....[13]....
        /*0280*/ 	.word	0x00008330


	//   ....[14]....
        /*0284*/ 	.word	0x00008340


	//   ....[15]....
        /*0288*/ 	.word	0x00008380


	//   ....[16]....
        /*028c*/ 	.word	0x00008390


	//   ....[17]....
        /*0290*/ 	.word	0x000098b0


	//   ....[18]....
        /*0294*/ 	.word	0x000098e0


	//   ....[19]....
        /*0298*/ 	.word	0x00009970


	//   ....[20]....
        /*029c*/ 	.word	0x00009990


	//   ....[21]....
        /*02a0*/ 	.word	0x0000ae30


	//   ....[22]....
        /*02a4*/ 	.word	0x0000b170


	//   ....[23]....
        /*02a8*/ 	.word	0x0000e4b0


	//   ....[24]....
        /*02ac*/ 	.word	0x0000e9a0


	//   ....[25]....
        /*02b0*/ 	.word	0x0000ee40


	//----- nvinfo : EIATTR_REG_RECONFIG
	.align		4
.L_677:
        /*02b4*/ 	.byte	0x01, 0x54
	.zero		2


	//----- nvinfo : EIATTR_SYSCALL_OFFSETS
	.align		4
        /*02b8*/ 	.byte	0x04, 0x46
        /*02ba*/ 	.short	(.L_679 - .L_678)


	//   ....[0]....
.L_678:
        /*02bc*/ 	.word	0x00001650


	//   ....[1]....
        /*02c0*/ 	.word	0x0000b6d0


	//   ....[2]....
        /*02c4*/ 	.word	0x0000b810


	//   ....[3]....
        /*02c8*/ 	.word	0x0000b910


	//----- nvinfo : EIATTR_MBARRIER_INSTR_OFFSETS
	.align		4
.L_679:
        /*02cc*/ 	.byte	0x04, 0x39
        /*02ce*/ 	.short	(.L_681 - .L_680)


	//   ....[0]....
.L_680:
        /*02d0*/ 	.word	0x000002b0
        /*02d4*/ 	.word	0x000000ff
        /*02d8*/ 	.word	0x00036800
        /*02dc*/ 	.short	0x0100
        /*02de*/ 	.byte	0x08
	.zero		1


	//   ....[1]....
        /*02e0*/ 	.word	0x000002c0
        /*02e4*/ 	.word	0x000000ff
        /*02e8*/ 	.word	0x00036820
        /*02ec*/ 	.short	0x0100
        /*02ee*/ 	.byte	0x08
	.zero		1


	//   ....[2]....
        /*02f0*/ 	.word	0x000003b0
        /*02f4*/ 	.word	0x000000ff
        /*02f8*/ 	.word	0x00036830
        /*02fc*/ 	.short	0x0100
        /*02fe*/ 	.byte	0x08
	.zero		1


	//   ....[3]....
        /*0300*/ 	.word	0x000003c0
        /*0304*/ 	.word	0x000000ff
        /*0308*/ 	.word	0x00036840
        /*030c*/ 	.short	0x0100
        /*030e*/ 	.byte	0x08
	.zero		1


	//   ....[4]....
        /*0310*/ 	.word	0x000003d0
        /*0314*/ 	.word	0x000000ff
        /*0318*/ 	.word	0x00036838
        /*031c*/ 	.short	0x0100
        /*031e*/ 	.byte	0x08
	.zero		1


	//   ....[5]....
        /*0320*/ 	.word	0x000003e0
        /*0324*/ 	.word	0x000000ff
        /*0328*/ 	.word	0x00036848
        /*032c*/ 	.short	0x0100
        /*032e*/ 	.byte	0x08
	.zero		1


	//   ....[6]....
        /*0330*/ 	.word	0x000005f0
        /*0334*/ 	.word	0x000000ff
        /*0338*/ 	.word	0x00036850
        /*033c*/ 	.short	0x0100
        /*033e*/ 	.byte	0x08
	.zero		1


	//   ....[7]....
        /*0340*/ 	.word	0x00000600
        /*0344*/ 	.word	0x000000ff
        /*0348*/ 	.word	0x00036860
        /*034c*/ 	.short	0x0100
        /*034e*/ 	.byte	0x08
	.zero		1


	//   ....[8]....
        /*0350*/ 	.word	0x00000610
        /*0354*/ 	.word	0x000000ff
        /*0358*/ 	.word	0x00036858
        /*035c*/ 	.short	0x0100
        /*035e*/ 	.byte	0x08
	.zero		1


	//   ....[9]....
        /*0360*/ 	.word	0x00000620
        /*0364*/ 	.word	0x000000ff
        /*0368*/ 	.word	0x00036868
        /*036c*/ 	.short	0x0100
        /*036e*/ 	.byte	0x08
	.zero		1


	//   ....[10]....
        /*0370*/ 	.word	0x00000840
        /*0374*/ 	.word	0x000000ff
        /*0378*/ 	.word	0x00036870
        /*037c*/ 	.short	0x0100
        /*037e*/ 	.byte	0x08
	.zero		1


	//   ....[11]....
        /*0380*/ 	.word	0x00000850
        /*0384*/ 	.word	0x000000ff
        /*0388*/ 	.word	0x00036880
        /*038c*/ 	.short	0x0100
        /*038e*/ 	.byte	0x08
	.zero		1


	//   ....[12]....
        /*0390*/ 	.word	0x00000860
        /*0394*/ 	.word	0x000000ff
        /*0398*/ 	.word	0x00036878
        /*039c*/ 	.short	0x0100
        /*039e*/ 	.byte	0x08
	.zero		1


	//   ....[13]....
        /*03a0*/ 	.word	0x00000870
        /*03a4*/ 	.word	0x000000ff
        /*03a8*/ 	.word	0x00036888
        /*03ac*/ 	.short	0x0100
        /*03ae*/ 	.byte	0x08
	.zero		1


	//   ....[14]....
        /*03b0*/ 	.word	0x00000ac0
        /*03b4*/ 	.word	0x000000ff
        /*03b8*/ 	.word	0x00036890
        /*03bc*/ 	.short	0x0100
        /*03be*/ 	.byte	0x08
	.zero		1


	//   ....[15]....
        /*03c0*/ 	.word	0x00000ad0
        /*03c4*/ 	.word	0x000000ff
        /*03c8*/ 	.word	0x000368a0
        /*03cc*/ 	.short	0x0100
        /*03ce*/ 	.byte	0x08
	.zero		1


	//   ....[16]....
        /*03d0*/ 	.word	0x00000ae0
        /*03d4*/ 	.word	0x000000ff
        /*03d8*/ 	.word	0x00036898
        /*03dc*/ 	.short	0x0100
        /*03de*/ 	.byte	0x08
	.zero		1


	//   ....[17]....
        /*03e0*/ 	.word	0x00000af0
        /*03e4*/ 	.word	0x000000ff
        /*03e8*/ 	.word	0x000368a8
        /*03ec*/ 	.short	0x0100
        /*03ee*/ 	.byte	0x08
	.zero		1


	//   ....[18]....
        /*03f0*/ 	.word	0x00000d90
        /*03f4*/ 	.word	0x000000ff
        /*03f8*/ 	.word	0x000368b0
        /*03fc*/ 	.short	0x0100
        /*03fe*/ 	.byte	0x08
	.zero		1


	//   ....[19]....
        /*0400*/ 	.word	0x00000da0
        /*0404*/ 	.word	0x000000ff
        /*0408*/ 	.word	0x000368c0
        /*040c*/ 	.short	0x0100
        /*040e*/ 	.byte	0x08
	.zero		1


	//   ....[20]....
        /*0410*/ 	.word	0x00000db0
        /*0414*/ 	.word	0x000000ff
        /*0418*/ 	.word	0x000368b8
        /*041c*/ 	.short	0x0100
        /*041e*/ 	.byte	0x08
	.zero		1


	//   ....[21]....
        /*0420*/ 	.word	0x00000dc0
        /*0424*/ 	.word	0x000000ff
        /*0428*/ 	.word	0x000368c8
        /*042c*/ 	.short	0x0100
        /*042e*/ 	.byte	0x08
	.zero		1


	//   ....[22]....
        /*0430*/ 	.word	0x000016a0
        /*0434*/ 	.word	0x000000ff
        /*0438*/ 	.word	0x00036800
        /*043c*/ 	.short	0x010a
        /*043e*/ 	.byte	0x04
	.zero		1


	//   ....[23]....
        /*0440*/ 	.word	0x00001730
        /*0444*/ 	.word	0x00000002
        /*0448*/ 	.word	0x00036830
        /*044c*/ 	.short	0x010a
        /*044e*/ 	.byte	0x3f
	.zero		1


	//   ....[24]....
        /*0450*/ 	.word	0x00001770
        /*0454*/ 	.word	0x00000002
        /*0458*/ 	.word	0x00036830
        /*045c*/ 	.short	0x010a
        /*045e*/ 	.byte	0x3f
	.zero		1


	//   ....[25]....
        /*0460*/ 	.word	0x00004ae0
        /*0464*/ 	.word	0x00000002
        /*0468*/ 	.word	0x00000000
        /*046c*/ 	.short	0x0101
        /*046e*/ 	.byte	0x3f
	.zero		1


	//   ....[26]....
        /*0470*/ 	.word	0x00005690
        /*0474*/ 	.word	0x000000ff
        /*0478*/ 	.word	0x00036830
        /*047c*/ 	.short	0x010a
        /*047e*/ 	.byte	0x27
	.zero		1


	//   ....[27]....
        /*0480*/ 	.word	0x000056d0
        /*0484*/ 	.word	0x000000ff
        /*0488*/ 	.word	0x00036830
        /*048c*/ 	.short	0x010a
        /*048e*/ 	.byte	0x27
	.zero		1


	//   ....[28]....
        /*0490*/ 	.word	0x00007c70
        /*0494*/ 	.word	0x000000ff
        /*0498*/ 	.word	0x00036850
        /*049c*/ 	.short	0x010a
        /*049e*/ 	.byte	0x05
	.zero		1


	//   ....[29]....
        /*04a0*/ 	.word	0x00007cb0
        /*04a4*/ 	.word	0x000000ff
        /*04a8*/ 	.word	0x00036850
        /*04ac*/ 	.short	0x010a
        /*04ae*/ 	.byte	0x05
	.zero		1


	//   ....[30]....
        /*04b0*/ 	.word	0x00008d30
        /*04b4*/ 	.word	0x00000005
        /*04b8*/ 	.word	0x00000000
        /*04bc*/ 	.short	0x0101
        /*04be*/ 	.byte	0x3f
	.zero		1


	//   ....[31]....
        /*04c0*/ 	.word	0x00009170
        /*04c4*/ 	.word	0x0000007a
        /*04c8*/ 	.word	0x00000000
        /*04cc*/ 	.short	0x0101
        /*04ce*/ 	.byte	0x3f
	.zero		1


	//   ....[32]....
        /*04d0*/ 	.word	0x00009820
        /*04d4*/ 	.word	0x000000ff
        /*04d8*/ 	.word	0x00036850
        /*04dc*/ 	.short	0x010a
        /*04de*/ 	.byte	0x05
	.zero		1


	//   ....[33]....
        /*04e0*/ 	.word	0x00009860
        /*04e4*/ 	.word	0x000000ff
        /*04e8*/ 	.word	0x00036850
        /*04ec*/ 	.short	0x010a
        /*04ee*/ 	.byte	0x05
	.zero		1


	//   ....[34]....
        /*04f0*/ 	.word	0x0000a800
        /*04f4*/ 	.word	0x00000004
        /*04f8*/ 	.word	0x00000000
        /*04fc*/ 	.short	0x0101
        /*04fe*/ 	.byte	0x3f
	.zero		1


	//   ....[35]....
        /*0500*/ 	.word	0x0000b060
        /*0504*/ 	.word	0x000000ff
        /*0508*/ 	.word	0x00000000
        /*050c*/ 	.short	0x0101
        /*050e*/ 	.byte	0x07
	.zero		1


	//   ....[36]....
        /*0510*/ 	.word	0x0000b070
        /*0514*/ 	.word	0x000000ff
        /*0518*/ 	.word	0x00000000
        /*051c*/ 	.short	0x0101
        /*051e*/ 	.byte	0x06
	.zero		1


	//   ....[37]....
        /*0520*/ 	.word	0x0000c030
        /*0524*/ 	.word	0x00000005
        /*0528*/ 	.word	0x00036840
        /*052c*/ 	.short	0x010a
        /*052e*/ 	.byte	0x3f
	.zero		1


	//   ....[38]....
        /*0530*/ 	.word	0x0000c5f0
        /*0534*/ 	.word	0x0000000a
        /*0538*/ 	.word	0x00036820
        /*053c*/ 	.short	0x010a
        /*053e*/ 	.byte	0x3f
	.zero		1


	//   ....[39]....
        /*0540*/ 	.word	0x0000c8e0
        /*0544*/ 	.word	0x00000002
        /*0548*/ 	.word	0x00036840
        /*054c*/ 	.short	0x010a
        /*054e*/ 	.byte	0x3f
	.zero		1


	//   ....[40]....
        /*0550*/ 	.word	0x0000cbe0
        /*0554*/ 	.word	0x00000002
        /*0558*/ 	.word	0x00036860
        /*055c*/ 	.short	0x010a
        /*055e*/ 	.byte	0x3f
	.zero		1


	//   ....[41]....
        /*0560*/ 	.word	0x0000d160
        /*0564*/ 	.word	0x00000002
        /*0568*/ 	.word	0x00036840
        /*056c*/ 	.short	0x010a
        /*056e*/ 	.byte	0x3f
	.zero		1


	//   ....[42]....
        /*0570*/ 	.word	0x0000d460
        /*0574*/ 	.word	0x00000002
        /*0578*/ 	.word	0x00036860
        /*057c*/ 	.short	0x010a
        /*057e*/ 	.byte	0x3f
	.zero		1


	//   ....[43]....
        /*0580*/ 	.word	0x0000d960
        /*0584*/ 	.word	0x00000002
        /*0588*/ 	.word	0x00036840
        /*058c*/ 	.short	0x010a
        /*058e*/ 	.byte	0x3f
	.zero		1


	//   ....[44]....
        /*0590*/ 	.word	0x0000dc60
        /*0594*/ 	.word	0x00000002
        /*0598*/ 	.word	0x00036860
        /*059c*/ 	.short	0x010a
        /*059e*/ 	.byte	0x3f
	.zero		1


	//   ....[45]....
        /*05a0*/ 	.word	0x0000dff0
        /*05a4*/ 	.word	0x00000002
        /*05a8*/ 	.word	0x00036860
        /*05ac*/ 	.short	0x010a
        /*05ae*/ 	.byte	0x3f
	.zero		1


	//   ....[46]....
        /*05b0*/ 	.word	0x0000e430
        /*05b4*/ 	.word	0x00000000
        /*05b8*/ 	.word	0x00036820
        /*05bc*/ 	.short	0x010a
        /*05be*/ 	.byte	0x3f
	.zero		1


	//   ....[47]....
        /*05c0*/ 	.word	0x0000e5d0
        /*05c4*/ 	.word	0x00000006
        /*05c8*/ 	.word	0x00000000
        /*05cc*/ 	.short	0x010a
        /*05ce*/ 	.byte	0x3f
	.zero		1


	//   ....[48]....
        /*05d0*/ 	.word	0x0000e640
        /*05d4*/ 	.word	0x00000003
        /*05d8*/ 	.word	0x00000000
        /*05dc*/ 	.short	0x010a
        /*05de*/ 	.byte	0x3f
	.zero		1


	//   ....[49]....
        /*05e0*/ 	.word	0x0000e6a0
        /*05e4*/ 	.word	0x00000010
        /*05e8*/ 	.word	0x00000000
        /*05ec*/ 	.short	0x010a
        /*05ee*/ 	.byte	0x3f
	.zero		1


	//   ....[50]....
        /*05f0*/ 	.word	0x0000e6d0
        /*05f4*/ 	.word	0x00000003
        /*05f8*/ 	.word	0x00000000
        /*05fc*/ 	.short	0x010a
        /*05fe*/ 	.byte	0x3f
	.zero		1


	//   ....[51]....
        /*0600*/ 	.word	0x0000e750
        /*0604*/ 	.word	0x00000003
        /*0608*/ 	.word	0x00036800
        /*060c*/ 	.short	0x010a
        /*060e*/ 	.byte	0x3f
	.zero		1


	//   ....[52]....
        /*0610*/ 	.word	0x0000e7a0
        /*0614*/ 	.word	0x00000002
        /*0618*/ 	.word	0x00036830
        /*061c*/ 	.short	0x010a
        /*061e*/ 	.byte	0x3f
	.zero		1


	//   ....[53]....
        /*0620*/ 	.word	0x0000e800
        /*0624*/ 	.word	0x00000003
        /*0628*/ 	.word	0x00036830
        /*062c*/ 	.short	0x010a
        /*062e*/ 	.byte	0x3f
	.zero		1


	//   ....[54]....
        /*0630*/ 	.word	0x0000e860
        /*0634*/ 	.word	0x00000003
        /*0638*/ 	.word	0x00036850
        /*063c*/ 	.short	0x010a
        /*063e*/ 	.byte	0x3f
	.zero		1


	//   ....[55]....
        /*0640*/ 	.word	0x0000e8c0
        /*0644*/ 	.word	0x00000007
        /*0648*/ 	.word	0x00036850
        /*064c*/ 	.short	0x010a
        /*064e*/ 	.byte	0x3f
	.zero		1


	//   ....[56]....
        /*0650*/ 	.word	0x0000ea60
        /*0654*/ 	.word	0x00000005
        /*0658*/ 	.word	0x00036840
        /*065c*/ 	.short	0x010a
        /*065e*/ 	.byte	0x3f
	.zero		1


	//   ....[57]....
        /*0660*/ 	.word	0x0000eae0
        /*0664*/ 	.word	0x00000007
        /*0668*/ 	.word	0x00036820
        /*066c*/ 	.short	0x010a
        /*066e*/ 	.byte	0x3f
	.zero		1


	//   ....[58]....
        /*0670*/ 	.word	0x0000eb30
        /*0674*/ 	.word	0x00000002
        /*0678*/ 	.word	0x00036840
        /*067c*/ 	.short	0x010a
        /*067e*/ 	.byte	0x3f
	.zero		1


	//   ....[59]....
        /*0680*/ 	.word	0x0000eb80
        /*0684*/ 	.word	0x00000002
        /*0688*/ 	.word	0x00036860
        /*068c*/ 	.short	0x010a
        /*068e*/ 	.byte	0x3f
	.zero		1


	//   ....[60]....
        /*0690*/ 	.word	0x0000ebd0
        /*0694*/ 	.word	0x00000002
        /*0698*/ 	.word	0x00036840
        /*069c*/ 	.short	0x010a
        /*069e*/ 	.byte	0x3f
	.zero		1


	//   ....[61]....
        /*06a0*/ 	.word	0x0000ec20
        /*06a4*/ 	.word	0x00000002
        /*06a8*/ 	.word	0x00036860
        /*06ac*/ 	.short	0x010a
        /*06ae*/ 	.byte	0x3f
	.zero		1


	//   ....[62]....
        /*06b0*/ 	.word	0x0000ec70
        /*06b4*/ 	.word	0x00000002
        /*06b8*/ 	.word	0x00036840
        /*06bc*/ 	.short	0x010a
        /*06be*/ 	.byte	0x3f
	.zero		1


	//   ....[63]....
        /*06c0*/ 	.word	0x0000ecc0
        /*06c4*/ 	.word	0x00000002
        /*06c8*/ 	.word	0x00036860
        /*06cc*/ 	.short	0x010a
        /*06ce*/ 	.byte	0x3f
	.zero		1


	//   ....[64]....
        /*06d0*/ 	.word	0x0000ed10
        /*06d4*/ 	.word	0x00000002
        /*06d8*/ 	.word	0x00036860
        /*06dc*/ 	.short	0x010a
        /*06de*/ 	.byte	0x3f
	.zero		1


	//   ....[65]....
        /*06e0*/ 	.word	0x0000ed60
        /*06e4*/ 	.word	0x00000000
        /*06e8*/ 	.word	0x00036820
        /*06ec*/ 	.short	0x010a
        /*06ee*/ 	.byte	0x3f
	.zero		1


	//   ....[66]....
        /*06f0*/ 	.word	0x0000ef00
        /*06f4*/ 	.word	0x00000006
        /*06f8*/ 	.word	0x00000000
        /*06fc*/ 	.short	0x010a
        /*06fe*/ 	.byte	0x3f
	.zero		1


	//   ....[67]....
        /*0700*/ 	.word	0x0000ef50
        /*0704*/ 	.word	0x00000003
        /*0708*/ 	.word	0x00000000
        /*070c*/ 	.short	0x010a
        /*070e*/ 	.byte	0x3f
	.zero		1


	//   ....[68]....
        /*0710*/ 	.word	0x0000efa0
        /*0714*/ 	.word	0x00000010
        /*0718*/ 	.word	0x00000000
        /*071c*/ 	.short	0x010a
        /*071e*/ 	.byte	0x3f
	.zero		1


	//----- nvinfo : EIATTR_NUM_MBARRIERS
	.align		4
.L_681:
        /*0720*/ 	.byte	0x03, 0x38
        /*0722*/ 	.short	0x0016


	//----- nvinfo : EIATTR_EXIT_INSTR_OFFSETS
	.align		4
        /*0724*/ 	.byte	0x04, 0x1c
        /*0726*/ 	.short	(.L_683 - .L_682)


	//   ....[0]....
.L_682:
        /*0728*/ 	.word	0x00000f60


	//   ....[1]....
        /*072c*/ 	.word	0x0000b130


	//   ....[2]....
        /*0730*/ 	.word	0x0000b190


	//   ....[3]....
        /*0734*/ 	.word	0x0000e720


	//----- nvinfo : EIATTR_MAX_THREADS
	.align		4
.L_683:
        /*0738*/ 	.byte	0x04, 0x05
        /*073a*/ 	.short	(.L_685 - .L_684)
.L_684:
        /*073c*/ 	.word	0x00000180
        /*0740*/ 	.word	0x00000001
        /*0744*/ 	.word	0x00000001


	//----- nvinfo : EIATTR_CRS_STACK_SIZE
	.align		4
.L_685:
        /*0748*/ 	.byte	0x04, 0x1e
        /*074a*/ 	.short	(.L_687 - .L_686)
.L_686:
        /*074c*/ 	.word	0x00000000


	//----- nvinfo : EIATTR_CBANK_PARAM_SIZE
	.align		4
.L_687:
        /*0750*/ 	.byte	0x03, 0x19
        /*0752*/ 	.short	0x0bf0


	//----- nvinfo : EIATTR_PARAM_CBANK
	.align		4
        /*0754*/ 	.byte	0x04, 0x0a
        /*0756*/ 	.short	(.L_689 - .L_688)
	.align		4
.L_688:
        /*0758*/ 	.word	index@(.nv.constant0._ZN7cutlass13device_kernelIN5flash11enable_sm90INS1_16FlashAttnFwdSm90INS1_25CollectiveMainloopFwdSm90ILi2EN4cute5tupleIJNS5_1CILi2EEENS7_ILi1EEES9_EEENS6_IJNS7_ILi128EEENS7_ILi112EEENS7_ILi192EEEEEELi192ENS_6half_tEfNS_4arch4Sm90ELb0ELb0ELb0ELb0ELb0ELb0ELb0ELb1ELb1ELb0ELb0ELb0EEENS1_21CollectiveEpilogueFwdINS6_IJSB_SD_SC_EEESA_SF_SH_Li256ELb0ELb0ELb0ELb0EEENS1_29StaticPersistentTileSchedulerILb0EEEEEEEEEvNT_6ParamsE)
        /*075c*/ 	.short	0x0210
        /*075e*/ 	.short	0x0bf0


	//----- nvinfo : EIATTR_SW_WAR
	.align		4
.L_689:
        /*0760*/ 	.byte	0x04, 0x36
        /*0762*/ 	.short	(.L_691 - .L_690)
.L_690:
        /*0764*/ 	.word	0x00000008
.L_691:


//--------------------- .nv.info._ZN7cutlass13device_kernelIN5flash11enable_sm90INS1_16FlashAttnFwdSm90INS1_25CollectiveMainloopFwdSm90ILi2EN4cute5tupleIJNS5_1CILi1EEES8_S8_EEENS6_IJNS7_ILi128EEENS7_ILi112EEENS7_ILi192EEEEEELi192ENS_6half_tEfNS_4arch4Sm90ELb0ELb0ELb0ELb1ELb0ELb0ELb0ELb1ELb1ELb0ELb0ELb0EEENS1_21CollectiveEpilogueFwdINS6_IJSA_SC_SB_EEES9_SE_SG_Li256ELb1ELb0ELb0ELb0EEENS1_36VarlenDynamicPersistentTileSchedulerILi128ELi112ELi256ELi32ELb0ELb0ELb1ELb0ELb1ELb1EEEEEEEEEvNT_6ParamsE --------------------------
	.section	.nv.info._ZN7cutlass13device_kernelIN5flash11enable_sm90INS1_16FlashAttnFwdSm90INS1_25CollectiveMainloopFwdSm90ILi2EN4cute5tupleIJNS5_1CILi1EEES8_S8_EEENS6_IJNS7_ILi128EEENS7_ILi112EEENS7_ILi192EEEEEELi192ENS_6half_tEfNS_4arch4Sm90ELb0ELb0ELb0ELb1ELb0ELb0ELb0ELb1ELb1ELb0ELb0ELb0EEENS1_21CollectiveEpilogueFwdINS6_IJSA_SC_SB_EEES9_SE_SG_Li256ELb1ELb0ELb0ELb0EEENS1_36VarlenDynamicPersistentTileSchedulerILi128ELi112ELi256ELi32ELb0ELb0ELb1ELb0ELb1ELb1EEEEEEEEEvNT_6ParamsE,"",@"SHT_CUDA_INFO"
	.sectionflags	@""
	.align	4


	//----- nvinfo : EIATTR_CUDA_API_VERSION
	.align		4
        /*0000*/ 	.byte	0x04, 0x37
        /*0002*/ 	.short	(.L_693 - .L_692)
.L_692:
        /*0004*/ 	.word	0x00000082


	//----- nvinfo : EIATTR_KPARAM_INFO
	.align		4
.L_693:
        /*0008*/ 	.byte	0x04, 0x17
        /*000a*/ 	.short	(.L_695 - .L_694)
.L_694:
        /*000c*/ 	.word	0x00000000
        /*0010*/ 	.short	0x0000
        /*0012*/ 	.short	0x0070
        /*0014*/ 	.byte	0x00, 0xf0, 0x01, 0x28


	//----- nvinfo : EIATTR_SPARSE_MMA_MASK
	.align		4
.L_695:
        /*0018*/ 	.byte	0x03, 0x50
        /*001a*/ 	.short	0x0000


	//----- nvinfo : EIATTR_MAXREG_COUNT
	.align		4
        /*001c*/ 	.byte	0x03, 0x1b
        /*001e*/ 	.short	0x00a8


	//----- nvinfo : EIATTR_NUM_BARRIERS
	.align		4
        /*0020*/ 	.byte	0x02, 0x4c
        /*0022*/ 	.byte	0x09
	.zero		1


	//----- nvinfo : EIATTR_EXTERNS
	.align		4
        /*0024*/ 	.byte	0x04, 0x0f
        /*0026*/ 	.short	(.L_697 - .L_696)


	//   ....[0]....
	.align		4
.L_696:
        /*0028*/ 	.word	index@(__assertfail)


	//----- nvinfo : EIATTR_ANNOTATIONS
	.align		4
.L_697:
        /*002c*/ 	.byte	0x04, 0x55
        /*002e*/ 	.short	(.L_699 - .L_698)


	//   ....[0]....
.L_698:
        /* <DEDUP_REMOVED lines=39> */


	//----- nvinfo : EIATTR_MERCURY_ISA_VERSION
	.align		4
.L_699:
        /*0290*/ 	.byte	0x03, 0x5f
        /*0292*/ 	.short	0x0101


	//----- nvinfo : EIATTR_UNUSED_LOAD_BYTE_OFFSET
	.align		4
        /*0294*/ 	.byte	0x04, 0x44
        /*0296*/ 	.short	(.L_701 - .L_700)


	//   ....[0]....
.L_700:
        /*0298*/ 	.word	0x00000a20
        /*029c*/ 	.word	0x0000fff0


	//   ....[1]....
        /*02a0*/ 	.word	0x0000a6d0
        /*02a4*/ 	.word	0x0000fff0


	//----- nvinfo : EIATTR_INT_WARP_WIDE_INSTR_OFFSETS
	.align		4
.L_701:
        /*02a8*/ 	.byte	0x04, 0x31
        /*02aa*/ 	.short	(.L_703 - .L_702)


	//   ....[0]....
.L_702:
        /*02ac*/ 	.word	0x00000150


	//   ....[1]....
        /*02b0*/ 	.word	0x00000190


	//   ....[2]....
        /*02b4*/ 	.word	0x00000250


	//   ....[3]....
        /*02b8*/ 	.word	0x0000d900


	//   ....[4]....
        /*02bc*/ 	.word	0x0000d990


	//   ....[5]....
        /*02c0*/ 	.word	0x0000de10


	//   ....[6]....
        /*02c4*/ 	.word	0x0000de40


	//   ....[7]....
        /*02c8*/ 	.word	0x0000e050


	//   ....[8]....
        /*02cc*/ 	.word	0x0000e140


	//   ....[9]....
        /*02d0*/ 	.word	0x00010570


	//   ....[10]....
        /*02d4*/ 	.word	0x00010600


	//----- nvinfo : EIATTR_COOP_GROUP_MASK_REGIDS
	.align		4
.L_703:
        /*02d8*/ 	.byte	0x04, 0x29
        /*02da*/ 	.short	(.L_705 - .L_704)


	//   ....[0]....
.L_704:
        /*02dc*/ 	.word	0xffffffff


	//   ....[1]....
        /*02e0*/ 	.word	0xffffffff


	//   ....[2]....
        /*02e4*/ 	.word	0xffffffff


	//   ....[3]....
        /*02e8*/ 	.word	0xffffffff


	//   ....[4]....
        /*02ec*/ 	.word	0xffffffff


	//   ....[5]....
        /*02f0*/ 	.word	0xffffffff


	//   ....[6]....
        /*02f4*/ 	.word	0xffffffff


	//   ....[7]....
        /*02f8*/ 	.word	0xffffffff


	//   ....[8]....
        /*02fc*/ 	.word	0xffffffff


	//   ....[9]....
        /*0300*/ 	.word	0xffffffff


	//   ....[10]....
        /*0304*/ 	.word	0xffffffff


	//   ....[11]....
        /*0308*/ 	.word	0xffffffff


	//   ....[12]....
        /*030c*/ 	.word	0xffffffff


	//   ....[13]....
        /*0310*/ 	.word	0xffffffff


	//   ....[14]....
        /*0314*/ 	.word	0xffffffff


	//   ....[15]....
        /*0318*/ 	.word	0xffffffff


	//   ....[16]....
        /*031c*/ 	.word	0xffffffff


	//   ....[17]....
        /*0320*/ 	.word	0xffffffff


	//   ....[18]....
        /*0324*/ 	.word	0xffffffff


	//   ....[19]....
        /*0328*/ 	.word	0xffffffff


	//   ....[20]....
        /*032c*/ 	.word	0xffffffff


	//   ....[21]....
        /*0330*/ 	.word	0xffffffff


	//   ....[22]....
        /*0334*/ 	.word	0xffffffff


	//   ....[23]....
        /*0338*/ 	.word	0xffffffff


	//   ....[24]....
        /*033c*/ 	.word	0xffffffff


	//   ....[25]....
        /*0340*/ 	.word	0xffffffff


	//   ....[26]....
        /*0344*/ 	.word	0xffffffff


	//   ....[27]....
        /*0348*/ 	.word	0xffffffff


	//   ....[28]....
        /*034c*/ 	.word	0xffffffff


	//   ....[29]....
        /*0350*/ 	.word	0xffffffff


	//   ....[30]....
        /*0354*/ 	.word	0xffffffff


	//   ....[31]....
        /*0358*/ 	.word	0xffffffff


	//   ....[32]....
        /*035c*/ 	.word	0xffffffff


	//   ....[33]....
        /*0360*/ 	.word	0xffffffff


	//   ....[34]....
        /*0364*/ 	.word	0xffffffff


	//   ....[35]....
        /*0368*/ 	.word	0xffffffff


	//   ....[36]....
        /*036c*/ 	.word	0xffffffff


	//   ....[37]....
        /*0370*/ 	.word	0xffffffff


	//   ....[38]....
        /*0374*/ 	.word	0xffffffff


	//   ....[39]....
        /*0378*/ 	.word	0xffffffff


	//   ....[40]....
        /*037c*/ 	.word	0xffffffff


	//   ....[41]....
        /*0380*/ 	.word	0xffffffff


	//   ....[42]....
        /*0384*/ 	.word	0xffffffff


	//   ....[43]....
        /*0388*/ 	.word	0xffffffff


	//   ....[44]....
        /*038c*/ 	.word	0xffffffff


	//   ....[45]....
        /*0390*/ 	.word	0xffffffff


	//   ....[46]....
        /*0394*/ 	.word	0xffffffff


	//   ....[47]....
        /*0398*/ 	.word	0xffffffff


	//   ....[48]....
        /*039c*/ 	.word	0xffffffff


	//   ....[49]....
        /*03a0*/ 	.word	0xffffffff


	//   ....[50]....
        /*03a4*/ 	.word	0xffffffff


	//   ....[51]....
        /*03a8*/ 	.word	0xffffffff


	//   ....[52]....
        /*03ac*/ 	.word	0xffffffff


	//   ....[53]....
        /*03b0*/ 	.word	0xffffffff


	//   ....[54]....
        /*03b4*/ 	.word	0x0500000f


	//   ....[55]....
        /*03b8*/ 	.word	0x0500000f


	//   ....[56]....
        /*03bc*/ 	.word	0x0500000f


	//   ....[57]....
        /*03c0*/ 	.word	0x0500000f


	//   ....[58]....
        /*03c4*/ 	.word	0x0500000f


	//   ....[59]....
        /*03c8*/ 	.word	0x0500000f


	//   ....[60]....
        /*03cc*/ 	.word	0x0500000f


	//   ....[61]....
        /*03d0*/ 	.word	0x0500000f


	//   ....[62]....
        /*03d4*/ 	.word	0x0500000f


	//   ....[63]....
        /*03d8*/ 	.word	0x0500000f


	//   ....[64]....
        /*03dc*/ 	.word	0x0500000f


	//   ....[65]....
        /*03e0*/ 	.word	0x0500000f


	//   ....[66]....
        /*03e4*/ 	.word	0x0500000f


	//   ....[67]....
        /*03e8*/ 	.word	0x0500000f


	//   ....[68]....
        /*03ec*/ 	.word	0x0500000f


	//   ....[69]....
        /*03f0*/ 	.word	0x0500000f


	//   ....[70]....
        /*03f4*/ 	.word	0x0500000f


	//   ....[71]....
        /*03f8*/ 	.word	0x0500000f


	//   ....[72]....
        /*03fc*/ 	.word	0x0500000f


	//----- nvinfo : EIATTR_COOP_GROUP_INSTR_OFFSETS
	.align		4
.L_705:
        /*0400*/ 	.byte	0x04, 0x28
        /*0402*/ 	.short	(.L_707 - .L_706)


	//   ....[0]....
.L_706:
        /*0404*/ 	.word	0x00000060


	//   ....[1]....
        /*0408*/ 	.word	0x00000160


	//   ....[2]....
        /*040c*/ 	.word	0x00000260


	//   ....[3]....
        /*0410*/ 	.word	0x000003d0


	//   ....[4]....
        /*0414*/ 	.word	0x00000530


	//   ....[5]....
        /*0418*/ 	.word	0x00000650


	//   ....[6]....
        /*041c*/ 	.word	0x000007b0


	//   ....[7]....
        /*0420*/ 	.word	0x00001380


	//   ....[8]....
        /*0424*/ 	.word	0x000042d0


	//   ....[9]....
        /*0428*/ 	.word	0x00004340


	//   ....[10]....
        /*042c*/ 	.word	0x00004810


	//   ....[11]....
        /*0430*/ 	.word	0x00004870


	//   ....[12]....
        /*0434*/ 	.word	0x000082d0


	//   ....[13]....
        /*0438*/ 	.word	0x00008300


	//   ....[14]....
        /*043c*/ 	.word	0x00008550


	//   ....[15]....
        /*0440*/ 	.word	0x00008570


	//   ....[16]....
        /*0444*/ 	.word	0x00009b40


	//   ....[17]....
        /*0448*/ 	.word	0x00009c00


	//   ....[18]....
        /*044c*/ 	.word	0x00009ed0


	//   ....[19]....
        /*0450*/ 	.word	0x00009ee0


	//   ....[20]....
        /*0454*/ 	.word	0x0000ca60


	//   ....[21]....
        /*0458*/ 	.word	0x0000cbf0


	//   ....[22]....
        /*045c*/ 	.word	0x0000cc20


	//   ....[23]....
        /*0460*/ 	.word	0x0000cc60


	//   ....[24]....
        /*0464*/ 	.word	0x0000ccc0


	//   ....[25]....
        /*0468*/ 	.word	0x0000cd20


	//   ....[26]....
        /*046c*/ 	.word	0x0000cd60


	//   ....[27]....
        /*0470*/ 	.word	0x0000cf10


	//   ....[28]....
        /*0474*/ 	.word	0x0000cf70


	//   ....[29]....
        /*0478*/ 	.word	0x0000cfb0


	//   ....[30]....
        /*047c*/ 	.word	0x0000cff0


	//   ....[31]....
        /*0480*/ 	.word	0x0000d020


	//   ....[32]....
        /*0484*/ 	.word	0x0000d050


	//   ....[33]....
        /*0488*/ 	.word	0x0000d0e0


	//   ....[34]....
        /*048c*/ 	.word	0x0000d110


	//   ....[35]....
        /*0490*/ 	.word	0x0000d1a0


	//   ....[36]....
        /*0494*/ 	.word	0x00010a80


	//   ....[37]....
        /*0498*/ 	.word	0x00010a90


	//   ....[38]....
        /*049c*/ 	.word	0x00010ba0


	//   ....[39]....
        /*04a0*/ 	.word	0x00010c00


	//   ....[40]....
        /*04a4*/ 	.word	0x00010c40


	//   ....[41]....
        /*04a8*/ 	.word	0x00010c80


	//   ....[42]....
        /*04ac*/ 	.word	0x00010cb0


	//   ....[43]....
        /*04b0*/ 	.word	0x00010ce0


	//   ....[44]....
        /*04b4*/ 	.word	0x00010e70


	//   ....[45]....
        /*04b8*/ 	.word	0x00010ed0


	//   ....[46]....
        /*04bc*/ 	.word	0x00010f10


	//   ....[47]....
        /*04c0*/ 	.word	0x00010f50


	//   ....[48]....
        /*04c4*/ 	.word	0x00010f80


	//   ....[49]....
        /*04c8*/ 	.word	0x00010fb0


	//   ....[50]....
        /*04cc*/ 	.word	0x00011070


	//   ....[51]....
        /*04d0*/ 	.word	0x00011090


	//   ....[52]....
        /*04d4*/ 	.word	0x00011100


	//   ....[53]....
        /*04d8*/ 	.word	0x00011550


	//   ....[54]....
        /*04dc*/ 	.word	0x00011a20


	//   ....[55]....
        /*04e0*/ 	.word	0x00011e40


	//   ....[56]....
        /*04e4*/ 	.word	0x00011ed0


	//   ....[57]....
        /*04e8*/ 	.word	0x00011f70


	//   ....[58]....
        /*04ec*/ 	.word	0x00012020


	//   ....[59]....
        /*04f0*/ 	.word	0x000120a0


	//   ....[60]....
        /*04f4*/ 	.word	0x00012120


	//   ....[61]....
        /*04f8*/ 	.word	0x000121a0


	//   ....[62]....
        /*04fc*/ 	.word	0x00012220


	//   ....[63]....
        /*0500*/ 	.word	0x000122b0


	//   ....[64]....
        /*0504*/ 	.word	0x00012360


	//   ....[65]....
        /*0508*/ 	.word	0x000123e0


	//   ....[66]....
        /*050c*/ 	.word	0x00012460


	//   ....[67]....
        /*0510*/ 	.word	0x000124e0


	//   ....[68]....
        /*0514*/ 	.word	0x00012560


	//   ....[69]....
        /*0518*/ 	.word	0x000125d0


	//   ....[70]....
        /*051c*/ 	.word	0x00012670


	//   ....[71]....
        /*0520*/ 	.word	0x00012700


	//   ....[72]....
        /*0524*/ 	.word	0x00012820


	//----- nvinfo : EIATTR_REG_RECONFIG
	.align		4
.L_707:
        /*0528*/ 	.byte	0x01, 0x54
	.zero		2


	//----- nvinfo : EIATTR_SYSCALL_OFFSETS
	.align		4
        /*052c*/ 	.byte	0x04, 0x46
        /*052e*/ 	.short	(.L_709 - .L_708)


	//   ....[0]....
.L_708:
        /*0530*/ 	.word	0x00001560


	//   ....[1]....
        /*0534*/ 	.word	0x0000db20


	//   ....[2]....
        /*0538*/ 	.word	0x0000dc60


	//   ....[3]....
        /*053c*/ 	.word	0x0000dd60


	//----- nvinfo : EIATTR_MBARRIER_INSTR_OFFSETS
	.align		4
.L_709:
        /*0540*/ 	.byte	0x04, 0x39
        /*0542*/ 	.short	(.L_711 - .L_710)


	//   ....[0]....
.L_710:
        /*0544*/ 	.word	0x00000280
        /*0548*/ 	.word	0x000000ff
        /*054c*/ 	.word	0x00036800
        /*0550*/ 	.short	0x0100
        /*0552*/ 	.byte	0x08
	.zero		1


	//   ....[1]....
        /*0554*/ 	.word	0x00000290
        /*0558*/ 	.word	0x000000ff
        /*055c*/ 	.word	0x00036820
        /*0560*/ 	.short	0x0100
        /*0562*/ 	.byte	0x08
	.zero		1


	//   ....[2]....
        /*0564*/ 	.word	0x00000380
        /*0568*/ 	.word	0x000000ff
        /*056c*/ 	.word	0x00036830
        /*0570*/ 	.short	0x0100
        /*0572*/ 	.byte	0x08
	.zero		1


	//   ....[3]....
        /*0574*/ 	.word	0x00000390
        /*0578*/ 	.word	0x000000ff
        /*057c*/ 	.word	0x00036840
        /*0580*/ 	.short	0x0100
        /*0582*/ 	.byte	0x08
	.zero		1


	//   ....[4]....
        /*0584*/ 	.word	0x000003a0
        /*0588*/ 	.word	0x000000ff
        /*058c*/ 	.word	0x00036838
        /*0590*/ 	.short	0x0100
        /*0592*/ 	.byte	0x08
	.zero		1


	//   ....[5]....
        /*0594*/ 	.word	0x000003b0
        /*0598*/ 	.word	0x000000ff
        /*059c*/ 	.word	0x00036848
        /*05a0*/ 	.short	0x0100
        /*05a2*/ 	.byte	0x08
	.zero		1


	//   ....[6]....
        /*05a4*/ 	.word	0x000004e0
        /*05a8*/ 	.word	0x000000ff
        /*05ac*/ 	.word	0x00036850
        /*05b0*/ 	.short	0x0100
        /*05b2*/ 	.byte	0x08
	.zero		1


	//   ....[7]....
        /*05b4*/ 	.word	0x000004f0
        /*05b8*/ 	.word	0x000000ff
        /*05bc*/ 	.word	0x00036860
        /*05c0*/ 	.short	0x0100
        /*05c2*/ 	.byte	0x08
	.zero		1


	//   ....[8]....
        /*05c4*/ 	.word	0x00000500
        /*05c8*/ 	.word	0x000000ff
        /*05cc*/ 	.word	0x00036858
        /*05d0*/ 	.short	0x0100
        /*05d2*/ 	.byte	0x08
	.zero		1


	//   ....[9]....
        /*05d4*/ 	.word	0x00000510
        /*05d8*/ 	.word	0x000000ff
        /*05dc*/ 	.word	0x00036868
        /*05e0*/ 	.short	0x0100
        /*05e2*/ 	.byte	0x08
	.zero		1


	//   ....[10]....
        /*05e4*/ 	.word	0x00000600
        /*05e8*/ 	.word	0x000000ff
        /*05ec*/ 	.word	0x00036870
        /*05f0*/ 	.short	0x0100
        /*05f2*/ 	.byte	0x06
	.zero		1


	//   ....[11]....
        /*05f4*/ 	.word	0x00000610
        /*05f8*/ 	.word	0x000000ff
        /*05fc*/ 	.word	0x00036880
        /*0600*/ 	.short	0x0100
        /*0602*/ 	.byte	0x06
	.zero		1


	//   ....[12]....
        /*0604*/ 	.word	0x00000620
        /*0608*/ 	.word	0x000000ff
        /*060c*/ 	.word	0x00036878
        /*0610*/ 	.short	0x0100
        /*0612*/ 	.byte	0x06
	.zero		1


	//   ....[13]....
        /*0614*/ 	.word	0x00000630
        /*0618*/ 	.word	0x000000ff
        /*061c*/ 	.word	0x00036888
        /*0620*/ 	.short	0x0100
        /*0622*/ 	.byte	0x06
	.zero		1


	//   ....[14]....
        /*0624*/ 	.word	0x00000760
        /*0628*/ 	.word	0x000000ff
        /*062c*/ 	.word	0x00036890
        /*0630*/ 	.short	0x0100
        /*0632*/ 	.byte	0x08
	.zero		1


	//   ....[15]....
        /*0634*/ 	.word	0x00000770
        /*0638*/ 	.word	0x000000ff
        /*063c*/ 	.word	0x000368a0
        /*0640*/ 	.short	0x0100
        /*0642*/ 	.byte	0x08
	.zero		1


	//   ....[16]....
        /*0644*/ 	.word	0x00000780
        /*0648*/ 	.word	0x000000ff
        /*064c*/ 	.word	0x00036898
        /*0650*/ 	.short	0x0100
        /*0652*/ 	.byte	0x08
	.zero		1


	//   ....[17]....
        /*0654*/ 	.word	0x00000790
        /*0658*/ 	.word	0x000000ff
        /*065c*/ 	.word	0x000368a8
        /*0660*/ 	.short	0x0100
        /*0662*/ 	.byte	0x08
	.zero		1


	//   ....[18]....
        /*0664*/ 	.word	0x000008c0
        /*0668*/ 	.word	0x000000ff
        /*066c*/ 	.word	0x000368b0
        /*0670*/ 	.short	0x0100
        /*0672*/ 	.byte	0x08
	.zero		1


	//   ....[19]....
        /*0674*/ 	.word	0x000008d0
        /*0678*/ 	.word	0x000000ff
        /*067c*/ 	.word	0x000368c0
        /*0680*/ 	.short	0x0100
        /*0682*/ 	.byte	0x08
	.zero		1


	//   ....[20]....
        /*0684*/ 	.word	0x000008e0
        /*0688*/ 	.word	0x000000ff
        /*068c*/ 	.word	0x000368b8
        /*0690*/ 	.short	0x0100
        /*0692*/ 	.byte	0x08
	.zero		1


	//   ....[21]....
        /*0694*/ 	.word	0x000008f0
        /*0698*/ 	.word	0x000000ff
        /*069c*/ 	.word	0x000368c8
        /*06a0*/ 	.short	0x0100
        /*06a2*/ 	.byte	0x08
	.zero		1


	//   ....[22]....
        /*06a4*/ 	.word	0x00001610
        /*06a8*/ 	.word	0x00000005
        /*06ac*/ 	.word	0x00036800
        /*06b0*/ 	.short	0x010a
        /*06b2*/ 	.byte	0x3f
	.zero		1


	//   ....[23]....
        /*06b4*/ 	.word	0x00001680
        /*06b8*/ 	.word	0x00000002
        /*06bc*/ 	.word	0x00036830
        /*06c0*/ 	.short	0x010a
        /*06c2*/ 	.byte	0x3f
	.zero		1


	//   ....[24]....
        /*06c4*/ 	.word	0x000016f0
        /*06c8*/ 	.word	0x00000002
        /*06cc*/ 	.word	0x00036830
        /*06d0*/ 	.short	0x010a
        /*06d2*/ 	.byte	0x3f
	.zero		1


	//   ....[25]....
        /*06d4*/ 	.word	0x00004310
        /*06d8*/ 	.word	0x00000002
        /*06dc*/ 	.word	0x00000000
        /*06e0*/ 	.short	0x0101
        /*06e2*/ 	.byte	0x3f
	.zero		1


	//   ....[26]....
        /*06e4*/ 	.word	0x00005a20
        /*06e8*/ 	.word	0x0000000c
        /*06ec*/ 	.word	0x00036830
        /*06f0*/ 	.short	0x010a
        /*06f2*/ 	.byte	0x3f
	.zero		1


	//   ....[27]....
        /*06f4*/ 	.word	0x00005a70
        /*06f8*/ 	.word	0x0000000c
        /*06fc*/ 	.word	0x00036830
        /*0700*/ 	.short	0x010a
        /*0702*/ 	.byte	0x3f
	.zero		1


	//   ....[28]....
        /*0704*/ 	.word	0x00007fb0
        /*0708*/ 	.word	0x0000000d
        /*070c*/ 	.word	0x00036850
        /*0710*/ 	.short	0x010a
        /*0712*/ 	.byte	0x3f
	.zero		1


	//   ....[29]....
        /*0714*/ 	.word	0x00007ff0
        /*0718*/ 	.word	0x0000000d
        /*071c*/ 	.word	0x00036850
        /*0720*/ 	.short	0x010a
        /*0722*/ 	.byte	0x3f
	.zero		1


	//   ....[30]....
        /*0724*/ 	.word	0x00008e70
        /*0728*/ 	.word	0x00000090
        /*072c*/ 	.word	0x00000000
        /*0730*/ 	.short	0x0101
        /*0732*/ 	.byte	0x3f
	.zero		1


	//   ....[31]....
        /*0734*/ 	.word	0x00009000
        /*0738*/ 	.word	0x00000090
        /*073c*/ 	.word	0x00000000
        /*0740*/ 	.short	0x0101
        /*0742*/ 	.byte	0x3f
	.zero		1


	//   ....[32]....
        /*0744*/ 	.word	0x00009aa0
        /*0748*/ 	.word	0x0000000b
        /*074c*/ 	.word	0x00036850
        /*0750*/ 	.short	0x010a
        /*0752*/ 	.byte	0x3f
	.zero		1


	//   ....[33]....
        /*0754*/ 	.word	0x00009ae0
        /*0758*/ 	.word	0x0000000b
        /*075c*/ 	.word	0x00036850
        /*0760*/ 	.short	0x010a
        /*0762*/ 	.byte	0x3f
	.zero		1


	//   ....[34]....
        /*0764*/ 	.word	0x0000a070
        /*0768*/ 	.word	0x0000000a
        /*076c*/ 	.word	0x00000000
        /*0770*/ 	.short	0x0101
        /*0772*/ 	.byte	0x3f
	.zero		1


	//   ....[35]....
        /*0774*/ 	.word	0x0000b8d0
        /*0778*/ 	.word	0x0000002a
        /*077c*/ 	.word	0x00000000
        /*0780*/ 	.short	0x0101
        /*0782*/ 	.byte	0x3f
	.zero		1


	//   ....[36]....
        /*0784*/ 	.word	0x0000e4a0
        /*0788*/ 	.word	0x00000008
        /*078c*/ 	.word	0x00036840
        /*0790*/ 	.short	0x010a
        /*0792*/ 	.byte	0x3f
	.zero		1


	//   ....[37]....
        /*0794*/ 	.word	0x0000ea60
        /*0798*/ 	.word	0x00000009
        /*079c*/ 	.word	0x00036820
        /*07a0*/ 	.short	0x010a
        /*07a2*/ 	.byte	0x3f
	.zero		1


	//   ....[38]....
        /*07a4*/ 	.word	0x0000eda0
        /*07a8*/ 	.word	0x00000002
        /*07ac*/ 	.word	0x00036840
        /*07b0*/ 	.short	0x010a
        /*07b2*/ 	.byte	0x3f
	.zero		1


	//   ....[39]....
        /*07b4*/ 	.word	0x0000f0a0
        /*07b8*/ 	.word	0x00000003
        /*07bc*/ 	.word	0x00000060
        /*07c0*/ 	.short	0x010a
        /*07c2*/ 	.byte	0x3f
	.zero		1


	//   ....[40]....
        /*07c4*/ 	.word	0x0000f6c0
        /*07c8*/ 	.word	0x00000002
        /*07cc*/ 	.word	0x00036840
        /*07d0*/ 	.short	0x010a
        /*07d2*/ 	.byte	0x3f
	.zero		1


	//   ....[41]....
        /*07d4*/ 	.word	0x0000f9c0
        /*07d8*/ 	.word	0x00000002
        /*07dc*/ 	.word	0x00000060
        /*07e0*/ 	.short	0x010a
        /*07e2*/ 	.byte	0x3f
	.zero		1


	//   ....[42]....
        /*07e4*/ 	.word	0x0000fef0
        /*07e8*/ 	.word	0x00000002
        /*07ec*/ 	.word	0x00036840
        /*07f0*/ 	.short	0x010a
        /*07f2*/ 	.byte	0x3f
	.zero		1


	//   ....[43]....
        /*07f4*/ 	.word	0x00010200
        /*07f8*/ 	.word	0x00000002
        /*07fc*/ 	.word	0x00000060
        /*0800*/ 	.short	0x010a
        /*0802*/ 	.byte	0x3f
	.zero		1


	//   ....[44]....
        /*0804*/ 	.word	0x000106c0
        /*0808*/ 	.word	0x00000003
        /*080c*/ 	.word	0x00036860
        /*0810*/ 	.short	0x010a
        /*0812*/ 	.byte	0x3f
	.zero		1


	//   ....[45]....
        /*0814*/ 	.word	0x000114d0
        /*0818*/ 	.word	0x00000000
        /*081c*/ 	.word	0x00036820
        /*0820*/ 	.short	0x010a
        /*0822*/ 	.byte	0x3f
	.zero		1


	//   ....[46]....
        /*0824*/ 	.word	0x00011690
        /*0828*/ 	.word	0x00000006
        /*082c*/ 	.word	0x00000000
        /*0830*/ 	.short	0x010a
        /*0832*/ 	.byte	0x3f
	.zero		1


	//   ....[47]....
        /*0834*/ 	.word	0x00011700
        /*0838*/ 	.word	0x00000007
        /*083c*/ 	.word	0x00000000
        /*0840*/ 	.short	0x010a
        /*0842*/ 	.byte	0x3f
	.zero		1


	//   ....[48]....
        /*0844*/ 	.word	0x00011770
        /*0848*/ 	.word	0x00000004
        /*084c*/ 	.word	0x00000000
        /*0850*/ 	.short	0x010a
        /*0852*/ 	.byte	0x3f
	.zero		1


	//   ....[49]....
        /*0854*/ 	.word	0x000117a0
        /*0858*/ 	.word	0x00000003
        /*085c*/ 	.word	0x00000000
        /*0860*/ 	.short	0x010a
        /*0862*/ 	.byte	0x3f
	.zero		1


	//   ....[50]....
        /*0864*/ 	.word	0x00011800
        /*0868*/ 	.word	0x00000005
        /*086c*/ 	.word	0x00036800
        /*0870*/ 	.short	0x010a
        /*0872*/ 	.byte	0x3f
	.zero		1


	//   ....[51]....
        /*0874*/ 	.word	0x00011850
        /*0878*/ 	.word	0x00000002
        /*087c*/ 	.word	0x00036830
        /*0880*/ 	.short	0x010a
        /*0882*/ 	.byte	0x3f
	.zero		1


	//   ....[52]....
        /*0884*/ 	.word	0x000118a0
        /*0888*/ 	.word	0x0000000c
        /*088c*/ 	.word	0x00036830
        /*0890*/ 	.short	0x010a
        /*0892*/ 	.byte	0x3f
	.zero		1


	//   ....[53]....
        /*0894*/ 	.word	0x000118f0
        /*0898*/ 	.word	0x0000000d
        /*089c*/ 	.word	0x00036850
        /*08a0*/ 	.short	0x010a
        /*08a2*/ 	.byte	0x3f
	.zero		1


	//   ....[54]....
        /*08a4*/ 	.word	0x00011940
        /*08a8*/ 	.word	0x0000000b
        /*08ac*/ 	.word	0x00036850
        /*08b0*/ 	.short	0x010a
        /*08b2*/ 	.byte	0x3f
	.zero		1


	//   ....[55]....
        /*08b4*/ 	.word	0x00011ae0
        /*08b8*/ 	.word	0x00000008
        /*08bc*/ 	.word	0x00036840
        /*08c0*/ 	.short	0x010a
        /*08c2*/ 	.byte	0x3f
	.zero		1


	//   ....[56]....
        /*08c4*/ 	.word	0x00011b60
        /*08c8*/ 	.word	0x00000008
        /*08cc*/ 	.word	0x00036820
        /*08d0*/ 	.short	0x010a
        /*08d2*/ 	.byte	0x3f
	.zero		1


	//   ....[57]....
        /*08d4*/ 	.word	0x00011bb0
        /*08d8*/ 	.word	0x00000002
        /*08dc*/ 	.word	0x00036840
        /*08e0*/ 	.short	0x010a
        /*08e2*/ 	.byte	0x3f
	.zero		1


	//   ....[58]....
        /*08e4*/ 	.word	0x00011c00
        /*08e8*/ 	.word	0x00000003
        /*08ec*/ 	.word	0x00000060
        /*08f0*/ 	.short	0x010a
        /*08f2*/ 	.byte	0x3f
	.zero		1


	//   ....[59]....
        /*08f4*/ 	.word	0x00011c50
        /*08f8*/ 	.word	0x00000002
        /*08fc*/ 	.word	0x00036840
        /*0900*/ 	.short	0x010a
        /*0902*/ 	.byte	0x3f
	.zero		1


	//   ....[60]....
        /*0904*/ 	.word	0x00011ca0
        /*0908*/ 	.word	0x00000002
        /*090c*/ 	.word	0x00000060
        /*0910*/ 	.short	0x010a
        /*0912*/ 	.byte	0x3f
	.zero		1


	//   ....[61]....
        /*0914*/ 	.word	0x00011cf0
        /*0918*/ 	.word	0x00000002
        /*091c*/ 	.word	0x00036840
        /*0920*/ 	.short	0x010a
        /*0922*/ 	.byte	0x3f
	.zero		1


	//   ....[62]....
        /*0924*/ 	.word	0x00011d40
        /*0928*/ 	.word	0x00000002
        /*092c*/ 	.word	0x00000060
        /*0930*/ 	.short	0x010a
        /*0932*/ 	.byte	0x3f
	.zero		1


	//   ....[63]....
        /*0934*/ 	.word	0x00011d90
        /*0938*/ 	.word	0x00000003
        /*093c*/ 	.word	0x00036860
        /*0940*/ 	.short	0x010a
        /*0942*/ 	.byte	0x3f
	.zero		1


	//   ....[64]....
        /*0944*/ 	.word	0x00012740
        /*0948*/ 	.word	0x00000000
        /*094c*/ 	.word	0x00036820
        /*0950*/ 	.short	0x010a
        /*0952*/ 	.byte	0x3f
	.zero		1


	//   ....[65]....
        /*0954*/ 	.word	0x000128e0
        /*0958*/ 	.word	0x00000006
        /*095c*/ 	.word	0x00000000
        /*0960*/ 	.short	0x010a
        /*0962*/ 	.byte	0x3f
	.zero		1


	//   ....[66]....
        /*0964*/ 	.word	0x00012930
        /*0968*/ 	.word	0x00000007
        /*096c*/ 	.word	0x00000000
        /*0970*/ 	.short	0x010a
        /*0972*/ 	.byte	0x3f
	.zero		1


	//   ....[67]....
        /*0974*/ 	.word	0x00012980
        /*0978*/ 	.word	0x00000004
        /*097c*/ 	.word	0x00000000
        /*0980*/ 	.short	0x010a
        /*0982*/ 	.byte	0x3f
	.zero		1


	//----- nvinfo : EIATTR_NUM_MBARRIERS
	.align		4
.L_711:
        /*0984*/ 	.byte	0x03, 0x38
        /*0986*/ 	.short	0x0016


	//----- nvinfo : EIATTR_EXIT_INSTR_OFFSETS
	.align		4
        /*0988*/ 	.byte	0x04, 0x1c
        /*098a*/ 	.short	(.L_713 - .L_712)


	//   ....[0]....
.L_712:
        /*098c*/ 	.word	0x00000a60


	//   ....[1]....
        /*0990*/ 	.word	0x0000ca20


	//   ....[2]....
        /*0994*/ 	.word	0x0000ca80


	//   ....[3]....
        /*0998*/ 	.word	0x000117f0


	//----- nvinfo : EIATTR_MAX_THREADS
	.align		4
.L_713:
        /*099c*/ 	.byte	0x04, 0x05
        /*099e*/ 	.short	(.L_715 - .L_714)
.L_714:
        /*09a0*/ 	.word	0x00000180
        /*09a4*/ 	.word	0x00000001
        /*09a8*/ 	.word	0x00000001


	//----- nvinfo : EIATTR_CRS_STACK_SIZE
	.align		4
.L_715:
        /*09ac*/ 	.byte	0x04, 0x1e
        /*09ae*/ 	.short	(.L_717 - .L_716)
.L_716:
        /*09b0*/ 	.word	0x00000000


	//----- nvinfo : EIATTR_CBANK_PARAM_SIZE
	.align		4
.L_717:
        /*09b4*/ 	.byte	0x03, 0x19
        /*09b6*/ 	.short	0x0a70


	//----- nvinfo : EIATTR_PARAM_CBANK
	.align		4
        /*09b8*/ 	.byte	0x04, 0x0a
        /*09ba*/ 	.short	(.L_719 - .L_718)
	.align		4
.L_718:
        /*09bc*/ 	.word	index@(.nv.constant0._ZN7cutlass13device_kernelIN5flash11enable_sm90INS1_16FlashAttnFwdSm90INS1_25CollectiveMainloopFwdSm90ILi2EN4cute5tupleIJNS5_1CILi1EEES8_S8_EEENS6_IJNS7_ILi128EEENS7_ILi112EEENS7_ILi192EEEEEELi192ENS_6half_tEfNS_4arch4Sm90ELb0ELb0ELb0ELb1ELb0ELb0ELb0ELb1ELb1ELb0ELb0ELb0EEENS1_21CollectiveEpilogueFwdINS6_IJSA_SC_SB_EEES9_SE_SG_Li256ELb1ELb0ELb0ELb0EEENS1_36VarlenDynamicPersistentTileSchedulerILi128ELi112ELi256ELi32ELb0ELb0ELb1ELb0ELb1ELb1EEEEEEEEEvNT_6ParamsE)
        /*09c0*/ 	.short	0x0210
        /*09c2*/ 	.short	0x0a70


	//----- nvinfo : EIATTR_SW_WAR
	.align		4
.L_719:
        /*09c4*/ 	.byte	0x04, 0x36
        /*09c6*/ 	.short	(.L_721 - .L_720)
.L_720:
        /*09c8*/ 	.word	0x00000008
.L_721:


//--------------------- .nv.info._ZN7cutlass13device_kernelIN5flash11enable_sm90INS1_16FlashAttnFwdSm90INS1_25CollectiveMainloopFwdSm90ILi2EN4cute5tupleIJNS5_1CILi1EEES8_S8_EEENS6_IJNS7_ILi128EEENS7_ILi112EEENS7_ILi192EEEEEELi192ENS_6half_tEfNS_4arch4Sm90ELb0ELb0ELb0ELb1ELb0ELb1ELb0ELb1ELb1ELb0ELb0ELb0EEENS1_21CollectiveEpilogueFwdINS6_IJSA_SC_SB_EEES9_SE_SG_Li256ELb1ELb0ELb0ELb0EEENS1_36VarlenDynamicPersistentTileSchedulerILi128ELi112ELi256ELi32ELb0ELb0ELb1ELb0ELb1ELb1EEEEEEEEEvNT_6ParamsE --------------------------
	.section	.nv.info._ZN7cutlass13device_kernelIN5flash11enable_sm90INS1_16FlashAttnFwdSm90INS1_25CollectiveMainloopFwdSm90ILi2EN4cute5tupleIJNS5_1CILi1EEES8_S8_EEENS6_IJNS7_ILi128EEENS7_ILi112EEENS7_ILi192EEEEEELi192ENS_6half_tEfNS_4arch4Sm90ELb0ELb0ELb0ELb1ELb0ELb1ELb0ELb1ELb1ELb0ELb0ELb0EEENS1_21CollectiveEpilogueFwdINS6_IJSA_SC_SB_EEES9_SE_SG_Li256ELb1ELb0ELb0ELb0EEENS1_36VarlenDynamicPersistentTileSchedulerILi128ELi112ELi256ELi32ELb0ELb0ELb1ELb0ELb1ELb1EEEEEEEEEvNT_6ParamsE,"",@"SHT_CUDA_INFO"
	.sectionflags	@""
	.align	4


	//----- nvinfo : EIATTR_CUDA_API_VERSION
	.align		4
        /*0000*/ 	.byte	0x04, 0x37
        /*0002*/ 	.short	(.L_723 - .L_722)
.L_722:
        /*0004*/ 	.word	0x00000082


	//----- nvinfo : EIATTR_KPARAM_INFO
	.align		4
.L_723:
        /*0008*/ 	.byte	0x04, 0x17
        /*000a*/ 	.short	(.L_725 - .L_724)
.L_724:
        /*000c*/ 	.word	0x00000000
        /*0010*/ 	.short	0x0000
        /*0012*/ 	.short	0x0070
        /*0014*/ 	.byte	0x00, 0xf0, 0x01, 0x28


	//----- nvinfo : EIATTR_SPARSE_MMA_MASK
	.align		4
.L_725:
        /*0018*/ 	.byte	0x03, 0x50
        /*001a*/ 	.short	0x0000


	//----- nvinfo : EIATTR_MAXREG_COUNT
	.align		4
        /*001c*/ 	.byte	0x03, 0x1b
        /*001e*/ 	.short	0x00a8


	//----- nvinfo : EIATTR_NUM_BARRIERS
	.align		4
        /*0020*/ 	.byte	0x02, 0x4c
        /*0022*/ 	.byte	0x10
	.zero		1


	//----- nvinfo : EIATTR_EXTERNS
	.align		4
        /*0024*/ 	.byte	0x04, 0x0f
        /*0026*/ 	.short	(.L_727 - .L_726)


	//   ....[0]....
	.align		4
.L_726:
        /*0028*/ 	.word	index@(__assertfail)


	//----- nvinfo : EIATTR_ANNOTATIONS
	.align		4
.L_727:
        /*002c*/ 	.byte	0x04, 0x55
        /*002e*/ 	.short	(.L_729 - .L_728)


	//   ....[0]....
.L_728:
        /* <DEDUP_REMOVED lines=74> */


	//----- nvinfo : EIATTR_MERCURY_ISA_VERSION
	.align		4
.L_729:
        /*04c0*/ 	.byte	0x03, 0x5f
        /*04c2*/ 	.short	0x0101


	//----- nvinfo : EIATTR_UNUSED_LOAD_BYTE_OFFSET
	.align		4
        /*04c4*/ 	.byte	0x04, 0x44
        /*04c6*/ 	.short	(.L_731 - .L_730)


	//   ....[0]....
.L_730:
        /*04c8*/ 	.word	0x00000ae0
        /*04cc*/ 	.word	0x0000fff0


	//   ....[1]....
        /*04d0*/ 	.word	0x0001b7c0
        /*04d4*/ 	.word	0x0000fff0


	//----- nvinfo : EIATTR_INT_WARP_WIDE_INSTR_OFFSETS
	.align		4
.L_731:
        /*04d8*/ 	.byte	0x04, 0x31
        /*04da*/ 	.short	(.L_733 - .L_732)


	//   ....[0]....
.L_732:
        /*04dc*/ 	.word	0x000001c0


	//   ....[1]....
        /*04e0*/ 	.word	0x00000200


	//   ....[2]....
        /*04e4*/ 	.word	0x00000270


	//   ....[3]....
        /*04e8*/ 	.word	0x0001faf0


	//   ....[4]....
        /*04ec*/ 	.word	0x0001fb80


	//   ....[5]....
        /*04f0*/ 	.word	0x00020000


	//   ....[6]....
        /*04f4*/ 	.word	0x00020030


	//   ....[7]....
        /*04f8*/ 	.word	0x00020240


	//   ....[8]....
        /*04fc*/ 	.word	0x00020330


	//   ....[9]....
        /*0500*/ 	.word	0x00022810


	//   ....[10]....
        /*0504*/ 	.word	0x000228a0


	//----- nvinfo : EIATTR_COOP_GROUP_MASK_REGIDS
	.align		4
.L_733:
        /*0508*/ 	.byte	0x04, 0x29
        /*050a*/ 	.short	(.L_735 - .L_734)


	//   ....[0]....
.L_734:
        /*050c*/ 	.word	0xffffffff


	//   ....[1]....
        /*0510*/ 	.word	0xffffffff


	//   ....[2]....
        /*0514*/ 	.word	0xffffffff


	//   ....[3]....
        /*0518*/ 	.word	0xffffffff


	//   ....[4]....
        /*051c*/ 	.word	0xffffffff


	//   ....[5]....
        /*0520*/ 	.word	0xffffffff


	//   ....[6]....
        /*0524*/ 	.word	0xffffffff


	//   ....[7]....
        /*0528*/ 	.word	0xffffffff


	//   ....[8]....
        /*052c*/ 	.word	0xffffffff


	//   ....[9]....
        /*0530*/ 	.word	0xffffffff


	//   ....[10]....
        /*0534*/ 	.word	0xffffffff


	//   ....[11]....
        /*0538*/ 	.word	0xffffffff


	//   ....[12]....
        /*053c*/ 	.word	0xffffffff


	//   ....[13]....
        /*0540*/ 	.word	0xffffffff


	//   ....[14]....
        /*0544*/ 	.word	0xffffffff


	//   ....[15]....
        /*0548*/ 	.word	0xffffffff


	//   ....[16]....
        /*054c*/ 	.word	0xffffffff


	//   ....[17]....
        /*0550*/ 	.word	0xffffffff


	//   ....[18]....
        /*0554*/ 	.word	0xffffffff


	//   ....[19]....
        /*0558*/ 	.word	0xffffffff


	//   ....[20]....
        /*055c*/ 	.word	0xffffffff


	//   ....[21]....
        /*0560*/ 	.word	0xffffffff


	//   ....[22]....
        /*0564*/ 	.word	0xffffffff


	//   ....[23]....
        /*0568*/ 	.word	0xffffffff


	//   ....[24]....
        /*056c*/ 	.word	0xffffffff


	//   ....[25]....
        /*0570*/ 	.word	0xffffffff


	//   ....[26]....
        /*0574*/ 	.word	0xffffffff


	//   ....[27]....
        /*0578*/ 	.word	0xffffffff


	//   ....[28]....
        /*057c*/ 	.word	0xffffffff


	//   ....[29]....
        /*0580*/ 	.word	0xffffffff


	//   ....[30]....
        /*0584*/ 	.word	0xffffffff


	//   ....[31]....
        /*0588*/ 	.word	0xffffffff


	//   ....[32]....
        /*058c*/ 	.word	0xffffffff


	//   ....[33]....
        /*0590*/ 	.word	0xffffffff


	//   ....[34]....
        /*0594*/ 	.word	0xffffffff


	//   ....[35]....
        /*0598*/ 	.word	0xffffffff


	//   ....[36]....
        /*059c*/ 	.word	0xffffffff


	//   ....[37]....
        /*05a0*/ 	.word	0xffffffff


	//   ....[38]....
        /*05a4*/ 	.word	0xffffffff


	//   ....[39]....
        /*05a8*/ 	.word	0xffffffff


	//   ....[40]....
        /*05ac*/ 	.word	0xffffffff


	//   ....[41]....
        /*05b0*/ 	.word	0xffffffff


	//   ....[42]....
        /*05b4*/ 	.word	0xffffffff


	//   ....[43]....
        /*05b8*/ 	.word	0xffffffff


	//   ....[44]....
        /*05bc*/ 	.word	0xffffffff


	//   ....[45]....
        /*05c0*/ 	.word	0xffffffff


	//   ....[46]....
        /*05c4*/ 	.word	0xffffffff


	//   ....[47]....
        /*05c8*/ 	.word	0xffffffff


	//   ....[48]....
        /*05cc*/ 	.word	0xffffffff


	//   ....[49]....
        /*05d0*/ 	.word	0xffffffff


	//   ....[50]....
        /*05d4*/ 	.word	0xffffffff


	//   ....[51]....
        /*05d8*/ 	.word	0xffffffff


	//   ....[52]....
        /*05dc*/ 	.word	0xffffffff


	//   ....[53]....
        /*05e0*/ 	.word	0xffffffff


	//   ....[54]....
        /*05e4*/ 	.word	0x0500000f


	//   ....[55]....
        /*05e8*/ 	.word	0x0500000f


	//   ....[56]....
        /*05ec*/ 	.word	0x0500000f


	//   ....[57]....
        /*05f0*/ 	.word	0x0500000f


	//   ....[58]....
        /*05f4*/ 	.word	0x0500000f


	//   ....[59]....
        /*05f8*/ 	.word	0x0500000f


	//   ....[60]....
        /*05fc*/ 	.word	0x0500000f


	//   ....[61]....
        /*0600*/ 	.word	0x0500000f


	//   ....[62]....
        /*0604*/ 	.word	0x0500000f


	//   ....[63]....
        /*0608*/ 	.word	0x0500000f


	//   ....[64]....
        /*060c*/ 	.word	0x0500000f


	//   ....[65]....
        /*0610*/ 	.word	0x0500000f


	//   ....[66]....
        /*0614*/ 	.word	0x0500000f


	//   ....[67]....
        /*0618*/ 	.word	0x0500000f


	//   ....[68]....
        /*061c*/ 	.word	0x0500000f


	//   ....[69]....
        /*0620*/ 	.word	0x0500000f


	//   ....[70]....
        /*0624*/ 	.word	0x0500000f


	//   ....[71]....
        /*0628*/ 	.word	0x0500000f


	//   ....[72]....
        /*062c*/ 	.word	0x0500000f


	//   ....[73]....
        /*0630*/ 	.word	0x0500000f


	//   ....[74]....
        /*0634*/ 	.word	0x0500000f


	//   ....[75]....
        /*0638*/ 	.word	0x0500000f


	//   ....[76]....
        /*063c*/ 	.word	0x0500000f


	//   ....[77]....
        /*0640*/ 	.word	0x0500000f


	//   ....[78]....
        /*0644*/ 	.word	0x0500000f


	//   ....[79]....
        /*0648*/ 	.word	0x0500000f


	//   ....[80]....
        /*064c*/ 	.word	0x0500000f


	//   ....[81]....
        /*0650*/ 	.word	0x0500000f


	//----- nvinfo : EIATTR_COOP_GROUP_INSTR_OFFSETS
	.align		4
.L_735:
        /*0654*/ 	.byte	0x04, 0x28
        /*0656*/ 	.short	(.L_737 - .L_736)


	//   ....[0]....
.L_736:
        /*0658*/ 	.word	0x00000060


	//   ....[1]....
        /*065c*/ 	.word	0x000001d0


	//   ....[2]....
        /*0660*/ 	.word	0x00000220


	//   ....[3]....
        /*0664*/ 	.word	0x00000450


	//   ....[4]....
        /*0668*/ 	.word	0x000005b0


	//   ....[5]....
        /*066c*/ 	.word	0x000006d0


	//   ....[6]....
        /*0670*/ 	.word	0x00000830


	//   ....[7]....
        /*0674*/ 	.word	0x0000a940


	//   ....[8]....
        /*0678*/ 	.word	0x00013ed0


	//   ....[9]....
        /*067c*/ 	.word	0x00013f60


	//   ....[10]....
        /*0680*/ 	.word	0x000141f0


	//   ....[11]....
        /*0684*/ 	.word	0x00014210


	//   ....[12]....
        /*0688*/ 	.word	0x00019400


	//   ....[13]....
        /*068c*/ 	.word	0x00019430


	//   ....[14]....
        /*0690*/ 	.word	0x000197f0


	//   ....[15]....
        /*0694*/ 	.word	0x00019810


	//   ....[16]....
        /*0698*/ 	.word	0x0001af70


	//   ....[17]....
        /*069c*/ 	.word	0x0001af80


	//   ....[18]....
        /*06a0*/ 	.word	0x0001afc0


	//   ....[19]....
        /*06a4*/ 	.word	0x0001afd0


	//   ....[20]....
        /*06a8*/ 	.word	0x0001db60


	//   ....[21]....
        /*06ac*/ 	.word	0x0001dcf0


	//   ....[22]....
        /*06b0*/ 	.word	0x0001dd20


	//   ....[23]....
        /*06b4*/ 	.word	0x0001dd60


	//   ....[24]....
        /*06b8*/ 	.word	0x0001ddc0


	//   ....[25]....
        /*06bc*/ 	.word	0x0001de20


	//   ....[26]....
        /*06c0*/ 	.word	0x0001de70


	//   ....[27]....
        /*06c4*/ 	.word	0x0001e020


	//   ....[28]....
        /*06c8*/ 	.word	0x0001e080


	//   ....[29]....
        /*06cc*/ 	.word	0x0001e0c0


	//   ....[30]....
        /*06d0*/ 	.word	0x0001e100


	//   ....[31]....
        /*06d4*/ 	.word	0x0001e130


	//   ....[32]....
        /*06d8*/ 	.word	0x0001e160


	//   ....[33]....
        /*06dc*/ 	.word	0x0001e200


	//   ....[34]....
        /*06e0*/ 	.word	0x0001e230


	//   ....[35]....
        /*06e4*/ 	.word	0x0001e2c0


	//   ....[36]....
        /*06e8*/ 	.word	0x00022d50


	//   ....[37]....
        /*06ec*/ 	.word	0x00022d60


	//   ....[38]....
        /*06f0*/ 	.word	0x00022e70


	//   ....[39]....
        /*06f4*/ 	.word	0x00022ed0


	//   ....[40]....
        /*06f8*/ 	.word	0x00022f10


	//   ....[41]....
        /*06fc*/ 	.word	0x00022f50


	//   ....[42]....
        /*0700*/ 	.word	0x00022f80


	//   ....[43]....
        /*0704*/ 	.word	0x00022fb0


	//   ....[44]....
        /*0708*/ 	.word	0x00023140


	//   ....[45]....
        /*070c*/ 	.word	0x000231a0


	//   ....[46]....
        /*0710*/ 	.word	0x000231e0


	//   ....[47]....
        /*0714*/ 	.word	0x00023220


	//   ....[48]....
        /*0718*/ 	.word	0x00023250


	//   ....[49]....
        /*071c*/ 	.word	0x00023280


	//   ....[50]....
        /*0720*/ 	.word	0x00023340


	//   ....[51]....
        /*0724*/ 	.word	0x00023360


	//   ....[52]....
        /*0728*/ 	.word	0x000233d0


	//   ....[53]....
        /*072c*/ 	.word	0x00023820


	//   ....[54]....
        /*0730*/ 	.word	0x00023c80


	//   ....[55]....
        /*0734*/ 	.word	0x00023d20


	//   ....[56]....
        /*0738*/ 	.word	0x00023dc0


	//   ....[57]....
        /*073c*/ 	.word	0x00023e60


	//   ....[58]....
        /*0740*/ 	.word	0x00023f50


	//   ....[59]....
        /*0744*/ 	.word	0x00023ff0


	//   ....[60]....
        /*0748*/ 	.word	0x00024090


	//   ....[61]....
        /*074c*/ 	.word	0x00024130


	//   ....[62]....
        /*0750*/ 	.word	0x00024390


	//   ....[63]....
        /*0754*/ 	.word	0x00024670


	//   ....[64]....
        /*0758*/ 	.word	0x00024a90


	//   ....[65]....
        /*075c*/ 	.word	0x00024b20


	//   ....[66]....
        /*0760*/ 	.word	0x00024bc0


	//   ....[67]....
        /*0764*/ 	.word	0x00024c70


	//   ....[68]....
        /*0768*/ 	.word	0x00024cf0


	//   ....[69]....
        /*076c*/ 	.word	0x00024d70


	//   ....[70]....
        /*0770*/ 	.word	0x00024df0


	//   ....[71]....
        /*0774*/ 	.word	0x00024e70


	//   ....[72]....
        /*0778*/ 	.word	0x00024f00


	//   ....[73]....
        /*077c*/ 	.word	0x00024fc0


	//   ....[74]....
        /*0780*/ 	.word	0x00025040


	//   ....[75]....
        /*0784*/ 	.word	0x000250c0


	//   ....[76]....
        /*0788*/ 	.word	0x00025140


	//   ....[77]....
        /*078c*/ 	.word	0x000251c0


	//   ....[78]....
        /*0790*/ 	.word	0x00025230


	//   ....[79]....
        /*0794*/ 	.word	0x000252d0


	//   ....[80]....
        /*0798*/ 	.word	0x00025360


	//   ....[81]....
        /*079c*/ 	.word	0x00025480


	//----- nvinfo : EIATTR_REG_RECONFIG
	.align		4
.L_737:
        /*07a0*/ 	.byte	0x01, 0x54
	.zero		2


	//----- nvinfo : EIATTR_SYSCALL_OFFSETS
	.align		4
        /*07a4*/ 	.byte	0x04, 0x46
        /*07a6*/ 	.short	(.L_739 - .L_738)


	//   ....[0]....
.L_738:
        /*07a8*/ 	.word	0x000019b0


	//   ....[1]....
        /*07ac*/ 	.word	0x00001b00


	//   ....[2]....
        /*07b0*/ 	.word	0x0000aae0


	//   ....[3]....
        /*07b4*/ 	.word	0x0000af80


	//   ....[4]....
        /*07b8*/ 	.word	0x0001fd10


	//   ....[5]....
        /*07bc*/ 	.word	0x0001fe50


	//   ....[6]....
        /*07c0*/ 	.word	0x0001ff50


	//----- nvinfo : EIATTR_MBARRIER_INSTR_OFFSETS
	.align		4
.L_739:
        /*07c4*/ 	.byte	0x04, 0x39
        /*07c6*/ 	.short	(.L_741 - .L_740)


	//   ....[0]....
.L_740:
        /*07c8*/ 	.word	0x00000300
        /*07cc*/ 	.word	0x000000ff
        /*07d0*/ 	.word	0x00036800
        /*07d4*/ 	.short	0x0100
        /*07d6*/ 	.byte	0x08
	.zero		1


	//   ....[1]....
        /*07d8*/ 	.word	0x00000310
        /*07dc*/ 	.word	0x000000ff
        /*07e0*/ 	.word	0x00036820
        /*07e4*/ 	.short	0x0100
        /*07e6*/ 	.byte	0x08
	.zero		1


	//   ....[2]....
        /*07e8*/ 	.word	0x00000400
        /*07ec*/ 	.word	0x000000ff
        /*07f0*/ 	.word	0x00036830
        /*07f4*/ 	.short	0x0100
        /*07f6*/ 	.byte	0x08
	.zero		1


	//   ....[3]....
        /*07f8*/ 	.word	0x00000410
        /*07fc*/ 	.word	0x000000ff
        /*0800*/ 	.word	0x00036840
        /*0804*/ 	.short	0x0100
        /*0806*/ 	.byte	0x08
	.zero		1


	//   ....[4]....
        /*0808*/ 	.word	0x00000420
        /*080c*/ 	.word	0x000000ff
        /*0810*/ 	.word	0x00036838
        /*0814*/ 	.short	0x0100
        /*0816*/ 	.byte	0x08
	.zero		1


	//   ....[5]....
        /*0818*/ 	.word	0x00000430
        /*081c*/ 	.word	0x000000ff
        /*0820*/ 	.word	0x00036848
        /*0824*/ 	.short	0x0100
        /*0826*/ 	.byte	0x08
	.zero		1


	//   ....[6]....
        /*0828*/ 	.word	0x00000560
        /*082c*/ 	.word	0x000000ff
        /*0830*/ 	.word	0x00036850
        /*0834*/ 	.short	0x0100
        /*0836*/ 	.byte	0x08
	.zero		1


	//   ....[7]....
        /*0838*/ 	.word	0x00000570
        /*083c*/ 	.word	0x000000ff
        /*0840*/ 	.word	0x00036860
        /*0844*/ 	.short	0x0100
        /*0846*/ 	.byte	0x08
	.zero		1


	//   ....[8]....
        /*0848*/ 	.word	0x00000580
        /*084c*/ 	.word	0x000000ff
        /*0850*/ 	.word	0x00036858
        /*0854*/ 	.short	0x0100
        /*0856*/ 	.byte	0x08
	.zero		1


	//   ....[9]....
        /*0858*/ 	.word	0x00000590
        /*085c*/ 	.word	0x000000ff
        /*0860*/ 	.word	0x00036868
        /*0864*/ 	.short	0x0100
        /*0866*/ 	.byte	0x08
	.zero		1


	//   ....[10]....
        /*0868*/ 	.word	0x00000680
        /*086c*/ 	.word	0x000000ff
        /*0870*/ 	.word	0x00036870
        /*0874*/ 	.short	0x0100
        /*0876*/ 	.byte	0x06
	.zero		1


	//   ....[11]....
        /*0878*/ 	.word	0x00000690
        /*087c*/ 	.word	0x000000ff
        /*0880*/ 	.word	0x00036880
        /*0884*/ 	.short	0x0100
        /*0886*/ 	.byte	0x06
	.zero		1


	//   ....[12]....
        /*0888*/ 	.word	0x000006a0
        /*088c*/ 	.word	0x000000ff
        /*0890*/ 	.word	0x00036878
        /*0894*/ 	.short	0x0100
        /*0896*/ 	.byte	0x06
	.zero		1


	//   ....[13]....
        /*0898*/ 	.word	0x000006b0
        /*089c*/ 	.word	0x000000ff
        /*08a0*/ 	.word	0x00036888
        /*08a4*/ 	.short	0x0100
        /*08a6*/ 	.byte	0x06
	.zero		1


	//   ....[14]....
        /*08a8*/ 	.word	0x000007e0
        /*08ac*/ 	.word	0x000000ff
        /*08b0*/ 	.word	0x00036890
        /*08b4*/ 	.short	0x0100
        /*08b6*/ 	.byte	0x08
	.zero		1


	//   ....[15]....
        /*08b8*/ 	.word	0x000007f0
        /*08bc*/ 	.word	0x000000ff
        /*08c0*/ 	.word	0x000368a0
        /*08c4*/ 	.short	0x0100
        /*08c6*/ 	.byte	0x08
	.zero		1


	//   ....[16]....
        /*08c8*/ 	.word	0x00000800
        /*08cc*/ 	.word	0x000000ff
        /*08d0*/ 	.word	0x00036898
        /*08d4*/ 	.short	0x0100
        /*08d6*/ 	.byte	0x08
	.zero		1


	//   ....[17]....
        /*08d8*/ 	.word	0x00000810
        /*08dc*/ 	.word	0x000000ff
        /*08e0*/ 	.word	0x000368a8
        /*08e4*/ 	.short	0x0100
        /*08e6*/ 	.byte	0x08
	.zero		1


	//   ....[18]....
        /*08e8*/ 	.word	0x00000940
        /*08ec*/ 	.word	0x000000ff
        /*08f0*/ 	.word	0x000368b0
        /*08f4*/ 	.short	0x0100
        /*08f6*/ 	.byte	0x08
	.zero		1


	//   ....[19]....
        /*08f8*/ 	.word	0x00000950
        /*08fc*/ 	.word	0x000000ff
        /*0900*/ 	.word	0x000368c0
        /*0904*/ 	.short	0x0100
        /*0906*/ 	.byte	0x08
	.zero		1


	//   ....[20]....
        /*0908*/ 	.word	0x00000960
        /*090c*/ 	.word	0x000000ff
        /*0910*/ 	.word	0x000368b8
        /*0914*/ 	.short	0x0100
        /*0916*/ 	.byte	0x08
	.zero		1


	//   ....[21]....
        /*0918*/ 	.word	0x00000970
        /*091c*/ 	.word	0x000000ff
        /*0920*/ 	.word	0x000368c8
        /*0924*/ 	.short	0x0100
        /*0926*/ 	.byte	0x08
	.zero		1


	//   ....[22]....
        /*0928*/ 	.word	0x00003720
        /*092c*/ 	.word	0x0000002b
        /*0930*/ 	.word	0x00036890
        /*0934*/ 	.short	0x010a
        /*0936*/ 	.byte	0x3f
	.zero		1


	//   ....[23]....
        /*0938*/ 	.word	0x00006980
        /*093c*/ 	.word	0x0000002b
        /*0940*/ 	.word	0x00036890
        /*0944*/ 	.short	0x010a
        /*0946*/ 	.byte	0x3f
	.zero		1


	//   ....[24]....
        /*0948*/ 	.word	0x00009a30
        /*094c*/ 	.word	0x0000002b
        /*0950*/ 	.word	0x00036890
        /*0954*/ 	.short	0x010a
        /*0956*/ 	.byte	0x3f
	.zero		1


	//   ....[25]....
        /*0958*/ 	.word	0x00009e00
        /*095c*/ 	.word	0x0000002c
        /*0960*/ 	.word	0x00000000
        /*0964*/ 	.short	0x0101
        /*0966*/ 	.byte	0x3f
	.zero		1


	//   ....[26]....
        /*0968*/ 	.word	0x00009e40
        /*096c*/ 	.word	0x0000002b
        /*0970*/ 	.word	0x000368b0
        /*0974*/ 	.short	0x010a
        /*0976*/ 	.byte	0x3f
	.zero		1


	//   ....[27]....
        /*0978*/ 	.word	0x0000a4b0
        /*097c*/ 	.word	0x0000002b
        /*0980*/ 	.word	0x00000000
        /*0984*/ 	.short	0x0101
        /*0986*/ 	.byte	0x3f
	.zero		1


	//   ....[28]....
        /*0988*/ 	.word	0x0000ab60
        /*098c*/ 	.word	0x00000012
        /*0990*/ 	.word	0x00036800
        /*0994*/ 	.short	0x010a
        /*0996*/ 	.byte	0x3f
	.zero		1


	//   ....[29]....
        /*0998*/ 	.word	0x0000abb0
        /*099c*/ 	.word	0x00000012
        /*09a0*/ 	.word	0x00036800
        /*09a4*/ 	.short	0x010a
        /*09a6*/ 	.byte	0x3f
	.zero		1


	//   ....[30]....
        /*09a8*/ 	.word	0x0000b7d0
        /*09ac*/ 	.word	0x00000012
        /*09b0*/ 	.word	0x00036800
        /*09b4*/ 	.short	0x010a
        /*09b6*/ 	.byte	0x3f
	.zero		1


	//   ....[31]....
        /*09b8*/ 	.word	0x0000e010
        /*09bc*/ 	.word	0x00000012
        /*09c0*/ 	.word	0x00036800
        /*09c4*/ 	.short	0x010a
        /*09c6*/ 	.byte	0x3f
	.zero		1


	//   ....[32]....
        /*09c8*/ 	.word	0x000104b0
        /*09cc*/ 	.word	0x00000003
        /*09d0*/ 	.word	0x00036830
        /*09d4*/ 	.short	0x010a
        /*09d6*/ 	.byte	0x3f
	.zero		1


	//   ....[33]....
        /*09d8*/ 	.word	0x00010530
        /*09dc*/ 	.word	0x00000003
        /*09e0*/ 	.word	0x00036830
        /*09e4*/ 	.short	0x010a
        /*09e6*/ 	.byte	0x3f
	.zero		1


	//   ....[34]....
        /*09e8*/ 	.word	0x00014830
        /*09ec*/ 	.word	0x00000003
        /*09f0*/ 	.word	0x00000000
        /*09f4*/ 	.short	0x0101
        /*09f6*/ 	.byte	0x3f
	.zero		1


	//   ....[35]....
        /*09f8*/ 	.word	0x000158a0
        /*09fc*/ 	.word	0x0000000d
        /*0a00*/ 	.word	0x00036830
        /*0a04*/ 	.short	0x010a
        /*0a06*/ 	.byte	0x3f
	.zero		1


	//   ....[36]....
        /*0a08*/ 	.word	0x00015920
        /*0a0c*/ 	.word	0x0000000d
        /*0a10*/ 	.word	0x00036830
        /*0a14*/ 	.short	0x010a
        /*0a16*/ 	.byte	0x3f
	.zero		1


	//   ....[37]....
        /*0a18*/ 	.word	0x00018f90
        /*0a1c*/ 	.word	0x0000000b
        /*0a20*/ 	.word	0x00036850
        /*0a24*/ 	.short	0x010a
        /*0a26*/ 	.byte	0x3f
	.zero		1


	//   ....[38]....
        /*0a28*/ 	.word	0x00018fe0
        /*0a2c*/ 	.word	0x0000000b
        /*0a30*/ 	.word	0x00036850
        /*0a34*/ 	.short	0x010a
        /*0a36*/ 	.byte	0x3f
	.zero		1


	//   ....[39]....
        /*0a38*/ 	.word	0x00019f30
        /*0a3c*/ 	.word	0x0000000f
        /*0a40*/ 	.word	0x00000000
        /*0a44*/ 	.short	0x0101
        /*0a46*/ 	.byte	0x3f
	.zero		1


	//   ....[40]....
        /*0a48*/ 	.word	0x00019ff0
        /*0a4c*/ 	.word	0x0000000f
        /*0a50*/ 	.word	0x00000000
        /*0a54*/ 	.short	0x0101
        /*0a56*/ 	.byte	0x3f
	.zero		1


	//   ....[41]....
        /*0a58*/ 	.word	0x0001ab70
        /*0a5c*/ 	.word	0x0000000b
        /*0a60*/ 	.word	0x00036850
        /*0a64*/ 	.short	0x010a
        /*0a66*/ 	.byte	0x3f
	.zero		1


	//   ....[42]....
        /*0a68*/ 	.word	0x0001ac10
        /*0a6c*/ 	.word	0x0000000b
        /*0a70*/ 	.word	0x00036850
        /*0a74*/ 	.short	0x010a
        /*0a76*/ 	.byte	0x3f
	.zero		1


	//   ....[43]....
        /*0a78*/ 	.word	0x0001b150
        /*0a7c*/ 	.word	0x0000000c
        /*0a80*/ 	.word	0x00000000
        /*0a84*/ 	.short	0x0101
        /*0a86*/ 	.byte	0x3f
	.zero		1


	//   ....[44]....
        /*0a88*/ 	.word	0x0001ca00
        /*0a8c*/ 	.word	0x00000000
        /*0a90*/ 	.word	0x00000000
        /*0a94*/ 	.short	0x0101
        /*0a96*/ 	.byte	0x3f
	.zero		1


	//   ....[45]....
        /*0a98*/ 	.word	0x0001ee20
        /*0a9c*/ 	.word	0x00000009
        /*0aa0*/ 	.word	0x00036820
        /*0aa4*/ 	.short	0x010a
        /*0aa6*/ 	.byte	0x3f
	.zero		1


	//   ....[46]....
        /*0aa8*/ 	.word	0x0001eeb0
        /*0aac*/ 	.word	0x00000005
        /*0ab0*/ 	.word	0x000368a0
        /*0ab4*/ 	.short	0x010a
        /*0ab6*/ 	.byte	0x3f
	.zero		1


	//   ....[47]....
        /*0ab8*/ 	.word	0x0001f130
        /*0abc*/ 	.word	0x00000005
        /*0ac0*/ 	.word	0x000368c0
        /*0ac4*/ 	.short	0x010a
        /*0ac6*/ 	.byte	0x3f
	.zero		1


	//   ....[48]....
        /*0ac8*/ 	.word	0x0001f4d0
        /*0acc*/ 	.word	0x00000006
        /*0ad0*/ 	.word	0x000368a0
        /*0ad4*/ 	.short	0x010a
        /*0ad6*/ 	.byte	0x3f
	.zero		1


	//   ....[49]....
        /*0ad8*/ 	.word	0x0001f730
        /*0adc*/ 	.word	0x00000006
        /*0ae0*/ 	.word	0x000368c0
        /*0ae4*/ 	.short	0x010a
        /*0ae6*/ 	.byte	0x3f
	.zero		1


	//   ....[50]....
        /*0ae8*/ 	.word	0x00020690
        /*0aec*/ 	.word	0x00000006
        /*0af0*/ 	.word	0x00036840
        /*0af4*/ 	.short	0x010a
        /*0af6*/ 	.byte	0x3f
	.zero		1


	//   ....[51]....
        /*0af8*/ 	.word	0x00020c50
        /*0afc*/ 	.word	0x00000007
        /*0b00*/ 	.word	0x00036820
        /*0b04*/ 	.short	0x010a
        /*0b06*/ 	.byte	0x3f
	.zero		1


	//   ....[52]....
        /*0b08*/ 	.word	0x00020fa0
        /*0b0c*/ 	.word	0x00000008
        /*0b10*/ 	.word	0x00036840
        /*0b14*/ 	.short	0x010a
        /*0b16*/ 	.byte	0x3f
	.zero		1


	//   ....[53]....
        /*0b18*/ 	.word	0x000212a0
        /*0b1c*/ 	.word	0x00000008
        /*0b20*/ 	.word	0x00036860
        /*0b24*/ 	.short	0x010a
        /*0b26*/ 	.byte	0x3f
	.zero		1


	//   ....[54]....
        /*0b28*/ 	.word	0x000218c0
        /*0b2c*/ 	.word	0x00000002
        /*0b30*/ 	.word	0x00036840
        /*0b34*/ 	.short	0x010a
        /*0b36*/ 	.byte	0x3f
	.zero		1


	//   ....[55]....
        /*0b38*/ 	.word	0x00021bc0
        /*0b3c*/ 	.word	0x00000002
        /*0b40*/ 	.word	0x00036860
        /*0b44*/ 	.short	0x010a
        /*0b46*/ 	.byte	0x3f
	.zero		1


	//   ....[56]....
        /*0b48*/ 	.word	0x00022150
        /*0b4c*/ 	.word	0x00000002
        /*0b50*/ 	.word	0x00036840
        /*0b54*/ 	.short	0x010a
        /*0b56*/ 	.byte	0x3f
	.zero		1


	//   ....[57]....
        /*0b58*/ 	.word	0x00022440
        /*0b5c*/ 	.word	0x00000002
        /*0b60*/ 	.word	0x00036860
        /*0b64*/ 	.short	0x010a
        /*0b66*/ 	.byte	0x3f
	.zero		1


	//   ....[58]....
        /*0b68*/ 	.word	0x00022960
        /*0b6c*/ 	.word	0x00000003
        /*0b70*/ 	.word	0x00036860
        /*0b74*/ 	.short	0x010a
        /*0b76*/ 	.byte	0x3f
	.zero		1


	//   ....[59]....
        /*0b78*/ 	.word	0x000237a0
        /*0b7c*/ 	.word	0x00000000
        /*0b80*/ 	.word	0x00036820
        /*0b84*/ 	.short	0x010a
        /*0b86*/ 	.byte	0x3f
	.zero		1


	//   ....[60]....
        /*0b88*/ 	.word	0x00023970
        /*0b8c*/ 	.word	0x00000006
        /*0b90*/ 	.word	0x00000000
        /*0b94*/ 	.short	0x010a
        /*0b96*/ 	.byte	0x3f
	.zero		1


	//   ....[61]....
        /*0b98*/ 	.word	0x000239e0
        /*0b9c*/ 	.word	0x00000007
        /*0ba0*/ 	.word	0x00000000
        /*0ba4*/ 	.short	0x010a
        /*0ba6*/ 	.byte	0x3f
	.zero		1


	//   ....[62]....
        /*0ba8*/ 	.word	0x00023a50
        /*0bac*/ 	.word	0x00000004
        /*0bb0*/ 	.word	0x00000000
        /*0bb4*/ 	.short	0x010a
        /*0bb6*/ 	.byte	0x3f
	.zero		1


	//   ....[63]....
        /*0bb8*/ 	.word	0x00023a80
        /*0bbc*/ 	.word	0x00000003
        /*0bc0*/ 	.word	0x00000000
        /*0bc4*/ 	.short	0x010a
        /*0bc6*/ 	.byte	0x3f
	.zero		1


	//   ....[64]....
        /*0bc8*/ 	.word	0x00023ae0
        /*0bcc*/ 	.word	0x0000002b
        /*0bd0*/ 	.word	0x00036890
        /*0bd4*/ 	.short	0x010a
        /*0bd6*/ 	.byte	0x3f
	.zero		1


	//   ....[65]....
        /*0bd8*/ 	.word	0x00023b30
        /*0bdc*/ 	.word	0x0000002b
        /*0be0*/ 	.word	0x00036890
        /*0be4*/ 	.short	0x010a
        /*0be6*/ 	.byte	0x3f
	.zero		1


	//   ....[66]....
        /*0be8*/ 	.word	0x00023b80
        /*0bec*/ 	.word	0x0000002b
        /*0bf0*/ 	.word	0x00036890
        /*0bf4*/ 	.short	0x010a
        /*0bf6*/ 	.byte	0x3f
	.zero		1


	//   ....[67]....
        /*0bf8*/ 	.word	0x00023bd0
        /*0bfc*/ 	.word	0x0000002b
        /*0c00*/ 	.word	0x000368b0
        /*0c04*/ 	.short	0x010a
        /*0c06*/ 	.byte	0x3f
	.zero		1


	//   ....[68]....
        /*0c08*/ 	.word	0x00023ea0
        /*0c0c*/ 	.word	0x00000012
        /*0c10*/ 	.word	0x00036800
        /*0c14*/ 	.short	0x010a
        /*0c16*/ 	.byte	0x3f
	.zero		1


	//   ....[69]....
        /*0c18*/ 	.word	0x00024170
        /*0c1c*/ 	.word	0x00000012
        /*0c20*/ 	.word	0x00036800
        /*0c24*/ 	.short	0x010a
        /*0c26*/ 	.byte	0x3f
	.zero		1


	//   ....[70]....
        /*0c28*/ 	.word	0x000241c0
        /*0c2c*/ 	.word	0x00000003
        /*0c30*/ 	.word	0x00036830
        /*0c34*/ 	.short	0x010a
        /*0c36*/ 	.byte	0x3f
	.zero		1


	//   ....[71]....
        /*0c38*/ 	.word	0x00024210
        /*0c3c*/ 	.word	0x0000000d
        /*0c40*/ 	.word	0x00036830
        /*0c44*/ 	.short	0x010a
        /*0c46*/ 	.byte	0x3f
	.zero		1


	//   ....[72]....
        /*0c48*/ 	.word	0x00024260
        /*0c4c*/ 	.word	0x0000000b
        /*0c50*/ 	.word	0x00036850
        /*0c54*/ 	.short	0x010a
        /*0c56*/ 	.byte	0x3f
	.zero		1


	//   ....[73]....
        /*0c58*/ 	.word	0x000242b0
        /*0c5c*/ 	.word	0x0000000b
        /*0c60*/ 	.word	0x00036850
        /*0c64*/ 	.short	0x010a
        /*0c66*/ 	.byte	0x3f
	.zero		1


	//   ....[74]....
        /*0c68*/ 	.word	0x00024450
        /*0c6c*/ 	.word	0x00000009
        /*0c70*/ 	.word	0x00036820
        /*0c74*/ 	.short	0x010a
        /*0c76*/ 	.byte	0x3f
	.zero		1


	//   ....[75]....
        /*0c78*/ 	.word	0x000244a0
        /*0c7c*/ 	.word	0x00000005
        /*0c80*/ 	.word	0x000368a0
        /*0c84*/ 	.short	0x010a
        /*0c86*/ 	.byte	0x3f
	.zero		1


	//   ....[76]....
        /*0c88*/ 	.word	0x000244f0
        /*0c8c*/ 	.word	0x00000005
        /*0c90*/ 	.word	0x000368c0
        /*0c94*/ 	.short	0x010a
        /*0c96*/ 	.byte	0x3f
	.zero		1


	//   ....[77]....
        /*0c98*/ 	.word	0x00024540
        /*0c9c*/ 	.word	0x00000006
        /*0ca0*/ 	.word	0x000368a0
        /*0ca4*/ 	.short	0x010a
        /*0ca6*/ 	.byte	0x3f
	.zero		1


	//   ....[78]....
        /*0ca8*/ 	.word	0x00024590
        /*0cac*/ 	.word	0x00000006
        /*0cb0*/ 	.word	0x000368c0
        /*0cb4*/ 	.short	0x010a
        /*0cb6*/ 	.byte	0x3f
	.zero		1


	//   ....[79]....
        /*0cb8*/ 	.word	0x00024730
        /*0cbc*/ 	.word	0x00000006
        /*0cc0*/ 	.word	0x00036840
        /*0cc4*/ 	.short	0x010a
        /*0cc6*/ 	.byte	0x3f
	.zero		1


	//   ....[80]....
        /*0cc8*/ 	.word	0x000247b0
        /*0ccc*/ 	.word	0x00000006
        /*0cd0*/ 	.word	0x00036820
        /*0cd4*/ 	.short	0x010a
        /*0cd6*/ 	.byte	0x3f
	.zero		1


	//   ....[81]....
        /*0cd8*/ 	.word	0x00024800
        /*0cdc*/ 	.word	0x00000008
        /*0ce0*/ 	.word	0x00036840
        /*0ce4*/ 	.short	0x010a
        /*0ce6*/ 	.byte	0x3f
	.zero		1


	//   ....[82]....
        /*0ce8*/ 	.word	0x00024850
        /*0cec*/ 	.word	0x00000008
        /*0cf0*/ 	.word	0x00036860
        /*0cf4*/ 	.short	0x010a
        /*0cf6*/ 	.byte	0x3f
	.zero		1


	//   ....[83]....
        /*0cf8*/ 	.word	0x000248a0
        /*0cfc*/ 	.word	0x00000002
        /*0d00*/ 	.word	0x00036840
        /*0d04*/ 	.short	0x010a
        /*0d06*/ 	.byte	0x3f
	.zero		1


	//   ....[84]....
        /*0d08*/ 	.word	0x000248f0
        /*0d0c*/ 	.word	0x00000002
        /*0d10*/ 	.word	0x00036860
        /*0d14*/ 	.short	0x010a
        /*0d16*/ 	.byte	0x3f
	.zero		1


	//   ....[85]....
        /*0d18*/ 	.word	0x00024940
        /*0d1c*/ 	.word	0x00000002
        /*0d20*/ 	.word	0x00036840
        /*0d24*/ 	.short	0x010a
        /*0d26*/ 	.byte	0x3f
	.zero		1


	//   ....[86]....
        /*0d28*/ 	.word	0x00024990
        /*0d2c*/ 	.word	0x00000002
        /*0d30*/ 	.word	0x00036860
        /*0d34*/ 	.short	0x010a
        /*0d36*/ 	.byte	0x3f
	.zero		1


	//   ....[87]....
        /*0d38*/ 	.word	0x000249e0
        /*0d3c*/ 	.word	0x00000003
        /*0d40*/ 	.word	0x00036860
        /*0d44*/ 	.short	0x010a
        /*0d46*/ 	.byte	0x3f
	.zero		1


	//   ....[88]....
        /*0d48*/ 	.word	0x000253a0
        /*0d4c*/ 	.word	0x00000000
        /*0d50*/ 	.word	0x00036820
        /*0d54*/ 	.short	0x010a
        /*0d56*/ 	.byte	0x3f
	.zero		1


	//   ....[89]....
        /*0d58*/ 	.word	0x00025540
        /*0d5c*/ 	.word	0x00000006
        /*0d60*/ 	.word	0x00000000
        /*0d64*/ 	.short	0x010a
        /*0d66*/ 	.byte	0x3f
	.zero		1


	//   ....[90]....
        /*0d68*/ 	.word	0x00025590
        /*0d6c*/ 	.word	0x00000007
        /*0d70*/ 	.word	0x00000000
        /*0d74*/ 	.short	0x010a
        /*0d76*/ 	.byte	0x3f
	.zero		1


	//   ....[91]....
        /*0d78*/ 	.word	0x000255e0
        /*0d7c*/ 	.word	0x00000004
        /*0d80*/ 	.word	0x00000000
        /*0d84*/ 	.short	0x010a
        /*0d86*/ 	.byte	0x3f
	.zero		1


	//----- nvinfo : EIATTR_NUM_MBARRIERS
	.align		4
.L_741:
        /*0d88*/ 	.byte	0x03, 0x38
        /*0d8a*/ 	.short	0x0016


	//----- nvinfo : EIATTR_EXIT_INSTR_OFFSETS
	.align		4
        /*0d8c*/ 	.byte	0x04, 0x1c
        /*0d8e*/ 	.short	(.L_743 - .L_742)


	//   ....[0]....
.L_742:
        /*0d90*/ 	.word	0x00023ad0


	//----- nvinfo : EIATTR_MAX_THREADS
	.align		4
.L_743:
        /*0d94*/ 	.byte	0x04, 0x05
        /*0d96*/ 	.short	(.L_745 - .L_744)
.L_744:
        /*0d98*/ 	.word	0x00000180
        /*0d9c*/ 	.word	0x00000001
        /*0da0*/ 	.word	0x00000001


	//----- nvinfo : EIATTR_CRS_STACK_SIZE
	.align		4
.L_745:
        /*0da4*/ 	.byte	0x04, 0x1e
        /*0da6*/ 	.short	(.L_747 - .L_746)
.L_746:
        /*0da8*/ 	.word	0x00000000


	//----- nvinfo : EIATTR_CBANK_PARAM_SIZE
	.align		4
.L_747:
        /*0dac*/ 	.byte	0x03, 0x19
        /*0dae*/ 	.short	0x0a70


	//----- nvinfo : EIATTR_PARAM_CBANK
	.align		4
        /*0db0*/ 	.byte	0x04, 0x0a
        /*0db2*/ 	.short	(.L_749 - .L_748)
	.align		4
.L_748:
        /*0db4*/ 	.word	index@(.nv.constant0._ZN7cutlass13device_kernelIN5flash11enable_sm90INS1_16FlashAttnFwdSm90INS1_25CollectiveMainloopFwdSm90ILi2EN4cute5tupleIJNS5_1CILi1EEES8_S8_EEENS6_IJNS7_ILi128EEENS7_ILi112EEENS7_ILi192EEEEEELi192ENS_6half_tEfNS_4arch4Sm90ELb0ELb0ELb0ELb1ELb0ELb1ELb0ELb1ELb1ELb0ELb0ELb0EEENS1_21CollectiveEpilogueFwdINS6_IJSA_SC_SB_EEES9_SE_SG_Li256ELb1ELb0ELb0ELb0EEENS1_36VarlenDynamicPersistentTileSchedulerILi128ELi112ELi256ELi32ELb0ELb0ELb1ELb0ELb1ELb1EEEEEEEEEvNT_6ParamsE)
        /*0db8*/ 	.short	0x0210
        /*0dba*/ 	.short	0x0a70


	//----- nvinfo : EIATTR_SW_WAR
	.align		4
.L_749:
        /*0dbc*/ 	.byte	0x04, 0x36
        /*0dbe*/ 	.short	(.L_751 - .L_750)
.L_750:
        /*0dc0*/ 	.word	0x00000008
.L_751:


//--------------------- .nv.info._ZN7cutlass13device_kernelIN5flash11enable_sm90INS1_16FlashAttnFwdSm90INS1_25CollectiveMainloopFwdSm90ILi2EN4cute5tupleIJNS5_1CILi1EEES8_S8_EEENS6_IJNS7_ILi128EEENS7_ILi96EEENS7_ILi192EEEEEELi192ENS_6half_tEfNS_4arch4Sm90ELb0ELb1ELb0ELb0ELb0ELb0ELb0ELb1ELb1ELb0ELb0ELb0EEENS1_21CollectiveEpilogueFwdINS6_IJSA_SC_SB_EEES9_SE_SG_Li256ELb0ELb0ELb0ELb0EEENS1_30DynamicPersistentTileSchedulerILi256ELi32ELb0ELb0ELb1EEEEEEEEEvNT_6ParamsE --------------------------
	.section	.nv.info._ZN7cutlass13device_kernelIN5flash11enable_sm90INS1_16FlashAttnFwdSm90INS1_25CollectiveMainloopFwdSm90ILi2EN4cute5tupleIJNS5_1CILi1EEES8_S8_EEENS6_IJNS7_ILi128EEENS7_ILi96EEENS7_ILi192EEEEEELi192ENS_6half_tEfNS_4arch4Sm90ELb0ELb1ELb0ELb0ELb0ELb0ELb0ELb1ELb1ELb0ELb0ELb0EEENS1_21CollectiveEpilogueFwdINS6_IJSA_SC_SB_EEES9_SE_SG_Li256ELb0ELb0ELb0ELb0EEENS1_30DynamicPersistentTileSchedulerILi256ELi32ELb0ELb0ELb1EEEEEEEEEvNT_6ParamsE,"",@"SHT_CUDA_INFO"
	.sectionflags	@""
	.align	4


	//----- nvinfo : EIATTR_CUDA_API_VERSION
	.align		4
        /*0000*/ 	.byte	0x04, 0x37
        /*0002*/ 	.short	(.L_753 - .L_752)
.L_752:
        /*0004*/ 	.word	0x00000082


	//----- nvinfo : EIATTR_KPARAM_INFO
	.align		4
.L_753:
        /*0008*/ 	.byte	0x04, 0x17
        /*000a*/ 	.short	(.L_755 - .L_754)
.L_754:
        /*000c*/ 	.word	0x00000000
        /*0010*/ 	.short	0x0000
        /*0012*/ 	.short	0x0070
        /*0014*/ 	.byte	0x00, 0xf0, 0x01, 0x2e


	//----- nvinfo : EIATTR_SPARSE_MMA_MASK
	.align		4
.L_755:
        /*0018*/ 	.byte	0x03, 0x50
        /*001a*/ 	.short	0x0000


	//----- nvinfo : EIATTR_MAXREG_COUNT
	.align		4
        /*001c*/ 	.byte	0x03, 0x1b
        /*001e*/ 	.short	0x00a8


	//----- nvinfo : EIATTR_NUM_BARRIERS
	.align		4
        /*0020*/ 	.byte	0x02, 0x4c
        /*0022*/ 	.byte	0x09
	.zero		1


	//----- nvinfo : EIATTR_EXTERNS
	.align		4
        /*0024*/ 	.byte	0x04, 0x0f
        /*0026*/ 	.short	(.L_757 - .L_756)


	//   ....[0]....
	.align		4
.L_756:
        /*0028*/ 	.word	index@(__assertfail)


	//----- nvinfo : EIATTR_ANNOTATIONS
	.align		4
.L_757:
        /*002c*/ 	.byte	0x04, 0x55
        /*002e*/ 	.short	(.L_759 - .L_758)


	//   ....[0]....
.L_758:
        /*0030*/ 	.word	0x00000001
        /*0034*/ 	.byte	0x80, 0x09, 0x00, 0x00, 0x01, 0x00, 0x00, 0x00, 0x50, 0x0a, 0x00, 0x00, 0x01, 0x00, 0x00, 0x00
        /*0044*/ 	.byte	0xf0, 0x20, 0x01, 0x00


	//----- nvinfo : EIATTR_MERCURY_ISA_VERSION
	.align		4
.L_759:
        /*0048*/ 	.byte	0x03, 0x5f
        /*004a*/ 	.short	0x0101


	//----- nvinfo : EIATTR_INT_WARP_WIDE_INSTR_OFFSETS
	.align		4
        /*004c*/ 	.byte	0x04, 0x31
        /*004e*/ 	.short	(.L_761 - .L_760)


	//   ....[0]....
.L_760:
        /*0050*/ 	.word	0x00000190


	//   ....[1]....
        /*0054*/ 	.word	0x000001c0


	//   ....[2]....
        /*0058*/ 	.word	0x000001d0


	//   ....[3]....
        /*005c*/ 	.word	0x0000f690


	//   ....[4]....
        /*0060*/ 	.word	0x0000f720


	//   ....[5]....
        /*0064*/ 	.word	0x0000fc90


	//   ....[6]....
        /*0068*/ 	.word	0x00011aa0


	//   ....[7]....
        /*006c*/ 	.word	0x00011b30


	//----- nvinfo : EIATTR_COOP_GROUP_MASK_REGIDS
	.align		4
.L_761:
        /*0070*/ 	.byte	0x04, 0x29
        /*0072*/ 	.short	(.L_763 - .L_762)


	//   ....[0]....
.L_762:
        /*0074*/ 	.word	0xffffffff


	//   ....[1]....
        /*0078*/ 	.word	0xffffffff


	//   ....[2]....
        /*007c*/ 	.word	0xffffffff


	//   ....[3]....
        /*0080*/ 	.word	0xffffffff


	//   ....[4]....
        /*0084*/ 	.word	0xffffffff


	//   ....[5]....
        /*0088*/ 	.word	0xffffffff


	//   ....[6]....
        /*008c*/ 	.word	0xffffffff


	//   ....[7]....
        /*0090*/ 	.word	0xffffffff


	//   ....[8]....
        /*0094*/ 	.word	0xffffffff


	//   ....[9]....
        /*0098*/ 	.word	0xffffffff


	//   ....[10]....
        /*009c*/ 	.word	0xffffffff


	//   ....[11]....
        /*00a0*/ 	.word	0xffffffff


	//   ....[12]....
        /*00a4*/ 	.word	0xffffffff


	//   ....[13]....
        /*00a8*/ 	.word	0xffffffff


	//   ....[14]....
        /*00ac*/ 	.word	0xffffffff


	//   ....[15]....
        /*00b0*/ 	.word	0xffffffff


	//   ....[16]....
        /*00b4*/ 	.word	0xffffffff


	//   ....[17]....
        /*00b8*/ 	.word	0xffffffff


	//   ....[18]....
        /*00bc*/ 	.word	0xffffffff


	//   ....[19]....
        /*00c0*/ 	.word	0xffffffff


	//   ....[20]....
        /*00c4*/ 	.word	0xffffffff


	//   ....[21]....
        /*00c8*/ 	.word	0xffffffff


	//   ....[22]....
        /*00cc*/ 	.word	0xffffffff


	//   ....[23]....
        /*00d0*/ 	.word	0xffffffff


	//   ....[24]....
        /*00d4*/ 	.word	0xffffffff


	//   ....[25]....
        /*00d8*/ 	.word	0xffffffff


	//   ....[26]....
        /*00dc*/ 	.word	0xffffffff


	//   ....[27]....
        /*00e0*/ 	.word	0xffffffff


	//   ....[28]....
        /*00e4*/ 	.word	0xffffffff


	//   ....[29]....
        /*00e8*/ 	.word	0xffffffff


	//   ....[30]....
        /*00ec*/ 	.word	0xffffffff


	//   ....[31]....
        /*00f0*/ 	.word	0xffffffff


	//   ....[32]....
        /*00f4*/ 	.word	0x0500000f


	//   ....[33]....
        /*00f8*/ 	.word	0x0500000f


	//----- nvinfo : EIATTR_COOP_GROUP_INSTR_OFFSETS
	.align		4
.L_763:
        /*00fc*/ 	.byte	0x04, 0x28
        /*00fe*/ 	.short	(.L_765 - .L_764)


	//   ....[0]....
.L_764:
        /*0100*/ 	.word	0x00000060


	//   ....[1]....
        /*0104*/ 	.word	0x000001a0


	//   ....[2]....
        /*0108*/ 	.word	0x000001f0


	//   ....[3]....
        /*010c*/ 	.word	0x000003e0


	//   ....[4]....
        /*0110*/ 	.word	0x00000540


	//   ....[5]....
        /*0114*/ 	.word	0x00000660


	//   ....[6]....
        /*0118*/ 	.word	0x000007c0


	//   ....[7]....
        /*011c*/ 	.word	0x00001870


	//   ....[8]....
        /*0120*/ 	.word	0x00003230


	//   ....[9]....
        /*0124*/ 	.word	0x00003340


	//   ....[10]....
        /*0128*/ 	.word	0x000038d0


	//   ....[11]....
        /*012c*/ 	.word	0x00003960


	//   ....[12]....
        /*0130*/ 	.word	0x000065a0


	//   ....[13]....
        /*0134*/ 	.word	0x000066c0


	//   ....[14]....
        /*0138*/ 	.word	0x00006c70


	//   ....[15]....
        /*013c*/ 	.word	0x00006cd0


	//   ....[16]....
        /*0140*/ 	.word	0x00008720


	//   ....[17]....
        /*0144*/ 	.word	0x00008820


	//   ....[18]....
        /*0148*/ 	.word	0x00008d80


	//   ....[19]....
        /*014c*/ 	.word	0x00008e00


	//   ....[20]....
        /*0150*/ 	.word	0x0000b580


	//   ....[21]....
        /*0154*/ 	.word	0x0000b690


	//   ....[22]....
        /*0158*/ 	.word	0x0000bc10


	//   ....[23]....
        /*015c*/ 	.word	0x0000bc70


	//   ....[24]....
        /*0160*/ 	.word	0x0000ccf0


	//   ....[25]....
        /*0164*/ 	.word	0x0000cd30


	//   ....[26]....
        /*0168*/ 	.word	0x0000ce30


	//   ....[27]....
        /*016c*/ 	.word	0x0000ce50


	//   ....[28]....
        /*0170*/ 	.word	0x0000e230


	//   ....[29]....
        /*0174*/ 	.word	0x0000ede0


	//   ....[30]....
        /*0178*/ 	.word	0x00011ec0


	//   ....[31]....
        /*017c*/ 	.word	0x00012090


	//   ....[32]....
        /*0180*/ 	.word	0x000126e0


	//   ....[33]....
        /*0184*/ 	.word	0x00012ac0


	//----- nvinfo : EIATTR_REG_RECONFIG
	.align		4
.L_765:
        /*0188*/ 	.byte	0x01, 0x54
	.zero		2


	//----- nvinfo : EIATTR_SYSCALL_OFFSETS
	.align		4
        /*018c*/ 	.byte	0x04, 0x46
        /*018e*/ 	.short	(.L_767 - .L_766)


	//   ....[0]....
.L_766:
        /*0190*/ 	.word	0x00001a20


	//   ....[1]....
        /*0194*/ 	.word	0x0000f8b0


	//   ....[2]....
        /*0198*/ 	.word	0x0000f9f0


	//   ....[3]....
        /*019c*/ 	.word	0x0000fae0


	//----- nvinfo : EIATTR_MBARRIER_INSTR_OFFSETS
	.align		4
.L_767:
        /*01a0*/ 	.byte	0x04, 0x39
        /*01a2*/ 	.short	(.L_769 - .L_768)


	//   ....[0]....
.L_768:
        /*01a4*/ 	.word	0x00000290
        /*01a8*/ 	.word	0x000000ff
        /*01ac*/ 	.word	0x00030800
        /*01b0*/ 	.short	0x0100
        /*01b2*/ 	.byte	0x06
	.zero		1


	//   ....[1]....
        /*01b4*/ 	.word	0x000002a0
        /*01b8*/ 	.word	0x000000ff
        /*01bc*/ 	.word	0x00030820
        /*01c0*/ 	.short	0x0100
        /*01c2*/ 	.byte	0x06
	.zero		1


	//   ....[2]....
        /*01c4*/ 	.word	0x00000390
        /*01c8*/ 	.word	0x000000ff
        /*01cc*/ 	.word	0x00030830
        /*01d0*/ 	.short	0x0100
        /*01d2*/ 	.byte	0x08
	.zero		1


	//   ....[3]....
        /*01d4*/ 	.word	0x000003a0
        /*01d8*/ 	.word	0x000000ff
        /*01dc*/ 	.word	0x00030840
        /*01e0*/ 	.short	0x0100
        /*01e2*/ 	.byte	0x08
	.zero		1


	//   ....[4]....
        /*01e4*/ 	.word	0x000003b0
        /*01e8*/ 	.word	0x000000ff
        /*01ec*/ 	.word	0x00030838
        /*01f0*/ 	.short	0x0100
        /*01f2*/ 	.byte	0x08
	.zero		1


	//   ....[5]....
        /*01f4*/ 	.word	0x000003c0
        /*01f8*/ 	.word	0x000000ff
        /*01fc*/ 	.word	0x00030848
        /*0200*/ 	.short	0x0100
        /*0202*/ 	.byte	0x08
	.zero		1


	//   ....[6]....
        /*0204*/ 	.word	0x000004f0
        /*0208*/ 	.word	0x000000ff
        /*020c*/ 	.word	0x00030850
        /*0210*/ 	.short	0x0100
        /*0212*/ 	.byte	0x08
	.zero		1


	//   ....[7]....
        /*0214*/ 	.word	0x00000500
        /*0218*/ 	.word	0x000000ff
        /*021c*/ 	.word	0x00030860
        /*0220*/ 	.short	0x0100
        /*0222*/ 	.byte	0x08
	.zero		1


	//   ....[8]....
        /*0224*/ 	.word	0x00000510
        /*0228*/ 	.word	0x000000ff
        /*022c*/ 	.word	0x00030858
        /*0230*/ 	.short	0x0100
        /*0232*/ 	.byte	0x08
	.zero		1


	//   ....[9]....
        /*0234*/ 	.word	0x00000520
        /*0238*/ 	.word	0x000000ff
        /*023c*/ 	.word	0x00030868
        /*0240*/ 	.short	0x0100
        /*0242*/ 	.byte	0x08
	.zero		1


	//   ....[10]....
        /*0244*/ 	.word	0x00000610
        /*0248*/ 	.word	0x000000ff
        /*024c*/ 	.word	0x00030870
        /*0250*/ 	.short	0x0100
        /*0252*/ 	.byte	0x06
	.zero		1


	//   ....[11]....
        /*0254*/ 	.word	0x00000620
        /*0258*/ 	.word	0x000000ff
        /*025c*/ 	.word	0x00030880
        /*0260*/ 	.short	0x0100
        /*0262*/ 	.byte	0x06
	.zero		1


	//   ....[12]....
        /*0264*/ 	.word	0x00000630
        /*0268*/ 	.word	0x000000ff
        /*026c*/ 	.word	0x00030878
        /*0270*/ 	.short	0x0100
        /*0272*/ 	.byte	0x06
	.zero		1


	//   ....[13]....
        /*0274*/ 	.word	0x00000640
        /*0278*/ 	.word	0x000000ff
        /*027c*/ 	.word	0x00030888
        /*0280*/ 	.short	0x0100
        /*0282*/ 	.byte	0x06
	.zero		1


	//   ....[14]....
        /*0284*/ 	.word	0x00000770
        /*0288*/ 	.word	0x000000ff
        /*028c*/ 	.word	0x00030890
        /*0290*/ 	.short	0x0100
        /*0292*/ 	.byte	0x08
	.zero		1


	//   ....[15]....
        /*0294*/ 	.word	0x00000780
        /*0298*/ 	.word	0x000000ff
        /*029c*/ 	.word	0x000308a0
        /*02a0*/ 	.short	0x0100
        /*02a2*/ 	.byte	0x08
	.zero		1


	//   ....[16]....
        /*02a4*/ 	.word	0x00000790
        /*02a8*/ 	.word	0x000000ff
        /*02ac*/ 	.word	0x00030898
        /*02b0*/ 	.short	0x0100
        /*02b2*/ 	.byte	0x08
	.zero		1


	//   ....[17]....
        /*02b4*/ 	.word	0x000007a0
        /*02b8*/ 	.word	0x000000ff
        /*02bc*/ 	.word	0x000308a8
        /*02c0*/ 	.short	0x0100
        /*02c2*/ 	.byte	0x08
	.zero		1


	//   ....[18]....
        /*02c4*/ 	.word	0x000008d0
        /*02c8*/ 	.word	0x000000ff
        /*02cc*/ 	.word	0x000308b0
        /*02d0*/ 	.short	0x0100
        /*02d2*/ 	.byte	0x08
	.zero		1


	//   ....[19]....
        /*02d4*/ 	.word	0x000008e0
        /*02d8*/ 	.word	0x000000ff
        /*02dc*/ 	.word	0x000308c0
        /*02e0*/ 	.short	0x0100
        /*02e2*/ 	.byte	0x08
	.zero		1


	//   ....[20]....
        /*02e4*/ 	.word	0x000008f0
        /*02e8*/ 	.word	0x000000ff
        /*02ec*/ 	.word	0x000308b8
        /*02f0*/ 	.short	0x0100
        /*02f2*/ 	.byte	0x08
	.zero		1


	//   ....[21]....
        /*02f4*/ 	.word	0x00000900
        /*02f8*/ 	.word	0x000000ff
        /*02fc*/ 	.word	0x000308c8
        /*0300*/ 	.short	0x0100
        /*0302*/ 	.byte	0x08
	.zero		1


	//   ....[22]....
        /*0304*/ 	.word	0x00001ac0
        /*0308*/ 	.word	0x000000ff
        /*030c*/ 	.word	0x00030800
        /*0310*/ 	.short	0x010a
        /*0312*/ 	.byte	0x25
	.zero		1


	//   ....[23]....
        /*0314*/ 	.word	0x00001b40
        /*0318*/ 	.word	0x00000003
        /*031c*/ 	.word	0x00030830
        /*0320*/ 	.short	0x010a
        /*0322*/ 	.byte	0x3f
	.zero		1


	//   ....[24]....
        /*0324*/ 	.word	0x00001bc0
        /*0328*/ 	.word	0x00000003
        /*032c*/ 	.word	0x00030830
        /*0330*/ 	.short	0x010a
        /*0332*/ 	.byte	0x3f
	.zero		1


	//   ....[25]....
        /*0334*/ 	.word	0x000022f0
        /*0338*/ 	.word	0x00000000
        /*033c*/ 	.word	0x00000000
        /*0340*/ 	.short	0x0101
        /*0342*/ 	.byte	0x3f
	.zero		1


	//   ....[26]....
        /*0344*/ 	.word	0x000047e0
        /*0348*/ 	.word	0x000000ff
        /*034c*/ 	.word	0x00030830
        /*0350*/ 	.short	0x010a
        /*0352*/ 	.byte	0x26
	.zero		1


	//   ....[27]....
        /*0354*/ 	.word	0x00004820
        /*0358*/ 	.word	0x000000ff
        /*035c*/ 	.word	0x00030830
        /*0360*/ 	.short	0x010a
        /*0362*/ 	.byte	0x26
	.zero		1


	//   ....[28]....
        /*0364*/ 	.word	0x000052c0
        /*0368*/ 	.word	0x000000ff
        /*036c*/ 	.word	0x00030850
        /*0370*/ 	.short	0x010a
        /*0372*/ 	.byte	0x06
	.zero		1


	//   ....[29]....
        /*0374*/ 	.word	0x00005300
        /*0378*/ 	.word	0x000000ff
        /*037c*/ 	.word	0x00030850
        /*0380*/ 	.short	0x010a
        /*0382*/ 	.byte	0x06
	.zero		1


	//   ....[30]....
        /*0384*/ 	.word	0x00005620
        /*0388*/ 	.word	0x00000000
        /*038c*/ 	.word	0x00000000
        /*0390*/ 	.short	0x0101
        /*0392*/ 	.byte	0x3f
	.zero		1


	//   ....[31]....
        /*0394*/ 	.word	0x00007230
        /*0398*/ 	.word	0x0000008c
        /*039c*/ 	.word	0x00000000
        /*03a0*/ 	.short	0x0101
        /*03a2*/ 	.byte	0x3f
	.zero		1


	//   ....[32]....
        /*03a4*/ 	.word	0x00007960
        /*03a8*/ 	.word	0x000000ff
        /*03ac*/ 	.word	0x00030830
        /*03b0*/ 	.short	0x010a
        /*03b2*/ 	.byte	0x06
	.zero		1


	//   ....[33]....
        /*03b4*/ 	.word	0x000079a0
        /*03b8*/ 	.word	0x000000ff
        /*03bc*/ 	.word	0x00030830
        /*03c0*/ 	.short	0x010a
        /*03c2*/ 	.byte	0x06
	.zero		1


	//   ....[34]....
        /*03c4*/ 	.word	0x00008440
        /*03c8*/ 	.word	0x000000ff
        /*03cc*/ 	.word	0x00030850
        /*03d0*/ 	.short	0x010a
        /*03d2*/ 	.byte	0x0b
	.zero		1


	//   ....[35]....
        /*03d4*/ 	.word	0x00008480
        /*03d8*/ 	.word	0x000000ff
        /*03dc*/ 	.word	0x00030850
        /*03e0*/ 	.short	0x010a
        /*03e2*/ 	.byte	0x0b
	.zero		1


	//   ....[36]....
        /*03e4*/ 	.word	0x000092c0
        /*03e8*/ 	.word	0x0000007f
        /*03ec*/ 	.word	0x00000000
        /*03f0*/ 	.short	0x0101
        /*03f2*/ 	.byte	0x3f
	.zero		1


	//   ....[37]....
        /*03f4*/ 	.word	0x00009360
        /*03f8*/ 	.word	0x0000007f
        /*03fc*/ 	.word	0x00000000
        /*0400*/ 	.short	0x0101
        /*0402*/ 	.byte	0x3f
	.zero		1


	//   ....[38]....
        /*0404*/ 	.word	0x000097c0
        /*0408*/ 	.word	0x000000ff
        /*040c*/ 	.word	0x00030830
        /*0410*/ 	.short	0x010a
        /*0412*/ 	.byte	0x06
	.zero		1


	//   ....[39]....
        /*0414*/ 	.word	0x00009800
        /*0418*/ 	.word	0x000000ff
        /*041c*/ 	.word	0x00030830
        /*0420*/ 	.short	0x010a
        /*0422*/ 	.byte	0x06
	.zero		1


	//   ....[40]....
        /*0424*/ 	.word	0x0000a2a0
        /*0428*/ 	.word	0x000000ff
        /*042c*/ 	.word	0x00030850
        /*0430*/ 	.short	0x010a
        /*0432*/ 	.byte	0x0a
	.zero		1


	//   ....[41]....
        /*0434*/ 	.word	0x0000a2e0
        /*0438*/ 	.word	0x000000ff
        /*043c*/ 	.word	0x00030850
        /*0440*/ 	.short	0x010a
        /*0442*/ 	.byte	0x0a
	.zero		1


	//   ....[42]....
        /*0444*/ 	.word	0x0000a620
        /*0448*/ 	.word	0x00000000
        /*044c*/ 	.word	0x00000000
        /*0450*/ 	.short	0x0101
        /*0452*/ 	.byte	0x3f
	.zero		1


	//   ....[43]....
        /*0454*/ 	.word	0x0000c230
        /*0458*/ 	.word	0x0000008b
        /*045c*/ 	.word	0x00000000
        /*0460*/ 	.short	0x0101
        /*0462*/ 	.byte	0x3f
	.zero		1


	//   ....[44]....
        /*0464*/ 	.word	0x0000cc60
        /*0468*/ 	.word	0x000000ff
        /*046c*/ 	.word	0x00030850
        /*0470*/ 	.short	0x010a
        /*0472*/ 	.byte	0x05
	.zero		1


	//   ....[45]....
        /*0474*/ 	.word	0x0000cca0
        /*0478*/ 	.word	0x000000ff
        /*047c*/ 	.word	0x00030850
        /*0480*/ 	.short	0x010a
        /*0482*/ 	.byte	0x05
	.zero		1


	//   ....[46]....
        /*0484*/ 	.word	0x0000d150
        /*0488*/ 	.word	0x00000004
        /*048c*/ 	.word	0x00000000
        /*0490*/ 	.short	0x0101
        /*0492*/ 	.byte	0x3f
	.zero		1


	//   ....[47]....
        /*0494*/ 	.word	0x0000e410
        /*0498*/ 	.word	0x000000ff
        /*049c*/ 	.word	0x00000000
        /*04a0*/ 	.short	0x0101
        /*04a2*/ 	.byte	0x05
	.zero		1


	//   ....[48]....
        /*04a4*/ 	.word	0x0000ff60
        /*04a8*/ 	.word	0x00000008
        /*04ac*/ 	.word	0x00030840
        /*04b0*/ 	.short	0x010a
        /*04b2*/ 	.byte	0x3f
	.zero		1


	//   ....[49]....
        /*04b4*/ 	.word	0x000103f0
        /*04b8*/ 	.word	0x000000ff
        /*04bc*/ 	.word	0x00030820
        /*04c0*/ 	.short	0x010a
        /*04c2*/ 	.byte	0x26
	.zero		1


	//   ....[50]....
        /*04c4*/ 	.word	0x000106d0
        /*04c8*/ 	.word	0x00000003
        /*04cc*/ 	.word	0x00030840
        /*04d0*/ 	.short	0x010a
        /*04d2*/ 	.byte	0x3f
	.zero		1


	//   ....[51]....
        /*04d4*/ 	.word	0x00010940
        /*04d8*/ 	.word	0x00000002
        /*04dc*/ 	.word	0x00000060
        /*04e0*/ 	.short	0x010a
        /*04e2*/ 	.byte	0x3f
	.zero		1


	//   ....[52]....
        /*04e4*/ 	.word	0x00010e60
        /*04e8*/ 	.word	0x00000003
        /*04ec*/ 	.word	0x00030840
        /*04f0*/ 	.short	0x010a
        /*04f2*/ 	.byte	0x3f
	.zero		1


	//   ....[53]....
        /*04f4*/ 	.word	0x000110d0
        /*04f8*/ 	.word	0x00000002
        /*04fc*/ 	.word	0x00000060
        /*0500*/ 	.short	0x010a
        /*0502*/ 	.byte	0x3f
	.zero		1


	//   ....[54]....
        /*0504*/ 	.word	0x00011520
        /*0508*/ 	.word	0x00000002
        /*050c*/ 	.word	0x00030840
        /*0510*/ 	.short	0x010a
        /*0512*/ 	.byte	0x3f
	.zero		1


	//   ....[55]....
        /*0514*/ 	.word	0x000117c0
        /*0518*/ 	.word	0x00000002
        /*051c*/ 	.word	0x00000060
        /*0520*/ 	.short	0x010a
        /*0522*/ 	.byte	0x3f
	.zero		1


	//   ....[56]....
        /*0524*/ 	.word	0x00011bd0
        /*0528*/ 	.word	0x00000003
        /*052c*/ 	.word	0x00030860
        /*0530*/ 	.short	0x010a
        /*0532*/ 	.byte	0x3f
	.zero		1


	//   ....[57]....
        /*0534*/ 	.word	0x00012040
        /*0538*/ 	.word	0x00000007
        /*053c*/ 	.word	0x00030820
        /*0540*/ 	.short	0x010a
        /*0542*/ 	.byte	0x3f
	.zero		1


	//   ....[58]....
        /*0544*/ 	.word	0x000121b0
        /*0548*/ 	.word	0x00000005
        /*054c*/ 	.word	0x00000000
        /*0550*/ 	.short	0x010a
        /*0552*/ 	.byte	0x3f
	.zero		1


	//   ....[59]....
        /*0554*/ 	.word	0x00012220
        /*0558*/ 	.word	0x00000003
        /*055c*/ 	.word	0x00000000
        /*0560*/ 	.short	0x010a
        /*0562*/ 	.byte	0x3f
	.zero		1


	//   ....[60]....
        /*0564*/ 	.word	0x00012280
        /*0568*/ 	.word	0x00000005
        /*056c*/ 	.word	0x00000000
        /*0570*/ 	.short	0x010a
        /*0572*/ 	.byte	0x3f
	.zero		1


	//   ....[61]....
        /*0574*/ 	.word	0x000122b0
        /*0578*/ 	.word	0x00000003
        /*057c*/ 	.word	0x00000000
        /*0580*/ 	.short	0x010a
        /*0582*/ 	.byte	0x3f
	.zero		1


	//   ....[62]....
        /*0584*/ 	.word	0x00012320
        /*0588*/ 	.word	0x00000003
        /*058c*/ 	.word	0x00030800
        /*0590*/ 	.short	0x010a
        /*0592*/ 	.byte	0x3f
	.zero		1


	//   ....[63]....
        /*0594*/ 	.word	0x00012370
        /*0598*/ 	.word	0x00000003
        /*059c*/ 	.word	0x00030830
        /*05a0*/ 	.short	0x010a
        /*05a2*/ 	.byte	0x3f
	.zero		1


	//   ....[64]....
        /*05a4*/ 	.word	0x000123d0
        /*05a8*/ 	.word	0x00000015
        /*05ac*/ 	.word	0x00030830
        /*05b0*/ 	.short	0x010a
        /*05b2*/ 	.byte	0x3f
	.zero		1


	//   ....[65]....
        /*05b4*/ 	.word	0x00012430
        /*05b8*/ 	.word	0x00000003
        /*05bc*/ 	.word	0x00030850
        /*05c0*/ 	.short	0x010a
        /*05c2*/ 	.byte	0x3f
	.zero		1


	//   ....[66]....
        /*05c4*/ 	.word	0x00012490
        /*05c8*/ 	.word	0x00000005
        /*05cc*/ 	.word	0x00030830
        /*05d0*/ 	.short	0x010a
        /*05d2*/ 	.byte	0x3f
	.zero		1


	//   ....[67]....
        /*05d4*/ 	.word	0x000124f0
        /*05d8*/ 	.word	0x00000003
        /*05dc*/ 	.word	0x00030850
        /*05e0*/ 	.short	0x010a
        /*05e2*/ 	.byte	0x3f
	.zero		1


	//   ....[68]....
        /*05e4*/ 	.word	0x00012550
        /*05e8*/ 	.word	0x00000005
        /*05ec*/ 	.word	0x00030830
        /*05f0*/ 	.short	0x010a
        /*05f2*/ 	.byte	0x3f
	.zero		1


	//   ....[69]....
        /*05f4*/ 	.word	0x000125b0
        /*05f8*/ 	.word	0x00000003
        /*05fc*/ 	.word	0x00030850
        /*0600*/ 	.short	0x010a
        /*0602*/ 	.byte	0x3f
	.zero		1


	//   ....[70]....
        /*0604*/ 	.word	0x00012610
        /*0608*/ 	.word	0x00000003
        /*060c*/ 	.word	0x00030850
        /*0610*/ 	.short	0x010a
        /*0612*/ 	.byte	0x3f
	.zero		1


	//   ....[71]....
        /*0614*/ 	.word	0x00012790
        /*0618*/ 	.word	0x00000008
        /*061c*/ 	.word	0x00030840
        /*0620*/ 	.short	0x010a
        /*0622*/ 	.byte	0x3f
	.zero		1


	//   ....[72]....
        /*0624*/ 	.word	0x000127f0
        /*0628*/ 	.word	0x00000008
        /*062c*/ 	.word	0x00030820
        /*0630*/ 	.short	0x010a
        /*0632*/ 	.byte	0x3f
	.zero		1


	//   ....[73]....
        /*0634*/ 	.word	0x00012840
        /*0638*/ 	.word	0x00000003
        /*063c*/ 	.word	0x00030840
        /*0640*/ 	.short	0x010a
        /*0642*/ 	.byte	0x3f
	.zero		1


	//   ....[74]....
        /*0644*/ 	.word	0x00012890
        /*0648*/ 	.word	0x00000002
        /*064c*/ 	.word	0x00000060
        /*0650*/ 	.short	0x010a
        /*0652*/ 	.byte	0x3f
	.zero		1


	//   ....[75]....
        /*0654*/ 	.word	0x000128e0
        /*0658*/ 	.word	0x00000003
        /*065c*/ 	.word	0x00030840
        /*0660*/ 	.short	0x010a
        /*0662*/ 	.byte	0x3f
	.zero		1


	//   ....[76]....
        /*0664*/ 	.word	0x00012930
        /*0668*/ 	.word	0x00000002
        /*066c*/ 	.word	0x00000060
        /*0670*/ 	.short	0x010a
        /*0672*/ 	.byte	0x3f
	.zero		1


	//   ....[77]....
        /*0674*/ 	.word	0x00012980
        /*0678*/ 	.word	0x00000002
        /*067c*/ 	.word	0x00030840
        /*0680*/ 	.short	0x010a
        /*0682*/ 	.byte	0x3f
	.zero		1


	//   ....[78]....
        /*0684*/ 	.word	0x000129d0
        /*0688*/ 	.word	0x00000002
        /*068c*/ 	.word	0x00000060
        /*0690*/ 	.short	0x010a
        /*0692*/ 	.byte	0x3f
	.zero		1


	//   ....[79]....
        /*0694*/ 	.word	0x00012a20
        /*0698*/ 	.word	0x00000003
        /*069c*/ 	.word	0x00030860
        /*06a0*/ 	.short	0x010a
        /*06a2*/ 	.byte	0x3f
	.zero		1


	//   ....[80]....
        /*06a4*/ 	.word	0x00012b00
        /*06a8*/ 	.word	0x00000007
        /*06ac*/ 	.word	0x00030820
        /*06b0*/ 	.short	0x010a
        /*06b2*/ 	.byte	0x3f
	.zero		1


	//   ....[81]....
        /*06b4*/ 	.word	0x00012b50
        /*06b8*/ 	.word	0x00000005
        /*06bc*/ 	.word	0x00000000
        /*06c0*/ 	.short	0x010a
        /*06c2*/ 	.byte	0x3f
	.zero		1


	//   ....[82]....
        /*06c4*/ 	.word	0x00012ba0
        /*06c8*/ 	.word	0x00000003
        /*06cc*/ 	.word	0x00000000
        /*06d0*/ 	.short	0x010a
        /*06d2*/ 	.byte	0x3f
	.zero		1


	//   ....[83]....
        /*06d4*/ 	.word	0x00012bf0
        /*06d8*/ 	.word	0x00000005
        /*06dc*/ 	.word	0x00000000
        /*06e0*/ 	.short	0x010a
        /*06e2*/ 	.byte	0x3f
	.zero		1


	//----- nvinfo : EIATTR_NUM_MBARRIERS
	.align		4
.L_769:
        /*06e4*/ 	.byte	0x03, 0x38
        /*06e6*/ 	.short	0x0016


	//----- nvinfo : EIATTR_EXIT_INSTR_OFFSETS
	.align		4
        /*06e8*/ 	.byte	0x04, 0x1c
        /*06ea*/ 	.short	(.L_771 - .L_770)


	//   ....[0]....
.L_770:
        /*06ec*/ 	.word	0x00000a40


	//   ....[1]....
        /*06f0*/ 	.word	0x0000eda0


	//   ....[2]....
        /*06f4*/ 	.word	0x0000ee00


	//   ....[3]....
        /*06f8*/ 	.word	0x000120b0


	//   ....[4]....
        /*06fc*/ 	.word	0x00012300


	//----- nvinfo : EIATTR_MAX_THREADS
	.align		4
.L_771:
        /*0700*/ 	.byte	0x04, 0x05
        /*0702*/ 	.short	(.L_773 - .L_772)
.L_772:
        /*0704*/ 	.word	0x00000180
        /*0708*/ 	.word	0x00000001
        /*070c*/ 	.word	0x00000001


	//----- nvinfo : EIATTR_CRS_STACK_SIZE
	.align		4
.L_773:
        /*0710*/ 	.byte	0x04, 0x1e
        /*0712*/ 	.short	(.L_775 - .L_774)
.L_774:
        /*0714*/ 	.word	0x00000000


	//----- nvinfo : EIATTR_CBANK_PARAM_SIZE
	.align		4
.L_775:
        /*0718*/ 	.byte	0x03, 0x19
        /*071a*/ 	.short	0x0bf0


	//----- nvinfo : EIATTR_PARAM_CBANK
	.align		4
        /*071c*/ 	.byte	0x04, 0x0a
        /*071e*/ 	.short	(.L_777 - .L_776)
	.align		4
.L_776:
        /*0720*/ 	.word	index@(.nv.constant0._ZN7cutlass13device_kernelIN5flash11enable_sm90INS1_16FlashAttnFwdSm90INS1_25CollectiveMainloopFwdSm90ILi2EN4cute5tupleIJNS5_1CILi1EEES8_S8_EEENS6_IJNS7_ILi128EEENS7_ILi96EEENS7_ILi192EEEEEELi192ENS_6half_tEfNS_4arch4Sm90ELb0ELb1ELb0ELb0ELb0ELb0ELb0ELb1ELb1ELb0ELb0ELb0EEENS1_21CollectiveEpilogueFwdINS6_IJSA_SC_SB_EEES9_SE_SG_Li256ELb0ELb0ELb0ELb0EEENS1_30DynamicPersistentTileSchedulerILi256ELi32ELb0ELb0ELb1EEEEEEEEEvNT_6ParamsE)
        /*0724*/ 	.short	0x0210
        /*0726*/ 	.short	0x0bf0


	//----- nvinfo : EIATTR_SW_WAR
	.align		4
.L_777:
        /*0728*/ 	.byte	0x04, 0x36
        /*072a*/ 	.short	(.L_779 - .L_778)
.L_778:
        /*072c*/ 	.word	0x00000008
.L_779:


//--------------------- .nv.info._ZN7cutlass13device_kernelIN5flash11enable_sm90INS1_16FlashAttnFwdSm90INS1_25CollectiveMainloopFwdSm90ILi2EN4cute5tupleIJNS5_1CILi1EEES8_S8_EEENS6_IJNS7_ILi128EEENS7_ILi96EEENS7_ILi192EEEEEELi192ENS_6half_tEfNS_4arch4Sm90ELb0ELb1ELb0ELb1ELb0ELb0ELb0ELb1ELb1ELb0ELb0ELb0EEENS1_21CollectiveEpilogueFwdINS6_IJSA_SC_SB_EEES9_SE_SG_Li256ELb1ELb0ELb0ELb0EEENS1_36VarlenDynamicPersistentTileSchedulerILi128ELi96ELi256ELi32ELb0ELb0ELb1ELb1ELb0ELb1EEEEEEEEEvNT_6ParamsE --------------------------
	.section	.nv.info._ZN7cutlass13device_kernelIN5flash11enable_sm90INS1_16FlashAttnFwdSm90INS1_25CollectiveMainloopFwdSm90ILi2EN4cute5tupleIJNS5_1CILi1EEES8_S8_EEENS6_IJNS7_ILi128EEENS7_ILi96EEENS7_ILi192EEEEEELi192ENS_6half_tEfNS_4arch4Sm90ELb0ELb1ELb0ELb1ELb0ELb0ELb0ELb1ELb1ELb0ELb0ELb0EEENS1_21CollectiveEpilogueFwdINS6_IJSA_SC_SB_EEES9_SE_SG_Li256ELb1ELb0ELb0ELb0EEENS1_36VarlenDynamicPersistentTileSchedulerILi128ELi96ELi256ELi32ELb0ELb0ELb1ELb1ELb0ELb1EEEEEEEEEvNT_6ParamsE,"",@"SHT_CUDA_INFO"
	.sectionflags	@""
	.align	4


	//----- nvinfo : EIATTR_CUDA_API_VERSION
	.align		4
        /*0000*/ 	.byte	0x04, 0x37
        /*0002*/ 	.short	(.L_781 - .L_780)
.L_780:
        /*0004*/ 	.word	0x00000082


	//----- nvinfo : EIATTR_KPARAM_INFO
	.align		4
.L_781:
        /*0008*/ 	.byte	0x04, 0x17
        /*000a*/ 	.short	(.L_783 - .L_782)
.L_782:
        /*000c*/ 	.word	0x00000000
        /*0010*/ 	.short	0x0000
        /*0012*/ 	.short	0x0070
        /*0014*/ 	.byte	0x00, 0xf0, 0x01, 0x28


	//----- nvinfo : EIATTR_SPARSE_MMA_MASK
	.align		4
.L_783:
        /*0018*/ 	.byte	0x03, 0x50
        /*001a*/ 	.short	0x0000


	//----- nvinfo : EIATTR_MAXREG_COUNT
	.align		4
        /*001c*/ 	.byte	0x03, 0x1b
        /*001e*/ 	.short	0x00a8


	//----- nvinfo : EIATTR_NUM_BARRIERS
	.align		4
        /*0020*/ 	.byte	0x02, 0x4c
        /*0022*/ 	.byte	0x09
	.zero		1


	//----- nvinfo : EIATTR_EXTERNS
	.align		4
        /*0024*/ 	.byte	0x04, 0x0f
        /*0026*/ 	.short	(.L_785 - .L_784)


	//   ....[0]....
	.align		4
.L_784:
        /*0028*/ 	.word	index@(__assertfail)


	//----- nvinfo : EIATTR_ANNOTATIONS
	.align		4
.L_785:
        /*002c*/ 	.byte	0x04, 0x55
        /*002e*/ 	.short	(.L_787 - .L_786)


	//   ....[0]....
.L_786:
        /* <DEDUP_REMOVED lines=34> */


	//----- nvinfo : EIATTR_MERCURY_ISA_VERSION
	.align		4
.L_787:
        /*0240*/ 	.byte	0x03, 0x5f
        /*0242*/ 	.short	0x0101


	//----- nvinfo : EIATTR_UNUSED_LOAD_BYTE_OFFSET
	.align		4
        /*0244*/ 	.byte	0x04, 0x44
        /*0246*/ 	.short	(.L_789 - .L_788)


	//   ....[0]....
.L_788:
        /*0248*/ 	.word	0x00000a50
        /*024c*/ 	.word	0x0000fff0


	//   ....[1]....
        /*0250*/ 	.word	0x0000d7f0
        /*0254*/ 	.word	0x0000fff0


	//----- nvinfo : EIATTR_INT_WARP_WIDE_INSTR_OFFSETS
	.align		4
.L_789:
        /*0258*/ 	.byte	0x04, 0x31
        /*025a*/ 	.short	(.L_791 - .L_790)


	//   ....[0]....
.L_790:
        /*025c*/ 	.word	0x00000160


	//   ....[1]....
        /*0260*/ 	.word	0x000001a0


	//   ....[2]....
        /*0264*/ 	.word	0x00000210


	//   ....[3]....
        /*0268*/ 	.word	0x000111f0


	//   ....[4]....
        /*026c*/ 	.word	0x00011280


	//   ....[5]....
        /*0270*/ 	.word	0x00011780


	//   ....[6]....
        /*0274*/ 	.word	0x00011800


	//   ....[7]....
        /*0278*/ 	.word	0x00011910


	//   ....[8]....
        /*027c*/ 	.word	0x00011a00


	//   ....[9]....
        /*0280*/ 	.word	0x00013e20


	//   ....[10]....
        /*0284*/ 	.word	0x00013eb0


	//----- nvinfo : EIATTR_COOP_GROUP_MASK_REGIDS
	.align		4
.L_791:
        /*0288*/ 	.byte	0x04, 0x29
        /*028a*/ 	.short	(.L_793 - .L_792)


	//   ....[0]....
.L_792:
        /*028c*/ 	.word	0xffffffff


	//   ....[1]....
        /*0290*/ 	.word	0xffffffff


	//   ....[2]....
        /*0294*/ 	.word	0xffffffff


	//   ....[3]....
        /*0298*/ 	.word	0xffffffff


	//   ....[4]....
        /*029c*/ 	.word	0xffffffff


	//   ....[5]....
        /*02a0*/ 	.word	0xffffffff


	//   ....[6]....
        /*02a4*/ 	.word	0xffffffff


	//   ....[7]....
        /*02a8*/ 	.word	0xffffffff


	//   ....[8]....
        /*02ac*/ 	.word	0xffffffff


	//   ....[9]....
        /*02b0*/ 	.word	0xffffffff


	//   ....[10]....
        /*02b4*/ 	.word	0xffffffff


	//   ....[11]....
        /*02b8*/ 	.word	0xffffffff


	//   ....[12]....
        /*02bc*/ 	.word	0xffffffff


	//   ....[13]....
        /*02c0*/ 	.word	0xffffffff


	//   ....[14]....
        /*02c4*/ 	.word	0xffffffff


	//   ....[15]....
        /*02c8*/ 	.word	0xffffffff


	//   ....[16]....
        /*02cc*/ 	.word	0xffffffff


	//   ....[17]....
        /*02d0*/ 	.word	0xffffffff


	//   ....[18]....
        /*02d4*/ 	.word	0xffffffff


	//   ....[19]....
        /*02d8*/ 	.word	0xffffffff


	//   ....[20]....
        /*02dc*/ 	.word	0xffffffff


	//   ....[21]....
        /*02e0*/ 	.word	0xffffffff


	//   ....[22]....
        /*02e4*/ 	.word	0xffffffff


	//   ....[23]....
        /*02e8*/ 	.word	0xffffffff


	//   ....[24]....
        /*02ec*/ 	.word	0xffffffff


	//   ....[25]....
        /*02f0*/ 	.word	0xffffffff


	//   ....[26]....
        /*02f4*/ 	.word	0xffffffff


	//   ....[27]....
        /*02f8*/ 	.word	0xffffffff


	//   ....[28]....
        /*02fc*/ 	.word	0xffffffff


	//   ....[29]....
        /*0300*/ 	.word	0xffffffff


	//   ....[30]....
        /*0304*/ 	.word	0xffffffff


	//   ....[31]....
        /*0308*/ 	.word	0xffffffff


	//   ....[32]....
        /*030c*/ 	.word	0xffffffff


	//   ....[33]....
        /*0310*/ 	.word	0xffffffff


	//   ....[34]....
        /*0314*/ 	.word	0xffffffff


	//   ....[35]....
        /*0318*/ 	.word	0xffffffff


	//   ....[36]....
        /*031c*/ 	.word	0xffffffff


	//   ....[37]....
        /*0320*/ 	.word	0xffffffff


	//   ....[38]....
        /*0324*/ 	.word	0xffffffff


	//   ....[39]....
        /*0328*/ 	.word	0xffffffff


	//   ....[40]....
        /*032c*/ 	.word	0xffffffff


	//   ....[41]....
        /*0330*/ 	.word	0xffffffff


	//   ....[42]....
        /*0334*/ 	.word	0xffffffff


	//   ....[43]....
        /*0338*/ 	.word	0xffffffff


	//   ....[44]....
        /*033c*/ 	.word	0xffffffff


	//   ....[45]....
        /*0340*/ 	.word	0xffffffff


	//   ....[46]....
        /*0344*/ 	.word	0xffffffff


	//   ....[47]....
        /*0348*/ 	.word	0xffffffff


	//   ....[48]....
        /*034c*/ 	.word	0xffffffff


	//   ....[49]....
        /*0350*/ 	.word	0xffffffff


	//   ....[50]....
        /*0354*/ 	.word	0xffffffff


	//   ....[51]....
        /*0358*/ 	.word	0xffffffff


	//   ....[52]....
        /*035c*/ 	.word	0xffffffff


	//   ....[53]....
        /*0360*/ 	.word	0xffffffff


	//   ....[54]....
        /*0364*/ 	.word	0xffffffff


	//   ....[55]....
        /*0368*/ 	.word	0xffffffff


	//   ....[56]....
        /*036c*/ 	.word	0xffffffff


	//   ....[57]....
        /*0370*/ 	.word	0xffffffff


	//   ....[58]....
        /*0374*/ 	.word	0xffffffff


	//   ....[59]....
        /*0378*/ 	.word	0xffffffff


	//   ....[60]....
        /*037c*/ 	.word	0xffffffff


	//   ....[61]....
        /*0380*/ 	.word	0xffffffff


	//   ....[62]....
        /*0384*/ 	.word	0x0500000f


	//   ....[63]....
        /*0388*/ 	.word	0x0500000f


	//   ....[64]....
        /*038c*/ 	.word	0x0500000f


	//   ....[65]....
        /*0390*/ 	.word	0x0500000f


	//   ....[66]....
        /*0394*/ 	.word	0x0500000f


	//   ....[67]....
        /*0398*/ 	.word	0x0500000f


	//   ....[68]....
        /*039c*/ 	.word	0x0500000f


	//   ....[69]....
        /*03a0*/ 	.word	0x0500000f


	//   ....[70]....
        /*03a4*/ 	.word	0x0500000f


	//   ....[71]....
        /*03a8*/ 	.word	0x0500000f


	//   ....[72]....
        /*03ac*/ 	.word	0x0500000f


	//   ....[73]....
        /*03b0*/ 	.word	0x0500000f


	//   ....[74]....
        /*03b4*/ 	.word	0x0500000f


	//   ....[75]....
        /*03b8*/ 	.word	0x0500000f


	//   ....[76]....
        /*03bc*/ 	.word	0x0500000f


	//   ....[77]....
        /*03c0*/ 	.word	0x0500000f


	//   ....[78]....
        /*03c4*/ 	.word	0x0500000f


	//   ....[79]....
        /*03c8*/ 	.word	0x0500000f


	//   ....[80]....
        /*03cc*/ 	.word	0x0500000f


	//----- nvinfo : EIATTR_COOP_GROUP_INSTR_OFFSETS
	.align		4
.L_793:
        /*03d0*/ 	.byte	0x04, 0x28
        /*03d2*/ 	.short	(.L_795 - .L_794)


	//   ....[0]....
.L_794:
        /*03d4*/ 	.word	0x00000060


	//   ....[1]....
        /*03d8*/ 	.word	0x00000170


	//   ....[2]....
        /*03dc*/ 	.word	0x000001c0


	//   ....[3]....
        /*03e0*/ 	.word	0x000003f0


	//   ....[4]....
        /*03e4*/ 	.word	0x00000550


	//   ....[5]....
        /*03e8*/ 	.word	0x00000670


	//   ....[6]....
        /*03ec*/ 	.word	0x000007d0


	//   ....[7]....
        /*03f0*/ 	.word	0x000018f0


	//   ....[8]....
        /*03f4*/ 	.word	0x00003270


	//   ....[9]....
        /*03f8*/ 	.word	0x00003380


	//   ....[10]....
        /*03fc*/ 	.word	0x00003900


	//   ....[11]....
        /*0400*/ 	.word	0x00003990


	//   ....[12]....
        /*0404*/ 	.word	0x000065e0


	//   ....[13]....
        /*0408*/ 	.word	0x00006700


	//   ....[14]....
        /*040c*/ 	.word	0x00006cb0


	//   ....[15]....
        /*0410*/ 	.word	0x00006d10


	//   ....[16]....
        /*0414*/ 	.word	0x000087b0


	//   ....[17]....
        /*0418*/ 	.word	0x000087d0


	//   ....[18]....
        /*041c*/ 	.word	0x00008d60


	//   ....[19]....
        /*0420*/ 	.word	0x00008de0


	//   ....[20]....
        /*0424*/ 	.word	0x0000b570


	//   ....[21]....
        /*0428*/ 	.word	0x0000b690


	//   ....[22]....
        /*042c*/ 	.word	0x0000bc70


	//   ....[23]....
        /*0430*/ 	.word	0x0000bcd0


	//   ....[24]....
        /*0434*/ 	.word	0x0000cd20


	//   ....[25]....
        /*0438*/ 	.word	0x0000cd60


	//   ....[26]....
        /*043c*/ 	.word	0x0000ce60


	//   ....[27]....
        /*0440*/ 	.word	0x0000ce90


	//   ....[28]....
        /*0444*/ 	.word	0x0000fd60


	//   ....[29]....
        /*0448*/ 	.word	0x0000fef0


	//   ....[30]....
        /*044c*/ 	.word	0x0000ff20


	//   ....[31]....
        /*0450*/ 	.word	0x0000ff50


	//   ....[32]....
        /*0454*/ 	.word	0x0000ff90


	//   ....[33]....
        /*0458*/ 	.word	0x0000ffe0


	//   ....[34]....
        /*045c*/ 	.word	0x00010040


	//   ....[35]....
        /*0460*/ 	.word	0x00010220


	//   ....[36]....
        /*0464*/ 	.word	0x00010280


	//   ....[37]....
        /*0468*/ 	.word	0x000102c0


	//   ....[38]....
        /*046c*/ 	.word	0x00010300


	//   ....[39]....
        /*0470*/ 	.word	0x00010330


	//   ....[40]....
        /*0474*/ 	.word	0x00010360


	//   ....[41]....
        /*0478*/ 	.word	0x000103f0


	//   ....[42]....
        /*047c*/ 	.word	0x00010450


	//   ....[43]....
        /*0480*/ 	.word	0x000104e0


	//   ....[44]....
        /*0484*/ 	.word	0x00014320


	//   ....[45]....
        /*0488*/ 	.word	0x00014330


	//   ....[46]....
        /*048c*/ 	.word	0x00014440


	//   ....[47]....
        /*0490*/ 	.word	0x000144a0


	//   ....[48]....
        /*0494*/ 	.word	0x000144e0


	//   ....[49]....
        /*0498*/ 	.word	0x00014520


	//   ....[50]....
        /*049c*/ 	.word	0x00014550


	//   ....[51]....
        /*04a0*/ 	.word	0x00014580


	//   ....[52]....
        /*04a4*/ 	.word	0x00014710


	//   ....[53]....
        /*04a8*/ 	.word	0x00014770


	//   ....[54]....
        /*04ac*/ 	.word	0x000147b0


	//   ....[55]....
        /*04b0*/ 	.word	0x000147f0


	//   ....[56]....
        /*04b4*/ 	.word	0x00014820


	//   ....[57]....
        /*04b8*/ 	.word	0x00014850


	//   ....[58]....
        /*04bc*/ 	.word	0x00014910


	//   ....[59]....
        /*04c0*/ 	.word	0x00014930


	//   ....[60]....
        /*04c4*/ 	.word	0x000149a0


	//   ....[61]....
        /*04c8*/ 	.word	0x00015030


	//   ....[62]....
        /*04cc*/ 	.word	0x000156e0


	//   ....[63]....
        /*04d0*/ 	.word	0x00015b00


	//   ....[64]....
        /*04d4*/ 	.word	0x00015b90


	//   ....[65]....
        /*04d8*/ 	.word	0x00015c30


	//   ....[66]....
        /*04dc*/ 	.word	0x00015ce0


	//   ....[67]....
        /*04e0*/ 	.word	0x00015d60


	//   ....[68]....
        /*04e4*/ 	.word	0x00015de0


	//   ....[69]....
        /*04e8*/ 	.word	0x00015e60


	//   ....[70]....
        /*04ec*/ 	.word	0x00015ee0


	//   ....[71]....
        /*04f0*/ 	.word	0x00015f70


	//   ....[72]....
        /*04f4*/ 	.word	0x00016020


	//   ....[73]....
        /*04f8*/ 	.word	0x000160a0


	//   ....[74]....
        /*04fc*/ 	.word	0x00016120


	//   ....[75]....
        /*0500*/ 	.word	0x000161a0


	//   ....[76]....
        /*0504*/ 	.word	0x00016220


	//   ....[77]....
        /*0508*/ 	.word	0x00016290


	//   ....[78]....
        /*050c*/ 	.word	0x00016330


	//   ....[79]....
        /*0510*/ 	.word	0x000163c0


	//   ....[80]....
        /*0514*/ 	.word	0x000164f0


	//----- nvinfo : EIATTR_REG_RECONFIG
	.align		4
.L_795:
        /*0518*/ 	.byte	0x01, 0x54
	.zero		2


	//----- nvinfo : EIATTR_SYSCALL_OFFSETS
	.align		4
        /*051c*/ 	.byte	0x04, 0x46
        /*051e*/ 	.short	(.L_797 - .L_796)


	//   ....[0]....
.L_796:
        /*0520*/ 	.word	0x00001ad0


	//   ....[1]....
        /*0524*/ 	.word	0x00011410


	//   ....[2]....
        /*0528*/ 	.word	0x00011550


	//   ....[3]....
        /*052c*/ 	.word	0x00011650


	//----- nvinfo : EIATTR_MBARRIER_INSTR_OFFSETS
	.align		4
.L_797:
        /*0530*/ 	.byte	0x04, 0x39
        /*0532*/ 	.short	(.L_799 - .L_798)


	//   ....[0]....
.L_798:
        /*0534*/ 	.word	0x000002a0
        /*0538*/ 	.word	0x000000ff
        /*053c*/ 	.word	0x00030800
        /*0540*/ 	.short	0x0100
        /*0542*/ 	.byte	0x08
	.zero		1


	//   ....[1]....
        /*0544*/ 	.word	0x000002b0
        /*0548*/ 	.word	0x000000ff
        /*054c*/ 	.word	0x00030820
        /*0550*/ 	.short	0x0100
        /*0552*/ 	.byte	0x08
	.zero		1


	//   ....[2]....
        /*0554*/ 	.word	0x000003a0
        /*0558*/ 	.word	0x000000ff
        /*055c*/ 	.word	0x00030830
        /*0560*/ 	.short	0x0100
        /*0562*/ 	.byte	0x08
	.zero		1


	//   ....[3]....
        /*0564*/ 	.word	0x000003b0
        /*0568*/ 	.word	0x000000ff
        /*056c*/ 	.word	0x00030840
        /*0570*/ 	.short	0x0100
        /*0572*/ 	.byte	0x08
	.zero		1


	//   ....[4]....
        /*0574*/ 	.word	0x000003c0
        /*0578*/ 	.word	0x000000ff
        /*057c*/ 	.word	0x00030838
        /*0580*/ 	.short	0x0100
        /*0582*/ 	.byte	0x08
	.zero		1


	//   ....[5]....
        /*0584*/ 	.word	0x000003d0
        /*0588*/ 	.word	0x000000ff
        /*058c*/ 	.word	0x00030848
        /*0590*/ 	.short	0x0100
        /*0592*/ 	.byte	0x08
	.zero		1


	//   ....[6]....
        /*0594*/ 	.word	0x00000500
        /*0598*/ 	.word	0x000000ff
        /*059c*/ 	.word	0x00030850
        /*05a0*/ 	.short	0x0100
        /*05a2*/ 	.byte	0x08
	.zero		1


	//   ....[7]....
        /*05a4*/ 	.word	0x00000510
        /*05a8*/ 	.word	0x000000ff
        /*05ac*/ 	.word	0x00030860
        /*05b0*/ 	.short	0x0100
        /*05b2*/ 	.byte	0x08
	.zero		1


	//   ....[8]....
        /*05b4*/ 	.word	0x00000520
        /*05b8*/ 	.word	0x000000ff
        /*05bc*/ 	.word	0x00030858
        /*05c0*/ 	.short	0x0100
        /*05c2*/ 	.byte	0x08
	.zero		1


	//   ....[9]....
        /*05c4*/ 	.word	0x00000530
        /*05c8*/ 	.word	0x000000ff
        /*05cc*/ 	.word	0x00030868
        /*05d0*/ 	.short	0x0100
        /*05d2*/ 	.byte	0x08
	.zero		1


	//   ....[10]....
        /*05d4*/ 	.word	0x00000620
        /*05d8*/ 	.word	0x000000ff
        /*05dc*/ 	.word	0x00030870
        /*05e0*/ 	.short	0x0100
        /*05e2*/ 	.byte	0x06
	.zero		1


	//   ....[11]....
        /*05e4*/ 	.word	0x00000630
        /*05e8*/ 	.word	0x000000ff
        /*05ec*/ 	.word	0x00030880
        /*05f0*/ 	.short	0x0100
        /*05f2*/ 	.byte	0x06
	.zero		1


	//   ....[12]....
        /*05f4*/ 	.word	0x00000640
        /*05f8*/ 	.word	0x000000ff
        /*05fc*/ 	.word	0x00030878
        /*0600*/ 	.short	0x0100
        /*0602*/ 	.byte	0x06
	.zero		1


	//   ....[13]....
        /*0604*/ 	.word	0x00000650
        /*0608*/ 	.word	0x000000ff
        /*060c*/ 	.word	0x00030888
        /*0610*/ 	.short	0x0100
        /*0612*/ 	.byte	0x06
	.zero		1


	//   ....[14]....
        /*0614*/ 	.word	0x00000780
        /*0618*/ 	.word	0x000000ff
        /*061c*/ 	.word	0x00030890
        /*0620*/ 	.short	0x0100
        /*0622*/ 	.byte	0x08
	.zero		1


	//   ....[15]....
        /*0624*/ 	.word	0x00000790
        /*0628*/ 	.word	0x000000ff
        /*062c*/ 	.word	0x000308a0
        /*0630*/ 	.short	0x0100
        /*0632*/ 	.byte	0x08
	.zero		1


	//   ....[16]....
        /*0634*/ 	.word	0x000007a0
        /*0638*/ 	.word	0x000000ff
        /*063c*/ 	.word	0x00030898
        /*0640*/ 	.short	0x0100
        /*0642*/ 	.byte	0x08
	.zero		1


	//   ....[17]....
        /*0644*/ 	.word	0x000007b0
        /*0648*/ 	.word	0x000000ff
        /*064c*/ 	.word	0x000308a8
        /*0650*/ 	.short	0x0100
        /*0652*/ 	.byte	0x08
	.zero		1


	//   ....[18]....
        /*0654*/ 	.word	0x000008e0
        /*0658*/ 	.word	0x000000ff
        /*065c*/ 	.word	0x000308b0
        /*0660*/ 	.short	0x0100
        /*0662*/ 	.byte	0x08
	.zero		1


	//   ....[19]....
        /*0664*/ 	.word	0x000008f0
        /*0668*/ 	.word	0x000000ff
        /*066c*/ 	.word	0x000308c0
        /*0670*/ 	.short	0x0100
        /*0672*/ 	.byte	0x08
	.zero		1


	//   ....[20]....
        /*0674*/ 	.word	0x00000900
        /*0678*/ 	.word	0x000000ff
        /*067c*/ 	.word	0x000308b8
        /*0680*/ 	.short	0x0100
        /*0682*/ 	.byte	0x08
	.zero		1


	//   ....[21]....
        /*0684*/ 	.word	0x00000910
        /*0688*/ 	.word	0x000000ff
        /*068c*/ 	.word	0x000308c8
        /*0690*/ 	.short	0x0100
        /*0692*/ 	.byte	0x08
	.zero		1


	//   ....[22]....
        /*0694*/ 	.word	0x00001b70
        /*0698*/ 	.word	0x000000ff
        /*069c*/ 	.word	0x00030800
        /*06a0*/ 	.short	0x010a
        /*06a2*/ 	.byte	0x26
	.zero		1


	//   ....[23]....
        /*06a4*/ 	.word	0x00001bf0
        /*06a8*/ 	.word	0x00000003
        /*06ac*/ 	.word	0x00030830
        /*06b0*/ 	.short	0x010a
        /*06b2*/ 	.byte	0x3f
	.zero		1


	//   ....[24]....
        /*06b4*/ 	.word	0x00001c90
        /*06b8*/ 	.word	0x00000003
        /*06bc*/ 	.word	0x00030830
        /*06c0*/ 	.short	0x010a
        /*06c2*/ 	.byte	0x3f
	.zero		1


	//   ....[25]....
        /*06c4*/ 	.word	0x000023b0
        /*06c8*/ 	.word	0x00000000
        /*06cc*/ 	.word	0x00000000
        /*06d0*/ 	.short	0x0101
        /*06d2*/ 	.byte	0x3f
	.zero		1


	//   ....[26]....
        /*06d4*/ 	.word	0x00004860
        /*06d8*/ 	.word	0x000000ff
        /*06dc*/ 	.word	0x00030830
        /*06e0*/ 	.short	0x010a
        /*06e2*/ 	.byte	0x05
	.zero		1


	//   ....[27]....
        /*06e4*/ 	.word	0x000048a0
        /*06e8*/ 	.word	0x000000ff
        /*06ec*/ 	.word	0x00030830
        /*06f0*/ 	.short	0x010a
        /*06f2*/ 	.byte	0x05
	.zero		1


	//   ....[28]....
        /*06f4*/ 	.word	0x00005320
        /*06f8*/ 	.word	0x000000ff
        /*06fc*/ 	.word	0x00030850
        /*0700*/ 	.short	0x010a
        /*0702*/ 	.byte	0x0e
	.zero		1


	//   ....[29]....
        /*0704*/ 	.word	0x00005360
        /*0708*/ 	.word	0x000000ff
        /*070c*/ 	.word	0x00030850
        /*0710*/ 	.short	0x010a
        /*0712*/ 	.byte	0x0e
	.zero		1


	//   ....[30]....
        /*0714*/ 	.word	0x00005660
        /*0718*/ 	.word	0x00000000
        /*071c*/ 	.word	0x00000000
        /*0720*/ 	.short	0x0101
        /*0722*/ 	.byte	0x3f
	.zero		1


	//   ....[31]....
        /*0724*/ 	.word	0x00007110
        /*0728*/ 	.word	0x00000086
        /*072c*/ 	.word	0x00000000
        /*0730*/ 	.short	0x0101
        /*0732*/ 	.byte	0x3f
	.zero		1


	//   ....[32]....
        /*0734*/ 	.word	0x000079c0
        /*0738*/ 	.word	0x000000ff
        /*073c*/ 	.word	0x00030830
        /*0740*/ 	.short	0x010a
        /*0742*/ 	.byte	0x05
	.zero		1


	//   ....[33]....
        /*0744*/ 	.word	0x00007a00
        /*0748*/ 	.word	0x000000ff
        /*074c*/ 	.word	0x00030830
        /*0750*/ 	.short	0x010a
        /*0752*/ 	.byte	0x05
	.zero		1


	//   ....[34]....
        /*0754*/ 	.word	0x00008480
        /*0758*/ 	.word	0x000000ff
        /*075c*/ 	.word	0x00030850
        /*0760*/ 	.short	0x010a
        /*0762*/ 	.byte	0x0a
	.zero		1


	//   ....[35]....
        /*0764*/ 	.word	0x000084c0
        /*0768*/ 	.word	0x000000ff
        /*076c*/ 	.word	0x00030850
        /*0770*/ 	.short	0x010a
        /*0772*/ 	.byte	0x0a
	.zero		1


	//   ....[36]....
        /*0774*/ 	.word	0x00009150
        /*0778*/ 	.word	0x0000007b
        /*077c*/ 	.word	0x00000000
        /*0780*/ 	.short	0x0101
        /*0782*/ 	.byte	0x3f
	.zero		1


	//   ....[37]....
        /*0784*/ 	.word	0x000091c0
        /*0788*/ 	.word	0x0000007f
        /*078c*/ 	.word	0x00000000
        /*0790*/ 	.short	0x0101
        /*0792*/ 	.byte	0x3f
	.zero		1


	//   ....[38]....
        /*0794*/ 	.word	0x00009820
        /*0798*/ 	.word	0x000000ff
        /*079c*/ 	.word	0x00030830
        /*07a0*/ 	.short	0x010a
        /*07a2*/ 	.byte	0x05
	.zero		1


	//   ....[39]....
        /*07a4*/ 	.word	0x00009860
        /*07a8*/ 	.word	0x000000ff
        /*07ac*/ 	.word	0x00030830
        /*07b0*/ 	.short	0x010a
        /*07b2*/ 	.byte	0x05
	.zero		1


	//   ....[40]....
        /*07b4*/ 	.word	0x0000a2e0
        /*07b8*/ 	.word	0x000000ff
        /*07bc*/ 	.word	0x00030850
        /*07c0*/ 	.short	0x010a
        /*07c2*/ 	.byte	0x0a
	.zero		1


	//   ....[41]....
        /*07c4*/ 	.word	0x0000a320
        /*07c8*/ 	.word	0x000000ff
        /*07cc*/ 	.word	0x00030850
        /*07d0*/ 	.short	0x010a
        /*07d2*/ 	.byte	0x0a
	.zero		1


	//   ....[42]....
        /*07d4*/ 	.word	0x0000a660
        /*07d8*/ 	.word	0x00000000
        /*07dc*/ 	.word	0x00000000
        /*07e0*/ 	.short	0x0101
        /*07e2*/ 	.byte	0x3f
	.zero		1


	//   ....[43]....
        /*07e4*/ 	.word	0x0000c1c0
        /*07e8*/ 	.word	0x00000088
        /*07ec*/ 	.word	0x00000000
        /*07f0*/ 	.short	0x0101
        /*07f2*/ 	.byte	0x3f
	.zero		1


	//   ....[44]....
        /*07f4*/ 	.word	0x0000cc90
        /*07f8*/ 	.word	0x000000ff
        /*07fc*/ 	.word	0x00030850
        /*0800*/ 	.short	0x010a
        /*0802*/ 	.byte	0x05
	.zero		1


	//   ....[45]....
        /*0804*/ 	.word	0x0000ccd0
        /*0808*/ 	.word	0x000000ff
        /*080c*/ 	.word	0x00030850
        /*0810*/ 	.short	0x010a
        /*0812*/ 	.byte	0x05
	.zero		1


	//   ....[46]....
        /*0814*/ 	.word	0x0000d190
        /*0818*/ 	.word	0x00000004
        /*081c*/ 	.word	0x00000000
        /*0820*/ 	.short	0x0101
        /*0822*/ 	.byte	0x3f
	.zero		1


	//   ....[47]....
        /*0824*/ 	.word	0x0000eaf0
        /*0828*/ 	.word	0x00000026
        /*082c*/ 	.word	0x00000000
        /*0830*/ 	.short	0x0101
        /*0832*/ 	.byte	0x3f
	.zero		1


	//   ....[48]....
        /*0834*/ 	.word	0x00011d40
        /*0838*/ 	.word	0x00000009
        /*083c*/ 	.word	0x00030840
        /*0840*/ 	.short	0x010a
        /*0842*/ 	.byte	0x3f
	.zero		1


	//   ....[49]....
        /*0844*/ 	.word	0x000122f0
        /*0848*/ 	.word	0x0000000a
        /*084c*/ 	.word	0x00030820
        /*0850*/ 	.short	0x010a
        /*0852*/ 	.byte	0x3f
	.zero		1


	//   ....[50]....
        /*0854*/ 	.word	0x00012630
        /*0858*/ 	.word	0x00000002
        /*085c*/ 	.word	0x00030840
        /*0860*/ 	.short	0x010a
        /*0862*/ 	.byte	0x3f
	.zero		1


	//   ....[51]....
        /*0864*/ 	.word	0x00012930
        /*0868*/ 	.word	0x00000003
        /*086c*/ 	.word	0x00000060
        /*0870*/ 	.short	0x010a
        /*0872*/ 	.byte	0x3f
	.zero		1


	//   ....[52]....
        /*0874*/ 	.word	0x00012f70
        /*0878*/ 	.word	0x00000002
        /*087c*/ 	.word	0x00030840
        /*0880*/ 	.short	0x010a
        /*0882*/ 	.byte	0x3f
	.zero		1


	//   ....[53]....
        /*0884*/ 	.word	0x00013270
        /*0888*/ 	.word	0x00000003
        /*088c*/ 	.word	0x00000060
        /*0890*/ 	.short	0x010a
        /*0892*/ 	.byte	0x3f
	.zero		1


	//   ....[54]....
        /*0894*/ 	.word	0x000137a0
        /*0898*/ 	.word	0x00000002
        /*089c*/ 	.word	0x00030840
        /*08a0*/ 	.short	0x010a
        /*08a2*/ 	.byte	0x3f
	.zero		1


	//   ....[55]....
        /*08a4*/ 	.word	0x00013ab0
        /*08a8*/ 	.word	0x00000002
        /*08ac*/ 	.word	0x00000060
        /*08b0*/ 	.short	0x010a
        /*08b2*/ 	.byte	0x3f
	.zero		1


	//   ....[56]....
        /*08b4*/ 	.word	0x00013f70
        /*08b8*/ 	.word	0x00000003
        /*08bc*/ 	.word	0x00030860
        /*08c0*/ 	.short	0x010a
        /*08c2*/ 	.byte	0x3f
	.zero		1


	//   ....[57]....
        /*08c4*/ 	.word	0x00014fb0
        /*08c8*/ 	.word	0x00000000
        /*08cc*/ 	.word	0x00030820
        /*08d0*/ 	.short	0x010a
        /*08d2*/ 	.byte	0x3f
	.zero		1


	//   ....[58]....
        /*08d4*/ 	.word	0x00015190
        /*08d8*/ 	.word	0x00000006
        /*08dc*/ 	.word	0x00000000
        /*08e0*/ 	.short	0x010a
        /*08e2*/ 	.byte	0x3f
	.zero		1


	//   ....[59]....
        /*08e4*/ 	.word	0x00015200
        /*08e8*/ 	.word	0x00000007
        /*08ec*/ 	.word	0x00000000
        /*08f0*/ 	.short	0x010a
        /*08f2*/ 	.byte	0x3f
	.zero		1


	//   ....[60]....
        /*08f4*/ 	.word	0x00015270
        /*08f8*/ 	.word	0x00000004
        /*08fc*/ 	.word	0x00000000
        /*0900*/ 	.short	0x010a
        /*0902*/ 	.byte	0x3f
	.zero		1


	//   ....[61]....
        /*0904*/ 	.word	0x000152a0
        /*0908*/ 	.word	0x00000003
        /*090c*/ 	.word	0x00000000
        /*0910*/ 	.short	0x010a
        /*0912*/ 	.byte	0x3f
	.zero		1


	//   ....[62]....
        /*0914*/ 	.word	0x00015310
        /*0918*/ 	.word	0x00000003
        /*091c*/ 	.word	0x00030800
        /*0920*/ 	.short	0x010a
        /*0922*/ 	.byte	0x3f
	.zero		1


	//   ....[63]....
        /*0924*/ 	.word	0x00015360
        /*0928*/ 	.word	0x00000003
        /*092c*/ 	.word	0x00030830
        /*0930*/ 	.short	0x010a
        /*0932*/ 	.byte	0x3f
	.zero		1


	//   ....[64]....
        /*0934*/ 	.word	0x000153c0
        /*0938*/ 	.word	0x00000079
        /*093c*/ 	.word	0x00030830
        /*0940*/ 	.short	0x010a
        /*0942*/ 	.byte	0x3f
	.zero		1


	//   ....[65]....
        /*0944*/ 	.word	0x00015420
        /*0948*/ 	.word	0x00000003
        /*094c*/ 	.word	0x00030850
        /*0950*/ 	.short	0x010a
        /*0952*/ 	.byte	0x3f
	.zero		1


	//   ....[66]....
        /*0954*/ 	.word	0x00015480
        /*0958*/ 	.word	0x00000005
        /*095c*/ 	.word	0x00030830
        /*0960*/ 	.short	0x010a
        /*0962*/ 	.byte	0x3f
	.zero		1


	//   ....[67]....
        /*0964*/ 	.word	0x000154e0
        /*0968*/ 	.word	0x00000003
        /*096c*/ 	.word	0x00030850
        /*0970*/ 	.short	0x010a
        /*0972*/ 	.byte	0x3f
	.zero		1


	//   ....[68]....
        /*0974*/ 	.word	0x00015540
        /*0978*/ 	.word	0x00000005
        /*097c*/ 	.word	0x00030830
        /*0980*/ 	.short	0x010a
        /*0982*/ 	.byte	0x3f
	.zero		1


	//   ....[69]....
        /*0984*/ 	.word	0x000155a0
        /*0988*/ 	.word	0x00000003
        /*098c*/ 	.word	0x00030850
        /*0990*/ 	.short	0x010a
        /*0992*/ 	.byte	0x3f
	.zero		1


	//   ....[70]....
        /*0994*/ 	.word	0x00015600
        /*0998*/ 	.word	0x00000003
        /*099c*/ 	.word	0x00030850
        /*09a0*/ 	.short	0x010a
        /*09a2*/ 	.byte	0x3f
	.zero		1


	//   ....[71]....
        /*09a4*/ 	.word	0x000157a0
        /*09a8*/ 	.word	0x00000009
        /*09ac*/ 	.word	0x00030840
        /*09b0*/ 	.short	0x010a
        /*09b2*/ 	.byte	0x3f
	.zero		1


	//   ....[72]....
        /*09b4*/ 	.word	0x00015820
        /*09b8*/ 	.word	0x00000008
        /*09bc*/ 	.word	0x00030820
        /*09c0*/ 	.short	0x010a
        /*09c2*/ 	.byte	0x3f
	.zero		1


	//   ....[73]....
        /*09c4*/ 	.word	0x00015870
        /*09c8*/ 	.word	0x00000002
        /*09cc*/ 	.word	0x00030840
        /*09d0*/ 	.short	0x010a
        /*09d2*/ 	.byte	0x3f
	.zero		1


	//   ....[74]....
        /*09d4*/ 	.word	0x000158c0
        /*09d8*/ 	.word	0x00000003
        /*09dc*/ 	.word	0x00000060
        /*09e0*/ 	.short	0x010a
        /*09e2*/ 	.byte	0x3f
	.zero		1


	//   ....[75]....
        /*09e4*/ 	.word	0x00015910
        /*09e8*/ 	.word	0x00000002
        /*09ec*/ 	.word	0x00030840
        /*09f0*/ 	.short	0x010a
        /*09f2*/ 	.byte	0x3f
	.zero		1


	//   ....[76]....
        /*09f4*/ 	.word	0x00015960
        /*09f8*/ 	.word	0x00000003
        /*09fc*/ 	.word	0x00000060
        /*0a00*/ 	.short	0x010a
        /*0a02*/ 	.byte	0x3f
	.zero		1


	//   ....[77]....
        /*0a04*/ 	.word	0x000159b0
        /*0a08*/ 	.word	0x00000002
        /*0a0c*/ 	.word	0x00030840
        /*0a10*/ 	.short	0x010a
        /*0a12*/ 	.byte	0x3f
	.zero		1


	//   ....[78]....
        /*0a14*/ 	.word	0x00015a00
        /*0a18*/ 	.word	0x00000002
        /*0a1c*/ 	.word	0x00000060
        /*0a20*/ 	.short	0x010a
        /*0a22*/ 	.byte	0x3f
	.zero		1


	//   ....[79]....
        /*0a24*/ 	.word	0x00015a50
        /*0a28*/ 	.word	0x00000003
        /*0a2c*/ 	.word	0x00030860
        /*0a30*/ 	.short	0x010a
        /*0a32*/ 	.byte	0x3f
	.zero		1


	//   ....[80]....
        /*0a34*/ 	.word	0x00016410
        /*0a38*/ 	.word	0x00000000
        /*0a3c*/ 	.word	0x00030820
        /*0a40*/ 	.short	0x010a
        /*0a42*/ 	.byte	0x3f
	.zero		1


	//   ....[81]....
        /*0a44*/ 	.word	0x000165b0
        /*0a48*/ 	.word	0x00000006
        /*0a4c*/ 	.word	0x00000000
        /*0a50*/ 	.short	0x010a
        /*0a52*/ 	.byte	0x3f
	.zero		1


	//   ....[82]....
        /*0a54*/ 	.word	0x00016600
        /*0a58*/ 	.word	0x00000007
        /*0a5c*/ 	.word	0x00000000
        /*0a60*/ 	.short	0x010a
        /*0a62*/ 	.byte	0x3f
	.zero		1


	//   ....[83]....
        /*0a64*/ 	.word	0x00016650
        /*0a68*/ 	.word	0x00000004
        /*0a6c*/ 	.word	0x00000000
        /*0a70*/ 	.short	0x010a
        /*0a72*/ 	.byte	0x3f
	.zero		1


	//----- nvinfo : EIATTR_NUM_MBARRIERS
	.align		4
.L_799:
        /*0a74*/ 	.byte	0x03, 0x38
        /*0a76*/ 	.short	0x0016


	//----- nvinfo : EIATTR_EXIT_INSTR_OFFSETS
	.align		4
        /*0a78*/ 	.byte	0x04, 0x1c
        /*0a7a*/ 	.short	(.L_801 - .L_800)


	//   ....[0]....
.L_800:
        /*0a7c*/ 	.word	0x00000a90


	//   ....[1]....
        /*0a80*/ 	.word	0x0000fd20


	//   ....[2]....
        /*0a84*/ 	.word	0x0000fd80


	//   ....[3]....
        /*0a88*/ 	.word	0x000152f0


	//----- nvinfo : EIATTR_MAX_THREADS
	.align		4
.L_801:
        /*0a8c*/ 	.byte	0x04, 0x05
        /*0a8e*/ 	.short	(.L_803 - .L_802)
.L_802:
        /*0a90*/ 	.word	0x00000180
        /*0a94*/ 	.word	0x00000001
        /*0a98*/ 	.word	0x00000001


	//----- nvinfo : EIATTR_CRS_STACK_SIZE
	.align		4
.L_803:
        /*0a9c*/ 	.byte	0x04, 0x1e
        /*0a9e*/ 	.short	(.L_805 - .L_804)
.L_804:
        /*0aa0*/ 	.word	0x00000000


	//----- nvinfo : EIATTR_CBANK_PARAM_SIZE
	.align		4
.L_805:
        /*0aa4*/ 	.byte	0x03, 0x19
        /*0aa6*/ 	.short	0x0a70


	//----- nvinfo : EIATTR_PARAM_CBANK
	.align		4
        /*0aa8*/ 	.byte	0x04, 0x0a
        /*0aaa*/ 	.short	(.L_807 - .L_806)
	.align		4
.L_806:
        /*0aac*/ 	.word	index@(.nv.constant0._ZN7cutlass13device_kernelIN5flash11enable_sm90INS1_16FlashAttnFwdSm90INS1_25CollectiveMainloopFwdSm90ILi2EN4cute5tupleIJNS5_1CILi1EEES8_S8_EEENS6_IJNS7_ILi128EEENS7_ILi96EEENS7_ILi192EEEEEELi192ENS_6half_tEfNS_4arch4Sm90ELb0ELb1ELb0ELb1ELb0ELb0ELb0ELb1ELb1ELb0ELb0ELb0EEENS1_21CollectiveEpilogueFwdINS6_IJSA_SC_SB_EEES9_SE_SG_Li256ELb1ELb0ELb0ELb0EEENS1_36VarlenDynamicPersistentTileSchedulerILi128ELi96ELi256ELi32ELb0ELb0ELb1ELb1ELb0ELb1EEEEEEEEEvNT_6ParamsE)
        /*0ab0*/ 	.short	0x0210
        /*0ab2*/ 	.short	0x0a70


	//----- nvinfo : EIATTR_SW_WAR
	.align		4
.L_807:
        /*0ab4*/ 	.byte	0x04, 0x36
        /*0ab6*/ 	.short	(.L_809 - .L_808)
.L_808:
        /*0ab8*/ 	.word	0x00000008
.L_809:


//--------------------- .nv.info._ZN7cutlass13device_kernelIN5flash11enable_sm90INS1_16FlashAttnFwdSm90INS1_25CollectiveMainloopFwdSm90ILi2EN4cute5tupleIJNS5_1CILi1EEES8_S8_EEENS6_IJNS7_ILi128EEENS7_ILi96EEENS7_ILi192EEEEEELi192ENS_6half_tEfNS_4arch4Sm90ELb0ELb1ELb0ELb1ELb0ELb1ELb0ELb1ELb1ELb0ELb0ELb0EEENS1_21CollectiveEpilogueFwdINS6_IJSA_SC_SB_EEES9_SE_SG_Li256ELb1ELb0ELb0ELb0EEENS1_36VarlenDynamicPersistentTileSchedulerILi128ELi96ELi256ELi32ELb0ELb0ELb1ELb1ELb0ELb1EEEEEEEEEvNT_6ParamsE --------------------------
	.section	.nv.info._ZN7cutlass13device_kernelIN5flash11enable_sm90INS1_16FlashAttnFwdSm90INS1_25CollectiveMainloopFwdSm90ILi2EN4cute5tupleIJNS5_1CILi1EEES8_S8_EEENS6_IJNS7_ILi128EEENS7_ILi96EEENS7_ILi192EEEEEELi192ENS_6half_tEfNS_4arch4Sm90ELb0ELb1ELb0ELb1ELb0ELb1ELb0ELb1ELb1ELb0ELb0ELb0EEENS1_21CollectiveEpilogueFwdINS6_IJSA_SC_SB_EEES9_SE_SG_Li256ELb1ELb0ELb0ELb0EEENS1_36VarlenDynamicPersistentTileSchedulerILi128ELi96ELi256ELi32ELb0ELb0ELb1ELb1ELb0ELb1EEEEEEEEEvNT_6ParamsE,"",@"SHT_CUDA_INFO"
	.sectionflags	@""
	.align	4


	//----- nvinfo : EIATTR_CUDA_API_VERSION
	.align		4
        /*0000*/ 	.byte	0x04, 0x37
        /*0002*/ 	.short	(.L_811 - .L_810)
.L_810:
        /*0004*/ 	.word	0x00000082


	//----- nvinfo : EIATTR_KPARAM_INFO
	.align		4
.L_811:
        /*0008*/ 	.byte	0x04, 0x17
        /*000a*/ 	.short	(.L_813 - .L_812)
.L_812:
        /*000c*/ 	.word	0x00000000
        /*0010*/ 	.short	0x0000
        /*0012*/ 	.short	0x0070
        /*0014*/ 	.byte	0x00, 0xf0, 0x01, 0x28


	//----- nvinfo : EIATTR_SPARSE_MMA_MASK
	.align		4
.L_813:
        /*0018*/ 	.byte	0x03, 0x50
        /*001a*/ 	.short	0x0000


	//----- nvinfo : EIATTR_MAXREG_COUNT
	.align		4
        /*001c*/ 	.byte	0x03, 0x1b
        /*001e*/ 	.short	0x00a8


	//----- nvinfo : EIATTR_NUM_BARRIERS
	.align		4
        /*0020*/ 	.byte	0x02, 0x4c
        /*0022*/ 	.byte	0x10
	.zero		1


	//----- nvinfo : EIATTR_EXTERNS
	.align		4
        /*0024*/ 	.byte	0x04, 0x0f
        /*0026*/ 	.short	(.L_815 - .L_814)


	//   ....[0]....
	.align		4
.L_814:
        /*0028*/ 	.word	index@(__assertfail)


	//----- nvinfo : EIATTR_ANNOTATIONS
	.align		4
.L_815:
        /*002c*/ 	.byte	0x04, 0x55
        /*002e*/ 	.short	(.L_817 - .L_816)


	//   ....[0]....
.L_816:
        /* <DEDUP_REMOVED lines=62> */


	//----- nvinfo : EIATTR_MERCURY_ISA_VERSION
	.align		4
.L_817:
        /*03f8*/ 	.byte	0x03, 0x5f
        /*03fa*/ 	.short	0x0101


	//----- nvinfo : EIATTR_UNUSED_LOAD_BYTE_OFFSET
	.align		4
        /*03fc*/ 	.byte	0x04, 0x44
        /*03fe*/ 	.short	(.L_819 - .L_818)


	//   ....[0]....
.L_818:
        /*0400*/ 	.word	0x00000ab0
        /*0404*/ 	.word	0x0000fff0


	//   ....[1]....
        /*0408*/ 	.word	0x0001ebe0
        /*040c*/ 	.word	0x0000fff0


	//----- nvinfo : EIATTR_INT_WARP_WIDE_INSTR_OFFSETS
	.align		4
.L_819:
        /*0410*/ 	.byte	0x04, 0x31
        /*0412*/ 	.short	(.L_821 - .L_820)


	//   ....[0]....
.L_820:
        /*0414*/ 	.word	0x000001c0


	//   ....[1]....
        /*0418*/ 	.word	0x00000200


	//   ....[2]....
        /*041c*/ 	.word	0x00000270


	//   ....[3]....
        /*0420*/ 	.word	0x00023950


	//   ....[4]....
        /*0424*/ 	.word	0x000239f0


	//   ....[5]....
        /*0428*/ 	.word	0x00023ec0


	//   ....[6]....
        /*042c*/ 	.word	0x00023ef0


	//   ....[7]....
        /*0430*/ 	.word	0x000240e0


	//   ....[8]....
        /*0434*/ 	.word	0x000241e0


	//   ....[9]....
        /*0438*/ 	.word	0x00026540


	//   ....[10]....
        /*043c*/ 	.word	0x000265e0


	//----- nvinfo : EIATTR_COOP_GROUP_MASK_REGIDS
	.align		4
.L_821:
        /*0440*/ 	.byte	0x04, 0x29
        /*0442*/ 	.short	(.L_823 - .L_822)


	//   ....[0]....
.L_822:
        /*0444*/ 	.word	0xffffffff


	//   ....[1]....
        /*0448*/ 	.word	0xffffffff


	//   ....[2]....
        /*044c*/ 	.word	0xffffffff


	//   ....[3]....
        /*0450*/ 	.word	0xffffffff


	//   ....[4]....
        /*0454*/ 	.word	0xffffffff


	//   ....[5]....
        /*0458*/ 	.word	0xffffffff


	//   ....[6]....
        /*045c*/ 	.word	0xffffffff


	//   ....[7]....
        /*0460*/ 	.word	0xffffffff


	//   ....[8]....
        /*0464*/ 	.word	0xffffffff


	//   ....[9]....
        /*0468*/ 	.word	0xffffffff


	//   ....[10]....
        /*046c*/ 	.word	0xffffffff


	//   ....[11]....
        /*0470*/ 	.word	0xffffffff


	//   ....[12]....
        /*0474*/ 	.word	0xffffffff


	//   ....[13]....
        /*0478*/ 	.word	0xffffffff


	//   ....[14]....
        /*047c*/ 	.word	0xffffffff


	//   ....[15]....
        /*0480*/ 	.word	0xffffffff


	//   ....[16]....
        /*0484*/ 	.word	0xffffffff


	//   ....[17]....
        /*0488*/ 	.word	0xffffffff


	//   ....[18]....
        /*048c*/ 	.word	0xffffffff


	//   ....[19]....
        /*0490*/ 	.word	0xffffffff


	//   ....[20]....
        /*0494*/ 	.word	0xffffffff


	//   ....[21]....
        /*0498*/ 	.word	0xffffffff


	//   ....[22]....
        /*049c*/ 	.word	0xffffffff


	//   ....[23]....
        /*04a0*/ 	.word	0xffffffff


	//   ....[24]....
        /*04a4*/ 	.word	0xffffffff


	//   ....[25]....
        /*04a8*/ 	.word	0xffffffff


	//   ....[26]....
        /*04ac*/ 	.word	0xffffffff


	//   ....[27]....
        /*04b0*/ 	.word	0xffffffff


	//   ....[28]....
        /*04b4*/ 	.word	0xffffffff


	//   ....[29]....
        /*04b8*/ 	.word	0xffffffff


	//   ....[30]....
        /*04bc*/ 	.word	0xffffffff


	//   ....[31]....
        /*04c0*/ 	.word	0xffffffff


	//   ....[32]....
        /*04c4*/ 	.word	0xffffffff


	//   ....[33]....
        /*04c8*/ 	.word	0xffffffff


	//   ....[34]....
        /*04cc*/ 	.word	0xffffffff


	//   ....[35]....
        /*04d0*/ 	.word	0xffffffff


	//   ....[36]....
        /*04d4*/ 	.word	0xffffffff


	//   ....[37]....
        /*04d8*/ 	.word	0xffffffff


	//   ....[38]....
        /*04dc*/ 	.word	0xffffffff


	//   ....[39]....
        /*04e0*/ 	.word	0xffffffff


	//   ....[40]....
        /*04e4*/ 	.word	0xffffffff


	//   ....[41]....
        /*04e8*/ 	.word	0xffffffff


	//   ....[42]....
        /*04ec*/ 	.word	0xffffffff


	//   ....[43]....
        /*04f0*/ 	.word	0xffffffff


	//   ....[44]....
        /*04f4*/ 	.word	0xffffffff


	//   ....[45]....
        /*04f8*/ 	.word	0xffffffff


	//   ....[46]....
        /*04fc*/ 	.word	0xffffffff


	//   ....[47]....
        /*0500*/ 	.word	0xffffffff


	//   ....[48]....
        /*0504*/ 	.word	0xffffffff


	//   ....[49]....
        /*0508*/ 	.word	0xffffffff


	//   ....[50]....
        /*050c*/ 	.word	0xffffffff


	//   ....[51]....
        /*0510*/ 	.word	0xffffffff


	//   ....[52]....
        /*0514*/ 	.word	0xffffffff


	//   ....[53]....
        /*0518*/ 	.word	0xffffffff


	//   ....[54]....
        /*051c*/ 	.word	0xffffffff


	//   ....[55]....
        /*0520*/ 	.word	0xffffffff


	//   ....[56]....
        /*0524*/ 	.word	0xffffffff


	//   ....[57]....
        /*0528*/ 	.word	0xffffffff


	//   ....[58]....
        /*052c*/ 	.word	0xffffffff


	//   ....[59]....
        /*0530*/ 	.word	0xffffffff


	//   ....[60]....
        /*0534*/ 	.word	0xffffffff


	//   ....[61]....
        /*0538*/ 	.word	0xffffffff


	//   ....[62]....
        /*053c*/ 	.word	0x0500000f


	//   ....[63]....
        /*0540*/ 	.word	0x0500000f


	//   ....[64]....
        /*0544*/ 	.word	0x0500000f


	//   ....[65]....
        /*0548*/ 	.word	0x0500000f


	//   ....[66]....
        /*054c*/ 	.word	0x0500000f


	//   ....[67]....
        /*0550*/ 	.word	0x0500000f


	//   ....[68]....
        /*0554*/ 	.word	0x0500000f


	//   ....[69]....
        /*0558*/ 	.word	0x0500000f


	//   ....[70]....
        /*055c*/ 	.word	0x0500000f


	//   ....[71]....
        /*0560*/ 	.word	0x0500000f


	//   ....[72]....
        /*0564*/ 	.word	0x0500000f


	//   ....[73]....
        /*0568*/ 	.word	0x0500000f


	//   ....[74]....
        /*056c*/ 	.word	0x0500000f


	//   ....[75]....
        /*0570*/ 	.word	0x0500000f


	//   ....[76]....
        /*0574*/ 	.word	0x0500000f


	//   ....[77]....
        /*0578*/ 	.word	0x0500000f


	//   ....[78]....
        /*057c*/ 	.word	0x0500000f


	//   ....[79]....
        /*0580*/ 	.word	0x0500000f


	//   ....[80]....
        /*0584*/ 	.word	0x0500000f


	//   ....[81]....
        /*0588*/ 	.word	0x0500000f


	//   ....[82]....
        /*058c*/ 	.word	0x0500000f


	//   ....[83]....
        /*0590*/ 	.word	0x0500000f


	//   ....[84]....
        /*0594*/ 	.word	0x0500000f


	//   ....[85]....
        /*0598*/ 	.word	0x0500000f


	//   ....[86]....
        /*059c*/ 	.word	0x0500000f


	//   ....[87]....
        /*05a0*/ 	.word	0x0500000f


	//   ....[88]....
        /*05a4*/ 	.word	0x0500000f


	//   ....[89]....
        /*05a8*/ 	.word	0x0500000f


	//   ....[90]....
        /*05ac*/ 	.word	0x0500000f


	//   ....[91]....
        /*05b0*/ 	.word	0x0500000f


	//   ....[92]....
        /*05b4*/ 	.word	0x0500000f


	//   ....[93]....
        /*05b8*/ 	.word	0x0500000f


	//   ....[94]....
        /*05bc*/ 	.word	0x0500000f


	//   ....[95]....
        /*05c0*/ 	.word	0x0500000f


	//   ....[96]....
        /*05c4*/ 	.word	0x0500000f


	//   ....[97]....
        /*05c8*/ 	.word	0x0500000f


	//----- nvinfo : EIATTR_COOP_GROUP_INSTR_OFFSETS
	.align		4
.L_823:
        /*05cc*/ 	.byte	0x04, 0x28
        /*05ce*/ 	.short	(.L_825 - .L_824)


	//   ....[0]....
.L_824:
        /*05d0*/ 	.word	0x00000060


	//   ....[1]....
        /*05d4*/ 	.word	0x000001d0


	//   ....[2]....
        /*05d8*/ 	.word	0x00000220


	//   ....[3]....
        /*05dc*/ 	.word	0x00000450


	//   ....[4]....
        /*05e0*/ 	.word	0x000005b0


	//   ....[5]....
        /*05e4*/ 	.word	0x000006d0


	//   ....[6]....
        /*05e8*/ 	.word	0x00000830


	//   ....[7]....
        /*05ec*/ 	.word	0x0000ad80


	//   ....[8]....
        /*05f0*/ 	.word	0x000135f0


	//   ....[9]....
        /*05f4*/ 	.word	0x00013700


	//   ....[10]....
        /*05f8*/ 	.word	0x00013cf0


	//   ....[11]....
        /*05fc*/ 	.word	0x00013da0


	//   ....[12]....
        /*0600*/ 	.word	0x00016f70


	//   ....[13]....
        /*0604*/ 	.word	0x00017080


	//   ....[14]....
        /*0608*/ 	.word	0x00017680


	//   ....[15]....
        /*060c*/ 	.word	0x000176e0


	//   ....[16]....
        /*0610*/ 	.word	0x000195c0


	//   ....[17]....
        /*0614*/ 	.word	0x000195f0


	//   ....[18]....
        /*0618*/ 	.word	0x00019820


	//   ....[19]....
        /*061c*/ 	.word	0x00019950


	//   ....[20]....
        /*0620*/ 	.word	0x0001c8e0


	//   ....[21]....
        /*0624*/ 	.word	0x0001c9f0


	//   ....[22]....
        /*0628*/ 	.word	0x0001cfa0


	//   ....[23]....
        /*062c*/ 	.word	0x0001d020


	//   ....[24]....
        /*0630*/ 	.word	0x0001e390


	//   ....[25]....
        /*0634*/ 	.word	0x0001e3a0


	//   ....[26]....
        /*0638*/ 	.word	0x0001e3e0


	//   ....[27]....
        /*063c*/ 	.word	0x0001e3f0


	//   ....[28]....
        /*0640*/ 	.word	0x00021060


	//   ....[29]....
        /*0644*/ 	.word	0x000211e0


	//   ....[30]....
        /*0648*/ 	.word	0x00021210


	//   ....[31]....
        /*064c*/ 	.word	0x00021250


	//   ....[32]....
        /*0650*/ 	.word	0x000212c0


	//   ....[33]....
        /*0654*/ 	.word	0x00021320


	//   ....[34]....
        /*0658*/ 	.word	0x00021360


	//   ....[35]....
        /*065c*/ 	.word	0x00021520


	//   ....[36]....
        /*0660*/ 	.word	0x00021580


	//   ....[37]....
        /*0664*/ 	.word	0x000215c0


	//   ....[38]....
        /*0668*/ 	.word	0x00021600


	//   ....[39]....
        /*066c*/ 	.word	0x00021630


	//   ....[40]....
        /*0670*/ 	.word	0x00021660


	//   ....[41]....
        /*0674*/ 	.word	0x00021700


	//   ....[42]....
        /*0678*/ 	.word	0x00021740


	//   ....[43]....
        /*067c*/ 	.word	0x00021800


	//   ....[44]....
        /*0680*/ 	.word	0x00026a10


	//   ....[45]....
        /*0684*/ 	.word	0x00026a20


	//   ....[46]....
        /*0688*/ 	.word	0x00026b50


	//   ....[47]....
        /*068c*/ 	.word	0x00026bb0


	//   ....[48]....
        /*0690*/ 	.word	0x00026bf0


	//   ....[49]....
        /*0694*/ 	.word	0x00026c30


	//   ....[50]....
        /*0698*/ 	.word	0x00026c60


	//   ....[51]....
        /*069c*/ 	.word	0x00026c90


	//   ....[52]....
        /*06a0*/ 	.word	0x00026e60


	//   ....[53]....
        /*06a4*/ 	.word	0x00026ec0


	//   ....[54]....
        /*06a8*/ 	.word	0x00026f00


	//   ....[55]....
        /*06ac*/ 	.word	0x00026f40


	//   ....[56]....
        /*06b0*/ 	.word	0x00026f70


	//   ....[57]....
        /*06b4*/ 	.word	0x00026fa0


	//   ....[58]....
        /*06b8*/ 	.word	0x00027060


	//   ....[59]....
        /*06bc*/ 	.word	0x00027080


	//   ....[60]....
        /*06c0*/ 	.word	0x000270f0


	//   ....[61]....
        /*06c4*/ 	.word	0x00027840


	//   ....[62]....
        /*06c8*/ 	.word	0x00027c50


	//   ....[63]....
        /*06cc*/ 	.word	0x00027cf0


	//   ....[64]....
        /*06d0*/ 	.word	0x00027d90


	//   ....[65]....
        /*06d4*/ 	.word	0x00027e30


	//   ....[66]....
        /*06d8*/ 	.word	0x00027ed0


	//   ....[67]....
        /*06dc*/ 	.word	0x00027f70


	//   ....[68]....
        /*06e0*/ 	.word	0x00028010


	//   ....[69]....
        /*06e4*/ 	.word	0x000280b0


	//   ....[70]....
        /*06e8*/ 	.word	0x000281a0


	//   ....[71]....
        /*06ec*/ 	.word	0x00028240


	//   ....[72]....
        /*06f0*/ 	.word	0x000282e0


	//   ....[73]....
        /*06f4*/ 	.word	0x00028380


	//   ....[74]....
        /*06f8*/ 	.word	0x00028420


	//   ....[75]....
        /*06fc*/ 	.word	0x000284c0


	//   ....[76]....
        /*0700*/ 	.word	0x00028560


	//   ....[77]....
        /*0704*/ 	.word	0x00028600


	//   ....[78]....
        /*0708*/ 	.word	0x000289a0


	//   ....[79]....
        /*070c*/ 	.word	0x00028c80


	//   ....[80]....
        /*0710*/ 	.word	0x000290b0


	//   ....[81]....
        /*0714*/ 	.word	0x00029140


	//   ....[82]....
        /*0718*/ 	.word	0x000291e0


	//   ....[83]....
        /*071c*/ 	.word	0x00029290


	//   ....[84]....
        /*0720*/ 	.word	0x00029310


	//   ....[85]....
        /*0724*/ 	.word	0x00029390


	//   ....[86]....
        /*0728*/ 	.word	0x00029410


	//   ....[87]....
        /*072c*/ 	.word	0x00029490


	//   ....[88]....
        /*0730*/ 	.word	0x00029520


	//   ....[89]....
        /*0734*/ 	.word	0x000295d0


	//   ....[90]....
        /*0738*/ 	.word	0x00029650


	//   ....[91]....
        /*073c*/ 	.word	0x000296d0


	//   ....[92]....
        /*0740*/ 	.word	0x00029750


	//   ....[93]....
        /*0744*/ 	.word	0x000297d0


	//   ....[94]....
        /*0748*/ 	.word	0x00029840


	//   ....[95]....
        /*074c*/ 	.word	0x000298e0


	//   ....[96]....
        /*0750*/ 	.word	0x00029970


	//   ....[97]....
        /*0754*/ 	.word	0x00029aa0


	//----- nvinfo : EIATTR_REG_RECONFIG
	.align		4
.L_825:
        /*0758*/ 	.byte	0x01, 0x54
	.zero		2


	//----- nvinfo : EIATTR_SYSCALL_OFFSETS
	.align		4
        /*075c*/ 	.byte	0x04, 0x46
        /*075e*/ 	.short	(.L_827 - .L_826)


	//   ....[0]....
.L_826:
        /*0760*/ 	.word	0x00001c50


	//   ....[1]....
        /*0764*/ 	.word	0x00001da0


	//   ....[2]....
        /*0768*/ 	.word	0x0000af20


	//   ....[3]....
        /*076c*/ 	.word	0x0000b3c0


	//   ....[4]....
        /*0770*/ 	.word	0x00023b90


	//   ....[5]....
        /*0774*/ 	.word	0x00023cd0


	//   ....[6]....
        /*0778*/ 	.word	0x00023dd0


	//----- nvinfo : EIATTR_MBARRIER_INSTR_OFFSETS
	.align		4
.L_827:
        /*077c*/ 	.byte	0x04, 0x39
        /*077e*/ 	.short	(.L_829 - .L_828)


	//   ....[0]....
.L_828:
        /*0780*/ 	.word	0x00000300
        /*0784*/ 	.word	0x000000ff
        /*0788*/ 	.word	0x00030800
        /*078c*/ 	.short	0x0100
        /*078e*/ 	.byte	0x08
	.zero		1


	//   ....[1]....
        /*0790*/ 	.word	0x00000310
        /*0794*/ 	.word	0x000000ff
        /*0798*/ 	.word	0x00030820
        /*079c*/ 	.short	0x0100
        /*079e*/ 	.byte	0x08
	.zero		1


	//   ....[2]....
        /*07a0*/ 	.word	0x00000400
        /*07a4*/ 	.word	0x000000ff
        /*07a8*/ 	.word	0x00030830
        /*07ac*/ 	.short	0x0100
        /*07ae*/ 	.byte	0x08
	.zero		1


	//   ....[3]....
        /*07b0*/ 	.word	0x00000410
        /*07b4*/ 	.word	0x000000ff
        /*07b8*/ 	.word	0x00030840
        /*07bc*/ 	.short	0x0100
        /*07be*/ 	.byte	0x08
	.zero		1


	//   ....[4]....
        /*07c0*/ 	.word	0x00000420
        /*07c4*/ 	.word	0x000000ff
        /*07c8*/ 	.word	0x00030838
        /*07cc*/ 	.short	0x0100
        /*07ce*/ 	.byte	0x08
	.zero		1


	//   ....[5]....
        /*07d0*/ 	.word	0x00000430
        /*07d4*/ 	.word	0x000000ff
        /*07d8*/ 	.word	0x00030848
        /*07dc*/ 	.short	0x0100
        /*07de*/ 	.byte	0x08
	.zero		1


	//   ....[6]....
        /*07e0*/ 	.word	0x00000560
        /*07e4*/ 	.word	0x000000ff
        /*07e8*/ 	.word	0x00030850
        /*07ec*/ 	.short	0x0100
        /*07ee*/ 	.byte	0x08
	.zero		1


	//   ....[7]....
        /*07f0*/ 	.word	0x00000570
        /*07f4*/ 	.word	0x000000ff
        /*07f8*/ 	.word	0x00030860
        /*07fc*/ 	.short	0x0100
        /*07fe*/ 	.byte	0x08
	.zero		1


	//   ....[8]....
        /*0800*/ 	.word	0x00000580
        /*0804*/ 	.word	0x000000ff
        /*0808*/ 	.word	0x00030858
        /*080c*/ 	.short	0x0100
        /*080e*/ 	.byte	0x08
	.zero		1


	//   ....[9]....
        /*0810*/ 	.word	0x00000590
        /*0814*/ 	.word	0x000000ff
        /*0818*/ 	.word	0x00030868
        /*081c*/ 	.short	0x0100
        /*081e*/ 	.byte	0x08
	.zero		1


	//   ....[10]....
        /*0820*/ 	.word	0x00000680
        /*0824*/ 	.word	0x000000ff
        /*0828*/ 	.word	0x00030870
        /*082c*/ 	.short	0x0100
        /*082e*/ 	.byte	0x06
	.zero		1


	//   ....[11]....
        /*0830*/ 	.word	0x00000690
        /*0834*/ 	.word	0x000000ff
        /*0838*/ 	.word	0x00030880
        /*083c*/ 	.short	0x0100
        /*083e*/ 	.byte	0x06
	.zero		1


	//   ....[12]....
        /*0840*/ 	.word	0x000006a0
        /*0844*/ 	.word	0x000000ff
        /*0848*/ 	.word	0x00030878
        /*084c*/ 	.short	0x0100
        /*084e*/ 	.byte	0x06
	.zero		1


	//   ....[13]....
        /*0850*/ 	.word	0x000006b0
        /*0854*/ 	.word	0x000000ff
        /*0858*/ 	.word	0x00030888
        /*085c*/ 	.short	0x0100
        /*085e*/ 	.byte	0x06
	.zero		1


	//   ....[14]....
        /*0860*/ 	.word	0x000007e0
        /*0864*/ 	.word	0x000000ff
        /*0868*/ 	.word	0x00030890
        /*086c*/ 	.short	0x0100
        /*086e*/ 	.byte	0x08
	.zero		1


	//   ....[15]....
        /*0870*/ 	.word	0x000007f0
        /*0874*/ 	.word	0x000000ff
        /*0878*/ 	.word	0x000308a0
        /*087c*/ 	.short	0x0100
        /*087e*/ 	.byte	0x08
	.zero		1


	//   ....[16]....
        /*0880*/ 	.word	0x00000800
        /*0884*/ 	.word	0x000000ff
        /*0888*/ 	.word	0x00030898
        /*088c*/ 	.short	0x0100
        /*088e*/ 	.byte	0x08
	.zero		1


	//   ....[17]....
        /*0890*/ 	.word	0x00000810
        /*0894*/ 	.word	0x000000ff
        /*0898*/ 	.word	0x000308a8
        /*089c*/ 	.short	0x0100
        /*089e*/ 	.byte	0x08
	.zero		1


	//   ....[18]....
        /*08a0*/ 	.word	0x00000940
        /*08a4*/ 	.word	0x000000ff
        /*08a8*/ 	.word	0x000308b0
        /*08ac*/ 	.short	0x0100
        /*08ae*/ 	.byte	0x08
	.zero		1


	//   ....[19]....
        /*08b0*/ 	.word	0x00000950
        /*08b4*/ 	.word	0x000000ff
        /*08b8*/ 	.word	0x000308c0
        /*08bc*/ 	.short	0x0100
        /*08be*/ 	.byte	0x08
	.zero		1


	//   ....[20]....
        /*08c0*/ 	.word	0x00000960
        /*08c4*/ 	.word	0x000000ff
        /*08c8*/ 	.word	0x000308b8
        /*08cc*/ 	.short	0x0100
        /*08ce*/ 	.byte	0x08
	.zero		1


	//   ....[21]....
        /*08d0*/ 	.word	0x00000970
        /*08d4*/ 	.word	0x000000ff
        /*08d8*/ 	.word	0x000308c8
        /*08dc*/ 	.short	0x0100
        /*08de*/ 	.byte	0x08
	.zero		1


	//   ....[22]....
        /*08e0*/ 	.word	0x00003940
        /*08e4*/ 	.word	0x00000059
        /*08e8*/ 	.word	0x00030890
        /*08ec*/ 	.short	0x010a
        /*08ee*/ 	.byte	0x3f
	.zero		1


	//   ....[23]....
        /*08f0*/ 	.word	0x00006ca0
        /*08f4*/ 	.word	0x00000059
        /*08f8*/ 	.word	0x00030890
        /*08fc*/ 	.short	0x010a
        /*08fe*/ 	.byte	0x3f
	.zero		1


	//   ....[24]....
        /*0900*/ 	.word	0x00009cb0
        /*0904*/ 	.word	0x00000059
        /*0908*/ 	.word	0x00030890
        /*090c*/ 	.short	0x010a
        /*090e*/ 	.byte	0x3f
	.zero		1


	//   ....[25]....
        /*0910*/ 	.word	0x0000a0a0
        /*0914*/ 	.word	0x00000020
        /*0918*/ 	.word	0x00000000
        /*091c*/ 	.short	0x0101
        /*091e*/ 	.byte	0x3f
	.zero		1


	//   ....[26]....
        /*0920*/ 	.word	0x0000a0e0
        /*0924*/ 	.word	0x00000059
        /*0928*/ 	.word	0x000308b0
        /*092c*/ 	.short	0x010a
        /*092e*/ 	.byte	0x3f
	.zero		1


	//   ....[27]....
        /*0930*/ 	.word	0x0000a620
        /*0934*/ 	.word	0x00000059
        /*0938*/ 	.word	0x00000000
        /*093c*/ 	.short	0x0101
        /*093e*/ 	.byte	0x3f
	.zero		1


	//   ....[28]....
        /*0940*/ 	.word	0x0000afa0
        /*0944*/ 	.word	0x00000011
        /*0948*/ 	.word	0x00030800
        /*094c*/ 	.short	0x010a
        /*094e*/ 	.byte	0x3f
	.zero		1


	//   ....[29]....
        /*0950*/ 	.word	0x0000aff0
        /*0954*/ 	.word	0x00000011
        /*0958*/ 	.word	0x00030800
        /*095c*/ 	.short	0x010a
        /*095e*/ 	.byte	0x3f
	.zero		1


	//   ....[30]....
        /*0960*/ 	.word	0x0000c3b0
        /*0964*/ 	.word	0x00000011
        /*0968*/ 	.word	0x00030800
        /*096c*/ 	.short	0x010a
        /*096e*/ 	.byte	0x3f
	.zero		1


	//   ....[31]....
        /*0970*/ 	.word	0x0000f540
        /*0974*/ 	.word	0x00000011
        /*0978*/ 	.word	0x00030800
        /*097c*/ 	.short	0x010a
        /*097e*/ 	.byte	0x3f
	.zero		1


	//   ....[32]....
        /*0980*/ 	.word	0x00011d50
        /*0984*/ 	.word	0x00000005
        /*0988*/ 	.word	0x00030830
        /*098c*/ 	.short	0x010a
        /*098e*/ 	.byte	0x3f
	.zero		1


	//   ....[33]....
        /*0990*/ 	.word	0x00011dc0
        /*0994*/ 	.word	0x00000005
        /*0998*/ 	.word	0x00030830
        /*099c*/ 	.short	0x010a
        /*099e*/ 	.byte	0x3f
	.zero		1


	//   ....[34]....
        /*09a0*/ 	.word	0x000127d0
        /*09a4*/ 	.word	0x00000000
        /*09a8*/ 	.word	0x00000000
        /*09ac*/ 	.short	0x0101
        /*09ae*/ 	.byte	0x3f
	.zero		1


	//   ....[35]....
        /*09b0*/ 	.word	0x00014cb0
        /*09b4*/ 	.word	0x00000000
        /*09b8*/ 	.word	0x00030830
        /*09bc*/ 	.short	0x010a
        /*09be*/ 	.byte	0x3f
	.zero		1


	//   ....[36]....
        /*09c0*/ 	.word	0x00014d20
        /*09c4*/ 	.word	0x00000000
        /*09c8*/ 	.word	0x00030830
        /*09cc*/ 	.short	0x010a
        /*09ce*/ 	.byte	0x3f
	.zero		1


	//   ....[37]....
        /*09d0*/ 	.word	0x00015b00
        /*09d4*/ 	.word	0x0000000e
        /*09d8*/ 	.word	0x00030850
        /*09dc*/ 	.short	0x010a
        /*09de*/ 	.byte	0x3f
	.zero		1


	//   ....[38]....
        /*09e0*/ 	.word	0x00015ba0
        /*09e4*/ 	.word	0x0000000e
        /*09e8*/ 	.word	0x00030850
        /*09ec*/ 	.short	0x010a
        /*09ee*/ 	.byte	0x3f
	.zero		1


	//   ....[39]....
        /*09f0*/ 	.word	0x00015ec0
        /*09f4*/ 	.word	0x00000000
        /*09f8*/ 	.word	0x00000000
        /*09fc*/ 	.short	0x0101
        /*09fe*/ 	.byte	0x3f
	.zero		1


	//   ....[40]....
        /*0a00*/ 	.word	0x00017ad0
        /*0a04*/ 	.word	0x00000087
        /*0a08*/ 	.word	0x00000000
        /*0a0c*/ 	.short	0x0101
        /*0a0e*/ 	.byte	0x3f
	.zero		1


	//   ....[41]....
        /*0a10*/ 	.word	0x000183a0
        /*0a14*/ 	.word	0x00000000
        /*0a18*/ 	.word	0x00030830
        /*0a1c*/ 	.short	0x010a
        /*0a1e*/ 	.byte	0x3f
	.zero		1


	//   ....[42]....
        /*0a20*/ 	.word	0x00018410
        /*0a24*/ 	.word	0x00000000
        /*0a28*/ 	.word	0x00030830
        /*0a2c*/ 	.short	0x010a
        /*0a2e*/ 	.byte	0x3f
	.zero		1


	//   ....[43]....
        /*0a30*/ 	.word	0x000191f0
        /*0a34*/ 	.word	0x000000c8
        /*0a38*/ 	.word	0x00030850
        /*0a3c*/ 	.short	0x010a
        /*0a3e*/ 	.byte	0x3f
	.zero		1


	//   ....[44]....
        /*0a40*/ 	.word	0x00019240
        /*0a44*/ 	.word	0x000000c8
        /*0a48*/ 	.word	0x00030850
        /*0a4c*/ 	.short	0x010a
        /*0a4e*/ 	.byte	0x3f
	.zero		1


	//   ....[45]....
        /*0a50*/ 	.word	0x0001a030
        /*0a54*/ 	.word	0x0000000d
        /*0a58*/ 	.word	0x00000000
        /*0a5c*/ 	.short	0x0101
        /*0a5e*/ 	.byte	0x3f
	.zero		1


	//   ....[46]....
        /*0a60*/ 	.word	0x0001a0a0
        /*0a64*/ 	.word	0x000000c8
        /*0a68*/ 	.word	0x00000000
        /*0a6c*/ 	.short	0x0101
        /*0a6e*/ 	.byte	0x3f
	.zero		1


	//   ....[47]....
        /*0a70*/ 	.word	0x0001a610
        /*0a74*/ 	.word	0x00000000
        /*0a78*/ 	.word	0x00030830
        /*0a7c*/ 	.short	0x010a
        /*0a7e*/ 	.byte	0x3f
	.zero		1


	//   ....[48]....
        /*0a80*/ 	.word	0x0001a680
        /*0a84*/ 	.word	0x00000000
        /*0a88*/ 	.word	0x00030830
        /*0a8c*/ 	.short	0x010a
        /*0a8e*/ 	.byte	0x3f
	.zero		1


	//   ....[49]....
        /*0a90*/ 	.word	0x0001b460
        /*0a94*/ 	.word	0x0000000c
        /*0a98*/ 	.word	0x00030850
        /*0a9c*/ 	.short	0x010a
        /*0a9e*/ 	.byte	0x3f
	.zero		1


	//   ....[50]....
        /*0aa0*/ 	.word	0x0001b500
        /*0aa4*/ 	.word	0x0000000c
        /*0aa8*/ 	.word	0x00030850
        /*0aac*/ 	.short	0x010a
        /*0aae*/ 	.byte	0x3f
	.zero		1


	//   ....[51]....
        /*0ab0*/ 	.word	0x0001b8a0
        /*0ab4*/ 	.word	0x00000000
        /*0ab8*/ 	.word	0x00000000
        /*0abc*/ 	.short	0x0101
        /*0abe*/ 	.byte	0x3f
	.zero		1


	//   ....[52]....
        /*0ac0*/ 	.word	0x0001d510
        /*0ac4*/ 	.word	0x00000007
        /*0ac8*/ 	.word	0x00000000
        /*0acc*/ 	.short	0x0101
        /*0ace*/ 	.byte	0x3f
	.zero		1


	//   ....[53]....
        /*0ad0*/ 	.word	0x0001e010
        /*0ad4*/ 	.word	0x0000000c
        /*0ad8*/ 	.word	0x00030850
        /*0adc*/ 	.short	0x010a
        /*0ade*/ 	.byte	0x3f
	.zero		1


	//   ....[54]....
        /*0ae0*/ 	.word	0x0001e0b0
        /*0ae4*/ 	.word	0x0000000c
        /*0ae8*/ 	.word	0x00030850
        /*0aec*/ 	.short	0x010a
        /*0aee*/ 	.byte	0x3f
	.zero		1


	//   ....[55]....
        /*0af0*/ 	.word	0x0001e570
        /*0af4*/ 	.word	0x0000000c
        /*0af8*/ 	.word	0x00000000
        /*0afc*/ 	.short	0x0101
        /*0afe*/ 	.byte	0x3f
	.zero		1


	//   ....[56]....
        /*0b00*/ 	.word	0x0001fe40
        /*0b04*/ 	.word	0x00000000
        /*0b08*/ 	.word	0x00000000
        /*0b0c*/ 	.short	0x0101
        /*0b0e*/ 	.byte	0x3f
	.zero		1


	//   ....[57]....
        /*0b10*/ 	.word	0x00022970
        /*0b14*/ 	.word	0x0000000b
        /*0b18*/ 	.word	0x00030820
        /*0b1c*/ 	.short	0x010a
        /*0b1e*/ 	.byte	0x3f
	.zero		1


	//   ....[58]....
        /*0b20*/ 	.word	0x00022a00
        /*0b24*/ 	.word	0x00000007
        /*0b28*/ 	.word	0x000308a0
        /*0b2c*/ 	.short	0x010a
        /*0b2e*/ 	.byte	0x3f
	.zero		1


	//   ....[59]....
        /*0b30*/ 	.word	0x00022c80
        /*0b34*/ 	.word	0x00000007
        /*0b38*/ 	.word	0x000308c0
        /*0b3c*/ 	.short	0x010a
        /*0b3e*/ 	.byte	0x3f
	.zero		1


	//   ....[60]....
        /*0b40*/ 	.word	0x00022ff0
        /*0b44*/ 	.word	0x00000007
        /*0b48*/ 	.word	0x000308a0
        /*0b4c*/ 	.short	0x010a
        /*0b4e*/ 	.byte	0x3f
	.zero		1


	//   ....[61]....
        /*0b50*/ 	.word	0x00023260
        /*0b54*/ 	.word	0x00000007
        /*0b58*/ 	.word	0x000308c0
        /*0b5c*/ 	.short	0x010a
        /*0b5e*/ 	.byte	0x3f
	.zero		1


	//   ....[62]....
        /*0b60*/ 	.word	0x00024510
        /*0b64*/ 	.word	0x00000007
        /*0b68*/ 	.word	0x00030840
        /*0b6c*/ 	.short	0x010a
        /*0b6e*/ 	.byte	0x3f
	.zero		1


	//   ....[63]....
        /*0b70*/ 	.word	0x00024ab0
        /*0b74*/ 	.word	0x0000000a
        /*0b78*/ 	.word	0x00030820
        /*0b7c*/ 	.short	0x010a
        /*0b7e*/ 	.byte	0x3f
	.zero		1


	//   ....[64]....
        /*0b80*/ 	.word	0x00024de0
        /*0b84*/ 	.word	0x00000003
        /*0b88*/ 	.word	0x00030840
        /*0b8c*/ 	.short	0x010a
        /*0b8e*/ 	.byte	0x3f
	.zero		1


	//   ....[65]....
        /*0b90*/ 	.word	0x000250b0
        /*0b94*/ 	.word	0x00000003
        /*0b98*/ 	.word	0x00030860
        /*0b9c*/ 	.short	0x010a
        /*0b9e*/ 	.byte	0x3f
	.zero		1


	//   ....[66]....
        /*0ba0*/ 	.word	0x000256a0
        /*0ba4*/ 	.word	0x00000002
        /*0ba8*/ 	.word	0x00030840
        /*0bac*/ 	.short	0x010a
        /*0bae*/ 	.byte	0x3f
	.zero		1


	//   ....[67]....
        /*0bb0*/ 	.word	0x00025970
        /*0bb4*/ 	.word	0x00000002
        /*0bb8*/ 	.word	0x00030860
        /*0bbc*/ 	.short	0x010a
        /*0bbe*/ 	.byte	0x3f
	.zero		1


	//   ....[68]....
        /*0bc0*/ 	.word	0x00025ec0
        /*0bc4*/ 	.word	0x00000002
        /*0bc8*/ 	.word	0x00030840
        /*0bcc*/ 	.short	0x010a
        /*0bce*/ 	.byte	0x3f
	.zero		1


	//   ....[69]....
        /*0bd0*/ 	.word	0x00026190
        /*0bd4*/ 	.word	0x00000002
        /*0bd8*/ 	.word	0x00030860
        /*0bdc*/ 	.short	0x010a
        /*0bde*/ 	.byte	0x3f
	.zero		1


	//   ....[70]....
        /*0be0*/ 	.word	0x00026690
        /*0be4*/ 	.word	0x00000003
        /*0be8*/ 	.word	0x00030860
        /*0bec*/ 	.short	0x010a
        /*0bee*/ 	.byte	0x3f
	.zero		1


	//   ....[71]....
        /*0bf0*/ 	.word	0x000277c0
        /*0bf4*/ 	.word	0x00000000
        /*0bf8*/ 	.word	0x00030820
        /*0bfc*/ 	.short	0x010a
        /*0bfe*/ 	.byte	0x3f
	.zero		1


	//   ....[72]....
        /*0c00*/ 	.word	0x00027950
        /*0c04*/ 	.word	0x00000006
        /*0c08*/ 	.word	0x00000000
        /*0c0c*/ 	.short	0x010a
        /*0c0e*/ 	.byte	0x3f
	.zero		1


	//   ....[73]....
        /*0c10*/ 	.word	0x000279c0
        /*0c14*/ 	.word	0x00000007
        /*0c18*/ 	.word	0x00000000
        /*0c1c*/ 	.short	0x010a
        /*0c1e*/ 	.byte	0x3f
	.zero		1


	//   ....[74]....
        /*0c20*/ 	.word	0x00027a20
        /*0c24*/ 	.word	0x00000004
        /*0c28*/ 	.word	0x00000000
        /*0c2c*/ 	.short	0x010a
        /*0c2e*/ 	.byte	0x3f
	.zero		1


	//   ....[75]....
        /*0c30*/ 	.word	0x00027a50
        /*0c34*/ 	.word	0x00000003
        /*0c38*/ 	.word	0x00000000
        /*0c3c*/ 	.short	0x010a
        /*0c3e*/ 	.byte	0x3f
	.zero		1


	//   ....[76]....
        /*0c40*/ 	.word	0x00027ab0
        /*0c44*/ 	.word	0x00000059
        /*0c48*/ 	.word	0x00030890
        /*0c4c*/ 	.short	0x010a
        /*0c4e*/ 	.byte	0x3f
	.zero		1


	//   ....[77]....
        /*0c50*/ 	.word	0x00027b00
        /*0c54*/ 	.word	0x00000059
        /*0c58*/ 	.word	0x00030890
        /*0c5c*/ 	.short	0x010a
        /*0c5e*/ 	.byte	0x3f
	.zero		1


	//   ....[78]....
        /*0c60*/ 	.word	0x00027b50
        /*0c64*/ 	.word	0x00000059
        /*0c68*/ 	.word	0x00030890
        /*0c6c*/ 	.short	0x010a
        /*0c6e*/ 	.byte	0x3f
	.zero		1


	//   ....[79]....
        /*0c70*/ 	.word	0x00027ba0
        /*0c74*/ 	.word	0x00000059
        /*0c78*/ 	.word	0x000308b0
        /*0c7c*/ 	.short	0x010a
        /*0c7e*/ 	.byte	0x3f
	.zero		1


	//   ....[80]....
        /*0c80*/ 	.word	0x000280f0
        /*0c84*/ 	.word	0x00000011
        /*0c88*/ 	.word	0x00030800
        /*0c8c*/ 	.short	0x010a
        /*0c8e*/ 	.byte	0x3f
	.zero		1


	//   ....[81]....
        /*0c90*/ 	.word	0x00028640
        /*0c94*/ 	.word	0x00000011
        /*0c98*/ 	.word	0x00030800
        /*0c9c*/ 	.short	0x010a
        /*0c9e*/ 	.byte	0x3f
	.zero		1


	//   ....[82]....
        /*0ca0*/ 	.word	0x00028690
        /*0ca4*/ 	.word	0x00000005
        /*0ca8*/ 	.word	0x00030830
        /*0cac*/ 	.short	0x010a
        /*0cae*/ 	.byte	0x3f
	.zero		1


	//   ....[83]....
        /*0cb0*/ 	.word	0x000286e0
        /*0cb4*/ 	.word	0x00000000
        /*0cb8*/ 	.word	0x00030830
        /*0cbc*/ 	.short	0x010a
        /*0cbe*/ 	.byte	0x3f
	.zero		1


	//   ....[84]....
        /*0cc0*/ 	.word	0x00028730
        /*0cc4*/ 	.word	0x0000000e
        /*0cc8*/ 	.word	0x00030850
        /*0ccc*/ 	.short	0x010a
        /*0cce*/ 	.byte	0x3f
	.zero		1


	//   ....[85]....
        /*0cd0*/ 	.word	0x00028780
        /*0cd4*/ 	.word	0x00000000
        /*0cd8*/ 	.word	0x00030830
        /*0cdc*/ 	.short	0x010a
        /*0cde*/ 	.byte	0x3f
	.zero		1


	//   ....[86]....
        /*0ce0*/ 	.word	0x000287d0
        /*0ce4*/ 	.word	0x000000c8
        /*0ce8*/ 	.word	0x00030850
        /*0cec*/ 	.short	0x010a
        /*0cee*/ 	.byte	0x3f
	.zero		1


	//   ....[87]....
        /*0cf0*/ 	.word	0x00028820
        /*0cf4*/ 	.word	0x00000000
        /*0cf8*/ 	.word	0x00030830
        /*0cfc*/ 	.short	0x010a
        /*0cfe*/ 	.byte	0x3f
	.zero		1


	//   ....[88]....
        /*0d00*/ 	.word	0x00028870
        /*0d04*/ 	.word	0x0000000c
        /*0d08*/ 	.word	0x00030850
        /*0d0c*/ 	.short	0x010a
        /*0d0e*/ 	.byte	0x3f
	.zero		1


	//   ....[89]....
        /*0d10*/ 	.word	0x000288c0
        /*0d14*/ 	.word	0x0000000c
        /*0d18*/ 	.word	0x00030850
        /*0d1c*/ 	.short	0x010a
        /*0d1e*/ 	.byte	0x3f
	.zero		1


	//   ....[90]....
        /*0d20*/ 	.word	0x00028a60
        /*0d24*/ 	.word	0x0000000b
        /*0d28*/ 	.word	0x00030820
        /*0d2c*/ 	.short	0x010a
        /*0d2e*/ 	.byte	0x3f
	.zero		1


	//   ....[91]....
        /*0d30*/ 	.word	0x00028ab0
        /*0d34*/ 	.word	0x00000007
        /*0d38*/ 	.word	0x000308a0
        /*0d3c*/ 	.short	0x010a
        /*0d3e*/ 	.byte	0x3f
	.zero		1


	//   ....[92]....
        /*0d40*/ 	.word	0x00028b00
        /*0d44*/ 	.word	0x00000007
        /*0d48*/ 	.word	0x000308c0
        /*0d4c*/ 	.short	0x010a
        /*0d4e*/ 	.byte	0x3f
	.zero		1


	//   ....[93]....
        /*0d50*/ 	.word	0x00028b50
        /*0d54*/ 	.word	0x00000007
        /*0d58*/ 	.word	0x000308a0
        /*0d5c*/ 	.short	0x010a
        /*0d5e*/ 	.byte	0x3f
	.zero		1


	//   ....[94]....
        /*0d60*/ 	.word	0x00028ba0
        /*0d64*/ 	.word	0x00000007
        /*0d68*/ 	.word	0x000308c0
        /*0d6c*/ 	.short	0x010a
        /*0d6e*/ 	.byte	0x3f
	.zero		1


	//   ....[95]....
        /*0d70*/ 	.word	0x00028d40
        /*0d74*/ 	.word	0x00000007
        /*0d78*/ 	.word	0x00030840
        /*0d7c*/ 	.short	0x010a
        /*0d7e*/ 	.byte	0x3f
	.zero		1


	//   ....[96]....
        /*0d80*/ 	.word	0x00028dc0
        /*0d84*/ 	.word	0x00000003
        /*0d88*/ 	.word	0x00030820
        /*0d8c*/ 	.short	0x010a
        /*0d8e*/ 	.byte	0x3f
	.zero		1


	//   ....[97]....
        /*0d90*/ 	.word	0x00028e10
        /*0d94*/ 	.word	0x00000003
        /*0d98*/ 	.word	0x00030840
        /*0d9c*/ 	.short	0x010a
        /*0d9e*/ 	.byte	0x3f
	.zero		1


	//   ....[98]....
        /*0da0*/ 	.word	0x00028e60
        /*0da4*/ 	.word	0x00000003
        /*0da8*/ 	.word	0x00030860
        /*0dac*/ 	.short	0x010a
        /*0dae*/ 	.byte	0x3f
	.zero		1


	//   ....[99]....
        /*0db0*/ 	.word	0x00028eb0
        /*0db4*/ 	.word	0x00000002
        /*0db8*/ 	.word	0x00030840
        /*0dbc*/ 	.short	0x010a
        /*0dbe*/ 	.byte	0x3f
	.zero		1


	//   ....[100]....
        /*0dc0*/ 	.word	0x00028f00
        /*0dc4*/ 	.word	0x00000002
        /*0dc8*/ 	.word	0x00030860
        /*0dcc*/ 	.short	0x010a
        /*0dce*/ 	.byte	0x3f
	.zero		1


	//   ....[101]....
        /*0dd0*/ 	.word	0x00028f50
        /*0dd4*/ 	.word	0x00000002
        /*0dd8*/ 	.word	0x00030840
        /*0ddc*/ 	.short	0x010a
        /*0dde*/ 	.byte	0x3f
	.zero		1


	//   ....[102]....
        /*0de0*/ 	.word	0x00028fa0
        /*0de4*/ 	.word	0x00000002
        /*0de8*/ 	.word	0x00030860
        /*0dec*/ 	.short	0x010a
        /*0dee*/ 	.byte	0x3f
	.zero		1


	//   ....[103]....
        /*0df0*/ 	.word	0x00028ff0
        /*0df4*/ 	.word	0x00000003
        /*0df8*/ 	.word	0x00030860
        /*0dfc*/ 	.short	0x010a
        /*0dfe*/ 	.byte	0x3f
	.zero		1


	//   ....[104]....
        /*0e00*/ 	.word	0x000299c0
        /*0e04*/ 	.word	0x00000000
        /*0e08*/ 	.word	0x00030820
        /*0e0c*/ 	.short	0x010a
        /*0e0e*/ 	.byte	0x3f
	.zero		1


	//   ....[105]....
        /*0e10*/ 	.word	0x00029b60
        /*0e14*/ 	.word	0x00000006
        /*0e18*/ 	.word	0x00000000
        /*0e1c*/ 	.short	0x010a
        /*0e1e*/ 	.byte	0x3f
	.zero		1


	//   ....[106]....
        /*0e20*/ 	.word	0x00029bb0
        /*0e24*/ 	.word	0x00000007
        /*0e28*/ 	.word	0x00000000
        /*0e2c*/ 	.short	0x010a
        /*0e2e*/ 	.byte	0x3f
	.zero		1


	//   ....[107]....
        /*0e30*/ 	.word	0x00029c00
        /*0e34*/ 	.word	0x00000004
        /*0e38*/ 	.word	0x00000000
        /*0e3c*/ 	.short	0x010a
        /*0e3e*/ 	.byte	0x3f
	.zero		1


	//----- nvinfo : EIATTR_NUM_MBARRIERS
	.align		4
.L_829:
        /*0e40*/ 	.byte	0x03, 0x38
        /*0e42*/ 	.short	0x0016


	//----- nvinfo : EIATTR_EXIT_INSTR_OFFSETS
	.align		4
        /*0e44*/ 	.byte	0x04, 0x1c
        /*0e46*/ 	.short	(.L_831 - .L_830)


	//   ....[0]....
.L_830:
        /*0e48*/ 	.word	0x00027aa0


	//----- nvinfo : EIATTR_MAX_THREADS
	.align		4
.L_831:
        /*0e4c*/ 	.byte	0x04, 0x05
        /*0e4e*/ 	.short	(.L_833 - .L_832)
.L_832:
        /*0e50*/ 	.word	0x00000180
        /*0e54*/ 	.word	0x00000001
        /*0e58*/ 	.word	0x00000001


	//----- nvinfo : EIATTR_CRS_STACK_SIZE
	.align		4
.L_833:
        /*0e5c*/ 	.byte	0x04, 0x1e
        /*0e5e*/ 	.short	(.L_835 - .L_834)
.L_834:
        /*0e60*/ 	.word	0x00000000


	//----- nvinfo : EIATTR_CBANK_PARAM_SIZE
	.align		4
.L_835:
        /*0e64*/ 	.byte	0x03, 0x19
        /*0e66*/ 	.short	0x0a70


	//----- nvinfo : EIATTR_PARAM_CBANK
	.align		4
        /*0e68*/ 	.byte	0x04, 0x0a
        /*0e6a*/ 	.short	(.L_837 - .L_836)
	.align		4
.L_836:
        /*0e6c*/ 	.word	index@(.nv.constant0._ZN7cutlass13device_kernelIN5flash11enable_sm90INS1_16FlashAttnFwdSm90INS1_25CollectiveMainloopFwdSm90ILi2EN4cute5tupleIJNS5_1CILi1EEES8_S8_EEENS6_IJNS7_ILi128EEENS7_ILi96EEENS7_ILi192EEEEEELi192ENS_6half_tEfNS_4arch4Sm90ELb0ELb1ELb0ELb1ELb0ELb1ELb0ELb1ELb1ELb0ELb0ELb0EEENS1_21CollectiveEpilogueFwdINS6_IJSA_SC_SB_EEES9_SE_SG_Li256ELb1ELb0ELb0ELb0EEENS1_36VarlenDynamicPersistentTileSchedulerILi128ELi96ELi256ELi32ELb0ELb0ELb1ELb1ELb0ELb1EEEEEEEEEvNT_6ParamsE)
        /*0e70*/ 	.short	0x0210
        /*0e72*/ 	.short	0x0a70


	//----- nvinfo : EIATTR_SW_WAR
	.align		4
.L_837:
        /*0e74*/ 	.byte	0x04, 0x36
        /*0e76*/ 	.short	(.L_839 - .L_838)
.L_838:
        /*0e78*/ 	.word	0x00000008
.L_839:


//--------------------- .nv.info._ZN7cutlass13device_kernelIN5flash11enable_sm90INS1_16FlashAttnFwdSm90INS1_25CollectiveMainloopFwdSm90ILi2EN4cute5tupleIJNS5_1CILi1EEES8_S8_EEENS6_IJNS7_ILi128EEENS7_ILi112EEENS7_ILi192EEEEEELi192ENS_6half_tEfNS_4arch4Sm90ELb1ELb0ELb0ELb0ELb0ELb0ELb0ELb1ELb1ELb0ELb0ELb0EEENS1_21CollectiveEpilogueFwdINS6_IJSA_SC_SB_EEES9_SE_SG_Li256ELb0ELb0ELb0ELb0EEENS1_30DynamicPersistentTileSchedulerILi256ELi32ELb0ELb0ELb1EEEEEEEEEvNT_6ParamsE --------------------------
	.section	.nv.info._ZN7cutlass13device_kernelIN5flash11enable_sm90INS1_16FlashAttnFwdSm90INS1_25CollectiveMainloopFwdSm90ILi2EN4cute5tupleIJNS5_1CILi1EEES8_S8_EEENS6_IJNS7_ILi128EEENS7_ILi112EEENS7_ILi192EEEEEELi192ENS_6half_tEfNS_4arch4Sm90ELb1ELb0ELb0ELb0ELb0ELb0ELb0ELb1ELb1ELb0ELb0ELb0EEENS1_21CollectiveEpilogueFwdINS6_IJSA_SC_SB_EEES9_SE_SG_Li256ELb0ELb0ELb0ELb0EEENS1_30DynamicPersistentTileSchedulerILi256ELi32ELb0ELb0ELb1EEEEEEEEEvNT_6ParamsE,"",@"SHT_CUDA_INFO"
	.sectionflags	@""
	.align	4


	//----- nvinfo : EIATTR_CUDA_API_VERSION
	.align		4
        /*0000*/ 	.byte	0x04, 0x37
        /*0002*/ 	.short	(.L_841 - .L_840)
.L_840:
        /*0004*/ 	.word	0x00000082


	//----- nvinfo : EIATTR_KPARAM_INFO
	.align		4
.L_841:
        /*0008*/ 	.byte	0x04, 0x17
        /*000a*/ 	.short	(.L_843 - .L_842)
.L_842:
        /*000c*/ 	.word	0x00000000
        /*0010*/ 	.short	0x0000
        /*0012*/ 	.short	0x0070
        /*0014*/ 	.byte	0x00, 0xf0, 0x01, 0x2e


	//----- nvinfo : EIATTR_SPARSE_MMA_MASK
	.align		4
.L_843:
        /*0018*/ 	.byte	0x03, 0x50
        /*001a*/ 	.short	0x0000


	//----- nvinfo : EIATTR_MAXREG_COUNT
	.align		4
        /*001c*/ 	.byte	0x03, 0x1b
        /*001e*/ 	.short	0x00a8


	//----- nvinfo : EIATTR_NUM_BARRIERS
	.align		4
        /*0020*/ 	.byte	0x02, 0x4c
        /*0022*/ 	.byte	0x09
	.zero		1


	//----- nvinfo : EIATTR_EXTERNS
	.align		4
        /*0024*/ 	.byte	0x04, 0x0f
        /*0026*/ 	.short	(.L_845 - .L_844)


	//   ....[0]....
	.align		4
.L_844:
        /*0028*/ 	.word	index@(__assertfail)


	//----- nvinfo : EIATTR_ANNOTATIONS
	.align		4
.L_845:
        /*002c*/ 	.byte	0x04, 0x55
        /*002e*/ 	.short	(.L_847 - .L_846)


	//   ....[0]....
.L_846:
        /*0030*/ 	.word	0x00000001
        /*0034*/ 	.byte	0x40, 0x09, 0x00, 0x00, 0x01, 0x00, 0x00, 0x00, 0x10, 0x0a, 0x00, 0x00, 0x01, 0x00, 0x00, 0x00
        /*0044*/ 	.byte	0x80, 0x08, 0x01, 0x00, 0x01, 0x00, 0x00, 0x00, 0x30, 0x09, 0x01, 0x00, 0x01, 0x00, 0x00, 0x00
        /*0054*/ 	.byte	0x40, 0x09, 0x01, 0x00, 0x01, 0x00, 0x00, 0x00, 0x50, 0x09, 0x01, 0x00, 0x01, 0x00, 0x00, 0x00
        /*0064*/ 	.byte	0x20, 0x19, 0x01, 0x00, 0x01, 0x00, 0x00, 0x00, 0x70, 0x1b, 0x01, 0x00, 0x01, 0x00, 0x00, 0x00
        /*0074*/ 	.byte	0xc0, 0x32, 0x01, 0x00, 0x01, 0x00, 0x00, 0x00, 0xb0, 0x35, 0x01, 0x00, 0x01, 0x00, 0x00, 0x00
        /*0084*/ 	.byte	0xa0, 0x36, 0x01, 0x00, 0x01, 0x00, 0x00, 0x00, 0x40, 0x37, 0x01, 0x00, 0x01, 0x00, 0x00, 0x00
        /*0094*/ 	.byte	0x80, 0x38, 0x01, 0x00


	//----- nvinfo : EIATTR_MERCURY_ISA_VERSION
	.align		4
.L_847:
        /*0098*/ 	.byte	0x03, 0x5f
        /*009a*/ 	.short	0x0101


	//----- nvinfo : EIATTR_INT_WARP_WIDE_INSTR_OFFSETS
	.align		4
        /*009c*/ 	.byte	0x04, 0x31
        /*009e*/ 	.short	(.L_849 - .L_848)


	//   ....[0]....
.L_848:
        /*00a0*/ 	.word	0x00000180


	//   ....[1]....
        /*00a4*/ 	.word	0x000001b0


	//   ....[2]....
        /*00a8*/ 	.word	0x00000240


	//   ....[3]....
        /*00ac*/ 	.word	0x00010df0


	//   ....[4]....
        /*00b0*/ 	.word	0x00010e90


	//   ....[5]....
        /*00b4*/ 	.word	0x00011400


	//   ....[6]....
        /*00b8*/ 	.word	0x00013200


	//   ....[7]....
        /*00bc*/ 	.word	0x000132a0


	//----- nvinfo : EIATTR_COOP_GROUP_MASK_REGIDS
	.align		4
.L_849:
        /*00c0*/ 	.byte	0x04, 0x29
        /*00c2*/ 	.short	(.L_851 - .L_850)


	//   ....[0]....
.L_850:
        /*00c4*/ 	.word	0xffffffff


	//   ....[1]....
        /*00c8*/ 	.word	0xffffffff


	//   ....[2]....
        /*00cc*/ 	.word	0xffffffff


	//   ....[3]....
        /*00d0*/ 	.word	0xffffffff


	//   ....[4]....
        /*00d4*/ 	.word	0xffffffff


	//   ....[5]....
        /*00d8*/ 	.word	0xffffffff


	//   ....[6]....
        /*00dc*/ 	.word	0xffffffff


	//   ....[7]....
        /*00e0*/ 	.word	0xffffffff


	//   ....[8]....
        /*00e4*/ 	.word	0xffffffff


	//   ....[9]....
        /*00e8*/ 	.word	0xffffffff


	//   ....[10]....
        /*00ec*/ 	.word	0xffffffff


	//   ....[11]....
        /*00f0*/ 	.word	0xffffffff


	//   ....[12]....
        /*00f4*/ 	.word	0xffffffff


	//   ....[13]....
        /*00f8*/ 	.word	0xffffffff


	//   ....[14]....
        /*00fc*/ 	.word	0xffffffff


	//   ....[15]....
        /*0100*/ 	.word	0xffffffff


	//   ....[16]....
        /*0104*/ 	.word	0xffffffff


	//   ....[17]....
        /*0108*/ 	.word	0xffffffff


	//   ....[18]....
        /*010c*/ 	.word	0xffffffff


	//   ....[19]....
        /*0110*/ 	.word	0xffffffff


	//   ....[20]....
        /*0114*/ 	.word	0xffffffff


	//   ....[21]....
        /*0118*/ 	.word	0xffffffff


	//   ....[22]....
        /*011c*/ 	.word	0xffffffff


	//   ....[23]....
        /*0120*/ 	.word	0xffffffff


	//   ....[24]....
        /*0124*/ 	.word	0xffffffff


	//   ....[25]....
        /*0128*/ 	.word	0xffffffff


	//   ....[26]....
        /*012c*/ 	.word	0xffffffff


	//   ....[27]....
        /*0130*/ 	.word	0xffffffff


	//   ....[28]....
        /*0134*/ 	.word	0x0500000f


	//   ....[29]....
        /*0138*/ 	.word	0x0500000f


	//----- nvinfo : EIATTR_COOP_GROUP_INSTR_OFFSETS
	.align		4
.L_851:
        /*013c*/ 	.byte	0x04, 0x28
        /*013e*/ 	.short	(.L_853 - .L_852)


	//   ....[0]....
.L_852:
        /*0140*/ 	.word	0x00000060


	//   ....[1]....
        /*0144*/ 	.word	0x00000190


	//   ....[2]....
        /*0148*/ 	.word	0x00000250


	//   ....[3]....
        /*014c*/ 	.word	0x000003c0


	//   ....[4]....
        /*0150*/ 	.word	0x00000520


	//   ....[5]....
        /*0154*/ 	.word	0x00000640


	//   ....[6]....
        /*0158*/ 	.word	0x000007a0


	//   ....[7]....
        /*015c*/ 	.word	0x00001550


	//   ....[8]....
        /*0160*/ 	.word	0x000042d0


	//   ....[9]....
        /*0164*/ 	.word	0x00004390


	//   ....[10]....
        /*0168*/ 	.word	0x00004bd0


	//   ....[11]....
        /*016c*/ 	.word	0x00004c70


	//   ....[12]....
        /*0170*/ 	.word	0x00008e30


	//   ....[13]....
        /*0174*/ 	.word	0x00008e90


	//   ....[14]....
        /*0178*/ 	.word	0x00009740


	//   ....[15]....
        /*017c*/ 	.word	0x00009770


	//   ....[16]....
        /*0180*/ 	.word	0x0000cdc0


	//   ....[17]....
        /*0184*/ 	.word	0x0000cdf0


	//   ....[18]....
        /*0188*/ 	.word	0x0000d1e0


	//   ....[19]....
        /*018c*/ 	.word	0x0000d260


	//   ....[20]....
        /*0190*/ 	.word	0x0000e690


	//   ....[21]....
        /*0194*/ 	.word	0x0000e6d0


	//   ....[22]....
        /*0198*/ 	.word	0x0000e750


	//   ....[23]....
        /*019c*/ 	.word	0x0000e790


	//   ....[24]....
        /*01a0*/ 	.word	0x0000fc20


	//   ....[25]....
        /*01a4*/ 	.word	0x00010840


	//   ....[26]....
        /*01a8*/ 	.word	0x00013640


	//   ....[27]....
        /*01ac*/ 	.word	0x00013820


	//   ....[28]....
        /*01b0*/ 	.word	0x00013da0


	//   ....[29]....
        /*01b4*/ 	.word	0x00014170


	//----- nvinfo : EIATTR_REG_RECONFIG
	.align		4
.L_853:
        /*01b8*/ 	.byte	0x01, 0x54
	.zero		2


	//----- nvinfo : EIATTR_SYSCALL_OFFSETS
	.align		4
        /*01bc*/ 	.byte	0x04, 0x46
        /*01be*/ 	.short	(.L_855 - .L_854)


	//   ....[0]....
.L_854:
        /*01c0*/ 	.word	0x00001710


	//   ....[1]....
        /*01c4*/ 	.word	0x00011010


	//   ....[2]....
        /*01c8*/ 	.word	0x00011140


	//   ....[3]....
        /*01cc*/ 	.word	0x00011240


	//----- nvinfo : EIATTR_MBARRIER_INSTR_OFFSETS
	.align		4
.L_855:
        /*01d0*/ 	.byte	0x04, 0x39
        /*01d2*/ 	.short	(.L_857 - .L_856)


	//   ....[0]....
.L_856:
        /*01d4*/ 	.word	0x00000270
        /*01d8*/ 	.word	0x000000ff
        /*01dc*/ 	.word	0x00036800
        /*01e0*/ 	.short	0x0100
        /*01e2*/ 	.byte	0x06
	.zero		1


	//   ....[1]....
        /*01e4*/ 	.word	0x00000280
        /*01e8*/ 	.word	0x000000ff
        /*01ec*/ 	.word	0x00036820
        /*01f0*/ 	.short	0x0100
        /*01f2*/ 	.byte	0x06
	.zero		1


	//   ....[2]....
        /*01f4*/ 	.word	0x00000370
        /*01f8*/ 	.word	0x000000ff
        /*01fc*/ 	.word	0x00036830
        /*0200*/ 	.short	0x0100
        /*0202*/ 	.byte	0x08
	.zero		1


	//   ....[3]....
        /*0204*/ 	.word	0x00000380
        /*0208*/ 	.word	0x000000ff
        /*020c*/ 	.word	0x00036840
        /*0210*/ 	.short	0x0100
        /*0212*/ 	.byte	0x08
	.zero		1


	//   ....[4]....
        /*0214*/ 	.word	0x00000390
        /*0218*/ 	.word	0x000000ff
        /*021c*/ 	.word	0x00036838
        /*0220*/ 	.short	0x0100
        /*0222*/ 	.byte	0x08
	.zero		1


	//   ....[5]....
        /*0224*/ 	.word	0x000003a0
        /*0228*/ 	.word	0x000000ff
        /*022c*/ 	.word	0x00036848
        /*0230*/ 	.short	0x0100
        /*0232*/ 	.byte	0x08
	.zero		1


	//   ....[6]....
        /*0234*/ 	.word	0x000004d0
        /*0238*/ 	.word	0x000000ff
        /*023c*/ 	.word	0x00036850
        /*0240*/ 	.short	0x0100
        /*0242*/ 	.byte	0x08
	.zero		1


	//   ....[7]....
        /*0244*/ 	.word	0x000004e0
        /*0248*/ 	.word	0x000000ff
        /*024c*/ 	.word	0x00036860
        /*0250*/ 	.short	0x0100
        /*0252*/ 	.byte	0x08
	.zero		1


	//   ....[8]....
        /*0254*/ 	.word	0x000004f0
        /*0258*/ 	.word	0x000000ff
        /*025c*/ 	.word	0x00036858
        /*0260*/ 	.short	0x0100
        /*0262*/ 	.byte	0x08
	.zero		1


	//   ....[9]....
        /*0264*/ 	.word	0x00000500
        /*0268*/ 	.word	0x000000ff
        /*026c*/ 	.word	0x00036868
        /*0270*/ 	.short	0x0100
        /*0272*/ 	.byte	0x08
	.zero		1


	//   ....[10]....
        /*0274*/ 	.word	0x000005f0
        /*0278*/ 	.word	0x000000ff
        /*027c*/ 	.word	0x00036870
        /*0280*/ 	.short	0x0100
        /*0282*/ 	.byte	0x06
	.zero		1


	//   ....[11]....
        /*0284*/ 	.word	0x00000600
        /*0288*/ 	.word	0x000000ff
        /*028c*/ 	.word	0x00036880
        /*0290*/ 	.short	0x0100
        /*0292*/ 	.byte	0x06
	.zero		1


	//   ....[12]....
        /*0294*/ 	.word	0x00000610
        /*0298*/ 	.word	0x000000ff
        /*029c*/ 	.word	0x00036878
        /*02a0*/ 	.short	0x0100
        /*02a2*/ 	.byte	0x06
	.zero		1


	//   ....[13]....
        /*02a4*/ 	.word	0x00000620
        /*02a8*/ 	.word	0x000000ff
        /*02ac*/ 	.word	0x00036888
        /*02b0*/ 	.short	0x0100
        /*02b2*/ 	.byte	0x06
	.zero		1


	//   ....[14]....
        /*02b4*/ 	.word	0x00000750
        /*02b8*/ 	.word	0x000000ff
        /*02bc*/ 	.word	0x00036890
        /*02c0*/ 	.short	0x0100
        /*02c2*/ 	.byte	0x08
	.zero		1


	//   ....[15]....
        /*02c4*/ 	.word	0x00000760
        /*02c8*/ 	.word	0x000000ff
        /*02cc*/ 	.word	0x000368a0
        /*02d0*/ 	.short	0x0100
        /*02d2*/ 	.byte	0x08
	.zero		1


	//   ....[16]....
        /*02d4*/ 	.word	0x00000770
        /*02d8*/ 	.word	0x000000ff
        /*02dc*/ 	.word	0x00036898
        /*02e0*/ 	.short	0x0100
        /*02e2*/ 	.byte	0x08
	.zero		1


	//   ....[17]....
        /*02e4*/ 	.word	0x00000780
        /*02e8*/ 	.word	0x000000ff
        /*02ec*/ 	.word	0x000368a8
        /*02f0*/ 	.short	0x0100
        /*02f2*/ 	.byte	0x08
	.zero		1


	//   ....[18]....
        /*02f4*/ 	.word	0x000008b0
        /*02f8*/ 	.word	0x000000ff
        /*02fc*/ 	.word	0x000368b0
        /*0300*/ 	.short	0x0100
        /*0302*/ 	.byte	0x08
	.zero		1


	//   ....[19]....
        /*0304*/ 	.word	0x000008c0
        /*0308*/ 	.word	0x000000ff
        /*030c*/ 	.word	0x000368c0
        /*0310*/ 	.short	0x0100
        /*0312*/ 	.byte	0x08
	.zero		1


	//   ....[20]....
        /*0314*/ 	.word	0x000008d0
        /*0318*/ 	.word	0x000000ff
        /*031c*/ 	.word	0x000368b8
        /*0320*/ 	.short	0x0100
        /*0322*/ 	.byte	0x08
	.zero		1


	//   ....[21]....
        /*0324*/ 	.word	0x000008e0
        /*0328*/ 	.word	0x000000ff
        /*032c*/ 	.word	0x000368c8
        /*0330*/ 	.short	0x0100
        /*0332*/ 	.byte	0x08
	.zero		1


	//   ....[22]....
        /*0334*/ 	.word	0x00001780
        /*0338*/ 	.word	0x000000ff
        /*033c*/ 	.word	0x00036800
        /*0340*/ 	.short	0x010a
        /*0342*/ 	.byte	0x04
	.zero		1


	//   ....[23]....
        /*0344*/ 	.word	0x00001820
        /*0348*/ 	.word	0x00000002
        /*034c*/ 	.word	0x00036830
        /*0350*/ 	.short	0x010a
        /*0352*/ 	.byte	0x3f
	.zero		1


	//   ....[24]....
        /*0354*/ 	.word	0x00001890
        /*0358*/ 	.word	0x00000002
        /*035c*/ 	.word	0x00036830
        /*0360*/ 	.short	0x010a
        /*0362*/ 	.byte	0x3f
	.zero		1


	//   ....[25]....
        /*0364*/ 	.word	0x000041f0
        /*0368*/ 	.word	0x00000002
        /*036c*/ 	.word	0x00000000
        /*0370*/ 	.short	0x0101
        /*0372*/ 	.byte	0x3f
	.zero		1


	//   ....[26]....
        /*0374*/ 	.word	0x00005df0
        /*0378*/ 	.word	0x000000ff
        /*037c*/ 	.word	0x00036830
        /*0380*/ 	.short	0x010a
        /*0382*/ 	.byte	0x2f
	.zero		1


	//   ....[27]....
        /*0384*/ 	.word	0x00005e30
        /*0388*/ 	.word	0x000000ff
        /*038c*/ 	.word	0x00036830
        /*0390*/ 	.short	0x010a
        /*0392*/ 	.byte	0x2f
	.zero		1


	//   ....[28]....
        /*0394*/ 	.word	0x00008530
        /*0398*/ 	.word	0x000000ff
        /*039c*/ 	.word	0x00036850
        /*03a0*/ 	.short	0x010a
        /*03a2*/ 	.byte	0x06
	.zero		1


	//   ....[29]....
        /*03a4*/ 	.word	0x00008570
        /*03a8*/ 	.word	0x000000ff
        /*03ac*/ 	.word	0x00036850
        /*03b0*/ 	.short	0x010a
        /*03b2*/ 	.byte	0x06
	.zero		1


	//   ....[30]....
        /*03b4*/ 	.word	0x00009f60
        /*03b8*/ 	.word	0x00000008
        /*03bc*/ 	.word	0x00000000
        /*03c0*/ 	.short	0x0101
        /*03c2*/ 	.byte	0x3f
	.zero		1


	//   ....[31]....
        /*03c4*/ 	.word	0x00009fa0
        /*03c8*/ 	.word	0x0000008c
        /*03cc*/ 	.word	0x00000000
        /*03d0*/ 	.short	0x0101
        /*03d2*/ 	.byte	0x3f
	.zero		1


	//   ....[32]....
        /*03d4*/ 	.word	0x0000a370
        /*03d8*/ 	.word	0x000000ff
        /*03dc*/ 	.word	0x00036830
        /*03e0*/ 	.short	0x010a
        /*03e2*/ 	.byte	0x06
	.zero		1


	//   ....[33]....
        /*03e4*/ 	.word	0x0000a3b0
        /*03e8*/ 	.word	0x000000ff
        /*03ec*/ 	.word	0x00036830
        /*03f0*/ 	.short	0x010a
        /*03f2*/ 	.byte	0x06
	.zero		1


	//   ....[34]....
        /*03f4*/ 	.word	0x0000caa0
        /*03f8*/ 	.word	0x000000ff
        /*03fc*/ 	.word	0x00036850
        /*0400*/ 	.short	0x010a
        /*0402*/ 	.byte	0x07
	.zero		1


	//   ....[35]....
        /*0404*/ 	.word	0x0000cae0
        /*0408*/ 	.word	0x000000ff
        /*040c*/ 	.word	0x00036850
        /*0410*/ 	.short	0x010a
        /*0412*/ 	.byte	0x07
	.zero		1


	//   ....[36]....
        /*0414*/ 	.word	0x0000da00
        /*0418*/ 	.word	0x00000090
        /*041c*/ 	.word	0x00000000
        /*0420*/ 	.short	0x0101
        /*0422*/ 	.byte	0x3f
	.zero		1


	//   ....[37]....
        /*0424*/ 	.word	0x0000da50
        /*0428*/ 	.word	0x00000090
        /*042c*/ 	.word	0x00000000
        /*0430*/ 	.short	0x0101
        /*0432*/ 	.byte	0x3f
	.zero		1


	//   ....[38]....
        /*0434*/ 	.word	0x0000e600
        /*0438*/ 	.word	0x000000ff
        /*043c*/ 	.word	0x00036850
        /*0440*/ 	.short	0x010a
        /*0442*/ 	.byte	0x05
	.zero		1


	//   ....[39]....
        /*0444*/ 	.word	0x0000e640
        /*0448*/ 	.word	0x000000ff
        /*044c*/ 	.word	0x00036850
        /*0450*/ 	.short	0x010a
        /*0452*/ 	.byte	0x05
	.zero		1


	//   ....[40]....
        /*0454*/ 	.word	0x0000eb30
        /*0458*/ 	.word	0x00000004
        /*045c*/ 	.word	0x00000000
        /*0460*/ 	.short	0x0101
        /*0462*/ 	.byte	0x3f
	.zero		1


	//   ....[41]....
        /*0464*/ 	.word	0x0000fe20
        /*0468*/ 	.word	0x000000ff
        /*046c*/ 	.word	0x00000000
        /*0470*/ 	.short	0x0101
        /*0472*/ 	.byte	0x05
	.zero		1


	//   ....[42]....
        /*0474*/ 	.word	0x00011690
        /*0478*/ 	.word	0x00000008
        /*047c*/ 	.word	0x00036840
        /*0480*/ 	.short	0x010a
        /*0482*/ 	.byte	0x3f
	.zero		1


	//   ....[43]....
        /*0484*/ 	.word	0x00011bb0
        /*0488*/ 	.word	0x00000012
        /*048c*/ 	.word	0x00036820
        /*0490*/ 	.short	0x010a
        /*0492*/ 	.byte	0x3f
	.zero		1


	//   ....[44]....
        /*0494*/ 	.word	0x00011e20
        /*0498*/ 	.word	0x00000003
        /*049c*/ 	.word	0x00036840
        /*04a0*/ 	.short	0x010a
        /*04a2*/ 	.byte	0x3f
	.zero		1


	//   ....[45]....
        /*04a4*/ 	.word	0x000120b0
        /*04a8*/ 	.word	0x00000003
        /*04ac*/ 	.word	0x00000060
        /*04b0*/ 	.short	0x010a
        /*04b2*/ 	.byte	0x3f
	.zero		1


	//   ....[46]....
        /*04b4*/ 	.word	0x00012590
        /*04b8*/ 	.word	0x00000002
        /*04bc*/ 	.word	0x00036840
        /*04c0*/ 	.short	0x010a
        /*04c2*/ 	.byte	0x3f
	.zero		1


	//   ....[47]....
        /*04c4*/ 	.word	0x00012820
        /*04c8*/ 	.word	0x00000002
        /*04cc*/ 	.word	0x00000060
        /*04d0*/ 	.short	0x010a
        /*04d2*/ 	.byte	0x3f
	.zero		1


	//   ....[48]....
        /*04d4*/ 	.word	0x00012c70
        /*04d8*/ 	.word	0x00000002
        /*04dc*/ 	.word	0x00036840
        /*04e0*/ 	.short	0x010a
        /*04e2*/ 	.byte	0x3f
	.zero		1


	//   ....[49]....
        /*04e4*/ 	.word	0x00012f20
        /*04e8*/ 	.word	0x00000002
        /*04ec*/ 	.word	0x00000060
        /*04f0*/ 	.short	0x010a
        /*04f2*/ 	.byte	0x3f
	.zero		1


	//   ....[50]....
        /*04f4*/ 	.word	0x00013350
        /*04f8*/ 	.word	0x00000003
        /*04fc*/ 	.word	0x00036860
        /*0500*/ 	.short	0x010a
        /*0502*/ 	.byte	0x3f
	.zero		1


	//   ....[51]....
        /*0504*/ 	.word	0x000137d0
        /*0508*/ 	.word	0x00000007
        /*050c*/ 	.word	0x00036820
        /*0510*/ 	.short	0x010a
        /*0512*/ 	.byte	0x3f
	.zero		1


	//   ....[52]....
        /*0514*/ 	.word	0x00013920
        /*0518*/ 	.word	0x00000005
        /*051c*/ 	.word	0x00000000
        /*0520*/ 	.short	0x010a
        /*0522*/ 	.byte	0x3f
	.zero		1


	//   ....[53]....
        /*0524*/ 	.word	0x00013990
        /*0528*/ 	.word	0x00000003
        /*052c*/ 	.word	0x00000000
        /*0530*/ 	.short	0x010a
        /*0532*/ 	.byte	0x3f
	.zero		1


	//   ....[54]....
        /*0534*/ 	.word	0x000139f0
        /*0538*/ 	.word	0x00000005
        /*053c*/ 	.word	0x00000000
        /*0540*/ 	.short	0x010a
        /*0542*/ 	.byte	0x3f
	.zero		1


	//   ....[55]....
        /*0544*/ 	.word	0x00013a20
        /*0548*/ 	.word	0x00000003
        /*054c*/ 	.word	0x00000000
        /*0550*/ 	.short	0x010a
        /*0552*/ 	.byte	0x3f
	.zero		1


	//   ....[56]....
        /*0554*/ 	.word	0x00013aa0
        /*0558*/ 	.word	0x00000003
        /*055c*/ 	.word	0x00036800
        /*0560*/ 	.short	0x010a
        /*0562*/ 	.byte	0x3f
	.zero		1


	//   ....[57]....
        /*0564*/ 	.word	0x00013af0
        /*0568*/ 	.word	0x00000002
        /*056c*/ 	.word	0x00036830
        /*0570*/ 	.short	0x010a
        /*0572*/ 	.byte	0x3f
	.zero		1


	//   ....[58]....
        /*0574*/ 	.word	0x00013b50
        /*0578*/ 	.word	0x00000005
        /*057c*/ 	.word	0x00036830
        /*0580*/ 	.short	0x010a
        /*0582*/ 	.byte	0x3f
	.zero		1


	//   ....[59]....
        /*0584*/ 	.word	0x00013bb0
        /*0588*/ 	.word	0x00000003
        /*058c*/ 	.word	0x00036850
        /*0590*/ 	.short	0x010a
        /*0592*/ 	.byte	0x3f
	.zero		1


	//   ....[60]....
        /*0594*/ 	.word	0x00013c10
        /*0598*/ 	.word	0x00000005
        /*059c*/ 	.word	0x00036830
        /*05a0*/ 	.short	0x010a
        /*05a2*/ 	.byte	0x3f
	.zero		1


	//   ....[61]....
        /*05a4*/ 	.word	0x00013c70
        /*05a8*/ 	.word	0x00000003
        /*05ac*/ 	.word	0x00036850
        /*05b0*/ 	.short	0x010a
        /*05b2*/ 	.byte	0x3f
	.zero		1


	//   ....[62]....
        /*05b4*/ 	.word	0x00013cd0
        /*05b8*/ 	.word	0x00000003
        /*05bc*/ 	.word	0x00036850
        /*05c0*/ 	.short	0x010a
        /*05c2*/ 	.byte	0x3f
	.zero		1


	//   ....[63]....
        /*05c4*/ 	.word	0x00013e50
        /*05c8*/ 	.word	0x00000008
        /*05cc*/ 	.word	0x00036840
        /*05d0*/ 	.short	0x010a
        /*05d2*/ 	.byte	0x3f
	.zero		1


	//   ....[64]....
        /*05d4*/ 	.word	0x00013ea0
        /*05d8*/ 	.word	0x00000012
        /*05dc*/ 	.word	0x00036820
        /*05e0*/ 	.short	0x010a
        /*05e2*/ 	.byte	0x3f
	.zero		1


	//   ....[65]....
        /*05e4*/ 	.word	0x00013ef0
        /*05e8*/ 	.word	0x00000003
        /*05ec*/ 	.word	0x00036840
        /*05f0*/ 	.short	0x010a
        /*05f2*/ 	.byte	0x3f
	.zero		1


	//   ....[66]....
        /*05f4*/ 	.word	0x00013f40
        /*05f8*/ 	.word	0x00000003
        /*05fc*/ 	.word	0x00000060
        /*0600*/ 	.short	0x010a
        /*0602*/ 	.byte	0x3f
	.zero		1


	//   ....[67]....
        /*0604*/ 	.word	0x00013f90
        /*0608*/ 	.word	0x00000002
        /*060c*/ 	.word	0x00036840
        /*0610*/ 	.short	0x010a
        /*0612*/ 	.byte	0x3f
	.zero		1


	//   ....[68]....
        /*0614*/ 	.word	0x00013fe0
        /*0618*/ 	.word	0x00000002
        /*061c*/ 	.word	0x00000060
        /*0620*/ 	.short	0x010a
        /*0622*/ 	.byte	0x3f
	.zero		1


	//   ....[69]....
        /*0624*/ 	.word	0x00014030
        /*0628*/ 	.word	0x00000002
        /*062c*/ 	.word	0x00036840
        /*0630*/ 	.short	0x010a
        /*0632*/ 	.byte	0x3f
	.zero		1


	//   ....[70]....
        /*0634*/ 	.word	0x00014080
        /*0638*/ 	.word	0x00000002
        /*063c*/ 	.word	0x00000060
        /*0640*/ 	.short	0x010a
        /*0642*/ 	.byte	0x3f
	.zero		1


	//   ....[71]....
        /*0644*/ 	.word	0x000140d0
        /*0648*/ 	.word	0x00000003
        /*064c*/ 	.word	0x00036860
        /*0650*/ 	.short	0x010a
        /*0652*/ 	.byte	0x3f
	.zero		1


	//   ....[72]....
        /*0654*/ 	.word	0x000141b0
        /*0658*/ 	.word	0x00000007
        /*065c*/ 	.word	0x00036820
        /*0660*/ 	.short	0x010a
        /*0662*/ 	.byte	0x3f
	.zero		1


	//   ....[73]....
        /*0664*/ 	.word	0x00014200
        /*0668*/ 	.word	0x00000005
        /*066c*/ 	.word	0x00000000
        /*0670*/ 	.short	0x010a
        /*0672*/ 	.byte	0x3f
	.zero		1


	//   ....[74]....
        /*0674*/ 	.word	0x00014250
        /*0678*/ 	.word	0x00000003
        /*067c*/ 	.word	0x00000000
        /*0680*/ 	.short	0x010a
        /*0682*/ 	.byte	0x3f
	.zero		1


	//   ....[75]....
        /*0684*/ 	.word	0x000142a0
        /*0688*/ 	.word	0x00000005
        /*068c*/ 	.word	0x00000000
        /*0690*/ 	.short	0x010a
        /*0692*/ 	.byte	0x3f
	.zero		1


	//----- nvinfo : EIATTR_NUM_MBARRIERS
	.align		4
.L_857:
        /*0694*/ 	.byte	0x03, 0x38
        /*0696*/ 	.short	0x0016


	//----- nvinfo : EIATTR_EXIT_INSTR_OFFSETS
	.align		4
        /*0698*/ 	.byte	0x04, 0x1c
        /*069a*/ 	.short	(.L_859 - .L_858)


	//   ....[0]....
.L_858:
        /*069c*/ 	.word	0x00000a00


	//   ....[1]....
        /*06a0*/ 	.word	0x00010800


	//   ....[2]....
        /*06a4*/ 	.word	0x00010860


	//   ....[3]....
        /*06a8*/ 	.word	0x00013840


	//   ....[4]....
        /*06ac*/ 	.word	0x00013a70


	//----- nvinfo : EIATTR_MAX_THREADS
	.align		4
.L_859:
        /*06b0*/ 	.byte	0x04, 0x05
        /*06b2*/ 	.short	(.L_861 - .L_860)
.L_860:
        /*06b4*/ 	.word	0x00000180
        /*06b8*/ 	.word	0x00000001
        /*06bc*/ 	.word	0x00000001


	//----- nvinfo : EIATTR_CRS_STACK_SIZE
	.align		4
.L_861:
        /*06c0*/ 	.byte	0x04, 0x1e
        /*06c2*/ 	.short	(.L_863 - .L_862)
.L_862:
        /*06c4*/ 	.word	0x00000000


	//----- nvinfo : EIATTR_CBANK_PARAM_SIZE
	.align		4
.L_863:
        /*06c8*/ 	.byte	0x03, 0x19
        /*06ca*/ 	.short	0x0bf0


	//----- nvinfo : EIATTR_PARAM_CBANK
	.align		4
        /*06cc*/ 	.byte	0x04, 0x0a
        /*06ce*/ 	.short	(.L_865 - .L_864)
	.align		4
.L_864:
        /*06d0*/ 	.word	index@(.nv.constant0._ZN7cutlass13device_kernelIN5flash11enable_sm90INS1_16FlashAttnFwdSm90INS1_25CollectiveMainloopFwdSm90ILi2EN4cute5tupleIJNS5_1CILi1EEES8_S8_EEENS6_IJNS7_ILi128EEENS7_ILi112EEENS7_ILi192EEEEEELi192ENS_6half_tEfNS_4arch4Sm90ELb1ELb0ELb0ELb0ELb0ELb0ELb0ELb1ELb1ELb0ELb0ELb0EEENS1_21CollectiveEpilogueFwdINS6_IJSA_SC_SB_EEES9_SE_SG_Li256ELb0ELb0ELb0ELb0EEENS1_30DynamicPersistentTileSchedulerILi256ELi32ELb0ELb0ELb1EEEEEEEEEvNT_6ParamsE)
        /*06d4*/ 	.short	0x0210
        /*06d6*/ 	.short	0x0bf0


	//----- nvinfo : EIATTR_SW_WAR
	.align		4
.L_865:
        /*06d8*/ 	.byte	0x04, 0x36
        /*06da*/ 	.short	(.L_867 - .L_866)
.L_866:
        /*06dc*/ 	.word	0x00000008
.L_867:


//--------------------- .nv.info._ZN7cutlass13device_kernelIN5flash11enable_sm90INS1_16FlashAttnFwdSm90INS1_25CollectiveMainloopFwdSm90ILi2EN4cute5tupleIJNS5_1CILi1EEES8_S8_EEENS6_IJNS7_ILi128EEENS7_ILi112EEENS7_ILi192EEEEEELi192ENS_6half_tEfNS_4arch4Sm90ELb1ELb0ELb0ELb1ELb0ELb0ELb0ELb1ELb1ELb0ELb0ELb0EEENS1_21CollectiveEpilogueFwdINS6_IJSA_SC_SB_EEES9_SE_SG_Li256ELb1ELb0ELb0ELb0EEENS1_36VarlenDynamicPersistentTileSchedulerILi128ELi112ELi256ELi32ELb0ELb0ELb1ELb1ELb1ELb1EEEEEEEEEvNT_6ParamsE --------------------------
	.section	.nv.info._ZN7cutlass13device_kernelIN5flash11enable_sm90INS1_16FlashAttnFwdSm90INS1_25CollectiveMainloopFwdSm90ILi2EN4cute5tupleIJNS5_1CILi1EEES8_S8_EEENS6_IJNS7_ILi128EEENS7_ILi112EEENS7_ILi192EEEEEELi192ENS_6half_tEfNS_4arch4Sm90ELb1ELb0ELb0ELb1ELb0ELb0ELb0ELb1ELb1ELb0ELb0ELb0EEENS1_21CollectiveEpilogueFwdINS6_IJSA_SC_SB_EEES9_SE_SG_Li256ELb1ELb0ELb0ELb0EEENS1_36VarlenDynamicPersistentTileSchedulerILi128ELi112ELi256ELi32ELb0ELb0ELb1ELb1ELb1ELb1EEEEEEEEEvNT_6ParamsE,"",@"SHT_CUDA_INFO"
	.sectionflags	@""
	.align	4


	//----- nvinfo : EIATTR_CUDA_API_VERSION
	.align		4
        /*0000*/ 	.byte	0x04, 0x37
        /*0002*/ 	.short	(.L_869 - .L_868)
.L_868:
        /*0004*/ 	.word	0x00000082


	//----- nvinfo : EIATTR_KPARAM_INFO
	.align		4
.L_869:
        /*0008*/ 	.byte	0x04, 0x17
        /*000a*/ 	.short	(.L_871 - .L_870)
.L_870:
        /*000c*/ 	.word	0x00000000
        /*0010*/ 	.short	0x0000
        /*0012*/ 	.short	0x0070
        /*0014*/ 	.byte	0x00, 0xf0, 0x01, 0x28


	//----- nvinfo : EIATTR_SPARSE_MMA_MASK
	.align		4
.L_871:
        /*0018*/ 	.byte	0x03, 0x50
        /*001a*/ 	.short	0x0000


	//----- nvinfo : EIATTR_MAXREG_COUNT
	.align		4
        /*001c*/ 	.byte	0x03, 0x1b
        /*001e*/ 	.short	0x00a8


	//----- nvinfo : EIATTR_NUM_BARRIERS
	.align		4
        /*0020*/ 	.byte	0x02, 0x4c
        /*0022*/ 	.byte	0x09
	.zero		1


	//----- nvinfo : EIATTR_EXTERNS
	.align		4
        /*0024*/ 	.byte	0x04, 0x0f
        /*0026*/ 	.short	(.L_873 - .L_872)


	//   ....[0]....
	.align		4
.L_872:
        /*0028*/ 	.word	index@(__assertfail)


	//----- nvinfo : EIATTR_ANNOTATIONS
	.align		4
.L_873:
        /*002c*/ 	.byte	0x04, 0x55
        /*002e*/ 	.short	(.L_875 - .L_874)


	//   ....[0]....
.L_874:
        /* <DEDUP_REMOVED lines=33> */


	//----- nvinfo : EIATTR_MERCURY_ISA_VERSION
	.align		4
.L_875:
        /*0230*/ 	.byte	0x03, 0x5f
        /*0232*/ 	.short	0x0101


	//----- nvinfo : EIATTR_UNUSED_LOAD_BYTE_OFFSET
	.align		4
        /*0234*/ 	.byte	0x04, 0x44
        /*0236*/ 	.short	(.L_877 - .L_876)


	//   ....[0]....
.L_876:
        /*0238*/ 	.word	0x00000a40
        /*023c*/ 	.word	0x0000fff0


	//   ....[1]....
        /*0240*/ 	.word	0x0000eff0
        /*0244*/ 	.word	0x0000fff0


	//----- nvinfo : EIATTR_INT_WARP_WIDE_INSTR_OFFSETS
	.align		4
.L_877:
        /*0248*/ 	.byte	0x04, 0x31
        /*024a*/ 	.short	(.L_879 - .L_878)


	//   ....[0]....
.L_878:
        /*024c*/ 	.word	0x00000160


	//   ....[1]....
        /*0250*/ 	.word	0x000001a0


	//   ....[2]....
        /*0254*/ 	.word	0x00000210


	//   ....[3]....
        /*0258*/ 	.word	0x00012a00


	//   ....[4]....
        /*025c*/ 	.word	0x00012aa0


	//   ....[5]....
        /*0260*/ 	.word	0x00012f30


	//   ....[6]....
        /*0264*/ 	.word	0x00012f60


	//   ....[7]....
        /*0268*/ 	.word	0x00013170


	//   ....[8]....
        /*026c*/ 	.word	0x00013260


	//   ....[9]....
        /*0270*/ 	.word	0x00015660


	//   ....[10]....
        /*0274*/ 	.word	0x00015700


	//----- nvinfo : EIATTR_COOP_GROUP_MASK_REGIDS
	.align		4
.L_879:
        /*0278*/ 	.byte	0x04, 0x29
        /*027a*/ 	.short	(.L_881 - .L_880)


	//   ....[0]....
.L_880:
        /*027c*/ 	.word	0xffffffff


	//   ....[1]....
        /*0280*/ 	.word	0xffffffff


	//   ....[2]....
        /*0284*/ 	.word	0xffffffff


	//   ....[3]....
        /*0288*/ 	.word	0xffffffff


	//   ....[4]....
        /*028c*/ 	.word	0xffffffff


	//   ....[5]....
        /*0290*/ 	.word	0xffffffff


	//   ....[6]....
        /*0294*/ 	.word	0xffffffff


	//   ....[7]....
        /*0298*/ 	.word	0xffffffff


	//   ....[8]....
        /*029c*/ 	.word	0xffffffff


	//   ....[9]....
        /*02a0*/ 	.word	0xffffffff


	//   ....[10]....
        /*02a4*/ 	.word	0xffffffff


	//   ....[11]....
        /*02a8*/ 	.word	0xffffffff


	//   ....[12]....
        /*02ac*/ 	.word	0xffffffff


	//   ....[13]....
        /*02b0*/ 	.word	0xffffffff


	//   ....[14]....
        /*02b4*/ 	.word	0xffffffff


	//   ....[15]....
        /*02b8*/ 	.word	0xffffffff


	//   ....[16]....
        /*02bc*/ 	.word	0xffffffff


	//   ....[17]....
        /*02c0*/ 	.word	0xffffffff


	//   ....[18]....
        /*02c4*/ 	.word	0xffffffff


	//   ....[19]....
        /*02c8*/ 	.word	0xffffffff


	//   ....[20]....
        /*02cc*/ 	.word	0xffffffff


	//   ....[21]....
        /*02d0*/ 	.word	0xffffffff


	//   ....[22]....
        /*02d4*/ 	.word	0xffffffff


	//   ....[23]....
        /*02d8*/ 	.word	0xffffffff


	//   ....[24]....
        /*02dc*/ 	.word	0xffffffff


	//   ....[25]....
        /*02e0*/ 	.word	0xffffffff


	//   ....[26]....
        /*02e4*/ 	.word	0xffffffff


	//   ....[27]....
        /*02e8*/ 	.word	0xffffffff


	//   ....[28]....
        /*02ec*/ 	.word	0xffffffff


	//   ....[29]....
        /*02f0*/ 	.word	0xffffffff


	//   ....[30]....
        /*02f4*/ 	.word	0xffffffff


	//   ....[31]....
        /*02f8*/ 	.word	0xffffffff


	//   ....[32]....
        /*02fc*/ 	.word	0xffffffff


	//   ....[33]....
        /*0300*/ 	.word	0xffffffff


	//   ....[34]....
        /*0304*/ 	.word	0xffffffff


	//   ....[35]....
        /*0308*/ 	.word	0xffffffff


	//   ....[36]....
        /*030c*/ 	.word	0xffffffff


	//   ....[37]....
        /*0310*/ 	.word	0xffffffff


	//   ....[38]....
        /*0314*/ 	.word	0xffffffff


	//   ....[39]....
        /*0318*/ 	.word	0xffffffff


	//   ....[40]....
        /*031c*/ 	.word	0xffffffff


	//   ....[41]....
        /*0320*/ 	.word	0xffffffff


	//   ....[42]....
        /*0324*/ 	.word	0xffffffff


	//   ....[43]....
        /*0328*/ 	.word	0xffffffff


	//   ....[44]....
        /*032c*/ 	.word	0xffffffff


	//   ....[45]....
        /*0330*/ 	.word	0xffffffff


	//   ....[46]....
        /*0334*/ 	.word	0xffffffff


	//   ....[47]....
        /*0338*/ 	.word	0xffffffff


	//   ....[48]....
        /*033c*/ 	.word	0xffffffff


	//   ....[49]....
        /*0340*/ 	.word	0xffffffff


	//   ....[50]....
        /*0344*/ 	.word	0xffffffff


	//   ....[51]....
        /*0348*/ 	.word	0xffffffff


	//   ....[52]....
        /*034c*/ 	.word	0xffffffff


	//   ....[53]....
        /*0350*/ 	.word	0xffffffff


	//   ....[54]....
        /*0354*/ 	.word	0xffffffff


	//   ....[55]....
        /*0358*/ 	.word	0xffffffff


	//   ....[56]....
        /*035c*/ 	.word	0xffffffff


	//   ....[57]....
        /*0360*/ 	.word	0xffffffff


	//   ....[58]....
        /*0364*/ 	.word	0x0500000f


	//   ....[59]....
        /*0368*/ 	.word	0x0500000f


	//   ....[60]....
        /*036c*/ 	.word	0x0500000f


	//   ....[61]....
        /*0370*/ 	.word	0x0500000f


	//   ....[62]....
        /*0374*/ 	.word	0x0500000f


	//   ....[63]....
        /*0378*/ 	.word	0x0500000f


	//   ....[64]....
        /*037c*/ 	.word	0x0500000f


	//   ....[65]....
        /*0380*/ 	.word	0x0500000f


	//   ....[66]....
        /*0384*/ 	.word	0x0500000f


	//   ....[67]....
        /*0388*/ 	.word	0x0500000f


	//   ....[68]....
        /*038c*/ 	.word	0x0500000f


	//   ....[69]....
        /*0390*/ 	.word	0x0500000f


	//   ....[70]....
        /*0394*/ 	.word	0x0500000f


	//   ....[71]....
        /*0398*/ 	.word	0x0500000f


	//   ....[72]....
        /*039c*/ 	.word	0x0500000f


	//   ....[73]....
        /*03a0*/ 	.word	0x0500000f


	//   ....[74]....
        /*03a4*/ 	.word	0x0500000f


	//   ....[75]....
        /*03a8*/ 	.word	0x0500000f


	//   ....[76]....
        /*03ac*/ 	.word	0x0500000f


	//----- nvinfo : EIATTR_COOP_GROUP_INSTR_OFFSETS
	.align		4
.L_881:
        /*03b0*/ 	.byte	0x04, 0x28
        /*03b2*/ 	.short	(.L_883 - .L_882)


	//   ....[0]....
.L_882:
        /*03b4*/ 	.word	0x00000060


	//   ....[1]....
        /*03b8*/ 	.word	0x00000170


	//   ....[2]....
        /*03bc*/ 	.word	0x000001c0


	//   ....[3]....
        /*03c0*/ 	.word	0x000003f0


	//   ....[4]....
        /*03c4*/ 	.word	0x00000550


	//   ....[5]....
        /*03c8*/ 	.word	0x00000670


	//   ....[6]....
        /*03cc*/ 	.word	0x000007d0


	//   ....[7]....
        /*03d0*/ 	.word	0x000017d0


	//   ....[8]....
        /*03d4*/ 	.word	0x00004400


	//   ....[9]....
        /*03d8*/ 	.word	0x000044e0


	//   ....[10]....
        /*03dc*/ 	.word	0x00004df0


	//   ....[11]....
        /*03e0*/ 	.word	0x00004ee0


	//   ....[12]....
        /*03e4*/ 	.word	0x00008de0


	//   ....[13]....
        /*03e8*/ 	.word	0x00008e60


	//   ....[14]....
        /*03ec*/ 	.word	0x00009750


	//   ....[15]....
        /*03f0*/ 	.word	0x00009780


	//   ....[16]....
        /*03f4*/ 	.word	0x0000cc50


	//   ....[17]....
        /*03f8*/ 	.word	0x0000cc80


	//   ....[18]....
        /*03fc*/ 	.word	0x0000d090


	//   ....[19]....
        /*0400*/ 	.word	0x0000d0e0


	//   ....[20]....
        /*0404*/ 	.word	0x0000e4f0


	//   ....[21]....
        /*0408*/ 	.word	0x0000e530


	//   ....[22]....
        /*040c*/ 	.word	0x0000e630


	//   ....[23]....
        /*0410*/ 	.word	0x0000e640


	//   ....[24]....
        /*0414*/ 	.word	0x00011780


	//   ....[25]....
        /*0418*/ 	.word	0x00011910


	//   ....[26]....
        /*041c*/ 	.word	0x00011940


	//   ....[27]....
        /*0420*/ 	.word	0x00011980


	//   ....[28]....
        /*0424*/ 	.word	0x000119f0


	//   ....[29]....
        /*0428*/ 	.word	0x00011a50


	//   ....[30]....
        /*042c*/ 	.word	0x00011a90


	//   ....[31]....
        /*0430*/ 	.word	0x00011c40


	//   ....[32]....
        /*0434*/ 	.word	0x00011ca0


	//   ....[33]....
        /*0438*/ 	.word	0x00011ce0


	//   ....[34]....
        /*043c*/ 	.word	0x00011d20


	//   ....[35]....
        /*0440*/ 	.word	0x00011d50


	//   ....[36]....
        /*0444*/ 	.word	0x00011d80


	//   ....[37]....
        /*0448*/ 	.word	0x00011e20


	//   ....[38]....
        /*044c*/ 	.word	0x00011e80


	//   ....[39]....
        /*0450*/ 	.word	0x00011f10


	//   ....[40]....
        /*0454*/ 	.word	0x00015b70


	//   ....[41]....
        /*0458*/ 	.word	0x00015b80


	//   ....[42]....
        /*045c*/ 	.word	0x00015ca0


	//   ....[43]....
        /*0460*/ 	.word	0x00015d00


	//   ....[44]....
        /*0464*/ 	.word	0x00015d40


	//   ....[45]....
        /*0468*/ 	.word	0x00015d80


	//   ....[46]....
        /*046c*/ 	.word	0x00015db0


	//   ....[47]....
        /*0470*/ 	.word	0x00015de0


	//   ....[48]....
        /*0474*/ 	.word	0x00015f80


	//   ....[49]....
        /*0478*/ 	.word	0x00015fe0


	//   ....[50]....
        /*047c*/ 	.word	0x00016020


	//   ....[51]....
        /*0480*/ 	.word	0x00016060


	//   ....[52]....
        /*0484*/ 	.word	0x00016090


	//   ....[53]....
        /*0488*/ 	.word	0x000160c0


	//   ....[54]....
        /*048c*/ 	.word	0x00016180


	//   ....[55]....
        /*0490*/ 	.word	0x000161a0


	//   ....[56]....
        /*0494*/ 	.word	0x00016210


	//   ....[57]....
        /*0498*/ 	.word	0x000168b0


	//   ....[58]....
        /*049c*/ 	.word	0x00016ea0


	//   ....[59]....
        /*04a0*/ 	.word	0x000172c0


	//   ....[60]....
        /*04a4*/ 	.word	0x00017350


	//   ....[61]....
        /*04a8*/ 	.word	0x000173f0


	//   ....[62]....
        /*04ac*/ 	.word	0x000174a0


	//   ....[63]....
        /*04b0*/ 	.word	0x00017520


	//   ....[64]....
        /*04b4*/ 	.word	0x000175a0


	//   ....[65]....
        /*04b8*/ 	.word	0x00017620


	//   ....[66]....
        /*04bc*/ 	.word	0x000176a0


	//   ....[67]....
        /*04c0*/ 	.word	0x00017730


	//   ....[68]....
        /*04c4*/ 	.word	0x000177e0


	//   ....[69]....
        /*04c8*/ 	.word	0x00017860


	//   ....[70]....
        /*04cc*/ 	.word	0x000178e0


	//   ....[71]....
        /*04d0*/ 	.word	0x00017960


	//   ....[72]....
        /*04d4*/ 	.word	0x000179e0


	//   ....[73]....
        /*04d8*/ 	.word	0x00017a50


	//   ....[74]....
        /*04dc*/ 	.word	0x00017af0


	//   ....[75]....
        /*04e0*/ 	.word	0x00017b80


	//   ....[76]....
        /*04e4*/ 	.word	0x00017cb0


	//----- nvinfo : EIATTR_REG_RECONFIG
	.align		4
.L_883:
        /*04e8*/ 	.byte	0x01, 0x54
	.zero		2


	//----- nvinfo : EIATTR_SYSCALL_OFFSETS
	.align		4
        /*04ec*/ 	.byte	0x04, 0x46
        /*04ee*/ 	.short	(.L_885 - .L_884)


	//   ....[0]....
.L_884:
        /*04f0*/ 	.word	0x000019b0


	//   ....[1]....
        /*04f4*/ 	.word	0x00012c30


	//   ....[2]....
        /*04f8*/ 	.word	0x00012d70


	//   ....[3]....
        /*04fc*/ 	.word	0x00012e70


	//----- nvinfo : EIATTR_MBARRIER_INSTR_OFFSETS
	.align		4
.L_885:
        /*0500*/ 	.byte	0x04, 0x39
        /*0502*/ 	.short	(.L_887 - .L_886)


	//   ....[0]....
.L_886:
        /*0504*/ 	.word	0x000002a0
        /*0508*/ 	.word	0x000000ff
        /*050c*/ 	.word	0x00036800
        /*0510*/ 	.short	0x0100
        /*0512*/ 	.byte	0x08
	.zero		1


	//   ....[1]....
        /*0514*/ 	.word	0x000002b0
        /*0518*/ 	.word	0x000000ff
        /*051c*/ 	.word	0x00036820
        /*0520*/ 	.short	0x0100
        /*0522*/ 	.byte	0x08
	.zero		1


	//   ....[2]....
        /*0524*/ 	.word	0x000003a0
        /*0528*/ 	.word	0x000000ff
        /*052c*/ 	.word	0x00036830
        /*0530*/ 	.short	0x0100
        /*0532*/ 	.byte	0x08
	.zero		1


	//   ....[3]....
        /*0534*/ 	.word	0x000003b0
        /*0538*/ 	.word	0x000000ff
        /*053c*/ 	.word	0x00036840
        /*0540*/ 	.short	0x0100
        /*0542*/ 	.byte	0x08
	.zero		1


	//   ....[4]....
        /*0544*/ 	.word	0x000003c0
        /*0548*/ 	.word	0x000000ff
        /*054c*/ 	.word	0x00036838
        /*0550*/ 	.short	0x0100
        /*0552*/ 	.byte	0x08
	.zero		1


	//   ....[5]....
        /*0554*/ 	.word	0x000003d0
        /*0558*/ 	.word	0x000000ff
        /*055c*/ 	.word	0x00036848
        /*0560*/ 	.short	0x0100
        /*0562*/ 	.byte	0x08
	.zero		1


	//   ....[6]....
        /*0564*/ 	.word	0x00000500
        /*0568*/ 	.word	0x000000ff
        /*056c*/ 	.word	0x00036850
        /*0570*/ 	.short	0x0100
        /*0572*/ 	.byte	0x08
	.zero		1


	//   ....[7]....
        /*0574*/ 	.word	0x00000510
        /*0578*/ 	.word	0x000000ff
        /*057c*/ 	.word	0x00036860
        /*0580*/ 	.short	0x0100
        /*0582*/ 	.byte	0x08
	.zero		1


	//   ....[8]....
        /*0584*/ 	.word	0x00000520
        /*0588*/ 	.word	0x000000ff
        /*058c*/ 	.word	0x00036858
        /*0590*/ 	.short	0x0100
        /*0592*/ 	.byte	0x08
	.zero		1


	//   ....[9]....
        /*0594*/ 	.word	0x00000530
        /*0598*/ 	.word	0x000000ff
        /*059c*/ 	.word	0x00036868
        /*05a0*/ 	.short	0x0100
        /*05a2*/ 	.byte	0x08
	.zero		1


	//   ....[10]....
        /*05a4*/ 	.word	0x00000620
        /*05a8*/ 	.word	0x000000ff
        /*05ac*/ 	.word	0x00036870
        /*05b0*/ 	.short	0x0100
        /*05b2*/ 	.byte	0x06
	.zero		1


	//   ....[11]....
        /*05b4*/ 	.word	0x00000630
        /*05b8*/ 	.word	0x000000ff
        /*05bc*/ 	.word	0x00036880
        /*05c0*/ 	.short	0x0100
        /*05c2*/ 	.byte	0x06
	.zero		1


	//   ....[12]....
        /*05c4*/ 	.word	0x00000640
        /*05c8*/ 	.word	0x000000ff
        /*05cc*/ 	.word	0x00036878
        /*05d0*/ 	.short	0x0100
        /*05d2*/ 	.byte	0x06
	.zero		1


	//   ....[13]....
        /*05d4*/ 	.word	0x00000650
        /*05d8*/ 	.word	0x000000ff
        /*05dc*/ 	.word	0x00036888
        /*05e0*/ 	.short	0x0100
        /*05e2*/ 	.byte	0x06
	.zero		1


	//   ....[14]....
        /*05e4*/ 	.word	0x00000780
        /*05e8*/ 	.word	0x000000ff
        /*05ec*/ 	.word	0x00036890
        /*05f0*/ 	.short	0x0100
        /*05f2*/ 	.byte	0x08
	.zero		1


	//   ....[15]....
        /*05f4*/ 	.word	0x00000790
        /*05f8*/ 	.word	0x000000ff
        /*05fc*/ 	.word	0x000368a0
        /*0600*/ 	.short	0x0100
        /*0602*/ 	.byte	0x08
	.zero		1


	//   ....[16]....
        /*0604*/ 	.word	0x000007a0
        /*0608*/ 	.word	0x000000ff
        /*060c*/ 	.word	0x00036898
        /*0610*/ 	.short	0x0100
        /*0612*/ 	.byte	0x08
	.zero		1


	//   ....[17]....
        /*0614*/ 	.word	0x000007b0
        /*0618*/ 	.word	0x000000ff
        /*061c*/ 	.word	0x000368a8
        /*0620*/ 	.short	0x0100
        /*0622*/ 	.byte	0x08
	.zero		1


	//   ....[18]....
        /*0624*/ 	.word	0x000008e0
        /*0628*/ 	.word	0x000000ff
        /*062c*/ 	.word	0x000368b0
        /*0630*/ 	.short	0x0100
        /*0632*/ 	.byte	0x08
	.zero		1


	//   ....[19]....
        /*0634*/ 	.word	0x000008f0
        /*0638*/ 	.word	0x000000ff
        /*063c*/ 	.word	0x000368c0
        /*0640*/ 	.short	0x0100
        /*0642*/ 	.byte	0x08
	.zero		1


	//   ....[20]....
        /*0644*/ 	.word	0x00000900
        /*0648*/ 	.word	0x000000ff
        /*064c*/ 	.word	0x000368b8
        /*0650*/ 	.short	0x0100
        /*0652*/ 	.byte	0x08
	.zero		1


	//   ....[21]....
        /*0654*/ 	.word	0x00000910
        /*0658*/ 	.word	0x000000ff
        /*065c*/ 	.word	0x000368c8
        /*0660*/ 	.short	0x0100
        /*0662*/ 	.byte	0x08
	.zero		1


	//   ....[22]....
        /*0664*/ 	.word	0x00001a50
        /*0668*/ 	.word	0x000000ff
        /*066c*/ 	.word	0x00036800
        /*0670*/ 	.short	0x010a
        /*0672*/ 	.byte	0x3c
	.zero		1


	//   ....[23]....
        /*0674*/ 	.word	0x00001ad0
        /*0678*/ 	.word	0x00000002
        /*067c*/ 	.word	0x00036830
        /*0680*/ 	.short	0x010a
        /*0682*/ 	.byte	0x3f
	.zero		1


	//   ....[24]....
        /*0684*/ 	.word	0x00001b40
        /*0688*/ 	.word	0x00000002
        /*068c*/ 	.word	0x00036830
        /*0690*/ 	.short	0x010a
        /*0692*/ 	.byte	0x3f
	.zero		1


	//   ....[25]....
        /*0694*/ 	.word	0x00004330
        /*0698*/ 	.word	0x00000002
        /*069c*/ 	.word	0x00000000
        /*06a0*/ 	.short	0x0101
        /*06a2*/ 	.byte	0x3f
	.zero		1


	//   ....[26]....
        /*06a4*/ 	.word	0x00005f00
        /*06a8*/ 	.word	0x000000ff
        /*06ac*/ 	.word	0x00036830
        /*06b0*/ 	.short	0x010a
        /*06b2*/ 	.byte	0x27
	.zero		1


	//   ....[27]....
        /*06b4*/ 	.word	0x00005f40
        /*06b8*/ 	.word	0x000000ff
        /*06bc*/ 	.word	0x00036830
        /*06c0*/ 	.short	0x010a
        /*06c2*/ 	.byte	0x27
	.zero		1


	//   ....[28]....
        /*06c4*/ 	.word	0x00008540
        /*06c8*/ 	.word	0x000000ff
        /*06cc*/ 	.word	0x00036850
        /*06d0*/ 	.short	0x010a
        /*06d2*/ 	.byte	0x0a
	.zero		1


	//   ....[29]....
        /*06d4*/ 	.word	0x00008580
        /*06d8*/ 	.word	0x000000ff
        /*06dc*/ 	.word	0x00036850
        /*06e0*/ 	.short	0x010a
        /*06e2*/ 	.byte	0x0a
	.zero		1


	//   ....[30]....
        /*06e4*/ 	.word	0x00009f30
        /*06e8*/ 	.word	0x00000006
        /*06ec*/ 	.word	0x00000000
        /*06f0*/ 	.short	0x0101
        /*06f2*/ 	.byte	0x3f
	.zero		1


	//   ....[31]....
        /*06f4*/ 	.word	0x00009f80
        /*06f8*/ 	.word	0x0000008e
        /*06fc*/ 	.word	0x00000000
        /*0700*/ 	.short	0x0101
        /*0702*/ 	.byte	0x3f
	.zero		1


	//   ....[32]....
        /*0704*/ 	.word	0x0000a310
        /*0708*/ 	.word	0x000000ff
        /*070c*/ 	.word	0x00036830
        /*0710*/ 	.short	0x010a
        /*0712*/ 	.byte	0x06
	.zero		1


	//   ....[33]....
        /*0714*/ 	.word	0x0000a350
        /*0718*/ 	.word	0x000000ff
        /*071c*/ 	.word	0x00036830
        /*0720*/ 	.short	0x010a
        /*0722*/ 	.byte	0x06
	.zero		1


	//   ....[34]....
        /*0724*/ 	.word	0x0000c940
        /*0728*/ 	.word	0x000000ff
        /*072c*/ 	.word	0x00036850
        /*0730*/ 	.short	0x010a
        /*0732*/ 	.byte	0x0b
	.zero		1


	//   ....[35]....
        /*0734*/ 	.word	0x0000c980
        /*0738*/ 	.word	0x000000ff
        /*073c*/ 	.word	0x00036850
        /*0740*/ 	.short	0x010a
        /*0742*/ 	.byte	0x0b
	.zero		1


	//   ....[36]....
        /*0744*/ 	.word	0x0000d890
        /*0748*/ 	.word	0x0000008c
        /*074c*/ 	.word	0x00000000
        /*0750*/ 	.short	0x0101
        /*0752*/ 	.byte	0x3f
	.zero		1


	//   ....[37]....
        /*0754*/ 	.word	0x0000d900
        /*0758*/ 	.word	0x0000008c
        /*075c*/ 	.word	0x00000000
        /*0760*/ 	.short	0x0101
        /*0762*/ 	.byte	0x3f
	.zero		1


	//   ....[38]....
        /*0764*/ 	.word	0x0000e460
        /*0768*/ 	.word	0x000000ff
        /*076c*/ 	.word	0x00036850
        /*0770*/ 	.short	0x010a
        /*0772*/ 	.byte	0x05
	.zero		1


	//   ....[39]....
        /*0774*/ 	.word	0x0000e4a0
        /*0778*/ 	.word	0x000000ff
        /*077c*/ 	.word	0x00036850
        /*0780*/ 	.short	0x010a
        /*0782*/ 	.byte	0x05
	.zero		1


	//   ....[40]....
        /*0784*/ 	.word	0x0000e990
        /*0788*/ 	.word	0x00000004
        /*078c*/ 	.word	0x00000000
        /*0790*/ 	.short	0x0101
        /*0792*/ 	.byte	0x3f
	.zero		1


	//   ....[41]....
        /*0794*/ 	.word	0x000103b0
        /*0798*/ 	.word	0x0000002a
        /*079c*/ 	.word	0x00000000
        /*07a0*/ 	.short	0x0101
        /*07a2*/ 	.byte	0x3f
	.zero		1


	//   ....[42]....
        /*07a4*/ 	.word	0x000135b0
        /*07a8*/ 	.word	0x00000008
        /*07ac*/ 	.word	0x00036840
        /*07b0*/ 	.short	0x010a
        /*07b2*/ 	.byte	0x3f
	.zero		1


	//   ....[43]....
        /*07b4*/ 	.word	0x00013b60
        /*07b8*/ 	.word	0x00000009
        /*07bc*/ 	.word	0x00036820
        /*07c0*/ 	.short	0x010a
        /*07c2*/ 	.byte	0x3f
	.zero		1


	//   ....[44]....
        /*07c4*/ 	.word	0x00013e90
        /*07c8*/ 	.word	0x00000002
        /*07cc*/ 	.word	0x00036840
        /*07d0*/ 	.short	0x010a
        /*07d2*/ 	.byte	0x3f
	.zero		1


	//   ....[45]....
        /*07d4*/ 	.word	0x00014190
        /*07d8*/ 	.word	0x00000003
        /*07dc*/ 	.word	0x00000060
        /*07e0*/ 	.short	0x010a
        /*07e2*/ 	.byte	0x3f
	.zero		1


	//   ....[46]....
        /*07e4*/ 	.word	0x000147b0
        /*07e8*/ 	.word	0x00000002
        /*07ec*/ 	.word	0x00036840
        /*07f0*/ 	.short	0x010a
        /*07f2*/ 	.byte	0x3f
	.zero		1


	//   ....[47]....
        /*07f4*/ 	.word	0x00014ab0
        /*07f8*/ 	.word	0x00000003
        /*07fc*/ 	.word	0x00000060
        /*0800*/ 	.short	0x010a
        /*0802*/ 	.byte	0x3f
	.zero		1


	//   ....[48]....
        /*0804*/ 	.word	0x00014fe0
        /*0808*/ 	.word	0x00000002
        /*080c*/ 	.word	0x00036840
        /*0810*/ 	.short	0x010a
        /*0812*/ 	.byte	0x3f
	.zero		1


	//   ....[49]....
        /*0814*/ 	.word	0x000152f0
        /*0818*/ 	.word	0x00000002
        /*081c*/ 	.word	0x00000060
        /*0820*/ 	.short	0x010a
        /*0822*/ 	.byte	0x3f
	.zero		1


	//   ....[50]....
        /*0824*/ 	.word	0x000157c0
        /*0828*/ 	.word	0x00000003
        /*082c*/ 	.word	0x00036860
        /*0830*/ 	.short	0x010a
        /*0832*/ 	.byte	0x3f
	.zero		1


	//   ....[51]....
        /*0834*/ 	.word	0x00016830
        /*0838*/ 	.word	0x00000000
        /*083c*/ 	.word	0x00036820
        /*0840*/ 	.short	0x010a
        /*0842*/ 	.byte	0x3f
	.zero		1


	//   ....[52]....
        /*0844*/ 	.word	0x00016a10
        /*0848*/ 	.word	0x00000006
        /*084c*/ 	.word	0x00000000
        /*0850*/ 	.short	0x010a
        /*0852*/ 	.byte	0x3f
	.zero		1


	//   ....[53]....
        /*0854*/ 	.word	0x00016a80
        /*0858*/ 	.word	0x00000007
        /*085c*/ 	.word	0x00000000
        /*0860*/ 	.short	0x010a
        /*0862*/ 	.byte	0x3f
	.zero		1


	//   ....[54]....
        /*0864*/ 	.word	0x00016af0
        /*0868*/ 	.word	0x00000004
        /*086c*/ 	.word	0x00000000
        /*0870*/ 	.short	0x010a
        /*0872*/ 	.byte	0x3f
	.zero		1


	//   ....[55]....
        /*0874*/ 	.word	0x00016b20
        /*0878*/ 	.word	0x00000003
        /*087c*/ 	.word	0x00000000
        /*0880*/ 	.short	0x010a
        /*0882*/ 	.byte	0x3f
	.zero		1


	//   ....[56]....
        /*0884*/ 	.word	0x00016b90
        /*0888*/ 	.word	0x00000003
        /*088c*/ 	.word	0x00036800
        /*0890*/ 	.short	0x010a
        /*0892*/ 	.byte	0x3f
	.zero		1


	//   ....[57]....
        /*0894*/ 	.word	0x00016be0
        /*0898*/ 	.word	0x00000002
        /*089c*/ 	.word	0x00036830
        /*08a0*/ 	.short	0x010a
        /*08a2*/ 	.byte	0x3f
	.zero		1


	//   ....[58]....
        /*08a4*/ 	.word	0x00016c40
        /*08a8*/ 	.word	0x00000005
        /*08ac*/ 	.word	0x00036830
        /*08b0*/ 	.short	0x010a
        /*08b2*/ 	.byte	0x3f
	.zero		1


	//   ....[59]....
        /*08b4*/ 	.word	0x00016ca0
        /*08b8*/ 	.word	0x00000003
        /*08bc*/ 	.word	0x00036850
        /*08c0*/ 	.short	0x010a
        /*08c2*/ 	.byte	0x3f
	.zero		1


	//   ....[60]....
        /*08c4*/ 	.word	0x00016d00
        /*08c8*/ 	.word	0x00000005
        /*08cc*/ 	.word	0x00036830
        /*08d0*/ 	.short	0x010a
        /*08d2*/ 	.byte	0x3f
	.zero		1


	//   ....[61]....
        /*08d4*/ 	.word	0x00016d60
        /*08d8*/ 	.word	0x00000003
        /*08dc*/ 	.word	0x00036850
        /*08e0*/ 	.short	0x010a
        /*08e2*/ 	.byte	0x3f
	.zero		1


	//   ....[62]....
        /*08e4*/ 	.word	0x00016dc0
        /*08e8*/ 	.word	0x00000003
        /*08ec*/ 	.word	0x00036850
        /*08f0*/ 	.short	0x010a
        /*08f2*/ 	.byte	0x3f
	.zero		1


	//   ....[63]....
        /*08f4*/ 	.word	0x00016f60
        /*08f8*/ 	.word	0x00000008
        /*08fc*/ 	.word	0x00036840
        /*0900*/ 	.short	0x010a
        /*0902*/ 	.byte	0x3f
	.zero		1


	//   ....[64]....
        /*0904*/ 	.word	0x00016fe0
        /*0908*/ 	.word	0x00000008
        /*090c*/ 	.word	0x00036820
        /*0910*/ 	.short	0x010a
        /*0912*/ 	.byte	0x3f
	.zero		1


	//   ....[65]....
        /*0914*/ 	.word	0x00017030
        /*0918*/ 	.word	0x00000002
        /*091c*/ 	.word	0x00036840
        /*0920*/ 	.short	0x010a
        /*0922*/ 	.byte	0x3f
	.zero		1


	//   ....[66]....
        /*0924*/ 	.word	0x00017080
        /*0928*/ 	.word	0x00000003
        /*092c*/ 	.word	0x00000060
        /*0930*/ 	.short	0x010a
        /*0932*/ 	.byte	0x3f
	.zero		1


	//   ....[67]....
        /*0934*/ 	.word	0x000170d0
        /*0938*/ 	.word	0x00000002
        /*093c*/ 	.word	0x00036840
        /*0940*/ 	.short	0x010a
        /*0942*/ 	.byte	0x3f
	.zero		1


	//   ....[68]....
        /*0944*/ 	.word	0x00017120
        /*0948*/ 	.word	0x00000003
        /*094c*/ 	.word	0x00000060
        /*0950*/ 	.short	0x010a
        /*0952*/ 	.byte	0x3f
	.zero		1


	//   ....[69]....
        /*0954*/ 	.word	0x00017170
        /*0958*/ 	.word	0x00000002
        /*095c*/ 	.word	0x00036840
        /*0960*/ 	.short	0x010a
        /*0962*/ 	.byte	0x3f
	.zero		1


	//   ....[70]....
        /*0964*/ 	.word	0x000171c0
        /*0968*/ 	.word	0x00000002
        /*096c*/ 	.word	0x00000060
        /*0970*/ 	.short	0x010a
        /*0972*/ 	.byte	0x3f
	.zero		1


	//   ....[71]....
        /*0974*/ 	.word	0x00017210
        /*0978*/ 	.word	0x00000003
        /*097c*/ 	.word	0x00036860
        /*0980*/ 	.short	0x010a
        /*0982*/ 	.byte	0x3f
	.zero		1


	//   ....[72]....
        /*0984*/ 	.word	0x00017bd0
        /*0988*/ 	.word	0x00000000
        /*098c*/ 	.word	0x00036820
        /*0990*/ 	.short	0x010a
        /*0992*/ 	.byte	0x3f
	.zero		1


	//   ....[73]....
        /*0994*/ 	.word	0x00017d70
        /*0998*/ 	.word	0x00000006
        /*099c*/ 	.word	0x00000000
        /*09a0*/ 	.short	0x010a
        /*09a2*/ 	.byte	0x3f
	.zero		1


	//   ....[74]....
        /*09a4*/ 	.word	0x00017dc0
        /*09a8*/ 	.word	0x00000007
        /*09ac*/ 	.word	0x00000000
        /*09b0*/ 	.short	0x010a
        /*09b2*/ 	.byte	0x3f
	.zero		1


	//   ....[75]....
        /*09b4*/ 	.word	0x00017e10
        /*09b8*/ 	.word	0x00000004
        /*09bc*/ 	.word	0x00000000
        /*09c0*/ 	.short	0x010a
        /*09c2*/ 	.byte	0x3f
	.zero		1


	//----- nvinfo : EIATTR_NUM_MBARRIERS
	.align		4
.L_887:
        /*09c4*/ 	.byte	0x03, 0x38
        /*09c6*/ 	.short	0x0016


	//----- nvinfo : EIATTR_EXIT_INSTR_OFFSETS
	.align		4
        /*09c8*/ 	.byte	0x04, 0x1c
        /*09ca*/ 	.short	(.L_889 - .L_888)


	//   ....[0]....
.L_888:
        /*09cc*/ 	.word	0x00000a80


	//   ....[1]....
        /*09d0*/ 	.word	0x00011740


	//   ....[2]....
        /*09d4*/ 	.word	0x000117a0


	//   ....[3]....
        /*09d8*/ 	.word	0x00016b70


	//----- nvinfo : EIATTR_MAX_THREADS
	.align		4
.L_889:
        /*09dc*/ 	.byte	0x04, 0x05
        /*09de*/ 	.short	(.L_891 - .L_890)
.L_890:
        /*09e0*/ 	.word	0x00000180
        /*09e4*/ 	.word	0x00000001
        /*09e8*/ 	.word	0x00000001


	//----- nvinfo : EIATTR_CRS_STACK_SIZE
	.align		4
.L_891:
        /*09ec*/ 	.byte	0x04, 0x1e
        /*09ee*/ 	.short	(.L_893 - .L_892)
.L_892:
        /*09f0*/ 	.word	0x00000000


	//----- nvinfo : EIATTR_CBANK_PARAM_SIZE
	.align		4
.L_893:
        /*09f4*/ 	.byte	0x03, 0x19
        /*09f6*/ 	.short	0x0a70


	//----- nvinfo : EIATTR_PARAM_CBANK
	.align		4
        /*09f8*/ 	.byte	0x04, 0x0a
        /*09fa*/ 	.short	(.L_895 - .L_894)
	.align		4
.L_894:
        /*09fc*/ 	.word	index@(.nv.constant0._ZN7cutlass13device_kernelIN5flash11enable_sm90INS1_16FlashAttnFwdSm90INS1_25CollectiveMainloopFwdSm90ILi2EN4cute5tupleIJNS5_1CILi1EEES8_S8_EEENS6_IJNS7_ILi128EEENS7_ILi112EEENS7_ILi192EEEEEELi192ENS_6half_tEfNS_4arch4Sm90ELb1ELb0ELb0ELb1ELb0ELb0ELb0ELb1ELb1ELb0ELb0ELb0EEENS1_21CollectiveEpilogueFwdINS6_IJSA_SC_SB_EEES9_SE_SG_Li256ELb1ELb0ELb0ELb0EEENS1_36VarlenDynamicPersistentTileSchedulerILi128ELi112ELi256ELi32ELb0ELb0ELb1ELb1ELb1ELb1EEEEEEEEEvNT_6ParamsE)
        /*0a00*/ 	.short	0x0210
        /*0a02*/ 	.short	0x0a70


	//----- nvinfo : EIATTR_SW_WAR
	.align		4
.L_895:
        /*0a04*/ 	.byte	0x04, 0x36
        /*0a06*/ 	.short	(.L_897 - .L_896)
.L_896:
        /*0a08*/ 	.word	0x00000008
.L_897:


//--------------------- .nv.info._ZN7cutlass13device_kernelIN5flash11enable_sm90INS1_16FlashAttnFwdSm90INS1_25CollectiveMainloopFwdSm90ILi2EN4cute5tupleIJNS5_1CILi1EEES8_S8_EEENS6_IJNS7_ILi128EEENS7_ILi112EEENS7_ILi192EEEEEELi192ENS_6half_tEfNS_4arch4Sm90ELb1ELb0ELb0ELb1ELb0ELb1ELb0ELb1ELb1ELb0ELb0ELb0EEENS1_21CollectiveEpilogueFwdINS6_IJSA_SC_SB_EEES9_SE_SG_Li256ELb1ELb0ELb0ELb0EEENS1_36VarlenDynamicPersistentTileSchedulerILi128ELi112ELi256ELi32ELb0ELb0ELb1ELb1ELb1ELb1EEEEEEEEEvNT_6ParamsE --------------------------
	.section	.nv.info._ZN7cutlass13device_kernelIN5flash11enable_sm90INS1_16FlashAttnFwdSm90INS1_25CollectiveMainloopFwdSm90ILi2EN4cute5tupleIJNS5_1CILi1EEES8_S8_EEENS6_IJNS7_ILi128EEENS7_ILi112EEENS7_ILi192EEEEEELi192ENS_6half_tEfNS_4arch4Sm90ELb1ELb0ELb0ELb1ELb0ELb1ELb0ELb1ELb1ELb0ELb0ELb0EEENS1_21CollectiveEpilogueFwdINS6_IJSA_SC_SB_EEES9_SE_SG_Li256ELb1ELb0ELb0ELb0EEENS1_36VarlenDynamicPersistentTileSchedulerILi128ELi112ELi256ELi32ELb0ELb0ELb1ELb1ELb1ELb1EEEEEEEEEvNT_6ParamsE,"",@"SHT_CUDA_INFO"
	.sectionflags	@""
	.align	4


	//----- nvinfo : EIATTR_CUDA_API_VERSION
	.align		4
        /*0000*/ 	.byte	0x04, 0x37
        /*0002*/ 	.short	(.L_899 - .L_898)
.L_898:
        /*0004*/ 	.word	0x00000082


	//----- nvinfo : EIATTR_KPARAM_INFO
	.align		4
.L_899:
        /*0008*/ 	.byte	0x04, 0x17
        /*000a*/ 	.short	(.L_901 - .L_900)
.L_900:
        /*000c*/ 	.word	0x00000000
        /*0010*/ 	.short	0x0000
        /*0012*/ 	.short	0x0070
        /*0014*/ 	.byte	0x00, 0xf0, 0x01, 0x28


	//----- nvinfo : EIATTR_SPARSE_MMA_MASK
	.align		4
.L_901:
        /*0018*/ 	.byte	0x03, 0x50
        /*001a*/ 	.short	0x0000


	//----- nvinfo : EIATTR_MAXREG_COUNT
	.align		4
        /*001c*/ 	.byte	0x03, 0x1b
        /*001e*/ 	.short	0x00a8


	//----- nvinfo : EIATTR_NUM_BARRIERS
	.align		4
        /*0020*/ 	.byte	0x02, 0x4c
        /*0022*/ 	.byte	0x10
	.zero		1


	//----- nvinfo : EIATTR_EXTERNS
	.align		4
        /*0024*/ 	.byte	0x04, 0x0f
        /*0026*/ 	.short	(.L_903 - .L_902)


	//   ....[0]....
	.align		4
.L_902:
        /*0028*/ 	.word	index@(__assertfail)


	//----- nvinfo : EIATTR_ANNOTATIONS
	.align		4
.L_903:
        /*002c*/ 	.byte	0x04, 0x55
        /*002e*/ 	.short	(.L_905 - .L_904)


	//   ....[0]....
.L_904:
        /* <DEDUP_REMOVED lines=77> */


	//----- nvinfo : EIATTR_MERCURY_ISA_VERSION
	.align		4
.L_905:
        /*04f0*/ 	.byte	0x03, 0x5f
        /*04f2*/ 	.short	0x0101


	//----- nvinfo : EIATTR_UNUSED_LOAD_BYTE_OFFSET
	.align		4
        /*04f4*/ 	.byte	0x04, 0x44
        /*04f6*/ 	.short	(.L_907 - .L_906)


	//   ....[0]....
.L_906:
        /*04f8*/ 	.word	0x00000ae0
        /*04fc*/ 	.word	0x0000fff0


	//   ....[1]....
        /*0500*/ 	.word	0x000223c0
        /*0504*/ 	.word	0x0000fff0


	//----- nvinfo : EIATTR_INT_WARP_WIDE_INSTR_OFFSETS
	.align		4
.L_907:
        /*0508*/ 	.byte	0x04, 0x31
        /*050a*/ 	.short	(.L_909 - .L_908)


	//   ....[0]....
.L_908:
        /*050c*/ 	.word	0x000001c0


	//   ....[1]....
        /*0510*/ 	.word	0x00000200


	//   ....[2]....
        /*0514*/ 	.word	0x00000270


	//   ....[3]....
        /*0518*/ 	.word	0x00026a20


	//   ....[4]....
        /*051c*/ 	.word	0x00026ab0


	//   ....[5]....
        /*0520*/ 	.word	0x00026f30


	//   ....[6]....
        /*0524*/ 	.word	0x00026f60


	//   ....[7]....
        /*0528*/ 	.word	0x00027170


	//   ....[8]....
        /*052c*/ 	.word	0x00027260


	//   ....[9]....
        /*0530*/ 	.word	0x00029690


	//   ....[10]....
        /*0534*/ 	.word	0x00029720


	//----- nvinfo : EIATTR_COOP_GROUP_MASK_REGIDS
	.align		4
.L_909:
        /*0538*/ 	.byte	0x04, 0x29
        /*053a*/ 	.short	(.L_911 - .L_910)


	//   ....[0]....
.L_910:
        /*053c*/ 	.word	0xffffffff


	//   ....[1]....
        /*0540*/ 	.word	0xffffffff


	//   ....[2]....
        /*0544*/ 	.word	0xffffffff


	//   ....[3]....
        /*0548*/ 	.word	0xffffffff


	//   ....[4]....
        /*054c*/ 	.word	0xffffffff


	//   ....[5]....
        /*0550*/ 	.word	0xffffffff


	//   ....[6]....
        /*0554*/ 	.word	0xffffffff


	//   ....[7]....
        /*0558*/ 	.word	0xffffffff


	//   ....[8]....
        /*055c*/ 	.word	0xffffffff


	//   ....[9]....
        /*0560*/ 	.word	0xffffffff


	//   ....[10]....
        /*0564*/ 	.word	0xffffffff


	//   ....[11]....
        /*0568*/ 	.word	0xffffffff


	//   ....[12]....
        /*056c*/ 	.word	0xffffffff


	//   ....[13]....
        /*0570*/ 	.word	0xffffffff


	//   ....[14]....
        /*0574*/ 	.word	0xffffffff


	//   ....[15]....
        /*0578*/ 	.word	0xffffffff


	//   ....[16]....
        /*057c*/ 	.word	0xffffffff


	//   ....[17]....
        /*0580*/ 	.word	0xffffffff


	//   ....[18]....
        /*0584*/ 	.word	0xffffffff


	//   ....[19]....
        /*0588*/ 	.word	0xffffffff


	//   ....[20]....
        /*058c*/ 	.word	0xffffffff


	//   ....[21]....
        /*0590*/ 	.word	0xffffffff


	//   ....[22]....
        /*0594*/ 	.word	0xffffffff


	//   ....[23]....
        /*0598*/ 	.word	0xffffffff


	//   ....[24]....
        /*059c*/ 	.word	0xffffffff


	//   ....[25]....
        /*05a0*/ 	.word	0xffffffff


	//   ....[26]....
        /*05a4*/ 	.word	0xffffffff


	//   ....[27]....
        /*05a8*/ 	.word	0xffffffff


	//   ....[28]....
        /*05ac*/ 	.word	0xffffffff


	//   ....[29]....
        /*05b0*/ 	.word	0xffffffff


	//   ....[30]....
        /*05b4*/ 	.word	0xffffffff


	//   ....[31]....
        /*05b8*/ 	.word	0xffffffff


	//   ....[32]....
        /*05bc*/ 	.word	0xffffffff


	//   ....[33]....
        /*05c0*/ 	.word	0xffffffff


	//   ....[34]....
        /*05c4*/ 	.word	0xffffffff


	//   ....[35]....
        /*05c8*/ 	.word	0xffffffff


	//   ....[36]....
        /*05cc*/ 	.word	0xffffffff


	//   ....[37]....
        /*05d0*/ 	.word	0xffffffff


	//   ....[38]....
        /*05d4*/ 	.word	0xffffffff


	//   ....[39]....
        /*05d8*/ 	.word	0xffffffff


	//   ....[40]....
        /*05dc*/ 	.word	0xffffffff


	//   ....[41]....
        /*05e0*/ 	.word	0xffffffff


	//   ....[42]....
        /*05e4*/ 	.word	0xffffffff


	//   ....[43]....
        /*05e8*/ 	.word	0xffffffff


	//   ....[44]....
        /*05ec*/ 	.word	0xffffffff


	//   ....[45]....
        /*05f0*/ 	.word	0xffffffff


	//   ....[46]....
        /*05f4*/ 	.word	0xffffffff


	//   ....[47]....
        /*05f8*/ 	.word	0xffffffff


	//   ....[48]....
        /*05fc*/ 	.word	0xffffffff


	//   ....[49]....
        /*0600*/ 	.word	0xffffffff


	//   ....[50]....
        /*0604*/ 	.word	0xffffffff


	//   ....[51]....
        /*0608*/ 	.word	0xffffffff


	//   ....[52]....
        /*060c*/ 	.word	0xffffffff


	//   ....[53]....
        /*0610*/ 	.word	0xffffffff


	//   ....[54]....
        /*0614*/ 	.word	0xffffffff


	//   ....[55]....
        /*0618*/ 	.word	0xffffffff


	//   ....[56]....
        /*061c*/ 	.word	0xffffffff


	//   ....[57]....
        /*0620*/ 	.word	0xffffffff


	//   ....[58]....
        /*0624*/ 	.word	0x0500000f


	//   ....[59]....
        /*0628*/ 	.word	0x0500000f


	//   ....[60]....
        /*062c*/ 	.word	0x0500000f


	//   ....[61]....
        /*0630*/ 	.word	0x0500000f


	//   ....[62]....
        /*0634*/ 	.word	0x0500000f


	//   ....[63]....
        /*0638*/ 	.word	0x0500000f


	//   ....[64]....
        /*063c*/ 	.word	0x0500000f


	//   ....[65]....
        /*0640*/ 	.word	0x0500000f


	//   ....[66]....
        /*0644*/ 	.word	0x0500000f


	//   ....[67]....
        /*0648*/ 	.word	0x0500000f


	//   ....[68]....
        /*064c*/ 	.word	0x0500000f


	//   ....[69]....
        /*0650*/ 	.word	0x0500000f


	//   ....[70]....
        /*0654*/ 	.word	0x0500000f


	//   ....[71]....
        /*0658*/ 	.word	0x0500000f


	//   ....[72]....
        /*065c*/ 	.word	0x0500000f


	//   ....[73]....
        /*0660*/ 	.word	0x0500000f


	//   ....[74]....
        /*0664*/ 	.word	0x0500000f


	//   ....[75]....
        /*0668*/ 	.word	0x0500000f


	//   ....[76]....
        /*066c*/ 	.word	0x0500000f


	//   ....[77]....
        /*0670*/ 	.word	0x0500000f


	//   ....[78]....
        /*0674*/ 	.word	0x0500000f


	//   ....[79]....
        /*0678*/ 	.word	0x0500000f


	//   ....[80]....
        /*067c*/ 	.word	0x0500000f


	//   ....[81]....
        /*0680*/ 	.word	0x0500000f


	//   ....[82]....
        /*0684*/ 	.word	0x0500000f


	//   ....[83]....
        /*0688*/ 	.word	0x0500000f


	//   ....[84]....
        /*068c*/ 	.word	0x0500000f


	//   ....[85]....
        /*0690*/ 	.word	0x0500000f


	//   ....[86]....
        /*0694*/ 	.word	0x0500000f


	//   ....[87]....
        /*0698*/ 	.word	0x0500000f


	//   ....[88]....
        /*069c*/ 	.word	0x0500000f


	//   ....[89]....
        /*06a0*/ 	.word	0x0500000f


	//   ....[90]....
        /*06a4*/ 	.word	0x0500000f


	//   ....[91]....
        /*06a8*/ 	.word	0x0500000f


	//   ....[92]....
        /*06ac*/ 	.word	0x0500000f


	//   ....[93]....
        /*06b0*/ 	.word	0x0500000f


	//----- nvinfo : EIATTR_COOP_GROUP_INSTR_OFFSETS
	.align		4
.L_911:
        /*06b4*/ 	.byte	0x04, 0x28
        /*06b6*/ 	.short	(.L_913 - .L_912)


	//   ....[0]....
.L_912:
        /*06b8*/ 	.word	0x00000060


	//   ....[1]....
        /*06bc*/ 	.word	0x000001d0


	//   ....[2]....
        /*06c0*/ 	.word	0x00000220


	//   ....[3]....
        /*06c4*/ 	.word	0x00000450


	//   ....[4]....
        /*06c8*/ 	.word	0x000005b0


	//   ....[5]....
        /*06cc*/ 	.word	0x000006d0


	//   ....[6]....
        /*06d0*/ 	.word	0x00000830


	//   ....[7]....
        /*06d4*/ 	.word	0x0000a9e0


	//   ....[8]....
        /*06d8*/ 	.word	0x000154d0


	//   ....[9]....
        /*06dc*/ 	.word	0x00015510


	//   ....[10]....
        /*06e0*/ 	.word	0x00015d90


	//   ....[11]....
        /*06e4*/ 	.word	0x00015e50


	//   ....[12]....
        /*06e8*/ 	.word	0x0001aeb0


	//   ....[13]....
        /*06ec*/ 	.word	0x0001b000


	//   ....[14]....
        /*06f0*/ 	.word	0x0001b740


	//   ....[15]....
        /*06f4*/ 	.word	0x0001b7a0


	//   ....[16]....
        /*06f8*/ 	.word	0x000201d0


	//   ....[17]....
        /*06fc*/ 	.word	0x00020200


	//   ....[18]....
        /*0700*/ 	.word	0x00020260


	//   ....[19]....
        /*0704*/ 	.word	0x00020580


	//   ....[20]....
        /*0708*/ 	.word	0x00021b70


	//   ....[21]....
        /*070c*/ 	.word	0x00021b80


	//   ....[22]....
        /*0710*/ 	.word	0x00021bc0


	//   ....[23]....
        /*0714*/ 	.word	0x00021bd0


	//   ....[24]....
        /*0718*/ 	.word	0x00024740


	//   ....[25]....
        /*071c*/ 	.word	0x000248c0


	//   ....[26]....
        /*0720*/ 	.word	0x000248f0


	//   ....[27]....
        /*0724*/ 	.word	0x00024930


	//   ....[28]....
        /*0728*/ 	.word	0x00024990


	//   ....[29]....
        /*072c*/ 	.word	0x000249f0


	//   ....[30]....
        /*0730*/ 	.word	0x00024a40


	//   ....[31]....
        /*0734*/ 	.word	0x00024bf0


	//   ....[32]....
        /*0738*/ 	.word	0x00024c50


	//   ....[33]....
        /*073c*/ 	.word	0x00024c90


	//   ....[34]....
        /*0740*/ 	.word	0x00024cd0


	//   ....[35]....
        /*0744*/ 	.word	0x00024d00


	//   ....[36]....
        /*0748*/ 	.word	0x00024d30


	//   ....[37]....
        /*074c*/ 	.word	0x00024dc0


	//   ....[38]....
        /*0750*/ 	.word	0x00024e20


	//   ....[39]....
        /*0754*/ 	.word	0x00024eb0


	//   ....[40]....
        /*0758*/ 	.word	0x00029bc0


	//   ....[41]....
        /*075c*/ 	.word	0x00029bd0


	//   ....[42]....
        /*0760*/ 	.word	0x00029ce0


	//   ....[43]....
        /*0764*/ 	.word	0x00029d40


	//   ....[44]....
        /*0768*/ 	.word	0x00029d80


	//   ....[45]....
        /*076c*/ 	.word	0x00029dc0


	//   ....[46]....
        /*0770*/ 	.word	0x00029df0


	//   ....[47]....
        /*0774*/ 	.word	0x00029e20


	//   ....[48]....
        /*0778*/ 	.word	0x00029fb0


	//   ....[49]....
        /*077c*/ 	.word	0x0002a010


	//   ....[50]....
        /*0780*/ 	.word	0x0002a050


	//   ....[51]....
        /*0784*/ 	.word	0x0002a090


	//   ....[52]....
        /*0788*/ 	.word	0x0002a0c0


	//   ....[53]....
        /*078c*/ 	.word	0x0002a0f0


	//   ....[54]....
        /*0790*/ 	.word	0x0002a1b0


	//   ....[55]....
        /*0794*/ 	.word	0x0002a1d0


	//   ....[56]....
        /*0798*/ 	.word	0x0002a240


	//   ....[57]....
        /*079c*/ 	.word	0x0002a8d0


	//   ....[58]....
        /*07a0*/ 	.word	0x0002ad30


	//   ....[59]....
        /*07a4*/ 	.word	0x0002add0


	//   ....[60]....
        /*07a8*/ 	.word	0x0002ae70


	//   ....[61]....
        /*07ac*/ 	.word	0x0002af10


	//   ....[62]....
        /*07b0*/ 	.word	0x0002afb0


	//   ....[63]....
        /*07b4*/ 	.word	0x0002b050


	//   ....[64]....
        /*07b8*/ 	.word	0x0002b0f0


	//   ....[65]....
        /*07bc*/ 	.word	0x0002b190


	//   ....[66]....
        /*07c0*/ 	.word	0x0002b280


	//   ....[67]....
        /*07c4*/ 	.word	0x0002b320


	//   ....[68]....
        /*07c8*/ 	.word	0x0002b3c0


	//   ....[69]....
        /*07cc*/ 	.word	0x0002b460


	//   ....[70]....
        /*07d0*/ 	.word	0x0002b500


	//   ....[71]....
        /*07d4*/ 	.word	0x0002b5a0


	//   ....[72]....
        /*07d8*/ 	.word	0x0002b640


	//   ....[73]....
        /*07dc*/ 	.word	0x0002b6e0


	//   ....[74]....
        /*07e0*/ 	.word	0x0002b9e0


	//   ....[75]....
        /*07e4*/ 	.word	0x0002bcc0


	//   ....[76]....
        /*07e8*/ 	.word	0x0002c0e0


	//   ....[77]....
        /*07ec*/ 	.word	0x0002c170


	//   ....[78]....
        /*07f0*/ 	.word	0x0002c210


	//   ....[79]....
        /*07f4*/ 	.word	0x0002c2c0


	//   ....[80]....
        /*07f8*/ 	.word	0x0002c340


	//   ....[81]....
        /*07fc*/ 	.word	0x0002c3c0


	//   ....[82]....
        /*0800*/ 	.word	0x0002c440


	//   ....[83]....
        /*0804*/ 	.word	0x0002c4c0


	//   ....[84]....
        /*0808*/ 	.word	0x0002c550


	//   ....[85]....
        /*080c*/ 	.word	0x0002c600


	//   ....[86]....
        /*0810*/ 	.word	0x0002c680


	//   ....[87]....
        /*0814*/ 	.word	0x0002c700


	//   ....[88]....
        /*0818*/ 	.word	0x0002c780


	//   ....[89]....
        /*081c*/ 	.word	0x0002c800


	//   ....[90]....
        /*0820*/ 	.word	0x0002c870


	//   ....[91]....
        /*0824*/ 	.word	0x0002c910


	//   ....[92]....
        /*0828*/ 	.word	0x0002c9a0


	//   ....[93]....
        /*082c*/ 	.word	0x0002cad0


	//----- nvinfo : EIATTR_REG_RECONFIG
	.align		4
.L_913:
        /*0830*/ 	.byte	0x01, 0x54
	.zero		2


	//----- nvinfo : EIATTR_SYSCALL_OFFSETS
	.align		4
        /*0834*/ 	.byte	0x04, 0x46
        /*0836*/ 	.short	(.L_915 - .L_914)


	//   ....[0]....
.L_914:
        /*0838*/ 	.word	0x00001a50


	//   ....[1]....
        /*083c*/ 	.word	0x00001ba0


	//   ....[2]....
        /*0840*/ 	.word	0x0000ab80


	//   ....[3]....
        /*0844*/ 	.word	0x0000b020


	//   ....[4]....
        /*0848*/ 	.word	0x00026c40


	//   ....[5]....
        /*084c*/ 	.word	0x00026d80


	//   ....[6]....
        /*0850*/ 	.word	0x00026e80


	//----- nvinfo : EIATTR_MBARRIER_INSTR_OFFSETS
	.align		4
.L_915:
        /*0854*/ 	.byte	0x04, 0x39
        /*0856*/ 	.short	(.L_917 - .L_916)


	//   ....[0]....
.L_916:
        /*0858*/ 	.word	0x00000300
        /*085c*/ 	.word	0x000000ff
        /*0860*/ 	.word	0x00036800
        /*0864*/ 	.short	0x0100
        /*0866*/ 	.byte	0x08
	.zero		1


	//   ....[1]....
        /*0868*/ 	.word	0x00000310
        /*086c*/ 	.word	0x000000ff
        /*0870*/ 	.word	0x00036820
        /*0874*/ 	.short	0x0100
        /*0876*/ 	.byte	0x08
	.zero		1


	//   ....[2]....
        /*0878*/ 	.word	0x00000400
        /*087c*/ 	.word	0x000000ff
        /*0880*/ 	.word	0x00036830
        /*0884*/ 	.short	0x0100
        /*0886*/ 	.byte	0x08
	.zero		1


	//   ....[3]....
        /*0888*/ 	.word	0x00000410
        /*088c*/ 	.word	0x000000ff
        /*0890*/ 	.word	0x00036840
        /*0894*/ 	.short	0x0100
        /*0896*/ 	.byte	0x08
	.zero		1


	//   ....[4]....
        /*0898*/ 	.word	0x00000420
        /*089c*/ 	.word	0x000000ff
        /*08a0*/ 	.word	0x00036838
        /*08a4*/ 	.short	0x0100
        /*08a6*/ 	.byte	0x08
	.zero		1


	//   ....[5]....
        /*08a8*/ 	.word	0x00000430
        /*08ac*/ 	.word	0x000000ff
        /*08b0*/ 	.word	0x00036848
        /*08b4*/ 	.short	0x0100
        /*08b6*/ 	.byte	0x08
	.zero		1


	//   ....[6]....
        /*08b8*/ 	.word	0x00000560
        /*08bc*/ 	.word	0x000000ff
        /*08c0*/ 	.word	0x00036850
        /*08c4*/ 	.short	0x0100
        /*08c6*/ 	.byte	0x08
	.zero		1


	//   ....[7]....
        /*08c8*/ 	.word	0x00000570
        /*08cc*/ 	.word	0x000000ff
        /*08d0*/ 	.word	0x00036860
        /*08d4*/ 	.short	0x0100
        /*08d6*/ 	.byte	0x08
	.zero		1


	//   ....[8]....
        /*08d8*/ 	.word	0x00000580
        /*08dc*/ 	.word	0x000000ff
        /*08e0*/ 	.word	0x00036858
        /*08e4*/ 	.short	0x0100
        /*08e6*/ 	.byte	0x08
	.zero		1


	//   ....[9]....
        /*08e8*/ 	.word	0x00000590
        /*08ec*/ 	.word	0x000000ff
        /*08f0*/ 	.word	0x00036868
        /*08f4*/ 	.short	0x0100
        /*08f6*/ 	.byte	0x08
	.zero		1


	//   ....[10]....
        /*08f8*/ 	.word	0x00000680
        /*08fc*/ 	.word	0x000000ff
        /*0900*/ 	.word	0x00036870
        /*0904*/ 	.short	0x0100
        /*0906*/ 	.byte	0x06
	.zero		1


	//   ....[11]....
        /*0908*/ 	.word	0x00000690
        /*090c*/ 	.word	0x000000ff
        /*0910*/ 	.word	0x00036880
        /*0914*/ 	.short	0x0100
        /*0916*/ 	.byte	0x06
	.zero		1


	//   ....[12]....
        /*0918*/ 	.word	0x000006a0
        /*091c*/ 	.word	0x000000ff
        /*0920*/ 	.word	0x00036878
        /*0924*/ 	.short	0x0100
        /*0926*/ 	.byte	0x06
	.zero		1


	//   ....[13]....
        /*0928*/ 	.word	0x000006b0
        /*092c*/ 	.word	0x000000ff
        /*0930*/ 	.word	0x00036888
        /*0934*/ 	.short	0x0100
        /*0936*/ 	.byte	0x06
	.zero		1


	//   ....[14]....
        /*0938*/ 	.word	0x000007e0
        /*093c*/ 	.word	0x000000ff
        /*0940*/ 	.word	0x00036890
        /*0944*/ 	.short	0x0100
        /*0946*/ 	.byte	0x08
	.zero		1


	//   ....[15]....
        /*0948*/ 	.word	0x000007f0
        /*094c*/ 	.word	0x000000ff
        /*0950*/ 	.word	0x000368a0
        /*0954*/ 	.short	0x0100
        /*0956*/ 	.byte	0x08
	.zero		1


	//   ....[16]....
        /*0958*/ 	.word	0x00000800
        /*095c*/ 	.word	0x000000ff
        /*0960*/ 	.word	0x00036898
        /*0964*/ 	.short	0x0100
        /*0966*/ 	.byte	0x08
	.zero		1


	//   ....[17]....
        /*0968*/ 	.word	0x00000810
        /*096c*/ 	.word	0x000000ff
        /*0970*/ 	.word	0x000368a8
        /*0974*/ 	.short	0x0100
        /*0976*/ 	.byte	0x08
	.zero		1


	//   ....[18]....
        /*0978*/ 	.word	0x00000940
        /*097c*/ 	.word	0x000000ff
        /*0980*/ 	.word	0x000368b0
        /*0984*/ 	.short	0x0100
        /*0986*/ 	.byte	0x08
	.zero		1


	//   ....[19]....
        /*0988*/ 	.word	0x00000950
        /*098c*/ 	.word	0x000000ff
        /*0990*/ 	.word	0x000368c0
        /*0994*/ 	.short	0x0100
        /*0996*/ 	.byte	0x08
	.zero		1


	//   ....[20]....
        /*0998*/ 	.word	0x00000960
        /*099c*/ 	.word	0x000000ff
        /*09a0*/ 	.word	0x000368b8
        /*09a4*/ 	.short	0x0100
        /*09a6*/ 	.byte	0x08
	.zero		1


	//   ....[21]....
        /*09a8*/ 	.word	0x00000970
        /*09ac*/ 	.word	0x000000ff
        /*09b0*/ 	.word	0x000368c8
        /*09b4*/ 	.short	0x0100
        /*09b6*/ 	.byte	0x08
	.zero		1


	//   ....[22]....
        /*09b8*/ 	.word	0x000037b0
        /*09bc*/ 	.word	0x00000062
        /*09c0*/ 	.word	0x00036890
        /*09c4*/ 	.short	0x010a
        /*09c6*/ 	.byte	0x3f
	.zero		1


	//   ....[23]....
        /*09c8*/ 	.word	0x00006a20
        /*09cc*/ 	.word	0x00000062
        /*09d0*/ 	.word	0x00036890
        /*09d4*/ 	.short	0x010a
        /*09d6*/ 	.byte	0x3f
	.zero		1


	//   ....[24]....
        /*09d8*/ 	.word	0x00009b10
        /*09dc*/ 	.word	0x00000062
        /*09e0*/ 	.word	0x00036890
        /*09e4*/ 	.short	0x010a
        /*09e6*/ 	.byte	0x3f
	.zero		1


	//   ....[25]....
        /*09e8*/ 	.word	0x00009ee0
        /*09ec*/ 	.word	0x00000028
        /*09f0*/ 	.word	0x00000000
        /*09f4*/ 	.short	0x0101
        /*09f6*/ 	.byte	0x3f
	.zero		1


	//   ....[26]....
        /*09f8*/ 	.word	0x00009f20
        /*09fc*/ 	.word	0x00000062
        /*0a00*/ 	.word	0x000368b0
        /*0a04*/ 	.short	0x010a
        /*0a06*/ 	.byte	0x3f
	.zero		1


	//   ....[27]....
        /*0a08*/ 	.word	0x0000a590
        /*0a0c*/ 	.word	0x00000062
        /*0a10*/ 	.word	0x00000000
        /*0a14*/ 	.short	0x0101
        /*0a16*/ 	.byte	0x3f
	.zero		1


	//   ....[28]....
        /*0a18*/ 	.word	0x0000ac00
        /*0a1c*/ 	.word	0x00000012
        /*0a20*/ 	.word	0x00036800
        /*0a24*/ 	.short	0x010a
        /*0a26*/ 	.byte	0x3f
	.zero		1


	//   ....[29]....
        /*0a28*/ 	.word	0x0000ac50
        /*0a2c*/ 	.word	0x00000012
        /*0a30*/ 	.word	0x00036800
        /*0a34*/ 	.short	0x010a
        /*0a36*/ 	.byte	0x3f
	.zero		1


	//   ....[30]....
        /*0a38*/ 	.word	0x0000bfe0
        /*0a3c*/ 	.word	0x00000012
        /*0a40*/ 	.word	0x00036800
        /*0a44*/ 	.short	0x010a
        /*0a46*/ 	.byte	0x3f
	.zero		1


	//   ....[31]....
        /*0a48*/ 	.word	0x0000f170
        /*0a4c*/ 	.word	0x00000012
        /*0a50*/ 	.word	0x00036800
        /*0a54*/ 	.short	0x010a
        /*0a56*/ 	.byte	0x3f
	.zero		1


	//   ....[32]....
        /*0a58*/ 	.word	0x00011a10
        /*0a5c*/ 	.word	0x00000006
        /*0a60*/ 	.word	0x00036830
        /*0a64*/ 	.short	0x010a
        /*0a66*/ 	.byte	0x3f
	.zero		1


	//   ....[33]....
        /*0a68*/ 	.word	0x00011a90
        /*0a6c*/ 	.word	0x00000006
        /*0a70*/ 	.word	0x00036830
        /*0a74*/ 	.short	0x010a
        /*0a76*/ 	.byte	0x3f
	.zero		1


	//   ....[34]....
        /*0a78*/ 	.word	0x00015410
        /*0a7c*/ 	.word	0x00000006
        /*0a80*/ 	.word	0x00000000
        /*0a84*/ 	.short	0x0101
        /*0a86*/ 	.byte	0x3f
	.zero		1


	//   ....[35]....
        /*0a88*/ 	.word	0x00016f20
        /*0a8c*/ 	.word	0x0000000d
        /*0a90*/ 	.word	0x00036830
        /*0a94*/ 	.short	0x010a
        /*0a96*/ 	.byte	0x3f
	.zero		1


	//   ....[36]....
        /*0a98*/ 	.word	0x00016fa0
        /*0a9c*/ 	.word	0x0000000d
        /*0aa0*/ 	.word	0x00036830
        /*0aa4*/ 	.short	0x010a
        /*0aa6*/ 	.byte	0x3f
	.zero		1


	//   ....[37]....
        /*0aa8*/ 	.word	0x0001a610
        /*0aac*/ 	.word	0x0000000b
        /*0ab0*/ 	.word	0x00036850
        /*0ab4*/ 	.short	0x010a
        /*0ab6*/ 	.byte	0x3f
	.zero		1


	//   ....[38]....
        /*0ab8*/ 	.word	0x0001a660
        /*0abc*/ 	.word	0x0000000b
        /*0ac0*/ 	.word	0x00036850
        /*0ac4*/ 	.short	0x010a
        /*0ac6*/ 	.byte	0x3f
	.zero		1


	//   ....[39]....
        /*0ac8*/ 	.word	0x0001c000
        /*0acc*/ 	.word	0x0000000d
        /*0ad0*/ 	.word	0x00000000
        /*0ad4*/ 	.short	0x0101
        /*0ad6*/ 	.byte	0x3f
	.zero		1


	//   ....[40]....
        /*0ad8*/ 	.word	0x0001c060
        /*0adc*/ 	.word	0x00000007
        /*0ae0*/ 	.word	0x00000000
        /*0ae4*/ 	.short	0x0101
        /*0ae6*/ 	.byte	0x3f
	.zero		1


	//   ....[41]....
        /*0ae8*/ 	.word	0x0001c490
        /*0aec*/ 	.word	0x00000004
        /*0af0*/ 	.word	0x00036830
        /*0af4*/ 	.short	0x010a
        /*0af6*/ 	.byte	0x3f
	.zero		1


	//   ....[42]....
        /*0af8*/ 	.word	0x0001c510
        /*0afc*/ 	.word	0x00000004
        /*0b00*/ 	.word	0x00036830
        /*0b04*/ 	.short	0x010a
        /*0b06*/ 	.byte	0x3f
	.zero		1


	//   ....[43]....
        /*0b08*/ 	.word	0x0001fb80
        /*0b0c*/ 	.word	0x0000000b
        /*0b10*/ 	.word	0x00036850
        /*0b14*/ 	.short	0x010a
        /*0b16*/ 	.byte	0x3f
	.zero		1


	//   ....[44]....
        /*0b18*/ 	.word	0x0001fbd0
        /*0b1c*/ 	.word	0x0000000b
        /*0b20*/ 	.word	0x00036850
        /*0b24*/ 	.short	0x010a
        /*0b26*/ 	.byte	0x3f
	.zero		1


	//   ....[45]....
        /*0b28*/ 	.word	0x00020c10
        /*0b2c*/ 	.word	0x00000014
        /*0b30*/ 	.word	0x00000000
        /*0b34*/ 	.short	0x0101
        /*0b36*/ 	.byte	0x3f
	.zero		1


	//   ....[46]....
        /*0b38*/ 	.word	0x00020c70
        /*0b3c*/ 	.word	0x0000000b
        /*0b40*/ 	.word	0x00000000
        /*0b44*/ 	.short	0x0101
        /*0b46*/ 	.byte	0x3f
	.zero		1


	//   ....[47]....
        /*0b48*/ 	.word	0x00021770
        /*0b4c*/ 	.word	0x0000000b
        /*0b50*/ 	.word	0x00036850
        /*0b54*/ 	.short	0x010a
        /*0b56*/ 	.byte	0x3f
	.zero		1


	//   ....[48]....
        /*0b58*/ 	.word	0x00021810
        /*0b5c*/ 	.word	0x0000000b
        /*0b60*/ 	.word	0x00036850
        /*0b64*/ 	.short	0x010a
        /*0b66*/ 	.byte	0x3f
	.zero		1


	//   ....[49]....
        /*0b68*/ 	.word	0x00021d50
        /*0b6c*/ 	.word	0x0000000c
        /*0b70*/ 	.word	0x00000000
        /*0b74*/ 	.short	0x0101
        /*0b76*/ 	.byte	0x3f
	.zero		1


	//   ....[50]....
        /*0b78*/ 	.word	0x000235f0
        /*0b7c*/ 	.word	0x00000000
        /*0b80*/ 	.word	0x00000000
        /*0b84*/ 	.short	0x0101
        /*0b86*/ 	.byte	0x3f
	.zero		1


	//   ....[51]....
        /*0b88*/ 	.word	0x00025d50
        /*0b8c*/ 	.word	0x00000009
        /*0b90*/ 	.word	0x00036820
        /*0b94*/ 	.short	0x010a
        /*0b96*/ 	.byte	0x3f
	.zero		1


	//   ....[52]....
        /*0b98*/ 	.word	0x00025de0
        /*0b9c*/ 	.word	0x00000005
        /*0ba0*/ 	.word	0x000368a0
        /*0ba4*/ 	.short	0x010a
        /*0ba6*/ 	.byte	0x3f
	.zero		1


	//   ....[53]....
        /*0ba8*/ 	.word	0x00026060
        /*0bac*/ 	.word	0x00000005
        /*0bb0*/ 	.word	0x000368c0
        /*0bb4*/ 	.short	0x010a
        /*0bb6*/ 	.byte	0x3f
	.zero		1


	//   ....[54]....
        /*0bb8*/ 	.word	0x00026400
        /*0bbc*/ 	.word	0x00000006
        /*0bc0*/ 	.word	0x000368a0
        /*0bc4*/ 	.short	0x010a
        /*0bc6*/ 	.byte	0x3f
	.zero		1


	//   ....[55]....
        /*0bc8*/ 	.word	0x00026660
        /*0bcc*/ 	.word	0x00000006
        /*0bd0*/ 	.word	0x000368c0
        /*0bd4*/ 	.short	0x010a
        /*0bd6*/ 	.byte	0x3f
	.zero		1


	//   ....[56]....
        /*0bd8*/ 	.word	0x00027590
        /*0bdc*/ 	.word	0x00000007
        /*0be0*/ 	.word	0x00036840
        /*0be4*/ 	.short	0x010a
        /*0be6*/ 	.byte	0x3f
	.zero		1


	//   ....[57]....
        /*0be8*/ 	.word	0x00027b40
        /*0bec*/ 	.word	0x0000000a
        /*0bf0*/ 	.word	0x00036820
        /*0bf4*/ 	.short	0x010a
        /*0bf6*/ 	.byte	0x3f
	.zero		1


	//   ....[58]....
        /*0bf8*/ 	.word	0x00027e60
        /*0bfc*/ 	.word	0x00000008
        /*0c00*/ 	.word	0x00036840
        /*0c04*/ 	.short	0x010a
        /*0c06*/ 	.byte	0x3f
	.zero		1


	//   ....[59]....
        /*0c08*/ 	.word	0x00028160
        /*0c0c*/ 	.word	0x00000008
        /*0c10*/ 	.word	0x00036860
        /*0c14*/ 	.short	0x010a
        /*0c16*/ 	.byte	0x3f
	.zero		1


	//   ....[60]....
        /*0c18*/ 	.word	0x00028760
        /*0c1c*/ 	.word	0x00000002
        /*0c20*/ 	.word	0x00036840
        /*0c24*/ 	.short	0x010a
        /*0c26*/ 	.byte	0x3f
	.zero		1


	//   ....[61]....
        /*0c28*/ 	.word	0x00028a60
        /*0c2c*/ 	.word	0x00000002
        /*0c30*/ 	.word	0x00036860
        /*0c34*/ 	.short	0x010a
        /*0c36*/ 	.byte	0x3f
	.zero		1


	//   ....[62]....
        /*0c38*/ 	.word	0x00028fe0
        /*0c3c*/ 	.word	0x00000002
        /*0c40*/ 	.word	0x00036840
        /*0c44*/ 	.short	0x010a
        /*0c46*/ 	.byte	0x3f
	.zero		1


	//   ....[63]....
        /*0c48*/ 	.word	0x000292d0
        /*0c4c*/ 	.word	0x00000002
        /*0c50*/ 	.word	0x00036860
        /*0c54*/ 	.short	0x010a
        /*0c56*/ 	.byte	0x3f
	.zero		1


	//   ....[64]....
        /*0c58*/ 	.word	0x000297e0
        /*0c5c*/ 	.word	0x00000003
        /*0c60*/ 	.word	0x00036860
        /*0c64*/ 	.short	0x010a
        /*0c66*/ 	.byte	0x3f
	.zero		1


	//   ....[65]....
        /*0c68*/ 	.word	0x0002a850
        /*0c6c*/ 	.word	0x00000000
        /*0c70*/ 	.word	0x00036820
        /*0c74*/ 	.short	0x010a
        /*0c76*/ 	.byte	0x3f
	.zero		1


	//   ....[66]....
        /*0c78*/ 	.word	0x0002aa20
        /*0c7c*/ 	.word	0x00000006
        /*0c80*/ 	.word	0x00000000
        /*0c84*/ 	.short	0x010a
        /*0c86*/ 	.byte	0x3f
	.zero		1


	//   ....[67]....
        /*0c88*/ 	.word	0x0002aa90
        /*0c8c*/ 	.word	0x00000007
        /*0c90*/ 	.word	0x00000000
        /*0c94*/ 	.short	0x010a
        /*0c96*/ 	.byte	0x3f
	.zero		1


	//   ....[68]....
        /*0c98*/ 	.word	0x0002ab00
        /*0c9c*/ 	.word	0x00000004
        /*0ca0*/ 	.word	0x00000000
        /*0ca4*/ 	.short	0x010a
        /*0ca6*/ 	.byte	0x3f
	.zero		1


	//   ....[69]....
        /*0ca8*/ 	.word	0x0002ab30
        /*0cac*/ 	.word	0x00000003
        /*0cb0*/ 	.word	0x00000000
        /*0cb4*/ 	.short	0x010a
        /*0cb6*/ 	.byte	0x3f
	.zero		1


	//   ....[70]....
        /*0cb8*/ 	.word	0x0002ab90
        /*0cbc*/ 	.word	0x00000062
        /*0cc0*/ 	.word	0x00036890
        /*0cc4*/ 	.short	0x010a
        /*0cc6*/ 	.byte	0x3f
	.zero		1


	//   ....[71]....
        /*0cc8*/ 	.word	0x0002abe0
        /*0ccc*/ 	.word	0x00000062
        /*0cd0*/ 	.word	0x00036890
        /*0cd4*/ 	.short	0x010a
        /*0cd6*/ 	.byte	0x3f
	.zero		1


	//   ....[72]....
        /*0cd8*/ 	.word	0x0002ac30
        /*0cdc*/ 	.word	0x00000062
        /*0ce0*/ 	.word	0x00036890
        /*0ce4*/ 	.short	0x010a
        /*0ce6*/ 	.byte	0x3f
	.zero		1


	//   ....[73]....
        /*0ce8*/ 	.word	0x0002ac80
        /*0cec*/ 	.word	0x00000062
        /*0cf0*/ 	.word	0x000368b0
        /*0cf4*/ 	.short	0x010a
        /*0cf6*/ 	.byte	0x3f
	.zero		1


	//   ....[74]....
        /*0cf8*/ 	.word	0x0002b1d0
        /*0cfc*/ 	.word	0x00000012
        /*0d00*/ 	.word	0x00036800
        /*0d04*/ 	.short	0x010a
        /*0d06*/ 	.byte	0x3f
	.zero		1


	//   ....[75]....
        /*0d08*/ 	.word	0x0002b720
        /*0d0c*/ 	.word	0x00000012
        /*0d10*/ 	.word	0x00036800
        /*0d14*/ 	.short	0x010a
        /*0d16*/ 	.byte	0x3f
	.zero		1


	//   ....[76]....
        /*0d18*/ 	.word	0x0002b770
        /*0d1c*/ 	.word	0x00000006
        /*0d20*/ 	.word	0x00036830
        /*0d24*/ 	.short	0x010a
        /*0d26*/ 	.byte	0x3f
	.zero		1


	//   ....[77]....
        /*0d28*/ 	.word	0x0002b7c0
        /*0d2c*/ 	.word	0x0000000d
        /*0d30*/ 	.word	0x00036830
        /*0d34*/ 	.short	0x010a
        /*0d36*/ 	.byte	0x3f
	.zero		1


	//   ....[78]....
        /*0d38*/ 	.word	0x0002b810
        /*0d3c*/ 	.word	0x0000000b
        /*0d40*/ 	.word	0x00036850
        /*0d44*/ 	.short	0x010a
        /*0d46*/ 	.byte	0x3f
	.zero		1


	//   ....[79]....
        /*0d48*/ 	.word	0x0002b860
        /*0d4c*/ 	.word	0x00000004
        /*0d50*/ 	.word	0x00036830
        /*0d54*/ 	.short	0x010a
        /*0d56*/ 	.byte	0x3f
	.zero		1


	//   ....[80]....
        /*0d58*/ 	.word	0x0002b8b0
        /*0d5c*/ 	.word	0x0000000b
        /*0d60*/ 	.word	0x00036850
        /*0d64*/ 	.short	0x010a
        /*0d66*/ 	.byte	0x3f
	.zero		1


	//   ....[81]....
        /*0d68*/ 	.word	0x0002b900
        /*0d6c*/ 	.word	0x0000000b
        /*0d70*/ 	.word	0x00036850
        /*0d74*/ 	.short	0x010a
        /*0d76*/ 	.byte	0x3f
	.zero		1


	//   ....[82]....
        /*0d78*/ 	.word	0x0002baa0
        /*0d7c*/ 	.word	0x00000009
        /*0d80*/ 	.word	0x00036820
        /*0d84*/ 	.short	0x010a
        /*0d86*/ 	.byte	0x3f
	.zero		1


	//   ....[83]....
        /*0d88*/ 	.word	0x0002baf0
        /*0d8c*/ 	.word	0x00000005
        /*0d90*/ 	.word	0x000368a0
        /*0d94*/ 	.short	0x010a
        /*0d96*/ 	.byte	0x3f
	.zero		1


	//   ....[84]....
        /*0d98*/ 	.word	0x0002bb40
        /*0d9c*/ 	.word	0x00000005
        /*0da0*/ 	.word	0x000368c0
        /*0da4*/ 	.short	0x010a
        /*0da6*/ 	.byte	0x3f
	.zero		1


	//   ....[85]....
        /*0da8*/ 	.word	0x0002bb90
        /*0dac*/ 	.word	0x00000006
        /*0db0*/ 	.word	0x000368a0
        /*0db4*/ 	.short	0x010a
        /*0db6*/ 	.byte	0x3f
	.zero		1


	//   ....[86]....
        /*0db8*/ 	.word	0x0002bbe0
        /*0dbc*/ 	.word	0x00000006
        /*0dc0*/ 	.word	0x000368c0
        /*0dc4*/ 	.short	0x010a
        /*0dc6*/ 	.byte	0x3f
	.zero		1


	//   ....[87]....
        /*0dc8*/ 	.word	0x0002bd80
        /*0dcc*/ 	.word	0x00000007
        /*0dd0*/ 	.word	0x00036840
        /*0dd4*/ 	.short	0x010a
        /*0dd6*/ 	.byte	0x3f
	.zero		1


	//   ....[88]....
        /*0dd8*/ 	.word	0x0002be00
        /*0ddc*/ 	.word	0x00000003
        /*0de0*/ 	.word	0x00036820
        /*0de4*/ 	.short	0x010a
        /*0de6*/ 	.byte	0x3f
	.zero		1


	//   ....[89]....
        /*0de8*/ 	.word	0x0002be50
        /*0dec*/ 	.word	0x00000008
        /*0df0*/ 	.word	0x00036840
        /*0df4*/ 	.short	0x010a
        /*0df6*/ 	.byte	0x3f
	.zero		1


	//   ....[90]....
        /*0df8*/ 	.word	0x0002bea0
        /*0dfc*/ 	.word	0x00000008
        /*0e00*/ 	.word	0x00036860
        /*0e04*/ 	.short	0x010a
        /*0e06*/ 	.byte	0x3f
	.zero		1


	//   ....[91]....
        /*0e08*/ 	.word	0x0002bef0
        /*0e0c*/ 	.word	0x00000002
        /*0e10*/ 	.word	0x00036840
        /*0e14*/ 	.short	0x010a
        /*0e16*/ 	.byte	0x3f
	.zero		1


	//   ....[92]....
        /*0e18*/ 	.word	0x0002bf40
        /*0e1c*/ 	.word	0x00000002
        /*0e20*/ 	.word	0x00036860
        /*0e24*/ 	.short	0x010a
        /*0e26*/ 	.byte	0x3f
	.zero		1


	//   ....[93]....
        /*0e28*/ 	.word	0x0002bf90
        /*0e2c*/ 	.word	0x00000002
        /*0e30*/ 	.word	0x00036840
        /*0e34*/ 	.short	0x010a
        /*0e36*/ 	.byte	0x3f
	.zero		1


	//   ....[94]....
        /*0e38*/ 	.word	0x0002bfe0
        /*0e3c*/ 	.word	0x00000002
        /*0e40*/ 	.word	0x00036860
        /*0e44*/ 	.short	0x010a
        /*0e46*/ 	.byte	0x3f
	.zero		1


	//   ....[95]....
        /*0e48*/ 	.word	0x0002c030
        /*0e4c*/ 	.word	0x00000003
        /*0e50*/ 	.word	0x00036860
        /*0e54*/ 	.short	0x010a
        /*0e56*/ 	.byte	0x3f
	.zero		1


	//   ....[96]....
        /*0e58*/ 	.word	0x0002c9f0
        /*0e5c*/ 	.word	0x00000000
        /*0e60*/ 	.word	0x00036820
        /*0e64*/ 	.short	0x010a
        /*0e66*/ 	.byte	0x3f
	.zero		1


	//   ....[97]....
        /*0e68*/ 	.word	0x0002cb90
        /*0e6c*/ 	.word	0x00000006
        /*0e70*/ 	.word	0x00000000
        /*0e74*/ 	.short	0x010a
        /*0e76*/ 	.byte	0x3f
	.zero		1


	//   ....[98]....
        /*0e78*/ 	.word	0x0002cbe0
        /*0e7c*/ 	.word	0x00000007
        /*0e80*/ 	.word	0x00000000
        /*0e84*/ 	.short	0x010a
        /*0e86*/ 	.byte	0x3f
	.zero		1


	//   ....[99]....
        /*0e88*/ 	.word	0x0002cc30
        /*0e8c*/ 	.word	0x00000004
        /*0e90*/ 	.word	0x00000000
        /*0e94*/ 	.short	0x010a
        /*0e96*/ 	.byte	0x3f
	.zero		1


	//----- nvinfo : EIATTR_NUM_MBARRIERS
	.align		4
.L_917:
        /*0e98*/ 	.byte	0x03, 0x38
        /*0e9a*/ 	.short	0x0016


	//----- nvinfo : EIATTR_EXIT_INSTR_OFFSETS
	.align		4
        /*0e9c*/ 	.byte	0x04, 0x1c
        /*0e9e*/ 	.short	(.L_919 - .L_918)


	//   ....[0]....
.L_918:
        /*0ea0*/ 	.word	0x0002ab80


	//----- nvinfo : EIATTR_MAX_THREADS
	.align		4
.L_919:
        /*0ea4*/ 	.byte	0x04, 0x05
        /*0ea6*/ 	.short	(.L_921 - .L_920)
.L_920:
        /*0ea8*/ 	.word	0x00000180
        /*0eac*/ 	.word	0x00000001
        /*0eb0*/ 	.word	0x00000001


	//----- nvinfo : EIATTR_CRS_STACK_SIZE
	.align		4
.L_921:
        /*0eb4*/ 	.byte	0x04, 0x1e
        /*0eb6*/ 	.short	(.L_923 - .L_922)
.L_922:
        /*0eb8*/ 	.word	0x00000000


	//----- nvinfo : EIATTR_CBANK_PARAM_SIZE
	.align		4
.L_923:
        /*0ebc*/ 	.byte	0x03, 0x19
        /*0ebe*/ 	.short	0x0a70


	//----- nvinfo : EIATTR_PARAM_CBANK
	.align		4
        /*0ec0*/ 	.byte	0x04, 0x0a
        /*0ec2*/ 	.short	(.L_925 - .L_924)
	.align		4
.L_924:
        /*0ec4*/ 	.word	index@(.nv.constant0._ZN7cutlass13device_kernelIN5flash11enable_sm90INS1_16FlashAttnFwdSm90INS1_25CollectiveMainloopFwdSm90ILi2EN4cute5tupleIJNS5_1CILi1EEES8_S8_EEENS6_IJNS7_ILi128EEENS7_ILi112EEENS7_ILi192EEEEEELi192ENS_6half_tEfNS_4arch4Sm90ELb1ELb0ELb0ELb1ELb0ELb1ELb0ELb1ELb1ELb0ELb0ELb0EEENS1_21CollectiveEpilogueFwdINS6_IJSA_SC_SB_EEES9_SE_SG_Li256ELb1ELb0ELb0ELb0EEENS1_36VarlenDynamicPersistentTileSchedulerILi128ELi112ELi256ELi32ELb0ELb0ELb1ELb1ELb1ELb1EEEEEEEEEvNT_6ParamsE)
        /*0ec8*/ 	.short	0x0210
        /*0eca*/ 	.short	0x0a70


	//----- nvinfo : EIATTR_SW_WAR
	.align		4
.L_925:
        /*0ecc*/ 	.byte	0x04, 0x36
        /*0ece*/ 	.short	(.L_927 - .L_926)
.L_926:
        /*0ed0*/ 	.word	0x00000008
.L_927:


//--------------------- .nv.info._ZN7cutlass13device_kernelIN5flash11enable_sm90INS1_16FlashAttnFwdSm90INS1_25CollectiveMainloopFwdSm90ILi2EN4cute5tupleIJNS5_1CILi1EEES8_S8_EEENS6_IJNS7_ILi128EEENS7_ILi176EEESA_EEELi128ENS_6half_tEfNS_4arch4Sm90ELb0ELb0ELb0ELb0ELb0ELb0ELb0ELb1ELb1ELb0ELb0ELb0EEENS1_21CollectiveEpilogueFwdINS6_IJSA_SA_SB_EEES9_SD_SF_Li256ELb0ELb0ELb0ELb0EEENS1_29StaticPersistentTileSchedulerILb0EEEEEEEEEvNT_6ParamsE --------------------------
	.section	.nv.info._ZN7cutlass13device_kernelIN5flash11enable_sm90INS1_16FlashAttnFwdSm90INS1_25CollectiveMainloopFwdSm90ILi2EN4cute5tupleIJNS5_1CILi1EEES8_S8_EEENS6_IJNS7_ILi128EEENS7_ILi176EEESA_EEELi128ENS_6half_tEfNS_4arch4Sm90ELb0ELb0ELb0ELb0ELb0ELb0ELb0ELb1ELb1ELb0ELb0ELb0EEENS1_21CollectiveEpilogueFwdINS6_IJSA_SA_SB_EEES9_SD_SF_Li256ELb0ELb0ELb0ELb0EEENS1_29StaticPersistentTileSchedulerILb0EEEEEEEEEvNT_6ParamsE,"",@"SHT_CUDA_INFO"
	.sectionflags	@""
	.align	4


	//----- nvinfo : EIATTR_CUDA_API_VERSION
	.align		4
        /*0000*/ 	.byte	0x04, 0x37
        /*0002*/ 	.short	(.L_929 - .L_928)
.L_928:
        /*0004*/ 	.word	0x00000082


	//----- nvinfo : EIATTR_KPARAM_INFO
	.align		4
.L_929:
        /*0008*/ 	.byte	0x04, 0x17
        /*000a*/ 	.short	(.L_931 - .L_930)
.L_930:
        /*000c*/ 	.word	0x00000000
        /*0010*/ 	.short	0x0000
        /*0012*/ 	.short	0x0070
        /*0014*/ 	.byte	0x00, 0xf0, 0x01, 0x2e


	//----- nvinfo : EIATTR_SPARSE_MMA_MASK
	.align		4
.L_931:
        /*0018*/ 	.byte	0x03, 0x50
        /*001a*/ 	.short	0x0000


	//----- nvinfo : EIATTR_MAXREG_COUNT
	.align		4
        /*001c*/ 	.byte	0x03, 0x1b
        /*001e*/ 	.short	0x00a8


	//----- nvinfo : EIATTR_NUM_BARRIERS
	.align		4
        /*0020*/ 	.byte	0x02, 0x4c
        /*0022*/ 	.byte	0x10
	.zero		1


	//----- nvinfo : EIATTR_EXTERNS
	.align		4
        /*0024*/ 	.byte	0x04, 0x0f
        /*0026*/ 	.short	(.L_933 - .L_932)


	//   ....[0]....
	.align		4
.L_932:
        /*0028*/ 	.word	index@(__assertfail)


	//----- nvinfo : EIATTR_ANNOTATIONS
	.align		4
.L_933:
        /*002c*/ 	.byte	0x04, 0x55
        /*002e*/ 	.short	(.L_935 - .L_934)


	//   ....[0]....
.L_934:
        /* <DEDUP_REMOVED lines=15> */


	//----- nvinfo : EIATTR_MERCURY_ISA_VERSION
	.align		4
.L_935:
        /*0108*/ 	.byte	0x03, 0x5f
        /*010a*/ 	.short	0x0101


	//----- nvinfo : EIATTR_INT_WARP_WIDE_INSTR_OFFSETS
	.align		4
        /*010c*/ 	.byte	0x04, 0x31
        /*010e*/ 	.short	(.L_937 - .L_936)


	//   ....[0]....
.L_936:
        /*0110*/ 	.word	0x00000190


	//   ....[1]....
        /*0114*/ 	.word	0x000001c0


	//   ....[2]....
        /*0118*/ 	.word	0x000001d0


	//   ....[3]....
        /*011c*/ 	.word	0x0000ccb0


	//   ....[4]....
        /*0120*/ 	.word	0x0000cce0


	//   ....[5]....
        /*0124*/ 	.word	0x0000cdb0


	//----- nvinfo : EIATTR_COOP_GROUP_MASK_REGIDS
	.align		4
.L_937:
        /*0128*/ 	.byte	0x04, 0x29
        /*012a*/ 	.short	(.L_939 - .L_938)


	//   ....[0]....
.L_938:
        /*012c*/ 	.word	0xffffffff


	//   ....[1]....
        /*0130*/ 	.word	0xffffffff


	//   ....[2]....
        /*0134*/ 	.word	0xffffffff


	//   ....[3]....
        /*0138*/ 	.word	0xffffffff


	//   ....[4]....
        /*013c*/ 	.word	0xffffffff


	//   ....[5]....
        /*0140*/ 	.word	0xffffffff


	//   ....[6]....
        /*0144*/ 	.word	0xffffffff


	//   ....[7]....
        /*0148*/ 	.word	0xffffffff


	//   ....[8]....
        /*014c*/ 	.word	0xffffffff


	//   ....[9]....
        /*0150*/ 	.word	0xffffffff


	//   ....[10]....
        /*0154*/ 	.word	0xffffffff


	//   ....[11]....
        /*0158*/ 	.word	0xffffffff


	//   ....[12]....
        /*015c*/ 	.word	0xffffffff


	//   ....[13]....
        /*0160*/ 	.word	0xffffffff


	//   ....[14]....
        /*0164*/ 	.word	0xffffffff


	//   ....[15]....
        /*0168*/ 	.word	0xffffffff


	//   ....[16]....
        /*016c*/ 	.word	0xffffffff


	//   ....[17]....
        /*0170*/ 	.word	0xffffffff


	//   ....[18]....
        /*0174*/ 	.word	0xffffffff


	//   ....[19]....
        /*0178*/ 	.word	0xffffffff


	//   ....[20]....
        /*017c*/ 	.word	0xffffffff


	//   ....[21]....
        /*0180*/ 	.word	0xffffffff


	//   ....[22]....
        /*0184*/ 	.word	0xffffffff


	//   ....[23]....
        /*0188*/ 	.word	0x0500000f


	//   ....[24]....
        /*018c*/ 	.word	0x0500000f


	//----- nvinfo : EIATTR_COOP_GROUP_INSTR_OFFSETS
	.align		4
.L_939:
        /*0190*/ 	.byte	0x04, 0x28
        /*0192*/ 	.short	(.L_941 - .L_940)


	//   ....[0]....
.L_940:
        /*0194*/ 	.word	0x00000070


	//   ....[1]....
        /*0198*/ 	.word	0x000001a0


	//   ....[2]....
        /*019c*/ 	.word	0x000001f0


	//   ....[3]....
        /*01a0*/ 	.word	0x000003e0


	//   ....[4]....
        /*01a4*/ 	.word	0x00000540


	//   ....[5]....
        /*01a8*/ 	.word	0x00000660


	//   ....[6]....
        /*01ac*/ 	.word	0x000007c0


	//   ....[7]....
        /*01b0*/ 	.word	0x00000dc0


	//   ....[8]....
        /*01b4*/ 	.word	0x00004570


	//   ....[9]....
        /*01b8*/ 	.word	0x000045f0


	//   ....[10]....
        /*01bc*/ 	.word	0x00004d60


	//   ....[11]....
        /*01c0*/ 	.word	0x00004df0


	//   ....[12]....
        /*01c4*/ 	.word	0x00008f60


	//   ....[13]....
        /*01c8*/ 	.word	0x00008f90


	//   ....[14]....
        /*01cc*/ 	.word	0x00009a10


	//   ....[15]....
        /*01d0*/ 	.word	0x00009a80


	//   ....[16]....
        /*01d4*/ 	.word	0x0000af40


	//   ....[17]....
        /*01d8*/ 	.word	0x0000af80


	//   ....[18]....
        /*01dc*/ 	.word	0x0000b100


	//   ....[19]....
        /*01e0*/ 	.word	0x0000b130


	//   ....[20]....
        /*01e4*/ 	.word	0x0000c180


	//   ....[21]....
        /*01e8*/ 	.word	0x0000c450


	//   ....[22]....
        /*01ec*/ 	.word	0x0000f0a0


	//   ....[23]....
        /*01f0*/ 	.word	0x0000f5a0


	//   ....[24]....
        /*01f4*/ 	.word	0x0000fa40


	//----- nvinfo : EIATTR_REG_RECONFIG
	.align		4
.L_941:
        /*01f8*/ 	.byte	0x01, 0x54
	.zero		2


	//----- nvinfo : EIATTR_SYSCALL_OFFSETS
	.align		4
        /*01fc*/ 	.byte	0x04, 0x46
        /*01fe*/ 	.short	(.L_943 - .L_942)


	//   ....[0]....
.L_942:
        /*0200*/ 	.word	0x00001140


	//   ....[1]....
        /*0204*/ 	.word	0x0000c8c0


	//   ....[2]....
        /*0208*/ 	.word	0x0000ca00


	//   ....[3]....
        /*020c*/ 	.word	0x0000cb00


	//----- nvinfo : EIATTR_MBARRIER_INSTR_OFFSETS
	.align		4
.L_943:
        /*0210*/ 	.byte	0x04, 0x39
        /*0212*/ 	.short	(.L_945 - .L_944)


	//   ....[0]....
.L_944:
        /*0214*/ 	.word	0x00000290
        /*0218*/ 	.word	0x000000ff
        /*021c*/ 	.word	0x00034800
        /*0220*/ 	.short	0x0100
        /*0222*/ 	.byte	0x06
	.zero		1


	//   ....[1]....
        /*0224*/ 	.word	0x000002a0
        /*0228*/ 	.word	0x000000ff
        /*022c*/ 	.word	0x00034820
        /*0230*/ 	.short	0x0100
        /*0232*/ 	.byte	0x06
	.zero		1


	//   ....[2]....
        /*0234*/ 	.word	0x00000390
        /*0238*/ 	.word	0x000000ff
        /*023c*/ 	.word	0x00034830
        /*0240*/ 	.short	0x0100
        /*0242*/ 	.byte	0x08
	.zero		1


	//   ....[3]....
        /*0244*/ 	.word	0x000003a0
        /*0248*/ 	.word	0x000000ff
        /*024c*/ 	.word	0x00034840
        /*0250*/ 	.short	0x0100
        /*0252*/ 	.byte	0x08
	.zero		1


	//   ....[4]....
        /*0254*/ 	.word	0x000003b0
        /*0258*/ 	.word	0x000000ff
        /*025c*/ 	.word	0x00034838
        /*0260*/ 	.short	0x0100
        /*0262*/ 	.byte	0x08
	.zero		1


	//   ....[5]....
        /*0264*/ 	.word	0x000003c0
        /*0268*/ 	.word	0x000000ff
        /*026c*/ 	.word	0x00034848
        /*0270*/ 	.short	0x0100
        /*0272*/ 	.byte	0x08
	.zero		1


	//   ....[6]....
        /*0274*/ 	.word	0x000004f0
        /*0278*/ 	.word	0x000000ff
        /*027c*/ 	.word	0x00034850
        /*0280*/ 	.short	0x0100
        /*0282*/ 	.byte	0x08
	.zero		1


	//   ....[7]....
        /*0284*/ 	.word	0x00000500
        /*0288*/ 	.word	0x000000ff
        /*028c*/ 	.word	0x00034860
        /*0290*/ 	.short	0x0100
        /*0292*/ 	.byte	0x08
	.zero		1


	//   ....[8]....
        /*0294*/ 	.word	0x00000510
        /*0298*/ 	.word	0x000000ff
        /*029c*/ 	.word	0x00034858
        /*02a0*/ 	.short	0x0100
        /*02a2*/ 	.byte	0x08
	.zero		1


	//   ....[9]....
        /*02a4*/ 	.word	0x00000520
        /*02a8*/ 	.word	0x000000ff
        /*02ac*/ 	.word	0x00034868
        /*02b0*/ 	.short	0x0100
        /*02b2*/ 	.byte	0x08
	.zero		1


	//   ....[10]....
        /*02b4*/ 	.word	0x00000610
        /*02b8*/ 	.word	0x000000ff
        /*02bc*/ 	.word	0x00034870
        /*02c0*/ 	.short	0x0100
        /*02c2*/ 	.byte	0x06
	.zero		1


	//   ....[11]....
        /*02c4*/ 	.word	0x00000620
        /*02c8*/ 	.word	0x000000ff
        /*02cc*/ 	.word	0x00034880
        /*02d0*/ 	.short	0x0100
        /*02d2*/ 	.byte	0x06
	.zero		1


	//   ....[12]....
        /*02d4*/ 	.word	0x00000630
        /*02d8*/ 	.word	0x000000ff
        /*02dc*/ 	.word	0x00034878
        /*02e0*/ 	.short	0x0100
        /*02e2*/ 	.byte	0x06
	.zero		1


	//   ....[13]....
        /*02e4*/ 	.word	0x00000640
        /*02e8*/ 	.word	0x000000ff
        /*02ec*/ 	.word	0x00034888
        /*02f0*/ 	.short	0x0100
        /*02f2*/ 	.byte	0x06
	.zero		1


	//   ....[14]....
        /*02f4*/ 	.word	0x00000770
        /*02f8*/ 	.word	0x000000ff
        /*02fc*/ 	.word	0x00034890
        /*0300*/ 	.short	0x0100
        /*0302*/ 	.byte	0x08
	.zero		1


	//   ....[15]....
        /*0304*/ 	.word	0x00000780
        /*0308*/ 	.word	0x000000ff
        /*030c*/ 	.word	0x000348a0
        /*0310*/ 	.short	0x0100
        /*0312*/ 	.byte	0x08
	.zero		1


	//   ....[16]....
        /*0314*/ 	.word	0x00000790
        /*0318*/ 	.word	0x000000ff
        /*031c*/ 	.word	0x00034898
        /*0320*/ 	.short	0x0100
        /*0322*/ 	.byte	0x08
	.zero		1


	//   ....[17]....
        /*0324*/ 	.word	0x000007a0
        /*0328*/ 	.word	0x000000ff
        /*032c*/ 	.word	0x000348a8
        /*0330*/ 	.short	0x0100
        /*0332*/ 	.byte	0x08
	.zero		1


	//   ....[18]....
        /*0334*/ 	.word	0x000008d0
        /*0338*/ 	.word	0x000000ff
        /*033c*/ 	.word	0x000348b0
        /*0340*/ 	.short	0x0100
        /*0342*/ 	.byte	0x08
	.zero		1


	//   ....[19]....
        /*0344*/ 	.word	0x000008e0
        /*0348*/ 	.word	0x000000ff
        /*034c*/ 	.word	0x000348c0
        /*0350*/ 	.short	0x0100
        /*0352*/ 	.byte	0x08
	.zero		1


	//   ....[20]....
        /*0354*/ 	.word	0x000008f0
        /*0358*/ 	.word	0x000000ff
        /*035c*/ 	.word	0x000348b8
        /*0360*/ 	.short	0x0100
        /*0362*/ 	.byte	0x08
	.zero		1


	//   ....[21]....
        /*0364*/ 	.word	0x00000900
        /*0368*/ 	.word	0x000000ff
        /*036c*/ 	.word	0x000348c8
        /*0370*/ 	.short	0x0100
        /*0372*/ 	.byte	0x08
	.zero		1


	//   ....[22]....
        /*0374*/ 	.word	0x000011c0
        /*0378*/ 	.word	0x000000ff
        /*037c*/ 	.word	0x00034800
        /*0380*/ 	.short	0x010a
        /*0382*/ 	.byte	0x27
	.zero		1


	//   ....[23]....
        /*0384*/ 	.word	0x00001240
        /*0388*/ 	.word	0x0000000c
        /*038c*/ 	.word	0x00034830
        /*0390*/ 	.short	0x010a
        /*0392*/ 	.byte	0x3f
	.zero		1


	//   ....[24]....
        /*0394*/ 	.word	0x000012c0
        /*0398*/ 	.word	0x0000000c
        /*039c*/ 	.word	0x00034830
        /*03a0*/ 	.short	0x010a
        /*03a2*/ 	.byte	0x3f
	.zero		1


	//   ....[25]....
        /*03a4*/ 	.word	0x00005160
        /*03a8*/ 	.word	0x00000028
        /*03ac*/ 	.word	0x00000000
        /*03b0*/ 	.short	0x0101
        /*03b2*/ 	.byte	0x3f
	.zero		1


	//   ....[26]....
        /*03b4*/ 	.word	0x00006380
        /*03b8*/ 	.word	0x000000ff
        /*03bc*/ 	.word	0x00034830
        /*03c0*/ 	.short	0x010a
        /*03c2*/ 	.byte	0x06
	.zero		1


	//   ....[27]....
        /*03c4*/ 	.word	0x000063c0
        /*03c8*/ 	.word	0x000000ff
        /*03cc*/ 	.word	0x00034830
        /*03d0*/ 	.short	0x010a
        /*03d2*/ 	.byte	0x06
	.zero		1


	//   ....[28]....
        /*03d4*/ 	.word	0x00008b00
        /*03d8*/ 	.word	0x000000ff
        /*03dc*/ 	.word	0x00034850
        /*03e0*/ 	.short	0x010a
        /*03e2*/ 	.byte	0x06
	.zero		1


	//   ....[29]....
        /*03e4*/ 	.word	0x00008b40
        /*03e8*/ 	.word	0x000000ff
        /*03ec*/ 	.word	0x00034850
        /*03f0*/ 	.short	0x010a
        /*03f2*/ 	.byte	0x06
	.zero		1


	//   ....[30]....
        /*03f4*/ 	.word	0x0000a5f0
        /*03f8*/ 	.word	0x00000085
        /*03fc*/ 	.word	0x00000000
        /*0400*/ 	.short	0x0101
        /*0402*/ 	.byte	0x3f
	.zero		1


	//   ....[31]....
        /*0404*/ 	.word	0x0000a7e0
        /*0408*/ 	.word	0x00000083
        /*040c*/ 	.word	0x00000000
        /*0410*/ 	.short	0x0101
        /*0412*/ 	.byte	0x3f
	.zero		1


	//   ....[32]....
        /*0414*/ 	.word	0x0000aeb0
        /*0418*/ 	.word	0x000000ff
        /*041c*/ 	.word	0x00034850
        /*0420*/ 	.short	0x010a
        /*0422*/ 	.byte	0x07
	.zero		1


	//   ....[33]....
        /*0424*/ 	.word	0x0000aef0
        /*0428*/ 	.word	0x000000ff
        /*042c*/ 	.word	0x00034850
        /*0430*/ 	.short	0x010a
        /*0432*/ 	.byte	0x07
	.zero		1


	//   ....[34]....
        /*0434*/ 	.word	0x0000ba20
        /*0438*/ 	.word	0x00000008
        /*043c*/ 	.word	0x00000000
        /*0440*/ 	.short	0x0101
        /*0442*/ 	.byte	0x3f
	.zero		1


	//   ....[35]....
        /*0444*/ 	.word	0x0000c330
        /*0448*/ 	.word	0x000000ff
        /*044c*/ 	.word	0x00000000
        /*0450*/ 	.short	0x0101
        /*0452*/ 	.byte	0x06
	.zero		1


	//   ....[36]....
        /*0454*/ 	.word	0x0000d0f0
        /*0458*/ 	.word	0x00000006
        /*045c*/ 	.word	0x00034840
        /*0460*/ 	.short	0x010a
        /*0462*/ 	.byte	0x3f
	.zero		1


	//   ....[37]....
        /*0464*/ 	.word	0x0000d570
        /*0468*/ 	.word	0x00000009
        /*046c*/ 	.word	0x00034820
        /*0470*/ 	.short	0x010a
        /*0472*/ 	.byte	0x3f
	.zero		1


	//   ....[38]....
        /*0474*/ 	.word	0x0000d850
        /*0478*/ 	.word	0x00000002
        /*047c*/ 	.word	0x00034840
        /*0480*/ 	.short	0x010a
        /*0482*/ 	.byte	0x3f
	.zero		1


	//   ....[39]....
        /*0484*/ 	.word	0x0000dad0
        /*0488*/ 	.word	0x00000002
        /*048c*/ 	.word	0x00000060
        /*0490*/ 	.short	0x010a
        /*0492*/ 	.byte	0x3f
	.zero		1


	//   ....[40]....
        /*0494*/ 	.word	0x0000e010
        /*0498*/ 	.word	0x00000002
        /*049c*/ 	.word	0x00034840
        /*04a0*/ 	.short	0x010a
        /*04a2*/ 	.byte	0x3f
	.zero		1


	//   ....[41]....
        /*04a4*/ 	.word	0x0000e290
        /*04a8*/ 	.word	0x00000002
        /*04ac*/ 	.word	0x00000060
        /*04b0*/ 	.short	0x010a
        /*04b2*/ 	.byte	0x3f
	.zero		1


	//   ....[42]....
        /*04b4*/ 	.word	0x0000e6f0
        /*04b8*/ 	.word	0x00000002
        /*04bc*/ 	.word	0x00034840
        /*04c0*/ 	.short	0x010a
        /*04c2*/ 	.byte	0x3f
	.zero		1


	//   ....[43]....
        /*04c4*/ 	.word	0x0000e980
        /*04c8*/ 	.word	0x00000002
        /*04cc*/ 	.word	0x00000060
        /*04d0*/ 	.short	0x010a
        /*04d2*/ 	.byte	0x3f
	.zero		1


	//   ....[44]....
        /*04d4*/ 	.word	0x0000ecb0
        /*04d8*/ 	.word	0x00000003
        /*04dc*/ 	.word	0x00034860
        /*04e0*/ 	.short	0x010a
        /*04e2*/ 	.byte	0x3f
	.zero		1


	//   ....[45]....
        /*04e4*/ 	.word	0x0000f020
        /*04e8*/ 	.word	0x00000000
        /*04ec*/ 	.word	0x00034820
        /*04f0*/ 	.short	0x010a
        /*04f2*/ 	.byte	0x3f
	.zero		1


	//   ....[46]....
        /*04f4*/ 	.word	0x0000f1e0
        /*04f8*/ 	.word	0x00000006
        /*04fc*/ 	.word	0x00000000
        /*0500*/ 	.short	0x010a
        /*0502*/ 	.byte	0x3f
	.zero		1


	//   ....[47]....
        /*0504*/ 	.word	0x0000f250
        /*0508*/ 	.word	0x00000003
        /*050c*/ 	.word	0x00000000
        /*0510*/ 	.short	0x010a
        /*0512*/ 	.byte	0x3f
	.zero		1


	//   ....[48]....
        /*0514*/ 	.word	0x0000f2b0
        /*0518*/ 	.word	0x00000010
        /*051c*/ 	.word	0x00000000
        /*0520*/ 	.short	0x010a
        /*0522*/ 	.byte	0x3f
	.zero		1


	//   ....[49]....
        /*0524*/ 	.word	0x0000f2e0
        /*0528*/ 	.word	0x00000003
        /*052c*/ 	.word	0x00000000
        /*0530*/ 	.short	0x010a
        /*0532*/ 	.byte	0x3f
	.zero		1


	//   ....[50]....
        /*0534*/ 	.word	0x0000f350
        /*0538*/ 	.word	0x00000003
        /*053c*/ 	.word	0x00034800
        /*0540*/ 	.short	0x010a
        /*0542*/ 	.byte	0x3f
	.zero		1


	//   ....[51]....
        /*0544*/ 	.word	0x0000f3a0
        /*0548*/ 	.word	0x0000000c
        /*054c*/ 	.word	0x00034830
        /*0550*/ 	.short	0x010a
        /*0552*/ 	.byte	0x3f
	.zero		1


	//   ....[52]....
        /*0554*/ 	.word	0x0000f400
        /*0558*/ 	.word	0x0000000b
        /*055c*/ 	.word	0x00034830
        /*0560*/ 	.short	0x010a
        /*0562*/ 	.byte	0x3f
	.zero		1


	//   ....[53]....
        /*0564*/ 	.word	0x0000f460
        /*0568*/ 	.word	0x0000000b
        /*056c*/ 	.word	0x00034850
        /*0570*/ 	.short	0x010a
        /*0572*/ 	.byte	0x3f
	.zero		1


	//   ....[54]....
        /*0574*/ 	.word	0x0000f4c0
        /*0578*/ 	.word	0x00000003
        /*057c*/ 	.word	0x00034850
        /*0580*/ 	.short	0x010a
        /*0582*/ 	.byte	0x3f
	.zero		1


	//   ....[55]....
        /*0584*/ 	.word	0x0000f660
        /*0588*/ 	.word	0x00000006
        /*058c*/ 	.word	0x00034840
        /*0590*/ 	.short	0x010a
        /*0592*/ 	.byte	0x3f
	.zero		1


	//   ....[56]....
        /*0594*/ 	.word	0x0000f6e0
        /*0598*/ 	.word	0x00000007
        /*059c*/ 	.word	0x00034820
        /*05a0*/ 	.short	0x010a
        /*05a2*/ 	.byte	0x3f
	.zero		1


	//   ....[57]....
        /*05a4*/ 	.word	0x0000f730
        /*05a8*/ 	.word	0x00000002
        /*05ac*/ 	.word	0x00034840
        /*05b0*/ 	.short	0x010a
        /*05b2*/ 	.byte	0x3f
	.zero		1


	//   ....[58]....
        /*05b4*/ 	.word	0x0000f780
        /*05b8*/ 	.word	0x00000002
        /*05bc*/ 	.word	0x00000060
        /*05c0*/ 	.short	0x010a
        /*05c2*/ 	.byte	0x3f
	.zero		1


	//   ....[59]....
        /*05c4*/ 	.word	0x0000f7d0
        /*05c8*/ 	.word	0x00000002
        /*05cc*/ 	.word	0x00034840
        /*05d0*/ 	.short	0x010a
        /*05d2*/ 	.byte	0x3f
	.zero		1


	//   ....[60]....
        /*05d4*/ 	.word	0x0000f820
        /*05d8*/ 	.word	0x00000002
        /*05dc*/ 	.word	0x00000060
        /*05e0*/ 	.short	0x010a
        /*05e2*/ 	.byte	0x3f
	.zero		1


	//   ....[61]....
        /*05e4*/ 	.word	0x0000f870
        /*05e8*/ 	.word	0x00000002
        /*05ec*/ 	.word	0x00034840
        /*05f0*/ 	.short	0x010a
        /*05f2*/ 	.byte	0x3f
	.zero		1


	//   ....[62]....
        /*05f4*/ 	.word	0x0000f8c0
        /*05f8*/ 	.word	0x00000002
        /*05fc*/ 	.word	0x00000060
        /*0600*/ 	.short	0x010a
        /*0602*/ 	.byte	0x3f
	.zero		1


	//   ....[63]....
        /*0604*/ 	.word	0x0000f910
        /*0608*/ 	.word	0x00000003
        /*060c*/ 	.word	0x00034860
        /*0610*/ 	.short	0x010a
        /*0612*/ 	.byte	0x3f
	.zero		1


	//   ....[64]....
        /*0614*/ 	.word	0x0000f960
        /*0618*/ 	.word	0x00000000
        /*061c*/ 	.word	0x00034820
        /*0620*/ 	.short	0x010a
        /*0622*/ 	.byte	0x3f
	.zero		1


	//   ....[65]....
        /*0624*/ 	.word	0x0000fb00
        /*0628*/ 	.word	0x00000006
        /*062c*/ 	.word	0x00000000
        /*0630*/ 	.short	0x010a
        /*0632*/ 	.byte	0x3f
	.zero		1


	//   ....[66]....
        /*0634*/ 	.word	0x0000fb50
        /*0638*/ 	.word	0x00000003
        /*063c*/ 	.word	0x00000000
        /*0640*/ 	.short	0x010a
        /*0642*/ 	.byte	0x3f
	.zero		1


	//   ....[67]....
        /*0644*/ 	.word	0x0000fba0
        /*0648*/ 	.word	0x00000010
        /*064c*/ 	.word	0x00000000
        /*0650*/ 	.short	0x010a
        /*0652*/ 	.byte	0x3f
	.zero		1


	//----- nvinfo : EIATTR_NUM_MBARRIERS
	.align		4
.L_945:
        /*0654*/ 	.byte	0x03, 0x38
        /*0656*/ 	.short	0x0016


	//----- nvinfo : EIATTR_EXIT_INSTR_OFFSETS
	.align		4
        /*0658*/ 	.byte	0x04, 0x1c
        /*065a*/ 	.short	(.L_947 - .L_946)


	//   ....[0]....
.L_946:
        /*065c*/ 	.word	0x00000a50


	//   ....[1]....
        /*0660*/ 	.word	0x0000c410


	//   ....[2]....
        /*0664*/ 	.word	0x0000c470


	//   ....[3]....
        /*0668*/ 	.word	0x0000f330


	//----- nvinfo : EIATTR_MAX_THREADS
	.align		4
.L_947:
        /*066c*/ 	.byte	0x04, 0x05
        /*066e*/ 	.short	(.L_949 - .L_948)
.L_948:
        /*0670*/ 	.word	0x00000180
        /*0674*/ 	.word	0x00000001
        /*0678*/ 	.word	0x00000001


	//----- nvinfo : EIATTR_CRS_STACK_SIZE
	.align		4
.L_949:
        /*067c*/ 	.byte	0x04, 0x1e
        /*067e*/ 	.short	(.L_951 - .L_950)
.L_950:
        /*0680*/ 	.word	0x00000000


	//----- nvinfo : EIATTR_CBANK_PARAM_SIZE
	.align		4
.L_951:
        /*0684*/ 	.byte	0x03, 0x19
        /*0686*/ 	.short	0x0bf0


	//----- nvinfo : EIATTR_PARAM_CBANK
	.align		4
        /*0688*/ 	.byte	0x04, 0x0a
        /*068a*/ 	.short	(.L_953 - .L_952)
	.align		4
.L_952:
        /*068c*/ 	.word	index@(.nv.constant0._ZN7cutlass13device_kernelIN5flash11enable_sm90INS1_16FlashAttnFwdSm90INS1_25CollectiveMainloopFwdSm90ILi2EN4cute5tupleIJNS5_1CILi1EEES8_S8_EEENS6_IJNS7_ILi128EEENS7_ILi176EEESA_EEELi128ENS_6half_tEfNS_4arch4Sm90ELb0ELb0ELb0ELb0ELb0ELb0ELb0ELb1ELb1ELb0ELb0ELb0EEENS1_21CollectiveEpilogueFwdINS6_IJSA_SA_SB_EEES9_SD_SF_Li256ELb0ELb0ELb0ELb0EEENS1_29StaticPersistentTileSchedulerILb0EEEEEEEEEvNT_6ParamsE)
        /*0690*/ 	.short	0x0210
        /*0692*/ 	.short	0x0bf0


	//----- nvinfo : EIATTR_SW_WAR
	.align		4
.L_953:
        /*0694*/ 	.byte	0x04, 0x36
        /*0696*/ 	.short	(.L_955 - .L_954)
.L_954:
        /*0698*/ 	.word	0x00000008
.L_955:


//--------------------- .nv.info._ZN7cutlass13device_kernelIN5flash11enable_sm90INS1_16FlashAttnFwdSm90INS1_25CollectiveMainloopFwdSm90ILi2EN4cute5tupleIJNS5_1CILi2EEENS7_ILi1EEES9_EEENS6_IJNS7_ILi128EEENS7_ILi176EEESB_EEELi128ENS_6half_tEfNS_4arch4Sm90ELb0ELb0ELb0ELb0ELb0ELb0ELb0ELb1ELb1ELb0ELb0ELb0EEENS1_21CollectiveEpilogueFwdINS6_IJSB_SB_SC_EEESA_SE_SG_Li256ELb0ELb0ELb0ELb0EEENS1_29StaticPersistentTileSchedulerILb0EEEEEEEEEvNT_6ParamsE --------------------------
	.section	.nv.info._ZN7cutlass13device_kernelIN5flash11enable_sm90INS1_16FlashAttnFwdSm90INS1_25CollectiveMainloopFwdSm90ILi2EN4cute5tupleIJNS5_1CILi2EEENS7_ILi1EEES9_EEENS6_IJNS7_ILi128EEENS7_ILi176EEESB_EEELi128ENS_6half_tEfNS_4arch4Sm90ELb0ELb0ELb0ELb0ELb0ELb0ELb0ELb1ELb1ELb0ELb0ELb0EEENS1_21CollectiveEpilogueFwdINS6_IJSB_SB_SC_EEESA_SE_SG_Li256ELb0ELb0ELb0ELb0EEENS1_29StaticPersistentTileSchedulerILb0EEEEEEEEEvNT_6ParamsE,"",@"SHT_CUDA_INFO"
	.sectionflags	@""
	.align	4


	//----- nvinfo : EIATTR_CUDA_API_VERSION
	.align		4
        /*0000*/ 	.byte	0x04, 0x37
        /*0002*/ 	.short	(.L_957 - .L_956)
.L_956:
        /*0004*/ 	.word	0x00000082


	//----- nvinfo : EIATTR_KPARAM_INFO
	.align		4
.L_957:
        /*0008*/ 	.byte	0x04, 0x17
        /*000a*/ 	.short	(.L_959 - .L_958)
.L_958:
        /*000c*/ 	.word	0x00000000
        /*0010*/ 	.short	0x0000
        /*0012*/ 	.short	0x0070
        /*0014*/ 	.byte	0x00, 0xf0, 0x01, 0x2e


	//----- nvinfo : EIATTR_SPARSE_MMA_MASK
	.align		4
.L_959:
        /*0018*/ 	.byte	0x03, 0x50
        /*001a*/ 	.short	0x0000


	//----- nvinfo : EIATTR_MAXREG_COUNT
	.align		4
        /*001c*/ 	.byte	0x03, 0x1b
        /*001e*/ 	.short	0x00a8


	//----- nvinfo : EIATTR_NUM_BARRIERS
	.align		4
        /*0020*/ 	.byte	0x02, 0x4c
        /*0022*/ 	.byte	0x10
	.zero		1


	//----- nvinfo : EIATTR_EXTERNS
	.align		4
        /*0024*/ 	.byte	0x04, 0x0f
        /*0026*/ 	.short	(.L_961 - .L_960)


	//   ....[0]....
	.align		4
.L_960:
        /*0028*/ 	.word	index@(__assertfail)


	//----- nvinfo : EIATTR_ANNOTATIONS
	.align		4
.L_961:
        /*002c*/ 	.byte	0x04, 0x55
        /*002e*/ 	.short	(.L_963 - .L_962)


	//   ....[0]....
.L_962:
        /* <DEDUP_REMOVED lines=23> */


	//----- nvinfo : EIATTR_MERCURY_ISA_VERSION
	.align		4
.L_963:
        /*0190*/ 	.byte	0x03, 0x5f
        /*0192*/ 	.short	0x0101


	//----- nvinfo : EIATTR_INT_WARP_WIDE_INSTR_OFFSETS
	.align		4
        /*0194*/ 	.byte	0x04, 0x31
        /*0196*/ 	.short	(.L_965 - .L_964)


	//   ....[0]....
.L_964:
        /*0198*/ 	.word	0x00000180


	//   ....[1]....
        /*019c*/ 	.word	0x00000220


	//   ....[2]....
        /*01a0*/ 	.word	0x00000290


	//   ....[3]....
        /*01a4*/ 	.word	0x0000cfe0


	//   ....[4]....
        /*01a8*/ 	.word	0x0000d010


	//   ....[5]....
        /*01ac*/ 	.word	0x0000d0f0


	//----- nvinfo : EIATTR_COOP_GROUP_MASK_REGIDS
	.align		4
.L_965:
        /*01b0*/ 	.byte	0x04, 0x29
        /*01b2*/ 	.short	(.L_967 - .L_966)


	//   ....[0]....
.L_966:
        /*01b4*/ 	.word	0xffffffff


	//   ....[1]....
        /*01b8*/ 	.word	0xffffffff


	//   ....[2]....
        /*01bc*/ 	.word	0xffffffff


	//   ....[3]....
        /*01c0*/ 	.word	0xffffffff


	//   ....[4]....
        /*01c4*/ 	.word	0xffffffff


	//   ....[5]....
        /*01c8*/ 	.word	0xffffffff


	//   ....[6]....
        /*01cc*/ 	.word	0xffffffff


	//   ....[7]....
        /*01d0*/ 	.word	0xffffffff


	//   ....[8]....
        /*01d4*/ 	.word	0xffffffff


	//   ....[9]....
        /*01d8*/ 	.word	0xffffffff


	//   ....[10]....
        /*01dc*/ 	.word	0xffffffff


	//   ....[11]....
        /*01e0*/ 	.word	0xffffffff


	//   ....[12]....
        /*01e4*/ 	.word	0xffffffff


	//   ....[13]....
        /*01e8*/ 	.word	0xffffffff


	//   ....[14]....
        /*01ec*/ 	.word	0xffffffff


	//   ....[15]....
        /*01f0*/ 	.word	0xffffffff


	//   ....[16]....
        /*01f4*/ 	.word	0xffffffff


	//   ....[17]....
        /*01f8*/ 	.word	0xffffffff


	//   ....[18]....
        /*01fc*/ 	.word	0xffffffff


	//   ....[19]....
        /*0200*/ 	.word	0xffffffff


	//   ....[20]....
        /*0204*/ 	.word	0xffffffff


	//   ....[21]....
        /*0208*/ 	.word	0xffffffff


	//   ....[22]....
        /*020c*/ 	.word	0xffffffff


	//   ....[23]....
        /*0210*/ 	.word	0xffffffff


	//   ....[24]....
        /*0214*/ 	.word	0x0500000f


	//   ....[25]....
        /*0218*/ 	.word	0x0500000f


	//----- nvinfo : EIATTR_COOP_GROUP_INSTR_OFFSETS
	.align		4
.L_967:
        /*021c*/ 	.byte	0x04, 0x28
        /*021e*/ 	.short	(.L_969 - .L_968)


	//   ....[0]....
.L_968:
        /*0220*/ 	.word	0x00000060


	//   ....[1]....
        /*0224*/ 	.word	0x00000190


	//   ....[2]....
        /*0228*/ 	.word	0x00000230


	//   ....[3]....
        /*022c*/ 	.word	0x00000410


	//   ....[4]....
        /*0230*/ 	.word	0x00000640


	//   ....[5]....
        /*0234*/ 	.word	0x00000890


	//   ....[6]....
        /*0238*/ 	.word	0x00000b10


	//   ....[7]....
        /*023c*/ 	.word	0x00000e30


	//   ....[8]....
        /*0240*/ 	.word	0x000012d0


	//   ....[9]....
        /*0244*/ 	.word	0x00004a50


	//   ....[10]....
        /*0248*/ 	.word	0x00004b10


	//   ....[11]....
        /*024c*/ 	.word	0x00005290


	//   ....[12]....
        /*0250*/ 	.word	0x000052f0


	//   ....[13]....
        /*0254*/ 	.word	0x00009760


	//   ....[14]....
        /*0258*/ 	.word	0x00009770


	//   ....[15]....
        /*025c*/ 	.word	0x000097b0


	//   ....[16]....
        /*0260*/ 	.word	0x000097c0


	//   ....[17]....
        /*0264*/ 	.word	0x0000b1e0


	//   ....[18]....
        /*0268*/ 	.word	0x0000b210


	//   ....[19]....
        /*026c*/ 	.word	0x0000b2c0


	//   ....[20]....
        /*0270*/ 	.word	0x0000b2d0


	//   ....[21]....
        /*0274*/ 	.word	0x0000c3b0


	//   ....[22]....
        /*0278*/ 	.word	0x0000c6a0


	//   ....[23]....
        /*027c*/ 	.word	0x0000f5c0


	//   ....[24]....
        /*0280*/ 	.word	0x0000faa0


	//   ....[25]....
        /*0284*/ 	.word	0x0000ff40


	//----- nvinfo : EIATTR_REG_RECONFIG
	.align		4
.L_969:
        /*0288*/ 	.byte	0x01, 0x54
	.zero		2


	//----- nvinfo : EIATTR_SYSCALL_OFFSETS
	.align		4
        /*028c*/ 	.byte	0x04, 0x46
        /*028e*/ 	.short	(.L_971 - .L_970)


	//   ....[0]....
.L_970:
        /*0290*/ 	.word	0x00001640


	//   ....[1]....
        /*0294*/ 	.word	0x0000cbf0


	//   ....[2]....
        /*0298*/ 	.word	0x0000cd30


	//   ....[3]....
        /*029c*/ 	.word	0x0000ce30


	//----- nvinfo : EIATTR_MBARRIER_INSTR_OFFSETS
	.align		4
.L_971:
        /*02a0*/ 	.byte	0x04, 0x39
        /*02a2*/ 	.short	(.L_973 - .L_972)


	//   ....[0]....
.L_972:
        /*02a4*/ 	.word	0x000002b0
        /*02a8*/ 	.word	0x000000ff
        /*02ac*/ 	.word	0x00034800
        /*02b0*/ 	.short	0x0100
        /*02b2*/ 	.byte	0x08
	.zero		1


	//   ....[1]....
        /*02b4*/ 	.word	0x000002c0
        /*02b8*/ 	.word	0x000000ff
        /*02bc*/ 	.word	0x00034820
        /*02c0*/ 	.short	0x0100
        /*02c2*/ 	.byte	0x08
	.zero		1


	//   ....[2]....
        /*02c4*/ 	.word	0x000003b0
        /*02c8*/ 	.word	0x000000ff
        /*02cc*/ 	.word	0x00034830
        /*02d0*/ 	.short	0x0100
        /*02d2*/ 	.byte	0x08
	.zero		1


	//   ....[3]....
        /*02d4*/ 	.word	0x000003c0
        /*02d8*/ 	.word	0x000000ff
        /*02dc*/ 	.word	0x00034840
        /*02e0*/ 	.short	0x0100
        /*02e2*/ 	.byte	0x08
	.zero		1


	//   ....[4]....
        /*02e4*/ 	.word	0x000003d0
        /*02e8*/ 	.word	0x000000ff
        /*02ec*/ 	.word	0x00034838
        /*02f0*/ 	.short	0x0100
        /*02f2*/ 	.byte	0x08
	.zero		1


	//   ....[5]....
        /*02f4*/ 	.word	0x000003e0
        /*02f8*/ 	.word	0x000000ff
        /*02fc*/ 	.word	0x00034848
        /*0300*/ 	.short	0x0100
        /*0302*/ 	.byte	0x08
	.zero		1


	//   ....[6]....
        /*0304*/ 	.word	0x000005f0
        /*0308*/ 	.word	0x000000ff
        /*030c*/ 	.word	0x00034850
        /*0310*/ 	.short	0x0100
        /*0312*/ 	.byte	0x08
	.zero		1


	//   ....[7]....
        /*0314*/ 	.word	0x00000600
        /*0318*/ 	.word	0x000000ff
        /*031c*/ 	.word	0x00034860
        /*0320*/ 	.short	0x0100
        /*0322*/ 	.byte	0x08
	.zero		1


	//   ....[8]....
        /*0324*/ 	.word	0x00000610
        /*0328*/ 	.word	0x000000ff
        /*032c*/ 	.word	0x00034858
        /*0330*/ 	.short	0x0100
        /*0332*/ 	.byte	0x08
	.zero		1


	//   ....[9]....
        /*0334*/ 	.word	0x00000620
        /*0338*/ 	.word	0x000000ff
        /*033c*/ 	.word	0x00034868
        /*0340*/ 	.short	0x0100
        /*0342*/ 	.byte	0x08
	.zero		1


	//   ....[10]....
        /*0344*/ 	.word	0x00000840
        /*0348*/ 	.word	0x000000ff
        /*034c*/ 	.word	0x00034870
        /*0350*/ 	.short	0x0100
        /*0352*/ 	.byte	0x08
	.zero		1


	//   ....[11]....
        /*0354*/ 	.word	0x00000850
        /*0358*/ 	.word	0x000000ff
        /*035c*/ 	.word	0x00034880
        /*0360*/ 	.short	0x0100
        /*0362*/ 	.byte	0x08
	.zero		1


	//   ....[12]....
        /*0364*/ 	.word	0x00000860
        /*0368*/ 	.word	0x000000ff
        /*036c*/ 	.word	0x00034878
        /*0370*/ 	.short	0x0100
        /*0372*/ 	.byte	0x08
	.zero		1


	//   ....[13]....
        /*0374*/ 	.word	0x00000870
        /*0378*/ 	.word	0x000000ff
        /*037c*/ 	.word	0x00034888
        /*0380*/ 	.short	0x0100
        /*0382*/ 	.byte	0x08
	.zero		1


	//   ....[14]....
        /*0384*/ 	.word	0x00000ac0
        /*0388*/ 	.word	0x000000ff
        /*038c*/ 	.word	0x00034890
        /*0390*/ 	.short	0x0100
        /*0392*/ 	.byte	0x08
	.zero		1


	//   ....[15]....
        /*0394*/ 	.word	0x00000ad0
        /*0398*/ 	.word	0x000000ff
        /*039c*/ 	.word	0x000348a0
        /*03a0*/ 	.short	0x0100
        /*03a2*/ 	.byte	0x08
	.zero		1


	//   ....[16]....
        /*03a4*/ 	.word	0x00000ae0
        /*03a8*/ 	.word	0x000000ff
        /*03ac*/ 	.word	0x00034898
        /*03b0*/ 	.short	0x0100
        /*03b2*/ 	.byte	0x08
	.zero		1


	//   ....[17]....
        /*03b4*/ 	.word	0x00000af0
        /*03b8*/ 	.word	0x000000ff
        /*03bc*/ 	.word	0x000348a8
        /*03c0*/ 	.short	0x0100
        /*03c2*/ 	.byte	0x08
	.zero		1


	//   ....[18]....
        /*03c4*/ 	.word	0x00000d80
        /*03c8*/ 	.word	0x000000ff
        /*03cc*/ 	.word	0x000348b0
        /*03d0*/ 	.short	0x0100
        /*03d2*/ 	.byte	0x08
	.zero		1


	//   ....[19]....
        /*03d4*/ 	.word	0x00000d90
        /*03d8*/ 	.word	0x000000ff
        /*03dc*/ 	.word	0x000348c0
        /*03e0*/ 	.short	0x0100
        /*03e2*/ 	.byte	0x08
	.zero		1


	//   ....[20]....
        /*03e4*/ 	.word	0x00000da0
        /*03e8*/ 	.word	0x000000ff
        /*03ec*/ 	.word	0x000348b8
        /*03f0*/ 	.short	0x0100
        /*03f2*/ 	.byte	0x08
	.zero		1


	//   ....[21]....
        /*03f4*/ 	.word	0x00000db0
        /*03f8*/ 	.word	0x000000ff
        /*03fc*/ 	.word	0x000348c8
        /*0400*/ 	.short	0x0100
        /*0402*/ 	.byte	0x08
	.zero		1


	//   ....[22]....
        /*0404*/ 	.word	0x00001680
        /*0408*/ 	.word	0x000000ff
        /*040c*/ 	.word	0x00034800
        /*0410*/ 	.short	0x010a
        /*0412*/ 	.byte	0x27
	.zero		1


	//   ....[23]....
        /*0414*/ 	.word	0x00001700
        /*0418*/ 	.word	0x0000000c
        /*041c*/ 	.word	0x00034830
        /*0420*/ 	.short	0x010a
        /*0422*/ 	.byte	0x3f
	.zero		1


	//   ....[24]....
        /*0424*/ 	.word	0x00001740
        /*0428*/ 	.word	0x0000000c
        /*042c*/ 	.word	0x00034830
        /*0430*/ 	.short	0x010a
        /*0432*/ 	.byte	0x3f
	.zero		1


	//   ....[25]....
        /*0434*/ 	.word	0x00005a40
        /*0438*/ 	.word	0x0000000f
        /*043c*/ 	.word	0x00000000
        /*0440*/ 	.short	0x0101
        /*0442*/ 	.byte	0x3f
	.zero		1


	//   ....[26]....
        /*0444*/ 	.word	0x000065b0
        /*0448*/ 	.word	0x000000ff
        /*044c*/ 	.word	0x00034830
        /*0450*/ 	.short	0x010a
        /*0452*/ 	.byte	0x06
	.zero		1


	//   ....[27]....
        /*0454*/ 	.word	0x000065f0
        /*0458*/ 	.word	0x000000ff
        /*045c*/ 	.word	0x00034830
        /*0460*/ 	.short	0x010a
        /*0462*/ 	.byte	0x06
	.zero		1


	//   ....[28]....
        /*0464*/ 	.word	0x00008d30
        /*0468*/ 	.word	0x000000ff
        /*046c*/ 	.word	0x00034850
        /*0470*/ 	.short	0x010a
        /*0472*/ 	.byte	0x06
	.zero		1


	//   ....[29]....
        /*0474*/ 	.word	0x00008d70
        /*0478*/ 	.word	0x000000ff
        /*047c*/ 	.word	0x00034850
        /*0480*/ 	.short	0x010a
        /*0482*/ 	.byte	0x06
	.zero		1


	//   ....[30]....
        /*0484*/ 	.word	0x0000a7b0
        /*0488*/ 	.word	0x0000000c
        /*048c*/ 	.word	0x00000000
        /*0490*/ 	.short	0x0101
        /*0492*/ 	.byte	0x3f
	.zero		1


	//   ....[31]....
        /*0494*/ 	.word	0x0000ab10
        /*0498*/ 	.word	0x00000084
        /*049c*/ 	.word	0x00000000
        /*04a0*/ 	.short	0x0101
        /*04a2*/ 	.byte	0x3f
	.zero		1


	//   ....[32]....
        /*04a4*/ 	.word	0x0000b150
        /*04a8*/ 	.word	0x000000ff
        /*04ac*/ 	.word	0x00034850
        /*04b0*/ 	.short	0x010a
        /*04b2*/ 	.byte	0x05
	.zero		1


	//   ....[33]....
        /*04b4*/ 	.word	0x0000b190
        /*04b8*/ 	.word	0x000000ff
        /*04bc*/ 	.word	0x00034850
        /*04c0*/ 	.short	0x010a
        /*04c2*/ 	.byte	0x05
	.zero		1


	//   ....[34]....
        /*04c4*/ 	.word	0x0000ba30
        /*04c8*/ 	.word	0x00000004
        /*04cc*/ 	.word	0x00000000
        /*04d0*/ 	.short	0x0101
        /*04d2*/ 	.byte	0x3f
	.zero		1


	//   ....[35]....
        /*04d4*/ 	.word	0x0000c590
        /*04d8*/ 	.word	0x000000ff
        /*04dc*/ 	.word	0x00000000
        /*04e0*/ 	.short	0x0101
        /*04e2*/ 	.byte	0x07
	.zero		1


	//   ....[36]....
        /*04e4*/ 	.word	0x0000c5a0
        /*04e8*/ 	.word	0x000000ff
        /*04ec*/ 	.word	0x00000000
        /*04f0*/ 	.short	0x0101
        /*04f2*/ 	.byte	0x06
	.zero		1


	//   ....[37]....
        /*04f4*/ 	.word	0x0000d470
        /*04f8*/ 	.word	0x00000005
        /*04fc*/ 	.word	0x00034840
        /*0500*/ 	.short	0x010a
        /*0502*/ 	.byte	0x3f
	.zero		1


	//   ....[38]....
        /*0504*/ 	.word	0x0000d950
        /*0508*/ 	.word	0x0000000a
        /*050c*/ 	.word	0x00034820
        /*0510*/ 	.short	0x010a
        /*0512*/ 	.byte	0x3f
	.zero		1


	//   ....[39]....
        /*0514*/ 	.word	0x0000dc40
        /*0518*/ 	.word	0x00000002
        /*051c*/ 	.word	0x00034840
        /*0520*/ 	.short	0x010a
        /*0522*/ 	.byte	0x3f
	.zero		1


	//   ....[40]....
        /*0524*/ 	.word	0x0000def0
        /*0528*/ 	.word	0x00000002
        /*052c*/ 	.word	0x00034860
        /*0530*/ 	.short	0x010a
        /*0532*/ 	.byte	0x3f
	.zero		1


	//   ....[41]....
        /*0534*/ 	.word	0x0000e420
        /*0538*/ 	.word	0x00000002
        /*053c*/ 	.word	0x00034840
        /*0540*/ 	.short	0x010a
        /*0542*/ 	.byte	0x3f
	.zero		1


	//   ....[42]....
        /*0544*/ 	.word	0x0000e6d0
        /*0548*/ 	.word	0x00000002
        /*054c*/ 	.word	0x00034860
        /*0550*/ 	.short	0x010a
        /*0552*/ 	.byte	0x3f
	.zero		1


	//   ....[43]....
        /*0554*/ 	.word	0x0000eb70
        /*0558*/ 	.word	0x00000002
        /*055c*/ 	.word	0x00034840
        /*0560*/ 	.short	0x010a
        /*0562*/ 	.byte	0x3f
	.zero		1


	//   ....[44]....
        /*0564*/ 	.word	0x0000ee20
        /*0568*/ 	.word	0x00000002
        /*056c*/ 	.word	0x00034860
        /*0570*/ 	.short	0x010a
        /*0572*/ 	.byte	0x3f
	.zero		1


	//   ....[45]....
        /*0574*/ 	.word	0x0000f160
        /*0578*/ 	.word	0x00000002
        /*057c*/ 	.word	0x00034860
        /*0580*/ 	.short	0x010a
        /*0582*/ 	.byte	0x3f
	.zero		1


	//   ....[46]....
        /*0584*/ 	.word	0x0000f540
        /*0588*/ 	.word	0x00000000
        /*058c*/ 	.word	0x00034820
        /*0590*/ 	.short	0x010a
        /*0592*/ 	.byte	0x3f
	.zero		1


	//   ....[47]....
        /*0594*/ 	.word	0x0000f6e0
        /*0598*/ 	.word	0x00000006
        /*059c*/ 	.word	0x00000000
        /*05a0*/ 	.short	0x010a
        /*05a2*/ 	.byte	0x3f
	.zero		1


	//   ....[48]....
        /*05a4*/ 	.word	0x0000f750
        /*05a8*/ 	.word	0x00000003
        /*05ac*/ 	.word	0x00000000
        /*05b0*/ 	.short	0x010a
        /*05b2*/ 	.byte	0x3f
	.zero		1


	//   ....[49]....
        /*05b4*/ 	.word	0x0000f7b0
        /*05b8*/ 	.word	0x00000010
        /*05bc*/ 	.word	0x00000000
        /*05c0*/ 	.short	0x010a
        /*05c2*/ 	.byte	0x3f
	.zero		1


	//   ....[50]....
        /*05c4*/ 	.word	0x0000f7e0
        /*05c8*/ 	.word	0x00000003
        /*05cc*/ 	.word	0x00000000
        /*05d0*/ 	.short	0x010a
        /*05d2*/ 	.byte	0x3f
	.zero		1


	//   ....[51]....
        /*05d4*/ 	.word	0x0000f850
        /*05d8*/ 	.word	0x00000003
        /*05dc*/ 	.word	0x00034800
        /*05e0*/ 	.short	0x010a
        /*05e2*/ 	.byte	0x3f
	.zero		1


	//   ....[52]....
        /*05e4*/ 	.word	0x0000f8a0
        /*05e8*/ 	.word	0x0000000c
        /*05ec*/ 	.word	0x00034830
        /*05f0*/ 	.short	0x010a
        /*05f2*/ 	.byte	0x3f
	.zero		1


	//   ....[53]....
        /*05f4*/ 	.word	0x0000f900
        /*05f8*/ 	.word	0x0000000b
        /*05fc*/ 	.word	0x00034830
        /*0600*/ 	.short	0x010a
        /*0602*/ 	.byte	0x3f
	.zero		1


	//   ....[54]....
        /*0604*/ 	.word	0x0000f960
        /*0608*/ 	.word	0x0000000b
        /*060c*/ 	.word	0x00034850
        /*0610*/ 	.short	0x010a
        /*0612*/ 	.byte	0x3f
	.zero		1


	//   ....[55]....
        /*0614*/ 	.word	0x0000f9c0
        /*0618*/ 	.word	0x00000003
        /*061c*/ 	.word	0x00034850
        /*0620*/ 	.short	0x010a
        /*0622*/ 	.byte	0x3f
	.zero		1


	//   ....[56]....
        /*0624*/ 	.word	0x0000fb60
        /*0628*/ 	.word	0x00000005
        /*062c*/ 	.word	0x00034840
        /*0630*/ 	.short	0x010a
        /*0632*/ 	.byte	0x3f
	.zero		1


	//   ....[57]....
        /*0634*/ 	.word	0x0000fbe0
        /*0638*/ 	.word	0x00000007
        /*063c*/ 	.word	0x00034820
        /*0640*/ 	.short	0x010a
        /*0642*/ 	.byte	0x3f
	.zero		1


	//   ....[58]....
        /*0644*/ 	.word	0x0000fc30
        /*0648*/ 	.word	0x00000002
        /*064c*/ 	.word	0x00034840
        /*0650*/ 	.short	0x010a
        /*0652*/ 	.byte	0x3f
	.zero		1


	//   ....[59]....
        /*0654*/ 	.word	0x0000fc80
        /*0658*/ 	.word	0x00000002
        /*065c*/ 	.word	0x00034860
        /*0660*/ 	.short	0x010a
        /*0662*/ 	.byte	0x3f
	.zero		1


	//   ....[60]....
        /*0664*/ 	.word	0x0000fcd0
        /*0668*/ 	.word	0x00000002
        /*066c*/ 	.word	0x00034840
        /*0670*/ 	.short	0x010a
        /*0672*/ 	.byte	0x3f
	.zero		1


	//   ....[61]....
        /*0674*/ 	.word	0x0000fd20
        /*0678*/ 	.word	0x00000002
        /*067c*/ 	.word	0x00034860
        /*0680*/ 	.short	0x010a
        /*0682*/ 	.byte	0x3f
	.zero		1


	//   ....[62]....
        /*0684*/ 	.word	0x0000fd70
        /*0688*/ 	.word	0x00000002
        /*068c*/ 	.word	0x00034840
        /*0690*/ 	.short	0x010a
        /*0692*/ 	.byte	0x3f
	.zero		1


	//   ....[63]....
        /*0694*/ 	.word	0x0000fdc0
        /*0698*/ 	.word	0x00000002
        /*069c*/ 	.word	0x00034860
        /*06a0*/ 	.short	0x010a
        /*06a2*/ 	.byte	0x3f
	.zero		1


	//   ....[64]....
        /*06a4*/ 	.word	0x0000fe10
        /*06a8*/ 	.word	0x00000002
        /*06ac*/ 	.word	0x00034860
        /*06b0*/ 	.short	0x010a
        /*06b2*/ 	.byte	0x3f
	.zero		1


	//   ....[65]....
        /*06b4*/ 	.word	0x0000fe60
        /*06b8*/ 	.word	0x00000000
        /*06bc*/ 	.word	0x00034820
        /*06c0*/ 	.short	0x010a
        /*06c2*/ 	.byte	0x3f
	.zero		1


	//   ....[66]....
        /*06c4*/ 	.word	0x00010000
        /*06c8*/ 	.word	0x00000006
        /*06cc*/ 	.word	0x00000000
        /*06d0*/ 	.short	0x010a
        /*06d2*/ 	.byte	0x3f
	.zero		1


	//   ....[67]....
        /*06d4*/ 	.word	0x00010050
        /*06d8*/ 	.word	0x00000003
        /*06dc*/ 	.word	0x00000000
        /*06e0*/ 	.short	0x010a
        /*06e2*/ 	.byte	0x3f
	.zero		1


	//   ....[68]....
        /*06e4*/ 	.word	0x000100a0
        /*06e8*/ 	.word	0x00000010
        /*06ec*/ 	.word	0x00000000
        /*06f0*/ 	.short	0x010a
        /*06f2*/ 	.byte	0x3f
	.zero		1


	//----- nvinfo : EIATTR_NUM_MBARRIERS
	.align		4
.L_973:
        /*06f4*/ 	.byte	0x03, 0x38
        /*06f6*/ 	.short	0x0016


	//----- nvinfo : EIATTR_EXIT_INSTR_OFFSETS
	.align		4
        /*06f8*/ 	.byte	0x04, 0x1c
        /*06fa*/ 	.short	(.L_975 - .L_974)


	//   ....[0]....
.L_974:
        /*06fc*/ 	.word	0x00000f90


	//   ....[1]....
        /*0700*/ 	.word	0x0000c660


	//   ....[2]....
        /*0704*/ 	.word	0x0000c6c0


	//   ....[3]....
        /*0708*/ 	.word	0x0000f830


	//----- nvinfo : EIATTR_MAX_THREADS
	.align		4
.L_975:
        /*070c*/ 	.byte	0x04, 0x05
        /*070e*/ 	.short	(.L_977 - .L_976)
.L_976:
        /*0710*/ 	.word	0x00000180
        /*0714*/ 	.word	0x00000001
        /*0718*/ 	.word	0x00000001


	//----- nvinfo : EIATTR_CRS_STACK_SIZE
	.align		4
.L_977:
        /*071c*/ 	.byte	0x04, 0x1e
        /*071e*/ 	.short	(.L_979 - .L_978)
.L_978:
        /*0720*/ 	.word	0x00000000


	//----- nvinfo : EIATTR_CBANK_PARAM_SIZE
	.align		4
.L_979:
        /*0724*/ 	.byte	0x03, 0x19
        /*0726*/ 	.short	0x0bf0


	//----- nvinfo : EIATTR_PARAM_CBANK
	.align		4
        /*0728*/ 	.byte	0x04, 0x0a
        /*072a*/ 	.short	(.L_981 - .L_980)
	.align		4
.L_980:
        /*072c*/ 	.word	index@(.nv.constant0._ZN7cutlass13device_kernelIN5flash11enable_sm90INS1_16FlashAttnFwdSm90INS1_25CollectiveMainloopFwdSm90ILi2EN4cute5tupleIJNS5_1CILi2EEENS7_ILi1EEES9_EEENS6_IJNS7_ILi128EEENS7_ILi176EEESB_EEELi128ENS_6half_tEfNS_4arch4Sm90ELb0ELb0ELb0ELb0ELb0ELb0ELb0ELb1ELb1ELb0ELb0ELb0EEENS1_21CollectiveEpilogueFwdINS6_IJSB_SB_SC_EEESA_SE_SG_Li256ELb0ELb0ELb0ELb0EEENS1_29StaticPersistentTileSchedulerILb0EEEEEEEEEvNT_6ParamsE)
        /*0730*/ 	.short	0x0210
        /*0732*/ 	.short	0x0bf0


	//----- nvinfo : EIATTR_SW_WAR
	.align		4
.L_981:
        /*0734*/ 	.byte	0x04, 0x36
        /*0736*/ 	.short	(.L_983 - .L_982)
.L_982:
        /*0738*/ 	.word	0x00000008
.L_983:


//--------------------- .nv.info._ZN7cutlass13device_kernelIN5flash11enable_sm90INS1_16FlashAttnFwdSm90INS1_25CollectiveMainloopFwdSm90ILi2EN4cute5tupleIJNS5_1CILi1EEES8_S8_EEENS6_IJNS7_ILi128EEENS7_ILi176EEESA_EEELi128ENS_6half_tEfNS_4arch4Sm90ELb0ELb0ELb0ELb1ELb0ELb0ELb0ELb1ELb1ELb0ELb0ELb0EEENS1_21CollectiveEpilogueFwdINS6_IJSA_SA_SB_EEES9_SD_SF_Li256ELb1ELb0ELb0ELb0EEENS1_36VarlenDynamicPersistentTileSchedulerILi128ELi176ELi256ELi32ELb0ELb0ELb1ELb0ELb1ELb1EEEEEEEEEvNT_6ParamsE --------------------------
	.section	.nv.info._ZN7cutlass13device_kernelIN5flash11enable_sm90INS1_16FlashAttnFwdSm90INS1_25CollectiveMainloopFwdSm90ILi2EN4cute5tupleIJNS5_1CILi1EEES8_S8_EEENS6_IJNS7_ILi128EEENS7_ILi176EEESA_EEELi128ENS_6half_tEfNS_4arch4Sm90ELb0ELb0ELb0ELb1ELb0ELb0ELb0ELb1ELb1ELb0ELb0ELb0EEENS1_21CollectiveEpilogueFwdINS6_IJSA_SA_SB_EEES9_SD_SF_Li256ELb1ELb0ELb0ELb0EEENS1_36VarlenDynamicPersistentTileSchedulerILi128ELi176ELi256ELi32ELb0ELb0ELb1ELb0ELb1ELb1EEEEEEEEEvNT_6ParamsE,"",@"SHT_CUDA_INFO"
	.sectionflags	@""
	.align	4


	//----- nvinfo : EIATTR_CUDA_API_VERSION
	.align		4
        /*0000*/ 	.byte	0x04, 0x37
        /*0002*/ 	.short	(.L_985 - .L_984)
.L_984:
        /*0004*/ 	.word	0x00000082


	//----- nvinfo : EIATTR_KPARAM_INFO
	.align		4
.L_985:
        /*0008*/ 	.byte	0x04, 0x17
        /*000a*/ 	.short	(.L_987 - .L_986)
.L_986:
        /*000c*/ 	.word	0x00000000
        /*0010*/ 	.short	0x0000
        /*0012*/ 	.short	0x0070
        /*0014*/ 	.byte	0x00, 0xf0, 0x01, 0x28


	//----- nvinfo : EIATTR_SPARSE_MMA_MASK
	.align		4
.L_987:
        /*0018*/ 	.byte	0x03, 0x50
        /*001a*/ 	.short	0x0000


	//----- nvinfo : EIATTR_MAXREG_COUNT
	.align		4
        /*001c*/ 	.byte	0x03, 0x1b
        /*001e*/ 	.short	0x00a8


	//----- nvinfo : EIATTR_NUM_BARRIERS
	.align		4
        /*0020*/ 	.byte	0x02, 0x4c
        /*0022*/ 	.byte	0x10
	.zero		1


	//----- nvinfo : EIATTR_EXTERNS
	.align		4
        /*0024*/ 	.byte	0x04, 0x0f
        /*0026*/ 	.short	(.L_989 - .L_988)


	//   ....[0]....
	.align		4
.L_988:
        /*0028*/ 	.word	index@(__assertfail)


	//----- nvinfo : EIATTR_ANNOTATIONS
	.align		4
.L_989:
        /*002c*/ 	.byte	0x04, 0x55
        /*002e*/ 	.short	(.L_991 - .L_990)


	//   ....[0]....
.L_990:
        /* <DEDUP_REMOVED lines=39> */


	//----- nvinfo : EIATTR_MERCURY_ISA_VERSION
	.align		4
.L_991:
        /*0290*/ 	.byte	0x03, 0x5f
        /*0292*/ 	.short	0x0101


	//----- nvinfo : EIATTR_UNUSED_LOAD_BYTE_OFFSET
	.align		4
        /*0294*/ 	.byte	0x04, 0x44
        /*0296*/ 	.short	(.L_993 - .L_992)


	//   ....[0]....
.L_992:
        /*0298*/ 	.word	0x00000a60
        /*029c*/ 	.word	0x0000fff0


	//   ....[1]....
        /*02a0*/ 	.word	0x0000bd90
        /*02a4*/ 	.word	0x0000fff0


	//----- nvinfo : EIATTR_INT_WARP_WIDE_INSTR_OFFSETS
	.align		4
.L_993:
        /*02a8*/ 	.byte	0x04, 0x31
        /*02aa*/ 	.short	(.L_995 - .L_994)


	//   ....[0]....
.L_994:
        /*02ac*/ 	.word	0x00000150


	//   ....[1]....
        /*02b0*/ 	.word	0x000001f0


	//   ....[2]....
        /*02b4*/ 	.word	0x00000260


	//   ....[3]....
        /*02b8*/ 	.word	0x0000e9f0


	//   ....[4]....
        /*02bc*/ 	.word	0x0000ea80


	//   ....[5]....
        /*02c0*/ 	.word	0x0000ef00


	//   ....[6]....
        /*02c4*/ 	.word	0x0000ef30


	//   ....[7]....
        /*02c8*/ 	.word	0x0000f140


	//   ....[8]....
        /*02cc*/ 	.word	0x000112b0


	//   ....[9]....
        /*02d0*/ 	.word	0x00011340


	//----- nvinfo : EIATTR_COOP_GROUP_MASK_REGIDS
	.align		4
.L_995:
        /*02d4*/ 	.byte	0x04, 0x29
        /*02d6*/ 	.short	(.L_997 - .L_996)


	//   ....[0]....
.L_996:
        /*02d8*/ 	.word	0xffffffff


	//   ....[1]....
        /*02dc*/ 	.word	0xffffffff


	//   ....[2]....
        /*02e0*/ 	.word	0xffffffff


	//   ....[3]....
        /*02e4*/ 	.word	0xffffffff


	//   ....[4]....
        /*02e8*/ 	.word	0xffffffff


	//   ....[5]....
        /*02ec*/ 	.word	0xffffffff


	//   ....[6]....
        /*02f0*/ 	.word	0xffffffff


	//   ....[7]....
        /*02f4*/ 	.word	0xffffffff


	//   ....[8]....
        /*02f8*/ 	.word	0xffffffff


	//   ....[9]....
        /*02fc*/ 	.word	0xffffffff


	//   ....[10]....
        /*0300*/ 	.word	0xffffffff


	//   ....[11]....
        /*0304*/ 	.word	0xffffffff


	//   ....[12]....
        /*0308*/ 	.word	0xffffffff


	//   ....[13]....
        /*030c*/ 	.word	0xffffffff


	//   ....[14]....
        /*0310*/ 	.word	0xffffffff


	//   ....[15]....
        /*0314*/ 	.word	0xffffffff


	//   ....[16]....
        /*0318*/ 	.word	0xffffffff


	//   ....[17]....
        /*031c*/ 	.word	0xffffffff


	//   ....[18]....
        /*0320*/ 	.word	0xffffffff


	//   ....[19]....
        /*0324*/ 	.word	0xffffffff


	//   ....[20]....
        /*0328*/ 	.word	0xffffffff


	//   ....[21]....
        /*032c*/ 	.word	0xffffffff


	//   ....[22]....
        /*0330*/ 	.word	0xffffffff


	//   ....[23]....
        /*0334*/ 	.word	0xffffffff


	//   ....[24]....
        /*0338*/ 	.word	0xffffffff


	//   ....[25]....
        /*033c*/ 	.word	0xffffffff


	//   ....[26]....
        /*0340*/ 	.word	0xffffffff


	//   ....[27]....
        /*0344*/ 	.word	0xffffffff


	//   ....[28]....
        /*0348*/ 	.word	0xffffffff


	//   ....[29]....
        /*034c*/ 	.word	0xffffffff


	//   ....[30]....
        /*0350*/ 	.word	0xffffffff


	//   ....[31]....
        /*0354*/ 	.word	0xffffffff


	//   ....[32]....
        /*0358*/ 	.word	0xffffffff


	//   ....[33]....
        /*035c*/ 	.word	0xffffffff


	//   ....[34]....
        /*0360*/ 	.word	0xffffffff


	//   ....[35]....
        /*0364*/ 	.word	0xffffffff


	//   ....[36]....
        /*0368*/ 	.word	0xffffffff


	//   ....[37]....
        /*036c*/ 	.word	0xffffffff


	//   ....[38]....
        /*0370*/ 	.word	0xffffffff


	//   ....[39]....
        /*0374*/ 	.word	0xffffffff


	//   ....[40]....
        /*0378*/ 	.word	0xffffffff


	//   ....[41]....
        /*037c*/ 	.word	0xffffffff


	//   ....[42]....
        /*0380*/ 	.word	0xffffffff


	//   ....[43]....
        /*0384*/ 	.word	0xffffffff


	//   ....[44]....
        /*0388*/ 	.word	0xffffffff


	//   ....[45]....
        /*038c*/ 	.word	0xffffffff


	//   ....[46]....
        /*0390*/ 	.word	0xffffffff


	//   ....[47]....
        /*0394*/ 	.word	0xffffffff


	//   ....[48]....
        /*0398*/ 	.word	0xffffffff


	//   ....[49]....
        /*039c*/ 	.word	0xffffffff


	//   ....[50]....
        /*03a0*/ 	.word	0xffffffff


	//   ....[51]....
        /*03a4*/ 	.word	0xffffffff


	//   ....[52]....
        /*03a8*/ 	.word	0xffffffff


	//   ....[53]....
        /*03ac*/ 	.word	0xffffffff


	//   ....[54]....
        /*03b0*/ 	.word	0x0500000f


	//   ....[55]....
        /*03b4*/ 	.word	0x0500000f


	//   ....[56]....
        /*03b8*/ 	.word	0x0500000f


	//   ....[57]....
        /*03bc*/ 	.word	0x0500000f


	//   ....[58]....
        /*03c0*/ 	.word	0x0500000f


	//   ....[59]....
        /*03c4*/ 	.word	0x0500000f


	//   ....[60]....
        /*03c8*/ 	.word	0x0500000f


	//   ....[61]....
        /*03cc*/ 	.word	0x0500000f


	//   ....[62]....
        /*03d0*/ 	.word	0x0500000f


	//   ....[63]....
        /*03d4*/ 	.word	0x0500000f


	//   ....[64]....
        /*03d8*/ 	.word	0x0500000f


	//   ....[65]....
        /*03dc*/ 	.word	0x0500000f


	//   ....[66]....
        /*03e0*/ 	.word	0x0500000f


	//   ....[67]....
        /*03e4*/ 	.word	0x0500000f


	//   ....[68]....
        /*03e8*/ 	.word	0x0500000f


	//   ....[69]....
        /*03ec*/ 	.word	0x0500000f


	//   ....[70]....
        /*03f0*/ 	.word	0x0500000f


	//   ....[71]....
        /*03f4*/ 	.word	0x0500000f


	//   ....[72]....
        /*03f8*/ 	.word	0x0500000f


	//----- nvinfo : EIATTR_COOP_GROUP_INSTR_OFFSETS
	.align		4
.L_997:
        /*03fc*/ 	.byte	0x04, 0x28
        /*03fe*/ 	.short	(.L_999 - .L_998)


	//   ....[0]....
.L_998:
        /*0400*/ 	.word	0x00000060


	//   ....[1]....
        /*0404*/ 	.word	0x00000160


	//   ....[2]....
        /*0408*/ 	.word	0x00000210


	//   ....[3]....
        /*040c*/ 	.word	0x000003d0


	//   ....[4]....
        /*0410*/ 	.word	0x00000530


	//   ....[5]....
        /*0414*/ 	.word	0x00000650


	//   ....[6]....
        /*0418*/ 	.word	0x000007b0


	//   ....[7]....
        /*041c*/ 	.word	0x000012a0


	//   ....[8]....
        /*0420*/ 	.word	0x000048e0


	//   ....[9]....
        /*0424*/ 	.word	0x00004970


	//   ....[10]....
        /*0428*/ 	.word	0x00004f10


	//   ....[11]....
        /*042c*/ 	.word	0x00004fd0


	//   ....[12]....
        /*0430*/ 	.word	0x00009270


	//   ....[13]....
        /*0434*/ 	.word	0x000092a0


	//   ....[14]....
        /*0438*/ 	.word	0x00009d30


	//   ....[15]....
        /*043c*/ 	.word	0x00009de0


	//   ....[16]....
        /*0440*/ 	.word	0x0000b240


	//   ....[17]....
        /*0444*/ 	.word	0x0000b2a0


	//   ....[18]....
        /*0448*/ 	.word	0x0000b790


	//   ....[19]....
        /*044c*/ 	.word	0x0000b7a0


	//   ....[20]....
        /*0450*/ 	.word	0x0000db60


	//   ....[21]....
        /*0454*/ 	.word	0x0000dcf0


	//   ....[22]....
        /*0458*/ 	.word	0x0000dd20


	//   ....[23]....
        /*045c*/ 	.word	0x0000dd60


	//   ....[24]....
        /*0460*/ 	.word	0x0000ddc0


	//   ....[25]....
        /*0464*/ 	.word	0x0000de20


	//   ....[26]....
        /*0468*/ 	.word	0x0000de60


	//   ....[27]....
        /*046c*/ 	.word	0x0000e010


	//   ....[28]....
        /*0470*/ 	.word	0x0000e070


	//   ....[29]....
        /*0474*/ 	.word	0x0000e0b0


	//   ....[30]....
        /*0478*/ 	.word	0x0000e0f0


	//   ....[31]....
        /*047c*/ 	.word	0x0000e120


	//   ....[32]....
        /*0480*/ 	.word	0x0000e150


	//   ....[33]....
        /*0484*/ 	.word	0x0000e1e0


	//   ....[34]....
        /*0488*/ 	.word	0x0000e210


	//   ....[35]....
        /*048c*/ 	.word	0x0000e2a0


	//   ....[36]....
        /*0490*/ 	.word	0x00011760


	//   ....[37]....
        /*0494*/ 	.word	0x00011770


	//   ....[38]....
        /*0498*/ 	.word	0x00011880


	//   ....[39]....
        /*049c*/ 	.word	0x000118e0


	//   ....[40]....
        /*04a0*/ 	.word	0x00011920


	//   ....[41]....
        /*04a4*/ 	.word	0x00011960


	//   ....[42]....
        /*04a8*/ 	.word	0x00011990


	//   ....[43]....
        /*04ac*/ 	.word	0x000119c0


	//   ....[44]....
        /*04b0*/ 	.word	0x00011b50


	//   ....[45]....
        /*04b4*/ 	.word	0x00011bb0


	//   ....[46]....
        /*04b8*/ 	.word	0x00011bf0


	//   ....[47]....
        /*04bc*/ 	.word	0x00011c30


	//   ....[48]....
        /*04c0*/ 	.word	0x00011c60


	//   ....[49]....
        /*04c4*/ 	.word	0x00011c90


	//   ....[50]....
        /*04c8*/ 	.word	0x00011d50


	//   ....[51]....
        /*04cc*/ 	.word	0x00011d70


	//   ....[52]....
        /*04d0*/ 	.word	0x00011de0


	//   ....[53]....
        /*04d4*/ 	.word	0x00012230


	//   ....[54]....
        /*04d8*/ 	.word	0x00012710


	//   ....[55]....
        /*04dc*/ 	.word	0x00012b30


	//   ....[56]....
        /*04e0*/ 	.word	0x00012bc0


	//   ....[57]....
        /*04e4*/ 	.word	0x00012c60


	//   ....[58]....
        /*04e8*/ 	.word	0x00012d10


	//   ....[59]....
        /*04ec*/ 	.word	0x00012d90


	//   ....[60]....
        /*04f0*/ 	.word	0x00012e10


	//   ....[61]....
        /*04f4*/ 	.word	0x00012e90


	//   ....[62]....
        /*04f8*/ 	.word	0x00012f10


	//   ....[63]....
        /*04fc*/ 	.word	0x00012fa0


	//   ....[64]....
        /*0500*/ 	.word	0x00013050


	//   ....[65]....
        /*0504*/ 	.word	0x000130d0


	//   ....[66]....
        /*0508*/ 	.word	0x00013150


	//   ....[67]....
        /*050c*/ 	.word	0x000131d0


	//   ....[68]....
        /*0510*/ 	.word	0x00013250


	//   ....[69]....
        /*0514*/ 	.word	0x000132c0


	//   ....[70]....
        /*0518*/ 	.word	0x00013360


	//   ....[71]....
        /*051c*/ 	.word	0x000133f0


	//   ....[72]....
        /*0520*/ 	.word	0x00013510


	//----- nvinfo : EIATTR_REG_RECONFIG
	.align		4
.L_999:
        /*0524*/ 	.byte	0x01, 0x54
	.zero		2


	//----- nvinfo : EIATTR_SYSCALL_OFFSETS
	.align		4
        /*0528*/ 	.byte	0x04, 0x46
        /*052a*/ 	.short	(.L_1001 - .L_1000)


	//   ....[0]....
.L_1000:
        /*052c*/ 	.word	0x00001490


	//   ....[1]....
        /*0530*/ 	.word	0x0000ec10


	//   ....[2]....
        /*0534*/ 	.word	0x0000ed50


	//   ....[3]....
        /*0538*/ 	.word	0x0000ee50


	//----- nvinfo : EIATTR_MBARRIER_INSTR_OFFSETS
	.align		4
.L_1001:
        /*053c*/ 	.byte	0x04, 0x39
        /*053e*/ 	.short	(.L_1003 - .L_1002)


	//   ....[0]....
.L_1002:
        /*0540*/ 	.word	0x00000280
        /*0544*/ 	.word	0x000000ff
        /*0548*/ 	.word	0x00034800
        /*054c*/ 	.short	0x0100
        /*054e*/ 	.byte	0x08
	.zero		1


	//   ....[1]....
        /*0550*/ 	.word	0x00000290
        /*0554*/ 	.word	0x000000ff
        /*0558*/ 	.word	0x00034820
        /*055c*/ 	.short	0x0100
        /*055e*/ 	.byte	0x08
	.zero		1


	//   ....[2]....
        /*0560*/ 	.word	0x00000380
        /*0564*/ 	.word	0x000000ff
        /*0568*/ 	.word	0x00034830
        /*056c*/ 	.short	0x0100
        /*056e*/ 	.byte	0x08
	.zero		1


	//   ....[3]....
        /*0570*/ 	.word	0x00000390
        /*0574*/ 	.word	0x000000ff
        /*0578*/ 	.word	0x00034840
        /*057c*/ 	.short	0x0100
        /*057e*/ 	.byte	0x08
	.zero		1


	//   ....[4]....
        /*0580*/ 	.word	0x000003a0
        /*0584*/ 	.word	0x000000ff
        /*0588*/ 	.word	0x00034838
        /*058c*/ 	.short	0x0100
        /*058e*/ 	.byte	0x08
	.zero		1


	//   ....[5]....
        /*0590*/ 	.word	0x000003b0
        /*0594*/ 	.word	0x000000ff
        /*0598*/ 	.word	0x00034848
        /*059c*/ 	.short	0x0100
        /*059e*/ 	.byte	0x08
	.zero		1


	//   ....[6]....
        /*05a0*/ 	.word	0x000004e0
        /*05a4*/ 	.word	0x000000ff
        /*05a8*/ 	.word	0x00034850
        /*05ac*/ 	.short	0x0100
        /*05ae*/ 	.byte	0x08
	.zero		1


	//   ....[7]....
        /*05b0*/ 	.word	0x000004f0
        /*05b4*/ 	.word	0x000000ff
        /*05b8*/ 	.word	0x00034860
        /*05bc*/ 	.short	0x0100
        /*05be*/ 	.byte	0x08
	.zero		1


	//   ....[8]....
        /*05c0*/ 	.word	0x00000500
        /*05c4*/ 	.word	0x000000ff
        /*05c8*/ 	.word	0x00034858
        /*05cc*/ 	.short	0x0100
        /*05ce*/ 	.byte	0x08
	.zero		1


	//   ....[9]....
        /*05d0*/ 	.word	0x00000510
        /*05d4*/ 	.word	0x000000ff
        /*05d8*/ 	.word	0x00034868
        /*05dc*/ 	.short	0x0100
        /*05de*/ 	.byte	0x08
	.zero		1


	//   ....[10]....
        /*05e0*/ 	.word	0x00000600
        /*05e4*/ 	.word	0x000000ff
        /*05e8*/ 	.word	0x00034870
        /*05ec*/ 	.short	0x0100
        /*05ee*/ 	.byte	0x06
	.zero		1


	//   ....[11]....
        /*05f0*/ 	.word	0x00000610
        /*05f4*/ 	.word	0x000000ff
        /*05f8*/ 	.word	0x00034880
        /*05fc*/ 	.short	0x0100
        /*05fe*/ 	.byte	0x06
	.zero		1


	//   ....[12]....
        /*0600*/ 	.word	0x00000620
        /*0604*/ 	.word	0x000000ff
        /*0608*/ 	.word	0x00034878
        /*060c*/ 	.short	0x0100
        /*060e*/ 	.byte	0x06
	.zero		1


	//   ....[13]....
        /*0610*/ 	.word	0x00000630
        /*0614*/ 	.word	0x000000ff
        /*0618*/ 	.word	0x00034888
        /*061c*/ 	.short	0x0100
        /*061e*/ 	.byte	0x06
	.zero		1


	//   ....[14]....
        /*0620*/ 	.word	0x00000760
        /*0624*/ 	.word	0x000000ff
        /*0628*/ 	.word	0x00034890
        /*062c*/ 	.short	0x0100
        /*062e*/ 	.byte	0x08
	.zero		1


	//   ....[15]....
        /*0630*/ 	.word	0x00000770
        /*0634*/ 	.word	0x000000ff
        /*0638*/ 	.word	0x000348a0
        /*063c*/ 	.short	0x0100
        /*063e*/ 	.byte	0x08
	.zero		1


	//   ....[16]....
        /*0640*/ 	.word	0x00000780
        /*0644*/ 	.word	0x000000ff
        /*0648*/ 	.word	0x00034898
        /*064c*/ 	.short	0x0100
        /*064e*/ 	.byte	0x08
	.zero		1


	//   ....[17]....
        /*0650*/ 	.word	0x00000790
        /*0654*/ 	.word	0x000000ff
        /*0658*/ 	.word	0x000348a8
        /*065c*/ 	.short	0x0100
        /*065e*/ 	.byte	0x08
	.zero		1


	//   ....[18]....
        /*0660*/ 	.word	0x000008c0
        /*0664*/ 	.word	0x000000ff
        /*0668*/ 	.word	0x000348b0
        /*066c*/ 	.short	0x0100
        /*066e*/ 	.byte	0x08
	.zero		1


	//   ....[19]....
        /*0670*/ 	.word	0x000008d0
        /*0674*/ 	.word	0x000000ff
        /*0678*/ 	.word	0x000348c0
        /*067c*/ 	.short	0x0100
        /*067e*/ 	.byte	0x08
	.zero		1


	//   ....[20]....
        /*0680*/ 	.word	0x000008e0
        /*0684*/ 	.word	0x000000ff
        /*0688*/ 	.word	0x000348b8
        /*068c*/ 	.short	0x0100
        /*068e*/ 	.byte	0x08
	.zero		1


	//   ....[21]....
        /*0690*/ 	.word	0x000008f0
        /*0694*/ 	.word	0x000000ff
        /*0698*/ 	.word	0x000348c8
        /*069c*/ 	.short	0x0100
        /*069e*/ 	.byte	0x08
	.zero		1


	//   ....[22]....
        /*06a0*/ 	.word	0x00001540
        /*06a4*/ 	.word	0x00000000
        /*06a8*/ 	.word	0x00034800
        /*06ac*/ 	.short	0x010a
        /*06ae*/ 	.byte	0x3f
	.zero		1


	//   ....[23]....
        /*06b0*/ 	.word	0x000015b0
        /*06b4*/ 	.word	0x0000000c
        /*06b8*/ 	.word	0x00034830
        /*06bc*/ 	.short	0x010a
        /*06be*/ 	.byte	0x3f
	.zero		1


	//   ....[24]....
        /*06c0*/ 	.word	0x00001620
        /*06c4*/ 	.word	0x0000000c
        /*06c8*/ 	.word	0x00034830
        /*06cc*/ 	.short	0x010a
        /*06ce*/ 	.byte	0x3f
	.zero		1


	//   ....[25]....
        /*06d0*/ 	.word	0x00005870
        /*06d4*/ 	.word	0x0000000d
        /*06d8*/ 	.word	0x00000000
        /*06dc*/ 	.short	0x0101
        /*06de*/ 	.byte	0x3f
	.zero		1


	//   ....[26]....
        /*06e0*/ 	.word	0x000066a0
        /*06e4*/ 	.word	0x00000000
        /*06e8*/ 	.word	0x00034830
        /*06ec*/ 	.short	0x010a
        /*06ee*/ 	.byte	0x3f
	.zero		1


	//   ....[27]....
        /*06f0*/ 	.word	0x000066e0
        /*06f4*/ 	.word	0x00000000
        /*06f8*/ 	.word	0x00034830
        /*06fc*/ 	.short	0x010a
        /*06fe*/ 	.byte	0x3f
	.zero		1


	//   ....[28]....
        /*0700*/ 	.word	0x00008dc0
        /*0704*/ 	.word	0x000000ff
        /*0708*/ 	.word	0x00034850
        /*070c*/ 	.short	0x010a
        /*070e*/ 	.byte	0x06
	.zero		1


	//   ....[29]....
        /*0710*/ 	.word	0x00008e00
        /*0714*/ 	.word	0x000000ff
        /*0718*/ 	.word	0x00034850
        /*071c*/ 	.short	0x010a
        /*071e*/ 	.byte	0x06
	.zero		1


	//   ....[30]....
        /*0720*/ 	.word	0x0000a420
        /*0724*/ 	.word	0x00000086
        /*0728*/ 	.word	0x00000000
        /*072c*/ 	.short	0x0101
        /*072e*/ 	.byte	0x3f
	.zero		1


	//   ....[31]....
        /*0730*/ 	.word	0x0000a5a0
        /*0734*/ 	.word	0x00000083
        /*0738*/ 	.word	0x00000000
        /*073c*/ 	.short	0x0101
        /*073e*/ 	.byte	0x3f
	.zero		1


	//   ....[32]....
        /*0740*/ 	.word	0x0000b1a0
        /*0744*/ 	.word	0x00000008
        /*0748*/ 	.word	0x00034850
        /*074c*/ 	.short	0x010a
        /*074e*/ 	.byte	0x3f
	.zero		1


	//   ....[33]....
        /*0750*/ 	.word	0x0000b1e0
        /*0754*/ 	.word	0x00000008
        /*0758*/ 	.word	0x00034850
        /*075c*/ 	.short	0x010a
        /*075e*/ 	.byte	0x3f
	.zero		1


	//   ....[34]....
        /*0760*/ 	.word	0x0000b9b0
        /*0764*/ 	.word	0x00000007
        /*0768*/ 	.word	0x00000000
        /*076c*/ 	.short	0x0101
        /*076e*/ 	.byte	0x3f
	.zero		1


	//   ....[35]....
        /*0770*/ 	.word	0x0000cb70
        /*0774*/ 	.word	0x00000016
        /*0778*/ 	.word	0x00000000
        /*077c*/ 	.short	0x0101
        /*077e*/ 	.byte	0x3f
	.zero		1


	//   ....[36]....
        /*0780*/ 	.word	0x0000f4a0
        /*0784*/ 	.word	0x00000008
        /*0788*/ 	.word	0x00034840
        /*078c*/ 	.short	0x010a
        /*078e*/ 	.byte	0x3f
	.zero		1


	//   ....[37]....
        /*0790*/ 	.word	0x0000f970
        /*0794*/ 	.word	0x00000009
        /*0798*/ 	.word	0x00034820
        /*079c*/ 	.short	0x010a
        /*079e*/ 	.byte	0x3f
	.zero		1


	//   ....[38]....
        /*07a0*/ 	.word	0x0000fcb0
        /*07a4*/ 	.word	0x00000002
        /*07a8*/ 	.word	0x00034840
        /*07ac*/ 	.short	0x010a
        /*07ae*/ 	.byte	0x3f
	.zero		1


	//   ....[39]....
        /*07b0*/ 	.word	0x0000ff70
        /*07b4*/ 	.word	0x00000003
        /*07b8*/ 	.word	0x00000060
        /*07bc*/ 	.short	0x010a
        /*07be*/ 	.byte	0x3f
	.zero		1


	//   ....[40]....
        /*07c0*/ 	.word	0x00010540
        /*07c4*/ 	.word	0x00000002
        /*07c8*/ 	.word	0x00034840
        /*07cc*/ 	.short	0x010a
        /*07ce*/ 	.byte	0x3f
	.zero		1


	//   ....[41]....
        /*07d0*/ 	.word	0x00010800
        /*07d4*/ 	.word	0x00000002
        /*07d8*/ 	.word	0x00000060
        /*07dc*/ 	.short	0x010a
        /*07de*/ 	.byte	0x3f
	.zero		1


	//   ....[42]....
        /*07e0*/ 	.word	0x00010cd0
        /*07e4*/ 	.word	0x00000002
        /*07e8*/ 	.word	0x00034840
        /*07ec*/ 	.short	0x010a
        /*07ee*/ 	.byte	0x3f
	.zero		1


	//   ....[43]....
        /*07f0*/ 	.word	0x00010f90
        /*07f4*/ 	.word	0x00000002
        /*07f8*/ 	.word	0x00000060
        /*07fc*/ 	.short	0x010a
        /*07fe*/ 	.byte	0x3f
	.zero		1


	//   ....[44]....
        /*0800*/ 	.word	0x00011400
        /*0804*/ 	.word	0x00000003
        /*0808*/ 	.word	0x00034860
        /*080c*/ 	.short	0x010a
        /*080e*/ 	.byte	0x3f
	.zero		1


	//   ....[45]....
        /*0810*/ 	.word	0x000121b0
        /*0814*/ 	.word	0x00000000
        /*0818*/ 	.word	0x00034820
        /*081c*/ 	.short	0x010a
        /*081e*/ 	.byte	0x3f
	.zero		1


	//   ....[46]....
        /*0820*/ 	.word	0x00012370
        /*0824*/ 	.word	0x00000006
        /*0828*/ 	.word	0x00000000
        /*082c*/ 	.short	0x010a
        /*082e*/ 	.byte	0x3f
	.zero		1


	//   ....[47]....
        /*0830*/ 	.word	0x000123e0
        /*0834*/ 	.word	0x00000007
        /*0838*/ 	.word	0x00000000
        /*083c*/ 	.short	0x010a
        /*083e*/ 	.byte	0x3f
	.zero		1


	//   ....[48]....
        /*0840*/ 	.word	0x00012450
        /*0844*/ 	.word	0x00000004
        /*0848*/ 	.word	0x00000000
        /*084c*/ 	.short	0x010a
        /*084e*/ 	.byte	0x3f
	.zero		1


	//   ....[49]....
        /*0850*/ 	.word	0x00012480
        /*0854*/ 	.word	0x00000003
        /*0858*/ 	.word	0x00000000
        /*085c*/ 	.short	0x010a
        /*085e*/ 	.byte	0x3f
	.zero		1


	//   ....[50]....
        /*0860*/ 	.word	0x000124e0
        /*0864*/ 	.word	0x00000000
        /*0868*/ 	.word	0x00034800
        /*086c*/ 	.short	0x010a
        /*086e*/ 	.byte	0x3f
	.zero		1


	//   ....[51]....
        /*0870*/ 	.word	0x00012530
        /*0874*/ 	.word	0x0000000c
        /*0878*/ 	.word	0x00034830
        /*087c*/ 	.short	0x010a
        /*087e*/ 	.byte	0x3f
	.zero		1


	//   ....[52]....
        /*0880*/ 	.word	0x00012580
        /*0884*/ 	.word	0x00000000
        /*0888*/ 	.word	0x00034830
        /*088c*/ 	.short	0x010a
        /*088e*/ 	.byte	0x3f
	.zero		1


	//   ....[53]....
        /*0890*/ 	.word	0x000125e0
        /*0894*/ 	.word	0x0000000b
        /*0898*/ 	.word	0x00034850
        /*089c*/ 	.short	0x010a
        /*089e*/ 	.byte	0x3f
	.zero		1


	//   ....[54]....
        /*08a0*/ 	.word	0x00012630
        /*08a4*/ 	.word	0x00000008
        /*08a8*/ 	.word	0x00034850
        /*08ac*/ 	.short	0x010a
        /*08ae*/ 	.byte	0x3f
	.zero		1


	//   ....[55]....
        /*08b0*/ 	.word	0x000127d0
        /*08b4*/ 	.word	0x00000008
        /*08b8*/ 	.word	0x00034840
        /*08bc*/ 	.short	0x010a
        /*08be*/ 	.byte	0x3f
	.zero		1


	//   ....[56]....
        /*08c0*/ 	.word	0x00012850
        /*08c4*/ 	.word	0x00000008
        /*08c8*/ 	.word	0x00034820
        /*08cc*/ 	.short	0x010a
        /*08ce*/ 	.byte	0x3f
	.zero		1


	//   ....[57]....
        /*08d0*/ 	.word	0x000128a0
        /*08d4*/ 	.word	0x00000002
        /*08d8*/ 	.word	0x00034840
        /*08dc*/ 	.short	0x010a
        /*08de*/ 	.byte	0x3f
	.zero		1


	//   ....[58]....
        /*08e0*/ 	.word	0x000128f0
        /*08e4*/ 	.word	0x00000003
        /*08e8*/ 	.word	0x00000060
        /*08ec*/ 	.short	0x010a
        /*08ee*/ 	.byte	0x3f
	.zero		1


	//   ....[59]....
        /*08f0*/ 	.word	0x00012940
        /*08f4*/ 	.word	0x00000002
        /*08f8*/ 	.word	0x00034840
        /*08fc*/ 	.short	0x010a
        /*08fe*/ 	.byte	0x3f
	.zero		1


	//   ....[60]....
        /*0900*/ 	.word	0x00012990
        /*0904*/ 	.word	0x00000002
        /*0908*/ 	.word	0x00000060
        /*090c*/ 	.short	0x010a
        /*090e*/ 	.byte	0x3f
	.zero		1


	//   ....[61]....
        /*0910*/ 	.word	0x000129e0
        /*0914*/ 	.word	0x00000002
        /*0918*/ 	.word	0x00034840
        /*091c*/ 	.short	0x010a
        /*091e*/ 	.byte	0x3f
	.zero		1


	//   ....[62]....
        /*0920*/ 	.word	0x00012a30
        /*0924*/ 	.word	0x00000002
        /*0928*/ 	.word	0x00000060
        /*092c*/ 	.short	0x010a
        /*092e*/ 	.byte	0x3f
	.zero		1


	//   ....[63]....
        /*0930*/ 	.word	0x00012a80
        /*0934*/ 	.word	0x00000003
        /*0938*/ 	.word	0x00034860
        /*093c*/ 	.short	0x010a
        /*093e*/ 	.byte	0x3f
	.zero		1


	//   ....[64]....
        /*0940*/ 	.word	0x00013430
        /*0944*/ 	.word	0x00000000
        /*0948*/ 	.word	0x00034820
        /*094c*/ 	.short	0x010a
        /*094e*/ 	.byte	0x3f
	.zero		1


	//   ....[65]....
        /*0950*/ 	.word	0x000135d0
        /*0954*/ 	.word	0x00000006
        /*0958*/ 	.word	0x00000000
        /*095c*/ 	.short	0x010a
        /*095e*/ 	.byte	0x3f
	.zero		1


	//   ....[66]....
        /*0960*/ 	.word	0x00013620
        /*0964*/ 	.word	0x00000007
        /*0968*/ 	.word	0x00000000
        /*096c*/ 	.short	0x010a
        /*096e*/ 	.byte	0x3f
	.zero		1


	//   ....[67]....
        /*0970*/ 	.word	0x00013670
        /*0974*/ 	.word	0x00000004
        /*0978*/ 	.word	0x00000000
        /*097c*/ 	.short	0x010a
        /*097e*/ 	.byte	0x3f
	.zero		1


	//----- nvinfo : EIATTR_NUM_MBARRIERS
	.align		4
.L_1003:
        /*0980*/ 	.byte	0x03, 0x38
        /*0982*/ 	.short	0x0016


	//----- nvinfo : EIATTR_EXIT_INSTR_OFFSETS
	.align		4
        /*0984*/ 	.byte	0x04, 0x1c
        /*0986*/ 	.short	(.L_1005 - .L_1004)


	//   ....[0]....
.L_1004:
        /*0988*/ 	.word	0x00000aa0


	//   ....[1]....
        /*098c*/ 	.word	0x0000db20


	//   ....[2]....
        /*0990*/ 	.word	0x0000db80


	//   ....[3]....
        /*0994*/ 	.word	0x000124d0


	//----- nvinfo : EIATTR_MAX_THREADS
	.align		4
.L_1005:
        /*0998*/ 	.byte	0x04, 0x05
        /*099a*/ 	.short	(.L_1007 - .L_1006)
.L_1006:
        /*099c*/ 	.word	0x00000180
        /*09a0*/ 	.word	0x00000001
        /*09a4*/ 	.word	0x00000001


	//----- nvinfo : EIATTR_CRS_STACK_SIZE
	.align		4
.L_1007:
        /*09a8*/ 	.byte	0x04, 0x1e
        /*09aa*/ 	.short	(.L_1009 - .L_1008)
.L_1008:
        /*09ac*/ 	.word	0x00000000


	//----- nvinfo : EIATTR_CBANK_PARAM_SIZE
	.align		4
.L_1009:
        /*09b0*/ 	.byte	0x03, 0x19
        /*09b2*/ 	.short	0x0a70


	//----- nvinfo : EIATTR_PARAM_CBANK
	.align		4
        /*09b4*/ 	.byte	0x04, 0x0a
        /*09b6*/ 	.short	(.L_1011 - .L_1010)
	.align		4
.L_1010:
        /*09b8*/ 	.word	index@(.nv.constant0._ZN7cutlass13device_kernelIN5flash11enable_sm90INS1_16FlashAttnFwdSm90INS1_25CollectiveMainloopFwdSm90ILi2EN4cute5tupleIJNS5_1CILi1EEES8_S8_EEENS6_IJNS7_ILi128EEENS7_ILi176EEESA_EEELi128ENS_6half_tEfNS_4arch4Sm90ELb0ELb0ELb0ELb1ELb0ELb0ELb0ELb1ELb1ELb0ELb0ELb0EEENS1_21CollectiveEpilogueFwdINS6_IJSA_SA_SB_EEES9_SD_SF_Li256ELb1ELb0ELb0ELb0EEENS1_36VarlenDynamicPersistentTileSchedulerILi128ELi176ELi256ELi32ELb0ELb0ELb1ELb0ELb1ELb1EEEEEEEEEvNT_6ParamsE)
        /*09bc*/ 	.short	0x0210
        /*09be*/ 	.short	0x0a70


	//----- nvinfo : EIATTR_SW_WAR
	.align		4
.L_1011:
        /*09c0*/ 	.byte	0x04, 0x36
        /*09c2*/ 	.short	(.L_1013 - .L_1012)
.L_1012:
        /*09c4*/ 	.word	0x00000008
.L_1013:


//--------------------- .nv.info._ZN7cutlass13device_kernelIN5flash11enable_sm90INS1_16FlashAttnFwdSm90INS1_25CollectiveMainloopFwdSm90ILi2EN4cute5tupleIJNS5_1CILi1EEES8_S8_EEENS6_IJNS7_ILi128EEENS7_ILi176EEESA_EEELi128ENS_6half_tEfNS_4arch4Sm90ELb0ELb0ELb0ELb1ELb0ELb1ELb0ELb1ELb1ELb0ELb0ELb0EEENS1_21CollectiveEpilogueFwdINS6_IJSA_SA_SB_EEES9_SD_SF_Li256ELb1ELb0ELb0ELb0EEENS1_36VarlenDynamicPersistentTileSchedulerILi128ELi176ELi256ELi32ELb0ELb0ELb1ELb0ELb1ELb1EEEEEEEEEvNT_6ParamsE --------------------------
	.section	.nv.info._ZN7cutlass13device_kernelIN5flash11enable_sm90INS1_16FlashAttnFwdSm90INS1_25CollectiveMainloopFwdSm90ILi2EN4cute5tupleIJNS5_1CILi1EEES8_S8_EEENS6_IJNS7_ILi128EEENS7_ILi176EEESA_EEELi128ENS_6half_tEfNS_4arch4Sm90ELb0ELb0ELb0ELb1ELb0ELb1ELb0ELb1ELb1ELb0ELb0ELb0EEENS1_21CollectiveEpilogueFwdINS6_IJSA_SA_SB_EEES9_SD_SF_Li256ELb1ELb0ELb0ELb0EEENS1_36VarlenDynamicPersistentTileSchedulerILi128ELi176ELi256ELi32ELb0ELb0ELb1ELb0ELb1ELb1EEEEEEEEEvNT_6ParamsE,"",@"SHT_CUDA_INFO"
	.sectionflags	@""
	.align	4


	//----- nvinfo : EIATTR_CUDA_API_VERSION
	.align		4
        /*0000*/ 	.byte	0x04, 0x37
        /*0002*/ 	.short	(.L_1015 - .L_1014)
.L_1014:
        /*0004*/ 	.word	0x00000082


	//----- nvinfo : EIATTR_KPARAM_INFO
	.align		4
.L_1015:
        /*0008*/ 	.byte	0x04, 0x17
        /*000a*/ 	.short	(.L_1017 - .L_1016)
.L_1016:
        /*000c*/ 	.word	0x00000000
        /*0010*/ 	.short	0x0000
        /*0012*/ 	.short	0x0070
        /*0014*/ 	.byte	0x00, 0xf0, 0x01, 0x28


	//----- nvinfo : EIATTR_SPARSE_MMA_MASK
	.align		4
.L_1017:
        /*0018*/ 	.byte	0x03, 0x50
        /*001a*/ 	.short	0x0000


	//----- nvinfo : EIATTR_MAXREG_COUNT
	.align		4
        /*001c*/ 	.byte	0x03, 0x1b
        /*001e*/ 	.short	0x00a8


	//----- nvinfo : EIATTR_NUM_BARRIERS
	.align		4
        /*0020*/ 	.byte	0x02, 0x4c
        /*0022*/ 	.byte	0x10
	.zero		1


	//----- nvinfo : EIATTR_EXTERNS
	.align		4
        /*0024*/ 	.byte	0x04, 0x0f
        /*0026*/ 	.short	(.L_1019 - .L_1018)


	//   ....[0]....
	.align		4
.L_1018:
        /*0028*/ 	.word	index@(__assertfail)


	//----- nvinfo : EIATTR_ANNOTATIONS
	.align		4
.L_1019:
        /*002c*/ 	.byte	0x04, 0x55
        /*002e*/ 	.short	(.L_1021 - .L_1020)


	//   ....[0]....
.L_1020:
        /* <DEDUP_REMOVED lines=115> */


	//----- nvinfo : EIATTR_MERCURY_ISA_VERSION
	.align		4
.L_1021:
        /*0750*/ 	.byte	0x03, 0x5f
        /*0752*/ 	.short	0x0101


	//----- nvinfo : EIATTR_UNUSED_LOAD_BYTE_OFFSET
	.align		4
        /*0754*/ 	.byte	0x04, 0x44
        /*0756*/ 	.short	(.L_1023 - .L_1022)


	//   ....[0]....
.L_1022:
        /*0758*/ 	.word	0x00000af0
        /*075c*/ 	.word	0x0000fff0


	//   ....[1]....
        /*0760*/ 	.word	0x0001c2e0
        /*0764*/ 	.word	0x0000fff0


	//----- nvinfo : EIATTR_INT_WARP_WIDE_INSTR_OFFSETS
	.align		4
.L_1023:
        /*0768*/ 	.byte	0x04, 0x31
        /*076a*/ 	.short	(.L_1025 - .L_1024)


	//   ....[0]....
.L_1024:
        /*076c*/ 	.word	0x000001c0


	//   ....[1]....
        /*0770*/ 	.word	0x00000200


	//   ....[2]....
        /*0774*/ 	.word	0x00000270


	//   ....[3]....
        /*0778*/ 	.word	0x000200d0


	//   ....[4]....
        /*077c*/ 	.word	0x00020170


	//   ....[5]....
        /*0780*/ 	.word	0x00020600


	//   ....[6]....
        /*0784*/ 	.word	0x00020630


	//   ....[7]....
        /*0788*/ 	.word	0x00020840


	//   ....[8]....
        /*078c*/ 	.word	0x00022a90


	//   ....[9]....
        /*0790*/ 	.word	0x00022b30


	//----- nvinfo : EIATTR_COOP_GROUP_MASK_REGIDS
	.align		4
.L_1025:
        /*0794*/ 	.byte	0x04, 0x29
        /*0796*/ 	.short	(.L_1027 - .L_1026)


	//   ....[0]....
.L_1026:
        /*0798*/ 	.word	0xffffffff


	//   ....[1]....
        /*079c*/ 	.word	0xffffffff


	//   ....[2]....
        /*07a0*/ 	.word	0xffffffff


	//   ....[3]....
        /*07a4*/ 	.word	0xffffffff


	//   ....[4]....
        /*07a8*/ 	.word	0xffffffff


	//   ....[5]....
        /*07ac*/ 	.word	0xffffffff


	//   ....[6]....
        /*07b0*/ 	.word	0xffffffff


	//   ....[7]....
        /*07b4*/ 	.word	0xffffffff


	//   ....[8]....
        /*07b8*/ 	.word	0xffffffff


	//   ....[9]....
        /*07bc*/ 	.word	0xffffffff


	//   ....[10]....
        /*07c0*/ 	.word	0xffffffff


	//   ....[11]....
        /*07c4*/ 	.word	0xffffffff


	//   ....[12]....
        /*07c8*/ 	.word	0xffffffff


	//   ....[13]....
        /*07cc*/ 	.word	0xffffffff


	//   ....[14]....
        /*07d0*/ 	.word	0xffffffff


	//   ....[15]....
        /*07d4*/ 	.word	0xffffffff


	//   ....[16]....
        /*07d8*/ 	.word	0xffffffff


	//   ....[17]....
        /*07dc*/ 	.word	0xffffffff


	//   ....[18]....
        /*07e0*/ 	.word	0xffffffff


	//   ....[19]....
        /*07e4*/ 	.word	0xffffffff


	//   ....[20]....
        /*07e8*/ 	.word	0xffffffff


	//   ....[21]....
        /*07ec*/ 	.word	0xffffffff


	//   ....[22]....
        /*07f0*/ 	.word	0xffffffff


	//   ....[23]....
        /*07f4*/ 	.word	0xffffffff


	//   ....[24]....
        /*07f8*/ 	.word	0xffffffff


	//   ....[25]....
        /*07fc*/ 	.word	0xffffffff


	//   ....[26]....
        /*0800*/ 	.word	0xffffffff


	//   ....[27]....
        /*0804*/ 	.word	0xffffffff


	//   ....[28]....
        /*0808*/ 	.word	0xffffffff


	//   ....[29]....
        /*080c*/ 	.word	0xffffffff


	//   ....[30]....
        /*0810*/ 	.word	0xffffffff


	//   ....[31]....
        /*0814*/ 	.word	0xffffffff


	//   ....[32]....
        /*0818*/ 	.word	0xffffffff


	//   ....[33]....
        /*081c*/ 	.word	0xffffffff


	//   ....[34]....
        /*0820*/ 	.word	0xffffffff


	//   ....[35]....
        /*0824*/ 	.word	0xffffffff


	//   ....[36]....
        /*0828*/ 	.word	0xffffffff


	//   ....[37]....
        /*082c*/ 	.word	0xffffffff


	//   ....[38]....
        /*0830*/ 	.word	0xffffffff


	//   ....[39]....
        /*0834*/ 	.word	0xffffffff


	//   ....[40]....
        /*0838*/ 	.word	0xffffffff


	//   ....[41]....
        /*083c*/ 	.word	0xffffffff


	//   ....[42]....
        /*0840*/ 	.word	0xffffffff


	//   ....[43]....
        /*0844*/ 	.word	0xffffffff


	//   ....[44]....
        /*0848*/ 	.word	0xffffffff


	//   ....[45]....
        /*084c*/ 	.word	0xffffffff


	//   ....[46]....
        /*0850*/ 	.word	0xffffffff


	//   ....[47]....
        /*0854*/ 	.word	0xffffffff


	//   ....[48]....
        /*0858*/ 	.word	0xffffffff


	//   ....[49]....
        /*085c*/ 	.word	0xffffffff


	//   ....[50]....
        /*0860*/ 	.word	0xffffffff


	//   ....[51]....
        /*0864*/ 	.word	0xffffffff


	//   ....[52]....
        /*0868*/ 	.word	0xffffffff


	//   ....[53]....
        /*086c*/ 	.word	0xffffffff


	//   ....[54]....
        /*0870*/ 	.word	0x0500000f


	//   ....[55]....
        /*0874*/ 	.word	0x0500000f


	//   ....[56]....
        /*0878*/ 	.word	0x0500000f


	//   ....[57]....
        /*087c*/ 	.word	0x0500000f


	//   ....[58]....
        /*0880*/ 	.word	0x0500000f


	//   ....[59]....
        /*0884*/ 	.word	0x0500000f


	//   ....[60]....
        /*0888*/ 	.word	0x0500000f


	//   ....[61]....
        /*088c*/ 	.word	0x0500000f


	//   ....[62]....
        /*0890*/ 	.word	0x0500000f


	//   ....[63]....
        /*0894*/ 	.word	0x0500000f


	//   ....[64]....
        /*0898*/ 	.word	0x0500000f


	//   ....[65]....
        /*089c*/ 	.word	0x0500000f


	//   ....[66]....
        /*08a0*/ 	.word	0x0500000f


	//   ....[67]....
        /*08a4*/ 	.word	0x0500000f


	//   ....[68]....
        /*08a8*/ 	.word	0x0500000f


	//   ....[69]....
        /*08ac*/ 	.word	0x0500000f


	//   ....[70]....
        /*08b0*/ 	.word	0x0500000f


	//   ....[71]....
        /*08b4*/ 	.word	0x0500000f


	//   ....[72]....
        /*08b8*/ 	.word	0x0500000f


	//   ....[73]....
        /*08bc*/ 	.word	0x0500000f


	//   ....[74]....
        /*08c0*/ 	.word	0x0500000f


	//   ....[75]....
        /*08c4*/ 	.word	0x0500000f


	//   ....[76]....
        /*08c8*/ 	.word	0x0500000f


	//   ....[77]....
        /*08cc*/ 	.word	0x0500000f


	//   ....[78]....
        /*08d0*/ 	.word	0x0500000f


	//   ....[79]....
        /*08d4*/ 	.word	0x0500000f


	//   ....[80]....
        /*08d8*/ 	.word	0x0500000f


	//   ....[81]....
        /*08dc*/ 	.word	0x0500000f


	//   ....[82]....
        /*08e0*/ 	.word	0x0500000f


	//----- nvinfo : EIATTR_COOP_GROUP_INSTR_OFFSETS
	.align		4
.L_1027:
        /*08e4*/ 	.byte	0x04, 0x28
        /*08e6*/ 	.short	(.L_1029 - .L_1028)


	//   ....[0]....
.L_1028:
        /*08e8*/ 	.word	0x00000070


	//   ....[1]....
        /*08ec*/ 	.word	0x000001d0


	//   ....[2]....
        /*08f0*/ 	.word	0x00000220


	//   ....[3]....
        /*08f4*/ 	.word	0x00000450


	//   ....[4]....
        /*08f8*/ 	.word	0x000005b0


	//   ....[5]....
        /*08fc*/ 	.word	0x000006d0


	//   ....[6]....
        /*0900*/ 	.word	0x00000830


	//   ....[7]....
        /*0904*/ 	.word	0x0000c030


	//   ....[8]....
        /*0908*/ 	.word	0x00013f70


	//   ....[9]....
        /*090c*/ 	.word	0x00014040


	//   ....[10]....
        /*0910*/ 	.word	0x00014340


	//   ....[11]....
        /*0914*/ 	.word	0x00014510


	//   ....[12]....
        /*0918*/ 	.word	0x000196c0


	//   ....[13]....
        /*091c*/ 	.word	0x000196e0


	//   ....[14]....
        /*0920*/ 	.word	0x0001a0d0


	//   ....[15]....
        /*0924*/ 	.word	0x0001a150


	//   ....[16]....
        /*0928*/ 	.word	0x0001b7c0


	//   ....[17]....
        /*092c*/ 	.word	0x0001bc10


	//   ....[18]....
        /*0930*/ 	.word	0x0001bc50


	//   ....[19]....
        /*0934*/ 	.word	0x0001bc60


	//   ....[20]....
        /*0938*/ 	.word	0x0001e270


	//   ....[21]....
        /*093c*/ 	.word	0x0001e410


	//   ....[22]....
        /*0940*/ 	.word	0x0001e440


	//   ....[23]....
        /*0944*/ 	.word	0x0001e480


	//   ....[24]....
        /*0948*/ 	.word	0x0001e4e0


	//   ....[25]....
        /*094c*/ 	.word	0x0001e540


	//   ....[26]....
        /*0950*/ 	.word	0x0001e590


	//   ....[27]....
        /*0954*/ 	.word	0x0001e750


	//   ....[28]....
        /*0958*/ 	.word	0x0001e7b0


	//   ....[29]....
        /*095c*/ 	.word	0x0001e7f0


	//   ....[30]....
        /*0960*/ 	.word	0x0001e830


	//   ....[31]....
        /*0964*/ 	.word	0x0001e860


	//   ....[32]....
        /*0968*/ 	.word	0x0001e890


	//   ....[33]....
        /*096c*/ 	.word	0x0001e930


	//   ....[34]....
        /*0970*/ 	.word	0x0001e960


	//   ....[35]....
        /*0974*/ 	.word	0x0001e9f0


	//   ....[36]....
        /*0978*/ 	.word	0x00022f80


	//   ....[37]....
        /*097c*/ 	.word	0x00022f90


	//   ....[38]....
        /*0980*/ 	.word	0x000230b0


	//   ....[39]....
        /*0984*/ 	.word	0x00023110


	//   ....[40]....
        /*0988*/ 	.word	0x00023150


	//   ....[41]....
        /*098c*/ 	.word	0x00023190


	//   ....[42]....
        /*0990*/ 	.word	0x000231c0


	//   ....[43]....
        /*0994*/ 	.word	0x000231f0


	//   ....[44]....
        /*0998*/ 	.word	0x00023390


	//   ....[45]....
        /*099c*/ 	.word	0x000233f0


	//   ....[46]....
        /*09a0*/ 	.word	0x00023430


	//   ....[47]....
        /*09a4*/ 	.word	0x00023470


	//   ....[48]....
        /*09a8*/ 	.word	0x000234a0


	//   ....[49]....
        /*09ac*/ 	.word	0x000234d0


	//   ....[50]....
        /*09b0*/ 	.word	0x00023590


	//   ....[51]....
        /*09b4*/ 	.word	0x000235b0


	//   ....[52]....
        /*09b8*/ 	.word	0x00023620


	//   ....[53]....
        /*09bc*/ 	.word	0x00023a70


	//   ....[54]....
        /*09c0*/ 	.word	0x00023f00


	//   ....[55]....
        /*09c4*/ 	.word	0x00023fb0


	//   ....[56]....
        /*09c8*/ 	.word	0x00024050


	//   ....[57]....
        /*09cc*/ 	.word	0x000240f0


	//   ....[58]....
        /*09d0*/ 	.word	0x00024190


	//   ....[59]....
        /*09d4*/ 	.word	0x00024280


	//   ....[60]....
        /*09d8*/ 	.word	0x00024320


	//   ....[61]....
        /*09dc*/ 	.word	0x000243c0


	//   ....[62]....
        /*09e0*/ 	.word	0x00024460


	//   ....[63]....
        /*09e4*/ 	.word	0x000246c0


	//   ....[64]....
        /*09e8*/ 	.word	0x000249a0


	//   ....[65]....
        /*09ec*/ 	.word	0x00024dc0


	//   ....[66]....
        /*09f0*/ 	.word	0x00024e50


	//   ....[67]....
        /*09f4*/ 	.word	0x00024ef0


	//   ....[68]....
        /*09f8*/ 	.word	0x00024fa0


	//   ....[69]....
        /*09fc*/ 	.word	0x00025020


	//   ....[70]....
        /*0a00*/ 	.word	0x000250a0


	//   ....[71]....
        /*0a04*/ 	.word	0x00025120


	//   ....[72]....
        /*0a08*/ 	.word	0x000251a0


	//   ....[73]....
        /*0a0c*/ 	.word	0x00025230


	//   ....[74]....
        /*0a10*/ 	.word	0x000252e0


	//   ....[75]....
        /*0a14*/ 	.word	0x00025360


	//   ....[76]....
        /*0a18*/ 	.word	0x000253e0


	//   ....[77]....
        /*0a1c*/ 	.word	0x00025460


	//   ....[78]....
        /*0a20*/ 	.word	0x000254e0


	//   ....[79]....
        /*0a24*/ 	.word	0x00025550


	//   ....[80]....
        /*0a28*/ 	.word	0x000255f0


	//   ....[81]....
        /*0a2c*/ 	.word	0x00025680


	//   ....[82]....
        /*0a30*/ 	.word	0x000257a0


	//----- nvinfo : EIATTR_REG_RECONFIG
	.align		4
.L_1029:
        /*0a34*/ 	.byte	0x01, 0x54
	.zero		2


	//----- nvinfo : EIATTR_SYSCALL_OFFSETS
	.align		4
        /*0a38*/ 	.byte	0x04, 0x46
        /*0a3a*/ 	.short	(.L_1031 - .L_1030)


	//   ....[0]....
.L_1030:
        /*0a3c*/ 	.word	0x00001a10


	//   ....[1]....
        /*0a40*/ 	.word	0x00001b60


	//   ....[2]....
        /*0a44*/ 	.word	0x0000c200


	//   ....[3]....
        /*0a48*/ 	.word	0x0000c6a0


	//   ....[4]....
        /*0a4c*/ 	.word	0x00020300


	//   ....[5]....
        /*0a50*/ 	.word	0x00020440


	//   ....[6]....
        /*0a54*/ 	.word	0x00020540


	//----- nvinfo : EIATTR_MBARRIER_INSTR_OFFSETS
	.align		4
.L_1031:
        /*0a58*/ 	.byte	0x04, 0x39
        /*0a5a*/ 	.short	(.L_1033 - .L_1032)


	//   ....[0]....
.L_1032:
        /*0a5c*/ 	.word	0x00000300
        /*0a60*/ 	.word	0x000000ff
        /*0a64*/ 	.word	0x00034800
        /*0a68*/ 	.short	0x0100
        /*0a6a*/ 	.byte	0x08
	.zero		1


	//   ....[1]....
        /*0a6c*/ 	.word	0x00000310
        /*0a70*/ 	.word	0x000000ff
        /*0a74*/ 	.word	0x00034820
        /*0a78*/ 	.short	0x0100
        /*0a7a*/ 	.byte	0x08
	.zero		1


	//   ....[2]....
        /*0a7c*/ 	.word	0x00000400
        /*0a80*/ 	.word	0x000000ff
        /*0a84*/ 	.word	0x00034830
        /*0a88*/ 	.short	0x0100
        /*0a8a*/ 	.byte	0x08
	.zero		1


	//   ....[3]....
        /*0a8c*/ 	.word	0x00000410
        /*0a90*/ 	.word	0x000000ff
        /*0a94*/ 	.word	0x00034840
        /*0a98*/ 	.short	0x0100
        /*0a9a*/ 	.byte	0x08
	.zero		1


	//   ....[4]....
        /*0a9c*/ 	.word	0x00000420
        /*0aa0*/ 	.word	0x000000ff
        /*0aa4*/ 	.word	0x00034838
        /*0aa8*/ 	.short	0x0100
        /*0aaa*/ 	.byte	0x08
	.zero		1


	//   ....[5]....
        /*0aac*/ 	.word	0x00000430
        /*0ab0*/ 	.word	0x000000ff
        /*0ab4*/ 	.word	0x00034848
        /*0ab8*/ 	.short	0x0100
        /*0aba*/ 	.byte	0x08
	.zero		1


	//   ....[6]....
        /*0abc*/ 	.word	0x00000560
        /*0ac0*/ 	.word	0x000000ff
        /*0ac4*/ 	.word	0x00034850
        /*0ac8*/ 	.short	0x0100
        /*0aca*/ 	.byte	0x08
	.zero		1


	//   ....[7]....
        /*0acc*/ 	.word	0x00000570
        /*0ad0*/ 	.word	0x000000ff
        /*0ad4*/ 	.word	0x00034860
        /*0ad8*/ 	.short	0x0100
        /*0ada*/ 	.byte	0x08
	.zero		1


	//   ....[8]....
        /*0adc*/ 	.word	0x00000580
        /*0ae0*/ 	.word	0x000000ff
        /*0ae4*/ 	.word	0x00034858
        /*0ae8*/ 	.short	0x0100
        /*0aea*/ 	.byte	0x08
	.zero		1


	//   ....[9]....
        /*0aec*/ 	.word	0x00000590
        /*0af0*/ 	.word	0x000000ff
        /*0af4*/ 	.word	0x00034868
        /*0af8*/ 	.short	0x0100
        /*0afa*/ 	.byte	0x08
	.zero		1


	//   ....[10]....
        /*0afc*/ 	.word	0x00000680
        /*0b00*/ 	.word	0x000000ff
        /*0b04*/ 	.word	0x00034870
        /*0b08*/ 	.short	0x0100
        /*0b0a*/ 	.byte	0x06
	.zero		1


	//   ....[11]....
        /*0b0c*/ 	.word	0x00000690
        /*0b10*/ 	.word	0x000000ff
        /*0b14*/ 	.word	0x00034880
        /*0b18*/ 	.short	0x0100
        /*0b1a*/ 	.byte	0x06
	.zero		1


	//   ....[12]....
        /*0b1c*/ 	.word	0x000006a0
        /*0b20*/ 	.word	0x000000ff
        /*0b24*/ 	.word	0x00034878
        /*0b28*/ 	.short	0x0100
        /*0b2a*/ 	.byte	0x06
	.zero		1


	//   ....[13]....
        /*0b2c*/ 	.word	0x000006b0
        /*0b30*/ 	.word	0x000000ff
        /*0b34*/ 	.word	0x00034888
        /*0b38*/ 	.short	0x0100
        /*0b3a*/ 	.byte	0x06
	.zero		1


	//   ....[14]....
        /*0b3c*/ 	.word	0x000007e0
        /*0b40*/ 	.word	0x000000ff
        /*0b44*/ 	.word	0x00034890
        /*0b48*/ 	.short	0x0100
        /*0b4a*/ 	.byte	0x08
	.zero		1


	//   ....[15]....
        /*0b4c*/ 	.word	0x000007f0
        /*0b50*/ 	.word	0x000000ff
        /*0b54*/ 	.word	0x000348a0
        /*0b58*/ 	.short	0x0100
        /*0b5a*/ 	.byte	0x08
	.zero		1


	//   ....[16]....
        /*0b5c*/ 	.word	0x00000800
        /*0b60*/ 	.word	0x000000ff
        /*0b64*/ 	.word	0x00034898
        /*0b68*/ 	.short	0x0100
        /*0b6a*/ 	.byte	0x08
	.zero		1


	//   ....[17]....
        /*0b6c*/ 	.word	0x00000810
        /*0b70*/ 	.word	0x000000ff
        /*0b74*/ 	.word	0x000348a8
        /*0b78*/ 	.short	0x0100
        /*0b7a*/ 	.byte	0x08
	.zero		1


	//   ....[18]....
        /*0b7c*/ 	.word	0x00000940
        /*0b80*/ 	.word	0x000000ff
        /*0b84*/ 	.word	0x000348b0
        /*0b88*/ 	.short	0x0100
        /*0b8a*/ 	.byte	0x08
	.zero		1


	//   ....[19]....
        /*0b8c*/ 	.word	0x00000950
        /*0b90*/ 	.word	0x000000ff
        /*0b94*/ 	.word	0x000348c0
        /*0b98*/ 	.short	0x0100
        /*0b9a*/ 	.byte	0x08
	.zero		1


	//   ....[20]....
        /*0b9c*/ 	.word	0x00000960
        /*0ba0*/ 	.word	0x000000ff
        /*0ba4*/ 	.word	0x000348b8
        /*0ba8*/ 	.short	0x0100
        /*0baa*/ 	.byte	0x08
	.zero		1


	//   ....[21]....
        /*0bac*/ 	.word	0x00000970
        /*0bb0*/ 	.word	0x000000ff
        /*0bb4*/ 	.word	0x000348c8
        /*0bb8*/ 	.short	0x0100
        /*0bba*/ 	.byte	0x08
	.zero		1


	//   ....[22]....
        /*0bbc*/ 	.word	0x00003bb0
        /*0bc0*/ 	.word	0x00000003
        /*0bc4*/ 	.word	0x00034890
        /*0bc8*/ 	.short	0x010a
        /*0bca*/ 	.byte	0x3f
	.zero		1


	//   ....[23]....
        /*0bcc*/ 	.word	0x000075e0
        /*0bd0*/ 	.word	0x00000003
        /*0bd4*/ 	.word	0x00034890
        /*0bd8*/ 	.short	0x010a
        /*0bda*/ 	.byte	0x3f
	.zero		1


	//   ....[24]....
        /*0bdc*/ 	.word	0x0000a980
        /*0be0*/ 	.word	0x00000003
        /*0be4*/ 	.word	0x00034890
        /*0be8*/ 	.short	0x010a
        /*0bea*/ 	.byte	0x3f
	.zero		1


	//   ....[25]....
        /*0bec*/ 	.word	0x0000b300
        /*0bf0*/ 	.word	0x00000028
        /*0bf4*/ 	.word	0x00000000
        /*0bf8*/ 	.short	0x0101
        /*0bfa*/ 	.byte	0x3f
	.zero		1


	//   ....[26]....
        /*0bfc*/ 	.word	0x0000b340
        /*0c00*/ 	.word	0x00000003
        /*0c04*/ 	.word	0x000348b0
        /*0c08*/ 	.short	0x010a
        /*0c0a*/ 	.byte	0x3f
	.zero		1


	//   ....[27]....
        /*0c0c*/ 	.word	0x0000bc50
        /*0c10*/ 	.word	0x00000003
        /*0c14*/ 	.word	0x00000000
        /*0c18*/ 	.short	0x0101
        /*0c1a*/ 	.byte	0x3f
	.zero		1


	//   ....[28]....
        /*0c1c*/ 	.word	0x0000c290
        /*0c20*/ 	.word	0x00000002
        /*0c24*/ 	.word	0x00034800
        /*0c28*/ 	.short	0x010a
        /*0c2a*/ 	.byte	0x3f
	.zero		1


	//   ....[29]....
        /*0c2c*/ 	.word	0x0000c2e0
        /*0c30*/ 	.word	0x00000002
        /*0c34*/ 	.word	0x00034800
        /*0c38*/ 	.short	0x010a
        /*0c3a*/ 	.byte	0x3f
	.zero		1


	//   ....[30]....
        /*0c3c*/ 	.word	0x0000c950
        /*0c40*/ 	.word	0x00000002
        /*0c44*/ 	.word	0x00034800
        /*0c48*/ 	.short	0x010a
        /*0c4a*/ 	.byte	0x3f
	.zero		1


	//   ....[31]....
        /*0c4c*/ 	.word	0x0000e270
        /*0c50*/ 	.word	0x00000002
        /*0c54*/ 	.word	0x00034800
        /*0c58*/ 	.short	0x010a
        /*0c5a*/ 	.byte	0x3f
	.zero		1


	//   ....[32]....
        /*0c5c*/ 	.word	0x0000fde0
        /*0c60*/ 	.word	0x00000000
        /*0c64*/ 	.word	0x00034830
        /*0c68*/ 	.short	0x010a
        /*0c6a*/ 	.byte	0x3f
	.zero		1


	//   ....[33]....
        /*0c6c*/ 	.word	0x0000fe60
        /*0c70*/ 	.word	0x00000000
        /*0c74*/ 	.word	0x00034830
        /*0c78*/ 	.short	0x010a
        /*0c7a*/ 	.byte	0x3f
	.zero		1


	//   ....[34]....
        /*0c7c*/ 	.word	0x00014de0
        /*0c80*/ 	.word	0x00000003
        /*0c84*/ 	.word	0x00000000
        /*0c88*/ 	.short	0x0101
        /*0c8a*/ 	.byte	0x3f
	.zero		1


	//   ....[35]....
        /*0c8c*/ 	.word	0x00015c00
        /*0c90*/ 	.word	0x00000006
        /*0c94*/ 	.word	0x00034830
        /*0c98*/ 	.short	0x010a
        /*0c9a*/ 	.byte	0x3f
	.zero		1


	//   ....[36]....
        /*0c9c*/ 	.word	0x00015c50
        /*0ca0*/ 	.word	0x00000006
        /*0ca4*/ 	.word	0x00034830
        /*0ca8*/ 	.short	0x010a
        /*0caa*/ 	.byte	0x3f
	.zero		1


	//   ....[37]....
        /*0cac*/ 	.word	0x00019180
        /*0cb0*/ 	.word	0x00000006
        /*0cb4*/ 	.word	0x00034850
        /*0cb8*/ 	.short	0x010a
        /*0cba*/ 	.byte	0x3f
	.zero		1


	//   ....[38]....
        /*0cbc*/ 	.word	0x000191c0
        /*0cc0*/ 	.word	0x00000006
        /*0cc4*/ 	.word	0x00034850
        /*0cc8*/ 	.short	0x010a
        /*0cca*/ 	.byte	0x3f
	.zero		1


	//   ....[39]....
        /*0ccc*/ 	.word	0x0001a9c0
        /*0cd0*/ 	.word	0x00000082
        /*0cd4*/ 	.word	0x00000000
        /*0cd8*/ 	.short	0x0101
        /*0cda*/ 	.byte	0x3f
	.zero		1


	//   ....[40]....
        /*0cdc*/ 	.word	0x0001ab70
        /*0ce0*/ 	.word	0x00000082
        /*0ce4*/ 	.word	0x00000000
        /*0ce8*/ 	.short	0x0101
        /*0cea*/ 	.byte	0x3f
	.zero		1


	//   ....[41]....
        /*0cec*/ 	.word	0x0001b680
        /*0cf0*/ 	.word	0x00000009
        /*0cf4*/ 	.word	0x00034850
        /*0cf8*/ 	.short	0x010a
        /*0cfa*/ 	.byte	0x3f
	.zero		1


	//   ....[42]....
        /*0cfc*/ 	.word	0x0001b700
        /*0d00*/ 	.word	0x00000009
        /*0d04*/ 	.word	0x00034850
        /*0d08*/ 	.short	0x010a
        /*0d0a*/ 	.byte	0x3f
	.zero		1


	//   ....[43]....
        /*0d0c*/ 	.word	0x0001bf10
        /*0d10*/ 	.word	0x0000000a
        /*0d14*/ 	.word	0x00000000
        /*0d18*/ 	.short	0x0101
        /*0d1a*/ 	.byte	0x3f
	.zero		1


	//   ....[44]....
        /*0d1c*/ 	.word	0x0001d250
        /*0d20*/ 	.word	0x00000000
        /*0d24*/ 	.word	0x00000000
        /*0d28*/ 	.short	0x0101
        /*0d2a*/ 	.byte	0x3f
	.zero		1


	//   ....[45]....
        /*0d2c*/ 	.word	0x0001f540
        /*0d30*/ 	.word	0x00000009
        /*0d34*/ 	.word	0x00034820
        /*0d38*/ 	.short	0x010a
        /*0d3a*/ 	.byte	0x3f
	.zero		1


	//   ....[46]....
        /*0d3c*/ 	.word	0x0001f5d0
        /*0d40*/ 	.word	0x00000005
        /*0d44*/ 	.word	0x000348a0
        /*0d48*/ 	.short	0x010a
        /*0d4a*/ 	.byte	0x3f
	.zero		1


	//   ....[47]....
        /*0d4c*/ 	.word	0x0001f800
        /*0d50*/ 	.word	0x00000005
        /*0d54*/ 	.word	0x000348c0
        /*0d58*/ 	.short	0x010a
        /*0d5a*/ 	.byte	0x3f
	.zero		1


	//   ....[48]....
        /*0d5c*/ 	.word	0x0001fb50
        /*0d60*/ 	.word	0x00000006
        /*0d64*/ 	.word	0x000348a0
        /*0d68*/ 	.short	0x010a
        /*0d6a*/ 	.byte	0x3f
	.zero		1


	//   ....[49]....
        /*0d6c*/ 	.word	0x0001fd60
        /*0d70*/ 	.word	0x00000006
        /*0d74*/ 	.word	0x000348c0
        /*0d78*/ 	.short	0x010a
        /*0d7a*/ 	.byte	0x3f
	.zero		1


	//   ....[50]....
        /*0d7c*/ 	.word	0x00020bb0
        /*0d80*/ 	.word	0x00000006
        /*0d84*/ 	.word	0x00034840
        /*0d88*/ 	.short	0x010a
        /*0d8a*/ 	.byte	0x3f
	.zero		1


	//   ....[51]....
        /*0d8c*/ 	.word	0x00021090
        /*0d90*/ 	.word	0x00000007
        /*0d94*/ 	.word	0x00034820
        /*0d98*/ 	.short	0x010a
        /*0d9a*/ 	.byte	0x3f
	.zero		1


	//   ....[52]....
        /*0d9c*/ 	.word	0x000213f0
        /*0da0*/ 	.word	0x00000008
        /*0da4*/ 	.word	0x00034840
        /*0da8*/ 	.short	0x010a
        /*0daa*/ 	.byte	0x3f
	.zero		1


	//   ....[53]....
        /*0dac*/ 	.word	0x000216a0
        /*0db0*/ 	.word	0x00000008
        /*0db4*/ 	.word	0x00034860
        /*0db8*/ 	.short	0x010a
        /*0dba*/ 	.byte	0x3f
	.zero		1


	//   ....[54]....
        /*0dbc*/ 	.word	0x00021c80
        /*0dc0*/ 	.word	0x00000002
        /*0dc4*/ 	.word	0x00034840
        /*0dc8*/ 	.short	0x010a
        /*0dca*/ 	.byte	0x3f
	.zero		1


	//   ....[55]....
        /*0dcc*/ 	.word	0x00021f30
        /*0dd0*/ 	.word	0x00000002
        /*0dd4*/ 	.word	0x00034860
        /*0dd8*/ 	.short	0x010a
        /*0dda*/ 	.byte	0x3f
	.zero		1


	//   ....[56]....
        /*0ddc*/ 	.word	0x00022470
        /*0de0*/ 	.word	0x00000002
        /*0de4*/ 	.word	0x00034840
        /*0de8*/ 	.short	0x010a
        /*0dea*/ 	.byte	0x3f
	.zero		1


	//   ....[57]....
        /*0dec*/ 	.word	0x00022710
        /*0df0*/ 	.word	0x00000002
        /*0df4*/ 	.word	0x00034860
        /*0df8*/ 	.short	0x010a
        /*0dfa*/ 	.byte	0x3f
	.zero		1


	//   ....[58]....
        /*0dfc*/ 	.word	0x00022bf0
        /*0e00*/ 	.word	0x00000003
        /*0e04*/ 	.word	0x00034860
        /*0e08*/ 	.short	0x010a
        /*0e0a*/ 	.byte	0x3f
	.zero		1


	//   ....[59]....
        /*0e0c*/ 	.word	0x000239f0
        /*0e10*/ 	.word	0x00000000
        /*0e14*/ 	.word	0x00034820
        /*0e18*/ 	.short	0x010a
        /*0e1a*/ 	.byte	0x3f
	.zero		1


	//   ....[60]....
        /*0e1c*/ 	.word	0x00023ba0
        /*0e20*/ 	.word	0x00000006
        /*0e24*/ 	.word	0x00000000
        /*0e28*/ 	.short	0x010a
        /*0e2a*/ 	.byte	0x3f
	.zero		1


	//   ....[61]....
        /*0e2c*/ 	.word	0x00023c10
        /*0e30*/ 	.word	0x00000007
        /*0e34*/ 	.word	0x00000000
        /*0e38*/ 	.short	0x010a
        /*0e3a*/ 	.byte	0x3f
	.zero		1


	//   ....[62]....
        /*0e3c*/ 	.word	0x00023c80
        /*0e40*/ 	.word	0x00000004
        /*0e44*/ 	.word	0x00000000
        /*0e48*/ 	.short	0x010a
        /*0e4a*/ 	.byte	0x3f
	.zero		1


	//   ....[63]....
        /*0e4c*/ 	.word	0x00023cb0
        /*0e50*/ 	.word	0x00000003
        /*0e54*/ 	.word	0x00000000
        /*0e58*/ 	.short	0x010a
        /*0e5a*/ 	.byte	0x3f
	.zero		1


	//   ....[64]....
        /*0e5c*/ 	.word	0x00023d10
        /*0e60*/ 	.word	0x00000003
        /*0e64*/ 	.word	0x00034890
        /*0e68*/ 	.short	0x010a
        /*0e6a*/ 	.byte	0x3f
	.zero		1


	//   ....[65]....
        /*0e6c*/ 	.word	0x00023d60
        /*0e70*/ 	.word	0x00000003
        /*0e74*/ 	.word	0x00034890
        /*0e78*/ 	.short	0x010a
        /*0e7a*/ 	.byte	0x3f
	.zero		1


	//   ....[66]....
        /*0e7c*/ 	.word	0x00023db0
        /*0e80*/ 	.word	0x00000003
        /*0e84*/ 	.word	0x00034890
        /*0e88*/ 	.short	0x010a
        /*0e8a*/ 	.byte	0x3f
	.zero		1


	//   ....[67]....
        /*0e8c*/ 	.word	0x00023e00
        /*0e90*/ 	.word	0x00000003
        /*0e94*/ 	.word	0x000348b0
        /*0e98*/ 	.short	0x010a
        /*0e9a*/ 	.byte	0x3f
	.zero		1


	//   ....[68]....
        /*0e9c*/ 	.word	0x000241d0
        /*0ea0*/ 	.word	0x00000002
        /*0ea4*/ 	.word	0x00034800
        /*0ea8*/ 	.short	0x010a
        /*0eaa*/ 	.byte	0x3f
	.zero		1


	//   ....[69]....
        /*0eac*/ 	.word	0x000244a0
        /*0eb0*/ 	.word	0x00000002
        /*0eb4*/ 	.word	0x00034800
        /*0eb8*/ 	.short	0x010a
        /*0eba*/ 	.byte	0x3f
	.zero		1


	//   ....[70]....
        /*0ebc*/ 	.word	0x000244f0
        /*0ec0*/ 	.word	0x00000000
        /*0ec4*/ 	.word	0x00034830
        /*0ec8*/ 	.short	0x010a
        /*0eca*/ 	.byte	0x3f
	.zero		1


	//   ....[71]....
        /*0ecc*/ 	.word	0x00024540
        /*0ed0*/ 	.word	0x00000006
        /*0ed4*/ 	.word	0x00034830
        /*0ed8*/ 	.short	0x010a
        /*0eda*/ 	.byte	0x3f
	.zero		1


	//   ....[72]....
        /*0edc*/ 	.word	0x00024590
        /*0ee0*/ 	.word	0x00000006
        /*0ee4*/ 	.word	0x00034850
        /*0ee8*/ 	.short	0x010a
        /*0eea*/ 	.byte	0x3f
	.zero		1


	//   ....[73]....
        /*0eec*/ 	.word	0x000245e0
        /*0ef0*/ 	.word	0x00000009
        /*0ef4*/ 	.word	0x00034850
        /*0ef8*/ 	.short	0x010a
        /*0efa*/ 	.byte	0x3f
	.zero		1


	//   ....[74]....
        /*0efc*/ 	.word	0x00024780
        /*0f00*/ 	.word	0x00000009
        /*0f04*/ 	.word	0x00034820
        /*0f08*/ 	.short	0x010a
        /*0f0a*/ 	.byte	0x3f
	.zero		1


	//   ....[75]....
        /*0f0c*/ 	.word	0x000247d0
        /*0f10*/ 	.word	0x00000005
        /*0f14*/ 	.word	0x000348a0
        /*0f18*/ 	.short	0x010a
        /*0f1a*/ 	.byte	0x3f
	.zero		1


	//   ....[76]....
        /*0f1c*/ 	.word	0x00024820
        /*0f20*/ 	.word	0x00000005
        /*0f24*/ 	.word	0x000348c0
        /*0f28*/ 	.short	0x010a
        /*0f2a*/ 	.byte	0x3f
	.zero		1


	//   ....[77]....
        /*0f2c*/ 	.word	0x00024870
        /*0f30*/ 	.word	0x00000006
        /*0f34*/ 	.word	0x000348a0
        /*0f38*/ 	.short	0x010a
        /*0f3a*/ 	.byte	0x3f
	.zero		1


	//   ....[78]....
        /*0f3c*/ 	.word	0x000248c0
        /*0f40*/ 	.word	0x00000006
        /*0f44*/ 	.word	0x000348c0
        /*0f48*/ 	.short	0x010a
        /*0f4a*/ 	.byte	0x3f
	.zero		1


	//   ....[79]....
        /*0f4c*/ 	.word	0x00024a60
        /*0f50*/ 	.word	0x00000006
        /*0f54*/ 	.word	0x00034840
        /*0f58*/ 	.short	0x010a
        /*0f5a*/ 	.byte	0x3f
	.zero		1


	//   ....[80]....
        /*0f5c*/ 	.word	0x00024ae0
        /*0f60*/ 	.word	0x00000006
        /*0f64*/ 	.word	0x00034820
        /*0f68*/ 	.short	0x010a
        /*0f6a*/ 	.byte	0x3f
	.zero		1


	//   ....[81]....
        /*0f6c*/ 	.word	0x00024b30
        /*0f70*/ 	.word	0x00000008
        /*0f74*/ 	.word	0x00034840
        /*0f78*/ 	.short	0x010a
        /*0f7a*/ 	.byte	0x3f
	.zero		1


	//   ....[82]....
        /*0f7c*/ 	.word	0x00024b80
        /*0f80*/ 	.word	0x00000008
        /*0f84*/ 	.word	0x00034860
        /*0f88*/ 	.short	0x010a
        /*0f8a*/ 	.byte	0x3f
	.zero		1


	//   ....[83]....
        /*0f8c*/ 	.word	0x00024bd0
        /*0f90*/ 	.word	0x00000002
        /*0f94*/ 	.word	0x00034840
        /*0f98*/ 	.short	0x010a
        /*0f9a*/ 	.byte	0x3f
	.zero		1


	//   ....[84]....
        /*0f9c*/ 	.word	0x00024c20
        /*0fa0*/ 	.word	0x00000002
        /*0fa4*/ 	.word	0x00034860
        /*0fa8*/ 	.short	0x010a
        /*0faa*/ 	.byte	0x3f
	.zero		1


	//   ....[85]....
        /*0fac*/ 	.word	0x00024c70
        /*0fb0*/ 	.word	0x00000002
        /*0fb4*/ 	.word	0x00034840
        /*0fb8*/ 	.short	0x010a
        /*0fba*/ 	.byte	0x3f
	.zero		1


	//   ....[86]....
        /*0fbc*/ 	.word	0x00024cc0
        /*0fc0*/ 	.word	0x00000002
        /*0fc4*/ 	.word	0x00034860
        /*0fc8*/ 	.short	0x010a
        /*0fca*/ 	.byte	0x3f
	.zero		1


	//   ....[87]....
        /*0fcc*/ 	.word	0x00024d10
        /*0fd0*/ 	.word	0x00000003
        /*0fd4*/ 	.word	0x00034860
        /*0fd8*/ 	.short	0x010a
        /*0fda*/ 	.byte	0x3f
	.zero		1


	//   ....[88]....
        /*0fdc*/ 	.word	0x000256c0
        /*0fe0*/ 	.word	0x00000000
        /*0fe4*/ 	.word	0x00034820
        /*0fe8*/ 	.short	0x010a
        /*0fea*/ 	.byte	0x3f
	.zero		1


	//   ....[89]....
        /*0fec*/ 	.word	0x00025860
        /*0ff0*/ 	.word	0x00000006
        /*0ff4*/ 	.word	0x00000000
        /*0ff8*/ 	.short	0x010a
        /*0ffa*/ 	.byte	0x3f
	.zero		1


	//   ....[90]....
        /*0ffc*/ 	.word	0x000258b0
        /*1000*/ 	.word	0x00000007
        /*1004*/ 	.word	0x00000000
        /*1008*/ 	.short	0x010a
        /*100a*/ 	.byte	0x3f
	.zero		1


	//   ....[91]....
        /*100c*/ 	.word	0x00025900
        /*1010*/ 	.word	0x00000004
        /*1014*/ 	.word	0x00000000
        /*1018*/ 	.short	0x010a
        /*101a*/ 	.byte	0x3f
	.zero		1


	//----- nvinfo : EIATTR_NUM_MBARRIERS
	.align		4
.L_1033:
        /*101c*/ 	.byte	0x03, 0x38
        /*101e*/ 	.short	0x0016


	//----- nvinfo : EIATTR_EXIT_INSTR_OFFSETS
	.align		4
        /*1020*/ 	.byte	0x04, 0x1c
        /*1022*/ 	.short	(.L_1035 - .L_1034)


	//   ....[0]....
.L_1034:
        /*1024*/ 	.word	0x00023d00


	//----- nvinfo : EIATTR_MAX_THREADS
	.align		4
.L_1035:
        /*1028*/ 	.byte	0x04, 0x05
        /*102a*/ 	.short	(.L_1037 - .L_1036)
.L_1036:
        /*102c*/ 	.word	0x00000180
        /*1030*/ 	.word	0x00000001
        /*1034*/ 	.word	0x00000001


	//----- nvinfo : EIATTR_CRS_STACK_SIZE
	.align		4
.L_1037:
        /*1038*/ 	.byte	0x04, 0x1e
        /*103a*/ 	.short	(.L_1039 - .L_1038)
.L_1038:
        /*103c*/ 	.word	0x00000000


	//----- nvinfo : EIATTR_CBANK_PARAM_SIZE
	.align		4
.L_1039:
        /*1040*/ 	.byte	0x03, 0x19
        /*1042*/ 	.short	0x0a70


	//----- nvinfo : EIATTR_PARAM_CBANK
	.align		4
        /*1044*/ 	.byte	0x04, 0x0a
        /*1046*/ 	.short	(.L_1041 - .L_1040)
	.align		4
.L_1040:
        /*1048*/ 	.word	index@(.nv.constant0._ZN7cutlass13device_kernelIN5flash11enable_sm90INS1_16FlashAttnFwdSm90INS1_25CollectiveMainloopFwdSm90ILi2EN4cute5tupleIJNS5_1CILi1EEES8_S8_EEENS6_IJNS7_ILi128EEENS7_ILi176EEESA_EEELi128ENS_6half_tEfNS_4arch4Sm90ELb0ELb0ELb0ELb1ELb0ELb1ELb0ELb1ELb1ELb0ELb0ELb0EEENS1_21CollectiveEpilogueFwdINS6_IJSA_SA_SB_EEES9_SD_SF_Li256ELb1ELb0ELb0ELb0EEENS1_36VarlenDynamicPersistentTileSchedulerILi128ELi176ELi256ELi32ELb0ELb0ELb1ELb0ELb1ELb1EEEEEEEEEvNT_6ParamsE)
        /*104c*/ 	.short	0x0210
        /*104e*/ 	.short	0x0a70


	//----- nvinfo : EIATTR_SW_WAR
	.align		4
.L_1041:
        /*1050*/ 	.byte	0x04, 0x36
        /*1052*/ 	.short	(.L_1043 - .L_1042)
.L_1042:
        /*1054*/ 	.word	0x00000008
.L_1043:


//--------------------- .nv.info._ZN7cutlass13device_kernelIN5flash11enable_sm90INS1_16FlashAttnFwdSm90INS1_25CollectiveMainloopFwdSm90ILi2EN4cute5tupleIJNS5_1CILi1EEES8_S8_EEENS6_IJNS7_ILi128EEESA_SA_EEELi128ENS_6half_tEfNS_4arch4Sm90ELb0ELb1ELb0ELb0ELb0ELb0ELb0ELb1ELb1ELb0ELb0ELb0EEENS1_21CollectiveEpilogueFwdISB_S9_SC_SE_Li256ELb0ELb0ELb0ELb0EEENS1_30DynamicPersistentTileSchedulerILi256ELi32ELb0ELb0ELb1EEEEEEEEEvNT_6ParamsE --------------------------
	.section	.nv.info._ZN7cutlass13device_kernelIN5flash11enable_sm90INS1_16FlashAttnFwdSm90INS1_25CollectiveMainloopFwdSm90ILi2EN4cute5tupleIJNS5_1CILi1EEES8_S8_EEENS6_IJNS7_ILi128EEESA_SA_EEELi128ENS_6half_tEfNS_4arch4Sm90ELb0ELb1ELb0ELb0ELb0ELb0ELb0ELb1ELb1ELb0ELb0ELb0EEENS1_21CollectiveEpilogueFwdISB_S9_SC_SE_Li256ELb0ELb0ELb0ELb0EEENS1_30DynamicPersistentTileSchedulerILi256ELi32ELb0ELb0ELb1EEEEEEEEEvNT_6ParamsE,"",@"SHT_CUDA_INFO"
	.sectionflags	@""
	.align	4


	//----- nvinfo : EIATTR_CUDA_API_VERSION
	.align		4
        /*0000*/ 	.byte	0x04, 0x37
        /*0002*/ 	.short	(.L_1045 - .L_1044)
.L_1044:
        /*0004*/ 	.word	0x00000082


	//----- nvinfo : EIATTR_KPARAM_INFO
	.align		4
.L_1045:
        /*0008*/ 	.byte	0x04, 0x17
        /*000a*/ 	.short	(.L_1047 - .L_1046)
.L_1046:
        /*000c*/ 	.word	0x00000000
        /*0010*/ 	.short	0x0000
        /*0012*/ 	.short	0x0070
        /*0014*/ 	.byte	0x00, 0xf0, 0x01, 0x2e


	//----- nvinfo : EIATTR_SPARSE_MMA_MASK
	.align		4
.L_1047:
        /*0018*/ 	.byte	0x03, 0x50
        /*001a*/ 	.short	0x0000


	//----- nvinfo : EIATTR_MAXREG_COUNT
	.align		4
        /*001c*/ 	.byte	0x03, 0x1b
        /*001e*/ 	.short	0x00a8


	//----- nvinfo : EIATTR_NUM_BARRIERS
	.align		4
        /*0020*/ 	.byte	0x02, 0x4c
        /*0022*/ 	.byte	0x10
	.zero		1


	//----- nvinfo : EIATTR_EXTERNS
	.align		4
        /*0024*/ 	.byte	0x04, 0x0f
        /*0026*/ 	.short	(.L_1049 - .L_1048)


	//   ....[0]....
	.align		4
.L_1048:
        /*0028*/ 	.word	index@(__assertfail)


	//----- nvinfo : EIATTR_MERCURY_ISA_VERSION
	.align		4
.L_1049:
        /*002c*/ 	.byte	0x03, 0x5f
        /*002e*/ 	.short	0x0101


	//----- nvinfo : EIATTR_INT_WARP_WIDE_INSTR_OFFSETS
	.align		4
        /*0030*/ 	.byte	0x04, 0x31
        /*0032*/ 	.short	(.L_1051 - .L_1050)


	//   ....[0]....
.L_1050:
        /*0034*/ 	.word	0x00000180


	//   ....[1]....
        /*0038*/ 	.word	0x000001b0


	//   ....[2]....
        /*003c*/ 	.word	0x000001c0


	//   ....[3]....
        /*0040*/ 	.word	0x0000f1f0


	//   ....[4]....
        /*0044*/ 	.word	0x0000f280


	//   ....[5]....
        /*0048*/ 	.word	0x0000f7b0


	//   ....[6]....
        /*004c*/ 	.word	0x000112f0


	//   ....[7]....
        /*0050*/ 	.word	0x00011380


	//----- nvinfo : EIATTR_COOP_GROUP_MASK_REGIDS
	.align		4
.L_1051:
        /*0054*/ 	.byte	0x04, 0x29
        /*0056*/ 	.short	(.L_1053 - .L_1052)


	//   ....[0]....
.L_1052:
        /*0058*/ 	.word	0xffffffff


	//   ....[1]....
        /*005c*/ 	.word	0xffffffff


	//   ....[2]....
        /*0060*/ 	.word	0xffffffff


	//   ....[3]....
        /*0064*/ 	.word	0xffffffff


	//   ....[4]....
        /*0068*/ 	.word	0xffffffff


	//   ....[5]....
        /*006c*/ 	.word	0xffffffff


	//   ....[6]....
        /*0070*/ 	.word	0xffffffff


	//   ....[7]....
        /*0074*/ 	.word	0xffffffff


	//   ....[8]....
        /*0078*/ 	.word	0xffffffff


	//   ....[9]....
        /*007c*/ 	.word	0xffffffff


	//   ....[10]....
        /*0080*/ 	.word	0xffffffff


	//   ....[11]....
        /*0084*/ 	.word	0xffffffff


	//   ....[12]....
        /*0088*/ 	.word	0xffffffff


	//   ....[13]....
        /*008c*/ 	.word	0xffffffff


	//   ....[14]....
        /*0090*/ 	.word	0xffffffff


	//   ....[15]....
        /*0094*/ 	.word	0xffffffff


	//   ....[16]....
        /*0098*/ 	.word	0xffffffff


	//   ....[17]....
        /*009c*/ 	.word	0xffffffff


	//   ....[18]....
        /*00a0*/ 	.word	0xffffffff


	//   ....[19]....
        /*00a4*/ 	.word	0xffffffff


	//   ....[20]....
        /*00a8*/ 	.word	0xffffffff


	//   ....[21]....
        /*00ac*/ 	.word	0xffffffff


	//   ....[22]....
        /*00b0*/ 	.word	0xffffffff


	//   ....[23]....
        /*00b4*/ 	.word	0xffffffff


	//   ....[24]....
        /*00b8*/ 	.word	0xffffffff


	//   ....[25]....
        /*00bc*/ 	.word	0xffffffff


	//   ....[26]....
        /*00c0*/ 	.word	0xffffffff


	//   ....[27]....
        /*00c4*/ 	.word	0xffffffff


	//   ....[28]....
        /*00c8*/ 	.word	0xffffffff


	//   ....[29]....
        /*00cc*/ 	.word	0xffffffff


	//   ....[30]....
        /*00d0*/ 	.word	0xffffffff


	//   ....[31]....
        /*00d4*/ 	.word	0xffffffff


	//   ....[32]....
        /*00d8*/ 	.word	0x0500000f


	//   ....[33]....
        /*00dc*/ 	.word	0x0500000f


	//----- nvinfo : EIATTR_COOP_GROUP_INSTR_OFFSETS
	.align		4
.L_1053:
        /*00e0*/ 	.byte	0x04, 0x28
        /*00e2*/ 	.short	(.L_1055 - .L_1054)


	//   ....[0]....
.L_1054:
        /*00e4*/ 	.word	0x00000060


	//   ....[1]....
        /*00e8*/ 	.word	0x00000190


	//   ....[2]....
        /*00ec*/ 	.word	0x000001e0


	//   ....[3]....
        /*00f0*/ 	.word	0x000003d0


	//   ....[4]....
        /*00f4*/ 	.word	0x00000530


	//   ....[5]....
        /*00f8*/ 	.word	0x00000650


	//   ....[6]....
        /*00fc*/ 	.word	0x000007b0


	//   ....[7]....
        /*0100*/ 	.word	0x00001710


	//   ....[8]....
        /*0104*/ 	.word	0x000033d0


	//   ....[9]....
        /*0108*/ 	.word	0x00003480


	//   ....[10]....
        /*010c*/ 	.word	0x00003b60


	//   ....[11]....
        /*0110*/ 	.word	0x00003bc0


	//   ....[12]....
        /*0114*/ 	.word	0x00006060


	//   ....[13]....
        /*0118*/ 	.word	0x00006080


	//   ....[14]....
        /*011c*/ 	.word	0x00006a60


	//   ....[15]....
        /*0120*/ 	.word	0x00006ad0


	//   ....[16]....
        /*0124*/ 	.word	0x00008450


	//   ....[17]....
        /*0128*/ 	.word	0x00008470


	//   ....[18]....
        /*012c*/ 	.word	0x00008730


	//   ....[19]....
        /*0130*/ 	.word	0x00008870


	//   ....[20]....
        /*0134*/ 	.word	0x0000b2c0


	//   ....[21]....
        /*0138*/ 	.word	0x0000b2e0


	//   ....[22]....
        /*013c*/ 	.word	0x0000bcb0


	//   ....[23]....
        /*0140*/ 	.word	0x0000bd20


	//   ....[24]....
        /*0144*/ 	.word	0x0000cdd0


	//   ....[25]....
        /*0148*/ 	.word	0x0000ce10


	//   ....[26]....
        /*014c*/ 	.word	0x0000cf00


	//   ....[27]....
        /*0150*/ 	.word	0x0000cf20


	//   ....[28]....
        /*0154*/ 	.word	0x0000dec0


	//   ....[29]....
        /*0158*/ 	.word	0x0000e950


	//   ....[30]....
        /*015c*/ 	.word	0x000116b0


	//   ....[31]....
        /*0160*/ 	.word	0x00011880


	//   ....[32]....
        /*0164*/ 	.word	0x00011eb0


	//   ....[33]....
        /*0168*/ 	.word	0x00012290


	//----- nvinfo : EIATTR_REG_RECONFIG
	.align		4
.L_1055:
        /*016c*/ 	.byte	0x01, 0x54
	.zero		2


	//----- nvinfo : EIATTR_SYSCALL_OFFSETS
	.align		4
        /*0170*/ 	.byte	0x04, 0x46
        /*0172*/ 	.short	(.L_1057 - .L_1056)


	//   ....[0]....
.L_1056:
        /*0174*/ 	.word	0x000018c0


	//   ....[1]....
        /*0178*/ 	.word	0x0000f410


	//   ....[2]....
        /*017c*/ 	.word	0x0000f550


	//   ....[3]....
        /*0180*/ 	.word	0x0000f640


	//----- nvinfo : EIATTR_MBARRIER_INSTR_OFFSETS
	.align		4
.L_1057:
        /*0184*/ 	.byte	0x04, 0x39
        /*0186*/ 	.short	(.L_1059 - .L_1058)


	//   ....[0]....
.L_1058:
        /*0188*/ 	.word	0x00000280
        /*018c*/ 	.word	0x000000ff
        /*0190*/ 	.word	0x00028800
        /*0194*/ 	.short	0x0100
        /*0196*/ 	.byte	0x06
	.zero		1


	//   ....[1]....
        /*0198*/ 	.word	0x00000290
        /*019c*/ 	.word	0x000000ff
        /*01a0*/ 	.word	0x00028820
        /*01a4*/ 	.short	0x0100
        /*01a6*/ 	.byte	0x06
	.zero		1


	//   ....[2]....
        /*01a8*/ 	.word	0x00000380
        /*01ac*/ 	.word	0x000000ff
        /*01b0*/ 	.word	0x00028830
        /*01b4*/ 	.short	0x0100
        /*01b6*/ 	.byte	0x08
	.zero		1


	//   ....[3]....
        /*01b8*/ 	.word	0x00000390
        /*01bc*/ 	.word	0x000000ff
        /*01c0*/ 	.word	0x00028840
        /*01c4*/ 	.short	0x0100
        /*01c6*/ 	.byte	0x08
	.zero		1


	//   ....[4]....
        /*01c8*/ 	.word	0x000003a0
        /*01cc*/ 	.word	0x000000ff
        /*01d0*/ 	.word	0x00028838
        /*01d4*/ 	.short	0x0100
        /*01d6*/ 	.byte	0x08
	.zero		1


	//   ....[5]....
        /*01d8*/ 	.word	0x000003b0
        /*01dc*/ 	.word	0x000000ff
        /*01e0*/ 	.word	0x00028848
        /*01e4*/ 	.short	0x0100
        /*01e6*/ 	.byte	0x08
	.zero		1


	//   ....[6]....
        /*01e8*/ 	.word	0x000004e0
        /*01ec*/ 	.word	0x000000ff
        /*01f0*/ 	.word	0x00028850
        /*01f4*/ 	.short	0x0100
        /*01f6*/ 	.byte	0x08
	.zero		1


	//   ....[7]....
        /*01f8*/ 	.word	0x000004f0
        /*01fc*/ 	.word	0x000000ff
        /*0200*/ 	.word	0x00028860
        /*0204*/ 	.short	0x0100
        /*0206*/ 	.byte	0x08
	.zero		1


	//   ....[8]....
        /*0208*/ 	.word	0x00000500
        /*020c*/ 	.word	0x000000ff
        /*0210*/ 	.word	0x00028858
        /*0214*/ 	.short	0x0100
        /*0216*/ 	.byte	0x08
	.zero		1


	//   ....[9]....
        /*0218*/ 	.word	0x00000510
        /*021c*/ 	.word	0x000000ff
        /*0220*/ 	.word	0x00028868
        /*0224*/ 	.short	0x0100
        /*0226*/ 	.byte	0x08
	.zero		1


	//   ....[10]....
        /*0228*/ 	.word	0x00000600
        /*022c*/ 	.word	0x000000ff
        /*0230*/ 	.word	0x00028870
        /*0234*/ 	.short	0x0100
        /*0236*/ 	.byte	0x06
	.zero		1


	//   ....[11]....
        /*0238*/ 	.word	0x00000610
        /*023c*/ 	.word	0x000000ff
        /*0240*/ 	.word	0x00028880
        /*0244*/ 	.short	0x0100
        /*0246*/ 	.byte	0x06
	.zero		1


	//   ....[12]....
        /*0248*/ 	.word	0x00000620
        /*024c*/ 	.word	0x000000ff
        /*0250*/ 	.word	0x00028878
        /*0254*/ 	.short	0x0100
        /*0256*/ 	.byte	0x06
	.zero		1


	//   ....[13]....
        /*0258*/ 	.word	0x00000630
        /*025c*/ 	.word	0x000000ff
        /*0260*/ 	.word	0x00028888
        /*0264*/ 	.short	0x0100
        /*0266*/ 	.byte	0x06
	.zero		1


	//   ....[14]....
        /*0268*/ 	.word	0x00000760
        /*026c*/ 	.word	0x000000ff
        /*0270*/ 	.word	0x00028890
        /*0274*/ 	.short	0x0100
        /*0276*/ 	.byte	0x08
	.zero		1


	//   ....[15]....
        /*0278*/ 	.word	0x00000770
        /*027c*/ 	.word	0x000000ff
        /*0280*/ 	.word	0x000288a0
        /*0284*/ 	.short	0x0100
        /*0286*/ 	.byte	0x08
	.zero		1


	//   ....[16]....
        /*0288*/ 	.word	0x00000780
        /*028c*/ 	.word	0x000000ff
        /*0290*/ 	.word	0x00028898
        /*0294*/ 	.short	0x0100
        /*0296*/ 	.byte	0x08
	.zero		1


	//   ....[17]....
        /*0298*/ 	.word	0x00000790
        /*029c*/ 	.word	0x000000ff
        /*02a0*/ 	.word	0x000288a8
        /*02a4*/ 	.short	0x0100
        /*02a6*/ 	.byte	0x08
	.zero		1


	//   ....[18]....
        /*02a8*/ 	.word	0x000008c0
        /*02ac*/ 	.word	0x000000ff
        /*02b0*/ 	.word	0x000288b0
        /*02b4*/ 	.short	0x0100
        /*02b6*/ 	.byte	0x08
	.zero		1


	//   ....[19]....
        /*02b8*/ 	.word	0x000008d0
        /*02bc*/ 	.word	0x000000ff
        /*02c0*/ 	.word	0x000288c0
        /*02c4*/ 	.short	0x0100
        /*02c6*/ 	.byte	0x08
	.zero		1


	//   ....[20]....
        /*02c8*/ 	.word	0x000008e0
        /*02cc*/ 	.word	0x000000ff
        /*02d0*/ 	.word	0x000288b8
        /*02d4*/ 	.short	0x0100
        /*02d6*/ 	.byte	0x08
	.zero		1


	//   ....[21]....
        /*02d8*/ 	.word	0x000008f0
        /*02dc*/ 	.word	0x000000ff
        /*02e0*/ 	.word	0x000288c8
        /*02e4*/ 	.short	0x0100
        /*02e6*/ 	.byte	0x08
	.zero		1


	//   ....[22]....
        /*02e8*/ 	.word	0x00001940
        /*02ec*/ 	.word	0x000000ff
        /*02f0*/ 	.word	0x00028800
        /*02f4*/ 	.short	0x010a
        /*02f6*/ 	.byte	0x27
	.zero		1


	//   ....[23]....
        /*02f8*/ 	.word	0x000019c0
        /*02fc*/ 	.word	0x00000007
        /*0300*/ 	.word	0x00028830
        /*0304*/ 	.short	0x010a
        /*0306*/ 	.byte	0x3f
	.zero		1


	//   ....[24]....
        /*0308*/ 	.word	0x00001a20
        /*030c*/ 	.word	0x00000007
        /*0310*/ 	.word	0x00028830
        /*0314*/ 	.short	0x010a
        /*0316*/ 	.byte	0x3f
	.zero		1


	//   ....[25]....
        /*0318*/ 	.word	0x00001f40
        /*031c*/ 	.word	0x00000000
        /*0320*/ 	.word	0x00000000
        /*0324*/ 	.short	0x0101
        /*0326*/ 	.byte	0x3f
	.zero		1


	//   ....[26]....
        /*0328*/ 	.word	0x00004b80
        /*032c*/ 	.word	0x000000ff
        /*0330*/ 	.word	0x00028830
        /*0334*/ 	.short	0x010a
        /*0336*/ 	.byte	0x06
	.zero		1


	//   ....[27]....
        /*0338*/ 	.word	0x00004bc0
        /*033c*/ 	.word	0x000000ff
        /*0340*/ 	.word	0x00028830
        /*0344*/ 	.short	0x010a
        /*0346*/ 	.byte	0x06
	.zero		1


	//   ....[28]....
        /*0348*/ 	.word	0x00004ee0
        /*034c*/ 	.word	0x000000ff
        /*0350*/ 	.word	0x00028850
        /*0354*/ 	.short	0x010a
        /*0356*/ 	.byte	0x06
	.zero		1


	//   ....[29]....
        /*0358*/ 	.word	0x00004f20
        /*035c*/ 	.word	0x000000ff
        /*0360*/ 	.word	0x00028850
        /*0364*/ 	.short	0x010a
        /*0366*/ 	.byte	0x06
	.zero		1


	//   ....[30]....
        /*0368*/ 	.word	0x000052e0
        /*036c*/ 	.word	0x0000000b
        /*0370*/ 	.word	0x00000000
        /*0374*/ 	.short	0x0101
        /*0376*/ 	.byte	0x3f
	.zero		1


	//   ....[31]....
        /*0378*/ 	.word	0x00007010
        /*037c*/ 	.word	0x00000024
        /*0380*/ 	.word	0x00000000
        /*0384*/ 	.short	0x0101
        /*0386*/ 	.byte	0x3f
	.zero		1


	//   ....[32]....
        /*0388*/ 	.word	0x00007da0
        /*038c*/ 	.word	0x000000ff
        /*0390*/ 	.word	0x00028830
        /*0394*/ 	.short	0x010a
        /*0396*/ 	.byte	0x06
	.zero		1


	//   ....[33]....
        /*0398*/ 	.word	0x00007de0
        /*039c*/ 	.word	0x000000ff
        /*03a0*/ 	.word	0x00028830
        /*03a4*/ 	.short	0x010a
        /*03a6*/ 	.byte	0x06
	.zero		1


	//   ....[34]....
        /*03a8*/ 	.word	0x00008100
        /*03ac*/ 	.word	0x000000ff
        /*03b0*/ 	.word	0x00028850
        /*03b4*/ 	.short	0x010a
        /*03b6*/ 	.byte	0x06
	.zero		1


	//   ....[35]....
        /*03b8*/ 	.word	0x00008140
        /*03bc*/ 	.word	0x000000ff
        /*03c0*/ 	.word	0x00028850
        /*03c4*/ 	.short	0x010a
        /*03c6*/ 	.byte	0x06
	.zero		1


	//   ....[36]....
        /*03c8*/ 	.word	0x00009500
        /*03cc*/ 	.word	0x0000001b
        /*03d0*/ 	.word	0x00000000
        /*03d4*/ 	.short	0x0101
        /*03d6*/ 	.byte	0x3f
	.zero		1


	//   ....[37]....
        /*03d8*/ 	.word	0x000096b0
        /*03dc*/ 	.word	0x0000001f
        /*03e0*/ 	.word	0x00000000
        /*03e4*/ 	.short	0x0101
        /*03e6*/ 	.byte	0x3f
	.zero		1


	//   ....[38]....
        /*03e8*/ 	.word	0x00009de0
        /*03ec*/ 	.word	0x000000ff
        /*03f0*/ 	.word	0x00028830
        /*03f4*/ 	.short	0x010a
        /*03f6*/ 	.byte	0x06
	.zero		1


	//   ....[39]....
        /*03f8*/ 	.word	0x00009e20
        /*03fc*/ 	.word	0x000000ff
        /*0400*/ 	.word	0x00028830
        /*0404*/ 	.short	0x010a
        /*0406*/ 	.byte	0x06
	.zero		1


	//   ....[40]....
        /*0408*/ 	.word	0x0000a140
        /*040c*/ 	.word	0x000000ff
        /*0410*/ 	.word	0x00028850
        /*0414*/ 	.short	0x010a
        /*0416*/ 	.byte	0x06
	.zero		1


	//   ....[41]....
        /*0418*/ 	.word	0x0000a180
        /*041c*/ 	.word	0x000000ff
        /*0420*/ 	.word	0x00028850
        /*0424*/ 	.short	0x010a
        /*0426*/ 	.byte	0x06
	.zero		1


	//   ....[42]....
        /*0428*/ 	.word	0x0000a510
        /*042c*/ 	.word	0x00000006
        /*0430*/ 	.word	0x00000000
        /*0434*/ 	.short	0x0101
        /*0436*/ 	.byte	0x3f
	.zero		1


	//   ....[43]....
        /*0438*/ 	.word	0x0000c1e0
        /*043c*/ 	.word	0x00000022
        /*0440*/ 	.word	0x00000000
        /*0444*/ 	.short	0x0101
        /*0446*/ 	.byte	0x3f
	.zero		1


	//   ....[44]....
        /*0448*/ 	.word	0x0000cd40
        /*044c*/ 	.word	0x000000ff
        /*0450*/ 	.word	0x00028850
        /*0454*/ 	.short	0x010a
        /*0456*/ 	.byte	0x05
	.zero		1


	//   ....[45]....
        /*0458*/ 	.word	0x0000cd80
        /*045c*/ 	.word	0x000000ff
        /*0460*/ 	.word	0x00028850
        /*0464*/ 	.short	0x010a
        /*0466*/ 	.byte	0x05
	.zero		1


	//   ....[46]....
        /*0468*/ 	.word	0x0000d2a0
        /*046c*/ 	.word	0x00000004
        /*0470*/ 	.word	0x00000000
        /*0474*/ 	.short	0x0101
        /*0476*/ 	.byte	0x3f
	.zero		1


	//   ....[47]....
        /*0478*/ 	.word	0x0000e040
        /*047c*/ 	.word	0x000000ff
        /*0480*/ 	.word	0x00000000
        /*0484*/ 	.short	0x0101
        /*0486*/ 	.byte	0x05
	.zero		1


	//   ....[48]....
        /*0488*/ 	.word	0x0000fa70
        /*048c*/ 	.word	0x00000008
        /*0490*/ 	.word	0x00028840
        /*0494*/ 	.short	0x010a
        /*0496*/ 	.byte	0x3f
	.zero		1


	//   ....[49]....
        /*0498*/ 	.word	0x0000fe30
        /*049c*/ 	.word	0x000000ff
        /*04a0*/ 	.word	0x00028820
        /*04a4*/ 	.short	0x010a
        /*04a6*/ 	.byte	0x27
	.zero		1


	//   ....[50]....
        /*04a8*/ 	.word	0x00010110
        /*04ac*/ 	.word	0x00000003
        /*04b0*/ 	.word	0x00028840
        /*04b4*/ 	.short	0x010a
        /*04b6*/ 	.byte	0x3f
	.zero		1


	//   ....[51]....
        /*04b8*/ 	.word	0x00010330
        /*04bc*/ 	.word	0x00000002
        /*04c0*/ 	.word	0x00000060
        /*04c4*/ 	.short	0x010a
        /*04c6*/ 	.byte	0x3f
	.zero		1


	//   ....[52]....
        /*04c8*/ 	.word	0x00010800
        /*04cc*/ 	.word	0x00000003
        /*04d0*/ 	.word	0x00028840
        /*04d4*/ 	.short	0x010a
        /*04d6*/ 	.byte	0x3f
	.zero		1


	//   ....[53]....
        /*04d8*/ 	.word	0x00010a20
        /*04dc*/ 	.word	0x00000002
        /*04e0*/ 	.word	0x00000060
        /*04e4*/ 	.short	0x010a
        /*04e6*/ 	.byte	0x3f
	.zero		1


	//   ....[54]....
        /*04e8*/ 	.word	0x00010e10
        /*04ec*/ 	.word	0x00000002
        /*04f0*/ 	.word	0x00028840
        /*04f4*/ 	.short	0x010a
        /*04f6*/ 	.byte	0x3f
	.zero		1


	//   ....[55]....
        /*04f8*/ 	.word	0x00011060
        /*04fc*/ 	.word	0x00000002
        /*0500*/ 	.word	0x00000060
        /*0504*/ 	.short	0x010a
        /*0506*/ 	.byte	0x3f
	.zero		1


	//   ....[56]....
        /*0508*/ 	.word	0x00011420
        /*050c*/ 	.word	0x00000003
        /*0510*/ 	.word	0x00028860
        /*0514*/ 	.short	0x010a
        /*0516*/ 	.byte	0x3f
	.zero		1


	//   ....[57]....
        /*0518*/ 	.word	0x00011830
        /*051c*/ 	.word	0x00000007
        /*0520*/ 	.word	0x00028820
        /*0524*/ 	.short	0x010a
        /*0526*/ 	.byte	0x3f
	.zero		1


	//   ....[58]....
        /*0528*/ 	.word	0x00011980
        /*052c*/ 	.word	0x00000005
        /*0530*/ 	.word	0x00000000
        /*0534*/ 	.short	0x010a
        /*0536*/ 	.byte	0x3f
	.zero		1


	//   ....[59]....
        /*0538*/ 	.word	0x000119f0
        /*053c*/ 	.word	0x00000003
        /*0540*/ 	.word	0x00000000
        /*0544*/ 	.short	0x010a
        /*0546*/ 	.byte	0x3f
	.zero		1


	//   ....[60]....
        /*0548*/ 	.word	0x00011a50
        /*054c*/ 	.word	0x00000005
        /*0550*/ 	.word	0x00000000
        /*0554*/ 	.short	0x010a
        /*0556*/ 	.byte	0x3f
	.zero		1


	//   ....[61]....
        /*0558*/ 	.word	0x00011a80
        /*055c*/ 	.word	0x00000003
        /*0560*/ 	.word	0x00000000
        /*0564*/ 	.short	0x010a
        /*0566*/ 	.byte	0x3f
	.zero		1


	//   ....[62]....
        /*0568*/ 	.word	0x00011af0
        /*056c*/ 	.word	0x00000003
        /*0570*/ 	.word	0x00028800
        /*0574*/ 	.short	0x010a
        /*0576*/ 	.byte	0x3f
	.zero		1


	//   ....[63]....
        /*0578*/ 	.word	0x00011b40
        /*057c*/ 	.word	0x00000007
        /*0580*/ 	.word	0x00028830
        /*0584*/ 	.short	0x010a
        /*0586*/ 	.byte	0x3f
	.zero		1


	//   ....[64]....
        /*0588*/ 	.word	0x00011ba0
        /*058c*/ 	.word	0x0000000b
        /*0590*/ 	.word	0x00028830
        /*0594*/ 	.short	0x010a
        /*0596*/ 	.byte	0x3f
	.zero		1


	//   ....[65]....
        /*0598*/ 	.word	0x00011c00
        /*059c*/ 	.word	0x0000000b
        /*05a0*/ 	.word	0x00028850
        /*05a4*/ 	.short	0x010a
        /*05a6*/ 	.byte	0x3f
	.zero		1


	//   ....[66]....
        /*05a8*/ 	.word	0x00011c60
        /*05ac*/ 	.word	0x00000009
        /*05b0*/ 	.word	0x00028830
        /*05b4*/ 	.short	0x010a
        /*05b6*/ 	.byte	0x3f
	.zero		1


	//   ....[67]....
        /*05b8*/ 	.word	0x00011cc0
        /*05bc*/ 	.word	0x00000009
        /*05c0*/ 	.word	0x00028850
        /*05c4*/ 	.short	0x010a
        /*05c6*/ 	.byte	0x3f
	.zero		1


	//   ....[68]....
        /*05c8*/ 	.word	0x00011d20
        /*05cc*/ 	.word	0x00000009
        /*05d0*/ 	.word	0x00028830
        /*05d4*/ 	.short	0x010a
        /*05d6*/ 	.byte	0x3f
	.zero		1


	//   ....[69]....
        /*05d8*/ 	.word	0x00011d80
        /*05dc*/ 	.word	0x00000009
        /*05e0*/ 	.word	0x00028850
        /*05e4*/ 	.short	0x010a
        /*05e6*/ 	.byte	0x3f
	.zero		1


	//   ....[70]....
        /*05e8*/ 	.word	0x00011de0
        /*05ec*/ 	.word	0x00000005
        /*05f0*/ 	.word	0x00028850
        /*05f4*/ 	.short	0x010a
        /*05f6*/ 	.byte	0x3f
	.zero		1


	//   ....[71]....
        /*05f8*/ 	.word	0x00011f60
        /*05fc*/ 	.word	0x00000008
        /*0600*/ 	.word	0x00028840
        /*0604*/ 	.short	0x010a
        /*0606*/ 	.byte	0x3f
	.zero		1


	//   ....[72]....
        /*0608*/ 	.word	0x00011fc0
        /*060c*/ 	.word	0x00000008
        /*0610*/ 	.word	0x00028820
        /*0614*/ 	.short	0x010a
        /*0616*/ 	.byte	0x3f
	.zero		1


	//   ....[73]....
        /*0618*/ 	.word	0x00012010
        /*061c*/ 	.word	0x00000003
        /*0620*/ 	.word	0x00028840
        /*0624*/ 	.short	0x010a
        /*0626*/ 	.byte	0x3f
	.zero		1


	//   ....[74]....
        /*0628*/ 	.word	0x00012060
        /*062c*/ 	.word	0x00000002
        /*0630*/ 	.word	0x00000060
        /*0634*/ 	.short	0x010a
        /*0636*/ 	.byte	0x3f
	.zero		1


	//   ....[75]....
        /*0638*/ 	.word	0x000120b0
        /*063c*/ 	.word	0x00000003
        /*0640*/ 	.word	0x00028840
        /*0644*/ 	.short	0x010a
        /*0646*/ 	.byte	0x3f
	.zero		1


	//   ....[76]....
        /*0648*/ 	.word	0x00012100
        /*064c*/ 	.word	0x00000002
        /*0650*/ 	.word	0x00000060
        /*0654*/ 	.short	0x010a
        /*0656*/ 	.byte	0x3f
	.zero		1


	//   ....[77]....
        /*0658*/ 	.word	0x00012150
        /*065c*/ 	.word	0x00000002
        /*0660*/ 	.word	0x00028840
        /*0664*/ 	.short	0x010a
        /*0666*/ 	.byte	0x3f
	.zero		1


	//   ....[78]....
        /*0668*/ 	.word	0x000121a0
        /*066c*/ 	.word	0x00000002
        /*0670*/ 	.word	0x00000060
        /*0674*/ 	.short	0x010a
        /*0676*/ 	.byte	0x3f
	.zero		1


	//   ....[79]....
        /*0678*/ 	.word	0x000121f0
        /*067c*/ 	.word	0x00000003
        /*0680*/ 	.word	0x00028860
        /*0684*/ 	.short	0x010a
        /*0686*/ 	.byte	0x3f
	.zero		1


	//   ....[80]....
        /*0688*/ 	.word	0x000122d0
        /*068c*/ 	.word	0x00000007
        /*0690*/ 	.word	0x00028820
        /*0694*/ 	.short	0x010a
        /*0696*/ 	.byte	0x3f
	.zero		1


	//   ....[81]....
        /*0698*/ 	.word	0x00012320
        /*069c*/ 	.word	0x00000005
        /*06a0*/ 	.word	0x00000000
        /*06a4*/ 	.short	0x010a
        /*06a6*/ 	.byte	0x3f
	.zero		1


	//   ....[82]....
        /*06a8*/ 	.word	0x00012370
        /*06ac*/ 	.word	0x00000003
        /*06b0*/ 	.word	0x00000000
        /*06b4*/ 	.short	0x010a
        /*06b6*/ 	.byte	0x3f
	.zero		1


	//   ....[83]....
        /*06b8*/ 	.word	0x000123c0
        /*06bc*/ 	.word	0x00000005
        /*06c0*/ 	.word	0x00000000
        /*06c4*/ 	.short	0x010a
        /*06c6*/ 	.byte	0x3f
	.zero		1


	//----- nvinfo : EIATTR_NUM_MBARRIERS
	.align		4
.L_1059:
        /*06c8*/ 	.byte	0x03, 0x38
        /*06ca*/ 	.short	0x0016


	//----- nvinfo : EIATTR_EXIT_INSTR_OFFSETS
	.align		4
        /*06cc*/ 	.byte	0x04, 0x1c
        /*06ce*/ 	.short	(.L_1061 - .L_1060)


	//   ....[0]....
.L_1060:
        /*06d0*/ 	.word	0x00000a50


	//   ....[1]....
        /*06d4*/ 	.word	0x0000e910


	//   ....[2]....
        /*06d8*/ 	.word	0x0000e970


	//   ....[3]....
        /*06dc*/ 	.word	0x000118a0


	//   ....[4]....
        /*06e0*/ 	.word	0x00011ad0


	//----- nvinfo : EIATTR_MAX_THREADS
	.align		4
.L_1061:
        /*06e4*/ 	.byte	0x04, 0x05
        /*06e6*/ 	.short	(.L_1063 - .L_1062)
.L_1062:
        /*06e8*/ 	.word	0x00000180
        /*06ec*/ 	.word	0x00000001
        /*06f0*/ 	.word	0x00000001


	//----- nvinfo : EIATTR_CRS_STACK_SIZE
	.align		4
.L_1063:
        /*06f4*/ 	.byte	0x04, 0x1e
        /*06f6*/ 	.short	(.L_1065 - .L_1064)
.L_1064:
        /*06f8*/ 	.word	0x00000000


	//----- nvinfo : EIATTR_CBANK_PARAM_SIZE
	.align		4
.L_1065:
        /*06fc*/ 	.byte	0x03, 0x19
        /*06fe*/ 	.short	0x0bf0


	//----- nvinfo : EIATTR_PARAM_CBANK
	.align		4
        /*0700*/ 	.byte	0x04, 0x0a
        /*0702*/ 	.short	(.L_1067 - .L_1066)
	.align		4
.L_1066:
        /*0704*/ 	.word	index@(.nv.constant0._ZN7cutlass13device_kernelIN5flash11enable_sm90INS1_16FlashAttnFwdSm90INS1_25CollectiveMainloopFwdSm90ILi2EN4cute5tupleIJNS5_1CILi1EEES8_S8_EEENS6_IJNS7_ILi128EEESA_SA_EEELi128ENS_6half_tEfNS_4arch4Sm90ELb0ELb1ELb0ELb0ELb0ELb0ELb0ELb1ELb1ELb0ELb0ELb0EEENS1_21CollectiveEpilogueFwdISB_S9_SC_SE_Li256ELb0ELb0ELb0ELb0EEENS1_30DynamicPersistentTileSchedulerILi256ELi32ELb0ELb0ELb1EEEEEEEEEvNT_6ParamsE)
        /*0708*/ 	.short	0x0210
        /*070a*/ 	.short	0x0bf0


	//----- nvinfo : EIATTR_SW_WAR
	.align		4
.L_1067:
        /*070c*/ 	.byte	0x04, 0x36
        /*070e*/ 	.short	(.L_1069 - .L_1068)
.L_1068:
        /*0710*/ 	.word	0x00000008
.L_1069:


//--------------------- .nv.info._ZN7cutlass13device_kernelIN5flash11enable_sm90INS1_16FlashAttnFwdSm90INS1_25CollectiveMainloopFwdSm90ILi2EN4cute5tupleIJNS5_1CILi1EEES8_S8_EEENS6_IJNS7_ILi128EEESA_SA_EEELi128ENS_6half_tEfNS_4arch4Sm90ELb0ELb1ELb0ELb1ELb0ELb0ELb0ELb1ELb1ELb0ELb0ELb0EEENS1_21CollectiveEpilogueFwdISB_S9_SC_SE_Li256ELb1ELb0ELb0ELb0EEENS1_36VarlenDynamicPersistentTileSchedulerILi128ELi128ELi256ELi32ELb0ELb0ELb1ELb1ELb0ELb1EEEEEEEEEvNT_6ParamsE --------------------------
	.section	.nv.info._ZN7cutlass13device_kernelIN5flash11enable_sm90INS1_16FlashAttnFwdSm90INS1_25CollectiveMainloopFwdSm90ILi2EN4cute5tupleIJNS5_1CILi1EEES8_S8_EEENS6_IJNS7_ILi128EEESA_SA_EEELi128ENS_6half_tEfNS_4arch4Sm90ELb0ELb1ELb0ELb1ELb0ELb0ELb0ELb1ELb1ELb0ELb0ELb0EEENS1_21CollectiveEpilogueFwdISB_S9_SC_SE_Li256ELb1ELb0ELb0ELb0EEENS1_36VarlenDynamicPersistentTileSchedulerILi128ELi128ELi256ELi32ELb0ELb0ELb1ELb1ELb0ELb1EEEEEEEEEvNT_6ParamsE,"",@"SHT_CUDA_INFO"
	.sectionflags	@""
	.align	4


	//----- nvinfo : EIATTR_CUDA_API_VERSION
	.align		4
        /*0000*/ 	.byte	0x04, 0x37
        /*0002*/ 	.short	(.L_1071 - .L_1070)
.L_1070:
        /*0004*/ 	.word	0x00000082


	//----- nvinfo : EIATTR_KPARAM_INFO
	.align		4
.L_1071:
        /*0008*/ 	.byte	0x04, 0x17
        /*000a*/ 	.short	(.L_1073 - .L_1072)
.L_1072:
        /*000c*/ 	.word	0x00000000
        /*0010*/ 	.short	0x0000
        /*0012*/ 	.short	0x0070
        /*0014*/ 	.byte	0x00, 0xf0, 0x01, 0x28


	//----- nvinfo : EIATTR_SPARSE_MMA_MASK
	.align		4
.L_1073:
        /*0018*/ 	.byte	0x03, 0x50
        /*001a*/ 	.short	0x0000


	//----- nvinfo : EIATTR_MAXREG_COUNT
	.align		4
        /*001c*/ 	.byte	0x03, 0x1b
        /*001e*/ 	.short	0x00a8


	//----- nvinfo : EIATTR_NUM_BARRIERS
	.align		4
        /*0020*/ 	.byte	0x02, 0x4c
        /*0022*/ 	.byte	0x10
	.zero		1


	//----- nvinfo : EIATTR_EXTERNS
	.align		4
        /*0024*/ 	.byte	0x04, 0x0f
        /*0026*/ 	.short	(.L_1075 - .L_1074)


	//   ....[0]....
	.align		4
.L_1074:
        /*0028*/ 	.word	index@(__assertfail)


	//----- nvinfo : EIATTR_ANNOTATIONS
	.align		4
.L_1075:
        /*002c*/ 	.byte	0x04, 0x55
        /*002e*/ 	.short	(.L_1077 - .L_1076)


	//   ....[0]....
.L_1076:
        /* <DEDUP_REMOVED lines=31> */


	//----- nvinfo : EIATTR_MERCURY_ISA_VERSION
	.align		4
.L_1077:
        /*0208*/ 	.byte	0x03, 0x5f
        /*020a*/ 	.short	0x0101


	//----- nvinfo : EIATTR_UNUSED_LOAD_BYTE_OFFSET
	.align		4
        /*020c*/ 	.byte	0x04, 0x44
        /*020e*/ 	.short	(.L_1079 - .L_1078)


	//   ....[0]....
.L_1078:
        /*0210*/ 	.word	0x00000a70
        /*0214*/ 	.word	0x0000fff0


	//   ....[1]....
        /*0218*/ 	.word	0x0000d940
        /*021c*/ 	.word	0x0000fff0


	//----- nvinfo : EIATTR_INT_WARP_WIDE_INSTR_OFFSETS
	.align		4
.L_1079:
        /*0220*/ 	.byte	0x04, 0x31
        /*0222*/ 	.short	(.L_1081 - .L_1080)


	//   ....[0]....
.L_1080:
        /*0224*/ 	.word	0x00000160


	//   ....[1]....
        /*0228*/ 	.word	0x000001a0


	//   ....[2]....
        /*022c*/ 	.word	0x00000210


	//   ....[3]....
        /*0230*/ 	.word	0x00010cd0


	//   ....[4]....
        /*0234*/ 	.word	0x00010d60


	//   ....[5]....
        /*0238*/ 	.word	0x00011260


	//   ....[6]....
        /*023c*/ 	.word	0x000112e0


	//   ....[7]....
        /*0240*/ 	.word	0x000113f0


	//   ....[8]....
        /*0244*/ 	.word	0x00013560


	//   ....[9]....
        /*0248*/ 	.word	0x000135f0


	//----- nvinfo : EIATTR_COOP_GROUP_MASK_REGIDS
	.align		4
.L_1081:
        /*024c*/ 	.byte	0x04, 0x29
        /*024e*/ 	.short	(.L_1083 - .L_1082)


	//   ....[0]....
.L_1082:
        /*0250*/ 	.word	0xffffffff


	//   ....[1]....
        /*0254*/ 	.word	0xffffffff


	//   ....[2]....
        /*0258*/ 	.word	0xffffffff


	//   ....[3]....
        /*025c*/ 	.word	0xffffffff


	//   ....[4]....
        /*0260*/ 	.word	0xffffffff


	//   ....[5]....
        /*0264*/ 	.word	0xffffffff


	//   ....[6]....
        /*0268*/ 	.word	0xffffffff


	//   ....[7]....
        /*026c*/ 	.word	0xffffffff


	//   ....[8]....
        /*0270*/ 	.word	0xffffffff


	//   ....[9]....
        /*0274*/ 	.word	0xffffffff


	//   ....[10]....
        /*0278*/ 	.word	0xffffffff


	//   ....[11]....
        /*027c*/ 	.word	0xffffffff


	//   ....[12]....
        /*0280*/ 	.word	0xffffffff


	//   ....[13]....
        /*0284*/ 	.word	0xffffffff


	//   ....[14]....
        /*0288*/ 	.word	0xffffffff


	//   ....[15]....
        /*028c*/ 	.word	0xffffffff


	//   ....[16]....
        /*0290*/ 	.word	0xffffffff


	//   ....[17]....
        /*0294*/ 	.word	0xffffffff


	//   ....[18]....
        /*0298*/ 	.word	0xffffffff


	//   ....[19]....
        /*029c*/ 	.word	0xffffffff


	//   ....[20]....
        /*02a0*/ 	.word	0xffffffff


	//   ....[21]....
        /*02a4*/ 	.word	0xffffffff


	//   ....[22]....
        /*02a8*/ 	.word	0xffffffff


	//   ....[23]....
        /*02ac*/ 	.word	0xffffffff


	//   ....[24]....
        /*02b0*/ 	.word	0xffffffff


	//   ....[25]....
        /*02b4*/ 	.word	0xffffffff


	//   ....[26]....
        /*02b8*/ 	.word	0xffffffff


	//   ....[27]....
        /*02bc*/ 	.word	0xffffffff


	//   ....[28]....
        /*02c0*/ 	.word	0xffffffff


	//   ....[29]....
        /*02c4*/ 	.word	0xffffffff


	//   ....[30]....
        /*02c8*/ 	.word	0xffffffff


	//   ....[31]....
        /*02cc*/ 	.word	0xffffffff


	//   ....[32]....
        /*02d0*/ 	.word	0xffffffff


	//   ....[33]....
        /*02d4*/ 	.word	0xffffffff


	//   ....[34]....
        /*02d8*/ 	.word	0xffffffff


	//   ....[35]....
        /*02dc*/ 	.word	0xffffffff


	//   ....[36]....
        /*02e0*/ 	.word	0xffffffff


	//   ....[37]....
        /*02e4*/ 	.word	0xffffffff


	//   ....[38]....
        /*02e8*/ 	.word	0xffffffff


	//   ....[39]....
        /*02ec*/ 	.word	0xffffffff


	//   ....[40]....
        /*02f0*/ 	.word	0xffffffff


	//   ....[41]....
        /*02f4*/ 	.word	0xffffffff


	//   ....[42]....
        /*02f8*/ 	.word	0xffffffff


	//   ....[43]....
        /*02fc*/ 	.word	0xffffffff


	//   ....[44]....
        /*0300*/ 	.word	0xffffffff


	//   ....[45]....
        /*0304*/ 	.word	0xffffffff


	//   ....[46]....
        /*0308*/ 	.word	0xffffffff


	//   ....[47]....
        /*030c*/ 	.word	0xffffffff


	//   ....[48]....
        /*0310*/ 	.word	0xffffffff


	//   ....[49]....
        /*0314*/ 	.word	0xffffffff


	//   ....[50]....
        /*0318*/ 	.word	0xffffffff


	//   ....[51]....
        /*031c*/ 	.word	0xffffffff


	//   ....[52]....
        /*0320*/ 	.word	0xffffffff


	//   ....[53]....
        /*0324*/ 	.word	0xffffffff


	//   ....[54]....
        /*0328*/ 	.word	0xffffffff


	//   ....[55]....
        /*032c*/ 	.word	0xffffffff


	//   ....[56]....
        /*0330*/ 	.word	0xffffffff


	//   ....[57]....
        /*0334*/ 	.word	0xffffffff


	//   ....[58]....
        /*0338*/ 	.word	0xffffffff


	//   ....[59]....
        /*033c*/ 	.word	0xffffffff


	//   ....[60]....
        /*0340*/ 	.word	0xffffffff


	//   ....[61]....
        /*0344*/ 	.word	0xffffffff


	//   ....[62]....
        /*0348*/ 	.word	0x0500000f


	//   ....[63]....
        /*034c*/ 	.word	0x0500000f


	//   ....[64]....
        /*0350*/ 	.word	0x0500000f


	//   ....[65]....
        /*0354*/ 	.word	0x0500000f


	//   ....[66]....
        /*0358*/ 	.word	0x0500000f


	//   ....[67]....
        /*035c*/ 	.word	0x0500000f


	//   ....[68]....
        /*0360*/ 	.word	0x0500000f


	//   ....[69]....
        /*0364*/ 	.word	0x0500000f


	//   ....[70]....
        /*0368*/ 	.word	0x0500000f


	//   ....[71]....
        /*036c*/ 	.word	0x0500000f


	//   ....[72]....
        /*0370*/ 	.word	0x0500000f


	//   ....[73]....
        /*0374*/ 	.word	0x0500000f


	//   ....[74]....
        /*0378*/ 	.word	0x0500000f


	//   ....[75]....
        /*037c*/ 	.word	0x0500000f


	//   ....[76]....
        /*0380*/ 	.word	0x0500000f


	//   ....[77]....
        /*0384*/ 	.word	0x0500000f


	//   ....[78]....
        /*0388*/ 	.word	0x0500000f


	//   ....[79]....
        /*038c*/ 	.word	0x0500000f


	//   ....[80]....
        /*0390*/ 	.word	0x0500000f


	//----- nvinfo : EIATTR_COOP_GROUP_INSTR_OFFSETS
	.align		4
.L_1083:
        /*0394*/ 	.byte	0x04, 0x28
        /*0396*/ 	.short	(.L_1085 - .L_1084)


	//   ....[0]....
.L_1084:
        /*0398*/ 	.word	0x00000070


	//   ....[1]....
        /*039c*/ 	.word	0x00000170


	//   ....[2]....
        /*03a0*/ 	.word	0x000001c0


	//   ....[3]....
        /*03a4*/ 	.word	0x000003f0


	//   ....[4]....
        /*03a8*/ 	.word	0x00000550


	//   ....[5]....
        /*03ac*/ 	.word	0x00000670


	//   ....[6]....
        /*03b0*/ 	.word	0x000007d0


	//   ....[7]....
        /*03b4*/ 	.word	0x000017a0


	//   ....[8]....
        /*03b8*/ 	.word	0x00003220


	//   ....[9]....
        /*03bc*/ 	.word	0x00003330


	//   ....[10]....
        /*03c0*/ 	.word	0x00003c70


	//   ....[11]....
        /*03c4*/ 	.word	0x00003cc0


	//   ....[12]....
        /*03c8*/ 	.word	0x00006150


	//   ....[13]....
        /*03cc*/ 	.word	0x00006170


	//   ....[14]....
        /*03d0*/ 	.word	0x00006c20


	//   ....[15]....
        /*03d4*/ 	.word	0x00006cc0


	//   ....[16]....
        /*03d8*/ 	.word	0x00008640


	//   ....[17]....
        /*03dc*/ 	.word	0x00008680


	//   ....[18]....
        /*03e0*/ 	.word	0x00008b80


	//   ....[19]....
        /*03e4*/ 	.word	0x00008c40


	//   ....[20]....
        /*03e8*/ 	.word	0x0000b500


	//   ....[21]....
        /*03ec*/ 	.word	0x0000b520


	//   ....[22]....
        /*03f0*/ 	.word	0x0000bf40


	//   ....[23]....
        /*03f4*/ 	.word	0x0000bfe0


	//   ....[24]....
        /*03f8*/ 	.word	0x0000d010


	//   ....[25]....
        /*03fc*/ 	.word	0x0000d050


	//   ....[26]....
        /*0400*/ 	.word	0x0000d140


	//   ....[27]....
        /*0404*/ 	.word	0x0000d160


	//   ....[28]....
        /*0408*/ 	.word	0x0000f870


	//   ....[29]....
        /*040c*/ 	.word	0x0000f9f0


	//   ....[30]....
        /*0410*/ 	.word	0x0000fa20


	//   ....[31]....
        /*0414*/ 	.word	0x0000fa60


	//   ....[32]....
        /*0418*/ 	.word	0x0000fad0


	//   ....[33]....
        /*041c*/ 	.word	0x0000fb30


	//   ....[34]....
        /*0420*/ 	.word	0x0000fb70


	//   ....[35]....
        /*0424*/ 	.word	0x0000fd10


	//   ....[36]....
        /*0428*/ 	.word	0x0000fd70


	//   ....[37]....
        /*042c*/ 	.word	0x0000fdb0


	//   ....[38]....
        /*0430*/ 	.word	0x0000fdf0


	//   ....[39]....
        /*0434*/ 	.word	0x0000fe20


	//   ....[40]....
        /*0438*/ 	.word	0x0000fe50


	//   ....[41]....
        /*043c*/ 	.word	0x0000fee0


	//   ....[42]....
        /*0440*/ 	.word	0x0000ff40


	//   ....[43]....
        /*0444*/ 	.word	0x0000ffd0


	//   ....[44]....
        /*0448*/ 	.word	0x00013a00


	//   ....[45]....
        /*044c*/ 	.word	0x00013a10


	//   ....[46]....
        /*0450*/ 	.word	0x00013b20


	//   ....[47]....
        /*0454*/ 	.word	0x00013b80


	//   ....[48]....
        /*0458*/ 	.word	0x00013bc0


	//   ....[49]....
        /*045c*/ 	.word	0x00013c00


	//   ....[50]....
        /*0460*/ 	.word	0x00013c30


	//   ....[51]....
        /*0464*/ 	.word	0x00013c60


	//   ....[52]....
        /*0468*/ 	.word	0x00013df0


	//   ....[53]....
        /*046c*/ 	.word	0x00013e50


	//   ....[54]....
        /*0470*/ 	.word	0x00013e90


	//   ....[55]....
        /*0474*/ 	.word	0x00013ed0


	//   ....[56]....
        /*0478*/ 	.word	0x00013f00


	//   ....[57]....
        /*047c*/ 	.word	0x00013f30


	//   ....[58]....
        /*0480*/ 	.word	0x00013ff0


	//   ....[59]....
        /*0484*/ 	.word	0x00014010


	//   ....[60]....
        /*0488*/ 	.word	0x00014080


	//   ....[61]....
        /*048c*/ 	.word	0x00014710


	//   ....[62]....
        /*0490*/ 	.word	0x00014da0


	//   ....[63]....
        /*0494*/ 	.word	0x000151c0


	//   ....[64]....
        /*0498*/ 	.word	0x00015250


	//   ....[65]....
        /*049c*/ 	.word	0x000152f0


	//   ....[66]....
        /*04a0*/ 	.word	0x000153a0


	//   ....[67]....
        /*04a4*/ 	.word	0x00015420


	//   ....[68]....
        /*04a8*/ 	.word	0x000154a0


	//   ....[69]....
        /*04ac*/ 	.word	0x00015520


	//   ....[70]....
        /*04b0*/ 	.word	0x000155a0


	//   ....[71]....
        /*04b4*/ 	.word	0x00015630


	//   ....[72]....
        /*04b8*/ 	.word	0x000156e0


	//   ....[73]....
        /*04bc*/ 	.word	0x00015760


	//   ....[74]....
        /*04c0*/ 	.word	0x000157e0


	//   ....[75]....
        /*04c4*/ 	.word	0x00015860


	//   ....[76]....
        /*04c8*/ 	.word	0x000158e0


	//   ....[77]....
        /*04cc*/ 	.word	0x00015950


	//   ....[78]....
        /*04d0*/ 	.word	0x000159f0


	//   ....[79]....
        /*04d4*/ 	.word	0x00015a80


	//   ....[80]....
        /*04d8*/ 	.word	0x00015bb0


	//----- nvinfo : EIATTR_REG_RECONFIG
	.align		4
.L_1085:
        /*04dc*/ 	.byte	0x01, 0x54
	.zero		2


	//----- nvinfo : EIATTR_SYSCALL_OFFSETS
	.align		4
        /*04e0*/ 	.byte	0x04, 0x46
        /*04e2*/ 	.short	(.L_1087 - .L_1086)


	//   ....[0]....
.L_1086:
        /*04e4*/ 	.word	0x00001980


	//   ....[1]....
        /*04e8*/ 	.word	0x00010ef0


	//   ....[2]....
        /*04ec*/ 	.word	0x00011030


	//   ....[3]....
        /*04f0*/ 	.word	0x00011130


	//----- nvinfo : EIATTR_MBARRIER_INSTR_OFFSETS
	.align		4
.L_1087:
        /*04f4*/ 	.byte	0x04, 0x39
        /*04f6*/ 	.short	(.L_1089 - .L_1088)


	//   ....[0]....
.L_1088:
        /*04f8*/ 	.word	0x000002a0
        /*04fc*/ 	.word	0x000000ff
        /*0500*/ 	.word	0x00028800
        /*0504*/ 	.short	0x0100
        /*0506*/ 	.byte	0x08
	.zero		1


	//   ....[1]....
        /*0508*/ 	.word	0x000002b0
        /*050c*/ 	.word	0x000000ff
        /*0510*/ 	.word	0x00028820
        /*0514*/ 	.short	0x0100
        /*0516*/ 	.byte	0x08
	.zero		1


	//   ....[2]....
        /*0518*/ 	.word	0x000003a0
        /*051c*/ 	.word	0x000000ff
        /*0520*/ 	.word	0x00028830
        /*0524*/ 	.short	0x0100
        /*0526*/ 	.byte	0x08
	.zero		1


	//   ....[3]....
        /*0528*/ 	.word	0x000003b0
        /*052c*/ 	.word	0x000000ff
        /*0530*/ 	.word	0x00028840
        /*0534*/ 	.short	0x0100
        /*0536*/ 	.byte	0x08
	.zero		1


	//   ....[4]....
        /*0538*/ 	.word	0x000003c0
        /*053c*/ 	.word	0x000000ff
        /*0540*/ 	.word	0x00028838
        /*0544*/ 	.short	0x0100
        /*0546*/ 	.byte	0x08
	.zero		1


	//   ....[5]....
        /*0548*/ 	.word	0x000003d0
        /*054c*/ 	.word	0x000000ff
        /*0550*/ 	.word	0x00028848
        /*0554*/ 	.short	0x0100
        /*0556*/ 	.byte	0x08
	.zero		1


	//   ....[6]....
        /*0558*/ 	.word	0x00000500
        /*055c*/ 	.word	0x000000ff
        /*0560*/ 	.word	0x00028850
        /*0564*/ 	.short	0x0100
        /*0566*/ 	.byte	0x08
	.zero		1


	//   ....[7]....
        /*0568*/ 	.word	0x00000510
        /*056c*/ 	.word	0x000000ff
        /*0570*/ 	.word	0x00028860
        /*0574*/ 	.short	0x0100
        /*0576*/ 	.byte	0x08
	.zero		1


	//   ....[8]....
        /*0578*/ 	.word	0x00000520
        /*057c*/ 	.word	0x000000ff
        /*0580*/ 	.word	0x00028858
        /*0584*/ 	.short	0x0100
        /*0586*/ 	.byte	0x08
	.zero		1


	//   ....[9]....
        /*0588*/ 	.word	0x00000530
        /*058c*/ 	.word	0x000000ff
        /*0590*/ 	.word	0x00028868
        /*0594*/ 	.short	0x0100
        /*0596*/ 	.byte	0x08
	.zero		1


	//   ....[10]....
        /*0598*/ 	.word	0x00000620
        /*059c*/ 	.word	0x000000ff
        /*05a0*/ 	.word	0x00028870
        /*05a4*/ 	.short	0x0100
        /*05a6*/ 	.byte	0x06
	.zero		1


	//   ....[11]....
        /*05a8*/ 	.word	0x00000630
        /*05ac*/ 	.word	0x000000ff
        /*05b0*/ 	.word	0x00028880
        /*05b4*/ 	.short	0x0100
        /*05b6*/ 	.byte	0x06
	.zero		1


	//   ....[12]....
        /*05b8*/ 	.word	0x00000640
        /*05bc*/ 	.word	0x000000ff
        /*05c0*/ 	.word	0x00028878
        /*05c4*/ 	.short	0x0100
        /*05c6*/ 	.byte	0x06
	.zero		1


	//   ....[13]....
        /*05c8*/ 	.word	0x00000650
        /*05cc*/ 	.word	0x000000ff
        /*05d0*/ 	.word	0x00028888
        /*05d4*/ 	.short	0x0100
        /*05d6*/ 	.byte	0x06
	.zero		1


	//   ....[14]....
        /*05d8*/ 	.word	0x00000780
        /*05dc*/ 	.word	0x000000ff
        /*05e0*/ 	.word	0x00028890
        /*05e4*/ 	.short	0x0100
        /*05e6*/ 	.byte	0x08
	.zero		1


	//   ....[15]....
        /*05e8*/ 	.word	0x00000790
        /*05ec*/ 	.word	0x000000ff
        /*05f0*/ 	.word	0x000288a0
        /*05f4*/ 	.short	0x0100
        /*05f6*/ 	.byte	0x08
	.zero		1


	//   ....[16]....
        /*05f8*/ 	.word	0x000007a0
        /*05fc*/ 	.word	0x000000ff
        /*0600*/ 	.word	0x00028898
        /*0604*/ 	.short	0x0100
        /*0606*/ 	.byte	0x08
	.zero		1


	//   ....[17]....
        /*0608*/ 	.word	0x000007b0
        /*060c*/ 	.word	0x000000ff
        /*0610*/ 	.word	0x000288a8
        /*0614*/ 	.short	0x0100
        /*0616*/ 	.byte	0x08
	.zero		1


	//   ....[18]....
        /*0618*/ 	.word	0x000008e0
        /*061c*/ 	.word	0x000000ff
        /*0620*/ 	.word	0x000288b0
        /*0624*/ 	.short	0x0100
        /*0626*/ 	.byte	0x08
	.zero		1


	//   ....[19]....
        /*0628*/ 	.word	0x000008f0
        /*062c*/ 	.word	0x000000ff
        /*0630*/ 	.word	0x000288c0
        /*0634*/ 	.short	0x0100
        /*0636*/ 	.byte	0x08
	.zero		1


	//   ....[20]....
        /*0638*/ 	.word	0x00000900
        /*063c*/ 	.word	0x000000ff
        /*0640*/ 	.word	0x000288b8
        /*0644*/ 	.short	0x0100
        /*0646*/ 	.byte	0x08
	.zero		1


	//   ....[21]....
        /*0648*/ 	.word	0x00000910
        /*064c*/ 	.word	0x000000ff
        /*0650*/ 	.word	0x000288c8
        /*0654*/ 	.short	0x0100
        /*0656*/ 	.byte	0x08
	.zero		1


	//   ....[22]....
        /*0658*/ 	.word	0x00001a00
        /*065c*/ 	.word	0x000000ff
        /*0660*/ 	.word	0x00028800
        /*0664*/ 	.short	0x010a
        /*0666*/ 	.byte	0x29
	.zero		1


	//   ....[23]....
        /*0668*/ 	.word	0x00001a80
        /*066c*/ 	.word	0x00000005
        /*0670*/ 	.word	0x00028830
        /*0674*/ 	.short	0x010a
        /*0676*/ 	.byte	0x3f
	.zero		1


	//   ....[24]....
        /*0678*/ 	.word	0x00001ae0
        /*067c*/ 	.word	0x00000005
        /*0680*/ 	.word	0x00028830
        /*0684*/ 	.short	0x010a
        /*0686*/ 	.byte	0x3f
	.zero		1


	//   ....[25]....
        /*0688*/ 	.word	0x00001ff0
        /*068c*/ 	.word	0x00000000
        /*0690*/ 	.word	0x00000000
        /*0694*/ 	.short	0x0101
        /*0696*/ 	.byte	0x3f
	.zero		1


	//   ....[26]....
        /*0698*/ 	.word	0x00004cd0
        /*069c*/ 	.word	0x000000ff
        /*06a0*/ 	.word	0x00028830
        /*06a4*/ 	.short	0x010a
        /*06a6*/ 	.byte	0x06
	.zero		1


	//   ....[27]....
        /*06a8*/ 	.word	0x00004d10
        /*06ac*/ 	.word	0x000000ff
        /*06b0*/ 	.word	0x00028830
        /*06b4*/ 	.short	0x010a
        /*06b6*/ 	.byte	0x06
	.zero		1


	//   ....[28]....
        /*06b8*/ 	.word	0x00005050
        /*06bc*/ 	.word	0x000000ff
        /*06c0*/ 	.word	0x00028850
        /*06c4*/ 	.short	0x010a
        /*06c6*/ 	.byte	0x06
	.zero		1


	//   ....[29]....
        /*06c8*/ 	.word	0x00005090
        /*06cc*/ 	.word	0x000000ff
        /*06d0*/ 	.word	0x00028850
        /*06d4*/ 	.short	0x010a
        /*06d6*/ 	.byte	0x06
	.zero		1


	//   ....[30]....
        /*06d8*/ 	.word	0x00005480
        /*06dc*/ 	.word	0x0000000a
        /*06e0*/ 	.word	0x00000000
        /*06e4*/ 	.short	0x0101
        /*06e6*/ 	.byte	0x3f
	.zero		1


	//   ....[31]....
        /*06e8*/ 	.word	0x00007060
        /*06ec*/ 	.word	0x00000023
        /*06f0*/ 	.word	0x00000000
        /*06f4*/ 	.short	0x0101
        /*06f6*/ 	.byte	0x3f
	.zero		1


	//   ....[32]....
        /*06f8*/ 	.word	0x00007f60
        /*06fc*/ 	.word	0x000000ff
        /*0700*/ 	.word	0x00028830
        /*0704*/ 	.short	0x010a
        /*0706*/ 	.byte	0x06
	.zero		1


	//   ....[33]....
        /*0708*/ 	.word	0x00007fa0
        /*070c*/ 	.word	0x000000ff
        /*0710*/ 	.word	0x00028830
        /*0714*/ 	.short	0x010a
        /*0716*/ 	.byte	0x06
	.zero		1


	//   ....[34]....
        /*0718*/ 	.word	0x000082e0
        /*071c*/ 	.word	0x000000ff
        /*0720*/ 	.word	0x00028850
        /*0724*/ 	.short	0x010a
        /*0726*/ 	.byte	0x06
	.zero		1


	//   ....[35]....
        /*0728*/ 	.word	0x00008320
        /*072c*/ 	.word	0x000000ff
        /*0730*/ 	.word	0x00028850
        /*0734*/ 	.short	0x010a
        /*0736*/ 	.byte	0x06
	.zero		1


	//   ....[36]....
        /*0738*/ 	.word	0x00009440
        /*073c*/ 	.word	0x0000001b
        /*0740*/ 	.word	0x00000000
        /*0744*/ 	.short	0x0101
        /*0746*/ 	.byte	0x3f
	.zero		1


	//   ....[37]....
        /*0748*/ 	.word	0x000094f0
        /*074c*/ 	.word	0x0000001f
        /*0750*/ 	.word	0x00000000
        /*0754*/ 	.short	0x0101
        /*0756*/ 	.byte	0x3f
	.zero		1


	//   ....[38]....
        /*0758*/ 	.word	0x0000a000
        /*075c*/ 	.word	0x000000ff
        /*0760*/ 	.word	0x00028830
        /*0764*/ 	.short	0x010a
        /*0766*/ 	.byte	0x06
	.zero		1


	//   ....[39]....
        /*0768*/ 	.word	0x0000a040
        /*076c*/ 	.word	0x000000ff
        /*0770*/ 	.word	0x00028830
        /*0774*/ 	.short	0x010a
        /*0776*/ 	.byte	0x06
	.zero		1


	//   ....[40]....
        /*0778*/ 	.word	0x0000a380
        /*077c*/ 	.word	0x000000ff
        /*0780*/ 	.word	0x00028850
        /*0784*/ 	.short	0x010a
        /*0786*/ 	.byte	0x06
	.zero		1


	//   ....[41]....
        /*0788*/ 	.word	0x0000a3c0
        /*078c*/ 	.word	0x000000ff
        /*0790*/ 	.word	0x00028850
        /*0794*/ 	.short	0x010a
        /*0796*/ 	.byte	0x06
	.zero		1


	//   ....[42]....
        /*0798*/ 	.word	0x0000a790
        /*079c*/ 	.word	0x00000000
        /*07a0*/ 	.word	0x00000000
        /*07a4*/ 	.short	0x0101
        /*07a6*/ 	.byte	0x3f
	.zero		1


	//   ....[43]....
        /*07a8*/ 	.word	0x0000c330
        /*07ac*/ 	.word	0x00000036
        /*07b0*/ 	.word	0x00000000
        /*07b4*/ 	.short	0x0101
        /*07b6*/ 	.byte	0x3f
	.zero		1


	//   ....[44]....
        /*07b8*/ 	.word	0x0000cf80
        /*07bc*/ 	.word	0x000000ff
        /*07c0*/ 	.word	0x00028850
        /*07c4*/ 	.short	0x010a
        /*07c6*/ 	.byte	0x05
	.zero		1


	//   ....[45]....
        /*07c8*/ 	.word	0x0000cfc0
        /*07cc*/ 	.word	0x000000ff
        /*07d0*/ 	.word	0x00028850
        /*07d4*/ 	.short	0x010a
        /*07d6*/ 	.byte	0x05
	.zero		1


	//   ....[46]....
        /*07d8*/ 	.word	0x0000d4e0
        /*07dc*/ 	.word	0x00000005
        /*07e0*/ 	.word	0x00000000
        /*07e4*/ 	.short	0x0101
        /*07e6*/ 	.byte	0x3f
	.zero		1


	//   ....[47]....
        /*07e8*/ 	.word	0x0000e800
        /*07ec*/ 	.word	0x00000000
        /*07f0*/ 	.word	0x00000000
        /*07f4*/ 	.short	0x0101
        /*07f6*/ 	.byte	0x3f
	.zero		1


	//   ....[48]....
        /*07f8*/ 	.word	0x00011730
        /*07fc*/ 	.word	0x00000009
        /*0800*/ 	.word	0x00028840
        /*0804*/ 	.short	0x010a
        /*0806*/ 	.byte	0x3f
	.zero		1


	//   ....[49]....
        /*0808*/ 	.word	0x00011c00
        /*080c*/ 	.word	0x0000000a
        /*0810*/ 	.word	0x00028820
        /*0814*/ 	.short	0x010a
        /*0816*/ 	.byte	0x3f
	.zero		1


	//   ....[50]....
        /*0818*/ 	.word	0x00011f40
        /*081c*/ 	.word	0x00000002
        /*0820*/ 	.word	0x00028840
        /*0824*/ 	.short	0x010a
        /*0826*/ 	.byte	0x3f
	.zero		1


	//   ....[51]....
        /*0828*/ 	.word	0x00012200
        /*082c*/ 	.word	0x00000003
        /*0830*/ 	.word	0x00000060
        /*0834*/ 	.short	0x010a
        /*0836*/ 	.byte	0x3f
	.zero		1


	//   ....[52]....
        /*0838*/ 	.word	0x000127f0
        /*083c*/ 	.word	0x00000002
        /*0840*/ 	.word	0x00028840
        /*0844*/ 	.short	0x010a
        /*0846*/ 	.byte	0x3f
	.zero		1


	//   ....[53]....
        /*0848*/ 	.word	0x00012ab0
        /*084c*/ 	.word	0x00000002
        /*0850*/ 	.word	0x00000060
        /*0854*/ 	.short	0x010a
        /*0856*/ 	.byte	0x3f
	.zero		1


	//   ....[54]....
        /*0858*/ 	.word	0x00012f80
        /*085c*/ 	.word	0x00000002
        /*0860*/ 	.word	0x00028840
        /*0864*/ 	.short	0x010a
        /*0866*/ 	.byte	0x3f
	.zero		1


	//   ....[55]....
        /*0868*/ 	.word	0x00013240
        /*086c*/ 	.word	0x00000002
        /*0870*/ 	.word	0x00000060
        /*0874*/ 	.short	0x010a
        /*0876*/ 	.byte	0x3f
	.zero		1


	//   ....[56]....
        /*0878*/ 	.word	0x000136b0
        /*087c*/ 	.word	0x00000003
        /*0880*/ 	.word	0x00028860
        /*0884*/ 	.short	0x010a
        /*0886*/ 	.byte	0x3f
	.zero		1


	//   ....[57]....
        /*0888*/ 	.word	0x00014690
        /*088c*/ 	.word	0x00000000
        /*0890*/ 	.word	0x00028820
        /*0894*/ 	.short	0x010a
        /*0896*/ 	.byte	0x3f
	.zero		1


	//   ....[58]....
        /*0898*/ 	.word	0x00014850
        /*089c*/ 	.word	0x00000006
        /*08a0*/ 	.word	0x00000000
        /*08a4*/ 	.short	0x010a
        /*08a6*/ 	.byte	0x3f
	.zero		1


	//   ....[59]....
        /*08a8*/ 	.word	0x000148c0
        /*08ac*/ 	.word	0x00000007
        /*08b0*/ 	.word	0x00000000
        /*08b4*/ 	.short	0x010a
        /*08b6*/ 	.byte	0x3f
	.zero		1


	//   ....[60]....
        /*08b8*/ 	.word	0x00014930
        /*08bc*/ 	.word	0x00000004
        /*08c0*/ 	.word	0x00000000
        /*08c4*/ 	.short	0x010a
        /*08c6*/ 	.byte	0x3f
	.zero		1


	//   ....[61]....
        /*08c8*/ 	.word	0x00014960
        /*08cc*/ 	.word	0x00000003
        /*08d0*/ 	.word	0x00000000
        /*08d4*/ 	.short	0x010a
        /*08d6*/ 	.byte	0x3f
	.zero		1


	//   ....[62]....
        /*08d8*/ 	.word	0x000149d0
        /*08dc*/ 	.word	0x00000003
        /*08e0*/ 	.word	0x00028800
        /*08e4*/ 	.short	0x010a
        /*08e6*/ 	.byte	0x3f
	.zero		1


	//   ....[63]....
        /*08e8*/ 	.word	0x00014a20
        /*08ec*/ 	.word	0x00000005
        /*08f0*/ 	.word	0x00028830
        /*08f4*/ 	.short	0x010a
        /*08f6*/ 	.byte	0x3f
	.zero		1


	//   ....[64]....
        /*08f8*/ 	.word	0x00014a80
        /*08fc*/ 	.word	0x0000000a
        /*0900*/ 	.word	0x00028830
        /*0904*/ 	.short	0x010a
        /*0906*/ 	.byte	0x3f
	.zero		1


	//   ....[65]....
        /*0908*/ 	.word	0x00014ae0
        /*090c*/ 	.word	0x0000000a
        /*0910*/ 	.word	0x00028850
        /*0914*/ 	.short	0x010a
        /*0916*/ 	.byte	0x3f
	.zero		1


	//   ....[66]....
        /*0918*/ 	.word	0x00014b40
        /*091c*/ 	.word	0x00000005
        /*0920*/ 	.word	0x00028830
        /*0924*/ 	.short	0x010a
        /*0926*/ 	.byte	0x3f
	.zero		1


	//   ....[67]....
        /*0928*/ 	.word	0x00014ba0
        /*092c*/ 	.word	0x00000005
        /*0930*/ 	.word	0x00028850
        /*0934*/ 	.short	0x010a
        /*0936*/ 	.byte	0x3f
	.zero		1


	//   ....[68]....
        /*0938*/ 	.word	0x00014c00
        /*093c*/ 	.word	0x00000005
        /*0940*/ 	.word	0x00028830
        /*0944*/ 	.short	0x010a
        /*0946*/ 	.byte	0x3f
	.zero		1


	//   ....[69]....
        /*0948*/ 	.word	0x00014c60
        /*094c*/ 	.word	0x00000005
        /*0950*/ 	.word	0x00028850
        /*0954*/ 	.short	0x010a
        /*0956*/ 	.byte	0x3f
	.zero		1


	//   ....[70]....
        /*0958*/ 	.word	0x00014cc0
        /*095c*/ 	.word	0x00000007
        /*0960*/ 	.word	0x00028850
        /*0964*/ 	.short	0x010a
        /*0966*/ 	.byte	0x3f
	.zero		1


	//   ....[71]....
        /*0968*/ 	.word	0x00014e60
        /*096c*/ 	.word	0x00000009
        /*0970*/ 	.word	0x00028840
        /*0974*/ 	.short	0x010a
        /*0976*/ 	.byte	0x3f
	.zero		1


	//   ....[72]....
        /*0978*/ 	.word	0x00014ee0
        /*097c*/ 	.word	0x00000008
        /*0980*/ 	.word	0x00028820
        /*0984*/ 	.short	0x010a
        /*0986*/ 	.byte	0x3f
	.zero		1


	//   ....[73]....
        /*0988*/ 	.word	0x00014f30
        /*098c*/ 	.word	0x00000002
        /*0990*/ 	.word	0x00028840
        /*0994*/ 	.short	0x010a
        /*0996*/ 	.byte	0x3f
	.zero		1


	//   ....[74]....
        /*0998*/ 	.word	0x00014f80
        /*099c*/ 	.word	0x00000003
        /*09a0*/ 	.word	0x00000060
        /*09a4*/ 	.short	0x010a
        /*09a6*/ 	.byte	0x3f
	.zero		1


	//   ....[75]....
        /*09a8*/ 	.word	0x00014fd0
        /*09ac*/ 	.word	0x00000002
        /*09b0*/ 	.word	0x00028840
        /*09b4*/ 	.short	0x010a
        /*09b6*/ 	.byte	0x3f
	.zero		1


	//   ....[76]....
        /*09b8*/ 	.word	0x00015020
        /*09bc*/ 	.word	0x00000002
        /*09c0*/ 	.word	0x00000060
        /*09c4*/ 	.short	0x010a
        /*09c6*/ 	.byte	0x3f
	.zero		1


	//   ....[77]....
        /*09c8*/ 	.word	0x00015070
        /*09cc*/ 	.word	0x00000002
        /*09d0*/ 	.word	0x00028840
        /*09d4*/ 	.short	0x010a
        /*09d6*/ 	.byte	0x3f
	.zero		1


	//   ....[78]....
        /*09d8*/ 	.word	0x000150c0
        /*09dc*/ 	.word	0x00000002
        /*09e0*/ 	.word	0x00000060
        /*09e4*/ 	.short	0x010a
        /*09e6*/ 	.byte	0x3f
	.zero		1


	//   ....[79]....
        /*09e8*/ 	.word	0x00015110
        /*09ec*/ 	.word	0x00000003
        /*09f0*/ 	.word	0x00028860
        /*09f4*/ 	.short	0x010a
        /*09f6*/ 	.byte	0x3f
	.zero		1


	//   ....[80]....
        /*09f8*/ 	.word	0x00015ad0
        /*09fc*/ 	.word	0x00000000
        /*0a00*/ 	.word	0x00028820
        /*0a04*/ 	.short	0x010a
        /*0a06*/ 	.byte	0x3f
	.zero		1


	//   ....[81]....
        /*0a08*/ 	.word	0x00015c70
        /*0a0c*/ 	.word	0x00000006
        /*0a10*/ 	.word	0x00000000
        /*0a14*/ 	.short	0x010a
        /*0a16*/ 	.byte	0x3f
	.zero		1


	//   ....[82]....
        /*0a18*/ 	.word	0x00015cc0
        /*0a1c*/ 	.word	0x00000007
        /*0a20*/ 	.word	0x00000000
        /*0a24*/ 	.short	0x010a
        /*0a26*/ 	.byte	0x3f
	.zero		1


	//   ....[83]....
        /*0a28*/ 	.word	0x00015d10
        /*0a2c*/ 	.word	0x00000004
        /*0a30*/ 	.word	0x00000000
        /*0a34*/ 	.short	0x010a
        /*0a36*/ 	.byte	0x3f
	.zero		1


	//----- nvinfo : EIATTR_NUM_MBARRIERS
	.align		4
.L_1089:
        /*0a38*/ 	.byte	0x03, 0x38
        /*0a3a*/ 	.short	0x0016


	//----- nvinfo : EIATTR_EXIT_INSTR_OFFSETS
	.align		4
        /*0a3c*/ 	.byte	0x04, 0x1c
        /*0a3e*/ 	.short	(.L_1091 - .L_1090)


	//   ....[0]....
.L_1090:
        /*0a40*/ 	.word	0x00000ab0


	//   ....[1]....
        /*0a44*/ 	.word	0x0000f830


	//   ....[2]....
        /*0a48*/ 	.word	0x0000f890


	//   ....[3]....
        /*0a4c*/ 	.word	0x000149b0


	//----- nvinfo : EIATTR_MAX_THREADS
	.align		4
.L_1091:
        /*0a50*/ 	.byte	0x04, 0x05
        /*0a52*/ 	.short	(.L_1093 - .L_1092)
.L_1092:
        /*0a54*/ 	.word	0x00000180
        /*0a58*/ 	.word	0x00000001
        /*0a5c*/ 	.word	0x00000001


	//----- nvinfo : EIATTR_CRS_STACK_SIZE
	.align		4
.L_1093:
        /*0a60*/ 	.byte	0x04, 0x1e
        /*0a62*/ 	.short	(.L_1095 - .L_1094)
.L_1094:
        /*0a64*/ 	.word	0x00000000


	//----- nvinfo : EIATTR_CBANK_PARAM_SIZE
	.align		4
.L_1095:
        /*0a68*/ 	.byte	0x03, 0x19
        /*0a6a*/ 	.short	0x0a70


	//----- nvinfo : EIATTR_PARAM_CBANK
	.align		4
        /*0a6c*/ 	.byte	0x04, 0x0a
        /*0a6e*/ 	.short	(.L_1097 - .L_1096)
	.align		4
.L_1096:
        /*0a70*/ 	.word	index@(.nv.constant0._ZN7cutlass13device_kernelIN5flash11enable_sm90INS1_16FlashAttnFwdSm90INS1_25CollectiveMainloopFwdSm90ILi2EN4cute5tupleIJNS5_1CILi1EEES8_S8_EEENS6_IJNS7_ILi128EEESA_SA_EEELi128ENS_6half_tEfNS_4arch4Sm90ELb0ELb1ELb0ELb1ELb0ELb0ELb0ELb1ELb1ELb0ELb0ELb0EEENS1_21CollectiveEpilogueFwdISB_S9_SC_SE_Li256ELb1ELb0ELb0ELb0EEENS1_36VarlenDynamicPersistentTileSchedulerILi128ELi128ELi256ELi32ELb0ELb0ELb1ELb1ELb0ELb1EEEEEEEEEvNT_6ParamsE)
        /*0a74*/ 	.short	0x0210
        /*0a76*/ 	.short	0x0a70


	//----- nvinfo : EIATTR_SW_WAR
	.align		4
.L_1097:
        /*0a78*/ 	.byte	0x04, 0x36
        /*0a7a*/ 	.short	(.L_1099 - .L_1098)
.L_1098:
        /*0a7c*/ 	.word	0x00000008
.L_1099:


//--------------------- .nv.info._ZN7cutlass13device_kernelIN5flash11enable_sm90INS1_16FlashAttnFwdSm90INS1_25CollectiveMainloopFwdSm90ILi2EN4cute5tupleIJNS5_1CILi1EEES8_S8_EEENS6_IJNS7_ILi128EEESA_SA_EEELi128ENS_6half_tEfNS_4arch4Sm90ELb0ELb1ELb0ELb1ELb0ELb1ELb0ELb1ELb1ELb0ELb0ELb0EEENS1_21CollectiveEpilogueFwdISB_S9_SC_SE_Li256ELb1ELb0ELb0ELb0EEENS1_36VarlenDynamicPersistentTileSchedulerILi128ELi128ELi256ELi32ELb0ELb0ELb1ELb1ELb0ELb1EEEEEEEEEvNT_6ParamsE --------------------------
	.section	.nv.info._ZN7cutlass13device_kernelIN5flash11enable_sm90INS1_16FlashAttnFwdSm90INS1_25CollectiveMainloopFwdSm90ILi2EN4cute5tupleIJNS5_1CILi1EEES8_S8_EEENS6_IJNS7_ILi128EEESA_SA_EEELi128ENS_6half_tEfNS_4arch4Sm90ELb0ELb1ELb0ELb1ELb0ELb1ELb0ELb1ELb1ELb0ELb0ELb0EEENS1_21CollectiveEpilogueFwdISB_S9_SC_SE_Li256ELb1ELb0ELb0ELb0EEENS1_36VarlenDynamicPersistentTileSchedulerILi128ELi128ELi256ELi32ELb0ELb0ELb1ELb1ELb0ELb1EEEEEEEEEvNT_6ParamsE,"",@"SHT_CUDA_INFO"
	.sectionflags	@""
	.align	4


	//----- nvinfo : EIATTR_CUDA_API_VERSION
	.align		4
        /*0000*/ 	.byte	0x04, 0x37
        /*0002*/ 	.short	(.L_1101 - .L_1100)
.L_1100:
        /*0004*/ 	.word	0x00000082


	//----- nvinfo : EIATTR_KPARAM_INFO
	.align		4
.L_1101:
        /*0008*/ 	.byte	0x04, 0x17
        /*000a*/ 	.short	(.L_1103 - .L_1102)
.L_1102:
        /*000c*/ 	.word	0x00000000
        /*0010*/ 	.short	0x0000
        /*0012*/ 	.short	0x0070
        /*0014*/ 	.byte	0x00, 0xf0, 0x01, 0x28


	//----- nvinfo : EIATTR_SPARSE_MMA_MASK
	.align		4
.L_1103:
        /*0018*/ 	.byte	0x03, 0x50
        /*001a*/ 	.short	0x0000


	//----- nvinfo : EIATTR_MAXREG_COUNT
	.align		4
        /*001c*/ 	.byte	0x03, 0x1b
        /*001e*/ 	.short	0x00a8


	//----- nvinfo : EIATTR_NUM_BARRIERS
	.align		4
        /*0020*/ 	.byte	0x02, 0x4c
        /*0022*/ 	.byte	0x10
	.zero		1


	//----- nvinfo : EIATTR_EXTERNS
	.align		4
        /*0024*/ 	.byte	0x04, 0x0f
        /*0026*/ 	.short	(.L_1105 - .L_1104)


	//   ....[0]....
	.align		4
.L_1104:
        /*0028*/ 	.word	index@(__assertfail)


	//----- nvinfo : EIATTR_ANNOTATIONS
	.align		4
.L_1105:
        /*002c*/ 	.byte	0x04, 0x55
        /*002e*/ 	.short	(.L_1107 - .L_1106)


	//   ....[0]....
.L_1106:
        /* <DEDUP_REMOVED lines=44> */


	//----- nvinfo : EIATTR_MERCURY_ISA_VERSION
	.align		4
.L_1107:
        /*02d8*/ 	.byte	0x03, 0x5f
        /*02da*/ 	.short	0x0101


	//----- nvinfo : EIATTR_UNUSED_LOAD_BYTE_OFFSET
	.align		4
        /*02dc*/ 	.byte	0x04, 0x44
        /*02de*/ 	.short	(.L_1109 - .L_1108)


	//   ....[0]....
.L_1108:
        /*02e0*/ 	.word	0x00000af0
        /*02e4*/ 	.word	0x0000fff0


	//   ....[1]....
        /*02e8*/ 	.word	0x0001a800
        /*02ec*/ 	.word	0x0000fff0


	//----- nvinfo : EIATTR_INT_WARP_WIDE_INSTR_OFFSETS
	.align		4
.L_1109:
        /*02f0*/ 	.byte	0x04, 0x31
        /*02f2*/ 	.short	(.L_1111 - .L_1110)


	//   ....[0]....
.L_1110:
        /*02f4*/ 	.word	0x000001c0


	//   ....[1]....
        /*02f8*/ 	.word	0x00000200


	//   ....[2]....
        /*02fc*/ 	.word	0x00000270


	//   ....[3]....
        /*0300*/ 	.word	0x0001ebd0


	//   ....[4]....
        /*0304*/ 	.word	0x0001ec60


	//   ....[5]....
        /*0308*/ 	.word	0x0001f1c0


	//   ....[6]....
        /*030c*/ 	.word	0x0001f1f0


	//   ....[7]....
        /*0310*/ 	.word	0x0001f2f0


	//   ....[8]....
        /*0314*/ 	.word	0x000214c0


	//   ....[9]....
        /*0318*/ 	.word	0x00021550


	//----- nvinfo : EIATTR_COOP_GROUP_MASK_REGIDS
	.align		4
.L_1111:
        /*031c*/ 	.byte	0x04, 0x29
        /*031e*/ 	.short	(.L_1113 - .L_1112)


	//   ....[0]....
.L_1112:
        /*0320*/ 	.word	0xffffffff


	//   ....[1]....
        /*0324*/ 	.word	0xffffffff


	//   ....[2]....
        /*0328*/ 	.word	0xffffffff


	//   ....[3]....
        /*032c*/ 	.word	0xffffffff


	//   ....[4]....
        /*0330*/ 	.word	0xffffffff


	//   ....[5]....
        /*0334*/ 	.word	0xffffffff


	//   ....[6]....
        /*0338*/ 	.word	0xffffffff


	//   ....[7]....
        /*033c*/ 	.word	0xffffffff


	//   ....[8]....
        /*0340*/ 	.word	0xffffffff


	//   ....[9]....
        /*0344*/ 	.word	0xffffffff


	//   ....[10]....
        /*0348*/ 	.word	0xffffffff


	//   ....[11]....
        /*034c*/ 	.word	0xffffffff


	//   ....[12]....
        /*0350*/ 	.word	0xffffffff


	//   ....[13]....
        /*0354*/ 	.word	0xffffffff


	//   ....[14]....
        /*0358*/ 	.word	0xffffffff


	//   ....[15]....
        /*035c*/ 	.word	0xffffffff


	//   ....[16]....
        /*0360*/ 	.word	0xffffffff


	//   ....[17]....
        /*0364*/ 	.word	0xffffffff


	//   ....[18]....
        /*0368*/ 	.word	0xffffffff


	//   ....[19]....
        /*036c*/ 	.word	0xffffffff


	//   ....[20]....
        /*0370*/ 	.word	0xffffffff


	//   ....[21]....
        /*0374*/ 	.word	0xffffffff


	//   ....[22]....
        /*0378*/ 	.word	0xffffffff


	//   ....[23]....
        /*037c*/ 	.word	0xffffffff


	//   ....[24]....
        /*0380*/ 	.word	0xffffffff


	//   ....[25]....
        /*0384*/ 	.word	0xffffffff


	//   ....[26]....
        /*0388*/ 	.word	0xffffffff


	//   ....[27]....
        /*038c*/ 	.word	0xffffffff


	//   ....[28]....
        /*0390*/ 	.word	0xffffffff


	//   ....[29]....
        /*0394*/ 	.word	0xffffffff


	//   ....[30]....
        /*0398*/ 	.word	0xffffffff


	//   ....[31]....
        /*039c*/ 	.word	0xffffffff


	//   ....[32]....
        /*03a0*/ 	.word	0xffffffff


	//   ....[33]....
        /*03a4*/ 	.word	0xffffffff


	//   ....[34]....
        /*03a8*/ 	.word	0xffffffff


	//   ....[35]....
        /*03ac*/ 	.word	0xffffffff


	//   ....[36]....
        /*03b0*/ 	.word	0xffffffff


	//   ....[37]....
        /*03b4*/ 	.word	0xffffffff


	//   ....[38]....
        /*03b8*/ 	.word	0xffffffff


	//   ....[39]....
        /*03bc*/ 	.word	0xffffffff


	//   ....[40]....
        /*03c0*/ 	.word	0xffffffff


	//   ....[41]....
        /*03c4*/ 	.word	0xffffffff


	//   ....[42]....
        /*03c8*/ 	.word	0xffffffff


	//   ....[43]....
        /*03cc*/ 	.word	0xffffffff


	//   ....[44]....
        /*03d0*/ 	.word	0xffffffff


	//   ....[45]....
        /*03d4*/ 	.word	0xffffffff


	//   ....[46]....
        /*03d8*/ 	.word	0xffffffff


	//   ....[47]....
        /*03dc*/ 	.word	0xffffffff


	//   ....[48]....
        /*03e0*/ 	.word	0xffffffff


	//   ....[49]....
        /*03e4*/ 	.word	0xffffffff


	//   ....[50]....
        /*03e8*/ 	.word	0xffffffff


	//   ....[51]....
        /*03ec*/ 	.word	0xffffffff


	//   ....[52]....
        /*03f0*/ 	.word	0xffffffff


	//   ....[53]....
        /*03f4*/ 	.word	0xffffffff


	//   ....[54]....
        /*03f8*/ 	.word	0xffffffff


	//   ....[55]....
        /*03fc*/ 	.word	0xffffffff


	//   ....[56]....
        /*0400*/ 	.word	0xffffffff


	//   ....[57]....
        /*0404*/ 	.word	0xffffffff


	//   ....[58]....
        /*0408*/ 	.word	0xffffffff


	//   ....[59]....
        /*040c*/ 	.word	0xffffffff


	//   ....[60]....
        /*0410*/ 	.word	0xffffffff


	//   ....[61]....
        /*0414*/ 	.word	0xffffffff


	//   ....[62]....
        /*0418*/ 	.word	0x0500000f


	//   ....[63]....
        /*041c*/ 	.word	0x0500000f


	//   ....[64]....
        /*0420*/ 	.word	0x0500000f


	//   ....[65]....
        /*0424*/ 	.word	0x0500000f


	//   ....[66]....
        /*0428*/ 	.word	0x0500000f


	//   ....[67]....
        /*042c*/ 	.word	0x0500000f


	//   ....[68]....
        /*0430*/ 	.word	0x0500000f


	//   ....[69]....
        /*0434*/ 	.word	0x0500000f


	//   ....[70]....
        /*0438*/ 	.word	0x0500000f


	//   ....[71]....
        /*043c*/ 	.word	0x0500000f


	//   ....[72]....
        /*0440*/ 	.word	0x0500000f


	//   ....[73]....
        /*0444*/ 	.word	0x0500000f


	//   ....[74]....
        /*0448*/ 	.word	0x0500000f


	//   ....[75]....
        /*044c*/ 	.word	0x0500000f


	//   ....[76]....
        /*0450*/ 	.word	0x0500000f


	//   ....[77]....
        /*0454*/ 	.word	0x0500000f


	//   ....[78]....
        /*0458*/ 	.word	0x0500000f


	//   ....[79]....
        /*045c*/ 	.word	0x0500000f


	//   ....[80]....
        /*0460*/ 	.word	0x0500000f


	//   ....[81]....
        /*0464*/ 	.word	0x0500000f


	//   ....[82]....
        /*0468*/ 	.word	0x0500000f


	//   ....[83]....
        /*046c*/ 	.word	0x0500000f


	//   ....[84]....
        /*0470*/ 	.word	0x0500000f


	//   ....[85]....
        /*0474*/ 	.word	0x0500000f


	//   ....[86]....
        /*0478*/ 	.word	0x0500000f


	//   ....[87]....
        /*047c*/ 	.word	0x0500000f


	//   ....[88]....
        /*0480*/ 	.word	0x0500000f


	//   ....[89]....
        /*0484*/ 	.word	0x0500000f


	//   ....[90]....
        /*0488*/ 	.word	0x0500000f


	//   ....[91]....
        /*048c*/ 	.word	0x0500000f


	//   ....[92]....
        /*0490*/ 	.word	0x0500000f


	//   ....[93]....
        /*0494*/ 	.word	0x0500000f


	//   ....[94]....
        /*0498*/ 	.word	0x0500000f


	//   ....[95]....
        /*049c*/ 	.word	0x0500000f


	//   ....[96]....
        /*04a0*/ 	.word	0x0500000f


	//   ....[97]....
        /*04a4*/ 	.word	0x0500000f


	//   ....[98]....
        /*04a8*/ 	.word	0x0500000f


	//   ....[99]....
        /*04ac*/ 	.word	0x0500000f


	//   ....[100]....
        /*04b0*/ 	.word	0x0500000f


	//   ....[101]....
        /*04b4*/ 	.word	0x0500000f


	//   ....[102]....
        /*04b8*/ 	.word	0x0500000f


	//   ....[103]....
        /*04bc*/ 	.word	0x0500000f


	//   ....[104]....
        /*04c0*/ 	.word	0x0500000f


	//   ....[105]....
        /*04c4*/ 	.word	0x0500000f


	//   ....[106]....
        /*04c8*/ 	.word	0x0500000f


	//   ....[107]....
        /*04cc*/ 	.word	0x0500000f


	//   ....[108]....
        /*04d0*/ 	.word	0x0500000f


	//   ....[109]....
        /*04d4*/ 	.word	0x0500000f


	//   ....[110]....
        /*04d8*/ 	.word	0x0500000f


	//   ....[111]....
        /*04dc*/ 	.word	0x0500000f


	//   ....[112]....
        /*04e0*/ 	.word	0x0500000f


	//   ....[113]....
        /*04e4*/ 	.word	0x0500000f


	//   ....[114]....
        /*04e8*/ 	.word	0x0500000f


	//----- nvinfo : EIATTR_COOP_GROUP_INSTR_OFFSETS
	.align		4
.L_1113:
        /*04ec*/ 	.byte	0x04, 0x28
        /*04ee*/ 	.short	(.L_1115 - .L_1114)


	//   ....[0]....
.L_1114:
        /*04f0*/ 	.word	0x00000070


	//   ....[1]....
        /*04f4*/ 	.word	0x000001d0


	//   ....[2]....
        /*04f8*/ 	.word	0x00000220


	//   ....[3]....
        /*04fc*/ 	.word	0x00000450


	//   ....[4]....
        /*0500*/ 	.word	0x000005b0


	//   ....[5]....
        /*0504*/ 	.word	0x000006d0


	//   ....[6]....
        /*0508*/ 	.word	0x00000830


	//   ....[7]....
        /*050c*/ 	.word	0x00008d80


	//   ....[8]....
        /*0510*/ 	.word	0x0000f9e0


	//   ....[9]....
        /*0514*/ 	.word	0x0000faf0


	//   ....[10]....
        /*0518*/ 	.word	0x00010400


	//   ....[11]....
        /*051c*/ 	.word	0x00010470


	//   ....[12]....
        /*0520*/ 	.word	0x00012c00


	//   ....[13]....
        /*0524*/ 	.word	0x00012d00


	//   ....[14]....
        /*0528*/ 	.word	0x00013580


	//   ....[15]....
        /*052c*/ 	.word	0x000135f0


	//   ....[16]....
        /*0530*/ 	.word	0x00015170


	//   ....[17]....
        /*0534*/ 	.word	0x00015200


	//   ....[18]....
        /*0538*/ 	.word	0x00015920


	//   ....[19]....
        /*053c*/ 	.word	0x00015950


	//   ....[20]....
        /*0540*/ 	.word	0x000182e0


	//   ....[21]....
        /*0544*/ 	.word	0x000183e0


	//   ....[22]....
        /*0548*/ 	.word	0x00018c30


	//   ....[23]....
        /*054c*/ 	.word	0x00018cb0


	//   ....[24]....
        /*0550*/ 	.word	0x0001a190


	//   ....[25]....
        /*0554*/ 	.word	0x0001a1a0


	//   ....[26]....
        /*0558*/ 	.word	0x0001a1e0


	//   ....[27]....
        /*055c*/ 	.word	0x0001a1f0


	//   ....[28]....
        /*0560*/ 	.word	0x0001c4e0


	//   ....[29]....
        /*0564*/ 	.word	0x0001c660


	//   ....[30]....
        /*0568*/ 	.word	0x0001c690


	//   ....[31]....
        /*056c*/ 	.word	0x0001c6d0


	//   ....[32]....
        /*0570*/ 	.word	0x0001c730


	//   ....[33]....
        /*0574*/ 	.word	0x0001c790


	//   ....[34]....
        /*0578*/ 	.word	0x0001c7e0


	//   ....[35]....
        /*057c*/ 	.word	0x0001c990


	//   ....[36]....
        /*0580*/ 	.word	0x0001c9f0


	//   ....[37]....
        /*0584*/ 	.word	0x0001ca30


	//   ....[38]....
        /*0588*/ 	.word	0x0001ca70


	//   ....[39]....
        /*058c*/ 	.word	0x0001caa0


	//   ....[40]....
        /*0590*/ 	.word	0x0001cad0


	//   ....[41]....
        /*0594*/ 	.word	0x0001cb60


	//   ....[42]....
        /*0598*/ 	.word	0x0001cbc0


	//   ....[43]....
        /*059c*/ 	.word	0x0001cc50


	//   ....[44]....
        /*05a0*/ 	.word	0x00021990


	//   ....[45]....
        /*05a4*/ 	.word	0x000219a0


	//   ....[46]....
        /*05a8*/ 	.word	0x00021ab0


	//   ....[47]....
        /*05ac*/ 	.word	0x00021b10


	//   ....[48]....
        /*05b0*/ 	.word	0x00021b50


	//   ....[49]....
        /*05b4*/ 	.word	0x00021b90


	//   ....[50]....
        /*05b8*/ 	.word	0x00021bc0


	//   ....[51]....
        /*05bc*/ 	.word	0x00021bf0


	//   ....[52]....
        /*05c0*/ 	.word	0x00021d80


	//   ....[53]....
        /*05c4*/ 	.word	0x00021de0


	//   ....[54]....
        /*05c8*/ 	.word	0x00021e20


	//   ....[55]....
        /*05cc*/ 	.word	0x00021e60


	//   ....[56]....
        /*05d0*/ 	.word	0x00021e90


	//   ....[57]....
        /*05d4*/ 	.word	0x00021ec0


	//   ....[58]....
        /*05d8*/ 	.word	0x00021f80


	//   ....[59]....
        /*05dc*/ 	.word	0x00021fa0


	//   ....[60]....
        /*05e0*/ 	.word	0x00022010


	//   ....[61]....
        /*05e4*/ 	.word	0x000226a0


	//   ....[62]....
        /*05e8*/ 	.word	0x00022ae0


	//   ....[63]....
        /*05ec*/ 	.word	0x00022b90


	//   ....[64]....
        /*05f0*/ 	.word	0x00022c30


	//   ....[65]....
        /*05f4*/ 	.word	0x00022cd0


	//   ....[66]....
        /*05f8*/ 	.word	0x00022d70


	//   ....[67]....
        /*05fc*/ 	.word	0x00022e10


	//   ....[68]....
        /*0600*/ 	.word	0x00022eb0


	//   ....[69]....
        /*0604*/ 	.word	0x00022f50


	//   ....[70]....
        /*0608*/ 	.word	0x00022ff0


	//   ....[71]....
        /*060c*/ 	.word	0x00023090


	//   ....[72]....
        /*0610*/ 	.word	0x00023130


	//   ....[73]....
        /*0614*/ 	.word	0x000231d0


	//   ....[74]....
        /*0618*/ 	.word	0x00023270


	//   ....[75]....
        /*061c*/ 	.word	0x00023310


	//   ....[76]....
        /*0620*/ 	.word	0x000233b0


	//   ....[77]....
        /*0624*/ 	.word	0x00023450


	//   ....[78]....
        /*0628*/ 	.word	0x000234f0


	//   ....[79]....
        /*062c*/ 	.word	0x000235e0


	//   ....[80]....
        /*0630*/ 	.word	0x00023680


	//   ....[81]....
        /*0634*/ 	.word	0x00023720


	//   ....[82]....
        /*0638*/ 	.word	0x000237c0


	//   ....[83]....
        /*063c*/ 	.word	0x00023860


	//   ....[84]....
        /*0640*/ 	.word	0x00023900


	//   ....[85]....
        /*0644*/ 	.word	0x000239a0


	//   ....[86]....
        /*0648*/ 	.word	0x00023a40


	//   ....[87]....
        /*064c*/ 	.word	0x00023ae0


	//   ....[88]....
        /*0650*/ 	.word	0x00023b80


	//   ....[89]....
        /*0654*/ 	.word	0x00023c20


	//   ....[90]....
        /*0658*/ 	.word	0x00023cc0


	//   ....[91]....
        /*065c*/ 	.word	0x00023d60


	//   ....[92]....
        /*0660*/ 	.word	0x00023e00


	//   ....[93]....
        /*0664*/ 	.word	0x00023ea0


	//   ....[94]....
        /*0668*/ 	.word	0x00023f40


	//   ....[95]....
        /*066c*/ 	.word	0x000242e0


	//   ....[96]....
        /*0670*/ 	.word	0x000245c0


	//   ....[97]....
        /*0674*/ 	.word	0x000249e0


	//   ....[98]....
        /*0678*/ 	.word	0x00024a70


	//   ....[99]....
        /*067c*/ 	.word	0x00024b10


	//   ....[100]....
        /*0680*/ 	.word	0x00024bc0


	//   ....[101]....
        /*0684*/ 	.word	0x00024c40


	//   ....[102]....
        /*0688*/ 	.word	0x00024cc0


	//   ....[103]....
        /*068c*/ 	.word	0x00024d40


	//   ....[104]....
        /*0690*/ 	.word	0x00024dc0


	//   ....[105]....
        /*0694*/ 	.word	0x00024e50


	//   ....[106]....
        /*0698*/ 	.word	0x00024f00


	//   ....[107]....
        /*069c*/ 	.word	0x00024f80


	//   ....[108]....
        /*06a0*/ 	.word	0x00025000


	//   ....[109]....
        /*06a4*/ 	.word	0x00025080


	//   ....[110]....
        /*06a8*/ 	.word	0x00025100


	//   ....[111]....
        /*06ac*/ 	.word	0x00025170


	//   ....[112]....
        /*06b0*/ 	.word	0x00025210


	//   ....[113]....
        /*06b4*/ 	.word	0x000252a0


	//   ....[114]....
        /*06b8*/ 	.word	0x000253d0


	//----- nvinfo : EIATTR_REG_RECONFIG
	.align		4
.L_1115:
        /*06bc*/ 	.byte	0x01, 0x54
	.zero		2


	//----- nvinfo : EIATTR_SYSCALL_OFFSETS
	.align		4
        /*06c0*/ 	.byte	0x04, 0x46
        /*06c2*/ 	.short	(.L_1117 - .L_1116)


	//   ....[0]....
.L_1116:
        /*06c4*/ 	.word	0x00001bb0


	//   ....[1]....
        /*06c8*/ 	.word	0x00001d00


	//   ....[2]....
        /*06cc*/ 	.word	0x00008f20


	//   ....[3]....
        /*06d0*/ 	.word	0x00009390


	//   ....[4]....
        /*06d4*/ 	.word	0x0001edf0


	//   ....[5]....
        /*06d8*/ 	.word	0x0001ef30


	//   ....[6]....
        /*06dc*/ 	.word	0x0001f030


	//----- nvinfo : EIATTR_MBARRIER_INSTR_OFFSETS
	.align		4
.L_1117:
        /*06e0*/ 	.byte	0x04, 0x39
        /*06e2*/ 	.short	(.L_1119 - .L_1118)


	//   ....[0]....
.L_1118:
        /*06e4*/ 	.word	0x00000300
        /*06e8*/ 	.word	0x000000ff
        /*06ec*/ 	.word	0x00028800
        /*06f0*/ 	.short	0x0100
        /*06f2*/ 	.byte	0x08
	.zero		1


	//   ....[1]....
        /*06f4*/ 	.word	0x00000310
        /*06f8*/ 	.word	0x000000ff
        /*06fc*/ 	.word	0x00028820
        /*0700*/ 	.short	0x0100
        /*0702*/ 	.byte	0x08
	.zero		1


	//   ....[2]....
        /*0704*/ 	.word	0x00000400
        /*0708*/ 	.word	0x000000ff
        /*070c*/ 	.word	0x00028830
        /*0710*/ 	.short	0x0100
        /*0712*/ 	.byte	0x08
	.zero		1


	//   ....[3]....
        /*0714*/ 	.word	0x00000410
        /*0718*/ 	.word	0x000000ff
        /*071c*/ 	.word	0x00028840
        /*0720*/ 	.short	0x0100
        /*0722*/ 	.byte	0x08
	.zero		1


	//   ....[4]....
        /*0724*/ 	.word	0x00000420
        /*0728*/ 	.word	0x000000ff
        /*072c*/ 	.word	0x00028838
        /*0730*/ 	.short	0x0100
        /*0732*/ 	.byte	0x08
	.zero		1


	//   ....[5]....
        /*0734*/ 	.word	0x00000430
        /*0738*/ 	.word	0x000000ff
        /*073c*/ 	.word	0x00028848
        /*0740*/ 	.short	0x0100
        /*0742*/ 	.byte	0x08
	.zero		1


	//   ....[6]....
        /*0744*/ 	.word	0x00000560
        /*0748*/ 	.word	0x000000ff
        /*074c*/ 	.word	0x00028850
        /*0750*/ 	.short	0x0100
        /*0752*/ 	.byte	0x08
	.zero		1


	//   ....[7]....
        /*0754*/ 	.word	0x00000570
        /*0758*/ 	.word	0x000000ff
        /*075c*/ 	.word	0x00028860
        /*0760*/ 	.short	0x0100
        /*0762*/ 	.byte	0x08
	.zero		1


	//   ....[8]....
        /*0764*/ 	.word	0x00000580
        /*0768*/ 	.word	0x000000ff
        /*076c*/ 	.word	0x00028858
        /*0770*/ 	.short	0x0100
        /*0772*/ 	.byte	0x08
	.zero		1


	//   ....[9]....
        /*0774*/ 	.word	0x00000590
        /*0778*/ 	.word	0x000000ff
        /*077c*/ 	.word	0x00028868
        /*0780*/ 	.short	0x0100
        /*0782*/ 	.byte	0x08
	.zero		1


	//   ....[10]....
        /*0784*/ 	.word	0x00000680
        /*0788*/ 	.word	0x000000ff
        /*078c*/ 	.word	0x00028870
        /*0790*/ 	.short	0x0100
        /*0792*/ 	.byte	0x06
	.zero		1


	//   ....[11]....
        /*0794*/ 	.word	0x00000690
        /*0798*/ 	.word	0x000000ff
        /*079c*/ 	.word	0x00028880
        /*07a0*/ 	.short	0x0100
        /*07a2*/ 	.byte	0x06
	.zero		1


	//   ....[12]....
        /*07a4*/ 	.word	0x000006a0
        /*07a8*/ 	.word	0x000000ff
        /*07ac*/ 	.word	0x00028878
        /*07b0*/ 	.short	0x0100
        /*07b2*/ 	.byte	0x06
	.zero		1


	//   ....[13]....
        /*07b4*/ 	.word	0x000006b0
        /*07b8*/ 	.word	0x000000ff
        /*07bc*/ 	.word	0x00028888
        /*07c0*/ 	.short	0x0100
        /*07c2*/ 	.byte	0x06
	.zero		1


	//   ....[14]....
        /*07c4*/ 	.word	0x000007e0
        /*07c8*/ 	.word	0x000000ff
        /*07cc*/ 	.word	0x00028890
        /*07d0*/ 	.short	0x0100
        /*07d2*/ 	.byte	0x08
	.zero		1


	//   ....[15]....
        /*07d4*/ 	.word	0x000007f0
        /*07d8*/ 	.word	0x000000ff
        /*07dc*/ 	.word	0x000288a0
        /*07e0*/ 	.short	0x0100
        /*07e2*/ 	.byte	0x08
	.zero		1


	//   ....[16]....
        /*07e4*/ 	.word	0x00000800
        /*07e8*/ 	.word	0x000000ff
        /*07ec*/ 	.word	0x00028898
        /*07f0*/ 	.short	0x0100
        /*07f2*/ 	.byte	0x08
	.zero		1


	//   ....[17]....
        /*07f4*/ 	.word	0x00000810
        /*07f8*/ 	.word	0x000000ff
        /*07fc*/ 	.word	0x000288a8
        /*0800*/ 	.short	0x0100
        /*0802*/ 	.byte	0x08
	.zero		1


	//   ....[18]....
        /*0804*/ 	.word	0x00000940
        /*0808*/ 	.word	0x000000ff
        /*080c*/ 	.word	0x000288b0
        /*0810*/ 	.short	0x0100
        /*0812*/ 	.byte	0x08
	.zero		1


	//   ....[19]....
        /*0814*/ 	.word	0x00000950
        /*0818*/ 	.word	0x000000ff
        /*081c*/ 	.word	0x000288c0
        /*0820*/ 	.short	0x0100
        /*0822*/ 	.byte	0x08
	.zero		1


	//   ....[20]....
        /*0824*/ 	.word	0x00000960
        /*0828*/ 	.word	0x000000ff
        /*082c*/ 	.word	0x000288b8
        /*0830*/ 	.short	0x0100
        /*0832*/ 	.byte	0x08
	.zero		1


	//   ....[21]....
        /*0834*/ 	.word	0x00000970
        /*0838*/ 	.word	0x000000ff
        /*083c*/ 	.word	0x000288c8
        /*0840*/ 	.short	0x0100
        /*0842*/ 	.byte	0x08
	.zero		1


	//   ....[22]....
        /*0844*/ 	.word	0x00003350
        /*0848*/ 	.word	0x00000067
        /*084c*/ 	.word	0x00028890
        /*0850*/ 	.short	0x010a
        /*0852*/ 	.byte	0x3f
	.zero		1


	//   ....[23]....
        /*0854*/ 	.word	0x00005900
        /*0858*/ 	.word	0x00000067
        /*085c*/ 	.word	0x00028890
        /*0860*/ 	.short	0x010a
        /*0862*/ 	.byte	0x3f
	.zero		1


	//   ....[24]....
        /*0864*/ 	.word	0x00007a00
        /*0868*/ 	.word	0x00000067
        /*086c*/ 	.word	0x00028890
        /*0870*/ 	.short	0x010a
        /*0872*/ 	.byte	0x3f
	.zero		1


	//   ....[25]....
        /*0874*/ 	.word	0x00008060
        /*0878*/ 	.word	0x0000002c
        /*087c*/ 	.word	0x00000000
        /*0880*/ 	.short	0x0101
        /*0882*/ 	.byte	0x3f
	.zero		1


	//   ....[26]....
        /*0884*/ 	.word	0x000080a0
        /*0888*/ 	.word	0x00000067
        /*088c*/ 	.word	0x000288b0
        /*0890*/ 	.short	0x010a
        /*0892*/ 	.byte	0x3f
	.zero		1


	//   ....[27]....
        /*0894*/ 	.word	0x000086f0
        /*0898*/ 	.word	0x00000067
        /*089c*/ 	.word	0x00000000
        /*08a0*/ 	.short	0x0101
        /*08a2*/ 	.byte	0x3f
	.zero		1


	//   ....[28]....
        /*08a4*/ 	.word	0x00008fa0
        /*08a8*/ 	.word	0x00000002
        /*08ac*/ 	.word	0x00028800
        /*08b0*/ 	.short	0x010a
        /*08b2*/ 	.byte	0x3f
	.zero		1


	//   ....[29]....
        /*08b4*/ 	.word	0x00008ff0
        /*08b8*/ 	.word	0x00000002
        /*08bc*/ 	.word	0x00028800
        /*08c0*/ 	.short	0x010a
        /*08c2*/ 	.byte	0x3f
	.zero		1


	//   ....[30]....
        /*08c4*/ 	.word	0x0000a240
        /*08c8*/ 	.word	0x00000002
        /*08cc*/ 	.word	0x00028800
        /*08d0*/ 	.short	0x010a
        /*08d2*/ 	.byte	0x3f
	.zero		1


	//   ....[31]....
        /*08d4*/ 	.word	0x0000c670
        /*08d8*/ 	.word	0x00000002
        /*08dc*/ 	.word	0x00028800
        /*08e0*/ 	.short	0x010a
        /*08e2*/ 	.byte	0x3f
	.zero		1


	//   ....[32]....
        /*08e4*/ 	.word	0x0000e180
        /*08e8*/ 	.word	0x00000003
        /*08ec*/ 	.word	0x00028830
        /*08f0*/ 	.short	0x010a
        /*08f2*/ 	.byte	0x3f
	.zero		1


	//   ....[33]....
        /*08f4*/ 	.word	0x0000e1f0
        /*08f8*/ 	.word	0x00000003
        /*08fc*/ 	.word	0x00028830
        /*0900*/ 	.short	0x010a
        /*0902*/ 	.byte	0x3f
	.zero		1


	//   ....[34]....
        /*0904*/ 	.word	0x0000e7b0
        /*0908*/ 	.word	0x00000000
        /*090c*/ 	.word	0x00000000
        /*0910*/ 	.short	0x0101
        /*0912*/ 	.byte	0x3f
	.zero		1


	//   ....[35]....
        /*0914*/ 	.word	0x000114b0
        /*0918*/ 	.word	0x0000000a
        /*091c*/ 	.word	0x00028830
        /*0920*/ 	.short	0x010a
        /*0922*/ 	.byte	0x3f
	.zero		1


	//   ....[36]....
        /*0924*/ 	.word	0x00011500
        /*0928*/ 	.word	0x0000000a
        /*092c*/ 	.word	0x00028830
        /*0930*/ 	.short	0x010a
        /*0932*/ 	.byte	0x3f
	.zero		1


	//   ....[37]....
        /*0934*/ 	.word	0x00011950
        /*0938*/ 	.word	0x0000000a
        /*093c*/ 	.word	0x00028850
        /*0940*/ 	.short	0x010a
        /*0942*/ 	.byte	0x3f
	.zero		1


	//   ....[38]....
        /*0944*/ 	.word	0x00011990
        /*0948*/ 	.word	0x0000000a
        /*094c*/ 	.word	0x00028850
        /*0950*/ 	.short	0x010a
        /*0952*/ 	.byte	0x3f
	.zero		1


	//   ....[39]....
        /*0954*/ 	.word	0x00011e30
        /*0958*/ 	.word	0x00000007
        /*095c*/ 	.word	0x00000000
        /*0960*/ 	.short	0x0101
        /*0962*/ 	.byte	0x3f
	.zero		1


	//   ....[40]....
        /*0964*/ 	.word	0x00013cc0
        /*0968*/ 	.word	0x0000001f
        /*096c*/ 	.word	0x00000000
        /*0970*/ 	.short	0x0101
        /*0972*/ 	.byte	0x3f
	.zero		1


	//   ....[41]....
        /*0974*/ 	.word	0x00014910
        /*0978*/ 	.word	0x00000000
        /*097c*/ 	.word	0x00028830
        /*0980*/ 	.short	0x010a
        /*0982*/ 	.byte	0x3f
	.zero		1


	//   ....[42]....
        /*0984*/ 	.word	0x00014960
        /*0988*/ 	.word	0x00000000
        /*098c*/ 	.word	0x00028830
        /*0990*/ 	.short	0x010a
        /*0992*/ 	.byte	0x3f
	.zero		1


	//   ....[43]....
        /*0994*/ 	.word	0x00014db0
        /*0998*/ 	.word	0x00000009
        /*099c*/ 	.word	0x00028850
        /*09a0*/ 	.short	0x010a
        /*09a2*/ 	.byte	0x3f
	.zero		1


	//   ....[44]....
        /*09a4*/ 	.word	0x00014df0
        /*09a8*/ 	.word	0x00000009
        /*09ac*/ 	.word	0x00028850
        /*09b0*/ 	.short	0x010a
        /*09b2*/ 	.byte	0x3f
	.zero		1


	//   ....[45]....
        /*09b4*/ 	.word	0x00016150
        /*09b8*/ 	.word	0x0000000d
        /*09bc*/ 	.word	0x00000000
        /*09c0*/ 	.short	0x0101
        /*09c2*/ 	.byte	0x3f
	.zero		1


	//   ....[46]....
        /*09c4*/ 	.word	0x000161f0
        /*09c8*/ 	.word	0x0000001b
        /*09cc*/ 	.word	0x00000000
        /*09d0*/ 	.short	0x0101
        /*09d2*/ 	.byte	0x3f
	.zero		1


	//   ....[47]....
        /*09d4*/ 	.word	0x00016b70
        /*09d8*/ 	.word	0x00000000
        /*09dc*/ 	.word	0x00028830
        /*09e0*/ 	.short	0x010a
        /*09e2*/ 	.byte	0x3f
	.zero		1


	//   ....[48]....
        /*09e4*/ 	.word	0x00016bc0
        /*09e8*/ 	.word	0x00000000
        /*09ec*/ 	.word	0x00028830
        /*09f0*/ 	.short	0x010a
        /*09f2*/ 	.byte	0x3f
	.zero		1


	//   ....[49]....
        /*09f4*/ 	.word	0x00017010
        /*09f8*/ 	.word	0x00000009
        /*09fc*/ 	.word	0x00028850
        /*0a00*/ 	.short	0x010a
        /*0a02*/ 	.byte	0x3f
	.zero		1


	//   ....[50]....
        /*0a04*/ 	.word	0x00017050
        /*0a08*/ 	.word	0x00000009
        /*0a0c*/ 	.word	0x00028850
        /*0a10*/ 	.short	0x010a
        /*0a12*/ 	.byte	0x3f
	.zero		1


	//   ....[51]....
        /*0a14*/ 	.word	0x00017510
        /*0a18*/ 	.word	0x00000009
        /*0a1c*/ 	.word	0x00000000
        /*0a20*/ 	.short	0x0101
        /*0a22*/ 	.byte	0x3f
	.zero		1


	//   ....[52]....
        /*0a24*/ 	.word	0x00018840
        /*0a28*/ 	.word	0x0000000e
        /*0a2c*/ 	.word	0x00000000
        /*0a30*/ 	.short	0x0101
        /*0a32*/ 	.byte	0x3f
	.zero		1


	//   ....[53]....
        /*0a34*/ 	.word	0x00019d20
        /*0a38*/ 	.word	0x0000000a
        /*0a3c*/ 	.word	0x00028850
        /*0a40*/ 	.short	0x010a
        /*0a42*/ 	.byte	0x3f
	.zero		1


	//   ....[54]....
        /*0a44*/ 	.word	0x00019da0
        /*0a48*/ 	.word	0x0000000a
        /*0a4c*/ 	.word	0x00028850
        /*0a50*/ 	.short	0x010a
        /*0a52*/ 	.byte	0x3f
	.zero		1


	//   ....[55]....
        /*0a54*/ 	.word	0x0001a380
        /*0a58*/ 	.word	0x0000000a
        /*0a5c*/ 	.word	0x00000000
        /*0a60*/ 	.short	0x0101
        /*0a62*/ 	.byte	0x3f
	.zero		1


	//   ....[56]....
        /*0a64*/ 	.word	0x0001b5b0
        /*0a68*/ 	.word	0x00000000
        /*0a6c*/ 	.word	0x00000000
        /*0a70*/ 	.short	0x0101
        /*0a72*/ 	.byte	0x3f
	.zero		1


	//   ....[57]....
        /*0a74*/ 	.word	0x0001dd00
        /*0a78*/ 	.word	0x0000000b
        /*0a7c*/ 	.word	0x00028820
        /*0a80*/ 	.short	0x010a
        /*0a82*/ 	.byte	0x3f
	.zero		1


	//   ....[58]....
        /*0a84*/ 	.word	0x0001dd90
        /*0a88*/ 	.word	0x00000007
        /*0a8c*/ 	.word	0x000288a0
        /*0a90*/ 	.short	0x010a
        /*0a92*/ 	.byte	0x3f
	.zero		1


	//   ....[59]....
        /*0a94*/ 	.word	0x0001dfc0
        /*0a98*/ 	.word	0x00000007
        /*0a9c*/ 	.word	0x000288c0
        /*0aa0*/ 	.short	0x010a
        /*0aa2*/ 	.byte	0x3f
	.zero		1


	//   ....[60]....
        /*0aa4*/ 	.word	0x0001e310
        /*0aa8*/ 	.word	0x00000007
        /*0aac*/ 	.word	0x000288a0
        /*0ab0*/ 	.short	0x010a
        /*0ab2*/ 	.byte	0x3f
	.zero		1


	//   ....[61]....
        /*0ab4*/ 	.word	0x0001e530
        /*0ab8*/ 	.word	0x00000007
        /*0abc*/ 	.word	0x000288c0
        /*0ac0*/ 	.short	0x010a
        /*0ac2*/ 	.byte	0x3f
	.zero		1


	//   ....[62]....
        /*0ac4*/ 	.word	0x0001f620
        /*0ac8*/ 	.word	0x00000007
        /*0acc*/ 	.word	0x00028840
        /*0ad0*/ 	.short	0x010a
        /*0ad2*/ 	.byte	0x3f
	.zero		1


	//   ....[63]....
        /*0ad4*/ 	.word	0x0001faf0
        /*0ad8*/ 	.word	0x0000000a
        /*0adc*/ 	.word	0x00028820
        /*0ae0*/ 	.short	0x010a
        /*0ae2*/ 	.byte	0x3f
	.zero		1


	//   ....[64]....
        /*0ae4*/ 	.word	0x0001fe30
        /*0ae8*/ 	.word	0x00000003
        /*0aec*/ 	.word	0x00028840
        /*0af0*/ 	.short	0x010a
        /*0af2*/ 	.byte	0x3f
	.zero		1


	//   ....[65]....
        /*0af4*/ 	.word	0x000200e0
        /*0af8*/ 	.word	0x00000003
        /*0afc*/ 	.word	0x00028860
        /*0b00*/ 	.short	0x010a
        /*0b02*/ 	.byte	0x3f
	.zero		1


	//   ....[66]....
        /*0b04*/ 	.word	0x000206c0
        /*0b08*/ 	.word	0x00000002
        /*0b0c*/ 	.word	0x00028840
        /*0b10*/ 	.short	0x010a
        /*0b12*/ 	.byte	0x3f
	.zero		1


	//   ....[67]....
        /*0b14*/ 	.word	0x00020970
        /*0b18*/ 	.word	0x00000002
        /*0b1c*/ 	.word	0x00028860
        /*0b20*/ 	.short	0x010a
        /*0b22*/ 	.byte	0x3f
	.zero		1


	//   ....[68]....
        /*0b24*/ 	.word	0x00020ea0
        /*0b28*/ 	.word	0x00000002
        /*0b2c*/ 	.word	0x00028840
        /*0b30*/ 	.short	0x010a
        /*0b32*/ 	.byte	0x3f
	.zero		1


	//   ....[69]....
        /*0b34*/ 	.word	0x00021140
        /*0b38*/ 	.word	0x00000002
        /*0b3c*/ 	.word	0x00028860
        /*0b40*/ 	.short	0x010a
        /*0b42*/ 	.byte	0x3f
	.zero		1


	//   ....[70]....
        /*0b44*/ 	.word	0x00021610
        /*0b48*/ 	.word	0x00000003
        /*0b4c*/ 	.word	0x00028860
        /*0b50*/ 	.short	0x010a
        /*0b52*/ 	.byte	0x3f
	.zero		1


	//   ....[71]....
        /*0b54*/ 	.word	0x00022620
        /*0b58*/ 	.word	0x00000000
        /*0b5c*/ 	.word	0x00028820
        /*0b60*/ 	.short	0x010a
        /*0b62*/ 	.byte	0x3f
	.zero		1


	//   ....[72]....
        /*0b64*/ 	.word	0x000227d0
        /*0b68*/ 	.word	0x00000006
        /*0b6c*/ 	.word	0x00000000
        /*0b70*/ 	.short	0x010a
        /*0b72*/ 	.byte	0x3f
	.zero		1


	//   ....[73]....
        /*0b74*/ 	.word	0x00022840
        /*0b78*/ 	.word	0x00000007
        /*0b7c*/ 	.word	0x00000000
        /*0b80*/ 	.short	0x010a
        /*0b82*/ 	.byte	0x3f
	.zero		1


	//   ....[74]....
        /*0b84*/ 	.word	0x000228b0
        /*0b88*/ 	.word	0x00000004
        /*0b8c*/ 	.word	0x00000000
        /*0b90*/ 	.short	0x010a
        /*0b92*/ 	.byte	0x3f
	.zero		1


	//   ....[75]....
        /*0b94*/ 	.word	0x000228e0
        /*0b98*/ 	.word	0x00000003
        /*0b9c*/ 	.word	0x00000000
        /*0ba0*/ 	.short	0x010a
        /*0ba2*/ 	.byte	0x3f
	.zero		1


	//   ....[76]....
        /*0ba4*/ 	.word	0x00022940
        /*0ba8*/ 	.word	0x00000067
        /*0bac*/ 	.word	0x00028890
        /*0bb0*/ 	.short	0x010a
        /*0bb2*/ 	.byte	0x3f
	.zero		1


	//   ....[77]....
        /*0bb4*/ 	.word	0x00022990
        /*0bb8*/ 	.word	0x00000067
        /*0bbc*/ 	.word	0x00028890
        /*0bc0*/ 	.short	0x010a
        /*0bc2*/ 	.byte	0x3f
	.zero		1


	//   ....[78]....
        /*0bc4*/ 	.word	0x000229e0
        /*0bc8*/ 	.word	0x00000067
        /*0bcc*/ 	.word	0x00028890
        /*0bd0*/ 	.short	0x010a
        /*0bd2*/ 	.byte	0x3f
	.zero		1


	//   ....[79]....
        /*0bd4*/ 	.word	0x00022a30
        /*0bd8*/ 	.word	0x00000067
        /*0bdc*/ 	.word	0x000288b0
        /*0be0*/ 	.short	0x010a
        /*0be2*/ 	.byte	0x3f
	.zero		1


	//   ....[80]....
        /*0be4*/ 	.word	0x00023530
        /*0be8*/ 	.word	0x00000002
        /*0bec*/ 	.word	0x00028800
        /*0bf0*/ 	.short	0x010a
        /*0bf2*/ 	.byte	0x3f
	.zero		1


	//   ....[81]....
        /*0bf4*/ 	.word	0x00023f80
        /*0bf8*/ 	.word	0x00000002
        /*0bfc*/ 	.word	0x00028800
        /*0c00*/ 	.short	0x010a
        /*0c02*/ 	.byte	0x3f
	.zero		1


	//   ....[82]....
        /*0c04*/ 	.word	0x00023fd0
        /*0c08*/ 	.word	0x00000003
        /*0c0c*/ 	.word	0x00028830
        /*0c10*/ 	.short	0x010a
        /*0c12*/ 	.byte	0x3f
	.zero		1


	//   ....[83]....
        /*0c14*/ 	.word	0x00024020
        /*0c18*/ 	.word	0x0000000a
        /*0c1c*/ 	.word	0x00028830
        /*0c20*/ 	.short	0x010a
        /*0c22*/ 	.byte	0x3f
	.zero		1


	//   ....[84]....
        /*0c24*/ 	.word	0x00024070
        /*0c28*/ 	.word	0x0000000a
        /*0c2c*/ 	.word	0x00028850
        /*0c30*/ 	.short	0x010a
        /*0c32*/ 	.byte	0x3f
	.zero		1


	//   ....[85]....
        /*0c34*/ 	.word	0x000240c0
        /*0c38*/ 	.word	0x00000000
        /*0c3c*/ 	.word	0x00028830
        /*0c40*/ 	.short	0x010a
        /*0c42*/ 	.byte	0x3f
	.zero		1


	//   ....[86]....
        /*0c44*/ 	.word	0x00024110
        /*0c48*/ 	.word	0x00000009
        /*0c4c*/ 	.word	0x00028850
        /*0c50*/ 	.short	0x010a
        /*0c52*/ 	.byte	0x3f
	.zero		1


	//   ....[87]....
        /*0c54*/ 	.word	0x00024160
        /*0c58*/ 	.word	0x00000000
        /*0c5c*/ 	.word	0x00028830
        /*0c60*/ 	.short	0x010a
        /*0c62*/ 	.byte	0x3f
	.zero		1


	//   ....[88]....
        /*0c64*/ 	.word	0x000241b0
        /*0c68*/ 	.word	0x00000009
        /*0c6c*/ 	.word	0x00028850
        /*0c70*/ 	.short	0x010a
        /*0c72*/ 	.byte	0x3f
	.zero		1


	//   ....[89]....
        /*0c74*/ 	.word	0x00024200
        /*0c78*/ 	.word	0x0000000a
        /*0c7c*/ 	.word	0x00028850
        /*0c80*/ 	.short	0x010a
        /*0c82*/ 	.byte	0x3f
	.zero		1


	//   ....[90]....
        /*0c84*/ 	.word	0x000243a0
        /*0c88*/ 	.word	0x0000000b
        /*0c8c*/ 	.word	0x00028820
        /*0c90*/ 	.short	0x010a
        /*0c92*/ 	.byte	0x3f
	.zero		1


	//   ....[91]....
        /*0c94*/ 	.word	0x000243f0
        /*0c98*/ 	.word	0x00000007
        /*0c9c*/ 	.word	0x000288a0
        /*0ca0*/ 	.short	0x010a
        /*0ca2*/ 	.byte	0x3f
	.zero		1


	//   ....[92]....
        /*0ca4*/ 	.word	0x00024440
        /*0ca8*/ 	.word	0x00000007
        /*0cac*/ 	.word	0x000288c0
        /*0cb0*/ 	.short	0x010a
        /*0cb2*/ 	.byte	0x3f
	.zero		1


	//   ....[93]....
        /*0cb4*/ 	.word	0x00024490
        /*0cb8*/ 	.word	0x00000007
        /*0cbc*/ 	.word	0x000288a0
        /*0cc0*/ 	.short	0x010a
        /*0cc2*/ 	.byte	0x3f
	.zero		1


	//   ....[94]....
        /*0cc4*/ 	.word	0x000244e0
        /*0cc8*/ 	.word	0x00000007
        /*0ccc*/ 	.word	0x000288c0
        /*0cd0*/ 	.short	0x010a
        /*0cd2*/ 	.byte	0x3f
	.zero		1


	//   ....[95]....
        /*0cd4*/ 	.word	0x00024680
        /*0cd8*/ 	.word	0x00000007
        /*0cdc*/ 	.word	0x00028840
        /*0ce0*/ 	.short	0x010a
        /*0ce2*/ 	.byte	0x3f
	.zero		1


	//   ....[96]....
        /*0ce4*/ 	.word	0x00024700
        /*0ce8*/ 	.word	0x00000003
        /*0cec*/ 	.word	0x00028820
        /*0cf0*/ 	.short	0x010a
        /*0cf2*/ 	.byte	0x3f
	.zero		1


	//   ....[97]....
        /*0cf4*/ 	.word	0x00024750
        /*0cf8*/ 	.word	0x00000003
        /*0cfc*/ 	.word	0x00028840
        /*0d00*/ 	.short	0x010a
        /*0d02*/ 	.byte	0x3f
	.zero		1


	//   ....[98]....
        /*0d04*/ 	.word	0x000247a0
        /*0d08*/ 	.word	0x00000003
        /*0d0c*/ 	.word	0x00028860
        /*0d10*/ 	.short	0x010a
        /*0d12*/ 	.byte	0x3f
	.zero		1


	//   ....[99]....
        /*0d14*/ 	.word	0x000247f0
        /*0d18*/ 	.word	0x00000002
        /*0d1c*/ 	.word	0x00028840
        /*0d20*/ 	.short	0x010a
        /*0d22*/ 	.byte	0x3f
	.zero		1


	//   ....[100]....
        /*0d24*/ 	.word	0x00024840
        /*0d28*/ 	.word	0x00000002
        /*0d2c*/ 	.word	0x00028860
        /*0d30*/ 	.short	0x010a
        /*0d32*/ 	.byte	0x3f
	.zero		1


	//   ....[101]....
        /*0d34*/ 	.word	0x00024890
        /*0d38*/ 	.word	0x00000002
        /*0d3c*/ 	.word	0x00028840
        /*0d40*/ 	.short	0x010a
        /*0d42*/ 	.byte	0x3f
	.zero		1


	//   ....[102]....
        /*0d44*/ 	.word	0x000248e0
        /*0d48*/ 	.word	0x00000002
        /*0d4c*/ 	.word	0x00028860
        /*0d50*/ 	.short	0x010a
        /*0d52*/ 	.byte	0x3f
	.zero		1


	//   ....[103]....
        /*0d54*/ 	.word	0x00024930
        /*0d58*/ 	.word	0x00000003
        /*0d5c*/ 	.word	0x00028860
        /*0d60*/ 	.short	0x010a
        /*0d62*/ 	.byte	0x3f
	.zero		1


	//   ....[104]....
        /*0d64*/ 	.word	0x000252f0
        /*0d68*/ 	.word	0x00000000
        /*0d6c*/ 	.word	0x00028820
        /*0d70*/ 	.short	0x010a
        /*0d72*/ 	.byte	0x3f
	.zero		1


	//   ....[105]....
        /*0d74*/ 	.word	0x00025490
        /*0d78*/ 	.word	0x00000006
        /*0d7c*/ 	.word	0x00000000
        /*0d80*/ 	.short	0x010a
        /*0d82*/ 	.byte	0x3f
	.zero		1


	//   ....[106]....
        /*0d84*/ 	.word	0x000254e0
        /*0d88*/ 	.word	0x00000007
        /*0d8c*/ 	.word	0x00000000
        /*0d90*/ 	.short	0x010a
        /*0d92*/ 	.byte	0x3f
	.zero		1


	//   ....[107]....
        /*0d94*/ 	.word	0x00025530
        /*0d98*/ 	.word	0x00000004
        /*0d9c*/ 	.word	0x00000000
        /*0da0*/ 	.short	0x010a
        /*0da2*/ 	.byte	0x3f
	.zero		1


	//----- nvinfo : EIATTR_NUM_MBARRIERS
	.align		4
.L_1119:
        /*0da4*/ 	.byte	0x03, 0x38
        /*0da6*/ 	.short	0x0016


	//----- nvinfo : EIATTR_EXIT_INSTR_OFFSETS
	.align		4
        /*0da8*/ 	.byte	0x04, 0x1c
        /*0daa*/ 	.short	(.L_1121 - .L_1120)


	//   ....[0]....
.L_1120:
        /*0dac*/ 	.word	0x00022930


	//----- nvinfo : EIATTR_MAX_THREADS
	.align		4
.L_1121:
        /*0db0*/ 	.byte	0x04, 0x05
        /*0db2*/ 	.short	(.L_1123 - .L_1122)
.L_1122:
        /*0db4*/ 	.word	0x00000180
        /*0db8*/ 	.word	0x00000001
        /*0dbc*/ 	.word	0x00000001


	//----- nvinfo : EIATTR_CRS_STACK_SIZE
	.align		4
.L_1123:
        /*0dc0*/ 	.byte	0x04, 0x1e
        /*0dc2*/ 	.short	(.L_1125 - .L_1124)
.L_1124:
        /*0dc4*/ 	.word	0x00000000


	//----- nvinfo : EIATTR_CBANK_PARAM_SIZE
	.align		4
.L_1125:
        /*0dc8*/ 	.byte	0x03, 0x19
        /*0dca*/ 	.short	0x0a70


	//----- nvinfo : EIATTR_PARAM_CBANK
	.align		4
        /*0dcc*/ 	.byte	0x04, 0x0a
        /*0dce*/ 	.short	(.L_1127 - .L_1126)
	.align		4
.L_1126:
        /*0dd0*/ 	.word	index@(.nv.constant0._ZN7cutlass13device_kernelIN5flash11enable_sm90INS1_16FlashAttnFwdSm90INS1_25CollectiveMainloopFwdSm90ILi2EN4cute5tupleIJNS5_1CILi1EEES8_S8_EEENS6_IJNS7_ILi128EEESA_SA_EEELi128ENS_6half_tEfNS_4arch4Sm90ELb0ELb1ELb0ELb1ELb0ELb1ELb0ELb1ELb1ELb0ELb0ELb0EEENS1_21CollectiveEpilogueFwdISB_S9_SC_SE_Li256ELb1ELb0ELb0ELb0EEENS1_36VarlenDynamicPersistentTileSchedulerILi128ELi128ELi256ELi32ELb0ELb0ELb1ELb1ELb0ELb1EEEEEEEEEvNT_6ParamsE)
        /*0dd4*/ 	.short	0x0210
        /*0dd6*/ 	.short	0x0a70


	//----- nvinfo : EIATTR_SW_WAR
	.align		4
.L_1127:
        /*0dd8*/ 	.byte	0x04, 0x36
        /*0dda*/ 	.short	(.L_1129 - .L_1128)
.L_1128:
        /*0ddc*/ 	.word	0x00000008
.L_1129:


//--------------------- .nv.info._ZN7cutlass13device_kernelIN5flash11enable_sm90INS1_16FlashAttnFwdSm90INS1_25CollectiveMainloopFwdSm90ILi2EN4cute5tupleIJNS5_1CILi1EEES8_S8_EEENS6_IJNS7_ILi128EEESA_SA_EEELi128ENS_6half_tEfNS_4arch4Sm90ELb1ELb0ELb0ELb0ELb0ELb0ELb0ELb1ELb1ELb0ELb0ELb0EEENS1_21CollectiveEpilogueFwdISB_S9_SC_SE_Li256ELb0ELb0ELb0ELb0EEENS1_30DynamicPersistentTileSchedulerILi256ELi32ELb0ELb0ELb1EEEEEEEEEvNT_6ParamsE --------------------------
	.section	.nv.info._ZN7cutlass13device_kernelIN5flash11enable_sm90INS1_16FlashAttnFwdSm90INS1_25CollectiveMainloopFwdSm90ILi2EN4cute5tupleIJNS5_1CILi1EEES8_S8_EEENS6_IJNS7_ILi128EEESA_SA_EEELi128ENS_6half_tEfNS_4arch4Sm90ELb1ELb0ELb0ELb0ELb0ELb0ELb0ELb1ELb1ELb0ELb0ELb0EEENS1_21CollectiveEpilogueFwdISB_S9_SC_SE_Li256ELb0ELb0ELb0ELb0EEENS1_30DynamicPersistentTileSchedulerILi256ELi32ELb0ELb0ELb1EEEEEEEEEvNT_6ParamsE,"",@"SHT_CUDA_INFO"
	.sectionflags	@""
	.align	4


	//----- nvinfo : EIATTR_CUDA_API_VERSION
	.align		4
        /*0000*/ 	.byte	0x04, 0x37
        /*0002*/ 	.short	(.L_1131 - .L_1130)
.L_1130:
        /*0004*/ 	.word	0x00000082


	//----- nvinfo : EIATTR_KPARAM_INFO
	.align		4
.L_1131:
        /*0008*/ 	.byte	0x04, 0x17
        /*000a*/ 	.short	(.L_1133 - .L_1132)
.L_1132:
        /*000c*/ 	.word	0x00000000
        /*0010*/ 	.short	0x0000
        /*0012*/ 	.short	0x0070
        /*0014*/ 	.byte	0x00, 0xf0, 0x01, 0x2e


	//----- nvinfo : EIATTR_SPARSE_MMA_MASK
	.align		4
.L_1133:
        /*0018*/ 	.byte	0x03, 0x50
        /*001a*/ 	.short	0x0000


	//----- nvinfo : EIATTR_MAXREG_COUNT
	.align		4
        /*001c*/ 	.byte	0x03, 0x1b
        /*001e*/ 	.short	0x00a8


	//----- nvinfo : EIATTR_NUM_BARRIERS
	.align		4
        /*0020*/ 	.byte	0x02, 0x4c
        /*0022*/ 	.byte	0x10
	.zero		1


	//----- nvinfo : EIATTR_EXTERNS
	.align		4
        /*0024*/ 	.byte	0x04, 0x0f
        /*0026*/ 	.short	(.L_1135 - .L_1134)


	//   ....[0]....
	.align		4
.L_1134:
        /*0028*/ 	.word	index@(__assertfail)


	//----- nvinfo : EIATTR_MERCURY_ISA_VERSION
	.align		4
.L_1135:
        /*002c*/ 	.byte	0x03, 0x5f
        /*002e*/ 	.short	0x0101


	//----- nvinfo : EIATTR_INT_WARP_WIDE_INSTR_OFFSETS
	.align		4
        /*0030*/ 	.byte	0x04, 0x31
        /*0032*/ 	.short	(.L_1137 - .L_1136)


	//   ....[0]....
.L_1136:
        /*0034*/ 	.word	0x00000180


	//   ....[1]....
        /*0038*/ 	.word	0x000001b0


	//   ....[2]....
        /*003c*/ 	.word	0x000001c0


	//   ....[3]....
        /*0040*/ 	.word	0x0000a8c0


	//   ....[4]....
        /*0044*/ 	.word	0x0000a950


	//   ....[5]....
        /*0048*/ 	.word	0x0000ae60


	//   ....[6]....
        /*004c*/ 	.word	0x0000c8b0


	//   ....[7]....
        /*0050*/ 	.word	0x0000c940


	//----- nvinfo : EIATTR_COOP_GROUP_MASK_REGIDS
	.align		4
.L_1137:
        /*0054*/ 	.byte	0x04, 0x29
        /*0056*/ 	.short	(.L_1139 - .L_1138)


	//   ....[0]....
.L_1138:
        /*0058*/ 	.word	0xffffffff


	//   ....[1]....
        /*005c*/ 	.word	0xffffffff


	//   ....[2]....
        /*0060*/ 	.word	0xffffffff


	//   ....[3]....
        /*0064*/ 	.word	0xffffffff


	//   ....[4]....
        /*0068*/ 	.word	0xffffffff


	//   ....[5]....
        /*006c*/ 	.word	0xffffffff


	//   ....[6]....
        /*0070*/ 	.word	0xffffffff


	//   ....[7]....
        /*0074*/ 	.word	0xffffffff


	//   ....[8]....
        /*0078*/ 	.word	0xffffffff


	//   ....[9]....
        /*007c*/ 	.word	0xffffffff


	//   ....[10]....
        /*0080*/ 	.word	0xffffffff


	//   ....[11]....
        /*0084*/ 	.word	0xffffffff


	//   ....[12]....
        /*0088*/ 	.word	0xffffffff


	//   ....[13]....
        /*008c*/ 	.word	0xffffffff


	//   ....[14]....
        /*0090*/ 	.word	0xffffffff


	//   ....[15]....
        /*0094*/ 	.word	0xffffffff


	//   ....[16]....
        /*0098*/ 	.word	0xffffffff


	//   ....[17]....
        /*009c*/ 	.word	0xffffffff


	//   ....[18]....
        /*00a0*/ 	.word	0xffffffff


	//   ....[19]....
        /*00a4*/ 	.word	0xffffffff


	//   ....[20]....
        /*00a8*/ 	.word	0xffffffff


	//   ....[21]....
        /*00ac*/ 	.word	0xffffffff


	//   ....[22]....
        /*00b0*/ 	.word	0xffffffff


	//   ....[23]....
        /*00b4*/ 	.word	0xffffffff


	//   ....[24]....
        /*00b8*/ 	.word	0xffffffff


	//   ....[25]....
        /*00bc*/ 	.word	0xffffffff


	//   ....[26]....
        /*00c0*/ 	.word	0xffffffff


	//   ....[27]....
        /*00c4*/ 	.word	0xffffffff


	//   ....[28]....
        /*00c8*/ 	.word	0x0500000f


	//   ....[29]....
        /*00cc*/ 	.word	0x0500000f


	//----- nvinfo : EIATTR_COOP_GROUP_INSTR_OFFSETS
	.align		4
.L_1139:
        /*00d0*/ 	.byte	0x04, 0x28
        /*00d2*/ 	.short	(.L_1141 - .L_1140)


	//   ....[0]....
.L_1140:
        /*00d4*/ 	.word	0x00000060


	//   ....[1]....
        /*00d8*/ 	.word	0x00000190


	//   ....[2]....
        /*00dc*/ 	.word	0x000001e0


	//   ....[3]....
        /*00e0*/ 	.word	0x000003d0


	//   ....[4]....
        /*00e4*/ 	.word	0x00000530


	//   ....[5]....
        /*00e8*/ 	.word	0x00000650


	//   ....[6]....
        /*00ec*/ 	.word	0x000007b0


	//   ....[7]....
        /*00f0*/ 	.word	0x00001410


	//   ....[8]....
        /*00f4*/ 	.word	0x00002560


	//   ....[9]....
        /*00f8*/ 	.word	0x000025b0


	//   ....[10]....
        /*00fc*/ 	.word	0x00003030


	//   ....[11]....
        /*0100*/ 	.word	0x000030c0


	//   ....[12]....
        /*0104*/ 	.word	0x00004b50


	//   ....[13]....
        /*0108*/ 	.word	0x00004be0


	//   ....[14]....
        /*010c*/ 	.word	0x000055b0


	//   ....[15]....
        /*0110*/ 	.word	0x000056d0


	//   ....[16]....
        /*0114*/ 	.word	0x00006ea0


	//   ....[17]....
        /*0118*/ 	.word	0x00006ed0


	//   ....[18]....
        /*011c*/ 	.word	0x00007160


	//   ....[19]....
        /*0120*/ 	.word	0x000071d0


	//   ....[20]....
        /*0124*/ 	.word	0x000087e0


	//   ....[21]....
        /*0128*/ 	.word	0x00008820


	//   ....[22]....
        /*012c*/ 	.word	0x00008920


	//   ....[23]....
        /*0130*/ 	.word	0x00008930


	//   ....[24]....
        /*0134*/ 	.word	0x00009840


	//   ....[25]....
        /*0138*/ 	.word	0x0000a350


	//   ....[26]....
        /*013c*/ 	.word	0x0000cc50


	//   ....[27]....
        /*0140*/ 	.word	0x0000ce00


	//   ....[28]....
        /*0144*/ 	.word	0x0000d370


	//   ....[29]....
        /*0148*/ 	.word	0x0000d750


	//----- nvinfo : EIATTR_REG_RECONFIG
	.align		4
.L_1141:
        /*014c*/ 	.byte	0x01, 0x54
	.zero		2


	//----- nvinfo : EIATTR_SYSCALL_OFFSETS
	.align		4
        /*0150*/ 	.byte	0x04, 0x46
        /*0152*/ 	.short	(.L_1143 - .L_1142)


	//   ....[0]....
.L_1142:
        /*0154*/ 	.word	0x000015c0


	//   ....[1]....
        /*0158*/ 	.word	0x0000aae0


	//   ....[2]....
        /*015c*/ 	.word	0x0000ac20


	//   ....[3]....
        /*0160*/ 	.word	0x0000ad20


	//----- nvinfo : EIATTR_MBARRIER_INSTR_OFFSETS
	.align		4
.L_1143:
        /*0164*/ 	.byte	0x04, 0x39
        /*0166*/ 	.short	(.L_1145 - .L_1144)


	//   ....[0]....
.L_1144:
        /*0168*/ 	.word	0x00000280
        /*016c*/ 	.word	0x000000ff
        /*0170*/ 	.word	0x00028800
        /*0174*/ 	.short	0x0100
        /*0176*/ 	.byte	0x06
	.zero		1


	//   ....[1]....
        /*0178*/ 	.word	0x00000290
        /*017c*/ 	.word	0x000000ff
        /*0180*/ 	.word	0x00028820
        /*0184*/ 	.short	0x0100
        /*0186*/ 	.byte	0x06
	.zero		1


	//   ....[2]....
        /*0188*/ 	.word	0x00000380
        /*018c*/ 	.word	0x000000ff
        /*0190*/ 	.word	0x00028830
        /*0194*/ 	.short	0x0100
        /*0196*/ 	.byte	0x08
	.zero		1


	//   ....[3]....
        /*0198*/ 	.word	0x00000390
        /*019c*/ 	.word	0x000000ff
        /*01a0*/ 	.word	0x00028840
        /*01a4*/ 	.short	0x0100
        /*01a6*/ 	.byte	0x08
	.zero		1


	//   ....[4]....
        /*01a8*/ 	.word	0x000003a0
        /*01ac*/ 	.word	0x000000ff
        /*01b0*/ 	.word	0x00028838
        /*01b4*/ 	.short	0x0100
        /*01b6*/ 	.byte	0x08
	.zero		1


	//   ....[5]....
        /*01b8*/ 	.word	0x000003b0
        /*01bc*/ 	.word	0x000000ff
        /*01c0*/ 	.word	0x00028848
        /*01c4*/ 	.short	0x0100
        /*01c6*/ 	.byte	0x08
	.zero		1


	//   ....[6]....
        /*01c8*/ 	.word	0x000004e0
        /*01cc*/ 	.word	0x000000ff
        /*01d0*/ 	.word	0x00028850
        /*01d4*/ 	.short	0x0100
        /*01d6*/ 	.byte	0x08
	.zero		1


	//   ....[7]....
        /*01d8*/ 	.word	0x000004f0
        /*01dc*/ 	.word	0x000000ff
        /*01e0*/ 	.word	0x00028860
        /*01e4*/ 	.short	0x0100
        /*01e6*/ 	.byte	0x08
	.zero		1


	//   ....[8]....
        /*01e8*/ 	.word	0x00000500
        /*01ec*/ 	.word	0x000000ff
        /*01f0*/ 	.word	0x00028858
        /*01f4*/ 	.short	0x0100
        /*01f6*/ 	.byte	0x08
	.zero		1


	//   ....[9]....
        /*01f8*/ 	.word	0x00000510
        /*01fc*/ 	.word	0x000000ff
        /*0200*/ 	.word	0x00028868
        /*0204*/ 	.short	0x0100
        /*0206*/ 	.byte	0x08
	.zero		1


	//   ....[10]....
        /*0208*/ 	.word	0x00000600
        /*020c*/ 	.word	0x000000ff
        /*0210*/ 	.word	0x00028870
        /*0214*/ 	.short	0x0100
        /*0216*/ 	.byte	0x06
	.zero		1


	//   ....[11]....
        /*0218*/ 	.word	0x00000610
        /*021c*/ 	.word	0x000000ff
        /*0220*/ 	.word	0x00028880
        /*0224*/ 	.short	0x0100
        /*0226*/ 	.byte	0x06
	.zero		1


	//   ....[12]....
        /*0228*/ 	.word	0x00000620
        /*022c*/ 	.word	0x000000ff
        /*0230*/ 	.word	0x00028878
        /*0234*/ 	.short	0x0100
        /*0236*/ 	.byte	0x06
	.zero		1


	//   ....[13]....
        /*0238*/ 	.word	0x00000630
        /*023c*/ 	.word	0x000000ff
        /*0240*/ 	.word	0x00028888
        /*0244*/ 	.short	0x0100
        /*0246*/ 	.byte	0x06
	.zero		1


	//   ....[14]....
        /*0248*/ 	.word	0x00000760
        /*024c*/ 	.word	0x000000ff
        /*0250*/ 	.word	0x00028890
        /*0254*/ 	.short	0x0100
        /*0256*/ 	.byte	0x08
	.zero		1


	//   ....[15]....
        /*0258*/ 	.word	0x00000770
        /*025c*/ 	.word	0x000000ff
        /*0260*/ 	.word	0x000288a0
        /*0264*/ 	.short	0x0100
        /*0266*/ 	.byte	0x08
	.zero		1


	//   ....[16]....
        /*0268*/ 	.word	0x00000780
        /*026c*/ 	.word	0x000000ff
        /*0270*/ 	.word	0x00028898
        /*0274*/ 	.short	0x0100
        /*0276*/ 	.byte	0x08
	.zero		1


	//   ....[17]....
        /*0278*/ 	.word	0x00000790
        /*027c*/ 	.word	0x000000ff
        /*0280*/ 	.word	0x000288a8
        /*0284*/ 	.short	0x0100
        /*0286*/ 	.byte	0x08
	.zero		1


	//   ....[18]....
        /*0288*/ 	.word	0x000008c0
        /*028c*/ 	.word	0x000000ff
        /*0290*/ 	.word	0x000288b0
        /*0294*/ 	.short	0x0100
        /*0296*/ 	.byte	0x08
	.zero		1


	//   ....[19]....
        /*0298*/ 	.word	0x000008d0
        /*029c*/ 	.word	0x000000ff
        /*02a0*/ 	.word	0x000288c0
        /*02a4*/ 	.short	0x0100
        /*02a6*/ 	.byte	0x08
	.zero		1


	//   ....[20]....
        /*02a8*/ 	.word	0x000008e0
        /*02ac*/ 	.word	0x000000ff
        /*02b0*/ 	.word	0x000288b8
        /*02b4*/ 	.short	0x0100
        /*02b6*/ 	.byte	0x08
	.zero		1


	//   ....[21]....
        /*02b8*/ 	.word	0x000008f0
        /*02bc*/ 	.word	0x000000ff
        /*02c0*/ 	.word	0x000288c8
        /*02c4*/ 	.short	0x0100
        /*02c6*/ 	.byte	0x08
	.zero		1


	//   ....[22]....
        /*02c8*/ 	.word	0x00001640
        /*02cc*/ 	.word	0x000000ff
        /*02d0*/ 	.word	0x00028800
        /*02d4*/ 	.short	0x010a
        /*02d6*/ 	.byte	0x26
	.zero		1


	//   ....[23]....
        /*02d8*/ 	.word	0x000016c0
        /*02dc*/ 	.word	0x00000003
        /*02e0*/ 	.word	0x00028830
        /*02e4*/ 	.short	0x010a
        /*02e6*/ 	.byte	0x3f
	.zero		1


	//   ....[24]....
        /*02e8*/ 	.word	0x00001730
        /*02ec*/ 	.word	0x00000003
        /*02f0*/ 	.word	0x00028830
        /*02f4*/ 	.short	0x010a
        /*02f6*/ 	.byte	0x3f
	.zero		1


	//   ....[25]....
        /*02f8*/ 	.word	0x00001f70
        /*02fc*/ 	.word	0x00000003
        /*0300*/ 	.word	0x00000000
        /*0304*/ 	.short	0x0101
        /*0306*/ 	.byte	0x3f
	.zero		1


	//   ....[26]....
        /*0308*/ 	.word	0x00003ed0
        /*030c*/ 	.word	0x000000ff
        /*0310*/ 	.word	0x00028830
        /*0314*/ 	.short	0x010a
        /*0316*/ 	.byte	0x0a
	.zero		1


	//   ....[27]....
        /*0318*/ 	.word	0x00003f10
        /*031c*/ 	.word	0x000000ff
        /*0320*/ 	.word	0x00028830
        /*0324*/ 	.short	0x010a
        /*0326*/ 	.byte	0x0a
	.zero		1


	//   ....[28]....
        /*0328*/ 	.word	0x00004240
        /*032c*/ 	.word	0x000000ff
        /*0330*/ 	.word	0x00028850
        /*0334*/ 	.short	0x010a
        /*0336*/ 	.byte	0x0a
	.zero		1


	//   ....[29]....
        /*0338*/ 	.word	0x00004280
        /*033c*/ 	.word	0x000000ff
        /*0340*/ 	.word	0x00028850
        /*0344*/ 	.short	0x010a
        /*0346*/ 	.byte	0x0a
	.zero		1


	//   ....[30]....
        /*0348*/ 	.word	0x00005dd0
        /*034c*/ 	.word	0x0000002e
        /*0350*/ 	.word	0x00000000
        /*0354*/ 	.short	0x0101
        /*0356*/ 	.byte	0x3f
	.zero		1


	//   ....[31]....
        /*0358*/ 	.word	0x00005e50
        /*035c*/ 	.word	0x00000030
        /*0360*/ 	.word	0x00000000
        /*0364*/ 	.short	0x0101
        /*0366*/ 	.byte	0x3f
	.zero		1


	//   ....[32]....
        /*0368*/ 	.word	0x00006800
        /*036c*/ 	.word	0x000000ff
        /*0370*/ 	.word	0x00028830
        /*0374*/ 	.short	0x010a
        /*0376*/ 	.byte	0x0a
	.zero		1


	//   ....[33]....
        /*0378*/ 	.word	0x00006840
        /*037c*/ 	.word	0x000000ff
        /*0380*/ 	.word	0x00028830
        /*0384*/ 	.short	0x010a
        /*0386*/ 	.byte	0x0a
	.zero		1


	//   ....[34]....
        /*0388*/ 	.word	0x00006b70
        /*038c*/ 	.word	0x000000ff
        /*0390*/ 	.word	0x00028850
        /*0394*/ 	.short	0x010a
        /*0396*/ 	.byte	0x0a
	.zero		1


	//   ....[35]....
        /*0398*/ 	.word	0x00006bb0
        /*039c*/ 	.word	0x000000ff
        /*03a0*/ 	.word	0x00028850
        /*03a4*/ 	.short	0x010a
        /*03a6*/ 	.byte	0x0a
	.zero		1


	//   ....[36]....
        /*03a8*/ 	.word	0x00007cb0
        /*03ac*/ 	.word	0x0000001b
        /*03b0*/ 	.word	0x00000000
        /*03b4*/ 	.short	0x0101
        /*03b6*/ 	.byte	0x3f
	.zero		1


	//   ....[37]....
        /*03b8*/ 	.word	0x00007d60
        /*03bc*/ 	.word	0x0000001f
        /*03c0*/ 	.word	0x00000000
        /*03c4*/ 	.short	0x0101
        /*03c6*/ 	.byte	0x3f
	.zero		1


	//   ....[38]....
        /*03c8*/ 	.word	0x00008750
        /*03cc*/ 	.word	0x000000ff
        /*03d0*/ 	.word	0x00028850
        /*03d4*/ 	.short	0x010a
        /*03d6*/ 	.byte	0x05
	.zero		1


	//   ....[39]....
        /*03d8*/ 	.word	0x00008790
        /*03dc*/ 	.word	0x000000ff
        /*03e0*/ 	.word	0x00028850
        /*03e4*/ 	.short	0x010a
        /*03e6*/ 	.byte	0x05
	.zero		1


	//   ....[40]....
        /*03e8*/ 	.word	0x00008ea0
        /*03ec*/ 	.word	0x00000000
        /*03f0*/ 	.word	0x00000000
        /*03f4*/ 	.short	0x0101
        /*03f6*/ 	.byte	0x3f
	.zero		1


	//   ....[41]....
        /*03f8*/ 	.word	0x00009a40
        /*03fc*/ 	.word	0x000000ff
        /*0400*/ 	.word	0x00000000
        /*0404*/ 	.short	0x0101
        /*0406*/ 	.byte	0x05
	.zero		1


	//   ....[42]....
        /*0408*/ 	.word	0x0000b130
        /*040c*/ 	.word	0x00000008
        /*0410*/ 	.word	0x00028840
        /*0414*/ 	.short	0x010a
        /*0416*/ 	.byte	0x3f
	.zero		1


	//   ....[43]....
        /*0418*/ 	.word	0x0000b4d0
        /*041c*/ 	.word	0x000000ff
        /*0420*/ 	.word	0x00028820
        /*0424*/ 	.short	0x010a
        /*0426*/ 	.byte	0x26
	.zero		1


	//   ....[44]....
        /*0428*/ 	.word	0x0000b7c0
        /*042c*/ 	.word	0x00000003
        /*0430*/ 	.word	0x00028840
        /*0434*/ 	.short	0x010a
        /*0436*/ 	.byte	0x3f
	.zero		1


	//   ....[45]....
        /*0438*/ 	.word	0x0000b9c0
        /*043c*/ 	.word	0x00000002
        /*0440*/ 	.word	0x00000060
        /*0444*/ 	.short	0x010a
        /*0446*/ 	.byte	0x3f
	.zero		1


	//   ....[46]....
        /*0448*/ 	.word	0x0000be50
        /*044c*/ 	.word	0x00000003
        /*0450*/ 	.word	0x00028840
        /*0454*/ 	.short	0x010a
        /*0456*/ 	.byte	0x3f
	.zero		1


	//   ....[47]....
        /*0458*/ 	.word	0x0000c050
        /*045c*/ 	.word	0x00000002
        /*0460*/ 	.word	0x00000060
        /*0464*/ 	.short	0x010a
        /*0466*/ 	.byte	0x3f
	.zero		1


	//   ....[48]....
        /*0468*/ 	.word	0x0000c440
        /*046c*/ 	.word	0x00000002
        /*0470*/ 	.word	0x00028840
        /*0474*/ 	.short	0x010a
        /*0476*/ 	.byte	0x3f
	.zero		1


	//   ....[49]....
        /*0478*/ 	.word	0x0000c640
        /*047c*/ 	.word	0x00000002
        /*0480*/ 	.word	0x00000060
        /*0484*/ 	.short	0x010a
        /*0486*/ 	.byte	0x3f
	.zero		1


	//   ....[50]....
        /*0488*/ 	.word	0x0000c9e0
        /*048c*/ 	.word	0x00000003
        /*0490*/ 	.word	0x00028860
        /*0494*/ 	.short	0x010a
        /*0496*/ 	.byte	0x3f
	.zero		1


	//   ....[51]....
        /*0498*/ 	.word	0x0000cdb0
        /*049c*/ 	.word	0x00000007
        /*04a0*/ 	.word	0x00028820
        /*04a4*/ 	.short	0x010a
        /*04a6*/ 	.byte	0x3f
	.zero		1


	//   ....[52]....
        /*04a8*/ 	.word	0x0000cf00
        /*04ac*/ 	.word	0x00000005
        /*04b0*/ 	.word	0x00000000
        /*04b4*/ 	.short	0x010a
        /*04b6*/ 	.byte	0x3f
	.zero		1


	//   ....[53]....
        /*04b8*/ 	.word	0x0000cf70
        /*04bc*/ 	.word	0x00000003
        /*04c0*/ 	.word	0x00000000
        /*04c4*/ 	.short	0x010a
        /*04c6*/ 	.byte	0x3f
	.zero		1


	//   ....[54]....
        /*04c8*/ 	.word	0x0000cfd0
        /*04cc*/ 	.word	0x00000005
        /*04d0*/ 	.word	0x00000000
        /*04d4*/ 	.short	0x010a
        /*04d6*/ 	.byte	0x3f
	.zero		1


	//   ....[55]....
        /*04d8*/ 	.word	0x0000d000
        /*04dc*/ 	.word	0x00000003
        /*04e0*/ 	.word	0x00000000
        /*04e4*/ 	.short	0x010a
        /*04e6*/ 	.byte	0x3f
	.zero		1


	//   ....[56]....
        /*04e8*/ 	.word	0x0000d070
        /*04ec*/ 	.word	0x00000003
        /*04f0*/ 	.word	0x00028800
        /*04f4*/ 	.short	0x010a
        /*04f6*/ 	.byte	0x3f
	.zero		1


	//   ....[57]....
        /*04f8*/ 	.word	0x0000d0c0
        /*04fc*/ 	.word	0x00000003
        /*0500*/ 	.word	0x00028830
        /*0504*/ 	.short	0x010a
        /*0506*/ 	.byte	0x3f
	.zero		1


	//   ....[58]....
        /*0508*/ 	.word	0x0000d120
        /*050c*/ 	.word	0x00000005
        /*0510*/ 	.word	0x00028830
        /*0514*/ 	.short	0x010a
        /*0516*/ 	.byte	0x3f
	.zero		1


	//   ....[59]....
        /*0518*/ 	.word	0x0000d180
        /*051c*/ 	.word	0x00000005
        /*0520*/ 	.word	0x00028850
        /*0524*/ 	.short	0x010a
        /*0526*/ 	.byte	0x3f
	.zero		1


	//   ....[60]....
        /*0528*/ 	.word	0x0000d1e0
        /*052c*/ 	.word	0x00000005
        /*0530*/ 	.word	0x00028830
        /*0534*/ 	.short	0x010a
        /*0536*/ 	.byte	0x3f
	.zero		1


	//   ....[61]....
        /*0538*/ 	.word	0x0000d240
        /*053c*/ 	.word	0x00000005
        /*0540*/ 	.word	0x00028850
        /*0544*/ 	.short	0x010a
        /*0546*/ 	.byte	0x3f
	.zero		1


	//   ....[62]....
        /*0548*/ 	.word	0x0000d2a0
        /*054c*/ 	.word	0x00000007
        /*0550*/ 	.word	0x00028850
        /*0554*/ 	.short	0x010a
        /*0556*/ 	.byte	0x3f
	.zero		1


	//   ....[63]....
        /*0558*/ 	.word	0x0000d420
        /*055c*/ 	.word	0x00000008
        /*0560*/ 	.word	0x00028840
        /*0564*/ 	.short	0x010a
        /*0566*/ 	.byte	0x3f
	.zero		1


	//   ....[64]....
        /*0568*/ 	.word	0x0000d480
        /*056c*/ 	.word	0x00000008
        /*0570*/ 	.word	0x00028820
        /*0574*/ 	.short	0x010a
        /*0576*/ 	.byte	0x3f
	.zero		1


	//   ....[65]....
        /*0578*/ 	.word	0x0000d4d0
        /*057c*/ 	.word	0x00000003
        /*0580*/ 	.word	0x00028840
        /*0584*/ 	.short	0x010a
        /*0586*/ 	.byte	0x3f
	.zero		1


	//   ....[66]....
        /*0588*/ 	.word	0x0000d520
        /*058c*/ 	.word	0x00000002
        /*0590*/ 	.word	0x00000060
        /*0594*/ 	.short	0x010a
        /*0596*/ 	.byte	0x3f
	.zero		1


	//   ....[67]....
        /*0598*/ 	.word	0x0000d570
        /*059c*/ 	.word	0x00000003
        /*05a0*/ 	.word	0x00028840
        /*05a4*/ 	.short	0x010a
        /*05a6*/ 	.byte	0x3f
	.zero		1


	//   ....[68]....
        /*05a8*/ 	.word	0x0000d5c0
        /*05ac*/ 	.word	0x00000002
        /*05b0*/ 	.word	0x00000060
        /*05b4*/ 	.short	0x010a
        /*05b6*/ 	.byte	0x3f
	.zero		1


	//   ....[69]....
        /*05b8*/ 	.word	0x0000d610
        /*05bc*/ 	.word	0x00000002
        /*05c0*/ 	.word	0x00028840
        /*05c4*/ 	.short	0x010a
        /*05c6*/ 	.byte	0x3f
	.zero		1


	//   ....[70]....
        /*05c8*/ 	.word	0x0000d660
        /*05cc*/ 	.word	0x00000002
        /*05d0*/ 	.word	0x00000060
        /*05d4*/ 	.short	0x010a
        /*05d6*/ 	.byte	0x3f
	.zero		1


	//   ....[71]....
        /*05d8*/ 	.word	0x0000d6b0
        /*05dc*/ 	.word	0x00000003
        /*05e0*/ 	.word	0x00028860
        /*05e4*/ 	.short	0x010a
        /*05e6*/ 	.byte	0x3f
	.zero		1


	//   ....[72]....
        /*05e8*/ 	.word	0x0000d790
        /*05ec*/ 	.word	0x00000007
        /*05f0*/ 	.word	0x00028820
        /*05f4*/ 	.short	0x010a
        /*05f6*/ 	.byte	0x3f
	.zero		1


	//   ....[73]....
        /*05f8*/ 	.word	0x0000d7e0
        /*05fc*/ 	.word	0x00000005
        /*0600*/ 	.word	0x00000000
        /*0604*/ 	.short	0x010a
        /*0606*/ 	.byte	0x3f
	.zero		1


	//   ....[74]....
        /*0608*/ 	.word	0x0000d830
        /*060c*/ 	.word	0x00000003
        /*0610*/ 	.word	0x00000000
        /*0614*/ 	.short	0x010a
        /*0616*/ 	.byte	0x3f
	.zero		1


	//   ....[75]....
        /*0618*/ 	.word	0x0000d880
        /*061c*/ 	.word	0x00000005
        /*0620*/ 	.word	0x00000000
        /*0624*/ 	.short	0x010a
        /*0626*/ 	.byte	0x3f
	.zero		1


	//----- nvinfo : EIATTR_NUM_MBARRIERS
	.align		4
.L_1145:
        /*0628*/ 	.byte	0x03, 0x38
        /*062a*/ 	.short	0x0016


	//----- nvinfo : EIATTR_EXIT_INSTR_OFFSETS
	.align		4
        /*062c*/ 	.byte	0x04, 0x1c
        /*062e*/ 	.short	(.L_1147 - .L_1146)


	//   ....[0]....
.L_1146:
        /*0630*/ 	.word	0x00000a50


	//   ....[1]....
        /*0634*/ 	.word	0x0000a310


	//   ....[2]....
        /*0638*/ 	.word	0x0000a370


	//   ....[3]....
        /*063c*/ 	.word	0x0000ce20


	//   ....[4]....
        /*0640*/ 	.word	0x0000d050


	//----- nvinfo : EIATTR_MAX_THREADS
	.align		4
.L_1147:
        /*0644*/ 	.byte	0x04, 0x05
        /*0646*/ 	.short	(.L_1149 - .L_1148)
.L_1148:
        /*0648*/ 	.word	0x00000180
        /*064c*/ 	.word	0x00000001
        /*0650*/ 	.word	0x00000001


	//----- nvinfo : EIATTR_CRS_STACK_SIZE
	.align		4
.L_1149:
        /*0654*/ 	.byte	0x04, 0x1e
        /*0656*/ 	.short	(.L_1151 - .L_1150)
.L_1150:
        /*0658*/ 	.word	0x00000000


	//----- nvinfo : EIATTR_CBANK_PARAM_SIZE
	.align		4
.L_1151:
        /*065c*/ 	.byte	0x03, 0x19
        /*065e*/ 	.short	0x0bf0


	//----- nvinfo : EIATTR_PARAM_CBANK
	.align		4
        /*0660*/ 	.byte	0x04, 0x0a
        /*0662*/ 	.short	(.L_1153 - .L_1152)
	.align		4
.L_1152:
        /*0664*/ 	.word	index@(.nv.constant0._ZN7cutlass13device_kernelIN5flash11enable_sm90INS1_16FlashAttnFwdSm90INS1_25CollectiveMainloopFwdSm90ILi2EN4cute5tupleIJNS5_1CILi1EEES8_S8_EEENS6_IJNS7_ILi128EEESA_SA_EEELi128ENS_6half_tEfNS_4arch4Sm90ELb1ELb0ELb0ELb0ELb0ELb0ELb0ELb1ELb1ELb0ELb0ELb0EEENS1_21CollectiveEpilogueFwdISB_S9_SC_SE_Li256ELb0ELb0ELb0ELb0EEENS1_30DynamicPersistentTileSchedulerILi256ELi32ELb0ELb0ELb1EEEEEEEEEvNT_6ParamsE)
        /*0668*/ 	.short	0x0210
        /*066a*/ 	.short	0x0bf0


	//----- nvinfo : EIATTR_SW_WAR
	.align		4
.L_1153:
        /*066c*/ 	.byte	0x04, 0x36
        /*066e*/ 	.short	(.L_1155 - .L_1154)
.L_1154:
        /*0670*/ 	.word	0x00000008
.L_1155:


//--------------------- .nv.info._ZN7cutlass13device_kernelIN5flash11enable_sm90INS1_16FlashAttnFwdSm90INS1_25CollectiveMainloopFwdSm90ILi2EN4cute5tupleIJNS5_1CILi1EEES8_S8_EEENS6_IJNS7_ILi128EEESA_SA_EEELi128ENS_6half_tEfNS_4arch4Sm90ELb1ELb0ELb0ELb1ELb0ELb0ELb0ELb1ELb1ELb0ELb0ELb0EEENS1_21CollectiveEpilogueFwdISB_S9_SC_SE_Li256ELb1ELb0ELb0ELb0EEENS1_36VarlenDynamicPersistentTileSchedulerILi128ELi128ELi256ELi32ELb0ELb0ELb1ELb1ELb1ELb1EEEEEEEEEvNT_6ParamsE --------------------------
	.section	.nv.info._ZN7cutlass13device_kernelIN5flash11enable_sm90INS1_16FlashAttnFwdSm90INS1_25CollectiveMainloopFwdSm90ILi2EN4cute5tupleIJNS5_1CILi1EEES8_S8_EEENS6_IJNS7_ILi128EEESA_SA_EEELi128ENS_6half_tEfNS_4arch4Sm90ELb1ELb0ELb0ELb1ELb0ELb0ELb0ELb1ELb1ELb0ELb0ELb0EEENS1_21CollectiveEpilogueFwdISB_S9_SC_SE_Li256ELb1ELb0ELb0ELb0EEENS1_36VarlenDynamicPersistentTileSchedulerILi128ELi128ELi256ELi32ELb0ELb0ELb1ELb1ELb1ELb1EEEEEEEEEvNT_6ParamsE,"",@"SHT_CUDA_INFO"
	.sectionflags	@""
	.align	4


	//----- nvinfo : EIATTR_CUDA_API_VERSION
	.align		4
        /*0000*/ 	.byte	0x04, 0x37
        /*0002*/ 	.short	(.L_1157 - .L_1156)
.L_1156:
        /*0004*/ 	.word	0x00000082


	//----- nvinfo : EIATTR_KPARAM_INFO
	.align		4
.L_1157:
        /*0008*/ 	.byte	0x04, 0x17
        /*000a*/ 	.short	(.L_1159 - .L_1158)
.L_1158:
        /*000c*/ 	.word	0x00000000
        /*0010*/ 	.short	0x0000
        /*0012*/ 	.short	0x0070
        /*0014*/ 	.byte	0x00, 0xf0, 0x01, 0x28


	//----- nvinfo : EIATTR_SPARSE_MMA_MASK
	.align		4
.L_1159:
        /*0018*/ 	.byte	0x03, 0x50
        /*001a*/ 	.short	0x0000


	//----- nvinfo : EIATTR_MAXREG_COUNT
	.align		4
        /*001c*/ 	.byte	0x03, 0x1b
        /*001e*/ 	.short	0x00a8


	//----- nvinfo : EIATTR_NUM_BARRIERS
	.align		4
        /*0020*/ 	.byte	0x02, 0x4c
        /*0022*/ 	.byte	0x10
	.zero		1


	//----- nvinfo : EIATTR_EXTERNS
	.align		4
        /*0024*/ 	.byte	0x04, 0x0f
        /*0026*/ 	.short	(.L_1161 - .L_1160)


	//   ....[0]....
	.align		4
.L_1160:
        /*0028*/ 	.word	index@(__assertfail)


	//----- nvinfo : EIATTR_ANNOTATIONS
	.align		4
.L_1161:
        /*002c*/ 	.byte	0x04, 0x55
        /*002e*/ 	.short	(.L_1163 - .L_1162)


	//   ....[0]....
.L_1162:
        /* <DEDUP_REMOVED lines=32> */


	//----- nvinfo : EIATTR_MERCURY_ISA_VERSION
	.align		4
.L_1163:
        /*0218*/ 	.byte	0x03, 0x5f
        /*021a*/ 	.short	0x0101


	//----- nvinfo : EIATTR_UNUSED_LOAD_BYTE_OFFSET
	.align		4
        /*021c*/ 	.byte	0x04, 0x44
        /*021e*/ 	.short	(.L_1165 - .L_1164)


	//   ....[0]....
.L_1164:
        /*0220*/ 	.word	0x00000a70
        /*0224*/ 	.word	0x0000fff0


	//   ....[1]....
        /*0228*/ 	.word	0x000091f0
        /*022c*/ 	.word	0x0000fff0


	//----- nvinfo : EIATTR_INT_WARP_WIDE_INSTR_OFFSETS
	.align		4
.L_1165:
        /*0230*/ 	.byte	0x04, 0x31
        /*0232*/ 	.short	(.L_1167 - .L_1166)


	//   ....[0]....
.L_1166:
        /*0234*/ 	.word	0x00000160


	//   ....[1]....
        /*0238*/ 	.word	0x000001a0


	//   ....[2]....
        /*023c*/ 	.word	0x00000210


	//   ....[3]....
        /*0240*/ 	.word	0x0000c380


	//   ....[4]....
        /*0244*/ 	.word	0x0000c410


	//   ....[5]....
        /*0248*/ 	.word	0x0000c890


	//   ....[6]....
        /*024c*/ 	.word	0x0000c8c0


	//   ....[7]....
        /*0250*/ 	.word	0x0000cad0


	//   ....[8]....
        /*0254*/ 	.word	0x0000ebe0


	//   ....[9]....
        /*0258*/ 	.word	0x0000ec70


	//----- nvinfo : EIATTR_COOP_GROUP_MASK_REGIDS
	.align		4
.L_1167:
        /*025c*/ 	.byte	0x04, 0x29
        /*025e*/ 	.short	(.L_1169 - .L_1168)


	//   ....[0]....
.L_1168:
        /*0260*/ 	.word	0xffffffff


	//   ....[1]....
        /*0264*/ 	.word	0xffffffff


	//   ....[2]....
        /*0268*/ 	.word	0xffffffff


	//   ....[3]....
        /*026c*/ 	.word	0xffffffff


	//   ....[4]....
        /*0270*/ 	.word	0xffffffff


	//   ....[5]....
        /*0274*/ 	.word	0xffffffff


	//   ....[6]....
        /*0278*/ 	.word	0xffffffff


	//   ....[7]....
        /*027c*/ 	.word	0xffffffff


	//   ....[8]....
        /*0280*/ 	.word	0xffffffff


	//   ....[9]....
        /*0284*/ 	.word	0xffffffff


	//   ....[10]....
        /*0288*/ 	.word	0xffffffff


	//   ....[11]....
        /*028c*/ 	.word	0xffffffff


	//   ....[12]....
        /*0290*/ 	.word	0xffffffff


	//   ....[13]....
        /*0294*/ 	.word	0xffffffff


	//   ....[14]....
        /*0298*/ 	.word	0xffffffff


	//   ....[15]....
        /*029c*/ 	.word	0xffffffff


	//   ....[16]....
        /*02a0*/ 	.word	0xffffffff


	//   ....[17]....
        /*02a4*/ 	.word	0xffffffff


	//   ....[18]....
        /*02a8*/ 	.word	0xffffffff


	//   ....[19]....
        /*02ac*/ 	.word	0xffffffff


	//   ....[20]....
        /*02b0*/ 	.word	0xffffffff


	//   ....[21]....
        /*02b4*/ 	.word	0xffffffff


	//   ....[22]....
        /*02b8*/ 	.word	0xffffffff


	//   ....[23]....
        /*02bc*/ 	.word	0xffffffff


	//   ....[24]....
        /*02c0*/ 	.word	0xffffffff


	//   ....[25]....
        /*02c4*/ 	.word	0xffffffff


	//   ....[26]....
        /*02c8*/ 	.word	0xffffffff


	//   ....[27]....
        /*02cc*/ 	.word	0xffffffff


	//   ....[28]....
        /*02d0*/ 	.word	0xffffffff


	//   ....[29]....
        /*02d4*/ 	.word	0xffffffff


	//   ....[30]....
        /*02d8*/ 	.word	0xffffffff


	//   ....[31]....
        /*02dc*/ 	.word	0xffffffff


	//   ....[32]....
        /*02e0*/ 	.word	0xffffffff


	//   ....[33]....
        /*02e4*/ 	.word	0xffffffff


	//   ....[34]....
        /*02e8*/ 	.word	0xffffffff


	//   ....[35]....
        /*02ec*/ 	.word	0xffffffff


	//   ....[36]....
        /*02f0*/ 	.word	0xffffffff


	//   ....[37]....
        /*02f4*/ 	.word	0xffffffff


	//   ....[38]....
        /*02f8*/ 	.word	0xffffffff


	//   ....[39]....
        /*02fc*/ 	.word	0xffffffff


	//   ....[40]....
        /*0300*/ 	.word	0xffffffff


	//   ....[41]....
        /*0304*/ 	.word	0xffffffff


	//   ....[42]....
        /*0308*/ 	.word	0xffffffff


	//   ....[43]....
        /*030c*/ 	.word	0xffffffff


	//   ....[44]....
        /*0310*/ 	.word	0xffffffff


	//   ....[45]....
        /*0314*/ 	.word	0xffffffff


	//   ....[46]....
        /*0318*/ 	.word	0xffffffff


	//   ....[47]....
        /*031c*/ 	.word	0xffffffff


	//   ....[48]....
        /*0320*/ 	.word	0xffffffff


	//   ....[49]....
        /*0324*/ 	.word	0xffffffff


	//   ....[50]....
        /*0328*/ 	.word	0xffffffff


	//   ....[51]....
        /*032c*/ 	.word	0xffffffff


	//   ....[52]....
        /*0330*/ 	.word	0xffffffff


	//   ....[53]....
        /*0334*/ 	.word	0xffffffff


	//   ....[54]....
        /*0338*/ 	.word	0xffffffff


	//   ....[55]....
        /*033c*/ 	.word	0xffffffff


	//   ....[56]....
        /*0340*/ 	.word	0xffffffff


	//   ....[57]....
        /*0344*/ 	.word	0xffffffff


	//   ....[58]....
        /*0348*/ 	.word	0x0500000f


	//   ....[59]....
        /*034c*/ 	.word	0x0500000f


	//   ....[60]....
        /*0350*/ 	.word	0x0500000f


	//   ....[61]....
        /*0354*/ 	.word	0x0500000f


	//   ....[62]....
        /*0358*/ 	.word	0x0500000f


	//   ....[63]....
        /*035c*/ 	.word	0x0500000f


	//   ....[64]....
        /*0360*/ 	.word	0x0500000f


	//   ....[65]....
        /*0364*/ 	.word	0x0500000f


	//   ....[66]....
        /*0368*/ 	.word	0x0500000f


	//   ....[67]....
        /*036c*/ 	.word	0x0500000f


	//   ....[68]....
        /*0370*/ 	.word	0x0500000f


	//   ....[69]....
        /*0374*/ 	.word	0x0500000f


	//   ....[70]....
        /*0378*/ 	.word	0x0500000f


	//   ....[71]....
        /*037c*/ 	.word	0x0500000f


	//   ....[72]....
        /*0380*/ 	.word	0x0500000f


	//   ....[73]....
        /*0384*/ 	.word	0x0500000f


	//   ....[74]....
        /*0388*/ 	.word	0x0500000f


	//   ....[75]....
        /*038c*/ 	.word	0x0500000f


	//   ....[76]....
        /*0390*/ 	.word	0x0500000f


	//----- nvinfo : EIATTR_COOP_GROUP_INSTR_OFFSETS
	.align		4
.L_1169:
        /*0394*/ 	.byte	0x04, 0x28
        /*0396*/ 	.short	(.L_1171 - .L_1170)


	//   ....[0]....
.L_1170:
        /*0398*/ 	.word	0x00000070


	//   ....[1]....
        /*039c*/ 	.word	0x00000170


	//   ....[2]....
        /*03a0*/ 	.word	0x000001c0


	//   ....[3]....
        /*03a4*/ 	.word	0x000003f0


	//   ....[4]....
        /*03a8*/ 	.word	0x00000550


	//   ....[5]....
        /*03ac*/ 	.word	0x00000670


	//   ....[6]....
        /*03b0*/ 	.word	0x000007d0


	//   ....[7]....
        /*03b4*/ 	.word	0x00001570


	//   ....[8]....
        /*03b8*/ 	.word	0x000026c0


	//   ....[9]....
        /*03bc*/ 	.word	0x00002710


	//   ....[10]....
        /*03c0*/ 	.word	0x000031b0


	//   ....[11]....
        /*03c4*/ 	.word	0x00003240


	//   ....[12]....
        /*03c8*/ 	.word	0x00004c50


	//   ....[13]....
        /*03cc*/ 	.word	0x00004ce0


	//   ....[14]....
        /*03d0*/ 	.word	0x000056b0


	//   ....[15]....
        /*03d4*/ 	.word	0x000057c0


	//   ....[16]....
        /*03d8*/ 	.word	0x00006f90


	//   ....[17]....
        /*03dc*/ 	.word	0x00006fc0


	//   ....[18]....
        /*03e0*/ 	.word	0x00007250


	//   ....[19]....
        /*03e4*/ 	.word	0x000072c0


	//   ....[20]....
        /*03e8*/ 	.word	0x000088c0


	//   ....[21]....
        /*03ec*/ 	.word	0x00008900


	//   ....[22]....
        /*03f0*/ 	.word	0x00008a00


	//   ....[23]....
        /*03f4*/ 	.word	0x00008a10


	//   ....[24]....
        /*03f8*/ 	.word	0x0000b1b0


	//   ....[25]....
        /*03fc*/ 	.word	0x0000b330


	//   ....[26]....
        /*0400*/ 	.word	0x0000b360


	//   ....[27]....
        /*0404*/ 	.word	0x0000b3a0


	//   ....[28]....
        /*0408*/ 	.word	0x0000b410


	//   ....[29]....
        /*040c*/ 	.word	0x0000b470


	//   ....[30]....
        /*0410*/ 	.word	0x0000b4b0


	//   ....[31]....
        /*0414*/ 	.word	0x0000b650


	//   ....[32]....
        /*0418*/ 	.word	0x0000b6b0


	//   ....[33]....
        /*041c*/ 	.word	0x0000b6f0


	//   ....[34]....
        /*0420*/ 	.word	0x0000b730


	//   ....[35]....
        /*0424*/ 	.word	0x0000b760


	//   ....[36]....
        /*0428*/ 	.word	0x0000b790


	//   ....[37]....
        /*042c*/ 	.word	0x0000b820


	//   ....[38]....
        /*0430*/ 	.word	0x0000b880


	//   ....[39]....
        /*0434*/ 	.word	0x0000b910


	//   ....[40]....
        /*0438*/ 	.word	0x0000f080


	//   ....[41]....
        /*043c*/ 	.word	0x0000f090


	//   ....[42]....
        /*0440*/ 	.word	0x0000f1a0


	//   ....[43]....
        /*0444*/ 	.word	0x0000f200


	//   ....[44]....
        /*0448*/ 	.word	0x0000f240


	//   ....[45]....
        /*044c*/ 	.word	0x0000f280


	//   ....[46]....
        /*0450*/ 	.word	0x0000f2b0


	//   ....[47]....
        /*0454*/ 	.word	0x0000f2e0


	//   ....[48]....
        /*0458*/ 	.word	0x0000f470


	//   ....[49]....
        /*045c*/ 	.word	0x0000f4d0


	//   ....[50]....
        /*0460*/ 	.word	0x0000f510


	//   ....[51]....
        /*0464*/ 	.word	0x0000f550


	//   ....[52]....
        /*0468*/ 	.word	0x0000f580


	//   ....[53]....
        /*046c*/ 	.word	0x0000f5b0


	//   ....[54]....
        /*0470*/ 	.word	0x0000f670


	//   ....[55]....
        /*0474*/ 	.word	0x0000f690


	//   ....[56]....
        /*0478*/ 	.word	0x0000f700


	//   ....[57]....
        /*047c*/ 	.word	0x0000fd90


	//   ....[58]....
        /*0480*/ 	.word	0x00010360


	//   ....[59]....
        /*0484*/ 	.word	0x00010780


	//   ....[60]....
        /*0488*/ 	.word	0x00010810


	//   ....[61]....
        /*048c*/ 	.word	0x000108b0


	//   ....[62]....
        /*0490*/ 	.word	0x00010960


	//   ....[63]....
        /*0494*/ 	.word	0x000109e0


	//   ....[64]....
        /*0498*/ 	.word	0x00010a60


	//   ....[65]....
        /*049c*/ 	.word	0x00010ae0


	//   ....[66]....
        /*04a0*/ 	.word	0x00010b60


	//   ....[67]....
        /*04a4*/ 	.word	0x00010bf0


	//   ....[68]....
        /*04a8*/ 	.word	0x00010ca0


	//   ....[69]....
        /*04ac*/ 	.word	0x00010d20


	//   ....[70]....
        /*04b0*/ 	.word	0x00010da0


	//   ....[71]....
        /*04b4*/ 	.word	0x00010e20


	//   ....[72]....
        /*04b8*/ 	.word	0x00010ea0


	//   ....[73]....
        /*04bc*/ 	.word	0x00010f10


	//   ....[74]....
        /*04c0*/ 	.word	0x00010fb0


	//   ....[75]....
        /*04c4*/ 	.word	0x00011040


	//   ....[76]....
        /*04c8*/ 	.word	0x00011170


	//----- nvinfo : EIATTR_REG_RECONFIG
	.align		4
.L_1171:
        /*04cc*/ 	.byte	0x01, 0x54
	.zero		2


	//----- nvinfo : EIATTR_SYSCALL_OFFSETS
	.align		4
        /*04d0*/ 	.byte	0x04, 0x46
        /*04d2*/ 	.short	(.L_1173 - .L_1172)


	//   ....[0]....
.L_1172:
        /*04d4*/ 	.word	0x00001750


	//   ....[1]....
        /*04d8*/ 	.word	0x0000c5a0


	//   ....[2]....
        /*04dc*/ 	.word	0x0000c6e0


	//   ....[3]....
        /*04e0*/ 	.word	0x0000c7e0


	//----- nvinfo : EIATTR_MBARRIER_INSTR_OFFSETS
	.align		4
.L_1173:
        /*04e4*/ 	.byte	0x04, 0x39
        /*04e6*/ 	.short	(.L_1175 - .L_1174)


	//   ....[0]....
.L_1174:
        /*04e8*/ 	.word	0x000002a0
        /*04ec*/ 	.word	0x000000ff
        /*04f0*/ 	.word	0x00028800
        /*04f4*/ 	.short	0x0100
        /*04f6*/ 	.byte	0x08
	.zero		1


	//   ....[1]....
        /*04f8*/ 	.word	0x000002b0
        /*04fc*/ 	.word	0x000000ff
        /*0500*/ 	.word	0x00028820
        /*0504*/ 	.short	0x0100
        /*0506*/ 	.byte	0x08
	.zero		1


	//   ....[2]....
        /*0508*/ 	.word	0x000003a0
        /*050c*/ 	.word	0x000000ff
        /*0510*/ 	.word	0x00028830
        /*0514*/ 	.short	0x0100
        /*0516*/ 	.byte	0x08
	.zero		1


	//   ....[3]....
        /*0518*/ 	.word	0x000003b0
        /*051c*/ 	.word	0x000000ff
        /*0520*/ 	.word	0x00028840
        /*0524*/ 	.short	0x0100
        /*0526*/ 	.byte	0x08
	.zero		1


	//   ....[4]....
        /*0528*/ 	.word	0x000003c0
        /*052c*/ 	.word	0x000000ff
        /*0530*/ 	.word	0x00028838
        /*0534*/ 	.short	0x0100
        /*0536*/ 	.byte	0x08
	.zero		1


	//   ....[5]....
        /*0538*/ 	.word	0x000003d0
        /*053c*/ 	.word	0x000000ff
        /*0540*/ 	.word	0x00028848
        /*0544*/ 	.short	0x0100
        /*0546*/ 	.byte	0x08
	.zero		1


	//   ....[6]....
        /*0548*/ 	.word	0x00000500
        /*054c*/ 	.word	0x000000ff
        /*0550*/ 	.word	0x00028850
        /*0554*/ 	.short	0x0100
        /*0556*/ 	.byte	0x08
	.zero		1


	//   ....[7]....
        /*0558*/ 	.word	0x00000510
        /*055c*/ 	.word	0x000000ff
        /*0560*/ 	.word	0x00028860
        /*0564*/ 	.short	0x0100
        /*0566*/ 	.byte	0x08
	.zero		1


	//   ....[8]....
        /*0568*/ 	.word	0x00000520
        /*056c*/ 	.word	0x000000ff
        /*0570*/ 	.word	0x00028858
        /*0574*/ 	.short	0x0100
        /*0576*/ 	.byte	0x08
	.zero		1


	//   ....[9]....
        /*0578*/ 	.word	0x00000530
        /*057c*/ 	.word	0x000000ff
        /*0580*/ 	.word	0x00028868
        /*0584*/ 	.short	0x0100
        /*0586*/ 	.byte	0x08
	.zero		1


	//   ....[10]....
        /*0588*/ 	.word	0x00000620
        /*058c*/ 	.word	0x000000ff
        /*0590*/ 	.word	0x00028870
        /*0594*/ 	.short	0x0100
        /*0596*/ 	.byte	0x06
	.zero		1


	//   ....[11]....
        /*0598*/ 	.word	0x00000630
        /*059c*/ 	.word	0x000000ff
        /*05a0*/ 	.word	0x00028880
        /*05a4*/ 	.short	0x0100
        /*05a6*/ 	.byte	0x06
	.zero		1


	//   ....[12]....
        /*05a8*/ 	.word	0x00000640
        /*05ac*/ 	.word	0x000000ff
        /*05b0*/ 	.word	0x00028878
        /*05b4*/ 	.short	0x0100
        /*05b6*/ 	.byte	0x06
	.zero		1


	//   ....[13]....
        /*05b8*/ 	.word	0x00000650
        /*05bc*/ 	.word	0x000000ff
        /*05c0*/ 	.word	0x00028888
        /*05c4*/ 	.short	0x0100
        /*05c6*/ 	.byte	0x06
	.zero		1


	//   ....[14]....
        /*05c8*/ 	.word	0x00000780
        /*05cc*/ 	.word	0x000000ff
        /*05d0*/ 	.word	0x00028890
        /*05d4*/ 	.short	0x0100
        /*05d6*/ 	.byte	0x08
	.zero		1


	//   ....[15]....
        /*05d8*/ 	.word	0x00000790
        /*05dc*/ 	.word	0x000000ff
        /*05e0*/ 	.word	0x000288a0
        /*05e4*/ 	.short	0x0100
        /*05e6*/ 	.byte	0x08
	.zero		1


	//   ....[16]....
        /*05e8*/ 	.word	0x000007a0
        /*05ec*/ 	.word	0x000000ff
        /*05f0*/ 	.word	0x00028898
        /*05f4*/ 	.short	0x0100
        /*05f6*/ 	.byte	0x08
	.zero		1


	//   ....[17]....
        /*05f8*/ 	.word	0x000007b0
        /*05fc*/ 	.word	0x000000ff
        /*0600*/ 	.word	0x000288a8
        /*0604*/ 	.short	0x0100
        /*0606*/ 	.byte	0x08
	.zero		1


	//   ....[18]....
        /*0608*/ 	.word	0x000008e0
        /*060c*/ 	.word	0x000000ff
        /*0610*/ 	.word	0x000288b0
        /*0614*/ 	.short	0x0100
        /*0616*/ 	.byte	0x08
	.zero		1


	//   ....[19]....
        /*0618*/ 	.word	0x000008f0
        /*061c*/ 	.word	0x000000ff
        /*0620*/ 	.word	0x000288c0
        /*0624*/ 	.short	0x0100
        /*0626*/ 	.byte	0x08
	.zero		1


	//   ....[20]....
        /*0628*/ 	.word	0x00000900
        /*062c*/ 	.word	0x000000ff
        /*0630*/ 	.word	0x000288b8
        /*0634*/ 	.short	0x0100
        /*0636*/ 	.byte	0x08
	.zero		1


	//   ....[21]....
        /*0638*/ 	.word	0x00000910
        /*063c*/ 	.word	0x000000ff
        /*0640*/ 	.word	0x000288c8
        /*0644*/ 	.short	0x0100
        /*0646*/ 	.byte	0x08
	.zero		1


	//   ....[22]....
        /*0648*/ 	.word	0x000017d0
        /*064c*/ 	.word	0x000000ff
        /*0650*/ 	.word	0x00028800
        /*0654*/ 	.short	0x010a
        /*0656*/ 	.byte	0x29
	.zero		1


	//   ....[23]....
        /*0658*/ 	.word	0x00001850
        /*065c*/ 	.word	0x00000003
        /*0660*/ 	.word	0x00028830
        /*0664*/ 	.short	0x010a
        /*0666*/ 	.byte	0x3f
	.zero		1


	//   ....[24]....
        /*0668*/ 	.word	0x000018c0
        /*066c*/ 	.word	0x00000003
        /*0670*/ 	.word	0x00028830
        /*0674*/ 	.short	0x010a
        /*0676*/ 	.byte	0x3f
	.zero		1


	//   ....[25]....
        /*0678*/ 	.word	0x000020d0
        /*067c*/ 	.word	0x00000003
        /*0680*/ 	.word	0x00000000
        /*0684*/ 	.short	0x0101
        /*0686*/ 	.byte	0x3f
	.zero		1


	//   ....[26]....
        /*0688*/ 	.word	0x00004010
        /*068c*/ 	.word	0x000000ff
        /*0690*/ 	.word	0x00028830
        /*0694*/ 	.short	0x010a
        /*0696*/ 	.byte	0x06
	.zero		1


	//   ....[27]....
        /*0698*/ 	.word	0x00004050
        /*069c*/ 	.word	0x000000ff
        /*06a0*/ 	.word	0x00028830
        /*06a4*/ 	.short	0x010a
        /*06a6*/ 	.byte	0x06
	.zero		1


	//   ....[28]....
        /*06a8*/ 	.word	0x00004370
        /*06ac*/ 	.word	0x000000ff
        /*06b0*/ 	.word	0x00028850
        /*06b4*/ 	.short	0x010a
        /*06b6*/ 	.byte	0x06
	.zero		1


	//   ....[29]....
        /*06b8*/ 	.word	0x000043b0
        /*06bc*/ 	.word	0x000000ff
        /*06c0*/ 	.word	0x00028850
        /*06c4*/ 	.short	0x010a
        /*06c6*/ 	.byte	0x06
	.zero		1


	//   ....[30]....
        /*06c8*/ 	.word	0x00005ec0
        /*06cc*/ 	.word	0x0000002e
        /*06d0*/ 	.word	0x00000000
        /*06d4*/ 	.short	0x0101
        /*06d6*/ 	.byte	0x3f
	.zero		1


	//   ....[31]....
        /*06d8*/ 	.word	0x00005f40
        /*06dc*/ 	.word	0x00000030
        /*06e0*/ 	.word	0x00000000
        /*06e4*/ 	.short	0x0101
        /*06e6*/ 	.byte	0x3f
	.zero		1


	//   ....[32]....
        /*06e8*/ 	.word	0x000068f0
        /*06ec*/ 	.word	0x000000ff
        /*06f0*/ 	.word	0x00028830
        /*06f4*/ 	.short	0x010a
        /*06f6*/ 	.byte	0x06
	.zero		1


	//   ....[33]....
        /*06f8*/ 	.word	0x00006930
        /*06fc*/ 	.word	0x000000ff
        /*0700*/ 	.word	0x00028830
        /*0704*/ 	.short	0x010a
        /*0706*/ 	.byte	0x06
	.zero		1


	//   ....[34]....
        /*0708*/ 	.word	0x00006c50
        /*070c*/ 	.word	0x000000ff
        /*0710*/ 	.word	0x00028850
        /*0714*/ 	.short	0x010a
        /*0716*/ 	.byte	0x06
	.zero		1


	//   ....[35]....
        /*0718*/ 	.word	0x00006c90
        /*071c*/ 	.word	0x000000ff
        /*0720*/ 	.word	0x00028850
        /*0724*/ 	.short	0x010a
        /*0726*/ 	.byte	0x06
	.zero		1


	//   ....[36]....
        /*0728*/ 	.word	0x00007d90
        /*072c*/ 	.word	0x0000001b
        /*0730*/ 	.word	0x00000000
        /*0734*/ 	.short	0x0101
        /*0736*/ 	.byte	0x3f
	.zero		1


	//   ....[37]....
        /*0738*/ 	.word	0x00007e40
        /*073c*/ 	.word	0x0000001f
        /*0740*/ 	.word	0x00000000
        /*0744*/ 	.short	0x0101
        /*0746*/ 	.byte	0x3f
	.zero		1


	//   ....[38]....
        /*0748*/ 	.word	0x00008830
        /*074c*/ 	.word	0x000000ff
        /*0750*/ 	.word	0x00028850
        /*0754*/ 	.short	0x010a
        /*0756*/ 	.byte	0x05
	.zero		1


	//   ....[39]....
        /*0758*/ 	.word	0x00008870
        /*075c*/ 	.word	0x000000ff
        /*0760*/ 	.word	0x00028850
        /*0764*/ 	.short	0x010a
        /*0766*/ 	.byte	0x05
	.zero		1


	//   ....[40]....
        /*0768*/ 	.word	0x00008d90
        /*076c*/ 	.word	0x00000000
        /*0770*/ 	.word	0x00000000
        /*0774*/ 	.short	0x0101
        /*0776*/ 	.byte	0x3f
	.zero		1


	//   ....[41]....
        /*0778*/ 	.word	0x0000a0c0
        /*077c*/ 	.word	0x00000000
        /*0780*/ 	.word	0x00000000
        /*0784*/ 	.short	0x0101
        /*0786*/ 	.byte	0x3f
	.zero		1


	//   ....[42]....
        /*0788*/ 	.word	0x0000ce10
        /*078c*/ 	.word	0x00000008
        /*0790*/ 	.word	0x00028840
        /*0794*/ 	.short	0x010a
        /*0796*/ 	.byte	0x3f
	.zero		1


	//   ....[43]....
        /*0798*/ 	.word	0x0000d2e0
        /*079c*/ 	.word	0x00000009
        /*07a0*/ 	.word	0x00028820
        /*07a4*/ 	.short	0x010a
        /*07a6*/ 	.byte	0x3f
	.zero		1


	//   ....[44]....
        /*07a8*/ 	.word	0x0000d600
        /*07ac*/ 	.word	0x00000002
        /*07b0*/ 	.word	0x00028840
        /*07b4*/ 	.short	0x010a
        /*07b6*/ 	.byte	0x3f
	.zero		1


	//   ....[45]....
        /*07b8*/ 	.word	0x0000d8c0
        /*07bc*/ 	.word	0x00000002
        /*07c0*/ 	.word	0x00000060
        /*07c4*/ 	.short	0x010a
        /*07c6*/ 	.byte	0x3f
	.zero		1


	//   ....[46]....
        /*07c8*/ 	.word	0x0000de80
        /*07cc*/ 	.word	0x00000002
        /*07d0*/ 	.word	0x00028840
        /*07d4*/ 	.short	0x010a
        /*07d6*/ 	.byte	0x3f
	.zero		1


	//   ....[47]....
        /*07d8*/ 	.word	0x0000e140
        /*07dc*/ 	.word	0x00000002
        /*07e0*/ 	.word	0x00000060
        /*07e4*/ 	.short	0x010a
        /*07e6*/ 	.byte	0x3f
	.zero		1


	//   ....[48]....
        /*07e8*/ 	.word	0x0000e600
        /*07ec*/ 	.word	0x00000002
        /*07f0*/ 	.word	0x00028840
        /*07f4*/ 	.short	0x010a
        /*07f6*/ 	.byte	0x3f
	.zero		1


	//   ....[49]....
        /*07f8*/ 	.word	0x0000e8c0
        /*07fc*/ 	.word	0x00000002
        /*0800*/ 	.word	0x00000060
        /*0804*/ 	.short	0x010a
        /*0806*/ 	.byte	0x3f
	.zero		1


	//   ....[50]....
        /*0808*/ 	.word	0x0000ed30
        /*080c*/ 	.word	0x00000003
        /*0810*/ 	.word	0x00028860
        /*0814*/ 	.short	0x010a
        /*0816*/ 	.byte	0x3f
	.zero		1


	//   ....[51]....
        /*0818*/ 	.word	0x0000fd10
        /*081c*/ 	.word	0x00000000
        /*0820*/ 	.word	0x00028820
        /*0824*/ 	.short	0x010a
        /*0826*/ 	.byte	0x3f
	.zero		1


	//   ....[52]....
        /*0828*/ 	.word	0x0000fed0
        /*082c*/ 	.word	0x00000006
        /*0830*/ 	.word	0x00000000
        /*0834*/ 	.short	0x010a
        /*0836*/ 	.byte	0x3f
	.zero		1


	//   ....[53]....
        /*0838*/ 	.word	0x0000ff40
        /*083c*/ 	.word	0x00000007
        /*0840*/ 	.word	0x00000000
        /*0844*/ 	.short	0x010a
        /*0846*/ 	.byte	0x3f
	.zero		1


	//   ....[54]....
        /*0848*/ 	.word	0x0000ffb0
        /*084c*/ 	.word	0x00000004
        /*0850*/ 	.word	0x00000000
        /*0854*/ 	.short	0x010a
        /*0856*/ 	.byte	0x3f
	.zero		1


	//   ....[55]....
        /*0858*/ 	.word	0x0000ffe0
        /*085c*/ 	.word	0x00000003
        /*0860*/ 	.word	0x00000000
        /*0864*/ 	.short	0x010a
        /*0866*/ 	.byte	0x3f
	.zero		1


	//   ....[56]....
        /*0868*/ 	.word	0x00010050
        /*086c*/ 	.word	0x00000003
        /*0870*/ 	.word	0x00028800
        /*0874*/ 	.short	0x010a
        /*0876*/ 	.byte	0x3f
	.zero		1


	//   ....[57]....
        /*0878*/ 	.word	0x000100a0
        /*087c*/ 	.word	0x00000003
        /*0880*/ 	.word	0x00028830
        /*0884*/ 	.short	0x010a
        /*0886*/ 	.byte	0x3f
	.zero		1


	//   ....[58]....
        /*0888*/ 	.word	0x00010100
        /*088c*/ 	.word	0x00000005
        /*0890*/ 	.word	0x00028830
        /*0894*/ 	.short	0x010a
        /*0896*/ 	.byte	0x3f
	.zero		1


	//   ....[59]....
        /*0898*/ 	.word	0x00010160
        /*089c*/ 	.word	0x00000005
        /*08a0*/ 	.word	0x00028850
        /*08a4*/ 	.short	0x010a
        /*08a6*/ 	.byte	0x3f
	.zero		1


	//   ....[60]....
        /*08a8*/ 	.word	0x000101c0
        /*08ac*/ 	.word	0x00000005
        /*08b0*/ 	.word	0x00028830
        /*08b4*/ 	.short	0x010a
        /*08b6*/ 	.byte	0x3f
	.zero		1


	//   ....[61]....
        /*08b8*/ 	.word	0x00010220
        /*08bc*/ 	.word	0x00000005
        /*08c0*/ 	.word	0x00028850
        /*08c4*/ 	.short	0x010a
        /*08c6*/ 	.byte	0x3f
	.zero		1


	//   ....[62]....
        /*08c8*/ 	.word	0x00010280
        /*08cc*/ 	.word	0x00000007
        /*08d0*/ 	.word	0x00028850
        /*08d4*/ 	.short	0x010a
        /*08d6*/ 	.byte	0x3f
	.zero		1


	//   ....[63]....
        /*08d8*/ 	.word	0x00010420
        /*08dc*/ 	.word	0x00000008
        /*08e0*/ 	.word	0x00028840
        /*08e4*/ 	.short	0x010a
        /*08e6*/ 	.byte	0x3f
	.zero		1


	//   ....[64]....
        /*08e8*/ 	.word	0x000104a0
        /*08ec*/ 	.word	0x00000008
        /*08f0*/ 	.word	0x00028820
        /*08f4*/ 	.short	0x010a
        /*08f6*/ 	.byte	0x3f
	.zero		1


	//   ....[65]....
        /*08f8*/ 	.word	0x000104f0
        /*08fc*/ 	.word	0x00000002
        /*0900*/ 	.word	0x00028840
        /*0904*/ 	.short	0x010a
        /*0906*/ 	.byte	0x3f
	.zero		1


	//   ....[66]....
        /*0908*/ 	.word	0x00010540
        /*090c*/ 	.word	0x00000002
        /*0910*/ 	.word	0x00000060
        /*0914*/ 	.short	0x010a
        /*0916*/ 	.byte	0x3f
	.zero		1


	//   ....[67]....
        /*0918*/ 	.word	0x00010590
        /*091c*/ 	.word	0x00000002
        /*0920*/ 	.word	0x00028840
        /*0924*/ 	.short	0x010a
        /*0926*/ 	.byte	0x3f
	.zero		1


	//   ....[68]....
        /*0928*/ 	.word	0x000105e0
        /*092c*/ 	.word	0x00000002
        /*0930*/ 	.word	0x00000060
        /*0934*/ 	.short	0x010a
        /*0936*/ 	.byte	0x3f
	.zero		1


	//   ....[69]....
        /*0938*/ 	.word	0x00010630
        /*093c*/ 	.word	0x00000002
        /*0940*/ 	.word	0x00028840
        /*0944*/ 	.short	0x010a
        /*0946*/ 	.byte	0x3f
	.zero		1


	//   ....[70]....
        /*0948*/ 	.word	0x00010680
        /*094c*/ 	.word	0x00000002
        /*0950*/ 	.word	0x00000060
        /*0954*/ 	.short	0x010a
        /*0956*/ 	.byte	0x3f
	.zero		1


	//   ....[71]....
        /*0958*/ 	.word	0x000106d0
        /*095c*/ 	.word	0x00000003
        /*0960*/ 	.word	0x00028860
        /*0964*/ 	.short	0x010a
        /*0966*/ 	.byte	0x3f
	.zero		1


	//   ....[72]....
        /*0968*/ 	.word	0x00011090
        /*096c*/ 	.word	0x00000000
        /*0970*/ 	.word	0x00028820
        /*0974*/ 	.short	0x010a
        /*0976*/ 	.byte	0x3f
	.zero		1


	//   ....[73]....
        /*0978*/ 	.word	0x00011230
        /*097c*/ 	.word	0x00000006
        /*0980*/ 	.word	0x00000000
        /*0984*/ 	.short	0x010a
        /*0986*/ 	.byte	0x3f
	.zero		1


	//   ....[74]....
        /*0988*/ 	.word	0x00011280
        /*098c*/ 	.word	0x00000007
        /*0990*/ 	.word	0x00000000
        /*0994*/ 	.short	0x010a
        /*0996*/ 	.byte	0x3f
	.zero		1


	//   ....[75]....
        /*0998*/ 	.word	0x000112d0
        /*099c*/ 	.word	0x00000004
        /*09a0*/ 	.word	0x00000000
        /*09a4*/ 	.short	0x010a
        /*09a6*/ 	.byte	0x3f
	.zero		1


	//----- nvinfo : EIATTR_NUM_MBARRIERS
	.align		4
.L_1175:
        /*09a8*/ 	.byte	0x03, 0x38
        /*09aa*/ 	.short	0x0016


	//----- nvinfo : EIATTR_EXIT_INSTR_OFFSETS
	.align		4
        /*09ac*/ 	.byte	0x04, 0x1c
        /*09ae*/ 	.short	(.L_1177 - .L_1176)


	//   ....[0]....
.L_1176:
        /*09b0*/ 	.word	0x00000ab0


	//   ....[1]....
        /*09b4*/ 	.word	0x0000b170


	//   ....[2]....
        /*09b8*/ 	.word	0x0000b1d0


	//   ....[3]....
        /*09bc*/ 	.word	0x00010030


	//----- nvinfo : EIATTR_MAX_THREADS
	.align		4
.L_1177:
        /*09c0*/ 	.byte	0x04, 0x05
        /*09c2*/ 	.short	(.L_1179 - .L_1178)
.L_1178:
        /*09c4*/ 	.word	0x00000180
        /*09c8*/ 	.word	0x00000001
        /*09cc*/ 	.word	0x00000001


	//----- nvinfo : EIATTR_CRS_STACK_SIZE
	.align		4
.L_1179:
        /*09d0*/ 	.byte	0x04, 0x1e
        /*09d2*/ 	.short	(.L_1181 - .L_1180)
.L_1180:
        /*09d4*/ 	.word	0x00000000


	//----- nvinfo : EIATTR_CBANK_PARAM_SIZE
	.align		4
.L_1181:
        /*09d8*/ 	.byte	0x03, 0x19
        /*09da*/ 	.short	0x0a70


	//----- nvinfo : EIATTR_PARAM_CBANK
	.align		4
        /*09dc*/ 	.byte	0x04, 0x0a
        /*09de*/ 	.short	(.L_1183 - .L_1182)
	.align		4
.L_1182:
        /*09e0*/ 	.word	index@(.nv.constant0._ZN7cutlass13device_kernelIN5flash11enable_sm90INS1_16FlashAttnFwdSm90INS1_25CollectiveMainloopFwdSm90ILi2EN4cute5tupleIJNS5_1CILi1EEES8_S8_EEENS6_IJNS7_ILi128EEESA_SA_EEELi128ENS_6half_tEfNS_4arch4Sm90ELb1ELb0ELb0ELb1ELb0ELb0ELb0ELb1ELb1ELb0ELb0ELb0EEENS1_21CollectiveEpilogueFwdISB_S9_SC_SE_Li256ELb1ELb0ELb0ELb0EEENS1_36VarlenDynamicPersistentTileSchedulerILi128ELi128ELi256ELi32ELb0ELb0ELb1ELb1ELb1ELb1EEEEEEEEEvNT_6ParamsE)
        /*09e4*/ 	.short	0x0210
        /*09e6*/ 	.short	0x0a70


	//----- nvinfo : EIATTR_SW_WAR
	.align		4
.L_1183:
        /*09e8*/ 	.byte	0x04, 0x36
        /*09ea*/ 	.short	(.L_1185 - .L_1184)
.L_1184:
        /*09ec*/ 	.word	0x00000008
.L_1185:


//--------------------- .nv.info._ZN7cutlass13device_kernelIN5flash11enable_sm90INS1_16FlashAttnFwdSm90INS1_25CollectiveMainloopFwdSm90ILi2EN4cute5tupleIJNS5_1CILi1EEES8_S8_EEENS6_IJNS7_ILi128EEESA_SA_EEELi128ENS_6half_tEfNS_4arch4Sm90ELb1ELb0ELb0ELb1ELb0ELb1ELb0ELb1ELb1ELb0ELb0ELb0EEENS1_21CollectiveEpilogueFwdISB_S9_SC_SE_Li256ELb1ELb0ELb0ELb0EEENS1_36VarlenDynamicPersistentTileSchedulerILi128ELi128ELi256ELi32ELb0ELb0ELb1ELb1ELb1ELb1EEEEEEEEEvNT_6ParamsE --------------------------
	.section	.nv.info._ZN7cutlass13device_kernelIN5flash11enable_sm90INS1_16FlashAttnFwdSm90INS1_25CollectiveMainloopFwdSm90ILi2EN4cute5tupleIJNS5_1CILi1EEES8_S8_EEENS6_IJNS7_ILi128EEESA_SA_EEELi128ENS_6half_tEfNS_4arch4Sm90ELb1ELb0ELb0ELb1ELb0ELb1ELb0ELb1ELb1ELb0ELb0ELb0EEENS1_21CollectiveEpilogueFwdISB_S9_SC_SE_Li256ELb1ELb0ELb0ELb0EEENS1_36VarlenDynamicPersistentTileSchedulerILi128ELi128ELi256ELi32ELb0ELb0ELb1ELb1ELb1ELb1EEEEEEEEEvNT_6ParamsE,"",@"SHT_CUDA_INFO"
	.sectionflags	@""
	.align	4


	//----- nvinfo : EIATTR_CUDA_API_VERSION
	.align		4
        /*0000*/ 	.byte	0x04, 0x37
        /*0002*/ 	.short	(.L_1187 - .L_1186)
.L_1186:
        /*0004*/ 	.word	0x00000082


	//----- nvinfo : EIATTR_KPARAM_INFO
	.align		4
.L_1187:
        /*0008*/ 	.byte	0x04, 0x17
        /*000a*/ 	.short	(.L_1189 - .L_1188)
.L_1188:
        /*000c*/ 	.word	0x00000000
        /*0010*/ 	.short	0x0000
        /*0012*/ 	.short	0x0070
        /*0014*/ 	.byte	0x00, 0xf0, 0x01, 0x28


	//----- nvinfo : EIATTR_SPARSE_MMA_MASK
	.align		4
.L_1189:
        /*0018*/ 	.byte	0x03, 0x50
        /*001a*/ 	.short	0x0000


	//----- nvinfo : EIATTR_MAXREG_COUNT
	.align		4
        /*001c*/ 	.byte	0x03, 0x1b
        /*001e*/ 	.short	0x00a8


	//----- nvinfo : EIATTR_NUM_BARRIERS
	.align		4
        /*0020*/ 	.byte	0x02, 0x4c
        /*0022*/ 	.byte	0x10
	.zero		1


	//----- nvinfo : EIATTR_EXTERNS
	.align		4
        /*0024*/ 	.byte	0x04, 0x0f
        /*0026*/ 	.short	(.L_1191 - .L_1190)


	//   ....[0]....
	.align		4
.L_1190:
        /*0028*/ 	.word	index@(__assertfail)


	//----- nvinfo : EIATTR_ANNOTATIONS
	.align		4
.L_1191:
        /*002c*/ 	.byte	0x04, 0x55
        /*002e*/ 	.short	(.L_1193 - .L_1192)


	//   ....[0]....
.L_1192:
        /* <DEDUP_REMOVED lines=50> */


	//----- nvinfo : EIATTR_MERCURY_ISA_VERSION
	.align		4
.L_1193:
        /*0338*/ 	.byte	0x03, 0x5f
        /*033a*/ 	.short	0x0101


	//----- nvinfo : EIATTR_UNUSED_LOAD_BYTE_OFFSET
	.align		4
        /*033c*/ 	.byte	0x04, 0x44
        /*033e*/ 	.short	(.L_1195 - .L_1194)


	//   ....[0]....
.L_1194:
        /*0340*/ 	.word	0x00000ae0
        /*0344*/ 	.word	0x0000fff0


	//   ....[1]....
        /*0348*/ 	.word	0x00015ac0
        /*034c*/ 	.word	0x0000fff0


	//----- nvinfo : EIATTR_INT_WARP_WIDE_INSTR_OFFSETS
	.align		4
.L_1195:
        /*0350*/ 	.byte	0x04, 0x31
        /*0352*/ 	.short	(.L_1197 - .L_1196)


	//   ....[0]....
.L_1196:
        /*0354*/ 	.word	0x000001b0


	//   ....[1]....
        /*0358*/ 	.word	0x00000250


	//   ....[2]....
        /*035c*/ 	.word	0x000002c0


	//   ....[3]....
        /*0360*/ 	.word	0x000198f0


	//   ....[4]....
        /*0364*/ 	.word	0x00019980


	//   ....[5]....
        /*0368*/ 	.word	0x00019e10


	//   ....[6]....
        /*036c*/ 	.word	0x00019e40


	//   ....[7]....
        /*0370*/ 	.word	0x0001a040


	//   ....[8]....
        /*0374*/ 	.word	0x0001c1a0


	//   ....[9]....
        /*0378*/ 	.word	0x0001c230


	//----- nvinfo : EIATTR_COOP_GROUP_MASK_REGIDS
	.align		4
.L_1197:
        /*037c*/ 	.byte	0x04, 0x29
        /*037e*/ 	.short	(.L_1199 - .L_1198)


	//   ....[0]....
.L_1198:
        /*0380*/ 	.word	0xffffffff


	//   ....[1]....
        /*0384*/ 	.word	0xffffffff


	//   ....[2]....
        /*0388*/ 	.word	0xffffffff


	//   ....[3]....
        /*038c*/ 	.word	0xffffffff


	//   ....[4]....
        /*0390*/ 	.word	0xffffffff


	//   ....[5]....
        /*0394*/ 	.word	0xffffffff


	//   ....[6]....
        /*0398*/ 	.word	0xffffffff


	//   ....[7]....
        /*039c*/ 	.word	0xffffffff


	//   ....[8]....
        /*03a0*/ 	.word	0xffffffff


	//   ....[9]....
        /*03a4*/ 	.word	0xffffffff


	//   ....[10]....
        /*03a8*/ 	.word	0xffffffff


	//   ....[11]....
        /*03ac*/ 	.word	0xffffffff


	//   ....[12]....
        /*03b0*/ 	.word	0xffffffff


	//   ....[13]....
        /*03b4*/ 	.word	0xffffffff


	//   ....[14]....
        /*03b8*/ 	.word	0xffffffff


	//   ....[15]....
        /*03bc*/ 	.word	0xffffffff


	//   ....[16]....
        /*03c0*/ 	.word	0xffffffff


	//   ....[17]....
        /*03c4*/ 	.word	0xffffffff


	//   ....[18]....
        /*03c8*/ 	.word	0xffffffff


	//   ....[19]....
        /*03cc*/ 	.word	0xffffffff


	//   ....[20]....
        /*03d0*/ 	.word	0xffffffff


	//   ....[21]....
        /*03d4*/ 	.word	0xffffffff


	//   ....[22]....
        /*03d8*/ 	.word	0xffffffff


	//   ....[23]....
        /*03dc*/ 	.word	0xffffffff


	//   ....[24]....
        /*03e0*/ 	.word	0xffffffff


	//   ....[25]....
        /*03e4*/ 	.word	0xffffffff


	//   ....[26]....
        /*03e8*/ 	.word	0xffffffff


	//   ....[27]....
        /*03ec*/ 	.word	0xffffffff


	//   ....[28]....
        /*03f0*/ 	.word	0xffffffff


	//   ....[29]....
        /*03f4*/ 	.word	0xffffffff


	//   ....[30]....
        /*03f8*/ 	.word	0xffffffff


	//   ....[31]....
        /*03fc*/ 	.word	0xffffffff


	//   ....[32]....
        /*0400*/ 	.word	0xffffffff


	//   ....[33]....
        /*0404*/ 	.word	0xffffffff


	//   ....[34]....
        /*0408*/ 	.word	0xffffffff


	//   ....[35]....
        /*040c*/ 	.word	0xffffffff


	//   ....[36]....
        /*0410*/ 	.word	0xffffffff


	//   ....[37]....
        /*0414*/ 	.word	0xffffffff


	//   ....[38]....
        /*0418*/ 	.word	0xffffffff


	//   ....[39]....
        /*041c*/ 	.word	0xffffffff


	//   ....[40]....
        /*0420*/ 	.word	0xffffffff


	//   ....[41]....
        /*0424*/ 	.word	0xffffffff


	//   ....[42]....
        /*0428*/ 	.word	0xffffffff


	//   ....[43]....
        /*042c*/ 	.word	0xffffffff


	//   ....[44]....
        /*0430*/ 	.word	0xffffffff


	//   ....[45]....
        /*0434*/ 	.word	0xffffffff


	//   ....[46]....
        /*0438*/ 	.word	0xffffffff


	//   ....[47]....
        /*043c*/ 	.word	0xffffffff


	//   ....[48]....
        /*0440*/ 	.word	0xffffffff


	//   ....[49]....
        /*0444*/ 	.word	0xffffffff


	//   ....[50]....
        /*0448*/ 	.word	0xffffffff


	//   ....[51]....
        /*044c*/ 	.word	0xffffffff


	//   ....[52]....
        /*0450*/ 	.word	0xffffffff


	//   ....[53]....
        /*0454*/ 	.word	0xffffffff


	//   ....[54]....
        /*0458*/ 	.word	0xffffffff


	//   ....[55]....
        /*045c*/ 	.word	0xffffffff


	//   ....[56]....
        /*0460*/ 	.word	0xffffffff


	//   ....[57]....
        /*0464*/ 	.word	0xffffffff


	//   ....[58]....
        /*0468*/ 	.word	0x0500000f


	//   ....[59]....
        /*046c*/ 	.word	0x0500000f


	//   ....[60]....
        /*0470*/ 	.word	0x0500000f


	//   ....[61]....
        /*0474*/ 	.word	0x0500000f


	//   ....[62]....
        /*0478*/ 	.word	0x0500000f


	//   ....[63]....
        /*047c*/ 	.word	0x0500000f


	//   ....[64]....
        /*0480*/ 	.word	0x0500000f


	//   ....[65]....
        /*0484*/ 	.word	0x0500000f


	//   ....[66]....
        /*0488*/ 	.word	0x0500000f


	//   ....[67]....
        /*048c*/ 	.word	0x0500000f


	//   ....[68]....
        /*0490*/ 	.word	0x0500000f


	//   ....[69]....
        /*0494*/ 	.word	0x0500000f


	//   ....[70]....
        /*0498*/ 	.word	0x0500000f


	//   ....[71]....
        /*049c*/ 	.word	0x0500000f


	//   ....[72]....
        /*04a0*/ 	.word	0x0500000f


	//   ....[73]....
        /*04a4*/ 	.word	0x0500000f


	//   ....[74]....
        /*04a8*/ 	.word	0x0500000f


	//   ....[75]....
        /*04ac*/ 	.word	0x0500000f


	//   ....[76]....
        /*04b0*/ 	.word	0x0500000f


	//   ....[77]....
        /*04b4*/ 	.word	0x0500000f


	//   ....[78]....
        /*04b8*/ 	.word	0x0500000f


	//   ....[79]....
        /*04bc*/ 	.word	0x0500000f


	//   ....[80]....
        /*04c0*/ 	.word	0x0500000f


	//   ....[81]....
        /*04c4*/ 	.word	0x0500000f


	//   ....[82]....
        /*04c8*/ 	.word	0x0500000f


	//   ....[83]....
        /*04cc*/ 	.word	0x0500000f


	//   ....[84]....
        /*04d0*/ 	.word	0x0500000f


	//   ....[85]....
        /*04d4*/ 	.word	0x0500000f


	//   ....[86]....
        /*04d8*/ 	.word	0x0500000f


	//   ....[87]....
        /*04dc*/ 	.word	0x0500000f


	//   ....[88]....
        /*04e0*/ 	.word	0x0500000f


	//   ....[89]....
        /*04e4*/ 	.word	0x0500000f


	//   ....[90]....
        /*04e8*/ 	.word	0x0500000f


	//   ....[91]....
        /*04ec*/ 	.word	0x0500000f


	//   ....[92]....
        /*04f0*/ 	.word	0x0500000f


	//   ....[93]....
        /*04f4*/ 	.word	0x0500000f


	//   ....[94]....
        /*04f8*/ 	.word	0x0500000f


	//   ....[95]....
        /*04fc*/ 	.word	0x0500000f


	//   ....[96]....
        /*0500*/ 	.word	0x0500000f


	//   ....[97]....
        /*0504*/ 	.word	0x0500000f


	//   ....[98]....
        /*0508*/ 	.word	0x0500000f


	//   ....[99]....
        /*050c*/ 	.word	0x0500000f


	//   ....[100]....
        /*0510*/ 	.word	0x0500000f


	//   ....[101]....
        /*0514*/ 	.word	0x0500000f


	//   ....[102]....
        /*0518*/ 	.word	0x0500000f


	//   ....[103]....
        /*051c*/ 	.word	0x0500000f


	//   ....[104]....
        /*0520*/ 	.word	0x0500000f


	//   ....[105]....
        /*0524*/ 	.word	0x0500000f


	//   ....[106]....
        /*0528*/ 	.word	0x0500000f


	//   ....[107]....
        /*052c*/ 	.word	0x0500000f


	//   ....[108]....
        /*0530*/ 	.word	0x0500000f


	//   ....[109]....
        /*0534*/ 	.word	0x0500000f


	//   ....[110]....
        /*0538*/ 	.word	0x0500000f


	//----- nvinfo : EIATTR_COOP_GROUP_INSTR_OFFSETS
	.align		4
.L_1199:
        /*053c*/ 	.byte	0x04, 0x28
        /*053e*/ 	.short	(.L_1201 - .L_1200)


	//   ....[0]....
.L_1200:
        /*0540*/ 	.word	0x00000060


	//   ....[1]....
        /*0544*/ 	.word	0x000001c0


	//   ....[2]....
        /*0548*/ 	.word	0x00000270


	//   ....[3]....
        /*054c*/ 	.word	0x00000430


	//   ....[4]....
        /*0550*/ 	.word	0x00000590


	//   ....[5]....
        /*0554*/ 	.word	0x000006b0


	//   ....[6]....
        /*0558*/ 	.word	0x00000810


	//   ....[7]....
        /*055c*/ 	.word	0x00008700


	//   ....[8]....
        /*0560*/ 	.word	0x0000eac0


	//   ....[9]....
        /*0564*/ 	.word	0x0000eb30


	//   ....[10]....
        /*0568*/ 	.word	0x0000f470


	//   ....[11]....
        /*056c*/ 	.word	0x0000f4e0


	//   ....[12]....
        /*0570*/ 	.word	0x00011310


	//   ....[13]....
        /*0574*/ 	.word	0x00011400


	//   ....[14]....
        /*0578*/ 	.word	0x00011be0


	//   ....[15]....
        /*057c*/ 	.word	0x00011c40


	//   ....[16]....
        /*0580*/ 	.word	0x000137b0


	//   ....[17]....
        /*0584*/ 	.word	0x000137e0


	//   ....[18]....
        /*0588*/ 	.word	0x00013e50


	//   ....[19]....
        /*058c*/ 	.word	0x00013f90


	//   ....[20]....
        /*0590*/ 	.word	0x00015110


	//   ....[21]....
        /*0594*/ 	.word	0x00015140


	//   ....[22]....
        /*0598*/ 	.word	0x00015230


	//   ....[23]....
        /*059c*/ 	.word	0x00015260


	//   ....[24]....
        /*05a0*/ 	.word	0x00017780


	//   ....[25]....
        /*05a4*/ 	.word	0x00017900


	//   ....[26]....
        /*05a8*/ 	.word	0x00017930


	//   ....[27]....
        /*05ac*/ 	.word	0x00017970


	//   ....[28]....
        /*05b0*/ 	.word	0x000179d0


	//   ....[29]....
        /*05b4*/ 	.word	0x00017a30


	//   ....[30]....
        /*05b8*/ 	.word	0x00017a80


	//   ....[31]....
        /*05bc*/ 	.word	0x00017c30


	//   ....[32]....
        /*05c0*/ 	.word	0x00017c90


	//   ....[33]....
        /*05c4*/ 	.word	0x00017cd0


	//   ....[34]....
        /*05c8*/ 	.word	0x00017d10


	//   ....[35]....
        /*05cc*/ 	.word	0x00017d40


	//   ....[36]....
        /*05d0*/ 	.word	0x00017d70


	//   ....[37]....
        /*05d4*/ 	.word	0x00017e00


	//   ....[38]....
        /*05d8*/ 	.word	0x00017e60


	//   ....[39]....
        /*05dc*/ 	.word	0x00017ef0


	//   ....[40]....
        /*05e0*/ 	.word	0x0001c670


	//   ....[41]....
        /*05e4*/ 	.word	0x0001c680


	//   ....[42]....
        /*05e8*/ 	.word	0x0001c790


	//   ....[43]....
        /*05ec*/ 	.word	0x0001c7f0


	//   ....[44]....
        /*05f0*/ 	.word	0x0001c830


	//   ....[45]....
        /*05f4*/ 	.word	0x0001c870


	//   ....[46]....
        /*05f8*/ 	.word	0x0001c8a0


	//   ....[47]....
        /*05fc*/ 	.word	0x0001c8d0


	//   ....[48]....
        /*0600*/ 	.word	0x0001ca60


	//   ....[49]....
        /*0604*/ 	.word	0x0001cac0


	//   ....[50]....
        /*0608*/ 	.word	0x0001cb00


	//   ....[51]....
        /*060c*/ 	.word	0x0001cb40


	//   ....[52]....
        /*0610*/ 	.word	0x0001cb70


	//   ....[53]....
        /*0614*/ 	.word	0x0001cba0


	//   ....[54]....
        /*0618*/ 	.word	0x0001cc60


	//   ....[55]....
        /*061c*/ 	.word	0x0001cc80


	//   ....[56]....
        /*0620*/ 	.word	0x0001ccf0


	//   ....[57]....
        /*0624*/ 	.word	0x0001d380


	//   ....[58]....
        /*0628*/ 	.word	0x0001d7c0


	//   ....[59]....
        /*062c*/ 	.word	0x0001d870


	//   ....[60]....
        /*0630*/ 	.word	0x0001d910


	//   ....[61]....
        /*0634*/ 	.word	0x0001d9b0


	//   ....[62]....
        /*0638*/ 	.word	0x0001da50


	//   ....[63]....
        /*063c*/ 	.word	0x0001daf0


	//   ....[64]....
        /*0640*/ 	.word	0x0001db90


	//   ....[65]....
        /*0644*/ 	.word	0x0001dc30


	//   ....[66]....
        /*0648*/ 	.word	0x0001dcd0


	//   ....[67]....
        /*064c*/ 	.word	0x0001dd70


	//   ....[68]....
        /*0650*/ 	.word	0x0001de10


	//   ....[69]....
        /*0654*/ 	.word	0x0001deb0


	//   ....[70]....
        /*0658*/ 	.word	0x0001df50


	//   ....[71]....
        /*065c*/ 	.word	0x0001dff0


	//   ....[72]....
        /*0660*/ 	.word	0x0001e090


	//   ....[73]....
        /*0664*/ 	.word	0x0001e130


	//   ....[74]....
        /*0668*/ 	.word	0x0001e1d0


	//   ....[75]....
        /*066c*/ 	.word	0x0001e2c0


	//   ....[76]....
        /*0670*/ 	.word	0x0001e360


	//   ....[77]....
        /*0674*/ 	.word	0x0001e400


	//   ....[78]....
        /*0678*/ 	.word	0x0001e4a0


	//   ....[79]....
        /*067c*/ 	.word	0x0001e540


	//   ....[80]....
        /*0680*/ 	.word	0x0001e5e0


	//   ....[81]....
        /*0684*/ 	.word	0x0001e680


	//   ....[82]....
        /*0688*/ 	.word	0x0001e720


	//   ....[83]....
        /*068c*/ 	.word	0x0001e7c0


	//   ....[84]....
        /*0690*/ 	.word	0x0001e860


	//   ....[85]....
        /*0694*/ 	.word	0x0001e900


	//   ....[86]....
        /*0698*/ 	.word	0x0001e9a0


	//   ....[87]....
        /*069c*/ 	.word	0x0001ea40


	//   ....[88]....
        /*06a0*/ 	.word	0x0001eae0


	//   ....[89]....
        /*06a4*/ 	.word	0x0001eb80


	//   ....[90]....
        /*06a8*/ 	.word	0x0001ec20


	//   ....[91]....
        /*06ac*/ 	.word	0x0001ef20


	//   ....[92]....
        /*06b0*/ 	.word	0x0001f200


	//   ....[93]....
        /*06b4*/ 	.word	0x0001f620


	//   ....[94]....
        /*06b8*/ 	.word	0x0001f6b0


	//   ....[95]....
        /*06bc*/ 	.word	0x0001f750


	//   ....[96]....
        /*06c0*/ 	.word	0x0001f800


	//   ....[97]....
        /*06c4*/ 	.word	0x0001f880


	//   ....[98]....
        /*06c8*/ 	.word	0x0001f900


	//   ....[99]....
        /*06cc*/ 	.word	0x0001f980


	//   ....[100]....
        /*06d0*/ 	.word	0x0001fa00


	//   ....[101]....
        /*06d4*/ 	.word	0x0001fa90


	//   ....[102]....
        /*06d8*/ 	.word	0x0001fb50


	//   ....[103]....
        /*06dc*/ 	.word	0x0001fbd0


	//   ....[104]....
        /*06e0*/ 	.word	0x0001fc50


	//   ....[105]....
        /*06e4*/ 	.word	0x0001fcd0


	//   ....[106]....
        /*06e8*/ 	.word	0x0001fd50


	//   ....[107]....
        /*06ec*/ 	.word	0x0001fdc0


	//   ....[108]....
        /*06f0*/ 	.word	0x0001fe60


	//   ....[109]....
        /*06f4*/ 	.word	0x0001fef0


	//   ....[110]....
        /*06f8*/ 	.word	0x00020020


	//----- nvinfo : EIATTR_REG_RECONFIG
	.align		4
.L_1201:
        /*06fc*/ 	.byte	0x01, 0x54
	.zero		2


	//----- nvinfo : EIATTR_SYSCALL_OFFSETS
	.align		4
        /*0700*/ 	.byte	0x04, 0x46
        /*0702*/ 	.short	(.L_1203 - .L_1202)


	//   ....[0]....
.L_1202:
        /*0704*/ 	.word	0x000018d0


	//   ....[1]....
        /*0708*/ 	.word	0x00001a20


	//   ....[2]....
        /*070c*/ 	.word	0x00008890


	//   ....[3]....
        /*0710*/ 	.word	0x00008d00


	//   ....[4]....
        /*0714*/ 	.word	0x00019b10


	//   ....[5]....
        /*0718*/ 	.word	0x00019c50


	//   ....[6]....
        /*071c*/ 	.word	0x00019d50


	//----- nvinfo : EIATTR_MBARRIER_INSTR_OFFSETS
	.align		4
.L_1203:
        /*0720*/ 	.byte	0x04, 0x39
        /*0722*/ 	.short	(.L_1205 - .L_1204)


	//   ....[0]....
.L_1204:
        /*0724*/ 	.word	0x000002e0
        /*0728*/ 	.word	0x000000ff
        /*072c*/ 	.word	0x00028800
        /*0730*/ 	.short	0x0100
        /*0732*/ 	.byte	0x08
	.zero		1


	//   ....[1]....
        /*0734*/ 	.word	0x000002f0
        /*0738*/ 	.word	0x000000ff
        /*073c*/ 	.word	0x00028820
        /*0740*/ 	.short	0x0100
        /*0742*/ 	.byte	0x08
	.zero		1


	//   ....[2]....
        /*0744*/ 	.word	0x000003e0
        /*0748*/ 	.word	0x000000ff
        /*074c*/ 	.word	0x00028830
        /*0750*/ 	.short	0x0100
        /*0752*/ 	.byte	0x08
	.zero		1


	//   ....[3]....
        /*0754*/ 	.word	0x000003f0
        /*0758*/ 	.word	0x000000ff
        /*075c*/ 	.word	0x00028840
        /*0760*/ 	.short	0x0100
        /*0762*/ 	.byte	0x08
	.zero		1


	//   ....[4]....
        /*0764*/ 	.word	0x00000400
        /*0768*/ 	.word	0x000000ff
        /*076c*/ 	.word	0x00028838
        /*0770*/ 	.short	0x0100
        /*0772*/ 	.byte	0x08
	.zero		1


	//   ....[5]....
        /*0774*/ 	.word	0x00000410
        /*0778*/ 	.word	0x000000ff
        /*077c*/ 	.word	0x00028848
        /*0780*/ 	.short	0x0100
        /*0782*/ 	.byte	0x08
	.zero		1


	//   ....[6]....
        /*0784*/ 	.word	0x00000540
        /*0788*/ 	.word	0x000000ff
        /*078c*/ 	.word	0x00028850
        /*0790*/ 	.short	0x0100
        /*0792*/ 	.byte	0x08
	.zero		1


	//   ....[7]....
        /*0794*/ 	.word	0x00000550
        /*0798*/ 	.word	0x000000ff
        /*079c*/ 	.word	0x00028860
        /*07a0*/ 	.short	0x0100
        /*07a2*/ 	.byte	0x08
	.zero		1


	//   ....[8]....
        /*07a4*/ 	.word	0x00000560
        /*07a8*/ 	.word	0x000000ff
        /*07ac*/ 	.word	0x00028858
        /*07b0*/ 	.short	0x0100
        /*07b2*/ 	.byte	0x08
	.zero		1


	//   ....[9]....
        /*07b4*/ 	.word	0x00000570
        /*07b8*/ 	.word	0x000000ff
        /*07bc*/ 	.word	0x00028868
        /*07c0*/ 	.short	0x0100
        /*07c2*/ 	.byte	0x08
	.zero		1


	//   ....[10]....
        /*07c4*/ 	.word	0x00000660
        /*07c8*/ 	.word	0x000000ff
        /*07cc*/ 	.word	0x00028870
        /*07d0*/ 	.short	0x0100
        /*07d2*/ 	.byte	0x06
	.zero		1


	//   ....[11]....
        /*07d4*/ 	.word	0x00000670
        /*07d8*/ 	.word	0x000000ff
        /*07dc*/ 	.word	0x00028880
        /*07e0*/ 	.short	0x0100
        /*07e2*/ 	.byte	0x06
	.zero		1


	//   ....[12]....
        /*07e4*/ 	.word	0x00000680
        /*07e8*/ 	.word	0x000000ff
        /*07ec*/ 	.word	0x00028878
        /*07f0*/ 	.short	0x0100
        /*07f2*/ 	.byte	0x06
	.zero		1


	//   ....[13]....
        /*07f4*/ 	.word	0x00000690
        /*07f8*/ 	.word	0x000000ff
        /*07fc*/ 	.word	0x00028888
        /*0800*/ 	.short	0x0100
        /*0802*/ 	.byte	0x06
	.zero		1


	//   ....[14]....
        /*0804*/ 	.word	0x000007c0
        /*0808*/ 	.word	0x000000ff
        /*080c*/ 	.word	0x00028890
        /*0810*/ 	.short	0x0100
        /*0812*/ 	.byte	0x08
	.zero		1


	//   ....[15]....
        /*0814*/ 	.word	0x000007d0
        /*0818*/ 	.word	0x000000ff
        /*081c*/ 	.word	0x000288a0
        /*0820*/ 	.short	0x0100
        /*0822*/ 	.byte	0x08
	.zero		1


	//   ....[16]....
        /*0824*/ 	.word	0x000007e0
        /*0828*/ 	.word	0x000000ff
        /*082c*/ 	.word	0x00028898
        /*0830*/ 	.short	0x0100
        /*0832*/ 	.byte	0x08
	.zero		1


	//   ....[17]....
        /*0834*/ 	.word	0x000007f0
        /*0838*/ 	.word	0x000000ff
        /*083c*/ 	.word	0x000288a8
        /*0840*/ 	.short	0x0100
        /*0842*/ 	.byte	0x08
	.zero		1


	//   ....[18]....
        /*0844*/ 	.word	0x00000920
        /*0848*/ 	.word	0x000000ff
        /*084c*/ 	.word	0x000288b0
        /*0850*/ 	.short	0x0100
        /*0852*/ 	.byte	0x08
	.zero		1


	//   ....[19]....
        /*0854*/ 	.word	0x00000930
        /*0858*/ 	.word	0x000000ff
        /*085c*/ 	.word	0x000288c0
        /*0860*/ 	.short	0x0100
        /*0862*/ 	.byte	0x08
	.zero		1


	//   ....[20]....
        /*0864*/ 	.word	0x00000940
        /*0868*/ 	.word	0x000000ff
        /*086c*/ 	.word	0x000288b8
        /*0870*/ 	.short	0x0100
        /*0872*/ 	.byte	0x08
	.zero		1


	//   ....[21]....
        /*0874*/ 	.word	0x00000950
        /*0878*/ 	.word	0x000000ff
        /*087c*/ 	.word	0x000288c8
        /*0880*/ 	.short	0x0100
        /*0882*/ 	.byte	0x08
	.zero		1


	//   ....[22]....
        /*0884*/ 	.word	0x00003040
        /*0888*/ 	.word	0x00000069
        /*088c*/ 	.word	0x00028890
        /*0890*/ 	.short	0x010a
        /*0892*/ 	.byte	0x3f
	.zero		1


	//   ....[23]....
        /*0894*/ 	.word	0x000055e0
        /*0898*/ 	.word	0x00000069
        /*089c*/ 	.word	0x00028890
        /*08a0*/ 	.short	0x010a
        /*08a2*/ 	.byte	0x3f
	.zero		1


	//   ....[24]....
        /*08a4*/ 	.word	0x000076c0
        /*08a8*/ 	.word	0x00000069
        /*08ac*/ 	.word	0x00028890
        /*08b0*/ 	.short	0x010a
        /*08b2*/ 	.byte	0x3f
	.zero		1


	//   ....[25]....
        /*08b4*/ 	.word	0x00007d20
        /*08b8*/ 	.word	0x0000002c
        /*08bc*/ 	.word	0x00000000
        /*08c0*/ 	.short	0x0101
        /*08c2*/ 	.byte	0x3f
	.zero		1


	//   ....[26]....
        /*08c4*/ 	.word	0x00007d60
        /*08c8*/ 	.word	0x00000069
        /*08cc*/ 	.word	0x000288b0
        /*08d0*/ 	.short	0x010a
        /*08d2*/ 	.byte	0x3f
	.zero		1


	//   ....[27]....
        /*08d4*/ 	.word	0x000083b0
        /*08d8*/ 	.word	0x00000069
        /*08dc*/ 	.word	0x00000000
        /*08e0*/ 	.short	0x0101
        /*08e2*/ 	.byte	0x3f
	.zero		1


	//   ....[28]....
        /*08e4*/ 	.word	0x00008910
        /*08e8*/ 	.word	0x00000002
        /*08ec*/ 	.word	0x00028800
        /*08f0*/ 	.short	0x010a
        /*08f2*/ 	.byte	0x3f
	.zero		1


	//   ....[29]....
        /*08f4*/ 	.word	0x00008960
        /*08f8*/ 	.word	0x00000002
        /*08fc*/ 	.word	0x00028800
        /*0900*/ 	.short	0x010a
        /*0902*/ 	.byte	0x3f
	.zero		1


	//   ....[30]....
        /*0904*/ 	.word	0x00009bb0
        /*0908*/ 	.word	0x00000002
        /*090c*/ 	.word	0x00028800
        /*0910*/ 	.short	0x010a
        /*0912*/ 	.byte	0x3f
	.zero		1


	//   ....[31]....
        /*0914*/ 	.word	0x0000bfc0
        /*0918*/ 	.word	0x00000002
        /*091c*/ 	.word	0x00028800
        /*0920*/ 	.short	0x010a
        /*0922*/ 	.byte	0x3f
	.zero		1


	//   ....[32]....
        /*0924*/ 	.word	0x0000dae0
        /*0928*/ 	.word	0x00000003
        /*092c*/ 	.word	0x00028830
        /*0930*/ 	.short	0x010a
        /*0932*/ 	.byte	0x3f
	.zero		1


	//   ....[33]....
        /*0934*/ 	.word	0x0000db60
        /*0938*/ 	.word	0x00000003
        /*093c*/ 	.word	0x00028830
        /*0940*/ 	.short	0x010a
        /*0942*/ 	.byte	0x3f
	.zero		1


	//   ....[34]....
        /*0944*/ 	.word	0x0000e4a0
        /*0948*/ 	.word	0x00000003
        /*094c*/ 	.word	0x00000000
        /*0950*/ 	.short	0x0101
        /*0952*/ 	.byte	0x3f
	.zero		1


	//   ....[35]....
        /*0954*/ 	.word	0x00010390
        /*0958*/ 	.word	0x00000000
        /*095c*/ 	.word	0x00028830
        /*0960*/ 	.short	0x010a
        /*0962*/ 	.byte	0x3f
	.zero		1


	//   ....[36]....
        /*0964*/ 	.word	0x000103e0
        /*0968*/ 	.word	0x00000000
        /*096c*/ 	.word	0x00028830
        /*0970*/ 	.short	0x010a
        /*0972*/ 	.byte	0x3f
	.zero		1


	//   ....[37]....
        /*0974*/ 	.word	0x00010830
        /*0978*/ 	.word	0x00000007
        /*097c*/ 	.word	0x00028850
        /*0980*/ 	.short	0x010a
        /*0982*/ 	.byte	0x3f
	.zero		1


	//   ....[38]....
        /*0984*/ 	.word	0x00010870
        /*0988*/ 	.word	0x00000007
        /*098c*/ 	.word	0x00028850
        /*0990*/ 	.short	0x010a
        /*0992*/ 	.byte	0x3f
	.zero		1


	//   ....[39]....
        /*0994*/ 	.word	0x00012480
        /*0998*/ 	.word	0x00000003
        /*099c*/ 	.word	0x00000000
        /*09a0*/ 	.short	0x0101
        /*09a2*/ 	.byte	0x3f
	.zero		1


	//   ....[40]....
        /*09a4*/ 	.word	0x00012520
        /*09a8*/ 	.word	0x0000002b
        /*09ac*/ 	.word	0x00000000
        /*09b0*/ 	.short	0x0101
        /*09b2*/ 	.byte	0x3f
	.zero		1


	//   ....[41]....
        /*09b4*/ 	.word	0x00012e90
        /*09b8*/ 	.word	0x00000000
        /*09bc*/ 	.word	0x00028830
        /*09c0*/ 	.short	0x010a
        /*09c2*/ 	.byte	0x3f
	.zero		1


	//   ....[42]....
        /*09c4*/ 	.word	0x00012ee0
        /*09c8*/ 	.word	0x00000000
        /*09cc*/ 	.word	0x00028830
        /*09d0*/ 	.short	0x010a
        /*09d2*/ 	.byte	0x3f
	.zero		1


	//   ....[43]....
        /*09d4*/ 	.word	0x00013330
        /*09d8*/ 	.word	0x00000007
        /*09dc*/ 	.word	0x00028850
        /*09e0*/ 	.short	0x010a
        /*09e2*/ 	.byte	0x3f
	.zero		1


	//   ....[44]....
        /*09e4*/ 	.word	0x00013370
        /*09e8*/ 	.word	0x00000007
        /*09ec*/ 	.word	0x00028850
        /*09f0*/ 	.short	0x010a
        /*09f2*/ 	.byte	0x3f
	.zero		1


	//   ....[45]....
        /*09f4*/ 	.word	0x00014510
        /*09f8*/ 	.word	0x0000001b
        /*09fc*/ 	.word	0x00000000
        /*0a00*/ 	.short	0x0101
        /*0a02*/ 	.byte	0x3f
	.zero		1


	//   ....[46]....
        /*0a04*/ 	.word	0x00014680
        /*0a08*/ 	.word	0x0000001f
        /*0a0c*/ 	.word	0x00000000
        /*0a10*/ 	.short	0x0101
        /*0a12*/ 	.byte	0x3f
	.zero		1


	//   ....[47]....
        /*0a14*/ 	.word	0x00015000
        /*0a18*/ 	.word	0x0000000c
        /*0a1c*/ 	.word	0x00028850
        /*0a20*/ 	.short	0x010a
        /*0a22*/ 	.byte	0x3f
	.zero		1


	//   ....[48]....
        /*0a24*/ 	.word	0x00015080
        /*0a28*/ 	.word	0x0000000c
        /*0a2c*/ 	.word	0x00028850
        /*0a30*/ 	.short	0x010a
        /*0a32*/ 	.byte	0x3f
	.zero		1


	//   ....[49]....
        /*0a34*/ 	.word	0x00015630
        /*0a38*/ 	.word	0x0000000a
        /*0a3c*/ 	.word	0x00000000
        /*0a40*/ 	.short	0x0101
        /*0a42*/ 	.byte	0x3f
	.zero		1


	//   ....[50]....
        /*0a44*/ 	.word	0x00016860
        /*0a48*/ 	.word	0x00000000
        /*0a4c*/ 	.word	0x00000000
        /*0a50*/ 	.short	0x0101
        /*0a52*/ 	.byte	0x3f
	.zero		1


	//   ....[51]....
        /*0a54*/ 	.word	0x00018d30
        /*0a58*/ 	.word	0x00000009
        /*0a5c*/ 	.word	0x00028820
        /*0a60*/ 	.short	0x010a
        /*0a62*/ 	.byte	0x3f
	.zero		1


	//   ....[52]....
        /*0a64*/ 	.word	0x00018dc0
        /*0a68*/ 	.word	0x00000005
        /*0a6c*/ 	.word	0x000288a0
        /*0a70*/ 	.short	0x010a
        /*0a72*/ 	.byte	0x3f
	.zero		1


	//   ....[53]....
        /*0a74*/ 	.word	0x00018ff0
        /*0a78*/ 	.word	0x00000005
        /*0a7c*/ 	.word	0x000288c0
        /*0a80*/ 	.short	0x010a
        /*0a82*/ 	.byte	0x3f
	.zero		1


	//   ....[54]....
        /*0a84*/ 	.word	0x00019370
        /*0a88*/ 	.word	0x00000006
        /*0a8c*/ 	.word	0x000288a0
        /*0a90*/ 	.short	0x010a
        /*0a92*/ 	.byte	0x3f
	.zero		1


	//   ....[55]....
        /*0a94*/ 	.word	0x00019580
        /*0a98*/ 	.word	0x00000006
        /*0a9c*/ 	.word	0x000288c0
        /*0aa0*/ 	.short	0x010a
        /*0aa2*/ 	.byte	0x3f
	.zero		1


	//   ....[56]....
        /*0aa4*/ 	.word	0x0001a370
        /*0aa8*/ 	.word	0x00000007
        /*0aac*/ 	.word	0x00028840
        /*0ab0*/ 	.short	0x010a
        /*0ab2*/ 	.byte	0x3f
	.zero		1


	//   ....[57]....
        /*0ab4*/ 	.word	0x0001a840
        /*0ab8*/ 	.word	0x0000000a
        /*0abc*/ 	.word	0x00028820
        /*0ac0*/ 	.short	0x010a
        /*0ac2*/ 	.byte	0x3f
	.zero		1


	//   ....[58]....
        /*0ac4*/ 	.word	0x0001ab60
        /*0ac8*/ 	.word	0x00000008
        /*0acc*/ 	.word	0x00028840
        /*0ad0*/ 	.short	0x010a
        /*0ad2*/ 	.byte	0x3f
	.zero		1


	//   ....[59]....
        /*0ad4*/ 	.word	0x0001ae10
        /*0ad8*/ 	.word	0x00000008
        /*0adc*/ 	.word	0x00028860
        /*0ae0*/ 	.short	0x010a
        /*0ae2*/ 	.byte	0x3f
	.zero		1


	//   ....[60]....
        /*0ae4*/ 	.word	0x0001b3c0
        /*0ae8*/ 	.word	0x00000002
        /*0aec*/ 	.word	0x00028840
        /*0af0*/ 	.short	0x010a
        /*0af2*/ 	.byte	0x3f
	.zero		1


	//   ....[61]....
        /*0af4*/ 	.word	0x0001b670
        /*0af8*/ 	.word	0x00000002
        /*0afc*/ 	.word	0x00028860
        /*0b00*/ 	.short	0x010a
        /*0b02*/ 	.byte	0x3f
	.zero		1


	//   ....[62]....
        /*0b04*/ 	.word	0x0001bb90
        /*0b08*/ 	.word	0x00000002
        /*0b0c*/ 	.word	0x00028840
        /*0b10*/ 	.short	0x010a
        /*0b12*/ 	.byte	0x3f
	.zero		1


	//   ....[63]....
        /*0b14*/ 	.word	0x0001be30
        /*0b18*/ 	.word	0x00000002
        /*0b1c*/ 	.word	0x00028860
        /*0b20*/ 	.short	0x010a
        /*0b22*/ 	.byte	0x3f
	.zero		1


	//   ....[64]....
        /*0b24*/ 	.word	0x0001c2f0
        /*0b28*/ 	.word	0x00000000
        /*0b2c*/ 	.word	0x00028860
        /*0b30*/ 	.short	0x010a
        /*0b32*/ 	.byte	0x3f
	.zero		1


	//   ....[65]....
        /*0b34*/ 	.word	0x0001d300
        /*0b38*/ 	.word	0x00000000
        /*0b3c*/ 	.word	0x00028820
        /*0b40*/ 	.short	0x010a
        /*0b42*/ 	.byte	0x3f
	.zero		1


	//   ....[66]....
        /*0b44*/ 	.word	0x0001d4b0
        /*0b48*/ 	.word	0x00000006
        /*0b4c*/ 	.word	0x00000000
        /*0b50*/ 	.short	0x010a
        /*0b52*/ 	.byte	0x3f
	.zero		1


	//   ....[67]....
        /*0b54*/ 	.word	0x0001d520
        /*0b58*/ 	.word	0x00000007
        /*0b5c*/ 	.word	0x00000000
        /*0b60*/ 	.short	0x010a
        /*0b62*/ 	.byte	0x3f
	.zero		1


	//   ....[68]....
        /*0b64*/ 	.word	0x0001d590
        /*0b68*/ 	.word	0x00000004
        /*0b6c*/ 	.word	0x00000000
        /*0b70*/ 	.short	0x010a
        /*0b72*/ 	.byte	0x3f
	.zero		1


	//   ....[69]....
        /*0b74*/ 	.word	0x0001d5c0
        /*0b78*/ 	.word	0x00000003
        /*0b7c*/ 	.word	0x00000000
        /*0b80*/ 	.short	0x010a
        /*0b82*/ 	.byte	0x3f
	.zero		1


	//   ....[70]....
        /*0b84*/ 	.word	0x0001d620
        /*0b88*/ 	.word	0x00000069
        /*0b8c*/ 	.word	0x00028890
        /*0b90*/ 	.short	0x010a
        /*0b92*/ 	.byte	0x3f
	.zero		1


	//   ....[71]....
        /*0b94*/ 	.word	0x0001d670
        /*0b98*/ 	.word	0x00000069
        /*0b9c*/ 	.word	0x00028890
        /*0ba0*/ 	.short	0x010a
        /*0ba2*/ 	.byte	0x3f
	.zero		1


	//   ....[72]....
        /*0ba4*/ 	.word	0x0001d6c0
        /*0ba8*/ 	.word	0x00000069
        /*0bac*/ 	.word	0x00028890
        /*0bb0*/ 	.short	0x010a
        /*0bb2*/ 	.byte	0x3f
	.zero		1


	//   ....[73]....
        /*0bb4*/ 	.word	0x0001d710
        /*0bb8*/ 	.word	0x00000069
        /*0bbc*/ 	.word	0x000288b0
        /*0bc0*/ 	.short	0x010a
        /*0bc2*/ 	.byte	0x3f
	.zero		1


	//   ....[74]....
        /*0bc4*/ 	.word	0x0001e210
        /*0bc8*/ 	.word	0x00000002
        /*0bcc*/ 	.word	0x00028800
        /*0bd0*/ 	.short	0x010a
        /*0bd2*/ 	.byte	0x3f
	.zero		1


	//   ....[75]....
        /*0bd4*/ 	.word	0x0001ec60
        /*0bd8*/ 	.word	0x00000002
        /*0bdc*/ 	.word	0x00028800
        /*0be0*/ 	.short	0x010a
        /*0be2*/ 	.byte	0x3f
	.zero		1


	//   ....[76]....
        /*0be4*/ 	.word	0x0001ecb0
        /*0be8*/ 	.word	0x00000003
        /*0bec*/ 	.word	0x00028830
        /*0bf0*/ 	.short	0x010a
        /*0bf2*/ 	.byte	0x3f
	.zero		1


	//   ....[77]....
        /*0bf4*/ 	.word	0x0001ed00
        /*0bf8*/ 	.word	0x00000000
        /*0bfc*/ 	.word	0x00028830
        /*0c00*/ 	.short	0x010a
        /*0c02*/ 	.byte	0x3f
	.zero		1


	//   ....[78]....
        /*0c04*/ 	.word	0x0001ed50
        /*0c08*/ 	.word	0x00000007
        /*0c0c*/ 	.word	0x00028850
        /*0c10*/ 	.short	0x010a
        /*0c12*/ 	.byte	0x3f
	.zero		1


	//   ....[79]....
        /*0c14*/ 	.word	0x0001eda0
        /*0c18*/ 	.word	0x00000000
        /*0c1c*/ 	.word	0x00028830
        /*0c20*/ 	.short	0x010a
        /*0c22*/ 	.byte	0x3f
	.zero		1


	//   ....[80]....
        /*0c24*/ 	.word	0x0001edf0
        /*0c28*/ 	.word	0x00000007
        /*0c2c*/ 	.word	0x00028850
        /*0c30*/ 	.short	0x010a
        /*0c32*/ 	.byte	0x3f
	.zero		1


	//   ....[81]....
        /*0c34*/ 	.word	0x0001ee40
        /*0c38*/ 	.word	0x0000000c
        /*0c3c*/ 	.word	0x00028850
        /*0c40*/ 	.short	0x010a
        /*0c42*/ 	.byte	0x3f
	.zero		1


	//   ....[82]....
        /*0c44*/ 	.word	0x0001efe0
        /*0c48*/ 	.word	0x00000009
        /*0c4c*/ 	.word	0x00028820
        /*0c50*/ 	.short	0x010a
        /*0c52*/ 	.byte	0x3f
	.zero		1


	//   ....[83]....
        /*0c54*/ 	.word	0x0001f030
        /*0c58*/ 	.word	0x00000005
        /*0c5c*/ 	.word	0x000288a0
        /*0c60*/ 	.short	0x010a
        /*0c62*/ 	.byte	0x3f
	.zero		1


	//   ....[84]....
        /*0c64*/ 	.word	0x0001f080
        /*0c68*/ 	.word	0x00000005
        /*0c6c*/ 	.word	0x000288c0
        /*0c70*/ 	.short	0x010a
        /*0c72*/ 	.byte	0x3f
	.zero		1


	//   ....[85]....
        /*0c74*/ 	.word	0x0001f0d0
        /*0c78*/ 	.word	0x00000006
        /*0c7c*/ 	.word	0x000288a0
        /*0c80*/ 	.short	0x010a
        /*0c82*/ 	.byte	0x3f
	.zero		1


	//   ....[86]....
        /*0c84*/ 	.word	0x0001f120
        /*0c88*/ 	.word	0x00000006
        /*0c8c*/ 	.word	0x000288c0
        /*0c90*/ 	.short	0x010a
        /*0c92*/ 	.byte	0x3f
	.zero		1


	//   ....[87]....
        /*0c94*/ 	.word	0x0001f2c0
        /*0c98*/ 	.word	0x00000007
        /*0c9c*/ 	.word	0x00028840
        /*0ca0*/ 	.short	0x010a
        /*0ca2*/ 	.byte	0x3f
	.zero		1


	//   ....[88]....
        /*0ca4*/ 	.word	0x0001f340
        /*0ca8*/ 	.word	0x00000003
        /*0cac*/ 	.word	0x00028820
        /*0cb0*/ 	.short	0x010a
        /*0cb2*/ 	.byte	0x3f
	.zero		1


	//   ....[89]....
        /*0cb4*/ 	.word	0x0001f390
        /*0cb8*/ 	.word	0x00000008
        /*0cbc*/ 	.word	0x00028840
        /*0cc0*/ 	.short	0x010a
        /*0cc2*/ 	.byte	0x3f
	.zero		1


	//   ....[90]....
        /*0cc4*/ 	.word	0x0001f3e0
        /*0cc8*/ 	.word	0x00000008
        /*0ccc*/ 	.word	0x00028860
        /*0cd0*/ 	.short	0x010a
        /*0cd2*/ 	.byte	0x3f
	.zero		1


	//   ....[91]....
        /*0cd4*/ 	.word	0x0001f430
        /*0cd8*/ 	.word	0x00000002
        /*0cdc*/ 	.word	0x00028840
        /*0ce0*/ 	.short	0x010a
        /*0ce2*/ 	.byte	0x3f
	.zero		1


	//   ....[92]....
        /*0ce4*/ 	.word	0x0001f480
        /*0ce8*/ 	.word	0x00000002
        /*0cec*/ 	.word	0x00028860
        /*0cf0*/ 	.short	0x010a
        /*0cf2*/ 	.byte	0x3f
	.zero		1


	//   ....[93]....
        /*0cf4*/ 	.word	0x0001f4d0
        /*0cf8*/ 	.word	0x00000002
        /*0cfc*/ 	.word	0x00028840
        /*0d00*/ 	.short	0x010a
        /*0d02*/ 	.byte	0x3f
	.zero		1


	//   ....[94]....
        /*0d04*/ 	.word	0x0001f520
        /*0d08*/ 	.word	0x00000002
        /*0d0c*/ 	.word	0x00028860
        /*0d10*/ 	.short	0x010a
        /*0d12*/ 	.byte	0x3f
	.zero		1


	//   ....[95]....
        /*0d14*/ 	.word	0x0001f570
        /*0d18*/ 	.word	0x00000000
        /*0d1c*/ 	.word	0x00028860
        /*0d20*/ 	.short	0x010a
        /*0d22*/ 	.byte	0x3f
	.zero		1


	//   ....[96]....
        /*0d24*/ 	.word	0x0001ff40
        /*0d28*/ 	.word	0x00000000
        /*0d2c*/ 	.word	0x00028820
        /*0d30*/ 	.short	0x010a
        /*0d32*/ 	.byte	0x3f
	.zero		1


	//   ....[97]....
        /*0d34*/ 	.word	0x000200e0
        /*0d38*/ 	.word	0x00000006
        /*0d3c*/ 	.word	0x00000000
        /*0d40*/ 	.short	0x010a
        /*0d42*/ 	.byte	0x3f
	.zero		1


	//   ....[98]....
        /*0d44*/ 	.word	0x00020130
        /*0d48*/ 	.word	0x00000007
        /*0d4c*/ 	.word	0x00000000
        /*0d50*/ 	.short	0x010a
        /*0d52*/ 	.byte	0x3f
	.zero		1


	//   ....[99]....
        /*0d54*/ 	.word	0x00020180
        /*0d58*/ 	.word	0x00000004
        /*0d5c*/ 	.word	0x00000000
        /*0d60*/ 	.short	0x010a
        /*0d62*/ 	.byte	0x3f
	.zero		1


	//----- nvinfo : EIATTR_NUM_MBARRIERS
	.align		4
.L_1205:
        /*0d64*/ 	.byte	0x03, 0x38
        /*0d66*/ 	.short	0x0016


	//----- nvinfo : EIATTR_EXIT_INSTR_OFFSETS
	.align		4
        /*0d68*/ 	.byte	0x04, 0x1c
        /*0d6a*/ 	.short	(.L_1207 - .L_1206)


	//   ....[0]....
.L_1206:
        /*0d6c*/ 	.word	0x0001d610


	//----- nvinfo : EIATTR_MAX_THREADS
	.align		4
.L_1207:
        /*0d70*/ 	.byte	0x04, 0x05
        /*0d72*/ 	.short	(.L_1209 - .L_1208)
.L_1208:
        /*0d74*/ 	.word	0x00000180
        /*0d78*/ 	.word	0x00000001
        /*0d7c*/ 	.word	0x00000001


	//----- nvinfo : EIATTR_CRS_STACK_SIZE
	.align		4
.L_1209:
        /*0d80*/ 	.byte	0x04, 0x1e
        /*0d82*/ 	.short	(.L_1211 - .L_1210)
.L_1210:
        /*0d84*/ 	.word	0x00000000


	//----- nvinfo : EIATTR_CBANK_PARAM_SIZE
	.align		4
.L_1211:
        /*0d88*/ 	.byte	0x03, 0x19
        /*0d8a*/ 	.short	0x0a70


	//----- nvinfo : EIATTR_PARAM_CBANK
	.align		4
        /*0d8c*/ 	.byte	0x04, 0x0a
        /*0d8e*/ 	.short	(.L_1213 - .L_1212)
	.align		4
.L_1212:
        /*0d90*/ 	.word	index@(.nv.constant0._ZN7cutlass13device_kernelIN5flash11enable_sm90INS1_16FlashAttnFwdSm90INS1_25CollectiveMainloopFwdSm90ILi2EN4cute5tupleIJNS5_1CILi1EEES8_S8_EEENS6_IJNS7_ILi128EEESA_SA_EEELi128ENS_6half_tEfNS_4arch4Sm90ELb1ELb0ELb0ELb1ELb0ELb1ELb0ELb1ELb1ELb0ELb0ELb0EEENS1_21CollectiveEpilogueFwdISB_S9_SC_SE_Li256ELb1ELb0ELb0ELb0EEENS1_36VarlenDynamicPersistentTileSchedulerILi128ELi128ELi256ELi32ELb0ELb0ELb1ELb1ELb1ELb1EEEEEEEEEvNT_6ParamsE)
        /*0d94*/ 	.short	0x0210
        /*0d96*/ 	.short	0x0a70


	//----- nvinfo : EIATTR_SW_WAR
	.align		4
.L_1213:
        /*0d98*/ 	.byte	0x04, 0x36
        /*0d9a*/ 	.short	(.L_1215 - .L_1214)
.L_1214:
        /*0d9c*/ 	.word	0x00000008
.L_1215:


//--------------------- .nv.info._ZN7cutlass13device_kernelIN5flash11enable_sm90INS1_16FlashAttnFwdSm90INS1_25CollectiveMainloopFwdSm90ILi2EN4cute5tupleIJNS5_1CILi1EEES8_S8_EEENS6_IJNS7_ILi192EEENS7_ILi144EEENS7_ILi96EEEEEELi96ENS_6half_tEfNS_4arch4Sm90ELb0ELb0ELb0ELb0ELb0ELb0ELb0ELb0ELb1ELb0ELb0ELb0EEENS1_21CollectiveEpilogueFwdINS6_IJSA_SC_SB_EEES9_SE_SG_Li384ELb0ELb0ELb0ELb0EEENS1_29StaticPersistentTileSchedulerILb0EEEEEEEEEvNT_6ParamsE --------------------------
	.section	.nv.info._ZN7cutlass13device_kernelIN5flash11enable_sm90INS1_16FlashAttnFwdSm90INS1_25CollectiveMainloopFwdSm90ILi2EN4cute5tupleIJNS5_1CILi1EEES8_S8_EEENS6_IJNS7_ILi192EEENS7_ILi144EEENS7_ILi96EEEEEELi96ENS_6half_tEfNS_4arch4Sm90ELb0ELb0ELb0ELb0ELb0ELb0ELb0ELb0ELb1ELb0ELb0ELb0EEENS1_21CollectiveEpilogueFwdINS6_IJSA_SC_SB_EEES9_SE_SG_Li384ELb0ELb0ELb0ELb0EEENS1_29StaticPersistentTileSchedulerILb0EEEEEEEEEvNT_6ParamsE,"",@"SHT_CUDA_INFO"
	.sectionflags	@""
	.align	4


	//----- nvinfo : EIATTR_CUDA_API_VERSION
	.align		4
        /*0000*/ 	.byte	0x04, 0x37
        /*0002*/ 	.short	(.L_1217 - .L_1216)
.L_1216:
        /*0004*/ 	.word	0x00000082


	//----- nvinfo : EIATTR_KPARAM_INFO
	.align		4
.L_1217:
        /*0008*/ 	.byte	0x04, 0x17
        /*000a*/ 	.short	(.L_1219 - .L_1218)
.L_1218:
        /*000c*/ 	.word	0x00000000
        /*0010*/ 	.short	0x0000
        /*0012*/ 	.short	0x0070
        /*0014*/ 	.byte	0x00, 0xf0, 0x01, 0x2e


	//----- nvinfo : EIATTR_SPARSE_MMA_MASK
	.align		4
.L_1219:
        /*0018*/ 	.byte	0x03, 0x50
        /*001a*/ 	.short	0x0000


	//----- nvinfo : EIATTR_MAXREG_COUNT
	.align		4
        /*001c*/ 	.byte	0x03, 0x1b
        /*001e*/ 	.short	0x0080


	//----- nvinfo : EIATTR_NUM_BARRIERS
	.align		4
        /*0020*/ 	.byte	0x02, 0x4c
        /*0022*/ 	.byte	0x10
	.zero		1


	//----- nvinfo : EIATTR_EXTERNS
	.align		4
        /*0024*/ 	.byte	0x04, 0x0f
        /*0026*/ 	.short	(.L_1221 - .L_1220)


	//   ....[0]....
	.align		4
.L_1220:
        /*0028*/ 	.word	index@(__assertfail)


	//----- nvinfo : EIATTR_ANNOTATIONS
	.align		4
.L_1221:
        /*002c*/ 	.byte	0x04, 0x55
        /*002e*/ 	.short	(.L_1223 - .L_1222)


	//   ....[0]....
.L_1222:
        /*0030*/ 	.word	0x00000001
        /*0034*/ 	.byte	0x40, 0x09, 0x00, 0x00, 0x01, 0x00, 0x00, 0x00, 0x40, 0x0a, 0x00, 0x00, 0x01, 0x00, 0x00, 0x00
        /*0044*/ 	.byte	0x60, 0xc1, 0x00, 0x00


	//----- nvinfo : EIATTR_MERCURY_ISA_VERSION
	.align		4
.L_1223:
        /*0048*/ 	.byte	0x03, 0x5f
        /*004a*/ 	.short	0x0101


	//----- nvinfo : EIATTR_INT_WARP_WIDE_INSTR_OFFSETS
	.align		4
        /*004c*/ 	.byte	0x04, 0x31
        /*004e*/ 	.short	(.L_1225 - .L_1224)


	//   ....[0]....
.L_1224:
        /*0050*/ 	.word	0x00000180


	//   ....[1]....
        /*0054*/ 	.word	0x000001c0


	//   ....[2]....
        /*0058*/ 	.word	0x00000250


	//   ....[3]....
        /*005c*/ 	.word	0x00009d10


	//   ....[4]....
        /*0060*/ 	.word	0x00009d90


	//   ....[5]....
        /*0064*/ 	.word	0x00009e80


	//   ....[6]....
        /*0068*/ 	.word	0x00009f40


	//----- nvinfo : EIATTR_COOP_GROUP_MASK_REGIDS
	.align		4
.L_1225:
        /*006c*/ 	.byte	0x04, 0x29
        /*006e*/ 	.short	(.L_1227 - .L_1226)


	//   ....[0]....
.L_1226:
        /*0070*/ 	.word	0xffffffff


	//   ....[1]....
        /*0074*/ 	.word	0xffffffff


	//   ....[2]....
        /*0078*/ 	.word	0xffffffff


	//   ....[3]....
        /*007c*/ 	.word	0xffffffff


	//   ....[4]....
        /*0080*/ 	.word	0xffffffff


	//   ....[5]....
        /*0084*/ 	.word	0xffffffff


	//   ....[6]....
        /*0088*/ 	.word	0xffffffff


	//   ....[7]....
        /*008c*/ 	.word	0xffffffff


	//   ....[8]....
        /*0090*/ 	.word	0xffffffff


	//   ....[9]....
        /*0094*/ 	.word	0xffffffff


	//   ....[10]....
        /*0098*/ 	.word	0xffffffff


	//   ....[11]....
        /*009c*/ 	.word	0xffffffff


	//   ....[12]....
        /*00a0*/ 	.word	0xffffffff


	//   ....[13]....
        /*00a4*/ 	.word	0xffffffff


	//   ....[14]....
        /*00a8*/ 	.word	0xffffffff


	//   ....[15]....
        /*00ac*/ 	.word	0xffffffff


	//   ....[16]....
        /*00b0*/ 	.word	0xffffffff


	//   ....[17]....
        /*00b4*/ 	.word	0xffffffff


	//   ....[18]....
        /*00b8*/ 	.word	0xffffffff


	//   ....[19]....
        /*00bc*/ 	.word	0xffffffff


	//   ....[20]....
        /*00c0*/ 	.word	0xffffffff


	//   ....[21]....
        /*00c4*/ 	.word	0xffffffff


	//   ....[22]....
        /*00c8*/ 	.word	0xffffffff


	//   ....[23]....
        /*00cc*/ 	.word	0xffffffff


	//   ....[24]....
        /*00d0*/ 	.word	0xffffffff


	//   ....[25]....
        /*00d4*/ 	.word	0x0500000f


	//   ....[26]....
        /*00d8*/ 	.word	0x0500000f


	//----- nvinfo : EIATTR_COOP_GROUP_INSTR_OFFSETS
	.align		4
.L_1227:
        /*00dc*/ 	.byte	0x04, 0x28
        /*00de*/ 	.short	(.L_1229 - .L_1228)


	//   ....[0]....
.L_1228:
        /*00e0*/ 	.word	0x00000060


	//   ....[1]....
        /*00e4*/ 	.word	0x00000190


	//   ....[2]....
        /*00e8*/ 	.word	0x00000230


	//   ....[3]....
        /*00ec*/ 	.word	0x000003c0


	//   ....[4]....
        /*00f0*/ 	.word	0x00000520


	//   ....[5]....
        /*00f4*/ 	.word	0x00000640


	//   ....[6]....
        /*00f8*/ 	.word	0x000007a0


	//   ....[7]....
        /*00fc*/ 	.word	0x00000e80


	//   ....[8]....
        /*0100*/ 	.word	0x00003230


	//   ....[9]....
        /*0104*/ 	.word	0x000032c0


	//   ....[10]....
        /*0108*/ 	.word	0x000038b0


	//   ....[11]....
        /*010c*/ 	.word	0x00003910


	//   ....[12]....
        /*0110*/ 	.word	0x00004950


	//   ....[13]....
        /*0114*/ 	.word	0x00006780


	//   ....[14]....
        /*0118*/ 	.word	0x000067a0


	//   ....[15]....
        /*011c*/ 	.word	0x00006da0


	//   ....[16]....
        /*0120*/ 	.word	0x00006e50


	//   ....[17]....
        /*0124*/ 	.word	0x00008220


	//   ....[18]....
        /*0128*/ 	.word	0x00008350


	//   ....[19]....
        /*012c*/ 	.word	0x00008390


	//   ....[20]....
        /*0130*/ 	.word	0x00008520


	//   ....[21]....
        /*0134*/ 	.word	0x00008650


	//   ....[22]....
        /*0138*/ 	.word	0x000092e0


	//   ....[23]....
        /*013c*/ 	.word	0x000095e0


	//   ....[24]....
        /*0140*/ 	.word	0x0000c0e0


	//   ....[25]....
        /*0144*/ 	.word	0x0000c5c0


	//   ....[26]....
        /*0148*/ 	.word	0x0000ca30


	//----- nvinfo : EIATTR_REG_RECONFIG
	.align		4
.L_1229:
        /*014c*/ 	.byte	0x01, 0x54
	.zero		2


	//----- nvinfo : EIATTR_SYSCALL_OFFSETS
	.align		4
        /*0150*/ 	.byte	0x04, 0x46
        /*0152*/ 	.short	(.L_1231 - .L_1230)


	//   ....[0]....
.L_1230:
        /*0154*/ 	.word	0x000011f0


	//   ....[1]....
        /*0158*/ 	.word	0x00009a00


	//   ....[2]....
        /*015c*/ 	.word	0x00009b30


	//   ....[3]....
        /*0160*/ 	.word	0x00009c30


	//----- nvinfo : EIATTR_MBARRIER_INSTR_OFFSETS
	.align		4
.L_1231:
        /*0164*/ 	.byte	0x04, 0x39
        /*0166*/ 	.short	(.L_1233 - .L_1232)


	//   ....[0]....
.L_1232:
        /*0168*/ 	.word	0x00000270
        /*016c*/ 	.word	0x000000ff
        /*0170*/ 	.word	0x00031c00
        /*0174*/ 	.short	0x0100
        /*0176*/ 	.byte	0x06
	.zero		1


	//   ....[1]....
        /*0178*/ 	.word	0x00000280
        /*017c*/ 	.word	0x000000ff
        /*0180*/ 	.word	0x00031c20
        /*0184*/ 	.short	0x0100
        /*0186*/ 	.byte	0x06
	.zero		1


	//   ....[2]....
        /*0188*/ 	.word	0x00000370
        /*018c*/ 	.word	0x000000ff
        /*0190*/ 	.word	0x00031c30
        /*0194*/ 	.short	0x0100
        /*0196*/ 	.byte	0x08
	.zero		1


	//   ....[3]....
        /*0198*/ 	.word	0x00000380
        /*019c*/ 	.word	0x000000ff
        /*01a0*/ 	.word	0x00031c40
        /*01a4*/ 	.short	0x0100
        /*01a6*/ 	.byte	0x08
	.zero		1


	//   ....[4]....
        /*01a8*/ 	.word	0x00000390
        /*01ac*/ 	.word	0x000000ff
        /*01b0*/ 	.word	0x00031c38
        /*01b4*/ 	.short	0x0100
        /*01b6*/ 	.byte	0x08
	.zero		1


	//   ....[5]....
        /*01b8*/ 	.word	0x000003a0
        /*01bc*/ 	.word	0x000000ff
        /*01c0*/ 	.word	0x00031c48
        /*01c4*/ 	.short	0x0100
        /*01c6*/ 	.byte	0x08
	.zero		1


	//   ....[6]....
        /*01c8*/ 	.word	0x000004d0
        /*01cc*/ 	.word	0x000000ff
        /*01d0*/ 	.word	0x00031c50
        /*01d4*/ 	.short	0x0100
        /*01d6*/ 	.byte	0x08
	.zero		1


	//   ....[7]....
        /*01d8*/ 	.word	0x000004e0
        /*01dc*/ 	.word	0x000000ff
        /*01e0*/ 	.word	0x00031c60
        /*01e4*/ 	.short	0x0100
        /*01e6*/ 	.byte	0x08
	.zero		1


	//   ....[8]....
        /*01e8*/ 	.word	0x000004f0
        /*01ec*/ 	.word	0x000000ff
        /*01f0*/ 	.word	0x00031c58
        /*01f4*/ 	.short	0x0100
        /*01f6*/ 	.byte	0x08
	.zero		1


	//   ....[9]....
        /*01f8*/ 	.word	0x00000500
        /*01fc*/ 	.word	0x000000ff
        /*0200*/ 	.word	0x00031c68
        /*0204*/ 	.short	0x0100
        /*0206*/ 	.byte	0x08
	.zero		1


	//   ....[10]....
        /*0208*/ 	.word	0x000005f0
        /*020c*/ 	.word	0x000000ff
        /*0210*/ 	.word	0x00031c70
        /*0214*/ 	.short	0x0100
        /*0216*/ 	.byte	0x06
	.zero		1


	//   ....[11]....
        /*0218*/ 	.word	0x00000600
        /*021c*/ 	.word	0x000000ff
        /*0220*/ 	.word	0x00031c80
        /*0224*/ 	.short	0x0100
        /*0226*/ 	.byte	0x06
	.zero		1


	//   ....[12]....
        /*0228*/ 	.word	0x00000610
        /*022c*/ 	.word	0x000000ff
        /*0230*/ 	.word	0x00031c78
        /*0234*/ 	.short	0x0100
        /*0236*/ 	.byte	0x06
	.zero		1


	//   ....[13]....
        /*0238*/ 	.word	0x00000620
        /*023c*/ 	.word	0x000000ff
        /*0240*/ 	.word	0x00031c88
        /*0244*/ 	.short	0x0100
        /*0246*/ 	.byte	0x06
	.zero		1


	//   ....[14]....
        /*0248*/ 	.word	0x00000750
        /*024c*/ 	.word	0x000000ff
        /*0250*/ 	.word	0x00031c90
        /*0254*/ 	.short	0x0100
        /*0256*/ 	.byte	0x08
	.zero		1


	//   ....[15]....
        /*0258*/ 	.word	0x00000760
        /*025c*/ 	.word	0x000000ff
        /*0260*/ 	.word	0x00031ca0
        /*0264*/ 	.short	0x0100
        /*0266*/ 	.byte	0x08
	.zero		1


	//   ....[16]....
        /*0268*/ 	.word	0x00000770
        /*026c*/ 	.word	0x000000ff
        /*0270*/ 	.word	0x00031c98
        /*0274*/ 	.short	0x0100
        /*0276*/ 	.byte	0x08
	.zero		1


	//   ....[17]....
        /*0278*/ 	.word	0x00000780
        /*027c*/ 	.word	0x000000ff
        /*0280*/ 	.word	0x00031ca8
        /*0284*/ 	.short	0x0100
        /*0286*/ 	.byte	0x08
	.zero		1


	//   ....[18]....
        /*0288*/ 	.word	0x000008b0
        /*028c*/ 	.word	0x000000ff
        /*0290*/ 	.word	0x00031cb0
        /*0294*/ 	.short	0x0100
        /*0296*/ 	.byte	0x08
	.zero		1


	//   ....[19]....
        /*0298*/ 	.word	0x000008c0
        /*029c*/ 	.word	0x000000ff
        /*02a0*/ 	.word	0x00031cc0
        /*02a4*/ 	.short	0x0100
        /*02a6*/ 	.byte	0x08
	.zero		1


	//   ....[20]....
        /*02a8*/ 	.word	0x000008d0
        /*02ac*/ 	.word	0x000000ff
        /*02b0*/ 	.word	0x00031cb8
        /*02b4*/ 	.short	0x0100
        /*02b6*/ 	.byte	0x08
	.zero		1


	//   ....[21]....
        /*02b8*/ 	.word	0x000008e0
        /*02bc*/ 	.word	0x000000ff
        /*02c0*/ 	.word	0x00031cc8
        /*02c4*/ 	.short	0x0100
        /*02c6*/ 	.byte	0x08
	.zero		1


	//   ....[22]....
        /*02c8*/ 	.word	0x00001230
        /*02cc*/ 	.word	0x000000ff
        /*02d0*/ 	.word	0x00031c00
        /*02d4*/ 	.short	0x010a
        /*02d6*/ 	.byte	0x27
	.zero		1


	//   ....[23]....
        /*02d8*/ 	.word	0x000012b0
        /*02dc*/ 	.word	0x00000004
        /*02e0*/ 	.word	0x00031c30
        /*02e4*/ 	.short	0x010a
        /*02e6*/ 	.byte	0x3f
	.zero		1


	//   ....[24]....
        /*02e8*/ 	.word	0x00001320
        /*02ec*/ 	.word	0x00000004
        /*02f0*/ 	.word	0x00031c30
        /*02f4*/ 	.short	0x010a
        /*02f6*/ 	.byte	0x3f
	.zero		1


	//   ....[25]....
        /*02f8*/ 	.word	0x000032e0
        /*02fc*/ 	.word	0x00000004
        /*0300*/ 	.word	0x00000000
        /*0304*/ 	.short	0x0101
        /*0306*/ 	.byte	0x3f
	.zero		1


	//   ....[26]....
        /*0308*/ 	.word	0x00004c00
        /*030c*/ 	.word	0x000000ff
        /*0310*/ 	.word	0x00031c30
        /*0314*/ 	.short	0x010a
        /*0316*/ 	.byte	0x04
	.zero		1


	//   ....[27]....
        /*0318*/ 	.word	0x00004c40
        /*031c*/ 	.word	0x000000ff
        /*0320*/ 	.word	0x00031c30
        /*0324*/ 	.short	0x010a
        /*0326*/ 	.byte	0x04
	.zero		1


	//   ....[28]....
        /*0328*/ 	.word	0x000062d0
        /*032c*/ 	.word	0x000000ff
        /*0330*/ 	.word	0x00031c50
        /*0334*/ 	.short	0x010a
        /*0336*/ 	.byte	0x04
	.zero		1


	//   ....[29]....
        /*0338*/ 	.word	0x00006310
        /*033c*/ 	.word	0x000000ff
        /*0340*/ 	.word	0x00031c50
        /*0344*/ 	.short	0x010a
        /*0346*/ 	.byte	0x04
	.zero		1


	//   ....[30]....
        /*0348*/ 	.word	0x00007680
        /*034c*/ 	.word	0x0000000a
        /*0350*/ 	.word	0x00000000
        /*0354*/ 	.short	0x0101
        /*0356*/ 	.byte	0x3f
	.zero		1


	//   ....[31]....
        /*0358*/ 	.word	0x00007700
        /*035c*/ 	.word	0x0000008a
        /*0360*/ 	.word	0x00000000
        /*0364*/ 	.short	0x0101
        /*0366*/ 	.byte	0x3f
	.zero		1


	//   ....[32]....
        /*0368*/ 	.word	0x000082a0
        /*036c*/ 	.word	0x000000ff
        /*0370*/ 	.word	0x00031c50
        /*0374*/ 	.short	0x010a
        /*0376*/ 	.byte	0x0c
	.zero		1


	//   ....[33]....
        /*0378*/ 	.word	0x000082e0
        /*037c*/ 	.word	0x000000ff
        /*0380*/ 	.word	0x00031c50
        /*0384*/ 	.short	0x010a
        /*0386*/ 	.byte	0x0c
	.zero		1


	//   ....[34]....
        /*0388*/ 	.word	0x00008cd0
        /*038c*/ 	.word	0x0000000c
        /*0390*/ 	.word	0x00000000
        /*0394*/ 	.short	0x0101
        /*0396*/ 	.byte	0x3f
	.zero		1


	//   ....[35]....
        /*0398*/ 	.word	0x000094e0
        /*039c*/ 	.word	0x000000ff
        /*03a0*/ 	.word	0x00000000
        /*03a4*/ 	.short	0x0101
        /*03a6*/ 	.byte	0x06
	.zero		1


	//   ....[36]....
        /*03a8*/ 	.word	0x0000a260
        /*03ac*/ 	.word	0x00000005
        /*03b0*/ 	.word	0x00031c40
        /*03b4*/ 	.short	0x010a
        /*03b6*/ 	.byte	0x3f
	.zero		1


	//   ....[37]....
        /*03b8*/ 	.word	0x0000a6f0
        /*03bc*/ 	.word	0x00000017
        /*03c0*/ 	.word	0x00031c20
        /*03c4*/ 	.short	0x010a
        /*03c6*/ 	.byte	0x3f
	.zero		1


	//   ....[38]....
        /*03c8*/ 	.word	0x0000a9b0
        /*03cc*/ 	.word	0x00000003
        /*03d0*/ 	.word	0x00031c40
        /*03d4*/ 	.short	0x010a
        /*03d6*/ 	.byte	0x3f
	.zero		1


	//   ....[39]....
        /*03d8*/ 	.word	0x0000abf0
        /*03dc*/ 	.word	0x00000002
        /*03e0*/ 	.word	0x00000060
        /*03e4*/ 	.short	0x010a
        /*03e6*/ 	.byte	0x3f
	.zero		1


	//   ....[40]....
        /*03e8*/ 	.word	0x0000b100
        /*03ec*/ 	.word	0x00000003
        /*03f0*/ 	.word	0x00031c40
        /*03f4*/ 	.short	0x010a
        /*03f6*/ 	.byte	0x3f
	.zero		1


	//   ....[41]....
        /*03f8*/ 	.word	0x0000b340
        /*03fc*/ 	.word	0x00000002
        /*0400*/ 	.word	0x00000060
        /*0404*/ 	.short	0x010a
        /*0406*/ 	.byte	0x3f
	.zero		1


	//   ....[42]....
        /*0408*/ 	.word	0x0000b7c0
        /*040c*/ 	.word	0x00000002
        /*0410*/ 	.word	0x00031c40
        /*0414*/ 	.short	0x010a
        /*0416*/ 	.byte	0x3f
	.zero		1


	//   ....[43]....
        /*0418*/ 	.word	0x0000ba20
        /*041c*/ 	.word	0x00000002
        /*0420*/ 	.word	0x00000060
        /*0424*/ 	.short	0x010a
        /*0426*/ 	.byte	0x3f
	.zero		1


	//   ....[44]....
        /*0428*/ 	.word	0x0000bd20
        /*042c*/ 	.word	0x00000003
        /*0430*/ 	.word	0x00031c60
        /*0434*/ 	.short	0x010a
        /*0436*/ 	.byte	0x3f
	.zero		1


	//   ....[45]....
        /*0438*/ 	.word	0x0000c060
        /*043c*/ 	.word	0x00000008
        /*0440*/ 	.word	0x00031c20
        /*0444*/ 	.short	0x010a
        /*0446*/ 	.byte	0x3f
	.zero		1


	//   ....[46]....
        /*0448*/ 	.word	0x0000c200
        /*044c*/ 	.word	0x00000005
        /*0450*/ 	.word	0x00000000
        /*0454*/ 	.short	0x010a
        /*0456*/ 	.byte	0x3f
	.zero		1


	//   ....[47]....
        /*0458*/ 	.word	0x0000c270
        /*045c*/ 	.word	0x00000003
        /*0460*/ 	.word	0x00000000
        /*0464*/ 	.short	0x010a
        /*0466*/ 	.byte	0x3f
	.zero		1


	//   ....[48]....
        /*0468*/ 	.word	0x0000c2d0
        /*046c*/ 	.word	0x00000005
        /*0470*/ 	.word	0x00000000
        /*0474*/ 	.short	0x010a
        /*0476*/ 	.byte	0x3f
	.zero		1


	//   ....[49]....
        /*0478*/ 	.word	0x0000c300
        /*047c*/ 	.word	0x00000003
        /*0480*/ 	.word	0x00000000
        /*0484*/ 	.short	0x010a
        /*0486*/ 	.byte	0x3f
	.zero		1


	//   ....[50]....
        /*0488*/ 	.word	0x0000c370
        /*048c*/ 	.word	0x00000003
        /*0490*/ 	.word	0x00031c00
        /*0494*/ 	.short	0x010a
        /*0496*/ 	.byte	0x3f
	.zero		1


	//   ....[51]....
        /*0498*/ 	.word	0x0000c3c0
        /*049c*/ 	.word	0x00000004
        /*04a0*/ 	.word	0x00031c30
        /*04a4*/ 	.short	0x010a
        /*04a6*/ 	.byte	0x3f
	.zero		1


	//   ....[52]....
        /*04a8*/ 	.word	0x0000c420
        /*04ac*/ 	.word	0x00000003
        /*04b0*/ 	.word	0x00031c30
        /*04b4*/ 	.short	0x010a
        /*04b6*/ 	.byte	0x3f
	.zero		1


	//   ....[53]....
        /*04b8*/ 	.word	0x0000c480
        /*04bc*/ 	.word	0x00000003
        /*04c0*/ 	.word	0x00031c50
        /*04c4*/ 	.short	0x010a
        /*04c6*/ 	.byte	0x3f
	.zero		1


	//   ....[54]....
        /*04c8*/ 	.word	0x0000c4e0
        /*04cc*/ 	.word	0x00000005
        /*04d0*/ 	.word	0x00031c50
        /*04d4*/ 	.short	0x010a
        /*04d6*/ 	.byte	0x3f
	.zero		1


	//   ....[55]....
        /*04d8*/ 	.word	0x0000c680
        /*04dc*/ 	.word	0x00000005
        /*04e0*/ 	.word	0x00031c40
        /*04e4*/ 	.short	0x010a
        /*04e6*/ 	.byte	0x3f
	.zero		1


	//   ....[56]....
        /*04e8*/ 	.word	0x0000c6d0
        /*04ec*/ 	.word	0x00000017
        /*04f0*/ 	.word	0x00031c20
        /*04f4*/ 	.short	0x010a
        /*04f6*/ 	.byte	0x3f
	.zero		1


	//   ....[57]....
        /*04f8*/ 	.word	0x0000c720
        /*04fc*/ 	.word	0x00000003
        /*0500*/ 	.word	0x00031c40
        /*0504*/ 	.short	0x010a
        /*0506*/ 	.byte	0x3f
	.zero		1


	//   ....[58]....
        /*0508*/ 	.word	0x0000c770
        /*050c*/ 	.word	0x00000002
        /*0510*/ 	.word	0x00000060
        /*0514*/ 	.short	0x010a
        /*0516*/ 	.byte	0x3f
	.zero		1


	//   ....[59]....
        /*0518*/ 	.word	0x0000c7c0
        /*051c*/ 	.word	0x00000003
        /*0520*/ 	.word	0x00031c40
        /*0524*/ 	.short	0x010a
        /*0526*/ 	.byte	0x3f
	.zero		1


	//   ....[60]....
        /*0528*/ 	.word	0x0000c810
        /*052c*/ 	.word	0x00000002
        /*0530*/ 	.word	0x00000060
        /*0534*/ 	.short	0x010a
        /*0536*/ 	.byte	0x3f
	.zero		1


	//   ....[61]....
        /*0538*/ 	.word	0x0000c860
        /*053c*/ 	.word	0x00000002
        /*0540*/ 	.word	0x00031c40
        /*0544*/ 	.short	0x010a
        /*0546*/ 	.byte	0x3f
	.zero		1


	//   ....[62]....
        /*0548*/ 	.word	0x0000c8b0
        /*054c*/ 	.word	0x00000002
        /*0550*/ 	.word	0x00000060
        /*0554*/ 	.short	0x010a
        /*0556*/ 	.byte	0x3f
	.zero		1


	//   ....[63]....
        /*0558*/ 	.word	0x0000c900
        /*055c*/ 	.word	0x00000003
        /*0560*/ 	.word	0x00031c60
        /*0564*/ 	.short	0x010a
        /*0566*/ 	.byte	0x3f
	.zero		1


	//   ....[64]....
        /*0568*/ 	.word	0x0000c950
        /*056c*/ 	.word	0x00000008
        /*0570*/ 	.word	0x00031c20
        /*0574*/ 	.short	0x010a
        /*0576*/ 	.byte	0x3f
	.zero		1


	//   ....[65]....
        /*0578*/ 	.word	0x0000caf0
        /*057c*/ 	.word	0x00000005
        /*0580*/ 	.word	0x00000000
        /*0584*/ 	.short	0x010a
        /*0586*/ 	.byte	0x3f
	.zero		1


	//   ....[66]....
        /*0588*/ 	.word	0x0000cb40
        /*058c*/ 	.word	0x00000003
        /*0590*/ 	.word	0x00000000
        /*0594*/ 	.short	0x010a
        /*0596*/ 	.byte	0x3f
	.zero		1


	//   ....[67]....
        /*0598*/ 	.word	0x0000cb90
        /*059c*/ 	.word	0x00000005
        /*05a0*/ 	.word	0x00000000
        /*05a4*/ 	.short	0x010a
        /*05a6*/ 	.byte	0x3f
	.zero		1


	//----- nvinfo : EIATTR_NUM_MBARRIERS
	.align		4
.L_1233:
        /*05a8*/ 	.byte	0x03, 0x38
        /*05aa*/ 	.short	0x0016


	//----- nvinfo : EIATTR_EXIT_INSTR_OFFSETS
	.align		4
        /*05ac*/ 	.byte	0x04, 0x1c
        /*05ae*/ 	.short	(.L_1235 - .L_1234)


	//   ....[0]....
.L_1234:
        /*05b0*/ 	.word	0x00000a30


	//   ....[1]....
        /*05b4*/ 	.word	0x000095a0


	//   ....[2]....
        /*05b8*/ 	.word	0x00009600


	//   ....[3]....
        /*05bc*/ 	.word	0x0000c350


	//----- nvinfo : EIATTR_MAX_THREADS
	.align		4
.L_1235:
        /*05c0*/ 	.byte	0x04, 0x05
        /*05c2*/ 	.short	(.L_1237 - .L_1236)
.L_1236:
        /*05c4*/ 	.word	0x00000200
        /*05c8*/ 	.word	0x00000001
        /*05cc*/ 	.word	0x00000001


	//----- nvinfo : EIATTR_CRS_STACK_SIZE
	.align		4
.L_1237:
        /*05d0*/ 	.byte	0x04, 0x1e
        /*05d2*/ 	.short	(.L_1239 - .L_1238)
.L_1238:
        /*05d4*/ 	.word	0x00000000


	//----- nvinfo : EIATTR_CBANK_PARAM_SIZE
	.align		4
.L_1239:
        /*05d8*/ 	.byte	0x03, 0x19
        /*05da*/ 	.short	0x0bf0


	//----- nvinfo : EIATTR_PARAM_CBANK
	.align		4
        /*05dc*/ 	.byte	0x04, 0x0a
        /*05de*/ 	.short	(.L_1241 - .L_1240)
	.align		4
.L_1240:
        /*05e0*/ 	.word	index@(.nv.constant0._ZN7cutlass13device_kernelIN5flash11enable_sm90INS1_16FlashAttnFwdSm90INS1_25CollectiveMainloopFwdSm90ILi2EN4cute5tupleIJNS5_1CILi1EEES8_S8_EEENS6_IJNS7_ILi192EEENS7_ILi144EEENS7_ILi96EEEEEELi96ENS_6half_tEfNS_4arch4Sm90ELb0ELb0ELb0ELb0ELb0ELb0ELb0ELb0ELb1ELb0ELb0ELb0EEENS1_21CollectiveEpilogueFwdINS6_IJSA_SC_SB_EEES9_SE_SG_Li384ELb0ELb0ELb0ELb0EEENS1_29StaticPersistentTileSchedulerILb0EEEEEEEEEvNT_6ParamsE)
        /*05e4*/ 	.short	0x0210
        /*05e6*/ 	.short	0x0bf0


	//----- nvinfo : EIATTR_SW_WAR
	.align		4
.L_1241:
        /*05e8*/ 	.byte	0x04, 0x36
        /*05ea*/ 	.short	(.L_1243 - .L_1242)
.L_1242:
        /*05ec*/ 	.word	0x00000008
.L_1243:


//--------------------- .nv.info._ZN7cutlass13device_kernelIN5flash11enable_sm90INS1_16FlashAttnFwdSm90INS1_25CollectiveMainloopFwdSm90ILi2EN4cute5tupleIJNS5_1CILi1EEES8_S8_EEENS6_IJNS7_ILi192EEENS7_ILi144EEENS7_ILi96EEEEEELi96ENS_6half_tEfNS_4arch4Sm90ELb0ELb0ELb0ELb1ELb0ELb0ELb0ELb0ELb1ELb0ELb0ELb0EEENS1_21CollectiveEpilogueFwdINS6_IJSA_SC_SB_EEES9_SE_SG_Li384ELb1ELb0ELb0ELb0EEENS1_36VarlenDynamicPersistentTileSchedulerILi192ELi144ELi384ELi32ELb0ELb0ELb1ELb0ELb1ELb1EEEEEEEEEvNT_6ParamsE --------------------------
	.section	.nv.info._ZN7cutlass13device_kernelIN5flash11enable_sm90INS1_16FlashAttnFwdSm90INS1_25CollectiveMainloopFwdSm90ILi2EN4cute5tupleIJNS5_1CILi1EEES8_S8_EEENS6_IJNS7_ILi192EEENS7_ILi144EEENS7_ILi96EEEEEELi96ENS_6half_tEfNS_4arch4Sm90ELb0ELb0ELb0ELb1ELb0ELb0ELb0ELb0ELb1ELb0ELb0ELb0EEENS1_21CollectiveEpilogueFwdINS6_IJSA_SC_SB_EEES9_SE_SG_Li384ELb1ELb0ELb0ELb0EEENS1_36VarlenDynamicPersistentTileSchedulerILi192ELi144ELi384ELi32ELb0ELb0ELb1ELb0ELb1ELb1EEEEEEEEEvNT_6ParamsE,"",@"SHT_CUDA_INFO"
	.sectionflags	@""
	.align	4


	//----- nvinfo : EIATTR_CUDA_API_VERSION
	.align		4
        /*0000*/ 	.byte	0x04, 0x37
        /*0002*/ 	.short	(.L_1245 - .L_1244)
.L_1244:
        /*0004*/ 	.word	0x00000082


	//----- nvinfo : EIATTR_KPARAM_INFO
	.align		4
.L_1245:
        /*0008*/ 	.byte	0x04, 0x17
        /*000a*/ 	.short	(.L_1247 - .L_1246)
.L_1246:
        /*000c*/ 	.word	0x00000000
        /*0010*/ 	.short	0x0000
        /*0012*/ 	.short	0x0070
        /*0014*/ 	.byte	0x00, 0xf0, 0x01, 0x28


	//----- nvinfo : EIATTR_SPARSE_MMA_MASK
	.align		4
.L_1247:
        /*0018*/ 	.byte	0x03, 0x50
        /*001a*/ 	.short	0x0000


	//----- nvinfo : EIATTR_MAXREG_COUNT
	.align		4
        /*001c*/ 	.byte	0x03, 0x1b
        /*001e*/ 	.short	0x0080


	//----- nvinfo : EIATTR_NUM_BARRIERS
	.align		4
        /*0020*/ 	.byte	0x02, 0x4c
        /*0022*/ 	.byte	0x10
	.zero		1


	//----- nvinfo : EIATTR_EXTERNS
	.align		4
        /*0024*/ 	.byte	0x04, 0x0f
        /*0026*/ 	.short	(.L_1249 - .L_1248)


	//   ....[0]....
	.align		4
.L_1248:
        /*0028*/ 	.word	index@(__assertfail)


	//----- nvinfo : EIATTR_ANNOTATIONS
	.align		4
.L_1249:
        /*002c*/ 	.byte	0x04, 0x55
        /*002e*/ 	.short	(.L_1251 - .L_1250)


	//   ....[0]....
.L_1250:
        /* <DEDUP_REMOVED lines=9> */


	//----- nvinfo : EIATTR_MERCURY_ISA_VERSION
	.align		4
.L_1251:
        /*00b0*/ 	.byte	0x03, 0x5f
        /*00b2*/ 	.short	0x0101


	//----- nvinfo : EIATTR_UNUSED_LOAD_BYTE_OFFSET
	.align		4
        /*00b4*/ 	.byte	0x04, 0x44
        /*00b6*/ 	.short	(.L_1253 - .L_1252)


	//   ....[0]....
.L_1252:
        /*00b8*/ 	.word	0x00000a70
        /*00bc*/ 	.word	0x0000fff0


	//   ....[1]....
        /*00c0*/ 	.word	0x00008fb0
        /*00c4*/ 	.word	0x0000fff0


	//----- nvinfo : EIATTR_INT_WARP_WIDE_INSTR_OFFSETS
	.align		4
.L_1253:
        /*00c8*/ 	.byte	0x04, 0x31
        /*00ca*/ 	.short	(.L_1255 - .L_1254)


	//   ....[0]....
.L_1254:
        /*00cc*/ 	.word	0x00000150


	//   ....[1]....
        /*00d0*/ 	.word	0x000001f0


	//   ....[2]....
        /*00d4*/ 	.word	0x00000260


	//   ....[3]....
        /*00d8*/ 	.word	0x0000b450


	//   ....[4]....
        /*00dc*/ 	.word	0x0000b4e0


	//   ....[5]....
        /*00e0*/ 	.word	0x0000b930


	//   ....[6]....
        /*00e4*/ 	.word	0x0000b960


	//   ....[7]....
        /*00e8*/ 	.word	0x0000bb30


	//   ....[8]....
        /*00ec*/ 	.word	0x0000bc00


	//   ....[9]....
        /*00f0*/ 	.word	0x0000db00


	//   ....[10]....
        /*00f4*/ 	.word	0x0000db90


	//----- nvinfo : EIATTR_COOP_GROUP_MASK_REGIDS
	.align		4
.L_1255:
        /*00f8*/ 	.byte	0x04, 0x29
        /*00fa*/ 	.short	(.L_1257 - .L_1256)


	//   ....[0]....
.L_1256:
        /*00fc*/ 	.word	0xffffffff


	//   ....[1]....
        /*0100*/ 	.word	0xffffffff


	//   ....[2]....
        /*0104*/ 	.word	0xffffffff


	//   ....[3]....
        /*0108*/ 	.word	0xffffffff


	//   ....[4]....
        /*010c*/ 	.word	0xffffffff


	//   ....[5]....
        /*0110*/ 	.word	0xffffffff


	//   ....[6]....
        /*0114*/ 	.word	0xffffffff


	//   ....[7]....
        /*0118*/ 	.word	0xffffffff


	//   ....[8]....
        /*011c*/ 	.word	0xffffffff


	//   ....[9]....
        /*0120*/ 	.word	0xffffffff


	//   ....[10]....
        /*0124*/ 	.word	0xffffffff


	//   ....[11]....
        /*0128*/ 	.word	0xffffffff


	//   ....[12]....
        /*012c*/ 	.word	0xffffffff


	//   ....[13]....
        /*0130*/ 	.word	0xffffffff


	//   ....[14]....
        /*0134*/ 	.word	0xffffffff


	//   ....[15]....
        /*0138*/ 	.word	0xffffffff


	//   ....[16]....
        /*013c*/ 	.word	0xffffffff


	//   ....[17]....
        /*0140*/ 	.word	0xffffffff


	//   ....[18]....
        /*0144*/ 	.word	0xffffffff


	//   ....[19]....
        /*0148*/ 	.word	0xffffffff


	//   ....[20]....
        /*014c*/ 	.word	0xffffffff


	//   ....[21]....
        /*0150*/ 	.word	0xffffffff


	//   ....[22]....
        /*0154*/ 	.word	0xffffffff


	//   ....[23]....
        /*0158*/ 	.word	0xffffffff


	//   ....[24]....
        /*015c*/ 	.word	0xffffffff


	//   ....[25]....
        /*0160*/ 	.word	0xffffffff


	//   ....[26]....
        /*0164*/ 	.word	0xffffffff


	//   ....[27]....
        /*0168*/ 	.word	0xffffffff


	//   ....[28]....
        /*016c*/ 	.word	0xffffffff


	//   ....[29]....
        /*0170*/ 	.word	0xffffffff


	//   ....[30]....
        /*0174*/ 	.word	0xffffffff


	//   ....[31]....
        /*0178*/ 	.word	0xffffffff


	//   ....[32]....
        /*017c*/ 	.word	0xffffffff


	//   ....[33]....
        /*0180*/ 	.word	0xffffffff


	//   ....[34]....
        /*0184*/ 	.word	0xffffffff


	//   ....[35]....
        /*0188*/ 	.word	0xffffffff


	//   ....[36]....
        /*018c*/ 	.word	0xffffffff


	//   ....[37]....
        /*0190*/ 	.word	0xffffffff


	//   ....[38]....
        /*0194*/ 	.word	0xffffffff


	//   ....[39]....
        /*0198*/ 	.word	0xffffffff


	//   ....[40]....
        /*019c*/ 	.word	0xffffffff


	//   ....[41]....
        /*01a0*/ 	.word	0xffffffff


	//   ....[42]....
        /*01a4*/ 	.word	0xffffffff


	//   ....[43]....
        /*01a8*/ 	.word	0xffffffff


	//   ....[44]....
        /*01ac*/ 	.word	0xffffffff


	//   ....[45]....
        /*01b0*/ 	.word	0xffffffff


	//   ....[46]....
        /*01b4*/ 	.word	0xffffffff


	//   ....[47]....
        /*01b8*/ 	.word	0xffffffff


	//   ....[48]....
        /*01bc*/ 	.word	0xffffffff


	//   ....[49]....
        /*01c0*/ 	.word	0xffffffff


	//   ....[50]....
        /*01c4*/ 	.word	0xffffffff


	//   ....[51]....
        /*01c8*/ 	.word	0xffffffff


	//   ....[52]....
        /*01cc*/ 	.word	0xffffffff


	//   ....[53]....
        /*01d0*/ 	.word	0xffffffff


	//   ....[54]....
        /*01d4*/ 	.word	0xffffffff


	//   ....[55]....
        /*01d8*/ 	.word	0xffffffff


	//   ....[56]....
        /*01dc*/ 	.word	0x0500000f


	//   ....[57]....
        /*01e0*/ 	.word	0x0500000f


	//   ....[58]....
        /*01e4*/ 	.word	0x0500000f


	//   ....[59]....
        /*01e8*/ 	.word	0x0500000f


	//   ....[60]....
        /*01ec*/ 	.word	0x0500000f


	//   ....[61]....
        /*01f0*/ 	.word	0x0500000f


	//   ....[62]....
        /*01f4*/ 	.word	0x0500000f


	//   ....[63]....
        /*01f8*/ 	.word	0x0500000f


	//   ....[64]....
        /*01fc*/ 	.word	0x0500000f


	//   ....[65]....
        /*0200*/ 	.word	0x0500000f


	//   ....[66]....
        /*0204*/ 	.word	0x0500000f


	//   ....[67]....
        /*0208*/ 	.word	0x0500000f


	//   ....[68]....
        /*020c*/ 	.word	0x0500000f


	//   ....[69]....
        /*0210*/ 	.word	0x0500000f


	//   ....[70]....
        /*0214*/ 	.word	0x0500000f


	//   ....[71]....
        /*0218*/ 	.word	0x0500000f


	//   ....[72]....
        /*021c*/ 	.word	0x0500000f


	//   ....[73]....
        /*0220*/ 	.word	0x0500000f


	//   ....[74]....
        /*0224*/ 	.word	0x0500000f


	//----- nvinfo : EIATTR_COOP_GROUP_INSTR_OFFSETS
	.align		4
.L_1257:
        /*0228*/ 	.byte	0x04, 0x28
        /*022a*/ 	.short	(.L_1259 - .L_1258)


	//   ....[0]....
.L_1258:
        /*022c*/ 	.word	0x00000060


	//   ....[1]....
        /*0230*/ 	.word	0x00000160


	//   ....[2]....
        /*0234*/ 	.word	0x00000210


	//   ....[3]....
        /*0238*/ 	.word	0x000003d0


	//   ....[4]....
        /*023c*/ 	.word	0x00000530


	//   ....[5]....
        /*0240*/ 	.word	0x00000650


	//   ....[6]....
        /*0244*/ 	.word	0x000007b0


	//   ....[7]....
        /*0248*/ 	.word	0x00001330


	//   ....[8]....
        /*024c*/ 	.word	0x00003510


	//   ....[9]....
        /*0250*/ 	.word	0x000035a0


	//   ....[10]....
        /*0254*/ 	.word	0x00003b50


	//   ....[11]....
        /*0258*/ 	.word	0x00003be0


	//   ....[12]....
        /*025c*/ 	.word	0x00004c30


	//   ....[13]....
        /*0260*/ 	.word	0x00006a00


	//   ....[14]....
        /*0264*/ 	.word	0x00006a20


	//   ....[15]....
        /*0268*/ 	.word	0x00007080


	//   ....[16]....
        /*026c*/ 	.word	0x00007100


	//   ....[17]....
        /*0270*/ 	.word	0x00008510


	//   ....[18]....
        /*0274*/ 	.word	0x00008610


	//   ....[19]....
        /*0278*/ 	.word	0x00008670


	//   ....[20]....
        /*027c*/ 	.word	0x00008780


	//   ....[21]....
        /*0280*/ 	.word	0x00008790


	//   ....[22]....
        /*0284*/ 	.word	0x0000a670


	//   ....[23]....
        /*0288*/ 	.word	0x0000a7f0


	//   ....[24]....
        /*028c*/ 	.word	0x0000a820


	//   ....[25]....
        /*0290*/ 	.word	0x0000a860


	//   ....[26]....
        /*0294*/ 	.word	0x0000a8d0


	//   ....[27]....
        /*0298*/ 	.word	0x0000a930


	//   ....[28]....
        /*029c*/ 	.word	0x0000a970


	//   ....[29]....
        /*02a0*/ 	.word	0x0000aaf0


	//   ....[30]....
        /*02a4*/ 	.word	0x0000ab50


	//   ....[31]....
        /*02a8*/ 	.word	0x0000ab90


	//   ....[32]....
        /*02ac*/ 	.word	0x0000abd0


	//   ....[33]....
        /*02b0*/ 	.word	0x0000ac00


	//   ....[34]....
        /*02b4*/ 	.word	0x0000ac30


	//   ....[35]....
        /*02b8*/ 	.word	0x0000acb0


	//   ....[36]....
        /*02bc*/ 	.word	0x0000ace0


	//   ....[37]....
        /*02c0*/ 	.word	0x0000ad60


	//   ....[38]....
        /*02c4*/ 	.word	0x0000df00


	//   ....[39]....
        /*02c8*/ 	.word	0x0000df10


	//   ....[40]....
        /*02cc*/ 	.word	0x0000e000


	//   ....[41]....
        /*02d0*/ 	.word	0x0000e060


	//   ....[42]....
        /*02d4*/ 	.word	0x0000e0a0


	//   ....[43]....
        /*02d8*/ 	.word	0x0000e0e0


	//   ....[44]....
        /*02dc*/ 	.word	0x0000e110


	//   ....[45]....
        /*02e0*/ 	.word	0x0000e140


	//   ....[46]....
        /*02e4*/ 	.word	0x0000e2b0


	//   ....[47]....
        /*02e8*/ 	.word	0x0000e310


	//   ....[48]....
        /*02ec*/ 	.word	0x0000e350


	//   ....[49]....
        /*02f0*/ 	.word	0x0000e390


	//   ....[50]....
        /*02f4*/ 	.word	0x0000e3c0


	//   ....[51]....
        /*02f8*/ 	.word	0x0000e3f0


	//   ....[52]....
        /*02fc*/ 	.word	0x0000e4b0


	//   ....[53]....
        /*0300*/ 	.word	0x0000e4d0


	//   ....[54]....
        /*0304*/ 	.word	0x0000e540


	//   ....[55]....
        /*0308*/ 	.word	0x0000e970


	//   ....[56]....
        /*030c*/ 	.word	0x0000ee50


	//   ....[57]....
        /*0310*/ 	.word	0x0000f240


	//   ....[58]....
        /*0314*/ 	.word	0x0000f2d0


	//   ....[59]....
        /*0318*/ 	.word	0x0000f370


	//   ....[60]....
        /*031c*/ 	.word	0x0000f420


	//   ....[61]....
        /*0320*/ 	.word	0x0000f4a0


	//   ....[62]....
        /*0324*/ 	.word	0x0000f520


	//   ....[63]....
        /*0328*/ 	.word	0x0000f5a0


	//   ....[64]....
        /*032c*/ 	.word	0x0000f620


	//   ....[65]....
        /*0330*/ 	.word	0x0000f6b0


	//   ....[66]....
        /*0334*/ 	.word	0x0000f760


	//   ....[67]....
        /*0338*/ 	.word	0x0000f7e0


	//   ....[68]....
        /*033c*/ 	.word	0x0000f860


	//   ....[69]....
        /*0340*/ 	.word	0x0000f8e0


	//   ....[70]....
        /*0344*/ 	.word	0x0000f960


	//   ....[71]....
        /*0348*/ 	.word	0x0000f9d0


	//   ....[72]....
        /*034c*/ 	.word	0x0000fa70


	//   ....[73]....
        /*0350*/ 	.word	0x0000fb00


	//   ....[74]....
        /*0354*/ 	.word	0x0000fc20


	//----- nvinfo : EIATTR_REG_RECONFIG
	.align		4
.L_1259:
        /*0358*/ 	.byte	0x01, 0x54
	.zero		2


	//----- nvinfo : EIATTR_SYSCALL_OFFSETS
	.align		4
        /*035c*/ 	.byte	0x04, 0x46
        /*035e*/ 	.short	(.L_1261 - .L_1260)


	//   ....[0]....
.L_1260:
        /*0360*/ 	.word	0x000014e0


	//   ....[1]....
        /*0364*/ 	.word	0x0000b660


	//   ....[2]....
        /*0368*/ 	.word	0x0000b790


	//   ....[3]....
        /*036c*/ 	.word	0x0000b890


	//----- nvinfo : EIATTR_MBARRIER_INSTR_OFFSETS
	.align		4
.L_1261:
        /*0370*/ 	.byte	0x04, 0x39
        /*0372*/ 	.short	(.L_1263 - .L_1262)


	//   ....[0]....
.L_1262:
        /*0374*/ 	.word	0x00000280
        /*0378*/ 	.word	0x000000ff
        /*037c*/ 	.word	0x00031c00
        /*0380*/ 	.short	0x0100
        /*0382*/ 	.byte	0x08
	.zero		1


	//   ....[1]....
        /*0384*/ 	.word	0x00000290
        /*0388*/ 	.word	0x000000ff
        /*038c*/ 	.word	0x00031c20
        /*0390*/ 	.short	0x0100
        /*0392*/ 	.byte	0x08
	.zero		1


	//   ....[2]....
        /*0394*/ 	.word	0x00000380
        /*0398*/ 	.word	0x000000ff
        /*039c*/ 	.word	0x00031c30
        /*03a0*/ 	.short	0x0100
        /*03a2*/ 	.byte	0x08
	.zero		1


	//   ....[3]....
        /*03a4*/ 	.word	0x00000390
        /*03a8*/ 	.word	0x000000ff
        /*03ac*/ 	.word	0x00031c40
        /*03b0*/ 	.short	0x0100
        /*03b2*/ 	.byte	0x08
	.zero		1


	//   ....[4]....
        /*03b4*/ 	.word	0x000003a0
        /*03b8*/ 	.word	0x000000ff
        /*03bc*/ 	.word	0x00031c38
        /*03c0*/ 	.short	0x0100
        /*03c2*/ 	.byte	0x08
	.zero		1


	//   ....[5]....
        /*03c4*/ 	.word	0x000003b0
        /*03c8*/ 	.word	0x000000ff
        /*03cc*/ 	.word	0x00031c48
        /*03d0*/ 	.short	0x0100
        /*03d2*/ 	.byte	0x08
	.zero		1


	//   ....[6]....
        /*03d4*/ 	.word	0x000004e0
        /*03d8*/ 	.word	0x000000ff
        /*03dc*/ 	.word	0x00031c50
        /*03e0*/ 	.short	0x0100
        /*03e2*/ 	.byte	0x08
	.zero		1


	//   ....[7]....
        /*03e4*/ 	.word	0x000004f0
        /*03e8*/ 	.word	0x000000ff
        /*03ec*/ 	.word	0x00031c60
        /*03f0*/ 	.short	0x0100
        /*03f2*/ 	.byte	0x08
	.zero		1


	//   ....[8]....
        /*03f4*/ 	.word	0x00000500
        /*03f8*/ 	.word	0x000000ff
        /*03fc*/ 	.word	0x00031c58
        /*0400*/ 	.short	0x0100
        /*0402*/ 	.byte	0x08
	.zero		1


	//   ....[9]....
        /*0404*/ 	.word	0x00000510
        /*0408*/ 	.word	0x000000ff
        /*040c*/ 	.word	0x00031c68
        /*0410*/ 	.short	0x0100
        /*0412*/ 	.byte	0x08
	.zero		1


	//   ....[10]....
        /*0414*/ 	.word	0x00000600
        /*0418*/ 	.word	0x000000ff
        /*041c*/ 	.word	0x00031c70
        /*0420*/ 	.short	0x0100
        /*0422*/ 	.byte	0x06
	.zero		1


	//   ....[11]....
        /*0424*/ 	.word	0x00000610
        /*0428*/ 	.word	0x000000ff
        /*042c*/ 	.word	0x00031c80
        /*0430*/ 	.short	0x0100
        /*0432*/ 	.byte	0x06
	.zero		1


	//   ....[12]....
        /*0434*/ 	.word	0x00000620
        /*0438*/ 	.word	0x000000ff
        /*043c*/ 	.word	0x00031c78
        /*0440*/ 	.short	0x0100
        /*0442*/ 	.byte	0x06
	.zero		1


	//   ....[13]....
        /*0444*/ 	.word	0x00000630
        /*0448*/ 	.word	0x000000ff
        /*044c*/ 	.word	0x00031c88
        /*0450*/ 	.short	0x0100
        /*0452*/ 	.byte	0x06
	.zero		1


	//   ....[14]....
        /*0454*/ 	.word	0x00000760
        /*0458*/ 	.word	0x000000ff
        /*045c*/ 	.word	0x00031c90
        /*0460*/ 	.short	0x0100
        /*0462*/ 	.byte	0x08
	.zero		1


	//   ....[15]....
        /*0464*/ 	.word	0x00000770
        /*0468*/ 	.word	0x000000ff
        /*046c*/ 	.word	0x00031ca0
        /*0470*/ 	.short	0x0100
        /*0472*/ 	.byte	0x08
	.zero		1


	//   ....[16]....
        /*0474*/ 	.word	0x00000780
        /*0478*/ 	.word	0x000000ff
        /*047c*/ 	.word	0x00031c98
        /*0480*/ 	.short	0x0100
        /*0482*/ 	.byte	0x08
	.zero		1


	//   ....[17]....
        /*0484*/ 	.word	0x00000790
        /*0488*/ 	.word	0x000000ff
        /*048c*/ 	.word	0x00031ca8
        /*0490*/ 	.short	0x0100
        /*0492*/ 	.byte	0x08
	.zero		1


	//   ....[18]....
        /*0494*/ 	.word	0x000008c0
        /*0498*/ 	.word	0x000000ff
        /*049c*/ 	.word	0x00031cb0
        /*04a0*/ 	.short	0x0100
        /*04a2*/ 	.byte	0x08
	.zero		1


	//   ....[19]....
        /*04a4*/ 	.word	0x000008d0
        /*04a8*/ 	.word	0x000000ff
        /*04ac*/ 	.word	0x00031cc0
        /*04b0*/ 	.short	0x0100
        /*04b2*/ 	.byte	0x08
	.zero		1


	//   ....[20]....
        /*04b4*/ 	.word	0x000008e0
        /*04b8*/ 	.word	0x000000ff
        /*04bc*/ 	.word	0x00031cb8
        /*04c0*/ 	.short	0x0100
        /*04c2*/ 	.byte	0x08
	.zero		1


	//   ....[21]....
        /*04c4*/ 	.word	0x000008f0
        /*04c8*/ 	.word	0x000000ff
        /*04cc*/ 	.word	0x00031cc8
        /*04d0*/ 	.short	0x0100
        /*04d2*/ 	.byte	0x08
	.zero		1


	//   ....[22]....
        /*04d4*/ 	.word	0x00001540
        /*04d8*/ 	.word	0x000000ff
        /*04dc*/ 	.word	0x00031c00
        /*04e0*/ 	.short	0x010a
        /*04e2*/ 	.byte	0x24
	.zero		1


	//   ....[23]....
        /*04e4*/ 	.word	0x000015b0
        /*04e8*/ 	.word	0x00000004
        /*04ec*/ 	.word	0x00031c30
        /*04f0*/ 	.short	0x010a
        /*04f2*/ 	.byte	0x3f
	.zero		1


	//   ....[24]....
        /*04f4*/ 	.word	0x00001620
        /*04f8*/ 	.word	0x00000004
        /*04fc*/ 	.word	0x00031c30
        /*0500*/ 	.short	0x010a
        /*0502*/ 	.byte	0x3f
	.zero		1


	//   ....[25]....
        /*0504*/ 	.word	0x000035c0
        /*0508*/ 	.word	0x00000004
        /*050c*/ 	.word	0x00000000
        /*0510*/ 	.short	0x0101
        /*0512*/ 	.byte	0x3f
	.zero		1


	//   ....[26]....
        /*0514*/ 	.word	0x00004ed0
        /*0518*/ 	.word	0x000000ff
        /*051c*/ 	.word	0x00031c30
        /*0520*/ 	.short	0x010a
        /*0522*/ 	.byte	0x06
	.zero		1


	//   ....[27]....
        /*0524*/ 	.word	0x00004f10
        /*0528*/ 	.word	0x000000ff
        /*052c*/ 	.word	0x00031c30
        /*0530*/ 	.short	0x010a
        /*0532*/ 	.byte	0x06
	.zero		1


	//   ....[28]....
        /*0534*/ 	.word	0x000065c0
        /*0538*/ 	.word	0x000000ff
        /*053c*/ 	.word	0x00031c50
        /*0540*/ 	.short	0x010a
        /*0542*/ 	.byte	0x06
	.zero		1


	//   ....[29]....
        /*0544*/ 	.word	0x00006600
        /*0548*/ 	.word	0x000000ff
        /*054c*/ 	.word	0x00031c50
        /*0550*/ 	.short	0x010a
        /*0552*/ 	.byte	0x06
	.zero		1


	//   ....[30]....
        /*0554*/ 	.word	0x00007870
        /*0558*/ 	.word	0x0000000a
        /*055c*/ 	.word	0x00000000
        /*0560*/ 	.short	0x0101
        /*0562*/ 	.byte	0x3f
	.zero		1


	//   ....[31]....
        /*0564*/ 	.word	0x000079c0
        /*0568*/ 	.word	0x00000008
        /*056c*/ 	.word	0x00000000
        /*0570*/ 	.short	0x0101
        /*0572*/ 	.byte	0x3f
	.zero		1


	//   ....[32]....
        /*0574*/ 	.word	0x00008580
        /*0578*/ 	.word	0x000000ff
        /*057c*/ 	.word	0x00031c50
        /*0580*/ 	.short	0x010a
        /*0582*/ 	.byte	0x09
	.zero		1


	//   ....[33]....
        /*0584*/ 	.word	0x000085c0
        /*0588*/ 	.word	0x000000ff
        /*058c*/ 	.word	0x00031c50
        /*0590*/ 	.short	0x010a
        /*0592*/ 	.byte	0x09
	.zero		1


	//   ....[34]....
        /*0594*/ 	.word	0x00008c50
        /*0598*/ 	.word	0x00000004
        /*059c*/ 	.word	0x00000000
        /*05a0*/ 	.short	0x0101
        /*05a2*/ 	.byte	0x3f
	.zero		1


	//   ....[35]....
        /*05a4*/ 	.word	0x00009b50
        /*05a8*/ 	.word	0x000000ff
        /*05ac*/ 	.word	0x00000000
        /*05b0*/ 	.short	0x0101
        /*05b2*/ 	.byte	0x04
	.zero		1


	//   ....[36]....
        /*05b4*/ 	.word	0x0000bef0
        /*05b8*/ 	.word	0x00000005
        /*05bc*/ 	.word	0x00031c40
        /*05c0*/ 	.short	0x010a
        /*05c2*/ 	.byte	0x3f
	.zero		1


	//   ....[37]....
        /*05c4*/ 	.word	0x0000c400
        /*05c8*/ 	.word	0x0000001a
        /*05cc*/ 	.word	0x00031c20
        /*05d0*/ 	.short	0x010a
        /*05d2*/ 	.byte	0x3f
	.zero		1


	//   ....[38]....
        /*05d4*/ 	.word	0x0000c6f0
        /*05d8*/ 	.word	0x00000003
        /*05dc*/ 	.word	0x00031c40
        /*05e0*/ 	.short	0x010a
        /*05e2*/ 	.byte	0x3f
	.zero		1


	//   ....[39]....
        /*05e4*/ 	.word	0x0000c970
        /*05e8*/ 	.word	0x00000002
        /*05ec*/ 	.word	0x00000060
        /*05f0*/ 	.short	0x010a
        /*05f2*/ 	.byte	0x3f
	.zero		1


	//   ....[40]....
        /*05f4*/ 	.word	0x0000ce80
        /*05f8*/ 	.word	0x00000003
        /*05fc*/ 	.word	0x00031c40
        /*0600*/ 	.short	0x010a
        /*0602*/ 	.byte	0x3f
	.zero		1


	//   ....[41]....
        /*0604*/ 	.word	0x0000d100
        /*0608*/ 	.word	0x00000003
        /*060c*/ 	.word	0x00000060
        /*0610*/ 	.short	0x010a
        /*0612*/ 	.byte	0x3f
	.zero		1


	//   ....[42]....
        /*0614*/ 	.word	0x0000d570
        /*0618*/ 	.word	0x00000002
        /*061c*/ 	.word	0x00031c40
        /*0620*/ 	.short	0x010a
        /*0622*/ 	.byte	0x3f
	.zero		1


	//   ....[43]....
        /*0624*/ 	.word	0x0000d810
        /*0628*/ 	.word	0x00000002
        /*062c*/ 	.word	0x00000060
        /*0630*/ 	.short	0x010a
        /*0632*/ 	.byte	0x3f
	.zero		1


	//   ....[44]....
        /*0634*/ 	.word	0x0000dc00
        /*0638*/ 	.word	0x00000003
        /*063c*/ 	.word	0x00031c60
        /*0640*/ 	.short	0x010a
        /*0642*/ 	.byte	0x3f
	.zero		1


	//   ....[45]....
        /*0644*/ 	.word	0x0000e8f0
        /*0648*/ 	.word	0x00000009
        /*064c*/ 	.word	0x00031c20
        /*0650*/ 	.short	0x010a
        /*0652*/ 	.byte	0x3f
	.zero		1


	//   ....[46]....
        /*0654*/ 	.word	0x0000ea90
        /*0658*/ 	.word	0x00000007
        /*065c*/ 	.word	0x00000000
        /*0660*/ 	.short	0x010a
        /*0662*/ 	.byte	0x3f
	.zero		1


	//   ....[47]....
        /*0664*/ 	.word	0x0000eb00
        /*0668*/ 	.word	0x00000003
        /*066c*/ 	.word	0x00000000
        /*0670*/ 	.short	0x010a
        /*0672*/ 	.byte	0x3f
	.zero		1


	//   ....[48]....
        /*0674*/ 	.word	0x0000eb60
        /*0678*/ 	.word	0x00000005
        /*067c*/ 	.word	0x00000000
        /*0680*/ 	.short	0x010a
        /*0682*/ 	.byte	0x3f
	.zero		1


	//   ....[49]....
        /*0684*/ 	.word	0x0000eb90
        /*0688*/ 	.word	0x00000003
        /*068c*/ 	.word	0x00000000
        /*0690*/ 	.short	0x010a
        /*0692*/ 	.byte	0x3f
	.zero		1


	//   ....[50]....
        /*0694*/ 	.word	0x0000ec00
        /*0698*/ 	.word	0x00000003
        /*069c*/ 	.word	0x00031c00
        /*06a0*/ 	.short	0x010a
        /*06a2*/ 	.byte	0x3f
	.zero		1


	//   ....[51]....
        /*06a4*/ 	.word	0x0000ec50
        /*06a8*/ 	.word	0x00000004
        /*06ac*/ 	.word	0x00031c30
        /*06b0*/ 	.short	0x010a
        /*06b2*/ 	.byte	0x3f
	.zero		1


	//   ....[52]....
        /*06b4*/ 	.word	0x0000ecb0
        /*06b8*/ 	.word	0x00000003
        /*06bc*/ 	.word	0x00031c30
        /*06c0*/ 	.short	0x010a
        /*06c2*/ 	.byte	0x3f
	.zero		1


	//   ....[53]....
        /*06c4*/ 	.word	0x0000ed10
        /*06c8*/ 	.word	0x00000003
        /*06cc*/ 	.word	0x00031c50
        /*06d0*/ 	.short	0x010a
        /*06d2*/ 	.byte	0x3f
	.zero		1


	//   ....[54]....
        /*06d4*/ 	.word	0x0000ed70
        /*06d8*/ 	.word	0x00000005
        /*06dc*/ 	.word	0x00031c50
        /*06e0*/ 	.short	0x010a
        /*06e2*/ 	.byte	0x3f
	.zero		1


	//   ....[55]....
        /*06e4*/ 	.word	0x0000ef10
        /*06e8*/ 	.word	0x00000005
        /*06ec*/ 	.word	0x00031c40
        /*06f0*/ 	.short	0x010a
        /*06f2*/ 	.byte	0x3f
	.zero		1


	//   ....[56]....
        /*06f4*/ 	.word	0x0000ef60
        /*06f8*/ 	.word	0x0000001a
        /*06fc*/ 	.word	0x00031c20
        /*0700*/ 	.short	0x010a
        /*0702*/ 	.byte	0x3f
	.zero		1


	//   ....[57]....
        /*0704*/ 	.word	0x0000efb0
        /*0708*/ 	.word	0x00000003
        /*070c*/ 	.word	0x00031c40
        /*0710*/ 	.short	0x010a
        /*0712*/ 	.byte	0x3f
	.zero		1


	//   ....[58]....
        /*0714*/ 	.word	0x0000f000
        /*0718*/ 	.word	0x00000002
        /*071c*/ 	.word	0x00000060
        /*0720*/ 	.short	0x010a
        /*0722*/ 	.byte	0x3f
	.zero		1


	//   ....[59]....
        /*0724*/ 	.word	0x0000f050
        /*0728*/ 	.word	0x00000003
        /*072c*/ 	.word	0x00031c40
        /*0730*/ 	.short	0x010a
        /*0732*/ 	.byte	0x3f
	.zero		1


	//   ....[60]....
        /*0734*/ 	.word	0x0000f0a0
        /*0738*/ 	.word	0x00000003
        /*073c*/ 	.word	0x00000060
        /*0740*/ 	.short	0x010a
        /*0742*/ 	.byte	0x3f
	.zero		1


	//   ....[61]....
        /*0744*/ 	.word	0x0000f0f0
        /*0748*/ 	.word	0x00000002
        /*074c*/ 	.word	0x00031c40
        /*0750*/ 	.short	0x010a
        /*0752*/ 	.byte	0x3f
	.zero		1


	//   ....[62]....
        /*0754*/ 	.word	0x0000f140
        /*0758*/ 	.word	0x00000002
        /*075c*/ 	.word	0x00000060
        /*0760*/ 	.short	0x010a
        /*0762*/ 	.byte	0x3f
	.zero		1


	//   ....[63]....
        /*0764*/ 	.word	0x0000f190
        /*0768*/ 	.word	0x00000003
        /*076c*/ 	.word	0x00031c60
        /*0770*/ 	.short	0x010a
        /*0772*/ 	.byte	0x3f
	.zero		1


	//   ....[64]....
        /*0774*/ 	.word	0x0000fb40
        /*0778*/ 	.word	0x00000009
        /*077c*/ 	.word	0x00031c20
        /*0780*/ 	.short	0x010a
        /*0782*/ 	.byte	0x3f
	.zero		1


	//   ....[65]....
        /*0784*/ 	.word	0x0000fce0
        /*0788*/ 	.word	0x00000007
        /*078c*/ 	.word	0x00000000
        /*0790*/ 	.short	0x010a
        /*0792*/ 	.byte	0x3f
	.zero		1


	//   ....[66]....
        /*0794*/ 	.word	0x0000fd30
        /*0798*/ 	.word	0x00000003
        /*079c*/ 	.word	0x00000000
        /*07a0*/ 	.short	0x010a
        /*07a2*/ 	.byte	0x3f
	.zero		1


	//   ....[67]....
        /*07a4*/ 	.word	0x0000fd80
        /*07a8*/ 	.word	0x00000005
        /*07ac*/ 	.word	0x00000000
        /*07b0*/ 	.short	0x010a
        /*07b2*/ 	.byte	0x3f
	.zero		1


	//----- nvinfo : EIATTR_NUM_MBARRIERS
	.align		4
.L_1263:
        /*07b4*/ 	.byte	0x03, 0x38
        /*07b6*/ 	.short	0x0016


	//----- nvinfo : EIATTR_EXIT_INSTR_OFFSETS
	.align		4
        /*07b8*/ 	.byte	0x04, 0x1c
        /*07ba*/ 	.short	(.L_1265 - .L_1264)


	//   ....[0]....
.L_1264:
        /*07bc*/ 	.word	0x00000aa0


	//   ....[1]....
        /*07c0*/ 	.word	0x0000a630


	//   ....[2]....
        /*07c4*/ 	.word	0x0000a690


	//   ....[3]....
        /*07c8*/ 	.word	0x0000ebe0


	//----- nvinfo : EIATTR_MAX_THREADS
	.align		4
.L_1265:
        /*07cc*/ 	.byte	0x04, 0x05
        /*07ce*/ 	.short	(.L_1267 - .L_1266)
.L_1266:
        /*07d0*/ 	.word	0x00000200
        /*07d4*/ 	.word	0x00000001
        /*07d8*/ 	.word	0x00000001


	//----- nvinfo : EIATTR_CRS_STACK_SIZE
	.align		4
.L_1267:
        /*07dc*/ 	.byte	0x04, 0x1e
        /*07de*/ 	.short	(.L_1269 - .L_1268)
.L_1268:
        /*07e0*/ 	.word	0x00000000


	//----- nvinfo : EIATTR_CBANK_PARAM_SIZE
	.align		4
.L_1269:
        /*07e4*/ 	.byte	0x03, 0x19
        /*07e6*/ 	.short	0x0a70


	//----- nvinfo : EIATTR_PARAM_CBANK
	.align		4
        /*07e8*/ 	.byte	0x04, 0x0a
        /*07ea*/ 	.short	(.L_1271 - .L_1270)
	.align		4
.L_1270:
        /*07ec*/ 	.word	index@(.nv.constant0._ZN7cutlass13device_kernelIN5flash11enable_sm90INS1_16FlashAttnFwdSm90INS1_25CollectiveMainloopFwdSm90ILi2EN4cute5tupleIJNS5_1CILi1EEES8_S8_EEENS6_IJNS7_ILi192EEENS7_ILi144EEENS7_ILi96EEEEEELi96ENS_6half_tEfNS_4arch4Sm90ELb0ELb0ELb0ELb1ELb0ELb0ELb0ELb0ELb1ELb0ELb0ELb0EEENS1_21CollectiveEpilogueFwdINS6_IJSA_SC_SB_EEES9_SE_SG_Li384ELb1ELb0ELb0ELb0EEENS1_36VarlenDynamicPersistentTileSchedulerILi192ELi144ELi384ELi32ELb0ELb0ELb1ELb0ELb1ELb1EEEEEEEEEvNT_6ParamsE)
        /*07f0*/ 	.short	0x0210
        /*07f2*/ 	.short	0x0a70


	//----- nvinfo : EIATTR_SW_WAR
	.align		4
.L_1271:
        /*07f4*/ 	.byte	0x04, 0x36
        /*07f6*/ 	.short	(.L_1273 - .L_1272)
.L_1272:
        /*07f8*/ 	.word	0x00000008
.L_1273:


//--------------------- .nv.info._ZN7cutlass13device_kernelIN5flash11enable_sm90INS1_16FlashAttnFwdSm90INS1_25CollectiveMainloopFwdSm90ILi2EN4cute5tupleIJNS5_1CILi1EEES8_S8_EEENS6_IJNS7_ILi192EEENS7_ILi144EEENS7_ILi96EEEEEELi96ENS_6half_tEfNS_4arch4Sm90ELb0ELb0ELb0ELb1ELb0ELb1ELb0ELb0ELb1ELb0ELb0ELb0EEENS1_21CollectiveEpilogueFwdINS6_IJSA_SC_SB_EEES9_SE_SG_Li384ELb1ELb0ELb0ELb0EEENS1_36VarlenDynamicPersistentTileSchedulerILi192ELi144ELi384ELi32ELb0ELb0ELb1ELb0ELb1ELb1EEEEEEEEEvNT_6ParamsE --------------------------
	.section	.nv.info._ZN7cutlass13device_kernelIN5flash11enable_sm90INS1_16FlashAttnFwdSm90INS1_25CollectiveMainloopFwdSm90ILi2EN4cute5tupleIJNS5_1CILi1EEES8_S8_EEENS6_IJNS7_ILi192EEENS7_ILi144EEENS7_ILi96EEEEEELi96ENS_6half_tEfNS_4arch4Sm90ELb0ELb0ELb0ELb1ELb0ELb1ELb0ELb0ELb1ELb0ELb0ELb0EEENS1_21CollectiveEpilogueFwdINS6_IJSA_SC_SB_EEES9_SE_SG_Li384ELb1ELb0ELb0ELb0EEENS1_36VarlenDynamicPersistentTileSchedulerILi192ELi144ELi384ELi32ELb0ELb0ELb1ELb0ELb1ELb1EEEEEEEEEvNT_6ParamsE,"",@"SHT_CUDA_INFO"
	.sectionflags	@""
	.align	4


	//----- nvinfo : EIATTR_CUDA_API_VERSION
	.align		4
        /*0000*/ 	.byte	0x04, 0x37
        /*0002*/ 	.short	(.L_1275 - .L_1274)
.L_1274:
        /*0004*/ 	.word	0x00000082


	//----- nvinfo : EIATTR_KPARAM_INFO
	.align		4
.L_1275:
        /*0008*/ 	.byte	0x04, 0x17
        /*000a*/ 	.short	(.L_1277 - .L_1276)
.L_1276:
        /*000c*/ 	.word	0x00000000
        /*0010*/ 	.short	0x0000
        /*0012*/ 	.short	0x0070
        /*0014*/ 	.byte	0x00, 0xf0, 0x01, 0x28


	//----- nvinfo : EIATTR_SPARSE_MMA_MASK
	.align		4
.L_1277:
        /*0018*/ 	.byte	0x03, 0x50
        /*001a*/ 	.short	0x0000


	//----- nvinfo : EIATTR_MAXREG_COUNT
	.align		4
        /*001c*/ 	.byte	0x03, 0x1b
        /*001e*/ 	.short	0x0080


	//----- nvinfo : EIATTR_NUM_BARRIERS
	.align		4
        /*0020*/ 	.byte	0x02, 0x4c
        /*0022*/ 	.byte	0x10
	.zero		1


	//----- nvinfo : EIATTR_EXTERNS
	.align		4
        /*0024*/ 	.byte	0x04, 0x0f
        /*0026*/ 	.short	(.L_1279 - .L_1278)


	//   ....[0]....
	.align		4
.L_1278:
        /*0028*/ 	.word	index@(__assertfail)


	//----- nvinfo : EIATTR_ANNOTATIONS
	.align		4
.L_1279:
        /*002c*/ 	.byte	0x04, 0x55
        /*002e*/ 	.short	(.L_1281 - .L_1280)


	//   ....[0]....
.L_1280:
        /* <DEDUP_REMOVED lines=84> */


	//----- nvinfo : EIATTR_MERCURY_ISA_VERSION
	.align		4
.L_1281:
        /*0560*/ 	.byte	0x03, 0x5f
        /*0562*/ 	.short	0x0101


	//----- nvinfo : EIATTR_UNUSED_LOAD_BYTE_OFFSET
	.align		4
        /*0564*/ 	.byte	0x04, 0x44
        /*0566*/ 	.short	(.L_1283 - .L_1282)


	//   ....[0]....
.L_1282:
        /*0568*/ 	.word	0x00000b30
        /*056c*/ 	.word	0x0000fff0


	//   ....[1]....
        /*0570*/ 	.word	0x000140f0
        /*0574*/ 	.word	0x0000fff0


	//----- nvinfo : EIATTR_INT_WARP_WIDE_INSTR_OFFSETS
	.align		4
.L_1283:
        /*0578*/ 	.byte	0x04, 0x31
        /*057a*/ 	.short	(.L_1285 - .L_1284)


	//   ....[0]....
.L_1284:
        /*057c*/ 	.word	0x000001c0


	//   ....[1]....
        /*0580*/ 	.word	0x00000200


	//   ....[2]....
        /*0584*/ 	.word	0x00000270


	//   ....[3]....
        /*0588*/ 	.word	0x00017690


	//   ....[4]....
        /*058c*/ 	.word	0x00017720


	//   ....[5]....
        /*0590*/ 	.word	0x00017b60


	//   ....[6]....
        /*0594*/ 	.word	0x00017b90


	//   ....[7]....
        /*0598*/ 	.word	0x00017d80


	//   ....[8]....
        /*059c*/ 	.word	0x00017e50


	//   ....[9]....
        /*05a0*/ 	.word	0x00019eb0


	//   ....[10]....
        /*05a4*/ 	.word	0x00019f40


	//----- nvinfo : EIATTR_COOP_GROUP_MASK_REGIDS
	.align		4
.L_1285:
        /*05a8*/ 	.byte	0x04, 0x29
        /*05aa*/ 	.short	(.L_1287 - .L_1286)


	//   ....[0]....
.L_1286:
        /*05ac*/ 	.word	0xffffffff


	//   ....[1]....
        /*05b0*/ 	.word	0xffffffff


	//   ....[2]....
        /*05b4*/ 	.word	0xffffffff


	//   ....[3]....
        /*05b8*/ 	.word	0xffffffff


	//   ....[4]....
        /*05bc*/ 	.word	0xffffffff


	//   ....[5]....
        /*05c0*/ 	.word	0xffffffff


	//   ....[6]....
        /*05c4*/ 	.word	0xffffffff


	//   ....[7]....
        /*05c8*/ 	.word	0xffffffff


	//   ....[8]....
        /*05cc*/ 	.word	0xffffffff


	//   ....[9]....
        /*05d0*/ 	.word	0xffffffff


	//   ....[10]....
        /*05d4*/ 	.word	0xffffffff


	//   ....[11]....
        /*05d8*/ 	.word	0xffffffff


	//   ....[12]....
        /*05dc*/ 	.word	0xffffffff


	//   ....[13]....
        /*05e0*/ 	.word	0xffffffff


	//   ....[14]....
        /*05e4*/ 	.word	0xffffffff


	//   ....[15]....
        /*05e8*/ 	.word	0xffffffff


	//   ....[16]....
        /*05ec*/ 	.word	0xffffffff


	//   ....[17]....
        /*05f0*/ 	.word	0xffffffff


	//   ....[18]....
        /*05f4*/ 	.word	0xffffffff


	//   ....[19]....
        /*05f8*/ 	.word	0xffffffff


	//   ....[20]....
        /*05fc*/ 	.word	0xffffffff


	//   ....[21]....
        /*0600*/ 	.word	0xffffffff


	//   ....[22]....
        /*0604*/ 	.word	0xffffffff


	//   ....[23]....
        /*0608*/ 	.word	0xffffffff


	//   ....[24]....
        /*060c*/ 	.word	0xffffffff


	//   ....[25]....
        /*0610*/ 	.word	0xffffffff


	//   ....[26]....
        /*0614*/ 	.word	0xffffffff


	//   ....[27]....
        /*0618*/ 	.word	0xffffffff


	//   ....[28]....
        /*061c*/ 	.word	0xffffffff


	//   ....[29]....
        /*0620*/ 	.word	0xffffffff


	//   ....[30]....
        /*0624*/ 	.word	0xffffffff


	//   ....[31]....
        /*0628*/ 	.word	0xffffffff


	//   ....[32]....
        /*062c*/ 	.word	0xffffffff


	//   ....[33]....
        /*0630*/ 	.word	0xffffffff


	//   ....[34]....
        /*0634*/ 	.word	0xffffffff


	//   ....[35]....
        /*0638*/ 	.word	0xffffffff


	//   ....[36]....
        /*063c*/ 	.word	0xffffffff


	//   ....[37]....
        /*0640*/ 	.word	0xffffffff


	//   ....[38]....
        /*0644*/ 	.word	0xffffffff


	//   ....[39]....
        /*0648*/ 	.word	0xffffffff


	//   ....[40]....
        /*064c*/ 	.word	0xffffffff


	//   ....[41]....
        /*0650*/ 	.word	0xffffffff


	//   ....[42]....
        /*0654*/ 	.word	0xffffffff


	//   ....[43]....
        /*0658*/ 	.word	0xffffffff


	//   ....[44]....
        /*065c*/ 	.word	0xffffffff


	//   ....[45]....
        /*0660*/ 	.word	0xffffffff


	//   ....[46]....
        /*0664*/ 	.word	0xffffffff


	//   ....[47]....
        /*0668*/ 	.word	0xffffffff


	//   ....[48]....
        /*066c*/ 	.word	0xffffffff


	//   ....[49]....
        /*0670*/ 	.word	0xffffffff


	//   ....[50]....
        /*0674*/ 	.word	0xffffffff


	//   ....[51]....
        /*0678*/ 	.word	0xffffffff


	//   ....[52]....
        /*067c*/ 	.word	0xffffffff


	//   ....[53]....
        /*0680*/ 	.word	0xffffffff


	//   ....[54]....
        /*0684*/ 	.word	0xffffffff


	//   ....[55]....
        /*0688*/ 	.word	0xffffffff


	//   ....[56]....
        /*068c*/ 	.word	0x0500000f


	//   ....[57]....
        /*0690*/ 	.word	0x0500000f


	//   ....[58]....
        /*0694*/ 	.word	0x0500000f


	//   ....[59]....
        /*0698*/ 	.word	0x0500000f


	//   ....[60]....
        /*069c*/ 	.word	0x0500000f


	//   ....[61]....
        /*06a0*/ 	.word	0x0500000f


	//   ....[62]....
        /*06a4*/ 	.word	0x0500000f


	//   ....[63]....
        /*06a8*/ 	.word	0x0500000f


	//   ....[64]....
        /*06ac*/ 	.word	0x0500000f


	//   ....[65]....
        /*06b0*/ 	.word	0x0500000f


	//   ....[66]....
        /*06b4*/ 	.word	0x0500000f


	//   ....[67]....
        /*06b8*/ 	.word	0x0500000f


	//   ....[68]....
        /*06bc*/ 	.word	0x0500000f


	//   ....[69]....
        /*06c0*/ 	.word	0x0500000f


	//   ....[70]....
        /*06c4*/ 	.word	0x0500000f


	//   ....[71]....
        /*06c8*/ 	.word	0x0500000f


	//   ....[72]....
        /*06cc*/ 	.word	0x0500000f


	//   ....[73]....
        /*06d0*/ 	.word	0x0500000f


	//   ....[74]....
        /*06d4*/ 	.word	0x0500000f


	//   ....[75]....
        /*06d8*/ 	.word	0x0500000f


	//   ....[76]....
        /*06dc*/ 	.word	0x0500000f


	//   ....[77]....
        /*06e0*/ 	.word	0x0500000f


	//   ....[78]....
        /*06e4*/ 	.word	0x0500000f


	//   ....[79]....
        /*06e8*/ 	.word	0x0500000f


	//   ....[80]....
        /*06ec*/ 	.word	0x0500000f


	//   ....[81]....
        /*06f0*/ 	.word	0x0500000f


	//   ....[82]....
        /*06f4*/ 	.word	0x0500000f


	//   ....[83]....
        /*06f8*/ 	.word	0x0500000f


	//   ....[84]....
        /*06fc*/ 	.word	0x0500000f


	//----- nvinfo : EIATTR_COOP_GROUP_INSTR_OFFSETS
	.align		4
.L_1287:
        /*0700*/ 	.byte	0x04, 0x28
        /*0702*/ 	.short	(.L_1289 - .L_1288)


	//   ....[0]....
.L_1288:
        /*0704*/ 	.word	0x00000070


	//   ....[1]....
        /*0708*/ 	.word	0x000001d0


	//   ....[2]....
        /*070c*/ 	.word	0x00000220


	//   ....[3]....
        /*0710*/ 	.word	0x00000450


	//   ....[4]....
        /*0714*/ 	.word	0x000005b0


	//   ....[5]....
        /*0718*/ 	.word	0x000006d0


	//   ....[6]....
        /*071c*/ 	.word	0x00000830


	//   ....[7]....
        /*0720*/ 	.word	0x00006ee0


	//   ....[8]....
        /*0724*/ 	.word	0x0000d340


	//   ....[9]....
        /*0728*/ 	.word	0x0000d370


	//   ....[10]....
        /*072c*/ 	.word	0x0000d900


	//   ....[11]....
        /*0730*/ 	.word	0x0000d970


	//   ....[12]....
        /*0734*/ 	.word	0x0000ea30


	//   ....[13]....
        /*0738*/ 	.word	0x000114e0


	//   ....[14]....
        /*073c*/ 	.word	0x00011500


	//   ....[15]....
        /*0740*/ 	.word	0x00011ab0


	//   ....[16]....
        /*0744*/ 	.word	0x00011ad0


	//   ....[17]....
        /*0748*/ 	.word	0x00013380


	//   ....[18]....
        /*074c*/ 	.word	0x00013ae0


	//   ....[19]....
        /*0750*/ 	.word	0x00013b10


	//   ....[20]....
        /*0754*/ 	.word	0x00013b50


	//   ....[21]....
        /*0758*/ 	.word	0x00013b60


	//   ....[22]....
        /*075c*/ 	.word	0x00015930


	//   ....[23]....
        /*0760*/ 	.word	0x00015ad0


	//   ....[24]....
        /*0764*/ 	.word	0x00015b00


	//   ....[25]....
        /*0768*/ 	.word	0x00015b30


	//   ....[26]....
        /*076c*/ 	.word	0x00015b70


	//   ....[27]....
        /*0770*/ 	.word	0x00015bc0


	//   ....[28]....
        /*0774*/ 	.word	0x00015c20


	//   ....[29]....
        /*0778*/ 	.word	0x00015de0


	//   ....[30]....
        /*077c*/ 	.word	0x00015e40


	//   ....[31]....
        /*0780*/ 	.word	0x00015e80


	//   ....[32]....
        /*0784*/ 	.word	0x00015ec0


	//   ....[33]....
        /*0788*/ 	.word	0x00015ef0


	//   ....[34]....
        /*078c*/ 	.word	0x00015f20


	//   ....[35]....
        /*0790*/ 	.word	0x00015fa0


	//   ....[36]....
        /*0794*/ 	.word	0x00015fd0


	//   ....[37]....
        /*0798*/ 	.word	0x00016050


	//   ....[38]....
        /*079c*/ 	.word	0x0001a300


	//   ....[39]....
        /*07a0*/ 	.word	0x0001a310


	//   ....[40]....
        /*07a4*/ 	.word	0x0001a400


	//   ....[41]....
        /*07a8*/ 	.word	0x0001a460


	//   ....[42]....
        /*07ac*/ 	.word	0x0001a4a0


	//   ....[43]....
        /*07b0*/ 	.word	0x0001a4e0


	//   ....[44]....
        /*07b4*/ 	.word	0x0001a510


	//   ....[45]....
        /*07b8*/ 	.word	0x0001a540


	//   ....[46]....
        /*07bc*/ 	.word	0x0001a6b0


	//   ....[47]....
        /*07c0*/ 	.word	0x0001a710


	//   ....[48]....
        /*07c4*/ 	.word	0x0001a750


	//   ....[49]....
        /*07c8*/ 	.word	0x0001a790


	//   ....[50]....
        /*07cc*/ 	.word	0x0001a7c0


	//   ....[51]....
        /*07d0*/ 	.word	0x0001a7f0


	//   ....[52]....
        /*07d4*/ 	.word	0x0001a8b0


	//   ....[53]....
        /*07d8*/ 	.word	0x0001a8d0


	//   ....[54]....
        /*07dc*/ 	.word	0x0001a940


	//   ....[55]....
        /*07e0*/ 	.word	0x0001ad70


	//   ....[56]....
        /*07e4*/ 	.word	0x0001b1f0


	//   ....[57]....
        /*07e8*/ 	.word	0x0001b2a0


	//   ....[58]....
        /*07ec*/ 	.word	0x0001b340


	//   ....[59]....
        /*07f0*/ 	.word	0x0001b3e0


	//   ....[60]....
        /*07f4*/ 	.word	0x0001b480


	//   ....[61]....
        /*07f8*/ 	.word	0x0001b570


	//   ....[62]....
        /*07fc*/ 	.word	0x0001b610


	//   ....[63]....
        /*0800*/ 	.word	0x0001b6b0


	//   ....[64]....
        /*0804*/ 	.word	0x0001b750


	//   ....[65]....
        /*0808*/ 	.word	0x0001b9b0


	//   ....[66]....
        /*080c*/ 	.word	0x0001bc90


	//   ....[67]....
        /*0810*/ 	.word	0x0001c080


	//   ....[68]....
        /*0814*/ 	.word	0x0001c110


	//   ....[69]....
        /*0818*/ 	.word	0x0001c1b0


	//   ....[70]....
        /*081c*/ 	.word	0x0001c260


	//   ....[71]....
        /*0820*/ 	.word	0x0001c2e0


	//   ....[72]....
        /*0824*/ 	.word	0x0001c360


	//   ....[73]....
        /*0828*/ 	.word	0x0001c3e0


	//   ....[74]....
        /*082c*/ 	.word	0x0001c460


	//   ....[75]....
        /*0830*/ 	.word	0x0001c4f0


	//   ....[76]....
        /*0834*/ 	.word	0x0001c5a0


	//   ....[77]....
        /*0838*/ 	.word	0x0001c620


	//   ....[78]....
        /*083c*/ 	.word	0x0001c6a0


	//   ....[79]....
        /*0840*/ 	.word	0x0001c720


	//   ....[80]....
        /*0844*/ 	.word	0x0001c7a0


	//   ....[81]....
        /*0848*/ 	.word	0x0001c810


	//   ....[82]....
        /*084c*/ 	.word	0x0001c8b0


	//   ....[83]....
        /*0850*/ 	.word	0x0001c940


	//   ....[84]....
        /*0854*/ 	.word	0x0001ca60


	//----- nvinfo : EIATTR_REG_RECONFIG
	.align		4
.L_1289:
        /*0858*/ 	.byte	0x01, 0x54
	.zero		2


	//----- nvinfo : EIATTR_SYSCALL_OFFSETS
	.align		4
        /*085c*/ 	.byte	0x04, 0x46
        /*085e*/ 	.short	(.L_1291 - .L_1290)


	//   ....[0]....
.L_1290:
        /*0860*/ 	.word	0x00001bb0


	//   ....[1]....
        /*0864*/ 	.word	0x00001d00


	//   ....[2]....
        /*0868*/ 	.word	0x000070b0


	//   ....[3]....
        /*086c*/ 	.word	0x00007570


	//   ....[4]....
        /*0870*/ 	.word	0x000178a0


	//   ....[5]....
        /*0874*/ 	.word	0x000179d0


	//   ....[6]....
        /*0878*/ 	.word	0x00017ad0


	//----- nvinfo : EIATTR_MBARRIER_INSTR_OFFSETS
	.align		4
.L_1291:
        /*087c*/ 	.byte	0x04, 0x39
        /*087e*/ 	.short	(.L_1293 - .L_1292)


	//   ....[0]....
.L_1292:
        /*0880*/ 	.word	0x00000300
        /*0884*/ 	.word	0x000000ff
        /*0888*/ 	.word	0x00031c00
        /*088c*/ 	.short	0x0100
        /*088e*/ 	.byte	0x08
	.zero		1


	//   ....[1]....
        /*0890*/ 	.word	0x00000310
        /*0894*/ 	.word	0x000000ff
        /*0898*/ 	.word	0x00031c20
        /*089c*/ 	.short	0x0100
        /*089e*/ 	.byte	0x08
	.zero		1


	//   ....[2]....
        /*08a0*/ 	.word	0x00000400
        /*08a4*/ 	.word	0x000000ff
        /*08a8*/ 	.word	0x00031c30
        /*08ac*/ 	.short	0x0100
        /*08ae*/ 	.byte	0x08
	.zero		1


	//   ....[3]....
        /*08b0*/ 	.word	0x00000410
        /*08b4*/ 	.word	0x000000ff
        /*08b8*/ 	.word	0x00031c40
        /*08bc*/ 	.short	0x0100
        /*08be*/ 	.byte	0x08
	.zero		1


	//   ....[4]....
        /*08c0*/ 	.word	0x00000420
        /*08c4*/ 	.word	0x000000ff
        /*08c8*/ 	.word	0x00031c38
        /*08cc*/ 	.short	0x0100
        /*08ce*/ 	.byte	0x08
	.zero		1


	//   ....[5]....
        /*08d0*/ 	.word	0x00000430
        /*08d4*/ 	.word	0x000000ff
        /*08d8*/ 	.word	0x00031c48
        /*08dc*/ 	.short	0x0100
        /*08de*/ 	.byte	0x08
	.zero		1


	//   ....[6]....
        /*08e0*/ 	.word	0x00000560
        /*08e4*/ 	.word	0x000000ff
        /*08e8*/ 	.word	0x00031c50
        /*08ec*/ 	.short	0x0100
        /*08ee*/ 	.byte	0x08
	.zero		1


	//   ....[7]....
        /*08f0*/ 	.word	0x00000570
        /*08f4*/ 	.word	0x000000ff
        /*08f8*/ 	.word	0x00031c60
        /*08fc*/ 	.short	0x0100
        /*08fe*/ 	.byte	0x08
	.zero		1


	//   ....[8]....
        /*0900*/ 	.word	0x00000580
        /*0904*/ 	.word	0x000000ff
        /*0908*/ 	.word	0x00031c58
        /*090c*/ 	.short	0x0100
        /*090e*/ 	.byte	0x08
	.zero		1


	//   ....[9]....
        /*0910*/ 	.word	0x00000590
        /*0914*/ 	.word	0x000000ff
        /*0918*/ 	.word	0x00031c68
        /*091c*/ 	.short	0x0100
        /*091e*/ 	.byte	0x08
	.zero		1


	//   ....[10]....
        /*0920*/ 	.word	0x00000680
        /*0924*/ 	.word	0x000000ff
        /*0928*/ 	.word	0x00031c70
        /*092c*/ 	.short	0x0100
        /*092e*/ 	.byte	0x06
	.zero		1


	//   ....[11]....
        /*0930*/ 	.word	0x00000690
        /*0934*/ 	.word	0x000000ff
        /*0938*/ 	.word	0x00031c80
        /*093c*/ 	.short	0x0100
        /*093e*/ 	.byte	0x06
	.zero		1


	//   ....[12]....
        /*0940*/ 	.word	0x000006a0
        /*0944*/ 	.word	0x000000ff
        /*0948*/ 	.word	0x00031c78
        /*094c*/ 	.short	0x0100
        /*094e*/ 	.byte	0x06
	.zero		1


	//   ....[13]....
        /*0950*/ 	.word	0x000006b0
        /*0954*/ 	.word	0x000000ff
        /*0958*/ 	.word	0x00031c88
        /*095c*/ 	.short	0x0100
        /*095e*/ 	.byte	0x06
	.zero		1


	//   ....[14]....
        /*0960*/ 	.word	0x000007e0
        /*0964*/ 	.word	0x000000ff
        /*0968*/ 	.word	0x00031c90
        /*096c*/ 	.short	0x0100
        /*096e*/ 	.byte	0x08
	.zero		1


	//   ....[15]....
        /*0970*/ 	.word	0x000007f0
        /*0974*/ 	.word	0x000000ff
        /*0978*/ 	.word	0x00031ca0
        /*097c*/ 	.short	0x0100
        /*097e*/ 	.byte	0x08
	.zero		1


	//   ....[16]....
        /*0980*/ 	.word	0x00000800
        /*0984*/ 	.word	0x000000ff
        /*0988*/ 	.word	0x00031c98
        /*098c*/ 	.short	0x0100
        /*098e*/ 	.byte	0x08
	.zero		1


	//   ....[17]....
        /*0990*/ 	.word	0x00000810
        /*0994*/ 	.word	0x000000ff
        /*0998*/ 	.word	0x00031ca8
        /*099c*/ 	.short	0x0100
        /*099e*/ 	.byte	0x08
	.zero		1


	//   ....[18]....
        /*09a0*/ 	.word	0x00000940
        /*09a4*/ 	.word	0x000000ff
        /*09a8*/ 	.word	0x00031cb0
        /*09ac*/ 	.short	0x0100
        /*09ae*/ 	.byte	0x08
	.zero		1


	//   ....[19]....
        /*09b0*/ 	.word	0x00000950
        /*09b4*/ 	.word	0x000000ff
        /*09b8*/ 	.word	0x00031cc0
        /*09bc*/ 	.short	0x0100
        /*09be*/ 	.byte	0x08
	.zero		1


	//   ....[20]....
        /*09c0*/ 	.word	0x00000960
        /*09c4*/ 	.word	0x000000ff
        /*09c8*/ 	.word	0x00031cb8
        /*09cc*/ 	.short	0x0100
        /*09ce*/ 	.byte	0x08
	.zero		1


	//   ....[21]....
        /*09d0*/ 	.word	0x00000970
        /*09d4*/ 	.word	0x000000ff
        /*09d8*/ 	.word	0x00031cc8
        /*09dc*/ 	.short	0x0100
        /*09de*/ 	.byte	0x08
	.zero		1


	//   ....[22]....
        /*09e0*/ 	.word	0x00003160
        /*09e4*/ 	.word	0x00000014
        /*09e8*/ 	.word	0x00031c90
        /*09ec*/ 	.short	0x010a
        /*09ee*/ 	.byte	0x3f
	.zero		1


	//   ....[23]....
        /*09f0*/ 	.word	0x00004b80
        /*09f4*/ 	.word	0x00000014
        /*09f8*/ 	.word	0x00031c90
        /*09fc*/ 	.short	0x010a
        /*09fe*/ 	.byte	0x3f
	.zero		1


	//   ....[24]....
        /*0a00*/ 	.word	0x000065c0
        /*0a04*/ 	.word	0x00000014
        /*0a08*/ 	.word	0x00031c90
        /*0a0c*/ 	.short	0x010a
        /*0a0e*/ 	.byte	0x3f
	.zero		1


	//   ....[25]....
        /*0a10*/ 	.word	0x00006830
        /*0a14*/ 	.word	0x00000020
        /*0a18*/ 	.word	0x00000000
        /*0a1c*/ 	.short	0x0101
        /*0a1e*/ 	.byte	0x3f
	.zero		1


	//   ....[26]....
        /*0a20*/ 	.word	0x00006870
        /*0a24*/ 	.word	0x00000014
        /*0a28*/ 	.word	0x00031cb0
        /*0a2c*/ 	.short	0x010a
        /*0a2e*/ 	.byte	0x3f
	.zero		1


	//   ....[27]....
        /*0a30*/ 	.word	0x00006bb0
        /*0a34*/ 	.word	0x00000014
        /*0a38*/ 	.word	0x00000000
        /*0a3c*/ 	.short	0x0101
        /*0a3e*/ 	.byte	0x3f
	.zero		1


	//   ....[28]....
        /*0a40*/ 	.word	0x00007150
        /*0a44*/ 	.word	0x00000012
        /*0a48*/ 	.word	0x00031c00
        /*0a4c*/ 	.short	0x010a
        /*0a4e*/ 	.byte	0x3f
	.zero		1


	//   ....[29]....
        /*0a50*/ 	.word	0x000071a0
        /*0a54*/ 	.word	0x00000012
        /*0a58*/ 	.word	0x00031c00
        /*0a5c*/ 	.short	0x010a
        /*0a5e*/ 	.byte	0x3f
	.zero		1


	//   ....[30]....
        /*0a60*/ 	.word	0x00007a90
        /*0a64*/ 	.word	0x00000012
        /*0a68*/ 	.word	0x00031c00
        /*0a6c*/ 	.short	0x010a
        /*0a6e*/ 	.byte	0x3f
	.zero		1


	//   ....[31]....
        /*0a70*/ 	.word	0x000092a0
        /*0a74*/ 	.word	0x00000012
        /*0a78*/ 	.word	0x00031c00
        /*0a7c*/ 	.short	0x010a
        /*0a7e*/ 	.byte	0x3f
	.zero		1


	//   ....[32]....
        /*0a80*/ 	.word	0x0000a930
        /*0a84*/ 	.word	0x0000000f
        /*0a88*/ 	.word	0x00031c30
        /*0a8c*/ 	.short	0x010a
        /*0a8e*/ 	.byte	0x3f
	.zero		1


	//   ....[33]....
        /*0a90*/ 	.word	0x0000aa00
        /*0a94*/ 	.word	0x0000000f
        /*0a98*/ 	.word	0x00031c30
        /*0a9c*/ 	.short	0x010a
        /*0a9e*/ 	.byte	0x3f
	.zero		1


	//   ....[34]....
        /*0aa0*/ 	.word	0x0000dbd0
        /*0aa4*/ 	.word	0x0000000f
        /*0aa8*/ 	.word	0x00000000
        /*0aac*/ 	.short	0x0101
        /*0aae*/ 	.byte	0x3f
	.zero		1


	//   ....[35]....
        /*0ab0*/ 	.word	0x0000ed10
        /*0ab4*/ 	.word	0x00000000
        /*0ab8*/ 	.word	0x00031c30
        /*0abc*/ 	.short	0x010a
        /*0abe*/ 	.byte	0x3f
	.zero		1


	//   ....[36]....
        /*0ac0*/ 	.word	0x0000ed60
        /*0ac4*/ 	.word	0x00000000
        /*0ac8*/ 	.word	0x00031c30
        /*0acc*/ 	.short	0x010a
        /*0ace*/ 	.byte	0x3f
	.zero		1


	//   ....[37]....
        /*0ad0*/ 	.word	0x000111f0
        /*0ad4*/ 	.word	0x0000000e
        /*0ad8*/ 	.word	0x00031c50
        /*0adc*/ 	.short	0x010a
        /*0ade*/ 	.byte	0x3f
	.zero		1


	//   ....[38]....
        /*0ae0*/ 	.word	0x00011240
        /*0ae4*/ 	.word	0x0000000e
        /*0ae8*/ 	.word	0x00031c50
        /*0aec*/ 	.short	0x010a
        /*0aee*/ 	.byte	0x3f
	.zero		1


	//   ....[39]....
        /*0af0*/ 	.word	0x00012530
        /*0af4*/ 	.word	0x0000004c
        /*0af8*/ 	.word	0x00000000
        /*0afc*/ 	.short	0x0101
        /*0afe*/ 	.byte	0x3f
	.zero		1


	//   ....[40]....
        /*0b00*/ 	.word	0x00012540
        /*0b04*/ 	.word	0x0000000f
        /*0b08*/ 	.word	0x00000000
        /*0b0c*/ 	.short	0x0101
        /*0b0e*/ 	.byte	0x3f
	.zero		1


	//   ....[41]....
        /*0b10*/ 	.word	0x00013410
        /*0b14*/ 	.word	0x00000007
        /*0b18*/ 	.word	0x00031c50
        /*0b1c*/ 	.short	0x010a
        /*0b1e*/ 	.byte	0x3f
	.zero		1


	//   ....[42]....
        /*0b20*/ 	.word	0x000134c0
        /*0b24*/ 	.word	0x00000007
        /*0b28*/ 	.word	0x00031c50
        /*0b2c*/ 	.short	0x010a
        /*0b2e*/ 	.byte	0x3f
	.zero		1


	//   ....[43]....
        /*0b30*/ 	.word	0x00013e90
        /*0b34*/ 	.word	0x0000000a
        /*0b38*/ 	.word	0x00000000
        /*0b3c*/ 	.short	0x0101
        /*0b3e*/ 	.byte	0x3f
	.zero		1


	//   ....[44]....
        /*0b40*/ 	.word	0x00014dd0
        /*0b44*/ 	.word	0x00000020
        /*0b48*/ 	.word	0x00000000
        /*0b4c*/ 	.short	0x0101
        /*0b4e*/ 	.byte	0x3f
	.zero		1


	//   ....[45]....
        /*0b50*/ 	.word	0x00016b70
        /*0b54*/ 	.word	0x00000006
        /*0b58*/ 	.word	0x00031c20
        /*0b5c*/ 	.short	0x010a
        /*0b5e*/ 	.byte	0x3f
	.zero		1


	//   ....[46]....
        /*0b60*/ 	.word	0x00016be0
        /*0b64*/ 	.word	0x00000007
        /*0b68*/ 	.word	0x00031ca0
        /*0b6c*/ 	.short	0x010a
        /*0b6e*/ 	.byte	0x3f
	.zero		1


	//   ....[47]....
        /*0b70*/ 	.word	0x00016e30
        /*0b74*/ 	.word	0x00000007
        /*0b78*/ 	.word	0x00031cc0
        /*0b7c*/ 	.short	0x010a
        /*0b7e*/ 	.byte	0x3f
	.zero		1


	//   ....[48]....
        /*0b80*/ 	.word	0x00017120
        /*0b84*/ 	.word	0x00000007
        /*0b88*/ 	.word	0x00031ca0
        /*0b8c*/ 	.short	0x010a
        /*0b8e*/ 	.byte	0x3f
	.zero		1


	//   ....[49]....
        /*0b90*/ 	.word	0x00017360
        /*0b94*/ 	.word	0x00000007
        /*0b98*/ 	.word	0x00031cc0
        /*0b9c*/ 	.short	0x010a
        /*0b9e*/ 	.byte	0x3f
	.zero		1


	//   ....[50]....
        /*0ba0*/ 	.word	0x00018140
        /*0ba4*/ 	.word	0x00000004
        /*0ba8*/ 	.word	0x00031c40
        /*0bac*/ 	.short	0x010a
        /*0bae*/ 	.byte	0x3f
	.zero		1


	//   ....[51]....
        /*0bb0*/ 	.word	0x00018650
        /*0bb4*/ 	.word	0x0000001d
        /*0bb8*/ 	.word	0x00031c20
        /*0bbc*/ 	.short	0x010a
        /*0bbe*/ 	.byte	0x3f
	.zero		1


	//   ....[52]....
        /*0bc0*/ 	.word	0x00018950
        /*0bc4*/ 	.word	0x00000003
        /*0bc8*/ 	.word	0x00031c40
        /*0bcc*/ 	.short	0x010a
        /*0bce*/ 	.byte	0x3f
	.zero		1


	//   ....[53]....
        /*0bd0*/ 	.word	0x00018bd0
        /*0bd4*/ 	.word	0x00000002
        /*0bd8*/ 	.word	0x00031c60
        /*0bdc*/ 	.short	0x010a
        /*0bde*/ 	.byte	0x3f
	.zero		1


	//   ....[54]....
        /*0be0*/ 	.word	0x00019150
        /*0be4*/ 	.word	0x00000003
        /*0be8*/ 	.word	0x00031c40
        /*0bec*/ 	.short	0x010a
        /*0bee*/ 	.byte	0x3f
	.zero		1


	//   ....[55]....
        /*0bf0*/ 	.word	0x000193d0
        /*0bf4*/ 	.word	0x00000003
        /*0bf8*/ 	.word	0x00031c60
        /*0bfc*/ 	.short	0x010a
        /*0bfe*/ 	.byte	0x3f
	.zero		1


	//   ....[56]....
        /*0c00*/ 	.word	0x000198c0
        /*0c04*/ 	.word	0x00000002
        /*0c08*/ 	.word	0x00031c40
        /*0c0c*/ 	.short	0x010a
        /*0c0e*/ 	.byte	0x3f
	.zero		1


	//   ....[57]....
        /*0c10*/ 	.word	0x00019b40
        /*0c14*/ 	.word	0x00000002
        /*0c18*/ 	.word	0x00031c60
        /*0c1c*/ 	.short	0x010a
        /*0c1e*/ 	.byte	0x3f
	.zero		1


	//   ....[58]....
        /*0c20*/ 	.word	0x00019fb0
        /*0c24*/ 	.word	0x00000003
        /*0c28*/ 	.word	0x00031c60
        /*0c2c*/ 	.short	0x010a
        /*0c2e*/ 	.byte	0x3f
	.zero		1


	//   ....[59]....
        /*0c30*/ 	.word	0x0001acf0
        /*0c34*/ 	.word	0x00000009
        /*0c38*/ 	.word	0x00031c20
        /*0c3c*/ 	.short	0x010a
        /*0c3e*/ 	.byte	0x3f
	.zero		1


	//   ....[60]....
        /*0c40*/ 	.word	0x0001aea0
        /*0c44*/ 	.word	0x00000007
        /*0c48*/ 	.word	0x00000000
        /*0c4c*/ 	.short	0x010a
        /*0c4e*/ 	.byte	0x3f
	.zero		1


	//   ....[61]....
        /*0c50*/ 	.word	0x0001af10
        /*0c54*/ 	.word	0x00000003
        /*0c58*/ 	.word	0x00000000
        /*0c5c*/ 	.short	0x010a
        /*0c5e*/ 	.byte	0x3f
	.zero		1


	//   ....[62]....
        /*0c60*/ 	.word	0x0001af70
        /*0c64*/ 	.word	0x00000005
        /*0c68*/ 	.word	0x00000000
        /*0c6c*/ 	.short	0x010a
        /*0c6e*/ 	.byte	0x3f
	.zero		1


	//   ....[63]....
        /*0c70*/ 	.word	0x0001afa0
        /*0c74*/ 	.word	0x00000003
        /*0c78*/ 	.word	0x00000000
        /*0c7c*/ 	.short	0x010a
        /*0c7e*/ 	.byte	0x3f
	.zero		1


	//   ....[64]....
        /*0c80*/ 	.word	0x0001b000
        /*0c84*/ 	.word	0x00000014
        /*0c88*/ 	.word	0x00031c90
        /*0c8c*/ 	.short	0x010a
        /*0c8e*/ 	.byte	0x3f
	.zero		1


	//   ....[65]....
        /*0c90*/ 	.word	0x0001b050
        /*0c94*/ 	.word	0x00000014
        /*0c98*/ 	.word	0x00031c90
        /*0c9c*/ 	.short	0x010a
        /*0c9e*/ 	.byte	0x3f
	.zero		1


	//   ....[66]....
        /*0ca0*/ 	.word	0x0001b0a0
        /*0ca4*/ 	.word	0x00000014
        /*0ca8*/ 	.word	0x00031c90
        /*0cac*/ 	.short	0x010a
        /*0cae*/ 	.byte	0x3f
	.zero		1


	//   ....[67]....
        /*0cb0*/ 	.word	0x0001b0f0
        /*0cb4*/ 	.word	0x00000014
        /*0cb8*/ 	.word	0x00031cb0
        /*0cbc*/ 	.short	0x010a
        /*0cbe*/ 	.byte	0x3f
	.zero		1


	//   ....[68]....
        /*0cc0*/ 	.word	0x0001b4c0
        /*0cc4*/ 	.word	0x00000012
        /*0cc8*/ 	.word	0x00031c00
        /*0ccc*/ 	.short	0x010a
        /*0cce*/ 	.byte	0x3f
	.zero		1


	//   ....[69]....
        /*0cd0*/ 	.word	0x0001b790
        /*0cd4*/ 	.word	0x00000012
        /*0cd8*/ 	.word	0x00031c00
        /*0cdc*/ 	.short	0x010a
        /*0cde*/ 	.byte	0x3f
	.zero		1


	//   ....[70]....
        /*0ce0*/ 	.word	0x0001b7e0
        /*0ce4*/ 	.word	0x0000000f
        /*0ce8*/ 	.word	0x00031c30
        /*0cec*/ 	.short	0x010a
        /*0cee*/ 	.byte	0x3f
	.zero		1


	//   ....[71]....
        /*0cf0*/ 	.word	0x0001b830
        /*0cf4*/ 	.word	0x00000000
        /*0cf8*/ 	.word	0x00031c30
        /*0cfc*/ 	.short	0x010a
        /*0cfe*/ 	.byte	0x3f
	.zero		1


	//   ....[72]....
        /*0d00*/ 	.word	0x0001b880
        /*0d04*/ 	.word	0x0000000e
        /*0d08*/ 	.word	0x00031c50
        /*0d0c*/ 	.short	0x010a
        /*0d0e*/ 	.byte	0x3f
	.zero		1


	//   ....[73]....
        /*0d10*/ 	.word	0x0001b8d0
        /*0d14*/ 	.word	0x00000007
        /*0d18*/ 	.word	0x00031c50
        /*0d1c*/ 	.short	0x010a
        /*0d1e*/ 	.byte	0x3f
	.zero		1


	//   ....[74]....
        /*0d20*/ 	.word	0x0001ba70
        /*0d24*/ 	.word	0x00000006
        /*0d28*/ 	.word	0x00031c20
        /*0d2c*/ 	.short	0x010a
        /*0d2e*/ 	.byte	0x3f
	.zero		1


	//   ....[75]....
        /*0d30*/ 	.word	0x0001bac0
        /*0d34*/ 	.word	0x00000007
        /*0d38*/ 	.word	0x00031ca0
        /*0d3c*/ 	.short	0x010a
        /*0d3e*/ 	.byte	0x3f
	.zero		1


	//   ....[76]....
        /*0d40*/ 	.word	0x0001bb10
        /*0d44*/ 	.word	0x00000007
        /*0d48*/ 	.word	0x00031cc0
        /*0d4c*/ 	.short	0x010a
        /*0d4e*/ 	.byte	0x3f
	.zero		1


	//   ....[77]....
        /*0d50*/ 	.word	0x0001bb60
        /*0d54*/ 	.word	0x00000007
        /*0d58*/ 	.word	0x00031ca0
        /*0d5c*/ 	.short	0x010a
        /*0d5e*/ 	.byte	0x3f
	.zero		1


	//   ....[78]....
        /*0d60*/ 	.word	0x0001bbb0
        /*0d64*/ 	.word	0x00000007
        /*0d68*/ 	.word	0x00031cc0
        /*0d6c*/ 	.short	0x010a
        /*0d6e*/ 	.byte	0x3f
	.zero		1


	//   ....[79]....
        /*0d70*/ 	.word	0x0001bd50
        /*0d74*/ 	.word	0x00000004
        /*0d78*/ 	.word	0x00031c40
        /*0d7c*/ 	.short	0x010a
        /*0d7e*/ 	.byte	0x3f
	.zero		1


	//   ....[80]....
        /*0d80*/ 	.word	0x0001bda0
        /*0d84*/ 	.word	0x0000001d
        /*0d88*/ 	.word	0x00031c20
        /*0d8c*/ 	.short	0x010a
        /*0d8e*/ 	.byte	0x3f
	.zero		1


	//   ....[81]....
        /*0d90*/ 	.word	0x0001bdf0
        /*0d94*/ 	.word	0x00000003
        /*0d98*/ 	.word	0x00031c40
        /*0d9c*/ 	.short	0x010a
        /*0d9e*/ 	.byte	0x3f
	.zero		1


	//   ....[82]....
        /*0da0*/ 	.word	0x0001be40
        /*0da4*/ 	.word	0x00000002
        /*0da8*/ 	.word	0x00031c60
        /*0dac*/ 	.short	0x010a
        /*0dae*/ 	.byte	0x3f
	.zero		1


	//   ....[83]....
        /*0db0*/ 	.word	0x0001be90
        /*0db4*/ 	.word	0x00000003
        /*0db8*/ 	.word	0x00031c40
        /*0dbc*/ 	.short	0x010a
        /*0dbe*/ 	.byte	0x3f
	.zero		1


	//   ....[84]....
        /*0dc0*/ 	.word	0x0001bee0
        /*0dc4*/ 	.word	0x00000003
        /*0dc8*/ 	.word	0x00031c60
        /*0dcc*/ 	.short	0x010a
        /*0dce*/ 	.byte	0x3f
	.zero		1


	//   ....[85]....
        /*0dd0*/ 	.word	0x0001bf30
        /*0dd4*/ 	.word	0x00000002
        /*0dd8*/ 	.word	0x00031c40
        /*0ddc*/ 	.short	0x010a
        /*0dde*/ 	.byte	0x3f
	.zero		1


	//   ....[86]....
        /*0de0*/ 	.word	0x0001bf80
        /*0de4*/ 	.word	0x00000002
        /*0de8*/ 	.word	0x00031c60
        /*0dec*/ 	.short	0x010a
        /*0dee*/ 	.byte	0x3f
	.zero		1


	//   ....[87]....
        /*0df0*/ 	.word	0x0001bfd0
        /*0df4*/ 	.word	0x00000003
        /*0df8*/ 	.word	0x00031c60
        /*0dfc*/ 	.short	0x010a
        /*0dfe*/ 	.byte	0x3f
	.zero		1


	//   ....[88]....
        /*0e00*/ 	.word	0x0001c980
        /*0e04*/ 	.word	0x00000009
        /*0e08*/ 	.word	0x00031c20
        /*0e0c*/ 	.short	0x010a
        /*0e0e*/ 	.byte	0x3f
	.zero		1


	//   ....[89]....
        /*0e10*/ 	.word	0x0001cb20
        /*0e14*/ 	.word	0x00000007
        /*0e18*/ 	.word	0x00000000
        /*0e1c*/ 	.short	0x010a
        /*0e1e*/ 	.byte	0x3f
	.zero		1


	//   ....[90]....
        /*0e20*/ 	.word	0x0001cb70
        /*0e24*/ 	.word	0x00000003
        /*0e28*/ 	.word	0x00000000
        /*0e2c*/ 	.short	0x010a
        /*0e2e*/ 	.byte	0x3f
	.zero		1


	//   ....[91]....
        /*0e30*/ 	.word	0x0001cbc0
        /*0e34*/ 	.word	0x00000005
        /*0e38*/ 	.word	0x00000000
        /*0e3c*/ 	.short	0x010a
        /*0e3e*/ 	.byte	0x3f
	.zero		1


	//----- nvinfo : EIATTR_NUM_MBARRIERS
	.align		4
.L_1293:
        /*0e40*/ 	.byte	0x03, 0x38
        /*0e42*/ 	.short	0x0016


	//----- nvinfo : EIATTR_EXIT_INSTR_OFFSETS
	.align		4
        /*0e44*/ 	.byte	0x04, 0x1c
        /*0e46*/ 	.short	(.L_1295 - .L_1294)


	//   ....[0]....
.L_1294:
        /*0e48*/ 	.word	0x0001aff0


	//----- nvinfo : EIATTR_MAX_THREADS
	.align		4
.L_1295:
        /*0e4c*/ 	.byte	0x04, 0x05
        /*0e4e*/ 	.short	(.L_1297 - .L_1296)
.L_1296:
        /*0e50*/ 	.word	0x00000200
        /*0e54*/ 	.word	0x00000001
        /*0e58*/ 	.word	0x00000001


	//----- nvinfo : EIATTR_CRS_STACK_SIZE
	.align		4
.L_1297:
        /*0e5c*/ 	.byte	0x04, 0x1e
        /*0e5e*/ 	.short	(.L_1299 - .L_1298)
.L_1298:
        /*0e60*/ 	.word	0x00000000


	//----- nvinfo : EIATTR_CBANK_PARAM_SIZE
	.align		4
.L_1299:
        /*0e64*/ 	.byte	0x03, 0x19
        /*0e66*/ 	.short	0x0a70


	//----- nvinfo : EIATTR_PARAM_CBANK
	.align		4
        /*0e68*/ 	.byte	0x04, 0x0a
        /*0e6a*/ 	.short	(.L_1301 - .L_1300)
	.align		4
.L_1300:
        /*0e6c*/ 	.word	index@(.nv.constant0._ZN7cutlass13device_kernelIN5flash11enable_sm90INS1_16FlashAttnFwdSm90INS1_25CollectiveMainloopFwdSm90ILi2EN4cute5tupleIJNS5_1CILi1EEES8_S8_EEENS6_IJNS7_ILi192EEENS7_ILi144EEENS7_ILi96EEEEEELi96ENS_6half_tEfNS_4arch4Sm90ELb0ELb0ELb0ELb1ELb0ELb1ELb0ELb0ELb1ELb0ELb0ELb0EEENS1_21CollectiveEpilogueFwdINS6_IJSA_SC_SB_EEES9_SE_SG_Li384ELb1ELb0ELb0ELb0EEENS1_36VarlenDynamicPersistentTileSchedulerILi192ELi144ELi384ELi32ELb0ELb0ELb1ELb0ELb1ELb1EEEEEEEEEvNT_6ParamsE)
        /*0e70*/ 	.short	0x0210
        /*0e72*/ 	.short	0x0a70


	//----- nvinfo : EIATTR_SW_WAR
	.align		4
.L_1301:
        /*0e74*/ 	.byte	0x04, 0x36
        /*0e76*/ 	.short	(.L_1303 - .L_1302)
.L_1302:
        /*0e78*/ 	.word	0x00000008
.L_1303:


//--------------------- .nv.info._ZN7cutlass13device_kernelIN5flash11enable_sm90INS1_16FlashAttnFwdSm90INS1_25CollectiveMainloopFwdSm90ILi2EN4cute5tupleIJNS5_1CILi1EEES8_S8_EEENS6_IJNS7_ILi192EEENS7_ILi128EEENS7_ILi96EEEEEELi96ENS_6half_tEfNS_4arch4Sm90ELb0ELb1ELb0ELb0ELb0ELb0ELb0ELb0ELb1ELb0ELb0ELb0EEENS1_21CollectiveEpilogueFwdINS6_IJSA_SC_SB_EEES9_SE_SG_Li384ELb0ELb0ELb0ELb0EEENS1_30DynamicPersistentTileSchedulerILi384ELi32ELb0ELb0ELb1EEEEEEEEEvNT_6ParamsE --------------------------
	.section	.nv.info._ZN7cutlass13device_kernelIN5flash11enable_sm90INS1_16FlashAttnFwdSm90INS1_25CollectiveMainloopFwdSm90ILi2EN4cute5tupleIJNS5_1CILi1EEES8_S8_EEENS6_IJNS7_ILi192EEENS7_ILi128EEENS7_ILi96EEEEEELi96ENS_6half_tEfNS_4arch4Sm90ELb0ELb1ELb0ELb0ELb0ELb0ELb0ELb0ELb1ELb0ELb0ELb0EEENS1_21CollectiveEpilogueFwdINS6_IJSA_SC_SB_EEES9_SE_SG_Li384ELb0ELb0ELb0ELb0EEENS1_30DynamicPersistentTileSchedulerILi384ELi32ELb0ELb0ELb1EEEEEEEEEvNT_6ParamsE,"",@"SHT_CUDA_INFO"
	.sectionflags	@""
	.align	4


	//----- nvinfo : EIATTR_CUDA_API_VERSION
	.align		4
        /*0000*/ 	.byte	0x04, 0x37
        /*0002*/ 	.short	(.L_1305 - .L_1304)
.L_1304:
        /*0004*/ 	.word	0x00000082


	//----- nvinfo : EIATTR_KPARAM_INFO
	.align		4
.L_1305:
        /*0008*/ 	.byte	0x04, 0x17
        /*000a*/ 	.short	(.L_1307 - .L_1306)
.L_1306:
        /*000c*/ 	.word	0x00000000
        /*0010*/ 	.short	0x0000
        /*0012*/ 	.short	0x0070
        /*0014*/ 	.byte	0x00, 0xf0, 0x01, 0x2e


	//----- nvinfo : EIATTR_SPARSE_MMA_MASK
	.align		4
.L_1307:
        /*0018*/ 	.byte	0x03, 0x50
        /*001a*/ 	.short	0x0000


	//----- nvinfo : EIATTR_MAXREG_COUNT
	.align		4
        /*001c*/ 	.byte	0x03, 0x1b
        /*001e*/ 	.short	0x0080


	//----- nvinfo : EIATTR_NUM_BARRIERS
	.align		4
        /*0020*/ 	.byte	0x02, 0x4c
        /*0022*/ 	.byte	0x10
	.zero		1


	//----- nvinfo : EIATTR_EXTERNS
	.align		4
        /*0024*/ 	.byte	0x04, 0x0f
        /*0026*/ 	.short	(.L_1309 - .L_1308)


	//   ....[0]....
	.align		4
.L_1308:
        /*0028*/ 	.word	index@(__assertfail)


	//----- nvinfo : EIATTR_MERCURY_ISA_VERSION
	.align		4
.L_1309:
        /*002c*/ 	.byte	0x03, 0x5f
        /*002e*/ 	.short	0x0101


	//----- nvinfo : EIATTR_INT_WARP_WIDE_INSTR_OFFSETS
	.align		4
        /*0030*/ 	.byte	0x04, 0x31
        /*0032*/ 	.short	(.L_1311 - .L_1310)


	//   ....[0]....
.L_1310:
        /*0034*/ 	.word	0x00000180


	//   ....[1]....
        /*0038*/ 	.word	0x000001b0


	//   ....[2]....
        /*003c*/ 	.word	0x000001c0


	//   ....[3]....
        /*0040*/ 	.word	0x0000f370


	//   ....[4]....
        /*0044*/ 	.word	0x0000f400


	//   ....[5]....
        /*0048*/ 	.word	0x0000f920


	//   ....[6]....
        /*004c*/ 	.word	0x00011630


	//   ....[7]....
        /*0050*/ 	.word	0x000116c0


	//----- nvinfo : EIATTR_COOP_GROUP_MASK_REGIDS
	.align		4
.L_1311:
        /*0054*/ 	.byte	0x04, 0x29
        /*0056*/ 	.short	(.L_1313 - .L_1312)


	//   ....[0]....
.L_1312:
        /*0058*/ 	.word	0xffffffff


	//   ....[1]....
        /*005c*/ 	.word	0xffffffff


	//   ....[2]....
        /*0060*/ 	.word	0xffffffff


	//   ....[3]....
        /*0064*/ 	.word	0xffffffff


	//   ....[4]....
        /*0068*/ 	.word	0xffffffff


	//   ....[5]....
        /*006c*/ 	.word	0xffffffff


	//   ....[6]....
        /*0070*/ 	.word	0xffffffff


	//   ....[7]....
        /*0074*/ 	.word	0xffffffff


	//   ....[8]....
        /*0078*/ 	.word	0xffffffff


	//   ....[9]....
        /*007c*/ 	.word	0xffffffff


	//   ....[10]....
        /*0080*/ 	.word	0xffffffff


	//   ....[11]....
        /*0084*/ 	.word	0xffffffff


	//   ....[12]....
        /*0088*/ 	.word	0xffffffff


	//   ....[13]....
        /*008c*/ 	.word	0xffffffff


	//   ....[14]....
        /*0090*/ 	.word	0xffffffff


	//   ....[15]....
        /*0094*/ 	.word	0xffffffff


	//   ....[16]....
        /*0098*/ 	.word	0xffffffff


	//   ....[17]....
        /*009c*/ 	.word	0xffffffff


	//   ....[18]....
        /*00a0*/ 	.word	0xffffffff


	//   ....[19]....
        /*00a4*/ 	.word	0xffffffff


	//   ....[20]....
        /*00a8*/ 	.word	0xffffffff


	//   ....[21]....
        /*00ac*/ 	.word	0xffffffff


	//   ....[22]....
        /*00b0*/ 	.word	0xffffffff


	//   ....[23]....
        /*00b4*/ 	.word	0xffffffff


	//   ....[24]....
        /*00b8*/ 	.word	0xffffffff


	//   ....[25]....
        /*00bc*/ 	.word	0xffffffff


	//   ....[26]....
        /*00c0*/ 	.word	0xffffffff


	//   ....[27]....
        /*00c4*/ 	.word	0xffffffff


	//   ....[28]....
        /*00c8*/ 	.word	0xffffffff


	//   ....[29]....
        /*00cc*/ 	.word	0xffffffff


	//   ....[30]....
        /*00d0*/ 	.word	0xffffffff


	//   ....[31]....
        /*00d4*/ 	.word	0xffffffff


	//   ....[32]....
        /*00d8*/ 	.word	0xffffffff


	//   ....[33]....
        /*00dc*/ 	.word	0xffffffff


	//   ....[34]....
        /*00e0*/ 	.word	0xffffffff


	//   ....[35]....
        /*00e4*/ 	.word	0xffffffff


	//   ....[36]....
        /*00e8*/ 	.word	0x0500000f


	//   ....[37]....
        /*00ec*/ 	.word	0x0500000f


	//----- nvinfo : EIATTR_COOP_GROUP_INSTR_OFFSETS
	.align		4
.L_1313:
        /*00f0*/ 	.byte	0x04, 0x28
        /*00f2*/ 	.short	(.L_1315 - .L_1314)


	//   ....[0]....
.L_1314:
        /*00f4*/ 	.word	0x00000060


	//   ....[1]....
        /*00f8*/ 	.word	0x00000190


	//   ....[2]....
        /*00fc*/ 	.word	0x000001e0


	//   ....[3]....
        /*0100*/ 	.word	0x000003d0


	//   ....[4]....
        /*0104*/ 	.word	0x00000530


	//   ....[5]....
        /*0108*/ 	.word	0x00000650


	//   ....[6]....
        /*010c*/ 	.word	0x000007b0


	//   ....[7]....
        /*0110*/ 	.word	0x00001810


	//   ....[8]....
        /*0114*/ 	.word	0x000033b0


	//   ....[9]....
        /*0118*/ 	.word	0x000034c0


	//   ....[10]....
        /*011c*/ 	.word	0x00003df0


	//   ....[11]....
        /*0120*/ 	.word	0x00003e40


	//   ....[12]....
        /*0124*/ 	.word	0x00004a10


	//   ....[13]....
        /*0128*/ 	.word	0x00006440


	//   ....[14]....
        /*012c*/ 	.word	0x00006540


	//   ....[15]....
        /*0130*/ 	.word	0x00006da0


	//   ....[16]....
        /*0134*/ 	.word	0x00006e10


	//   ....[17]....
        /*0138*/ 	.word	0x00007dd0


	//   ....[18]....
        /*013c*/ 	.word	0x000087a0


	//   ....[19]....
        /*0140*/ 	.word	0x000087e0


	//   ....[20]....
        /*0144*/ 	.word	0x00008d90


	//   ....[21]....
        /*0148*/ 	.word	0x00008e50


	//   ....[22]....
        /*014c*/ 	.word	0x0000a040


	//   ....[23]....
        /*0150*/ 	.word	0x0000b760


	//   ....[24]....
        /*0154*/ 	.word	0x0000b810


	//   ....[25]....
        /*0158*/ 	.word	0x0000c0b0


	//   ....[26]....
        /*015c*/ 	.word	0x0000c130


	//   ....[27]....
        /*0160*/ 	.word	0x0000d0f0


	//   ....[28]....
        /*0164*/ 	.word	0x0000d200


	//   ....[29]....
        /*0168*/ 	.word	0x0000d260


	//   ....[30]....
        /*016c*/ 	.word	0x0000d380


	//   ....[31]....
        /*0170*/ 	.word	0x0000d3b0


	//   ....[32]....
        /*0174*/ 	.word	0x0000e210


	//   ....[33]....
        /*0178*/ 	.word	0x0000eae0


	//   ....[34]....
        /*017c*/ 	.word	0x00011a10


	//   ....[35]....
        /*0180*/ 	.word	0x00011b90


	//   ....[36]....
        /*0184*/ 	.word	0x00012190


	//   ....[37]....
        /*0188*/ 	.word	0x00012570


	//----- nvinfo : EIATTR_REG_RECONFIG
	.align		4
.L_1315:
        /*018c*/ 	.byte	0x01, 0x54
	.zero		2


	//----- nvinfo : EIATTR_SYSCALL_OFFSETS
	.align		4
        /*0190*/ 	.byte	0x04, 0x46
        /*0192*/ 	.short	(.L_1317 - .L_1316)


	//   ....[0]....
.L_1316:
        /*0194*/ 	.word	0x00001a00


	//   ....[1]....
        /*0198*/ 	.word	0x0000f590


	//   ....[2]....
        /*019c*/ 	.word	0x0000f6d0


	//   ....[3]....
        /*01a0*/ 	.word	0x0000f7c0


	//----- nvinfo : EIATTR_MBARRIER_INSTR_OFFSETS
	.align		4
.L_1317:
        /*01a4*/ 	.byte	0x04, 0x39
        /*01a6*/ 	.short	(.L_1319 - .L_1318)


	//   ....[0]....
.L_1318:
        /*01a8*/ 	.word	0x00000280
        /*01ac*/ 	.word	0x000000ff
        /*01b0*/ 	.word	0x0002d800
        /*01b4*/ 	.short	0x0100
        /*01b6*/ 	.byte	0x06
	.zero		1


	//   ....[1]....
        /*01b8*/ 	.word	0x00000290
        /*01bc*/ 	.word	0x000000ff
        /*01c0*/ 	.word	0x0002d820
        /*01c4*/ 	.short	0x0100
        /*01c6*/ 	.byte	0x06
	.zero		1


	//   ....[2]....
        /*01c8*/ 	.word	0x00000380
        /*01cc*/ 	.word	0x000000ff
        /*01d0*/ 	.word	0x0002d830
        /*01d4*/ 	.short	0x0100
        /*01d6*/ 	.byte	0x08
	.zero		1


	//   ....[3]....
        /*01d8*/ 	.word	0x00000390
        /*01dc*/ 	.word	0x000000ff
        /*01e0*/ 	.word	0x0002d840
        /*01e4*/ 	.short	0x0100
        /*01e6*/ 	.byte	0x08
	.zero		1


	//   ....[4]....
        /*01e8*/ 	.word	0x000003a0
        /*01ec*/ 	.word	0x000000ff
        /*01f0*/ 	.word	0x0002d838
        /*01f4*/ 	.short	0x0100
        /*01f6*/ 	.byte	0x08
	.zero		1


	//   ....[5]....
        /*01f8*/ 	.word	0x000003b0
        /*01fc*/ 	.word	0x000000ff
        /*0200*/ 	.word	0x0002d848
        /*0204*/ 	.short	0x0100
        /*0206*/ 	.byte	0x08
	.zero		1


	//   ....[6]....
        /*0208*/ 	.word	0x000004e0
        /*020c*/ 	.word	0x000000ff
        /*0210*/ 	.word	0x0002d850
        /*0214*/ 	.short	0x0100
        /*0216*/ 	.byte	0x08
	.zero		1


	//   ....[7]....
        /*0218*/ 	.word	0x000004f0
        /*021c*/ 	.word	0x000000ff
        /*0220*/ 	.word	0x0002d860
        /*0224*/ 	.short	0x0100
        /*0226*/ 	.byte	0x08
	.zero		1


	//   ....[8]....
        /*0228*/ 	.word	0x00000500
        /*022c*/ 	.word	0x000000ff
        /*0230*/ 	.word	0x0002d858
        /*0234*/ 	.short	0x0100
        /*0236*/ 	.byte	0x08
	.zero		1


	//   ....[9]....
        /*0238*/ 	.word	0x00000510
        /*023c*/ 	.word	0x000000ff
        /*0240*/ 	.word	0x0002d868
        /*0244*/ 	.short	0x0100
        /*0246*/ 	.byte	0x08
	.zero		1


	//   ....[10]....
        /*0248*/ 	.word	0x00000600
        /*024c*/ 	.word	0x000000ff
        /*0250*/ 	.word	0x0002d870
        /*0254*/ 	.short	0x0100
        /*0256*/ 	.byte	0x06
	.zero		1


	//   ....[11]....
        /*0258*/ 	.word	0x00000610
        /*025c*/ 	.word	0x000000ff
        /*0260*/ 	.word	0x0002d880
        /*0264*/ 	.short	0x0100
        /*0266*/ 	.byte	0x06
	.zero		1


	//   ....[12]....
        /*0268*/ 	.word	0x00000620
        /*026c*/ 	.word	0x000000ff
        /*0270*/ 	.word	0x0002d878
        /*0274*/ 	.short	0x0100
        /*0276*/ 	.byte	0x06
	.zero		1


	//   ....[13]....
        /*0278*/ 	.word	0x00000630
        /*027c*/ 	.word	0x000000ff
        /*0280*/ 	.word	0x0002d888
        /*0284*/ 	.short	0x0100
        /*0286*/ 	.byte	0x06
	.zero		1


	//   ....[14]....
        /*0288*/ 	.word	0x00000760
        /*028c*/ 	.word	0x000000ff
        /*0290*/ 	.word	0x0002d890
        /*0294*/ 	.short	0x0100
        /*0296*/ 	.byte	0x08
	.zero		1


	//   ....[15]....
        /*0298*/ 	.word	0x00000770
        /*029c*/ 	.word	0x000000ff
        /*02a0*/ 	.word	0x0002d8a0
        /*02a4*/ 	.short	0x0100
        /*02a6*/ 	.byte	0x08
	.zero		1


	//   ....[16]....
        /*02a8*/ 	.word	0x00000780
        /*02ac*/ 	.word	0x000000ff
        /*02b0*/ 	.word	0x0002d898
        /*02b4*/ 	.short	0x0100
        /*02b6*/ 	.byte	0x08
	.zero		1


	//   ....[17]....
        /*02b8*/ 	.word	0x00000790
        /*02bc*/ 	.word	0x000000ff
        /*02c0*/ 	.word	0x0002d8a8
        /*02c4*/ 	.short	0x0100
        /*02c6*/ 	.byte	0x08
	.zero		1


	//   ....[18]....
        /*02c8*/ 	.word	0x000008c0
        /*02cc*/ 	.word	0x000000ff
        /*02d0*/ 	.word	0x0002d8b0
        /*02d4*/ 	.short	0x0100
        /*02d6*/ 	.byte	0x08
	.zero		1


	//   ....[19]....
        /*02d8*/ 	.word	0x000008d0
        /*02dc*/ 	.word	0x000000ff
        /*02e0*/ 	.word	0x0002d8c0
        /*02e4*/ 	.short	0x0100
        /*02e6*/ 	.byte	0x08
	.zero		1


	//   ....[20]....
        /*02e8*/ 	.word	0x000008e0
        /*02ec*/ 	.word	0x000000ff
        /*02f0*/ 	.word	0x0002d8b8
        /*02f4*/ 	.short	0x0100
        /*02f6*/ 	.byte	0x08
	.zero		1


	//   ....[21]....
        /*02f8*/ 	.word	0x000008f0
        /*02fc*/ 	.word	0x000000ff
        /*0300*/ 	.word	0x0002d8c8
        /*0304*/ 	.short	0x0100
        /*0306*/ 	.byte	0x08
	.zero		1


	//   ....[22]....
        /*0308*/ 	.word	0x00001a80
        /*030c*/ 	.word	0x000000ff
        /*0310*/ 	.word	0x0002d800
        /*0314*/ 	.short	0x010a
        /*0316*/ 	.byte	0x27
	.zero		1


	//   ....[23]....
        /*0318*/ 	.word	0x00001b00
        /*031c*/ 	.word	0x00000007
        /*0320*/ 	.word	0x0002d830
        /*0324*/ 	.short	0x010a
        /*0326*/ 	.byte	0x3f
	.zero		1


	//   ....[24]....
        /*0328*/ 	.word	0x00001b50
        /*032c*/ 	.word	0x00000007
        /*0330*/ 	.word	0x0002d830
        /*0334*/ 	.short	0x010a
        /*0336*/ 	.byte	0x3f
	.zero		1


	//   ....[25]....
        /*0338*/ 	.word	0x00001f40
        /*033c*/ 	.word	0x00000000
        /*0340*/ 	.word	0x00000000
        /*0344*/ 	.short	0x0101
        /*0346*/ 	.byte	0x3f
	.zero		1


	//   ....[26]....
        /*0348*/ 	.word	0x00004e60
        /*034c*/ 	.word	0x000000ff
        /*0350*/ 	.word	0x0002d830
        /*0354*/ 	.short	0x010a
        /*0356*/ 	.byte	0x06
	.zero		1


	//   ....[27]....
        /*0358*/ 	.word	0x00004ea0
        /*035c*/ 	.word	0x000000ff
        /*0360*/ 	.word	0x0002d830
        /*0364*/ 	.short	0x010a
        /*0366*/ 	.byte	0x06
	.zero		1


	//   ....[28]....
        /*0368*/ 	.word	0x00005120
        /*036c*/ 	.word	0x000000ff
        /*0370*/ 	.word	0x0002d850
        /*0374*/ 	.short	0x010a
        /*0376*/ 	.byte	0x06
	.zero		1


	//   ....[29]....
        /*0378*/ 	.word	0x00005160
        /*037c*/ 	.word	0x000000ff
        /*0380*/ 	.word	0x0002d850
        /*0384*/ 	.short	0x010a
        /*0386*/ 	.byte	0x06
	.zero		1


	//   ....[30]....
        /*0388*/ 	.word	0x000056d0
        /*038c*/ 	.word	0x0000000b
        /*0390*/ 	.word	0x00000000
        /*0394*/ 	.short	0x0101
        /*0396*/ 	.byte	0x3f
	.zero		1


	//   ....[31]....
        /*0398*/ 	.word	0x000071f0
        /*039c*/ 	.word	0x0000000e
        /*03a0*/ 	.word	0x00000000
        /*03a4*/ 	.short	0x0101
        /*03a6*/ 	.byte	0x3f
	.zero		1


	//   ....[32]....
        /*03a8*/ 	.word	0x00008120
        /*03ac*/ 	.word	0x000000ff
        /*03b0*/ 	.word	0x0002d830
        /*03b4*/ 	.short	0x010a
        /*03b6*/ 	.byte	0x06
	.zero		1


	//   ....[33]....
        /*03b8*/ 	.word	0x00008160
        /*03bc*/ 	.word	0x000000ff
        /*03c0*/ 	.word	0x0002d830
        /*03c4*/ 	.short	0x010a
        /*03c6*/ 	.byte	0x06
	.zero		1


	//   ....[34]....
        /*03c8*/ 	.word	0x000083e0
        /*03cc*/ 	.word	0x000000ff
        /*03d0*/ 	.word	0x0002d850
        /*03d4*/ 	.short	0x010a
        /*03d6*/ 	.byte	0x06
	.zero		1


	//   ....[35]....
        /*03d8*/ 	.word	0x00008420
        /*03dc*/ 	.word	0x000000ff
        /*03e0*/ 	.word	0x0002d850
        /*03e4*/ 	.short	0x010a
        /*03e6*/ 	.byte	0x06
	.zero		1


	//   ....[36]....
        /*03e8*/ 	.word	0x000095e0
        /*03ec*/ 	.word	0x0000002a
        /*03f0*/ 	.word	0x00000000
        /*03f4*/ 	.short	0x0101
        /*03f6*/ 	.byte	0x3f
	.zero		1


	//   ....[37]....
        /*03f8*/ 	.word	0x00009670
        /*03fc*/ 	.word	0x0000002b
        /*0400*/ 	.word	0x00000000
        /*0404*/ 	.short	0x0101
        /*0406*/ 	.byte	0x3f
	.zero		1


	//   ....[38]....
        /*0408*/ 	.word	0x0000a1e0
        /*040c*/ 	.word	0x000000ff
        /*0410*/ 	.word	0x0002d830
        /*0414*/ 	.short	0x010a
        /*0416*/ 	.byte	0x06
	.zero		1


	//   ....[39]....
        /*0418*/ 	.word	0x0000a220
        /*041c*/ 	.word	0x000000ff
        /*0420*/ 	.word	0x0002d830
        /*0424*/ 	.short	0x010a
        /*0426*/ 	.byte	0x06
	.zero		1


	//   ....[40]....
        /*0428*/ 	.word	0x0000a4a0
        /*042c*/ 	.word	0x000000ff
        /*0430*/ 	.word	0x0002d850
        /*0434*/ 	.short	0x010a
        /*0436*/ 	.byte	0x06
	.zero		1


	//   ....[41]....
        /*0438*/ 	.word	0x0000a4e0
        /*043c*/ 	.word	0x000000ff
        /*0440*/ 	.word	0x0002d850
        /*0444*/ 	.short	0x010a
        /*0446*/ 	.byte	0x06
	.zero		1


	//   ....[42]....
        /*0448*/ 	.word	0x0000a9f0
        /*044c*/ 	.word	0x0000000d
        /*0450*/ 	.word	0x00000000
        /*0454*/ 	.short	0x0101
        /*0456*/ 	.byte	0x3f
	.zero		1


	//   ....[43]....
        /*0458*/ 	.word	0x0000c420
        /*045c*/ 	.word	0x0000000c
        /*0460*/ 	.word	0x00000000
        /*0464*/ 	.short	0x0101
        /*0466*/ 	.byte	0x3f
	.zero		1


	//   ....[44]....
        /*0468*/ 	.word	0x0000d170
        /*046c*/ 	.word	0x000000ff
        /*0470*/ 	.word	0x0002d850
        /*0474*/ 	.short	0x010a
        /*0476*/ 	.byte	0x09
	.zero		1


	//   ....[45]....
        /*0478*/ 	.word	0x0000d1b0
        /*047c*/ 	.word	0x000000ff
        /*0480*/ 	.word	0x0002d850
        /*0484*/ 	.short	0x010a
        /*0486*/ 	.byte	0x09
	.zero		1


	//   ....[46]....
        /*0488*/ 	.word	0x0000d7f0
        /*048c*/ 	.word	0x0000000b
        /*0490*/ 	.word	0x00000000
        /*0494*/ 	.short	0x0101
        /*0496*/ 	.byte	0x3f
	.zero		1


	//   ....[47]....
        /*0498*/ 	.word	0x0000e400
        /*049c*/ 	.word	0x000000ff
        /*04a0*/ 	.word	0x00000000
        /*04a4*/ 	.short	0x0101
        /*04a6*/ 	.byte	0x05
	.zero		1


	//   ....[48]....
        /*04a8*/ 	.word	0x0000fbf0
        /*04ac*/ 	.word	0x0000000d
        /*04b0*/ 	.word	0x0002d840
        /*04b4*/ 	.short	0x010a
        /*04b6*/ 	.byte	0x3f
	.zero		1


	//   ....[49]....
        /*04b8*/ 	.word	0x00010070
        /*04bc*/ 	.word	0x000000ff
        /*04c0*/ 	.word	0x0002d820
        /*04c4*/ 	.short	0x010a
        /*04c6*/ 	.byte	0x2a
	.zero		1


	//   ....[50]....
        /*04c8*/ 	.word	0x00010340
        /*04cc*/ 	.word	0x00000003
        /*04d0*/ 	.word	0x0002d840
        /*04d4*/ 	.short	0x010a
        /*04d6*/ 	.byte	0x3f
	.zero		1


	//   ....[51]....
        /*04d8*/ 	.word	0x00010590
        /*04dc*/ 	.word	0x00000002
        /*04e0*/ 	.word	0x00000060
        /*04e4*/ 	.short	0x010a
        /*04e6*/ 	.byte	0x3f
	.zero		1


	//   ....[52]....
        /*04e8*/ 	.word	0x00010a80
        /*04ec*/ 	.word	0x00000004
        /*04f0*/ 	.word	0x0002d840
        /*04f4*/ 	.short	0x010a
        /*04f6*/ 	.byte	0x3f
	.zero		1


	//   ....[53]....
        /*04f8*/ 	.word	0x00010cd0
        /*04fc*/ 	.word	0x00000003
        /*0500*/ 	.word	0x00000060
        /*0504*/ 	.short	0x010a
        /*0506*/ 	.byte	0x3f
	.zero		1


	//   ....[54]....
        /*0508*/ 	.word	0x00011120
        /*050c*/ 	.word	0x00000003
        /*0510*/ 	.word	0x0002d840
        /*0514*/ 	.short	0x010a
        /*0516*/ 	.byte	0x3f
	.zero		1


	//   ....[55]....
        /*0518*/ 	.word	0x00011370
        /*051c*/ 	.word	0x00000003
        /*0520*/ 	.word	0x00000060
        /*0524*/ 	.short	0x010a
        /*0526*/ 	.byte	0x3f
	.zero		1


	//   ....[56]....
        /*0528*/ 	.word	0x00011740
        /*052c*/ 	.word	0x00000003
        /*0530*/ 	.word	0x0002d860
        /*0534*/ 	.short	0x010a
        /*0536*/ 	.byte	0x3f
	.zero		1


	//   ....[57]....
        /*0538*/ 	.word	0x00011b70
        /*053c*/ 	.word	0x00000009
        /*0540*/ 	.word	0x0002d820
        /*0544*/ 	.short	0x010a
        /*0546*/ 	.byte	0x3f
	.zero		1


	//   ....[58]....
        /*0548*/ 	.word	0x00011c90
        /*054c*/ 	.word	0x00000005
        /*0550*/ 	.word	0x00000000
        /*0554*/ 	.short	0x010a
        /*0556*/ 	.byte	0x3f
	.zero		1


	//   ....[59]....
        /*0558*/ 	.word	0x00011d00
        /*055c*/ 	.word	0x00000003
        /*0560*/ 	.word	0x00000000
        /*0564*/ 	.short	0x010a
        /*0566*/ 	.byte	0x3f
	.zero		1


	//   ....[60]....
        /*0568*/ 	.word	0x00011d60
        /*056c*/ 	.word	0x00000013
        /*0570*/ 	.word	0x00000000
        /*0574*/ 	.short	0x010a
        /*0576*/ 	.byte	0x3f
	.zero		1


	//   ....[61]....
        /*0578*/ 	.word	0x00011d90
        /*057c*/ 	.word	0x00000007
        /*0580*/ 	.word	0x00000000
        /*0584*/ 	.short	0x010a
        /*0586*/ 	.byte	0x3f
	.zero		1


	//   ....[62]....
        /*0588*/ 	.word	0x00011e00
        /*058c*/ 	.word	0x00000003
        /*0590*/ 	.word	0x0002d800
        /*0594*/ 	.short	0x010a
        /*0596*/ 	.byte	0x3f
	.zero		1


	//   ....[63]....
        /*0598*/ 	.word	0x00011e50
        /*059c*/ 	.word	0x00000007
        /*05a0*/ 	.word	0x0002d830
        /*05a4*/ 	.short	0x010a
        /*05a6*/ 	.byte	0x3f
	.zero		1


	//   ....[64]....
        /*05a8*/ 	.word	0x00011eb0
        /*05ac*/ 	.word	0x0000000b
        /*05b0*/ 	.word	0x0002d830
        /*05b4*/ 	.short	0x010a
        /*05b6*/ 	.byte	0x3f
	.zero		1


	//   ....[65]....
        /*05b8*/ 	.word	0x00011f10
        /*05bc*/ 	.word	0x0000000b
        /*05c0*/ 	.word	0x0002d850
        /*05c4*/ 	.short	0x010a
        /*05c6*/ 	.byte	0x3f
	.zero		1


	//   ....[66]....
        /*05c8*/ 	.word	0x00011f70
        /*05cc*/ 	.word	0x0000000c
        /*05d0*/ 	.word	0x0002d830
        /*05d4*/ 	.short	0x010a
        /*05d6*/ 	.byte	0x3f
	.zero		1


	//   ....[67]....
        /*05d8*/ 	.word	0x00011fd0
        /*05dc*/ 	.word	0x0000000c
        /*05e0*/ 	.word	0x0002d850
        /*05e4*/ 	.short	0x010a
        /*05e6*/ 	.byte	0x3f
	.zero		1


	//   ....[68]....
        /*05e8*/ 	.word	0x00012030
        /*05ec*/ 	.word	0x0000000e
        /*05f0*/ 	.word	0x0002d830
        /*05f4*/ 	.short	0x010a
        /*05f6*/ 	.byte	0x3f
	.zero		1


	//   ....[69]....
        /*05f8*/ 	.word	0x00012090
        /*05fc*/ 	.word	0x0000000e
        /*0600*/ 	.word	0x0002d850
        /*0604*/ 	.short	0x010a
        /*0606*/ 	.byte	0x3f
	.zero		1


	//   ....[70]....
        /*0608*/ 	.word	0x000120f0
        /*060c*/ 	.word	0x00000003
        /*0610*/ 	.word	0x0002d850
        /*0614*/ 	.short	0x010a
        /*0616*/ 	.byte	0x3f
	.zero		1


	//   ....[71]....
        /*0618*/ 	.word	0x00012240
        /*061c*/ 	.word	0x0000000d
        /*0620*/ 	.word	0x0002d840
        /*0624*/ 	.short	0x010a
        /*0626*/ 	.byte	0x3f
	.zero		1


	//   ....[72]....
        /*0628*/ 	.word	0x000122a0
        /*062c*/ 	.word	0x00000005
        /*0630*/ 	.word	0x0002d820
        /*0634*/ 	.short	0x010a
        /*0636*/ 	.byte	0x3f
	.zero		1


	//   ....[73]....
        /*0638*/ 	.word	0x000122f0
        /*063c*/ 	.word	0x00000003
        /*0640*/ 	.word	0x0002d840
        /*0644*/ 	.short	0x010a
        /*0646*/ 	.byte	0x3f
	.zero		1


	//   ....[74]....
        /*0648*/ 	.word	0x00012340
        /*064c*/ 	.word	0x00000002
        /*0650*/ 	.word	0x00000060
        /*0654*/ 	.short	0x010a
        /*0656*/ 	.byte	0x3f
	.zero		1


	//   ....[75]....
        /*0658*/ 	.word	0x00012390
        /*065c*/ 	.word	0x00000004
        /*0660*/ 	.word	0x0002d840
        /*0664*/ 	.short	0x010a
        /*0666*/ 	.byte	0x3f
	.zero		1


	//   ....[76]....
        /*0668*/ 	.word	0x000123e0
        /*066c*/ 	.word	0x00000003
        /*0670*/ 	.word	0x00000060
        /*0674*/ 	.short	0x010a
        /*0676*/ 	.byte	0x3f
	.zero		1


	//   ....[77]....
        /*0678*/ 	.word	0x00012430
        /*067c*/ 	.word	0x00000003
        /*0680*/ 	.word	0x0002d840
        /*0684*/ 	.short	0x010a
        /*0686*/ 	.byte	0x3f
	.zero		1


	//   ....[78]....
        /*0688*/ 	.word	0x00012480
        /*068c*/ 	.word	0x00000003
        /*0690*/ 	.word	0x00000060
        /*0694*/ 	.short	0x010a
        /*0696*/ 	.byte	0x3f
	.zero		1


	//   ....[79]....
        /*0698*/ 	.word	0x000124d0
        /*069c*/ 	.word	0x00000003
        /*06a0*/ 	.word	0x0002d860
        /*06a4*/ 	.short	0x010a
        /*06a6*/ 	.byte	0x3f
	.zero		1


	//   ....[80]....
        /*06a8*/ 	.word	0x000125b0
        /*06ac*/ 	.word	0x00000009
        /*06b0*/ 	.word	0x0002d820
        /*06b4*/ 	.short	0x010a
        /*06b6*/ 	.byte	0x3f
	.zero		1


	//   ....[81]....
        /*06b8*/ 	.word	0x00012600
        /*06bc*/ 	.word	0x00000005
        /*06c0*/ 	.word	0x00000000
        /*06c4*/ 	.short	0x010a
        /*06c6*/ 	.byte	0x3f
	.zero		1


	//   ....[82]....
        /*06c8*/ 	.word	0x00012650
        /*06cc*/ 	.word	0x00000003
        /*06d0*/ 	.word	0x00000000
        /*06d4*/ 	.short	0x010a
        /*06d6*/ 	.byte	0x3f
	.zero		1


	//   ....[83]....
        /*06d8*/ 	.word	0x000126a0
        /*06dc*/ 	.word	0x00000013
        /*06e0*/ 	.word	0x00000000
        /*06e4*/ 	.short	0x010a
        /*06e6*/ 	.byte	0x3f
	.zero		1


	//----- nvinfo : EIATTR_NUM_MBARRIERS
	.align		4
.L_1319:
        /*06e8*/ 	.byte	0x03, 0x38
        /*06ea*/ 	.short	0x0016


	//----- nvinfo : EIATTR_EXIT_INSTR_OFFSETS
	.align		4
        /*06ec*/ 	.byte	0x04, 0x1c
        /*06ee*/ 	.short	(.L_1321 - .L_1320)


	//   ....[0]....
.L_1320:
        /*06f0*/ 	.word	0x00000a50


	//   ....[1]....
        /*06f4*/ 	.word	0x0000eaa0


	//   ....[2]....
        /*06f8*/ 	.word	0x0000eb00


	//   ....[3]....
        /*06fc*/ 	.word	0x00011bb0


	//   ....[4]....
        /*0700*/ 	.word	0x00011de0


	//----- nvinfo : EIATTR_MAX_THREADS
	.align		4
.L_1321:
        /*0704*/ 	.byte	0x04, 0x05
        /*0706*/ 	.short	(.L_1323 - .L_1322)
.L_1322:
        /*0708*/ 	.word	0x00000200
        /*070c*/ 	.word	0x00000001
        /*0710*/ 	.word	0x00000001


	//----- nvinfo : EIATTR_CRS_STACK_SIZE
	.align		4
.L_1323:
        /*0714*/ 	.byte	0x04, 0x1e
        /*0716*/ 	.short	(.L_1325 - .L_1324)
.L_1324:
        /*0718*/ 	.word	0x00000000


	//----- nvinfo : EIATTR_CBANK_PARAM_SIZE
	.align		4
.L_1325:
        /*071c*/ 	.byte	0x03, 0x19
        /*071e*/ 	.short	0x0bf0


	//----- nvinfo : EIATTR_PARAM_CBANK
	.align		4
        /*0720*/ 	.byte	0x04, 0x0a
        /*0722*/ 	.short	(.L_1327 - .L_1326)
	.align		4
.L_1326:
        /*0724*/ 	.word	index@(.nv.constant0._ZN7cutlass13device_kernelIN5flash11enable_sm90INS1_16FlashAttnFwdSm90INS1_25CollectiveMainloopFwdSm90ILi2EN4cute5tupleIJNS5_1CILi1EEES8_S8_EEENS6_IJNS7_ILi192EEENS7_ILi128EEENS7_ILi96EEEEEELi96ENS_6half_tEfNS_4arch4Sm90ELb0ELb1ELb0ELb0ELb0ELb0ELb0ELb0ELb1ELb0ELb0ELb0EEENS1_21CollectiveEpilogueFwdINS6_IJSA_SC_SB_EEES9_SE_SG_Li384ELb0ELb0ELb0ELb0EEENS1_30DynamicPersistentTileSchedulerILi384ELi32ELb0ELb0ELb1EEEEEEEEEvNT_6ParamsE)
        /*0728*/ 	.short	0x0210
        /*072a*/ 	.short	0x0bf0


	//----- nvinfo : EIATTR_SW_WAR
	.align		4
.L_1327:
        /*072c*/ 	.byte	0x04, 0x36
        /*072e*/ 	.short	(.L_1329 - .L_1328)
.L_1328:
        /*0730*/ 	.word	0x00000008
.L_1329:


//--------------------- .nv.info._ZN7cutlass13device_kernelIN5flash11enable_sm90INS1_16FlashAttnFwdSm90INS1_25CollectiveMainloopFwdSm90ILi2EN4cute5tupleIJNS5_1CILi1EEES8_S8_EEENS6_IJNS7_ILi192EEENS7_ILi128EEENS7_ILi96EEEEEELi96ENS_6half_tEfNS_4arch4Sm90ELb0ELb1ELb0ELb1ELb0ELb0ELb0ELb0ELb1ELb0ELb0ELb0EEENS1_21CollectiveEpilogueFwdINS6_IJSA_SC_SB_EEES9_SE_SG_Li384ELb1ELb0ELb0ELb0EEENS1_36VarlenDynamicPersistentTileSchedulerILi192ELi128ELi384ELi32ELb0ELb0ELb1ELb1ELb0ELb1EEEEEEEEEvNT_6ParamsE --------------------------
	.section	.nv.info._ZN7cutlass13device_kernelIN5flash11enable_sm90INS1_16FlashAttnFwdSm90INS1_25CollectiveMainloopFwdSm90ILi2EN4cute5tupleIJNS5_1CILi1EEES8_S8_EEENS6_IJNS7_ILi192EEENS7_ILi128EEENS7_ILi96EEEEEELi96ENS_6half_tEfNS_4arch4Sm90ELb0ELb1ELb0ELb1ELb0ELb0ELb0ELb0ELb1ELb0ELb0ELb0EEENS1_21CollectiveEpilogueFwdINS6_IJSA_SC_SB_EEES9_SE_SG_Li384ELb1ELb0ELb0ELb0EEENS1_36VarlenDynamicPersistentTileSchedulerILi192ELi128ELi384ELi32ELb0ELb0ELb1ELb1ELb0ELb1EEEEEEEEEvNT_6ParamsE,"",@"SHT_CUDA_INFO"
	.sectionflags	@""
	.align	4


	//----- nvinfo : EIATTR_CUDA_API_VERSION
	.align		4
        /*0000*/ 	.byte	0x04, 0x37
        /*0002*/ 	.short	(.L_1331 - .L_1330)
.L_1330:
        /*0004*/ 	.word	0x00000082


	//----- nvinfo : EIATTR_KPARAM_INFO
	.align		4
.L_1331:
        /*0008*/ 	.byte	0x04, 0x17
        /*000a*/ 	.short	(.L_1333 - .L_1332)
.L_1332:
        /*000c*/ 	.word	0x00000000
        /*0010*/ 	.short	0x0000
        /*0012*/ 	.short	0x0070
        /*0014*/ 	.byte	0x00, 0xf0, 0x01, 0x28


	//----- nvinfo : EIATTR_SPARSE_MMA_MASK
	.align		4
.L_1333:
        /*0018*/ 	.byte	0x03, 0x50
        /*001a*/ 	.short	0x0000


	//----- nvinfo : EIATTR_MAXREG_COUNT
	.align		4
        /*001c*/ 	.byte	0x03, 0x1b
        /*001e*/ 	.short	0x0080


	//----- nvinfo : EIATTR_NUM_BARRIERS
	.align		4
        /*0020*/ 	.byte	0x02, 0x4c
        /*0022*/ 	.byte	0x10
	.zero		1


	//----- nvinfo : EIATTR_EXTERNS
	.align		4
        /*0024*/ 	.byte	0x04, 0x0f
        /*0026*/ 	.short	(.L_1335 - .L_1334)


	//   ....[0]....
	.align		4
.L_1334:
        /*0028*/ 	.word	index@(__assertfail)


	//----- nvinfo : EIATTR_ANNOTATIONS
	.align		4
.L_1335:
        /*002c*/ 	.byte	0x04, 0x55
        /*002e*/ 	.short	(.L_1337 - .L_1336)


	//   ....[0]....
.L_1336:
        /*0030*/ 	.word	0x00000001
        /*0034*/ 	.byte	0x40, 0x02, 0x01, 0x00, 0x01, 0x00, 0x00, 0x00, 0xd0, 0x0c, 0x01, 0x00


	//----- nvinfo : EIATTR_MERCURY_ISA_VERSION
	.align		4
.L_1337:
        /*0040*/ 	.byte	0x03, 0x5f
        /*0042*/ 	.short	0x0101


	//----- nvinfo : EIATTR_UNUSED_LOAD_BYTE_OFFSET
	.align		4
        /*0044*/ 	.byte	0x04, 0x44
        /*0046*/ 	.short	(.L_1339 - .L_1338)


	//   ....[0]....
.L_1338:
        /*0048*/ 	.word	0x00000a80
        /*004c*/ 	.word	0x0000fff0


	//   ....[1]....
        /*0050*/ 	.word	0x0000dc80
        /*0054*/ 	.word	0x0000fff0


	//----- nvinfo : EIATTR_INT_WARP_WIDE_INSTR_OFFSETS
	.align		4
.L_1339:
        /*0058*/ 	.byte	0x04, 0x31
        /*005a*/ 	.short	(.L_1341 - .L_1340)


	//   ....[0]....
.L_1340:
        /*005c*/ 	.word	0x00000160


	//   ....[1]....
        /*0060*/ 	.word	0x000001a0


	//   ....[2]....
        /*0064*/ 	.word	0x00000210


	//   ....[3]....
        /*0068*/ 	.word	0x00010880


	//   ....[4]....
        /*006c*/ 	.word	0x00010910


	//   ....[5]....
        /*0070*/ 	.word	0x00010dc0


	//   ....[6]....
        /*0074*/ 	.word	0x00010e00


	//   ....[7]....
        /*0078*/ 	.word	0x00010f40


	//   ....[8]....
        /*007c*/ 	.word	0x00011010


	//   ....[9]....
        /*0080*/ 	.word	0x00012ee0


	//   ....[10]....
        /*0084*/ 	.word	0x00012f70


	//----- nvinfo : EIATTR_COOP_GROUP_MASK_REGIDS
	.align		4
.L_1341:
        /*0088*/ 	.byte	0x04, 0x29
        /*008a*/ 	.short	(.L_1343 - .L_1342)


	//   ....[0]....
.L_1342:
        /*008c*/ 	.word	0xffffffff


	//   ....[1]....
        /*0090*/ 	.word	0xffffffff


	//   ....[2]....
        /*0094*/ 	.word	0xffffffff


	//   ....[3]....
        /*0098*/ 	.word	0xffffffff


	//   ....[4]....
        /*009c*/ 	.word	0xffffffff


	//   ....[5]....
        /*00a0*/ 	.word	0xffffffff


	//   ....[6]....
        /*00a4*/ 	.word	0xffffffff


	//   ....[7]....
        /*00a8*/ 	.word	0xffffffff


	//   ....[8]....
        /*00ac*/ 	.word	0xffffffff


	//   ....[9]....
        /*00b0*/ 	.word	0xffffffff


	//   ....[10]....
        /*00b4*/ 	.word	0xffffffff


	//   ....[11]....
        /*00b8*/ 	.word	0xffffffff


	//   ....[12]....
        /*00bc*/ 	.word	0xffffffff


	//   ....[13]....
        /*00c0*/ 	.word	0xffffffff


	//   ....[14]....
        /*00c4*/ 	.word	0xffffffff


	//   ....[15]....
        /*00c8*/ 	.word	0xffffffff


	//   ....[16]....
        /*00cc*/ 	.word	0xffffffff


	//   ....[17]....
        /*00d0*/ 	.word	0xffffffff


	//   ....[18]....
        /*00d4*/ 	.word	0xffffffff


	//   ....[19]....
        /*00d8*/ 	.word	0xffffffff


	//   ....[20]....
        /*00dc*/ 	.word	0xffffffff


	//   ....[21]....
        /*00e0*/ 	.word	0xffffffff


	//   ....[22]....
        /*00e4*/ 	.word	0xffffffff


	//   ....[23]....
        /*00e8*/ 	.word	0xffffffff


	//   ....[24]....
        /*00ec*/ 	.word	0xffffffff


	//   ....[25]....
        /*00f0*/ 	.word	0xffffffff


	//   ....[26]....
        /*00f4*/ 	.word	0xffffffff


	//   ....[27]....
        /*00f8*/ 	.word	0xffffffff


	//   ....[28]....
        /*00fc*/ 	.word	0xffffffff


	//   ....[29]....
        /*0100*/ 	.word	0xffffffff


	//   ....[30]....
        /*0104*/ 	.word	0xffffffff


	//   ....[31]....
        /*0108*/ 	.word	0xffffffff


	//   ....[32]....
        /*010c*/ 	.word	0xffffffff


	//   ....[33]....
        /*0110*/ 	.word	0xffffffff


	//   ....[34]....
        /*0114*/ 	.word	0xffffffff


	//   ....[35]....
        /*0118*/ 	.word	0xffffffff


	//   ....[36]....
        /*011c*/ 	.word	0xffffffff


	//   ....[37]....
        /*0120*/ 	.word	0xffffffff


	//   ....[38]....
        /*0124*/ 	.word	0xffffffff


	//   ....[39]....
        /*0128*/ 	.word	0xffffffff


	//   ....[40]....
        /*012c*/ 	.word	0xffffffff


	//   ....[41]....
        /*0130*/ 	.word	0xffffffff


	//   ....[42]....
        /*0134*/ 	.word	0xffffffff


	//   ....[43]....
        /*0138*/ 	.word	0xffffffff


	//   ....[44]....
        /*013c*/ 	.word	0xffffffff


	//   ....[45]....
        /*0140*/ 	.word	0xffffffff


	//   ....[46]....
        /*0144*/ 	.word	0xffffffff


	//   ....[47]....
        /*0148*/ 	.word	0xffffffff


	//   ....[48]....
        /*014c*/ 	.word	0xffffffff


	//   ....[49]....
        /*0150*/ 	.word	0xffffffff


	//   ....[50]....
        /*0154*/ 	.word	0xffffffff


	//   ....[51]....
        /*0158*/ 	.word	0xffffffff


	//   ....[52]....
        /*015c*/ 	.word	0xffffffff


	//   ....[53]....
        /*0160*/ 	.word	0xffffffff


	//   ....[54]....
        /*0164*/ 	.word	0xffffffff


	//   ....[55]....
        /*0168*/ 	.word	0xffffffff


	//   ....[56]....
        /*016c*/ 	.word	0xffffffff


	//   ....[57]....
        /*0170*/ 	.word	0xffffffff


	//   ....[58]....
        /*0174*/ 	.word	0xffffffff


	//   ....[59]....
        /*0178*/ 	.word	0xffffffff


	//   ....[60]....
        /*017c*/ 	.word	0xffffffff


	//   ....[61]....
        /*0180*/ 	.word	0xffffffff


	//   ....[62]....
        /*0184*/ 	.word	0xffffffff


	//   ....[63]....
        /*0188*/ 	.word	0xffffffff


	//   ....[64]....
        /*018c*/ 	.word	0xffffffff


	//   ....[65]....
        /*0190*/ 	.word	0xffffffff


	//   ....[66]....
        /*0194*/ 	.word	0x0500000f


	//   ....[67]....
        /*0198*/ 	.word	0x0500000f


	//   ....[68]....
        /*019c*/ 	.word	0x0500000f


	//   ....[69]....
        /*01a0*/ 	.word	0x0500000f


	//   ....[70]....
        /*01a4*/ 	.word	0x0500000f


	//   ....[71]....
        /*01a8*/ 	.word	0x0500000f


	//   ....[72]....
        /*01ac*/ 	.word	0x0500000f


	//   ....[73]....
        /*01b0*/ 	.word	0x0500000f


	//   ....[74]....
        /*01b4*/ 	.word	0x0500000f


	//   ....[75]....
        /*01b8*/ 	.word	0x0500000f


	//   ....[76]....
        /*01bc*/ 	.word	0x0500000f


	//   ....[77]....
        /*01c0*/ 	.word	0x0500000f


	//   ....[78]....
        /*01c4*/ 	.word	0x0500000f


	//   ....[79]....
        /*01c8*/ 	.word	0x0500000f


	//   ....[80]....
        /*01cc*/ 	.word	0x0500000f


	//   ....[81]....
        /*01d0*/ 	.word	0x0500000f


	//   ....[82]....
        /*01d4*/ 	.word	0x0500000f


	//   ....[83]....
        /*01d8*/ 	.word	0x0500000f


	//   ....[84]....
        /*01dc*/ 	.word	0x0500000f


	//----- nvinfo : EIATTR_COOP_GROUP_INSTR_OFFSETS
	.align		4
.L_1343:
        /*01e0*/ 	.byte	0x04, 0x28
        /*01e2*/ 	.short	(.L_1345 - .L_1344)


	//   ....[0]....
.L_1344:
        /*01e4*/ 	.word	0x00000070


	//   ....[1]....
        /*01e8*/ 	.word	0x00000170


	//   ....[2]....
        /*01ec*/ 	.word	0x000001c0


	//   ....[3]....
        /*01f0*/ 	.word	0x000003f0


	//   ....[4]....
        /*01f4*/ 	.word	0x00000550


	//   ....[5]....
        /*01f8*/ 	.word	0x00000670


	//   ....[6]....
        /*01fc*/ 	.word	0x000007d0


	//   ....[7]....
        /*0200*/ 	.word	0x000018b0


	//   ....[8]....
        /*0204*/ 	.word	0x00003420


	//   ....[9]....
        /*0208*/ 	.word	0x00003530


	//   ....[10]....
        /*020c*/ 	.word	0x00003e00


	//   ....[11]....
        /*0210*/ 	.word	0x00003e60


	//   ....[12]....
        /*0214*/ 	.word	0x00004a90


	//   ....[13]....
        /*0218*/ 	.word	0x000064c0


	//   ....[14]....
        /*021c*/ 	.word	0x000065c0


	//   ....[15]....
        /*0220*/ 	.word	0x00006e60


	//   ....[16]....
        /*0224*/ 	.word	0x00006ef0


	//   ....[17]....
        /*0228*/ 	.word	0x00007e50


	//   ....[18]....
        /*022c*/ 	.word	0x000088a0


	//   ....[19]....
        /*0230*/ 	.word	0x000088f0


	//   ....[20]....
        /*0234*/ 	.word	0x00008e50


	//   ....[21]....
        /*0238*/ 	.word	0x00008ed0


	//   ....[22]....
        /*023c*/ 	.word	0x0000a130


	//   ....[23]....
        /*0240*/ 	.word	0x0000b890


	//   ....[24]....
        /*0244*/ 	.word	0x0000b990


	//   ....[25]....
        /*0248*/ 	.word	0x0000c1b0


	//   ....[26]....
        /*024c*/ 	.word	0x0000c260


	//   ....[27]....
        /*0250*/ 	.word	0x0000d220


	//   ....[28]....
        /*0254*/ 	.word	0x0000d330


	//   ....[29]....
        /*0258*/ 	.word	0x0000d390


	//   ....[30]....
        /*025c*/ 	.word	0x0000d4a0


	//   ....[31]....
        /*0260*/ 	.word	0x0000d4c0


	//   ....[32]....
        /*0264*/ 	.word	0x0000f480


	//   ....[33]....
        /*0268*/ 	.word	0x0000f600


	//   ....[34]....
        /*026c*/ 	.word	0x0000f630


	//   ....[35]....
        /*0270*/ 	.word	0x0000f670


	//   ....[36]....
        /*0274*/ 	.word	0x0000f6e0


	//   ....[37]....
        /*0278*/ 	.word	0x0000f740


	//   ....[38]....
        /*027c*/ 	.word	0x0000f780


	//   ....[39]....
        /*0280*/ 	.word	0x0000f900


	//   ....[40]....
        /*0284*/ 	.word	0x0000f960


	//   ....[41]....
        /*0288*/ 	.word	0x0000f9a0


	//   ....[42]....
        /*028c*/ 	.word	0x0000f9e0


	//   ....[43]....
        /*0290*/ 	.word	0x0000fa10


	//   ....[44]....
        /*0294*/ 	.word	0x0000fa40


	//   ....[45]....
        /*0298*/ 	.word	0x0000fae0


	//   ....[46]....
        /*029c*/ 	.word	0x0000fb40


	//   ....[47]....
        /*02a0*/ 	.word	0x0000fbd0


	//   ....[48]....
        /*02a4*/ 	.word	0x000132e0


	//   ....[49]....
        /*02a8*/ 	.word	0x000132f0


	//   ....[50]....
        /*02ac*/ 	.word	0x000133e0


	//   ....[51]....
        /*02b0*/ 	.word	0x00013440


	//   ....[52]....
        /*02b4*/ 	.word	0x00013480


	//   ....[53]....
        /*02b8*/ 	.word	0x000134c0


	//   ....[54]....
        /*02bc*/ 	.word	0x000134f0


	//   ....[55]....
        /*02c0*/ 	.word	0x00013520


	//   ....[56]....
        /*02c4*/ 	.word	0x00013690


	//   ....[57]....
        /*02c8*/ 	.word	0x000136f0


	//   ....[58]....
        /*02cc*/ 	.word	0x00013730


	//   ....[59]....
        /*02d0*/ 	.word	0x00013770


	//   ....[60]....
        /*02d4*/ 	.word	0x000137a0


	//   ....[61]....
        /*02d8*/ 	.word	0x000137d0


	//   ....[62]....
        /*02dc*/ 	.word	0x00013890


	//   ....[63]....
        /*02e0*/ 	.word	0x000138b0


	//   ....[64]....
        /*02e4*/ 	.word	0x00013920


	//   ....[65]....
        /*02e8*/ 	.word	0x00013f70


	//   ....[66]....
        /*02ec*/ 	.word	0x000145d0


	//   ....[67]....
        /*02f0*/ 	.word	0x000149c0


	//   ....[68]....
        /*02f4*/ 	.word	0x00014a50


	//   ....[69]....
        /*02f8*/ 	.word	0x00014af0


	//   ....[70]....
        /*02fc*/ 	.word	0x00014ba0


	//   ....[71]....
        /*0300*/ 	.word	0x00014c20


	//   ....[72]....
        /*0304*/ 	.word	0x00014ca0


	//   ....[73]....
        /*0308*/ 	.word	0x00014d20


	//   ....[74]....
        /*030c*/ 	.word	0x00014da0


	//   ....[75]....
        /*0310*/ 	.word	0x00014e30


	//   ....[76]....
        /*0314*/ 	.word	0x00014ee0


	//   ....[77]....
        /*0318*/ 	.word	0x00014f60


	//   ....[78]....
        /*031c*/ 	.word	0x00014fe0


	//   ....[79]....
        /*0320*/ 	.word	0x00015060


	//   ....[80]....
        /*0324*/ 	.word	0x000150e0


	//   ....[81]....
        /*0328*/ 	.word	0x00015150


	//   ....[82]....
        /*032c*/ 	.word	0x000151f0


	//   ....[83]....
        /*0330*/ 	.word	0x00015280


	//   ....[84]....
        /*0334*/ 	.word	0x000153a0


	//----- nvinfo : EIATTR_REG_RECONFIG
	.align		4
.L_1345:
        /*0338*/ 	.byte	0x01, 0x54
	.zero		2


	//----- nvinfo : EIATTR_SYSCALL_OFFSETS
	.align		4
        /*033c*/ 	.byte	0x04, 0x46
        /*033e*/ 	.short	(.L_1347 - .L_1346)


	//   ....[0]....
.L_1346:
        /*0340*/ 	.word	0x00001aa0


	//   ....[1]....
        /*0344*/ 	.word	0x00010a90


	//   ....[2]....
        /*0348*/ 	.word	0x00010bc0


	//   ....[3]....
        /*034c*/ 	.word	0x00010cc0


	//----- nvinfo : EIATTR_MBARRIER_INSTR_OFFSETS
	.align		4
.L_1347:
        /*0350*/ 	.byte	0x04, 0x39
        /*0352*/ 	.short	(.L_1349 - .L_1348)


	//   ....[0]....
.L_1348:
        /*0354*/ 	.word	0x000002a0
        /*0358*/ 	.word	0x000000ff
        /*035c*/ 	.word	0x0002d800
        /*0360*/ 	.short	0x0100
        /*0362*/ 	.byte	0x08
	.zero		1


	//   ....[1]....
        /*0364*/ 	.word	0x000002b0
        /*0368*/ 	.word	0x000000ff
        /*036c*/ 	.word	0x0002d820
        /*0370*/ 	.short	0x0100
        /*0372*/ 	.byte	0x08
	.zero		1


	//   ....[2]....
        /*0374*/ 	.word	0x000003a0
        /*0378*/ 	.word	0x000000ff
        /*037c*/ 	.word	0x0002d830
        /*0380*/ 	.short	0x0100
        /*0382*/ 	.byte	0x08
	.zero		1


	//   ....[3]....
        /*0384*/ 	.word	0x000003b0
        /*0388*/ 	.word	0x000000ff
        /*038c*/ 	.word	0x0002d840
        /*0390*/ 	.short	0x0100
        /*0392*/ 	.byte	0x08
	.zero		1


	//   ....[4]....
        /*0394*/ 	.word	0x000003c0
        /*0398*/ 	.word	0x000000ff
        /*039c*/ 	.word	0x0002d838
        /*03a0*/ 	.short	0x0100
        /*03a2*/ 	.byte	0x08
	.zero		1


	//   ....[5]....
        /*03a4*/ 	.word	0x000003d0
        /*03a8*/ 	.word	0x000000ff
        /*03ac*/ 	.word	0x0002d848
        /*03b0*/ 	.short	0x0100
        /*03b2*/ 	.byte	0x08
	.zero		1


	//   ....[6]....
        /*03b4*/ 	.word	0x00000500
        /*03b8*/ 	.word	0x000000ff
        /*03bc*/ 	.word	0x0002d850
        /*03c0*/ 	.short	0x0100
        /*03c2*/ 	.byte	0x08
	.zero		1


	//   ....[7]....
        /*03c4*/ 	.word	0x00000510
        /*03c8*/ 	.word	0x000000ff
        /*03cc*/ 	.word	0x0002d860
        /*03d0*/ 	.short	0x0100
        /*03d2*/ 	.byte	0x08
	.zero		1


	//   ....[8]....
        /*03d4*/ 	.word	0x00000520
        /*03d8*/ 	.word	0x000000ff
        /*03dc*/ 	.word	0x0002d858
        /*03e0*/ 	.short	0x0100
        /*03e2*/ 	.byte	0x08
	.zero		1


	//   ....[9]....
        /*03e4*/ 	.word	0x00000530
        /*03e8*/ 	.word	0x000000ff
        /*03ec*/ 	.word	0x0002d868
        /*03f0*/ 	.short	0x0100
        /*03f2*/ 	.byte	0x08
	.zero		1


	//   ....[10]....
        /*03f4*/ 	.word	0x00000620
        /*03f8*/ 	.word	0x000000ff
        /*03fc*/ 	.word	0x0002d870
        /*0400*/ 	.short	0x0100
        /*0402*/ 	.byte	0x06
	.zero		1


	//   ....[11]....
        /*0404*/ 	.word	0x00000630
        /*0408*/ 	.word	0x000000ff
        /*040c*/ 	.word	0x0002d880
        /*0410*/ 	.short	0x0100
        /*0412*/ 	.byte	0x06
	.zero		1


	//   ....[12]....
        /*0414*/ 	.word	0x00000640
        /*0418*/ 	.word	0x000000ff
        /*041c*/ 	.word	0x0002d878
        /*0420*/ 	.short	0x0100
        /*0422*/ 	.byte	0x06
	.zero		1


	//   ....[13]....
        /*0424*/ 	.word	0x00000650
        /*0428*/ 	.word	0x000000ff
        /*042c*/ 	.word	0x0002d888
        /*0430*/ 	.short	0x0100
        /*0432*/ 	.byte	0x06
	.zero		1


	//   ....[14]....
        /*0434*/ 	.word	0x00000780
        /*0438*/ 	.word	0x000000ff
        /*043c*/ 	.word	0x0002d890
        /*0440*/ 	.short	0x0100
        /*0442*/ 	.byte	0x08
	.zero		1


	//   ....[15]....
        /*0444*/ 	.word	0x00000790
        /*0448*/ 	.word	0x000000ff
        /*044c*/ 	.word	0x0002d8a0
        /*0450*/ 	.short	0x0100
        /*0452*/ 	.byte	0x08
	.zero		1


	//   ....[16]....
        /*0454*/ 	.word	0x000007a0
        /*0458*/ 	.word	0x000000ff
        /*045c*/ 	.word	0x0002d898
        /*0460*/ 	.short	0x0100
        /*0462*/ 	.byte	0x08
	.zero		1


	//   ....[17]....
        /*0464*/ 	.word	0x000007b0
        /*0468*/ 	.word	0x000000ff
        /*046c*/ 	.word	0x0002d8a8
        /*0470*/ 	.short	0x0100
        /*0472*/ 	.byte	0x08
	.zero		1


	//   ....[18]....
        /*0474*/ 	.word	0x000008e0
        /*0478*/ 	.word	0x000000ff
        /*047c*/ 	.word	0x0002d8b0
        /*0480*/ 	.short	0x0100
        /*0482*/ 	.byte	0x08
	.zero		1


	//   ....[19]....
        /*0484*/ 	.word	0x000008f0
        /*0488*/ 	.word	0x000000ff
        /*048c*/ 	.word	0x0002d8c0
        /*0490*/ 	.short	0x0100
        /*0492*/ 	.byte	0x08
	.zero		1


	//   ....[20]....
        /*0494*/ 	.word	0x00000900
        /*0498*/ 	.word	0x000000ff
        /*049c*/ 	.word	0x0002d8b8
        /*04a0*/ 	.short	0x0100
        /*04a2*/ 	.byte	0x08
	.zero		1


	//   ....[21]....
        /*04a4*/ 	.word	0x00000910
        /*04a8*/ 	.word	0x000000ff
        /*04ac*/ 	.word	0x0002d8c8
        /*04b0*/ 	.short	0x0100
        /*04b2*/ 	.byte	0x08
	.zero		1


	//   ....[22]....
        /*04b4*/ 	.word	0x00001b20
        /*04b8*/ 	.word	0x000000ff
        /*04bc*/ 	.word	0x0002d800
        /*04c0*/ 	.short	0x010a
        /*04c2*/ 	.byte	0x2a
	.zero		1


	//   ....[23]....
        /*04c4*/ 	.word	0x00001ba0
        /*04c8*/ 	.word	0x00000005
        /*04cc*/ 	.word	0x0002d830
        /*04d0*/ 	.short	0x010a
        /*04d2*/ 	.byte	0x3f
	.zero		1


	//   ....[24]....
        /*04d4*/ 	.word	0x00001c00
        /*04d8*/ 	.word	0x00000005
        /*04dc*/ 	.word	0x0002d830
        /*04e0*/ 	.short	0x010a
        /*04e2*/ 	.byte	0x3f
	.zero		1


	//   ....[25]....
        /*04e4*/ 	.word	0x00002030
        /*04e8*/ 	.word	0x00000000
        /*04ec*/ 	.word	0x00000000
        /*04f0*/ 	.short	0x0101
        /*04f2*/ 	.byte	0x3f
	.zero		1


	//   ....[26]....
        /*04f4*/ 	.word	0x00004f10
        /*04f8*/ 	.word	0x000000ff
        /*04fc*/ 	.word	0x0002d830
        /*0500*/ 	.short	0x010a
        /*0502*/ 	.byte	0x06
	.zero		1


	//   ....[27]....
        /*0504*/ 	.word	0x00004f50
        /*0508*/ 	.word	0x000000ff
        /*050c*/ 	.word	0x0002d830
        /*0510*/ 	.short	0x010a
        /*0512*/ 	.byte	0x06
	.zero		1


	//   ....[28]....
        /*0514*/ 	.word	0x000051f0
        /*0518*/ 	.word	0x000000ff
        /*051c*/ 	.word	0x0002d850
        /*0520*/ 	.short	0x010a
        /*0522*/ 	.byte	0x06
	.zero		1


	//   ....[29]....
        /*0524*/ 	.word	0x00005230
        /*0528*/ 	.word	0x000000ff
        /*052c*/ 	.word	0x0002d850
        /*0530*/ 	.short	0x010a
        /*0532*/ 	.byte	0x06
	.zero		1


	//   ....[30]....
        /*0534*/ 	.word	0x00005760
        /*0538*/ 	.word	0x0000000e
        /*053c*/ 	.word	0x00000000
        /*0540*/ 	.short	0x0101
        /*0542*/ 	.byte	0x3f
	.zero		1


	//   ....[31]....
        /*0544*/ 	.word	0x000072a0
        /*0548*/ 	.word	0x00000018
        /*054c*/ 	.word	0x00000000
        /*0550*/ 	.short	0x0101
        /*0552*/ 	.byte	0x3f
	.zero		1


	//   ....[32]....
        /*0554*/ 	.word	0x000081d0
        /*0558*/ 	.word	0x000000ff
        /*055c*/ 	.word	0x0002d830
        /*0560*/ 	.short	0x010a
        /*0562*/ 	.byte	0x06
	.zero		1


	//   ....[33]....
        /*0564*/ 	.word	0x00008210
        /*0568*/ 	.word	0x000000ff
        /*056c*/ 	.word	0x0002d830
        /*0570*/ 	.short	0x010a
        /*0572*/ 	.byte	0x06
	.zero		1


	//   ....[34]....
        /*0574*/ 	.word	0x000084b0
        /*0578*/ 	.word	0x000000ff
        /*057c*/ 	.word	0x0002d850
        /*0580*/ 	.short	0x010a
        /*0582*/ 	.byte	0x06
	.zero		1


	//   ....[35]....
        /*0584*/ 	.word	0x000084f0
        /*0588*/ 	.word	0x000000ff
        /*058c*/ 	.word	0x0002d850
        /*0590*/ 	.short	0x010a
        /*0592*/ 	.byte	0x06
	.zero		1


	//   ....[36]....
        /*0594*/ 	.word	0x000096d0
        /*0598*/ 	.word	0x00000022
        /*059c*/ 	.word	0x00000000
        /*05a0*/ 	.short	0x0101
        /*05a2*/ 	.byte	0x3f
	.zero		1


	//   ....[37]....
        /*05a4*/ 	.word	0x00009750
        /*05a8*/ 	.word	0x00000023
        /*05ac*/ 	.word	0x00000000
        /*05b0*/ 	.short	0x0101
        /*05b2*/ 	.byte	0x3f
	.zero		1


	//   ....[38]....
        /*05b4*/ 	.word	0x0000a300
        /*05b8*/ 	.word	0x000000ff
        /*05bc*/ 	.word	0x0002d830
        /*05c0*/ 	.short	0x010a
        /*05c2*/ 	.byte	0x06
	.zero		1


	//   ....[39]....
        /*05c4*/ 	.word	0x0000a340
        /*05c8*/ 	.word	0x000000ff
        /*05cc*/ 	.word	0x0002d830
        /*05d0*/ 	.short	0x010a
        /*05d2*/ 	.byte	0x06
	.zero		1


	//   ....[40]....
        /*05d4*/ 	.word	0x0000a5e0
        /*05d8*/ 	.word	0x000000ff
        /*05dc*/ 	.word	0x0002d850
        /*05e0*/ 	.short	0x010a
        /*05e2*/ 	.byte	0x06
	.zero		1


	//   ....[41]....
        /*05e4*/ 	.word	0x0000a620
        /*05e8*/ 	.word	0x000000ff
        /*05ec*/ 	.word	0x0002d850
        /*05f0*/ 	.short	0x010a
        /*05f2*/ 	.byte	0x06
	.zero		1


	//   ....[42]....
        /*05f4*/ 	.word	0x0000aaf0
        /*05f8*/ 	.word	0x00000007
        /*05fc*/ 	.word	0x00000000
        /*0600*/ 	.short	0x0101
        /*0602*/ 	.byte	0x3f
	.zero		1


	//   ....[43]....
        /*0604*/ 	.word	0x0000c590
        /*0608*/ 	.word	0x0000000d
        /*060c*/ 	.word	0x00000000
        /*0610*/ 	.short	0x0101
        /*0612*/ 	.byte	0x3f
	.zero		1


	//   ....[44]....
        /*0614*/ 	.word	0x0000d2a0
        /*0618*/ 	.word	0x000000ff
        /*061c*/ 	.word	0x0002d850
        /*0620*/ 	.short	0x010a
        /*0622*/ 	.byte	0x09
	.zero		1


	//   ....[45]....
        /*0624*/ 	.word	0x0000d2e0
        /*0628*/ 	.word	0x000000ff
        /*062c*/ 	.word	0x0002d850
        /*0630*/ 	.short	0x010a
        /*0632*/ 	.byte	0x09
	.zero		1


	//   ....[46]....
        /*0634*/ 	.word	0x0000d920
        /*0638*/ 	.word	0x00000005
        /*063c*/ 	.word	0x00000000
        /*0640*/ 	.short	0x0101
        /*0642*/ 	.byte	0x3f
	.zero		1


	//   ....[47]....
        /*0644*/ 	.word	0x0000e920
        /*0648*/ 	.word	0x000000ff
        /*064c*/ 	.word	0x00000000
        /*0650*/ 	.short	0x0101
        /*0652*/ 	.byte	0x04
	.zero		1


	//   ....[48]....
        /*0654*/ 	.word	0x000112f0
        /*0658*/ 	.word	0x00000005
        /*065c*/ 	.word	0x0002d840
        /*0660*/ 	.short	0x010a
        /*0662*/ 	.byte	0x3f
	.zero		1


	//   ....[49]....
        /*0664*/ 	.word	0x000117e0
        /*0668*/ 	.word	0x00000019
        /*066c*/ 	.word	0x0002d820
        /*0670*/ 	.short	0x010a
        /*0672*/ 	.byte	0x3f
	.zero		1


	//   ....[50]....
        /*0674*/ 	.word	0x00011ac0
        /*0678*/ 	.word	0x00000003
        /*067c*/ 	.word	0x0002d840
        /*0680*/ 	.short	0x010a
        /*0682*/ 	.byte	0x3f
	.zero		1


	//   ....[51]....
        /*0684*/ 	.word	0x00011d40
        /*0688*/ 	.word	0x00000002
        /*068c*/ 	.word	0x00000060
        /*0690*/ 	.short	0x010a
        /*0692*/ 	.byte	0x3f
	.zero		1


	//   ....[52]....
        /*0694*/ 	.word	0x00012260
        /*0698*/ 	.word	0x00000003
        /*069c*/ 	.word	0x0002d840
        /*06a0*/ 	.short	0x010a
        /*06a2*/ 	.byte	0x3f
	.zero		1


	//   ....[53]....
        /*06a4*/ 	.word	0x000124e0
        /*06a8*/ 	.word	0x00000003
        /*06ac*/ 	.word	0x00000060
        /*06b0*/ 	.short	0x010a
        /*06b2*/ 	.byte	0x3f
	.zero		1


	//   ....[54]....
        /*06b4*/ 	.word	0x00012960
        /*06b8*/ 	.word	0x00000002
        /*06bc*/ 	.word	0x0002d840
        /*06c0*/ 	.short	0x010a
        /*06c2*/ 	.byte	0x3f
	.zero		1


	//   ....[55]....
        /*06c4*/ 	.word	0x00012c00
        /*06c8*/ 	.word	0x00000002
        /*06cc*/ 	.word	0x00000060
        /*06d0*/ 	.short	0x010a
        /*06d2*/ 	.byte	0x3f
	.zero		1


	//   ....[56]....
        /*06d4*/ 	.word	0x00012fe0
        /*06d8*/ 	.word	0x00000003
        /*06dc*/ 	.word	0x0002d860
        /*06e0*/ 	.short	0x010a
        /*06e2*/ 	.byte	0x3f
	.zero		1


	//   ....[57]....
        /*06e4*/ 	.word	0x00013ef0
        /*06e8*/ 	.word	0x00000009
        /*06ec*/ 	.word	0x0002d820
        /*06f0*/ 	.short	0x010a
        /*06f2*/ 	.byte	0x3f
	.zero		1


	//   ....[58]....
        /*06f4*/ 	.word	0x00014090
        /*06f8*/ 	.word	0x00000007
        /*06fc*/ 	.word	0x00000000
        /*0700*/ 	.short	0x010a
        /*0702*/ 	.byte	0x3f
	.zero		1


	//   ....[59]....
        /*0704*/ 	.word	0x00014100
        /*0708*/ 	.word	0x00000003
        /*070c*/ 	.word	0x00000000
        /*0710*/ 	.short	0x010a
        /*0712*/ 	.byte	0x3f
	.zero		1


	//   ....[60]....
        /*0714*/ 	.word	0x00014160
        /*0718*/ 	.word	0x00000005
        /*071c*/ 	.word	0x00000000
        /*0720*/ 	.short	0x010a
        /*0722*/ 	.byte	0x3f
	.zero		1


	//   ....[61]....
        /*0724*/ 	.word	0x00014190
        /*0728*/ 	.word	0x00000003
        /*072c*/ 	.word	0x00000000
        /*0730*/ 	.short	0x010a
        /*0732*/ 	.byte	0x3f
	.zero		1


	//   ....[62]....
        /*0734*/ 	.word	0x00014200
        /*0738*/ 	.word	0x00000003
        /*073c*/ 	.word	0x0002d800
        /*0740*/ 	.short	0x010a
        /*0742*/ 	.byte	0x3f
	.zero		1


	//   ....[63]....
        /*0744*/ 	.word	0x00014250
        /*0748*/ 	.word	0x00000005
        /*074c*/ 	.word	0x0002d830
        /*0750*/ 	.short	0x010a
        /*0752*/ 	.byte	0x3f
	.zero		1


	//   ....[64]....
        /*0754*/ 	.word	0x000142b0
        /*0758*/ 	.word	0x0000000d
        /*075c*/ 	.word	0x0002d830
        /*0760*/ 	.short	0x010a
        /*0762*/ 	.byte	0x3f
	.zero		1


	//   ....[65]....
        /*0764*/ 	.word	0x00014310
        /*0768*/ 	.word	0x0000000d
        /*076c*/ 	.word	0x0002d850
        /*0770*/ 	.short	0x010a
        /*0772*/ 	.byte	0x3f
	.zero		1


	//   ....[66]....
        /*0774*/ 	.word	0x00014370
        /*0778*/ 	.word	0x00000007
        /*077c*/ 	.word	0x0002d830
        /*0780*/ 	.short	0x010a
        /*0782*/ 	.byte	0x3f
	.zero		1


	//   ....[67]....
        /*0784*/ 	.word	0x000143d0
        /*0788*/ 	.word	0x00000007
        /*078c*/ 	.word	0x0002d850
        /*0790*/ 	.short	0x010a
        /*0792*/ 	.byte	0x3f
	.zero		1


	//   ....[68]....
        /*0794*/ 	.word	0x00014430
        /*0798*/ 	.word	0x00000007
        /*079c*/ 	.word	0x0002d830
        /*07a0*/ 	.short	0x010a
        /*07a2*/ 	.byte	0x3f
	.zero		1


	//   ....[69]....
        /*07a4*/ 	.word	0x00014490
        /*07a8*/ 	.word	0x00000007
        /*07ac*/ 	.word	0x0002d850
        /*07b0*/ 	.short	0x010a
        /*07b2*/ 	.byte	0x3f
	.zero		1


	//   ....[70]....
        /*07b4*/ 	.word	0x000144f0
        /*07b8*/ 	.word	0x00000005
        /*07bc*/ 	.word	0x0002d850
        /*07c0*/ 	.short	0x010a
        /*07c2*/ 	.byte	0x3f
	.zero		1


	//   ....[71]....
        /*07c4*/ 	.word	0x00014690
        /*07c8*/ 	.word	0x00000005
        /*07cc*/ 	.word	0x0002d840
        /*07d0*/ 	.short	0x010a
        /*07d2*/ 	.byte	0x3f
	.zero		1


	//   ....[72]....
        /*07d4*/ 	.word	0x000146e0
        /*07d8*/ 	.word	0x00000019
        /*07dc*/ 	.word	0x0002d820
        /*07e0*/ 	.short	0x010a
        /*07e2*/ 	.byte	0x3f
	.zero		1


	//   ....[73]....
        /*07e4*/ 	.word	0x00014730
        /*07e8*/ 	.word	0x00000003
        /*07ec*/ 	.word	0x0002d840
        /*07f0*/ 	.short	0x010a
        /*07f2*/ 	.byte	0x3f
	.zero		1


	//   ....[74]....
        /*07f4*/ 	.word	0x00014780
        /*07f8*/ 	.word	0x00000002
        /*07fc*/ 	.word	0x00000060
        /*0800*/ 	.short	0x010a
        /*0802*/ 	.byte	0x3f
	.zero		1


	//   ....[75]....
        /*0804*/ 	.word	0x000147d0
        /*0808*/ 	.word	0x00000003
        /*080c*/ 	.word	0x0002d840
        /*0810*/ 	.short	0x010a
        /*0812*/ 	.byte	0x3f
	.zero		1


	//   ....[76]....
        /*0814*/ 	.word	0x00014820
        /*0818*/ 	.word	0x00000003
        /*081c*/ 	.word	0x00000060
        /*0820*/ 	.short	0x010a
        /*0822*/ 	.byte	0x3f
	.zero		1


	//   ....[77]....
        /*0824*/ 	.word	0x00014870
        /*0828*/ 	.word	0x00000002
        /*082c*/ 	.word	0x0002d840
        /*0830*/ 	.short	0x010a
        /*0832*/ 	.byte	0x3f
	.zero		1


	//   ....[78]....
        /*0834*/ 	.word	0x000148c0
        /*0838*/ 	.word	0x00000002
        /*083c*/ 	.word	0x00000060
        /*0840*/ 	.short	0x010a
        /*0842*/ 	.byte	0x3f
	.zero		1


	//   ....[79]....
        /*0844*/ 	.word	0x00014910
        /*0848*/ 	.word	0x00000003
        /*084c*/ 	.word	0x0002d860
        /*0850*/ 	.short	0x010a
        /*0852*/ 	.byte	0x3f
	.zero		1


	//   ....[80]....
        /*0854*/ 	.word	0x000152c0
        /*0858*/ 	.word	0x00000009
        /*085c*/ 	.word	0x0002d820
        /*0860*/ 	.short	0x010a
        /*0862*/ 	.byte	0x3f
	.zero		1


	//   ....[81]....
        /*0864*/ 	.word	0x00015460
        /*0868*/ 	.word	0x00000007
        /*086c*/ 	.word	0x00000000
        /*0870*/ 	.short	0x010a
        /*0872*/ 	.byte	0x3f
	.zero		1


	//   ....[82]....
        /*0874*/ 	.word	0x000154b0
        /*0878*/ 	.word	0x00000003
        /*087c*/ 	.word	0x00000000
        /*0880*/ 	.short	0x010a
        /*0882*/ 	.byte	0x3f
	.zero		1


	//   ....[83]....
        /*0884*/ 	.word	0x00015500
        /*0888*/ 	.word	0x00000005
        /*088c*/ 	.word	0x00000000
        /*0890*/ 	.short	0x010a
        /*0892*/ 	.byte	0x3f
	.zero		1


	//----- nvinfo : EIATTR_NUM_MBARRIERS
	.align		4
.L_1349:
        /*0894*/ 	.byte	0x03, 0x38
        /*0896*/ 	.short	0x0016


	//----- nvinfo : EIATTR_EXIT_INSTR_OFFSETS
	.align		4
        /*0898*/ 	.byte	0x04, 0x1c
        /*089a*/ 	.short	(.L_1351 - .L_1350)


	//   ....[0]....
.L_1350:
        /*089c*/ 	.word	0x00000ab0


	//   ....[1]....
        /*08a0*/ 	.word	0x0000f440


	//   ....[2]....
        /*08a4*/ 	.word	0x0000f4a0


	//   ....[3]....
        /*08a8*/ 	.word	0x000141e0


	//----- nvinfo : EIATTR_MAX_THREADS
	.align		4
.L_1351:
        /*08ac*/ 	.byte	0x04, 0x05
        /*08ae*/ 	.short	(.L_1353 - .L_1352)
.L_1352:
        /*08b0*/ 	.word	0x00000200
        /*08b4*/ 	.word	0x00000001
        /*08b8*/ 	.word	0x00000001


	//----- nvinfo : EIATTR_CRS_STACK_SIZE
	.align		4
.L_1353:
        /*08bc*/ 	.byte	0x04, 0x1e
        /*08be*/ 	.short	(.L_1355 - .L_1354)
.L_1354:
        /*08c0*/ 	.word	0x00000000


	//----- nvinfo : EIATTR_CBANK_PARAM_SIZE
	.align		4
.L_1355:
        /*08c4*/ 	.byte	0x03, 0x19
        /*08c6*/ 	.short	0x0a70


	//----- nvinfo : EIATTR_PARAM_CBANK
	.align		4
        /*08c8*/ 	.byte	0x04, 0x0a
        /*08ca*/ 	.short	(.L_1357 - .L_1356)
	.align		4
.L_1356:
        /*08cc*/ 	.word	index@(.nv.constant0._ZN7cutlass13device_kernelIN5flash11enable_sm90INS1_16FlashAttnFwdSm90INS1_25CollectiveMainloopFwdSm90ILi2EN4cute5tupleIJNS5_1CILi1EEES8_S8_EEENS6_IJNS7_ILi192EEENS7_ILi128EEENS7_ILi96EEEEEELi96ENS_6half_tEfNS_4arch4Sm90ELb0ELb1ELb0ELb1ELb0ELb0ELb0ELb0ELb1ELb0ELb0ELb0EEENS1_21CollectiveEpilogueFwdINS6_IJSA_SC_SB_EEES9_SE_SG_Li384ELb1ELb0ELb0ELb0EEENS1_36VarlenDynamicPersistentTileSchedulerILi192ELi128ELi384ELi32ELb0ELb0ELb1ELb1ELb0ELb1EEEEEEEEEvNT_6ParamsE)
        /*08d0*/ 	.short	0x0210
        /*08d2*/ 	.short	0x0a70


	//----- nvinfo : EIATTR_SW_WAR
	.align		4
.L_1357:
        /*08d4*/ 	.byte	0x04, 0x36
        /*08d6*/ 	.short	(.L_1359 - .L_1358)
.L_1358:
        /*08d8*/ 	.word	0x00000008
.L_1359:


//--------------------- .nv.info._ZN7cutlass13device_kernelIN5flash11enable_sm90INS1_16FlashAttnFwdSm90INS1_25CollectiveMainloopFwdSm90ILi2EN4cute5tupleIJNS5_1CILi1EEES8_S8_EEENS6_IJNS7_ILi192EEENS7_ILi128EEENS7_ILi96EEEEEELi96ENS_6half_tEfNS_4arch4Sm90ELb0ELb1ELb0ELb1ELb0ELb1ELb0ELb0ELb1ELb0ELb0ELb0EEENS1_21CollectiveEpilogueFwdINS6_IJSA_SC_SB_EEES9_SE_SG_Li384ELb1ELb0ELb0ELb0EEENS1_36VarlenDynamicPersistentTileSchedulerILi192ELi128ELi384ELi32ELb0ELb0ELb1ELb1ELb0ELb1EEEEEEEEEvNT_6ParamsE --------------------------
	.section	.nv.info._ZN7cutlass13device_kernelIN5flash11enable_sm90INS1_16FlashAttnFwdSm90INS1_25CollectiveMainloopFwdSm90ILi2EN4cute5tupleIJNS5_1CILi1EEES8_S8_EEENS6_IJNS7_ILi192EEENS7_ILi128EEENS7_ILi96EEEEEELi96ENS_6half_tEfNS_4arch4Sm90ELb0ELb1ELb0ELb1ELb0ELb1ELb0ELb0ELb1ELb0ELb0ELb0EEENS1_21CollectiveEpilogueFwdINS6_IJSA_SC_SB_EEES9_SE_SG_Li384ELb1ELb0ELb0ELb0EEENS1_36VarlenDynamicPersistentTileSchedulerILi192ELi128ELi384ELi32ELb0ELb0ELb1ELb1ELb0ELb1EEEEEEEEEvNT_6ParamsE,"",@"SHT_CUDA_INFO"
	.sectionflags	@""
	.align	4


	//----- nvinfo : EIATTR_CUDA_API_VERSION
	.align		4
        /*0000*/ 	.byte	0x04, 0x37
        /*0002*/ 	.short	(.L_1361 - .L_1360)
.L_1360:
        /*0004*/ 	.word	0x00000082


	//----- nvinfo : EIATTR_KPARAM_INFO
	.align		4
.L_1361:
        /*0008*/ 	.byte	0x04, 0x17
        /*000a*/ 	.short	(.L_1363 - .L_1362)
.L_1362:
        /*000c*/ 	.word	0x00000000
        /*0010*/ 	.short	0x0000
        /*0012*/ 	.short	0x0070
        /*0014*/ 	.byte	0x00, 0xf0, 0x01, 0x28


	//----- nvinfo : EIATTR_SPARSE_MMA_MASK
	.align		4
.L_1363:
        /*0018*/ 	.byte	0x03, 0x50
        /*001a*/ 	.short	0x0000


	//----- nvinfo : EIATTR_MAXREG_COUNT
	.align		4
        /*001c*/ 	.byte	0x03, 0x1b
        /*001e*/ 	.short	0x0080


	//----- nvinfo : EIATTR_NUM_BARRIERS
	.align		4
        /*0020*/ 	.byte	0x02, 0x4c
        /*0022*/ 	.byte	0x10
	.zero		1


	//----- nvinfo : EIATTR_EXTERNS
	.align		4
        /*0024*/ 	.byte	0x04, 0x0f
        /*0026*/ 	.short	(.L_1365 - .L_1364)


	//   ....[0]....
	.align		4
.L_1364:
        /*0028*/ 	.word	index@(__assertfail)


	//----- nvinfo : EIATTR_ANNOTATIONS
	.align		4
.L_1365:
        /*002c*/ 	.byte	0x04, 0x55
        /*002e*/ 	.short	(.L_1367 - .L_1366)


	//   ....[0]....
.L_1366:
        /* <DEDUP_REMOVED lines=74> */


	//----- nvinfo : EIATTR_MERCURY_ISA_VERSION
	.align		4
.L_1367:
        /*04b8*/ 	.byte	0x03, 0x5f
        /*04ba*/ 	.short	0x0101


	//----- nvinfo : EIATTR_UNUSED_LOAD_BYTE_OFFSET
	.align		4
        /*04bc*/ 	.byte	0x04, 0x44
        /*04be*/ 	.short	(.L_1369 - .L_1368)


	//   ....[0]....
.L_1368:
        /*04c0*/ 	.word	0x00000b00
        /*04c4*/ 	.word	0x0000fff0


	//   ....[1]....
        /*04c8*/ 	.word	0x00018250
        /*04cc*/ 	.word	0x0000fff0


	//----- nvinfo : EIATTR_INT_WARP_WIDE_INSTR_OFFSETS
	.align		4
.L_1369:
        /*04d0*/ 	.byte	0x04, 0x31
        /*04d2*/ 	.short	(.L_1371 - .L_1370)


	//   ....[0]....
.L_1370:
        /*04d4*/ 	.word	0x000001b0


	//   ....[1]....
        /*04d8*/ 	.word	0x00000250


	//   ....[2]....
        /*04dc*/ 	.word	0x000002c0


	//   ....[3]....
        /*04e0*/ 	.word	0x0001c270


	//   ....[4]....
        /*04e4*/ 	.word	0x0001c300


	//   ....[5]....
        /*04e8*/ 	.word	0x0001c7b0


	//   ....[6]....
        /*04ec*/ 	.word	0x0001c7f0


	//   ....[7]....
        /*04f0*/ 	.word	0x0001c930


	//   ....[8]....
        /*04f4*/ 	.word	0x0001ca00


	//   ....[9]....
        /*04f8*/ 	.word	0x0001ea40


	//   ....[10]....
        /*04fc*/ 	.word	0x0001ead0


	//----- nvinfo : EIATTR_COOP_GROUP_MASK_REGIDS
	.align		4
.L_1371:
        /*0500*/ 	.byte	0x04, 0x29
        /*0502*/ 	.short	(.L_1373 - .L_1372)


	//   ....[0]....
.L_1372:
        /*0504*/ 	.word	0xffffffff


	//   ....[1]....
        /*0508*/ 	.word	0xffffffff


	//   ....[2]....
        /*050c*/ 	.word	0xffffffff


	//   ....[3]....
        /*0510*/ 	.word	0xffffffff


	//   ....[4]....
        /*0514*/ 	.word	0xffffffff


	//   ....[5]....
        /*0518*/ 	.word	0xffffffff


	//   ....[6]....
        /*051c*/ 	.word	0xffffffff


	//   ....[7]....
        /*0520*/ 	.word	0xffffffff


	//   ....[8]....
        /*0524*/ 	.word	0xffffffff


	//   ....[9]....
        /*0528*/ 	.word	0xffffffff


	//   ....[10]....
        /*052c*/ 	.word	0xffffffff


	//   ....[11]....
        /*0530*/ 	.word	0xffffffff


	//   ....[12]....
        /*0534*/ 	.word	0xffffffff


	//   ....[13]....
        /*0538*/ 	.word	0xffffffff


	//   ....[14]....
        /*053c*/ 	.word	0xffffffff


	//   ....[15]....
        /*0540*/ 	.word	0xffffffff


	//   ....[16]....
        /*0544*/ 	.word	0xffffffff


	//   ....[17]....
        /*0548*/ 	.word	0xffffffff


	//   ....[18]....
        /*054c*/ 	.word	0xffffffff


	//   ....[19]....
        /*0550*/ 	.word	0xffffffff


	//   ....[20]....
        /*0554*/ 	.word	0xffffffff


	//   ....[21]....
        /*0558*/ 	.word	0xffffffff


	//   ....[22]....
        /*055c*/ 	.word	0xffffffff


	//   ....[23]....
        /*0560*/ 	.word	0xffffffff


	//   ....[24]....
        /*0564*/ 	.word	0xffffffff


	//   ....[25]....
        /*0568*/ 	.word	0xffffffff


	//   ....[26]....
        /*056c*/ 	.word	0xffffffff


	//   ....[27]....
        /*0570*/ 	.word	0xffffffff


	//   ....[28]....
        /*0574*/ 	.word	0xffffffff


	//   ....[29]....
        /*0578*/ 	.word	0xffffffff


	//   ....[30]....
        /*057c*/ 	.word	0xffffffff


	//   ....[31]....
        /*0580*/ 	.word	0xffffffff


	//   ....[32]....
        /*0584*/ 	.word	0xffffffff


	//   ....[33]....
        /*0588*/ 	.word	0xffffffff


	//   ....[34]....
        /*058c*/ 	.word	0xffffffff


	//   ....[35]....
        /*0590*/ 	.word	0xffffffff


	//   ....[36]....
        /*0594*/ 	.word	0xffffffff


	//   ....[37]....
        /*0598*/ 	.word	0xffffffff


	//   ....[38]....
        /*059c*/ 	.word	0xffffffff


	//   ....[39]....
        /*05a0*/ 	.word	0xffffffff


	//   ....[40]....
        /*05a4*/ 	.word	0xffffffff


	//   ....[41]....
        /*05a8*/ 	.word	0xffffffff


	//   ....[42]....
        /*05ac*/ 	.word	0xffffffff


	//   ....[43]....
        /*05b0*/ 	.word	0xffffffff


	//   ....[44]....
        /*05b4*/ 	.word	0xffffffff


	//   ....[45]....
        /*05b8*/ 	.word	0xffffffff


	//   ....[46]....
        /*05bc*/ 	.word	0xffffffff


	//   ....[47]....
        /*05c0*/ 	.word	0xffffffff


	//   ....[48]....
        /*05c4*/ 	.word	0xffffffff


	//   ....[49]....
        /*05c8*/ 	.word	0xffffffff


	//   ....[50]....
        /*05cc*/ 	.word	0xffffffff


	//   ....[51]....
        /*05d0*/ 	.word	0xffffffff


	//   ....[52]....
        /*05d4*/ 	.word	0xffffffff


	//   ....[53]....
        /*05d8*/ 	.word	0xffffffff


	//   ....[54]....
        /*05dc*/ 	.word	0xffffffff


	//   ....[55]....
        /*05e0*/ 	.word	0xffffffff


	//   ....[56]....
        /*05e4*/ 	.word	0xffffffff


	//   ....[57]....
        /*05e8*/ 	.word	0xffffffff


	//   ....[58]....
        /*05ec*/ 	.word	0xffffffff


	//   ....[59]....
        /*05f0*/ 	.word	0xffffffff


	//   ....[60]....
        /*05f4*/ 	.word	0xffffffff


	//   ....[61]....
        /*05f8*/ 	.word	0xffffffff


	//   ....[62]....
        /*05fc*/ 	.word	0xffffffff


	//   ....[63]....
        /*0600*/ 	.word	0xffffffff


	//   ....[64]....
        /*0604*/ 	.word	0xffffffff


	//   ....[65]....
        /*0608*/ 	.word	0xffffffff


	//   ....[66]....
        /*060c*/ 	.word	0x0500000f


	//   ....[67]....
        /*0610*/ 	.word	0x0500000f


	//   ....[68]....
        /*0614*/ 	.word	0x0500000f


	//   ....[69]....
        /*0618*/ 	.word	0x0500000f


	//   ....[70]....
        /*061c*/ 	.word	0x0500000f


	//   ....[71]....
        /*0620*/ 	.word	0x0500000f


	//   ....[72]....
        /*0624*/ 	.word	0x0500000f


	//   ....[73]....
        /*0628*/ 	.word	0x0500000f


	//   ....[74]....
        /*062c*/ 	.word	0x0500000f


	//   ....[75]....
        /*0630*/ 	.word	0x0500000f


	//   ....[76]....
        /*0634*/ 	.word	0x0500000f


	//   ....[77]....
        /*0638*/ 	.word	0x0500000f


	//   ....[78]....
        /*063c*/ 	.word	0x0500000f


	//   ....[79]....
        /*0640*/ 	.word	0x0500000f


	//   ....[80]....
        /*0644*/ 	.word	0x0500000f


	//   ....[81]....
        /*0648*/ 	.word	0x0500000f


	//   ....[82]....
        /*064c*/ 	.word	0x0500000f


	//   ....[83]....
        /*0650*/ 	.word	0x0500000f


	//   ....[84]....
        /*0654*/ 	.word	0x0500000f


	//   ....[85]....
        /*0658*/ 	.word	0x0500000f


	//   ....[86]....
        /*065c*/ 	.word	0x0500000f


	//   ....[87]....
        /*0660*/ 	.word	0x0500000f


	//   ....[88]....
        /*0664*/ 	.word	0x0500000f


	//   ....[89]....
        /*0668*/ 	.word	0x0500000f


	//   ....[90]....
        /*066c*/ 	.word	0x0500000f


	//   ....[91]....
        /*0670*/ 	.word	0x0500000f


	//   ....[92]....
        /*0674*/ 	.word	0x0500000f


	//   ....[93]....
        /*0678*/ 	.word	0x0500000f


	//   ....[94]....
        /*067c*/ 	.word	0x0500000f


	//----- nvinfo : EIATTR_COOP_GROUP_INSTR_OFFSETS
	.align		4
.L_1373:
        /*0680*/ 	.byte	0x04, 0x28
        /*0682*/ 	.short	(.L_1375 - .L_1374)


	//   ....[0]....
.L_1374:
        /*0684*/ 	.word	0x00000060


	//   ....[1]....
        /*0688*/ 	.word	0x000001c0


	//   ....[2]....
        /*068c*/ 	.word	0x00000270


	//   ....[3]....
        /*0690*/ 	.word	0x00000430


	//   ....[4]....
        /*0694*/ 	.word	0x00000590


	//   ....[5]....
        /*0698*/ 	.word	0x000006b0


	//   ....[6]....
        /*069c*/ 	.word	0x00000810


	//   ....[7]....
        /*06a0*/ 	.word	0x00007120


	//   ....[8]....
        /*06a4*/ 	.word	0x0000cd80


	//   ....[9]....
        /*06a8*/ 	.word	0x0000ce20


	//   ....[10]....
        /*06ac*/ 	.word	0x0000d560


	//   ....[11]....
        /*06b0*/ 	.word	0x0000d5a0


	//   ....[12]....
        /*06b4*/ 	.word	0x0000e400


	//   ....[13]....
        /*06b8*/ 	.word	0x0000ffe0


	//   ....[14]....
        /*06bc*/ 	.word	0x00010000


	//   ....[15]....
        /*06c0*/ 	.word	0x00010cc0


	//   ....[16]....
        /*06c4*/ 	.word	0x00010ce0


	//   ....[17]....
        /*06c8*/ 	.word	0x00011b70


	//   ....[18]....
        /*06cc*/ 	.word	0x00012840


	//   ....[19]....
        /*06d0*/ 	.word	0x00012860


	//   ....[20]....
        /*06d4*/ 	.word	0x00012d90


	//   ....[21]....
        /*06d8*/ 	.word	0x00012db0


	//   ....[22]....
        /*06dc*/ 	.word	0x00014160


	//   ....[23]....
        /*06e0*/ 	.word	0x00015a50


	//   ....[24]....
        /*06e4*/ 	.word	0x00015a70


	//   ....[25]....
        /*06e8*/ 	.word	0x00016730


	//   ....[26]....
        /*06ec*/ 	.word	0x00016750


	//   ....[27]....
        /*06f0*/ 	.word	0x000175e0


	//   ....[28]....
        /*06f4*/ 	.word	0x000177f0


	//   ....[29]....
        /*06f8*/ 	.word	0x00017820


	//   ....[30]....
        /*06fc*/ 	.word	0x00017d40


	//   ....[31]....
        /*0700*/ 	.word	0x00017d70


	//   ....[32]....
        /*0704*/ 	.word	0x00019bd0


	//   ....[33]....
        /*0708*/ 	.word	0x00019d70


	//   ....[34]....
        /*070c*/ 	.word	0x00019da0


	//   ....[35]....
        /*0710*/ 	.word	0x00019dd0


	//   ....[36]....
        /*0714*/ 	.word	0x00019e10


	//   ....[37]....
        /*0718*/ 	.word	0x00019e60


	//   ....[38]....
        /*071c*/ 	.word	0x00019ec0


	//   ....[39]....
        /*0720*/ 	.word	0x0001a080


	//   ....[40]....
        /*0724*/ 	.word	0x0001a0e0


	//   ....[41]....
        /*0728*/ 	.word	0x0001a120


	//   ....[42]....
        /*072c*/ 	.word	0x0001a160


	//   ....[43]....
        /*0730*/ 	.word	0x0001a190


	//   ....[44]....
        /*0734*/ 	.word	0x0001a1c0


	//   ....[45]....
        /*0738*/ 	.word	0x0001a260


	//   ....[46]....
        /*073c*/ 	.word	0x0001a2c0


	//   ....[47]....
        /*0740*/ 	.word	0x0001a360


	//   ....[48]....
        /*0744*/ 	.word	0x0001ee90


	//   ....[49]....
        /*0748*/ 	.word	0x0001eea0


	//   ....[50]....
        /*074c*/ 	.word	0x0001ef90


	//   ....[51]....
        /*0750*/ 	.word	0x0001eff0


	//   ....[52]....
        /*0754*/ 	.word	0x0001f030


	//   ....[53]....
        /*0758*/ 	.word	0x0001f070


	//   ....[54]....
        /*075c*/ 	.word	0x0001f0a0


	//   ....[55]....
        /*0760*/ 	.word	0x0001f0d0


	//   ....[56]....
        /*0764*/ 	.word	0x0001f240


	//   ....[57]....
        /*0768*/ 	.word	0x0001f2a0


	//   ....[58]....
        /*076c*/ 	.word	0x0001f2e0


	//   ....[59]....
        /*0770*/ 	.word	0x0001f320


	//   ....[60]....
        /*0774*/ 	.word	0x0001f350


	//   ....[61]....
        /*0778*/ 	.word	0x0001f380


	//   ....[62]....
        /*077c*/ 	.word	0x0001f440


	//   ....[63]....
        /*0780*/ 	.word	0x0001f460


	//   ....[64]....
        /*0784*/ 	.word	0x0001f4d0


	//   ....[65]....
        /*0788*/ 	.word	0x0001fb40


	//   ....[66]....
        /*078c*/ 	.word	0x0001ff50


	//   ....[67]....
        /*0790*/ 	.word	0x0001fff0


	//   ....[68]....
        /*0794*/ 	.word	0x00020090


	//   ....[69]....
        /*0798*/ 	.word	0x00020130


	//   ....[70]....
        /*079c*/ 	.word	0x000201d0


	//   ....[71]....
        /*07a0*/ 	.word	0x000202b0


	//   ....[72]....
        /*07a4*/ 	.word	0x00020350


	//   ....[73]....
        /*07a8*/ 	.word	0x000203f0


	//   ....[74]....
        /*07ac*/ 	.word	0x00020490


	//   ....[75]....
        /*07b0*/ 	.word	0x00020830


	//   ....[76]....
        /*07b4*/ 	.word	0x00020b10


	//   ....[77]....
        /*07b8*/ 	.word	0x00020f00


	//   ....[78]....
        /*07bc*/ 	.word	0x00020f90


	//   ....[79]....
        /*07c0*/ 	.word	0x00021030


	//   ....[80]....
        /*07c4*/ 	.word	0x000210e0


	//   ....[81]....
        /*07c8*/ 	.word	0x00021160


	//   ....[82]....
        /*07cc*/ 	.word	0x000211e0


	//   ....[83]....
        /*07d0*/ 	.word	0x00021260


	//   ....[84]....
        /*07d4*/ 	.word	0x000212e0


	//   ....[85]....
        /*07d8*/ 	.word	0x00021370


	//   ....[86]....
        /*07dc*/ 	.word	0x00021420


	//   ....[87]....
        /*07e0*/ 	.word	0x000214a0


	//   ....[88]....
        /*07e4*/ 	.word	0x00021520


	//   ....[89]....
        /*07e8*/ 	.word	0x000215a0


	//   ....[90]....
        /*07ec*/ 	.word	0x00021620


	//   ....[91]....
        /*07f0*/ 	.word	0x00021690


	//   ....[92]....
        /*07f4*/ 	.word	0x00021730


	//   ....[93]....
        /*07f8*/ 	.word	0x000217c0


	//   ....[94]....
        /*07fc*/ 	.word	0x000218e0


	//----- nvinfo : EIATTR_REG_RECONFIG
	.align		4
.L_1375:
        /*0800*/ 	.byte	0x01, 0x54
	.zero		2


	//----- nvinfo : EIATTR_SYSCALL_OFFSETS
	.align		4
        /*0804*/ 	.byte	0x04, 0x46
        /*0806*/ 	.short	(.L_1377 - .L_1376)


	//   ....[0]....
.L_1376:
        /*0808*/ 	.word	0x00001be0


	//   ....[1]....
        /*080c*/ 	.word	0x00001d30


	//   ....[2]....
        /*0810*/ 	.word	0x00007330


	//   ....[3]....
        /*0814*/ 	.word	0x00007670


	//   ....[4]....
        /*0818*/ 	.word	0x0001c480


	//   ....[5]....
        /*081c*/ 	.word	0x0001c5b0


	//   ....[6]....
        /*0820*/ 	.word	0x0001c6b0


	//----- nvinfo : EIATTR_MBARRIER_INSTR_OFFSETS
	.align		4
.L_1377:
        /*0824*/ 	.byte	0x04, 0x39
        /*0826*/ 	.short	(.L_1379 - .L_1378)


	//   ....[0]....
.L_1378:
        /*0828*/ 	.word	0x000002e0
        /*082c*/ 	.word	0x000000ff
        /*0830*/ 	.word	0x0002d800
        /*0834*/ 	.short	0x0100
        /*0836*/ 	.byte	0x08
	.zero		1


	//   ....[1]....
        /*0838*/ 	.word	0x000002f0
        /*083c*/ 	.word	0x000000ff
        /*0840*/ 	.word	0x0002d820
        /*0844*/ 	.short	0x0100
        /*0846*/ 	.byte	0x08
	.zero		1


	//   ....[2]....
        /*0848*/ 	.word	0x000003e0
        /*084c*/ 	.word	0x000000ff
        /*0850*/ 	.word	0x0002d830
        /*0854*/ 	.short	0x0100
        /*0856*/ 	.byte	0x08
	.zero		1


	//   ....[3]....
        /*0858*/ 	.word	0x000003f0
        /*085c*/ 	.word	0x000000ff
        /*0860*/ 	.word	0x0002d840
        /*0864*/ 	.short	0x0100
        /*0866*/ 	.byte	0x08
	.zero		1


	//   ....[4]....
        /*0868*/ 	.word	0x00000400
        /*086c*/ 	.word	0x000000ff
        /*0870*/ 	.word	0x0002d838
        /*0874*/ 	.short	0x0100
        /*0876*/ 	.byte	0x08
	.zero		1


	//   ....[5]....
        /*0878*/ 	.word	0x00000410
        /*087c*/ 	.word	0x000000ff
        /*0880*/ 	.word	0x0002d848
        /*0884*/ 	.short	0x0100
        /*0886*/ 	.byte	0x08
	.zero		1


	//   ....[6]....
        /*0888*/ 	.word	0x00000540
        /*088c*/ 	.word	0x000000ff
        /*0890*/ 	.word	0x0002d850
        /*0894*/ 	.short	0x0100
        /*0896*/ 	.byte	0x08
	.zero		1


	//   ....[7]....
        /*0898*/ 	.word	0x00000550
        /*089c*/ 	.word	0x000000ff
        /*08a0*/ 	.word	0x0002d860
        /*08a4*/ 	.short	0x0100
        /*08a6*/ 	.byte	0x08
	.zero		1


	//   ....[8]....
        /*08a8*/ 	.word	0x00000560
        /*08ac*/ 	.word	0x000000ff
        /*08b0*/ 	.word	0x0002d858
        /*08b4*/ 	.short	0x0100
        /*08b6*/ 	.byte	0x08
	.zero		1


	//   ....[9]....
        /*08b8*/ 	.word	0x00000570
        /*08bc*/ 	.word	0x000000ff
        /*08c0*/ 	.word	0x0002d868
        /*08c4*/ 	.short	0x0100
        /*08c6*/ 	.byte	0x08
	.zero		1


	//   ....[10]....
        /*08c8*/ 	.word	0x00000660
        /*08cc*/ 	.word	0x000000ff
        /*08d0*/ 	.word	0x0002d870
        /*08d4*/ 	.short	0x0100
        /*08d6*/ 	.byte	0x06
	.zero		1


	//   ....[11]....
        /*08d8*/ 	.word	0x00000670
        /*08dc*/ 	.word	0x000000ff
        /*08e0*/ 	.word	0x0002d880
        /*08e4*/ 	.short	0x0100
        /*08e6*/ 	.byte	0x06
	.zero		1


	//   ....[12]....
        /*08e8*/ 	.word	0x00000680
        /*08ec*/ 	.word	0x000000ff
        /*08f0*/ 	.word	0x0002d878
        /*08f4*/ 	.short	0x0100
        /*08f6*/ 	.byte	0x06
	.zero		1


	//   ....[13]....
        /*08f8*/ 	.word	0x00000690
        /*08fc*/ 	.word	0x000000ff
        /*0900*/ 	.word	0x0002d888
        /*0904*/ 	.short	0x0100
        /*0906*/ 	.byte	0x06
	.zero		1


	//   ....[14]....
        /*0908*/ 	.word	0x000007c0
        /*090c*/ 	.word	0x000000ff
        /*0910*/ 	.word	0x0002d890
        /*0914*/ 	.short	0x0100
        /*0916*/ 	.byte	0x08
	.zero		1


	//   ....[15]....
        /*0918*/ 	.word	0x000007d0
        /*091c*/ 	.word	0x000000ff
        /*0920*/ 	.word	0x0002d8a0
        /*0924*/ 	.short	0x0100
        /*0926*/ 	.byte	0x08
	.zero		1


	//   ....[16]....
        /*0928*/ 	.word	0x000007e0
        /*092c*/ 	.word	0x000000ff
        /*0930*/ 	.word	0x0002d898
        /*0934*/ 	.short	0x0100
        /*0936*/ 	.byte	0x08
	.zero		1


	//   ....[17]....
        /*0938*/ 	.word	0x000007f0
        /*093c*/ 	.word	0x000000ff
        /*0940*/ 	.word	0x0002d8a8
        /*0944*/ 	.short	0x0100
        /*0946*/ 	.byte	0x08
	.zero		1


	//   ....[18]....
        /*0948*/ 	.word	0x00000920
        /*094c*/ 	.word	0x000000ff
        /*0950*/ 	.word	0x0002d8b0
        /*0954*/ 	.short	0x0100
        /*0956*/ 	.byte	0x08
	.zero		1


	//   ....[19]....
        /*0958*/ 	.word	0x00000930
        /*095c*/ 	.word	0x000000ff
        /*0960*/ 	.word	0x0002d8c0
        /*0964*/ 	.short	0x0100
        /*0966*/ 	.byte	0x08
	.zero		1


	//   ....[20]....
        /*0968*/ 	.word	0x00000940
        /*096c*/ 	.word	0x000000ff
        /*0970*/ 	.word	0x0002d8b8
        /*0974*/ 	.short	0x0100
        /*0976*/ 	.byte	0x08
	.zero		1


	//   ....[21]....
        /*0978*/ 	.word	0x00000950
        /*097c*/ 	.word	0x000000ff
        /*0980*/ 	.word	0x0002d8c8
        /*0984*/ 	.short	0x0100
        /*0986*/ 	.byte	0x08
	.zero		1


	//   ....[22]....
        /*0988*/ 	.word	0x000031e0
        /*098c*/ 	.word	0x0000000f
        /*0990*/ 	.word	0x0002d890
        /*0994*/ 	.short	0x010a
        /*0996*/ 	.byte	0x3f
	.zero		1


	//   ....[23]....
        /*0998*/ 	.word	0x00004ba0
        /*099c*/ 	.word	0x0000000f
        /*09a0*/ 	.word	0x0002d890
        /*09a4*/ 	.short	0x010a
        /*09a6*/ 	.byte	0x3f
	.zero		1


	//   ....[24]....
        /*09a8*/ 	.word	0x000064a0
        /*09ac*/ 	.word	0x0000000f
        /*09b0*/ 	.word	0x0002d890
        /*09b4*/ 	.short	0x010a
        /*09b6*/ 	.byte	0x3f
	.zero		1


	//   ....[25]....
        /*09b8*/ 	.word	0x00006700
        /*09bc*/ 	.word	0x0000001c
        /*09c0*/ 	.word	0x00000000
        /*09c4*/ 	.short	0x0101
        /*09c6*/ 	.byte	0x3f
	.zero		1


	//   ....[26]....
        /*09c8*/ 	.word	0x00006740
        /*09cc*/ 	.word	0x0000000f
        /*09d0*/ 	.word	0x0002d8b0
        /*09d4*/ 	.short	0x010a
        /*09d6*/ 	.byte	0x3f
	.zero		1


	//   ....[27]....
        /*09d8*/ 	.word	0x00006a90
        /*09dc*/ 	.word	0x0000000f
        /*09e0*/ 	.word	0x00000000
        /*09e4*/ 	.short	0x0101
        /*09e6*/ 	.byte	0x3f
	.zero		1


	//   ....[28]....
        /*09e8*/ 	.word	0x000073d0
        /*09ec*/ 	.word	0x00000002
        /*09f0*/ 	.word	0x0002d800
        /*09f4*/ 	.short	0x010a
        /*09f6*/ 	.byte	0x3f
	.zero		1


	//   ....[29]....
        /*09f8*/ 	.word	0x00007420
        /*09fc*/ 	.word	0x00000002
        /*0a00*/ 	.word	0x0002d800
        /*0a04*/ 	.short	0x010a
        /*0a06*/ 	.byte	0x3f
	.zero		1


	//   ....[30]....
        /*0a08*/ 	.word	0x00007f80
        /*0a0c*/ 	.word	0x00000002
        /*0a10*/ 	.word	0x0002d800
        /*0a14*/ 	.short	0x010a
        /*0a16*/ 	.byte	0x3f
	.zero		1


	//   ....[31]....
        /*0a18*/ 	.word	0x00009af0
        /*0a1c*/ 	.word	0x00000002
        /*0a20*/ 	.word	0x0002d800
        /*0a24*/ 	.short	0x010a
        /*0a26*/ 	.byte	0x3f
	.zero		1


	//   ....[32]....
        /*0a28*/ 	.word	0x0000b240
        /*0a2c*/ 	.word	0x00000003
        /*0a30*/ 	.word	0x0002d830
        /*0a34*/ 	.short	0x010a
        /*0a36*/ 	.byte	0x3f
	.zero		1


	//   ....[33]....
        /*0a38*/ 	.word	0x0000b3a0
        /*0a3c*/ 	.word	0x00000003
        /*0a40*/ 	.word	0x0002d830
        /*0a44*/ 	.short	0x010a
        /*0a46*/ 	.byte	0x3f
	.zero		1


	//   ....[34]....
        /*0a48*/ 	.word	0x0000b9a0
        /*0a4c*/ 	.word	0x00000000
        /*0a50*/ 	.word	0x00000000
        /*0a54*/ 	.short	0x0101
        /*0a56*/ 	.byte	0x3f
	.zero		1


	//   ....[35]....
        /*0a58*/ 	.word	0x0000e8c0
        /*0a5c*/ 	.word	0x0000000f
        /*0a60*/ 	.word	0x0002d830
        /*0a64*/ 	.short	0x010a
        /*0a66*/ 	.byte	0x3f
	.zero		1


	//   ....[36]....
        /*0a68*/ 	.word	0x0000e910
        /*0a6c*/ 	.word	0x0000000f
        /*0a70*/ 	.word	0x0002d830
        /*0a74*/ 	.short	0x010a
        /*0a76*/ 	.byte	0x3f
	.zero		1


	//   ....[37]....
        /*0a78*/ 	.word	0x0000ed30
        /*0a7c*/ 	.word	0x0000000e
        /*0a80*/ 	.word	0x0002d850
        /*0a84*/ 	.short	0x010a
        /*0a86*/ 	.byte	0x3f
	.zero		1


	//   ....[38]....
        /*0a88*/ 	.word	0x0000ed70
        /*0a8c*/ 	.word	0x0000000e
        /*0a90*/ 	.word	0x0002d850
        /*0a94*/ 	.short	0x010a
        /*0a96*/ 	.byte	0x3f
	.zero		1


	//   ....[39]....
        /*0a98*/ 	.word	0x0000f450
        /*0a9c*/ 	.word	0x0000000e
        /*0aa0*/ 	.word	0x00000000
        /*0aa4*/ 	.short	0x0101
        /*0aa6*/ 	.byte	0x3f
	.zero		1


	//   ....[40]....
        /*0aa8*/ 	.word	0x0000fdd0
        /*0aac*/ 	.word	0x00000000
        /*0ab0*/ 	.word	0x00000000
        /*0ab4*/ 	.short	0x0101
        /*0ab6*/ 	.byte	0x3f
	.zero		1


	//   ....[41]....
        /*0ab8*/ 	.word	0x00011f10
        /*0abc*/ 	.word	0x00000000
        /*0ac0*/ 	.word	0x0002d830
        /*0ac4*/ 	.short	0x010a
        /*0ac6*/ 	.byte	0x3f
	.zero		1


	//   ....[42]....
        /*0ac8*/ 	.word	0x00011f60
        /*0acc*/ 	.word	0x00000000
        /*0ad0*/ 	.word	0x0002d830
        /*0ad4*/ 	.short	0x010a
        /*0ad6*/ 	.byte	0x3f
	.zero		1


	//   ....[43]....
        /*0ad8*/ 	.word	0x00012380
        /*0adc*/ 	.word	0x00000003
        /*0ae0*/ 	.word	0x0002d850
        /*0ae4*/ 	.short	0x010a
        /*0ae6*/ 	.byte	0x3f
	.zero		1


	//   ....[44]....
        /*0ae8*/ 	.word	0x000123c0
        /*0aec*/ 	.word	0x00000003
        /*0af0*/ 	.word	0x0002d850
        /*0af4*/ 	.short	0x010a
        /*0af6*/ 	.byte	0x3f
	.zero		1


	//   ....[45]....
        /*0af8*/ 	.word	0x00013400
        /*0afc*/ 	.word	0x00000015
        /*0b00*/ 	.word	0x00000000
        /*0b04*/ 	.short	0x0101
        /*0b06*/ 	.byte	0x3f
	.zero		1


	//   ....[46]....
        /*0b08*/ 	.word	0x00013450
        /*0b0c*/ 	.word	0x0000000e
        /*0b10*/ 	.word	0x00000000
        /*0b14*/ 	.short	0x0101
        /*0b16*/ 	.byte	0x3f
	.zero		1


	//   ....[47]....
        /*0b18*/ 	.word	0x00014340
        /*0b1c*/ 	.word	0x00000000
        /*0b20*/ 	.word	0x0002d830
        /*0b24*/ 	.short	0x010a
        /*0b26*/ 	.byte	0x3f
	.zero		1


	//   ....[48]....
        /*0b28*/ 	.word	0x00014390
        /*0b2c*/ 	.word	0x00000000
        /*0b30*/ 	.word	0x0002d830
        /*0b34*/ 	.short	0x010a
        /*0b36*/ 	.byte	0x3f
	.zero		1


	//   ....[49]....
        /*0b38*/ 	.word	0x000147b0
        /*0b3c*/ 	.word	0x00000003
        /*0b40*/ 	.word	0x0002d850
        /*0b44*/ 	.short	0x010a
        /*0b46*/ 	.byte	0x3f
	.zero		1


	//   ....[50]....
        /*0b48*/ 	.word	0x000147f0
        /*0b4c*/ 	.word	0x00000003
        /*0b50*/ 	.word	0x0002d850
        /*0b54*/ 	.short	0x010a
        /*0b56*/ 	.byte	0x3f
	.zero		1


	//   ....[51]....
        /*0b58*/ 	.word	0x00014e60
        /*0b5c*/ 	.word	0x00000003
        /*0b60*/ 	.word	0x00000000
        /*0b64*/ 	.short	0x0101
        /*0b66*/ 	.byte	0x3f
	.zero		1


	//   ....[52]....
        /*0b68*/ 	.word	0x00015840
        /*0b6c*/ 	.word	0x00000000
        /*0b70*/ 	.word	0x00000000
        /*0b74*/ 	.short	0x0101
        /*0b76*/ 	.byte	0x3f
	.zero		1


	//   ....[53]....
        /*0b78*/ 	.word	0x00017660
        /*0b7c*/ 	.word	0x0000000d
        /*0b80*/ 	.word	0x0002d850
        /*0b84*/ 	.short	0x010a
        /*0b86*/ 	.byte	0x3f
	.zero		1


	//   ....[54]....
        /*0b88*/ 	.word	0x00017710
        /*0b8c*/ 	.word	0x0000000d
        /*0b90*/ 	.word	0x0002d850
        /*0b94*/ 	.short	0x010a
        /*0b96*/ 	.byte	0x3f
	.zero		1


	//   ....[55]....
        /*0b98*/ 	.word	0x00017ec0
        /*0b9c*/ 	.word	0x0000000a
        /*0ba0*/ 	.word	0x00000000
        /*0ba4*/ 	.short	0x0101
        /*0ba6*/ 	.byte	0x3f
	.zero		1


	//   ....[56]....
        /*0ba8*/ 	.word	0x00019080
        /*0bac*/ 	.word	0x00000015
        /*0bb0*/ 	.word	0x00000000
        /*0bb4*/ 	.short	0x0101
        /*0bb6*/ 	.byte	0x3f
	.zero		1


	//   ....[57]....
        /*0bb8*/ 	.word	0x0001b410
        /*0bbc*/ 	.word	0x00000008
        /*0bc0*/ 	.word	0x0002d820
        /*0bc4*/ 	.short	0x010a
        /*0bc6*/ 	.byte	0x3f
	.zero		1


	//   ....[58]....
        /*0bc8*/ 	.word	0x0001b480
        /*0bcc*/ 	.word	0x00000009
        /*0bd0*/ 	.word	0x0002d8a0
        /*0bd4*/ 	.short	0x010a
        /*0bd6*/ 	.byte	0x3f
	.zero		1


	//   ....[59]....
        /*0bd8*/ 	.word	0x0001b6d0
        /*0bdc*/ 	.word	0x00000009
        /*0be0*/ 	.word	0x0002d8c0
        /*0be4*/ 	.short	0x010a
        /*0be6*/ 	.byte	0x3f
	.zero		1


	//   ....[60]....
        /*0be8*/ 	.word	0x0001b9c0
        /*0bec*/ 	.word	0x00000009
        /*0bf0*/ 	.word	0x0002d8a0
        /*0bf4*/ 	.short	0x010a
        /*0bf6*/ 	.byte	0x3f
	.zero		1


	//   ....[61]....
        /*0bf8*/ 	.word	0x0001bc00
        /*0bfc*/ 	.word	0x00000009
        /*0c00*/ 	.word	0x0002d8c0
        /*0c04*/ 	.short	0x010a
        /*0c06*/ 	.byte	0x3f
	.zero		1


	//   ....[62]....
        /*0c08*/ 	.word	0x0001cce0
        /*0c0c*/ 	.word	0x00000005
        /*0c10*/ 	.word	0x0002d840
        /*0c14*/ 	.short	0x010a
        /*0c16*/ 	.byte	0x3f
	.zero		1


	//   ....[63]....
        /*0c18*/ 	.word	0x0001d1f0
        /*0c1c*/ 	.word	0x0000001d
        /*0c20*/ 	.word	0x0002d820
        /*0c24*/ 	.short	0x010a
        /*0c26*/ 	.byte	0x3f
	.zero		1


	//   ....[64]....
        /*0c28*/ 	.word	0x0001d4e0
        /*0c2c*/ 	.word	0x00000002
        /*0c30*/ 	.word	0x0002d840
        /*0c34*/ 	.short	0x010a
        /*0c36*/ 	.byte	0x3f
	.zero		1


	//   ....[65]....
        /*0c38*/ 	.word	0x0001d760
        /*0c3c*/ 	.word	0x00000002
        /*0c40*/ 	.word	0x0002d860
        /*0c44*/ 	.short	0x010a
        /*0c46*/ 	.byte	0x3f
	.zero		1


	//   ....[66]....
        /*0c48*/ 	.word	0x0001dcf0
        /*0c4c*/ 	.word	0x00000003
        /*0c50*/ 	.word	0x0002d840
        /*0c54*/ 	.short	0x010a
        /*0c56*/ 	.byte	0x3f
	.zero		1


	//   ....[67]....
        /*0c58*/ 	.word	0x0001df70
        /*0c5c*/ 	.word	0x00000002
        /*0c60*/ 	.word	0x0002d860
        /*0c64*/ 	.short	0x010a
        /*0c66*/ 	.byte	0x3f
	.zero		1


	//   ....[68]....
        /*0c68*/ 	.word	0x0001e460
        /*0c6c*/ 	.word	0x00000002
        /*0c70*/ 	.word	0x0002d840
        /*0c74*/ 	.short	0x010a
        /*0c76*/ 	.byte	0x3f
	.zero		1


	//   ....[69]....
        /*0c78*/ 	.word	0x0001e6e0
        /*0c7c*/ 	.word	0x00000002
        /*0c80*/ 	.word	0x0002d860
        /*0c84*/ 	.short	0x010a
        /*0c86*/ 	.byte	0x3f
	.zero		1


	//   ....[70]....
        /*0c88*/ 	.word	0x0001eb40
        /*0c8c*/ 	.word	0x00000003
        /*0c90*/ 	.word	0x0002d860
        /*0c94*/ 	.short	0x010a
        /*0c96*/ 	.byte	0x3f
	.zero		1


	//   ....[71]....
        /*0c98*/ 	.word	0x0001fac0
        /*0c9c*/ 	.word	0x00000009
        /*0ca0*/ 	.word	0x0002d820
        /*0ca4*/ 	.short	0x010a
        /*0ca6*/ 	.byte	0x3f
	.zero		1


	//   ....[72]....
        /*0ca8*/ 	.word	0x0001fc50
        /*0cac*/ 	.word	0x00000007
        /*0cb0*/ 	.word	0x00000000
        /*0cb4*/ 	.short	0x010a
        /*0cb6*/ 	.byte	0x3f
	.zero		1


	//   ....[73]....
        /*0cb8*/ 	.word	0x0001fcc0
        /*0cbc*/ 	.word	0x00000003
        /*0cc0*/ 	.word	0x00000000
        /*0cc4*/ 	.short	0x010a
        /*0cc6*/ 	.byte	0x3f
	.zero		1


	//   ....[74]....
        /*0cc8*/ 	.word	0x0001fd20
        /*0ccc*/ 	.word	0x00000005
        /*0cd0*/ 	.word	0x00000000
        /*0cd4*/ 	.short	0x010a
        /*0cd6*/ 	.byte	0x3f
	.zero		1


	//   ....[75]....
        /*0cd8*/ 	.word	0x0001fd50
        /*0cdc*/ 	.word	0x00000003
        /*0ce0*/ 	.word	0x00000000
        /*0ce4*/ 	.short	0x010a
        /*0ce6*/ 	.byte	0x3f
	.zero		1


	//   ....[76]....
        /*0ce8*/ 	.word	0x0001fdb0
        /*0cec*/ 	.word	0x0000000f
        /*0cf0*/ 	.word	0x0002d890
        /*0cf4*/ 	.short	0x010a
        /*0cf6*/ 	.byte	0x3f
	.zero		1


	//   ....[77]....
        /*0cf8*/ 	.word	0x0001fe00
        /*0cfc*/ 	.word	0x0000000f
        /*0d00*/ 	.word	0x0002d890
        /*0d04*/ 	.short	0x010a
        /*0d06*/ 	.byte	0x3f
	.zero		1


	//   ....[78]....
        /*0d08*/ 	.word	0x0001fe50
        /*0d0c*/ 	.word	0x0000000f
        /*0d10*/ 	.word	0x0002d890
        /*0d14*/ 	.short	0x010a
        /*0d16*/ 	.byte	0x3f
	.zero		1


	//   ....[79]....
        /*0d18*/ 	.word	0x0001fea0
        /*0d1c*/ 	.word	0x0000000f
        /*0d20*/ 	.word	0x0002d8b0
        /*0d24*/ 	.short	0x010a
        /*0d26*/ 	.byte	0x3f
	.zero		1


	//   ....[80]....
        /*0d28*/ 	.word	0x00020210
        /*0d2c*/ 	.word	0x00000002
        /*0d30*/ 	.word	0x0002d800
        /*0d34*/ 	.short	0x010a
        /*0d36*/ 	.byte	0x3f
	.zero		1


	//   ....[81]....
        /*0d38*/ 	.word	0x000204d0
        /*0d3c*/ 	.word	0x00000002
        /*0d40*/ 	.word	0x0002d800
        /*0d44*/ 	.short	0x010a
        /*0d46*/ 	.byte	0x3f
	.zero		1


	//   ....[82]....
        /*0d48*/ 	.word	0x00020520
        /*0d4c*/ 	.word	0x00000003
        /*0d50*/ 	.word	0x0002d830
        /*0d54*/ 	.short	0x010a
        /*0d56*/ 	.byte	0x3f
	.zero		1


	//   ....[83]....
        /*0d58*/ 	.word	0x00020570
        /*0d5c*/ 	.word	0x0000000f
        /*0d60*/ 	.word	0x0002d830
        /*0d64*/ 	.short	0x010a
        /*0d66*/ 	.byte	0x3f
	.zero		1


	//   ....[84]....
        /*0d68*/ 	.word	0x000205c0
        /*0d6c*/ 	.word	0x0000000e
        /*0d70*/ 	.word	0x0002d850
        /*0d74*/ 	.short	0x010a
        /*0d76*/ 	.byte	0x3f
	.zero		1


	//   ....[85]....
        /*0d78*/ 	.word	0x00020610
        /*0d7c*/ 	.word	0x00000000
        /*0d80*/ 	.word	0x0002d830
        /*0d84*/ 	.short	0x010a
        /*0d86*/ 	.byte	0x3f
	.zero		1


	//   ....[86]....
        /*0d88*/ 	.word	0x00020660
        /*0d8c*/ 	.word	0x00000003
        /*0d90*/ 	.word	0x0002d850
        /*0d94*/ 	.short	0x010a
        /*0d96*/ 	.byte	0x3f
	.zero		1


	//   ....[87]....
        /*0d98*/ 	.word	0x000206b0
        /*0d9c*/ 	.word	0x00000000
        /*0da0*/ 	.word	0x0002d830
        /*0da4*/ 	.short	0x010a
        /*0da6*/ 	.byte	0x3f
	.zero		1


	//   ....[88]....
        /*0da8*/ 	.word	0x00020700
        /*0dac*/ 	.word	0x00000003
        /*0db0*/ 	.word	0x0002d850
        /*0db4*/ 	.short	0x010a
        /*0db6*/ 	.byte	0x3f
	.zero		1


	//   ....[89]....
        /*0db8*/ 	.word	0x00020750
        /*0dbc*/ 	.word	0x0000000d
        /*0dc0*/ 	.word	0x0002d850
        /*0dc4*/ 	.short	0x010a
        /*0dc6*/ 	.byte	0x3f
	.zero		1


	//   ....[90]....
        /*0dc8*/ 	.word	0x000208f0
        /*0dcc*/ 	.word	0x00000008
        /*0dd0*/ 	.word	0x0002d820
        /*0dd4*/ 	.short	0x010a
        /*0dd6*/ 	.byte	0x3f
	.zero		1


	//   ....[91]....
        /*0dd8*/ 	.word	0x00020940
        /*0ddc*/ 	.word	0x00000009
        /*0de0*/ 	.word	0x0002d8a0
        /*0de4*/ 	.short	0x010a
        /*0de6*/ 	.byte	0x3f
	.zero		1


	//   ....[92]....
        /*0de8*/ 	.word	0x00020990
        /*0dec*/ 	.word	0x00000009
        /*0df0*/ 	.word	0x0002d8c0
        /*0df4*/ 	.short	0x010a
        /*0df6*/ 	.byte	0x3f
	.zero		1


	//   ....[93]....
        /*0df8*/ 	.word	0x000209e0
        /*0dfc*/ 	.word	0x00000009
        /*0e00*/ 	.word	0x0002d8a0
        /*0e04*/ 	.short	0x010a
        /*0e06*/ 	.byte	0x3f
	.zero		1


	//   ....[94]....
        /*0e08*/ 	.word	0x00020a30
        /*0e0c*/ 	.word	0x00000009
        /*0e10*/ 	.word	0x0002d8c0
        /*0e14*/ 	.short	0x010a
        /*0e16*/ 	.byte	0x3f
	.zero		1


	//   ....[95]....
        /*0e18*/ 	.word	0x00020bd0
        /*0e1c*/ 	.word	0x00000005
        /*0e20*/ 	.word	0x0002d840
        /*0e24*/ 	.short	0x010a
        /*0e26*/ 	.byte	0x3f
	.zero		1


	//   ....[96]....
        /*0e28*/ 	.word	0x00020c20
        /*0e2c*/ 	.word	0x0000001d
        /*0e30*/ 	.word	0x0002d820
        /*0e34*/ 	.short	0x010a
        /*0e36*/ 	.byte	0x3f
	.zero		1


	//   ....[97]....
        /*0e38*/ 	.word	0x00020c70
        /*0e3c*/ 	.word	0x00000002
        /*0e40*/ 	.word	0x0002d840
        /*0e44*/ 	.short	0x010a
        /*0e46*/ 	.byte	0x3f
	.zero		1


	//   ....[98]....
        /*0e48*/ 	.word	0x00020cc0
        /*0e4c*/ 	.word	0x00000002
        /*0e50*/ 	.word	0x0002d860
        /*0e54*/ 	.short	0x010a
        /*0e56*/ 	.byte	0x3f
	.zero		1


	//   ....[99]....
        /*0e58*/ 	.word	0x00020d10
        /*0e5c*/ 	.word	0x00000003
        /*0e60*/ 	.word	0x0002d840
        /*0e64*/ 	.short	0x010a
        /*0e66*/ 	.byte	0x3f
	.zero		1


	//   ....[100]....
        /*0e68*/ 	.word	0x00020d60
        /*0e6c*/ 	.word	0x00000002
        /*0e70*/ 	.word	0x0002d860
        /*0e74*/ 	.short	0x010a
        /*0e76*/ 	.byte	0x3f
	.zero		1


	//   ....[101]....
        /*0e78*/ 	.word	0x00020db0
        /*0e7c*/ 	.word	0x00000002
        /*0e80*/ 	.word	0x0002d840
        /*0e84*/ 	.short	0x010a
        /*0e86*/ 	.byte	0x3f
	.zero		1


	//   ....[102]....
        /*0e88*/ 	.word	0x00020e00
        /*0e8c*/ 	.word	0x00000002
        /*0e90*/ 	.word	0x0002d860
        /*0e94*/ 	.short	0x010a
        /*0e96*/ 	.byte	0x3f
	.zero		1


	//   ....[103]....
        /*0e98*/ 	.word	0x00020e50
        /*0e9c*/ 	.word	0x00000003
        /*0ea0*/ 	.word	0x0002d860
        /*0ea4*/ 	.short	0x010a
        /*0ea6*/ 	.byte	0x3f
	.zero		1


	//   ....[104]....
        /*0ea8*/ 	.word	0x00021800
        /*0eac*/ 	.word	0x00000009
        /*0eb0*/ 	.word	0x0002d820
        /*0eb4*/ 	.short	0x010a
        /*0eb6*/ 	.byte	0x3f
	.zero		1


	//   ....[105]....
        /*0eb8*/ 	.word	0x000219a0
        /*0ebc*/ 	.word	0x00000007
        /*0ec0*/ 	.word	0x00000000
        /*0ec4*/ 	.short	0x010a
        /*0ec6*/ 	.byte	0x3f
	.zero		1


	//   ....[106]....
        /*0ec8*/ 	.word	0x000219f0
        /*0ecc*/ 	.word	0x00000003
        /*0ed0*/ 	.word	0x00000000
        /*0ed4*/ 	.short	0x010a
        /*0ed6*/ 	.byte	0x3f
	.zero		1


	//   ....[107]....
        /*0ed8*/ 	.word	0x00021a40
        /*0edc*/ 	.word	0x00000005
        /*0ee0*/ 	.word	0x00000000
        /*0ee4*/ 	.short	0x010a
        /*0ee6*/ 	.byte	0x3f
	.zero		1


	//----- nvinfo : EIATTR_NUM_MBARRIERS
	.align		4
.L_1379:
        /*0ee8*/ 	.byte	0x03, 0x38
        /*0eea*/ 	.short	0x0016


	//----- nvinfo : EIATTR_EXIT_INSTR_OFFSETS
	.align		4
        /*0eec*/ 	.byte	0x04, 0x1c
        /*0eee*/ 	.short	(.L_1381 - .L_1380)


	//   ....[0]....
.L_1380:
        /*0ef0*/ 	.word	0x0001fda0


	//----- nvinfo : EIATTR_MAX_THREADS
	.align		4
.L_1381:
        /*0ef4*/ 	.byte	0x04, 0x05
        /*0ef6*/ 	.short	(.L_1383 - .L_1382)
.L_1382:
        /*0ef8*/ 	.word	0x00000200
        /*0efc*/ 	.word	0x00000001
        /*0f00*/ 	.word	0x00000001


	//----- nvinfo : EIATTR_CRS_STACK_SIZE
	.align		4
.L_1383:
        /*0f04*/ 	.byte	0x04, 0x1e
        /*0f06*/ 	.short	(.L_1385 - .L_1384)
.L_1384:
        /*0f08*/ 	.word	0x00000000


	//----- nvinfo : EIATTR_CBANK_PARAM_SIZE
	.align		4
.L_1385:
        /*0f0c*/ 	.byte	0x03, 0x19
        /*0f0e*/ 	.short	0x0a70


	//----- nvinfo : EIATTR_PARAM_CBANK
	.align		4
        /*0f10*/ 	.byte	0x04, 0x0a
        /*0f12*/ 	.short	(.L_1387 - .L_1386)
	.align		4
.L_1386:
        /*0f14*/ 	.word	index@(.nv.constant0._ZN7cutlass13device_kernelIN5flash11enable_sm90INS1_16FlashAttnFwdSm90INS1_25CollectiveMainloopFwdSm90ILi2EN4cute5tupleIJNS5_1CILi1EEES8_S8_EEENS6_IJNS7_ILi192EEENS7_ILi128EEENS7_ILi96EEEEEELi96ENS_6half_tEfNS_4arch4Sm90ELb0ELb1ELb0ELb1ELb0ELb1ELb0ELb0ELb1ELb0ELb0ELb0EEENS1_21CollectiveEpilogueFwdINS6_IJSA_SC_SB_EEES9_SE_SG_Li384ELb1ELb0ELb0ELb0EEENS1_36VarlenDynamicPersistentTileSchedulerILi192ELi128ELi384ELi32ELb0ELb0ELb1ELb1ELb0ELb1EEEEEEEEEvNT_6ParamsE)
        /*0f18*/ 	.short	0x0210
        /*0f1a*/ 	.short	0x0a70


	//----- nvinfo : EIATTR_SW_WAR
	.align		4
.L_1387:
        /*0f1c*/ 	.byte	0x04, 0x36
        /*0f1e*/ 	.short	(.L_1389 - .L_1388)
.L_1388:
        /*0f20*/ 	.word	0x00000008
.L_1389:


//--------------------- .nv.info._ZN7cutlass13device_kernelIN5flash11enable_sm90INS1_16FlashAttnFwdSm90INS1_25CollectiveMainloopFwdSm90ILi2EN4cute5tupleIJNS5_1CILi1EEES8_S8_EEENS6_IJNS7_ILi192EEENS7_ILi144EEENS7_ILi96EEEEEELi96ENS_6half_tEfNS_4arch4Sm90ELb1ELb0ELb0ELb0ELb0ELb0ELb0ELb0ELb1ELb0ELb0ELb0EEENS1_21CollectiveEpilogueFwdINS6_IJSA_SC_SB_EEES9_SE_SG_Li384ELb0ELb0ELb0ELb0EEENS1_30DynamicPersistentTileSchedulerILi384ELi32ELb0ELb0ELb1EEEEEEEEEvNT_6ParamsE --------------------------
	.section	.nv.info._ZN7cutlass13device_kernelIN5flash11enable_sm90INS1_16FlashAttnFwdSm90INS1_25CollectiveMainloopFwdSm90ILi2EN4cute5tupleIJNS5_1CILi1EEES8_S8_EEENS6_IJNS7_ILi192EEENS7_ILi144EEENS7_ILi96EEEEEELi96ENS_6half_tEfNS_4arch4Sm90ELb1ELb0ELb0ELb0ELb0ELb0ELb0ELb0ELb1ELb0ELb0ELb0EEENS1_21CollectiveEpilogueFwdINS6_IJSA_SC_SB_EEES9_SE_SG_Li384ELb0ELb0ELb0ELb0EEENS1_30DynamicPersistentTileSchedulerILi384ELi32ELb0ELb0ELb1EEEEEEEEEvNT_6ParamsE,"",@"SHT_CUDA_INFO"
	.sectionflags	@""
	.align	4


	//----- nvinfo : EIATTR_CUDA_API_VERSION
	.align		4
        /*0000*/ 	.byte	0x04, 0x37
        /*0002*/ 	.short	(.L_1391 - .L_1390)
.L_1390:
        /*0004*/ 	.word	0x00000082


	//----- nvinfo : EIATTR_KPARAM_INFO
	.align		4
.L_1391:
        /*0008*/ 	.byte	0x04, 0x17
        /*000a*/ 	.short	(.L_1393 - .L_1392)
.L_1392:
        /*000c*/ 	.word	0x00000000
        /*0010*/ 	.short	0x0000
        /*0012*/ 	.short	0x0070
        /*0014*/ 	.byte	0x00, 0xf0, 0x01, 0x2e


	//----- nvinfo : EIATTR_SPARSE_MMA_MASK
	.align		4
.L_1393:
        /*0018*/ 	.byte	0x03, 0x50
        /*001a*/ 	.short	0x0000


	//----- nvinfo : EIATTR_MAXREG_COUNT
	.align		4
        /*001c*/ 	.byte	0x03, 0x1b
        /*001e*/ 	.short	0x0080


	//----- nvinfo : EIATTR_NUM_BARRIERS
	.align		4
        /*0020*/ 	.byte	0x02, 0x4c
        /*0022*/ 	.byte	0x10
	.zero		1


	//----- nvinfo : EIATTR_EXTERNS
	.align		4
        /*0024*/ 	.byte	0x04, 0x0f
        /*0026*/ 	.short	(.L_1395 - .L_1394)


	//   ....[0]....
	.align		4
.L_1394:
        /*0028*/ 	.word	index@(__assertfail)


	//----- nvinfo : EIATTR_MERCURY_ISA_VERSION
	.align		4
.L_1395:
        /*002c*/ 	.byte	0x03, 0x5f
        /*002e*/ 	.short	0x0101


	//----- nvinfo : EIATTR_INT_WARP_WIDE_INSTR_OFFSETS
	.align		4
        /*0030*/ 	.byte	0x04, 0x31
        /*0032*/ 	.short	(.L_1397 - .L_1396)


	//   ....[0]....
.L_1396:
        /*0034*/ 	.word	0x00000170


	//   ....[1]....
        /*0038*/ 	.word	0x000001b0


	//   ....[2]....
        /*003c*/ 	.word	0x00000240


	//   ....[3]....
        /*0040*/ 	.word	0x0000ec30


	//   ....[4]....
        /*0044*/ 	.word	0x0000ecd0


	//   ....[5]....
        /*0048*/ 	.word	0x0000f1e0


	//   ....[6]....
        /*004c*/ 	.word	0x00010ee0


	//   ....[7]....
        /*0050*/ 	.word	0x00010f80


	//----- nvinfo : EIATTR_COOP_GROUP_MASK_REGIDS
	.align		4
.L_1397:
        /*0054*/ 	.byte	0x04, 0x29
        /*0056*/ 	.short	(.L_1399 - .L_1398)


	//   ....[0]....
.L_1398:
        /*0058*/ 	.word	0xffffffff


	//   ....[1]....
        /*005c*/ 	.word	0xffffffff


	//   ....[2]....
        /*0060*/ 	.word	0xffffffff


	//   ....[3]....
        /*0064*/ 	.word	0xffffffff


	//   ....[4]....
        /*0068*/ 	.word	0xffffffff


	//   ....[5]....
        /*006c*/ 	.word	0xffffffff


	//   ....[6]....
        /*0070*/ 	.word	0xffffffff


	//   ....[7]....
        /*0074*/ 	.word	0xffffffff


	//   ....[8]....
        /*0078*/ 	.word	0xffffffff


	//   ....[9]....
        /*007c*/ 	.word	0xffffffff


	//   ....[10]....
        /*0080*/ 	.word	0xffffffff


	//   ....[11]....
        /*0084*/ 	.word	0xffffffff


	//   ....[12]....
        /*0088*/ 	.word	0xffffffff


	//   ....[13]....
        /*008c*/ 	.word	0xffffffff


	//   ....[14]....
        /*0090*/ 	.word	0xffffffff


	//   ....[15]....
        /*0094*/ 	.word	0xffffffff


	//   ....[16]....
        /*0098*/ 	.word	0xffffffff


	//   ....[17]....
        /*009c*/ 	.word	0xffffffff


	//   ....[18]....
        /*00a0*/ 	.word	0xffffffff


	//   ....[19]....
        /*00a4*/ 	.word	0xffffffff


	//   ....[20]....
        /*00a8*/ 	.word	0xffffffff


	//   ....[21]....
        /*00ac*/ 	.word	0xffffffff


	//   ....[22]....
        /*00b0*/ 	.word	0xffffffff


	//   ....[23]....
        /*00b4*/ 	.word	0xffffffff


	//   ....[24]....
        /*00b8*/ 	.word	0xffffffff


	//   ....[25]....
        /*00bc*/ 	.word	0xffffffff


	//   ....[26]....
        /*00c0*/ 	.word	0xffffffff


	//   ....[27]....
        /*00c4*/ 	.word	0xffffffff


	//   ....[28]....
        /*00c8*/ 	.word	0xffffffff


	//   ....[29]....
        /*00cc*/ 	.word	0xffffffff


	//   ....[30]....
        /*00d0*/ 	.word	0xffffffff


	//   ....[31]....
        /*00d4*/ 	.word	0x0500000f


	//   ....[32]....
        /*00d8*/ 	.word	0x0500000f


	//----- nvinfo : EIATTR_COOP_GROUP_INSTR_OFFSETS
	.align		4
.L_1399:
        /*00dc*/ 	.byte	0x04, 0x28
        /*00de*/ 	.short	(.L_1401 - .L_1400)


	//   ....[0]....
.L_1400:
        /*00e0*/ 	.word	0x00000050


	//   ....[1]....
        /*00e4*/ 	.word	0x00000180


	//   ....[2]....
        /*00e8*/ 	.word	0x00000220


	//   ....[3]....
        /*00ec*/ 	.word	0x000003b0


	//   ....[4]....
        /*00f0*/ 	.word	0x00000510


	//   ....[5]....
        /*00f4*/ 	.word	0x00000630


	//   ....[6]....
        /*00f8*/ 	.word	0x00000790


	//   ....[7]....
        /*00fc*/ 	.word	0x000014d0


	//   ....[8]....
        /*0100*/ 	.word	0x00003600


	//   ....[9]....
        /*0104*/ 	.word	0x00003620


	//   ....[10]....
        /*0108*/ 	.word	0x00004110


	//   ....[11]....
        /*010c*/ 	.word	0x000041c0


	//   ....[12]....
        /*0110*/ 	.word	0x000050e0


	//   ....[13]....
        /*0114*/ 	.word	0x000074f0


	//   ....[14]....
        /*0118*/ 	.word	0x000075f0


	//   ....[15]....
        /*011c*/ 	.word	0x00008030


	//   ....[16]....
        /*0120*/ 	.word	0x00008150


	//   ....[17]....
        /*0124*/ 	.word	0x00009470


	//   ....[18]....
        /*0128*/ 	.word	0x0000b130


	//   ....[19]....
        /*012c*/ 	.word	0x0000b160


	//   ....[20]....
        /*0130*/ 	.word	0x0000b7f0


	//   ....[21]....
        /*0134*/ 	.word	0x0000b860


	//   ....[22]....
        /*0138*/ 	.word	0x0000cc30


	//   ....[23]....
        /*013c*/ 	.word	0x0000cd70


	//   ....[24]....
        /*0140*/ 	.word	0x0000cdb0


	//   ....[25]....
        /*0144*/ 	.word	0x0000cf00


	//   ....[26]....
        /*0148*/ 	.word	0x0000cf10


	//   ....[27]....
        /*014c*/ 	.word	0x0000ddd0


	//   ....[28]....
        /*0150*/ 	.word	0x0000e6d0


	//   ....[29]....
        /*0154*/ 	.word	0x000112d0


	//   ....[30]....
        /*0158*/ 	.word	0x00011440


	//   ....[31]....
        /*015c*/ 	.word	0x00011970


	//   ....[32]....
        /*0160*/ 	.word	0x00011d40


	//----- nvinfo : EIATTR_REG_RECONFIG
	.align		4
.L_1401:
        /*0164*/ 	.byte	0x01, 0x54
	.zero		2


	//----- nvinfo : EIATTR_SYSCALL_OFFSETS
	.align		4
        /*0168*/ 	.byte	0x04, 0x46
        /*016a*/ 	.short	(.L_1403 - .L_1402)


	//   ....[0]....
.L_1402:
        /*016c*/ 	.word	0x000016b0


	//   ....[1]....
        /*0170*/ 	.word	0x0000ee50


	//   ....[2]....
        /*0174*/ 	.word	0x0000ef80


	//   ....[3]....
        /*0178*/ 	.word	0x0000f070


	//----- nvinfo : EIATTR_MBARRIER_INSTR_OFFSETS
	.align		4
.L_1403:
        /*017c*/ 	.byte	0x04, 0x39
        /*017e*/ 	.short	(.L_1405 - .L_1404)


	//   ....[0]....
.L_1404:
        /*0180*/ 	.word	0x00000260
        /*0184*/ 	.word	0x000000ff
        /*0188*/ 	.word	0x00031c00
        /*018c*/ 	.short	0x0100
        /*018e*/ 	.byte	0x06
	.zero		1


	//   ....[1]....
        /*0190*/ 	.word	0x00000270
        /*0194*/ 	.word	0x000000ff
        /*0198*/ 	.word	0x00031c20
        /*019c*/ 	.short	0x0100
        /*019e*/ 	.byte	0x06
	.zero		1


	//   ....[2]....
        /*01a0*/ 	.word	0x00000360
        /*01a4*/ 	.word	0x000000ff
        /*01a8*/ 	.word	0x00031c30
        /*01ac*/ 	.short	0x0100
        /*01ae*/ 	.byte	0x08
	.zero		1


	//   ....[3]....
        /*01b0*/ 	.word	0x00000370
        /*01b4*/ 	.word	0x000000ff
        /*01b8*/ 	.word	0x00031c40
        /*01bc*/ 	.short	0x0100
        /*01be*/ 	.byte	0x08
	.zero		1


	//   ....[4]....
        /*01c0*/ 	.word	0x00000380
        /*01c4*/ 	.word	0x000000ff
        /*01c8*/ 	.word	0x00031c38
        /*01cc*/ 	.short	0x0100
        /*01ce*/ 	.byte	0x08
	.zero		1


	//   ....[5]....
        /*01d0*/ 	.word	0x00000390
        /*01d4*/ 	.word	0x000000ff
        /*01d8*/ 	.word	0x00031c48
        /*01dc*/ 	.short	0x0100
        /*01de*/ 	.byte	0x08
	.zero		1


	//   ....[6]....
        /*01e0*/ 	.word	0x000004c0
        /*01e4*/ 	.word	0x000000ff
        /*01e8*/ 	.word	0x00031c50
        /*01ec*/ 	.short	0x0100
        /*01ee*/ 	.byte	0x08
	.zero		1


	//   ....[7]....
        /*01f0*/ 	.word	0x000004d0
        /*01f4*/ 	.word	0x000000ff
        /*01f8*/ 	.word	0x00031c60
        /*01fc*/ 	.short	0x0100
        /*01fe*/ 	.byte	0x08
	.zero		1


	//   ....[8]....
        /*0200*/ 	.word	0x000004e0
        /*0204*/ 	.word	0x000000ff
        /*0208*/ 	.word	0x00031c58
        /*020c*/ 	.short	0x0100
        /*020e*/ 	.byte	0x08
	.zero		1


	//   ....[9]....
        /*0210*/ 	.word	0x000004f0
        /*0214*/ 	.word	0x000000ff
        /*0218*/ 	.word	0x00031c68
        /*021c*/ 	.short	0x0100
        /*021e*/ 	.byte	0x08
	.zero		1


	//   ....[10]....
        /*0220*/ 	.word	0x000005e0
        /*0224*/ 	.word	0x000000ff
        /*0228*/ 	.word	0x00031c70
        /*022c*/ 	.short	0x0100
        /*022e*/ 	.byte	0x06
	.zero		1


	//   ....[11]....
        /*0230*/ 	.word	0x000005f0
        /*0234*/ 	.word	0x000000ff
        /*0238*/ 	.word	0x00031c80
        /*023c*/ 	.short	0x0100
        /*023e*/ 	.byte	0x06
	.zero		1


	//   ....[12]....
        /*0240*/ 	.word	0x00000600
        /*0244*/ 	.word	0x000000ff
        /*0248*/ 	.word	0x00031c78
        /*024c*/ 	.short	0x0100
        /*024e*/ 	.byte	0x06
	.zero		1


	//   ....[13]....
        /*0250*/ 	.word	0x00000610
        /*0254*/ 	.word	0x000000ff
        /*0258*/ 	.word	0x00031c88
        /*025c*/ 	.short	0x0100
        /*025e*/ 	.byte	0x06
	.zero		1


	//   ....[14]....
        /*0260*/ 	.word	0x00000740
        /*0264*/ 	.word	0x000000ff
        /*0268*/ 	.word	0x00031c90
        /*026c*/ 	.short	0x0100
        /*026e*/ 	.byte	0x08
	.zero		1


	//   ....[15]....
        /*0270*/ 	.word	0x00000750
        /*0274*/ 	.word	0x000000ff
        /*0278*/ 	.word	0x00031ca0
        /*027c*/ 	.short	0x0100
        /*027e*/ 	.byte	0x08
	.zero		1


	//   ....[16]....
        /*0280*/ 	.word	0x00000760
        /*0284*/ 	.word	0x000000ff
        /*0288*/ 	.word	0x00031c98
        /*028c*/ 	.short	0x0100
        /*028e*/ 	.byte	0x08
	.zero		1


	//   ....[17]....
        /*0290*/ 	.word	0x00000770
        /*0294*/ 	.word	0x000000ff
        /*0298*/ 	.word	0x00031ca8
        /*029c*/ 	.short	0x0100
        /*029e*/ 	.byte	0x08
	.zero		1


	//   ....[18]....
        /*02a0*/ 	.word	0x000008a0
        /*02a4*/ 	.word	0x000000ff
        /*02a8*/ 	.word	0x00031cb0
        /*02ac*/ 	.short	0x0100
        /*02ae*/ 	.byte	0x08
	.zero		1


	//   ....[19]....
        /*02b0*/ 	.word	0x000008b0
        /*02b4*/ 	.word	0x000000ff
        /*02b8*/ 	.word	0x00031cc0
        /*02bc*/ 	.short	0x0100
        /*02be*/ 	.byte	0x08
	.zero		1


	//   ....[20]....
        /*02c0*/ 	.word	0x000008c0
        /*02c4*/ 	.word	0x000000ff
        /*02c8*/ 	.word	0x00031cb8
        /*02cc*/ 	.short	0x0100
        /*02ce*/ 	.byte	0x08
	.zero		1


	//   ....[21]....
        /*02d0*/ 	.word	0x000008d0
        /*02d4*/ 	.word	0x000000ff
        /*02d8*/ 	.word	0x00031cc8
        /*02dc*/ 	.short	0x0100
        /*02de*/ 	.byte	0x08
	.zero		1


	//   ....[22]....
        /*02e0*/ 	.word	0x00001710
        /*02e4*/ 	.word	0x000000ff
        /*02e8*/ 	.word	0x00031c00
        /*02ec*/ 	.short	0x010a
        /*02ee*/ 	.byte	0x2f
	.zero		1


	//   ....[23]....
        /*02f0*/ 	.word	0x000017a0
        /*02f4*/ 	.word	0x00000003
        /*02f8*/ 	.word	0x00031c30
        /*02fc*/ 	.short	0x010a
        /*02fe*/ 	.byte	0x3f
	.zero		1


	//   ....[24]....
        /*0300*/ 	.word	0x00001800
        /*0304*/ 	.word	0x00000003
        /*0308*/ 	.word	0x00031c30
        /*030c*/ 	.short	0x010a
        /*030e*/ 	.byte	0x3f
	.zero		1


	//   ....[25]....
        /*0310*/ 	.word	0x00004160
        /*0314*/ 	.word	0x00000006
        /*0318*/ 	.word	0x00000000
        /*031c*/ 	.short	0x0101
        /*031e*/ 	.byte	0x3f
	.zero		1


	//   ....[26]....
        /*0320*/ 	.word	0x000053e0
        /*0324*/ 	.word	0x000000ff
        /*0328*/ 	.word	0x00031c30
        /*032c*/ 	.short	0x010a
        /*032e*/ 	.byte	0x06
	.zero		1


	//   ....[27]....
        /*0330*/ 	.word	0x00005420
        /*0334*/ 	.word	0x000000ff
        /*0338*/ 	.word	0x00031c30
        /*033c*/ 	.short	0x010a
        /*033e*/ 	.byte	0x06
	.zero		1


	//   ....[28]....
        /*0340*/ 	.word	0x00006ae0
        /*0344*/ 	.word	0x000000ff
        /*0348*/ 	.word	0x00031c50
        /*034c*/ 	.short	0x010a
        /*034e*/ 	.byte	0x06
	.zero		1


	//   ....[29]....
        /*0350*/ 	.word	0x00006b20
        /*0354*/ 	.word	0x000000ff
        /*0358*/ 	.word	0x00031c50
        /*035c*/ 	.short	0x010a
        /*035e*/ 	.byte	0x06
	.zero		1


	//   ....[30]....
        /*0360*/ 	.word	0x00008880
        /*0364*/ 	.word	0x0000000a
        /*0368*/ 	.word	0x00000000
        /*036c*/ 	.short	0x0101
        /*036e*/ 	.byte	0x3f
	.zero		1


	//   ....[31]....
        /*0370*/ 	.word	0x00008900
        /*0374*/ 	.word	0x00000008
        /*0378*/ 	.word	0x00000000
        /*037c*/ 	.short	0x0101
        /*037e*/ 	.byte	0x3f
	.zero		1


	//   ....[32]....
        /*0380*/ 	.word	0x000095f0
        /*0384*/ 	.word	0x000000ff
        /*0388*/ 	.word	0x00031c30
        /*038c*/ 	.short	0x010a
        /*038e*/ 	.byte	0x06
	.zero		1


	//   ....[33]....
        /*0390*/ 	.word	0x00009630
        /*0394*/ 	.word	0x000000ff
        /*0398*/ 	.word	0x00031c30
        /*039c*/ 	.short	0x010a
        /*039e*/ 	.byte	0x06
	.zero		1


	//   ....[34]....
        /*03a0*/ 	.word	0x0000ace0
        /*03a4*/ 	.word	0x000000ff
        /*03a8*/ 	.word	0x00031c50
        /*03ac*/ 	.short	0x010a
        /*03ae*/ 	.byte	0x06
	.zero		1


	//   ....[35]....
        /*03b0*/ 	.word	0x0000ad20
        /*03b4*/ 	.word	0x000000ff
        /*03b8*/ 	.word	0x00031c50
        /*03bc*/ 	.short	0x010a
        /*03be*/ 	.byte	0x06
	.zero		1


	//   ....[36]....
        /*03c0*/ 	.word	0x0000c0b0
        /*03c4*/ 	.word	0x00000087
        /*03c8*/ 	.word	0x00000000
        /*03cc*/ 	.short	0x0101
        /*03ce*/ 	.byte	0x3f
	.zero		1


	//   ....[37]....
        /*03d0*/ 	.word	0x0000c140
        /*03d4*/ 	.word	0x00000077
        /*03d8*/ 	.word	0x00000000
        /*03dc*/ 	.short	0x0101
        /*03de*/ 	.byte	0x3f
	.zero		1


	//   ....[38]....
        /*03e0*/ 	.word	0x0000ccc0
        /*03e4*/ 	.word	0x000000ff
        /*03e8*/ 	.word	0x00031c50
        /*03ec*/ 	.short	0x010a
        /*03ee*/ 	.byte	0x0c
	.zero		1


	//   ....[39]....
        /*03f0*/ 	.word	0x0000cd00
        /*03f4*/ 	.word	0x000000ff
        /*03f8*/ 	.word	0x00031c50
        /*03fc*/ 	.short	0x010a
        /*03fe*/ 	.byte	0x0c
	.zero		1


	//   ....[40]....
        /*0400*/ 	.word	0x0000d3a0
        /*0404*/ 	.word	0x00000004
        /*0408*/ 	.word	0x00000000
        /*040c*/ 	.short	0x0101
        /*040e*/ 	.byte	0x3f
	.zero		1


	//   ....[41]....
        /*0410*/ 	.word	0x0000dfc0
        /*0414*/ 	.word	0x000000ff
        /*0418*/ 	.word	0x00000000
        /*041c*/ 	.short	0x0101
        /*041e*/ 	.byte	0x05
	.zero		1


	//   ....[42]....
        /*0420*/ 	.word	0x0000f4c0
        /*0424*/ 	.word	0x0000000d
        /*0428*/ 	.word	0x00031c40
        /*042c*/ 	.short	0x010a
        /*042e*/ 	.byte	0x3f
	.zero		1


	//   ....[43]....
        /*0430*/ 	.word	0x0000f980
        /*0434*/ 	.word	0x00000018
        /*0438*/ 	.word	0x00031c20
        /*043c*/ 	.short	0x010a
        /*043e*/ 	.byte	0x3f
	.zero		1


	//   ....[44]....
        /*0440*/ 	.word	0x0000fc10
        /*0444*/ 	.word	0x00000003
        /*0448*/ 	.word	0x00031c40
        /*044c*/ 	.short	0x010a
        /*044e*/ 	.byte	0x3f
	.zero		1


	//   ....[45]....
        /*0450*/ 	.word	0x0000fe50
        /*0454*/ 	.word	0x00000002
        /*0458*/ 	.word	0x00000060
        /*045c*/ 	.short	0x010a
        /*045e*/ 	.byte	0x3f
	.zero		1


	//   ....[46]....
        /*0460*/ 	.word	0x00010330
        /*0464*/ 	.word	0x0000000a
        /*0468*/ 	.word	0x00031c40
        /*046c*/ 	.short	0x010a
        /*046e*/ 	.byte	0x3f
	.zero		1


	//   ....[47]....
        /*0470*/ 	.word	0x00010570
        /*0474*/ 	.word	0x00000003
        /*0478*/ 	.word	0x00000060
        /*047c*/ 	.short	0x010a
        /*047e*/ 	.byte	0x3f
	.zero		1


	//   ....[48]....
        /*0480*/ 	.word	0x000109c0
        /*0484*/ 	.word	0x00000003
        /*0488*/ 	.word	0x00031c40
        /*048c*/ 	.short	0x010a
        /*048e*/ 	.byte	0x3f
	.zero		1


	//   ....[49]....
        /*0490*/ 	.word	0x00010c20
        /*0494*/ 	.word	0x00000003
        /*0498*/ 	.word	0x00000060
        /*049c*/ 	.short	0x010a
        /*049e*/ 	.byte	0x3f
	.zero		1


	//   ....[50]....
        /*04a0*/ 	.word	0x00011000
        /*04a4*/ 	.word	0x00000003
        /*04a8*/ 	.word	0x00031c60
        /*04ac*/ 	.short	0x010a
        /*04ae*/ 	.byte	0x3f
	.zero		1


	//   ....[51]....
        /*04b0*/ 	.word	0x00011420
        /*04b4*/ 	.word	0x00000009
        /*04b8*/ 	.word	0x00031c20
        /*04bc*/ 	.short	0x010a
        /*04be*/ 	.byte	0x3f
	.zero		1


	//   ....[52]....
        /*04c0*/ 	.word	0x00011530
        /*04c4*/ 	.word	0x00000005
        /*04c8*/ 	.word	0x00000000
        /*04cc*/ 	.short	0x010a
        /*04ce*/ 	.byte	0x3f
	.zero		1


	//   ....[53]....
        /*04d0*/ 	.word	0x000115a0
        /*04d4*/ 	.word	0x00000003
        /*04d8*/ 	.word	0x00000000
        /*04dc*/ 	.short	0x010a
        /*04de*/ 	.byte	0x3f
	.zero		1


	//   ....[54]....
        /*04e0*/ 	.word	0x00011600
        /*04e4*/ 	.word	0x00000013
        /*04e8*/ 	.word	0x00000000
        /*04ec*/ 	.short	0x010a
        /*04ee*/ 	.byte	0x3f
	.zero		1


	//   ....[55]....
        /*04f0*/ 	.word	0x00011630
        /*04f4*/ 	.word	0x00000007
        /*04f8*/ 	.word	0x00000000
        /*04fc*/ 	.short	0x010a
        /*04fe*/ 	.byte	0x3f
	.zero		1


	//   ....[56]....
        /*0500*/ 	.word	0x000116a0
        /*0504*/ 	.word	0x00000003
        /*0508*/ 	.word	0x00031c00
        /*050c*/ 	.short	0x010a
        /*050e*/ 	.byte	0x3f
	.zero		1


	//   ....[57]....
        /*0510*/ 	.word	0x000116f0
        /*0514*/ 	.word	0x00000003
        /*0518*/ 	.word	0x00031c30
        /*051c*/ 	.short	0x010a
        /*051e*/ 	.byte	0x3f
	.zero		1


	//   ....[58]....
        /*0520*/ 	.word	0x00011750
        /*0524*/ 	.word	0x00000005
        /*0528*/ 	.word	0x00031c30
        /*052c*/ 	.short	0x010a
        /*052e*/ 	.byte	0x3f
	.zero		1


	//   ....[59]....
        /*0530*/ 	.word	0x000117b0
        /*0534*/ 	.word	0x00000005
        /*0538*/ 	.word	0x00031c50
        /*053c*/ 	.short	0x010a
        /*053e*/ 	.byte	0x3f
	.zero		1


	//   ....[60]....
        /*0540*/ 	.word	0x00011810
        /*0544*/ 	.word	0x00000005
        /*0548*/ 	.word	0x00031c30
        /*054c*/ 	.short	0x010a
        /*054e*/ 	.byte	0x3f
	.zero		1


	//   ....[61]....
        /*0550*/ 	.word	0x00011870
        /*0554*/ 	.word	0x00000005
        /*0558*/ 	.word	0x00031c50
        /*055c*/ 	.short	0x010a
        /*055e*/ 	.byte	0x3f
	.zero		1


	//   ....[62]....
        /*0560*/ 	.word	0x000118d0
        /*0564*/ 	.word	0x00000007
        /*0568*/ 	.word	0x00031c50
        /*056c*/ 	.short	0x010a
        /*056e*/ 	.byte	0x3f
	.zero		1


	//   ....[63]....
        /*0570*/ 	.word	0x00011a20
        /*0574*/ 	.word	0x0000000d
        /*0578*/ 	.word	0x00031c40
        /*057c*/ 	.short	0x010a
        /*057e*/ 	.byte	0x3f
	.zero		1


	//   ....[64]....
        /*0580*/ 	.word	0x00011a70
        /*0584*/ 	.word	0x00000018
        /*0588*/ 	.word	0x00031c20
        /*058c*/ 	.short	0x010a
        /*058e*/ 	.byte	0x3f
	.zero		1


	//   ....[65]....
        /*0590*/ 	.word	0x00011ac0
        /*0594*/ 	.word	0x00000003
        /*0598*/ 	.word	0x00031c40
        /*059c*/ 	.short	0x010a
        /*059e*/ 	.byte	0x3f
	.zero		1


	//   ....[66]....
        /*05a0*/ 	.word	0x00011b10
        /*05a4*/ 	.word	0x00000002
        /*05a8*/ 	.word	0x00000060
        /*05ac*/ 	.short	0x010a
        /*05ae*/ 	.byte	0x3f
	.zero		1


	//   ....[67]....
        /*05b0*/ 	.word	0x00011b60
        /*05b4*/ 	.word	0x0000000a
        /*05b8*/ 	.word	0x00031c40
        /*05bc*/ 	.short	0x010a
        /*05be*/ 	.byte	0x3f
	.zero		1


	//   ....[68]....
        /*05c0*/ 	.word	0x00011bb0
        /*05c4*/ 	.word	0x00000003
        /*05c8*/ 	.word	0x00000060
        /*05cc*/ 	.short	0x010a
        /*05ce*/ 	.byte	0x3f
	.zero		1


	//   ....[69]....
        /*05d0*/ 	.word	0x00011c00
        /*05d4*/ 	.word	0x00000003
        /*05d8*/ 	.word	0x00031c40
        /*05dc*/ 	.short	0x010a
        /*05de*/ 	.byte	0x3f
	.zero		1


	//   ....[70]....
        /*05e0*/ 	.word	0x00011c50
        /*05e4*/ 	.word	0x00000003
        /*05e8*/ 	.word	0x00000060
        /*05ec*/ 	.short	0x010a
        /*05ee*/ 	.byte	0x3f
	.zero		1


	//   ....[71]....
        /*05f0*/ 	.word	0x00011ca0
        /*05f4*/ 	.word	0x00000003
        /*05f8*/ 	.word	0x00031c60
        /*05fc*/ 	.short	0x010a
        /*05fe*/ 	.byte	0x3f
	.zero		1


	//   ....[72]....
        /*0600*/ 	.word	0x00011d80
        /*0604*/ 	.word	0x00000009
        /*0608*/ 	.word	0x00031c20
        /*060c*/ 	.short	0x010a
        /*060e*/ 	.byte	0x3f
	.zero		1


	//   ....[73]....
        /*0610*/ 	.word	0x00011dd0
        /*0614*/ 	.word	0x00000005
        /*0618*/ 	.word	0x00000000
        /*061c*/ 	.short	0x010a
        /*061e*/ 	.byte	0x3f
	.zero		1


	//   ....[74]....
        /*0620*/ 	.word	0x00011e20
        /*0624*/ 	.word	0x00000003
        /*0628*/ 	.word	0x00000000
        /*062c*/ 	.short	0x010a
        /*062e*/ 	.byte	0x3f
	.zero		1


	//   ....[75]....
        /*0630*/ 	.word	0x00011e70
        /*0634*/ 	.word	0x00000013
        /*0638*/ 	.word	0x00000000
        /*063c*/ 	.short	0x010a
        /*063e*/ 	.byte	0x3f
	.zero		1


	//----- nvinfo : EIATTR_NUM_MBARRIERS
	.align		4
.L_1405:
        /*0640*/ 	.byte	0x03, 0x38
        /*0642*/ 	.short	0x0016


	//----- nvinfo : EIATTR_EXIT_INSTR_OFFSETS
	.align		4
        /*0644*/ 	.byte	0x04, 0x1c
        /*0646*/ 	.short	(.L_1407 - .L_1406)


	//   ....[0]....
.L_1406:
        /*0648*/ 	.word	0x00000a20


	//   ....[1]....
        /*064c*/ 	.word	0x0000e690


	//   ....[2]....
        /*0650*/ 	.word	0x0000e6f0


	//   ....[3]....
        /*0654*/ 	.word	0x00011460


	//   ....[4]....
        /*0658*/ 	.word	0x00011680


	//----- nvinfo : EIATTR_MAX_THREADS
	.align		4
.L_1407:
        /*065c*/ 	.byte	0x04, 0x05
        /*065e*/ 	.short	(.L_1409 - .L_1408)
.L_1408:
        /*0660*/ 	.word	0x00000200
        /*0664*/ 	.word	0x00000001
        /*0668*/ 	.word	0x00000001


	//----- nvinfo : EIATTR_CRS_STACK_SIZE
	.align		4
.L_1409:
        /*066c*/ 	.byte	0x04, 0x1e
        /*066e*/ 	.short	(.L_1411 - .L_1410)
.L_1410:
        /*0670*/ 	.word	0x00000000


	//----- nvinfo : EIATTR_CBANK_PARAM_SIZE
	.align		4
.L_1411:
        /*0674*/ 	.byte	0x03, 0x19
        /*0676*/ 	.short	0x0bf0


	//----- nvinfo : EIATTR_PARAM_CBANK
	.align		4
        /*0678*/ 	.byte	0x04, 0x0a
        /*067a*/ 	.short	(.L_1413 - .L_1412)
	.align		4
.L_1412:
        /*067c*/ 	.word	index@(.nv.constant0._ZN7cutlass13device_kernelIN5flash11enable_sm90INS1_16FlashAttnFwdSm90INS1_25CollectiveMainloopFwdSm90ILi2EN4cute5tupleIJNS5_1CILi1EEES8_S8_EEENS6_IJNS7_ILi192EEENS7_ILi144EEENS7_ILi96EEEEEELi96ENS_6half_tEfNS_4arch4Sm90ELb1ELb0ELb0ELb0ELb0ELb0ELb0ELb0ELb1ELb0ELb0ELb0EEENS1_21CollectiveEpilogueFwdINS6_IJSA_SC_SB_EEES9_SE_SG_Li384ELb0ELb0ELb0ELb0EEENS1_30DynamicPersistentTileSchedulerILi384ELi32ELb0ELb0ELb1EEEEEEEEEvNT_6ParamsE)
        /*0680*/ 	.short	0x0210
        /*0682*/ 	.short	0x0bf0


	//----- nvinfo : EIATTR_SW_WAR
	.align		4
.L_1413:
        /*0684*/ 	.byte	0x04, 0x36
        /*0686*/ 	.short	(.L_1415 - .L_1414)
.L_1414:
        /*0688*/ 	.word	0x00000008
.L_1415:


//--------------------- .nv.info._ZN7cutlass13device_kernelIN5flash11enable_sm90INS1_16FlashAttnFwdSm90INS1_25CollectiveMainloopFwdSm90ILi2EN4cute5tupleIJNS5_1CILi1EEES8_S8_EEENS6_IJNS7_ILi192EEENS7_ILi144EEENS7_ILi96EEEEEELi96ENS_6half_tEfNS_4arch4Sm90ELb1ELb0ELb0ELb1ELb0ELb0ELb0ELb0ELb1ELb0ELb0ELb0EEENS1_21CollectiveEpilogueFwdINS6_IJSA_SC_SB_EEES9_SE_SG_Li384ELb1ELb0ELb0ELb0EEENS1_36VarlenDynamicPersistentTileSchedulerILi192ELi144ELi384ELi32ELb0ELb0ELb1ELb1ELb1ELb1EEEEEEEEEvNT_6ParamsE --------------------------
	.section	.nv.info._ZN7cutlass13device_kernelIN5flash11enable_sm90INS1_16FlashAttnFwdSm90INS1_25CollectiveMainloopFwdSm90ILi2EN4cute5tupleIJNS5_1CILi1EEES8_S8_EEENS6_IJNS7_ILi192EEENS7_ILi144EEENS7_ILi96EEEEEELi96ENS_6half_tEfNS_4arch4Sm90ELb1ELb0ELb0ELb1ELb0ELb0ELb0ELb0ELb1ELb0ELb0ELb0EEENS1_21CollectiveEpilogueFwdINS6_IJSA_SC_SB_EEES9_SE_SG_Li384ELb1ELb0ELb0ELb0EEENS1_36VarlenDynamicPersistentTileSchedulerILi192ELi144ELi384ELi32ELb0ELb0ELb1ELb1ELb1ELb1EEEEEEEEEvNT_6ParamsE,"",@"SHT_CUDA_INFO"
	.sectionflags	@""
	.align	4


	//----- nvinfo : EIATTR_CUDA_API_VERSION
	.align		4
        /*0000*/ 	.byte	0x04, 0x37
        /*0002*/ 	.short	(.L_1417 - .L_1416)
.L_1416:
        /*0004*/ 	.word	0x00000082


	//----- nvinfo : EIATTR_KPARAM_INFO
	.align		4
.L_1417:
        /*0008*/ 	.byte	0x04, 0x17
        /*000a*/ 	.short	(.L_1419 - .L_1418)
.L_1418:
        /*000c*/ 	.word	0x00000000
        /*0010*/ 	.short	0x0000
        /*0012*/ 	.short	0x0070
        /*0014*/ 	.byte	0x00, 0xf0, 0x01, 0x28


	//----- nvinfo : EIATTR_SPARSE_MMA_MASK
	.align		4
.L_1419:
        /*0018*/ 	.byte	0x03, 0x50
        /*001a*/ 	.short	0x0000


	//----- nvinfo : EIATTR_MAXREG_COUNT
	.align		4
        /*001c*/ 	.byte	0x03, 0x1b
        /*001e*/ 	.short	0x0080


	//----- nvinfo : EIATTR_NUM_BARRIERS
	.align		4
        /*0020*/ 	.byte	0x02, 0x4c
        /*0022*/ 	.byte	0x10
	.zero		1


	//----- nvinfo : EIATTR_EXTERNS
	.align		4
        /*0024*/ 	.byte	0x04, 0x0f
        /*0026*/ 	.short	(.L_1421 - .L_1420)


	//   ....[0]....
	.align		4
.L_1420:
        /*0028*/ 	.word	index@(__assertfail)


	//----- nvinfo : EIATTR_ANNOTATIONS
	.align		4
.L_1421:
        /*002c*/ 	.byte	0x04, 0x55
        /*002e*/ 	.short	(.L_1423 - .L_1422)


	//   ....[0]....
.L_1422:
        /*0030*/ 	.word	0x00000001
        /*0034*/ 	.byte	0x80, 0x09, 0x00, 0x00, 0x01, 0x00, 0x00, 0x00, 0xd0, 0x0a, 0x00, 0x00, 0x01, 0x00, 0x00, 0x00
        /*0044*/ 	.byte	0xe0, 0xff, 0x00, 0x00, 0x01, 0x00, 0x00, 0x00, 0x80, 0x00, 0x01, 0x00, 0x01, 0x00, 0x00, 0x00
        /*0054*/ 	.byte	0x20, 0x02, 0x01, 0x00, 0x01, 0x00, 0x00, 0x00, 0x00, 0x03, 0x01, 0x00, 0x01, 0x00, 0x00, 0x00
        /*0064*/ 	.byte	0xb0, 0x0a, 0x01, 0x00, 0x01, 0x00, 0x00, 0x00, 0xe0, 0x0a, 0x01, 0x00, 0x01, 0x00, 0x00, 0x00
        /*0074*/ 	.byte	0x70, 0x13, 0x01, 0x00, 0x01, 0x00, 0x00, 0x00, 0xe0, 0x15, 0x01, 0x00, 0x01, 0x00, 0x00, 0x00
        /*0084*/ 	.byte	0xe0, 0x3c, 0x01, 0x00, 0x01, 0x00, 0x00, 0x00, 0x80, 0x3e, 0x01, 0x00


	//----- nvinfo : EIATTR_MERCURY_ISA_VERSION
	.align		4
.L_1423:
        /*0090*/ 	.byte	0x03, 0x5f
        /*0092*/ 	.short	0x0101


	//----- nvinfo : EIATTR_UNUSED_LOAD_BYTE_OFFSET
	.align		4
        /*0094*/ 	.byte	0x04, 0x44
        /*0096*/ 	.short	(.L_1425 - .L_1424)


	//   ....[0]....
.L_1424:
        /*0098*/ 	.word	0x00000a90
        /*009c*/ 	.word	0x0000fff0


	//   ....[1]....
        /*00a0*/ 	.word	0x0000d9e0
        /*00a4*/ 	.word	0x0000fff0


	//----- nvinfo : EIATTR_INT_WARP_WIDE_INSTR_OFFSETS
	.align		4
.L_1425:
        /*00a8*/ 	.byte	0x04, 0x31
        /*00aa*/ 	.short	(.L_1427 - .L_1426)


	//   ....[0]....
.L_1426:
        /*00ac*/ 	.word	0x00000160


	//   ....[1]....
        /*00b0*/ 	.word	0x000001a0


	//   ....[2]....
        /*00b4*/ 	.word	0x00000210


	//   ....[3]....
        /*00b8*/ 	.word	0x00010650


	//   ....[4]....
        /*00bc*/ 	.word	0x000106f0


	//   ....[5]....
        /*00c0*/ 	.word	0x00010b50


	//   ....[6]....
        /*00c4*/ 	.word	0x00010b80


	//   ....[7]....
        /*00c8*/ 	.word	0x00010d40


	//   ....[8]....
        /*00cc*/ 	.word	0x00010e10


	//   ....[9]....
        /*00d0*/ 	.word	0x00012d10


	//   ....[10]....
        /*00d4*/ 	.word	0x00012db0


	//----- nvinfo : EIATTR_COOP_GROUP_MASK_REGIDS
	.align		4
.L_1427:
        /*00d8*/ 	.byte	0x04, 0x29
        /*00da*/ 	.short	(.L_1429 - .L_1428)


	//   ....[0]....
.L_1428:
        /*00dc*/ 	.word	0xffffffff


	//   ....[1]....
        /*00e0*/ 	.word	0xffffffff


	//   ....[2]....
        /*00e4*/ 	.word	0xffffffff


	//   ....[3]....
        /*00e8*/ 	.word	0xffffffff


	//   ....[4]....
        /*00ec*/ 	.word	0xffffffff


	//   ....[5]....
        /*00f0*/ 	.word	0xffffffff


	//   ....[6]....
        /*00f4*/ 	.word	0xffffffff


	//   ....[7]....
        /*00f8*/ 	.word	0xffffffff


	//   ....[8]....
        /*00fc*/ 	.word	0xffffffff


	//   ....[9]....
        /*0100*/ 	.word	0xffffffff


	//   ....[10]....
        /*0104*/ 	.word	0xffffffff


	//   ....[11]....
        /*0108*/ 	.word	0xffffffff


	//   ....[12]....
        /*010c*/ 	.word	0xffffffff


	//   ....[13]....
        /*0110*/ 	.word	0xffffffff


	//   ....[14]....
        /*0114*/ 	.word	0xffffffff


	//   ....[15]....
        /*0118*/ 	.word	0xffffffff


	//   ....[16]....
        /*011c*/ 	.word	0xffffffff


	//   ....[17]....
        /*0120*/ 	.word	0xffffffff


	//   ....[18]....
        /*0124*/ 	.word	0xffffffff


	//   ....[19]....
        /*0128*/ 	.word	0xffffffff


	//   ....[20]....
        /*012c*/ 	.word	0xffffffff


	//   ....[21]....
        /*0130*/ 	.word	0xffffffff


	//   ....[22]....
        /*0134*/ 	.word	0xffffffff


	//   ....[23]....
        /*0138*/ 	.word	0xffffffff


	//   ....[24]....
        /*013c*/ 	.word	0xffffffff


	//   ....[25]....
        /*0140*/ 	.word	0xffffffff


	//   ....[26]....
        /*0144*/ 	.word	0xffffffff


	//   ....[27]....
        /*0148*/ 	.word	0xffffffff


	//   ....[28]....
        /*014c*/ 	.word	0xffffffff


	//   ....[29]....
        /*0150*/ 	.word	0xffffffff


	//   ....[30]....
        /*0154*/ 	.word	0xffffffff


	//   ....[31]....
        /*0158*/ 	.word	0xffffffff


	//   ....[32]....
        /*015c*/ 	.word	0xffffffff


	//   ....[33]....
        /*0160*/ 	.word	0xffffffff


	//   ....[34]....
        /*0164*/ 	.word	0xffffffff


	//   ....[35]....
        /*0168*/ 	.word	0xffffffff


	//   ....[36]....
        /*016c*/ 	.word	0xffffffff


	//   ....[37]....
        /*0170*/ 	.word	0xffffffff


	//   ....[38]....
        /*0174*/ 	.word	0xffffffff


	//   ....[39]....
        /*0178*/ 	.word	0xffffffff


	//   ....[40]....
        /*017c*/ 	.word	0xffffffff


	//   ....[41]....
        /*0180*/ 	.word	0xffffffff


	//   ....[42]....
        /*0184*/ 	.word	0xffffffff


	//   ....[43]....
        /*0188*/ 	.word	0xffffffff


	//   ....[44]....
        /*018c*/ 	.word	0xffffffff


	//   ....[45]....
        /*0190*/ 	.word	0xffffffff


	//   ....[46]....
        /*0194*/ 	.word	0xffffffff


	//   ....[47]....
        /*0198*/ 	.word	0xffffffff


	//   ....[48]....
        /*019c*/ 	.word	0xffffffff


	//   ....[49]....
        /*01a0*/ 	.word	0xffffffff


	//   ....[50]....
        /*01a4*/ 	.word	0xffffffff


	//   ....[51]....
        /*01a8*/ 	.word	0xffffffff


	//   ....[52]....
        /*01ac*/ 	.word	0xffffffff


	//   ....[53]....
        /*01b0*/ 	.word	0xffffffff


	//   ....[54]....
        /*01b4*/ 	.word	0xffffffff


	//   ....[55]....
        /*01b8*/ 	.word	0xffffffff


	//   ....[56]....
        /*01bc*/ 	.word	0xffffffff


	//   ....[57]....
        /*01c0*/ 	.word	0xffffffff


	//   ....[58]....
        /*01c4*/ 	.word	0xffffffff


	//   ....[59]....
        /*01c8*/ 	.word	0xffffffff


	//   ....[60]....
        /*01cc*/ 	.word	0xffffffff


	//   ....[61]....
        /*01d0*/ 	.word	0x0500000f


	//   ....[62]....
        /*01d4*/ 	.word	0x0500000f


	//   ....[63]....
        /*01d8*/ 	.word	0x0500000f


	//   ....[64]....
        /*01dc*/ 	.word	0x0500000f


	//   ....[65]....
        /*01e0*/ 	.word	0x0500000f


	//   ....[66]....
        /*01e4*/ 	.word	0x0500000f


	//   ....[67]....
        /*01e8*/ 	.word	0x0500000f


	//   ....[68]....
        /*01ec*/ 	.word	0x0500000f


	//   ....[69]....
        /*01f0*/ 	.word	0x0500000f


	//   ....[70]....
        /*01f4*/ 	.word	0x0500000f


	//   ....[71]....
        /*01f8*/ 	.word	0x0500000f


	//   ....[72]....
        /*01fc*/ 	.word	0x0500000f


	//   ....[73]....
        /*0200*/ 	.word	0x0500000f


	//   ....[74]....
        /*0204*/ 	.word	0x0500000f


	//   ....[75]....
        /*0208*/ 	.word	0x0500000f


	//   ....[76]....
        /*020c*/ 	.word	0x0500000f


	//   ....[77]....
        /*0210*/ 	.word	0x0500000f


	//   ....[78]....
        /*0214*/ 	.word	0x0500000f


	//   ....[79]....
        /*0218*/ 	.word	0x0500000f


	//----- nvinfo : EIATTR_COOP_GROUP_INSTR_OFFSETS
	.align		4
.L_1429:
        /*021c*/ 	.byte	0x04, 0x28
        /*021e*/ 	.short	(.L_1431 - .L_1430)


	//   ....[0]....
.L_1430:
        /*0220*/ 	.word	0x00000070


	//   ....[1]....
        /*0224*/ 	.word	0x00000170


	//   ....[2]....
        /*0228*/ 	.word	0x000001c0


	//   ....[3]....
        /*022c*/ 	.word	0x000003f0


	//   ....[4]....
        /*0230*/ 	.word	0x00000550


	//   ....[5]....
        /*0234*/ 	.word	0x00000670


	//   ....[6]....
        /*0238*/ 	.word	0x000007d0


	//   ....[7]....
        /*023c*/ 	.word	0x00001770


	//   ....[8]....
        /*0240*/ 	.word	0x00003980


	//   ....[9]....
        /*0244*/ 	.word	0x00003a40


	//   ....[10]....
        /*0248*/ 	.word	0x000043a0


	//   ....[11]....
        /*024c*/ 	.word	0x00004420


	//   ....[12]....
        /*0250*/ 	.word	0x00005440


	//   ....[13]....
        /*0254*/ 	.word	0x000077e0


	//   ....[14]....
        /*0258*/ 	.word	0x000078e0


	//   ....[15]....
        /*025c*/ 	.word	0x00008320


	//   ....[16]....
        /*0260*/ 	.word	0x000083a0


	//   ....[17]....
        /*0264*/ 	.word	0x00009750


	//   ....[18]....
        /*0268*/ 	.word	0x0000b440


	//   ....[19]....
        /*026c*/ 	.word	0x0000b460


	//   ....[20]....
        /*0270*/ 	.word	0x0000ba10


	//   ....[21]....
        /*0274*/ 	.word	0x0000baf0


	//   ....[22]....
        /*0278*/ 	.word	0x0000cef0


	//   ....[23]....
        /*027c*/ 	.word	0x0000d000


	//   ....[24]....
        /*0280*/ 	.word	0x0000d060


	//   ....[25]....
        /*0284*/ 	.word	0x0000d190


	//   ....[26]....
        /*0288*/ 	.word	0x0000d1c0


	//   ....[27]....
        /*028c*/ 	.word	0x0000f460


	//   ....[28]....
        /*0290*/ 	.word	0x0000f600


	//   ....[29]....
        /*0294*/ 	.word	0x0000f630


	//   ....[30]....
        /*0298*/ 	.word	0x0000f670


	//   ....[31]....
        /*029c*/ 	.word	0x0000f6d0


	//   ....[32]....
        /*02a0*/ 	.word	0x0000f730


	//   ....[33]....
        /*02a4*/ 	.word	0x0000f770


	//   ....[34]....
        /*02a8*/ 	.word	0x0000f910


	//   ....[35]....
        /*02ac*/ 	.word	0x0000f970


	//   ....[36]....
        /*02b0*/ 	.word	0x0000f9b0


	//   ....[37]....
        /*02b4*/ 	.word	0x0000f9f0


	//   ....[38]....
        /*02b8*/ 	.word	0x0000fa20


	//   ....[39]....
        /*02bc*/ 	.word	0x0000fa50


	//   ....[40]....
        /*02c0*/ 	.word	0x0000faf0


	//   ....[41]....
        /*02c4*/ 	.word	0x0000fb50


	//   ....[42]....
        /*02c8*/ 	.word	0x0000fbe0


	//   ....[43]....
        /*02cc*/ 	.word	0x00013120


	//   ....[44]....
        /*02d0*/ 	.word	0x00013130


	//   ....[45]....
        /*02d4*/ 	.word	0x00013230


	//   ....[46]....
        /*02d8*/ 	.word	0x00013290


	//   ....[47]....
        /*02dc*/ 	.word	0x000132d0


	//   ....[48]....
        /*02e0*/ 	.word	0x00013310


	//   ....[49]....
        /*02e4*/ 	.word	0x00013340


	//   ....[50]....
        /*02e8*/ 	.word	0x00013370


	//   ....[51]....
        /*02ec*/ 	.word	0x000134f0


	//   ....[52]....
        /*02f0*/ 	.word	0x00013550


	//   ....[53]....
        /*02f4*/ 	.word	0x00013590


	//   ....[54]....
        /*02f8*/ 	.word	0x000135d0


	//   ....[55]....
        /*02fc*/ 	.word	0x00013600


	//   ....[56]....
        /*0300*/ 	.word	0x00013630


	//   ....[57]....
        /*0304*/ 	.word	0x000136f0


	//   ....[58]....
        /*0308*/ 	.word	0x00013710


	//   ....[59]....
        /*030c*/ 	.word	0x00013780


	//   ....[60]....
        /*0310*/ 	.word	0x00013e00


	//   ....[61]....
        /*0314*/ 	.word	0x000143c0


	//   ....[62]....
        /*0318*/ 	.word	0x000147b0


	//   ....[63]....
        /*031c*/ 	.word	0x00014840


	//   ....[64]....
        /*0320*/ 	.word	0x000148e0


	//   ....[65]....
        /*0324*/ 	.word	0x00014990


	//   ....[66]....
        /*0328*/ 	.word	0x00014a10


	//   ....[67]....
        /*032c*/ 	.word	0x00014a90


	//   ....[68]....
        /*0330*/ 	.word	0x00014b10


	//   ....[69]....
        /*0334*/ 	.word	0x00014b90


	//   ....[70]....
        /*0338*/ 	.word	0x00014c20


	//   ....[71]....
        /*033c*/ 	.word	0x00014cd0


	//   ....[72]....
        /*0340*/ 	.word	0x00014d50


	//   ....[73]....
        /*0344*/ 	.word	0x00014dd0


	//   ....[74]....
        /*0348*/ 	.word	0x00014e50


	//   ....[75]....
        /*034c*/ 	.word	0x00014ed0


	//   ....[76]....
        /*0350*/ 	.word	0x00014f40


	//   ....[77]....
        /*0354*/ 	.word	0x00014fe0


	//   ....[78]....
        /*0358*/ 	.word	0x00015070


	//   ....[79]....
        /*035c*/ 	.word	0x00015190


	//----- nvinfo : EIATTR_REG_RECONFIG
	.align		4
.L_1431:
        /*0360*/ 	.byte	0x01, 0x54
	.zero		2


	//----- nvinfo : EIATTR_SYSCALL_OFFSETS
	.align		4
        /*0364*/ 	.byte	0x04, 0x46
        /*0366*/ 	.short	(.L_1433 - .L_1432)


	//   ....[0]....
.L_1432:
        /*0368*/ 	.word	0x00001970


	//   ....[1]....
        /*036c*/ 	.word	0x00010870


	//   ....[2]....
        /*0370*/ 	.word	0x000109a0


	//   ....[3]....
        /*0374*/ 	.word	0x00010aa0


	//----- nvinfo : EIATTR_MBARRIER_INSTR_OFFSETS
	.align		4
.L_1433:
        /*0378*/ 	.byte	0x04, 0x39
        /*037a*/ 	.short	(.L_1435 - .L_1434)


	//   ....[0]....
.L_1434:
        /*037c*/ 	.word	0x000002a0
        /*0380*/ 	.word	0x000000ff
        /*0384*/ 	.word	0x00031c00
        /*0388*/ 	.short	0x0100
        /*038a*/ 	.byte	0x08
	.zero		1


	//   ....[1]....
        /*038c*/ 	.word	0x000002b0
        /*0390*/ 	.word	0x000000ff
        /*0394*/ 	.word	0x00031c20
        /*0398*/ 	.short	0x0100
        /*039a*/ 	.byte	0x08
	.zero		1


	//   ....[2]....
        /*039c*/ 	.word	0x000003a0
        /*03a0*/ 	.word	0x000000ff
        /*03a4*/ 	.word	0x00031c30
        /*03a8*/ 	.short	0x0100
        /*03aa*/ 	.byte	0x08
	.zero		1


	//   ....[3]....
        /*03ac*/ 	.word	0x000003b0
        /*03b0*/ 	.word	0x000000ff
        /*03b4*/ 	.word	0x00031c40
        /*03b8*/ 	.short	0x0100
        /*03ba*/ 	.byte	0x08
	.zero		1


	//   ....[4]....
        /*03bc*/ 	.word	0x000003c0
        /*03c0*/ 	.word	0x000000ff
        /*03c4*/ 	.word	0x00031c38
        /*03c8*/ 	.short	0x0100
        /*03ca*/ 	.byte	0x08
	.zero		1


	//   ....[5]....
        /*03cc*/ 	.word	0x000003d0
        /*03d0*/ 	.word	0x000000ff
        /*03d4*/ 	.word	0x00031c48
        /*03d8*/ 	.short	0x0100
        /*03da*/ 	.byte	0x08
	.zero		1


	//   ....[6]....
        /*03dc*/ 	.word	0x00000500
        /*03e0*/ 	.word	0x000000ff
        /*03e4*/ 	.word	0x00031c50
        /*03e8*/ 	.short	0x0100
        /*03ea*/ 	.byte	0x08
	.zero		1


	//   ....[7]....
        /*03ec*/ 	.word	0x00000510
        /*03f0*/ 	.word	0x000000ff
        /*03f4*/ 	.word	0x00031c60
        /*03f8*/ 	.short	0x0100
        /*03fa*/ 	.byte	0x08
	.zero		1


	//   ....[8]....
        /*03fc*/ 	.word	0x00000520
        /*0400*/ 	.word	0x000000ff
        /*0404*/ 	.word	0x00031c58
        /*0408*/ 	.short	0x0100
        /*040a*/ 	.byte	0x08
	.zero		1


	//   ....[9]....
        /*040c*/ 	.word	0x00000530
        /*0410*/ 	.word	0x000000ff
        /*0414*/ 	.word	0x00031c68
        /*0418*/ 	.short	0x0100
        /*041a*/ 	.byte	0x08
	.zero		1


	//   ....[10]....
        /*041c*/ 	.word	0x00000620
        /*0420*/ 	.word	0x000000ff
        /*0424*/ 	.word	0x00031c70
        /*0428*/ 	.short	0x0100
        /*042a*/ 	.byte	0x06
	.zero		1


	//   ....[11]....
        /*042c*/ 	.word	0x00000630
        /*0430*/ 	.word	0x000000ff
        /*0434*/ 	.word	0x00031c80
        /*0438*/ 	.short	0x0100
        /*043a*/ 	.byte	0x06
	.zero		1


	//   ....[12]....
        /*043c*/ 	.word	0x00000640
        /*0440*/ 	.word	0x000000ff
        /*0444*/ 	.word	0x00031c78
        /*0448*/ 	.short	0x0100
        /*044a*/ 	.byte	0x06
	.zero		1


	//   ....[13]....
        /*044c*/ 	.word	0x00000650
        /*0450*/ 	.word	0x000000ff
        /*0454*/ 	.word	0x00031c88
        /*0458*/ 	.short	0x0100
        /*045a*/ 	.byte	0x06
	.zero		1


	//   ....[14]....
        /*045c*/ 	.word	0x00000780
        /*0460*/ 	.word	0x000000ff
        /*0464*/ 	.word	0x00031c90
        /*0468*/ 	.short	0x0100
        /*046a*/ 	.byte	0x08
	.zero		1


	//   ....[15]....
        /*046c*/ 	.word	0x00000790
        /*0470*/ 	.word	0x000000ff
        /*0474*/ 	.word	0x00031ca0
        /*0478*/ 	.short	0x0100
        /*047a*/ 	.byte	0x08
	.zero		1


	//   ....[16]....
        /*047c*/ 	.word	0x000007a0
        /*0480*/ 	.word	0x000000ff
        /*0484*/ 	.word	0x00031c98
        /*0488*/ 	.short	0x0100
        /*048a*/ 	.byte	0x08
	.zero		1


	//   ....[17]....
        /*048c*/ 	.word	0x000007b0
        /*0490*/ 	.word	0x000000ff
        /*0494*/ 	.word	0x00031ca8
        /*0498*/ 	.short	0x0100
        /*049a*/ 	.byte	0x08
	.zero		1


	//   ....[18]....
        /*049c*/ 	.word	0x000008e0
        /*04a0*/ 	.word	0x000000ff
        /*04a4*/ 	.word	0x00031cb0
        /*04a8*/ 	.short	0x0100
        /*04aa*/ 	.byte	0x08
	.zero		1


	//   ....[19]....
        /*04ac*/ 	.word	0x000008f0
        /*04b0*/ 	.word	0x000000ff
        /*04b4*/ 	.word	0x00031cc0
        /*04b8*/ 	.short	0x0100
        /*04ba*/ 	.byte	0x08
	.zero		1


	//   ....[20]....
        /*04bc*/ 	.word	0x00000900
        /*04c0*/ 	.word	0x000000ff
        /*04c4*/ 	.word	0x00031cb8
        /*04c8*/ 	.short	0x0100
        /*04ca*/ 	.byte	0x08
	.zero		1


	//   ....[21]....
        /*04cc*/ 	.word	0x00000910
        /*04d0*/ 	.word	0x000000ff
        /*04d4*/ 	.word	0x00031cc8
        /*04d8*/ 	.short	0x0100
        /*04da*/ 	.byte	0x08
	.zero		1


	//   ....[22]....
        /*04dc*/ 	.word	0x00001a10
        /*04e0*/ 	.word	0x000000ff
        /*04e4*/ 	.word	0x00031c00
        /*04e8*/ 	.short	0x010a
        /*04ea*/ 	.byte	0x25
	.zero		1


	//   ....[23]....
        /*04ec*/ 	.word	0x00001a90
        /*04f0*/ 	.word	0x00000003
        /*04f4*/ 	.word	0x00031c30
        /*04f8*/ 	.short	0x010a
        /*04fa*/ 	.byte	0x3f
	.zero		1


	//   ....[24]....
        /*04fc*/ 	.word	0x00001b00
        /*0500*/ 	.word	0x00000003
        /*0504*/ 	.word	0x00031c30
        /*0508*/ 	.short	0x010a
        /*050a*/ 	.byte	0x3f
	.zero		1


	//   ....[25]....
        /*050c*/ 	.word	0x00004430
        /*0510*/ 	.word	0x00000007
        /*0514*/ 	.word	0x00000000
        /*0518*/ 	.short	0x0101
        /*051a*/ 	.byte	0x3f
	.zero		1


	//   ....[26]....
        /*051c*/ 	.word	0x000056f0
        /*0520*/ 	.word	0x000000ff
        /*0524*/ 	.word	0x00031c30
        /*0528*/ 	.short	0x010a
        /*052a*/ 	.byte	0x04
	.zero		1


	//   ....[27]....
        /*052c*/ 	.word	0x00005730
        /*0530*/ 	.word	0x000000ff
        /*0534*/ 	.word	0x00031c30
        /*0538*/ 	.short	0x010a
        /*053a*/ 	.byte	0x04
	.zero		1


	//   ....[28]....
        /*053c*/ 	.word	0x00006dc0
        /*0540*/ 	.word	0x000000ff
        /*0544*/ 	.word	0x00031c50
        /*0548*/ 	.short	0x010a
        /*054a*/ 	.byte	0x04
	.zero		1


	//   ....[29]....
        /*054c*/ 	.word	0x00006e00
        /*0550*/ 	.word	0x000000ff
        /*0554*/ 	.word	0x00031c50
        /*0558*/ 	.short	0x010a
        /*055a*/ 	.byte	0x04
	.zero		1


	//   ....[30]....
        /*055c*/ 	.word	0x00008b90
        /*0560*/ 	.word	0x0000004a
        /*0564*/ 	.word	0x00000000
        /*0568*/ 	.short	0x0101
        /*056a*/ 	.byte	0x3f
	.zero		1


	//   ....[31]....
        /*056c*/ 	.word	0x00008c30
        /*0570*/ 	.word	0x00000072
        /*0574*/ 	.word	0x00000000
        /*0578*/ 	.short	0x0101
        /*057a*/ 	.byte	0x3f
	.zero		1


	//   ....[32]....
        /*057c*/ 	.word	0x000098c0
        /*0580*/ 	.word	0x000000ff
        /*0584*/ 	.word	0x00031c30
        /*0588*/ 	.short	0x010a
        /*058a*/ 	.byte	0x04
	.zero		1


	//   ....[33]....
        /*058c*/ 	.word	0x00009900
        /*0590*/ 	.word	0x000000ff
        /*0594*/ 	.word	0x00031c30
        /*0598*/ 	.short	0x010a
        /*059a*/ 	.byte	0x04
	.zero		1


	//   ....[34]....
        /*059c*/ 	.word	0x0000af90
        /*05a0*/ 	.word	0x000000ff
        /*05a4*/ 	.word	0x00031c50
        /*05a8*/ 	.short	0x010a
        /*05aa*/ 	.byte	0x04
	.zero		1


	//   ....[35]....
        /*05ac*/ 	.word	0x0000afd0
        /*05b0*/ 	.word	0x000000ff
        /*05b4*/ 	.word	0x00031c50
        /*05b8*/ 	.short	0x010a
        /*05ba*/ 	.byte	0x04
	.zero		1


	//   ....[36]....
        /*05bc*/ 	.word	0x0000c440
        /*05c0*/ 	.word	0x00000089
        /*05c4*/ 	.word	0x00000000
        /*05c8*/ 	.short	0x0101
        /*05ca*/ 	.byte	0x3f
	.zero		1


	//   ....[37]....
        /*05cc*/ 	.word	0x0000c4c0
        /*05d0*/ 	.word	0x00000086
        /*05d4*/ 	.word	0x00000000
        /*05d8*/ 	.short	0x0101
        /*05da*/ 	.byte	0x3f
	.zero		1


	//   ....[38]....
        /*05dc*/ 	.word	0x0000cf70
        /*05e0*/ 	.word	0x000000ff
        /*05e4*/ 	.word	0x00031c50
        /*05e8*/ 	.short	0x010a
        /*05ea*/ 	.byte	0x06
	.zero		1


	//   ....[39]....
        /*05ec*/ 	.word	0x0000cfb0
        /*05f0*/ 	.word	0x000000ff
        /*05f4*/ 	.word	0x00031c50
        /*05f8*/ 	.short	0x010a
        /*05fa*/ 	.byte	0x06
	.zero		1


	//   ....[40]....
        /*05fc*/ 	.word	0x0000d780
        /*0600*/ 	.word	0x00000007
        /*0604*/ 	.word	0x00000000
        /*0608*/ 	.short	0x0101
        /*060a*/ 	.byte	0x3f
	.zero		1


	//   ....[41]....
        /*060c*/ 	.word	0x0000e780
        /*0610*/ 	.word	0x000000ff
        /*0614*/ 	.word	0x00000000
        /*0618*/ 	.short	0x0101
        /*061a*/ 	.byte	0x04
	.zero		1


	//   ....[42]....
        /*061c*/ 	.word	0x00011100
        /*0620*/ 	.word	0x00000005
        /*0624*/ 	.word	0x00031c40
        /*0628*/ 	.short	0x010a
        /*062a*/ 	.byte	0x3f
	.zero		1


	//   ....[43]....
        /*062c*/ 	.word	0x00011620
        /*0630*/ 	.word	0x00000019
        /*0634*/ 	.word	0x00031c20
        /*0638*/ 	.short	0x010a
        /*063a*/ 	.byte	0x3f
	.zero		1


	//   ....[44]....
        /*063c*/ 	.word	0x000118f0
        /*0640*/ 	.word	0x00000003
        /*0644*/ 	.word	0x00031c40
        /*0648*/ 	.short	0x010a
        /*064a*/ 	.byte	0x3f
	.zero		1


	//   ....[45]....
        /*064c*/ 	.word	0x00011b70
        /*0650*/ 	.word	0x00000002
        /*0654*/ 	.word	0x00000060
        /*0658*/ 	.short	0x010a
        /*065a*/ 	.byte	0x3f
	.zero		1


	//   ....[46]....
        /*065c*/ 	.word	0x00012080
        /*0660*/ 	.word	0x00000003
        /*0664*/ 	.word	0x00031c40
        /*0668*/ 	.short	0x010a
        /*066a*/ 	.byte	0x3f
	.zero		1


	//   ....[47]....
        /*066c*/ 	.word	0x00012300
        /*0670*/ 	.word	0x00000003
        /*0674*/ 	.word	0x00000060
        /*0678*/ 	.short	0x010a
        /*067a*/ 	.byte	0x3f
	.zero		1


	//   ....[48]....
        /*067c*/ 	.word	0x00012780
        /*0680*/ 	.word	0x00000002
        /*0684*/ 	.word	0x00031c40
        /*0688*/ 	.short	0x010a
        /*068a*/ 	.byte	0x3f
	.zero		1


	//   ....[49]....
        /*068c*/ 	.word	0x00012a20
        /*0690*/ 	.word	0x00000002
        /*0694*/ 	.word	0x00000060
        /*0698*/ 	.short	0x010a
        /*069a*/ 	.byte	0x3f
	.zero		1


	//   ....[50]....
        /*069c*/ 	.word	0x00012e20
        /*06a0*/ 	.word	0x00000003
        /*06a4*/ 	.word	0x00031c60
        /*06a8*/ 	.short	0x010a
        /*06aa*/ 	.byte	0x3f
	.zero		1


	//   ....[51]....
        /*06ac*/ 	.word	0x00013d80
        /*06b0*/ 	.word	0x00000009
        /*06b4*/ 	.word	0x00031c20
        /*06b8*/ 	.short	0x010a
        /*06ba*/ 	.byte	0x3f
	.zero		1


	//   ....[52]....
        /*06bc*/ 	.word	0x00013f40
        /*06c0*/ 	.word	0x00000007
        /*06c4*/ 	.word	0x00000000
        /*06c8*/ 	.short	0x010a
        /*06ca*/ 	.byte	0x3f
	.zero		1


	//   ....[53]....
        /*06cc*/ 	.word	0x00013fb0
        /*06d0*/ 	.word	0x00000003
        /*06d4*/ 	.word	0x00000000
        /*06d8*/ 	.short	0x010a
        /*06da*/ 	.byte	0x3f
	.zero		1


	//   ....[54]....
        /*06dc*/ 	.word	0x00014010
        /*06e0*/ 	.word	0x00000005
        /*06e4*/ 	.word	0x00000000
        /*06e8*/ 	.short	0x010a
        /*06ea*/ 	.byte	0x3f
	.zero		1


	//   ....[55]....
        /*06ec*/ 	.word	0x00014040
        /*06f0*/ 	.word	0x00000003
        /*06f4*/ 	.word	0x00000000
        /*06f8*/ 	.short	0x010a
        /*06fa*/ 	.byte	0x3f
	.zero		1


	//   ....[56]....
        /*06fc*/ 	.word	0x000140b0
        /*0700*/ 	.word	0x00000003
        /*0704*/ 	.word	0x00031c00
        /*0708*/ 	.short	0x010a
        /*070a*/ 	.byte	0x3f
	.zero		1


	//   ....[57]....
        /*070c*/ 	.word	0x00014100
        /*0710*/ 	.word	0x00000003
        /*0714*/ 	.word	0x00031c30
        /*0718*/ 	.short	0x010a
        /*071a*/ 	.byte	0x3f
	.zero		1


	//   ....[58]....
        /*071c*/ 	.word	0x00014160
        /*0720*/ 	.word	0x00000009
        /*0724*/ 	.word	0x00031c30
        /*0728*/ 	.short	0x010a
        /*072a*/ 	.byte	0x3f
	.zero		1


	//   ....[59]....
        /*072c*/ 	.word	0x000141c0
        /*0730*/ 	.word	0x00000009
        /*0734*/ 	.word	0x00031c50
        /*0738*/ 	.short	0x010a
        /*073a*/ 	.byte	0x3f
	.zero		1


	//   ....[60]....
        /*073c*/ 	.word	0x00014220
        /*0740*/ 	.word	0x00000007
        /*0744*/ 	.word	0x00031c30
        /*0748*/ 	.short	0x010a
        /*074a*/ 	.byte	0x3f
	.zero		1


	//   ....[61]....
        /*074c*/ 	.word	0x00014280
        /*0750*/ 	.word	0x00000007
        /*0754*/ 	.word	0x00031c50
        /*0758*/ 	.short	0x010a
        /*075a*/ 	.byte	0x3f
	.zero		1


	//   ....[62]....
        /*075c*/ 	.word	0x000142e0
        /*0760*/ 	.word	0x00000006
        /*0764*/ 	.word	0x00031c50
        /*0768*/ 	.short	0x010a
        /*076a*/ 	.byte	0x3f
	.zero		1


	//   ....[63]....
        /*076c*/ 	.word	0x00014480
        /*0770*/ 	.word	0x00000005
        /*0774*/ 	.word	0x00031c40
        /*0778*/ 	.short	0x010a
        /*077a*/ 	.byte	0x3f
	.zero		1


	//   ....[64]....
        /*077c*/ 	.word	0x000144d0
        /*0780*/ 	.word	0x00000019
        /*0784*/ 	.word	0x00031c20
        /*0788*/ 	.short	0x010a
        /*078a*/ 	.byte	0x3f
	.zero		1


	//   ....[65]....
        /*078c*/ 	.word	0x00014520
        /*0790*/ 	.word	0x00000003
        /*0794*/ 	.word	0x00031c40
        /*0798*/ 	.short	0x010a
        /*079a*/ 	.byte	0x3f
	.zero		1


	//   ....[66]....
        /*079c*/ 	.word	0x00014570
        /*07a0*/ 	.word	0x00000002
        /*07a4*/ 	.word	0x00000060
        /*07a8*/ 	.short	0x010a
        /*07aa*/ 	.byte	0x3f
	.zero		1


	//   ....[67]....
        /*07ac*/ 	.word	0x000145c0
        /*07b0*/ 	.word	0x00000003
        /*07b4*/ 	.word	0x00031c40
        /*07b8*/ 	.short	0x010a
        /*07ba*/ 	.byte	0x3f
	.zero		1


	//   ....[68]....
        /*07bc*/ 	.word	0x00014610
        /*07c0*/ 	.word	0x00000003
        /*07c4*/ 	.word	0x00000060
        /*07c8*/ 	.short	0x010a
        /*07ca*/ 	.byte	0x3f
	.zero		1


	//   ....[69]....
        /*07cc*/ 	.word	0x00014660
        /*07d0*/ 	.word	0x00000002
        /*07d4*/ 	.word	0x00031c40
        /*07d8*/ 	.short	0x010a
        /*07da*/ 	.byte	0x3f
	.zero		1


	//   ....[70]....
        /*07dc*/ 	.word	0x000146b0
        /*07e0*/ 	.word	0x00000002
        /*07e4*/ 	.word	0x00000060
        /*07e8*/ 	.short	0x010a
        /*07ea*/ 	.byte	0x3f
	.zero		1


	//   ....[71]....
        /*07ec*/ 	.word	0x00014700
        /*07f0*/ 	.word	0x00000003
        /*07f4*/ 	.word	0x00031c60
        /*07f8*/ 	.short	0x010a
        /*07fa*/ 	.byte	0x3f
	.zero		1


	//   ....[72]....
        /*07fc*/ 	.word	0x000150b0
        /*0800*/ 	.word	0x00000009
        /*0804*/ 	.word	0x00031c20
        /*0808*/ 	.short	0x010a
        /*080a*/ 	.byte	0x3f
	.zero		1


	//   ....[73]....
        /*080c*/ 	.word	0x00015250
        /*0810*/ 	.word	0x00000007
        /*0814*/ 	.word	0x00000000
        /*0818*/ 	.short	0x010a
        /*081a*/ 	.byte	0x3f
	.zero		1


	//   ....[74]....
        /*081c*/ 	.word	0x000152a0
        /*0820*/ 	.word	0x00000003
        /*0824*/ 	.word	0x00000000
        /*0828*/ 	.short	0x010a
        /*082a*/ 	.byte	0x3f
	.zero		1


	//   ....[75]....
        /*082c*/ 	.word	0x000152f0
        /*0830*/ 	.word	0x00000005
        /*0834*/ 	.word	0x00000000
        /*0838*/ 	.short	0x010a
        /*083a*/ 	.byte	0x3f
	.zero		1


	//----- nvinfo : EIATTR_NUM_MBARRIERS
	.align		4
.L_1435:
        /*083c*/ 	.byte	0x03, 0x38
        /*083e*/ 	.short	0x0016


	//----- nvinfo : EIATTR_EXIT_INSTR_OFFSETS
	.align		4
        /*0840*/ 	.byte	0x04, 0x1c
        /*0842*/ 	.short	(.L_1437 - .L_1436)


	//   ....[0]....
.L_1436:
        /*0844*/ 	.word	0x00000ac0


	//   ....[1]....
        /*0848*/ 	.word	0x0000f420


	//   ....[2]....
        /*084c*/ 	.word	0x0000f480


	//   ....[3]....
        /*0850*/ 	.word	0x00014090


	//----- nvinfo : EIATTR_MAX_THREADS
	.align		4
.L_1437:
        /*0854*/ 	.byte	0x04, 0x05
        /*0856*/ 	.short	(.L_1439 - .L_1438)
.L_1438:
        /*0858*/ 	.word	0x00000200
        /*085c*/ 	.word	0x00000001
        /*0860*/ 	.word	0x00000001


	//----- nvinfo : EIATTR_CRS_STACK_SIZE
	.align		4
.L_1439:
        /*0864*/ 	.byte	0x04, 0x1e
        /*0866*/ 	.short	(.L_1441 - .L_1440)
.L_1440:
        /*0868*/ 	.word	0x00000000


	//----- nvinfo : EIATTR_CBANK_PARAM_SIZE
	.align		4
.L_1441:
        /*086c*/ 	.byte	0x03, 0x19
        /*086e*/ 	.short	0x0a70


	//----- nvinfo : EIATTR_PARAM_CBANK
	.align		4
        /*0870*/ 	.byte	0x04, 0x0a
        /*0872*/ 	.short	(.L_1443 - .L_1442)
	.align		4
.L_1442:
        /*0874*/ 	.word	index@(.nv.constant0._ZN7cutlass13device_kernelIN5flash11enable_sm90INS1_16FlashAttnFwdSm90INS1_25CollectiveMainloopFwdSm90ILi2EN4cute5tupleIJNS5_1CILi1EEES8_S8_EEENS6_IJNS7_ILi192EEENS7_ILi144EEENS7_ILi96EEEEEELi96ENS_6half_tEfNS_4arch4Sm90ELb1ELb0ELb0ELb1ELb0ELb0ELb0ELb0ELb1ELb0ELb0ELb0EEENS1_21CollectiveEpilogueFwdINS6_IJSA_SC_SB_EEES9_SE_SG_Li384ELb1ELb0ELb0ELb0EEENS1_36VarlenDynamicPersistentTileSchedulerILi192ELi144ELi384ELi32ELb0ELb0ELb1ELb1ELb1ELb1EEEEEEEEEvNT_6ParamsE)
        /*0878*/ 	.short	0x0210
        /*087a*/ 	.short	0x0a70


	//----- nvinfo : EIATTR_SW_WAR
	.align		4
.L_1443:
        /*087c*/ 	.byte	0x04, 0x36
        /*087e*/ 	.short	(.L_1445 - .L_1444)
.L_1444:
        /*0880*/ 	.word	0x00000008
.L_1445:


//--------------------- .nv.info._ZN7cutlass13device_kernelIN5flash11enable_sm90INS1_16FlashAttnFwdSm90INS1_25CollectiveMainloopFwdSm90ILi2EN4cute5tupleIJNS5_1CILi1EEES8_S8_EEENS6_IJNS7_ILi192EEENS7_ILi144EEENS7_ILi96EEEEEELi96ENS_6half_tEfNS_4arch4Sm90ELb1ELb0ELb0ELb1ELb0ELb1ELb0ELb0ELb1ELb0ELb0ELb0EEENS1_21CollectiveEpilogueFwdINS6_IJSA_SC_SB_EEES9_SE_SG_Li384ELb1ELb0ELb0ELb0EEENS1_36VarlenDynamicPersistentTileSchedulerILi192ELi144ELi384ELi32ELb0ELb0ELb1ELb1ELb1ELb1EEEEEEEEEvNT_6ParamsE --------------------------
	.section	.nv.info._ZN7cutlass13device_kernelIN5flash11enable_sm90INS1_16FlashAttnFwdSm90INS1_25CollectiveMainloopFwdSm90ILi2EN4cute5tupleIJNS5_1CILi1EEES8_S8_EEENS6_IJNS7_ILi192EEENS7_ILi144EEENS7_ILi96EEEEEELi96ENS_6half_tEfNS_4arch4Sm90ELb1ELb0ELb0ELb1ELb0ELb1ELb0ELb0ELb1ELb0ELb0ELb0EEENS1_21CollectiveEpilogueFwdINS6_IJSA_SC_SB_EEES9_SE_SG_Li384ELb1ELb0ELb0ELb0EEENS1_36VarlenDynamicPersistentTileSchedulerILi192ELi144ELi384ELi32ELb0ELb0ELb1ELb1ELb1ELb1EEEEEEEEEvNT_6ParamsE,"",@"SHT_CUDA_INFO"
	.sectionflags	@""
	.align	4


	//----- nvinfo : EIATTR_CUDA_API_VERSION
	.align		4
        /*0000*/ 	.byte	0x04, 0x37
        /*0002*/ 	.short	(.L_1447 - .L_1446)
.L_1446:
        /*0004*/ 	.word	0x00000082


	//----- nvinfo : EIATTR_KPARAM_INFO
	.align		4
.L_1447:
        /*0008*/ 	.byte	0x04, 0x17
        /*000a*/ 	.short	(.L_1449 - .L_1448)
.L_1448:
        /*000c*/ 	.word	0x00000000
        /*0010*/ 	.short	0x0000
        /*0012*/ 	.short	0x0070
        /*0014*/ 	.byte	0x00, 0xf0, 0x01, 0x28


	//----- nvinfo : EIATTR_SPARSE_MMA_MASK
	.align		4
.L_1449:
        /*0018*/ 	.byte	0x03, 0x50
        /*001a*/ 	.short	0x0000


	//----- nvinfo : EIATTR_MAXREG_COUNT
	.align		4
        /*001c*/ 	.byte	0x03, 0x1b
        /*001e*/ 	.short	0x0080


	//----- nvinfo : EIATTR_NUM_BARRIERS
	.align		4
        /*0020*/ 	.byte	0x02, 0x4c
        /*0022*/ 	.byte	0x10
	.zero		1


	//----- nvinfo : EIATTR_EXTERNS
	.align		4
        /*0024*/ 	.byte	0x04, 0x0f
        /*0026*/ 	.short	(.L_1451 - .L_1450)


	//   ....[0]....
	.align		4
.L_1450:
        /*0028*/ 	.word	index@(__assertfail)


	//----- nvinfo : EIATTR_ANNOTATIONS
	.align		4
.L_1451:
        /*002c*/ 	.byte	0x04, 0x55
        /*002e*/ 	.short	(.L_1453 - .L_1452)


	//   ....[0]....
.L_1452:
        /* <DEDUP_REMOVED lines=101> */


	//----- nvinfo : EIATTR_MERCURY_ISA_VERSION
	.align		4
.L_1453:
        /*0670*/ 	.byte	0x03, 0x5f
        /*0672*/ 	.short	0x0101


	//----- nvinfo : EIATTR_UNUSED_LOAD_BYTE_OFFSET
	.align		4
        /*0674*/ 	.byte	0x04, 0x44
        /*0676*/ 	.short	(.L_1455 - .L_1454)


	//   ....[0]....
.L_1454:
        /*0678*/ 	.word	0x00000b00
        /*067c*/ 	.word	0x0000fff0


	//   ....[1]....
        /*0680*/ 	.word	0x00019c90
        /*0684*/ 	.word	0x0000fff0


	//----- nvinfo : EIATTR_INT_WARP_WIDE_INSTR_OFFSETS
	.align		4
.L_1455:
        /*0688*/ 	.byte	0x04, 0x31
        /*068a*/ 	.short	(.L_1457 - .L_1456)


	//   ....[0]....
.L_1456:
        /*068c*/ 	.word	0x000001c0


	//   ....[1]....
        /*0690*/ 	.word	0x00000200


	//   ....[2]....
        /*0694*/ 	.word	0x00000270


	//   ....[3]....
        /*0698*/ 	.word	0x0001d6e0


	//   ....[4]....
        /*069c*/ 	.word	0x0001d780


	//   ....[5]....
        /*06a0*/ 	.word	0x0001dbe0


	//   ....[6]....
        /*06a4*/ 	.word	0x0001dc10


	//   ....[7]....
        /*06a8*/ 	.word	0x0001dde0


	//   ....[8]....
        /*06ac*/ 	.word	0x0001deb0


	//   ....[9]....
        /*06b0*/ 	.word	0x0001ff10


	//   ....[10]....
        /*06b4*/ 	.word	0x0001ffb0


	//----- nvinfo : EIATTR_COOP_GROUP_MASK_REGIDS
	.align		4
.L_1457:
        /*06b8*/ 	.byte	0x04, 0x29
        /*06ba*/ 	.short	(.L_1459 - .L_1458)


	//   ....[0]....
.L_1458:
        /*06bc*/ 	.word	0xffffffff


	//   ....[1]....
        /*06c0*/ 	.word	0xffffffff


	//   ....[2]....
        /*06c4*/ 	.word	0xffffffff


	//   ....[3]....
        /*06c8*/ 	.word	0xffffffff


	//   ....[4]....
        /*06cc*/ 	.word	0xffffffff


	//   ....[5]....
        /*06d0*/ 	.word	0xffffffff


	//   ....[6]....
        /*06d4*/ 	.word	0xffffffff


	//   ....[7]....
        /*06d8*/ 	.word	0xffffffff


	//   ....[8]....
        /*06dc*/ 	.word	0xffffffff


	//   ....[9]....
        /*06e0*/ 	.word	0xffffffff


	//   ....[10]....
        /*06e4*/ 	.word	0xffffffff


	//   ....[11]....
        /*06e8*/ 	.word	0xffffffff


	//   ....[12]....
        /*06ec*/ 	.word	0xffffffff


	//   ....[13]....
        /*06f0*/ 	.word	0xffffffff


	//   ....[14]....
        /*06f4*/ 	.word	0xffffffff


	//   ....[15]....
        /*06f8*/ 	.word	0xffffffff


	//   ....[16]....
        /*06fc*/ 	.word	0xffffffff


	//   ....[17]....
        /*0700*/ 	.word	0xffffffff


	//   ....[18]....
        /*0704*/ 	.word	0xffffffff


	//   ....[19]....
        /*0708*/ 	.word	0xffffffff


	//   ....[20]....
        /*070c*/ 	.word	0xffffffff


	//   ....[21]....
        /*0710*/ 	.word	0xffffffff


	//   ....[22]....
        /*0714*/ 	.word	0xffffffff


	//   ....[23]....
        /*0718*/ 	.word	0xffffffff


	//   ....[24]....
        /*071c*/ 	.word	0xffffffff


	//   ....[25]....
        /*0720*/ 	.word	0xffffffff


	//   ....[26]....
        /*0724*/ 	.word	0xffffffff


	//   ....[27]....
        /*0728*/ 	.word	0xffffffff


	//   ....[28]....
        /*072c*/ 	.word	0xffffffff


	//   ....[29]....
        /*0730*/ 	.word	0xffffffff


	//   ....[30]....
        /*0734*/ 	.word	0xffffffff


	//   ....[31]....
        /*0738*/ 	.word	0xffffffff


	//   ....[32]....
        /*073c*/ 	.word	0xffffffff


	//   ....[33]....
        /*0740*/ 	.word	0xffffffff


	//   ....[34]....
        /*0744*/ 	.word	0xffffffff


	//   ....[35]....
        /*0748*/ 	.word	0xffffffff


	//   ....[36]....
        /*074c*/ 	.word	0xffffffff


	//   ....[37]....
        /*0750*/ 	.word	0xffffffff


	//   ....[38]....
        /*0754*/ 	.word	0xffffffff


	//   ....[39]....
        /*0758*/ 	.word	0xffffffff


	//   ....[40]....
        /*075c*/ 	.word	0xffffffff


	//   ....[41]....
        /*0760*/ 	.word	0xffffffff


	//   ....[42]....
        /*0764*/ 	.word	0xffffffff


	//   ....[43]....
        /*0768*/ 	.word	0xffffffff


	//   ....[44]....
        /*076c*/ 	.word	0xffffffff


	//   ....[45]....
        /*0770*/ 	.word	0xffffffff


	//   ....[46]....
        /*0774*/ 	.word	0xffffffff


	//   ....[47]....
        /*0778*/ 	.word	0xffffffff


	//   ....[48]....
        /*077c*/ 	.word	0xffffffff


	//   ....[49]....
        /*0780*/ 	.word	0xffffffff


	//   ....[50]....
        /*0784*/ 	.word	0xffffffff


	//   ....[51]....
        /*0788*/ 	.word	0xffffffff


	//   ....[52]....
        /*078c*/ 	.word	0xffffffff


	//   ....[53]....
        /*0790*/ 	.word	0xffffffff


	//   ....[54]....
        /*0794*/ 	.word	0xffffffff


	//   ....[55]....
        /*0798*/ 	.word	0xffffffff


	//   ....[56]....
        /*079c*/ 	.word	0xffffffff


	//   ....[57]....
        /*07a0*/ 	.word	0xffffffff


	//   ....[58]....
        /*07a4*/ 	.word	0xffffffff


	//   ....[59]....
        /*07a8*/ 	.word	0xffffffff


	//   ....[60]....
        /*07ac*/ 	.word	0xffffffff


	//   ....[61]....
        /*07b0*/ 	.word	0x0500000f


	//   ....[62]....
        /*07b4*/ 	.word	0x0500000f


	//   ....[63]....
        /*07b8*/ 	.word	0x0500000f


	//   ....[64]....
        /*07bc*/ 	.word	0x0500000f


	//   ....[65]....
        /*07c0*/ 	.word	0x0500000f


	//   ....[66]....
        /*07c4*/ 	.word	0x0500000f


	//   ....[67]....
        /*07c8*/ 	.word	0x0500000f


	//   ....[68]....
        /*07cc*/ 	.word	0x0500000f


	//   ....[69]....
        /*07d0*/ 	.word	0x0500000f


	//   ....[70]....
        /*07d4*/ 	.word	0x0500000f


	//   ....[71]....
        /*07d8*/ 	.word	0x0500000f


	//   ....[72]....
        /*07dc*/ 	.word	0x0500000f


	//   ....[73]....
        /*07e0*/ 	.word	0x0500000f


	//   ....[74]....
        /*07e4*/ 	.word	0x0500000f


	//   ....[75]....
        /*07e8*/ 	.word	0x0500000f


	//   ....[76]....
        /*07ec*/ 	.word	0x0500000f


	//   ....[77]....
        /*07f0*/ 	.word	0x0500000f


	//   ....[78]....
        /*07f4*/ 	.word	0x0500000f


	//   ....[79]....
        /*07f8*/ 	.word	0x0500000f


	//   ....[80]....
        /*07fc*/ 	.word	0x0500000f


	//   ....[81]....
        /*0800*/ 	.word	0x0500000f


	//   ....[82]....
        /*0804*/ 	.word	0x0500000f


	//   ....[83]....
        /*0808*/ 	.word	0x0500000f


	//   ....[84]....
        /*080c*/ 	.word	0x0500000f


	//   ....[85]....
        /*0810*/ 	.word	0x0500000f


	//   ....[86]....
        /*0814*/ 	.word	0x0500000f


	//   ....[87]....
        /*0818*/ 	.word	0x0500000f


	//   ....[88]....
        /*081c*/ 	.word	0x0500000f


	//   ....[89]....
        /*0820*/ 	.word	0x0500000f


	//----- nvinfo : EIATTR_COOP_GROUP_INSTR_OFFSETS
	.align		4
.L_1459:
        /*0824*/ 	.byte	0x04, 0x28
        /*0826*/ 	.short	(.L_1461 - .L_1460)


	//   ....[0]....
.L_1460:
        /*0828*/ 	.word	0x00000070


	//   ....[1]....
        /*082c*/ 	.word	0x000001d0


	//   ....[2]....
        /*0830*/ 	.word	0x00000220


	//   ....[3]....
        /*0834*/ 	.word	0x00000450


	//   ....[4]....
        /*0838*/ 	.word	0x000005b0


	//   ....[5]....
        /*083c*/ 	.word	0x000006d0


	//   ....[6]....
        /*0840*/ 	.word	0x00000830


	//   ....[7]....
        /*0844*/ 	.word	0x00006fb0


	//   ....[8]....
        /*0848*/ 	.word	0x0000d7b0


	//   ....[9]....
        /*084c*/ 	.word	0x0000d7d0


	//   ....[10]....
        /*0850*/ 	.word	0x0000e070


	//   ....[11]....
        /*0854*/ 	.word	0x0000e0c0


	//   ....[12]....
        /*0858*/ 	.word	0x0000f3d0


	//   ....[13]....
        /*085c*/ 	.word	0x000125e0


	//   ....[14]....
        /*0860*/ 	.word	0x000126a0


	//   ....[15]....
        /*0864*/ 	.word	0x00012ee0


	//   ....[16]....
        /*0868*/ 	.word	0x000133d0


	//   ....[17]....
        /*086c*/ 	.word	0x000147a0


	//   ....[18]....
        /*0870*/ 	.word	0x00017090


	//   ....[19]....
        /*0874*/ 	.word	0x000170b0


	//   ....[20]....
        /*0878*/ 	.word	0x00017660


	//   ....[21]....
        /*087c*/ 	.word	0x00017680


	//   ....[22]....
        /*0880*/ 	.word	0x00018f10


	//   ....[23]....
        /*0884*/ 	.word	0x00019670


	//   ....[24]....
        /*0888*/ 	.word	0x000196a0


	//   ....[25]....
        /*088c*/ 	.word	0x000196e0


	//   ....[26]....
        /*0890*/ 	.word	0x000196f0


	//   ....[27]....
        /*0894*/ 	.word	0x0001b580


	//   ....[28]....
        /*0898*/ 	.word	0x0001b720


	//   ....[29]....
        /*089c*/ 	.word	0x0001b750


	//   ....[30]....
        /*08a0*/ 	.word	0x0001b780


	//   ....[31]....
        /*08a4*/ 	.word	0x0001b7c0


	//   ....[32]....
        /*08a8*/ 	.word	0x0001b810


	//   ....[33]....
        /*08ac*/ 	.word	0x0001b870


	//   ....[34]....
        /*08b0*/ 	.word	0x0001ba40


	//   ....[35]....
        /*08b4*/ 	.word	0x0001baa0


	//   ....[36]....
        /*08b8*/ 	.word	0x0001bae0


	//   ....[37]....
        /*08bc*/ 	.word	0x0001bb20


	//   ....[38]....
        /*08c0*/ 	.word	0x0001bb50


	//   ....[39]....
        /*08c4*/ 	.word	0x0001bb80


	//   ....[40]....
        /*08c8*/ 	.word	0x0001bc30


	//   ....[41]....
        /*08cc*/ 	.word	0x0001bc90


	//   ....[42]....
        /*08d0*/ 	.word	0x0001bd20


	//   ....[43]....
        /*08d4*/ 	.word	0x00020370


	//   ....[44]....
        /*08d8*/ 	.word	0x00020380


	//   ....[45]....
        /*08dc*/ 	.word	0x00020480


	//   ....[46]....
        /*08e0*/ 	.word	0x000204e0


	//   ....[47]....
        /*08e4*/ 	.word	0x00020520


	//   ....[48]....
        /*08e8*/ 	.word	0x00020560


	//   ....[49]....
        /*08ec*/ 	.word	0x00020590


	//   ....[50]....
        /*08f0*/ 	.word	0x000205c0


	//   ....[51]....
        /*08f4*/ 	.word	0x00020740


	//   ....[52]....
        /*08f8*/ 	.word	0x000207a0


	//   ....[53]....
        /*08fc*/ 	.word	0x000207e0


	//   ....[54]....
        /*0900*/ 	.word	0x00020820


	//   ....[55]....
        /*0904*/ 	.word	0x00020850


	//   ....[56]....
        /*0908*/ 	.word	0x00020880


	//   ....[57]....
        /*090c*/ 	.word	0x00020940


	//   ....[58]....
        /*0910*/ 	.word	0x00020960


	//   ....[59]....
        /*0914*/ 	.word	0x000209d0


	//   ....[60]....
        /*0918*/ 	.word	0x00021050


	//   ....[61]....
        /*091c*/ 	.word	0x00021450


	//   ....[62]....
        /*0920*/ 	.word	0x000214f0


	//   ....[63]....
        /*0924*/ 	.word	0x00021590


	//   ....[64]....
        /*0928*/ 	.word	0x00021630


	//   ....[65]....
        /*092c*/ 	.word	0x000216d0


	//   ....[66]....
        /*0930*/ 	.word	0x000217b0


	//   ....[67]....
        /*0934*/ 	.word	0x00021850


	//   ....[68]....
        /*0938*/ 	.word	0x000218f0


	//   ....[69]....
        /*093c*/ 	.word	0x00021990


	//   ....[70]....
        /*0940*/ 	.word	0x00021c90


	//   ....[71]....
        /*0944*/ 	.word	0x00021f70


	//   ....[72]....
        /*0948*/ 	.word	0x00022360


	//   ....[73]....
        /*094c*/ 	.word	0x000223f0


	//   ....[74]....
        /*0950*/ 	.word	0x00022490


	//   ....[75]....
        /*0954*/ 	.word	0x00022540


	//   ....[76]....
        /*0958*/ 	.word	0x000225c0


	//   ....[77]....
        /*095c*/ 	.word	0x00022640


	//   ....[78]....
        /*0960*/ 	.word	0x000226c0


	//   ....[79]....
        /*0964*/ 	.word	0x00022740


	//   ....[80]....
        /*0968*/ 	.word	0x000227d0


	//   ....[81]....
        /*096c*/ 	.word	0x00022880


	//   ....[82]....
        /*0970*/ 	.word	0x00022900


	//   ....[83]....
        /*0974*/ 	.word	0x00022980


	//   ....[84]....
        /*0978*/ 	.word	0x00022a00


	//   ....[85]....
        /*097c*/ 	.word	0x00022a80


	//   ....[86]....
        /*0980*/ 	.word	0x00022af0


	//   ....[87]....
        /*0984*/ 	.word	0x00022b90


	//   ....[88]....
        /*0988*/ 	.word	0x00022c20


	//   ....[89]....
        /*098c*/ 	.word	0x00022d40


	//----- nvinfo : EIATTR_REG_RECONFIG
	.align		4
.L_1461:
        /*0990*/ 	.byte	0x01, 0x54
	.zero		2


	//----- nvinfo : EIATTR_SYSCALL_OFFSETS
	.align		4
        /*0994*/ 	.byte	0x04, 0x46
        /*0996*/ 	.short	(.L_1463 - .L_1462)


	//   ....[0]....
.L_1462:
        /*0998*/ 	.word	0x00001bd0


	//   ....[1]....
        /*099c*/ 	.word	0x00001d20


	//   ....[2]....
        /*09a0*/ 	.word	0x00007180


	//   ....[3]....
        /*09a4*/ 	.word	0x000074c0


	//   ....[4]....
        /*09a8*/ 	.word	0x0001d900


	//   ....[5]....
        /*09ac*/ 	.word	0x0001da30


	//   ....[6]....
        /*09b0*/ 	.word	0x0001db30


	//----- nvinfo : EIATTR_MBARRIER_INSTR_OFFSETS
	.align		4
.L_1463:
        /*09b4*/ 	.byte	0x04, 0x39
        /*09b6*/ 	.short	(.L_1465 - .L_1464)


	//   ....[0]....
.L_1464:
        /*09b8*/ 	.word	0x00000300
        /*09bc*/ 	.word	0x000000ff
        /*09c0*/ 	.word	0x00031c00
        /*09c4*/ 	.short	0x0100
        /*09c6*/ 	.byte	0x08
	.zero		1


	//   ....[1]....
        /*09c8*/ 	.word	0x00000310
        /*09cc*/ 	.word	0x000000ff
        /*09d0*/ 	.word	0x00031c20
        /*09d4*/ 	.short	0x0100
        /*09d6*/ 	.byte	0x08
	.zero		1


	//   ....[2]....
        /*09d8*/ 	.word	0x00000400
        /*09dc*/ 	.word	0x000000ff
        /*09e0*/ 	.word	0x00031c30
        /*09e4*/ 	.short	0x0100
        /*09e6*/ 	.byte	0x08
	.zero		1


	//   ....[3]....
        /*09e8*/ 	.word	0x00000410
        /*09ec*/ 	.word	0x000000ff
        /*09f0*/ 	.word	0x00031c40
        /*09f4*/ 	.short	0x0100
        /*09f6*/ 	.byte	0x08
	.zero		1


	//   ....[4]....
        /*09f8*/ 	.word	0x00000420
        /*09fc*/ 	.word	0x000000ff
        /*0a00*/ 	.word	0x00031c38
        /*0a04*/ 	.short	0x0100
        /*0a06*/ 	.byte	0x08
	.zero		1


	//   ....[5]....
        /*0a08*/ 	.word	0x00000430
        /*0a0c*/ 	.word	0x000000ff
        /*0a10*/ 	.word	0x00031c48
        /*0a14*/ 	.short	0x0100
        /*0a16*/ 	.byte	0x08
	.zero		1


	//   ....[6]....
        /*0a18*/ 	.word	0x00000560
        /*0a1c*/ 	.word	0x000000ff
        /*0a20*/ 	.word	0x00031c50
        /*0a24*/ 	.short	0x0100
        /*0a26*/ 	.byte	0x08
	.zero		1


	//   ....[7]....
        /*0a28*/ 	.word	0x00000570
        /*0a2c*/ 	.word	0x000000ff
        /*0a30*/ 	.word	0x00031c60
        /*0a34*/ 	.short	0x0100
        /*0a36*/ 	.byte	0x08
	.zero		1


	//   ....[8]....
        /*0a38*/ 	.word	0x00000580
        /*0a3c*/ 	.word	0x000000ff
        /*0a40*/ 	.word	0x00031c58
        /*0a44*/ 	.short	0x0100
        /*0a46*/ 	.byte	0x08
	.zero		1


	//   ....[9]....
        /*0a48*/ 	.word	0x00000590
        /*0a4c*/ 	.word	0x000000ff
        /*0a50*/ 	.word	0x00031c68
        /*0a54*/ 	.short	0x0100
        /*0a56*/ 	.byte	0x08
	.zero		1


	//   ....[10]....
        /*0a58*/ 	.word	0x00000680
        /*0a5c*/ 	.word	0x000000ff
        /*0a60*/ 	.word	0x00031c70
        /*0a64*/ 	.short	0x0100
        /*0a66*/ 	.byte	0x06
	.zero		1


	//   ....[11]....
        /*0a68*/ 	.word	0x00000690
        /*0a6c*/ 	.word	0x000000ff
        /*0a70*/ 	.word	0x00031c80
        /*0a74*/ 	.short	0x0100
        /*0a76*/ 	.byte	0x06
	.zero		1


	//   ....[12]....
        /*0a78*/ 	.word	0x000006a0
        /*0a7c*/ 	.word	0x000000ff
        /*0a80*/ 	.word	0x00031c78
        /*0a84*/ 	.short	0x0100
        /*0a86*/ 	.byte	0x06
	.zero		1


	//   ....[13]....
        /*0a88*/ 	.word	0x000006b0
        /*0a8c*/ 	.word	0x000000ff
        /*0a90*/ 	.word	0x00031c88
        /*0a94*/ 	.short	0x0100
        /*0a96*/ 	.byte	0x06
	.zero		1


	//   ....[14]....
        /*0a98*/ 	.word	0x000007e0
        /*0a9c*/ 	.word	0x000000ff
        /*0aa0*/ 	.word	0x00031c90
        /*0aa4*/ 	.short	0x0100
        /*0aa6*/ 	.byte	0x08
	.zero		1


	//   ....[15]....
        /*0aa8*/ 	.word	0x000007f0
        /*0aac*/ 	.word	0x000000ff
        /*0ab0*/ 	.word	0x00031ca0
        /*0ab4*/ 	.short	0x0100
        /*0ab6*/ 	.byte	0x08
	.zero		1


	//   ....[16]....
        /*0ab8*/ 	.word	0x00000800
        /*0abc*/ 	.word	0x000000ff
        /*0ac0*/ 	.word	0x00031c98
        /*0ac4*/ 	.short	0x0100
        /*0ac6*/ 	.byte	0x08
	.zero		1


	//   ....[17]....
        /*0ac8*/ 	.word	0x00000810
        /*0acc*/ 	.word	0x000000ff
        /*0ad0*/ 	.word	0x00031ca8
        /*0ad4*/ 	.short	0x0100
        /*0ad6*/ 	.byte	0x08
	.zero		1


	//   ....[18]....
        /*0ad8*/ 	.word	0x00000940
        /*0adc*/ 	.word	0x000000ff
        /*0ae0*/ 	.word	0x00031cb0
        /*0ae4*/ 	.short	0x0100
        /*0ae6*/ 	.byte	0x08
	.zero		1


	//   ....[19]....
        /*0ae8*/ 	.word	0x00000950
        /*0aec*/ 	.word	0x000000ff
        /*0af0*/ 	.word	0x00031cc0
        /*0af4*/ 	.short	0x0100
        /*0af6*/ 	.byte	0x08
	.zero		1


	//   ....[20]....
        /*0af8*/ 	.word	0x00000960
        /*0afc*/ 	.word	0x000000ff
        /*0b00*/ 	.word	0x00031cb8
        /*0b04*/ 	.short	0x0100
        /*0b06*/ 	.byte	0x08
	.zero		1


	//   ....[21]....
        /*0b08*/ 	.word	0x00000970
        /*0b0c*/ 	.word	0x000000ff
        /*0b10*/ 	.word	0x00031cc8
        /*0b14*/ 	.short	0x0100
        /*0b16*/ 	.byte	0x08
	.zero		1


	//   ....[22]....
        /*0b18*/ 	.word	0x000031e0
        /*0b1c*/ 	.word	0x0000000f
        /*0b20*/ 	.word	0x00031c90
        /*0b24*/ 	.short	0x010a
        /*0b26*/ 	.byte	0x3f
	.zero		1


	//   ....[23]....
        /*0b28*/ 	.word	0x00004c80
        /*0b2c*/ 	.word	0x0000000f
        /*0b30*/ 	.word	0x00031c90
        /*0b34*/ 	.short	0x010a
        /*0b36*/ 	.byte	0x3f
	.zero		1


	//   ....[24]....
        /*0b38*/ 	.word	0x00006660
        /*0b3c*/ 	.word	0x0000000f
        /*0b40*/ 	.word	0x00031c90
        /*0b44*/ 	.short	0x010a
        /*0b46*/ 	.byte	0x3f
	.zero		1


	//   ....[25]....
        /*0b48*/ 	.word	0x000068d0
        /*0b4c*/ 	.word	0x0000001c
        /*0b50*/ 	.word	0x00000000
        /*0b54*/ 	.short	0x0101
        /*0b56*/ 	.byte	0x3f
	.zero		1


	//   ....[26]....
        /*0b58*/ 	.word	0x00006910
        /*0b5c*/ 	.word	0x0000000f
        /*0b60*/ 	.word	0x00031cb0
        /*0b64*/ 	.short	0x010a
        /*0b66*/ 	.byte	0x3f
	.zero		1


	//   ....[27]....
        /*0b68*/ 	.word	0x00006c70
        /*0b6c*/ 	.word	0x0000000f
        /*0b70*/ 	.word	0x00000000
        /*0b74*/ 	.short	0x0101
        /*0b76*/ 	.byte	0x3f
	.zero		1


	//   ....[28]....
        /*0b78*/ 	.word	0x00007220
        /*0b7c*/ 	.word	0x00000016
        /*0b80*/ 	.word	0x00031c00
        /*0b84*/ 	.short	0x010a
        /*0b86*/ 	.byte	0x3f
	.zero		1


	//   ....[29]....
        /*0b88*/ 	.word	0x00007270
        /*0b8c*/ 	.word	0x00000016
        /*0b90*/ 	.word	0x00031c00
        /*0b94*/ 	.short	0x010a
        /*0b96*/ 	.byte	0x3f
	.zero		1


	//   ....[30]....
        /*0b98*/ 	.word	0x00007de0
        /*0b9c*/ 	.word	0x00000016
        /*0ba0*/ 	.word	0x00031c00
        /*0ba4*/ 	.short	0x010a
        /*0ba6*/ 	.byte	0x3f
	.zero		1


	//   ....[31]....
        /*0ba8*/ 	.word	0x00009910
        /*0bac*/ 	.word	0x00000016
        /*0bb0*/ 	.word	0x00031c00
        /*0bb4*/ 	.short	0x010a
        /*0bb6*/ 	.byte	0x3f
	.zero		1


	//   ....[32]....
        /*0bb8*/ 	.word	0x0000b000
        /*0bbc*/ 	.word	0x00000015
        /*0bc0*/ 	.word	0x00031c30
        /*0bc4*/ 	.short	0x010a
        /*0bc6*/ 	.byte	0x3f
	.zero		1


	//   ....[33]....
        /*0bc8*/ 	.word	0x0000b0d0
        /*0bcc*/ 	.word	0x00000015
        /*0bd0*/ 	.word	0x00031c30
        /*0bd4*/ 	.short	0x010a
        /*0bd6*/ 	.byte	0x3f
	.zero		1


	//   ....[34]....
        /*0bd8*/ 	.word	0x0000e470
        /*0bdc*/ 	.word	0x00000010
        /*0be0*/ 	.word	0x00000000
        /*0be4*/ 	.short	0x0101
        /*0be6*/ 	.byte	0x3f
	.zero		1


	//   ....[35]....
        /*0be8*/ 	.word	0x0000f6a0
        /*0bec*/ 	.word	0x00000000
        /*0bf0*/ 	.word	0x00031c30
        /*0bf4*/ 	.short	0x010a
        /*0bf6*/ 	.byte	0x3f
	.zero		1


	//   ....[36]....
        /*0bf8*/ 	.word	0x0000f6f0
        /*0bfc*/ 	.word	0x00000000
        /*0c00*/ 	.word	0x00031c30
        /*0c04*/ 	.short	0x010a
        /*0c06*/ 	.byte	0x3f
	.zero		1


	//   ....[37]....
        /*0c08*/ 	.word	0x00011b00
        /*0c0c*/ 	.word	0x0000000e
        /*0c10*/ 	.word	0x00031c50
        /*0c14*/ 	.short	0x010a
        /*0c16*/ 	.byte	0x3f
	.zero		1


	//   ....[38]....
        /*0c18*/ 	.word	0x00011b50
        /*0c1c*/ 	.word	0x0000000e
        /*0c20*/ 	.word	0x00031c50
        /*0c24*/ 	.short	0x010a
        /*0c26*/ 	.byte	0x3f
	.zero		1


	//   ....[39]....
        /*0c28*/ 	.word	0x00013590
        /*0c2c*/ 	.word	0x0000000f
        /*0c30*/ 	.word	0x00000000
        /*0c34*/ 	.short	0x0101
        /*0c36*/ 	.byte	0x3f
	.zero		1


	//   ....[40]....
        /*0c38*/ 	.word	0x000136a0
        /*0c3c*/ 	.word	0x00000011
        /*0c40*/ 	.word	0x00000000
        /*0c44*/ 	.short	0x0101
        /*0c46*/ 	.byte	0x3f
	.zero		1


	//   ....[41]....
        /*0c48*/ 	.word	0x00014910
        /*0c4c*/ 	.word	0x00000000
        /*0c50*/ 	.word	0x00031c30
        /*0c54*/ 	.short	0x010a
        /*0c56*/ 	.byte	0x3f
	.zero		1


	//   ....[42]....
        /*0c58*/ 	.word	0x00014960
        /*0c5c*/ 	.word	0x00000000
        /*0c60*/ 	.word	0x00031c30
        /*0c64*/ 	.short	0x010a
        /*0c66*/ 	.byte	0x3f
	.zero		1


	//   ....[43]....
        /*0c68*/ 	.word	0x00016d90
        /*0c6c*/ 	.word	0x0000000e
        /*0c70*/ 	.word	0x00031c50
        /*0c74*/ 	.short	0x010a
        /*0c76*/ 	.byte	0x3f
	.zero		1


	//   ....[44]....
        /*0c78*/ 	.word	0x00016de0
        /*0c7c*/ 	.word	0x0000000e
        /*0c80*/ 	.word	0x00031c50
        /*0c84*/ 	.short	0x010a
        /*0c86*/ 	.byte	0x3f
	.zero		1


	//   ....[45]....
        /*0c88*/ 	.word	0x00018080
        /*0c8c*/ 	.word	0x0000004a
        /*0c90*/ 	.word	0x00000000
        /*0c94*/ 	.short	0x0101
        /*0c96*/ 	.byte	0x3f
	.zero		1


	//   ....[46]....
        /*0c98*/ 	.word	0x000180e0
        /*0c9c*/ 	.word	0x00000049
        /*0ca0*/ 	.word	0x00000000
        /*0ca4*/ 	.short	0x0101
        /*0ca6*/ 	.byte	0x3f
	.zero		1


	//   ....[47]....
        /*0ca8*/ 	.word	0x00018fa0
        /*0cac*/ 	.word	0x00000009
        /*0cb0*/ 	.word	0x00031c50
        /*0cb4*/ 	.short	0x010a
        /*0cb6*/ 	.byte	0x3f
	.zero		1


	//   ....[48]....
        /*0cb8*/ 	.word	0x00019050
        /*0cbc*/ 	.word	0x00000009
        /*0cc0*/ 	.word	0x00031c50
        /*0cc4*/ 	.short	0x010a
        /*0cc6*/ 	.byte	0x3f
	.zero		1


	//   ....[49]....
        /*0cc8*/ 	.word	0x00019a50
        /*0ccc*/ 	.word	0x00000004
        /*0cd0*/ 	.word	0x00000000
        /*0cd4*/ 	.short	0x0101
        /*0cd6*/ 	.byte	0x3f
	.zero		1


	//   ....[50]....
        /*0cd8*/ 	.word	0x0001a980
        /*0cdc*/ 	.word	0x00000020
        /*0ce0*/ 	.word	0x00000000
        /*0ce4*/ 	.short	0x0101
        /*0ce6*/ 	.byte	0x3f
	.zero		1


	//   ....[51]....
        /*0ce8*/ 	.word	0x0001cbb0
        /*0cec*/ 	.word	0x00000006
        /*0cf0*/ 	.word	0x00031c20
        /*0cf4*/ 	.short	0x010a
        /*0cf6*/ 	.byte	0x3f
	.zero		1


	//   ....[52]....
        /*0cf8*/ 	.word	0x0001cc20
        /*0cfc*/ 	.word	0x00000005
        /*0d00*/ 	.word	0x00031ca0
        /*0d04*/ 	.short	0x010a
        /*0d06*/ 	.byte	0x3f
	.zero		1


	//   ....[53]....
        /*0d08*/ 	.word	0x0001ce70
        /*0d0c*/ 	.word	0x00000005
        /*0d10*/ 	.word	0x00031cc0
        /*0d14*/ 	.short	0x010a
        /*0d16*/ 	.byte	0x3f
	.zero		1


	//   ....[54]....
        /*0d18*/ 	.word	0x0001d160
        /*0d1c*/ 	.word	0x0000000a
        /*0d20*/ 	.word	0x00031ca0
        /*0d24*/ 	.short	0x010a
        /*0d26*/ 	.byte	0x3f
	.zero		1


	//   ....[55]....
        /*0d28*/ 	.word	0x0001d3a0
        /*0d2c*/ 	.word	0x0000000a
        /*0d30*/ 	.word	0x00031cc0
        /*0d34*/ 	.short	0x010a
        /*0d36*/ 	.byte	0x3f
	.zero		1


	//   ....[56]....
        /*0d38*/ 	.word	0x0001e1b0
        /*0d3c*/ 	.word	0x00000005
        /*0d40*/ 	.word	0x00031c40
        /*0d44*/ 	.short	0x010a
        /*0d46*/ 	.byte	0x3f
	.zero		1


	//   ....[57]....
        /*0d48*/ 	.word	0x0001e6c0
        /*0d4c*/ 	.word	0x0000001c
        /*0d50*/ 	.word	0x00031c20
        /*0d54*/ 	.short	0x010a
        /*0d56*/ 	.byte	0x3f
	.zero		1


	//   ....[58]....
        /*0d58*/ 	.word	0x0001e9a0
        /*0d5c*/ 	.word	0x00000003
        /*0d60*/ 	.word	0x00031c40
        /*0d64*/ 	.short	0x010a
        /*0d66*/ 	.byte	0x3f
	.zero		1


	//   ....[59]....
        /*0d68*/ 	.word	0x0001ec20
        /*0d6c*/ 	.word	0x00000002
        /*0d70*/ 	.word	0x00031c60
        /*0d74*/ 	.short	0x010a
        /*0d76*/ 	.byte	0x3f
	.zero		1


	//   ....[60]....
        /*0d78*/ 	.word	0x0001f1a0
        /*0d7c*/ 	.word	0x00000003
        /*0d80*/ 	.word	0x00031c40
        /*0d84*/ 	.short	0x010a
        /*0d86*/ 	.byte	0x3f
	.zero		1


	//   ....[61]....
        /*0d88*/ 	.word	0x0001f420
        /*0d8c*/ 	.word	0x00000003
        /*0d90*/ 	.word	0x00031c60
        /*0d94*/ 	.short	0x010a
        /*0d96*/ 	.byte	0x3f
	.zero		1


	//   ....[62]....
        /*0d98*/ 	.word	0x0001f920
        /*0d9c*/ 	.word	0x00000002
        /*0da0*/ 	.word	0x00031c40
        /*0da4*/ 	.short	0x010a
        /*0da6*/ 	.byte	0x3f
	.zero		1


	//   ....[63]....
        /*0da8*/ 	.word	0x0001fba0
        /*0dac*/ 	.word	0x00000002
        /*0db0*/ 	.word	0x00031c60
        /*0db4*/ 	.short	0x010a
        /*0db6*/ 	.byte	0x3f
	.zero		1


	//   ....[64]....
        /*0db8*/ 	.word	0x00020020
        /*0dbc*/ 	.word	0x00000003
        /*0dc0*/ 	.word	0x00031c60
        /*0dc4*/ 	.short	0x010a
        /*0dc6*/ 	.byte	0x3f
	.zero		1


	//   ....[65]....
        /*0dc8*/ 	.word	0x00020fd0
        /*0dcc*/ 	.word	0x00000009
        /*0dd0*/ 	.word	0x00031c20
        /*0dd4*/ 	.short	0x010a
        /*0dd6*/ 	.byte	0x3f
	.zero		1


	//   ....[66]....
        /*0dd8*/ 	.word	0x00021160
        /*0ddc*/ 	.word	0x00000007
        /*0de0*/ 	.word	0x00000000
        /*0de4*/ 	.short	0x010a
        /*0de6*/ 	.byte	0x3f
	.zero		1


	//   ....[67]....
        /*0de8*/ 	.word	0x000211d0
        /*0dec*/ 	.word	0x00000003
        /*0df0*/ 	.word	0x00000000
        /*0df4*/ 	.short	0x010a
        /*0df6*/ 	.byte	0x3f
	.zero		1


	//   ....[68]....
        /*0df8*/ 	.word	0x00021230
        /*0dfc*/ 	.word	0x00000005
        /*0e00*/ 	.word	0x00000000
        /*0e04*/ 	.short	0x010a
        /*0e06*/ 	.byte	0x3f
	.zero		1


	//   ....[69]....
        /*0e08*/ 	.word	0x00021260
        /*0e0c*/ 	.word	0x00000003
        /*0e10*/ 	.word	0x00000000
        /*0e14*/ 	.short	0x010a
        /*0e16*/ 	.byte	0x3f
	.zero		1


	//   ....[70]....
        /*0e18*/ 	.word	0x000212c0
        /*0e1c*/ 	.word	0x0000000f
        /*0e20*/ 	.word	0x00031c90
        /*0e24*/ 	.short	0x010a
        /*0e26*/ 	.byte	0x3f
	.zero		1


	//   ....[71]....
        /*0e28*/ 	.word	0x00021310
        /*0e2c*/ 	.word	0x0000000f
        /*0e30*/ 	.word	0x00031c90
        /*0e34*/ 	.short	0x010a
        /*0e36*/ 	.byte	0x3f
	.zero		1


	//   ....[72]....
        /*0e38*/ 	.word	0x00021360
        /*0e3c*/ 	.word	0x0000000f
        /*0e40*/ 	.word	0x00031c90
        /*0e44*/ 	.short	0x010a
        /*0e46*/ 	.byte	0x3f
	.zero		1


	//   ....[73]....
        /*0e48*/ 	.word	0x000213b0
        /*0e4c*/ 	.word	0x0000000f
        /*0e50*/ 	.word	0x00031cb0
        /*0e54*/ 	.short	0x010a
        /*0e56*/ 	.byte	0x3f
	.zero		1


	//   ....[74]....
        /*0e58*/ 	.word	0x00021710
        /*0e5c*/ 	.word	0x00000016
        /*0e60*/ 	.word	0x00031c00
        /*0e64*/ 	.short	0x010a
        /*0e66*/ 	.byte	0x3f
	.zero		1


	//   ....[75]....
        /*0e68*/ 	.word	0x000219d0
        /*0e6c*/ 	.word	0x00000016
        /*0e70*/ 	.word	0x00031c00
        /*0e74*/ 	.short	0x010a
        /*0e76*/ 	.byte	0x3f
	.zero		1


	//   ....[76]....
        /*0e78*/ 	.word	0x00021a20
        /*0e7c*/ 	.word	0x00000015
        /*0e80*/ 	.word	0x00031c30
        /*0e84*/ 	.short	0x010a
        /*0e86*/ 	.byte	0x3f
	.zero		1


	//   ....[77]....
        /*0e88*/ 	.word	0x00021a70
        /*0e8c*/ 	.word	0x00000000
        /*0e90*/ 	.word	0x00031c30
        /*0e94*/ 	.short	0x010a
        /*0e96*/ 	.byte	0x3f
	.zero		1


	//   ....[78]....
        /*0e98*/ 	.word	0x00021ac0
        /*0e9c*/ 	.word	0x0000000e
        /*0ea0*/ 	.word	0x00031c50
        /*0ea4*/ 	.short	0x010a
        /*0ea6*/ 	.byte	0x3f
	.zero		1


	//   ....[79]....
        /*0ea8*/ 	.word	0x00021b10
        /*0eac*/ 	.word	0x00000000
        /*0eb0*/ 	.word	0x00031c30
        /*0eb4*/ 	.short	0x010a
        /*0eb6*/ 	.byte	0x3f
	.zero		1


	//   ....[80]....
        /*0eb8*/ 	.word	0x00021b60
        /*0ebc*/ 	.word	0x0000000e
        /*0ec0*/ 	.word	0x00031c50
        /*0ec4*/ 	.short	0x010a
        /*0ec6*/ 	.byte	0x3f
	.zero		1


	//   ....[81]....
        /*0ec8*/ 	.word	0x00021bb0
        /*0ecc*/ 	.word	0x00000009
        /*0ed0*/ 	.word	0x00031c50
        /*0ed4*/ 	.short	0x010a
        /*0ed6*/ 	.byte	0x3f
	.zero		1


	//   ....[82]....
        /*0ed8*/ 	.word	0x00021d50
        /*0edc*/ 	.word	0x00000006
        /*0ee0*/ 	.word	0x00031c20
        /*0ee4*/ 	.short	0x010a
        /*0ee6*/ 	.byte	0x3f
	.zero		1


	//   ....[83]....
        /*0ee8*/ 	.word	0x00021da0
        /*0eec*/ 	.word	0x00000005
        /*0ef0*/ 	.word	0x00031ca0
        /*0ef4*/ 	.short	0x010a
        /*0ef6*/ 	.byte	0x3f
	.zero		1


	//   ....[84]....
        /*0ef8*/ 	.word	0x00021df0
        /*0efc*/ 	.word	0x00000005
        /*0f00*/ 	.word	0x00031cc0
        /*0f04*/ 	.short	0x010a
        /*0f06*/ 	.byte	0x3f
	.zero		1


	//   ....[85]....
        /*0f08*/ 	.word	0x00021e40
        /*0f0c*/ 	.word	0x0000000a
        /*0f10*/ 	.word	0x00031ca0
        /*0f14*/ 	.short	0x010a
        /*0f16*/ 	.byte	0x3f
	.zero		1


	//   ....[86]....
        /*0f18*/ 	.word	0x00021e90
        /*0f1c*/ 	.word	0x0000000a
        /*0f20*/ 	.word	0x00031cc0
        /*0f24*/ 	.short	0x010a
        /*0f26*/ 	.byte	0x3f
	.zero		1


	//   ....[87]....
        /*0f28*/ 	.word	0x00022030
        /*0f2c*/ 	.word	0x00000005
        /*0f30*/ 	.word	0x00031c40
        /*0f34*/ 	.short	0x010a
        /*0f36*/ 	.byte	0x3f
	.zero		1


	//   ....[88]....
        /*0f38*/ 	.word	0x00022080
        /*0f3c*/ 	.word	0x0000001c
        /*0f40*/ 	.word	0x00031c20
        /*0f44*/ 	.short	0x010a
        /*0f46*/ 	.byte	0x3f
	.zero		1


	//   ....[89]....
        /*0f48*/ 	.word	0x000220d0
        /*0f4c*/ 	.word	0x00000003
        /*0f50*/ 	.word	0x00031c40
        /*0f54*/ 	.short	0x010a
        /*0f56*/ 	.byte	0x3f
	.zero		1


	//   ....[90]....
        /*0f58*/ 	.word	0x00022120
        /*0f5c*/ 	.word	0x00000002
        /*0f60*/ 	.word	0x00031c60
        /*0f64*/ 	.short	0x010a
        /*0f66*/ 	.byte	0x3f
	.zero		1


	//   ....[91]....
        /*0f68*/ 	.word	0x00022170
        /*0f6c*/ 	.word	0x00000003
        /*0f70*/ 	.word	0x00031c40
        /*0f74*/ 	.short	0x010a
        /*0f76*/ 	.byte	0x3f
	.zero		1


	//   ....[92]....
        /*0f78*/ 	.word	0x000221c0
        /*0f7c*/ 	.word	0x00000003
        /*0f80*/ 	.word	0x00031c60
        /*0f84*/ 	.short	0x010a
        /*0f86*/ 	.byte	0x3f
	.zero		1


	//   ....[93]....
        /*0f88*/ 	.word	0x00022210
        /*0f8c*/ 	.word	0x00000002
        /*0f90*/ 	.word	0x00031c40
        /*0f94*/ 	.short	0x010a
        /*0f96*/ 	.byte	0x3f
	.zero		1


	//   ....[94]....
        /*0f98*/ 	.word	0x00022260
        /*0f9c*/ 	.word	0x00000002
        /*0fa0*/ 	.word	0x00031c60
        /*0fa4*/ 	.short	0x010a
        /*0fa6*/ 	.byte	0x3f
	.zero		1


	//   ....[95]....
        /*0fa8*/ 	.word	0x000222b0
        /*0fac*/ 	.word	0x00000003
        /*0fb0*/ 	.word	0x00031c60
        /*0fb4*/ 	.short	0x010a
        /*0fb6*/ 	.byte	0x3f
	.zero		1


	//   ....[96]....
        /*0fb8*/ 	.word	0x00022c60
        /*0fbc*/ 	.word	0x00000009
        /*0fc0*/ 	.word	0x00031c20
        /*0fc4*/ 	.short	0x010a
        /*0fc6*/ 	.byte	0x3f
	.zero		1


	//   ....[97]....
        /*0fc8*/ 	.word	0x00022e00
        /*0fcc*/ 	.word	0x00000007
        /*0fd0*/ 	.word	0x00000000
        /*0fd4*/ 	.short	0x010a
        /*0fd6*/ 	.byte	0x3f
	.zero		1


	//   ....[98]....
        /*0fd8*/ 	.word	0x00022e50
        /*0fdc*/ 	.word	0x00000003
        /*0fe0*/ 	.word	0x00000000
        /*0fe4*/ 	.short	0x010a
        /*0fe6*/ 	.byte	0x3f
	.zero		1


	//   ....[99]....
        /*0fe8*/ 	.word	0x00022ea0
        /*0fec*/ 	.word	0x00000005
        /*0ff0*/ 	.word	0x00000000
        /*0ff4*/ 	.short	0x010a
        /*0ff6*/ 	.byte	0x3f
	.zero		1


	//----- nvinfo : EIATTR_NUM_MBARRIERS
	.align		4
.L_1465:
        /*0ff8*/ 	.byte	0x03, 0x38
        /*0ffa*/ 	.short	0x0016


	//----- nvinfo : EIATTR_EXIT_INSTR_OFFSETS
	.align		4
        /*0ffc*/ 	.byte	0x04, 0x1c
        /*0ffe*/ 	.short	(.L_1467 - .L_1466)


	//   ....[0]....
.L_1466:
        /*1000*/ 	.word	0x000212b0


	//----- nvinfo : EIATTR_MAX_THREADS
	.align		4
.L_1467:
        /*1004*/ 	.byte	0x04, 0x05
        /*1006*/ 	.short	(.L_1469 - .L_1468)
.L_1468:
        /*1008*/ 	.word	0x00000200
        /*100c*/ 	.word	0x00000001
        /*1010*/ 	.word	0x00000001


	//----- nvinfo : EIATTR_CRS_STACK_SIZE
	.align		4
.L_1469:
        /*1014*/ 	.byte	0x04, 0x1e
        /*1016*/ 	.short	(.L_1471 - .L_1470)
.L_1470:
        /*1018*/ 	.word	0x00000000


	//----- nvinfo : EIATTR_CBANK_PARAM_SIZE
	.align		4
.L_1471:
        /*101c*/ 	.byte	0x03, 0x19
        /*101e*/ 	.short	0x0a70


	//----- nvinfo : EIATTR_PARAM_CBANK
	.align		4
        /*1020*/ 	.byte	0x04, 0x0a
        /*1022*/ 	.short	(.L_1473 - .L_1472)
	.align		4
.L_1472:
        /*1024*/ 	.word	index@(.nv.constant0._ZN7cutlass13device_kernelIN5flash11enable_sm90INS1_16FlashAttnFwdSm90INS1_25CollectiveMainloopFwdSm90ILi2EN4cute5tupleIJNS5_1CILi1EEES8_S8_EEENS6_IJNS7_ILi192EEENS7_ILi144EEENS7_ILi96EEEEEELi96ENS_6half_tEfNS_4arch4Sm90ELb1ELb0ELb0ELb1ELb0ELb1ELb0ELb0ELb1ELb0ELb0ELb0EEENS1_21CollectiveEpilogueFwdINS6_IJSA_SC_SB_EEES9_SE_SG_Li384ELb1ELb0ELb0ELb0EEENS1_36VarlenDynamicPersistentTileSchedulerILi192ELi144ELi384ELi32ELb0ELb0ELb1ELb1ELb1ELb1EEEEEEEEEvNT_6ParamsE)
        /*1028*/ 	.short	0x0210
        /*102a*/ 	.short	0x0a70


	//----- nvinfo : EIATTR_SW_WAR
	.align		4
.L_1473:
        /*102c*/ 	.byte	0x04, 0x36
        /*102e*/ 	.short	(.L_1475 - .L_1474)
.L_1474:
        /*1030*/ 	.word	0x00000008
.L_1475:


//--------------------- .nv.info._ZN7cutlass13device_kernelIN5flash11enable_sm90INS1_16FlashAttnFwdSm90INS1_25CollectiveMainloopFwdSm90ILi2EN4cute5tupleIJNS5_1CILi1EEES8_S8_EEENS6_IJNS7_ILi192EEESA_NS7_ILi64EEEEEELi64ENS_6half_tEfNS_4arch4Sm90ELb0ELb0ELb0ELb0ELb0ELb0ELb0ELb0ELb1ELb0ELb0ELb0EEENS1_21CollectiveEpilogueFwdINS6_IJSA_SB_SA_EEES9_SD_SF_Li384ELb0ELb0ELb0ELb0EEENS1_29StaticPersistentTileSchedulerILb0EEEEEEEEEvNT_6ParamsE --------------------------
	.section	.nv.info._ZN7cutlass13device_kernelIN5flash11enable_sm90INS1_16FlashAttnFwdSm90INS1_25CollectiveMainloopFwdSm90ILi2EN4cute5tupleIJNS5_1CILi1EEES8_S8_EEENS6_IJNS7_ILi192EEESA_NS7_ILi64EEEEEELi64ENS_6half_tEfNS_4arch4Sm90ELb0ELb0ELb0ELb0ELb0ELb0ELb0ELb0ELb1ELb0ELb0ELb0EEENS1_21CollectiveEpilogueFwdINS6_IJSA_SB_SA_EEES9_SD_SF_Li384ELb0ELb0ELb0ELb0EEENS1_29StaticPersistentTileSchedulerILb0EEEEEEEEEvNT_6ParamsE,"",@"SHT_CUDA_INFO"
	.sectionflags	@""
	.align	4


	//----- nvinfo : EIATTR_CUDA_API_VERSION
	.align		4
        /*0000*/ 	.byte	0x04, 0x37
        /*0002*/ 	.short	(.L_1477 - .L_1476)
.L_1476:
        /*0004*/ 	.word	0x00000082


	//----- nvinfo : EIATTR_KPARAM_INFO
	.align		4
.L_1477:
        /*0008*/ 	.byte	0x04, 0x17
        /*000a*/ 	.short	(.L_1479 - .L_1478)
.L_1478:
        /*000c*/ 	.word	0x00000000
        /*0010*/ 	.short	0x0000
        /*0012*/ 	.short	0x0070
        /*0014*/ 	.byte	0x00, 0xf0, 0x01, 0x2e


	//----- nvinfo : EIATTR_SPARSE_MMA_MASK
	.align		4
.L_1479:
        /*0018*/ 	.byte	0x03, 0x50
        /*001a*/ 	.short	0x0000


	//----- nvinfo : EIATTR_MAXREG_COUNT
	.align		4
        /*001c*/ 	.byte	0x03, 0x1b
        /*001e*/ 	.short	0x0080


	//----- nvinfo : EIATTR_NUM_BARRIERS
	.align		4
        /*0020*/ 	.byte	0x02, 0x4c
        /*0022*/ 	.byte	0x10
	.zero		1


	//----- nvinfo : EIATTR_EXTERNS
	.align		4
        /*0024*/ 	.byte	0x04, 0x0f
        /*0026*/ 	.short	(.L_1481 - .L_1480)


	//   ....[0]....
	.align		4
.L_1480:
        /*0028*/ 	.word	index@(__assertfail)


	//----- nvinfo : EIATTR_ANNOTATIONS
	.align		4
.L_1481:
        /*002c*/ 	.byte	0x04, 0x55
        /*002e*/ 	.short	(.L_1483 - .L_1482)


	//   ....[0]....
.L_1482:
        /* <DEDUP_REMOVED lines=8> */


	//----- nvinfo : EIATTR_MERCURY_ISA_VERSION
	.align		4
.L_1483:
        /*0098*/ 	.byte	0x03, 0x5f
        /*009a*/ 	.short	0x0101


	//----- nvinfo : EIATTR_INT_WARP_WIDE_INSTR_OFFSETS
	.align		4
        /*009c*/ 	.byte	0x04, 0x31
        /*009e*/ 	.short	(.L_1485 - .L_1484)


	//   ....[0]....
.L_1484:
        /*00a0*/ 	.word	0x00000180


	//   ....[1]....
        /*00a4*/ 	.word	0x000001c0


	//   ....[2]....
        /*00a8*/ 	.word	0x00000250


	//   ....[3]....
        /*00ac*/ 	.word	0x000083e0


	//   ....[4]....
        /*00b0*/ 	.word	0x00008460


	//----- nvinfo : EIATTR_COOP_GROUP_MASK_REGIDS
	.align		4
.L_1485:
        /*00b4*/ 	.byte	0x04, 0x29
        /*00b6*/ 	.short	(.L_1487 - .L_1486)


	//   ....[0]....
.L_1486:
        /*00b8*/ 	.word	0xffffffff


	//   ....[1]....
        /*00bc*/ 	.word	0xffffffff


	//   ....[2]....
        /*00c0*/ 	.word	0xffffffff


	//   ....[3]....
        /*00c4*/ 	.word	0xffffffff


	//   ....[4]....
        /*00c8*/ 	.word	0xffffffff


	//   ....[5]....
        /*00cc*/ 	.word	0xffffffff


	//   ....[6]....
        /*00d0*/ 	.word	0xffffffff


	//   ....[7]....
        /*00d4*/ 	.word	0xffffffff


	//   ....[8]....
        /*00d8*/ 	.word	0xffffffff


	//   ....[9]....
        /*00dc*/ 	.word	0xffffffff


	//   ....[10]....
        /*00e0*/ 	.word	0xffffffff


	//   ....[11]....
        /*00e4*/ 	.word	0xffffffff


	//   ....[12]....
        /*00e8*/ 	.word	0xffffffff


	//   ....[13]....
        /*00ec*/ 	.word	0xffffffff


	//   ....[14]....
        /*00f0*/ 	.word	0xffffffff


	//   ....[15]....
        /*00f4*/ 	.word	0xffffffff


	//   ....[16]....
        /*00f8*/ 	.word	0xffffffff


	//   ....[17]....
        /*00fc*/ 	.word	0xffffffff


	//   ....[18]....
        /*0100*/ 	.word	0xffffffff


	//   ....[19]....
        /*0104*/ 	.word	0xffffffff


	//   ....[20]....
        /*0108*/ 	.word	0xffffffff


	//   ....[21]....
        /*010c*/ 	.word	0xffffffff


	//   ....[22]....
        /*0110*/ 	.word	0xffffffff


	//   ....[23]....
        /*0114*/ 	.word	0xffffffff


	//   ....[24]....
        /*0118*/ 	.word	0xffffffff


	//   ....[25]....
        /*011c*/ 	.word	0x0500000f


	//   ....[26]....
        /*0120*/ 	.word	0x0500000f


	//----- nvinfo : EIATTR_COOP_GROUP_INSTR_OFFSETS
	.align		4
.L_1487:
        /*0124*/ 	.byte	0x04, 0x28
        /*0126*/ 	.short	(.L_1489 - .L_1488)


	//   ....[0]....
.L_1488:
        /*0128*/ 	.word	0x00000060


	//   ....[1]....
        /*012c*/ 	.word	0x00000190


	//   ....[2]....
        /*0130*/ 	.word	0x00000230


	//   ....[3]....
        /*0134*/ 	.word	0x000003c0


	//   ....[4]....
        /*0138*/ 	.word	0x00000520


	//   ....[5]....
        /*013c*/ 	.word	0x00000640


	//   ....[6]....
        /*0140*/ 	.word	0x000007a0


	//   ....[7]....
        /*0144*/ 	.word	0x00001100


	//   ....[8]....
        /*0148*/ 	.word	0x000024c0


	//   ....[9]....
        /*014c*/ 	.word	0x000025c0


	//   ....[10]....
        /*0150*/ 	.word	0x00002a80


	//   ....[11]....
        /*0154*/ 	.word	0x00002ba0


	//   ....[12]....
        /*0158*/ 	.word	0x00003f30


	//   ....[13]....
        /*015c*/ 	.word	0x00004920


	//   ....[14]....
        /*0160*/ 	.word	0x00004960


	//   ....[15]....
        /*0164*/ 	.word	0x00005440


	//   ....[16]....
        /*0168*/ 	.word	0x00005510


	//   ....[17]....
        /*016c*/ 	.word	0x00006a80


	//   ....[18]....
        /*0170*/ 	.word	0x00006be0


	//   ....[19]....
        /*0174*/ 	.word	0x00006c20


	//   ....[20]....
        /*0178*/ 	.word	0x00006db0


	//   ....[21]....
        /*017c*/ 	.word	0x00006df0


	//   ....[22]....
        /*0180*/ 	.word	0x00007930


	//   ....[23]....
        /*0184*/ 	.word	0x00007cc0


	//   ....[24]....
        /*0188*/ 	.word	0x00009fa0


	//   ....[25]....
        /*018c*/ 	.word	0x0000a480


	//   ....[26]....
        /*0190*/ 	.word	0x0000a8f0


	//----- nvinfo : EIATTR_REG_RECONFIG
	.align		4
.L_1489:
        /*0194*/ 	.byte	0x01, 0x54
	.zero		2


	//----- nvinfo : EIATTR_SYSCALL_OFFSETS
	.align		4
        /*0198*/ 	.byte	0x04, 0x46
        /*019a*/ 	.short	(.L_1491 - .L_1490)


	//   ....[0]....
.L_1490:
        /*019c*/ 	.word	0x00001280


	//   ....[1]....
        /*01a0*/ 	.word	0x000080e0


	//   ....[2]....
        /*01a4*/ 	.word	0x00008210


	//   ....[3]....
        /*01a8*/ 	.word	0x00008310


	//----- nvinfo : EIATTR_MBARRIER_INSTR_OFFSETS
	.align		4
.L_1491:
        /*01ac*/ 	.byte	0x04, 0x39
        /*01ae*/ 	.short	(.L_1493 - .L_1492)


	//   ....[0]....
.L_1492:
        /*01b0*/ 	.word	0x00000270
        /*01b4*/ 	.word	0x000000ff
        /*01b8*/ 	.word	0x00030800
        /*01bc*/ 	.short	0x0100
        /*01be*/ 	.byte	0x06
	.zero		1


	//   ....[1]....
        /*01c0*/ 	.word	0x00000280
        /*01c4*/ 	.word	0x000000ff
        /*01c8*/ 	.word	0x00030820
        /*01cc*/ 	.short	0x0100
        /*01ce*/ 	.byte	0x06
	.zero		1


	//   ....[2]....
        /*01d0*/ 	.word	0x00000370
        /*01d4*/ 	.word	0x000000ff
        /*01d8*/ 	.word	0x00030830
        /*01dc*/ 	.short	0x0100
        /*01de*/ 	.byte	0x08
	.zero		1


	//   ....[3]....
        /*01e0*/ 	.word	0x00000380
        /*01e4*/ 	.word	0x000000ff
        /*01e8*/ 	.word	0x00030840
        /*01ec*/ 	.short	0x0100
        /*01ee*/ 	.byte	0x08
	.zero		1


	//   ....[4]....
        /*01f0*/ 	.word	0x00000390
        /*01f4*/ 	.word	0x000000ff
        /*01f8*/ 	.word	0x00030838
        /*01fc*/ 	.short	0x0100
        /*01fe*/ 	.byte	0x08
	.zero		1


	//   ....[5]....
        /*0200*/ 	.word	0x000003a0
        /*0204*/ 	.word	0x000000ff
        /*0208*/ 	.word	0x00030848
        /*020c*/ 	.short	0x0100
        /*020e*/ 	.byte	0x08
	.zero		1


	//   ....[6]....
        /*0210*/ 	.word	0x000004d0
        /*0214*/ 	.word	0x000000ff
        /*0218*/ 	.word	0x00030850
        /*021c*/ 	.short	0x0100
        /*021e*/ 	.byte	0x08
	.zero		1


	//   ....[7]....
        /*0220*/ 	.word	0x000004e0
        /*0224*/ 	.word	0x000000ff
        /*0228*/ 	.word	0x00030860
        /*022c*/ 	.short	0x0100
        /*022e*/ 	.byte	0x08
	.zero		1


	//   ....[8]....
        /*0230*/ 	.word	0x000004f0
        /*0234*/ 	.word	0x000000ff
        /*0238*/ 	.word	0x00030858
        /*023c*/ 	.short	0x0100
        /*023e*/ 	.byte	0x08
	.zero		1


	//   ....[9]....
        /*0240*/ 	.word	0x00000500
        /*0244*/ 	.word	0x000000ff
        /*0248*/ 	.word	0x00030868
        /*024c*/ 	.short	0x0100
        /*024e*/ 	.byte	0x08
	.zero		1


	//   ....[10]....
        /*0250*/ 	.word	0x000005f0
        /*0254*/ 	.word	0x000000ff
        /*0258*/ 	.word	0x00030870
        /*025c*/ 	.short	0x0100
        /*025e*/ 	.byte	0x06
	.zero		1


	//   ....[11]....
        /*0260*/ 	.word	0x00000600
        /*0264*/ 	.word	0x000000ff
        /*0268*/ 	.word	0x00030880
        /*026c*/ 	.short	0x0100
        /*026e*/ 	.byte	0x06
	.zero		1


	//   ....[12]....
        /*0270*/ 	.word	0x00000610
        /*0274*/ 	.word	0x000000ff
        /*0278*/ 	.word	0x00030878
        /*027c*/ 	.short	0x0100
        /*027e*/ 	.byte	0x06
	.zero		1


	//   ....[13]....
        /*0280*/ 	.word	0x00000620
        /*0284*/ 	.word	0x000000ff
        /*0288*/ 	.word	0x00030888
        /*028c*/ 	.short	0x0100
        /*028e*/ 	.byte	0x06
	.zero		1


	//   ....[14]....
        /*0290*/ 	.word	0x00000750
        /*0294*/ 	.word	0x000000ff
        /*0298*/ 	.word	0x00030890
        /*029c*/ 	.short	0x0100
        /*029e*/ 	.byte	0x08
	.zero		1


	//   ....[15]....
        /*02a0*/ 	.word	0x00000760
        /*02a4*/ 	.word	0x000000ff
        /*02a8*/ 	.word	0x000308a0
        /*02ac*/ 	.short	0x0100
        /*02ae*/ 	.byte	0x08
	.zero		1


	//   ....[16]....
        /*02b0*/ 	.word	0x00000770
        /*02b4*/ 	.word	0x000000ff
        /*02b8*/ 	.word	0x00030898
        /*02bc*/ 	.short	0x0100
        /*02be*/ 	.byte	0x08
	.zero		1


	//   ....[17]....
        /*02c0*/ 	.word	0x00000780
        /*02c4*/ 	.word	0x000000ff
        /*02c8*/ 	.word	0x000308a8
        /*02cc*/ 	.short	0x0100
        /*02ce*/ 	.byte	0x08
	.zero		1


	//   ....[18]....
        /*02d0*/ 	.word	0x000008b0
        /*02d4*/ 	.word	0x000000ff
        /*02d8*/ 	.word	0x000308b0
        /*02dc*/ 	.short	0x0100
        /*02de*/ 	.byte	0x08
	.zero		1


	//   ....[19]....
        /*02e0*/ 	.word	0x000008c0
        /*02e4*/ 	.word	0x000000ff
        /*02e8*/ 	.word	0x000308c0
        /*02ec*/ 	.short	0x0100
        /*02ee*/ 	.byte	0x08
	.zero		1


	//   ....[20]....
        /*02f0*/ 	.word	0x000008d0
        /*02f4*/ 	.word	0x000000ff
        /*02f8*/ 	.word	0x000308b8
        /*02fc*/ 	.short	0x0100
        /*02fe*/ 	.byte	0x08
	.zero		1


	//   ....[21]....
        /*0300*/ 	.word	0x000008e0
        /*0304*/ 	.word	0x000000ff
        /*0308*/ 	.word	0x000308c8
        /*030c*/ 	.short	0x0100
        /*030e*/ 	.byte	0x08
	.zero		1


	//   ....[22]....
        /*0310*/ 	.word	0x000012d0
        /*0314*/ 	.word	0x000000ff
        /*0318*/ 	.word	0x00030800
        /*031c*/ 	.short	0x010a
        /*031e*/ 	.byte	0x28
	.zero		1


	//   ....[23]....
        /*0320*/ 	.word	0x00001350
        /*0324*/ 	.word	0x00000004
        /*0328*/ 	.word	0x00030830
        /*032c*/ 	.short	0x010a
        /*032e*/ 	.byte	0x3f
	.zero		1


	//   ....[24]....
        /*0330*/ 	.word	0x000013f0
        /*0334*/ 	.word	0x00000004
        /*0338*/ 	.word	0x00030830
        /*033c*/ 	.short	0x010a
        /*033e*/ 	.byte	0x3f
	.zero		1


	//   ....[25]....
        /*0340*/ 	.word	0x000025e0
        /*0344*/ 	.word	0x00000004
        /*0348*/ 	.word	0x00000000
        /*034c*/ 	.short	0x0101
        /*034e*/ 	.byte	0x3f
	.zero		1


	//   ....[26]....
        /*0350*/ 	.word	0x00004160
        /*0354*/ 	.word	0x000000ff
        /*0358*/ 	.word	0x00030830
        /*035c*/ 	.short	0x010a
        /*035e*/ 	.byte	0x07
	.zero		1


	//   ....[27]....
        /*0360*/ 	.word	0x000041a0
        /*0364*/ 	.word	0x000000ff
        /*0368*/ 	.word	0x00030830
        /*036c*/ 	.short	0x010a
        /*036e*/ 	.byte	0x07
	.zero		1


	//   ....[28]....
        /*0370*/ 	.word	0x000043c0
        /*0374*/ 	.word	0x000000ff
        /*0378*/ 	.word	0x00030850
        /*037c*/ 	.short	0x010a
        /*037e*/ 	.byte	0x07
	.zero		1


	//   ....[29]....
        /*0380*/ 	.word	0x00004400
        /*0384*/ 	.word	0x000000ff
        /*0388*/ 	.word	0x00030850
        /*038c*/ 	.short	0x010a
        /*038e*/ 	.byte	0x07
	.zero		1


	//   ....[30]....
        /*0390*/ 	.word	0x00005d30
        /*0394*/ 	.word	0x0000000f
        /*0398*/ 	.word	0x00000000
        /*039c*/ 	.short	0x0101
        /*039e*/ 	.byte	0x3f
	.zero		1


	//   ....[31]....
        /*03a0*/ 	.word	0x00005f00
        /*03a4*/ 	.word	0x0000000f
        /*03a8*/ 	.word	0x00000000
        /*03ac*/ 	.short	0x0101
        /*03ae*/ 	.byte	0x3f
	.zero		1


	//   ....[32]....
        /*03b0*/ 	.word	0x00006b00
        /*03b4*/ 	.word	0x000000ff
        /*03b8*/ 	.word	0x00030850
        /*03bc*/ 	.short	0x010a
        /*03be*/ 	.byte	0x0c
	.zero		1


	//   ....[33]....
        /*03c0*/ 	.word	0x00006b40
        /*03c4*/ 	.word	0x000000ff
        /*03c8*/ 	.word	0x00030850
        /*03cc*/ 	.short	0x010a
        /*03ce*/ 	.byte	0x0c
	.zero		1


	//   ....[34]....
        /*03d0*/ 	.word	0x00007670
        /*03d4*/ 	.word	0x0000000f
        /*03d8*/ 	.word	0x00000000
        /*03dc*/ 	.short	0x0101
        /*03de*/ 	.byte	0x3f
	.zero		1


	//   ....[35]....
        /*03e0*/ 	.word	0x00007bb0
        /*03e4*/ 	.word	0x000000ff
        /*03e8*/ 	.word	0x00000000
        /*03ec*/ 	.short	0x0101
        /*03ee*/ 	.byte	0x06
	.zero		1


	//   ....[36]....
        /*03f0*/ 	.word	0x000087a0
        /*03f4*/ 	.word	0x00000005
        /*03f8*/ 	.word	0x00030840
        /*03fc*/ 	.short	0x010a
        /*03fe*/ 	.byte	0x3f
	.zero		1


	//   ....[37]....
        /*0400*/ 	.word	0x00008a70
        /*0404*/ 	.word	0x00000013
        /*0408*/ 	.word	0x00030820
        /*040c*/ 	.short	0x010a
        /*040e*/ 	.byte	0x3f
	.zero		1


	//   ....[38]....
        /*0410*/ 	.word	0x00008d20
        /*0414*/ 	.word	0x00000003
        /*0418*/ 	.word	0x00030840
        /*041c*/ 	.short	0x010a
        /*041e*/ 	.byte	0x3f
	.zero		1


	//   ....[39]....
        /*0420*/ 	.word	0x00008ec0
        /*0424*/ 	.word	0x00000002
        /*0428*/ 	.word	0x00000060
        /*042c*/ 	.short	0x010a
        /*042e*/ 	.byte	0x3f
	.zero		1


	//   ....[40]....
        /*0430*/ 	.word	0x00009320
        /*0434*/ 	.word	0x00000003
        /*0438*/ 	.word	0x00030840
        /*043c*/ 	.short	0x010a
        /*043e*/ 	.byte	0x3f
	.zero		1


	//   ....[41]....
        /*0440*/ 	.word	0x000094c0
        /*0444*/ 	.word	0x00000002
        /*0448*/ 	.word	0x00000060
        /*044c*/ 	.short	0x010a
        /*044e*/ 	.byte	0x3f
	.zero		1


	//   ....[42]....
        /*0450*/ 	.word	0x00009880
        /*0454*/ 	.word	0x00000002
        /*0458*/ 	.word	0x00030840
        /*045c*/ 	.short	0x010a
        /*045e*/ 	.byte	0x3f
	.zero		1


	//   ....[43]....
        /*0460*/ 	.word	0x00009a30
        /*0464*/ 	.word	0x00000002
        /*0468*/ 	.word	0x00000060
        /*046c*/ 	.short	0x010a
        /*046e*/ 	.byte	0x3f
	.zero		1


	//   ....[44]....
        /*0470*/ 	.word	0x00009c90
        /*0474*/ 	.word	0x00000003
        /*0478*/ 	.word	0x00030860
        /*047c*/ 	.short	0x010a
        /*047e*/ 	.byte	0x3f
	.zero		1


	//   ....[45]....
        /*0480*/ 	.word	0x00009f20
        /*0484*/ 	.word	0x00000008
        /*0488*/ 	.word	0x00030820
        /*048c*/ 	.short	0x010a
        /*048e*/ 	.byte	0x3f
	.zero		1


	//   ....[46]....
        /*0490*/ 	.word	0x0000a0c0
        /*0494*/ 	.word	0x00000005
        /*0498*/ 	.word	0x00000000
        /*049c*/ 	.short	0x010a
        /*049e*/ 	.byte	0x3f
	.zero		1


	//   ....[47]....
        /*04a0*/ 	.word	0x0000a130
        /*04a4*/ 	.word	0x00000003
        /*04a8*/ 	.word	0x00000000
        /*04ac*/ 	.short	0x010a
        /*04ae*/ 	.byte	0x3f
	.zero		1


	//   ....[48]....
        /*04b0*/ 	.word	0x0000a190
        /*04b4*/ 	.word	0x00000005
        /*04b8*/ 	.word	0x00000000
        /*04bc*/ 	.short	0x010a
        /*04be*/ 	.byte	0x3f
	.zero		1


	//   ....[49]....
        /*04c0*/ 	.word	0x0000a1c0
        /*04c4*/ 	.word	0x00000003
        /*04c8*/ 	.word	0x00000000
        /*04cc*/ 	.short	0x010a
        /*04ce*/ 	.byte	0x3f
	.zero		1


	//   ....[50]....
        /*04d0*/ 	.word	0x0000a230
        /*04d4*/ 	.word	0x00000003
        /*04d8*/ 	.word	0x00030800
        /*04dc*/ 	.short	0x010a
        /*04de*/ 	.byte	0x3f
	.zero		1


	//   ....[51]....
        /*04e0*/ 	.word	0x0000a280
        /*04e4*/ 	.word	0x00000004
        /*04e8*/ 	.word	0x00030830
        /*04ec*/ 	.short	0x010a
        /*04ee*/ 	.byte	0x3f
	.zero		1


	//   ....[52]....
        /*04f0*/ 	.word	0x0000a2e0
        /*04f4*/ 	.word	0x00000003
        /*04f8*/ 	.word	0x00030830
        /*04fc*/ 	.short	0x010a
        /*04fe*/ 	.byte	0x3f
	.zero		1


	//   ....[53]....
        /*0500*/ 	.word	0x0000a340
        /*0504*/ 	.word	0x00000003
        /*0508*/ 	.word	0x00030850
        /*050c*/ 	.short	0x010a
        /*050e*/ 	.byte	0x3f
	.zero		1


	//   ....[54]....
        /*0510*/ 	.word	0x0000a3a0
        /*0514*/ 	.word	0x00000007
        /*0518*/ 	.word	0x00030850
        /*051c*/ 	.short	0x010a
        /*051e*/ 	.byte	0x3f
	.zero		1


	//   ....[55]....
        /*0520*/ 	.word	0x0000a540
        /*0524*/ 	.word	0x00000005
        /*0528*/ 	.word	0x00030840
        /*052c*/ 	.short	0x010a
        /*052e*/ 	.byte	0x3f
	.zero		1


	//   ....[56]....
        /*0530*/ 	.word	0x0000a590
        /*0534*/ 	.word	0x00000013
        /*0538*/ 	.word	0x00030820
        /*053c*/ 	.short	0x010a
        /*053e*/ 	.byte	0x3f
	.zero		1


	//   ....[57]....
        /*0540*/ 	.word	0x0000a5e0
        /*0544*/ 	.word	0x00000003
        /*0548*/ 	.word	0x00030840
        /*054c*/ 	.short	0x010a
        /*054e*/ 	.byte	0x3f
	.zero		1


	//   ....[58]....
        /*0550*/ 	.word	0x0000a630
        /*0554*/ 	.word	0x00000002
        /*0558*/ 	.word	0x00000060
        /*055c*/ 	.short	0x010a
        /*055e*/ 	.byte	0x3f
	.zero		1


	//   ....[59]....
        /*0560*/ 	.word	0x0000a680
        /*0564*/ 	.word	0x00000003
        /*0568*/ 	.word	0x00030840
        /*056c*/ 	.short	0x010a
        /*056e*/ 	.byte	0x3f
	.zero		1


	//   ....[60]....
        /*0570*/ 	.word	0x0000a6d0
        /*0574*/ 	.word	0x00000002
        /*0578*/ 	.word	0x00000060
        /*057c*/ 	.short	0x010a
        /*057e*/ 	.byte	0x3f
	.zero		1


	//   ....[61]....
        /*0580*/ 	.word	0x0000a720
        /*0584*/ 	.word	0x00000002
        /*0588*/ 	.word	0x00030840
        /*058c*/ 	.short	0x010a
        /*058e*/ 	.byte	0x3f
	.zero		1


	//   ....[62]....
        /*0590*/ 	.word	0x0000a770
        /*0594*/ 	.word	0x00000002
        /*0598*/ 	.word	0x00000060
        /*059c*/ 	.short	0x010a
        /*059e*/ 	.byte	0x3f
	.zero		1


	//   ....[63]....
        /*05a0*/ 	.word	0x0000a7c0
        /*05a4*/ 	.word	0x00000003
        /*05a8*/ 	.word	0x00030860
        /*05ac*/ 	.short	0x010a
        /*05ae*/ 	.byte	0x3f
	.zero		1


	//   ....[64]....
        /*05b0*/ 	.word	0x0000a810
        /*05b4*/ 	.word	0x00000008
        /*05b8*/ 	.word	0x00030820
        /*05bc*/ 	.short	0x010a
        /*05be*/ 	.byte	0x3f
	.zero		1


	//   ....[65]....
        /*05c0*/ 	.word	0x0000a9b0
        /*05c4*/ 	.word	0x00000005
        /*05c8*/ 	.word	0x00000000
        /*05cc*/ 	.short	0x010a
        /*05ce*/ 	.byte	0x3f
	.zero		1


	//   ....[66]....
        /*05d0*/ 	.word	0x0000aa00
        /*05d4*/ 	.word	0x00000003
        /*05d8*/ 	.word	0x00000000
        /*05dc*/ 	.short	0x010a
        /*05de*/ 	.byte	0x3f
	.zero		1


	//   ....[67]....
        /*05e0*/ 	.word	0x0000aa50
        /*05e4*/ 	.word	0x00000005
        /*05e8*/ 	.word	0x00000000
        /*05ec*/ 	.short	0x010a
        /*05ee*/ 	.byte	0x3f
	.zero		1


	//----- nvinfo : EIATTR_NUM_MBARRIERS
	.align		4
.L_1493:
        /*05f0*/ 	.byte	0x03, 0x38
        /*05f2*/ 	.short	0x0016


	//----- nvinfo : EIATTR_EXIT_INSTR_OFFSETS
	.align		4
        /*05f4*/ 	.byte	0x04, 0x1c
        /*05f6*/ 	.short	(.L_1495 - .L_1494)


	//   ....[0]....
.L_1494:
        /*05f8*/ 	.word	0x00000a40


	//   ....[1]....
        /*05fc*/ 	.word	0x00007c80


	//   ....[2]....
        /*0600*/ 	.word	0x00007ce0


	//   ....[3]....
        /*0604*/ 	.word	0x0000a210


	//----- nvinfo : EIATTR_MAX_THREADS
	.align		4
.L_1495:
        /*0608*/ 	.byte	0x04, 0x05
        /*060a*/ 	.short	(.L_1497 - .L_1496)
.L_1496:
        /*060c*/ 	.word	0x00000200
        /*0610*/ 	.word	0x00000001
        /*0614*/ 	.word	0x00000001


	//----- nvinfo : EIATTR_CRS_STACK_SIZE
	.align		4
.L_1497:
        /*0618*/ 	.byte	0x04, 0x1e
        /*061a*/ 	.short	(.L_1499 - .L_1498)
.L_1498:
        /*061c*/ 	.word	0x00000000


	//----- nvinfo : EIATTR_CBANK_PARAM_SIZE
	.align		4
.L_1499:
        /*0620*/ 	.byte	0x03, 0x19
        /*0622*/ 	.short	0x0bf0


	//----- nvinfo : EIATTR_PARAM_CBANK
	.align		4
        /*0624*/ 	.byte	0x04, 0x0a
        /*0626*/ 	.short	(.L_1501 - .L_1500)
	.align		4
.L_1500:
        /*0628*/ 	.word	index@(.nv.constant0._ZN7cutlass13device_kernelIN5flash11enable_sm90INS1_16FlashAttnFwdSm90INS1_25CollectiveMainloopFwdSm90ILi2EN4cute5tupleIJNS5_1CILi1EEES8_S8_EEENS6_IJNS7_ILi192EEESA_NS7_ILi64EEEEEELi64ENS_6half_tEfNS_4arch4Sm90ELb0ELb0ELb0ELb0ELb0ELb0ELb0ELb0ELb1ELb0ELb0ELb0EEENS1_21CollectiveEpilogueFwdINS6_IJSA_SB_SA_EEES9_SD_SF_Li384ELb0ELb0ELb0ELb0EEENS1_29StaticPersistentTileSchedulerILb0EEEEEEEEEvNT_6ParamsE)
        /*062c*/ 	.short	0x0210
        /*062e*/ 	.short	0x0bf0


	//----- nvinfo : EIATTR_SW_WAR
	.align		4
.L_1501:
        /*0630*/ 	.byte	0x04, 0x36
        /*0632*/ 	.short	(.L_1503 - .L_1502)
.L_1502:
        /*0634*/ 	.word	0x00000008
.L_1503:


//--------------------- .nv.info._ZN7cutlass13device_kernelIN5flash11enable_sm90INS1_16FlashAttnFwdSm90INS1_25CollectiveMainloopFwdSm90ILi2EN4cute5tupleIJNS5_1CILi1EEES8_S8_EEENS6_IJNS7_ILi192EEESA_NS7_ILi64EEEEEELi64ENS_6half_tEfNS_4arch4Sm90ELb0ELb0ELb0ELb1ELb0ELb0ELb0ELb0ELb1ELb0ELb0ELb0EEENS1_21CollectiveEpilogueFwdINS6_IJSA_SB_SA_EEES9_SD_SF_Li384ELb1ELb0ELb0ELb0EEENS1_36VarlenDynamicPersistentTileSchedulerILi192ELi192ELi384ELi32ELb0ELb0ELb1ELb0ELb1ELb1EEEEEEEEEvNT_6ParamsE --------------------------
	.section	.nv.info._ZN7cutlass13device_kernelIN5flash11enable_sm90INS1_16FlashAttnFwdSm90INS1_25CollectiveMainloopFwdSm90ILi2EN4cute5tupleIJNS5_1CILi1EEES8_S8_EEENS6_IJNS7_ILi192EEESA_NS7_ILi64EEEEEELi64ENS_6half_tEfNS_4arch4Sm90ELb0ELb0ELb0ELb1ELb0ELb0ELb0ELb0ELb1ELb0ELb0ELb0EEENS1_21CollectiveEpilogueFwdINS6_IJSA_SB_SA_EEES9_SD_SF_Li384ELb1ELb0ELb0ELb0EEENS1_36VarlenDynamicPersistentTileSchedulerILi192ELi192ELi384ELi32ELb0ELb0ELb1ELb0ELb1ELb1EEEEEEEEEvNT_6ParamsE,"",@"SHT_CUDA_INFO"
	.sectionflags	@""
	.align	4


	//----- nvinfo : EIATTR_CUDA_API_VERSION
	.align		4
        /*0000*/ 	.byte	0x04, 0x37
        /*0002*/ 	.short	(.L_1505 - .L_1504)
.L_1504:
        /*0004*/ 	.word	0x00000082


	//----- nvinfo : EIATTR_KPARAM_INFO
	.align		4
.L_1505:
        /*0008*/ 	.byte	0x04, 0x17
        /*000a*/ 	.short	(.L_1507 - .L_1506)
.L_1506:
        /*000c*/ 	.word	0x00000000
        /*0010*/ 	.short	0x0000
        /*0012*/ 	.short	0x0070
        /*0014*/ 	.byte	0x00, 0xf0, 0x01, 0x28


	//----- nvinfo : EIATTR_SPARSE_MMA_MASK
	.align		4
.L_1507:
        /*0018*/ 	.byte	0x03, 0x50
        /*001a*/ 	.short	0x0000


	//----- nvinfo : EIATTR_MAXREG_COUNT
	.align		4
        /*001c*/ 	.byte	0x03, 0x1b
        /*001e*/ 	.short	0x0080


	//----- nvinfo : EIATTR_NUM_BARRIERS
	.align		4
        /*0020*/ 	.byte	0x02, 0x4c
        /*0022*/ 	.byte	0x10
	.zero		1


	//----- nvinfo : EIATTR_EXTERNS
	.align		4
        /*0024*/ 	.byte	0x04, 0x0f
        /*0026*/ 	.short	(.L_1509 - .L_1508)


	//   ....[0]....
	.align		4
.L_1508:
        /*0028*/ 	.word	index@(__assertfail)


	//----- nvinfo : EIATTR_ANNOTATIONS
	.align		4
.L_1509:
        /*002c*/ 	.byte	0x04, 0x55
        /*002e*/ 	.short	(.L_1511 - .L_1510)


	//   ....[0]....
.L_1510:
        /* <DEDUP_REMOVED lines=12> */


	//----- nvinfo : EIATTR_MERCURY_ISA_VERSION
	.align		4
.L_1511:
        /*00e0*/ 	.byte	0x03, 0x5f
        /*00e2*/ 	.short	0x0101


	//----- nvinfo : EIATTR_UNUSED_LOAD_BYTE_OFFSET
	.align		4
        /*00e4*/ 	.byte	0x04, 0x44
        /*00e6*/ 	.short	(.L_1513 - .L_1512)


	//   ....[0]....
.L_1512:
        /*00e8*/ 	.word	0x00000a80
        /*00ec*/ 	.word	0x0000fff0


	//   ....[1]....
        /*00f0*/ 	.word	0x00007930
        /*00f4*/ 	.word	0x0000fff0


	//----- nvinfo : EIATTR_INT_WARP_WIDE_INSTR_OFFSETS
	.align		4
.L_1513:
        /*00f8*/ 	.byte	0x04, 0x31
        /*00fa*/ 	.short	(.L_1515 - .L_1514)


	//   ....[0]....
.L_1514:
        /*00fc*/ 	.word	0x00000160


	//   ....[1]....
        /*0100*/ 	.word	0x000001a0


	//   ....[2]....
        /*0104*/ 	.word	0x00000210


	//   ....[3]....
        /*0108*/ 	.word	0x0000a090


	//   ....[4]....
        /*010c*/ 	.word	0x0000a120


	//   ....[5]....
        /*0110*/ 	.word	0x0000a570


	//   ....[6]....
        /*0114*/ 	.word	0x0000a5a0


	//   ....[7]....
        /*0118*/ 	.word	0x0000c000


	//   ....[8]....
        /*011c*/ 	.word	0x0000c090


	//----- nvinfo : EIATTR_COOP_GROUP_MASK_REGIDS
	.align		4
.L_1515:
        /*0120*/ 	.byte	0x04, 0x29
        /*0122*/ 	.short	(.L_1517 - .L_1516)


	//   ....[0]....
.L_1516:
        /*0124*/ 	.word	0xffffffff


	//   ....[1]....
        /*0128*/ 	.word	0xffffffff


	//   ....[2]....
        /*012c*/ 	.word	0xffffffff


	//   ....[3]....
        /*0130*/ 	.word	0xffffffff


	//   ....[4]....
        /*0134*/ 	.word	0xffffffff


	//   ....[5]....
        /*0138*/ 	.word	0xffffffff


	//   ....[6]....
        /*013c*/ 	.word	0xffffffff


	//   ....[7]....
        /*0140*/ 	.word	0xffffffff


	//   ....[8]....
        /*0144*/ 	.word	0xffffffff


	//   ....[9]....
        /*0148*/ 	.word	0xffffffff


	//   ....[10]....
        /*014c*/ 	.word	0xffffffff


	//   ....[11]....
        /*0150*/ 	.word	0xffffffff


	//   ....[12]....
        /*0154*/ 	.word	0xffffffff


	//   ....[13]....
        /*0158*/ 	.word	0xffffffff


	//   ....[14]....
        /*015c*/ 	.word	0xffffffff


	//   ....[15]....
        /*0160*/ 	.word	0xffffffff


	//   ....[16]....
        /*0164*/ 	.word	0xffffffff


	//   ....[17]....
        /*0168*/ 	.word	0xffffffff


	//   ....[18]....
        /*016c*/ 	.word	0xffffffff


	//   ....[19]....
        /*0170*/ 	.word	0xffffffff


	//   ....[20]....
        /*0174*/ 	.word	0xffffffff


	//   ....[21]....
        /*0178*/ 	.word	0xffffffff


	//   ....[22]....
        /*017c*/ 	.word	0xffffffff


	//   ....[23]....
        /*0180*/ 	.word	0xffffffff


	//   ....[24]....
        /*0184*/ 	.word	0xffffffff


	//   ....[25]....
        /*0188*/ 	.word	0xffffffff


	//   ....[26]....
        /*018c*/ 	.word	0xffffffff


	//   ....[27]....
        /*0190*/ 	.word	0xffffffff


	//   ....[28]....
        /*0194*/ 	.word	0xffffffff


	//   ....[29]....
        /*0198*/ 	.word	0xffffffff


	//   ....[30]....
        /*019c*/ 	.word	0xffffffff


	//   ....[31]....
        /*01a0*/ 	.word	0xffffffff


	//   ....[32]....
        /*01a4*/ 	.word	0xffffffff


	//   ....[33]....
        /*01a8*/ 	.word	0xffffffff


	//   ....[34]....
        /*01ac*/ 	.word	0xffffffff


	//   ....[35]....
        /*01b0*/ 	.word	0xffffffff


	//   ....[36]....
        /*01b4*/ 	.word	0xffffffff


	//   ....[37]....
        /*01b8*/ 	.word	0xffffffff


	//   ....[38]....
        /*01bc*/ 	.word	0xffffffff


	//   ....[39]....
        /*01c0*/ 	.word	0xffffffff


	//   ....[40]....
        /*01c4*/ 	.word	0xffffffff


	//   ....[41]....
        /*01c8*/ 	.word	0xffffffff


	//   ....[42]....
        /*01cc*/ 	.word	0xffffffff


	//   ....[43]....
        /*01d0*/ 	.word	0xffffffff


	//   ....[44]....
        /*01d4*/ 	.word	0xffffffff


	//   ....[45]....
        /*01d8*/ 	.word	0xffffffff


	//   ....[46]....
        /*01dc*/ 	.word	0xffffffff


	//   ....[47]....
        /*01e0*/ 	.word	0xffffffff


	//   ....[48]....
        /*01e4*/ 	.word	0xffffffff


	//   ....[49]....
        /*01e8*/ 	.word	0xffffffff


	//   ....[50]....
        /*01ec*/ 	.word	0xffffffff


	//   ....[51]....
        /*01f0*/ 	.word	0xffffffff


	//   ....[52]....
        /*01f4*/ 	.word	0xffffffff


	//   ....[53]....
        /*01f8*/ 	.word	0xffffffff


	//   ....[54]....
        /*01fc*/ 	.word	0xffffffff


	//   ....[55]....
        /*0200*/ 	.word	0xffffffff


	//   ....[56]....
        /*0204*/ 	.word	0x0500000f


	//   ....[57]....
        /*0208*/ 	.word	0x0500000f


	//   ....[58]....
        /*020c*/ 	.word	0x0500000f


	//   ....[59]....
        /*0210*/ 	.word	0x0500000f


	//   ....[60]....
        /*0214*/ 	.word	0x0500000f


	//   ....[61]....
        /*0218*/ 	.word	0x0500000f


	//   ....[62]....
        /*021c*/ 	.word	0x0500000f


	//   ....[63]....
        /*0220*/ 	.word	0x0500000f


	//   ....[64]....
        /*0224*/ 	.word	0x0500000f


	//   ....[65]....
        /*0228*/ 	.word	0x0500000f


	//   ....[66]....
        /*022c*/ 	.word	0x0500000f


	//   ....[67]....
        /*0230*/ 	.word	0x0500000f


	//   ....[68]....
        /*0234*/ 	.word	0x0500000f


	//   ....[69]....
        /*0238*/ 	.word	0x0500000f


	//   ....[70]....
        /*023c*/ 	.word	0x0500000f


	//   ....[71]....
        /*0240*/ 	.word	0x0500000f


	//   ....[72]....
        /*0244*/ 	.word	0x0500000f


	//   ....[73]....
        /*0248*/ 	.word	0x0500000f


	//   ....[74]....
        /*024c*/ 	.word	0x0500000f


	//----- nvinfo : EIATTR_COOP_GROUP_INSTR_OFFSETS
	.align		4
.L_1517:
        /*0250*/ 	.byte	0x04, 0x28
        /*0252*/ 	.short	(.L_1519 - .L_1518)


	//   ....[0]....
.L_1518:
        /*0254*/ 	.word	0x00000070


	//   ....[1]....
        /*0258*/ 	.word	0x00000170


	//   ....[2]....
        /*025c*/ 	.word	0x000001c0


	//   ....[3]....
        /*0260*/ 	.word	0x000003f0


	//   ....[4]....
        /*0264*/ 	.word	0x00000550


	//   ....[5]....
        /*0268*/ 	.word	0x00000670


	//   ....[6]....
        /*026c*/ 	.word	0x000007d0


	//   ....[7]....
        /*0270*/ 	.word	0x000014c0


	//   ....[8]....
        /*0274*/ 	.word	0x000027e0


	//   ....[9]....
        /*0278*/ 	.word	0x000028e0


	//   ....[10]....
        /*027c*/ 	.word	0x000030b0


	//   ....[11]....
        /*0280*/ 	.word	0x00003110


	//   ....[12]....
        /*0284*/ 	.word	0x000042c0


	//   ....[13]....
        /*0288*/ 	.word	0x00004f70


	//   ....[14]....
        /*028c*/ 	.word	0x00005000


	//   ....[15]....
        /*0290*/ 	.word	0x00005010


	//   ....[16]....
        /*0294*/ 	.word	0x00005060


	//   ....[17]....
        /*0298*/ 	.word	0x00006df0


	//   ....[18]....
        /*029c*/ 	.word	0x00006f00


	//   ....[19]....
        /*02a0*/ 	.word	0x00006f40


	//   ....[20]....
        /*02a4*/ 	.word	0x000070c0


	//   ....[21]....
        /*02a8*/ 	.word	0x000070f0


	//   ....[22]....
        /*02ac*/ 	.word	0x000092b0


	//   ....[23]....
        /*02b0*/ 	.word	0x00009430


	//   ....[24]....
        /*02b4*/ 	.word	0x00009460


	//   ....[25]....
        /*02b8*/ 	.word	0x000094a0


	//   ....[26]....
        /*02bc*/ 	.word	0x00009510


	//   ....[27]....
        /*02c0*/ 	.word	0x00009570


	//   ....[28]....
        /*02c4*/ 	.word	0x000095b0


	//   ....[29]....
        /*02c8*/ 	.word	0x00009730


	//   ....[30]....
        /*02cc*/ 	.word	0x00009790


	//   ....[31]....
        /*02d0*/ 	.word	0x000097d0


	//   ....[32]....
        /*02d4*/ 	.word	0x00009810


	//   ....[33]....
        /*02d8*/ 	.word	0x00009840


	//   ....[34]....
        /*02dc*/ 	.word	0x00009870


	//   ....[35]....
        /*02e0*/ 	.word	0x000098f0


	//   ....[36]....
        /*02e4*/ 	.word	0x00009920


	//   ....[37]....
        /*02e8*/ 	.word	0x000099a0


	//   ....[38]....
        /*02ec*/ 	.word	0x0000c350


	//   ....[39]....
        /*02f0*/ 	.word	0x0000c360


	//   ....[40]....
        /*02f4*/ 	.word	0x0000c450


	//   ....[41]....
        /*02f8*/ 	.word	0x0000c4b0


	//   ....[42]....
        /*02fc*/ 	.word	0x0000c4f0


	//   ....[43]....
        /*0300*/ 	.word	0x0000c530


	//   ....[44]....
        /*0304*/ 	.word	0x0000c560


	//   ....[45]....
        /*0308*/ 	.word	0x0000c590


	//   ....[46]....
        /*030c*/ 	.word	0x0000c700


	//   ....[47]....
        /*0310*/ 	.word	0x0000c760


	//   ....[48]....
        /*0314*/ 	.word	0x0000c7a0


	//   ....[49]....
        /*0318*/ 	.word	0x0000c7e0


	//   ....[50]....
        /*031c*/ 	.word	0x0000c810


	//   ....[51]....
        /*0320*/ 	.word	0x0000c840


	//   ....[52]....
        /*0324*/ 	.word	0x0000c900


	//   ....[53]....
        /*0328*/ 	.word	0x0000c920


	//   ....[54]....
        /*032c*/ 	.word	0x0000c990


	//   ....[55]....
        /*0330*/ 	.word	0x0000cdc0


	//   ....[56]....
        /*0334*/ 	.word	0x0000d2a0


	//   ....[57]....
        /*0338*/ 	.word	0x0000d690


	//   ....[58]....
        /*033c*/ 	.word	0x0000d720


	//   ....[59]....
        /*0340*/ 	.word	0x0000d7c0


	//   ....[60]....
        /*0344*/ 	.word	0x0000d870


	//   ....[61]....
        /*0348*/ 	.word	0x0000d8f0


	//   ....[62]....
        /*034c*/ 	.word	0x0000d970


	//   ....[63]....
        /*0350*/ 	.word	0x0000d9f0


	//   ....[64]....
        /*0354*/ 	.word	0x0000da70


	//   ....[65]....
        /*0358*/ 	.word	0x0000db00


	//   ....[66]....
        /*035c*/ 	.word	0x0000dbb0


	//   ....[67]....
        /*0360*/ 	.word	0x0000dc30


	//   ....[68]....
        /*0364*/ 	.word	0x0000dcb0


	//   ....[69]....
        /*0368*/ 	.word	0x0000dd30


	//   ....[70]....
        /*036c*/ 	.word	0x0000ddb0


	//   ....[71]....
        /*0370*/ 	.word	0x0000de20


	//   ....[72]....
        /*0374*/ 	.word	0x0000dec0


	//   ....[73]....
        /*0378*/ 	.word	0x0000df50


	//   ....[74]....
        /*037c*/ 	.word	0x0000e070


	//----- nvinfo : EIATTR_REG_RECONFIG
	.align		4
.L_1519:
        /*0380*/ 	.byte	0x01, 0x54
	.zero		2


	//----- nvinfo : EIATTR_SYSCALL_OFFSETS
	.align		4
        /*0384*/ 	.byte	0x04, 0x46
        /*0386*/ 	.short	(.L_1521 - .L_1520)


	//   ....[0]....
.L_1520:
        /*0388*/ 	.word	0x00001610


	//   ....[1]....
        /*038c*/ 	.word	0x0000a2a0


	//   ....[2]....
        /*0390*/ 	.word	0x0000a3d0


	//   ....[3]....
        /*0394*/ 	.word	0x0000a4d0


	//----- nvinfo : EIATTR_MBARRIER_INSTR_OFFSETS
	.align		4
.L_1521:
        /*0398*/ 	.byte	0x04, 0x39
        /*039a*/ 	.short	(.L_1523 - .L_1522)


	//   ....[0]....
.L_1522:
        /*039c*/ 	.word	0x000002a0
        /*03a0*/ 	.word	0x000000ff
        /*03a4*/ 	.word	0x00030800
        /*03a8*/ 	.short	0x0100
        /*03aa*/ 	.byte	0x08
	.zero		1


	//   ....[1]....
        /*03ac*/ 	.word	0x000002b0
        /*03b0*/ 	.word	0x000000ff
        /*03b4*/ 	.word	0x00030820
        /*03b8*/ 	.short	0x0100
        /*03ba*/ 	.byte	0x08
	.zero		1


	//   ....[2]....
        /*03bc*/ 	.word	0x000003a0
        /*03c0*/ 	.word	0x000000ff
        /*03c4*/ 	.word	0x00030830
        /*03c8*/ 	.short	0x0100
        /*03ca*/ 	.byte	0x08
	.zero		1


	//   ....[3]....
        /*03cc*/ 	.word	0x000003b0
        /*03d0*/ 	.word	0x000000ff
        /*03d4*/ 	.word	0x00030840
        /*03d8*/ 	.short	0x0100
        /*03da*/ 	.byte	0x08
	.zero		1


	//   ....[4]....
        /*03dc*/ 	.word	0x000003c0
        /*03e0*/ 	.word	0x000000ff
        /*03e4*/ 	.word	0x00030838
        /*03e8*/ 	.short	0x0100
        /*03ea*/ 	.byte	0x08
	.zero		1


	//   ....[5]....
        /*03ec*/ 	.word	0x000003d0
        /*03f0*/ 	.word	0x000000ff
        /*03f4*/ 	.word	0x00030848
        /*03f8*/ 	.short	0x0100
        /*03fa*/ 	.byte	0x08
	.zero		1


	//   ....[6]....
        /*03fc*/ 	.word	0x00000500
        /*0400*/ 	.word	0x000000ff
        /*0404*/ 	.word	0x00030850
        /*0408*/ 	.short	0x0100
        /*040a*/ 	.byte	0x08
	.zero		1


	//   ....[7]....
        /*040c*/ 	.word	0x00000510
        /*0410*/ 	.word	0x000000ff
        /*0414*/ 	.word	0x00030860
        /*0418*/ 	.short	0x0100
        /*041a*/ 	.byte	0x08
	.zero		1


	//   ....[8]....
        /*041c*/ 	.word	0x00000520
        /*0420*/ 	.word	0x000000ff
        /*0424*/ 	.word	0x00030858
        /*0428*/ 	.short	0x0100
        /*042a*/ 	.byte	0x08
	.zero		1


	//   ....[9]....
        /*042c*/ 	.word	0x00000530
        /*0430*/ 	.word	0x000000ff
        /*0434*/ 	.word	0x00030868
        /*0438*/ 	.short	0x0100
        /*043a*/ 	.byte	0x08
	.zero		1


	//   ....[10]....
        /*043c*/ 	.word	0x00000620
        /*0440*/ 	.word	0x000000ff
        /*0444*/ 	.word	0x00030870
        /*0448*/ 	.short	0x0100
        /*044a*/ 	.byte	0x06
	.zero		1


	//   ....[11]....
        /*044c*/ 	.word	0x00000630
        /*0450*/ 	.word	0x000000ff
        /*0454*/ 	.word	0x00030880
        /*0458*/ 	.short	0x0100
        /*045a*/ 	.byte	0x06
	.zero		1


	//   ....[12]....
        /*045c*/ 	.word	0x00000640
        /*0460*/ 	.word	0x000000ff
        /*0464*/ 	.word	0x00030878
        /*0468*/ 	.short	0x0100
        /*046a*/ 	.byte	0x06
	.zero		1


	//   ....[13]....
        /*046c*/ 	.word	0x00000650
        /*0470*/ 	.word	0x000000ff
        /*0474*/ 	.word	0x00030888
        /*0478*/ 	.short	0x0100
        /*047a*/ 	.byte	0x06
	.zero		1


	//   ....[14]....
        /*047c*/ 	.word	0x00000780
        /*0480*/ 	.word	0x000000ff
        /*0484*/ 	.word	0x00030890
        /*0488*/ 	.short	0x0100
        /*048a*/ 	.byte	0x08
	.zero		1


	//   ....[15]....
        /*048c*/ 	.word	0x00000790
        /*0490*/ 	.word	0x000000ff
        /*0494*/ 	.word	0x000308a0
        /*0498*/ 	.short	0x0100
        /*049a*/ 	.byte	0x08
	.zero		1


	//   ....[16]....
        /*049c*/ 	.word	0x000007a0
        /*04a0*/ 	.word	0x000000ff
        /*04a4*/ 	.word	0x00030898
        /*04a8*/ 	.short	0x0100
        /*04aa*/ 	.byte	0x08
	.zero		1


	//   ....[17]....
        /*04ac*/ 	.word	0x000007b0
        /*04b0*/ 	.word	0x000000ff
        /*04b4*/ 	.word	0x000308a8
        /*04b8*/ 	.short	0x0100
        /*04ba*/ 	.byte	0x08
	.zero		1


	//   ....[18]....
        /*04bc*/ 	.word	0x000008e0
        /*04c0*/ 	.word	0x000000ff
        /*04c4*/ 	.word	0x000308b0
        /*04c8*/ 	.short	0x0100
        /*04ca*/ 	.byte	0x08
	.zero		1


	//   ....[19]....
        /*04cc*/ 	.word	0x000008f0
        /*04d0*/ 	.word	0x000000ff
        /*04d4*/ 	.word	0x000308c0
        /*04d8*/ 	.short	0x0100
        /*04da*/ 	.byte	0x08
	.zero		1


	//   ....[20]....
        /*04dc*/ 	.word	0x00000900
        /*04e0*/ 	.word	0x000000ff
        /*04e4*/ 	.word	0x000308b8
        /*04e8*/ 	.short	0x0100
        /*04ea*/ 	.byte	0x08
	.zero		1


	//   ....[21]....
        /*04ec*/ 	.word	0x00000910
        /*04f0*/ 	.word	0x000000ff
        /*04f4*/ 	.word	0x000308c8
        /*04f8*/ 	.short	0x0100
        /*04fa*/ 	.byte	0x08
	.zero		1


	//   ....[22]....
        /*04fc*/ 	.word	0x00001690
        /*0500*/ 	.word	0x000000ff
        /*0504*/ 	.word	0x00030800
        /*0508*/ 	.short	0x010a
        /*050a*/ 	.byte	0x28
	.zero		1


	//   ....[23]....
        /*050c*/ 	.word	0x00001710
        /*0510*/ 	.word	0x00000003
        /*0514*/ 	.word	0x00030830
        /*0518*/ 	.short	0x010a
        /*051a*/ 	.byte	0x3f
	.zero		1


	//   ....[24]....
        /*051c*/ 	.word	0x00001780
        /*0520*/ 	.word	0x00000003
        /*0524*/ 	.word	0x00030830
        /*0528*/ 	.short	0x010a
        /*052a*/ 	.byte	0x3f
	.zero		1


	//   ....[25]....
        /*052c*/ 	.word	0x00002910
        /*0530*/ 	.word	0x00000003
        /*0534*/ 	.word	0x00000000
        /*0538*/ 	.short	0x0101
        /*053a*/ 	.byte	0x3f
	.zero		1


	//   ....[26]....
        /*053c*/ 	.word	0x00004500
        /*0540*/ 	.word	0x000000ff
        /*0544*/ 	.word	0x00030830
        /*0548*/ 	.short	0x010a
        /*054a*/ 	.byte	0x06
	.zero		1


	//   ....[27]....
        /*054c*/ 	.word	0x00004540
        /*0550*/ 	.word	0x000000ff
        /*0554*/ 	.word	0x00030830
        /*0558*/ 	.short	0x010a
        /*055a*/ 	.byte	0x06
	.zero		1


	//   ....[28]....
        /*055c*/ 	.word	0x00004740
        /*0560*/ 	.word	0x000000ff
        /*0564*/ 	.word	0x00030850
        /*0568*/ 	.short	0x010a
        /*056a*/ 	.byte	0x06
	.zero		1


	//   ....[29]....
        /*056c*/ 	.word	0x00004780
        /*0570*/ 	.word	0x000000ff
        /*0574*/ 	.word	0x00030850
        /*0578*/ 	.short	0x010a
        /*057a*/ 	.byte	0x06
	.zero		1


	//   ....[30]....
        /*057c*/ 	.word	0x00005570
        /*0580*/ 	.word	0x00000005
        /*0584*/ 	.word	0x00000000
        /*0588*/ 	.short	0x0101
        /*058a*/ 	.byte	0x3f
	.zero		1


	//   ....[31]....
        /*058c*/ 	.word	0x00005600
        /*0590*/ 	.word	0x0000000a
        /*0594*/ 	.word	0x00000000
        /*0598*/ 	.short	0x0101
        /*059a*/ 	.byte	0x3f
	.zero		1


	//   ....[32]....
        /*059c*/ 	.word	0x00006e70
        /*05a0*/ 	.word	0x000000ff
        /*05a4*/ 	.word	0x00030850
        /*05a8*/ 	.short	0x010a
        /*05aa*/ 	.byte	0x05
	.zero		1


	//   ....[33]....
        /*05ac*/ 	.word	0x00006eb0
        /*05b0*/ 	.word	0x000000ff
        /*05b4*/ 	.word	0x00030850
        /*05b8*/ 	.short	0x010a
        /*05ba*/ 	.byte	0x05
	.zero		1


	//   ....[34]....
        /*05bc*/ 	.word	0x000076d0
        /*05c0*/ 	.word	0x00000009
        /*05c4*/ 	.word	0x00000000
        /*05c8*/ 	.short	0x0101
        /*05ca*/ 	.byte	0x3f
	.zero		1


	//   ....[35]....
        /*05cc*/ 	.word	0x000084a0
        /*05d0*/ 	.word	0x000000ff
        /*05d4*/ 	.word	0x00000000
        /*05d8*/ 	.short	0x0101
        /*05da*/ 	.byte	0x04
	.zero		1


	//   ....[36]....
        /*05dc*/ 	.word	0x0000a990
        /*05e0*/ 	.word	0x00000005
        /*05e4*/ 	.word	0x00030840
        /*05e8*/ 	.short	0x010a
        /*05ea*/ 	.byte	0x3f
	.zero		1


	//   ....[37]....
        /*05ec*/ 	.word	0x0000ace0
        /*05f0*/ 	.word	0x0000001a
        /*05f4*/ 	.word	0x00030820
        /*05f8*/ 	.short	0x010a
        /*05fa*/ 	.byte	0x3f
	.zero		1


	//   ....[38]....
        /*05fc*/ 	.word	0x0000afd0
        /*0600*/ 	.word	0x00000003
        /*0604*/ 	.word	0x00030840
        /*0608*/ 	.short	0x010a
        /*060a*/ 	.byte	0x3f
	.zero		1


	//   ....[39]....
        /*060c*/ 	.word	0x0000b1b0
        /*0610*/ 	.word	0x00000002
        /*0614*/ 	.word	0x00000060
        /*0618*/ 	.short	0x010a
        /*061a*/ 	.byte	0x3f
	.zero		1


	//   ....[40]....
        /*061c*/ 	.word	0x0000b620
        /*0620*/ 	.word	0x00000003
        /*0624*/ 	.word	0x00030840
        /*0628*/ 	.short	0x010a
        /*062a*/ 	.byte	0x3f
	.zero		1


	//   ....[41]....
        /*062c*/ 	.word	0x0000b800
        /*0630*/ 	.word	0x00000003
        /*0634*/ 	.word	0x00000060
        /*0638*/ 	.short	0x010a
        /*063a*/ 	.byte	0x3f
	.zero		1


	//   ....[42]....
        /*063c*/ 	.word	0x0000bbc0
        /*0640*/ 	.word	0x00000002
        /*0644*/ 	.word	0x00030840
        /*0648*/ 	.short	0x010a
        /*064a*/ 	.byte	0x3f
	.zero		1


	//   ....[43]....
        /*064c*/ 	.word	0x0000bdb0
        /*0650*/ 	.word	0x00000002
        /*0654*/ 	.word	0x00000060
        /*0658*/ 	.short	0x010a
        /*065a*/ 	.byte	0x3f
	.zero		1


	//   ....[44]....
        /*065c*/ 	.word	0x0000c100
        /*0660*/ 	.word	0x00000003
        /*0664*/ 	.word	0x00030860
        /*0668*/ 	.short	0x010a
        /*066a*/ 	.byte	0x3f
	.zero		1


	//   ....[45]....
        /*066c*/ 	.word	0x0000cd40
        /*0670*/ 	.word	0x00000009
        /*0674*/ 	.word	0x00030820
        /*0678*/ 	.short	0x010a
        /*067a*/ 	.byte	0x3f
	.zero		1


	//   ....[46]....
        /*067c*/ 	.word	0x0000cee0
        /*0680*/ 	.word	0x00000007
        /*0684*/ 	.word	0x00000000
        /*0688*/ 	.short	0x010a
        /*068a*/ 	.byte	0x3f
	.zero		1


	//   ....[47]....
        /*068c*/ 	.word	0x0000cf50
        /*0690*/ 	.word	0x00000003
        /*0694*/ 	.word	0x00000000
        /*0698*/ 	.short	0x010a
        /*069a*/ 	.byte	0x3f
	.zero		1


	//   ....[48]....
        /*069c*/ 	.word	0x0000cfb0
        /*06a0*/ 	.word	0x00000005
        /*06a4*/ 	.word	0x00000000
        /*06a8*/ 	.short	0x010a
        /*06aa*/ 	.byte	0x3f
	.zero		1


	//   ....[49]....
        /*06ac*/ 	.word	0x0000cfe0
        /*06b0*/ 	.word	0x00000003
        /*06b4*/ 	.word	0x00000000
        /*06b8*/ 	.short	0x010a
        /*06ba*/ 	.byte	0x3f
	.zero		1


	//   ....[50]....
        /*06bc*/ 	.word	0x0000d050
        /*06c0*/ 	.word	0x00000003
        /*06c4*/ 	.word	0x00030800
        /*06c8*/ 	.short	0x010a
        /*06ca*/ 	.byte	0x3f
	.zero		1


	//   ....[51]....
        /*06cc*/ 	.word	0x0000d0a0
        /*06d0*/ 	.word	0x00000003
        /*06d4*/ 	.word	0x00030830
        /*06d8*/ 	.short	0x010a
        /*06da*/ 	.byte	0x3f
	.zero		1


	//   ....[52]....
        /*06dc*/ 	.word	0x0000d100
        /*06e0*/ 	.word	0x00000005
        /*06e4*/ 	.word	0x00030830
        /*06e8*/ 	.short	0x010a
        /*06ea*/ 	.byte	0x3f
	.zero		1


	//   ....[53]....
        /*06ec*/ 	.word	0x0000d160
        /*06f0*/ 	.word	0x00000005
        /*06f4*/ 	.word	0x00030850
        /*06f8*/ 	.short	0x010a
        /*06fa*/ 	.byte	0x3f
	.zero		1


	//   ....[54]....
        /*06fc*/ 	.word	0x0000d1c0
        /*0700*/ 	.word	0x0000000a
        /*0704*/ 	.word	0x00030850
        /*0708*/ 	.short	0x010a
        /*070a*/ 	.byte	0x3f
	.zero		1


	//   ....[55]....
        /*070c*/ 	.word	0x0000d360
        /*0710*/ 	.word	0x00000005
        /*0714*/ 	.word	0x00030840
        /*0718*/ 	.short	0x010a
        /*071a*/ 	.byte	0x3f
	.zero		1


	//   ....[56]....
        /*071c*/ 	.word	0x0000d3b0
        /*0720*/ 	.word	0x0000001a
        /*0724*/ 	.word	0x00030820
        /*0728*/ 	.short	0x010a
        /*072a*/ 	.byte	0x3f
	.zero		1


	//   ....[57]....
        /*072c*/ 	.word	0x0000d400
        /*0730*/ 	.word	0x00000003
        /*0734*/ 	.word	0x00030840
        /*0738*/ 	.short	0x010a
        /*073a*/ 	.byte	0x3f
	.zero		1


	//   ....[58]....
        /*073c*/ 	.word	0x0000d450
        /*0740*/ 	.word	0x00000002
        /*0744*/ 	.word	0x00000060
        /*0748*/ 	.short	0x010a
        /*074a*/ 	.byte	0x3f
	.zero		1


	//   ....[59]....
        /*074c*/ 	.word	0x0000d4a0
        /*0750*/ 	.word	0x00000003
        /*0754*/ 	.word	0x00030840
        /*0758*/ 	.short	0x010a
        /*075a*/ 	.byte	0x3f
	.zero		1


	//   ....[60]....
        /*075c*/ 	.word	0x0000d4f0
        /*0760*/ 	.word	0x00000003
        /*0764*/ 	.word	0x00000060
        /*0768*/ 	.short	0x010a
        /*076a*/ 	.byte	0x3f
	.zero		1


	//   ....[61]....
        /*076c*/ 	.word	0x0000d540
        /*0770*/ 	.word	0x00000002
        /*0774*/ 	.word	0x00030840
        /*0778*/ 	.short	0x010a
        /*077a*/ 	.byte	0x3f
	.zero		1


	//   ....[62]....
        /*077c*/ 	.word	0x0000d590
        /*0780*/ 	.word	0x00000002
        /*0784*/ 	.word	0x00000060
        /*0788*/ 	.short	0x010a
        /*078a*/ 	.byte	0x3f
	.zero		1


	//   ....[63]....
        /*078c*/ 	.word	0x0000d5e0
        /*0790*/ 	.word	0x00000003
        /*0794*/ 	.word	0x00030860
        /*0798*/ 	.short	0x010a
        /*079a*/ 	.byte	0x3f
	.zero		1


	//   ....[64]....
        /*079c*/ 	.word	0x0000df90
        /*07a0*/ 	.word	0x00000009
        /*07a4*/ 	.word	0x00030820
        /*07a8*/ 	.short	0x010a
        /*07aa*/ 	.byte	0x3f
	.zero		1


	//   ....[65]....
        /*07ac*/ 	.word	0x0000e130
        /*07b0*/ 	.word	0x00000007
        /*07b4*/ 	.word	0x00000000
        /*07b8*/ 	.short	0x010a
        /*07ba*/ 	.byte	0x3f
	.zero		1


	//   ....[66]....
        /*07bc*/ 	.word	0x0000e180
        /*07c0*/ 	.word	0x00000003
        /*07c4*/ 	.word	0x00000000
        /*07c8*/ 	.short	0x010a
        /*07ca*/ 	.byte	0x3f
	.zero		1


	//   ....[67]....
        /*07cc*/ 	.word	0x0000e1d0
        /*07d0*/ 	.word	0x00000005
        /*07d4*/ 	.word	0x00000000
        /*07d8*/ 	.short	0x010a
        /*07da*/ 	.byte	0x3f
	.zero		1


	//----- nvinfo : EIATTR_NUM_MBARRIERS
	.align		4
.L_1523:
        /*07dc*/ 	.byte	0x03, 0x38
        /*07de*/ 	.short	0x0016


	//----- nvinfo : EIATTR_EXIT_INSTR_OFFSETS
	.align		4
        /*07e0*/ 	.byte	0x04, 0x1c
        /*07e2*/ 	.short	(.L_1525 - .L_1524)


	//   ....[0]....
.L_1524:
        /*07e4*/ 	.word	0x00000ab0


	//   ....[1]....
        /*07e8*/ 	.word	0x00009270


	//   ....[2]....
        /*07ec*/ 	.word	0x000092d0


	//   ....[3]....
        /*07f0*/ 	.word	0x0000d030


	//----- nvinfo : EIATTR_MAX_THREADS
	.align		4
.L_1525:
        /*07f4*/ 	.byte	0x04, 0x05
        /*07f6*/ 	.short	(.L_1527 - .L_1526)
.L_1526:
        /*07f8*/ 	.word	0x00000200
        /*07fc*/ 	.word	0x00000001
        /*0800*/ 	.word	0x00000001


	//----- nvinfo : EIATTR_CRS_STACK_SIZE
	.align		4
.L_1527:
        /*0804*/ 	.byte	0x04, 0x1e
        /*0806*/ 	.short	(.L_1529 - .L_1528)
.L_1528:
        /*0808*/ 	.word	0x00000000


	//----- nvinfo : EIATTR_CBANK_PARAM_SIZE
	.align		4
.L_1529:
        /*080c*/ 	.byte	0x03, 0x19
        /*080e*/ 	.short	0x0a70


	//----- nvinfo : EIATTR_PARAM_CBANK
	.align		4
        /*0810*/ 	.byte	0x04, 0x0a
        /*0812*/ 	.short	(.L_1531 - .L_1530)
	.align		4
.L_1530:
        /*0814*/ 	.word	index@(.nv.constant0._ZN7cutlass13device_kernelIN5flash11enable_sm90INS1_16FlashAttnFwdSm90INS1_25CollectiveMainloopFwdSm90ILi2EN4cute5tupleIJNS5_1CILi1EEES8_S8_EEENS6_IJNS7_ILi192EEESA_NS7_ILi64EEEEEELi64ENS_6half_tEfNS_4arch4Sm90ELb0ELb0ELb0ELb1ELb0ELb0ELb0ELb0ELb1ELb0ELb0ELb0EEENS1_21CollectiveEpilogueFwdINS6_IJSA_SB_SA_EEES9_SD_SF_Li384ELb1ELb0ELb0ELb0EEENS1_36VarlenDynamicPersistentTileSchedulerILi192ELi192ELi384ELi32ELb0ELb0ELb1ELb0ELb1ELb1EEEEEEEEEvNT_6ParamsE)
        /*0818*/ 	.short	0x0210
        /*081a*/ 	.short	0x0a70


	//----- nvinfo : EIATTR_SW_WAR
	.align		4
.L_1531:
        /*081c*/ 	.byte	0x04, 0x36
        /*081e*/ 	.short	(.L_1533 - .L_1532)
.L_1532:
        /*0820*/ 	.word	0x00000008
.L_1533:


//--------------------- .nv.info._ZN7cutlass13device_kernelIN5flash11enable_sm90INS1_16FlashAttnFwdSm90INS1_25CollectiveMainloopFwdSm90ILi2EN4cute5tupleIJNS5_1CILi1EEES8_S8_EEENS6_IJNS7_ILi192EEESA_NS7_ILi64EEEEEELi64ENS_6half_tEfNS_4arch4Sm90ELb0ELb0ELb0ELb1ELb0ELb1ELb0ELb0ELb1ELb0ELb0ELb0EEENS1_21CollectiveEpilogueFwdINS6_IJSA_SB_SA_EEES9_SD_SF_Li384ELb1ELb0ELb0ELb0EEENS1_36VarlenDynamicPersistentTileSchedulerILi192ELi192ELi384ELi32ELb0ELb0ELb1ELb0ELb1ELb1EEEEEEEEEvNT_6ParamsE --------------------------
	.section	.nv.info._ZN7cutlass13device_kernelIN5flash11enable_sm90INS1_16FlashAttnFwdSm90INS1_25CollectiveMainloopFwdSm90ILi2EN4cute5tupleIJNS5_1CILi1EEES8_S8_EEENS6_IJNS7_ILi192EEESA_NS7_ILi64EEEEEELi64ENS_6half_tEfNS_4arch4Sm90ELb0ELb0ELb0ELb1ELb0ELb1ELb0ELb0ELb1ELb0ELb0ELb0EEENS1_21CollectiveEpilogueFwdINS6_IJSA_SB_SA_EEES9_SD_SF_Li384ELb1ELb0ELb0ELb0EEENS1_36VarlenDynamicPersistentTileSchedulerILi192ELi192ELi384ELi32ELb0ELb0ELb1ELb0ELb1ELb1EEEEEEEEEvNT_6ParamsE,"",@"SHT_CUDA_INFO"
	.sectionflags	@""
	.align	4


	//----- nvinfo : EIATTR_CUDA_API_VERSION
	.align		4
        /*0000*/ 	.byte	0x04, 0x37
        /*0002*/ 	.short	(.L_1535 - .L_1534)
.L_1534:
        /*0004*/ 	.word	0x00000082


	//----- nvinfo : EIATTR_KPARAM_INFO
	.align		4
.L_1535:
        /*0008*/ 	.byte	0x04, 0x17
        /*000a*/ 	.short	(.L_1537 - .L_1536)
.L_1536:
        /*000c*/ 	.word	0x00000000
        /*0010*/ 	.short	0x0000
        /*0012*/ 	.short	0x0070
        /*0014*/ 	.byte	0x00, 0xf0, 0x01, 0x28


	//----- nvinfo : EIATTR_SPARSE_MMA_MASK
	.align		4
.L_1537:
        /*0018*/ 	.byte	0x03, 0x50
        /*001a*/ 	.short	0x0000


	//----- nvinfo : EIATTR_MAXREG_COUNT
	.align		4
        /*001c*/ 	.byte	0x03, 0x1b
        /*001e*/ 	.short	0x0080


	//----- nvinfo : EIATTR_NUM_BARRIERS
	.align		4
        /*0020*/ 	.byte	0x02, 0x4c
        /*0022*/ 	.byte	0x10
	.zero		1


	//----- nvinfo : EIATTR_EXTERNS
	.align		4
        /*0024*/ 	.byte	0x04, 0x0f
        /*0026*/ 	.short	(.L_1539 - .L_1538)


	//   ....[0]....
	.align		4
.L_1538:
        /*0028*/ 	.word	index@(__assertfail)


	//----- nvinfo : EIATTR_ANNOTATIONS
	.align		4
.L_1539:
        /*002c*/ 	.byte	0x04, 0x55
        /*002e*/ 	.short	(.L_1541 - .L_1540)


	//   ....[0]....
.L_1540:
        /* <DEDUP_REMOVED lines=45> */


	//----- nvinfo : EIATTR_MERCURY_ISA_VERSION
	.align		4
.L_1541:
        /*02f0*/ 	.byte	0x03, 0x5f
        /*02f2*/ 	.short	0x0101


	//----- nvinfo : EIATTR_UNUSED_LOAD_BYTE_OFFSET
	.align		4
        /*02f4*/ 	.byte	0x04, 0x44
        /*02f6*/ 	.short	(.L_1543 - .L_1542)


	//   ....[0]....
.L_1542:
        /*02f8*/ 	.word	0x00000b00
        /*02fc*/ 	.word	0x0000fff0


	//   ....[1]....
        /*0300*/ 	.word	0x0000e9f0
        /*0304*/ 	.word	0x0000fff0


	//----- nvinfo : EIATTR_INT_WARP_WIDE_INSTR_OFFSETS
	.align		4
.L_1543:
        /*0308*/ 	.byte	0x04, 0x31
        /*030a*/ 	.short	(.L_1545 - .L_1544)


	//   ....[0]....
.L_1544:
        /*030c*/ 	.word	0x000001b0


	//   ....[1]....
        /*0310*/ 	.word	0x00000250


	//   ....[2]....
        /*0314*/ 	.word	0x000002c0


	//   ....[3]....
        /*0318*/ 	.word	0x00011db0


	//   ....[4]....
        /*031c*/ 	.word	0x00011e40


	//   ....[5]....
        /*0320*/ 	.word	0x00012280


	//   ....[6]....
        /*0324*/ 	.word	0x000122b0


	//   ....[7]....
        /*0328*/ 	.word	0x00013d50


	//   ....[8]....
        /*032c*/ 	.word	0x00013de0


	//----- nvinfo : EIATTR_COOP_GROUP_MASK_REGIDS
	.align		4
.L_1545:
        /*0330*/ 	.byte	0x04, 0x29
        /*0332*/ 	.short	(.L_1547 - .L_1546)


	//   ....[0]....
.L_1546:
        /*0334*/ 	.word	0xffffffff


	//   ....[1]....
        /*0338*/ 	.word	0xffffffff


	//   ....[2]....
        /*033c*/ 	.word	0xffffffff


	//   ....[3]....
        /*0340*/ 	.word	0xffffffff


	//   ....[4]....
        /*0344*/ 	.word	0xffffffff


	//   ....[5]....
        /*0348*/ 	.word	0xffffffff


	//   ....[6]....
        /*034c*/ 	.word	0xffffffff


	//   ....[7]....
        /*0350*/ 	.word	0xffffffff


	//   ....[8]....
        /*0354*/ 	.word	0xffffffff


	//   ....[9]....
        /*0358*/ 	.word	0xffffffff


	//   ....[10]....
        /*035c*/ 	.word	0xffffffff


	//   ....[11]....
        /*0360*/ 	.word	0xffffffff


	//   ....[12]....
        /*0364*/ 	.word	0xffffffff


	//   ....[13]....
        /*0368*/ 	.word	0xffffffff


	//   ....[14]....
        /*036c*/ 	.word	0xffffffff


	//   ....[15]....
        /*0370*/ 	.word	0xffffffff


	//   ....[16]....
        /*0374*/ 	.word	0xffffffff


	//   ....[17]....
        /*0378*/ 	.word	0xffffffff


	//   ....[18]....
        /*037c*/ 	.word	0xffffffff


	//   ....[19]....
        /*0380*/ 	.word	0xffffffff


	//   ....[20]....
        /*0384*/ 	.word	0xffffffff


	//   ....[21]....
        /*0388*/ 	.word	0xffffffff


	//   ....[22]....
        /*038c*/ 	.word	0xffffffff


	//   ....[23]....
        /*0390*/ 	.word	0xffffffff


	//   ....[24]....
        /*0394*/ 	.word	0xffffffff


	//   ....[25]....
        /*0398*/ 	.word	0xffffffff


	//   ....[26]....
        /*039c*/ 	.word	0xffffffff


	//   ....[27]....
        /*03a0*/ 	.word	0xffffffff


	//   ....[28]....
        /*03a4*/ 	.word	0xffffffff


	//   ....[29]....
        /*03a8*/ 	.word	0xffffffff


	//   ....[30]....
        /*03ac*/ 	.word	0xffffffff


	//   ....[31]....
        /*03b0*/ 	.word	0xffffffff


	//   ....[32]....
        /*03b4*/ 	.word	0xffffffff


	//   ....[33]....
        /*03b8*/ 	.word	0xffffffff


	//   ....[34]....
        /*03bc*/ 	.word	0xffffffff


	//   ....[35]....
        /*03c0*/ 	.word	0xffffffff


	//   ....[36]....
        /*03c4*/ 	.word	0xffffffff


	//   ....[37]....
        /*03c8*/ 	.word	0xffffffff


	//   ....[38]....
        /*03cc*/ 	.word	0xffffffff


	//   ....[39]....
        /*03d0*/ 	.word	0xffffffff


	//   ....[40]....
        /*03d4*/ 	.word	0xffffffff


	//   ....[41]....
        /*03d8*/ 	.word	0xffffffff


	//   ....[42]....
        /*03dc*/ 	.word	0xffffffff


	//   ....[43]....
        /*03e0*/ 	.word	0xffffffff


	//   ....[44]....
        /*03e4*/ 	.word	0xffffffff


	//   ....[45]....
        /*03e8*/ 	.word	0xffffffff


	//   ....[46]....
        /*03ec*/ 	.word	0xffffffff


	//   ....[47]....
        /*03f0*/ 	.word	0xffffffff


	//   ....[48]....
        /*03f4*/ 	.word	0xffffffff


	//   ....[49]....
        /*03f8*/ 	.word	0xffffffff


	//   ....[50]....
        /*03fc*/ 	.word	0xffffffff


	//   ....[51]....
        /*0400*/ 	.word	0xffffffff


	//   ....[52]....
        /*0404*/ 	.word	0xffffffff


	//   ....[53]....
        /*0408*/ 	.word	0xffffffff


	//   ....[54]....
        /*040c*/ 	.word	0xffffffff


	//   ....[55]....
        /*0410*/ 	.word	0xffffffff


	//   ....[56]....
        /*0414*/ 	.word	0x0500000f


	//   ....[57]....
        /*0418*/ 	.word	0x0500000f


	//   ....[58]....
        /*041c*/ 	.word	0x0500000f


	//   ....[59]....
        /*0420*/ 	.word	0x0500000f


	//   ....[60]....
        /*0424*/ 	.word	0x0500000f


	//   ....[61]....
        /*0428*/ 	.word	0x0500000f


	//   ....[62]....
        /*042c*/ 	.word	0x0500000f


	//   ....[63]....
        /*0430*/ 	.word	0x0500000f


	//   ....[64]....
        /*0434*/ 	.word	0x0500000f


	//   ....[65]....
        /*0438*/ 	.word	0x0500000f


	//   ....[66]....
        /*043c*/ 	.word	0x0500000f


	//   ....[67]....
        /*0440*/ 	.word	0x0500000f


	//   ....[68]....
        /*0444*/ 	.word	0x0500000f


	//   ....[69]....
        /*0448*/ 	.word	0x0500000f


	//   ....[70]....
        /*044c*/ 	.word	0x0500000f


	//   ....[71]....
        /*0450*/ 	.word	0x0500000f


	//   ....[72]....
        /*0454*/ 	.word	0x0500000f


	//   ....[73]....
        /*0458*/ 	.word	0x0500000f


	//   ....[74]....
        /*045c*/ 	.word	0x0500000f


	//   ....[75]....
        /*0460*/ 	.word	0x0500000f


	//   ....[76]....
        /*0464*/ 	.word	0x0500000f


	//   ....[77]....
        /*0468*/ 	.word	0x0500000f


	//   ....[78]....
        /*046c*/ 	.word	0x0500000f


	//   ....[79]....
        /*0470*/ 	.word	0x0500000f


	//   ....[80]....
        /*0474*/ 	.word	0x0500000f


	//   ....[81]....
        /*0478*/ 	.word	0x0500000f


	//   ....[82]....
        /*047c*/ 	.word	0x0500000f


	//   ....[83]....
        /*0480*/ 	.word	0x0500000f


	//   ....[84]....
        /*0484*/ 	.word	0x0500000f


	//----- nvinfo : EIATTR_COOP_GROUP_INSTR_OFFSETS
	.align		4
.L_1547:
        /*0488*/ 	.byte	0x04, 0x28
        /*048a*/ 	.short	(.L_1549 - .L_1548)


	//   ....[0]....
.L_1548:
        /*048c*/ 	.word	0x00000060


	//   ....[1]....
        /*0490*/ 	.word	0x000001c0


	//   ....[2]....
        /*0494*/ 	.word	0x00000270


	//   ....[3]....
        /*0498*/ 	.word	0x00000430


	//   ....[4]....
        /*049c*/ 	.word	0x00000590


	//   ....[5]....
        /*04a0*/ 	.word	0x000006b0


	//   ....[6]....
        /*04a4*/ 	.word	0x00000810


	//   ....[7]....
        /*04a8*/ 	.word	0x00005710


	//   ....[8]....
        /*04ac*/ 	.word	0x00008e50


	//   ....[9]....
        /*04b0*/ 	.word	0x00008e70


	//   ....[10]....
        /*04b4*/ 	.word	0x00009430


	//   ....[11]....
        /*04b8*/ 	.word	0x00009480


	//   ....[12]....
        /*04bc*/ 	.word	0x0000abe0


	//   ....[13]....
        /*04c0*/ 	.word	0x0000b8c0


	//   ....[14]....
        /*04c4*/ 	.word	0x0000b8f0


	//   ....[15]....
        /*04c8*/ 	.word	0x0000b9e0


	//   ....[16]....
        /*04cc*/ 	.word	0x0000ba10


	//   ....[17]....
        /*04d0*/ 	.word	0x0000db10


	//   ....[18]....
        /*04d4*/ 	.word	0x0000dd60


	//   ....[19]....
        /*04d8*/ 	.word	0x0000dda0


	//   ....[20]....
        /*04dc*/ 	.word	0x0000e550


	//   ....[21]....
        /*04e0*/ 	.word	0x0000e580


	//   ....[22]....
        /*04e4*/ 	.word	0x000103f0


	//   ....[23]....
        /*04e8*/ 	.word	0x00010580


	//   ....[24]....
        /*04ec*/ 	.word	0x000105b0


	//   ....[25]....
        /*04f0*/ 	.word	0x000105e0


	//   ....[26]....
        /*04f4*/ 	.word	0x00010620


	//   ....[27]....
        /*04f8*/ 	.word	0x00010670


	//   ....[28]....
        /*04fc*/ 	.word	0x000106d0


	//   ....[29]....
        /*0500*/ 	.word	0x00010890


	//   ....[30]....
        /*0504*/ 	.word	0x000108f0


	//   ....[31]....
        /*0508*/ 	.word	0x00010930


	//   ....[32]....
        /*050c*/ 	.word	0x00010970


	//   ....[33]....
        /*0510*/ 	.word	0x000109a0


	//   ....[34]....
        /*0514*/ 	.word	0x000109d0


	//   ....[35]....
        /*0518*/ 	.word	0x00010a50


	//   ....[36]....
        /*051c*/ 	.word	0x00010a80


	//   ....[37]....
        /*0520*/ 	.word	0x00010b00


	//   ....[38]....
        /*0524*/ 	.word	0x000140a0


	//   ....[39]....
        /*0528*/ 	.word	0x000140b0


	//   ....[40]....
        /*052c*/ 	.word	0x000141a0


	//   ....[41]....
        /*0530*/ 	.word	0x00014200


	//   ....[42]....
        /*0534*/ 	.word	0x00014240


	//   ....[43]....
        /*0538*/ 	.word	0x00014280


	//   ....[44]....
        /*053c*/ 	.word	0x000142b0


	//   ....[45]....
        /*0540*/ 	.word	0x000142e0


	//   ....[46]....
        /*0544*/ 	.word	0x00014450


	//   ....[47]....
        /*0548*/ 	.word	0x000144b0


	//   ....[48]....
        /*054c*/ 	.word	0x000144f0


	//   ....[49]....
        /*0550*/ 	.word	0x00014530


	//   ....[50]....
        /*0554*/ 	.word	0x00014560


	//   ....[51]....
        /*0558*/ 	.word	0x00014590


	//   ....[52]....
        /*055c*/ 	.word	0x00014650


	//   ....[53]....
        /*0560*/ 	.word	0x00014670


	//   ....[54]....
        /*0564*/ 	.word	0x000146e0


	//   ....[55]....
        /*0568*/ 	.word	0x00014b10


	//   ....[56]....
        /*056c*/ 	.word	0x00014f70


	//   ....[57]....
        /*0570*/ 	.word	0x00015020


	//   ....[58]....
        /*0574*/ 	.word	0x000150c0


	//   ....[59]....
        /*0578*/ 	.word	0x00015160


	//   ....[60]....
        /*057c*/ 	.word	0x00015200


	//   ....[61]....
        /*0580*/ 	.word	0x000152f0


	//   ....[62]....
        /*0584*/ 	.word	0x00015390


	//   ....[63]....
        /*0588*/ 	.word	0x00015430


	//   ....[64]....
        /*058c*/ 	.word	0x000154d0


	//   ....[65]....
        /*0590*/ 	.word	0x00015730


	//   ....[66]....
        /*0594*/ 	.word	0x00015a10


	//   ....[67]....
        /*0598*/ 	.word	0x00015e00


	//   ....[68]....
        /*059c*/ 	.word	0x00015e90


	//   ....[69]....
        /*05a0*/ 	.word	0x00015f30


	//   ....[70]....
        /*05a4*/ 	.word	0x00015fe0


	//   ....[71]....
        /*05a8*/ 	.word	0x00016060


	//   ....[72]....
        /*05ac*/ 	.word	0x000160e0


	//   ....[73]....
        /*05b0*/ 	.word	0x00016160


	//   ....[74]....
        /*05b4*/ 	.word	0x000161e0


	//   ....[75]....
        /*05b8*/ 	.word	0x00016270


	//   ....[76]....
        /*05bc*/ 	.word	0x00016320


	//   ....[77]....
        /*05c0*/ 	.word	0x000163a0


	//   ....[78]....
        /*05c4*/ 	.word	0x00016420


	//   ....[79]....
        /*05c8*/ 	.word	0x000164a0


	//   ....[80]....
        /*05cc*/ 	.word	0x00016520


	//   ....[81]....
        /*05d0*/ 	.word	0x00016590


	//   ....[82]....
        /*05d4*/ 	.word	0x00016630


	//   ....[83]....
        /*05d8*/ 	.word	0x000166c0


	//   ....[84]....
        /*05dc*/ 	.word	0x000167e0


	//----- nvinfo : EIATTR_REG_RECONFIG
	.align		4
.L_1549:
        /*05e0*/ 	.byte	0x01, 0x54
	.zero		2


	//----- nvinfo : EIATTR_SYSCALL_OFFSETS
	.align		4
        /*05e4*/ 	.byte	0x04, 0x46
        /*05e6*/ 	.short	(.L_1551 - .L_1550)


	//   ....[0]....
.L_1550:
        /*05e8*/ 	.word	0x000017a0


	//   ....[1]....
        /*05ec*/ 	.word	0x000018f0


	//   ....[2]....
        /*05f0*/ 	.word	0x000058a0


	//   ....[3]....
        /*05f4*/ 	.word	0x00005dc0


	//   ....[4]....
        /*05f8*/ 	.word	0x00011fc0


	//   ....[5]....
        /*05fc*/ 	.word	0x000120f0


	//   ....[6]....
        /*0600*/ 	.word	0x000121f0


	//----- nvinfo : EIATTR_MBARRIER_INSTR_OFFSETS
	.align		4
.L_1551:
        /*0604*/ 	.byte	0x04, 0x39
        /*0606*/ 	.short	(.L_1553 - .L_1552)


	//   ....[0]....
.L_1552:
        /*0608*/ 	.word	0x000002e0
        /*060c*/ 	.word	0x000000ff
        /*0610*/ 	.word	0x00030800
        /*0614*/ 	.short	0x0100
        /*0616*/ 	.byte	0x08
	.zero		1


	//   ....[1]....
        /*0618*/ 	.word	0x000002f0
        /*061c*/ 	.word	0x000000ff
        /*0620*/ 	.word	0x00030820
        /*0624*/ 	.short	0x0100
        /*0626*/ 	.byte	0x08
	.zero		1


	//   ....[2]....
        /*0628*/ 	.word	0x000003e0
        /*062c*/ 	.word	0x000000ff
        /*0630*/ 	.word	0x00030830
        /*0634*/ 	.short	0x0100
        /*0636*/ 	.byte	0x08
	.zero		1


	//   ....[3]....
        /*0638*/ 	.word	0x000003f0
        /*063c*/ 	.word	0x000000ff
        /*0640*/ 	.word	0x00030840
        /*0644*/ 	.short	0x0100
        /*0646*/ 	.byte	0x08
	.zero		1


	//   ....[4]....
        /*0648*/ 	.word	0x00000400
        /*064c*/ 	.word	0x000000ff
        /*0650*/ 	.word	0x00030838
        /*0654*/ 	.short	0x0100
        /*0656*/ 	.byte	0x08
	.zero		1


	//   ....[5]....
        /*0658*/ 	.word	0x00000410
        /*065c*/ 	.word	0x000000ff
        /*0660*/ 	.word	0x00030848
        /*0664*/ 	.short	0x0100
        /*0666*/ 	.byte	0x08
	.zero		1


	//   ....[6]....
        /*0668*/ 	.word	0x00000540
        /*066c*/ 	.word	0x000000ff
        /*0670*/ 	.word	0x00030850
        /*0674*/ 	.short	0x0100
        /*0676*/ 	.byte	0x08
	.zero		1


	//   ....[7]....
        /*0678*/ 	.word	0x00000550
        /*067c*/ 	.word	0x000000ff
        /*0680*/ 	.word	0x00030860
        /*0684*/ 	.short	0x0100
        /*0686*/ 	.byte	0x08
	.zero		1


	//   ....[8]....
        /*0688*/ 	.word	0x00000560
        /*068c*/ 	.word	0x000000ff
        /*0690*/ 	.word	0x00030858
        /*0694*/ 	.short	0x0100
        /*0696*/ 	.byte	0x08
	.zero		1


	//   ....[9]....
        /*0698*/ 	.word	0x00000570
        /*069c*/ 	.word	0x000000ff
        /*06a0*/ 	.word	0x00030868
        /*06a4*/ 	.short	0x0100
        /*06a6*/ 	.byte	0x08
	.zero		1


	//   ....[10]....
        /*06a8*/ 	.word	0x00000660
        /*06ac*/ 	.word	0x000000ff
        /*06b0*/ 	.word	0x00030870
        /*06b4*/ 	.short	0x0100
        /*06b6*/ 	.byte	0x06
	.zero		1


	//   ....[11]....
        /*06b8*/ 	.word	0x00000670
        /*06bc*/ 	.word	0x000000ff
        /*06c0*/ 	.word	0x00030880
        /*06c4*/ 	.short	0x0100
        /*06c6*/ 	.byte	0x06
	.zero		1


	//   ....[12]....
        /*06c8*/ 	.word	0x00000680
        /*06cc*/ 	.word	0x000000ff
        /*06d0*/ 	.word	0x00030878
        /*06d4*/ 	.short	0x0100
        /*06d6*/ 	.byte	0x06
	.zero		1


	//   ....[13]....
        /*06d8*/ 	.word	0x00000690
        /*06dc*/ 	.word	0x000000ff
        /*06e0*/ 	.word	0x00030888
        /*06e4*/ 	.short	0x0100
        /*06e6*/ 	.byte	0x06
	.zero		1


	//   ....[14]....
        /*06e8*/ 	.word	0x000007c0
        /*06ec*/ 	.word	0x000000ff
        /*06f0*/ 	.word	0x00030890
        /*06f4*/ 	.short	0x0100
        /*06f6*/ 	.byte	0x08
	.zero		1


	//   ....[15]....
        /*06f8*/ 	.word	0x000007d0
        /*06fc*/ 	.word	0x000000ff
        /*0700*/ 	.word	0x000308a0
        /*0704*/ 	.short	0x0100
        /*0706*/ 	.byte	0x08
	.zero		1


	//   ....[16]....
        /*0708*/ 	.word	0x000007e0
        /*070c*/ 	.word	0x000000ff
        /*0710*/ 	.word	0x00030898
        /*0714*/ 	.short	0x0100
        /*0716*/ 	.byte	0x08
	.zero		1


	//   ....[17]....
        /*0718*/ 	.word	0x000007f0
        /*071c*/ 	.word	0x000000ff
        /*0720*/ 	.word	0x000308a8
        /*0724*/ 	.short	0x0100
        /*0726*/ 	.byte	0x08
	.zero		1


	//   ....[18]....
        /*0728*/ 	.word	0x00000920
        /*072c*/ 	.word	0x000000ff
        /*0730*/ 	.word	0x000308b0
        /*0734*/ 	.short	0x0100
        /*0736*/ 	.byte	0x08
	.zero		1


	//   ....[19]....
        /*0738*/ 	.word	0x00000930
        /*073c*/ 	.word	0x000000ff
        /*0740*/ 	.word	0x000308c0
        /*0744*/ 	.short	0x0100
        /*0746*/ 	.byte	0x08
	.zero		1


	//   ....[20]....
        /*0748*/ 	.word	0x00000940
        /*074c*/ 	.word	0x000000ff
        /*0750*/ 	.word	0x000308b8
        /*0754*/ 	.short	0x0100
        /*0756*/ 	.byte	0x08
	.zero		1


	//   ....[21]....
        /*0758*/ 	.word	0x00000950
        /*075c*/ 	.word	0x000000ff
        /*0760*/ 	.word	0x000308c8
        /*0764*/ 	.short	0x0100
        /*0766*/ 	.byte	0x08
	.zero		1


	//   ....[22]....
        /*0768*/ 	.word	0x00002b70
        /*076c*/ 	.word	0x00000053
        /*0770*/ 	.word	0x00030890
        /*0774*/ 	.short	0x010a
        /*0776*/ 	.byte	0x3f
	.zero		1


	//   ....[23]....
        /*0778*/ 	.word	0x00003d90
        /*077c*/ 	.word	0x00000053
        /*0780*/ 	.word	0x00030890
        /*0784*/ 	.short	0x010a
        /*0786*/ 	.byte	0x3f
	.zero		1


	//   ....[24]....
        /*0788*/ 	.word	0x00004e20
        /*078c*/ 	.word	0x00000053
        /*0790*/ 	.word	0x00030890
        /*0794*/ 	.short	0x010a
        /*0796*/ 	.byte	0x3f
	.zero		1


	//   ....[25]....
        /*0798*/ 	.word	0x00005040
        /*079c*/ 	.word	0x00000024
        /*07a0*/ 	.word	0x00000000
        /*07a4*/ 	.short	0x0101
        /*07a6*/ 	.byte	0x3f
	.zero		1


	//   ....[26]....
        /*07a8*/ 	.word	0x00005080
        /*07ac*/ 	.word	0x00000053
        /*07b0*/ 	.word	0x000308b0
        /*07b4*/ 	.short	0x010a
        /*07b6*/ 	.byte	0x3f
	.zero		1


	//   ....[27]....
        /*07b8*/ 	.word	0x00005440
        /*07bc*/ 	.word	0x00000053
        /*07c0*/ 	.word	0x00000000
        /*07c4*/ 	.short	0x0101
        /*07c6*/ 	.byte	0x3f
	.zero		1


	//   ....[28]....
        /*07c8*/ 	.word	0x00005940
        /*07cc*/ 	.word	0x00000002
        /*07d0*/ 	.word	0x00030800
        /*07d4*/ 	.short	0x010a
        /*07d6*/ 	.byte	0x3f
	.zero		1


	//   ....[29]....
        /*07d8*/ 	.word	0x00005990
        /*07dc*/ 	.word	0x00000002
        /*07e0*/ 	.word	0x00030800
        /*07e4*/ 	.short	0x010a
        /*07e6*/ 	.byte	0x3f
	.zero		1


	//   ....[30]....
        /*07e8*/ 	.word	0x000060c0
        /*07ec*/ 	.word	0x00000002
        /*07f0*/ 	.word	0x00030800
        /*07f4*/ 	.short	0x010a
        /*07f6*/ 	.byte	0x3f
	.zero		1


	//   ....[31]....
        /*07f8*/ 	.word	0x00006fb0
        /*07fc*/ 	.word	0x00000002
        /*0800*/ 	.word	0x00030800
        /*0804*/ 	.short	0x010a
        /*0806*/ 	.byte	0x3f
	.zero		1


	//   ....[32]....
        /*0808*/ 	.word	0x00007df0
        /*080c*/ 	.word	0x00000004
        /*0810*/ 	.word	0x00030830
        /*0814*/ 	.short	0x010a
        /*0816*/ 	.byte	0x3f
	.zero		1


	//   ....[33]....
        /*0818*/ 	.word	0x00007ed0
        /*081c*/ 	.word	0x00000004
        /*0820*/ 	.word	0x00030830
        /*0824*/ 	.short	0x010a
        /*0826*/ 	.byte	0x3f
	.zero		1


	//   ....[34]....
        /*0828*/ 	.word	0x00009b50
        /*082c*/ 	.word	0x00000004
        /*0830*/ 	.word	0x00000000
        /*0834*/ 	.short	0x0101
        /*0836*/ 	.byte	0x3f
	.zero		1


	//   ....[35]....
        /*0838*/ 	.word	0x0000ae30
        /*083c*/ 	.word	0x00000000
        /*0840*/ 	.word	0x00030830
        /*0844*/ 	.short	0x010a
        /*0846*/ 	.byte	0x3f
	.zero		1


	//   ....[36]....
        /*0848*/ 	.word	0x0000ae80
        /*084c*/ 	.word	0x00000000
        /*0850*/ 	.word	0x00030830
        /*0854*/ 	.short	0x010a
        /*0856*/ 	.byte	0x3f
	.zero		1


	//   ....[37]....
        /*0858*/ 	.word	0x0000b1d0
        /*085c*/ 	.word	0x00000003
        /*0860*/ 	.word	0x00030850
        /*0864*/ 	.short	0x010a
        /*0866*/ 	.byte	0x3f
	.zero		1


	//   ....[38]....
        /*0868*/ 	.word	0x0000b220
        /*086c*/ 	.word	0x00000003
        /*0870*/ 	.word	0x00030850
        /*0874*/ 	.short	0x010a
        /*0876*/ 	.byte	0x3f
	.zero		1


	//   ....[39]....
        /*0878*/ 	.word	0x0000c930
        /*087c*/ 	.word	0x0000000d
        /*0880*/ 	.word	0x00000000
        /*0884*/ 	.short	0x0101
        /*0886*/ 	.byte	0x3f
	.zero		1


	//   ....[40]....
        /*0888*/ 	.word	0x0000c9b0
        /*088c*/ 	.word	0x0000000b
        /*0890*/ 	.word	0x00000000
        /*0894*/ 	.short	0x0101
        /*0896*/ 	.byte	0x3f
	.zero		1


	//   ....[41]....
        /*0898*/ 	.word	0x0000db90
        /*089c*/ 	.word	0x0000000c
        /*08a0*/ 	.word	0x00030850
        /*08a4*/ 	.short	0x010a
        /*08a6*/ 	.byte	0x3f
	.zero		1


	//   ....[42]....
        /*08a8*/ 	.word	0x0000dc40
        /*08ac*/ 	.word	0x0000000c
        /*08b0*/ 	.word	0x00030850
        /*08b4*/ 	.short	0x010a
        /*08b6*/ 	.byte	0x3f
	.zero		1


	//   ....[43]....
        /*08b8*/ 	.word	0x0000e6d0
        /*08bc*/ 	.word	0x00000006
        /*08c0*/ 	.word	0x00000000
        /*08c4*/ 	.short	0x0101
        /*08c6*/ 	.byte	0x3f
	.zero		1


	//   ....[44]....
        /*08c8*/ 	.word	0x0000f690
        /*08cc*/ 	.word	0x00000000
        /*08d0*/ 	.word	0x00000000
        /*08d4*/ 	.short	0x0101
        /*08d6*/ 	.byte	0x3f
	.zero		1


	//   ....[45]....
        /*08d8*/ 	.word	0x00011510
        /*08dc*/ 	.word	0x00000006
        /*08e0*/ 	.word	0x00030820
        /*08e4*/ 	.short	0x010a
        /*08e6*/ 	.byte	0x3f
	.zero		1


	//   ....[46]....
        /*08e8*/ 	.word	0x00011580
        /*08ec*/ 	.word	0x00000007
        /*08f0*/ 	.word	0x000308a0
        /*08f4*/ 	.short	0x010a
        /*08f6*/ 	.byte	0x3f
	.zero		1


	//   ....[47]....
        /*08f8*/ 	.word	0x00011730
        /*08fc*/ 	.word	0x00000007
        /*0900*/ 	.word	0x000308c0
        /*0904*/ 	.short	0x010a
        /*0906*/ 	.byte	0x3f
	.zero		1


	//   ....[48]....
        /*0908*/ 	.word	0x00011980
        /*090c*/ 	.word	0x00000007
        /*0910*/ 	.word	0x000308a0
        /*0914*/ 	.short	0x010a
        /*0916*/ 	.byte	0x3f
	.zero		1


	//   ....[49]....
        /*0918*/ 	.word	0x00011b20
        /*091c*/ 	.word	0x00000007
        /*0920*/ 	.word	0x000308c0
        /*0924*/ 	.short	0x010a
        /*0926*/ 	.byte	0x3f
	.zero		1


	//   ....[50]....
        /*0928*/ 	.word	0x000126c0
        /*092c*/ 	.word	0x00000005
        /*0930*/ 	.word	0x00030840
        /*0934*/ 	.short	0x010a
        /*0936*/ 	.byte	0x3f
	.zero		1


	//   ....[51]....
        /*0938*/ 	.word	0x00012a10
        /*093c*/ 	.word	0x0000001c
        /*0940*/ 	.word	0x00030820
        /*0944*/ 	.short	0x010a
        /*0946*/ 	.byte	0x3f
	.zero		1


	//   ....[52]....
        /*0948*/ 	.word	0x00012d10
        /*094c*/ 	.word	0x00000003
        /*0950*/ 	.word	0x00030840
        /*0954*/ 	.short	0x010a
        /*0956*/ 	.byte	0x3f
	.zero		1


	//   ....[53]....
        /*0958*/ 	.word	0x00012ef0
        /*095c*/ 	.word	0x00000002
        /*0960*/ 	.word	0x00000060
        /*0964*/ 	.short	0x010a
        /*0966*/ 	.byte	0x3f
	.zero		1


	//   ....[54]....
        /*0968*/ 	.word	0x00013370
        /*096c*/ 	.word	0x00000003
        /*0970*/ 	.word	0x00030840
        /*0974*/ 	.short	0x010a
        /*0976*/ 	.byte	0x3f
	.zero		1


	//   ....[55]....
        /*0978*/ 	.word	0x00013550
        /*097c*/ 	.word	0x00000003
        /*0980*/ 	.word	0x00000060
        /*0984*/ 	.short	0x010a
        /*0986*/ 	.byte	0x3f
	.zero		1


	//   ....[56]....
        /*0988*/ 	.word	0x00013910
        /*098c*/ 	.word	0x00000002
        /*0990*/ 	.word	0x00030840
        /*0994*/ 	.short	0x010a
        /*0996*/ 	.byte	0x3f
	.zero		1


	//   ....[57]....
        /*0998*/ 	.word	0x00013b00
        /*099c*/ 	.word	0x00000002
        /*09a0*/ 	.word	0x00000060
        /*09a4*/ 	.short	0x010a
        /*09a6*/ 	.byte	0x3f
	.zero		1


	//   ....[58]....
        /*09a8*/ 	.word	0x00013e50
        /*09ac*/ 	.word	0x00000003
        /*09b0*/ 	.word	0x00030860
        /*09b4*/ 	.short	0x010a
        /*09b6*/ 	.byte	0x3f
	.zero		1


	//   ....[59]....
        /*09b8*/ 	.word	0x00014a90
        /*09bc*/ 	.word	0x00000009
        /*09c0*/ 	.word	0x00030820
        /*09c4*/ 	.short	0x010a
        /*09c6*/ 	.byte	0x3f
	.zero		1


	//   ....[60]....
        /*09c8*/ 	.word	0x00014c20
        /*09cc*/ 	.word	0x00000007
        /*09d0*/ 	.word	0x00000000
        /*09d4*/ 	.short	0x010a
        /*09d6*/ 	.byte	0x3f
	.zero		1


	//   ....[61]....
        /*09d8*/ 	.word	0x00014c90
        /*09dc*/ 	.word	0x00000003
        /*09e0*/ 	.word	0x00000000
        /*09e4*/ 	.short	0x010a
        /*09e6*/ 	.byte	0x3f
	.zero		1


	//   ....[62]....
        /*09e8*/ 	.word	0x00014cf0
        /*09ec*/ 	.word	0x00000005
        /*09f0*/ 	.word	0x00000000
        /*09f4*/ 	.short	0x010a
        /*09f6*/ 	.byte	0x3f
	.zero		1


	//   ....[63]....
        /*09f8*/ 	.word	0x00014d20
        /*09fc*/ 	.word	0x00000003
        /*0a00*/ 	.word	0x00000000
        /*0a04*/ 	.short	0x010a
        /*0a06*/ 	.byte	0x3f
	.zero		1


	//   ....[64]....
        /*0a08*/ 	.word	0x00014d80
        /*0a0c*/ 	.word	0x00000053
        /*0a10*/ 	.word	0x00030890
        /*0a14*/ 	.short	0x010a
        /*0a16*/ 	.byte	0x3f
	.zero		1


	//   ....[65]....
        /*0a18*/ 	.word	0x00014dd0
        /*0a1c*/ 	.word	0x00000053
        /*0a20*/ 	.word	0x00030890
        /*0a24*/ 	.short	0x010a
        /*0a26*/ 	.byte	0x3f
	.zero		1


	//   ....[66]....
        /*0a28*/ 	.word	0x00014e20
        /*0a2c*/ 	.word	0x00000053
        /*0a30*/ 	.word	0x00030890
        /*0a34*/ 	.short	0x010a
        /*0a36*/ 	.byte	0x3f
	.zero		1


	//   ....[67]....
        /*0a38*/ 	.word	0x00014e70
        /*0a3c*/ 	.word	0x00000053
        /*0a40*/ 	.word	0x000308b0
        /*0a44*/ 	.short	0x010a
        /*0a46*/ 	.byte	0x3f
	.zero		1


	//   ....[68]....
        /*0a48*/ 	.word	0x00015240
        /*0a4c*/ 	.word	0x00000002
        /*0a50*/ 	.word	0x00030800
        /*0a54*/ 	.short	0x010a
        /*0a56*/ 	.byte	0x3f
	.zero		1


	//   ....[69]....
        /*0a58*/ 	.word	0x00015510
        /*0a5c*/ 	.word	0x00000002
        /*0a60*/ 	.word	0x00030800
        /*0a64*/ 	.short	0x010a
        /*0a66*/ 	.byte	0x3f
	.zero		1


	//   ....[70]....
        /*0a68*/ 	.word	0x00015560
        /*0a6c*/ 	.word	0x00000004
        /*0a70*/ 	.word	0x00030830
        /*0a74*/ 	.short	0x010a
        /*0a76*/ 	.byte	0x3f
	.zero		1


	//   ....[71]....
        /*0a78*/ 	.word	0x000155b0
        /*0a7c*/ 	.word	0x00000000
        /*0a80*/ 	.word	0x00030830
        /*0a84*/ 	.short	0x010a
        /*0a86*/ 	.byte	0x3f
	.zero		1


	//   ....[72]....
        /*0a88*/ 	.word	0x00015600
        /*0a8c*/ 	.word	0x00000003
        /*0a90*/ 	.word	0x00030850
        /*0a94*/ 	.short	0x010a
        /*0a96*/ 	.byte	0x3f
	.zero		1


	//   ....[73]....
        /*0a98*/ 	.word	0x00015650
        /*0a9c*/ 	.word	0x0000000c
        /*0aa0*/ 	.word	0x00030850
        /*0aa4*/ 	.short	0x010a
        /*0aa6*/ 	.byte	0x3f
	.zero		1


	//   ....[74]....
        /*0aa8*/ 	.word	0x000157f0
        /*0aac*/ 	.word	0x00000006
        /*0ab0*/ 	.word	0x00030820
        /*0ab4*/ 	.short	0x010a
        /*0ab6*/ 	.byte	0x3f
	.zero		1


	//   ....[75]....
        /*0ab8*/ 	.word	0x00015840
        /*0abc*/ 	.word	0x00000007
        /*0ac0*/ 	.word	0x000308a0
        /*0ac4*/ 	.short	0x010a
        /*0ac6*/ 	.byte	0x3f
	.zero		1


	//   ....[76]....
        /*0ac8*/ 	.word	0x00015890
        /*0acc*/ 	.word	0x00000007
        /*0ad0*/ 	.word	0x000308c0
        /*0ad4*/ 	.short	0x010a
        /*0ad6*/ 	.byte	0x3f
	.zero		1


	//   ....[77]....
        /*0ad8*/ 	.word	0x000158e0
        /*0adc*/ 	.word	0x00000007
        /*0ae0*/ 	.word	0x000308a0
        /*0ae4*/ 	.short	0x010a
        /*0ae6*/ 	.byte	0x3f
	.zero		1


	//   ....[78]....
        /*0ae8*/ 	.word	0x00015930
        /*0aec*/ 	.word	0x00000007
        /*0af0*/ 	.word	0x000308c0
        /*0af4*/ 	.short	0x010a
        /*0af6*/ 	.byte	0x3f
	.zero		1


	//   ....[79]....
        /*0af8*/ 	.word	0x00015ad0
        /*0afc*/ 	.word	0x00000005
        /*0b00*/ 	.word	0x00030840
        /*0b04*/ 	.short	0x010a
        /*0b06*/ 	.byte	0x3f
	.zero		1


	//   ....[80]....
        /*0b08*/ 	.word	0x00015b20
        /*0b0c*/ 	.word	0x0000001c
        /*0b10*/ 	.word	0x00030820
        /*0b14*/ 	.short	0x010a
        /*0b16*/ 	.byte	0x3f
	.zero		1


	//   ....[81]....
        /*0b18*/ 	.word	0x00015b70
        /*0b1c*/ 	.word	0x00000003
        /*0b20*/ 	.word	0x00030840
        /*0b24*/ 	.short	0x010a
        /*0b26*/ 	.byte	0x3f
	.zero		1


	//   ....[82]....
        /*0b28*/ 	.word	0x00015bc0
        /*0b2c*/ 	.word	0x00000002
        /*0b30*/ 	.word	0x00000060
        /*0b34*/ 	.short	0x010a
        /*0b36*/ 	.byte	0x3f
	.zero		1


	//   ....[83]....
        /*0b38*/ 	.word	0x00015c10
        /*0b3c*/ 	.word	0x00000003
        /*0b40*/ 	.word	0x00030840
        /*0b44*/ 	.short	0x010a
        /*0b46*/ 	.byte	0x3f
	.zero		1


	//   ....[84]....
        /*0b48*/ 	.word	0x00015c60
        /*0b4c*/ 	.word	0x00000003
        /*0b50*/ 	.word	0x00000060
        /*0b54*/ 	.short	0x010a
        /*0b56*/ 	.byte	0x3f
	.zero		1


	//   ....[85]....
        /*0b58*/ 	.word	0x00015cb0
        /*0b5c*/ 	.word	0x00000002
        /*0b60*/ 	.word	0x00030840
        /*0b64*/ 	.short	0x010a
        /*0b66*/ 	.byte	0x3f
	.zero		1


	//   ....[86]....
        /*0b68*/ 	.word	0x00015d00
        /*0b6c*/ 	.word	0x00000002
        /*0b70*/ 	.word	0x00000060
        /*0b74*/ 	.short	0x010a
        /*0b76*/ 	.byte	0x3f
	.zero		1


	//   ....[87]....
        /*0b78*/ 	.word	0x00015d50
        /*0b7c*/ 	.word	0x00000003
        /*0b80*/ 	.word	0x00030860
        /*0b84*/ 	.short	0x010a
        /*0b86*/ 	.byte	0x3f
	.zero		1


	//   ....[88]....
        /*0b88*/ 	.word	0x00016700
        /*0b8c*/ 	.word	0x00000009
        /*0b90*/ 	.word	0x00030820
        /*0b94*/ 	.short	0x010a
        /*0b96*/ 	.byte	0x3f
	.zero		1


	//   ....[89]....
        /*0b98*/ 	.word	0x000168a0
        /*0b9c*/ 	.word	0x00000007
        /*0ba0*/ 	.word	0x00000000
        /*0ba4*/ 	.short	0x010a
        /*0ba6*/ 	.byte	0x3f
	.zero		1


	//   ....[90]....
        /*0ba8*/ 	.word	0x000168f0
        /*0bac*/ 	.word	0x00000003
        /*0bb0*/ 	.word	0x00000000
        /*0bb4*/ 	.short	0x010a
        /*0bb6*/ 	.byte	0x3f
	.zero		1


	//   ....[91]....
        /*0bb8*/ 	.word	0x00016940
        /*0bbc*/ 	.word	0x00000005
        /*0bc0*/ 	.word	0x00000000
        /*0bc4*/ 	.short	0x010a
        /*0bc6*/ 	.byte	0x3f
	.zero		1


	//----- nvinfo : EIATTR_NUM_MBARRIERS
	.align		4
.L_1553:
        /*0bc8*/ 	.byte	0x03, 0x38
        /*0bca*/ 	.short	0x0016


	//----- nvinfo : EIATTR_EXIT_INSTR_OFFSETS
	.align		4
        /*0bcc*/ 	.byte	0x04, 0x1c
        /*0bce*/ 	.short	(.L_1555 - .L_1554)


	//   ....[0]....
.L_1554:
        /*0bd0*/ 	.word	0x00014d70


	//----- nvinfo : EIATTR_MAX_THREADS
	.align		4
.L_1555:
        /*0bd4*/ 	.byte	0x04, 0x05
        /*0bd6*/ 	.short	(.L_1557 - .L_1556)
.L_1556:
        /*0bd8*/ 	.word	0x00000200
        /*0bdc*/ 	.word	0x00000001
        /*0be0*/ 	.word	0x00000001


	//----- nvinfo : EIATTR_CRS_STACK_SIZE
	.align		4
.L_1557:
        /*0be4*/ 	.byte	0x04, 0x1e
        /*0be6*/ 	.short	(.L_1559 - .L_1558)
.L_1558:
        /*0be8*/ 	.word	0x00000000


	//----- nvinfo : EIATTR_CBANK_PARAM_SIZE
	.align		4
.L_1559:
        /*0bec*/ 	.byte	0x03, 0x19
        /*0bee*/ 	.short	0x0a70


	//----- nvinfo : EIATTR_PARAM_CBANK
	.align		4
        /*0bf0*/ 	.byte	0x04, 0x0a
        /*0bf2*/ 	.short	(.L_1561 - .L_1560)
	.align		4
.L_1560:
        /*0bf4*/ 	.word	index@(.nv.constant0._ZN7cutlass13device_kernelIN5flash11enable_sm90INS1_16FlashAttnFwdSm90INS1_25CollectiveMainloopFwdSm90ILi2EN4cute5tupleIJNS5_1CILi1EEES8_S8_EEENS6_IJNS7_ILi192EEESA_NS7_ILi64EEEEEELi64ENS_6half_tEfNS_4arch4Sm90ELb0ELb0ELb0ELb1ELb0ELb1ELb0ELb0ELb1ELb0ELb0ELb0EEENS1_21CollectiveEpilogueFwdINS6_IJSA_SB_SA_EEES9_SD_SF_Li384ELb1ELb0ELb0ELb0EEENS1_36VarlenDynamicPersistentTileSchedulerILi192ELi192ELi384ELi32ELb0ELb0ELb1ELb0ELb1ELb1EEEEEEEEEvNT_6ParamsE)
        /*0bf8*/ 	.short	0x0210
        /*0bfa*/ 	.short	0x0a70


	//----- nvinfo : EIATTR_SW_WAR
	.align		4
.L_1561:
        /*0bfc*/ 	.byte	0x04, 0x36
        /*0bfe*/ 	.short	(.L_1563 - .L_1562)
.L_1562:
        /*0c00*/ 	.word	0x00000008
.L_1563:


//--------------------- .nv.info._ZN7cutlass13device_kernelIN5flash11enable_sm90INS1_16FlashAttnFwdSm90INS1_25CollectiveMainloopFwdSm90ILi2EN4cute5tupleIJNS5_1CILi1EEES8_S8_EEENS6_IJNS7_ILi192EEENS7_ILi128EEENS7_ILi64EEEEEELi64ENS_6half_tEfNS_4arch4Sm90ELb0ELb1ELb0ELb0ELb0ELb0ELb0ELb1ELb1ELb0ELb0ELb0EEENS1_21CollectiveEpilogueFwdINS6_IJSA_SC_SB_EEES9_SE_SG_Li384ELb0ELb0ELb0ELb0EEENS1_30DynamicPersistentTileSchedulerILi384ELi32ELb0ELb0ELb1EEEEEEEEEvNT_6ParamsE --------------------------
	.section	.nv.info._ZN7cutlass13device_kernelIN5flash11enable_sm90INS1_16FlashAttnFwdSm90INS1_25CollectiveMainloopFwdSm90ILi2EN4cute5tupleIJNS5_1CILi1EEES8_S8_EEENS6_IJNS7_ILi192EEENS7_ILi128EEENS7_ILi64EEEEEELi64ENS_6half_tEfNS_4arch4Sm90ELb0ELb1ELb0ELb0ELb0ELb0ELb0ELb1ELb1ELb0ELb0ELb0EEENS1_21CollectiveEpilogueFwdINS6_IJSA_SC_SB_EEES9_SE_SG_Li384ELb0ELb0ELb0ELb0EEENS1_30DynamicPersistentTileSchedulerILi384ELi32ELb0ELb0ELb1EEEEEEEEEvNT_6ParamsE,"",@"SHT_CUDA_INFO"
	.sectionflags	@""
	.align	4


	//----- nvinfo : EIATTR_CUDA_API_VERSION
	.align		4
        /*0000*/ 	.byte	0x04, 0x37
        /*0002*/ 	.short	(.L_1565 - .L_1564)
.L_1564:
        /*0004*/ 	.word	0x00000082


	//----- nvinfo : EIATTR_KPARAM_INFO
	.align		4
.L_1565:
        /*0008*/ 	.byte	0x04, 0x17
        /*000a*/ 	.short	(.L_1567 - .L_1566)
.L_1566:
        /*000c*/ 	.word	0x00000000
        /*0010*/ 	.short	0x0000
        /*0012*/ 	.short	0x0070
        /*0014*/ 	.byte	0x00, 0xf0, 0x01, 0x2e


	//----- nvinfo : EIATTR_SPARSE_MMA_MASK
	.align		4
.L_1567:
        /*0018*/ 	.byte	0x03, 0x50
        /*001a*/ 	.short	0x0000


	//----- nvinfo : EIATTR_MAXREG_COUNT
	.align		4
        /*001c*/ 	.byte	0x03, 0x1b
        /*001e*/ 	.short	0x0080


	//----- nvinfo : EIATTR_NUM_BARRIERS
	.align		4
        /*0020*/ 	.byte	0x02, 0x4c
        /*0022*/ 	.byte	0x10
	.zero		1


	//----- nvinfo : EIATTR_EXTERNS
	.align		4
        /*0024*/ 	.byte	0x04, 0x0f
        /*0026*/ 	.short	(.L_1569 - .L_1568)


	//   ....[0]....
	.align		4
.L_1568:
        /*0028*/ 	.word	index@(__assertfail)


	//----- nvinfo : EIATTR_MERCURY_ISA_VERSION
	.align		4
.L_1569:
        /*002c*/ 	.byte	0x03, 0x5f
        /*002e*/ 	.short	0x0101


	//----- nvinfo : EIATTR_INT_WARP_WIDE_INSTR_OFFSETS
	.align		4
        /*0030*/ 	.byte	0x04, 0x31
        /*0032*/ 	.short	(.L_1571 - .L_1570)


	//   ....[0]....
.L_1570:
        /*0034*/ 	.word	0x00000180


	//   ....[1]....
        /*0038*/ 	.word	0x000001b0


	//   ....[2]....
        /*003c*/ 	.word	0x000001c0


	//   ....[3]....
        /*0040*/ 	.word	0x0000e1a0


	//   ....[4]....
        /*0044*/ 	.word	0x0000e230


	//   ....[5]....
        /*0048*/ 	.word	0x0000e6e0


	//   ....[6]....
        /*004c*/ 	.word	0x0000fe30


	//   ....[7]....
        /*0050*/ 	.word	0x0000fec0


	//----- nvinfo : EIATTR_COOP_GROUP_MASK_REGIDS
	.align		4
.L_1571:
        /*0054*/ 	.byte	0x04, 0x29
        /*0056*/ 	.short	(.L_1573 - .L_1572)


	//   ....[0]....
.L_1572:
        /*0058*/ 	.word	0xffffffff


	//   ....[1]....
        /*005c*/ 	.word	0xffffffff


	//   ....[2]....
        /*0060*/ 	.word	0xffffffff


	//   ....[3]....
        /*0064*/ 	.word	0xffffffff


	//   ....[4]....
        /*0068*/ 	.word	0xffffffff


	//   ....[5]....
        /*006c*/ 	.word	0xffffffff


	//   ....[6]....
        /*0070*/ 	.word	0xffffffff


	//   ....[7]....
        /*0074*/ 	.word	0xffffffff


	//   ....[8]....
        /*0078*/ 	.word	0xffffffff


	//   ....[9]....
        /*007c*/ 	.word	0xffffffff


	//   ....[10]....
        /*0080*/ 	.word	0xffffffff


	//   ....[11]....
        /*0084*/ 	.word	0xffffffff


	//   ....[12]....
        /*0088*/ 	.word	0xffffffff


	//   ....[13]....
        /*008c*/ 	.word	0xffffffff


	//   ....[14]....
        /*0090*/ 	.word	0xffffffff


	//   ....[15]....
        /*0094*/ 	.word	0xffffffff


	//   ....[16]....
        /*0098*/ 	.word	0xffffffff


	//   ....[17]....
        /*009c*/ 	.word	0xffffffff


	//   ....[18]....
        /*00a0*/ 	.word	0xffffffff


	//   ....[19]....
        /*00a4*/ 	.word	0xffffffff


	//   ....[20]....
        /*00a8*/ 	.word	0xffffffff


	//   ....[21]....
        /*00ac*/ 	.word	0xffffffff


	//   ....[22]....
        /*00b0*/ 	.word	0xffffffff


	//   ....[23]....
        /*00b4*/ 	.word	0xffffffff


	//   ....[24]....
        /*00b8*/ 	.word	0xffffffff


	//   ....[25]....
        /*00bc*/ 	.word	0xffffffff


	//   ....[26]....
        /*00c0*/ 	.word	0xffffffff


	//   ....[27]....
        /*00c4*/ 	.word	0xffffffff


	//   ....[28]....
        /*00c8*/ 	.word	0xffffffff


	//   ....[29]....
        /*00cc*/ 	.word	0xffffffff


	//   ....[30]....
        /*00d0*/ 	.word	0xffffffff


	//   ....[31]....
        /*00d4*/ 	.word	0xffffffff


	//   ....[32]....
        /*00d8*/ 	.word	0x0500000f


	//   ....[33]....
        /*00dc*/ 	.word	0x0500000f


	//----- nvinfo : EIATTR_COOP_GROUP_INSTR_OFFSETS
	.align		4
.L_1573:
        /*00e0*/ 	.byte	0x04, 0x28
        /*00e2*/ 	.short	(.L_1575 - .L_1574)


	//   ....[0]....
.L_1574:
        /*00e4*/ 	.word	0x00000060


	//   ....[1]....
        /*00e8*/ 	.word	0x00000190


	//   ....[2]....
        /*00ec*/ 	.word	0x000001e0


	//   ....[3]....
        /*00f0*/ 	.word	0x000003d0


	//   ....[4]....
        /*00f4*/ 	.word	0x00000530


	//   ....[5]....
        /*00f8*/ 	.word	0x00000650


	//   ....[6]....
        /*00fc*/ 	.word	0x000007b0


	//   ....[7]....
        /*0100*/ 	.word	0x00001600


	//   ....[8]....
        /*0104*/ 	.word	0x00003080


	//   ....[9]....
        /*0108*/ 	.word	0x00003190


	//   ....[10]....
        /*010c*/ 	.word	0x00003ad0


	//   ....[11]....
        /*0110*/ 	.word	0x00003b30


	//   ....[12]....
        /*0114*/ 	.word	0x00005df0


	//   ....[13]....
        /*0118*/ 	.word	0x00005ef0


	//   ....[14]....
        /*011c*/ 	.word	0x00006700


	//   ....[15]....
        /*0120*/ 	.word	0x00006770


	//   ....[16]....
        /*0124*/ 	.word	0x00007ed0


	//   ....[17]....
        /*0128*/ 	.word	0x00007f00


	//   ....[18]....
        /*012c*/ 	.word	0x00008430


	//   ....[19]....
        /*0130*/ 	.word	0x000084a0


	//   ....[20]....
        /*0134*/ 	.word	0x0000aa10


	//   ....[21]....
        /*0138*/ 	.word	0x0000aac0


	//   ....[22]....
        /*013c*/ 	.word	0x0000b4d0


	//   ....[23]....
        /*0140*/ 	.word	0x0000b520


	//   ....[24]....
        /*0144*/ 	.word	0x0000c300


	//   ....[25]....
        /*0148*/ 	.word	0x0000c340


	//   ....[26]....
        /*014c*/ 	.word	0x0000c440


	//   ....[27]....
        /*0150*/ 	.word	0x0000c450


	//   ....[28]....
        /*0154*/ 	.word	0x0000cf90


	//   ....[29]....
        /*0158*/ 	.word	0x0000d910


	//   ....[30]....
        /*015c*/ 	.word	0x00010160


	//   ....[31]....
        /*0160*/ 	.word	0x000102e0


	//   ....[32]....
        /*0164*/ 	.word	0x000108e0


	//   ....[33]....
        /*0168*/ 	.word	0x00010cc0


	//----- nvinfo : EIATTR_REG_RECONFIG
	.align		4
.L_1575:
        /*016c*/ 	.byte	0x01, 0x54
	.zero		2


	//----- nvinfo : EIATTR_SYSCALL_OFFSETS
	.align		4
        /*0170*/ 	.byte	0x04, 0x46
        /*0172*/ 	.short	(.L_1577 - .L_1576)


	//   ....[0]....
.L_1576:
        /*0174*/ 	.word	0x000017b0


	//   ....[1]....
        /*0178*/ 	.word	0x0000e3c0


	//   ....[2]....
        /*017c*/ 	.word	0x0000e500


	//   ....[3]....
        /*0180*/ 	.word	0x0000e5f0


	//----- nvinfo : EIATTR_MBARRIER_INSTR_OFFSETS
	.align		4
.L_1577:
        /*0184*/ 	.byte	0x04, 0x39
        /*0186*/ 	.short	(.L_1579 - .L_1578)


	//   ....[0]....
.L_1578:
        /*0188*/ 	.word	0x00000280
        /*018c*/ 	.word	0x000000ff
        /*0190*/ 	.word	0x00016800
        /*0194*/ 	.short	0x0100
        /*0196*/ 	.byte	0x06
	.zero		1


	//   ....[1]....
        /*0198*/ 	.word	0x00000290
        /*019c*/ 	.word	0x000000ff
        /*01a0*/ 	.word	0x00016820
        /*01a4*/ 	.short	0x0100
        /*01a6*/ 	.byte	0x06
	.zero		1


	//   ....[2]....
        /*01a8*/ 	.word	0x00000380
        /*01ac*/ 	.word	0x000000ff
        /*01b0*/ 	.word	0x00016830
        /*01b4*/ 	.short	0x0100
        /*01b6*/ 	.byte	0x08
	.zero		1


	//   ....[3]....
        /*01b8*/ 	.word	0x00000390
        /*01bc*/ 	.word	0x000000ff
        /*01c0*/ 	.word	0x00016840
        /*01c4*/ 	.short	0x0100
        /*01c6*/ 	.byte	0x08
	.zero		1


	//   ....[4]....
        /*01c8*/ 	.word	0x000003a0
        /*01cc*/ 	.word	0x000000ff
        /*01d0*/ 	.word	0x00016838
        /*01d4*/ 	.short	0x0100
        /*01d6*/ 	.byte	0x08
	.zero		1


	//   ....[5]....
        /*01d8*/ 	.word	0x000003b0
        /*01dc*/ 	.word	0x000000ff
        /*01e0*/ 	.word	0x00016848
        /*01e4*/ 	.short	0x0100
        /*01e6*/ 	.byte	0x08
	.zero		1


	//   ....[6]....
        /*01e8*/ 	.word	0x000004e0
        /*01ec*/ 	.word	0x000000ff
        /*01f0*/ 	.word	0x00016850
        /*01f4*/ 	.short	0x0100
        /*01f6*/ 	.byte	0x08
	.zero		1


	//   ....[7]....
        /*01f8*/ 	.word	0x000004f0
        /*01fc*/ 	.word	0x000000ff
        /*0200*/ 	.word	0x00016860
        /*0204*/ 	.short	0x0100
        /*0206*/ 	.byte	0x08
	.zero		1


	//   ....[8]....
        /*0208*/ 	.word	0x00000500
        /*020c*/ 	.word	0x000000ff
        /*0210*/ 	.word	0x00016858
        /*0214*/ 	.short	0x0100
        /*0216*/ 	.byte	0x08
	.zero		1


	//   ....[9]....
        /*0218*/ 	.word	0x00000510
        /*021c*/ 	.word	0x000000ff
        /*0220*/ 	.word	0x00016868
        /*0224*/ 	.short	0x0100
        /*0226*/ 	.byte	0x08
	.zero		1


	//   ....[10]....
        /*0228*/ 	.word	0x00000600
        /*022c*/ 	.word	0x000000ff
        /*0230*/ 	.word	0x00016870
        /*0234*/ 	.short	0x0100
        /*0236*/ 	.byte	0x06
	.zero		1


	//   ....[11]....
        /*0238*/ 	.word	0x00000610
        /*023c*/ 	.word	0x000000ff
        /*0240*/ 	.word	0x00016880
        /*0244*/ 	.short	0x0100
        /*0246*/ 	.byte	0x06
	.zero		1


	//   ....[12]....
        /*0248*/ 	.word	0x00000620
        /*024c*/ 	.word	0x000000ff
        /*0250*/ 	.word	0x00016878
        /*0254*/ 	.short	0x0100
        /*0256*/ 	.byte	0x06
	.zero		1


	//   ....[13]....
        /*0258*/ 	.word	0x00000630
        /*025c*/ 	.word	0x000000ff
        /*0260*/ 	.word	0x00016888
        /*0264*/ 	.short	0x0100
        /*0266*/ 	.byte	0x06
	.zero		1


	//   ....[14]....
        /*0268*/ 	.word	0x00000760
        /*026c*/ 	.word	0x000000ff
        /*0270*/ 	.word	0x00016890
        /*0274*/ 	.short	0x0100
        /*0276*/ 	.byte	0x08
	.zero		1


	//   ....[15]....
        /*0278*/ 	.word	0x00000770
        /*027c*/ 	.word	0x000000ff
        /*0280*/ 	.word	0x000168a0
        /*0284*/ 	.short	0x0100
        /*0286*/ 	.byte	0x08
	.zero		1


	//   ....[16]....
        /*0288*/ 	.word	0x00000780
        /*028c*/ 	.word	0x000000ff
        /*0290*/ 	.word	0x00016898
        /*0294*/ 	.short	0x0100
        /*0296*/ 	.byte	0x08
	.zero		1


	//   ....[17]....
        /*0298*/ 	.word	0x00000790
        /*029c*/ 	.word	0x000000ff
        /*02a0*/ 	.word	0x000168a8
        /*02a4*/ 	.short	0x0100
        /*02a6*/ 	.byte	0x08
	.zero		1


	//   ....[18]....
        /*02a8*/ 	.word	0x000008c0
        /*02ac*/ 	.word	0x000000ff
        /*02b0*/ 	.word	0x000168b0
        /*02b4*/ 	.short	0x0100
        /*02b6*/ 	.byte	0x08
	.zero		1


	//   ....[19]....
        /*02b8*/ 	.word	0x000008d0
        /*02bc*/ 	.word	0x000000ff
        /*02c0*/ 	.word	0x000168c0
        /*02c4*/ 	.short	0x0100
        /*02c6*/ 	.byte	0x08
	.zero		1


	//   ....[20]....
        /*02c8*/ 	.word	0x000008e0
        /*02cc*/ 	.word	0x000000ff
        /*02d0*/ 	.word	0x000168b8
        /*02d4*/ 	.short	0x0100
        /*02d6*/ 	.byte	0x08
	.zero		1


	//   ....[21]....
        /*02d8*/ 	.word	0x000008f0
        /*02dc*/ 	.word	0x000000ff
        /*02e0*/ 	.word	0x000168c8
        /*02e4*/ 	.short	0x0100
        /*02e6*/ 	.byte	0x08
	.zero		1


	//   ....[22]....
        /*02e8*/ 	.word	0x00001830
        /*02ec*/ 	.word	0x000000ff
        /*02f0*/ 	.word	0x00016800
        /*02f4*/ 	.short	0x010a
        /*02f6*/ 	.byte	0x28
	.zero		1


	//   ....[23]....
        /*02f8*/ 	.word	0x000018b0
        /*02fc*/ 	.word	0x00000005
        /*0300*/ 	.word	0x00016830
        /*0304*/ 	.short	0x010a
        /*0306*/ 	.byte	0x3f
	.zero		1


	//   ....[24]....
        /*0308*/ 	.word	0x00001900
        /*030c*/ 	.word	0x00000005
        /*0310*/ 	.word	0x00016830
        /*0314*/ 	.short	0x010a
        /*0316*/ 	.byte	0x3f
	.zero		1


	//   ....[25]....
        /*0318*/ 	.word	0x00001c10
        /*031c*/ 	.word	0x00000000
        /*0320*/ 	.word	0x00000000
        /*0324*/ 	.short	0x0101
        /*0326*/ 	.byte	0x3f
	.zero		1


	//   ....[26]....
        /*0328*/ 	.word	0x00004a00
        /*032c*/ 	.word	0x000000ff
        /*0330*/ 	.word	0x00016830
        /*0334*/ 	.short	0x010a
        /*0336*/ 	.byte	0x06
	.zero		1


	//   ....[27]....
        /*0338*/ 	.word	0x00004a40
        /*033c*/ 	.word	0x000000ff
        /*0340*/ 	.word	0x00016830
        /*0344*/ 	.short	0x010a
        /*0346*/ 	.byte	0x06
	.zero		1


	//   ....[28]....
        /*0348*/ 	.word	0x00004c20
        /*034c*/ 	.word	0x000000ff
        /*0350*/ 	.word	0x00016850
        /*0354*/ 	.short	0x010a
        /*0356*/ 	.byte	0x06
	.zero		1


	//   ....[29]....
        /*0358*/ 	.word	0x00004c60
        /*035c*/ 	.word	0x000000ff
        /*0360*/ 	.word	0x00016850
        /*0364*/ 	.short	0x010a
        /*0366*/ 	.byte	0x06
	.zero		1


	//   ....[30]....
        /*0368*/ 	.word	0x00005070
        /*036c*/ 	.word	0x0000000d
        /*0370*/ 	.word	0x00000000
        /*0374*/ 	.short	0x0101
        /*0376*/ 	.byte	0x3f
	.zero		1


	//   ....[31]....
        /*0378*/ 	.word	0x00006c80
        /*037c*/ 	.word	0x0000001f
        /*0380*/ 	.word	0x00000000
        /*0384*/ 	.short	0x0101
        /*0386*/ 	.byte	0x3f
	.zero		1


	//   ....[32]....
        /*0388*/ 	.word	0x00007920
        /*038c*/ 	.word	0x000000ff
        /*0390*/ 	.word	0x00016830
        /*0394*/ 	.short	0x010a
        /*0396*/ 	.byte	0x06
	.zero		1


	//   ....[33]....
        /*0398*/ 	.word	0x00007960
        /*039c*/ 	.word	0x000000ff
        /*03a0*/ 	.word	0x00016830
        /*03a4*/ 	.short	0x010a
        /*03a6*/ 	.byte	0x06
	.zero		1


	//   ....[34]....
        /*03a8*/ 	.word	0x00007b40
        /*03ac*/ 	.word	0x000000ff
        /*03b0*/ 	.word	0x00016850
        /*03b4*/ 	.short	0x010a
        /*03b6*/ 	.byte	0x06
	.zero		1


	//   ....[35]....
        /*03b8*/ 	.word	0x00007b80
        /*03bc*/ 	.word	0x000000ff
        /*03c0*/ 	.word	0x00016850
        /*03c4*/ 	.short	0x010a
        /*03c6*/ 	.byte	0x06
	.zero		1


	//   ....[36]....
        /*03c8*/ 	.word	0x00008e50
        /*03cc*/ 	.word	0x0000001b
        /*03d0*/ 	.word	0x00000000
        /*03d4*/ 	.short	0x0101
        /*03d6*/ 	.byte	0x3f
	.zero		1


	//   ....[37]....
        /*03d8*/ 	.word	0x00009000
        /*03dc*/ 	.word	0x0000001f
        /*03e0*/ 	.word	0x00000000
        /*03e4*/ 	.short	0x0101
        /*03e6*/ 	.byte	0x3f
	.zero		1


	//   ....[38]....
        /*03e8*/ 	.word	0x00009640
        /*03ec*/ 	.word	0x000000ff
        /*03f0*/ 	.word	0x00016830
        /*03f4*/ 	.short	0x010a
        /*03f6*/ 	.byte	0x06
	.zero		1


	//   ....[39]....
        /*03f8*/ 	.word	0x00009680
        /*03fc*/ 	.word	0x000000ff
        /*0400*/ 	.word	0x00016830
        /*0404*/ 	.short	0x010a
        /*0406*/ 	.byte	0x06
	.zero		1


	//   ....[40]....
        /*0408*/ 	.word	0x00009860
        /*040c*/ 	.word	0x000000ff
        /*0410*/ 	.word	0x00016850
        /*0414*/ 	.short	0x010a
        /*0416*/ 	.byte	0x06
	.zero		1


	//   ....[41]....
        /*0418*/ 	.word	0x000098a0
        /*041c*/ 	.word	0x000000ff
        /*0420*/ 	.word	0x00016850
        /*0424*/ 	.short	0x010a
        /*0426*/ 	.byte	0x06
	.zero		1


	//   ....[42]....
        /*0428*/ 	.word	0x00009c50
        /*042c*/ 	.word	0x0000000e
        /*0430*/ 	.word	0x00000000
        /*0434*/ 	.short	0x0101
        /*0436*/ 	.byte	0x3f
	.zero		1


	//   ....[43]....
        /*0438*/ 	.word	0x0000bb30
        /*043c*/ 	.word	0x0000001f
        /*0440*/ 	.word	0x00000000
        /*0444*/ 	.short	0x0101
        /*0446*/ 	.byte	0x3f
	.zero		1


	//   ....[44]....
        /*0448*/ 	.word	0x0000c270
        /*044c*/ 	.word	0x000000ff
        /*0450*/ 	.word	0x00016850
        /*0454*/ 	.short	0x010a
        /*0456*/ 	.byte	0x05
	.zero		1


	//   ....[45]....
        /*0458*/ 	.word	0x0000c2b0
        /*045c*/ 	.word	0x000000ff
        /*0460*/ 	.word	0x00016850
        /*0464*/ 	.short	0x010a
        /*0466*/ 	.byte	0x05
	.zero		1


	//   ....[46]....
        /*0468*/ 	.word	0x0000c7e0
        /*046c*/ 	.word	0x00000007
        /*0470*/ 	.word	0x00000000
        /*0474*/ 	.short	0x0101
        /*0476*/ 	.byte	0x3f
	.zero		1


	//   ....[47]....
        /*0478*/ 	.word	0x0000d0e0
        /*047c*/ 	.word	0x000000ff
        /*0480*/ 	.word	0x00000000
        /*0484*/ 	.short	0x0101
        /*0486*/ 	.byte	0x05
	.zero		1


	//   ....[48]....
        /*0488*/ 	.word	0x0000e980
        /*048c*/ 	.word	0x0000000d
        /*0490*/ 	.word	0x00016840
        /*0494*/ 	.short	0x010a
        /*0496*/ 	.byte	0x3f
	.zero		1


	//   ....[49]....
        /*0498*/ 	.word	0x0000ec70
        /*049c*/ 	.word	0x000000ff
        /*04a0*/ 	.word	0x00016820
        /*04a4*/ 	.short	0x010a
        /*04a6*/ 	.byte	0x27
	.zero		1


	//   ....[50]....
        /*04a8*/ 	.word	0x0000ef40
        /*04ac*/ 	.word	0x00000003
        /*04b0*/ 	.word	0x00016840
        /*04b4*/ 	.short	0x010a
        /*04b6*/ 	.byte	0x3f
	.zero		1


	//   ....[51]....
        /*04b8*/ 	.word	0x0000f0e0
        /*04bc*/ 	.word	0x00000002
        /*04c0*/ 	.word	0x00000060
        /*04c4*/ 	.short	0x010a
        /*04c6*/ 	.byte	0x3f
	.zero		1


	//   ....[52]....
        /*04c8*/ 	.word	0x0000f530
        /*04cc*/ 	.word	0x00000004
        /*04d0*/ 	.word	0x00016840
        /*04d4*/ 	.short	0x010a
        /*04d6*/ 	.byte	0x3f
	.zero		1


	//   ....[53]....
        /*04d8*/ 	.word	0x0000f6d0
        /*04dc*/ 	.word	0x00000003
        /*04e0*/ 	.word	0x00000060
        /*04e4*/ 	.short	0x010a
        /*04e6*/ 	.byte	0x3f
	.zero		1


	//   ....[54]....
        /*04e8*/ 	.word	0x0000fa70
        /*04ec*/ 	.word	0x00000003
        /*04f0*/ 	.word	0x00016840
        /*04f4*/ 	.short	0x010a
        /*04f6*/ 	.byte	0x3f
	.zero		1


	//   ....[55]....
        /*04f8*/ 	.word	0x0000fc10
        /*04fc*/ 	.word	0x00000003
        /*0500*/ 	.word	0x00000060
        /*0504*/ 	.short	0x010a
        /*0506*/ 	.byte	0x3f
	.zero		1


	//   ....[56]....
        /*0508*/ 	.word	0x0000ff40
        /*050c*/ 	.word	0x00000003
        /*0510*/ 	.word	0x00016860
        /*0514*/ 	.short	0x010a
        /*0516*/ 	.byte	0x3f
	.zero		1


	//   ....[57]....
        /*0518*/ 	.word	0x000102c0
        /*051c*/ 	.word	0x00000009
        /*0520*/ 	.word	0x00016820
        /*0524*/ 	.short	0x010a
        /*0526*/ 	.byte	0x3f
	.zero		1


	//   ....[58]....
        /*0528*/ 	.word	0x000103e0
        /*052c*/ 	.word	0x00000005
        /*0530*/ 	.word	0x00000000
        /*0534*/ 	.short	0x010a
        /*0536*/ 	.byte	0x3f
	.zero		1


	//   ....[59]....
        /*0538*/ 	.word	0x00010450
        /*053c*/ 	.word	0x00000003
        /*0540*/ 	.word	0x00000000
        /*0544*/ 	.short	0x010a
        /*0546*/ 	.byte	0x3f
	.zero		1


	//   ....[60]....
        /*0548*/ 	.word	0x000104b0
        /*054c*/ 	.word	0x00000013
        /*0550*/ 	.word	0x00000000
        /*0554*/ 	.short	0x010a
        /*0556*/ 	.byte	0x3f
	.zero		1


	//   ....[61]....
        /*0558*/ 	.word	0x000104e0
        /*055c*/ 	.word	0x00000007
        /*0560*/ 	.word	0x00000000
        /*0564*/ 	.short	0x010a
        /*0566*/ 	.byte	0x3f
	.zero		1


	//   ....[62]....
        /*0568*/ 	.word	0x00010550
        /*056c*/ 	.word	0x00000003
        /*0570*/ 	.word	0x00016800
        /*0574*/ 	.short	0x010a
        /*0576*/ 	.byte	0x3f
	.zero		1


	//   ....[63]....
        /*0578*/ 	.word	0x000105a0
        /*057c*/ 	.word	0x00000005
        /*0580*/ 	.word	0x00016830
        /*0584*/ 	.short	0x010a
        /*0586*/ 	.byte	0x3f
	.zero		1


	//   ....[64]....
        /*0588*/ 	.word	0x00010600
        /*058c*/ 	.word	0x0000000c
        /*0590*/ 	.word	0x00016830
        /*0594*/ 	.short	0x010a
        /*0596*/ 	.byte	0x3f
	.zero		1


	//   ....[65]....
        /*0598*/ 	.word	0x00010660
        /*059c*/ 	.word	0x0000000c
        /*05a0*/ 	.word	0x00016850
        /*05a4*/ 	.short	0x010a
        /*05a6*/ 	.byte	0x3f
	.zero		1


	//   ....[66]....
        /*05a8*/ 	.word	0x000106c0
        /*05ac*/ 	.word	0x00000009
        /*05b0*/ 	.word	0x00016830
        /*05b4*/ 	.short	0x010a
        /*05b6*/ 	.byte	0x3f
	.zero		1


	//   ....[67]....
        /*05b8*/ 	.word	0x00010720
        /*05bc*/ 	.word	0x00000009
        /*05c0*/ 	.word	0x00016850
        /*05c4*/ 	.short	0x010a
        /*05c6*/ 	.byte	0x3f
	.zero		1


	//   ....[68]....
        /*05c8*/ 	.word	0x00010780
        /*05cc*/ 	.word	0x00000009
        /*05d0*/ 	.word	0x00016830
        /*05d4*/ 	.short	0x010a
        /*05d6*/ 	.byte	0x3f
	.zero		1


	//   ....[69]....
        /*05d8*/ 	.word	0x000107e0
        /*05dc*/ 	.word	0x00000009
        /*05e0*/ 	.word	0x00016850
        /*05e4*/ 	.short	0x010a
        /*05e6*/ 	.byte	0x3f
	.zero		1


	//   ....[70]....
        /*05e8*/ 	.word	0x00010840
        /*05ec*/ 	.word	0x00000003
        /*05f0*/ 	.word	0x00016850
        /*05f4*/ 	.short	0x010a
        /*05f6*/ 	.byte	0x3f
	.zero		1


	//   ....[71]....
        /*05f8*/ 	.word	0x00010990
        /*05fc*/ 	.word	0x0000000d
        /*0600*/ 	.word	0x00016840
        /*0604*/ 	.short	0x010a
        /*0606*/ 	.byte	0x3f
	.zero		1


	//   ....[72]....
        /*0608*/ 	.word	0x000109f0
        /*060c*/ 	.word	0x00000005
        /*0610*/ 	.word	0x00016820
        /*0614*/ 	.short	0x010a
        /*0616*/ 	.byte	0x3f
	.zero		1


	//   ....[73]....
        /*0618*/ 	.word	0x00010a40
        /*061c*/ 	.word	0x00000003
        /*0620*/ 	.word	0x00016840
        /*0624*/ 	.short	0x010a
        /*0626*/ 	.byte	0x3f
	.zero		1


	//   ....[74]....
        /*0628*/ 	.word	0x00010a90
        /*062c*/ 	.word	0x00000002
        /*0630*/ 	.word	0x00000060
        /*0634*/ 	.short	0x010a
        /*0636*/ 	.byte	0x3f
	.zero		1


	//   ....[75]....
        /*0638*/ 	.word	0x00010ae0
        /*063c*/ 	.word	0x00000004
        /*0640*/ 	.word	0x00016840
        /*0644*/ 	.short	0x010a
        /*0646*/ 	.byte	0x3f
	.zero		1


	//   ....[76]....
        /*0648*/ 	.word	0x00010b30
        /*064c*/ 	.word	0x00000003
        /*0650*/ 	.word	0x00000060
        /*0654*/ 	.short	0x010a
        /*0656*/ 	.byte	0x3f
	.zero		1


	//   ....[77]....
        /*0658*/ 	.word	0x00010b80
        /*065c*/ 	.word	0x00000003
        /*0660*/ 	.word	0x00016840
        /*0664*/ 	.short	0x010a
        /*0666*/ 	.byte	0x3f
	.zero		1


	//   ....[78]....
        /*0668*/ 	.word	0x00010bd0
        /*066c*/ 	.word	0x00000003
        /*0670*/ 	.word	0x00000060
        /*0674*/ 	.short	0x010a
        /*0676*/ 	.byte	0x3f
	.zero		1


	//   ....[79]....
        /*0678*/ 	.word	0x00010c20
        /*067c*/ 	.word	0x00000003
        /*0680*/ 	.word	0x00016860
        /*0684*/ 	.short	0x010a
        /*0686*/ 	.byte	0x3f
	.zero		1


	//   ....[80]....
        /*0688*/ 	.word	0x00010d00
        /*068c*/ 	.word	0x00000009
        /*0690*/ 	.word	0x00016820
        /*0694*/ 	.short	0x010a
        /*0696*/ 	.byte	0x3f
	.zero		1


	//   ....[81]....
        /*0698*/ 	.word	0x00010d50
        /*069c*/ 	.word	0x00000005
        /*06a0*/ 	.word	0x00000000
        /*06a4*/ 	.short	0x010a
        /*06a6*/ 	.byte	0x3f
	.zero		1


	//   ....[82]....
        /*06a8*/ 	.word	0x00010da0
        /*06ac*/ 	.word	0x00000003
        /*06b0*/ 	.word	0x00000000
        /*06b4*/ 	.short	0x010a
        /*06b6*/ 	.byte	0x3f
	.zero		1


	//   ....[83]....
        /*06b8*/ 	.word	0x00010df0
        /*06bc*/ 	.word	0x00000013
        /*06c0*/ 	.word	0x00000000
        /*06c4*/ 	.short	0x010a
        /*06c6*/ 	.byte	0x3f
	.zero		1


	//----- nvinfo : EIATTR_NUM_MBARRIERS
	.align		4
.L_1579:
        /*06c8*/ 	.byte	0x03, 0x38
        /*06ca*/ 	.short	0x0016


	//----- nvinfo : EIATTR_EXIT_INSTR_OFFSETS
	.align		4
        /*06cc*/ 	.byte	0x04, 0x1c
        /*06ce*/ 	.short	(.L_1581 - .L_1580)


	//   ....[0]....
.L_1580:
        /*06d0*/ 	.word	0x00000a50


	//   ....[1]....
        /*06d4*/ 	.word	0x0000d8d0


	//   ....[2]....
        /*06d8*/ 	.word	0x0000d930


	//   ....[3]....
        /*06dc*/ 	.word	0x00010300


	//   ....[4]....
        /*06e0*/ 	.word	0x00010530


	//----- nvinfo : EIATTR_MAX_THREADS
	.align		4
.L_1581:
        /*06e4*/ 	.byte	0x04, 0x05
        /*06e6*/ 	.short	(.L_1583 - .L_1582)
.L_1582:
        /*06e8*/ 	.word	0x00000200
        /*06ec*/ 	.word	0x00000001
        /*06f0*/ 	.word	0x00000001


	//----- nvinfo : EIATTR_CRS_STACK_SIZE
	.align		4
.L_1583:
        /*06f4*/ 	.byte	0x04, 0x1e
        /*06f6*/ 	.short	(.L_1585 - .L_1584)
.L_1584:
        /*06f8*/ 	.word	0x00000000


	//----- nvinfo : EIATTR_CBANK_PARAM_SIZE
	.align		4
.L_1585:
        /*06fc*/ 	.byte	0x03, 0x19
        /*06fe*/ 	.short	0x0bf0


	//----- nvinfo : EIATTR_PARAM_CBANK
	.align		4
        /*0700*/ 	.byte	0x04, 0x0a
        /*0702*/ 	.short	(.L_1587 - .L_1586)
	.align		4
.L_1586:
        /*0704*/ 	.word	index@(.nv.constant0._ZN7cutlass13device_kernelIN5flash11enable_sm90INS1_16FlashAttnFwdSm90INS1_25CollectiveMainloopFwdSm90ILi2EN4cute5tupleIJNS5_1CILi1EEES8_S8_EEENS6_IJNS7_ILi192EEENS7_ILi128EEENS7_ILi64EEEEEELi64ENS_6half_tEfNS_4arch4Sm90ELb0ELb1ELb0ELb0ELb0ELb0ELb0ELb1ELb1ELb0ELb0ELb0EEENS1_21CollectiveEpilogueFwdINS6_IJSA_SC_SB_EEES9_SE_SG_Li384ELb0ELb0ELb0ELb0EEENS1_30DynamicPersistentTileSchedulerILi384ELi32ELb0ELb0ELb1EEEEEEEEEvNT_6ParamsE)
        /*0708*/ 	.short	0x0210
        /*070a*/ 	.short	0x0bf0


	//----- nvinfo : EIATTR_SW_WAR
	.align		4
.L_1587:
        /*070c*/ 	.byte	0x04, 0x36
        /*070e*/ 	.short	(.L_1589 - .L_1588)
.L_1588:
        /*0710*/ 	.word	0x00000008
.L_1589:


//--------------------- .nv.info._ZN7cutlass13device_kernelIN5flash11enable_sm90INS1_16FlashAttnFwdSm90INS1_25CollectiveMainloopFwdSm90ILi2EN4cute5tupleIJNS5_1CILi1EEES8_S8_EEENS6_IJNS7_ILi192EEENS7_ILi128EEENS7_ILi64EEEEEELi64ENS_6half_tEfNS_4arch4Sm90ELb0ELb1ELb0ELb1ELb0ELb0ELb0ELb1ELb1ELb0ELb0ELb0EEENS1_21CollectiveEpilogueFwdINS6_IJSA_SC_SB_EEES9_SE_SG_Li384ELb1ELb0ELb0ELb0EEENS1_36VarlenDynamicPersistentTileSchedulerILi192ELi128ELi384ELi32ELb0ELb0ELb1ELb1ELb0ELb1EEEEEEEEEvNT_6ParamsE --------------------------
	.section	.nv.info._ZN7cutlass13device_kernelIN5flash11enable_sm90INS1_16FlashAttnFwdSm90INS1_25CollectiveMainloopFwdSm90ILi2EN4cute5tupleIJNS5_1CILi1EEES8_S8_EEENS6_IJNS7_ILi192EEENS7_ILi128EEENS7_ILi64EEEEEELi64ENS_6half_tEfNS_4arch4Sm90ELb0ELb1ELb0ELb1ELb0ELb0ELb0ELb1ELb1ELb0ELb0ELb0EEENS1_21CollectiveEpilogueFwdINS6_IJSA_SC_SB_EEES9_SE_SG_Li384ELb1ELb0ELb0ELb0EEENS1_36VarlenDynamicPersistentTileSchedulerILi192ELi128ELi384ELi32ELb0ELb0ELb1ELb1ELb0ELb1EEEEEEEEEvNT_6ParamsE,"",@"SHT_CUDA_INFO"
	.sectionflags	@""
	.align	4


	//----- nvinfo : EIATTR_CUDA_API_VERSION
	.align		4
        /*0000*/ 	.byte	0x04, 0x37
        /*0002*/ 	.short	(.L_1591 - .L_1590)
.L_1590:
        /*0004*/ 	.word	0x00000082


	//----- nvinfo : EIATTR_KPARAM_INFO
	.align		4
.L_1591:
        /*0008*/ 	.byte	0x04, 0x17
        /*000a*/ 	.short	(.L_1593 - .L_1592)
.L_1592:
        /*000c*/ 	.word	0x00000000
        /*0010*/ 	.short	0x0000
        /*0012*/ 	.short	0x0070
        /*0014*/ 	.byte	0x00, 0xf0, 0x01, 0x28


	//----- nvinfo : EIATTR_SPARSE_MMA_MASK
	.align		4
.L_1593:
        /*0018*/ 	.byte	0x03, 0x50
        /*001a*/ 	.short	0x0000


	//----- nvinfo : EIATTR_MAXREG_COUNT
	.align		4
        /*001c*/ 	.byte	0x03, 0x1b
        /*001e*/ 	.short	0x0080


	//----- nvinfo : EIATTR_NUM_BARRIERS
	.align		4
        /*0020*/ 	.byte	0x02, 0x4c
        /*0022*/ 	.byte	0x10
	.zero		1


	//----- nvinfo : EIATTR_EXTERNS
	.align		4
        /*0024*/ 	.byte	0x04, 0x0f
        /*0026*/ 	.short	(.L_1595 - .L_1594)


	//   ....[0]....
	.align		4
.L_1594:
        /*0028*/ 	.word	index@(__assertfail)


	//----- nvinfo : EIATTR_ANNOTATIONS
	.align		4
.L_1595:
        /*002c*/ 	.byte	0x04, 0x55
        /*002e*/ 	.short	(.L_1597 - .L_1596)


	//   ....[0]....
.L_1596:
        /*0030*/ 	.word	0x00000001
        /*0034*/ 	.byte	0x70, 0x0d, 0x00, 0x00, 0x01, 0x00, 0x00, 0x00, 0x90, 0x0d, 0x00, 0x00, 0x01, 0x00, 0x00, 0x00
        /*0044*/ 	.byte	0xa0, 0x1a, 0x00, 0x00, 0x01, 0x00, 0x00, 0x00, 0x90, 0xcc, 0x00, 0x00, 0x01, 0x00, 0x00, 0x00
        /*0054*/ 	.byte	0x40, 0xd1, 0x00, 0x00, 0x01, 0x00, 0x00, 0x00, 0x40, 0xf3, 0x00, 0x00, 0x01, 0x00, 0x00, 0x00
        /*0064*/ 	.byte	0xd0, 0xfd, 0x00, 0x00


	//----- nvinfo : EIATTR_MERCURY_ISA_VERSION
	.align		4
.L_1597:
        /*0068*/ 	.byte	0x03, 0x5f
        /*006a*/ 	.short	0x0101


	//----- nvinfo : EIATTR_UNUSED_LOAD_BYTE_OFFSET
	.align		4
        /*006c*/ 	.byte	0x04, 0x44
        /*006e*/ 	.short	(.L_1599 - .L_1598)


	//   ....[0]....
.L_1598:
        /*0070*/ 	.word	0x00000a70
        /*0074*/ 	.word	0x0000fff0


	//   ....[1]....
        /*0078*/ 	.word	0x0000cc40
        /*007c*/ 	.word	0x0000fff0


	//----- nvinfo : EIATTR_INT_WARP_WIDE_INSTR_OFFSETS
	.align		4
.L_1599:
        /*0080*/ 	.byte	0x04, 0x31
        /*0082*/ 	.short	(.L_1601 - .L_1600)


	//   ....[0]....
.L_1600:
        /*0084*/ 	.word	0x00000160


	//   ....[1]....
        /*0088*/ 	.word	0x000001a0


	//   ....[2]....
        /*008c*/ 	.word	0x00000210


	//   ....[3]....
        /*0090*/ 	.word	0x0000f980


	//   ....[4]....
        /*0094*/ 	.word	0x0000fa10


	//   ....[5]....
        /*0098*/ 	.word	0x0000fec0


	//   ....[6]....
        /*009c*/ 	.word	0x0000ff00


	//   ....[7]....
        /*00a0*/ 	.word	0x000118a0


	//   ....[8]....
        /*00a4*/ 	.word	0x00011930


	//----- nvinfo : EIATTR_COOP_GROUP_MASK_REGIDS
	.align		4
.L_1601:
        /*00a8*/ 	.byte	0x04, 0x29
        /*00aa*/ 	.short	(.L_1603 - .L_1602)


	//   ....[0]....
.L_1602:
        /*00ac*/ 	.word	0xffffffff


	//   ....[1]....
        /*00b0*/ 	.word	0xffffffff


	//   ....[2]....
        /*00b4*/ 	.word	0xffffffff


	//   ....[3]....
        /*00b8*/ 	.word	0xffffffff


	//   ....[4]....
        /*00bc*/ 	.word	0xffffffff


	//   ....[5]....
        /*00c0*/ 	.word	0xffffffff


	//   ....[6]....
        /*00c4*/ 	.word	0xffffffff


	//   ....[7]....
        /*00c8*/ 	.word	0xffffffff


	//   ....[8]....
        /*00cc*/ 	.word	0xffffffff


	//   ....[9]....
        /*00d0*/ 	.word	0xffffffff


	//   ....[10]....
        /*00d4*/ 	.word	0xffffffff


	//   ....[11]....
        /*00d8*/ 	.word	0xffffffff


	//   ....[12]....
        /*00dc*/ 	.word	0xffffffff


	//   ....[13]....
        /*00e0*/ 	.word	0xffffffff


	//   ....[14]....
        /*00e4*/ 	.word	0xffffffff


	//   ....[15]....
        /*00e8*/ 	.word	0xffffffff


	//   ....[16]....
        /*00ec*/ 	.word	0xffffffff


	//   ....[17]....
        /*00f0*/ 	.word	0xffffffff


	//   ....[18]....
        /*00f4*/ 	.word	0xffffffff


	//   ....[19]....
        /*00f8*/ 	.word	0xffffffff


	//   ....[20]....
        /*00fc*/ 	.word	0xffffffff


	//   ....[21]....
        /*0100*/ 	.word	0xffffffff


	//   ....[22]....
        /*0104*/ 	.word	0xffffffff


	//   ....[23]....
        /*0108*/ 	.word	0xffffffff


	//   ....[24]....
        /*010c*/ 	.word	0xffffffff


	//   ....[25]....
        /*0110*/ 	.word	0xffffffff


	//   ....[26]....
        /*0114*/ 	.word	0xffffffff


	//   ....[27]....
        /*0118*/ 	.word	0xffffffff


	//   ....[28]....
        /*011c*/ 	.word	0xffffffff


	//   ....[29]....
        /*0120*/ 	.word	0xffffffff


	//   ....[30]....
        /*0124*/ 	.word	0xffffffff


	//   ....[31]....
        /*0128*/ 	.word	0xffffffff


	//   ....[32]....
        /*012c*/ 	.word	0xffffffff


	//   ....[33]....
        /*0130*/ 	.word	0xffffffff


	//   ....[34]....
        /*0134*/ 	.word	0xffffffff


	//   ....[35]....
        /*0138*/ 	.word	0xffffffff


	//   ....[36]....
        /*013c*/ 	.word	0xffffffff


	//   ....[37]....
        /*0140*/ 	.word	0xffffffff


	//   ....[38]....
        /*0144*/ 	.word	0xffffffff


	//   ....[39]....
        /*0148*/ 	.word	0xffffffff


	//   ....[40]....
        /*014c*/ 	.word	0xffffffff


	//   ....[41]....
        /*0150*/ 	.word	0xffffffff


	//   ....[42]....
        /*0154*/ 	.word	0xffffffff


	//   ....[43]....
        /*0158*/ 	.word	0xffffffff


	//   ....[44]....
        /*015c*/ 	.word	0xffffffff


	//   ....[45]....
        /*0160*/ 	.word	0xffffffff


	//   ....[46]....
        /*0164*/ 	.word	0xffffffff


	//   ....[47]....
        /*0168*/ 	.word	0xffffffff


	//   ....[48]....
        /*016c*/ 	.word	0xffffffff


	//   ....[49]....
        /*0170*/ 	.word	0xffffffff


	//   ....[50]....
        /*0174*/ 	.word	0xffffffff


	//   ....[51]....
        /*0178*/ 	.word	0xffffffff


	//   ....[52]....
        /*017c*/ 	.word	0xffffffff


	//   ....[53]....
        /*0180*/ 	.word	0xffffffff


	//   ....[54]....
        /*0184*/ 	.word	0xffffffff


	//   ....[55]....
        /*0188*/ 	.word	0xffffffff


	//   ....[56]....
        /*018c*/ 	.word	0xffffffff


	//   ....[57]....
        /*0190*/ 	.word	0xffffffff


	//   ....[58]....
        /*0194*/ 	.word	0xffffffff


	//   ....[59]....
        /*0198*/ 	.word	0xffffffff


	//   ....[60]....
        /*019c*/ 	.word	0xffffffff


	//   ....[61]....
        /*01a0*/ 	.word	0xffffffff


	//   ....[62]....
        /*01a4*/ 	.word	0x0500000f


	//   ....[63]....
        /*01a8*/ 	.word	0x0500000f


	//   ....[64]....
        /*01ac*/ 	.word	0x0500000f


	//   ....[65]....
        /*01b0*/ 	.word	0x0500000f


	//   ....[66]....
        /*01b4*/ 	.word	0x0500000f


	//   ....[67]....
        /*01b8*/ 	.word	0x0500000f


	//   ....[68]....
        /*01bc*/ 	.word	0x0500000f


	//   ....[69]....
        /*01c0*/ 	.word	0x0500000f


	//   ....[70]....
        /*01c4*/ 	.word	0x0500000f


	//   ....[71]....
        /*01c8*/ 	.word	0x0500000f


	//   ....[72]....
        /*01cc*/ 	.word	0x0500000f


	//   ....[73]....
        /*01d0*/ 	.word	0x0500000f


	//   ....[74]....
        /*01d4*/ 	.word	0x0500000f


	//   ....[75]....
        /*01d8*/ 	.word	0x0500000f


	//   ....[76]....
        /*01dc*/ 	.word	0x0500000f


	//   ....[77]....
        /*01e0*/ 	.word	0x0500000f


	//   ....[78]....
        /*01e4*/ 	.word	0x0500000f


	//   ....[79]....
        /*01e8*/ 	.word	0x0500000f


	//   ....[80]....
        /*01ec*/ 	.word	0x0500000f


	//----- nvinfo : EIATTR_COOP_GROUP_INSTR_OFFSETS
	.align		4
.L_1603:
        /*01f0*/ 	.byte	0x04, 0x28
        /*01f2*/ 	.short	(.L_1605 - .L_1604)


	//   ....[0]....
.L_1604:
        /*01f4*/ 	.word	0x00000070


	//   ....[1]....
        /*01f8*/ 	.word	0x00000170


	//   ....[2]....
        /*01fc*/ 	.word	0x000001c0


	//   ....[3]....
        /*0200*/ 	.word	0x000003f0


	//   ....[4]....
        /*0204*/ 	.word	0x00000550


	//   ....[5]....
        /*0208*/ 	.word	0x00000670


	//   ....[6]....
        /*020c*/ 	.word	0x000007d0


	//   ....[7]....
        /*0210*/ 	.word	0x00001750


	//   ....[8]....
        /*0214*/ 	.word	0x000031b0


	//   ....[9]....
        /*0218*/ 	.word	0x000032c0


	//   ....[10]....
        /*021c*/ 	.word	0x00003bb0


	//   ....[11]....
        /*0220*/ 	.word	0x00003c10


	//   ....[12]....
        /*0224*/ 	.word	0x00005f60


	//   ....[13]....
        /*0228*/ 	.word	0x00006000


	//   ....[14]....
        /*022c*/ 	.word	0x000068c0


	//   ....[15]....
        /*0230*/ 	.word	0x00006930


	//   ....[16]....
        /*0234*/ 	.word	0x00008090


	//   ....[17]....
        /*0238*/ 	.word	0x000080c0


	//   ....[18]....
        /*023c*/ 	.word	0x00008600


	//   ....[19]....
        /*0240*/ 	.word	0x00008680


	//   ....[20]....
        /*0244*/ 	.word	0x0000ac10


	//   ....[21]....
        /*0248*/ 	.word	0x0000ad10


	//   ....[22]....
        /*024c*/ 	.word	0x0000b550


	//   ....[23]....
        /*0250*/ 	.word	0x0000b5c0


	//   ....[24]....
        /*0254*/ 	.word	0x0000c500


	//   ....[25]....
        /*0258*/ 	.word	0x0000c540


	//   ....[26]....
        /*025c*/ 	.word	0x0000c630


	//   ....[27]....
        /*0260*/ 	.word	0x0000c640


	//   ....[28]....
        /*0264*/ 	.word	0x0000e580


	//   ....[29]....
        /*0268*/ 	.word	0x0000e700


	//   ....[30]....
        /*026c*/ 	.word	0x0000e730


	//   ....[31]....
        /*0270*/ 	.word	0x0000e770


	//   ....[32]....
        /*0274*/ 	.word	0x0000e7e0


	//   ....[33]....
        /*0278*/ 	.word	0x0000e840


	//   ....[34]....
        /*027c*/ 	.word	0x0000e880


	//   ....[35]....
        /*0280*/ 	.word	0x0000ea00


	//   ....[36]....
        /*0284*/ 	.word	0x0000ea60


	//   ....[37]....
        /*0288*/ 	.word	0x0000eaa0


	//   ....[38]....
        /*028c*/ 	.word	0x0000eae0


	//   ....[39]....
        /*0290*/ 	.word	0x0000eb10


	//   ....[40]....
        /*0294*/ 	.word	0x0000eb40


	//   ....[41]....
        /*0298*/ 	.word	0x0000ebe0


	//   ....[42]....
        /*029c*/ 	.word	0x0000ec40


	//   ....[43]....
        /*02a0*/ 	.word	0x0000ecd0


	//   ....[44]....
        /*02a4*/ 	.word	0x00011bf0


	//   ....[45]....
        /*02a8*/ 	.word	0x00011c00


	//   ....[46]....
        /*02ac*/ 	.word	0x00011cf0


	//   ....[47]....
        /*02b0*/ 	.word	0x00011d50


	//   ....[48]....
        /*02b4*/ 	.word	0x00011d90


	//   ....[49]....
        /*02b8*/ 	.word	0x00011dd0


	//   ....[50]....
        /*02bc*/ 	.word	0x00011e00


	//   ....[51]....
        /*02c0*/ 	.word	0x00011e30


	//   ....[52]....
        /*02c4*/ 	.word	0x00011fa0


	//   ....[53]....
        /*02c8*/ 	.word	0x00012000


	//   ....[54]....
        /*02cc*/ 	.word	0x00012040


	//   ....[55]....
        /*02d0*/ 	.word	0x00012080


	//   ....[56]....
        /*02d4*/ 	.word	0x000120b0


	//   ....[57]....
        /*02d8*/ 	.word	0x000120e0


	//   ....[58]....
        /*02dc*/ 	.word	0x000121a0


	//   ....[59]....
        /*02e0*/ 	.word	0x000121c0


	//   ....[60]....
        /*02e4*/ 	.word	0x00012230


	//   ....[61]....
        /*02e8*/ 	.word	0x00012880


	//   ....[62]....
        /*02ec*/ 	.word	0x00012ee0


	//   ....[63]....
        /*02f0*/ 	.word	0x000132d0


	//   ....[64]....
        /*02f4*/ 	.word	0x00013360


	//   ....[65]....
        /*02f8*/ 	.word	0x00013400


	//   ....[66]....
        /*02fc*/ 	.word	0x000134b0


	//   ....[67]....
        /*0300*/ 	.word	0x00013530


	//   ....[68]....
        /*0304*/ 	.word	0x000135b0


	//   ....[69]....
        /*0308*/ 	.word	0x00013630


	//   ....[70]....
        /*030c*/ 	.word	0x000136b0


	//   ....[71]....
        /*0310*/ 	.word	0x00013740


	//   ....[72]....
        /*0314*/ 	.word	0x000137f0


	//   ....[73]....
        /*0318*/ 	.word	0x00013870


	//   ....[74]....
        /*031c*/ 	.word	0x000138f0


	//   ....[75]....
        /*0320*/ 	.word	0x00013970


	//   ....[76]....
        /*0324*/ 	.word	0x000139f0


	//   ....[77]....
        /*0328*/ 	.word	0x00013a60


	//   ....[78]....
        /*032c*/ 	.word	0x00013b00


	//   ....[79]....
        /*0330*/ 	.word	0x00013b90


	//   ....[80]....
        /*0334*/ 	.word	0x00013cb0


	//----- nvinfo : EIATTR_REG_RECONFIG
	.align		4
.L_1605:
        /*0338*/ 	.byte	0x01, 0x54
	.zero		2


	//----- nvinfo : EIATTR_SYSCALL_OFFSETS
	.align		4
        /*033c*/ 	.byte	0x04, 0x46
        /*033e*/ 	.short	(.L_1607 - .L_1606)


	//   ....[0]....
.L_1606:
        /*0340*/ 	.word	0x00001900


	//   ....[1]....
        /*0344*/ 	.word	0x0000fb90


	//   ....[2]....
        /*0348*/ 	.word	0x0000fcc0


	//   ....[3]....
        /*034c*/ 	.word	0x0000fdc0


	//----- nvinfo : EIATTR_MBARRIER_INSTR_OFFSETS
	.align		4
.L_1607:
        /*0350*/ 	.byte	0x04, 0x39
        /*0352*/ 	.short	(.L_1609 - .L_1608)


	//   ....[0]....
.L_1608:
        /*0354*/ 	.word	0x000002a0
        /*0358*/ 	.word	0x000000ff
        /*035c*/ 	.word	0x00016800
        /*0360*/ 	.short	0x0100
        /*0362*/ 	.byte	0x08
	.zero		1


	//   ....[1]....
        /*0364*/ 	.word	0x000002b0
        /*0368*/ 	.word	0x000000ff
        /*036c*/ 	.word	0x00016820
        /*0370*/ 	.short	0x0100
        /*0372*/ 	.byte	0x08
	.zero		1


	//   ....[2]....
        /*0374*/ 	.word	0x000003a0
        /*0378*/ 	.word	0x000000ff
        /*037c*/ 	.word	0x00016830
        /*0380*/ 	.short	0x0100
        /*0382*/ 	.byte	0x08
	.zero		1


	//   ....[3]....
        /*0384*/ 	.word	0x000003b0
        /*0388*/ 	.word	0x000000ff
        /*038c*/ 	.word	0x00016840
        /*0390*/ 	.short	0x0100
        /*0392*/ 	.byte	0x08
	.zero		1


	//   ....[4]....
        /*0394*/ 	.word	0x000003c0
        /*0398*/ 	.word	0x000000ff
        /*039c*/ 	.word	0x00016838
        /*03a0*/ 	.short	0x0100
        /*03a2*/ 	.byte	0x08
	.zero		1


	//   ....[5]....
        /*03a4*/ 	.word	0x000003d0
        /*03a8*/ 	.word	0x000000ff
        /*03ac*/ 	.word	0x00016848
        /*03b0*/ 	.short	0x0100
        /*03b2*/ 	.byte	0x08
	.zero		1


	//   ....[6]....
        /*03b4*/ 	.word	0x00000500
        /*03b8*/ 	.word	0x000000ff
        /*03bc*/ 	.word	0x00016850
        /*03c0*/ 	.short	0x0100
        /*03c2*/ 	.byte	0x08
	.zero		1


	//   ....[7]....
        /*03c4*/ 	.word	0x00000510
        /*03c8*/ 	.word	0x000000ff
        /*03cc*/ 	.word	0x00016860
        /*03d0*/ 	.short	0x0100
        /*03d2*/ 	.byte	0x08
	.zero		1


	//   ....[8]....
        /*03d4*/ 	.word	0x00000520
        /*03d8*/ 	.word	0x000000ff
        /*03dc*/ 	.word	0x00016858
        /*03e0*/ 	.short	0x0100
        /*03e2*/ 	.byte	0x08
	.zero		1


	//   ....[9]....
        /*03e4*/ 	.word	0x00000530
        /*03e8*/ 	.word	0x000000ff
        /*03ec*/ 	.word	0x00016868
        /*03f0*/ 	.short	0x0100
        /*03f2*/ 	.byte	0x08
	.zero		1


	//   ....[10]....
        /*03f4*/ 	.word	0x00000620
        /*03f8*/ 	.word	0x000000ff
        /*03fc*/ 	.word	0x00016870
        /*0400*/ 	.short	0x0100
        /*0402*/ 	.byte	0x06
	.zero		1


	//   ....[11]....
        /*0404*/ 	.word	0x00000630
        /*0408*/ 	.word	0x000000ff
        /*040c*/ 	.word	0x00016880
        /*0410*/ 	.short	0x0100
        /*0412*/ 	.byte	0x06
	.zero		1


	//   ....[12]....
        /*0414*/ 	.word	0x00000640
        /*0418*/ 	.word	0x000000ff
        /*041c*/ 	.word	0x00016878
        /*0420*/ 	.short	0x0100
        /*0422*/ 	.byte	0x06
	.zero		1


	//   ....[13]....
        /*0424*/ 	.word	0x00000650
        /*0428*/ 	.word	0x000000ff
        /*042c*/ 	.word	0x00016888
        /*0430*/ 	.short	0x0100
        /*0432*/ 	.byte	0x06
	.zero		1


	//   ....[14]....
        /*0434*/ 	.word	0x00000780
        /*0438*/ 	.word	0x000000ff
        /*043c*/ 	.word	0x00016890
        /*0440*/ 	.short	0x0100
        /*0442*/ 	.byte	0x08
	.zero		1


	//   ....[15]....
        /*0444*/ 	.word	0x00000790
        /*0448*/ 	.word	0x000000ff
        /*044c*/ 	.word	0x000168a0
        /*0450*/ 	.short	0x0100
        /*0452*/ 	.byte	0x08
	.zero		1


	//   ....[16]....
        /*0454*/ 	.word	0x000007a0
        /*0458*/ 	.word	0x000000ff
        /*045c*/ 	.word	0x00016898
        /*0460*/ 	.short	0x0100
        /*0462*/ 	.byte	0x08
	.zero		1


	//   ....[17]....
        /*0464*/ 	.word	0x000007b0
        /*0468*/ 	.word	0x000000ff
        /*046c*/ 	.word	0x000168a8
        /*0470*/ 	.short	0x0100
        /*0472*/ 	.byte	0x08
	.zero		1


	//   ....[18]....
        /*0474*/ 	.word	0x000008e0
        /*0478*/ 	.word	0x000000ff
        /*047c*/ 	.word	0x000168b0
        /*0480*/ 	.short	0x0100
        /*0482*/ 	.byte	0x08
	.zero		1


	//   ....[19]....
        /*0484*/ 	.word	0x000008f0
        /*0488*/ 	.word	0x000000ff
        /*048c*/ 	.word	0x000168c0
        /*0490*/ 	.short	0x0100
        /*0492*/ 	.byte	0x08
	.zero		1


	//   ....[20]....
        /*0494*/ 	.word	0x00000900
        /*0498*/ 	.word	0x000000ff
        /*049c*/ 	.word	0x000168b8
        /*04a0*/ 	.short	0x0100
        /*04a2*/ 	.byte	0x08
	.zero		1


	//   ....[21]....
        /*04a4*/ 	.word	0x00000910
        /*04a8*/ 	.word	0x000000ff
        /*04ac*/ 	.word	0x000168c8
        /*04b0*/ 	.short	0x0100
        /*04b2*/ 	.byte	0x08
	.zero		1


	//   ....[22]....
        /*04b4*/ 	.word	0x00001980
        /*04b8*/ 	.word	0x000000ff
        /*04bc*/ 	.word	0x00016800
        /*04c0*/ 	.short	0x010a
        /*04c2*/ 	.byte	0x2d
	.zero		1


	//   ....[23]....
        /*04c4*/ 	.word	0x00001a00
        /*04c8*/ 	.word	0x00000005
        /*04cc*/ 	.word	0x00016830
        /*04d0*/ 	.short	0x010a
        /*04d2*/ 	.byte	0x3f
	.zero		1


	//   ....[24]....
        /*04d4*/ 	.word	0x00001a60
        /*04d8*/ 	.word	0x00000005
        /*04dc*/ 	.word	0x00016830
        /*04e0*/ 	.short	0x010a
        /*04e2*/ 	.byte	0x3f
	.zero		1


	//   ....[25]....
        /*04e4*/ 	.word	0x00001dc0
        /*04e8*/ 	.word	0x00000000
        /*04ec*/ 	.word	0x00000000
        /*04f0*/ 	.short	0x0101
        /*04f2*/ 	.byte	0x3f
	.zero		1


	//   ....[26]....
        /*04f4*/ 	.word	0x00004b70
        /*04f8*/ 	.word	0x000000ff
        /*04fc*/ 	.word	0x00016830
        /*0500*/ 	.short	0x010a
        /*0502*/ 	.byte	0x06
	.zero		1


	//   ....[27]....
        /*0504*/ 	.word	0x00004bb0
        /*0508*/ 	.word	0x000000ff
        /*050c*/ 	.word	0x00016830
        /*0510*/ 	.short	0x010a
        /*0512*/ 	.byte	0x06
	.zero		1


	//   ....[28]....
        /*0514*/ 	.word	0x00004db0
        /*0518*/ 	.word	0x000000ff
        /*051c*/ 	.word	0x00016850
        /*0520*/ 	.short	0x010a
        /*0522*/ 	.byte	0x06
	.zero		1


	//   ....[29]....
        /*0524*/ 	.word	0x00004df0
        /*0528*/ 	.word	0x000000ff
        /*052c*/ 	.word	0x00016850
        /*0530*/ 	.short	0x010a
        /*0532*/ 	.byte	0x06
	.zero		1


	//   ....[30]....
        /*0534*/ 	.word	0x000051e0
        /*0538*/ 	.word	0x0000000c
        /*053c*/ 	.word	0x00000000
        /*0540*/ 	.short	0x0101
        /*0542*/ 	.byte	0x3f
	.zero		1


	//   ....[31]....
        /*0544*/ 	.word	0x00007040
        /*0548*/ 	.word	0x0000001d
        /*054c*/ 	.word	0x00000000
        /*0550*/ 	.short	0x0101
        /*0552*/ 	.byte	0x3f
	.zero		1


	//   ....[32]....
        /*0554*/ 	.word	0x00007ac0
        /*0558*/ 	.word	0x000000ff
        /*055c*/ 	.word	0x00016830
        /*0560*/ 	.short	0x010a
        /*0562*/ 	.byte	0x06
	.zero		1


	//   ....[33]....
        /*0564*/ 	.word	0x00007b00
        /*0568*/ 	.word	0x000000ff
        /*056c*/ 	.word	0x00016830
        /*0570*/ 	.short	0x010a
        /*0572*/ 	.byte	0x06
	.zero		1


	//   ....[34]....
        /*0574*/ 	.word	0x00007d00
        /*0578*/ 	.word	0x000000ff
        /*057c*/ 	.word	0x00016850
        /*0580*/ 	.short	0x010a
        /*0582*/ 	.byte	0x06
	.zero		1


	//   ....[35]....
        /*0584*/ 	.word	0x00007d40
        /*0588*/ 	.word	0x000000ff
        /*058c*/ 	.word	0x00016850
        /*0590*/ 	.short	0x010a
        /*0592*/ 	.byte	0x06
	.zero		1


	//   ....[36]....
        /*0594*/ 	.word	0x00008fa0
        /*0598*/ 	.word	0x0000001b
        /*059c*/ 	.word	0x00000000
        /*05a0*/ 	.short	0x0101
        /*05a2*/ 	.byte	0x3f
	.zero		1


	//   ....[37]....
        /*05a4*/ 	.word	0x00009050
        /*05a8*/ 	.word	0x0000001f
        /*05ac*/ 	.word	0x00000000
        /*05b0*/ 	.short	0x0101
        /*05b2*/ 	.byte	0x3f
	.zero		1


	//   ....[38]....
        /*05b4*/ 	.word	0x00009840
        /*05b8*/ 	.word	0x000000ff
        /*05bc*/ 	.word	0x00016830
        /*05c0*/ 	.short	0x010a
        /*05c2*/ 	.byte	0x06
	.zero		1


	//   ....[39]....
        /*05c4*/ 	.word	0x00009880
        /*05c8*/ 	.word	0x000000ff
        /*05cc*/ 	.word	0x00016830
        /*05d0*/ 	.short	0x010a
        /*05d2*/ 	.byte	0x06
	.zero		1


	//   ....[40]....
        /*05d4*/ 	.word	0x00009a80
        /*05d8*/ 	.word	0x000000ff
        /*05dc*/ 	.word	0x00016850
        /*05e0*/ 	.short	0x010a
        /*05e2*/ 	.byte	0x06
	.zero		1


	//   ....[41]....
        /*05e4*/ 	.word	0x00009ac0
        /*05e8*/ 	.word	0x000000ff
        /*05ec*/ 	.word	0x00016850
        /*05f0*/ 	.short	0x010a
        /*05f2*/ 	.byte	0x06
	.zero		1


	//   ....[42]....
        /*05f4*/ 	.word	0x00009eb0
        /*05f8*/ 	.word	0x0000000a
        /*05fc*/ 	.word	0x00000000
        /*0600*/ 	.short	0x0101
        /*0602*/ 	.byte	0x3f
	.zero		1


	//   ....[43]....
        /*0604*/ 	.word	0x0000bc50
        /*0608*/ 	.word	0x0000001b
        /*060c*/ 	.word	0x00000000
        /*0610*/ 	.short	0x0101
        /*0612*/ 	.byte	0x3f
	.zero		1


	//   ....[44]....
        /*0614*/ 	.word	0x0000c470
        /*0618*/ 	.word	0x000000ff
        /*061c*/ 	.word	0x00016850
        /*0620*/ 	.short	0x010a
        /*0622*/ 	.byte	0x05
	.zero		1


	//   ....[45]....
        /*0624*/ 	.word	0x0000c4b0
        /*0628*/ 	.word	0x000000ff
        /*062c*/ 	.word	0x00016850
        /*0630*/ 	.short	0x010a
        /*0632*/ 	.byte	0x05
	.zero		1


	//   ....[46]....
        /*0634*/ 	.word	0x0000c9e0
        /*0638*/ 	.word	0x00000008
        /*063c*/ 	.word	0x00000000
        /*0640*/ 	.short	0x0101
        /*0642*/ 	.byte	0x3f
	.zero		1


	//   ....[47]....
        /*0644*/ 	.word	0x0000d790
        /*0648*/ 	.word	0x00000000
        /*064c*/ 	.word	0x00000000
        /*0650*/ 	.short	0x0101
        /*0652*/ 	.byte	0x3f
	.zero		1


	//   ....[48]....
        /*0654*/ 	.word	0x00010250
        /*0658*/ 	.word	0x00000005
        /*065c*/ 	.word	0x00016840
        /*0660*/ 	.short	0x010a
        /*0662*/ 	.byte	0x3f
	.zero		1


	//   ....[49]....
        /*0664*/ 	.word	0x00010580
        /*0668*/ 	.word	0x00000019
        /*066c*/ 	.word	0x00016820
        /*0670*/ 	.short	0x010a
        /*0672*/ 	.byte	0x3f
	.zero		1


	//   ....[50]....
        /*0674*/ 	.word	0x00010860
        /*0678*/ 	.word	0x00000003
        /*067c*/ 	.word	0x00016840
        /*0680*/ 	.short	0x010a
        /*0682*/ 	.byte	0x3f
	.zero		1


	//   ....[51]....
        /*0684*/ 	.word	0x00010a40
        /*0688*/ 	.word	0x00000002
        /*068c*/ 	.word	0x00000060
        /*0690*/ 	.short	0x010a
        /*0692*/ 	.byte	0x3f
	.zero		1


	//   ....[52]....
        /*0694*/ 	.word	0x00010ec0
        /*0698*/ 	.word	0x00000003
        /*069c*/ 	.word	0x00016840
        /*06a0*/ 	.short	0x010a
        /*06a2*/ 	.byte	0x3f
	.zero		1


	//   ....[53]....
        /*06a4*/ 	.word	0x000110a0
        /*06a8*/ 	.word	0x00000003
        /*06ac*/ 	.word	0x00000060
        /*06b0*/ 	.short	0x010a
        /*06b2*/ 	.byte	0x3f
	.zero		1


	//   ....[54]....
        /*06b4*/ 	.word	0x00011470
        /*06b8*/ 	.word	0x00000002
        /*06bc*/ 	.word	0x00016840
        /*06c0*/ 	.short	0x010a
        /*06c2*/ 	.byte	0x3f
	.zero		1


	//   ....[55]....
        /*06c4*/ 	.word	0x00011660
        /*06c8*/ 	.word	0x00000002
        /*06cc*/ 	.word	0x00000060
        /*06d0*/ 	.short	0x010a
        /*06d2*/ 	.byte	0x3f
	.zero		1


	//   ....[56]....
        /*06d4*/ 	.word	0x000119a0
        /*06d8*/ 	.word	0x00000003
        /*06dc*/ 	.word	0x00016860
        /*06e0*/ 	.short	0x010a
        /*06e2*/ 	.byte	0x3f
	.zero		1


	//   ....[57]....
        /*06e4*/ 	.word	0x00012800
        /*06e8*/ 	.word	0x00000009
        /*06ec*/ 	.word	0x00016820
        /*06f0*/ 	.short	0x010a
        /*06f2*/ 	.byte	0x3f
	.zero		1


	//   ....[58]....
        /*06f4*/ 	.word	0x000129a0
        /*06f8*/ 	.word	0x00000007
        /*06fc*/ 	.word	0x00000000
        /*0700*/ 	.short	0x010a
        /*0702*/ 	.byte	0x3f
	.zero		1


	//   ....[59]....
        /*0704*/ 	.word	0x00012a10
        /*0708*/ 	.word	0x00000003
        /*070c*/ 	.word	0x00000000
        /*0710*/ 	.short	0x010a
        /*0712*/ 	.byte	0x3f
	.zero		1


	//   ....[60]....
        /*0714*/ 	.word	0x00012a70
        /*0718*/ 	.word	0x00000005
        /*071c*/ 	.word	0x00000000
        /*0720*/ 	.short	0x010a
        /*0722*/ 	.byte	0x3f
	.zero		1


	//   ....[61]....
        /*0724*/ 	.word	0x00012aa0
        /*0728*/ 	.word	0x00000003
        /*072c*/ 	.word	0x00000000
        /*0730*/ 	.short	0x010a
        /*0732*/ 	.byte	0x3f
	.zero		1


	//   ....[62]....
        /*0734*/ 	.word	0x00012b10
        /*0738*/ 	.word	0x00000003
        /*073c*/ 	.word	0x00016800
        /*0740*/ 	.short	0x010a
        /*0742*/ 	.byte	0x3f
	.zero		1


	//   ....[63]....
        /*0744*/ 	.word	0x00012b60
        /*0748*/ 	.word	0x00000005
        /*074c*/ 	.word	0x00016830
        /*0750*/ 	.short	0x010a
        /*0752*/ 	.byte	0x3f
	.zero		1


	//   ....[64]....
        /*0754*/ 	.word	0x00012bc0
        /*0758*/ 	.word	0x0000000f
        /*075c*/ 	.word	0x00016830
        /*0760*/ 	.short	0x010a
        /*0762*/ 	.byte	0x3f
	.zero		1


	//   ....[65]....
        /*0764*/ 	.word	0x00012c20
        /*0768*/ 	.word	0x0000000f
        /*076c*/ 	.word	0x00016850
        /*0770*/ 	.short	0x010a
        /*0772*/ 	.byte	0x3f
	.zero		1


	//   ....[66]....
        /*0774*/ 	.word	0x00012c80
        /*0778*/ 	.word	0x0000000b
        /*077c*/ 	.word	0x00016830
        /*0780*/ 	.short	0x010a
        /*0782*/ 	.byte	0x3f
	.zero		1


	//   ....[67]....
        /*0784*/ 	.word	0x00012ce0
        /*0788*/ 	.word	0x0000000b
        /*078c*/ 	.word	0x00016850
        /*0790*/ 	.short	0x010a
        /*0792*/ 	.byte	0x3f
	.zero		1


	//   ....[68]....
        /*0794*/ 	.word	0x00012d40
        /*0798*/ 	.word	0x00000015
        /*079c*/ 	.word	0x00016830
        /*07a0*/ 	.short	0x010a
        /*07a2*/ 	.byte	0x3f
	.zero		1


	//   ....[69]....
        /*07a4*/ 	.word	0x00012da0
        /*07a8*/ 	.word	0x00000015
        /*07ac*/ 	.word	0x00016850
        /*07b0*/ 	.short	0x010a
        /*07b2*/ 	.byte	0x3f
	.zero		1


	//   ....[70]....
        /*07b4*/ 	.word	0x00012e00
        /*07b8*/ 	.word	0x00000004
        /*07bc*/ 	.word	0x00016850
        /*07c0*/ 	.short	0x010a
        /*07c2*/ 	.byte	0x3f
	.zero		1


	//   ....[71]....
        /*07c4*/ 	.word	0x00012fa0
        /*07c8*/ 	.word	0x00000005
        /*07cc*/ 	.word	0x00016840
        /*07d0*/ 	.short	0x010a
        /*07d2*/ 	.byte	0x3f
	.zero		1


	//   ....[72]....
        /*07d4*/ 	.word	0x00012ff0
        /*07d8*/ 	.word	0x00000019
        /*07dc*/ 	.word	0x00016820
        /*07e0*/ 	.short	0x010a
        /*07e2*/ 	.byte	0x3f
	.zero		1


	//   ....[73]....
        /*07e4*/ 	.word	0x00013040
        /*07e8*/ 	.word	0x00000003
        /*07ec*/ 	.word	0x00016840
        /*07f0*/ 	.short	0x010a
        /*07f2*/ 	.byte	0x3f
	.zero		1


	//   ....[74]....
        /*07f4*/ 	.word	0x00013090
        /*07f8*/ 	.word	0x00000002
        /*07fc*/ 	.word	0x00000060
        /*0800*/ 	.short	0x010a
        /*0802*/ 	.byte	0x3f
	.zero		1


	//   ....[75]....
        /*0804*/ 	.word	0x000130e0
        /*0808*/ 	.word	0x00000003
        /*080c*/ 	.word	0x00016840
        /*0810*/ 	.short	0x010a
        /*0812*/ 	.byte	0x3f
	.zero		1


	//   ....[76]....
        /*0814*/ 	.word	0x00013130
        /*0818*/ 	.word	0x00000003
        /*081c*/ 	.word	0x00000060
        /*0820*/ 	.short	0x010a
        /*0822*/ 	.byte	0x3f
	.zero		1


	//   ....[77]....
        /*0824*/ 	.word	0x00013180
        /*0828*/ 	.word	0x00000002
        /*082c*/ 	.word	0x00016840
        /*0830*/ 	.short	0x010a
        /*0832*/ 	.byte	0x3f
	.zero		1


	//   ....[78]....
        /*0834*/ 	.word	0x000131d0
        /*0838*/ 	.word	0x00000002
        /*083c*/ 	.word	0x00000060
        /*0840*/ 	.short	0x010a
        /*0842*/ 	.byte	0x3f
	.zero		1


	//   ....[79]....
        /*0844*/ 	.word	0x00013220
        /*0848*/ 	.word	0x00000003
        /*084c*/ 	.word	0x00016860
        /*0850*/ 	.short	0x010a
        /*0852*/ 	.byte	0x3f
	.zero		1


	//   ....[80]....
        /*0854*/ 	.word	0x00013bd0
        /*0858*/ 	.word	0x00000009
        /*085c*/ 	.word	0x00016820
        /*0860*/ 	.short	0x010a
        /*0862*/ 	.byte	0x3f
	.zero		1


	//   ....[81]....
        /*0864*/ 	.word	0x00013d70
        /*0868*/ 	.word	0x00000007
        /*086c*/ 	.word	0x00000000
        /*0870*/ 	.short	0x010a
        /*0872*/ 	.byte	0x3f
	.zero		1


	//   ....[82]....
        /*0874*/ 	.word	0x00013dc0
        /*0878*/ 	.word	0x00000003
        /*087c*/ 	.word	0x00000000
        /*0880*/ 	.short	0x010a
        /*0882*/ 	.byte	0x3f
	.zero		1


	//   ....[83]....
        /*0884*/ 	.word	0x00013e10
        /*0888*/ 	.word	0x00000005
        /*088c*/ 	.word	0x00000000
        /*0890*/ 	.short	0x010a
        /*0892*/ 	.byte	0x3f
	.zero		1


	//----- nvinfo : EIATTR_NUM_MBARRIERS
	.align		4
.L_1609:
        /*0894*/ 	.byte	0x03, 0x38
        /*0896*/ 	.short	0x0016


	//----- nvinfo : EIATTR_EXIT_INSTR_OFFSETS
	.align		4
        /*0898*/ 	.byte	0x04, 0x1c
        /*089a*/ 	.short	(.L_1611 - .L_1610)


	//   ....[0]....
.L_1610:
        /*089c*/ 	.word	0x00000ab0


	//   ....[1]....
        /*08a0*/ 	.word	0x0000e540


	//   ....[2]....
        /*08a4*/ 	.word	0x0000e5a0


	//   ....[3]....
        /*08a8*/ 	.word	0x00012af0


	//----- nvinfo : EIATTR_MAX_THREADS
	.align		4
.L_1611:
        /*08ac*/ 	.byte	0x04, 0x05
        /*08ae*/ 	.short	(.L_1613 - .L_1612)
.L_1612:
        /*08b0*/ 	.word	0x00000200
        /*08b4*/ 	.word	0x00000001
        /*08b8*/ 	.word	0x00000001


	//----- nvinfo : EIATTR_CRS_STACK_SIZE
	.align		4
.L_1613:
        /*08bc*/ 	.byte	0x04, 0x1e
        /*08be*/ 	.short	(.L_1615 - .L_1614)
.L_1614:
        /*08c0*/ 	.word	0x00000000


	//----- nvinfo : EIATTR_CBANK_PARAM_SIZE
	.align		4
.L_1615:
        /*08c4*/ 	.byte	0x03, 0x19
        /*08c6*/ 	.short	0x0a70


	//----- nvinfo : EIATTR_PARAM_CBANK
	.align		4
        /*08c8*/ 	.byte	0x04, 0x0a
        /*08ca*/ 	.short	(.L_1617 - .L_1616)
	.align		4
.L_1616:
        /*08cc*/ 	.word	index@(.nv.constant0._ZN7cutlass13device_kernelIN5flash11enable_sm90INS1_16FlashAttnFwdSm90INS1_25CollectiveMainloopFwdSm90ILi2EN4cute5tupleIJNS5_1CILi1EEES8_S8_EEENS6_IJNS7_ILi192EEENS7_ILi128EEENS7_ILi64EEEEEELi64ENS_6half_tEfNS_4arch4Sm90ELb0ELb1ELb0ELb1ELb0ELb0ELb0ELb1ELb1ELb0ELb0ELb0EEENS1_21CollectiveEpilogueFwdINS6_IJSA_SC_SB_EEES9_SE_SG_Li384ELb1ELb0ELb0ELb0EEENS1_36VarlenDynamicPersistentTileSchedulerILi192ELi128ELi384ELi32ELb0ELb0ELb1ELb1ELb0ELb1EEEEEEEEEvNT_6ParamsE)
        /*08d0*/ 	.short	0x0210
        /*08d2*/ 	.short	0x0a70


	//----- nvinfo : EIATTR_SW_WAR
	.align		4
.L_1617:
        /*08d4*/ 	.byte	0x04, 0x36
        /*08d6*/ 	.short	(.L_1619 - .L_1618)
.L_1618:
        /*08d8*/ 	.word	0x00000008
.L_1619:


//--------------------- .nv.info._ZN7cutlass13device_kernelIN5flash11enable_sm90INS1_16FlashAttnFwdSm90INS1_25CollectiveMainloopFwdSm90ILi2EN4cute5tupleIJNS5_1CILi1EEES8_S8_EEENS6_IJNS7_ILi192EEENS7_ILi128EEENS7_ILi64EEEEEELi64ENS_6half_tEfNS_4arch4Sm90ELb0ELb1ELb0ELb1ELb0ELb1ELb0ELb1ELb1ELb0ELb0ELb0EEENS1_21CollectiveEpilogueFwdINS6_IJSA_SC_SB_EEES9_SE_SG_Li384ELb1ELb0ELb0ELb0EEENS1_36VarlenDynamicPersistentTileSchedulerILi192ELi128ELi384ELi32ELb0ELb0ELb1ELb1ELb0ELb1EEEEEEEEEvNT_6ParamsE --------------------------
	.section	.nv.info._ZN7cutlass13device_kernelIN5flash11enable_sm90INS1_16FlashAttnFwdSm90INS1_25CollectiveMainloopFwdSm90ILi2EN4cute5tupleIJNS5_1CILi1EEES8_S8_EEENS6_IJNS7_ILi192EEENS7_ILi128EEENS7_ILi64EEEEEELi64ENS_6half_tEfNS_4arch4Sm90ELb0ELb1ELb0ELb1ELb0ELb1ELb0ELb1ELb1ELb0ELb0ELb0EEENS1_21CollectiveEpilogueFwdINS6_IJSA_SC_SB_EEES9_SE_SG_Li384ELb1ELb0ELb0ELb0EEENS1_36VarlenDynamicPersistentTileSchedulerILi192ELi128ELi384ELi32ELb0ELb0ELb1ELb1ELb0ELb1EEEEEEEEEvNT_6ParamsE,"",@"SHT_CUDA_INFO"
	.sectionflags	@""
	.align	4


	//----- nvinfo : EIATTR_CUDA_API_VERSION
	.align		4
        /*0000*/ 	.byte	0x04, 0x37
        /*0002*/ 	.short	(.L_1621 - .L_1620)
.L_1620:
        /*0004*/ 	.word	0x00000082


	//----- nvinfo : EIATTR_KPARAM_INFO
	.align		4
.L_1621:
        /*0008*/ 	.byte	0x04, 0x17
        /*000a*/ 	.short	(.L_1623 - .L_1622)
.L_1622:
        /*000c*/ 	.word	0x00000000
        /*0010*/ 	.short	0x0000
        /*0012*/ 	.short	0x0070
        /*0014*/ 	.byte	0x00, 0xf0, 0x01, 0x28


	//----- nvinfo : EIATTR_SPARSE_MMA_MASK
	.align		4
.L_1623:
        /*0018*/ 	.byte	0x03, 0x50
        /*001a*/ 	.short	0x0000


	//----- nvinfo : EIATTR_MAXREG_COUNT
	.align		4
        /*001c*/ 	.byte	0x03, 0x1b
        /*001e*/ 	.short	0x0080


	//----- nvinfo : EIATTR_NUM_BARRIERS
	.align		4
        /*0020*/ 	.byte	0x02, 0x4c
        /*0022*/ 	.byte	0x10
	.zero		1


	//----- nvinfo : EIATTR_EXTERNS
	.align		4
        /*0024*/ 	.byte	0x04, 0x0f
        /*0026*/ 	.short	(.L_1625 - .L_1624)


	//   ....[0]....
	.align		4
.L_1624:
        /*0028*/ 	.word	index@(__assertfail)


	//----- nvinfo : EIATTR_ANNOTATIONS
	.align		4
.L_1625:
        /*002c*/ 	.byte	0x04, 0x55
        /*002e*/ 	.short	(.L_1627 - .L_1626)


	//   ....[0]....
.L_1626:
        /* <DEDUP_REMOVED lines=49> */


	//----- nvinfo : EIATTR_MERCURY_ISA_VERSION
	.align		4
.L_1627:
        /*0328*/ 	.byte	0x03, 0x5f
        /*032a*/ 	.short	0x0101


	//----- nvinfo : EIATTR_UNUSED_LOAD_BYTE_OFFSET
	.align		4
        /*032c*/ 	.byte	0x04, 0x44
        /*032e*/ 	.short	(.L_1629 - .L_1628)


	//   ....[0]....
.L_1628:
        /*0330*/ 	.word	0x00000b20
        /*0334*/ 	.word	0x0000fff0


	//   ....[1]....
        /*0338*/ 	.word	0x00014d80
        /*033c*/ 	.word	0x0000fff0


	//----- nvinfo : EIATTR_INT_WARP_WIDE_INSTR_OFFSETS
	.align		4
.L_1629:
        /*0340*/ 	.byte	0x04, 0x31
        /*0342*/ 	.short	(.L_1631 - .L_1630)


	//   ....[0]....
.L_1630:
        /*0344*/ 	.word	0x000001c0


	//   ....[1]....
        /*0348*/ 	.word	0x00000200


	//   ....[2]....
        /*034c*/ 	.word	0x00000270


	//   ....[3]....
        /*0350*/ 	.word	0x00018ae0


	//   ....[4]....
        /*0354*/ 	.word	0x00018b70


	//   ....[5]....
        /*0358*/ 	.word	0x00019020


	//   ....[6]....
        /*035c*/ 	.word	0x00019060


	//   ....[7]....
        /*0360*/ 	.word	0x0001aa50


	//   ....[8]....
        /*0364*/ 	.word	0x0001aae0


	//----- nvinfo : EIATTR_COOP_GROUP_MASK_REGIDS
	.align		4
.L_1631:
        /*0368*/ 	.byte	0x04, 0x29
        /*036a*/ 	.short	(.L_1633 - .L_1632)


	//   ....[0]....
.L_1632:
        /*036c*/ 	.word	0xffffffff


	//   ....[1]....
        /*0370*/ 	.word	0xffffffff


	//   ....[2]....
        /*0374*/ 	.word	0xffffffff


	//   ....[3]....
        /*0378*/ 	.word	0xffffffff


	//   ....[4]....
        /*037c*/ 	.word	0xffffffff


	//   ....[5]....
        /*0380*/ 	.word	0xffffffff


	//   ....[6]....
        /*0384*/ 	.word	0xffffffff


	//   ....[7]....
        /*0388*/ 	.word	0xffffffff


	//   ....[8]....
        /*038c*/ 	.word	0xffffffff


	//   ....[9]....
        /*0390*/ 	.word	0xffffffff


	//   ....[10]....
        /*0394*/ 	.word	0xffffffff


	//   ....[11]....
        /*0398*/ 	.word	0xffffffff


	//   ....[12]....
        /*039c*/ 	.word	0xffffffff


	//   ....[13]....
        /*03a0*/ 	.word	0xffffffff


	//   ....[14]....
        /*03a4*/ 	.word	0xffffffff


	//   ....[15]....
        /*03a8*/ 	.word	0xffffffff


	//   ....[16]....
        /*03ac*/ 	.word	0xffffffff


	//   ....[17]....
        /*03b0*/ 	.word	0xffffffff


	//   ....[18]....
        /*03b4*/ 	.word	0xffffffff


	//   ....[19]....
        /*03b8*/ 	.word	0xffffffff


	//   ....[20]....
        /*03bc*/ 	.word	0xffffffff


	//   ....[21]....
        /*03c0*/ 	.word	0xffffffff


	//   ....[22]....
        /*03c4*/ 	.word	0xffffffff


	//   ....[23]....
        /*03c8*/ 	.word	0xffffffff


	//   ....[24]....
        /*03cc*/ 	.word	0xffffffff


	//   ....[25]....
        /*03d0*/ 	.word	0xffffffff


	//   ....[26]....
        /*03d4*/ 	.word	0xffffffff


	//   ....[27]....
        /*03d8*/ 	.word	0xffffffff


	//   ....[28]....
        /*03dc*/ 	.word	0xffffffff


	//   ....[29]....
        /*03e0*/ 	.word	0xffffffff


	//   ....[30]....
        /*03e4*/ 	.word	0xffffffff


	//   ....[31]....
        /*03e8*/ 	.word	0xffffffff


	//   ....[32]....
        /*03ec*/ 	.word	0xffffffff


	//   ....[33]....
        /*03f0*/ 	.word	0xffffffff


	//   ....[34]....
        /*03f4*/ 	.word	0xffffffff


	//   ....[35]....
        /*03f8*/ 	.word	0xffffffff


	//   ....[36]....
        /*03fc*/ 	.word	0xffffffff


	//   ....[37]....
        /*0400*/ 	.word	0xffffffff


	//   ....[38]....
        /*0404*/ 	.word	0xffffffff


	//   ....[39]....
        /*0408*/ 	.word	0xffffffff


	//   ....[40]....
        /*040c*/ 	.word	0xffffffff


	//   ....[41]....
        /*0410*/ 	.word	0xffffffff


	//   ....[42]....
        /*0414*/ 	.word	0xffffffff


	//   ....[43]....
        /*0418*/ 	.word	0xffffffff


	//   ....[44]....
        /*041c*/ 	.word	0xffffffff


	//   ....[45]....
        /*0420*/ 	.word	0xffffffff


	//   ....[46]....
        /*0424*/ 	.word	0xffffffff


	//   ....[47]....
        /*0428*/ 	.word	0xffffffff


	//   ....[48]....
        /*042c*/ 	.word	0xffffffff


	//   ....[49]....
        /*0430*/ 	.word	0xffffffff


	//   ....[50]....
        /*0434*/ 	.word	0xffffffff


	//   ....[51]....
        /*0438*/ 	.word	0xffffffff


	//   ....[52]....
        /*043c*/ 	.word	0xffffffff


	//   ....[53]....
        /*0440*/ 	.word	0xffffffff


	//   ....[54]....
        /*0444*/ 	.word	0xffffffff


	//   ....[55]....
        /*0448*/ 	.word	0xffffffff


	//   ....[56]....
        /*044c*/ 	.word	0xffffffff


	//   ....[57]....
        /*0450*/ 	.word	0xffffffff


	//   ....[58]....
        /*0454*/ 	.word	0xffffffff


	//   ....[59]....
        /*0458*/ 	.word	0xffffffff


	//   ....[60]....
        /*045c*/ 	.word	0xffffffff


	//   ....[61]....
        /*0460*/ 	.word	0xffffffff


	//   ....[62]....
        /*0464*/ 	.word	0x0500000f


	//   ....[63]....
        /*0468*/ 	.word	0x0500000f


	//   ....[64]....
        /*046c*/ 	.word	0x0500000f


	//   ....[65]....
        /*0470*/ 	.word	0x0500000f


	//   ....[66]....
        /*0474*/ 	.word	0x0500000f


	//   ....[67]....
        /*0478*/ 	.word	0x0500000f


	//   ....[68]....
        /*047c*/ 	.word	0x0500000f


	//   ....[69]....
        /*0480*/ 	.word	0x0500000f


	//   ....[70]....
        /*0484*/ 	.word	0x0500000f


	//   ....[71]....
        /*0488*/ 	.word	0x0500000f


	//   ....[72]....
        /*048c*/ 	.word	0x0500000f


	//   ....[73]....
        /*0490*/ 	.word	0x0500000f


	//   ....[74]....
        /*0494*/ 	.word	0x0500000f


	//   ....[75]....
        /*0498*/ 	.word	0x0500000f


	//   ....[76]....
        /*049c*/ 	.word	0x0500000f


	//   ....[77]....
        /*04a0*/ 	.word	0x0500000f


	//   ....[78]....
        /*04a4*/ 	.word	0x0500000f


	//   ....[79]....
        /*04a8*/ 	.word	0x0500000f


	//   ....[80]....
        /*04ac*/ 	.word	0x0500000f


	//   ....[81]....
        /*04b0*/ 	.word	0x0500000f


	//   ....[82]....
        /*04b4*/ 	.word	0x0500000f


	//   ....[83]....
        /*04b8*/ 	.word	0x0500000f


	//   ....[84]....
        /*04bc*/ 	.word	0x0500000f


	//   ....[85]....
        /*04c0*/ 	.word	0x0500000f


	//   ....[86]....
        /*04c4*/ 	.word	0x0500000f


	//   ....[87]....
        /*04c8*/ 	.word	0x0500000f


	//   ....[88]....
        /*04cc*/ 	.word	0x0500000f


	//   ....[89]....
        /*04d0*/ 	.word	0x0500000f


	//   ....[90]....
        /*04d4*/ 	.word	0x0500000f


	//   ....[91]....
        /*04d8*/ 	.word	0x0500000f


	//   ....[92]....
        /*04dc*/ 	.word	0x0500000f


	//   ....[93]....
        /*04e0*/ 	.word	0x0500000f


	//   ....[94]....
        /*04e4*/ 	.word	0x0500000f


	//   ....[95]....
        /*04e8*/ 	.word	0x0500000f


	//   ....[96]....
        /*04ec*/ 	.word	0x0500000f


	//   ....[97]....
        /*04f0*/ 	.word	0x0500000f


	//   ....[98]....
        /*04f4*/ 	.word	0x0500000f


	//----- nvinfo : EIATTR_COOP_GROUP_INSTR_OFFSETS
	.align		4
.L_1633:
        /*04f8*/ 	.byte	0x04, 0x28
        /*04fa*/ 	.short	(.L_1635 - .L_1634)


	//   ....[0]....
.L_1634:
        /*04fc*/ 	.word	0x00000070


	//   ....[1]....
        /*0500*/ 	.word	0x000001d0


	//   ....[2]....
        /*0504*/ 	.word	0x00000220


	//   ....[3]....
        /*0508*/ 	.word	0x00000450


	//   ....[4]....
        /*050c*/ 	.word	0x000005b0


	//   ....[5]....
        /*0510*/ 	.word	0x000006d0


	//   ....[6]....
        /*0514*/ 	.word	0x00000830


	//   ....[7]....
        /*0518*/ 	.word	0x00005c10


	//   ....[8]....
        /*051c*/ 	.word	0x0000aa30


	//   ....[9]....
        /*0520*/ 	.word	0x0000ab40


	//   ....[10]....
        /*0524*/ 	.word	0x0000b420


	//   ....[11]....
        /*0528*/ 	.word	0x0000b490


	//   ....[12]....
        /*052c*/ 	.word	0x0000daf0


	//   ....[13]....
        /*0530*/ 	.word	0x0000dbf0


	//   ....[14]....
        /*0534*/ 	.word	0x0000e360


	//   ....[15]....
        /*0538*/ 	.word	0x0000e3a0


	//   ....[16]....
        /*053c*/ 	.word	0x0000fdf0


	//   ....[17]....
        /*0540*/ 	.word	0x0000fe10


	//   ....[18]....
        /*0544*/ 	.word	0x00010390


	//   ....[19]....
        /*0548*/ 	.word	0x00010400


	//   ....[20]....
        /*054c*/ 	.word	0x00012d00


	//   ....[21]....
        /*0550*/ 	.word	0x00012e60


	//   ....[22]....
        /*0554*/ 	.word	0x00013530


	//   ....[23]....
        /*0558*/ 	.word	0x00013590


	//   ....[24]....
        /*055c*/ 	.word	0x000145a0


	//   ....[25]....
        /*0560*/ 	.word	0x000148f0


	//   ....[26]....
        /*0564*/ 	.word	0x00014970


	//   ....[27]....
        /*0568*/ 	.word	0x00014980


	//   ....[28]....
        /*056c*/ 	.word	0x000167d0


	//   ....[29]....
        /*0570*/ 	.word	0x00016960


	//   ....[30]....
        /*0574*/ 	.word	0x00016990


	//   ....[31]....
        /*0578*/ 	.word	0x000169d0


	//   ....[32]....
        /*057c*/ 	.word	0x00016a30


	//   ....[33]....
        /*0580*/ 	.word	0x00016a90


	//   ....[34]....
        /*0584*/ 	.word	0x00016ad0


	//   ....[35]....
        /*0588*/ 	.word	0x00016c60


	//   ....[36]....
        /*058c*/ 	.word	0x00016cc0


	//   ....[37]....
        /*0590*/ 	.word	0x00016d00


	//   ....[38]....
        /*0594*/ 	.word	0x00016d40


	//   ....[39]....
        /*0598*/ 	.word	0x00016d70


	//   ....[40]....
        /*059c*/ 	.word	0x00016da0


	//   ....[41]....
        /*05a0*/ 	.word	0x00016e40


	//   ....[42]....
        /*05a4*/ 	.word	0x00016ea0


	//   ....[43]....
        /*05a8*/ 	.word	0x00016f30


	//   ....[44]....
        /*05ac*/ 	.word	0x0001ada0


	//   ....[45]....
        /*05b0*/ 	.word	0x0001adb0


	//   ....[46]....
        /*05b4*/ 	.word	0x0001aea0


	//   ....[47]....
        /*05b8*/ 	.word	0x0001af00


	//   ....[48]....
        /*05bc*/ 	.word	0x0001af40


	//   ....[49]....
        /*05c0*/ 	.word	0x0001af80


	//   ....[50]....
        /*05c4*/ 	.word	0x0001afb0


	//   ....[51]....
        /*05c8*/ 	.word	0x0001afe0


	//   ....[52]....
        /*05cc*/ 	.word	0x0001b150


	//   ....[53]....
        /*05d0*/ 	.word	0x0001b1b0


	//   ....[54]....
        /*05d4*/ 	.word	0x0001b1f0


	//   ....[55]....
        /*05d8*/ 	.word	0x0001b230


	//   ....[56]....
        /*05dc*/ 	.word	0x0001b260


	//   ....[57]....
        /*05e0*/ 	.word	0x0001b290


	//   ....[58]....
        /*05e4*/ 	.word	0x0001b350


	//   ....[59]....
        /*05e8*/ 	.word	0x0001b370


	//   ....[60]....
        /*05ec*/ 	.word	0x0001b3e0


	//   ....[61]....
        /*05f0*/ 	.word	0x0001ba50


	//   ....[62]....
        /*05f4*/ 	.word	0x0001be60


	//   ....[63]....
        /*05f8*/ 	.word	0x0001bf10


	//   ....[64]....
        /*05fc*/ 	.word	0x0001bfb0


	//   ....[65]....
        /*0600*/ 	.word	0x0001c050


	//   ....[66]....
        /*0604*/ 	.word	0x0001c0f0


	//   ....[67]....
        /*0608*/ 	.word	0x0001c190


	//   ....[68]....
        /*060c*/ 	.word	0x0001c230


	//   ....[69]....
        /*0610*/ 	.word	0x0001c2d0


	//   ....[70]....
        /*0614*/ 	.word	0x0001c370


	//   ....[71]....
        /*0618*/ 	.word	0x0001c460


	//   ....[72]....
        /*061c*/ 	.word	0x0001c500


	//   ....[73]....
        /*0620*/ 	.word	0x0001c5a0


	//   ....[74]....
        /*0624*/ 	.word	0x0001c640


	//   ....[75]....
        /*0628*/ 	.word	0x0001c6e0


	//   ....[76]....
        /*062c*/ 	.word	0x0001c780


	//   ....[77]....
        /*0630*/ 	.word	0x0001c820


	//   ....[78]....
        /*0634*/ 	.word	0x0001c8c0


	//   ....[79]....
        /*0638*/ 	.word	0x0001cc50


	//   ....[80]....
        /*063c*/ 	.word	0x0001cf30


	//   ....[81]....
        /*0640*/ 	.word	0x0001d320


	//   ....[82]....
        /*0644*/ 	.word	0x0001d3b0


	//   ....[83]....
        /*0648*/ 	.word	0x0001d450


	//   ....[84]....
        /*064c*/ 	.word	0x0001d500


	//   ....[85]....
        /*0650*/ 	.word	0x0001d580


	//   ....[86]....
        /*0654*/ 	.word	0x0001d600


	//   ....[87]....
        /*0658*/ 	.word	0x0001d680


	//   ....[88]....
        /*065c*/ 	.word	0x0001d700


	//   ....[89]....
        /*0660*/ 	.word	0x0001d790


	//   ....[90]....
        /*0664*/ 	.word	0x0001d840


	//   ....[91]....
        /*0668*/ 	.word	0x0001d8c0


	//   ....[92]....
        /*066c*/ 	.word	0x0001d940


	//   ....[93]....
        /*0670*/ 	.word	0x0001d9c0


	//   ....[94]....
        /*0674*/ 	.word	0x0001da40


	//   ....[95]....
        /*0678*/ 	.word	0x0001dab0


	//   ....[96]....
        /*067c*/ 	.word	0x0001db50


	//   ....[97]....
        /*0680*/ 	.word	0x0001dbe0


	//   ....[98]....
        /*0684*/ 	.word	0x0001dd00


	//----- nvinfo : EIATTR_REG_RECONFIG
	.align		4
.L_1635:
        /*0688*/ 	.byte	0x01, 0x54
	.zero		2


	//----- nvinfo : EIATTR_SYSCALL_OFFSETS
	.align		4
        /*068c*/ 	.byte	0x04, 0x46
        /*068e*/ 	.short	(.L_1637 - .L_1636)


	//   ....[0]....
.L_1636:
        /*0690*/ 	.word	0x00001910


	//   ....[1]....
        /*0694*/ 	.word	0x00001a60


	//   ....[2]....
        /*0698*/ 	.word	0x00005df0


	//   ....[3]....
        /*069c*/ 	.word	0x000062c0


	//   ....[4]....
        /*06a0*/ 	.word	0x00018cf0


	//   ....[5]....
        /*06a4*/ 	.word	0x00018e20


	//   ....[6]....
        /*06a8*/ 	.word	0x00018f20


	//----- nvinfo : EIATTR_MBARRIER_INSTR_OFFSETS
	.align		4
.L_1637:
        /*06ac*/ 	.byte	0x04, 0x39
        /*06ae*/ 	.short	(.L_1639 - .L_1638)


	//   ....[0]....
.L_1638:
        /*06b0*/ 	.word	0x00000300
        /*06b4*/ 	.word	0x000000ff
        /*06b8*/ 	.word	0x00016800
        /*06bc*/ 	.short	0x0100
        /*06be*/ 	.byte	0x08
	.zero		1


	//   ....[1]....
        /*06c0*/ 	.word	0x00000310
        /*06c4*/ 	.word	0x000000ff
        /*06c8*/ 	.word	0x00016820
        /*06cc*/ 	.short	0x0100
        /*06ce*/ 	.byte	0x08
	.zero		1


	//   ....[2]....
        /*06d0*/ 	.word	0x00000400
        /*06d4*/ 	.word	0x000000ff
        /*06d8*/ 	.word	0x00016830
        /*06dc*/ 	.short	0x0100
        /*06de*/ 	.byte	0x08
	.zero		1


	//   ....[3]....
        /*06e0*/ 	.word	0x00000410
        /*06e4*/ 	.word	0x000000ff
        /*06e8*/ 	.word	0x00016840
        /*06ec*/ 	.short	0x0100
        /*06ee*/ 	.byte	0x08
	.zero		1


	//   ....[4]....
        /*06f0*/ 	.word	0x00000420
        /*06f4*/ 	.word	0x000000ff
        /*06f8*/ 	.word	0x00016838
        /*06fc*/ 	.short	0x0100
        /*06fe*/ 	.byte	0x08
	.zero		1


	//   ....[5]....
        /*0700*/ 	.word	0x00000430
        /*0704*/ 	.word	0x000000ff
        /*0708*/ 	.word	0x00016848
        /*070c*/ 	.short	0x0100
        /*070e*/ 	.byte	0x08
	.zero		1


	//   ....[6]....
        /*0710*/ 	.word	0x00000560
        /*0714*/ 	.word	0x000000ff
        /*0718*/ 	.word	0x00016850
        /*071c*/ 	.short	0x0100
        /*071e*/ 	.byte	0x08
	.zero		1


	//   ....[7]....
        /*0720*/ 	.word	0x00000570
        /*0724*/ 	.word	0x000000ff
        /*0728*/ 	.word	0x00016860
        /*072c*/ 	.short	0x0100
        /*072e*/ 	.byte	0x08
	.zero		1


	//   ....[8]....
        /*0730*/ 	.word	0x00000580
        /*0734*/ 	.word	0x000000ff
        /*0738*/ 	.word	0x00016858
        /*073c*/ 	.short	0x0100
        /*073e*/ 	.byte	0x08
	.zero		1


	//   ....[9]....
        /*0740*/ 	.word	0x00000590
        /*0744*/ 	.word	0x000000ff
        /*0748*/ 	.word	0x00016868
        /*074c*/ 	.short	0x0100
        /*074e*/ 	.byte	0x08
	.zero		1


	//   ....[10]....
        /*0750*/ 	.word	0x00000680
        /*0754*/ 	.word	0x000000ff
        /*0758*/ 	.word	0x00016870
        /*075c*/ 	.short	0x0100
        /*075e*/ 	.byte	0x06
	.zero		1


	//   ....[11]....
        /*0760*/ 	.word	0x00000690
        /*0764*/ 	.word	0x000000ff
        /*0768*/ 	.word	0x00016880
        /*076c*/ 	.short	0x0100
        /*076e*/ 	.byte	0x06
	.zero		1


	//   ....[12]....
        /*0770*/ 	.word	0x000006a0
        /*0774*/ 	.word	0x000000ff
        /*0778*/ 	.word	0x00016878
        /*077c*/ 	.short	0x0100
        /*077e*/ 	.byte	0x06
	.zero		1


	//   ....[13]....
        /*0780*/ 	.word	0x000006b0
        /*0784*/ 	.word	0x000000ff
        /*0788*/ 	.word	0x00016888
        /*078c*/ 	.short	0x0100
        /*078e*/ 	.byte	0x06
	.zero		1


	//   ....[14]....
        /*0790*/ 	.word	0x000007e0
        /*0794*/ 	.word	0x000000ff
        /*0798*/ 	.word	0x00016890
        /*079c*/ 	.short	0x0100
        /*079e*/ 	.byte	0x08
	.zero		1


	//   ....[15]....
        /*07a0*/ 	.word	0x000007f0
        /*07a4*/ 	.word	0x000000ff
        /*07a8*/ 	.word	0x000168a0
        /*07ac*/ 	.short	0x0100
        /*07ae*/ 	.byte	0x08
	.zero		1


	//   ....[16]....
        /*07b0*/ 	.word	0x00000800
        /*07b4*/ 	.word	0x000000ff
        /*07b8*/ 	.word	0x00016898
        /*07bc*/ 	.short	0x0100
        /*07be*/ 	.byte	0x08
	.zero		1


	//   ....[17]....
        /*07c0*/ 	.word	0x00000810
        /*07c4*/ 	.word	0x000000ff
        /*07c8*/ 	.word	0x000168a8
        /*07cc*/ 	.short	0x0100
        /*07ce*/ 	.byte	0x08
	.zero		1


	//   ....[18]....
        /*07d0*/ 	.word	0x00000940
        /*07d4*/ 	.word	0x000000ff
        /*07d8*/ 	.word	0x000168b0
        /*07dc*/ 	.short	0x0100
        /*07de*/ 	.byte	0x08
	.zero		1


	//   ....[19]....
        /*07e0*/ 	.word	0x00000950
        /*07e4*/ 	.word	0x000000ff
        /*07e8*/ 	.word	0x000168c0
        /*07ec*/ 	.short	0x0100
        /*07ee*/ 	.byte	0x08
	.zero		1


	//   ....[20]....
        /*07f0*/ 	.word	0x00000960
        /*07f4*/ 	.word	0x000000ff
        /*07f8*/ 	.word	0x000168b8
        /*07fc*/ 	.short	0x0100
        /*07fe*/ 	.byte	0x08
	.zero		1


	//   ....[21]....
        /*0800*/ 	.word	0x00000970
        /*0804*/ 	.word	0x000000ff
        /*0808*/ 	.word	0x000168c8
        /*080c*/ 	.short	0x0100
        /*080e*/ 	.byte	0x08
	.zero		1


	//   ....[22]....
        /*0810*/ 	.word	0x00002cf0
        /*0814*/ 	.word	0x00000055
        /*0818*/ 	.word	0x00016890
        /*081c*/ 	.short	0x010a
        /*081e*/ 	.byte	0x3f
	.zero		1


	//   ....[23]....
        /*0820*/ 	.word	0x00003f60
        /*0824*/ 	.word	0x00000055
        /*0828*/ 	.word	0x00016890
        /*082c*/ 	.short	0x010a
        /*082e*/ 	.byte	0x3f
	.zero		1


	//   ....[24]....
        /*0830*/ 	.word	0x00004ff0
        /*0834*/ 	.word	0x00000055
        /*0838*/ 	.word	0x00016890
        /*083c*/ 	.short	0x010a
        /*083e*/ 	.byte	0x3f
	.zero		1


	//   ....[25]....
        /*0840*/ 	.word	0x00005200
        /*0844*/ 	.word	0x00000020
        /*0848*/ 	.word	0x00000000
        /*084c*/ 	.short	0x0101
        /*084e*/ 	.byte	0x3f
	.zero		1


	//   ....[26]....
        /*0850*/ 	.word	0x00005240
        /*0854*/ 	.word	0x00000055
        /*0858*/ 	.word	0x000168b0
        /*085c*/ 	.short	0x010a
        /*085e*/ 	.byte	0x3f
	.zero		1


	//   ....[27]....
        /*0860*/ 	.word	0x00005620
        /*0864*/ 	.word	0x00000055
        /*0868*/ 	.word	0x00000000
        /*086c*/ 	.short	0x0101
        /*086e*/ 	.byte	0x3f
	.zero		1


	//   ....[28]....
        /*0870*/ 	.word	0x00005e90
        /*0874*/ 	.word	0x00000002
        /*0878*/ 	.word	0x00016800
        /*087c*/ 	.short	0x010a
        /*087e*/ 	.byte	0x3f
	.zero		1


	//   ....[29]....
        /*0880*/ 	.word	0x00005ee0
        /*0884*/ 	.word	0x00000002
        /*0888*/ 	.word	0x00016800
        /*088c*/ 	.short	0x010a
        /*088e*/ 	.byte	0x3f
	.zero		1


	//   ....[30]....
        /*0890*/ 	.word	0x00006c20
        /*0894*/ 	.word	0x00000002
        /*0898*/ 	.word	0x00016800
        /*089c*/ 	.short	0x010a
        /*089e*/ 	.byte	0x3f
	.zero		1


	//   ....[31]....
        /*08a0*/ 	.word	0x000080a0
        /*08a4*/ 	.word	0x00000002
        /*08a8*/ 	.word	0x00016800
        /*08ac*/ 	.short	0x010a
        /*08ae*/ 	.byte	0x3f
	.zero		1


	//   ....[32]....
        /*08b0*/ 	.word	0x00009010
        /*08b4*/ 	.word	0x00000007
        /*08b8*/ 	.word	0x00016830
        /*08bc*/ 	.short	0x010a
        /*08be*/ 	.byte	0x3f
	.zero		1


	//   ....[33]....
        /*08c0*/ 	.word	0x00009190
        /*08c4*/ 	.word	0x00000007
        /*08c8*/ 	.word	0x00016830
        /*08cc*/ 	.short	0x010a
        /*08ce*/ 	.byte	0x3f
	.zero		1


	//   ....[34]....
        /*08d0*/ 	.word	0x000095f0
        /*08d4*/ 	.word	0x00000000
        /*08d8*/ 	.word	0x00000000
        /*08dc*/ 	.short	0x0101
        /*08de*/ 	.byte	0x3f
	.zero		1


	//   ....[35]....
        /*08e0*/ 	.word	0x0000c4a0
        /*08e4*/ 	.word	0x0000000d
        /*08e8*/ 	.word	0x00016830
        /*08ec*/ 	.short	0x010a
        /*08ee*/ 	.byte	0x3f
	.zero		1


	//   ....[36]....
        /*08f0*/ 	.word	0x0000c4f0
        /*08f4*/ 	.word	0x0000000d
        /*08f8*/ 	.word	0x00016830
        /*08fc*/ 	.short	0x010a
        /*08fe*/ 	.byte	0x3f
	.zero		1


	//   ....[37]....
        /*0900*/ 	.word	0x0000c800
        /*0904*/ 	.word	0x0000000d
        /*0908*/ 	.word	0x00016850
        /*090c*/ 	.short	0x010a
        /*090e*/ 	.byte	0x3f
	.zero		1


	//   ....[38]....
        /*0910*/ 	.word	0x0000c840
        /*0914*/ 	.word	0x0000000d
        /*0918*/ 	.word	0x00016850
        /*091c*/ 	.short	0x010a
        /*091e*/ 	.byte	0x3f
	.zero		1


	//   ....[39]....
        /*0920*/ 	.word	0x0000cd20
        /*0924*/ 	.word	0x00000013
        /*0928*/ 	.word	0x00000000
        /*092c*/ 	.short	0x0101
        /*092e*/ 	.byte	0x3f
	.zero		1


	//   ....[40]....
        /*0930*/ 	.word	0x0000e870
        /*0934*/ 	.word	0x00000023
        /*0938*/ 	.word	0x00000000
        /*093c*/ 	.short	0x0101
        /*093e*/ 	.byte	0x3f
	.zero		1


	//   ....[41]....
        /*0940*/ 	.word	0x0000f670
        /*0944*/ 	.word	0x00000000
        /*0948*/ 	.word	0x00016830
        /*094c*/ 	.short	0x010a
        /*094e*/ 	.byte	0x3f
	.zero		1


	//   ....[42]....
        /*0950*/ 	.word	0x0000f6c0
        /*0954*/ 	.word	0x00000000
        /*0958*/ 	.word	0x00016830
        /*095c*/ 	.short	0x010a
        /*095e*/ 	.byte	0x3f
	.zero		1


	//   ....[43]....
        /*0960*/ 	.word	0x0000f9d0
        /*0964*/ 	.word	0x00000003
        /*0968*/ 	.word	0x00016850
        /*096c*/ 	.short	0x010a
        /*096e*/ 	.byte	0x3f
	.zero		1


	//   ....[44]....
        /*0970*/ 	.word	0x0000fa10
        /*0974*/ 	.word	0x00000003
        /*0978*/ 	.word	0x00016850
        /*097c*/ 	.short	0x010a
        /*097e*/ 	.byte	0x3f
	.zero		1


	//   ....[45]....
        /*0980*/ 	.word	0x00010bf0
        /*0984*/ 	.word	0x0000002b
        /*0988*/ 	.word	0x00000000
        /*098c*/ 	.short	0x0101
        /*098e*/ 	.byte	0x3f
	.zero		1


	//   ....[46]....
        /*0990*/ 	.word	0x00010c80
        /*0994*/ 	.word	0x00000017
        /*0998*/ 	.word	0x00000000
        /*099c*/ 	.short	0x0101
        /*099e*/ 	.byte	0x3f
	.zero		1


	//   ....[47]....
        /*09a0*/ 	.word	0x00011610
        /*09a4*/ 	.word	0x00000000
        /*09a8*/ 	.word	0x00016830
        /*09ac*/ 	.short	0x010a
        /*09ae*/ 	.byte	0x3f
	.zero		1


	//   ....[48]....
        /*09b0*/ 	.word	0x00011660
        /*09b4*/ 	.word	0x00000000
        /*09b8*/ 	.word	0x00016830
        /*09bc*/ 	.short	0x010a
        /*09be*/ 	.byte	0x3f
	.zero		1


	//   ....[49]....
        /*09c0*/ 	.word	0x00011970
        /*09c4*/ 	.word	0x00000003
        /*09c8*/ 	.word	0x00016850
        /*09cc*/ 	.short	0x010a
        /*09ce*/ 	.byte	0x3f
	.zero		1


	//   ....[50]....
        /*09d0*/ 	.word	0x000119b0
        /*09d4*/ 	.word	0x00000003
        /*09d8*/ 	.word	0x00016850
        /*09dc*/ 	.short	0x010a
        /*09de*/ 	.byte	0x3f
	.zero		1


	//   ....[51]....
        /*09e0*/ 	.word	0x00011ea0
        /*09e4*/ 	.word	0x00000078
        /*09e8*/ 	.word	0x00000000
        /*09ec*/ 	.short	0x0101
        /*09ee*/ 	.byte	0x3f
	.zero		1


	//   ....[52]....
        /*09f0*/ 	.word	0x00013980
        /*09f4*/ 	.word	0x0000002f
        /*09f8*/ 	.word	0x00000000
        /*09fc*/ 	.short	0x0101
        /*09fe*/ 	.byte	0x3f
	.zero		1


	//   ....[53]....
        /*0a00*/ 	.word	0x00014490
        /*0a04*/ 	.word	0x0000000b
        /*0a08*/ 	.word	0x00016850
        /*0a0c*/ 	.short	0x010a
        /*0a0e*/ 	.byte	0x3f
	.zero		1


	//   ....[54]....
        /*0a10*/ 	.word	0x00014500
        /*0a14*/ 	.word	0x0000000b
        /*0a18*/ 	.word	0x00016850
        /*0a1c*/ 	.short	0x010a
        /*0a1e*/ 	.byte	0x3f
	.zero		1


	//   ....[55]....
        /*0a20*/ 	.word	0x00014af0
        /*0a24*/ 	.word	0x00000008
        /*0a28*/ 	.word	0x00000000
        /*0a2c*/ 	.short	0x0101
        /*0a2e*/ 	.byte	0x3f
	.zero		1


	//   ....[56]....
        /*0a30*/ 	.word	0x00015a40
        /*0a34*/ 	.word	0x00000000
        /*0a38*/ 	.word	0x00000000
        /*0a3c*/ 	.short	0x0101
        /*0a3e*/ 	.byte	0x3f
	.zero		1


	//   ....[57]....
        /*0a40*/ 	.word	0x00017ee0
        /*0a44*/ 	.word	0x00000008
        /*0a48*/ 	.word	0x00016820
        /*0a4c*/ 	.short	0x010a
        /*0a4e*/ 	.byte	0x3f
	.zero		1


	//   ....[58]....
        /*0a50*/ 	.word	0x00017f50
        /*0a54*/ 	.word	0x00000009
        /*0a58*/ 	.word	0x000168a0
        /*0a5c*/ 	.short	0x010a
        /*0a5e*/ 	.byte	0x3f
	.zero		1


	//   ....[59]....
        /*0a60*/ 	.word	0x00018100
        /*0a64*/ 	.word	0x00000009
        /*0a68*/ 	.word	0x000168c0
        /*0a6c*/ 	.short	0x010a
        /*0a6e*/ 	.byte	0x3f
	.zero		1


	//   ....[60]....
        /*0a70*/ 	.word	0x00018370
        /*0a74*/ 	.word	0x0000000c
        /*0a78*/ 	.word	0x000168a0
        /*0a7c*/ 	.short	0x010a
        /*0a7e*/ 	.byte	0x3f
	.zero		1


	//   ....[61]....
        /*0a80*/ 	.word	0x00018510
        /*0a84*/ 	.word	0x0000000c
        /*0a88*/ 	.word	0x000168c0
        /*0a8c*/ 	.short	0x010a
        /*0a8e*/ 	.byte	0x3f
	.zero		1


	//   ....[62]....
        /*0a90*/ 	.word	0x000193b0
        /*0a94*/ 	.word	0x00000005
        /*0a98*/ 	.word	0x00016840
        /*0a9c*/ 	.short	0x010a
        /*0a9e*/ 	.byte	0x3f
	.zero		1


	//   ....[63]....
        /*0aa0*/ 	.word	0x00019700
        /*0aa4*/ 	.word	0x0000001b
        /*0aa8*/ 	.word	0x00016820
        /*0aac*/ 	.short	0x010a
        /*0aae*/ 	.byte	0x3f
	.zero		1


	//   ....[64]....
        /*0ab0*/ 	.word	0x000199f0
        /*0ab4*/ 	.word	0x00000003
        /*0ab8*/ 	.word	0x00016840
        /*0abc*/ 	.short	0x010a
        /*0abe*/ 	.byte	0x3f
	.zero		1


	//   ....[65]....
        /*0ac0*/ 	.word	0x00019bd0
        /*0ac4*/ 	.word	0x00000002
        /*0ac8*/ 	.word	0x00000060
        /*0acc*/ 	.short	0x010a
        /*0ace*/ 	.byte	0x3f
	.zero		1


	//   ....[66]....
        /*0ad0*/ 	.word	0x0001a070
        /*0ad4*/ 	.word	0x00000003
        /*0ad8*/ 	.word	0x00016840
        /*0adc*/ 	.short	0x010a
        /*0ade*/ 	.byte	0x3f
	.zero		1


	//   ....[67]....
        /*0ae0*/ 	.word	0x0001a250
        /*0ae4*/ 	.word	0x00000003
        /*0ae8*/ 	.word	0x00000060
        /*0aec*/ 	.short	0x010a
        /*0aee*/ 	.byte	0x3f
	.zero		1


	//   ....[68]....
        /*0af0*/ 	.word	0x0001a620
        /*0af4*/ 	.word	0x00000002
        /*0af8*/ 	.word	0x00016840
        /*0afc*/ 	.short	0x010a
        /*0afe*/ 	.byte	0x3f
	.zero		1


	//   ....[69]....
        /*0b00*/ 	.word	0x0001a810
        /*0b04*/ 	.word	0x00000002
        /*0b08*/ 	.word	0x00000060
        /*0b0c*/ 	.short	0x010a
        /*0b0e*/ 	.byte	0x3f
	.zero		1


	//   ....[70]....
        /*0b10*/ 	.word	0x0001ab50
        /*0b14*/ 	.word	0x00000003
        /*0b18*/ 	.word	0x00016860
        /*0b1c*/ 	.short	0x010a
        /*0b1e*/ 	.byte	0x3f
	.zero		1


	//   ....[71]....
        /*0b20*/ 	.word	0x0001b9d0
        /*0b24*/ 	.word	0x00000009
        /*0b28*/ 	.word	0x00016820
        /*0b2c*/ 	.short	0x010a
        /*0b2e*/ 	.byte	0x3f
	.zero		1


	//   ....[72]....
        /*0b30*/ 	.word	0x0001bb60
        /*0b34*/ 	.word	0x00000007
        /*0b38*/ 	.word	0x00000000
        /*0b3c*/ 	.short	0x010a
        /*0b3e*/ 	.byte	0x3f
	.zero		1


	//   ....[73]....
        /*0b40*/ 	.word	0x0001bbd0
        /*0b44*/ 	.word	0x00000003
        /*0b48*/ 	.word	0x00000000
        /*0b4c*/ 	.short	0x010a
        /*0b4e*/ 	.byte	0x3f
	.zero		1


	//   ....[74]....
        /*0b50*/ 	.word	0x0001bc30
        /*0b54*/ 	.word	0x00000005
        /*0b58*/ 	.word	0x00000000
        /*0b5c*/ 	.short	0x010a
        /*0b5e*/ 	.byte	0x3f
	.zero		1


	//   ....[75]....
        /*0b60*/ 	.word	0x0001bc60
        /*0b64*/ 	.word	0x00000003
        /*0b68*/ 	.word	0x00000000
        /*0b6c*/ 	.short	0x010a
        /*0b6e*/ 	.byte	0x3f
	.zero		1


	//   ....[76]....
        /*0b70*/ 	.word	0x0001bcc0
        /*0b74*/ 	.word	0x00000055
        /*0b78*/ 	.word	0x00016890
        /*0b7c*/ 	.short	0x010a
        /*0b7e*/ 	.byte	0x3f
	.zero		1


	//   ....[77]....
        /*0b80*/ 	.word	0x0001bd10
        /*0b84*/ 	.word	0x00000055
        /*0b88*/ 	.word	0x00016890
        /*0b8c*/ 	.short	0x010a
        /*0b8e*/ 	.byte	0x3f
	.zero		1


	//   ....[78]....
        /*0b90*/ 	.word	0x0001bd60
        /*0b94*/ 	.word	0x00000055
        /*0b98*/ 	.word	0x00016890
        /*0b9c*/ 	.short	0x010a
        /*0b9e*/ 	.byte	0x3f
	.zero		1


	//   ....[79]....
        /*0ba0*/ 	.word	0x0001bdb0
        /*0ba4*/ 	.word	0x00000055
        /*0ba8*/ 	.word	0x000168b0
        /*0bac*/ 	.short	0x010a
        /*0bae*/ 	.byte	0x3f
	.zero		1


	//   ....[80]....
        /*0bb0*/ 	.word	0x0001c3b0
        /*0bb4*/ 	.word	0x00000002
        /*0bb8*/ 	.word	0x00016800
        /*0bbc*/ 	.short	0x010a
        /*0bbe*/ 	.byte	0x3f
	.zero		1


	//   ....[81]....
        /*0bc0*/ 	.word	0x0001c900
        /*0bc4*/ 	.word	0x00000002
        /*0bc8*/ 	.word	0x00016800
        /*0bcc*/ 	.short	0x010a
        /*0bce*/ 	.byte	0x3f
	.zero		1


	//   ....[82]....
        /*0bd0*/ 	.word	0x0001c950
        /*0bd4*/ 	.word	0x00000007
        /*0bd8*/ 	.word	0x00016830
        /*0bdc*/ 	.short	0x010a
        /*0bde*/ 	.byte	0x3f
	.zero		1


	//   ....[83]....
        /*0be0*/ 	.word	0x0001c9a0
        /*0be4*/ 	.word	0x0000000d
        /*0be8*/ 	.word	0x00016830
        /*0bec*/ 	.short	0x010a
        /*0bee*/ 	.byte	0x3f
	.zero		1


	//   ....[84]....
        /*0bf0*/ 	.word	0x0001c9f0
        /*0bf4*/ 	.word	0x0000000d
        /*0bf8*/ 	.word	0x00016850
        /*0bfc*/ 	.short	0x010a
        /*0bfe*/ 	.byte	0x3f
	.zero		1


	//   ....[85]....
        /*0c00*/ 	.word	0x0001ca40
        /*0c04*/ 	.word	0x00000000
        /*0c08*/ 	.word	0x00016830
        /*0c0c*/ 	.short	0x010a
        /*0c0e*/ 	.byte	0x3f
	.zero		1


	//   ....[86]....
        /*0c10*/ 	.word	0x0001ca90
        /*0c14*/ 	.word	0x00000003
        /*0c18*/ 	.word	0x00016850
        /*0c1c*/ 	.short	0x010a
        /*0c1e*/ 	.byte	0x3f
	.zero		1


	//   ....[87]....
        /*0c20*/ 	.word	0x0001cae0
        /*0c24*/ 	.word	0x00000000
        /*0c28*/ 	.word	0x00016830
        /*0c2c*/ 	.short	0x010a
        /*0c2e*/ 	.byte	0x3f
	.zero		1


	//   ....[88]....
        /*0c30*/ 	.word	0x0001cb30
        /*0c34*/ 	.word	0x00000003
        /*0c38*/ 	.word	0x00016850
        /*0c3c*/ 	.short	0x010a
        /*0c3e*/ 	.byte	0x3f
	.zero		1


	//   ....[89]....
        /*0c40*/ 	.word	0x0001cb80
        /*0c44*/ 	.word	0x0000000b
        /*0c48*/ 	.word	0x00016850
        /*0c4c*/ 	.short	0x010a
        /*0c4e*/ 	.byte	0x3f
	.zero		1


	//   ....[90]....
        /*0c50*/ 	.word	0x0001cd10
        /*0c54*/ 	.word	0x00000008
        /*0c58*/ 	.word	0x00016820
        /*0c5c*/ 	.short	0x010a
        /*0c5e*/ 	.byte	0x3f
	.zero		1


	//   ....[91]....
        /*0c60*/ 	.word	0x0001cd60
        /*0c64*/ 	.word	0x00000009
        /*0c68*/ 	.word	0x000168a0
        /*0c6c*/ 	.short	0x010a
        /*0c6e*/ 	.byte	0x3f
	.zero		1


	//   ....[92]....
        /*0c70*/ 	.word	0x0001cdb0
        /*0c74*/ 	.word	0x00000009
        /*0c78*/ 	.word	0x000168c0
        /*0c7c*/ 	.short	0x010a
        /*0c7e*/ 	.byte	0x3f
	.zero		1


	//   ....[93]....
        /*0c80*/ 	.word	0x0001ce00
        /*0c84*/ 	.word	0x0000000c
        /*0c88*/ 	.word	0x000168a0
        /*0c8c*/ 	.short	0x010a
        /*0c8e*/ 	.byte	0x3f
	.zero		1


	//   ....[94]....
        /*0c90*/ 	.word	0x0001ce50
        /*0c94*/ 	.word	0x0000000c
        /*0c98*/ 	.word	0x000168c0
        /*0c9c*/ 	.short	0x010a
        /*0c9e*/ 	.byte	0x3f
	.zero		1


	//   ....[95]....
        /*0ca0*/ 	.word	0x0001cff0
        /*0ca4*/ 	.word	0x00000005
        /*0ca8*/ 	.word	0x00016840
        /*0cac*/ 	.short	0x010a
        /*0cae*/ 	.byte	0x3f
	.zero		1


	//   ....[96]....
        /*0cb0*/ 	.word	0x0001d040
        /*0cb4*/ 	.word	0x0000001b
        /*0cb8*/ 	.word	0x00016820
        /*0cbc*/ 	.short	0x010a
        /*0cbe*/ 	.byte	0x3f
	.zero		1


	//   ....[97]....
        /*0cc0*/ 	.word	0x0001d090
        /*0cc4*/ 	.word	0x00000003
        /*0cc8*/ 	.word	0x00016840
        /*0ccc*/ 	.short	0x010a
        /*0cce*/ 	.byte	0x3f
	.zero		1


	//   ....[98]....
        /*0cd0*/ 	.word	0x0001d0e0
        /*0cd4*/ 	.word	0x00000002
        /*0cd8*/ 	.word	0x00000060
        /*0cdc*/ 	.short	0x010a
        /*0cde*/ 	.byte	0x3f
	.zero		1


	//   ....[99]....
        /*0ce0*/ 	.word	0x0001d130
        /*0ce4*/ 	.word	0x00000003
        /*0ce8*/ 	.word	0x00016840
        /*0cec*/ 	.short	0x010a
        /*0cee*/ 	.byte	0x3f
	.zero		1


	//   ....[100]....
        /*0cf0*/ 	.word	0x0001d180
        /*0cf4*/ 	.word	0x00000003
        /*0cf8*/ 	.word	0x00000060
        /*0cfc*/ 	.short	0x010a
        /*0cfe*/ 	.byte	0x3f
	.zero		1


	//   ....[101]....
        /*0d00*/ 	.word	0x0001d1d0
        /*0d04*/ 	.word	0x00000002
        /*0d08*/ 	.word	0x00016840
        /*0d0c*/ 	.short	0x010a
        /*0d0e*/ 	.byte	0x3f
	.zero		1


	//   ....[102]....
        /*0d10*/ 	.word	0x0001d220
        /*0d14*/ 	.word	0x00000002
        /*0d18*/ 	.word	0x00000060
        /*0d1c*/ 	.short	0x010a
        /*0d1e*/ 	.byte	0x3f
	.zero		1


	//   ....[103]....
        /*0d20*/ 	.word	0x0001d270
        /*0d24*/ 	.word	0x00000003
        /*0d28*/ 	.word	0x00016860
        /*0d2c*/ 	.short	0x010a
        /*0d2e*/ 	.byte	0x3f
	.zero		1


	//   ....[104]....
        /*0d30*/ 	.word	0x0001dc20
        /*0d34*/ 	.word	0x00000009
        /*0d38*/ 	.word	0x00016820
        /*0d3c*/ 	.short	0x010a
        /*0d3e*/ 	.byte	0x3f
	.zero		1


	//   ....[105]....
        /*0d40*/ 	.word	0x0001ddc0
        /*0d44*/ 	.word	0x00000007
        /*0d48*/ 	.word	0x00000000
        /*0d4c*/ 	.short	0x010a
        /*0d4e*/ 	.byte	0x3f
	.zero		1


	//   ....[106]....
        /*0d50*/ 	.word	0x0001de10
        /*0d54*/ 	.word	0x00000003
        /*0d58*/ 	.word	0x00000000
        /*0d5c*/ 	.short	0x010a
        /*0d5e*/ 	.byte	0x3f
	.zero		1


	//   ....[107]....
        /*0d60*/ 	.word	0x0001de60
        /*0d64*/ 	.word	0x00000005
        /*0d68*/ 	.word	0x00000000
        /*0d6c*/ 	.short	0x010a
        /*0d6e*/ 	.byte	0x3f
	.zero		1


	//----- nvinfo : EIATTR_NUM_MBARRIERS
	.align		4
.L_1639:
        /*0d70*/ 	.byte	0x03, 0x38
        /*0d72*/ 	.short	0x0016


	//----- nvinfo : EIATTR_EXIT_INSTR_OFFSETS
	.align		4
        /*0d74*/ 	.byte	0x04, 0x1c
        /*0d76*/ 	.short	(.L_1641 - .L_1640)


	//   ....[0]....
.L_1640:
        /*0d78*/ 	.word	0x0001bcb0


	//----- nvinfo : EIATTR_MAX_THREADS
	.align		4
.L_1641:
        /*0d7c*/ 	.byte	0x04, 0x05
        /*0d7e*/ 	.short	(.L_1643 - .L_1642)
.L_1642:
        /*0d80*/ 	.word	0x00000200
        /*0d84*/ 	.word	0x00000001
        /*0d88*/ 	.word	0x00000001


	//----- nvinfo : EIATTR_CRS_STACK_SIZE
	.align		4
.L_1643:
        /*0d8c*/ 	.byte	0x04, 0x1e
        /*0d8e*/ 	.short	(.L_1645 - .L_1644)
.L_1644:
        /*0d90*/ 	.word	0x00000000


	//----- nvinfo : EIATTR_CBANK_PARAM_SIZE
	.align		4
.L_1645:
        /*0d94*/ 	.byte	0x03, 0x19
        /*0d96*/ 	.short	0x0a70


	//----- nvinfo : EIATTR_PARAM_CBANK
	.align		4
        /*0d98*/ 	.byte	0x04, 0x0a
        /*0d9a*/ 	.short	(.L_1647 - .L_1646)
	.align		4
.L_1646:
        /*0d9c*/ 	.word	index@(.nv.constant0._ZN7cutlass13device_kernelIN5flash11enable_sm90INS1_16FlashAttnFwdSm90INS1_25CollectiveMainloopFwdSm90ILi2EN4cute5tupleIJNS5_1CILi1EEES8_S8_EEENS6_IJNS7_ILi192EEENS7_ILi128EEENS7_ILi64EEEEEELi64ENS_6half_tEfNS_4arch4Sm90ELb0ELb1ELb0ELb1ELb0ELb1ELb0ELb1ELb1ELb0ELb0ELb0EEENS1_21CollectiveEpilogueFwdINS6_IJSA_SC_SB_EEES9_SE_SG_Li384ELb1ELb0ELb0ELb0EEENS1_36VarlenDynamicPersistentTileSchedulerILi192ELi128ELi384ELi32ELb0ELb0ELb1ELb1ELb0ELb1EEEEEEEEEvNT_6ParamsE)
        /*0da0*/ 	.short	0x0210
        /*0da2*/ 	.short	0x0a70


	//----- nvinfo : EIATTR_SW_WAR
	.align		4
.L_1647:
        /*0da4*/ 	.byte	0x04, 0x36
        /*0da6*/ 	.short	(.L_1649 - .L_1648)
.L_1648:
        /*0da8*/ 	.word	0x00000008
.L_1649:


//--------------------- .nv.info._ZN7cutlass13device_kernelIN5flash11enable_sm90INS1_16FlashAttnFwdSm90INS1_25CollectiveMainloopFwdSm90ILi2EN4cute5tupleIJNS5_1CILi1EEES8_S8_EEENS6_IJNS7_ILi192EEENS7_ILi128EEENS7_ILi64EEEEEELi64ENS_6half_tEfNS_4arch4Sm90ELb1ELb0ELb0ELb0ELb0ELb0ELb0ELb1ELb1ELb0ELb0ELb0EEENS1_21CollectiveEpilogueFwdINS6_IJSA_SC_SB_EEES9_SE_SG_Li384ELb0ELb0ELb0ELb0EEENS1_30DynamicPersistentTileSchedulerILi384ELi32ELb0ELb0ELb1EEEEEEEEEvNT_6ParamsE --------------------------
	.section	.nv.info._ZN7cutlass13device_kernelIN5flash11enable_sm90INS1_16FlashAttnFwdSm90INS1_25CollectiveMainloopFwdSm90ILi2EN4cute5tupleIJNS5_1CILi1EEES8_S8_EEENS6_IJNS7_ILi192EEENS7_ILi128EEENS7_ILi64EEEEEELi64ENS_6half_tEfNS_4arch4Sm90ELb1ELb0ELb0ELb0ELb0ELb0ELb0ELb1ELb1ELb0ELb0ELb0EEENS1_21CollectiveEpilogueFwdINS6_IJSA_SC_SB_EEES9_SE_SG_Li384ELb0ELb0ELb0ELb0EEENS1_30DynamicPersistentTileSchedulerILi384ELi32ELb0ELb0ELb1EEEEEEEEEvNT_6ParamsE,"",@"SHT_CUDA_INFO"
	.sectionflags	@""
	.align	4


	//----- nvinfo : EIATTR_CUDA_API_VERSION
	.align		4
        /*0000*/ 	.byte	0x04, 0x37
        /*0002*/ 	.short	(.L_1651 - .L_1650)
.L_1650:
        /*0004*/ 	.word	0x00000082


	//----- nvinfo : EIATTR_KPARAM_INFO
	.align		4
.L_1651:
        /*0008*/ 	.byte	0x04, 0x17
        /*000a*/ 	.short	(.L_1653 - .L_1652)
.L_1652:
        /*000c*/ 	.word	0x00000000
        /*0010*/ 	.short	0x0000
        /*0012*/ 	.short	0x0070
        /*0014*/ 	.byte	0x00, 0xf0, 0x01, 0x2e


	//----- nvinfo : EIATTR_SPARSE_MMA_MASK
	.align		4
.L_1653:
        /*0018*/ 	.byte	0x03, 0x50
        /*001a*/ 	.short	0x0000


	//----- nvinfo : EIATTR_MAXREG_COUNT
	.align		4
        /*001c*/ 	.byte	0x03, 0x1b
        /*001e*/ 	.short	0x0080


	//----- nvinfo : EIATTR_NUM_BARRIERS
	.align		4
        /*0020*/ 	.byte	0x02, 0x4c
        /*0022*/ 	.byte	0x10
	.zero		1


	//----- nvinfo : EIATTR_EXTERNS
	.align		4
        /*0024*/ 	.byte	0x04, 0x0f
        /*0026*/ 	.short	(.L_1655 - .L_1654)


	//   ....[0]....
	.align		4
.L_1654:
        /*0028*/ 	.word	index@(__assertfail)


	//----- nvinfo : EIATTR_MERCURY_ISA_VERSION
	.align		4
.L_1655:
        /*002c*/ 	.byte	0x03, 0x5f
        /*002e*/ 	.short	0x0101


	//----- nvinfo : EIATTR_INT_WARP_WIDE_INSTR_OFFSETS
	.align		4
        /*0030*/ 	.byte	0x04, 0x31
        /*0032*/ 	.short	(.L_1657 - .L_1656)


	//   ....[0]....
.L_1656:
        /*0034*/ 	.word	0x00000180


	//   ....[1]....
        /*0038*/ 	.word	0x000001b0


	//   ....[2]....
        /*003c*/ 	.word	0x000001c0


	//   ....[3]....
        /*0040*/ 	.word	0x000096c0


	//   ....[4]....
        /*0044*/ 	.word	0x00009750


	//   ....[5]....
        /*0048*/ 	.word	0x00009c00


	//   ....[6]....
        /*004c*/ 	.word	0x0000b320


	//   ....[7]....
        /*0050*/ 	.word	0x0000b3b0


	//----- nvinfo : EIATTR_COOP_GROUP_MASK_REGIDS
	.align		4
.L_1657:
        /*0054*/ 	.byte	0x04, 0x29
        /*0056*/ 	.short	(.L_1659 - .L_1658)


	//   ....[0]....
.L_1658:
        /*0058*/ 	.word	0xffffffff


	//   ....[1]....
        /*005c*/ 	.word	0xffffffff


	//   ....[2]....
        /*0060*/ 	.word	0xffffffff


	//   ....[3]....
        /*0064*/ 	.word	0xffffffff


	//   ....[4]....
        /*0068*/ 	.word	0xffffffff


	//   ....[5]....
        /*006c*/ 	.word	0xffffffff


	//   ....[6]....
        /*0070*/ 	.word	0xffffffff


	//   ....[7]....
        /*0074*/ 	.word	0xffffffff


	//   ....[8]....
        /*0078*/ 	.word	0xffffffff


	//   ....[9]....
        /*007c*/ 	.word	0xffffffff


	//   ....[10]....
        /*0080*/ 	.word	0xffffffff


	//   ....[11]....
        /*0084*/ 	.word	0xffffffff


	//   ....[12]....
        /*0088*/ 	.word	0xffffffff


	//   ....[13]....
        /*008c*/ 	.word	0xffffffff


	//   ....[14]....
        /*0090*/ 	.word	0xffffffff


	//   ....[15]....
        /*0094*/ 	.word	0xffffffff


	//   ....[16]....
        /*0098*/ 	.word	0xffffffff


	//   ....[17]....
        /*009c*/ 	.word	0xffffffff


	//   ....[18]....
        /*00a0*/ 	.word	0xffffffff


	//   ....[19]....
        /*00a4*/ 	.word	0xffffffff


	//   ....[20]....
        /*00a8*/ 	.word	0xffffffff


	//   ....[21]....
        /*00ac*/ 	.word	0xffffffff


	//   ....[22]....
        /*00b0*/ 	.word	0xffffffff


	//   ....[23]....
        /*00b4*/ 	.word	0xffffffff


	//   ....[24]....
        /*00b8*/ 	.word	0xffffffff


	//   ....[25]....
        /*00bc*/ 	.word	0xffffffff


	//   ....[26]....
        /*00c0*/ 	.word	0xffffffff


	//   ....[27]....
        /*00c4*/ 	.word	0xffffffff


	//   ....[28]....
        /*00c8*/ 	.word	0x0500000f


	//   ....[29]....
        /*00cc*/ 	.word	0x0500000f


	//----- nvinfo : EIATTR_COOP_GROUP_INSTR_OFFSETS
	.align		4
.L_1659:
        /*00d0*/ 	.byte	0x04, 0x28
        /*00d2*/ 	.short	(.L_1661 - .L_1660)


	//   ....[0]....
.L_1660:
        /*00d4*/ 	.word	0x00000060


	//   ....[1]....
        /*00d8*/ 	.word	0x00000190


	//   ....[2]....
        /*00dc*/ 	.word	0x000001e0


	//   ....[3]....
        /*00e0*/ 	.word	0x000003d0


	//   ....[4]....
        /*00e4*/ 	.word	0x00000530


	//   ....[5]....
        /*00e8*/ 	.word	0x00000650


	//   ....[6]....
        /*00ec*/ 	.word	0x000007b0


	//   ....[7]....
        /*00f0*/ 	.word	0x00001300


	//   ....[8]....
        /*00f4*/ 	.word	0x000020b0


	//   ....[9]....
        /*00f8*/ 	.word	0x000020f0


	//   ....[10]....
        /*00fc*/ 	.word	0x00002b80


	//   ....[11]....
        /*0100*/ 	.word	0x00002bf0


	//   ....[12]....
        /*0104*/ 	.word	0x00004430


	//   ....[13]....
        /*0108*/ 	.word	0x00004500


	//   ....[14]....
        /*010c*/ 	.word	0x00004e40


	//   ....[15]....
        /*0110*/ 	.word	0x00004eb0


	//   ....[16]....
        /*0114*/ 	.word	0x00006490


	//   ....[17]....
        /*0118*/ 	.word	0x000064c0


	//   ....[18]....
        /*011c*/ 	.word	0x00006a40


	//   ....[19]....
        /*0120*/ 	.word	0x00006aa0


	//   ....[20]....
        /*0124*/ 	.word	0x00007b80


	//   ....[21]....
        /*0128*/ 	.word	0x00007bc0


	//   ....[22]....
        /*012c*/ 	.word	0x00007cb0


	//   ....[23]....
        /*0130*/ 	.word	0x00007cc0


	//   ....[24]....
        /*0134*/ 	.word	0x000087d0


	//   ....[25]....
        /*0138*/ 	.word	0x00009160


	//   ....[26]....
        /*013c*/ 	.word	0x0000b650


	//   ....[27]....
        /*0140*/ 	.word	0x0000b7d0


	//   ....[28]....
        /*0144*/ 	.word	0x0000bd10


	//   ....[29]....
        /*0148*/ 	.word	0x0000c100


	//----- nvinfo : EIATTR_REG_RECONFIG
	.align		4
.L_1661:
        /*014c*/ 	.byte	0x01, 0x54
	.zero		2


	//----- nvinfo : EIATTR_SYSCALL_OFFSETS
	.align		4
        /*0150*/ 	.byte	0x04, 0x46
        /*0152*/ 	.short	(.L_1663 - .L_1662)


	//   ....[0]....
.L_1662:
        /*0154*/ 	.word	0x000014b0


	//   ....[1]....
        /*0158*/ 	.word	0x000098e0


	//   ....[2]....
        /*015c*/ 	.word	0x00009a20


	//   ....[3]....
        /*0160*/ 	.word	0x00009b10


	//----- nvinfo : EIATTR_MBARRIER_INSTR_OFFSETS
	.align		4
.L_1663:
        /*0164*/ 	.byte	0x04, 0x39
        /*0166*/ 	.short	(.L_1665 - .L_1664)


	//   ....[0]....
.L_1664:
        /*0168*/ 	.word	0x00000280
        /*016c*/ 	.word	0x000000ff
        /*0170*/ 	.word	0x00016800
        /*0174*/ 	.short	0x0100
        /*0176*/ 	.byte	0x06
	.zero		1


	//   ....[1]....
        /*0178*/ 	.word	0x00000290
        /*017c*/ 	.word	0x000000ff
        /*0180*/ 	.word	0x00016820
        /*0184*/ 	.short	0x0100
        /*0186*/ 	.byte	0x06
	.zero		1


	//   ....[2]....
        /*0188*/ 	.word	0x00000380
        /*018c*/ 	.word	0x000000ff
        /*0190*/ 	.word	0x00016830
        /*0194*/ 	.short	0x0100
        /*0196*/ 	.byte	0x08
	.zero		1


	//   ....[3]....
        /*0198*/ 	.word	0x00000390
        /*019c*/ 	.word	0x000000ff
        /*01a0*/ 	.word	0x00016840
        /*01a4*/ 	.short	0x0100
        /*01a6*/ 	.byte	0x08
	.zero		1


	//   ....[4]....
        /*01a8*/ 	.word	0x000003a0
        /*01ac*/ 	.word	0x000000ff
        /*01b0*/ 	.word	0x00016838
        /*01b4*/ 	.short	0x0100
        /*01b6*/ 	.byte	0x08
	.zero		1


	//   ....[5]....
        /*01b8*/ 	.word	0x000003b0
        /*01bc*/ 	.word	0x000000ff
        /*01c0*/ 	.word	0x00016848
        /*01c4*/ 	.short	0x0100
        /*01c6*/ 	.byte	0x08
	.zero		1


	//   ....[6]....
        /*01c8*/ 	.word	0x000004e0
        /*01cc*/ 	.word	0x000000ff
        /*01d0*/ 	.word	0x00016850
        /*01d4*/ 	.short	0x0100
        /*01d6*/ 	.byte	0x08
	.zero		1


	//   ....[7]....
        /*01d8*/ 	.word	0x000004f0
        /*01dc*/ 	.word	0x000000ff
        /*01e0*/ 	.word	0x00016860
        /*01e4*/ 	.short	0x0100
        /*01e6*/ 	.byte	0x08
	.zero		1


	//   ....[8]....
        /*01e8*/ 	.word	0x00000500
        /*01ec*/ 	.word	0x000000ff
        /*01f0*/ 	.word	0x00016858
        /*01f4*/ 	.short	0x0100
        /*01f6*/ 	.byte	0x08
	.zero		1


	//   ....[9]....
        /*01f8*/ 	.word	0x00000510
        /*01fc*/ 	.word	0x000000ff
        /*0200*/ 	.word	0x00016868
        /*0204*/ 	.short	0x0100
        /*0206*/ 	.byte	0x08
	.zero		1


	//   ....[10]....
        /*0208*/ 	.word	0x00000600
        /*020c*/ 	.word	0x000000ff
        /*0210*/ 	.word	0x00016870
        /*0214*/ 	.short	0x0100
        /*0216*/ 	.byte	0x06
	.zero		1


	//   ....[11]....
        /*0218*/ 	.word	0x00000610
        /*021c*/ 	.word	0x000000ff
        /*0220*/ 	.word	0x00016880
        /*0224*/ 	.short	0x0100
        /*0226*/ 	.byte	0x06
	.zero		1


	//   ....[12]....
        /*0228*/ 	.word	0x00000620
        /*022c*/ 	.word	0x000000ff
        /*0230*/ 	.word	0x00016878
        /*0234*/ 	.short	0x0100
        /*0236*/ 	.byte	0x06
	.zero		1


	//   ....[13]....
        /*0238*/ 	.word	0x00000630
        /*023c*/ 	.word	0x000000ff
        /*0240*/ 	.word	0x00016888
        /*0244*/ 	.short	0x0100
        /*0246*/ 	.byte	0x06
	.zero		1


	//   ....[14]....
        /*0248*/ 	.word	0x00000760
        /*024c*/ 	.word	0x000000ff
        /*0250*/ 	.word	0x00016890
        /*0254*/ 	.short	0x0100
        /*0256*/ 	.byte	0x08
	.zero		1


	//   ....[15]....
        /*0258*/ 	.word	0x00000770
        /*025c*/ 	.word	0x000000ff
        /*0260*/ 	.word	0x000168a0
        /*0264*/ 	.short	0x0100
        /*0266*/ 	.byte	0x08
	.zero		1


	//   ....[16]....
        /*0268*/ 	.word	0x00000780
        /*026c*/ 	.word	0x000000ff
        /*0270*/ 	.word	0x00016898
        /*0274*/ 	.short	0x0100
        /*0276*/ 	.byte	0x08
	.zero		1


	//   ....[17]....
        /*0278*/ 	.word	0x00000790
        /*027c*/ 	.word	0x000000ff
        /*0280*/ 	.word	0x000168a8
        /*0284*/ 	.short	0x0100
        /*0286*/ 	.byte	0x08
	.zero		1


	//   ....[18]....
        /*0288*/ 	.word	0x000008c0
        /*028c*/ 	.word	0x000000ff
        /*0290*/ 	.word	0x000168b0
        /*0294*/ 	.short	0x0100
        /*0296*/ 	.byte	0x08
	.zero		1


	//   ....[19]....
        /*0298*/ 	.word	0x000008d0
        /*029c*/ 	.word	0x000000ff
        /*02a0*/ 	.word	0x000168c0
        /*02a4*/ 	.short	0x0100
        /*02a6*/ 	.byte	0x08
	.zero		1


	//   ....[20]....
        /*02a8*/ 	.word	0x000008e0
        /*02ac*/ 	.word	0x000000ff
        /*02b0*/ 	.word	0x000168b8
        /*02b4*/ 	.short	0x0100
        /*02b6*/ 	.byte	0x08
	.zero		1


	//   ....[21]....
        /*02b8*/ 	.word	0x000008f0
        /*02bc*/ 	.word	0x000000ff
        /*02c0*/ 	.word	0x000168c8
        /*02c4*/ 	.short	0x0100
        /*02c6*/ 	.byte	0x08
	.zero		1


	//   ....[22]....
        /*02c8*/ 	.word	0x00001530
        /*02cc*/ 	.word	0x000000ff
        /*02d0*/ 	.word	0x00016800
        /*02d4*/ 	.short	0x010a
        /*02d6*/ 	.byte	0x28
	.zero		1


	//   ....[23]....
        /*02d8*/ 	.word	0x000015b0
        /*02dc*/ 	.word	0x00000003
        /*02e0*/ 	.word	0x00016830
        /*02e4*/ 	.short	0x010a
        /*02e6*/ 	.byte	0x3f
	.zero		1


	//   ....[24]....
        /*02e8*/ 	.word	0x00001610
        /*02ec*/ 	.word	0x00000003
        /*02f0*/ 	.word	0x00016830
        /*02f4*/ 	.short	0x010a
        /*02f6*/ 	.byte	0x3f
	.zero		1


	//   ....[25]....
        /*02f8*/ 	.word	0x00001af0
        /*02fc*/ 	.word	0x00000003
        /*0300*/ 	.word	0x00000000
        /*0304*/ 	.short	0x0101
        /*0306*/ 	.byte	0x3f
	.zero		1


	//   ....[26]....
        /*0308*/ 	.word	0x000038f0
        /*030c*/ 	.word	0x000000ff
        /*0310*/ 	.word	0x00016830
        /*0314*/ 	.short	0x010a
        /*0316*/ 	.byte	0x06
	.zero		1


	//   ....[27]....
        /*0318*/ 	.word	0x00003930
        /*031c*/ 	.word	0x000000ff
        /*0320*/ 	.word	0x00016830
        /*0324*/ 	.short	0x010a
        /*0326*/ 	.byte	0x06
	.zero		1


	//   ....[28]....
        /*0328*/ 	.word	0x00003b10
        /*032c*/ 	.word	0x000000ff
        /*0330*/ 	.word	0x00016850
        /*0334*/ 	.short	0x010a
        /*0336*/ 	.byte	0x06
	.zero		1


	//   ....[29]....
        /*0338*/ 	.word	0x00003b50
        /*033c*/ 	.word	0x000000ff
        /*0340*/ 	.word	0x00016850
        /*0344*/ 	.short	0x010a
        /*0346*/ 	.byte	0x06
	.zero		1


	//   ....[30]....
        /*0348*/ 	.word	0x00005460
        /*034c*/ 	.word	0x00000025
        /*0350*/ 	.word	0x00000000
        /*0354*/ 	.short	0x0101
        /*0356*/ 	.byte	0x3f
	.zero		1


	//   ....[31]....
        /*0358*/ 	.word	0x000055b0
        /*035c*/ 	.word	0x00000004
        /*0360*/ 	.word	0x00000000
        /*0364*/ 	.short	0x0101
        /*0366*/ 	.byte	0x3f
	.zero		1


	//   ....[32]....
        /*0368*/ 	.word	0x00005ee0
        /*036c*/ 	.word	0x000000ff
        /*0370*/ 	.word	0x00016830
        /*0374*/ 	.short	0x010a
        /*0376*/ 	.byte	0x06
	.zero		1


	//   ....[33]....
        /*0378*/ 	.word	0x00005f20
        /*037c*/ 	.word	0x000000ff
        /*0380*/ 	.word	0x00016830
        /*0384*/ 	.short	0x010a
        /*0386*/ 	.byte	0x06
	.zero		1


	//   ....[34]....
        /*0388*/ 	.word	0x00006100
        /*038c*/ 	.word	0x000000ff
        /*0390*/ 	.word	0x00016850
        /*0394*/ 	.short	0x010a
        /*0396*/ 	.byte	0x06
	.zero		1


	//   ....[35]....
        /*0398*/ 	.word	0x00006140
        /*039c*/ 	.word	0x000000ff
        /*03a0*/ 	.word	0x00016850
        /*03a4*/ 	.short	0x010a
        /*03a6*/ 	.byte	0x06
	.zero		1


	//   ....[36]....
        /*03a8*/ 	.word	0x000076d0
        /*03ac*/ 	.word	0x00000023
        /*03b0*/ 	.word	0x00000000
        /*03b4*/ 	.short	0x0101
        /*03b6*/ 	.byte	0x3f
	.zero		1


	//   ....[37]....
        /*03b8*/ 	.word	0x000078a0
        /*03bc*/ 	.word	0x0000001f
        /*03c0*/ 	.word	0x00000000
        /*03c4*/ 	.short	0x0101
        /*03c6*/ 	.byte	0x3f
	.zero		1


	//   ....[38]....
        /*03c8*/ 	.word	0x00007af0
        /*03cc*/ 	.word	0x000000ff
        /*03d0*/ 	.word	0x00016850
        /*03d4*/ 	.short	0x010a
        /*03d6*/ 	.byte	0x05
	.zero		1


	//   ....[39]....
        /*03d8*/ 	.word	0x00007b30
        /*03dc*/ 	.word	0x000000ff
        /*03e0*/ 	.word	0x00016850
        /*03e4*/ 	.short	0x010a
        /*03e6*/ 	.byte	0x05
	.zero		1


	//   ....[40]....
        /*03e8*/ 	.word	0x00008130
        /*03ec*/ 	.word	0x00000000
        /*03f0*/ 	.word	0x00000000
        /*03f4*/ 	.short	0x0101
        /*03f6*/ 	.byte	0x3f
	.zero		1


	//   ....[41]....
        /*03f8*/ 	.word	0x00008930
        /*03fc*/ 	.word	0x000000ff
        /*0400*/ 	.word	0x00000000
        /*0404*/ 	.short	0x0101
        /*0406*/ 	.byte	0x05
	.zero		1


	//   ....[42]....
        /*0408*/ 	.word	0x00009ea0
        /*040c*/ 	.word	0x0000000d
        /*0410*/ 	.word	0x00016840
        /*0414*/ 	.short	0x010a
        /*0416*/ 	.byte	0x3f
	.zero		1


	//   ....[43]....
        /*0418*/ 	.word	0x0000a190
        /*041c*/ 	.word	0x000000ff
        /*0420*/ 	.word	0x00016820
        /*0424*/ 	.short	0x010a
        /*0426*/ 	.byte	0x27
	.zero		1


	//   ....[44]....
        /*0428*/ 	.word	0x0000a460
        /*042c*/ 	.word	0x00000003
        /*0430*/ 	.word	0x00016840
        /*0434*/ 	.short	0x010a
        /*0436*/ 	.byte	0x3f
	.zero		1


	//   ....[45]....
        /*0438*/ 	.word	0x0000a600
        /*043c*/ 	.word	0x00000002
        /*0440*/ 	.word	0x00000060
        /*0444*/ 	.short	0x010a
        /*0446*/ 	.byte	0x3f
	.zero		1


	//   ....[46]....
        /*0448*/ 	.word	0x0000aa30
        /*044c*/ 	.word	0x00000004
        /*0450*/ 	.word	0x00016840
        /*0454*/ 	.short	0x010a
        /*0456*/ 	.byte	0x3f
	.zero		1


	//   ....[47]....
        /*0458*/ 	.word	0x0000abd0
        /*045c*/ 	.word	0x00000004
        /*0460*/ 	.word	0x00000060
        /*0464*/ 	.short	0x010a
        /*0466*/ 	.byte	0x3f
	.zero		1


	//   ....[48]....
        /*0468*/ 	.word	0x0000af60
        /*046c*/ 	.word	0x00000003
        /*0470*/ 	.word	0x00016840
        /*0474*/ 	.short	0x010a
        /*0476*/ 	.byte	0x3f
	.zero		1


	//   ....[49]....
        /*0478*/ 	.word	0x0000b100
        /*047c*/ 	.word	0x00000003
        /*0480*/ 	.word	0x00000060
        /*0484*/ 	.short	0x010a
        /*0486*/ 	.byte	0x3f
	.zero		1


	//   ....[50]....
        /*0488*/ 	.word	0x0000b430
        /*048c*/ 	.word	0x00000003
        /*0490*/ 	.word	0x00016860
        /*0494*/ 	.short	0x010a
        /*0496*/ 	.byte	0x3f
	.zero		1


	//   ....[51]....
        /*0498*/ 	.word	0x0000b7b0
        /*049c*/ 	.word	0x00000007
        /*04a0*/ 	.word	0x00016820
        /*04a4*/ 	.short	0x010a
        /*04a6*/ 	.byte	0x3f
	.zero		1


	//   ....[52]....
        /*04a8*/ 	.word	0x0000b8d0
        /*04ac*/ 	.word	0x00000005
        /*04b0*/ 	.word	0x00000000
        /*04b4*/ 	.short	0x010a
        /*04b6*/ 	.byte	0x3f
	.zero		1


	//   ....[53]....
        /*04b8*/ 	.word	0x0000b940
        /*04bc*/ 	.word	0x00000003
        /*04c0*/ 	.word	0x00000000
        /*04c4*/ 	.short	0x010a
        /*04c6*/ 	.byte	0x3f
	.zero		1


	//   ....[54]....
        /*04c8*/ 	.word	0x0000b9a0
        /*04cc*/ 	.word	0x00000005
        /*04d0*/ 	.word	0x00000000
        /*04d4*/ 	.short	0x010a
        /*04d6*/ 	.byte	0x3f
	.zero		1


	//   ....[55]....
        /*04d8*/ 	.word	0x0000b9d0
        /*04dc*/ 	.word	0x00000003
        /*04e0*/ 	.word	0x00000000
        /*04e4*/ 	.short	0x010a
        /*04e6*/ 	.byte	0x3f
	.zero		1


	//   ....[56]....
        /*04e8*/ 	.word	0x0000ba40
        /*04ec*/ 	.word	0x00000003
        /*04f0*/ 	.word	0x00016800
        /*04f4*/ 	.short	0x010a
        /*04f6*/ 	.byte	0x3f
	.zero		1


	//   ....[57]....
        /*04f8*/ 	.word	0x0000ba90
        /*04fc*/ 	.word	0x00000003
        /*0500*/ 	.word	0x00016830
        /*0504*/ 	.short	0x010a
        /*0506*/ 	.byte	0x3f
	.zero		1


	//   ....[58]....
        /*0508*/ 	.word	0x0000baf0
        /*050c*/ 	.word	0x00000005
        /*0510*/ 	.word	0x00016830
        /*0514*/ 	.short	0x010a
        /*0516*/ 	.byte	0x3f
	.zero		1


	//   ....[59]....
        /*0518*/ 	.word	0x0000bb50
        /*051c*/ 	.word	0x00000005
        /*0520*/ 	.word	0x00016850
        /*0524*/ 	.short	0x010a
        /*0526*/ 	.byte	0x3f
	.zero		1


	//   ....[60]....
        /*0528*/ 	.word	0x0000bbb0
        /*052c*/ 	.word	0x00000005
        /*0530*/ 	.word	0x00016830
        /*0534*/ 	.short	0x010a
        /*0536*/ 	.byte	0x3f
	.zero		1


	//   ....[61]....
        /*0538*/ 	.word	0x0000bc10
        /*053c*/ 	.word	0x00000005
        /*0540*/ 	.word	0x00016850
        /*0544*/ 	.short	0x010a
        /*0546*/ 	.byte	0x3f
	.zero		1


	//   ....[62]....
        /*0548*/ 	.word	0x0000bc70
        /*054c*/ 	.word	0x00000007
        /*0550*/ 	.word	0x00016850
        /*0554*/ 	.short	0x010a
        /*0556*/ 	.byte	0x3f
	.zero		1


	//   ....[63]....
        /*0558*/ 	.word	0x0000bdd0
        /*055c*/ 	.word	0x0000000d
        /*0560*/ 	.word	0x00016840
        /*0564*/ 	.short	0x010a
        /*0566*/ 	.byte	0x3f
	.zero		1


	//   ....[64]....
        /*0568*/ 	.word	0x0000be30
        /*056c*/ 	.word	0x00000005
        /*0570*/ 	.word	0x00016820
        /*0574*/ 	.short	0x010a
        /*0576*/ 	.byte	0x3f
	.zero		1


	//   ....[65]....
        /*0578*/ 	.word	0x0000be80
        /*057c*/ 	.word	0x00000003
        /*0580*/ 	.word	0x00016840
        /*0584*/ 	.short	0x010a
        /*0586*/ 	.byte	0x3f
	.zero		1


	//   ....[66]....
        /*0588*/ 	.word	0x0000bed0
        /*058c*/ 	.word	0x00000002
        /*0590*/ 	.word	0x00000060
        /*0594*/ 	.short	0x010a
        /*0596*/ 	.byte	0x3f
	.zero		1


	//   ....[67]....
        /*0598*/ 	.word	0x0000bf20
        /*059c*/ 	.word	0x00000004
        /*05a0*/ 	.word	0x00016840
        /*05a4*/ 	.short	0x010a
        /*05a6*/ 	.byte	0x3f
	.zero		1


	//   ....[68]....
        /*05a8*/ 	.word	0x0000bf70
        /*05ac*/ 	.word	0x00000004
        /*05b0*/ 	.word	0x00000060
        /*05b4*/ 	.short	0x010a
        /*05b6*/ 	.byte	0x3f
	.zero		1


	//   ....[69]....
        /*05b8*/ 	.word	0x0000bfc0
        /*05bc*/ 	.word	0x00000003
        /*05c0*/ 	.word	0x00016840
        /*05c4*/ 	.short	0x010a
        /*05c6*/ 	.byte	0x3f
	.zero		1


	//   ....[70]....
        /*05c8*/ 	.word	0x0000c010
        /*05cc*/ 	.word	0x00000003
        /*05d0*/ 	.word	0x00000060
        /*05d4*/ 	.short	0x010a
        /*05d6*/ 	.byte	0x3f
	.zero		1


	//   ....[71]....
        /*05d8*/ 	.word	0x0000c060
        /*05dc*/ 	.word	0x00000003
        /*05e0*/ 	.word	0x00016860
        /*05e4*/ 	.short	0x010a
        /*05e6*/ 	.byte	0x3f
	.zero		1


	//   ....[72]....
        /*05e8*/ 	.word	0x0000c140
        /*05ec*/ 	.word	0x00000007
        /*05f0*/ 	.word	0x00016820
        /*05f4*/ 	.short	0x010a
        /*05f6*/ 	.byte	0x3f
	.zero		1


	//   ....[73]....
        /*05f8*/ 	.word	0x0000c190
        /*05fc*/ 	.word	0x00000005
        /*0600*/ 	.word	0x00000000
        /*0604*/ 	.short	0x010a
        /*0606*/ 	.byte	0x3f
	.zero		1


	//   ....[74]....
        /*0608*/ 	.word	0x0000c1e0
        /*060c*/ 	.word	0x00000003
        /*0610*/ 	.word	0x00000000
        /*0614*/ 	.short	0x010a
        /*0616*/ 	.byte	0x3f
	.zero		1


	//   ....[75]....
        /*0618*/ 	.word	0x0000c230
        /*061c*/ 	.word	0x00000005
        /*0620*/ 	.word	0x00000000
        /*0624*/ 	.short	0x010a
        /*0626*/ 	.byte	0x3f
	.zero		1


	//----- nvinfo : EIATTR_NUM_MBARRIERS
	.align		4
.L_1665:
        /*0628*/ 	.byte	0x03, 0x38
        /*062a*/ 	.short	0x0016


	//----- nvinfo : EIATTR_EXIT_INSTR_OFFSETS
	.align		4
        /*062c*/ 	.byte	0x04, 0x1c
        /*062e*/ 	.short	(.L_1667 - .L_1666)


	//   ....[0]....
.L_1666:
        /*0630*/ 	.word	0x00000a50


	//   ....[1]....
        /*0634*/ 	.word	0x00009120


	//   ....[2]....
        /*0638*/ 	.word	0x00009180


	//   ....[3]....
        /*063c*/ 	.word	0x0000b7f0


	//   ....[4]....
        /*0640*/ 	.word	0x0000ba20


	//----- nvinfo : EIATTR_MAX_THREADS
	.align		4
.L_1667:
        /*0644*/ 	.byte	0x04, 0x05
        /*0646*/ 	.short	(.L_1669 - .L_1668)
.L_1668:
        /*0648*/ 	.word	0x00000200
        /*064c*/ 	.word	0x00000001
        /*0650*/ 	.word	0x00000001


	//----- nvinfo : EIATTR_CRS_STACK_SIZE
	.align		4
.L_1669:
        /*0654*/ 	.byte	0x04, 0x1e
        /*0656*/ 	.short	(.L_1671 - .L_1670)
.L_1670:
        /*0658*/ 	.word	0x00000000


	//----- nvinfo : EIATTR_CBANK_PARAM_SIZE
	.align		4
.L_1671:
        /*065c*/ 	.byte	0x03, 0x19
        /*065e*/ 	.short	0x0bf0


	//----- nvinfo : EIATTR_PARAM_CBANK
	.align		4
        /*0660*/ 	.byte	0x04, 0x0a
        /*0662*/ 	.short	(.L_1673 - .L_1672)
	.align		4
.L_1672:
        /*0664*/ 	.word	index@(.nv.constant0._ZN7cutlass13device_kernelIN5flash11enable_sm90INS1_16FlashAttnFwdSm90INS1_25CollectiveMainloopFwdSm90ILi2EN4cute5tupleIJNS5_1CILi1EEES8_S8_EEENS6_IJNS7_ILi192EEENS7_ILi128EEENS7_ILi64EEEEEELi64ENS_6half_tEfNS_4arch4Sm90ELb1ELb0ELb0ELb0ELb0ELb0ELb0ELb1ELb1ELb0ELb0ELb0EEENS1_21CollectiveEpilogueFwdINS6_IJSA_SC_SB_EEES9_SE_SG_Li384ELb0ELb0ELb0ELb0EEENS1_30DynamicPersistentTileSchedulerILi384ELi32ELb0ELb0ELb1EEEEEEEEEvNT_6ParamsE)
        /*0668*/ 	.short	0x0210
        /*066a*/ 	.short	0x0bf0


	//----- nvinfo : EIATTR_SW_WAR
	.align		4
.L_1673:
        /*066c*/ 	.byte	0x04, 0x36
        /*066e*/ 	.short	(.L_1675 - .L_1674)
.L_1674:
        /*0670*/ 	.word	0x00000008
.L_1675:


//--------------------- .nv.info._ZN7cutlass13device_kernelIN5flash11enable_sm90INS1_16FlashAttnFwdSm90INS1_25CollectiveMainloopFwdSm90ILi2EN4cute5tupleIJNS5_1CILi1EEES8_S8_EEENS6_IJNS7_ILi192EEENS7_ILi128EEENS7_ILi64EEEEEELi64ENS_6half_tEfNS_4arch4Sm90ELb1ELb0ELb0ELb1ELb0ELb0ELb0ELb1ELb1ELb0ELb0ELb0EEENS1_21CollectiveEpilogueFwdINS6_IJSA_SC_SB_EEES9_SE_SG_Li384ELb1ELb0ELb0ELb0EEENS1_36VarlenDynamicPersistentTileSchedulerILi192ELi128ELi384ELi32ELb0ELb0ELb1ELb1ELb1ELb1EEEEEEEEEvNT_6ParamsE --------------------------
	.section	.nv.info._ZN7cutlass13device_kernelIN5flash11enable_sm90INS1_16FlashAttnFwdSm90INS1_25CollectiveMainloopFwdSm90ILi2EN4cute5tupleIJNS5_1CILi1EEES8_S8_EEENS6_IJNS7_ILi192EEENS7_ILi128EEENS7_ILi64EEEEEELi64ENS_6half_tEfNS_4arch4Sm90ELb1ELb0ELb0ELb1ELb0ELb0ELb0ELb1ELb1ELb0ELb0ELb0EEENS1_21CollectiveEpilogueFwdINS6_IJSA_SC_SB_EEES9_SE_SG_Li384ELb1ELb0ELb0ELb0EEENS1_36VarlenDynamicPersistentTileSchedulerILi192ELi128ELi384ELi32ELb0ELb0ELb1ELb1ELb1ELb1EEEEEEEEEvNT_6ParamsE,"",@"SHT_CUDA_INFO"
	.sectionflags	@""
	.align	4


	//----- nvinfo : EIATTR_CUDA_API_VERSION
	.align		4
        /*0000*/ 	.byte	0x04, 0x37
        /*0002*/ 	.short	(.L_1677 - .L_1676)
.L_1676:
        /*0004*/ 	.word	0x00000082


	//----- nvinfo : EIATTR_KPARAM_INFO
	.align		4
.L_1677:
        /*0008*/ 	.byte	0x04, 0x17
        /*000a*/ 	.short	(.L_1679 - .L_1678)
.L_1678:
        /*000c*/ 	.word	0x00000000
        /*0010*/ 	.short	0x0000
        /*0012*/ 	.short	0x0070
        /*0014*/ 	.byte	0x00, 0xf0, 0x01, 0x28


	//----- nvinfo : EIATTR_SPARSE_MMA_MASK
	.align		4
.L_1679:
        /*0018*/ 	.byte	0x03, 0x50
        /*001a*/ 	.short	0x0000


	//----- nvinfo : EIATTR_MAXREG_COUNT
	.align		4
        /*001c*/ 	.byte	0x03, 0x1b
        /*001e*/ 	.short	0x0080


	//----- nvinfo : EIATTR_NUM_BARRIERS
	.align		4
        /*0020*/ 	.byte	0x02, 0x4c
        /*0022*/ 	.byte	0x10
	.zero		1


	//----- nvinfo : EIATTR_EXTERNS
	.align		4
        /*0024*/ 	.byte	0x04, 0x0f
        /*0026*/ 	.short	(.L_1681 - .L_1680)


	//   ....[0]....
	.align		4
.L_1680:
        /*0028*/ 	.word	index@(__assertfail)


	//----- nvinfo : EIATTR_ANNOTATIONS
	.align		4
.L_1681:
        /*002c*/ 	.byte	0x04, 0x55
        /*002e*/ 	.short	(.L_1683 - .L_1682)


	//   ....[0]....
.L_1682:
        /*0030*/ 	.word	0x00000001
        /*0034*/ 	.byte	0x90, 0xa8, 0x00, 0x00, 0x01, 0x00, 0x00, 0x00, 0x30, 0xa9, 0x00, 0x00, 0x01, 0x00, 0x00, 0x00
        /*0044*/ 	.byte	0xb0, 0xaa, 0x00, 0x00, 0x01, 0x00, 0x00, 0x00, 0x80, 0xab, 0x00, 0x00, 0x01, 0x00, 0x00, 0x00
        /*0054*/ 	.byte	0xf0, 0xb2, 0x00, 0x00, 0x01, 0x00, 0x00, 0x00, 0x20, 0xb3, 0x00, 0x00, 0x01, 0x00, 0x00, 0x00
        /*0064*/ 	.byte	0x40, 0xb9, 0x00, 0x00, 0x01, 0x00, 0x00, 0x00, 0x90, 0xba, 0x00, 0x00, 0x01, 0x00, 0x00, 0x00
        /*0074*/ 	.byte	0x80, 0xdc, 0x00, 0x00


	//----- nvinfo : EIATTR_MERCURY_ISA_VERSION
	.align		4
.L_1683:
        /*0078*/ 	.byte	0x03, 0x5f
        /*007a*/ 	.short	0x0101


	//----- nvinfo : EIATTR_UNUSED_LOAD_BYTE_OFFSET
	.align		4
        /*007c*/ 	.byte	0x04, 0x44
        /*007e*/ 	.short	(.L_1685 - .L_1684)


	//   ....[0]....
.L_1684:
        /*0080*/ 	.word	0x00000a70
        /*0084*/ 	.word	0x0000fff0


	//   ....[1]....
        /*0088*/ 	.word	0x000083e0
        /*008c*/ 	.word	0x0000fff0


	//----- nvinfo : EIATTR_INT_WARP_WIDE_INSTR_OFFSETS
	.align		4
.L_1685:
        /*0090*/ 	.byte	0x04, 0x31
        /*0092*/ 	.short	(.L_1687 - .L_1686)


	//   ....[0]....
.L_1686:
        /*0094*/ 	.word	0x00000160


	//   ....[1]....
        /*0098*/ 	.word	0x000001a0


	//   ....[2]....
        /*009c*/ 	.word	0x00000210


	//   ....[3]....
        /*00a0*/ 	.word	0x0000aea0


	//   ....[4]....
        /*00a4*/ 	.word	0x0000af30


	//   ....[5]....
        /*00a8*/ 	.word	0x0000b380


	//   ....[6]....
        /*00ac*/ 	.word	0x0000b3b0


	//   ....[7]....
        /*00b0*/ 	.word	0x0000cdb0


	//   ....[8]....
        /*00b4*/ 	.word	0x0000ce40


	//----- nvinfo : EIATTR_COOP_GROUP_MASK_REGIDS
	.align		4
.L_1687:
        /*00b8*/ 	.byte	0x04, 0x29
        /*00ba*/ 	.short	(.L_1689 - .L_1688)


	//   ....[0]....
.L_1688:
        /*00bc*/ 	.word	0xffffffff


	//   ....[1]....
        /*00c0*/ 	.word	0xffffffff


	//   ....[2]....
        /*00c4*/ 	.word	0xffffffff


	//   ....[3]....
        /*00c8*/ 	.word	0xffffffff


	//   ....[4]....
        /*00cc*/ 	.word	0xffffffff


	//   ....[5]....
        /*00d0*/ 	.word	0xffffffff


	//   ....[6]....
        /*00d4*/ 	.word	0xffffffff


	//   ....[7]....
        /*00d8*/ 	.word	0xffffffff


	//   ....[8]....
        /*00dc*/ 	.word	0xffffffff


	//   ....[9]....
        /*00e0*/ 	.word	0xffffffff


	//   ....[10]....
        /*00e4*/ 	.word	0xffffffff


	//   ....[11]....
        /*00e8*/ 	.word	0xffffffff


	//   ....[12]....
        /*00ec*/ 	.word	0xffffffff


	//   ....[13]....
        /*00f0*/ 	.word	0xffffffff


	//   ....[14]....
        /*00f4*/ 	.word	0xffffffff


	//   ....[15]....
        /*00f8*/ 	.word	0xffffffff


	//   ....[16]....
        /*00fc*/ 	.word	0xffffffff


	//   ....[17]....
        /*0100*/ 	.word	0xffffffff


	//   ....[18]....
        /*0104*/ 	.word	0xffffffff


	//   ....[19]....
        /*0108*/ 	.word	0xffffffff


	//   ....[20]....
        /*010c*/ 	.word	0xffffffff


	//   ....[21]....
        /*0110*/ 	.word	0xffffffff


	//   ....[22]....
        /*0114*/ 	.word	0xffffffff


	//   ....[23]....
        /*0118*/ 	.word	0xffffffff


	//   ....[24]....
        /*011c*/ 	.word	0xffffffff


	//   ....[25]....
        /*0120*/ 	.word	0xffffffff


	//   ....[26]....
        /*0124*/ 	.word	0xffffffff


	//   ....[27]....
        /*0128*/ 	.word	0xffffffff


	//   ....[28]....
        /*012c*/ 	.word	0xffffffff


	//   ....[29]....
        /*0130*/ 	.word	0xffffffff


	//   ....[30]....
        /*0134*/ 	.word	0xffffffff


	//   ....[31]....
        /*0138*/ 	.word	0xffffffff


	//   ....[32]....
        /*013c*/ 	.word	0xffffffff


	//   ....[33]....
        /*0140*/ 	.word	0xffffffff


	//   ....[34]....
        /*0144*/ 	.word	0xffffffff


	//   ....[35]....
        /*0148*/ 	.word	0xffffffff


	//   ....[36]....
        /*014c*/ 	.word	0xffffffff


	//   ....[37]....
        /*0150*/ 	.word	0xffffffff


	//   ....[38]....
        /*0154*/ 	.word	0xffffffff


	//   ....[39]....
        /*0158*/ 	.word	0xffffffff


	//   ....[40]....
        /*015c*/ 	.word	0xffffffff


	//   ....[41]....
        /*0160*/ 	.word	0xffffffff


	//   ....[42]....
        /*0164*/ 	.word	0xffffffff


	//   ....[43]....
        /*0168*/ 	.word	0xffffffff


	//   ....[44]....
        /*016c*/ 	.word	0xffffffff


	//   ....[45]....
        /*0170*/ 	.word	0xffffffff


	//   ....[46]....
        /*0174*/ 	.word	0xffffffff


	//   ....[47]....
        /*0178*/ 	.word	0xffffffff


	//   ....[48]....
        /*017c*/ 	.word	0xffffffff


	//   ....[49]....
        /*0180*/ 	.word	0xffffffff


	//   ....[50]....
        /*0184*/ 	.word	0xffffffff


	//   ....[51]....
        /*0188*/ 	.word	0xffffffff


	//   ....[52]....
        /*018c*/ 	.word	0xffffffff


	//   ....[53]....
        /*0190*/ 	.word	0xffffffff


	//   ....[54]....
        /*0194*/ 	.word	0xffffffff


	//   ....[55]....
        /*0198*/ 	.word	0xffffffff


	//   ....[56]....
        /*019c*/ 	.word	0xffffffff


	//   ....[57]....
        /*01a0*/ 	.word	0xffffffff


	//   ....[58]....
        /*01a4*/ 	.word	0x0500000f


	//   ....[59]....
        /*01a8*/ 	.word	0x0500000f


	//   ....[60]....
        /*01ac*/ 	.word	0x0500000f


	//   ....[61]....
        /*01b0*/ 	.word	0x0500000f


	//   ....[62]....
        /*01b4*/ 	.word	0x0500000f


	//   ....[63]....
        /*01b8*/ 	.word	0x0500000f


	//   ....[64]....
        /*01bc*/ 	.word	0x0500000f


	//   ....[65]....
        /*01c0*/ 	.word	0x0500000f


	//   ....[66]....
        /*01c4*/ 	.word	0x0500000f


	//   ....[67]....
        /*01c8*/ 	.word	0x0500000f


	//   ....[68]....
        /*01cc*/ 	.word	0x0500000f


	//   ....[69]....
        /*01d0*/ 	.word	0x0500000f


	//   ....[70]....
        /*01d4*/ 	.word	0x0500000f


	//   ....[71]....
        /*01d8*/ 	.word	0x0500000f


	//   ....[72]....
        /*01dc*/ 	.word	0x0500000f


	//   ....[73]....
        /*01e0*/ 	.word	0x0500000f


	//   ....[74]....
        /*01e4*/ 	.word	0x0500000f


	//   ....[75]....
        /*01e8*/ 	.word	0x0500000f


	//   ....[76]....
        /*01ec*/ 	.word	0x0500000f


	//----- nvinfo : EIATTR_COOP_GROUP_INSTR_OFFSETS
	.align		4
.L_1689:
        /*01f0*/ 	.byte	0x04, 0x28
        /*01f2*/ 	.short	(.L_1691 - .L_1690)


	//   ....[0]....
.L_1690:
        /*01f4*/ 	.word	0x00000070


	//   ....[1]....
        /*01f8*/ 	.word	0x00000170


	//   ....[2]....
        /*01fc*/ 	.word	0x000001c0


	//   ....[3]....
        /*0200*/ 	.word	0x000003f0


	//   ....[4]....
        /*0204*/ 	.word	0x00000550


	//   ....[5]....
        /*0208*/ 	.word	0x00000670


	//   ....[6]....
        /*020c*/ 	.word	0x000007d0


	//   ....[7]....
        /*0210*/ 	.word	0x00001460


	//   ....[8]....
        /*0214*/ 	.word	0x00002300


	//   ....[9]....
        /*0218*/ 	.word	0x00002360


	//   ....[10]....
        /*021c*/ 	.word	0x00002cd0


	//   ....[11]....
        /*0220*/ 	.word	0x00002d40


	//   ....[12]....
        /*0224*/ 	.word	0x000044e0


	//   ....[13]....
        /*0228*/ 	.word	0x000045f0


	//   ....[14]....
        /*022c*/ 	.word	0x00004ee0


	//   ....[15]....
        /*0230*/ 	.word	0x00004f50


	//   ....[16]....
        /*0234*/ 	.word	0x00006580


	//   ....[17]....
        /*0238*/ 	.word	0x000065a0


	//   ....[18]....
        /*023c*/ 	.word	0x00006b70


	//   ....[19]....
        /*0240*/ 	.word	0x00006c00


	//   ....[20]....
        /*0244*/ 	.word	0x00007ca0


	//   ....[21]....
        /*0248*/ 	.word	0x00007ce0


	//   ....[22]....
        /*024c*/ 	.word	0x00007dc0


	//   ....[23]....
        /*0250*/ 	.word	0x00007de0


	//   ....[24]....
        /*0254*/ 	.word	0x00009d40


	//   ....[25]....
        /*0258*/ 	.word	0x00009ed0


	//   ....[26]....
        /*025c*/ 	.word	0x00009f00


	//   ....[27]....
        /*0260*/ 	.word	0x00009f40


	//   ....[28]....
        /*0264*/ 	.word	0x00009fa0


	//   ....[29]....
        /*0268*/ 	.word	0x0000a000


	//   ....[30]....
        /*026c*/ 	.word	0x0000a040


	//   ....[31]....
        /*0270*/ 	.word	0x0000a1d0


	//   ....[32]....
        /*0274*/ 	.word	0x0000a230


	//   ....[33]....
        /*0278*/ 	.word	0x0000a270


	//   ....[34]....
        /*027c*/ 	.word	0x0000a2b0


	//   ....[35]....
        /*0280*/ 	.word	0x0000a2e0


	//   ....[36]....
        /*0284*/ 	.word	0x0000a310


	//   ....[37]....
        /*0288*/ 	.word	0x0000a3a0


	//   ....[38]....
        /*028c*/ 	.word	0x0000a400


	//   ....[39]....
        /*0290*/ 	.word	0x0000a490


	//   ....[40]....
        /*0294*/ 	.word	0x0000d100


	//   ....[41]....
        /*0298*/ 	.word	0x0000d110


	//   ....[42]....
        /*029c*/ 	.word	0x0000d200


	//   ....[43]....
        /*02a0*/ 	.word	0x0000d260


	//   ....[44]....
        /*02a4*/ 	.word	0x0000d2a0


	//   ....[45]....
        /*02a8*/ 	.word	0x0000d2e0


	//   ....[46]....
        /*02ac*/ 	.word	0x0000d310


	//   ....[47]....
        /*02b0*/ 	.word	0x0000d340


	//   ....[48]....
        /*02b4*/ 	.word	0x0000d4b0


	//   ....[49]....
        /*02b8*/ 	.word	0x0000d510


	//   ....[50]....
        /*02bc*/ 	.word	0x0000d550


	//   ....[51]....
        /*02c0*/ 	.word	0x0000d590


	//   ....[52]....
        /*02c4*/ 	.word	0x0000d5c0


	//   ....[53]....
        /*02c8*/ 	.word	0x0000d5f0


	//   ....[54]....
        /*02cc*/ 	.word	0x0000d6b0


	//   ....[55]....
        /*02d0*/ 	.word	0x0000d6d0


	//   ....[56]....
        /*02d4*/ 	.word	0x0000d740


	//   ....[57]....
        /*02d8*/ 	.word	0x0000dda0


	//   ....[58]....
        /*02dc*/ 	.word	0x0000e340


	//   ....[59]....
        /*02e0*/ 	.word	0x0000e730


	//   ....[60]....
        /*02e4*/ 	.word	0x0000e7c0


	//   ....[61]....
        /*02e8*/ 	.word	0x0000e860


	//   ....[62]....
        /*02ec*/ 	.word	0x0000e910


	//   ....[63]....
        /*02f0*/ 	.word	0x0000e990


	//   ....[64]....
        /*02f4*/ 	.word	0x0000ea10


	//   ....[65]....
        /*02f8*/ 	.word	0x0000ea90


	//   ....[66]....
        /*02fc*/ 	.word	0x0000eb10


	//   ....[67]....
        /*0300*/ 	.word	0x0000eba0


	//   ....[68]....
        /*0304*/ 	.word	0x0000ec50


	//   ....[69]....
        /*0308*/ 	.word	0x0000ecd0


	//   ....[70]....
        /*030c*/ 	.word	0x0000ed50


	//   ....[71]....
        /*0310*/ 	.word	0x0000edd0


	//   ....[72]....
        /*0314*/ 	.word	0x0000ee50


	//   ....[73]....
        /*0318*/ 	.word	0x0000eec0


	//   ....[74]....
        /*031c*/ 	.word	0x0000ef60


	//   ....[75]....
        /*0320*/ 	.word	0x0000eff0


	//   ....[76]....
        /*0324*/ 	.word	0x0000f110


	//----- nvinfo : EIATTR_REG_RECONFIG
	.align		4
.L_1691:
        /*0328*/ 	.byte	0x01, 0x54
	.zero		2


	//----- nvinfo : EIATTR_SYSCALL_OFFSETS
	.align		4
        /*032c*/ 	.byte	0x04, 0x46
        /*032e*/ 	.short	(.L_1693 - .L_1692)


	//   ....[0]....
.L_1692:
        /*0330*/ 	.word	0x00001640


	//   ....[1]....
        /*0334*/ 	.word	0x0000b0b0


	//   ....[2]....
        /*0338*/ 	.word	0x0000b1e0


	//   ....[3]....
        /*033c*/ 	.word	0x0000b2e0


	//----- nvinfo : EIATTR_MBARRIER_INSTR_OFFSETS
	.align		4
.L_1693:
        /*0340*/ 	.byte	0x04, 0x39
        /*0342*/ 	.short	(.L_1695 - .L_1694)


	//   ....[0]....
.L_1694:
        /*0344*/ 	.word	0x000002a0
        /*0348*/ 	.word	0x000000ff
        /*034c*/ 	.word	0x00016800
        /*0350*/ 	.short	0x0100
        /*0352*/ 	.byte	0x08
	.zero		1


	//   ....[1]....
        /*0354*/ 	.word	0x000002b0
        /*0358*/ 	.word	0x000000ff
        /*035c*/ 	.word	0x00016820
        /*0360*/ 	.short	0x0100
        /*0362*/ 	.byte	0x08
	.zero		1


	//   ....[2]....
        /*0364*/ 	.word	0x000003a0
        /*0368*/ 	.word	0x000000ff
        /*036c*/ 	.word	0x00016830
        /*0370*/ 	.short	0x0100
        /*0372*/ 	.byte	0x08
	.zero		1


	//   ....[3]....
        /*0374*/ 	.word	0x000003b0
        /*0378*/ 	.word	0x000000ff
        /*037c*/ 	.word	0x00016840
        /*0380*/ 	.short	0x0100
        /*0382*/ 	.byte	0x08
	.zero		1


	//   ....[4]....
        /*0384*/ 	.word	0x000003c0
        /*0388*/ 	.word	0x000000ff
        /*038c*/ 	.word	0x00016838
        /*0390*/ 	.short	0x0100
        /*0392*/ 	.byte	0x08
	.zero		1


	//   ....[5]....
        /*0394*/ 	.word	0x000003d0
        /*0398*/ 	.word	0x000000ff
        /*039c*/ 	.word	0x00016848
        /*03a0*/ 	.short	0x0100
        /*03a2*/ 	.byte	0x08
	.zero		1


	//   ....[6]....
        /*03a4*/ 	.word	0x00000500
        /*03a8*/ 	.word	0x000000ff
        /*03ac*/ 	.word	0x00016850
        /*03b0*/ 	.short	0x0100
        /*03b2*/ 	.byte	0x08
	.zero		1


	//   ....[7]....
        /*03b4*/ 	.word	0x00000510
        /*03b8*/ 	.word	0x000000ff
        /*03bc*/ 	.word	0x00016860
        /*03c0*/ 	.short	0x0100
        /*03c2*/ 	.byte	0x08
	.zero		1


	//   ....[8]....
        /*03c4*/ 	.word	0x00000520
        /*03c8*/ 	.word	0x000000ff
        /*03cc*/ 	.word	0x00016858
        /*03d0*/ 	.short	0x0100
        /*03d2*/ 	.byte	0x08
	.zero		1


	//   ....[9]....
        /*03d4*/ 	.word	0x00000530
        /*03d8*/ 	.word	0x000000ff
        /*03dc*/ 	.word	0x00016868
        /*03e0*/ 	.short	0x0100
        /*03e2*/ 	.byte	0x08
	.zero		1


	//   ....[10]....
        /*03e4*/ 	.word	0x00000620
        /*03e8*/ 	.word	0x000000ff
        /*03ec*/ 	.word	0x00016870
        /*03f0*/ 	.short	0x0100
        /*03f2*/ 	.byte	0x06
	.zero		1


	//   ....[11]....
        /*03f4*/ 	.word	0x00000630
        /*03f8*/ 	.word	0x000000ff
        /*03fc*/ 	.word	0x00016880
        /*0400*/ 	.short	0x0100
        /*0402*/ 	.byte	0x06
	.zero		1


	//   ....[12]....
        /*0404*/ 	.word	0x00000640
        /*0408*/ 	.word	0x000000ff
        /*040c*/ 	.word	0x00016878
        /*0410*/ 	.short	0x0100
        /*0412*/ 	.byte	0x06
	.zero		1


	//   ....[13]....
        /*0414*/ 	.word	0x00000650
        /*0418*/ 	.word	0x000000ff
        /*041c*/ 	.word	0x00016888
        /*0420*/ 	.short	0x0100
        /*0422*/ 	.byte	0x06
	.zero		1


	//   ....[14]....
        /*0424*/ 	.word	0x00000780
        /*0428*/ 	.word	0x000000ff
        /*042c*/ 	.word	0x00016890
        /*0430*/ 	.short	0x0100
        /*0432*/ 	.byte	0x08
	.zero		1


	//   ....[15]....
        /*0434*/ 	.word	0x00000790
        /*0438*/ 	.word	0x000000ff
        /*043c*/ 	.word	0x000168a0
        /*0440*/ 	.short	0x0100
        /*0442*/ 	.byte	0x08
	.zero		1


	//   ....[16]....
        /*0444*/ 	.word	0x000007a0
        /*0448*/ 	.word	0x000000ff
        /*044c*/ 	.word	0x00016898
        /*0450*/ 	.short	0x0100
        /*0452*/ 	.byte	0x08
	.zero		1


	//   ....[17]....
        /*0454*/ 	.word	0x000007b0
        /*0458*/ 	.word	0x000000ff
        /*045c*/ 	.word	0x000168a8
        /*0460*/ 	.short	0x0100
        /*0462*/ 	.byte	0x08
	.zero		1


	//   ....[18]....
        /*0464*/ 	.word	0x000008e0
        /*0468*/ 	.word	0x000000ff
        /*046c*/ 	.word	0x000168b0
        /*0470*/ 	.short	0x0100
        /*0472*/ 	.byte	0x08
	.zero		1


	//   ....[19]....
        /*0474*/ 	.word	0x000008f0
        /*0478*/ 	.word	0x000000ff
        /*047c*/ 	.word	0x000168c0
        /*0480*/ 	.short	0x0100
        /*0482*/ 	.byte	0x08
	.zero		1


	//   ....[20]....
        /*0484*/ 	.word	0x00000900
        /*0488*/ 	.word	0x000000ff
        /*048c*/ 	.word	0x000168b8
        /*0490*/ 	.short	0x0100
        /*0492*/ 	.byte	0x08
	.zero		1


	//   ....[21]....
        /*0494*/ 	.word	0x00000910
        /*0498*/ 	.word	0x000000ff
        /*049c*/ 	.word	0x000168c8
        /*04a0*/ 	.short	0x0100
        /*04a2*/ 	.byte	0x08
	.zero		1


	//   ....[22]....
        /*04a4*/ 	.word	0x000016c0
        /*04a8*/ 	.word	0x000000ff
        /*04ac*/ 	.word	0x00016800
        /*04b0*/ 	.short	0x010a
        /*04b2*/ 	.byte	0x29
	.zero		1


	//   ....[23]....
        /*04b4*/ 	.word	0x00001740
        /*04b8*/ 	.word	0x00000002
        /*04bc*/ 	.word	0x00016830
        /*04c0*/ 	.short	0x010a
        /*04c2*/ 	.byte	0x3f
	.zero		1


	//   ....[24]....
        /*04c4*/ 	.word	0x000017b0
        /*04c8*/ 	.word	0x00000002
        /*04cc*/ 	.word	0x00016830
        /*04d0*/ 	.short	0x010a
        /*04d2*/ 	.byte	0x3f
	.zero		1


	//   ....[25]....
        /*04d4*/ 	.word	0x00001d10
        /*04d8*/ 	.word	0x00000002
        /*04dc*/ 	.word	0x00000000
        /*04e0*/ 	.short	0x0101
        /*04e2*/ 	.byte	0x3f
	.zero		1


	//   ....[26]....
        /*04e4*/ 	.word	0x00003a40
        /*04e8*/ 	.word	0x000000ff
        /*04ec*/ 	.word	0x00016830
        /*04f0*/ 	.short	0x010a
        /*04f2*/ 	.byte	0x06
	.zero		1


	//   ....[27]....
        /*04f4*/ 	.word	0x00003a80
        /*04f8*/ 	.word	0x000000ff
        /*04fc*/ 	.word	0x00016830
        /*0500*/ 	.short	0x010a
        /*0502*/ 	.byte	0x06
	.zero		1


	//   ....[28]....
        /*0504*/ 	.word	0x00003c60
        /*0508*/ 	.word	0x000000ff
        /*050c*/ 	.word	0x00016850
        /*0510*/ 	.short	0x010a
        /*0512*/ 	.byte	0x06
	.zero		1


	//   ....[29]....
        /*0514*/ 	.word	0x00003ca0
        /*0518*/ 	.word	0x000000ff
        /*051c*/ 	.word	0x00016850
        /*0520*/ 	.short	0x010a
        /*0522*/ 	.byte	0x06
	.zero		1


	//   ....[30]....
        /*0524*/ 	.word	0x00005630
        /*0528*/ 	.word	0x00000005
        /*052c*/ 	.word	0x00000000
        /*0530*/ 	.short	0x0101
        /*0532*/ 	.byte	0x3f
	.zero		1


	//   ....[31]....
        /*0534*/ 	.word	0x000056e0
        /*0538*/ 	.word	0x0000001b
        /*053c*/ 	.word	0x00000000
        /*0540*/ 	.short	0x0101
        /*0542*/ 	.byte	0x3f
	.zero		1


	//   ....[32]....
        /*0544*/ 	.word	0x00006000
        /*0548*/ 	.word	0x000000ff
        /*054c*/ 	.word	0x00016830
        /*0550*/ 	.short	0x010a
        /*0552*/ 	.byte	0x06
	.zero		1


	//   ....[33]....
        /*0554*/ 	.word	0x00006040
        /*0558*/ 	.word	0x000000ff
        /*055c*/ 	.word	0x00016830
        /*0560*/ 	.short	0x010a
        /*0562*/ 	.byte	0x06
	.zero		1


	//   ....[34]....
        /*0564*/ 	.word	0x00006220
        /*0568*/ 	.word	0x000000ff
        /*056c*/ 	.word	0x00016850
        /*0570*/ 	.short	0x010a
        /*0572*/ 	.byte	0x06
	.zero		1


	//   ....[35]....
        /*0574*/ 	.word	0x00006260
        /*0578*/ 	.word	0x000000ff
        /*057c*/ 	.word	0x00016850
        /*0580*/ 	.short	0x010a
        /*0582*/ 	.byte	0x06
	.zero		1


	//   ....[36]....
        /*0584*/ 	.word	0x00007540
        /*0588*/ 	.word	0x0000001f
        /*058c*/ 	.word	0x00000000
        /*0590*/ 	.short	0x0101
        /*0592*/ 	.byte	0x3f
	.zero		1


	//   ....[37]....
        /*0594*/ 	.word	0x000076f0
        /*0598*/ 	.word	0x0000001f
        /*059c*/ 	.word	0x00000000
        /*05a0*/ 	.short	0x0101
        /*05a2*/ 	.byte	0x3f
	.zero		1


	//   ....[38]....
        /*05a4*/ 	.word	0x00007c10
        /*05a8*/ 	.word	0x000000ff
        /*05ac*/ 	.word	0x00016850
        /*05b0*/ 	.short	0x010a
        /*05b2*/ 	.byte	0x05
	.zero		1


	//   ....[39]....
        /*05b4*/ 	.word	0x00007c50
        /*05b8*/ 	.word	0x000000ff
        /*05bc*/ 	.word	0x00016850
        /*05c0*/ 	.short	0x010a
        /*05c2*/ 	.byte	0x05
	.zero		1


	//   ....[40]....
        /*05c4*/ 	.word	0x00008270
        /*05c8*/ 	.word	0x00000007
        /*05cc*/ 	.word	0x00000000
        /*05d0*/ 	.short	0x0101
        /*05d2*/ 	.byte	0x3f
	.zero		1


	//   ....[41]....
        /*05d4*/ 	.word	0x00008ef0
        /*05d8*/ 	.word	0x00000000
        /*05dc*/ 	.word	0x00000000
        /*05e0*/ 	.short	0x0101
        /*05e2*/ 	.byte	0x3f
	.zero		1


	//   ....[42]....
        /*05e4*/ 	.word	0x0000b780
        /*05e8*/ 	.word	0x00000005
        /*05ec*/ 	.word	0x00016840
        /*05f0*/ 	.short	0x010a
        /*05f2*/ 	.byte	0x3f
	.zero		1


	//   ....[43]....
        /*05f4*/ 	.word	0x0000bad0
        /*05f8*/ 	.word	0x00000019
        /*05fc*/ 	.word	0x00016820
        /*0600*/ 	.short	0x010a
        /*0602*/ 	.byte	0x3f
	.zero		1


	//   ....[44]....
        /*0604*/ 	.word	0x0000bd90
        /*0608*/ 	.word	0x00000003
        /*060c*/ 	.word	0x00016840
        /*0610*/ 	.short	0x010a
        /*0612*/ 	.byte	0x3f
	.zero		1


	//   ....[45]....
        /*0614*/ 	.word	0x0000bf70
        /*0618*/ 	.word	0x00000002
        /*061c*/ 	.word	0x00000060
        /*0620*/ 	.short	0x010a
        /*0622*/ 	.byte	0x3f
	.zero		1


	//   ....[46]....
        /*0624*/ 	.word	0x0000c3d0
        /*0628*/ 	.word	0x00000003
        /*062c*/ 	.word	0x00016840
        /*0630*/ 	.short	0x010a
        /*0632*/ 	.byte	0x3f
	.zero		1


	//   ....[47]....
        /*0634*/ 	.word	0x0000c5b0
        /*0638*/ 	.word	0x00000003
        /*063c*/ 	.word	0x00000060
        /*0640*/ 	.short	0x010a
        /*0642*/ 	.byte	0x3f
	.zero		1


	//   ....[48]....
        /*0644*/ 	.word	0x0000c970
        /*0648*/ 	.word	0x00000002
        /*064c*/ 	.word	0x00016840
        /*0650*/ 	.short	0x010a
        /*0652*/ 	.byte	0x3f
	.zero		1


	//   ....[49]....
        /*0654*/ 	.word	0x0000cb60
        /*0658*/ 	.word	0x00000002
        /*065c*/ 	.word	0x00000060
        /*0660*/ 	.short	0x010a
        /*0662*/ 	.byte	0x3f
	.zero		1


	//   ....[50]....
        /*0664*/ 	.word	0x0000ceb0
        /*0668*/ 	.word	0x00000003
        /*066c*/ 	.word	0x00016860
        /*0670*/ 	.short	0x010a
        /*0672*/ 	.byte	0x3f
	.zero		1


	//   ....[51]....
        /*0674*/ 	.word	0x0000dd20
        /*0678*/ 	.word	0x00000009
        /*067c*/ 	.word	0x00016820
        /*0680*/ 	.short	0x010a
        /*0682*/ 	.byte	0x3f
	.zero		1


	//   ....[52]....
        /*0684*/ 	.word	0x0000dec0
        /*0688*/ 	.word	0x00000007
        /*068c*/ 	.word	0x00000000
        /*0690*/ 	.short	0x010a
        /*0692*/ 	.byte	0x3f
	.zero		1


	//   ....[53]....
        /*0694*/ 	.word	0x0000df30
        /*0698*/ 	.word	0x00000003
        /*069c*/ 	.word	0x00000000
        /*06a0*/ 	.short	0x010a
        /*06a2*/ 	.byte	0x3f
	.zero		1


	//   ....[54]....
        /*06a4*/ 	.word	0x0000df90
        /*06a8*/ 	.word	0x00000005
        /*06ac*/ 	.word	0x00000000
        /*06b0*/ 	.short	0x010a
        /*06b2*/ 	.byte	0x3f
	.zero		1


	//   ....[55]....
        /*06b4*/ 	.word	0x0000dfc0
        /*06b8*/ 	.word	0x00000003
        /*06bc*/ 	.word	0x00000000
        /*06c0*/ 	.short	0x010a
        /*06c2*/ 	.byte	0x3f
	.zero		1


	//   ....[56]....
        /*06c4*/ 	.word	0x0000e030
        /*06c8*/ 	.word	0x00000003
        /*06cc*/ 	.word	0x00016800
        /*06d0*/ 	.short	0x010a
        /*06d2*/ 	.byte	0x3f
	.zero		1


	//   ....[57]....
        /*06d4*/ 	.word	0x0000e080
        /*06d8*/ 	.word	0x00000002
        /*06dc*/ 	.word	0x00016830
        /*06e0*/ 	.short	0x010a
        /*06e2*/ 	.byte	0x3f
	.zero		1


	//   ....[58]....
        /*06e4*/ 	.word	0x0000e0e0
        /*06e8*/ 	.word	0x00000007
        /*06ec*/ 	.word	0x00016830
        /*06f0*/ 	.short	0x010a
        /*06f2*/ 	.byte	0x3f
	.zero		1


	//   ....[59]....
        /*06f4*/ 	.word	0x0000e140
        /*06f8*/ 	.word	0x00000007
        /*06fc*/ 	.word	0x00016850
        /*0700*/ 	.short	0x010a
        /*0702*/ 	.byte	0x3f
	.zero		1


	//   ....[60]....
        /*0704*/ 	.word	0x0000e1a0
        /*0708*/ 	.word	0x00000009
        /*070c*/ 	.word	0x00016830
        /*0710*/ 	.short	0x010a
        /*0712*/ 	.byte	0x3f
	.zero		1


	//   ....[61]....
        /*0714*/ 	.word	0x0000e200
        /*0718*/ 	.word	0x00000009
        /*071c*/ 	.word	0x00016850
        /*0720*/ 	.short	0x010a
        /*0722*/ 	.byte	0x3f
	.zero		1


	//   ....[62]....
        /*0724*/ 	.word	0x0000e260
        /*0728*/ 	.word	0x00000005
        /*072c*/ 	.word	0x00016850
        /*0730*/ 	.short	0x010a
        /*0732*/ 	.byte	0x3f
	.zero		1


	//   ....[63]....
        /*0734*/ 	.word	0x0000e400
        /*0738*/ 	.word	0x00000005
        /*073c*/ 	.word	0x00016840
        /*0740*/ 	.short	0x010a
        /*0742*/ 	.byte	0x3f
	.zero		1


	//   ....[64]....
        /*0744*/ 	.word	0x0000e450
        /*0748*/ 	.word	0x00000019
        /*074c*/ 	.word	0x00016820
        /*0750*/ 	.short	0x010a
        /*0752*/ 	.byte	0x3f
	.zero		1


	//   ....[65]....
        /*0754*/ 	.word	0x0000e4a0
        /*0758*/ 	.word	0x00000003
        /*075c*/ 	.word	0x00016840
        /*0760*/ 	.short	0x010a
        /*0762*/ 	.byte	0x3f
	.zero		1


	//   ....[66]....
        /*0764*/ 	.word	0x0000e4f0
        /*0768*/ 	.word	0x00000002
        /*076c*/ 	.word	0x00000060
        /*0770*/ 	.short	0x010a
        /*0772*/ 	.byte	0x3f
	.zero		1


	//   ....[67]....
        /*0774*/ 	.word	0x0000e540
        /*0778*/ 	.word	0x00000003
        /*077c*/ 	.word	0x00016840
        /*0780*/ 	.short	0x010a
        /*0782*/ 	.byte	0x3f
	.zero		1


	//   ....[68]....
        /*0784*/ 	.word	0x0000e590
        /*0788*/ 	.word	0x00000003
        /*078c*/ 	.word	0x00000060
        /*0790*/ 	.short	0x010a
        /*0792*/ 	.byte	0x3f
	.zero		1


	//   ....[69]....
        /*0794*/ 	.word	0x0000e5e0
        /*0798*/ 	.word	0x00000002
        /*079c*/ 	.word	0x00016840
        /*07a0*/ 	.short	0x010a
        /*07a2*/ 	.byte	0x3f
	.zero		1


	//   ....[70]....
        /*07a4*/ 	.word	0x0000e630
        /*07a8*/ 	.word	0x00000002
        /*07ac*/ 	.word	0x00000060
        /*07b0*/ 	.short	0x010a
        /*07b2*/ 	.byte	0x3f
	.zero		1


	//   ....[71]....
        /*07b4*/ 	.word	0x0000e680
        /*07b8*/ 	.word	0x00000003
        /*07bc*/ 	.word	0x00016860
        /*07c0*/ 	.short	0x010a
        /*07c2*/ 	.byte	0x3f
	.zero		1


	//   ....[72]....
        /*07c4*/ 	.word	0x0000f030
        /*07c8*/ 	.word	0x00000009
        /*07cc*/ 	.word	0x00016820
        /*07d0*/ 	.short	0x010a
        /*07d2*/ 	.byte	0x3f
	.zero		1


	//   ....[73]....
        /*07d4*/ 	.word	0x0000f1d0
        /*07d8*/ 	.word	0x00000007
        /*07dc*/ 	.word	0x00000000
        /*07e0*/ 	.short	0x010a
        /*07e2*/ 	.byte	0x3f
	.zero		1


	//   ....[74]....
        /*07e4*/ 	.word	0x0000f220
        /*07e8*/ 	.word	0x00000003
        /*07ec*/ 	.word	0x00000000
        /*07f0*/ 	.short	0x010a
        /*07f2*/ 	.byte	0x3f
	.zero		1


	//   ....[75]....
        /*07f4*/ 	.word	0x0000f270
        /*07f8*/ 	.word	0x00000005
        /*07fc*/ 	.word	0x00000000
        /*0800*/ 	.short	0x010a
        /*0802*/ 	.byte	0x3f
	.zero		1


	//----- nvinfo : EIATTR_NUM_MBARRIERS
	.align		4
.L_1695:
        /*0804*/ 	.byte	0x03, 0x38
        /*0806*/ 	.short	0x0016


	//----- nvinfo : EIATTR_EXIT_INSTR_OFFSETS
	.align		4
        /*0808*/ 	.byte	0x04, 0x1c
        /*080a*/ 	.short	(.L_1697 - .L_1696)


	//   ....[0]....
.L_1696:
        /*080c*/ 	.word	0x00000ab0


	//   ....[1]....
        /*0810*/ 	.word	0x00009d00


	//   ....[2]....
        /*0814*/ 	.word	0x00009d60


	//   ....[3]....
        /*0818*/ 	.word	0x0000e010


	//----- nvinfo : EIATTR_MAX_THREADS
	.align		4
.L_1697:
        /*081c*/ 	.byte	0x04, 0x05
        /*081e*/ 	.short	(.L_1699 - .L_1698)
.L_1698:
        /*0820*/ 	.word	0x00000200
        /*0824*/ 	.word	0x00000001
        /*0828*/ 	.word	0x00000001


	//----- nvinfo : EIATTR_CRS_STACK_SIZE
	.align		4
.L_1699:
        /*082c*/ 	.byte	0x04, 0x1e
        /*082e*/ 	.short	(.L_1701 - .L_1700)
.L_1700:
        /*0830*/ 	.word	0x00000000


	//----- nvinfo : EIATTR_CBANK_PARAM_SIZE
	.align		4
.L_1701:
        /*0834*/ 	.byte	0x03, 0x19
        /*0836*/ 	.short	0x0a70


	//----- nvinfo : EIATTR_PARAM_CBANK
	.align		4
        /*0838*/ 	.byte	0x04, 0x0a
        /*083a*/ 	.short	(.L_1703 - .L_1702)
	.align		4
.L_1702:
        /*083c*/ 	.word	index@(.nv.constant0._ZN7cutlass13device_kernelIN5flash11enable_sm90INS1_16FlashAttnFwdSm90INS1_25CollectiveMainloopFwdSm90ILi2EN4cute5tupleIJNS5_1CILi1EEES8_S8_EEENS6_IJNS7_ILi192EEENS7_ILi128EEENS7_ILi64EEEEEELi64ENS_6half_tEfNS_4arch4Sm90ELb1ELb0ELb0ELb1ELb0ELb0ELb0ELb1ELb1ELb0ELb0ELb0EEENS1_21CollectiveEpilogueFwdINS6_IJSA_SC_SB_EEES9_SE_SG_Li384ELb1ELb0ELb0ELb0EEENS1_36VarlenDynamicPersistentTileSchedulerILi192ELi128ELi384ELi32ELb0ELb0ELb1ELb1ELb1ELb1EEEEEEEEEvNT_6ParamsE)
        /*0840*/ 	.short	0x0210
        /*0842*/ 	.short	0x0a70


	//----- nvinfo : EIATTR_SW_WAR
	.align		4
.L_1703:
        /*0844*/ 	.byte	0x04, 0x36
        /*0846*/ 	.short	(.L_1705 - .L_1704)
.L_1704:
        /*0848*/ 	.word	0x00000008
.L_1705:


//--------------------- .nv.info._ZN7cutlass13device_kernelIN5flash11enable_sm90INS1_16FlashAttnFwdSm90INS1_25CollectiveMainloopFwdSm90ILi2EN4cute5tupleIJNS5_1CILi1EEES8_S8_EEENS6_IJNS7_ILi192EEENS7_ILi128EEENS7_ILi64EEEEEELi64ENS_6half_tEfNS_4arch4Sm90ELb1ELb0ELb0ELb1ELb0ELb1ELb0ELb1ELb1ELb0ELb0ELb0EEENS1_21CollectiveEpilogueFwdINS6_IJSA_SC_SB_EEES9_SE_SG_Li384ELb1ELb0ELb0ELb0EEENS1_36VarlenDynamicPersistentTileSchedulerILi192ELi128ELi384ELi32ELb0ELb0ELb1ELb1ELb1ELb1EEEEEEEEEvNT_6ParamsE --------------------------
	.section	.nv.info._ZN7cutlass13device_kernelIN5flash11enable_sm90INS1_16FlashAttnFwdSm90INS1_25CollectiveMainloopFwdSm90ILi2EN4cute5tupleIJNS5_1CILi1EEES8_S8_EEENS6_IJNS7_ILi192EEENS7_ILi128EEENS7_ILi64EEEEEELi64ENS_6half_tEfNS_4arch4Sm90ELb1ELb0ELb0ELb1ELb0ELb1ELb0ELb1ELb1ELb0ELb0ELb0EEENS1_21CollectiveEpilogueFwdINS6_IJSA_SC_SB_EEES9_SE_SG_Li384ELb1ELb0ELb0ELb0EEENS1_36VarlenDynamicPersistentTileSchedulerILi192ELi128ELi384ELi32ELb0ELb0ELb1ELb1ELb1ELb1EEEEEEEEEvNT_6ParamsE,"",@"SHT_CUDA_INFO"
	.sectionflags	@""
	.align	4


	//----- nvinfo : EIATTR_CUDA_API_VERSION
	.align		4
        /*0000*/ 	.byte	0x04, 0x37
        /*0002*/ 	.short	(.L_1707 - .L_1706)
.L_1706:
        /*0004*/ 	.word	0x00000082


	//----- nvinfo : EIATTR_KPARAM_INFO
	.align		4
.L_1707:
        /*0008*/ 	.byte	0x04, 0x17
        /*000a*/ 	.short	(.L_1709 - .L_1708)
.L_1708:
        /*000c*/ 	.word	0x00000000
        /*0010*/ 	.short	0x0000
        /*0012*/ 	.short	0x0070
        /*0014*/ 	.byte	0x00, 0xf0, 0x01, 0x28


	//----- nvinfo : EIATTR_SPARSE_MMA_MASK
	.align		4
.L_1709:
        /*0018*/ 	.byte	0x03, 0x50
        /*001a*/ 	.short	0x0000


	//----- nvinfo : EIATTR_MAXREG_COUNT
	.align		4
        /*001c*/ 	.byte	0x03, 0x1b
        /*001e*/ 	.short	0x0080


	//----- nvinfo : EIATTR_NUM_BARRIERS
	.align		4
        /*0020*/ 	.byte	0x02, 0x4c
        /*0022*/ 	.byte	0x10
	.zero		1


	//----- nvinfo : EIATTR_EXTERNS
	.align		4
        /*0024*/ 	.byte	0x04, 0x0f
        /*0026*/ 	.short	(.L_1711 - .L_1710)


	//   ....[0]....
	.align		4
.L_1710:
        /*0028*/ 	.word	index@(__assertfail)


	//----- nvinfo : EIATTR_ANNOTATIONS
	.align		4
.L_1711:
        /*002c*/ 	.byte	0x04, 0x55
        /*002e*/ 	.short	(.L_1713 - .L_1712)


	//   ....[0]....
.L_1712:
        /* <DEDUP_REMOVED lines=44> */


	//----- nvinfo : EIATTR_MERCURY_ISA_VERSION
	.align		4
.L_1713:
        /*02e0*/ 	.byte	0x03, 0x5f
        /*02e2*/ 	.short	0x0101


	//----- nvinfo : EIATTR_UNUSED_LOAD_BYTE_OFFSET
	.align		4
        /*02e4*/ 	.byte	0x04, 0x44
        /*02e6*/ 	.short	(.L_1715 - .L_1714)


	//   ....[0]....
.L_1714:
        /*02e8*/ 	.word	0x00000b00
        /*02ec*/ 	.word	0x0000fff0


	//   ....[1]....
        /*02f0*/ 	.word	0x00010030
        /*02f4*/ 	.word	0x0000fff0


	//----- nvinfo : EIATTR_INT_WARP_WIDE_INSTR_OFFSETS
	.align		4
.L_1715:
        /*02f8*/ 	.byte	0x04, 0x31
        /*02fa*/ 	.short	(.L_1717 - .L_1716)


	//   ....[0]....
.L_1716:
        /*02fc*/ 	.word	0x000001b0


	//   ....[1]....
        /*0300*/ 	.word	0x00000250


	//   ....[2]....
        /*0304*/ 	.word	0x000002c0


	//   ....[3]....
        /*0308*/ 	.word	0x000135f0


	//   ....[4]....
        /*030c*/ 	.word	0x00013680


	//   ....[5]....
        /*0310*/ 	.word	0x00013ad0


	//   ....[6]....
        /*0314*/ 	.word	0x00013b00


	//   ....[7]....
        /*0318*/ 	.word	0x00015530


	//   ....[8]....
        /*031c*/ 	.word	0x000155c0


	//----- nvinfo : EIATTR_COOP_GROUP_MASK_REGIDS
	.align		4
.L_1717:
        /*0320*/ 	.byte	0x04, 0x29
        /*0322*/ 	.short	(.L_1719 - .L_1718)


	//   ....[0]....
.L_1718:
        /*0324*/ 	.word	0xffffffff


	//   ....[1]....
        /*0328*/ 	.word	0xffffffff


	//   ....[2]....
        /*032c*/ 	.word	0xffffffff


	//   ....[3]....
        /*0330*/ 	.word	0xffffffff


	//   ....[4]....
        /*0334*/ 	.word	0xffffffff


	//   ....[5]....
        /*0338*/ 	.word	0xffffffff


	//   ....[6]....
        /*033c*/ 	.word	0xffffffff


	//   ....[7]....
        /*0340*/ 	.word	0xffffffff


	//   ....[8]....
        /*0344*/ 	.word	0xffffffff


	//   ....[9]....
        /*0348*/ 	.word	0xffffffff


	//   ....[10]....
        /*034c*/ 	.word	0xffffffff


	//   ....[11]....
        /*0350*/ 	.word	0xffffffff


	//   ....[12]....
        /*0354*/ 	.word	0xffffffff


	//   ....[13]....
        /*0358*/ 	.word	0xffffffff


	//   ....[14]....
        /*035c*/ 	.word	0xffffffff


	//   ....[15]....
        /*0360*/ 	.word	0xffffffff


	//   ....[16]....
        /*0364*/ 	.word	0xffffffff


	//   ....[17]....
        /*0368*/ 	.word	0xffffffff


	//   ....[18]....
        /*036c*/ 	.word	0xffffffff


	//   ....[19]....
        /*0370*/ 	.word	0xffffffff


	//   ....[20]....
        /*0374*/ 	.word	0xffffffff


	//   ....[21]....
        /*0378*/ 	.word	0xffffffff


	//   ....[22]....
        /*037c*/ 	.word	0xffffffff


	//   ....[23]....
        /*0380*/ 	.word	0xffffffff


	//   ....[24]....
        /*0384*/ 	.word	0xffffffff


	//   ....[25]....
        /*0388*/ 	.word	0xffffffff


	//   ....[26]....
        /*038c*/ 	.word	0xffffffff


	//   ....[27]....
        /*0390*/ 	.word	0xffffffff


	//   ....[28]....
        /*0394*/ 	.word	0xffffffff


	//   ....[29]....
        /*0398*/ 	.word	0xffffffff


	//   ....[30]....
        /*039c*/ 	.word	0xffffffff


	//   ....[31]....
        /*03a0*/ 	.word	0xffffffff


	//   ....[32]....
        /*03a4*/ 	.word	0xffffffff


	//   ....[33]....
        /*03a8*/ 	.word	0xffffffff


	//   ....[34]....
        /*03ac*/ 	.word	0xffffffff


	//   ....[35]....
        /*03b0*/ 	.word	0xffffffff


	//   ....[36]....
        /*03b4*/ 	.word	0xffffffff


	//   ....[37]....
        /*03b8*/ 	.word	0xffffffff


	//   ....[38]....
        /*03bc*/ 	.word	0xffffffff


	//   ....[39]....
        /*03c0*/ 	.word	0xffffffff


	//   ....[40]....
        /*03c4*/ 	.word	0xffffffff


	//   ....[41]....
        /*03c8*/ 	.word	0xffffffff


	//   ....[42]....
        /*03cc*/ 	.word	0xffffffff


	//   ....[43]....
        /*03d0*/ 	.word	0xffffffff


	//   ....[44]....
        /*03d4*/ 	.word	0xffffffff


	//   ....[45]....
        /*03d8*/ 	.word	0xffffffff


	//   ....[46]....
        /*03dc*/ 	.word	0xffffffff


	//   ....[47]....
        /*03e0*/ 	.word	0xffffffff


	//   ....[48]....
        /*03e4*/ 	.word	0xffffffff


	//   ....[49]....
        /*03e8*/ 	.word	0xffffffff


	//   ....[50]....
        /*03ec*/ 	.word	0xffffffff


	//   ....[51]....
        /*03f0*/ 	.word	0xffffffff


	//   ....[52]....
        /*03f4*/ 	.word	0xffffffff


	//   ....[53]....
        /*03f8*/ 	.word	0xffffffff


	//   ....[54]....
        /*03fc*/ 	.word	0xffffffff


	//   ....[55]....
        /*0400*/ 	.word	0xffffffff


	//   ....[56]....
        /*0404*/ 	.word	0xffffffff


	//   ....[57]....
        /*0408*/ 	.word	0xffffffff


	//   ....[58]....
        /*040c*/ 	.word	0x0500000f


	//   ....[59]....
        /*0410*/ 	.word	0x0500000f


	//   ....[60]....
        /*0414*/ 	.word	0x0500000f


	//   ....[61]....
        /*0418*/ 	.word	0x0500000f


	//   ....[62]....
        /*041c*/ 	.word	0x0500000f


	//   ....[63]....
        /*0420*/ 	.word	0x0500000f


	//   ....[64]....
        /*0424*/ 	.word	0x0500000f


	//   ....[65]....
        /*0428*/ 	.word	0x0500000f


	//   ....[66]....
        /*042c*/ 	.word	0x0500000f


	//   ....[67]....
        /*0430*/ 	.word	0x0500000f


	//   ....[68]....
        /*0434*/ 	.word	0x0500000f


	//   ....[69]....
        /*0438*/ 	.word	0x0500000f


	//   ....[70]....
        /*043c*/ 	.word	0x0500000f


	//   ....[71]....
        /*0440*/ 	.word	0x0500000f


	//   ....[72]....
        /*0444*/ 	.word	0x0500000f


	//   ....[73]....
        /*0448*/ 	.word	0x0500000f


	//   ....[74]....
        /*044c*/ 	.word	0x0500000f


	//   ....[75]....
        /*0450*/ 	.word	0x0500000f


	//   ....[76]....
        /*0454*/ 	.word	0x0500000f


	//   ....[77]....
        /*0458*/ 	.word	0x0500000f


	//   ....[78]....
        /*045c*/ 	.word	0x0500000f


	//   ....[79]....
        /*0460*/ 	.word	0x0500000f


	//   ....[80]....
        /*0464*/ 	.word	0x0500000f


	//   ....[81]....
        /*0468*/ 	.word	0x0500000f


	//   ....[82]....
        /*046c*/ 	.word	0x0500000f


	//   ....[83]....
        /*0470*/ 	.word	0x0500000f


	//   ....[84]....
        /*0474*/ 	.word	0x0500000f


	//   ....[85]....
        /*0478*/ 	.word	0x0500000f


	//   ....[86]....
        /*047c*/ 	.word	0x0500000f


	//   ....[87]....
        /*0480*/ 	.word	0x0500000f


	//   ....[88]....
        /*0484*/ 	.word	0x0500000f


	//   ....[89]....
        /*0488*/ 	.word	0x0500000f


	//   ....[90]....
        /*048c*/ 	.word	0x0500000f


	//   ....[91]....
        /*0490*/ 	.word	0x0500000f


	//   ....[92]....
        /*0494*/ 	.word	0x0500000f


	//   ....[93]....
        /*0498*/ 	.word	0x0500000f


	//   ....[94]....
        /*049c*/ 	.word	0x0500000f


	//----- nvinfo : EIATTR_COOP_GROUP_INSTR_OFFSETS
	.align		4
.L_1719:
        /*04a0*/ 	.byte	0x04, 0x28
        /*04a2*/ 	.short	(.L_1721 - .L_1720)


	//   ....[0]....
.L_1720:
        /*04a4*/ 	.word	0x00000060


	//   ....[1]....
        /*04a8*/ 	.word	0x000001c0


	//   ....[2]....
        /*04ac*/ 	.word	0x00000270


	//   ....[3]....
        /*04b0*/ 	.word	0x00000430


	//   ....[4]....
        /*04b4*/ 	.word	0x00000590


	//   ....[5]....
        /*04b8*/ 	.word	0x000006b0


	//   ....[6]....
        /*04bc*/ 	.word	0x00000810


	//   ....[7]....
        /*04c0*/ 	.word	0x00005820


	//   ....[8]....
        /*04c4*/ 	.word	0x00009690


	//   ....[9]....
        /*04c8*/ 	.word	0x000096b0


	//   ....[10]....
        /*04cc*/ 	.word	0x00009e80


	//   ....[11]....
        /*04d0*/ 	.word	0x00009ec0


	//   ....[12]....
        /*04d4*/ 	.word	0x0000bda0


	//   ....[13]....
        /*04d8*/ 	.word	0x0000bea0


	//   ....[14]....
        /*04dc*/ 	.word	0x0000c700


	//   ....[15]....
        /*04e0*/ 	.word	0x0000c7a0


	//   ....[16]....
        /*04e4*/ 	.word	0x0000dff0


	//   ....[17]....
        /*04e8*/ 	.word	0x0000e010


	//   ....[18]....
        /*04ec*/ 	.word	0x0000e500


	//   ....[19]....
        /*04f0*/ 	.word	0x0000e640


	//   ....[20]....
        /*04f4*/ 	.word	0x0000f810


	//   ....[21]....
        /*04f8*/ 	.word	0x0000fb50


	//   ....[22]....
        /*04fc*/ 	.word	0x0000fbe0


	//   ....[23]....
        /*0500*/ 	.word	0x0000fbf0


	//   ....[24]....
        /*0504*/ 	.word	0x00011880


	//   ....[25]....
        /*0508*/ 	.word	0x00011a20


	//   ....[26]....
        /*050c*/ 	.word	0x00011a50


	//   ....[27]....
        /*0510*/ 	.word	0x00011a80


	//   ....[28]....
        /*0514*/ 	.word	0x00011ac0


	//   ....[29]....
        /*0518*/ 	.word	0x00011b10


	//   ....[30]....
        /*051c*/ 	.word	0x00011b70


	//   ....[31]....
        /*0520*/ 	.word	0x00011d30


	//   ....[32]....
        /*0524*/ 	.word	0x00011d90


	//   ....[33]....
        /*0528*/ 	.word	0x00011dd0


	//   ....[34]....
        /*052c*/ 	.word	0x00011e10


	//   ....[35]....
        /*0530*/ 	.word	0x00011e40


	//   ....[36]....
        /*0534*/ 	.word	0x00011e70


	//   ....[37]....
        /*0538*/ 	.word	0x00011f10


	//   ....[38]....
        /*053c*/ 	.word	0x00011f70


	//   ....[39]....
        /*0540*/ 	.word	0x00012010


	//   ....[40]....
        /*0544*/ 	.word	0x00015880


	//   ....[41]....
        /*0548*/ 	.word	0x00015890


	//   ....[42]....
        /*054c*/ 	.word	0x00015980


	//   ....[43]....
        /*0550*/ 	.word	0x000159e0


	//   ....[44]....
        /*0554*/ 	.word	0x00015a20


	//   ....[45]....
        /*0558*/ 	.word	0x00015a60


	//   ....[46]....
        /*055c*/ 	.word	0x00015a90


	//   ....[47]....
        /*0560*/ 	.word	0x00015ac0


	//   ....[48]....
        /*0564*/ 	.word	0x00015c30


	//   ....[49]....
        /*0568*/ 	.word	0x00015c90


	//   ....[50]....
        /*056c*/ 	.word	0x00015cd0


	//   ....[51]....
        /*0570*/ 	.word	0x00015d10


	//   ....[52]....
        /*0574*/ 	.word	0x00015d40


	//   ....[53]....
        /*0578*/ 	.word	0x00015d70


	//   ....[54]....
        /*057c*/ 	.word	0x00015e30


	//   ....[55]....
        /*0580*/ 	.word	0x00015e50


	//   ....[56]....
        /*0584*/ 	.word	0x00015ec0


	//   ....[57]....
        /*0588*/ 	.word	0x00016530


	//   ....[58]....
        /*058c*/ 	.word	0x00016930


	//   ....[59]....
        /*0590*/ 	.word	0x000169e0


	//   ....[60]....
        /*0594*/ 	.word	0x00016a80


	//   ....[61]....
        /*0598*/ 	.word	0x00016b20


	//   ....[62]....
        /*059c*/ 	.word	0x00016bc0


	//   ....[63]....
        /*05a0*/ 	.word	0x00016c60


	//   ....[64]....
        /*05a4*/ 	.word	0x00016d00


	//   ....[65]....
        /*05a8*/ 	.word	0x00016da0


	//   ....[66]....
        /*05ac*/ 	.word	0x00016e40


	//   ....[67]....
        /*05b0*/ 	.word	0x00016f30


	//   ....[68]....
        /*05b4*/ 	.word	0x00016fd0


	//   ....[69]....
        /*05b8*/ 	.word	0x00017070


	//   ....[70]....
        /*05bc*/ 	.word	0x00017110


	//   ....[71]....
        /*05c0*/ 	.word	0x000171b0


	//   ....[72]....
        /*05c4*/ 	.word	0x00017250


	//   ....[73]....
        /*05c8*/ 	.word	0x000172f0


	//   ....[74]....
        /*05cc*/ 	.word	0x00017390


	//   ....[75]....
        /*05d0*/ 	.word	0x00017690


	//   ....[76]....
        /*05d4*/ 	.word	0x00017970


	//   ....[77]....
        /*05d8*/ 	.word	0x00017d60


	//   ....[78]....
        /*05dc*/ 	.word	0x00017df0


	//   ....[79]....
        /*05e0*/ 	.word	0x00017e90


	//   ....[80]....
        /*05e4*/ 	.word	0x00017f40


	//   ....[81]....
        /*05e8*/ 	.word	0x00017fc0


	//   ....[82]....
        /*05ec*/ 	.word	0x00018040


	//   ....[83]....
        /*05f0*/ 	.word	0x000180c0


	//   ....[84]....
        /*05f4*/ 	.word	0x00018140


	//   ....[85]....
        /*05f8*/ 	.word	0x000181d0


	//   ....[86]....
        /*05fc*/ 	.word	0x00018280


	//   ....[87]....
        /*0600*/ 	.word	0x00018300


	//   ....[88]....
        /*0604*/ 	.word	0x00018380


	//   ....[89]....
        /*0608*/ 	.word	0x00018400


	//   ....[90]....
        /*060c*/ 	.word	0x00018480


	//   ....[91]....
        /*0610*/ 	.word	0x000184f0


	//   ....[92]....
        /*0614*/ 	.word	0x00018590


	//   ....[93]....
        /*0618*/ 	.word	0x00018620


	//   ....[94]....
        /*061c*/ 	.word	0x00018740


	//----- nvinfo : EIATTR_REG_RECONFIG
	.align		4
.L_1721:
        /*0620*/ 	.byte	0x01, 0x54
	.zero		2


	//----- nvinfo : EIATTR_SYSCALL_OFFSETS
	.align		4
        /*0624*/ 	.byte	0x04, 0x46
        /*0626*/ 	.short	(.L_1723 - .L_1722)


	//   ....[0]....
.L_1722:
        /*0628*/ 	.word	0x00001810


	//   ....[1]....
        /*062c*/ 	.word	0x00001960


	//   ....[2]....
        /*0630*/ 	.word	0x00005a00


	//   ....[3]....
        /*0634*/ 	.word	0x00005ee0


	//   ....[4]....
        /*0638*/ 	.word	0x00013800


	//   ....[5]....
        /*063c*/ 	.word	0x00013930


	//   ....[6]....
        /*0640*/ 	.word	0x00013a30


	//----- nvinfo : EIATTR_MBARRIER_INSTR_OFFSETS
	.align		4
.L_1723:
        /*0644*/ 	.byte	0x04, 0x39
        /*0646*/ 	.short	(.L_1725 - .L_1724)


	//   ....[0]....
.L_1724:
        /*0648*/ 	.word	0x000002e0
        /*064c*/ 	.word	0x000000ff
        /*0650*/ 	.word	0x00016800
        /*0654*/ 	.short	0x0100
        /*0656*/ 	.byte	0x08
	.zero		1


	//   ....[1]....
        /*0658*/ 	.word	0x000002f0
        /*065c*/ 	.word	0x000000ff
        /*0660*/ 	.word	0x00016820
        /*0664*/ 	.short	0x0100
        /*0666*/ 	.byte	0x08
	.zero		1


	//   ....[2]....
        /*0668*/ 	.word	0x000003e0
        /*066c*/ 	.word	0x000000ff
        /*0670*/ 	.word	0x00016830
        /*0674*/ 	.short	0x0100
        /*0676*/ 	.byte	0x08
	.zero		1


	//   ....[3]....
        /*0678*/ 	.word	0x000003f0
        /*067c*/ 	.word	0x000000ff
        /*0680*/ 	.word	0x00016840
        /*0684*/ 	.short	0x0100
        /*0686*/ 	.byte	0x08
	.zero		1


	//   ....[4]....
        /*0688*/ 	.word	0x00000400
        /*068c*/ 	.word	0x000000ff
        /*0690*/ 	.word	0x00016838
        /*0694*/ 	.short	0x0100
        /*0696*/ 	.byte	0x08
	.zero		1


	//   ....[5]....
        /*0698*/ 	.word	0x00000410
        /*069c*/ 	.word	0x000000ff
        /*06a0*/ 	.word	0x00016848
        /*06a4*/ 	.short	0x0100
        /*06a6*/ 	.byte	0x08
	.zero		1


	//   ....[6]....
        /*06a8*/ 	.word	0x00000540
        /*06ac*/ 	.word	0x000000ff
        /*06b0*/ 	.word	0x00016850
        /*06b4*/ 	.short	0x0100
        /*06b6*/ 	.byte	0x08
	.zero		1


	//   ....[7]....
        /*06b8*/ 	.word	0x00000550
        /*06bc*/ 	.word	0x000000ff
        /*06c0*/ 	.word	0x00016860
        /*06c4*/ 	.short	0x0100
        /*06c6*/ 	.byte	0x08
	.zero		1


	//   ....[8]....
        /*06c8*/ 	.word	0x00000560
        /*06cc*/ 	.word	0x000000ff
        /*06d0*/ 	.word	0x00016858
        /*06d4*/ 	.short	0x0100
        /*06d6*/ 	.byte	0x08
	.zero		1


	//   ....[9]....
        /*06d8*/ 	.word	0x00000570
        /*06dc*/ 	.word	0x000000ff
        /*06e0*/ 	.word	0x00016868
        /*06e4*/ 	.short	0x0100
        /*06e6*/ 	.byte	0x08
	.zero		1


	//   ....[10]....
        /*06e8*/ 	.word	0x00000660
        /*06ec*/ 	.word	0x000000ff
        /*06f0*/ 	.word	0x00016870
        /*06f4*/ 	.short	0x0100
        /*06f6*/ 	.byte	0x06
	.zero		1


	//   ....[11]....
        /*06f8*/ 	.word	0x00000670
        /*06fc*/ 	.word	0x000000ff
        /*0700*/ 	.word	0x00016880
        /*0704*/ 	.short	0x0100
        /*0706*/ 	.byte	0x06
	.zero		1


	//   ....[12]....
        /*0708*/ 	.word	0x00000680
        /*070c*/ 	.word	0x000000ff
        /*0710*/ 	.word	0x00016878
        /*0714*/ 	.short	0x0100
        /*0716*/ 	.byte	0x06
	.zero		1


	//   ....[13]....
        /*0718*/ 	.word	0x00000690
        /*071c*/ 	.word	0x000000ff
        /*0720*/ 	.word	0x00016888
        /*0724*/ 	.short	0x0100
        /*0726*/ 	.byte	0x06
	.zero		1


	//   ....[14]....
        /*0728*/ 	.word	0x000007c0
        /*072c*/ 	.word	0x000000ff
        /*0730*/ 	.word	0x00016890
        /*0734*/ 	.short	0x0100
        /*0736*/ 	.byte	0x08
	.zero		1


	//   ....[15]....
        /*0738*/ 	.word	0x000007d0
        /*073c*/ 	.word	0x000000ff
        /*0740*/ 	.word	0x000168a0
        /*0744*/ 	.short	0x0100
        /*0746*/ 	.byte	0x08
	.zero		1


	//   ....[16]....
        /*0748*/ 	.word	0x000007e0
        /*074c*/ 	.word	0x000000ff
        /*0750*/ 	.word	0x00016898
        /*0754*/ 	.short	0x0100
        /*0756*/ 	.byte	0x08
	.zero		1


	//   ....[17]....
        /*0758*/ 	.word	0x000007f0
        /*075c*/ 	.word	0x000000ff
        /*0760*/ 	.word	0x000168a8
        /*0764*/ 	.short	0x0100
        /*0766*/ 	.byte	0x08
	.zero		1


	//   ....[18]....
        /*0768*/ 	.word	0x00000920
        /*076c*/ 	.word	0x000000ff
        /*0770*/ 	.word	0x000168b0
        /*0774*/ 	.short	0x0100
        /*0776*/ 	.byte	0x08
	.zero		1


	//   ....[19]....
        /*0778*/ 	.word	0x00000930
        /*077c*/ 	.word	0x000000ff
        /*0780*/ 	.word	0x000168c0
        /*0784*/ 	.short	0x0100
        /*0786*/ 	.byte	0x08
	.zero		1


	//   ....[20]....
        /*0788*/ 	.word	0x00000940
        /*078c*/ 	.word	0x000000ff
        /*0790*/ 	.word	0x000168b8
        /*0794*/ 	.short	0x0100
        /*0796*/ 	.byte	0x08
	.zero		1


	//   ....[21]....
        /*0798*/ 	.word	0x00000950
        /*079c*/ 	.word	0x000000ff
        /*07a0*/ 	.word	0x000168c8
        /*07a4*/ 	.short	0x0100
        /*07a6*/ 	.byte	0x08
	.zero		1


	//   ....[22]....
        /*07a8*/ 	.word	0x00002c00
        /*07ac*/ 	.word	0x0000004f
        /*07b0*/ 	.word	0x00016890
        /*07b4*/ 	.short	0x010a
        /*07b6*/ 	.byte	0x3f
	.zero		1


	//   ....[23]....
        /*07b8*/ 	.word	0x00003e20
        /*07bc*/ 	.word	0x0000004f
        /*07c0*/ 	.word	0x00016890
        /*07c4*/ 	.short	0x010a
        /*07c6*/ 	.byte	0x3f
	.zero		1


	//   ....[24]....
        /*07c8*/ 	.word	0x00004f20
        /*07cc*/ 	.word	0x0000004f
        /*07d0*/ 	.word	0x00016890
        /*07d4*/ 	.short	0x010a
        /*07d6*/ 	.byte	0x3f
	.zero		1


	//   ....[25]....
        /*07d8*/ 	.word	0x00005140
        /*07dc*/ 	.word	0x0000000c
        /*07e0*/ 	.word	0x00000000
        /*07e4*/ 	.short	0x0101
        /*07e6*/ 	.byte	0x3f
	.zero		1


	//   ....[26]....
        /*07e8*/ 	.word	0x00005180
        /*07ec*/ 	.word	0x0000004f
        /*07f0*/ 	.word	0x000168b0
        /*07f4*/ 	.short	0x010a
        /*07f6*/ 	.byte	0x3f
	.zero		1


	//   ....[27]....
        /*07f8*/ 	.word	0x00005560
        /*07fc*/ 	.word	0x0000004f
        /*0800*/ 	.word	0x00000000
        /*0804*/ 	.short	0x0101
        /*0806*/ 	.byte	0x3f
	.zero		1


	//   ....[28]....
        /*0808*/ 	.word	0x00005aa0
        /*080c*/ 	.word	0x00000002
        /*0810*/ 	.word	0x00016800
        /*0814*/ 	.short	0x010a
        /*0816*/ 	.byte	0x3f
	.zero		1


	//   ....[29]....
        /*0818*/ 	.word	0x00005af0
        /*081c*/ 	.word	0x00000002
        /*0820*/ 	.word	0x00016800
        /*0824*/ 	.short	0x010a
        /*0826*/ 	.byte	0x3f
	.zero		1


	//   ....[30]....
        /*0828*/ 	.word	0x00006820
        /*082c*/ 	.word	0x00000002
        /*0830*/ 	.word	0x00016800
        /*0834*/ 	.short	0x010a
        /*0836*/ 	.byte	0x3f
	.zero		1


	//   ....[31]....
        /*0838*/ 	.word	0x00007c80
        /*083c*/ 	.word	0x00000002
        /*0840*/ 	.word	0x00016800
        /*0844*/ 	.short	0x010a
        /*0846*/ 	.byte	0x3f
	.zero		1


	//   ....[32]....
        /*0848*/ 	.word	0x00008c20
        /*084c*/ 	.word	0x00000004
        /*0850*/ 	.word	0x00016830
        /*0854*/ 	.short	0x010a
        /*0856*/ 	.byte	0x3f
	.zero		1


	//   ....[33]....
        /*0858*/ 	.word	0x00008cd0
        /*085c*/ 	.word	0x00000004
        /*0860*/ 	.word	0x00016830
        /*0864*/ 	.short	0x010a
        /*0866*/ 	.byte	0x3f
	.zero		1


	//   ....[34]....
        /*0868*/ 	.word	0x0000a470
        /*086c*/ 	.word	0x00000004
        /*0870*/ 	.word	0x00000000
        /*0874*/ 	.short	0x0101
        /*0876*/ 	.byte	0x3f
	.zero		1


	//   ....[35]....
        /*0878*/ 	.word	0x0000b060
        /*087c*/ 	.word	0x00000000
        /*0880*/ 	.word	0x00016830
        /*0884*/ 	.short	0x010a
        /*0886*/ 	.byte	0x3f
	.zero		1


	//   ....[36]....
        /*0888*/ 	.word	0x0000b0b0
        /*088c*/ 	.word	0x00000000
        /*0890*/ 	.word	0x00016830
        /*0894*/ 	.short	0x010a
        /*0896*/ 	.byte	0x3f
	.zero		1


	//   ....[37]....
        /*0898*/ 	.word	0x0000b3d0
        /*089c*/ 	.word	0x00000003
        /*08a0*/ 	.word	0x00016850
        /*08a4*/ 	.short	0x010a
        /*08a6*/ 	.byte	0x3f
	.zero		1


	//   ....[38]....
        /*08a8*/ 	.word	0x0000b410
        /*08ac*/ 	.word	0x00000003
        /*08b0*/ 	.word	0x00016850
        /*08b4*/ 	.short	0x010a
        /*08b6*/ 	.byte	0x3f
	.zero		1


	//   ....[39]....
        /*08b8*/ 	.word	0x0000ce20
        /*08bc*/ 	.word	0x0000001b
        /*08c0*/ 	.word	0x00000000
        /*08c4*/ 	.short	0x0101
        /*08c6*/ 	.byte	0x3f
	.zero		1


	//   ....[40]....
        /*08c8*/ 	.word	0x0000cf20
        /*08cc*/ 	.word	0x0000002b
        /*08d0*/ 	.word	0x00000000
        /*08d4*/ 	.short	0x0101
        /*08d6*/ 	.byte	0x3f
	.zero		1


	//   ....[41]....
        /*08d8*/ 	.word	0x0000d8a0
        /*08dc*/ 	.word	0x00000000
        /*08e0*/ 	.word	0x00016830
        /*08e4*/ 	.short	0x010a
        /*08e6*/ 	.byte	0x3f
	.zero		1


	//   ....[42]....
        /*08e8*/ 	.word	0x0000d8f0
        /*08ec*/ 	.word	0x00000000
        /*08f0*/ 	.word	0x00016830
        /*08f4*/ 	.short	0x010a
        /*08f6*/ 	.byte	0x3f
	.zero		1


	//   ....[43]....
        /*08f8*/ 	.word	0x0000dc10
        /*08fc*/ 	.word	0x00000003
        /*0900*/ 	.word	0x00016850
        /*0904*/ 	.short	0x010a
        /*0906*/ 	.byte	0x3f
	.zero		1


	//   ....[44]....
        /*0908*/ 	.word	0x0000dc50
        /*090c*/ 	.word	0x00000003
        /*0910*/ 	.word	0x00016850
        /*0914*/ 	.short	0x010a
        /*0916*/ 	.byte	0x3f
	.zero		1


	//   ....[45]....
        /*0918*/ 	.word	0x0000ed80
        /*091c*/ 	.word	0x0000002f
        /*0920*/ 	.word	0x00000000
        /*0924*/ 	.short	0x0101
        /*0926*/ 	.byte	0x3f
	.zero		1


	//   ....[46]....
        /*0928*/ 	.word	0x0000eed0
        /*092c*/ 	.word	0x0000002f
        /*0930*/ 	.word	0x00000000
        /*0934*/ 	.short	0x0101
        /*0936*/ 	.byte	0x3f
	.zero		1


	//   ....[47]....
        /*0938*/ 	.word	0x0000f700
        /*093c*/ 	.word	0x0000000d
        /*0940*/ 	.word	0x00016850
        /*0944*/ 	.short	0x010a
        /*0946*/ 	.byte	0x3f
	.zero		1


	//   ....[48]....
        /*0948*/ 	.word	0x0000f770
        /*094c*/ 	.word	0x0000000d
        /*0950*/ 	.word	0x00016850
        /*0954*/ 	.short	0x010a
        /*0956*/ 	.byte	0x3f
	.zero		1


	//   ....[49]....
        /*0958*/ 	.word	0x0000fd40
        /*095c*/ 	.word	0x00000008
        /*0960*/ 	.word	0x00000000
        /*0964*/ 	.short	0x0101
        /*0966*/ 	.byte	0x3f
	.zero		1


	//   ....[50]....
        /*0968*/ 	.word	0x00010b20
        /*096c*/ 	.word	0x00000000
        /*0970*/ 	.word	0x00000000
        /*0974*/ 	.short	0x0101
        /*0976*/ 	.byte	0x3f
	.zero		1


	//   ....[51]....
        /*0978*/ 	.word	0x00012d20
        /*097c*/ 	.word	0x00000006
        /*0980*/ 	.word	0x00016820
        /*0984*/ 	.short	0x010a
        /*0986*/ 	.byte	0x3f
	.zero		1


	//   ....[52]....
        /*0988*/ 	.word	0x00012d90
        /*098c*/ 	.word	0x00000005
        /*0990*/ 	.word	0x000168a0
        /*0994*/ 	.short	0x010a
        /*0996*/ 	.byte	0x3f
	.zero		1


	//   ....[53]....
        /*0998*/ 	.word	0x00012f40
        /*099c*/ 	.word	0x00000005
        /*09a0*/ 	.word	0x000168c0
        /*09a4*/ 	.short	0x010a
        /*09a6*/ 	.byte	0x3f
	.zero		1


	//   ....[54]....
        /*09a8*/ 	.word	0x000131b0
        /*09ac*/ 	.word	0x0000000a
        /*09b0*/ 	.word	0x000168a0
        /*09b4*/ 	.short	0x010a
        /*09b6*/ 	.byte	0x3f
	.zero		1


	//   ....[55]....
        /*09b8*/ 	.word	0x00013350
        /*09bc*/ 	.word	0x0000000a
        /*09c0*/ 	.word	0x000168c0
        /*09c4*/ 	.short	0x010a
        /*09c6*/ 	.byte	0x3f
	.zero		1


	//   ....[56]....
        /*09c8*/ 	.word	0x00013ee0
        /*09cc*/ 	.word	0x00000005
        /*09d0*/ 	.word	0x00016840
        /*09d4*/ 	.short	0x010a
        /*09d6*/ 	.byte	0x3f
	.zero		1


	//   ....[57]....
        /*09d8*/ 	.word	0x00014230
        /*09dc*/ 	.word	0x0000001b
        /*09e0*/ 	.word	0x00016820
        /*09e4*/ 	.short	0x010a
        /*09e6*/ 	.byte	0x3f
	.zero		1


	//   ....[58]....
        /*09e8*/ 	.word	0x00014500
        /*09ec*/ 	.word	0x00000003
        /*09f0*/ 	.word	0x00016840
        /*09f4*/ 	.short	0x010a
        /*09f6*/ 	.byte	0x3f
	.zero		1


	//   ....[59]....
        /*09f8*/ 	.word	0x000146e0
        /*09fc*/ 	.word	0x00000002
        /*0a00*/ 	.word	0x00000060
        /*0a04*/ 	.short	0x010a
        /*0a06*/ 	.byte	0x3f
	.zero		1


	//   ....[60]....
        /*0a08*/ 	.word	0x00014b50
        /*0a0c*/ 	.word	0x00000003
        /*0a10*/ 	.word	0x00016840
        /*0a14*/ 	.short	0x010a
        /*0a16*/ 	.byte	0x3f
	.zero		1


	//   ....[61]....
        /*0a18*/ 	.word	0x00014d30
        /*0a1c*/ 	.word	0x00000003
        /*0a20*/ 	.word	0x00000060
        /*0a24*/ 	.short	0x010a
        /*0a26*/ 	.byte	0x3f
	.zero		1


	//   ....[62]....
        /*0a28*/ 	.word	0x000150f0
        /*0a2c*/ 	.word	0x00000002
        /*0a30*/ 	.word	0x00016840
        /*0a34*/ 	.short	0x010a
        /*0a36*/ 	.byte	0x3f
	.zero		1


	//   ....[63]....
        /*0a38*/ 	.word	0x000152e0
        /*0a3c*/ 	.word	0x00000002
        /*0a40*/ 	.word	0x00000060
        /*0a44*/ 	.short	0x010a
        /*0a46*/ 	.byte	0x3f
	.zero		1


	//   ....[64]....
        /*0a48*/ 	.word	0x00015630
        /*0a4c*/ 	.word	0x00000003
        /*0a50*/ 	.word	0x00016860
        /*0a54*/ 	.short	0x010a
        /*0a56*/ 	.byte	0x3f
	.zero		1


	//   ....[65]....
        /*0a58*/ 	.word	0x000164b0
        /*0a5c*/ 	.word	0x00000009
        /*0a60*/ 	.word	0x00016820
        /*0a64*/ 	.short	0x010a
        /*0a66*/ 	.byte	0x3f
	.zero		1


	//   ....[66]....
        /*0a68*/ 	.word	0x00016640
        /*0a6c*/ 	.word	0x00000007
        /*0a70*/ 	.word	0x00000000
        /*0a74*/ 	.short	0x010a
        /*0a76*/ 	.byte	0x3f
	.zero		1


	//   ....[67]....
        /*0a78*/ 	.word	0x000166b0
        /*0a7c*/ 	.word	0x00000003
        /*0a80*/ 	.word	0x00000000
        /*0a84*/ 	.short	0x010a
        /*0a86*/ 	.byte	0x3f
	.zero		1


	//   ....[68]....
        /*0a88*/ 	.word	0x00016710
        /*0a8c*/ 	.word	0x00000005
        /*0a90*/ 	.word	0x00000000
        /*0a94*/ 	.short	0x010a
        /*0a96*/ 	.byte	0x3f
	.zero		1


	//   ....[69]....
        /*0a98*/ 	.word	0x00016740
        /*0a9c*/ 	.word	0x00000003
        /*0aa0*/ 	.word	0x00000000
        /*0aa4*/ 	.short	0x010a
        /*0aa6*/ 	.byte	0x3f
	.zero		1


	//   ....[70]....
        /*0aa8*/ 	.word	0x000167a0
        /*0aac*/ 	.word	0x0000004f
        /*0ab0*/ 	.word	0x00016890
        /*0ab4*/ 	.short	0x010a
        /*0ab6*/ 	.byte	0x3f
	.zero		1


	//   ....[71]....
        /*0ab8*/ 	.word	0x000167f0
        /*0abc*/ 	.word	0x0000004f
        /*0ac0*/ 	.word	0x00016890
        /*0ac4*/ 	.short	0x010a
        /*0ac6*/ 	.byte	0x3f
	.zero		1


	//   ....[72]....
        /*0ac8*/ 	.word	0x00016840
        /*0acc*/ 	.word	0x0000004f
        /*0ad0*/ 	.word	0x00016890
        /*0ad4*/ 	.short	0x010a
        /*0ad6*/ 	.byte	0x3f
	.zero		1


	//   ....[73]....
        /*0ad8*/ 	.word	0x00016890
        /*0adc*/ 	.word	0x0000004f
        /*0ae0*/ 	.word	0x000168b0
        /*0ae4*/ 	.short	0x010a
        /*0ae6*/ 	.byte	0x3f
	.zero		1


	//   ....[74]....
        /*0ae8*/ 	.word	0x00016e80
        /*0aec*/ 	.word	0x00000002
        /*0af0*/ 	.word	0x00016800
        /*0af4*/ 	.short	0x010a
        /*0af6*/ 	.byte	0x3f
	.zero		1


	//   ....[75]....
        /*0af8*/ 	.word	0x000173d0
        /*0afc*/ 	.word	0x00000002
        /*0b00*/ 	.word	0x00016800
        /*0b04*/ 	.short	0x010a
        /*0b06*/ 	.byte	0x3f
	.zero		1


	//   ....[76]....
        /*0b08*/ 	.word	0x00017420
        /*0b0c*/ 	.word	0x00000004
        /*0b10*/ 	.word	0x00016830
        /*0b14*/ 	.short	0x010a
        /*0b16*/ 	.byte	0x3f
	.zero		1


	//   ....[77]....
        /*0b18*/ 	.word	0x00017470
        /*0b1c*/ 	.word	0x00000000
        /*0b20*/ 	.word	0x00016830
        /*0b24*/ 	.short	0x010a
        /*0b26*/ 	.byte	0x3f
	.zero		1


	//   ....[78]....
        /*0b28*/ 	.word	0x000174c0
        /*0b2c*/ 	.word	0x00000003
        /*0b30*/ 	.word	0x00016850
        /*0b34*/ 	.short	0x010a
        /*0b36*/ 	.byte	0x3f
	.zero		1


	//   ....[79]....
        /*0b38*/ 	.word	0x00017510
        /*0b3c*/ 	.word	0x00000000
        /*0b40*/ 	.word	0x00016830
        /*0b44*/ 	.short	0x010a
        /*0b46*/ 	.byte	0x3f
	.zero		1


	//   ....[80]....
        /*0b48*/ 	.word	0x00017560
        /*0b4c*/ 	.word	0x00000003
        /*0b50*/ 	.word	0x00016850
        /*0b54*/ 	.short	0x010a
        /*0b56*/ 	.byte	0x3f
	.zero		1


	//   ....[81]....
        /*0b58*/ 	.word	0x000175b0
        /*0b5c*/ 	.word	0x0000000d
        /*0b60*/ 	.word	0x00016850
        /*0b64*/ 	.short	0x010a
        /*0b66*/ 	.byte	0x3f
	.zero		1


	//   ....[82]....
        /*0b68*/ 	.word	0x00017750
        /*0b6c*/ 	.word	0x00000006
        /*0b70*/ 	.word	0x00016820
        /*0b74*/ 	.short	0x010a
        /*0b76*/ 	.byte	0x3f
	.zero		1


	//   ....[83]....
        /*0b78*/ 	.word	0x000177a0
        /*0b7c*/ 	.word	0x00000005
        /*0b80*/ 	.word	0x000168a0
        /*0b84*/ 	.short	0x010a
        /*0b86*/ 	.byte	0x3f
	.zero		1


	//   ....[84]....
        /*0b88*/ 	.word	0x000177f0
        /*0b8c*/ 	.word	0x00000005
        /*0b90*/ 	.word	0x000168c0
        /*0b94*/ 	.short	0x010a
        /*0b96*/ 	.byte	0x3f
	.zero		1


	//   ....[85]....
        /*0b98*/ 	.word	0x00017840
        /*0b9c*/ 	.word	0x0000000a
        /*0ba0*/ 	.word	0x000168a0
        /*0ba4*/ 	.short	0x010a
        /*0ba6*/ 	.byte	0x3f
	.zero		1


	//   ....[86]....
        /*0ba8*/ 	.word	0x00017890
        /*0bac*/ 	.word	0x0000000a
        /*0bb0*/ 	.word	0x000168c0
        /*0bb4*/ 	.short	0x010a
        /*0bb6*/ 	.byte	0x3f
	.zero		1


	//   ....[87]....
        /*0bb8*/ 	.word	0x00017a30
        /*0bbc*/ 	.word	0x00000005
        /*0bc0*/ 	.word	0x00016840
        /*0bc4*/ 	.short	0x010a
        /*0bc6*/ 	.byte	0x3f
	.zero		1


	//   ....[88]....
        /*0bc8*/ 	.word	0x00017a80
        /*0bcc*/ 	.word	0x0000001b
        /*0bd0*/ 	.word	0x00016820
        /*0bd4*/ 	.short	0x010a
        /*0bd6*/ 	.byte	0x3f
	.zero		1


	//   ....[89]....
        /*0bd8*/ 	.word	0x00017ad0
        /*0bdc*/ 	.word	0x00000003
        /*0be0*/ 	.word	0x00016840
        /*0be4*/ 	.short	0x010a
        /*0be6*/ 	.byte	0x3f
	.zero		1


	//   ....[90]....
        /*0be8*/ 	.word	0x00017b20
        /*0bec*/ 	.word	0x00000002
        /*0bf0*/ 	.word	0x00000060
        /*0bf4*/ 	.short	0x010a
        /*0bf6*/ 	.byte	0x3f
	.zero		1


	//   ....[91]....
        /*0bf8*/ 	.word	0x00017b70
        /*0bfc*/ 	.word	0x00000003
        /*0c00*/ 	.word	0x00016840
        /*0c04*/ 	.short	0x010a
        /*0c06*/ 	.byte	0x3f
	.zero		1


	//   ....[92]....
        /*0c08*/ 	.word	0x00017bc0
        /*0c0c*/ 	.word	0x00000003
        /*0c10*/ 	.word	0x00000060
        /*0c14*/ 	.short	0x010a
        /*0c16*/ 	.byte	0x3f
	.zero		1


	//   ....[93]....
        /*0c18*/ 	.word	0x00017c10
        /*0c1c*/ 	.word	0x00000002
        /*0c20*/ 	.word	0x00016840
        /*0c24*/ 	.short	0x010a
        /*0c26*/ 	.byte	0x3f
	.zero		1


	//   ....[94]....
        /*0c28*/ 	.word	0x00017c60
        /*0c2c*/ 	.word	0x00000002
        /*0c30*/ 	.word	0x00000060
        /*0c34*/ 	.short	0x010a
        /*0c36*/ 	.byte	0x3f
	.zero		1


	//   ....[95]....
        /*0c38*/ 	.word	0x00017cb0
        /*0c3c*/ 	.word	0x00000003
        /*0c40*/ 	.word	0x00016860
        /*0c44*/ 	.short	0x010a
        /*0c46*/ 	.byte	0x3f
	.zero		1


	//   ....[96]....
        /*0c48*/ 	.word	0x00018660
        /*0c4c*/ 	.word	0x00000009
        /*0c50*/ 	.word	0x00016820
        /*0c54*/ 	.short	0x010a
        /*0c56*/ 	.byte	0x3f
	.zero		1


	//   ....[97]....
        /*0c58*/ 	.word	0x00018800
        /*0c5c*/ 	.word	0x00000007
        /*0c60*/ 	.word	0x00000000
        /*0c64*/ 	.short	0x010a
        /*0c66*/ 	.byte	0x3f
	.zero		1


	//   ....[98]....
        /*0c68*/ 	.word	0x00018850
        /*0c6c*/ 	.word	0x00000003
        /*0c70*/ 	.word	0x00000000
        /*0c74*/ 	.short	0x010a
        /*0c76*/ 	.byte	0x3f
	.zero		1


	//   ....[99]....
        /*0c78*/ 	.word	0x000188a0
        /*0c7c*/ 	.word	0x00000005
        /*0c80*/ 	.word	0x00000000
        /*0c84*/ 	.short	0x010a
        /*0c86*/ 	.byte	0x3f
	.zero		1


	//----- nvinfo : EIATTR_NUM_MBARRIERS
	.align		4
.L_1725:
        /*0c88*/ 	.byte	0x03, 0x38
        /*0c8a*/ 	.short	0x0016


	//----- nvinfo : EIATTR_EXIT_INSTR_OFFSETS
	.align		4
        /*0c8c*/ 	.byte	0x04, 0x1c
        /*0c8e*/ 	.short	(.L_1727 - .L_1726)


	//   ....[0]....
.L_1726:
        /*0c90*/ 	.word	0x00016790


	//----- nvinfo : EIATTR_MAX_THREADS
	.align		4
.L_1727:
        /*0c94*/ 	.byte	0x04, 0x05
        /*0c96*/ 	.short	(.L_1729 - .L_1728)
.L_1728:
        /*0c98*/ 	.word	0x00000200
        /*0c9c*/ 	.word	0x00000001
        /*0ca0*/ 	.word	0x00000001


	//----- nvinfo : EIATTR_CRS_STACK_SIZE
	.align		4
.L_1729:
        /*0ca4*/ 	.byte	0x04, 0x1e
        /*0ca6*/ 	.short	(.L_1731 - .L_1730)
.L_1730:
        /*0ca8*/ 	.word	0x00000000


	//----- nvinfo : EIATTR_CBANK_PARAM_SIZE
	.align		4
.L_1731:
        /*0cac*/ 	.byte	0x03, 0x19
        /*0cae*/ 	.short	0x0a70


	//----- nvinfo : EIATTR_PARAM_CBANK
	.align		4
        /*0cb0*/ 	.byte	0x04, 0x0a
        /*0cb2*/ 	.short	(.L_1733 - .L_1732)
	.align		4
.L_1732:
        /*0cb4*/ 	.word	index@(.nv.constant0._ZN7cutlass13device_kernelIN5flash11enable_sm90INS1_16FlashAttnFwdSm90INS1_25CollectiveMainloopFwdSm90ILi2EN4cute5tupleIJNS5_1CILi1EEES8_S8_EEENS6_IJNS7_ILi192EEENS7_ILi128EEENS7_ILi64EEEEEELi64ENS_6half_tEfNS_4arch4Sm90ELb1ELb0ELb0ELb1ELb0ELb1ELb0ELb1ELb1ELb0ELb0ELb0EEENS1_21CollectiveEpilogueFwdINS6_IJSA_SC_SB_EEES9_SE_SG_Li384ELb1ELb0ELb0ELb0EEENS1_36VarlenDynamicPersistentTileSchedulerILi192ELi128ELi384ELi32ELb0ELb0ELb1ELb1ELb1ELb1EEEEEEEEEvNT_6ParamsE)
        /*0cb8*/ 	.short	0x0210
        /*0cba*/ 	.short	0x0a70


	//----- nvinfo : EIATTR_SW_WAR
	.align		4
.L_1733:
        /*0cbc*/ 	.byte	0x04, 0x36
        /*0cbe*/ 	.short	(.L_1735 - .L_1734)
.L_1734:
        /*0cc0*/ 	.word	0x00000008
.L_1735:


//--------------------- .nv.callgraph             --------------------------
	.section	.nv.callgraph,"",@"SHT_CUDA_CALLGRAPH"
	.align	4
	.sectionentsize	8
	.align		4
        /*0000*/ 	.word	0x00000000
	.align		4
        /*0004*/ 	.word	0xffffffff
	.align		4
        /*0008*/ 	.word	index@(_ZN7cutlass13device_kernelIN5flash11enable_sm90INS1_16FlashAttnFwdSm90INS1_25CollectiveMainloopFwdSm90ILi2EN4cute5tupleIJNS5_1CILi1EEES8_S8_EEENS6_IJNS7_ILi128EEENS7_ILi80EEENS7_ILi256EEEEEELi256ENS_6half_tEfNS_4arch4Sm90ELb0ELb0ELb0ELb0ELb0ELb0ELb0ELb1ELb1ELb0ELb0ELb0EEENS1_21CollectiveEpilogueFwdINS6_IJSA_SC_SB_EEES9_SE_SG_Li256ELb0ELb0ELb0ELb0EEENS1_29StaticPersistentTileSchedulerILb0EEEEEEEEEvNT_6ParamsE)
	.align		4
        /*000c*/ 	.word	index@(__assertfail)
	.align		4
        /*0010*/ 	.word	index@(_ZN7cutlass13device_kernelIN5flash11enable_sm90INS1_16FlashAttnFwdSm90INS1_25CollectiveMainloopFwdSm90ILi2EN4cute5tupleIJNS5_1CILi2EEENS7_ILi1EEES9_EEENS6_IJNS7_ILi128EEENS7_ILi80EEENS7_ILi256EEEEEELi256ENS_6half_tEfNS_4arch4Sm90ELb0ELb0ELb0ELb0ELb0ELb0ELb0ELb1ELb1ELb0ELb0ELb0EEENS1_21CollectiveEpilogueFwdINS6_IJSB_SD_SC_EEESA_SF_SH_Li256ELb0ELb0ELb0ELb0EEENS1_29StaticPersistentTileSchedulerILb0EEEEEEEEEvNT_6ParamsE)
	.align		4
        /*0014*/ 	.word	index@(__assertfail)
	.align		4
        /*0018*/ 	.word	index@(_ZN7cutlass13device_kernelIN5flash11enable_sm90INS1_16FlashAttnFwdSm90INS1_25CollectiveMainloopFwdSm90ILi2EN4cute5tupleIJNS5_1CILi1EEES8_S8_EEENS6_IJNS7_ILi128EEENS7_ILi80EEENS7_ILi256EEEEEELi256ENS_6half_tEfNS_4arch4Sm90ELb0ELb0ELb0ELb1ELb0ELb0ELb0ELb1ELb1ELb0ELb0ELb0EEENS1_21CollectiveEpilogueFwdINS6_IJSA_SC_SB_EEES9_SE_SG_Li256ELb1ELb0ELb0ELb0EEENS1_36VarlenDynamicPersistentTileSchedulerILi128ELi80ELi256ELi32ELb0ELb0ELb1ELb0ELb1ELb1EEEEEEEEEvNT_6ParamsE)
	.align		4
        /*001c*/ 	.word	index@(__assertfail)
	.align		4
        /*0020*/ 	.word	index@(_ZN7cutlass13device_kernelIN5flash11enable_sm90INS1_16FlashAttnFwdSm90INS1_25CollectiveMainloopFwdSm90ILi2EN4cute5tupleIJNS5_1CILi1EEES8_S8_EEENS6_IJNS7_ILi128EEENS7_ILi80EEENS7_ILi256EEEEEELi256ENS_6half_tEfNS_4arch4Sm90ELb0ELb0ELb0ELb1ELb0ELb1ELb0ELb1ELb1ELb0ELb0ELb0EEENS1_21CollectiveEpilogueFwdINS6_IJSA_SC_SB_EEES9_SE_SG_Li256ELb1ELb0ELb0ELb0EEENS1_36VarlenDynamicPersistentTileSchedulerILi128ELi80ELi256ELi32ELb0ELb0ELb1ELb0ELb1ELb1EEEEEEEEEvNT_6ParamsE)
	.align		4
        /*0024*/ 	.word	index@(__assertfail)
	.align		4
        /*0028*/ 	.word	index@(_ZN7cutlass13device_kernelIN5flash11enable_sm90INS1_16FlashAttnFwdSm90INS1_25CollectiveMainloopFwdSm90ILi2EN4cute5tupleIJNS5_1CILi1EEES8_S8_EEENS6_IJNS7_ILi128EEENS7_ILi64EEENS7_ILi256EEEEEELi256ENS_6half_tEfNS_4arch4Sm90ELb0ELb1ELb0ELb0ELb0ELb0ELb0ELb1ELb1ELb0ELb0ELb0EEENS1_21CollectiveEpilogueFwdINS6_IJSA_SC_SB_EEES9_SE_SG_Li256ELb0ELb0ELb0ELb0EEENS1_30DynamicPersistentTileSchedulerILi256ELi32ELb0ELb0ELb1EEEEEEEEEvNT_6ParamsE)
	.align		4
        /*002c*/ 	.word	index@(__assertfail)
	.align		4
        /*0030*/ 	.word	index@(_ZN7cutlass13device_kernelIN5flash11enable_sm90INS1_16FlashAttnFwdSm90INS1_25CollectiveMainloopFwdSm90ILi2EN4cute5tupleIJNS5_1CILi1EEES8_S8_EEENS6_IJNS7_ILi128EEENS7_ILi64EEENS7_ILi256EEEEEELi256ENS_6half_tEfNS_4arch4Sm90ELb0ELb1ELb0ELb1ELb0ELb0ELb0ELb1ELb1ELb0ELb0ELb0EEENS1_21CollectiveEpilogueFwdINS6_IJSA_SC_SB_EEES9_SE_SG_Li256ELb1ELb0ELb0ELb0EEENS1_36VarlenDynamicPersistentTileSchedulerILi128ELi64ELi256ELi32ELb0ELb0ELb1ELb1ELb0ELb1EEEEEEEEEvNT_6ParamsE)
	.align		4
        /*0034*/ 	.word	index@(__assertfail)
	.align		4
        /*0038*/ 	.word	index@(_ZN7cutlass13device_kernelIN5flash11enable_sm90INS1_16FlashAttnFwdSm90INS1_25CollectiveMainloopFwdSm90ILi2EN4cute5tupleIJNS5_1CILi1EEES8_S8_EEENS6_IJNS7_ILi128EEENS7_ILi64EEENS7_ILi256EEEEEELi256ENS_6half_tEfNS_4arch4Sm90ELb0ELb1ELb0ELb1ELb0ELb1ELb0ELb1ELb1ELb0ELb0ELb0EEENS1_21CollectiveEpilogueFwdINS6_IJSA_SC_SB_EEES9_SE_SG_Li256ELb1ELb0ELb0ELb0EEENS1_36VarlenDynamicPersistentTileSchedulerILi128ELi64ELi256ELi32ELb0ELb0ELb1ELb1ELb0ELb1EEEEEEEEEvNT_6ParamsE)
	.align		4
        /*003c*/ 	.word	index@(__assertfail)
	.align		4
        /*0040*/ 	.word	index@(_ZN7cutlass13device_kernelIN5flash11enable_sm90INS1_16FlashAttnFwdSm90INS1_25CollectiveMainloopFwdSm90ILi2EN4cute5tupleIJNS5_1CILi1EEES8_S8_EEENS6_IJNS7_ILi128EEENS7_ILi80EEENS7_ILi256EEEEEELi256ENS_6half_tEfNS_4arch4Sm90ELb1ELb0ELb0ELb0ELb0ELb0ELb0ELb1ELb1ELb0ELb0ELb0EEENS1_21CollectiveEpilogueFwdINS6_IJSA_SC_SB_EEES9_SE_SG_Li256ELb0ELb0ELb0ELb0EEENS1_30DynamicPersistentTileSchedulerILi256ELi32ELb0ELb0ELb1EEEEEEEEEvNT_6ParamsE)
	.align		4
        /*0044*/ 	.word	index@(__assertfail)
	.align		4
        /*0048*/ 	.word	index@(_ZN7cutlass13device_kernelIN5flash11enable_sm90INS1_16FlashAttnFwdSm90INS1_25CollectiveMainloopFwdSm90ILi2EN4cute5tupleIJNS5_1CILi1EEES8_S8_EEENS6_IJNS7_ILi128EEENS7_ILi80EEENS7_ILi256EEEEEELi256ENS_6half_tEfNS_4arch4Sm90ELb1ELb0ELb0ELb1ELb0ELb0ELb0ELb1ELb1ELb0ELb0ELb0EEENS1_21CollectiveEpilogueFwdINS6_IJSA_SC_SB_EEES9_SE_SG_Li256ELb1ELb0ELb0ELb0EEENS1_36VarlenDynamicPersistentTileSchedulerILi128ELi80ELi256ELi32ELb0ELb0ELb1ELb1ELb1ELb1EEEEEEEEEvNT_6ParamsE)
	.align		4
        /*004c*/ 	.word	index@(__assertfail)
	.align		4
        /*0050*/ 	.word	index@(_ZN7cutlass13device_kernelIN5flash11enable_sm90INS1_16FlashAttnFwdSm90INS1_25CollectiveMainloopFwdSm90ILi2EN4cute5tupleIJNS5_1CILi1EEES8_S8_EEENS6_IJNS7_ILi128EEENS7_ILi80EEENS7_ILi256EEEEEELi256ENS_6half_tEfNS_4arch4Sm90ELb1ELb0ELb0ELb1ELb0ELb1ELb0ELb1ELb1ELb0ELb0ELb0EEENS1_21CollectiveEpilogueFwdINS6_IJSA_SC_SB_EEES9_SE_SG_Li256ELb1ELb0ELb0ELb0EEENS1_36VarlenDynamicPersistentTileSchedulerILi128ELi80ELi256ELi32ELb0ELb0ELb1ELb1ELb1ELb1EEEEEEEEEvNT_6ParamsE)
	.align		4
        /*0054*/ 	.word	index@(__assertfail)
	.align		4
        /*0058*/ 	.word	index@(_ZN7cutlass13device_kernelIN5flash11enable_sm90INS1_16FlashAttnFwdSm90INS1_25CollectiveMainloopFwdSm90ILi2EN4cute5tupleIJNS5_1CILi1EEES8_S8_EEENS6_IJNS7_ILi128EEENS7_ILi112EEENS7_ILi192EEEEEELi192ENS_6half_tEfNS_4arch4Sm90ELb0ELb0ELb0ELb0ELb0ELb0ELb0ELb1ELb1ELb0ELb0ELb0EEENS1_21CollectiveEpilogueFwdINS6_IJSA_SC_SB_EEES9_SE_SG_Li256ELb0ELb0ELb0ELb0EEENS1_29StaticPersistentTileSchedulerILb0EEEEEEEEEvNT_6ParamsE)
	.align		4
        /*005c*/ 	.word	index@(__assertfail)
	.align		4
        /*0060*/ 	.word	index@(_ZN7cutlass13device_kernelIN5flash11enable_sm90INS1_16FlashAttnFwdSm90INS1_25CollectiveMainloopFwdSm90ILi2EN4cute5tupleIJNS5_1CILi2EEENS7_ILi1EEES9_EEENS6_IJNS7_ILi128EEENS7_ILi112EEENS7_ILi192EEEEEELi192ENS_6half_tEfNS_4arch4Sm90ELb0ELb0ELb0ELb0ELb0ELb0ELb0ELb1ELb1ELb0ELb0ELb0EEENS1_21CollectiveEpilogueFwdINS6_IJSB_SD_SC_EEESA_SF_SH_Li256ELb0ELb0ELb0ELb0EEENS1_29StaticPersistentTileSchedulerILb0EEEEEEEEEvNT_6ParamsE)
	.align		4
        /*0064*/ 	.word	index@(__assertfail)
	.align		4
        /*0068*/ 	.word	index@(_ZN7cutlass13device_kernelIN5flash11enable_sm90INS1_16FlashAttnFwdSm90INS1_25CollectiveMainloopFwdSm90ILi2EN4cute5tupleIJNS5_1CILi1EEES8_S8_EEENS6_IJNS7_ILi128EEENS7_ILi112EEENS7_ILi192EEEEEELi192ENS_6half_tEfNS_4arch4Sm90ELb0ELb0ELb0ELb1ELb0ELb0ELb0ELb1ELb1ELb0ELb0ELb0EEENS1_21CollectiveEpilogueFwdINS6_IJSA_SC_SB_EEES9_SE_SG_Li256ELb1ELb0ELb0ELb0EEENS1_36VarlenDynamicPersistentTileSchedulerILi128ELi112ELi256ELi32ELb0ELb0ELb1ELb0ELb1ELb1EEEEEEEEEvNT_6ParamsE)
	.align		4
        /*006c*/ 	.word	index@(__assertfail)
	.align		4
        /*0070*/ 	.word	index@(_ZN7cutlass13device_kernelIN5flash11enable_sm90INS1_16FlashAttnFwdSm90INS1_25CollectiveMainloopFwdSm90ILi2EN4cute5tupleIJNS5_1CILi1EEES8_S8_EEENS6_IJNS7_ILi128EEENS7_ILi112EEENS7_ILi192EEEEEELi192ENS_6half_tEfNS_4arch4Sm90ELb0ELb0ELb0ELb1ELb0ELb1ELb0ELb1ELb1ELb0ELb0ELb0EEENS1_21CollectiveEpilogueFwdINS6_IJSA_SC_SB_EEES9_SE_SG_Li256ELb1ELb0ELb0ELb0EEENS1_36VarlenDynamicPersistentTileSchedulerILi128ELi112ELi256ELi32ELb0ELb0ELb1ELb0ELb1ELb1EEEEEEEEEvNT_6ParamsE)
	.align		4
        /*0074*/ 	.word	index@(__assertfail)
	.align		4
        /*0078*/ 	.word	index@(_ZN7cutlass13device_kernelIN5flash11enable_sm90INS1_16FlashAttnFwdSm90INS1_25CollectiveMainloopFwdSm90ILi2EN4cute5tupleIJNS5_1CILi1EEES8_S8_EEENS6_IJNS7_ILi128EEENS7_ILi96EEENS7_ILi192EEEEEELi192ENS_6half_tEfNS_4arch4Sm90ELb0ELb1ELb0ELb0ELb0ELb0ELb0ELb1ELb1ELb0ELb0ELb0EEENS1_21CollectiveEpilogueFwdINS6_IJSA_SC_SB_EEES9_SE_SG_Li256ELb0ELb0ELb0ELb0EEENS1_30DynamicPersistentTileSchedulerILi256ELi32ELb0ELb0ELb1EEEEEEEEEvNT_6ParamsE)
	.align		4
        /*007c*/ 	.word	index@(__assertfail)
	.align		4
        /*0080*/ 	.word	index@(_ZN7cutlass13device_kernelIN5flash11enable_sm90INS1_16FlashAttnFwdSm90INS1_25CollectiveMainloopFwdSm90ILi2EN4cute5tupleIJNS5_1CILi1EEES8_S8_EEENS6_IJNS7_ILi128EEENS7_ILi96EEENS7_ILi192EEEEEELi192ENS_6half_tEfNS_4arch4Sm90ELb0ELb1ELb0ELb1ELb0ELb0ELb0ELb1ELb1ELb0ELb0ELb0EEENS1_21CollectiveEpilogueFwdINS6_IJSA_SC_SB_EEES9_SE_SG_Li256ELb1ELb0ELb0ELb0EEENS1_36VarlenDynamicPersistentTileSchedulerILi128ELi96ELi256ELi32ELb0ELb0ELb1ELb1ELb0ELb1EEEEEEEEEvNT_6ParamsE)
	.align		4
        /*0084*/ 	.word	index@(__assertfail)
	.align		4
        /*0088*/ 	.word	index@(_ZN7cutlass13device_kernelIN5flash11enable_sm90INS1_16FlashAttnFwdSm90INS1_25CollectiveMainloopFwdSm90ILi2EN4cute5tupleIJNS5_1CILi1EEES8_S8_EEENS6_IJNS7_ILi128EEENS7_ILi96EEENS7_ILi192EEEEEELi192ENS_6half_tEfNS_4arch4Sm90ELb0ELb1ELb0ELb1ELb0ELb1ELb0ELb1ELb1ELb0ELb0ELb0EEENS1_21CollectiveEpilogueFwdINS6_IJSA_SC_SB_EEES9_SE_SG_Li256ELb1ELb0ELb0ELb0EEENS1_36VarlenDynamicPersistentTileSchedulerILi128ELi96ELi256ELi32ELb0ELb0ELb1ELb1ELb0ELb1EEEEEEEEEvNT_6ParamsE)
	.align		4
        /*008c*/ 	.word	index@(__assertfail)
	.align		4
        /*0090*/ 	.word	index@(_ZN7cutlass13device_kernelIN5flash11enable_sm90INS1_16FlashAttnFwdSm90INS1_25CollectiveMainloopFwdSm90ILi2EN4cute5tupleIJNS5_1CILi1EEES8_S8_EEENS6_IJNS7_ILi128EEENS7_ILi112EEENS7_ILi192EEEEEELi192ENS_6half_tEfNS_4arch4Sm90ELb1ELb0ELb0ELb0ELb0ELb0ELb0ELb1ELb1ELb0ELb0ELb0EEENS1_21CollectiveEpilogueFwdINS6_IJSA_SC_SB_EEES9_SE_SG_Li256ELb0ELb0ELb0ELb0EEENS1_30DynamicPersistentTileSchedulerILi256ELi32ELb0ELb0ELb1EEEEEEEEEvNT_6ParamsE)
	.align		4
        /*0094*/ 	.word	index@(__assertfail)
	.align		4
        /*0098*/ 	.word	index@(_ZN7cutlass13device_kernelIN5flash11enable_sm90INS1_16FlashAttnFwdSm90INS1_25CollectiveMainloopFwdSm90ILi2EN4cute5tupleIJNS5_1CILi1EEES8_S8_EEENS6_IJNS7_ILi128EEENS7_ILi112EEENS7_ILi192EEEEEELi192ENS_6half_tEfNS_4arch4Sm90ELb1ELb0ELb0ELb1ELb0ELb0ELb0ELb1ELb1ELb0ELb0ELb0EEENS1_21CollectiveEpilogueFwdINS6_IJSA_SC_SB_EEES9_SE_SG_Li256ELb1ELb0ELb0ELb0EEENS1_36VarlenDynamicPersistentTileSchedulerILi128ELi112ELi256ELi32ELb0ELb0ELb1ELb1ELb1ELb1EEEEEEEEEvNT_6ParamsE)
	.align		4
        /*009c*/ 	.word	index@(__assertfail)
	.align		4
        /*00a0*/ 	.word	index@(_ZN7cutlass13device_kernelIN5flash11enable_sm90INS1_16FlashAttnFwdSm90INS1_25CollectiveMainloopFwdSm90ILi2EN4cute5tupleIJNS5_1CILi1EEES8_S8_EEENS6_IJNS7_ILi128EEENS7_ILi112EEENS7_ILi192EEEEEELi192ENS_6half_tEfNS_4arch4Sm90ELb1ELb0ELb0ELb1ELb0ELb1ELb0ELb1ELb1ELb0ELb0ELb0EEENS1_21CollectiveEpilogueFwdINS6_IJSA_SC_SB_EEES9_SE_SG_Li256ELb1ELb0ELb0ELb0EEENS1_36VarlenDynamicPersistentTileSchedulerILi128ELi112ELi256ELi32ELb0ELb0ELb1ELb1ELb1ELb1EEEEEEEEEvNT_6ParamsE)
	.align		4
        /*00a4*/ 	.word	index@(__assertfail)
	.align		4
        /*00a8*/ 	.word	index@(_ZN7cutlass13device_kernelIN5flash11enable_sm90INS1_16FlashAttnFwdSm90INS1_25CollectiveMainloopFwdSm90ILi2EN4cute5tupleIJNS5_1CILi1EEES8_S8_EEENS6_IJNS7_ILi128EEENS7_ILi176EEESA_EEELi128ENS_6half_tEfNS_4arch4Sm90ELb0ELb0ELb0ELb0ELb0ELb0ELb0ELb1ELb1ELb0ELb0ELb0EEENS1_21CollectiveEpilogueFwdINS6_IJSA_SA_SB_EEES9_SD_SF_Li256ELb0ELb0ELb0ELb0EEENS1_29StaticPersistentTileSchedulerILb0EEEEEEEEEvNT_6ParamsE)
	.align		4
        /*00ac*/ 	.word	index@(__assertfail)
	.align		4
        /*00b0*/ 	.word	index@(_ZN7cutlass13device_kernelIN5flash11enable_sm90INS1_16FlashAttnFwdSm90INS1_25CollectiveMainloopFwdSm90ILi2EN4cute5tupleIJNS5_1CILi2EEENS7_ILi1EEES9_EEENS6_IJNS7_ILi128EEENS7_ILi176EEESB_EEELi128ENS_6half_tEfNS_4arch4Sm90ELb0ELb0ELb0ELb0ELb0ELb0ELb0ELb1ELb1ELb0ELb0ELb0EEENS1_21CollectiveEpilogueFwdINS6_IJSB_SB_SC_EEESA_SE_SG_Li256ELb0ELb0ELb0ELb0EEENS1_29StaticPersistentTileSchedulerILb0EEEEEEEEEvNT_6ParamsE)
	.align		4
        /*00b4*/ 	.word	index@(__assertfail)
	.align		4
        /*00b8*/ 	.word	index@(_ZN7cutlass13device_kernelIN5flash11enable_sm90INS1_16FlashAttnFwdSm90INS1_25CollectiveMainloopFwdSm90ILi2EN4cute5tupleIJNS5_1CILi1EEES8_S8_EEENS6_IJNS7_ILi128EEENS7_ILi176EEESA_EEELi128ENS_6half_tEfNS_4arch4Sm90ELb0ELb0ELb0ELb1ELb0ELb0ELb0ELb1ELb1ELb0ELb0ELb0EEENS1_21CollectiveEpilogueFwdINS6_IJSA_SA_SB_EEES9_SD_SF_Li256ELb1ELb0ELb0ELb0EEENS1_36VarlenDynamicPersistentTileSchedulerILi128ELi176ELi256ELi32ELb0ELb0ELb1ELb0ELb1ELb1EEEEEEEEEvNT_6ParamsE)
	.align		4
        /*00bc*/ 	.word	index@(__assertfail)
	.align		4
        /*00c0*/ 	.word	index@(_ZN7cutlass13device_kernelIN5flash11enable_sm90INS1_16FlashAttnFwdSm90INS1_25CollectiveMainloopFwdSm90ILi2EN4cute5tupleIJNS5_1CILi1EEES8_S8_EEENS6_IJNS7_ILi128EEENS7_ILi176EEESA_EEELi128ENS_6half_tEfNS_4arch4Sm90ELb0ELb0ELb0ELb1ELb0ELb1ELb0ELb1ELb1ELb0ELb0ELb0EEENS1_21CollectiveEpilogueFwdINS6_IJSA_SA_SB_EEES9_SD_SF_Li256ELb1ELb0ELb0ELb0EEENS1_36VarlenDynamicPersistentTileSchedulerILi128ELi176ELi256ELi32ELb0ELb0ELb1ELb0ELb1ELb1EEEEEEEEEvNT_6ParamsE)
	.align		4
        /*00c4*/ 	.word	index@(__assertfail)
	.align		4
        /*00c8*/ 	.word	index@(_ZN7cutlass13device_kernelIN5flash11enable_sm90INS1_16FlashAttnFwdSm90INS1_25CollectiveMainloopFwdSm90ILi2EN4cute5tupleIJNS5_1CILi1EEES8_S8_EEENS6_IJNS7_ILi128EEESA_SA_EEELi128ENS_6half_tEfNS_4arch4Sm90ELb0ELb1ELb0ELb0ELb0ELb0ELb0ELb1ELb1ELb0ELb0ELb0EEENS1_21CollectiveEpilogueFwdISB_S9_SC_SE_Li256ELb0ELb0ELb0ELb0EEENS1_30DynamicPersistentTileSchedulerILi256ELi32ELb0ELb0ELb1EEEEEEEEEvNT_6ParamsE)
	.align		4
        /*00cc*/ 	.word	index@(__assertfail)
	.align		4
        /*00d0*/ 	.word	index@(_ZN7cutlass13device_kernelIN5flash11enable_sm90INS1_16FlashAttnFwdSm90INS1_25CollectiveMainloopFwdSm90ILi2EN4cute5tupleIJNS5_1CILi1EEES8_S8_EEENS6_IJNS7_ILi128EEESA_SA_EEELi128ENS_6half_tEfNS_4arch4Sm90ELb0ELb1ELb0ELb1ELb0ELb0ELb0ELb1ELb1ELb0ELb0ELb0EEENS1_21CollectiveEpilogueFwdISB_S9_SC_SE_Li256ELb1ELb0ELb0ELb0EEENS1_36VarlenDynamicPersistentTileSchedulerILi128ELi128ELi256ELi32ELb0ELb0ELb1ELb1ELb0ELb1EEEEEEEEEvNT_6ParamsE)
	.align		4
        /*00d4*/ 	.word	index@(__assertfail)
	.align		4
        /*00d8*/ 	.word	index@(_ZN7cutlass13device_kernelIN5flash11enable_sm90INS1_16FlashAttnFwdSm90INS1_25CollectiveMainloopFwdSm90ILi2EN4cute5tupleIJNS5_1CILi1EEES8_S8_EEENS6_IJNS7_ILi128EEESA_SA_EEELi128ENS_6half_tEfNS_4arch4Sm90ELb0ELb1ELb0ELb1ELb0ELb1ELb0ELb1ELb1ELb0ELb0ELb0EEENS1_21CollectiveEpilogueFwdISB_S9_SC_SE_Li256ELb1ELb0ELb0ELb0EEENS1_36VarlenDynamicPersistentTileSchedulerILi128ELi128ELi256ELi32ELb0ELb0ELb1ELb1ELb0ELb1EEEEEEEEEvNT_6ParamsE)
	.align		4
        /*00dc*/ 	.word	index@(__assertfail)
	.align		4
        /*00e0*/ 	.word	index@(_ZN7cutlass13device_kernelIN5flash11enable_sm90INS1_16FlashAttnFwdSm90INS1_25CollectiveMainloopFwdSm90ILi2EN4cute5tupleIJNS5_1CILi1EEES8_S8_EEENS6_IJNS7_ILi128EEESA_SA_EEELi128ENS_6half_tEfNS_4arch4Sm90ELb1ELb0ELb0ELb0ELb0ELb0ELb0ELb1ELb1ELb0ELb0ELb0EEENS1_21CollectiveEpilogueFwdISB_S9_SC_SE_Li256ELb0ELb0ELb0ELb0EEENS1_30DynamicPersistentTileSchedulerILi256ELi32ELb0ELb0ELb1EEEEEEEEEvNT_6ParamsE)
	.align		4
        /*00e4*/ 	.word	index@(__assertfail)
	.align		4
        /*00e8*/ 	.word	index@(_ZN7cutlass13device_kernelIN5flash11enable_sm90INS1_16FlashAttnFwdSm90INS1_25CollectiveMainloopFwdSm90ILi2EN4cute5tupleIJNS5_1CILi1EEES8_S8_EEENS6_IJNS7_ILi128EEESA_SA_EEELi128ENS_6half_tEfNS_4arch4Sm90ELb1ELb0ELb0ELb1ELb0ELb0ELb0ELb1ELb1ELb0ELb0ELb0EEENS1_21CollectiveEpilogueFwdISB_S9_SC_SE_Li256ELb1ELb0ELb0ELb0EEENS1_36VarlenDynamicPersistentTileSchedulerILi128ELi128ELi256ELi32ELb0ELb0ELb1ELb1ELb1ELb1EEEEEEEEEvNT_6ParamsE)
	.align		4
        /*00ec*/ 	.word	index@(__assertfail)
	.align		4
        /*00f0*/ 	.word	index@(_ZN7cutlass13device_kernelIN5flash11enable_sm90INS1_16FlashAttnFwdSm90INS1_25CollectiveMainloopFwdSm90ILi2EN4cute5tupleIJNS5_1CILi1EEES8_S8_EEENS6_IJNS7_ILi128EEESA_SA_EEELi128ENS_6half_tEfNS_4arch4Sm90ELb1ELb0ELb0ELb1ELb0ELb1ELb0ELb1ELb1ELb0ELb0ELb0EEENS1_21CollectiveEpilogueFwdISB_S9_SC_SE_Li256ELb1ELb0ELb0ELb0EEENS1_36VarlenDynamicPersistentTileSchedulerILi128ELi128ELi256ELi32ELb0ELb0ELb1ELb1ELb1ELb1EEEEEEEEEvNT_6ParamsE)
	.align		4
        /*00f4*/ 	.word	index@(__assertfail)
	.align		4
        /*00f8*/ 	.word	index@(_ZN7cutlass13device_kernelIN5flash11enable_sm90INS1_16FlashAttnFwdSm90INS1_25CollectiveMainloopFwdSm90ILi2EN4cute5tupleIJNS5_1CILi1EEES8_S8_EEENS6_IJNS7_ILi192EEENS7_ILi144EEENS7_ILi96EEEEEELi96ENS_6half_tEfNS_4arch4Sm90ELb0ELb0ELb0ELb0ELb0ELb0ELb0ELb0ELb1ELb0ELb0ELb0EEENS1_21CollectiveEpilogueFwdINS6_IJSA_SC_SB_EEES9_SE_SG_Li384ELb0ELb0ELb0ELb0EEENS1_29StaticPersistentTileSchedulerILb0EEEEEEEEEvNT_6ParamsE)
	.align		4
        /*00fc*/ 	.word	index@(__assertfail)
	.align		4
        /*0100*/ 	.word	index@(_ZN7cutlass13device_kernelIN5flash11enable_sm90INS1_16FlashAttnFwdSm90INS1_25CollectiveMainloopFwdSm90ILi2EN4cute5tupleIJNS5_1CILi1EEES8_S8_EEENS6_IJNS7_ILi192EEENS7_ILi144EEENS7_ILi96EEEEEELi96ENS_6half_tEfNS_4arch4Sm90ELb0ELb0ELb0ELb1ELb0ELb0ELb0ELb0ELb1ELb0ELb0ELb0EEENS1_21CollectiveEpilogueFwdINS6_IJSA_SC_SB_EEES9_SE_SG_Li384ELb1ELb0ELb0ELb0EEENS1_36VarlenDynamicPersistentTileSchedulerILi192ELi144ELi384ELi32ELb0ELb0ELb1ELb0ELb1ELb1EEEEEEEEEvNT_6ParamsE)
	.align		4
        /*0104*/ 	.word	index@(__assertfail)
	.align		4
        /*0108*/ 	.word	index@(_ZN7cutlass13device_kernelIN5flash11enable_sm90INS1_16FlashAttnFwdSm90INS1_25CollectiveMainloopFwdSm90ILi2EN4cute5tupleIJNS5_1CILi1EEES8_S8_EEENS6_IJNS7_ILi192EEENS7_ILi144EEENS7_ILi96EEEEEELi96ENS_6half_tEfNS_4arch4Sm90ELb0ELb0ELb0ELb1ELb0ELb1ELb0ELb0ELb1ELb0ELb0ELb0EEENS1_21CollectiveEpilogueFwdINS6_IJSA_SC_SB_EEES9_SE_SG_Li384ELb1ELb0ELb0ELb0EEENS1_36VarlenDynamicPersistentTileSchedulerILi192ELi144ELi384ELi32ELb0ELb0ELb1ELb0ELb1ELb1EEEEEEEEEvNT_6ParamsE)
	.align		4
        /*010c*/ 	.word	index@(__assertfail)
	.align		4
        /*0110*/ 	.word	index@(_ZN7cutlass13device_kernelIN5flash11enable_sm90INS1_16FlashAttnFwdSm90INS1_25CollectiveMainloopFwdSm90ILi2EN4cute5tupleIJNS5_1CILi1EEES8_S8_EEENS6_IJNS7_ILi192EEENS7_ILi128EEENS7_ILi96EEEEEELi96ENS_6half_tEfNS_4arch4Sm90ELb0ELb1ELb0ELb0ELb0ELb0ELb0ELb0ELb1ELb0ELb0ELb0EEENS1_21CollectiveEpilogueFwdINS6_IJSA_SC_SB_EEES9_SE_SG_Li384ELb0ELb0ELb0ELb0EEENS1_30DynamicPersistentTileSchedulerILi384ELi32ELb0ELb0ELb1EEEEEEEEEvNT_6ParamsE)
	.align		4
        /*0114*/ 	.word	index@(__assertfail)
	.align		4
        /*0118*/ 	.word	index@(_ZN7cutlass13device_kernelIN5flash11enable_sm90INS1_16FlashAttnFwdSm90INS1_25CollectiveMainloopFwdSm90ILi2EN4cute5tupleIJNS5_1CILi1EEES8_S8_EEENS6_IJNS7_ILi192EEENS7_ILi128EEENS7_ILi96EEEEEELi96ENS_6half_tEfNS_4arch4Sm90ELb0ELb1ELb0ELb1ELb0ELb0ELb0ELb0ELb1ELb0ELb0ELb0EEENS1_21CollectiveEpilogueFwdINS6_IJSA_SC_SB_EEES9_SE_SG_Li384ELb1ELb0ELb0ELb0EEENS1_36VarlenDynamicPersistentTileSchedulerILi192ELi128ELi384ELi32ELb0ELb0ELb1ELb1ELb0ELb1EEEEEEEEEvNT_6ParamsE)
	.align		4
        /*011c*/ 	.word	index@(__assertfail)
	.align		4
        /*0120*/ 	.word	index@(_ZN7cutlass13device_kernelIN5flash11enable_sm90INS1_16FlashAttnFwdSm90INS1_25CollectiveMainloopFwdSm90ILi2EN4cute5tupleIJNS5_1CILi1EEES8_S8_EEENS6_IJNS7_ILi192EEENS7_ILi128EEENS7_ILi96EEEEEELi96ENS_6half_tEfNS_4arch4Sm90ELb0ELb1ELb0ELb1ELb0ELb1ELb0ELb0ELb1ELb0ELb0ELb0EEENS1_21CollectiveEpilogueFwdINS6_IJSA_SC_SB_EEES9_SE_SG_Li384ELb1ELb0ELb0ELb0EEENS1_36VarlenDynamicPersistentTileSchedulerILi192ELi128ELi384ELi32ELb0ELb0ELb1ELb1ELb0ELb1EEEEEEEEEvNT_6ParamsE)
	.align		4
        /*0124*/ 	.word	index@(__assertfail)
	.align		4
        /*0128*/ 	.word	index@(_ZN7cutlass13device_kernelIN5flash11enable_sm90INS1_16FlashAttnFwdSm90INS1_25CollectiveMainloopFwdSm90ILi2EN4cute5tupleIJNS5_1CILi1EEES8_S8_EEENS6_IJNS7_ILi192EEENS7_ILi144EEENS7_ILi96EEEEEELi96ENS_6half_tEfNS_4arch4Sm90ELb1ELb0ELb0ELb0ELb0ELb0ELb0ELb0ELb1ELb0ELb0ELb0EEENS1_21CollectiveEpilogueFwdINS6_IJSA_SC_SB_EEES9_SE_SG_Li384ELb0ELb0ELb0ELb0EEENS1_30DynamicPersistentTileSchedulerILi384ELi32ELb0ELb0ELb1EEEEEEEEEvNT_6ParamsE)
	.align		4
        /*012c*/ 	.word	index@(__assertfail)
	.align		4
        /*0130*/ 	.word	index@(_ZN7cutlass13device_kernelIN5flash11enable_sm90INS1_16FlashAttnFwdSm90INS1_25CollectiveMainloopFwdSm90ILi2EN4cute5tupleIJNS5_1CILi1EEES8_S8_EEENS6_IJNS7_ILi192EEENS7_ILi144EEENS7_ILi96EEEEEELi96ENS_6half_tEfNS_4arch4Sm90ELb1ELb0ELb0ELb1ELb0ELb0ELb0ELb0ELb1ELb0ELb0ELb0EEENS1_21CollectiveEpilogueFwdINS6_IJSA_SC_SB_EEES9_SE_SG_Li384ELb1ELb0ELb0ELb0EEENS1_36VarlenDynamicPersistentTileSchedulerILi192ELi144ELi384ELi32ELb0ELb0ELb1ELb1ELb1ELb1EEEEEEEEEvNT_6ParamsE)
	.align		4
        /*0134*/ 	.word	index@(__assertfail)
	.align		4
        /*0138*/ 	.word	index@(_ZN7cutlass13device_kernelIN5flash11enable_sm90INS1_16FlashAttnFwdSm90INS1_25CollectiveMainloopFwdSm90ILi2EN4cute5tupleIJNS5_1CILi1EEES8_S8_EEENS6_IJNS7_ILi192EEENS7_ILi144EEENS7_ILi96EEEEEELi96ENS_6half_tEfNS_4arch4Sm90ELb1ELb0ELb0ELb1ELb0ELb1ELb0ELb0ELb1ELb0ELb0ELb0EEENS1_21CollectiveEpilogueFwdINS6_IJSA_SC_SB_EEES9_SE_SG_Li384ELb1ELb0ELb0ELb0EEENS1_36VarlenDynamicPersistentTileSchedulerILi192ELi144ELi384ELi32ELb0ELb0ELb1ELb1ELb1ELb1EEEEEEEEEvNT_6ParamsE)
	.align		4
        /*013c*/ 	.word	index@(__assertfail)
	.align		4
        /*0140*/ 	.word	index@(_ZN7cutlass13device_kernelIN5flash11enable_sm90INS1_16FlashAttnFwdSm90INS1_25CollectiveMainloopFwdSm90ILi2EN4cute5tupleIJNS5_1CILi1EEES8_S8_EEENS6_IJNS7_ILi192EEESA_NS7_ILi64EEEEEELi64ENS_6half_tEfNS_4arch4Sm90ELb0ELb0ELb0ELb0ELb0ELb0ELb0ELb0ELb1ELb0ELb0ELb0EEENS1_21CollectiveEpilogueFwdINS6_IJSA_SB_SA_EEES9_SD_SF_Li384ELb0ELb0ELb0ELb0EEENS1_29StaticPersistentTileSchedulerILb0EEEEEEEEEvNT_6ParamsE)
	.align		4
        /*0144*/ 	.word	index@(__assertfail)
	.align		4
        /*0148*/ 	.word	index@(_ZN7cutlass13device_kernelIN5flash11enable_sm90INS1_16FlashAttnFwdSm90INS1_25CollectiveMainloopFwdSm90ILi2EN4cute5tupleIJNS5_1CILi1EEES8_S8_EEENS6_IJNS7_ILi192EEESA_NS7_ILi64EEEEEELi64ENS_6half_tEfNS_4arch4Sm90ELb0ELb0ELb0ELb1ELb0ELb0ELb0ELb0ELb1ELb0ELb0ELb0EEENS1_21CollectiveEpilogueFwdINS6_IJSA_SB_SA_EEES9_SD_SF_Li384ELb1ELb0ELb0ELb0EEENS1_36VarlenDynamicPersistentTileSchedulerILi192ELi192ELi384ELi32ELb0ELb0ELb1ELb0ELb1ELb1EEEEEEEEEvNT_6ParamsE)
	.align		4
        /*014c*/ 	.word	index@(__assertfail)
	.align		4
        /*0150*/ 	.word	index@(_ZN7cutlass13device_kernelIN5flash11enable_sm90INS1_16FlashAttnFwdSm90INS1_25CollectiveMainloopFwdSm90ILi2EN4cute5tupleIJNS5_1CILi1EEES8_S8_EEENS6_IJNS7_ILi192EEESA_NS7_ILi64EEEEEELi64ENS_6half_tEfNS_4arch4Sm90ELb0ELb0ELb0ELb1ELb0ELb1ELb0ELb0ELb1ELb0ELb0ELb0EEENS1_21CollectiveEpilogueFwdINS6_IJSA_SB_SA_EEES9_SD_SF_Li384ELb1ELb0ELb0ELb0EEENS1_36VarlenDynamicPersistentTileSchedulerILi192ELi192ELi384ELi32ELb0ELb0ELb1ELb0ELb1ELb1EEEEEEEEEvNT_6ParamsE)
	.align		4
        /*0154*/ 	.word	index@(__assertfail)
	.align		4
        /*0158*/ 	.word	index@(_ZN7cutlass13device_kernelIN5flash11enable_sm90INS1_16FlashAttnFwdSm90INS1_25CollectiveMainloopFwdSm90ILi2EN4cute5tupleIJNS5_1CILi1EEES8_S8_EEENS6_IJNS7_ILi192EEENS7_ILi128EEENS7_ILi64EEEEEELi64ENS_6half_tEfNS_4arch4Sm90ELb0ELb1ELb0ELb0ELb0ELb0ELb0ELb1ELb1ELb0ELb0ELb0EEENS1_21CollectiveEpilogueFwdINS6_IJSA_SC_SB_EEES9_SE_SG_Li384ELb0ELb0ELb0ELb0EEENS1_30DynamicPersistentTileSchedulerILi384ELi32ELb0ELb0ELb1EEEEEEEEEvNT_6ParamsE)
	.align		4
        /*015c*/ 	.word	index@(__assertfail)
	.align		4
        /*0160*/ 	.word	index@(_ZN7cutlass13device_kernelIN5flash11enable_sm90INS1_16FlashAttnFwdSm90INS1_25CollectiveMainloopFwdSm90ILi2EN4cute5tupleIJNS5_1CILi1EEES8_S8_EEENS6_IJNS7_ILi192EEENS7_ILi128EEENS7_ILi64EEEEEELi64ENS_6half_tEfNS_4arch4Sm90ELb0ELb1ELb0ELb1ELb0ELb0ELb0ELb1ELb1ELb0ELb0ELb0EEENS1_21CollectiveEpilogueFwdINS6_IJSA_SC_SB_EEES9_SE_SG_Li384ELb1ELb0ELb0ELb0EEENS1_36VarlenDynamicPersistentTileSchedulerILi192ELi128ELi384ELi32ELb0ELb0ELb1ELb1ELb0ELb1EEEEEEEEEvNT_6ParamsE)
	.align		4
        /*0164*/ 	.word	index@(__assertfail)
	.align		4
        /*0168*/ 	.word	index@(_ZN7cutlass13device_kernelIN5flash11enable_sm90INS1_16FlashAttnFwdSm90INS1_25CollectiveMainloopFwdSm90ILi2EN4cute5tupleIJNS5_1CILi1EEES8_S8_EEENS6_IJNS7_ILi192EEENS7_ILi128EEENS7_ILi64EEEEEELi64ENS_6half_tEfNS_4arch4Sm90ELb0ELb1ELb0ELb1ELb0ELb1ELb0ELb1ELb1ELb0ELb0ELb0EEENS1_21CollectiveEpilogueFwdINS6_IJSA_SC_SB_EEES9_SE_SG_Li384ELb1ELb0ELb0ELb0EEENS1_36VarlenDynamicPersistentTileSchedulerILi192ELi128ELi384ELi32ELb0ELb0ELb1ELb1ELb0ELb1EEEEEEEEEvNT_6ParamsE)
	.align		4
        /*016c*/ 	.word	index@(__assertfail)
	.align		4
        /*0170*/ 	.word	index@(_ZN7cutlass13device_kernelIN5flash11enable_sm90INS1_16FlashAttnFwdSm90INS1_25CollectiveMainloopFwdSm90ILi2EN4cute5tupleIJNS5_1CILi1EEES8_S8_EEENS6_IJNS7_ILi192EEENS7_ILi128EEENS7_ILi64EEEEEELi64ENS_6half_tEfNS_4arch4Sm90ELb1ELb0ELb0ELb0ELb0ELb0ELb0ELb1ELb1ELb0ELb0ELb0EEENS1_21CollectiveEpilogueFwdINS6_IJSA_SC_SB_EEES9_SE_SG_Li384ELb0ELb0ELb0ELb0EEENS1_30DynamicPersistentTileSchedulerILi384ELi32ELb0ELb0ELb1EEEEEEEEEvNT_6ParamsE)
	.align		4
        /*0174*/ 	.word	index@(__assertfail)
	.align		4
        /*0178*/ 	.word	index@(_ZN7cutlass13device_kernelIN5flash11enable_sm90INS1_16FlashAttnFwdSm90INS1_25CollectiveMainloopFwdSm90ILi2EN4cute5tupleIJNS5_1CILi1EEES8_S8_EEENS6_IJNS7_ILi192EEENS7_ILi128EEENS7_ILi64EEEEEELi64ENS_6half_tEfNS_4arch4Sm90ELb1ELb0ELb0ELb1ELb0ELb0ELb0ELb1ELb1ELb0ELb0ELb0EEENS1_21CollectiveEpilogueFwdINS6_IJSA_SC_SB_EEES9_SE_SG_Li384ELb1ELb0ELb0ELb0EEENS1_36VarlenDynamicPersistentTileSchedulerILi192ELi128ELi384ELi32ELb0ELb0ELb1ELb1ELb1ELb1EEEEEEEEEvNT_6ParamsE)
	.align		4
        /*017c*/ 	.word	index@(__assertfail)
	.align		4
        /*0180*/ 	.word	index@(_ZN7cutlass13device_kernelIN5flash11enable_sm90INS1_16FlashAttnFwdSm90INS1_25CollectiveMainloopFwdSm90ILi2EN4cute5tupleIJNS5_1CILi1EEES8_S8_EEENS6_IJNS7_ILi192EEENS7_ILi128EEENS7_ILi64EEEEEELi64ENS_6half_tEfNS_4arch4Sm90ELb1ELb0ELb0ELb1ELb0ELb1ELb0ELb1ELb1ELb0ELb0ELb0EEENS1_21CollectiveEpilogueFwdINS6_IJSA_SC_SB_EEES9_SE_SG_Li384ELb1ELb0ELb0ELb0EEENS1_36VarlenDynamicPersistentTileSchedulerILi192ELi128ELi384ELi32ELb0ELb0ELb1ELb1ELb1ELb1EEEEEEEEEvNT_6ParamsE)
	.align		4
        /*0184*/ 	.word	index@(__assertfail)
	.align		4
        /*0188*/ 	.word	0x00000000
	.align		4
        /*018c*/ 	.word	0xfffffffe
	.align		4
        /*0190*/ 	.word	0x00000000
	.align		4
        /*0194*/ 	.word	0xfffffffd
	.align		4
        /*0198*/ 	.word	0x00000000
	.align		4
        /*019c*/ 	.word	0xfffffffc


//--------------------- .nv.constant4             --------------------------
	.section	.nv.constant4,"a",@progbits
	.align	8
	.align		8
.nv.constant4:
        /*0000*/ 	.dword	__assertfail
	.align		8
        /*0008*/ 	.dword	__unnamed_1
	.align		8
        /*0010*/ 	.dword	__unnamed_2
	.align		8
        /*0018*/ 	.dword	__unnamed_3
	.align		8
        /*0020*/ 	.dword	__unnamed_4
	.align		8
        /*0028*/ 	.dword	__unnamed_5
	.align		8
        /*0030*/ 	.dword	__unnamed_6
	.align		8
        /*0038*/ 	.dword	__unnamed_7
	.align		8
        /*0040*/ 	.dword	__unnamed_8
	.align		8
        /*0048*/ 	.dword	__unnamed_9
	.align		8
        /*0050*/ 	.dword	__unnamed_10
	.align		8
        /*0058*/ 	.dword	__unnamed_11
	.align		8
        /*0060*/ 	.dword	__unnamed_12
	.align		8
        /*0068*/ 	.dword	__unnamed_13
	.align		8
        /*0070*/ 	.dword	__unnamed_14
	.align		8
        /*0078*/ 	.dword	__unnamed_15
	.align		8
        /*0080*/ 	.dword	__unnamed_16
	.align		8
        /*0088*/ 	.dword	__unnamed_17
	.align		8
        /*0090*/ 	.dword	__unnamed_18
	.align		8
        /*0098*/ 	.dword	__unnamed_19
	.align		8
        /*00a0*/ 	.dword	__unnamed_20
	.align		8
        /*00a8*/ 	.dword	__unnamed_21
	.align		8
        /*00b0*/ 	.dword	__unnamed_22
	.align		8
        /*00b8*/ 	.dword	__unnamed_23
	.align		8
        /*00c0*/ 	.dword	__unnamed_24
	.align		8
        /*00c8*/ 	.dword	__unnamed_25
	.align		8
        /*00d0*/ 	.dword	__unnamed_26
	.align		8
        /*00d8*/ 	.dword	__unnamed_27
	.align		8
        /*00e0*/ 	.dword	__unnamed_28
	.align		8
        /*00e8*/ 	.dword	__unnamed_29
	.align		8
        /*00f0*/ 	.dword	__unnamed_30
	.align		8
        /*00f8*/ 	.dword	__unnamed_31
	.align		8
        /*0100*/ 	.dword	__unnamed_32
	.align		8
        /*0108*/ 	.dword	__unnamed_33
	.align		8
        /*0110*/ 	.dword	__unnamed_34
	.align		8
        /*0118*/ 	.dword	__unnamed_35
	.align		8
        /*0120*/ 	.dword	__unnamed_36
	.align		8
        /*0128*/ 	.dword	__unnamed_37
	.align		8
        /*0130*/ 	.dword	__unnamed_38
	.align		8
        /*0138*/ 	.dword	__unnamed_39
	.align		8
        /*0140*/ 	.dword	__unnamed_40
	.align		8
        /*0148*/ 	.dword	__unnamed_41
	.align		8
        /*0150*/ 	.dword	__unnamed_42
	.align		8
        /*0158*/ 	.dword	__unnamed_43
	.align		8
        /*0160*/ 	.dword	_ZN66_INTERNAL_aec521c8_30_flash_fwd_hdimall_fp16_sm90_cu_61719c98_65004cuda3std3__45__cpo5beginE
	.align		8
        /*0168*/ 	.dword	_ZN66_INTERNAL_aec521c8_30_flash_fwd_hdimall_fp16_sm90_cu_61719c98_65004cuda3std3__45__cpo3endE
	.align		8
        /*0170*/ 	.dword	_ZN66_INTERNAL_aec521c8_30_flash_fwd_hdimall_fp16_sm90_cu_61719c98_65004cuda3std3__45__cpo6cbeginE
	.align		8
        /*0178*/ 	.dword	_ZN66_INTERNAL_aec521c8_30_flash_fwd_hdimall_fp16_sm90_cu_61719c98_65004cuda3std3__45__cpo4cendE
	.align		8
        /*0180*/ 	.dword	_ZN66_INTERNAL_aec521c8_30_flash_fwd_hdimall_fp16_sm90_cu_61719c98_65004cuda3std3__468_GLOBAL__N__aec521c8_30_flash_fwd_hdimall_fp16_sm90_cu_61719c98_65006ignoreE
	.align		8
        /*0188*/ 	.dword	_ZN66_INTERNAL_aec521c8_30_flash_fwd_hdimall_fp16_sm90_cu_61719c98_65004cuda3std3__419piecewise_constructE
	.align		8
        /*0190*/ 	.dword	_ZN66_INTERNAL_aec521c8_30_flash_fwd_hdimall_fp16_sm90_cu_61719c98_65004cuda3std3__48in_placeE
	.align		8
        /*0198*/ 	.dword	_ZN66_INTERNAL_aec521c8_30_flash_fwd_hdimall_fp16_sm90_cu_61719c98_65004cuda3std6ranges3__45__cpo4swapE
	.align		8
        /*01a0*/ 	.dword	_ZN66_INTERNAL_aec521c8_30_flash_fwd_hdimall_fp16_sm90_cu_61719c98_65004cuda3std6ranges3__45__cpo9iter_moveE
	.align		8
        /*01a8*/ 	.dword	_ZN66_INTERNAL_aec521c8_30_flash_fwd_hdimall_fp16_sm90_cu_61719c98_65004cute7productE
	.align		8
        /*01b0*/ 	.dword	_ZN66_INTERNAL_aec521c8_30_flash_fwd_hdimall_fp16_sm90_cu_61719c98_65004cute1_E
	.align		8
        /*01b8*/ 	.dword	$str$23
	.align		8
        /*01c0*/ 	.dword	$str$24


//--------------------- .text._ZN7cutlass13device_kernelIN5flash11enable_sm90INS1_16FlashAttnFwdSm90INS1_25CollectiveMainloopFwdSm90ILi2EN4cute5tupleIJNS5_1CILi1EEES8_S8_EEENS6_IJNS7_ILi128EEENS7_ILi80EEENS7_ILi256EEEEEELi256ENS_6half_tEfNS_4arch4Sm90ELb0ELb0ELb0ELb0ELb0ELb0ELb0ELb1ELb1ELb0ELb0ELb0EEENS1_21CollectiveEpilogueFwdINS6_IJSA_SC_SB_EEES9_SE_SG_Li256ELb0ELb0ELb0ELb0EEENS1_29StaticPersistentTileSchedulerILb0EEEEEEEEEvNT_6ParamsE --------------------------
	.section	.text._ZN7cutlass13device_kernelIN5flash11enable_sm90INS1_16FlashAttnFwdSm90INS1_25CollectiveMainloopFwdSm90ILi2EN4cute5tupleIJNS5_1CILi1EEES8_S8_EEENS6_IJNS7_ILi128EEENS7_ILi80EEENS7_ILi256EEEEEELi256ENS_6half_tEfNS_4arch4Sm90ELb0ELb0ELb0ELb0ELb0ELb0ELb0ELb1ELb1ELb0ELb0ELb0EEENS1_21CollectiveEpilogueFwdINS6_IJSA_SC_SB_EEES9_SE_SG_Li256ELb0ELb0ELb0ELb0EEENS1_29StaticPersistentTileSchedulerILb0EEEEEEEEEvNT_6ParamsE,"ax",@progbits
	.align	128
.text._ZN7cutlass13device_kernelIN5flash11enable_sm90INS1_16FlashAttnFwdSm90INS1_25CollectiveMainloopFwdSm90ILi2EN4cute5tupleIJNS5_1CILi1EEES8_S8_EEENS6_IJNS7_ILi128EEENS7_ILi80EEENS7_ILi256EEEEEELi256ENS_6half_tEfNS_4arch4Sm90ELb0ELb0ELb0ELb0ELb0ELb0ELb0ELb1ELb1ELb0ELb0ELb0EEENS1_21CollectiveEpilogueFwdINS6_IJSA_SC_SB_EEES9_SE_SG_Li256ELb0ELb0ELb0ELb0EEENS1_29StaticPersistentTileSchedulerILb0EEEEEEEEEvNT_6ParamsE:
        .type           _ZN7cutlass13device_kernelIN5flash11enable_sm90INS1_16FlashAttnFwdSm90INS1_25CollectiveMainloopFwdSm90ILi2EN4cute5tupleIJNS5_1CILi1EEES8_S8_EEENS6_IJNS7_ILi128EEENS7_ILi80EEENS7_ILi256EEEEEELi256ENS_6half_tEfNS_4arch4Sm90ELb0ELb0ELb0ELb0ELb0ELb0ELb0ELb1ELb1ELb0ELb0ELb0EEENS1_21CollectiveEpilogueFwdINS6_IJSA_SC_SB_EEES9_SE_SG_Li256ELb0ELb0ELb0ELb0EEENS1_29StaticPersistentTileSchedulerILb0EEEEEEEEEvNT_6ParamsE,@function
        .size           _ZN7cutlass13device_kernelIN5flash11enable_sm90INS1_16FlashAttnFwdSm90INS1_25CollectiveMainloopFwdSm90ILi2EN4cute5tupleIJNS5_1CILi1EEES8_S8_EEENS6_IJNS7_ILi128EEENS7_ILi80EEENS7_ILi256EEEEEELi256ENS_6half_tEfNS_4arch4Sm90ELb0ELb0ELb0ELb0ELb0ELb0ELb0ELb1ELb1ELb0ELb0ELb0EEENS1_21CollectiveEpilogueFwdINS6_IJSA_SC_SB_EEES9_SE_SG_Li256ELb0ELb0ELb0ELb0EEENS1_29StaticPersistentTileSchedulerILb0EEEEEEEEEvNT_6ParamsE,(.L_x_12749 - _ZN7cutlass13device_kernelIN5flash11enable_sm90INS1_16FlashAttnFwdSm90INS1_25CollectiveMainloopFwdSm90ILi2EN4cute5tupleIJNS5_1CILi1EEES8_S8_EEENS6_IJNS7_ILi128EEENS7_ILi80EEENS7_ILi256EEEEEELi256ENS_6half_tEfNS_4arch4Sm90ELb0ELb0ELb0ELb0ELb0ELb0ELb0ELb1ELb1ELb0ELb0ELb0EEENS1_21CollectiveEpilogueFwdINS6_IJSA_SC_SB_EEES9_SE_SG_Li256ELb0ELb0ELb0ELb0EEENS1_29StaticPersistentTileSchedulerILb0EEEEEEEEEvNT_6ParamsE)
        .other          _ZN7cutlass13device_kernelIN5flash11enable_sm90INS1_16FlashAttnFwdSm90INS1_25CollectiveMainloopFwdSm90ILi2EN4cute5tupleIJNS5_1CILi1EEES8_S8_EEENS6_IJNS7_ILi128EEENS7_ILi80EEENS7_ILi256EEEEEELi256ENS_6half_tEfNS_4arch4Sm90ELb0ELb0ELb0ELb0ELb0ELb0ELb0ELb1ELb1ELb0ELb0ELb0EEENS1_21CollectiveEpilogueFwdINS6_IJSA_SC_SB_EEES9_SE_SG_Li256ELb0ELb0ELb0ELb0EEENS1_29StaticPersistentTileSchedulerILb0EEEEEEEEEvNT_6ParamsE,@"STO_CUDA_ENTRY STV_DEFAULT"
_ZN7cutlass13device_kernelIN5flash11enable_sm90INS1_16FlashAttnFwdSm90INS1_25CollectiveMainloopFwdSm90ILi2EN4cute5tupleIJNS5_1CILi1EEES8_S8_EEENS6_IJNS7_ILi128EEENS7_ILi80EEENS7_ILi256EEEEEELi256ENS_6half_tEfNS_4arch4Sm90ELb0ELb0ELb0ELb0ELb0ELb0ELb0ELb1ELb1ELb0ELb0ELb0EEENS1_21CollectiveEpilogueFwdINS6_IJSA_SC_SB_EEES9_SE_SG_Li256ELb0ELb0ELb0ELb0EEENS1_29StaticPersistentTileSchedulerILb0EEEEEEEEEvNT_6ParamsE:
[----:B------:R-:W1:Y:S02]  /*0000*/  LDC R1, c[0x0][0x28] ;  /* 0x00000a00ff017b82 */ /* 0x000e640000000800 */
[----:B-1----:R-:W-:Y:S01]  /*0010*/  VIADD R1, R1, 0xffffffe0 ;  /* 0xffffffe001017836 */ /* 0x002fe20000000000 */
[----:B------:R-:W1:Y:S01]  /*0020*/  S2R R3, SR_TID.X ;  /* 0x0000000000037919 */ /* 0x000e620000002100 */
[----:B------:R-:W-:Y:S01]  /*0030*/  ELECT P0, URZ, PT ;  /* 0x00000000003f782f */ /* 0x000fe20003800000 */
[----:B------:R-:W-:Y:S01]  /*0040*/  BSSY B0, `(.L_x_0) ;  /* 0x0000013000007945 */ /* 0x000fe20003800000 */
[----:B-1----:R-:W-:-:S05]  /*0050*/  SHF.R.U32.HI R0, RZ, 0x5, R3 ;  /* 0x00000005ff007819 */ /* 0x002fca0000011603 */
[----:B------:R-:W1:Y:S02]  /*0060*/  SHFL.IDX PT, R2, R0, RZ, 0x1f ;  /* 0x00001fff00027589 */ /* 0x000e6400000e0000 */
[----:B-1----:R-:W-:-:S13]  /*0070*/  ISETP.EQ.AND P0, PT, R2, RZ, P0 ;  /* 0x000000ff0200720c */ /* 0x002fda0000702270 */
[----:B------:R-:W-:Y:S05]  /*0080*/  @!P0 BRA `(.L_x_1) ;  /* 0x0000000000388947 */ /* 0x000fea0003800000 */
[----:B------:R-:W-:Y:S02]  /*0090*/  ULDC.64 UR4, c[0x0][0x198] ;  /* 0x0000660000047ab9 */ /* 0x000fe40000000a00 */
[----:B------:R-:W-:Y:S02]  /*00a0*/  UIADD3 UR6, UP0, UR4, 0x270, URZ ;  /* 0x0000027004067890 */ /* 0x000fe4000ff1e03f */
[----:B------:R-:W-:Y:S02]  /*00b0*/  UIADD3 UR8, UP1, UR4, 0x370, URZ ;  /* 0x0000037004087890 */ /* 0x000fe4000ff3e03f */
[----:B------:R-:W-:Y:S02]  /*00c0*/  UIADD3 UR10, UP2, UR4, 0x470, URZ ;  /* 0x00000470040a7890 */ /* 0x000fe4000ff5e03f */
[----:B------:R-:W-:Y:S02]  /*00d0*/  UIADD3 UR4, UP3, UR4, 0x9f0, URZ ;  /* 0x000009f004047890 */ /* 0x000fe4000ff7e03f */
[----:B------:R-:W-:-:S02]  /*00e0*/  UIADD3.X UR7, URZ, UR5, URZ, UP0, !UPT ;  /* 0x000000053f077290 */ /* 0x000fc400087fe43f */
[----:B------:R-:W-:Y:S02]  /*00f0*/  UIADD3.X UR9, URZ, UR5, URZ, UP1, !UPT ;  /* 0x000000053f097290 */ /* 0x000fe40008ffe43f */
[----:B------:R-:W-:Y:S02]  /*0100*/  UIADD3.X UR11, URZ, UR5, URZ, UP2, !UPT ;  /* 0x000000053f0b7290 */ /* 0x000fe400097fe43f */
[----:B------:R-:W-:-:S03]  /*0110*/  UIADD3.X UR5, URZ, UR5, URZ, UP3, !UPT ;  /* 0x000000053f057290 */ /* 0x000fc60009ffe43f */
[----:B------:R1:W-:Y:S02]  /*0120*/  UTMACCTL.PF [UR6] ;  /* 0x00000000060079b9 */ /* 0x0003e40008040000 */
[----:B------:R1:W-:Y:S02]  /*0130*/  UTMACCTL.PF [UR8] ;  /* 0x00000000080079b9 */ /* 0x0003e40008040000 */
[----:B------:R1:W-:Y:S02]  /*0140*/  UTMACCTL.PF [UR10] ;  /* 0x000000000a0079b9 */ /* 0x0003e40008040000 */
[----:B------:R1:W-:Y:S02]  /*0150*/  UTMACCTL.PF [UR4] ;  /* 0x00000000040079b9 */ /* 0x0003e40008040000 */
[----:B-1----:R-:W-:Y:S01]  /*0160*/  NOP ;  /* 0x0000000000007918 */ /* 0x002fe20000000000 */
.L_x_1:
[----:B------:R-:W-:Y:S05]  /*0170*/  BSYNC B0 ;  /* 0x0000000000007941 */ /* 0x000fea0003800000 */
.L_x_0:
[----:B------:R-:W-:Y:S01]  /*0180*/  VOTEU.ANY UP0, P0 ;  /* 0x00000000003f7886 */ /* 0x000fe20000000100 */
[----:B------:R-:W1:Y:S01]  /*0190*/  SHFL.IDX PT, R2, R0, RZ, 0x1f ;  /* 0x00001fff00027589 */ /* 0x000e6200000e0000 */
[----:B------:R-:W-:Y:S01]  /*01a0*/  UMOV UR4, 0x1 ;  /* 0x0000000100047882 */ /* 0x000fe20000000000 */
[----:B------:R-:W-:Y:S02]  /*01b0*/  VOTEU.ANY UP1, P0 ;  /* 0x00000000003f7886 */ /* 0x000fe40000020100 */
[----:B------:R-:W2:Y:S01]  /*01c0*/  @UP0 S2UR UR7, SR_CgaCtaId ;  /* 0x00000000000709c3 */ /* 0x000ea20000008800 */
[----:B------:R-:W-:Y:S01]  /*01d0*/  @UP0 UMOV UR6, 0x400 ;  /* 0x0000040000060882 */ /* 0x000fe20000000000 */
[----:B------:R-:W-:-:S04]  /*01e0*/  @UP0 UIADD3 UR4, -UR4, 0x100000, URZ ;  /* 0x0010000004040890 */ /* 0x000fc8000fffe13f */
[----:B------:R-:W-:Y:S02]  /*01f0*/  @UP0 USHF.L.U32 UR5, UR4, 0xb, URZ ;  /* 0x0000000b04050899 */ /* 0x000fe4000800063f */
[----:B------:R-:W-:Y:S01]  /*0200*/  @UP0 USHF.L.U32 UR4, UR4, 0x1, URZ ;  /* 0x0000000104040899 */ /* 0x000fe2000800063f */
[----:B-1----:R-:W-:Y:S02]  /*0210*/  ISETP.NE.AND P1, PT, R2, RZ, PT ;  /* 0x000000ff0200720c */ /* 0x002fe40003f25270 */
[----:B------:R-:W-:Y:S01]  /*0220*/  SHF.R.U32.HI R2, RZ, 0x7, R3 ;  /* 0x00000007ff027819 */ /* 0x000fe20000011603 */
[----:B--2---:R-:W-:Y:S01]  /*0230*/  @UP0 ULEA UR6, UR7, UR6, 0x18 ;  /* 0x0000000607060291 */ /* 0x004fe2000f8ec03f */
[----:B------:R-:W-:-:S04]  /*0240*/  VOTEU.ANY UP0, P0 ;  /* 0x00000000003f7886 */ /* 0x000fc80000000100 */
[----:B------:R-:W1:Y:S04]  /*0250*/  SHFL.IDX PT, R2, R2, RZ, 0x1f ;  /* 0x00001fff02027589 */ /* 0x000e6800000e0000 */
[----:B------:R-:W2:Y:S03]  /*0260*/  FENCE.VIEW.ASYNC.S ;  /* 0x00000000000073c6 */ /* 0x000ea60000000000 */
[----:B--2---:R2:W3:Y:S01]  /*0270*/  @UP0 SYNCS.EXCH.64 URZ, [UR6+0x38800], UR4 ;  /* 0x03880004063f05b2 */ /* 0x0044e20008000100 */
[----:B------:R2:W4:Y:S01]  /*0280*/  @UP1 SYNCS.EXCH.64 URZ, [UR6+0x38820], UR4 ;  /* 0x03882004063f15b2 */ /* 0x0005220008000100 */
[----:B------:R-:W-:Y:S05]  /*0290*/  @P1 BRA `(.L_x_2) ;  /* 0x0000000000481947 */ /* 0x000fea0003800000 */
[----:B--2---:R-:W2:Y:S01]  /*02a0*/  S2UR UR5, SR_CgaCtaId ;  /* 0x00000000000579c3 */ /* 0x004ea20000008800 */
[----:B------:R-:W-:Y:S01]  /*02b0*/  UMOV UR4, 0x400 ;  /* 0x0000040000047882 */ /* 0x000fe20000000000 */
[----:B------:R-:W-:Y:S01]  /*02c0*/  UMOV UR6, 0x1 ;  /* 0x0000000100067882 */ /* 0x000fe20000000000 */
[----:B------:R-:W-:Y:S01]  /*02d0*/  UMOV UR9, 0x2 ;  /* 0x0000000200097882 */ /* 0x000fe20000000000 */
[----:B------:R-:W-:-:S04]  /*02e0*/  UIADD3 UR6, -UR6, 0x100000, URZ ;  /* 0x0010000006067890 */ /* 0x000fc8000fffe13f */
[----:B------:R-:W-:Y:S02]  /*02f0*/  USHF.L.U32 UR7, UR6, 0xb, URZ ;  /* 0x0000000b06077899 */ /* 0x000fe4000800063f */
[----:B------:R-:W-:Y:S01]  /*0300*/  USHF.L.U32 UR6, UR6, 0x1, URZ ;  /* 0x0000000106067899 */ /* 0x000fe2000800063f */
[----:B------:R-:W-:Y:S01]  /*0310*/  ELECT P0, URZ, PT ;  /* 0x00000000003f782f */ /* 0x000fe20003800000 */
[----:B--2---:R-:W-:Y:S02]  /*0320*/  ULEA UR8, UR5, UR4, 0x18 ;  /* 0x0000000405087291 */ /* 0x004fe4000f8ec03f */
[----:B------:R-:W-:-:S04]  /*0330*/  UIADD3 UR4, -UR9, 0x100000, URZ ;  /* 0x0010000009047890 */ /* 0x000fc8000fffe13f */
[----:B------:R-:W-:Y:S02]  /*0340*/  USHF.L.U32 UR5, UR4, 0xb, URZ ;  /* 0x0000000b04057899 */ /* 0x000fe4000800063f */
[----:B------:R-:W-:Y:S01]  /*0350*/  USHF.L.U32 UR4, UR4, 0x1, URZ ;  /* 0x0000000104047899 */ /* 0x000fe2000800063f */
[----:B------:R-:W2:Y:S03]  /*0360*/  FENCE.VIEW.ASYNC.S ;  /* 0x00000000000073c6 */ /* 0x000ea60000000000 */
[----:B--2---:R2:W1:Y:S08]  /*0370*/  SYNCS.EXCH.64 URZ, [UR8+0x38830], UR6 ;  /* 0x03883006083f75b2 */ /* 0x0044700008000100 */
[----:B------:R2:W1:Y:S01]  /*0380*/  SYNCS.EXCH.64 URZ, [UR8+0x38840], UR4 ;  /* 0x03884004083f75b2 */ /* 0x0004620008000100 */
[----:B------:R2:W1:Y:S01]  /*0390*/  SYNCS.EXCH.64 URZ, [UR8+0x38838], UR6 ;  /* 0x03883806083f75b2 */ /* 0x0004620008000100 */
[----:B------:R2:W1:Y:S01]  /*03a0*/  SYNCS.EXCH.64 URZ, [UR8+0x38848], UR4 ;  /* 0x03884804083f75b2 */ /* 0x0004620008000100 */
[----:B------:R-:W-:Y:S01]  /*03b0*/  NOP ;  /* 0x0000000000007918 */ /* 0x000fe20000000000 */
.L_x_2:
[----:B------:R-:W5:Y:S01]  /*03c0*/  SHFL.IDX PT, R4, R0, RZ, 0x1f ;  /* 0x00001fff00047589 */ /* 0x000f6200000e0000 */
[----:B------:R-:W-:Y:S01]  /*03d0*/  NOP ;  /* 0x0000000000007918 */ /* 0x000fe20000000000 */
[----:B-----5:R-:W-:-:S13]  /*03e0*/  ISETP.NE.AND P0, PT, R4, RZ, PT ;  /* 0x000000ff0400720c */ /* 0x020fda0003f05270 */
[----:B------:R-:W-:Y:S05]  /*03f0*/  @P0 BRA `(.L_x_3) ;  /* 0x0000000000480947 */ /* 0x000fea0003800000 */
[----:B--2---:R-:W2:Y:S01]  /*0400*/  S2UR UR5, SR_CgaCtaId ;  /* 0x00000000000579c3 */ /* 0x004ea20000008800 */
[----:B------:R-:W-:Y:S01]  /*0410*/  UMOV UR4, 0x400 ;  /* 0x0000040000047882 */ /* 0x000fe20000000000 */
[----:B------:R-:W-:Y:S01]  /*0420*/  UMOV UR6, 0x1 ;  /* 0x0000000100067882 */ /* 0x000fe20000000000 */
[----:B------:R-:W-:Y:S01]  /*0430*/  UMOV UR7, 0x2 ;  /* 0x0000000200077882 */ /* 0x000fe20000000000 */
[----:B------:R-:W-:Y:S01]  /*0440*/  ELECT P0, URZ, PT ;  /* 0x00000000003f782f */ /* 0x000fe20003800000 */
[----:B--2---:R-:W-:Y:S02]  /*0450*/  ULEA UR8, UR5, UR4, 0x18 ;  /* 0x0000000405087291 */ /* 0x004fe4000f8ec03f */
[----:B------:R-:W-:-:S04]  /*0460*/  UIADD3 UR4, -UR6, 0x100000, URZ ;  /* 0x0010000006047890 */ /* 0x000fc8000fffe13f */
[----:B------:R-:W-:Y:S02]  /*0470*/  USHF.L.U32 UR5, UR4, 0xb, URZ ;  /* 0x0000000b04057899 */ /* 0x000fe4000800063f */
[----:B------:R-:W-:Y:S02]  /*0480*/  USHF.L.U32 UR4, UR4, 0x1, URZ ;  /* 0x0000000104047899 */ /* 0x000fe4000800063f */
        /* <DEDUP_REMOVED lines=9> */
.L_x_3:
[----:B------:R-:W5:Y:S01]  /*0520*/  SHFL.IDX PT, R4, R0, RZ, 0x1f ;  /* 0x00001fff00047589 */ /* 0x000f6200000e0000 */
[----:B------:R-:W-:Y:S01]  /*0530*/  NOP ;  /* 0x0000000000007918 */ /* 0x000fe20000000000 */
[----:B-----5:R-:W-:-:S13]  /*0540*/  ISETP.NE.AND P0, PT, R4, RZ, PT ;  /* 0x000000ff0400720c */ /* 0x020fda0003f05270 */
[----:B------:R-:W-:Y:S05]  /*0550*/  @P0 BRA `(.L_x_4) ;  /* 0x0000000000380947 */ /* 0x000fea0003800000 */
[----:B--2---:R-:W2:Y:S01]  /*0560*/  S2UR UR5, SR_CgaCtaId ;  /* 0x00000000000579c3 */ /* 0x004ea20000008800 */
[----:B------:R-:W-:Y:S01]  /*0570*/  UMOV UR4, 0x400 ;  /* 0x0000040000047882 */ /* 0x000fe20000000000 */
[----:B------:R-:W-:Y:S01]  /*0580*/  UMOV UR7, 0x1 ;  /* 0x0000000100077882 */ /* 0x000fe20000000000 */
[----:B------:R-:W-:Y:S01]  /*0590*/  ELECT P0, URZ, PT ;  /* 0x00000000003f782f */ /* 0x000fe20003800000 */
[----:B--2---:R-:W-:Y:S02]  /*05a0*/  ULEA UR6, UR5, UR4, 0x18 ;  /* 0x0000000405067291 */ /* 0x004fe4000f8ec03f */
[----:B------:R-:W-:-:S04]  /*05b0*/  UIADD3 UR4, -UR7, 0x100000, URZ ;  /* 0x0010000007047890 */ /* 0x000fc8000fffe13f */
[----:B------:R-:W-:Y:S02]  /*05c0*/  USHF.L.U32 UR5, UR4, 0xb, URZ ;  /* 0x0000000b04057899 */ /* 0x000fe4000800063f */
[----:B------:R-:W-:Y:S01]  /*05d0*/  USHF.L.U32 UR4, UR4, 0x1, URZ ;  /* 0x0000000104047899 */ /* 0x000fe2000800063f */
[----:B------:R-:W2:Y:S11]  /*05e0*/  FENCE.VIEW.ASYNC.S ;  /* 0x00000000000073c6 */ /* 0x000eb60000000000 */
[----:B--2---:R2:W1:Y:S01]  /*05f0*/  SYNCS.EXCH.64 URZ, [UR6+0x38870], UR4 ;  /* 0x03887004063f75b2 */ /* 0x0044620008000100 */
[----:B------:R2:W1:Y:S01]  /*0600*/  SYNCS.EXCH.64 URZ, [UR6+0x38880], UR4 ;  /* 0x03888004063f75b2 */ /* 0x0004620008000100 */
[----:B------:R2:W1:Y:S01]  /*0610*/  SYNCS.EXCH.64 URZ, [UR6+0x38878], UR4 ;  /* 0x03887804063f75b2 */ /* 0x0004620008000100 */
[----:B------:R2:W1:Y:S01]  /*0620*/  SYNCS.EXCH.64 URZ, [UR6+0x38888], UR4 ;  /* 0x03888804063f75b2 */ /* 0x0004620008000100 */
[----:B------:R-:W-:Y:S01]  /*0630*/  NOP ;  /* 0x0000000000007918 */ /* 0x000fe20000000000 */
.L_x_4:
        /* <DEDUP_REMOVED lines=22> */
.L_x_5:
        /* <DEDUP_REMOVED lines=22> */
.L_x_6:
[----:B-1----:R-:W-:Y:S01]  /*0900*/  ISETP.NE.AND P0, PT, R2, RZ, PT ;  /* 0x000000ff0200720c */ /* 0x002fe20003f05270 */
[----:B------:R-:W-:Y:S01]  /*0910*/  IMAD.MOV.U32 R2, RZ, RZ, 0x1 ;  /* 0x00000001ff027424 */ /* 0x000fe200078e00ff */
[----:B------:R-:W-:-:S04]  /*0920*/  NOP ;  /* 0x0000000000007918 */ /* 0x000fc80000000000 */
[----:B------:R-:W-:-:S05]  /*0930*/  SEL R2, R2, 0x2, !P0 ;  /* 0x0000000202027807 */ /* 0x000fca0004000000 */
[----:B------:R1:W-:Y:S01]  /*0940*/  STL [R1+0x1c], R2 ;  /* 0x00001c0201007387 */ /* 0x0003e20000100800 */
[----:B---34-:R-:W-:Y:S06]  /*0950*/  BAR.SYNC.DEFER_BLOCKING 0x0 ;  /* 0x0000000000007b1d */ /* 0x018fec0000010000 */
[----:B------:R-:W-:Y:S05]  /*0960*/  @!P0 BRA `(.L_x_7) ;  /* 0x000000a4008c8947 */ /* 0x000fea0003800000 */
.L_x_8:
[----:B------:R-:W-:-:S08]  /*0970*/  NOP ;  /* 0x0000000000007918 */ /* 0x000fd00000000000 */
[----:B------:R-:W3:Y:S02]  /*0980*/  USETMAXREG.TRY_ALLOC.CTAPOOL UP0, 0xf0 ;  /* 0x000000f0000079c8 */ /* 0x000ee40008000600 */
[----:B---3--:R-:W-:-:S13]  /*0990*/  PLOP3.LUT P0, PT, PT, PT, UP0, 0x80, 0x0 ;  /* 0x000000000000781c */ /* 0x008fda0003f0f008 */
[----:B------:R-:W-:Y:S05]  /*09a0*/  @!P0 BRA `(.L_x_8) ;  /* 0xfffffffc00f08947 */ /* 0x000fea000383ffff */
[----:B--2---:R-:W2:Y:S08]  /*09b0*/  S2UR UR7, SR_CTAID.X ;  /* 0x00000000000779c3 */ /* 0x004eb00000002500 */
[----:B------:R-:W-:Y:S08]  /*09c0*/  BAR.ARV 0x8, 0x120 ;  /* 0x0204800000007b1d */ /* 0x000ff00000002000 */
[----:B------:R-:W2:Y:S02]  /*09d0*/  LDC R0, c[0x0][0xda4] ;  /* 0x00036900ff007b82 */ /* 0x000ea40000000800 */
[----:B--2---:R-:W-:-:S13]  /*09e0*/  ISETP.LE.AND P0, PT, R0, UR7, PT ;  /* 0x0000000700007c0c */ /* 0x004fda000bf03270 */
[----:B------:R-:W-:Y:S05]  /*09f0*/  @P0 EXIT ;  /* 0x000000000000094d */ /* 0x000fea0003800000 */
[----:B------:R-:W2:Y:S01]  /*0a00*/  LDL.LU R10, [R1+0x1c] ;  /* 0x00001c00010a7983 */ /* 0x000ea20000300800 */
[----:B------:R-:W-:Y:S01]  /*0a10*/  VIADD R0, R3, 0xffffff80 ;  /* 0xffffff8003007836 */ /* 0x000fe20000000000 */
[----:B------:R-:W3:Y:S01]  /*0a20*/  S2UR UR4, SR_CgaCtaId ;  /* 0x00000000000479c3 */ /* 0x000ee20000008800 */
[----:B------:R-:W-:Y:S01]  /*0a30*/  UMOV UR61, 0x400 ;  /* 0x00000400003d7882 */ /* 0x000fe20000000000 */
[----:B------:R-:W-:Y:S01]  /*0a40*/  IMAD.MOV.U32 R219, RZ, RZ, -0x2 ;  /* 0xfffffffeffdb7424 */ /* 0x000fe200078e00ff */
[----:B------:R-:W-:Y:S01]  /*0a50*/  UMOV UR38, URZ ;  /* 0x0000003f00267c82 */ /* 0x000fe20008000000 */
[----:B------:R-:W-:Y:S01]  /*0a60*/  SHF.R.S32.HI R3, RZ, 0x1f, R0 ;  /* 0x0000001fff037819 */ /* 0x000fe20000011400 */
[----:B------:R-:W-:Y:S02]  /*0a70*/  IMAD.U32 R23, RZ, RZ, UR7 ;  /* 0x00000007ff177e24 */ /* 0x000fe4000f8e00ff */
[----:B------:R-:W-:Y:S01]  /*0a80*/  IMAD.MOV.U32 R212, RZ, RZ, RZ ;  /* 0x000000ffffd47224 */ /* 0x000fe200078e00ff */
[CC--:B------:R-:W-:Y:S01]  /*0a90*/  LEA.HI R5, R3.reuse, R0.reuse, RZ, 0x7 ;  /* 0x0000000003057211 */ /* 0x0c0fe200078f38ff */
[----:B------:R-:W4:Y:S01]  /*0aa0*/  S2UR UR6, SR_SWINHI ;  /* 0x00000000000679c3 */ /* 0x000f220000002f00 */
[----:B------:R-:W-:-:S02]  /*0ab0*/  LEA.HI R6, R3, R0, RZ, 0x4 ;  /* 0x0000000003067211 */ /* 0x000fc400078f20ff */
[----:B------:R-:W-:Y:S02]  /*0ac0*/  LOP3.LUT R213, R5, 0xffffff80, RZ, 0xc0, !PT ;  /* 0xffffff8005d57812 */ /* 0x000fe400078ec0ff */
[----:B------:R-:W-:Y:S02]  /*0ad0*/  SHF.R.S32.HI R9, RZ, 0x4, R6 ;  /* 0x00000004ff097819 */ /* 0x000fe40000011406 */
[----:B------:R-:W-:Y:S02]  /*0ae0*/  IADD3 R213, R0, -R213, RZ ;  /* 0x800000d500d57210 */ /* 0x000fe40007ffe0ff */
[----:B------:R-:W-:Y:S02]  /*0af0*/  LOP3.LUT R7, R6, 0x3fffff0, RZ, 0xc0, !PT ;  /* 0x03fffff006077812 */ /* 0x000fe400078ec0ff */
[----:B-1----:R-:W-:Y:S02]  /*0b00*/  SHF.R.S32.HI R2, RZ, 0x1f, R213 ;  /* 0x0000001fff027819 */ /* 0x002fe400000114d5 */
[----:B------:R-:W-:Y:S01]  /*0b10*/  LEA.HI R217, R3, R0, RZ, 0x5 ;  /* 0x0000000003d97211 */ /* 0x000fe200078f28ff */
[----:B------:R-:W-:Y:S01]  /*0b20*/  IMAD.IADD R0, R0, 0x1, -R7 ;  /* 0x0000000100007824 */ /* 0x000fe200078e0a07 */
[----:B------:R-:W-:Y:S01]  /*0b30*/  LEA.HI R4, R2, R213, RZ, 0x2 ;  /* 0x000000d502047211 */ /* 0x000fe200078f10ff */
[----:B---3--:R-:W-:Y:S01]  /*0b40*/  ULEA UR61, UR4, UR61, 0x18 ;  /* 0x0000003d043d7291 */ /* 0x008fe2000f8ec03f */
[----:B------:R-:W-:-:S02]  /*0b50*/  LEA.HI R6, R6, R9, RZ, 0x1 ;  /* 0x0000000906067211 */ /* 0x000fc400078f08ff */
[--C-:B------:R-:W-:Y:S02]  /*0b60*/  SHF.R.S32.HI R3, RZ, 0x2, R4.reuse ;  /* 0x00000002ff037819 */ /* 0x100fe40000011404 */
[----:B------:R-:W-:Y:S02]  /*0b70*/  SHF.R.S32.HI R8, RZ, 0x1f, R4 ;  /* 0x0000001fff087819 */ /* 0x000fe40000011404 */
[----:B------:R-:W-:Y:S01]  /*0b80*/  LOP3.LUT R6, R6, 0x1ffffffe, RZ, 0xc0, !PT ;  /* 0x1ffffffe06067812 */ /* 0x000fe200078ec0ff */
[----:B------:R-:W-:Y:S01]  /*0b90*/  UMOV UR4, UR61 ;  /* 0x0000003d00047c82 */ /* 0x000fe20008000000 */
[----:B----4-:R-:W-:Y:S01]  /*0ba0*/  UMOV UR5, UR6 ;  /* 0x0000000600057c82 */ /* 0x010fe20008000000 */
[----:B------:R-:W-:Y:S01]  /*0bb0*/  SHF.R.S32.HI R217, RZ, 0x5, R217 ;  /* 0x00000005ffd97819 */ /* 0x000fe200000114d9 */
[----:B------:R-:W-:Y:S01]  /*0bc0*/  IMAD.U32 R16, RZ, RZ, UR4 ;  /* 0x00000004ff107e24 */ /* 0x000fe2000f8e00ff */
[----:B------:R-:W-:Y:S01]  /*0bd0*/  LEA.HI R8, R8, R3, RZ, 0x3 ;  /* 0x0000000308087211 */ /* 0x000fe200078f18ff */
[----:B------:R-:W-:Y:S01]  /*0be0*/  IMAD.IADD R6, R9, 0x1, -R6 ;  /* 0x0000000109067824 */ /* 0x000fe200078e0a06 */
[----:B------:R-:W-:Y:S01]  /*0bf0*/  SHF.R.S32.HI R216, RZ, 0x7, R5 ;  /* 0x00000007ffd87819 */ /* 0x000fe20000011405 */
[----:B------:R-:W-:Y:S01]  /*0c00*/  IMAD R7, R217, 0x10, R0 ;  /* 0x00000010d9077824 */ /* 0x000fe200078e0200 */
[----:B------:R-:W-:Y:S01]  /*0c10*/  LOP3.LUT R8, R8, 0xfffffff8, RZ, 0xc0, !PT ;  /* 0xfffffff808087812 */ /* 0x000fe200078ec0ff */
[----:B------:R-:W-:Y:S01]  /*0c20*/  UMOV UR4, URZ ;  /* 0x0000003f00047c82 */ /* 0x000fe20008000000 */
[----:B------:R-:W-:-:S02]  /*0c30*/  LEA.HI R2, R2, R213, RZ, 0x5 ;  /* 0x000000d502027211 */ /* 0x000fc400078f28ff */
[----:B------:R-:W-:Y:S02]  /*0c40*/  LEA.HI R5, R5, R216, RZ, 0x1 ;  /* 0x000000d805057211 */ /* 0x000fe400078f08ff */
[----:B------:R-:W-:Y:S01]  /*0c50*/  LEA R6, R7, R6, 0x3 ;  /* 0x0000000607067211 */ /* 0x000fe200078e18ff */
[----:B------:R-:W-:Y:S01]  /*0c60*/  IMAD.IADD R7, R3, 0x1, -R8 ;  /* 0x0000000103077824 */ /* 0x000fe200078e0a08 */
[----:B------:R-:W-:Y:S02]  /*0c70*/  LOP3.LUT R4, R4, 0x7ffffffc, RZ, 0xc0, !PT ;  /* 0x7ffffffc04047812 */ /* 0x000fe400078ec0ff */
[----:B------:R-:W-:Y:S01]  /*0c80*/  SHF.R.S32.HI R2, RZ, 0x5, R2 ;  /* 0x00000005ff027819 */ /* 0x000fe20000011402 */
[----:B------:R-:W-:Y:S01]  /*0c90*/  IMAD.SHL.U32 R3, R6, 0x8, RZ ;  /* 0x0000000806037824 */ /* 0x000fe200078e00ff */
[----:B------:R-:W-:Y:S01]  /*0ca0*/  LOP3.LUT R5, R5, 0x3fffffe, RZ, 0xc0, !PT ;  /* 0x03fffffe05057812 */ /* 0x000fe200078ec0ff */
[----:B------:R-:W-:Y:S01]  /*0cb0*/  IMAD.IADD R4, R213, 0x1, -R4 ;  /* 0x00000001d5047824 */ /* 0x000fe200078e0a04 */
[----:B------:R-:W-:Y:S01]  /*0cc0*/  MOV R17, UR5 ;  /* 0x0000000500117c02 */ /* 0x000fe20008000f00 */
[----:B------:R-:W-:Y:S01]  /*0cd0*/  IMAD R2, R2, 0x10, R7 ;  /* 0x0000001002027824 */ /* 0x000fe200078e0207 */
[----:B------:R-:W-:Y:S01]  /*0ce0*/  IADD3 R5, R216, -R5, RZ ;  /* 0x80000005d8057210 */ /* 0x000fe20007ffe0ff */
[----:B------:R-:W-:Y:S01]  /*0cf0*/  IMAD R219, R4, R219, 0x50 ;  /* 0x0000005004db7424 */ /* 0x000fe200078e02db */
[----:B------:R-:W-:Y:S01]  /*0d00*/  MOV R18, UR4 ;  /* 0x0000000400127c02 */ /* 0x000fe20008000f00 */
[----:B------:R-:W-:-:S04]  /*0d10*/  IMAD.WIDE R16, R3, 0x2, R16 ;  /* 0x0000000203107825 */ /* 0x000fc800078e0210 */
[----:B------:R-:W-:Y:S01]  /*0d20*/  IMAD R218, R5, 0x40, R2 ;  /* 0x0000004005da7824 */ /* 0x000fe200078e0202 */
[----:B--2---:R-:W-:-:S07]  /*0d30*/  LOP3.LUT R22, R10, 0x1, RZ, 0xfc, !PT ;  /* 0x000000010a167812 */ /* 0x004fce00078efcff */
.L_x_31:
[----:B------:R-:W1:Y:S01]  /*0d40*/  SHFL.IDX PT, R0, R216, RZ, 0x1f ;  /* 0x00001fffd8007589 */ /* 0x000e6200000e0000 */
[----:B------:R-:W2:Y:S01]  /*0d50*/  LDC R64, c[0x0][0x2e0] ;  /* 0x0000b800ff407b82 */ /* 0x000ea20000000800 */
[----:B------:R-:W-:Y:S01]  /*0d60*/  ULDC UR4, c[0x0][0xda8] ;  /* 0x00036a0000047ab9 */ /* 0x000fe20000000800 */
[----:B------:R-:W-:Y:S01]  /*0d70*/  ULDC.64 UR8, c[0x0][0x3f8] ;  /* 0x0000fe0000087ab9 */ /* 0x000fe20000000a00 */
[----:B------:R-:W-:Y:S01]  /*0d80*/  R2UR UR10, R23 ;  /* 0x00000000170a72ca */ /* 0x000fe200000e0000 */
[----:B------:R-:W-:Y:S02]  /*0d90*/  UISETP.NE.AND UP1, UPT, UR4, 0x1, UPT ;  /* 0x000000010400788c */ /* 0x000fe4000bf25270 */
[----:B------:R-:W-:Y:S01]  /*0da0*/  UISETP.NE.U32.AND UP0, UPT, UR8, URZ, UPT ;  /* 0x0000003f0800728c */ /* 0x000fe2000bf05070 */
[----:B------:R-:W-:Y:S01]  /*0db0*/  ULDC UR5, c[0x0][0xdb4] ;  /* 0x00036d0000057ab9 */ /* 0x000fe20000000800 */
[----:B------:R-:W-:Y:S02]  /*0dc0*/  ULDC UR6, c[0x0][0x404] ;  /* 0x0001010000067ab9 */ /* 0x000fe40000000800 */
[----:B------:R-:W-:-:S02]  /*0dd0*/  UISETP.NE.AND.EX UP0, UPT, UR9, URZ, UPT, UP0 ;  /* 0x0000003f0900728c */ /* 0x000fc4000bf05300 */
[----:B------:R-:W-:Y:S02]  /*0de0*/  UIADD3 UR9, UR61, 0x14400, URZ ;  /* 0x000144003d097890 */ /* 0x000fe4000fffe03f */
[----:B------:R-:W-:Y:S02]  /*0df0*/  UISETP.NE.AND UP2, UPT, UR5, 0x1, UPT ;  /* 0x000000010500788c */ /* 0x000fe4000bf45270 */
[----:B------:R-:W-:Y:S01]  /*0e00*/  USEL UR6, UR6, 0x1, UP0 ;  /* 0x0000000106067887 */ /* 0x000fe20008000000 */
[----:B------:R-:W-:Y:S01]  /*0e10*/  @UP1 ULDC UR5, c[0x0][0xdac] ;  /* 0x00036b0000051ab9 */ /* 0x000fe20000000800 */
[----:B------:R-:W-:Y:S01]  /*0e20*/  ULOP3.LUT UP0, URZ, UR9, 0x9f, URZ, 0xc0, !UPT ;  /* 0x0000009f093f7892 */ /* 0x000fe2000f80c03f */
[----:B------:R-:W-:Y:S01]  /*0e30*/  UMOV UR11, UR10 ;  /* 0x0000000a000b7c82 */ /* 0x000fe20008000000 */
[----:B-1----:R-:W-:Y:S02]  /*0e40*/  R2UR UR7, R0 ;  /* 0x00000000000772ca */ /* 0x002fe400000e0000 */
[----:B--2---:R-:W-:Y:S01]  /*0e50*/  IMAD R64, R64, UR6, RZ ;  /* 0x0000000640407c24 */ /* 0x004fe2000f8e02ff */
[----:B------:R-:W-:Y:S01]  /*0e60*/  @UP1 ULDC UR6, c[0x0][0xdb0] ;  /* 0x00036c0000061ab9 */ /* 0x000fe20000000800 */
[----:B------:R-:W-:-:S02]  /*0e70*/  PLOP3.LUT P0, PT, PT, PT, UP0, 0x80, 0x0 ;  /* 0x000000000000781c */ /* 0x000fc40003f0f008 */
[----:B------:R-:W-:-:S04]  /*0e80*/  VIADD R0, R64, 0x4f ;  /* 0x0000004f40007836 */ /* 0x000fc80000000000 */
[----:B------:R-:W-:-:S03]  /*0e90*/  IMAD.HI R0, R0, 0x66666667, RZ ;  /* 0x6666666700007827 */ /* 0x000fc600078e02ff */
[----:B------:R-:W-:Y:S02]  /*0ea0*/  ULEA.HI UR4, UR7, UR7, URZ, 0x1 ;  /* 0x0000000707047291 */ /* 0x000fe4000f8f083f */
[----:B------:R-:W-:Y:S02]  /*0eb0*/  SHF.R.U32.HI R3, RZ, 0x1f, R0 ;  /* 0x0000001fff037819 */ /* 0x000fe40000011600 */
[----:B------:R-:W-:Y:S02]  /*0ec0*/  ULOP3.LUT UR8, UR4, 0x1e, URZ, 0xc0, !UPT ;  /* 0x0000001e04087892 */ /* 0x000fe4000f8ec03f */
[----:B------:R-:W-:Y:S01]  /*0ed0*/  LEA.HI.SX32 R152, R0, R3, 0x1b ;  /* 0x0000000300987211 */ /* 0x000fe200078fdaff */
[----:B------:R-:W-:Y:S02]  /*0ee0*/  UIMAD.WIDE.U32 UR4, UR10, UR5, URZ ;  /* 0x000000050a0472a5 */ /* 0x000fe4000f8e003f */
[----:B------:R-:W-:Y:S02]  /*0ef0*/  UIADD3 UR8, UR7, -UR8, URZ ;  /* 0x8000000807087290 */ /* 0x000fe4000fffe03f */
[----:B------:R-:W-:-:S02]  /*0f00*/  @UP1 USHF.R.U32.HI UR11, URZ, UR6, UR5 ;  /* 0x000000063f0b1299 */ /* 0x000fc40008011605 */
[----:B------:R-:W-:Y:S01]  /*0f10*/  ULEA UR8, UR8, UR9, 0xd ;  /* 0x0000000908087291 */ /* 0x000fe2000f8e683f */
[----:B------:R-:W-:Y:S02]  /*0f20*/  @UP2 ULDC.64 UR6, c[0x0][0xdb8] ;  /* 0x00036e0000062ab9 */ /* 0x000fe40000000a00 */
[----:B------:R-:W-:Y:S02]  /*0f30*/  UIMAD.WIDE.U32 UR4, UR11, UR6, URZ ;  /* 0x000000060b0472a5 */ /* 0x000fe4000f8e003f */
[----:B------:R-:W-:Y:S01]  /*0f40*/  IMAD.U32 R215, RZ, RZ, UR11 ;  /* 0x0000000bffd77e24 */ /* 0x000fe2000f8e00ff */
[----:B------:R-:W-:Y:S01]  /*0f50*/  USHF.R.U32.HI UR8, URZ, 0x4, UR8 ;  /* 0x000000043f087899 */ /* 0x000fe20008011608 */
[----:B------:R-:W-:Y:S01]  /*0f60*/  UMOV UR36, UR11 ;  /* 0x0000000b00247c82 */ /* 0x000fe20008000000 */
[----:B------:R-:W-:Y:S02]  /*0f70*/  @UP2 USHF.R.U32.HI UR36, URZ, UR7, UR5 ;  /* 0x000000073f242299 */ /* 0x000fe40008011605 */
[----:B------:R-:W-:Y:S01]  /*0f80*/  UMOV UR4, UR10 ;  /* 0x0000000a00047c82 */ /* 0x000fe20008000000 */
[----:B------:R-:W-:Y:S01]  /*0f90*/  ULOP3.LUT UR37, UR8, 0x3fff, URZ, 0xc0, !UPT ;  /* 0x00003fff08257892 */ /* 0x000fe2000f8ec03f */
[----:B------:R-:W-:Y:S01]  /*0fa0*/  IMAD.U32 R214, RZ, RZ, UR4 ;  /* 0x00000004ffd67e24 */ /* 0x000fe2000f8e00ff */
[----:B------:R-:W-:Y:S10]  /*0fb0*/  @!P0 BRA `(.L_x_9) ;  /* 0x0000000000408947 */ /* 0x000ff40003800000 */
[----:B------:R-:W-:Y:S01]  /*0fc0*/  MOV R0, 0x0 ;  /* 0x0000000000007802 */ /* 0x000fe20000000f00 */
[----:B------:R-:W-:Y:S01]  /*0fd0*/  ULDC.64 UR4, c[0x4][0x1b8] ;  /* 0x01006e0000047ab9 */ /* 0x000fe20000000a00 */
[----:B------:R-:W-:Y:S01]  /*0fe0*/  ULDC.64 UR6, c[0x4][0x130] ;  /* 0x01004c0000067ab9 */ /* 0x000fe20000000a00 */
[----:B------:R-:W-:Y:S01]  /*0ff0*/  MOV R4, UR4 ;  /* 0x0000000400047c02 */ /* 0x000fe20008000f00 */
[----:B------:R1:W2:Y:S01]  /*1000*/  LDC.64 R2, c[0x4][R0] ;  /* 0x0100000000027b82 */ /* 0x0002a20000000a00 */
[----:B------:R-:W-:Y:S01]  /*1010*/  IMAD.U32 R5, RZ, RZ, UR5 ;  /* 0x00000005ff057e24 */ /* 0x000fe2000f8e00ff */
[----:B------:R-:W-:Y:S01]  /*1020*/  ULDC.64 UR4, c[0x4][0x1c0] ;  /* 0x0100700000047ab9 */ /* 0x000fe20000000a00 */
[----:B------:R-:W-:Y:S01]  /*1030*/  MOV R10, UR6 ;  /* 0x00000006000a7c02 */ /* 0x000fe20008000f00 */
[----:B------:R-:W-:Y:S01]  /*1040*/  IMAD.U32 R6, RZ, RZ, UR4 ;  /* 0x00000004ff067e24 */ /* 0x000fe2000f8e00ff */
[----:B------:R-:W-:Y:S01]  /*1050*/  MOV R13, RZ ;  /* 0x000000ff000d7202 */ /* 0x000fe20000000f00 */
[----:B------:R-:W-:-:S02]  /*1060*/  IMAD.U32 R7, RZ, RZ, UR5 ;  /* 0x00000005ff077e24 */ /* 0x000fc4000f8e00ff */
[----:B------:R-:W-:Y:S02]  /*1070*/  IMAD.U32 R11, RZ, RZ, UR7 ;  /* 0x00000007ff0b7e24 */ /* 0x000fe4000f8e00ff */
[----:B------:R-:W-:Y:S02]  /*1080*/  IMAD.MOV.U32 R8, RZ, RZ, 0x70 ;  /* 0x00000070ff087424 */ /* 0x000fe400078e00ff */
[----:B-1----:R-:W-:-:S07]  /*1090*/  IMAD.MOV.U32 R12, RZ, RZ, 0x1 ;  /* 0x00000001ff0c7424 */ /* 0x002fce00078e00ff */
[----:B------:R-:W-:-:S07]  /*10a0*/  LEPC R20, `(.L_x_9) ;  /* 0x000000001014794e */ /* 0x000fce0000000000 */
[----:B--2---:R-:W-:Y:S05]  /*10b0*/  CALL.ABS.NOINC R2 ;  /* 0x0000000002007343 */ /* 0x004fea0003c00000 */
.L_x_9:
[----:B------:R-:W-:Y:S02]  /*10c0*/  LOP3.LUT R0, R212, 0x1, RZ, 0xc0, !PT ;  /* 0x00000001d4007812 */ /* 0x000fe400078ec0ff */
[----:B------:R-:W-:Y:S02]  /*10d0*/  ISETP.NE.AND P0, PT, R22, 0x3, PT ;  /* 0x000000031600780c */ /* 0x000fe40003f05270 */
[----:B------:R-:W-:-:S04]  /*10e0*/  SHF.L.U32 R0, R0, 0x1f, RZ ;  /* 0x0000001f00007819 */ /* 0x000fc800000006ff */
[----:B------:R-:W1:Y:S02]  /*10f0*/  SYNCS.PHASECHK.TRANS64.TRYWAIT P1, [UR61+0x38800], R0 ;  /* 0x03880000ff0075a7 */ /* 0x000e64000802017d */
[----:B-1----:R-:W-:Y:S05]  /*1100*/  @!P1 BRA `(.L_x_10) ;  /* 0x000000d400409947 */ /* 0x002fea0003800000 */
.L_x_90:
[----:B------:R-:W-:Y:S05]  /*1110*/  @!P0 BRA `(.L_x_11) ;  /* 0x0000000000048947 */ /* 0x000fea0003800000 */
[----:B------:R-:W-:Y:S01]  /*1120*/  BPT.TRAP 0x1 ;  /* 0x000000040000795c */ /* 0x000fe20000300000 */
.L_x_11:
[----:B------:R-:W-:Y:S01]  /*1130*/  R2UR UR4, R18 ;  /* 0x00000000120472ca */ /* 0x000fe200000e0000 */
[----:B-1----:R-:W-:-:S05]  /*1140*/  IMAD.U32 R0, RZ, RZ, UR38 ;  /* 0x00000026ff007e24 */ /* 0x002fca000f8e00ff */
[----:B------:R-:W-:-:S07]  /*1150*/  LEA R0, R0, UR61, 0x3 ;  /* 0x0000003d00007c11 */ /* 0x000fce000f8e18ff */
[----:B------:R-:W-:-:S05]  /*1160*/  IMAD.U32 R3, RZ, RZ, UR4 ;  /* 0x00000004ff037e24 */ /* 0x000fca000f8e00ff */
[----:B------:R-:W-:-:S04]  /*1170*/  SHF.L.U32 R3, R3, 0x1f, RZ ;  /* 0x0000001f03037819 */ /* 0x000fc800000006ff */
[----:B------:R1:W2:Y:S01]  /*1180*/  SYNCS.PHASECHK.TRANS64.TRYWAIT P2, [R0+URZ+0x38830], R3 ;  /* 0x03883003000075a7 */ /* 0x0002a2000804017f */
[----:B------:R-:W-:Y:S05]  /*1190*/  @!P0 BRA `(.L_x_12) ;  /* 0x0000000000048947 */ /* 0x000fea0003800000 */
[----:B------:R-:W-:Y:S01]  /*11a0*/  BPT.TRAP 0x1 ;  /* 0x000000040000795c */ /* 0x000fe20000300000 */
.L_x_12:
[----:B------:R-:W3:Y:S01]  /*11b0*/  S2R R2, SR_TID.X ;  /* 0x0000000000027919 */ /* 0x000ee20000002100 */
[----:B------:R-:W-:Y:S01]  /*11c0*/  IMAD.MOV.U32 R151, RZ, RZ, RZ ;  /* 0x000000ffff977224 */ /* 0x000fe200078e00ff */
[----:B---3--:R-:W-:-:S04]  /*11d0*/  LOP3.LUT R2, R2, 0x7f, RZ, 0xc0, !PT ;  /* 0x0000007f02027812 */ /* 0x008fc800078ec0ff */
[----:B------:R-:W-:Y:S01]  /*11e0*/  ISETP.NE.AND P1, PT, R2, RZ, PT ;  /* 0x000000ff0200720c */ /* 0x000fe20003f25270 */
[----:B--2---:R-:W-:-:S12]  /*11f0*/  @P2 BRA `(.L_x_13) ;  /* 0x0000000000082947 */ /* 0x004fd80003800000 */
[----:B------:R-:W2:Y:S02]  /*1200*/  SYNCS.PHASECHK.TRANS64.TRYWAIT P2, [R0+URZ+0x38830], R3 ;  /* 0x03883003000075a7 */ /* 0x000ea4000804017f */
[----:B--2---:R-:W-:Y:S05]  /*1210*/  @!P2 BRA `(.L_x_14) ;  /* 0x000000d40014a947 */ /* 0x004fea0003800000 */
.L_x_13:
[----:B------:R-:W-:Y:S05]  /*1220*/  WARPSYNC.ALL ;  /* 0x0000000000007948 */ /* 0x000fea0003800000 */
[----:B------:R-:W-:Y:S01]  /*1230*/  UIADD3 UR4, UR61, 0x24400, URZ ;  /* 0x000244003d047890 */ /* 0x000fe2000fffe03f */
[----:B------:R-:W-:Y:S01]  /*1240*/  WARPGROUP.ARRIVE ;  /* 0x00000000000079c5 */ /* 0x000fe20000000000 */
[----:B------:R-:W-:Y:S01]  /*1250*/  ULOP3.LUT UR5, UR37, 0x10000, URZ, 0xfc, !UPT ;  /* 0x0001000025057892 */ /* 0x000fe2000f8efc3f */
[----:B-12---:R-:W-:Y:S01]  /*1260*/  IMAD.IADD R3, R219, 0x1, R64 ;  /* 0x00000001db037824 */ /* 0x006fe200078e0240 */
[----:B------:R-:W-:Y:S01]  /*1270*/  USHF.R.U32.HI UR4, URZ, 0x4, UR4 ;  /* 0x000000043f047899 */ /* 0x000fe20008011604 */
[----:B------:R-:W-:Y:S01]  /*1280*/  P2R R66, PR, RZ, 0x1 ;  /* 0x00000001ff427803 */ /* 0x000fe20000000000 */
[----:B------:R-:W-:Y:S01]  /*1290*/  UMOV UR9, 0x40000040 ;  /* 0x4000004000097882 */ /* 0x000fe20000000000 */
[----:B------:R-:W-:Y:S01]  /*12a0*/  UMOV UR11, 0x40000040 ;  /* 0x40000040000b7882 */ /* 0x000fe20000000000 */
[----:B------:R-:W-:Y:S01]  /*12b0*/  ULOP3.LUT UR4, UR4, 0x3fff, URZ, 0xc0, !UPT ;  /* 0x00003fff04047892 */ /* 0x000fe2000f8ec03f */
[----:B------:R-:W-:Y:S01]  /*12c0*/  IMAD.U32 R15, RZ, RZ, UR9 ;  /* 0x00000009ff0f7e24 */ /* 0x000fe2000f8e00ff */
[----:B------:R-:W-:Y:S01]  /*12d0*/  UMOV UR8, UR5 ;  /* 0x0000000500087c82 */ /* 0x000fe20008000000 */
[----:B------:R-:W-:Y:S01]  /*12e0*/  UMOV UR15, UR9 ;  /* 0x00000009000f7c82 */ /* 0x000fe20008000000 */
[----:B------:R-:W-:Y:S01]  /*12f0*/  ULOP3.LUT UR6, UR4, 0x10000, URZ, 0xfc, !UPT ;  /* 0x0001000004067892 */ /* 0x000fe2000f8efc3f */
[----:B------:R-:W-:Y:S01]  /*1300*/  IMAD.U32 R14, RZ, RZ, UR8 ;  /* 0x00000008ff0e7e24 */ /* 0x000fe2000f8e00ff */
[----:B------:R-:W-:Y:S01]  /*1310*/  UMOV UR14, UR8 ;  /* 0x00000008000e7c82 */ /* 0x000fe20008000000 */
[----:B------:R-:W-:Y:S01]  /*1320*/  UIADD3 UR7, UR5, 0x2, URZ ;  /* 0x0000000205077890 */ /* 0x000fe2000fffe03f */
[----:B------:R-:W-:Y:S01]  /*1330*/  IMAD R3, R152, -0x50, R3 ;  /* 0xffffffb098037824 */ /* 0x000fe200078e0203 */
[----:B------:R-:W-:-:S02]  /*1340*/  UIMAD UR4, UR38, 0xa00, UR6 ;  /* 0x00000a00260478a4 */ /* 0x000fc4000f8e0206 */
[----:B------:R-:W-:Y:S01]  /*1350*/  MOV R21, UR6 ;  /* 0x0000000600157c02 */ /* 0x000fe20008000f00 */
[----:B------:R-:W-:Y:S01]  /*1360*/  UMOV UR17, 0x40000040 ;  /* 0x4000004000117882 */ /* 0x000fe20000000000 */
[----:B------:R-:W-:Y:S01]  /*1370*/  UMOV UR19, 0x40000040 ;  /* 0x4000004000137882 */ /* 0x000fe20000000000 */
[----:B------:R-:W-:Y:S01]  /*1380*/  UIADD3 UR6, UR4, 0x200, URZ ;  /* 0x0000020004067890 */ /* 0x000fe2000fffe03f */
[----:B------:R-:W-:Y:S01]  /*1390*/  MOV R13, UR17 ;  /* 0x00000011000d7c02 */ /* 0x000fe20008000f00 */
[----:B------:R-:W-:Y:S01]  /*13a0*/  UIADD3 UR12, UR4, 0x2, URZ ;  /* 0x00000002040c7890 */ /* 0x000fe2000fffe03f */
[C---:B------:R-:W-:Y:S01]  /*13b0*/  ISETP.GT.AND P6, PT, R3.reuse, RZ, PT ;  /* 0x000000ff0300720c */ /* 0x040fe20003fc4270 */
[----:B------:R-:W-:Y:S01]  /*13c0*/  UMOV UR10, UR4 ;  /* 0x00000004000a7c82 */ /* 0x000fe20008000000 */
[----:B------:R-:W-:Y:S01]  /*13d0*/  UMOV UR16, UR7 ;  /* 0x0000000700107c82 */ /* 0x000fe20008000000 */
[----:B------:R-:W-:Y:S01]  /*13e0*/  HGMMA.64x16x16.F32 R56, gdesc[UR8], RZ, !UPT, gsb0 ;  /* 0x00200000083879f0 */ /* 0x000fe2000c0008ff */
[----:B------:R-:W-:Y:S01]  /*13f0*/  UIADD3 UR10, UR4, 0x80, URZ ;  /* 0x00000080040a7890 */ /* 0x000fe2000fffe03f */
[----:B------:R-:W-:Y:S01]  /*1400*/  IMAD.U32 R12, RZ, RZ, UR16 ;  /* 0x00000010ff0c7e24 */ /* 0x000fe2000f8e00ff */
[----:B------:R-:W-:Y:S01]  /*1410*/  UMOV UR8, UR14 ;  /* 0x0000000e00087c82 */ /* 0x000fe20008000000 */
[----:B------:R-:W-:Y:S01]  /*1420*/  UMOV UR9, UR15 ;  /* 0x0000000f00097c82 */ /* 0x000fe20008000000 */
[----:B------:R-:W-:Y:S01]  /*1430*/  UMOV UR11, 0x40000040 ;  /* 0x40000040000b7882 */ /* 0x000fe20000000000 */
[----:B------:R-:W-:Y:S01]  /*1440*/  UMOV UR18, UR12 ;  /* 0x0000000c00127c82 */ /* 0x000fe20008000000 */
[----:B------:R-:W-:Y:S01]  /*1450*/  UIADD3 UR7, UR5, 0x4, URZ ;  /* 0x0000000405077890 */ /* 0x000fe2000fffe03f */
[C---:B------:R-:W-:Y:S01]  /*1460*/  ISETP.GT.AND P5, PT, R3.reuse, 0x1, PT ;  /* 0x000000010300780c */ /* 0x040fe20003fa4270 */
[----:B------:R-:W-:Y:S01]  /*1470*/  UIADD3 UR12, UR4, 0x4, URZ ;  /* 0x00000004040c7890 */ /* 0x000fe2000fffe03f */
[C---:B------:R-:W-:Y:S01]  /*1480*/  ISETP.GT.AND P4, PT, R3.reuse, 0x8, PT ;  /* 0x000000080300780c */ /* 0x040fe20003f84270 */
[----:B------:R-:W-:Y:S01]  /*1490*/  UMOV UR13, 0x40000040 ;  /* 0x40000040000d7882 */ /* 0x000fe20000000000 */
[----:B------:R-:W-:Y:S01]  /*14a0*/  UIADD3 UR20, UR5, 0x406, URZ ;  /* 0x0000040605147890 */ /* 0x000fe2000fffe03f */
[C---:B------:R-:W-:Y:S01]  /*14b0*/  ISETP.GT.AND P3, PT, R3.reuse, 0x9, PT ;  /* 0x000000090300780c */ /* 0x040fe20003f64270 */
[----:B------:R-:W-:Y:S01]  /*14c0*/  UIADD3 UR22, UR4, 0x286, URZ ;  /* 0x0000028604167890 */ /* 0x000fe2000fffe03f */
[----:B------:R-:W-:Y:S01]  /*14d0*/  ISETP.GT.AND P2, PT, R3, 0x10, PT ;  /* 0x000000100300780c */ /* 0x000fe20003f44270 */
[----:B------:R-:W-:Y:S01]  /*14e0*/  UMOV UR21, 0x40000040 ;  /* 0x4000004000157882 */ /* 0x000fe20000000000 */
[----:B------:R-:W-:Y:S01]  /*14f0*/  UMOV UR23, 0x40000040 ;  /* 0x4000004000177882 */ /* 0x000fe20000000000 */
[----:B------:R-:W-:Y:S01]  /*1500*/  UIADD3 UR24, UR5, 0x800, URZ ;  /* 0x0000080005187890 */ /* 0x000fe2000fffe03f */
[----:B------:R-:W-:Y:S01]  /*1510*/  @!P1 VIADD R0, R0, 0x38840 ;  /* 0x0003884000009836 */ /* 0x000fe20000000000 */
[----:B------:R-:W-:Y:S01]  /*1520*/  UIADD3 UR26, UR4, 0x500, URZ ;  /* 0x00000500041a7890 */ /* 0x000fe2000fffe03f */
[-C--:B------:R-:W-:Y:S01]  /*1530*/  MOV R150, R151.reuse ;  /* 0x0000009700967202 */ /* 0x080fe20000000f00 */
[----:B------:R-:W-:Y:S01]  /*1540*/  UMOV UR25, 0x40000040 ;  /* 0x4000004000197882 */ /* 0x000fe20000000000 */
[----:B------:R-:W-:Y:S01]  /*1550*/  UMOV UR27, 0x40000040 ;  /* 0x40000040001b7882 */ /* 0x000fe20000000000 */
[----:B------:R-:W-:Y:S01]  /*1560*/  UIADD3 UR28, UR5, 0x802, URZ ;  /* 0x00000802051c7890 */ /* 0x000fe2000fffe03f */
[----:B------:R-:W-:Y:S01]  /*1570*/  @!P1 PRMT R0, RZ, 0x654, R0 ;  /* 0x00000654ff009816 */ /* 0x000fe20000000000 */
[----:B------:R-:W-:Y:S01]  /*1580*/  UIADD3 UR30, UR4, 0x502, URZ ;  /* 0x00000502041e7890 */ /* 0x000fe2000fffe03f */
[--C-:B------:R-:W-:Y:S01]  /*1590*/  IMAD.MOV.U32 R149, RZ, RZ, R151.reuse ;  /* 0x000000ffff957224 */ /* 0x100fe200078e0097 */
[----:B------:R-:W-:Y:S01]  /*15a0*/  UMOV UR29, 0x40000040 ;  /* 0x40000040001d7882 */ /* 0x000fe20000000000 */
[----:B------:R-:W-:Y:S01]  /*15b0*/  UMOV UR31, 0x40000040 ;  /* 0x40000040001f7882 */ /* 0x000fe20000000000 */
[----:B------:R-:W-:Y:S01]  /*15c0*/  UIADD3 UR32, UR5, 0x804, URZ ;  /* 0x0000080405207890 */ /* 0x000fe2000fffe03f */
[--C-:B------:R-:W-:Y:S01]  /*15d0*/  IMAD.MOV.U32 R148, RZ, RZ, R151.reuse ;  /* 0x000000ffff947224 */ /* 0x100fe200078e0097 */
[----:B------:R-:W-:Y:S01]  /*15e0*/  UIADD3 UR34, UR4, 0x504, URZ ;  /* 0x0000050404227890 */ /* 0x000fe2000fffe03f */
[--C-:B------:R-:W-:Y:S01]  /*15f0*/  IMAD.MOV.U32 R147, RZ, RZ, R151.reuse ;  /* 0x000000ffff937224 */ /* 0x100fe200078e0097 */
[----:B------:R-:W-:Y:S01]  /*1600*/  UMOV UR33, 0x40000040 ;  /* 0x4000004000217882 */ /* 0x000fe20000000000 */
[----:B------:R-:W-:Y:S01]  /*1610*/  UMOV UR35, 0x40000040 ;  /* 0x4000004000237882 */ /* 0x000fe20000000000 */
[----:B------:R-:W-:Y:S01]  /*1620*/  UIADD3 UR40, UR5, 0x806, URZ ;  /* 0x0000080605287890 */ /* 0x000fe2000fffe03f */
[-C--:B------:R-:W-:Y:S01]  /*1630*/  MOV R146, R151.reuse ;  /* 0x0000009700927202 */ /* 0x080fe20000000f00 */
        /* <DEDUP_REMOVED lines=11> */
[----:B------:R-:W-:Y:S01]  /*16f0*/  MOV R142, R151 ;  /* 0x00000097008e7202 */ /* 0x000fe20000000f00 */
[----:B------:R-:W-:Y:S01]  /*1700*/  UIADD3 UR50, UR4, 0x782, URZ ;  /* 0x0000078204327890 */ /* 0x000fe2000fffe03f */
[----:B------:R-:W-:Y:S01]  /*1710*/  IMAD.MOV.U32 R141, RZ, RZ, R151 ;  /* 0x000000ffff8d7224 */ /* 0x000fe200078e0097 */
[----:B------:R-:W-:-:S02]  /*1720*/  WARPGROUP.DEPBAR.LE gsb0, 0x0 ;  /* 0x00008000000079c5 */ /* 0x000fc40000010000 */
[----:B------:R-:W-:Y:S01]  /*1730*/  WARPGROUP.ARRIVE ;  /* 0x00000000000079c5 */ /* 0x000fe20000000000 */
[----:B------:R-:W-:Y:S01]  /*1740*/  UMOV UR49, 0x40000040 ;  /* 0x4000004000317882 */ /* 0x000fe20000000000 */
[----:B------:R-:W-:Y:S01]  /*1750*/  UMOV UR51, 0x40000040 ;  /* 0x4000004000337882 */ /* 0x000fe20000000000 */
[----:B------:R-:W-:Y:S01]  /*1760*/  UIADD3 UR52, UR5, 0xc04, URZ ;  /* 0x00000c0405347890 */ /* 0x000fe2000fffe03f */
[--C-:B------:R-:W-:Y:S01]  /*1770*/  IMAD.MOV.U32 R140, RZ, RZ, R151.reuse ;  /* 0x000000ffff8c7224 */ /* 0x100fe200078e0097 */
[----:B------:R-:W-:Y:S01]  /*1780*/  UIADD3 UR54, UR4, 0x784, URZ ;  /* 0x0000078404367890 */ /* 0x000fe2000fffe03f */
[----:B------:R-:W-:Y:S01]  /*1790*/  HGMMA.64x16x16.F32 R48, gdesc[UR8], RZ, !UPT, gsb0 ;  /* 0x00200000083079f0 */ /* 0x000fe2000c0008ff */
[----:B------:R-:W-:Y:S01]  /*17a0*/  UIADD3 UR10, UR4, 0x100, URZ ;  /* 0x00000100040a7890 */ /* 0x000fe2000fffe03f */
[--C-:B------:R-:W-:Y:S01]  /*17b0*/  IMAD.MOV.U32 R139, RZ, RZ, R151.reuse ;  /* 0x000000ffff8b7224 */ /* 0x100fe200078e0097 */
[----:B------:R-:W-:Y:S01]  /*17c0*/  UMOV UR8, UR14 ;  /* 0x0000000e00087c82 */ /* 0x000fe20008000000 */
[----:B------:R-:W-:Y:S01]  /*17d0*/  UMOV UR9, UR15 ;  /* 0x0000000f00097c82 */ /* 0x000fe20008000000 */
[----:B------:R-:W-:Y:S01]  /*17e0*/  UMOV UR11, 0x40000040 ;  /* 0x40000040000b7882 */ /* 0x000fe20000000000 */
[----:B------:R-:W-:Y:S01]  /*17f0*/  UMOV UR53, 0x40000040 ;  /* 0x4000004000357882 */ /* 0x000fe20000000000 */
[----:B------:R-:W-:Y:S01]  /*1800*/  UMOV UR55, 0x40000040 ;  /* 0x4000004000377882 */ /* 0x000fe20000000000 */
[----:B------:R-:W-:Y:S01]  /*1810*/  UMOV UR57, 0x40000040 ;  /* 0x4000004000397882 */ /* 0x000fe20000000000 */
[----:B------:R-:W-:Y:S01]  /*1820*/  UMOV UR59, 0x40000040 ;  /* 0x40000040003b7882 */ /* 0x000fe20000000000 */
[----:B------:R-:W-:Y:S01]  /*1830*/  IMAD.U32 R7, RZ, RZ, UR57 ;  /* 0x00000039ff077e24 */ /* 0x000fe2000f8e00ff */
[-C--:B------:R-:W-:Y:S01]  /*1840*/  MOV R138, R151.reuse ;  /* 0x00000097008a7202 */ /* 0x080fe20000000f00 */
[--C-:B------:R-:W-:Y:S01]  /*1850*/  IMAD.MOV.U32 R137, RZ, RZ, R151.reuse ;  /* 0x000000ffff897224 */ /* 0x100fe200078e0097 */
        /* <DEDUP_REMOVED lines=34> */
[----:B------:R-:W-:Y:S01]  /*1a80*/  MOV R68, R151 ;  /* 0x0000009700447202 */ /* 0x000fe20000000f00 */
[----:B------:R-:W-:-:S02]  /*1a90*/  IMAD.MOV.U32 R111, RZ, RZ, R151 ;  /* 0x000000ffff6f7224 */ /* 0x000fc400078e0097 */
[--C-:B------:R-:W-:Y:S01]  /*1aa0*/  IMAD.MOV.U32 R109, RZ, RZ, R151.reuse ;  /* 0x000000ffff6d7224 */ /* 0x100fe200078e0097 */
[----:B------:R-:W-:Y:S02]  /*1ab0*/  WARPGROUP.DEPBAR.LE gsb0, 0x0 ;  /* 0x00008000000079c5 */ /* 0x000fe40000010000 */
[----:B------:R-:W-:Y:S01]  /*1ac0*/  WARPGROUP.ARRIVE ;  /* 0x00000000000079c5 */ /* 0x000fe20000000000 */
[--C-:B------:R-:W-:Y:S02]  /*1ad0*/  IMAD.MOV.U32 R108, RZ, RZ, R151.reuse ;  /* 0x000000ffff6c7224 */ /* 0x100fe400078e0097 */
[--C-:B------:R-:W-:Y:S02]  /*1ae0*/  IMAD.MOV.U32 R106, RZ, RZ, R151.reuse ;  /* 0x000000ffff6a7224 */ /* 0x100fe400078e0097 */
[--C-:B------:R-:W-:Y:S01]  /*1af0*/  IMAD.MOV.U32 R105, RZ, RZ, R151.reuse ;  /* 0x000000ffff697224 */ /* 0x100fe200078e0097 */
[----:B------:R-:W-:Y:S01]  /*1b00*/  HGMMA.64x16x16.F32 R40, gdesc[UR8], RZ, !UPT, gsb0 ;  /* 0x00200000082879f0 */ /* 0x000fe2000c0008ff */
[----:B------:R-:W-:Y:S01]  /*1b10*/  UIADD3 UR10, UR4, 0x180, URZ ;  /* 0x00000180040a7890 */ /* 0x000fe2000fffe03f */
[--C-:B------:R-:W-:Y:S01]  /*1b20*/  IMAD.MOV.U32 R103, RZ, RZ, R151.reuse ;  /* 0x000000ffff677224 */ /* 0x100fe200078e0097 */
[----:B------:R-:W-:Y:S01]  /*1b30*/  UMOV UR8, UR14 ;  /* 0x0000000e00087c82 */ /* 0x000fe20008000000 */
[----:B------:R-:W-:Y:S01]  /*1b40*/  UMOV UR9, UR15 ;  /* 0x0000000f00097c82 */ /* 0x000fe20008000000 */
[----:B------:R-:W-:Y:S01]  /*1b50*/  UMOV UR11, 0x40000040 ;  /* 0x40000040000b7882 */ /* 0x000fe20000000000 */
[----:B------:R-:W-:-:S02]  /*1b60*/  IMAD.MOV.U32 R102, RZ, RZ, R151 ;  /* 0x000000ffff667224 */ /* 0x000fc400078e0097 */
[--C-:B------:R-:W-:Y:S02]  /*1b70*/  IMAD.MOV.U32 R100, RZ, RZ, R151.reuse ;  /* 0x000000ffff647224 */ /* 0x100fe400078e0097 */
[--C-:B------:R-:W-:Y:S02]  /*1b80*/  IMAD.MOV.U32 R96, RZ, RZ, R151.reuse ;  /* 0x000000ffff607224 */ /* 0x100fe400078e0097 */
[--C-:B------:R-:W-:Y:S02]  /*1b90*/  IMAD.MOV.U32 R94, RZ, RZ, R151.reuse ;  /* 0x000000ffff5e7224 */ /* 0x100fe400078e0097 */
[--C-:B------:R-:W-:Y:S02]  /*1ba0*/  IMAD.MOV.U32 R90, RZ, RZ, R151.reuse ;  /* 0x000000ffff5a7224 */ /* 0x100fe400078e0097 */
[--C-:B------:R-:W-:Y:S02]  /*1bb0*/  IMAD.MOV.U32 R88, RZ, RZ, R151.reuse ;  /* 0x000000ffff587224 */ /* 0x100fe400078e0097 */
[----:B------:R-:W-:-:S02]  /*1bc0*/  IMAD.MOV.U32 R84, RZ, RZ, R151 ;  /* 0x000000ffff547224 */ /* 0x000fc400078e0097 */
[--C-:B------:R-:W-:Y:S02]  /*1bd0*/  IMAD.MOV.U32 R82, RZ, RZ, R151.reuse ;  /* 0x000000ffff527224 */ /* 0x100fe400078e0097 */
[--C-:B------:R-:W-:Y:S02]  /*1be0*/  IMAD.MOV.U32 R78, RZ, RZ, R151.reuse ;  /* 0x000000ffff4e7224 */ /* 0x100fe400078e0097 */
[--C-:B------:R-:W-:Y:S02]  /*1bf0*/  IMAD.MOV.U32 R76, RZ, RZ, R151.reuse ;  /* 0x000000ffff4c7224 */ /* 0x100fe400078e0097 */
[--C-:B------:R-:W-:Y:S02]  /*1c00*/  IMAD.MOV.U32 R72, RZ, RZ, R151.reuse ;  /* 0x000000ffff487224 */ /* 0x100fe400078e0097 */
[----:B------:R-:W-:Y:S01]  /*1c10*/  IMAD.MOV.U32 R70, RZ, RZ, R151 ;  /* 0x000000ffff467224 */ /* 0x000fe200078e0097 */
[----:B------:R-:W-:Y:S02]  /*1c20*/  WARPGROUP.DEPBAR.LE gsb0, 0x0 ;  /* 0x00008000000079c5 */ /* 0x000fe40000010000 */
[----:B------:R-:W-:-:S06]  /*1c30*/  WARPGROUP.ARRIVE ;  /* 0x00000000000079c5 */ /* 0x000fcc0000000000 */
[----:B------:R-:W-:Y:S01]  /*1c40*/  HGMMA.64x16x16.F32 R32, gdesc[UR8], RZ, !UPT, gsb0 ;  /* 0x00200000082079f0 */ /* 0x000fe2000c0008ff */
[----:B------:R-:W-:Y:S01]  /*1c50*/  UMOV UR8, UR14 ;  /* 0x0000000e00087c82 */ /* 0x000fe20008000000 */
[----:B------:R-:W-:Y:S01]  /*1c60*/  UMOV UR9, UR15 ;  /* 0x0000000f00097c82 */ /* 0x000fe20008000000 */
[----:B------:R-:W-:Y:S01]  /*1c70*/  UMOV UR10, UR6 ;  /* 0x00000006000a7c82 */ /* 0x000fe20008000000 */
[----:B------:R-:W-:Y:S01]  /*1c80*/  UMOV UR11, 0x40000040 ;  /* 0x40000040000b7882 */ /* 0x000fe20000000000 */
[----:B------:R-:W-:Y:S01]  /*1c90*/  UMOV UR14, UR16 ;  /* 0x00000010000e7c82 */ /* 0x000fe20008000000 */
[----:B------:R-:W-:Y:S01]  /*1ca0*/  UMOV UR15, UR17 ;  /* 0x00000011000f7c82 */ /* 0x000fe20008000000 */
[----:B------:R-:W-:Y:S01]  /*1cb0*/  UIADD3 UR6, UR4, 0x202, URZ ;  /* 0x0000020204067890 */ /* 0x000fe2000fffe03f */
[----:B------:R-:W-:Y:S02]  /*1cc0*/  WARPGROUP.DEPBAR.LE gsb0, 0x0 ;  /* 0x00008000000079c5 */ /* 0x000fe40000010000 */
[----:B------:R-:W-:-:S06]  /*1cd0*/  WARPGROUP.ARRIVE ;  /* 0x00000000000079c5 */ /* 0x000fcc0000000000 */
[----:B------:R-:W-:Y:S01]  /*1ce0*/  HGMMA.64x16x16.F32 R24, gdesc[UR8], RZ, !UPT, gsb0 ;  /* 0x00200000081879f0 */ /* 0x000fe2000c0008ff */
[----:B------:R-:W-:Y:S01]  /*1cf0*/  UIADD3 UR10, UR4, 0x82, URZ ;  /* 0x00000082040a7890 */ /* 0x000fe2000fffe03f */
[----:B------:R-:W-:Y:S01]  /*1d00*/  UMOV UR8, UR14 ;  /* 0x0000000e00087c82 */ /* 0x000fe20008000000 */
[----:B------:R-:W-:Y:S01]  /*1d10*/  UMOV UR9, UR15 ;  /* 0x0000000f00097c82 */ /* 0x000fe20008000000 */
[----:B------:R-:W-:Y:S01]  /*1d20*/  UMOV UR11, 0x40000040 ;  /* 0x40000040000b7882 */ /* 0x000fe20000000000 */
[----:B------:R-:W-:Y:S02]  /*1d30*/  WARPGROUP.DEPBAR.LE gsb0, 0x0 ;  /* 0x00008000000079c5 */ /* 0x000fe40000010000 */
[----:B------:R-:W-:-:S06]  /*1d40*/  WARPGROUP.ARRIVE ;  /* 0x00000000000079c5 */ /* 0x000fcc0000000000 */
[----:B------:R-:W-:Y:S01]  /*1d50*/  HGMMA.64x16x16.F32 R56, gdesc[UR16], R56, gsb0 ;  /* 0x00200000103879f0 */ /* 0x000fe20008000838 */
[----:B------:R-:W-:Y:S01]  /*1d60*/  UMOV UR16, UR7 ;  /* 0x0000000700107c82 */ /* 0x000fe20008000000 */
[----:B------:R-:W-:Y:S01]  /*1d70*/  UMOV UR17, 0x40000040 ;  /* 0x4000004000117882 */ /* 0x000fe20000000000 */
[----:B------:R-:W-:Y:S01]  /*1d80*/  UMOV UR18, UR12 ;  /* 0x0000000c00127c82 */ /* 0x000fe20008000000 */
[----:B------:R-:W-:Y:S01]  /*1d90*/  UMOV UR19, 0x40000040 ;  /* 0x4000004000137882 */ /* 0x000fe20000000000 */
[----:B------:R-:W-:Y:S01]  /*1da0*/  UIADD3 UR7, UR5, 0x6, URZ ;  /* 0x0000000605077890 */ /* 0x000fe2000fffe03f */
[----:B------:R-:W-:Y:S01]  /*1db0*/  IMAD.U32 R10, RZ, RZ, UR16 ;  /* 0x00000010ff0a7e24 */ /* 0x000fe2000f8e00ff */
[----:B------:R-:W-:Y:S01]  /*1dc0*/  UIADD3 UR12, UR4, 0x6, URZ ;  /* 0x00000006040c7890 */ /* 0x000fe2000fffe03f */
[----:B------:R-:W-:Y:S01]  /*1dd0*/  IMAD.U32 R11, RZ, RZ, UR17 ;  /* 0x00000011ff0b7e24 */ /* 0x000fe2000f8e00ff */
[----:B------:R-:W-:Y:S02]  /*1de0*/  WARPGROUP.DEPBAR.LE gsb0, 0x0 ;  /* 0x00008000000079c5 */ /* 0x000fe40000010000 */
[----:B------:R-:W-:-:S06]  /*1df0*/  WARPGROUP.ARRIVE ;  /* 0x00000000000079c5 */ /* 0x000fcc0000000000 */
[----:B------:R-:W-:Y:S01]  /*1e00*/  HGMMA.64x16x16.F32 R48, gdesc[UR8], R48, gsb0 ;  /* 0x00200000083079f0 */ /* 0x000fe20008000830 */
[----:B------:R-:W-:Y:S01]  /*1e10*/  UIADD3 UR10, UR4, 0x102, URZ ;  /* 0x00000102040a7890 */ /* 0x000fe2000fffe03f */
[----:B------:R-:W-:Y:S01]  /*1e20*/  UMOV UR8, UR14 ;  /* 0x0000000e00087c82 */ /* 0x000fe20008000000 */
[----:B------:R-:W-:Y:S01]  /*1e30*/  UMOV UR9, UR15 ;  /* 0x0000000f00097c82 */ /* 0x000fe20008000000 */
[----:B------:R-:W-:Y:S01]  /*1e40*/  UMOV UR11, 0x40000040 ;  /* 0x40000040000b7882 */ /* 0x000fe20000000000 */
        /* <DEDUP_REMOVED lines=34> */
[----:B------:R-:W-:Y:S01]  /*2070*/  MOV R9, UR17 ;  /* 0x0000001100097c02 */ /* 0x000fe20008000f00 */
        /* <DEDUP_REMOVED lines=34> */
[----:B------:R-:W-:Y:S02]  /*22a0*/  UIADD3 UR16, UR5, 0x404, URZ ;  /* 0x0000040405107890 */ /* 0x000fe4000fffe03f */
[----:B------:R-:W-:Y:S01]  /*22b0*/  UIADD3 UR18, UR4, 0x284, URZ ;  /* 0x0000028404127890 */ /* 0x000fe2000fffe03f */
[----:B------:R-:W-:Y:S01]  /*22c0*/  UMOV UR17, 0x40000040 ;  /* 0x4000004000117882 */ /* 0x000fe20000000000 */
        /* <DEDUP_REMOVED lines=22> */
[----:B------:R-:W-:Y:S02]  /*2430*/  UIADD3 UR6, UR4, 0x480, URZ ;  /* 0x0000048004067890 */ /* 0x000fe4000fffe03f */
[----:B------:R-:W-:Y:S01]  /*2440*/  UIADD3 UR14, UR4, 0x282, URZ ;  /* 0x00000282040e7890 */ /* 0x000fe2000fffe03f */
        /* <DEDUP_REMOVED lines=8> */
[----:B------:R-:W-:Y:S02]  /*24d0*/  UIADD3 UR12, UR5, 0x402, URZ ;  /* 0x00000402050c7890 */ /* 0x000fe4000fffe03f */
[----:B------:R-:W-:-:S07]  /*24e0*/  UIADD3 UR7, UR4, 0x786, URZ ;  /* 0x0000078604077890 */ /* 0x000fce000fffe03f */
[----:B------:R-:W-:Y:S01]  /*24f0*/  UMOV UR58, UR7 ;  /* 0x00000007003a7c82 */ /* 0x000fe20008000000 */
[----:B------:R-:W-:Y:S01]  /*2500*/  UMOV UR7, 0x40000040 ;  /* 0x4000004000077882 */ /* 0x000fe20000000000 */
[----:B------:R-:W-:Y:S02]  /*2510*/  WARPGROUP.DEPBAR.LE gsb0, 0x0 ;  /* 0x00008000000079c5 */ /* 0x000fe40000010000 */
[----:B------:R-:W-:-:S06]  /*2520*/  WARPGROUP.ARRIVE ;  /* 0x00000000000079c5 */ /* 0x000fcc0000000000 */
[----:B------:R-:W-:Y:S01]  /*2530*/  HGMMA.64x16x16.F32 R56, gdesc[UR8], R56, gsb0 ;  /* 0x00200000083879f0 */ /* 0x000fe20008000838 */
[----:B------:R-:W-:Y:S01]  /*2540*/  UIADD3 UR10, UR4, 0x300, URZ ;  /* 0x00000300040a7890 */ /* 0x000fe2000fffe03f */
        /* <DEDUP_REMOVED lines=14> */
[----:B------:R-:W-:Y:S01]  /*2630*/  UMOV UR10, UR6 ;  /* 0x00000006000a7c82 */ /* 0x000fe20008000000 */
[----:B------:R-:W-:Y:S01]  /*2640*/  UMOV UR11, 0x40000040 ;  /* 0x40000040000b7882 */ /* 0x000fe20000000000 */
[----:B------:R-:W-:Y:S01]  /*2650*/  UIADD3 UR6, UR4, 0x482, URZ ;  /* 0x0000048204067890 */ /* 0x000fe2000fffe03f */
[----:B------:R-:W-:Y:S02]  /*2660*/  WARPGROUP.DEPBAR.LE gsb0, 0x0 ;  /* 0x00008000000079c5 */ /* 0x000fe40000010000 */
[----:B------:R-:W-:-:S06]  /*2670*/  WARPGROUP.ARRIVE ;  /* 0x00000000000079c5 */ /* 0x000fcc0000000000 */
[----:B------:R-:W-:Y:S01]  /*2680*/  HGMMA.64x16x16.F32 R24, gdesc[UR8], R24, gsb0 ;  /* 0x00200000081879f0 */ /* 0x000fe20008000818 */
[----:B------:R-:W-:Y:S02]  /*2690*/  UMOV UR11, UR57 ;  /* 0x00000039000b7c82 */ /* 0x000fe40008000000 */
        /* <DEDUP_REMOVED lines=23> */
[----:B------:R-:W-:Y:S03]  /*2810*/  HGMMA.64x16x16.F32 R24, gdesc[UR12], R24, gsb0 ;  /* 0x002000000c1879f0 */ /* 0x000fe60008000818 */
        /* <DEDUP_REMOVED lines=188> */
[----:B------:R-:W-:Y:S02]  /*33e0*/  UIADD3 UR6, UR5, 0xc06, URZ ;  /* 0x00000c0605067890 */ /* 0x000fe4000fffe03f */
[----:B------:R-:W-:-:S05]  /*33f0*/  UIADD3 UR5, UR4, 0x984, URZ ;  /* 0x0000098404057890 */ /* 0x000fca000fffe03f */
[----:B------:R-:W-:Y:S01]  /*3400*/  UMOV UR56, UR6 ;  /* 0x0000000600387c82 */ /* 0x000fe20008000000 */
[----:B------:R-:W-:Y:S01]  /*3410*/  UIADD3 UR6, UR4, 0x986, URZ ;  /* 0x0000098604067890 */ /* 0x000fe2000fffe03f */
[----:B------:R-:W-:Y:S01]  /*3420*/  IMAD.U32 R6, RZ, RZ, UR56 ;  /* 0x00000038ff067e24 */ /* 0x000fe2000f8e00ff */
[----:B------:R-:W-:Y:S01]  /*3430*/  UMOV UR10, UR56 ;  /* 0x00000038000a7c82 */ /* 0x000fe20008000000 */
        /* <DEDUP_REMOVED lines=35> */
[----:B------:R-:W-:Y:S01]  /*3670*/  WARPGROUP.ARRIVE ;  /* 0x00000000000079c5 */ /* 0x000fe20000000000 */
[----:B------:R-:W-:Y:S02]  /*3680*/  FSEL R65, R56, -INF , P6 ;  /* 0xff80000038417808 */ /* 0x000fe40003000000 */
[----:B------:R-:W-:-:S02]  /*3690*/  FSEL R57, R57, -INF , P5 ;  /* 0xff80000039397808 */ /* 0x000fc40002800000 */
[----:B------:R-:W-:Y:S01]  /*36a0*/  FSEL R67, R60, -INF , P4 ;  /* 0xff8000003c437808 */ /* 0x000fe20002000000 */
[----:B------:R-:W-:Y:S01]  /*36b0*/  HGMMA.64x16x16.F32 R48, gdesc[UR56], R48, gsb0 ;  /* 0x00200000383079f0 */ /* 0x000fe20008000830 */
[----:B------:R-:W-:Y:S01]  /*36c0*/  UIADD3 UR58, UR4, 0x886, URZ ;  /* 0x00000886043a7890 */ /* 0x000fe2000fffe03f */
[----:B------:R-:W-:Y:S01]  /*36d0*/  FMNMX.FTZ R2, R65, R57, !PT ;  /* 0x0000003941027209 */ /* 0x000fe20007810000 */
[----:B------:R-:W-:Y:S01]  /*36e0*/  UMOV UR56, UR10 ;  /* 0x0000000a00387c82 */ /* 0x000fe20008000000 */
[----:B------:R-:W-:Y:S01]  /*36f0*/  UMOV UR57, UR11 ;  /* 0x0000000b00397c82 */ /* 0x000fe20008000000 */
[----:B------:R-:W-:Y:S01]  /*3700*/  UMOV UR59, 0x40000040 ;  /* 0x40000040003b7882 */ /* 0x000fe20000000000 */
[----:B------:R-:W-:Y:S01]  /*3710*/  FSEL R61, R61, -INF , P3 ;  /* 0xff8000003d3d7808 */ /* 0x000fe20001800000 */
[--C-:B------:R-:W-:Y:S01]  /*3720*/  IMAD.MOV.U32 R60, RZ, RZ, R151.reuse ;  /* 0x000000ffff3c7224 */ /* 0x100fe200078e0097 */
[----:B------:R-:W-:Y:S02]  /*3730*/  FMNMX.FTZ R2, R67, R2, !PT ;  /* 0x0000000243027209 */ /* 0x000fe40007810000 */
[----:B------:R-:W-:Y:S01]  /*3740*/  FSEL R19, R58, -INF , P6 ;  /* 0xff8000003a137808 */ /* 0x000fe20003000000 */
[----:B------:R-:W-:Y:S01]  /*3750*/  IMAD.MOV.U32 R58, RZ, RZ, R151 ;  /* 0x000000ffff3a7224 */ /* 0x000fe200078e0097 */
[----:B------:R-:W-:-:S02]  /*3760*/  ISETP.GT.AND P6, PT, R3, 0x11, PT ;  /* 0x000000110300780c */ /* 0x000fc40003fc4270 */
[----:B------:R-:W-:Y:S02]  /*3770*/  FMNMX.FTZ R2, R61, R2, !PT ;  /* 0x000000023d027209 */ /* 0x000fe40007810000 */
[----:B------:R-:W-:Y:S02]  /*3780*/  FSEL R59, R59, -INF , P5 ;  /* 0xff8000003b3b7808 */ /* 0x000fe40002800000 */
[----:B------:R-:W-:Y:S02]  /*3790*/  ISETP.GT.AND P5, PT, R3, 0x18, PT ;  /* 0x000000180300780c */ /* 0x000fe40003fa4270 */
[----:B------:R-:W-:Y:S02]  /*37a0*/  FSEL R63, R63, -INF , P3 ;  /* 0xff8000003f3f7808 */ /* 0x000fe40001800000 */
[----:B------:R-:W-:Y:S02]  /*37b0*/  ISETP.GT.AND P3, PT, R3, 0x20, PT ;  /* 0x000000200300780c */ /* 0x000fe40003f64270 */
[----:B------:R-:W-:Y:S01]  /*37c0*/  MOV R56, R151 ;  /* 0x0000009700387202 */ /* 0x000fe20000000f00 */
[----:B------:R-:W-:-:S02]  /*37d0*/  WARPGROUP.DEPBAR.LE gsb0, 0x0 ;  /* 0x00008000000079c5 */ /* 0x000fc40000010000 */
[----:B------:R-:W-:Y:S01]  /*37e0*/  WARPGROUP.ARRIVE ;  /* 0x00000000000079c5 */ /* 0x000fe20000000000 */
[----:B------:R-:W-:Y:S01]  /*37f0*/  FSEL R69, R48, -INF , P2 ;  /* 0xff80000030457808 */ /* 0x000fe20001000000 */
[----:B------:R-:W-:Y:S01]  /*3800*/  IMAD.MOV.U32 R48, RZ, RZ, R151 ;  /* 0x000000ffff307224 */ /* 0x000fe200078e0097 */
[----:B------:R-:W-:Y:S02]  /*3810*/  FSEL R71, R49, -INF , P6 ;  /* 0xff80000031477808 */ /* 0x000fe40003000000 */
[----:B------:R-:W-:Y:S01]  /*3820*/  FMNMX.FTZ R2, R69, R2, !PT ;  /* 0x0000000245027209 */ /* 0x000fe20007810000 */
[----:B------:R-:W-:Y:S01]  /*3830*/  HGMMA.64x16x16.F32 R40, gdesc[UR56], R40, gsb0 ;  /* 0x00200000382879f0 */ /* 0x000fe20008000828 */
[----:B------:R-:W-:Y:S01]  /*3840*/  UIADD3 UR58, UR4, 0x906, URZ ;  /* 0x00000906043a7890 */ /* 0x000fe2000fffe03f */
[----:B------:R-:W-:Y:S01]  /*3850*/  FSEL R49, R62, -INF , P4 ;  /* 0xff8000003e317808 */ /* 0x000fe20002000000 */
[----:B------:R-:W-:Y:S01]  /*3860*/  UMOV UR56, UR10 ;  /* 0x0000000a00387c82 */ /* 0x000fe20008000000 */
[----:B------:R-:W-:Y:S01]  /*3870*/  UMOV UR57, UR11 ;  /* 0x0000000b00397c82 */ /* 0x000fe20008000000 */
[----:B------:R-:W-:Y:S01]  /*3880*/  UMOV UR59, 0x40000040 ;  /* 0x40000040003b7882 */ /* 0x000fe20000000000 */
[----:B------:R-:W-:Y:S01]  /*3890*/  UMOV UR4, UR10 ;  /* 0x0000000a00047c82 */ /* 0x000fe20008000000 */
[----:B------:R-:W-:-:S02]  /*38a0*/  ISETP.GT.AND P4, PT, R3, 0x19, PT ;  /* 0x000000190300780c */ /* 0x000fc40003f84270 */
[----:B------:R-:W-:Y:S01]  /*38b0*/  FSEL R73, R52, -INF , P5 ;  /* 0xff80000034497808 */ /* 0x000fe20002800000 */
[----:B------:R-:W-:Y:S01]  /*38c0*/  IMAD.MOV.U32 R52, RZ, RZ, R151 ;  /* 0x000000ffff347224 */ /* 0x000fe200078e0097 */
[----:B------:R-:W-:Y:S02]  /*38d0*/  FMNMX.FTZ R2, R71, R2, !PT ;  /* 0x0000000247027209 */ /* 0x000fe40007810000 */
[----:B------:R-:W-:Y:S02]  /*38e0*/  FSEL R75, R53, -INF , P4 ;  /* 0xff800000354b7808 */ /* 0x000fe40002000000 */
[----:B------:R-:W-:Y:S02]  /*38f0*/  FMNMX.FTZ R2, R73, R2, !PT ;  /* 0x0000000249027209 */ /* 0x000fe40007810000 */
[----:B------:R-:W-:Y:S02]  /*3900*/  FSEL R53, R50, -INF , P2 ;  /* 0xff80000032357808 */ /* 0x000fe40001000000 */
[----:B------:R-:W-:-:S02]  /*3910*/  ISETP.GT.AND P2, PT, R3, 0x21, PT ;  /* 0x000000210300780c */ /* 0x000fc40003f44270 */
[----:B------:R-:W-:Y:S02]  /*3920*/  FMNMX.FTZ R2, R75, R2, !PT ;  /* 0x000000024b027209 */ /* 0x000fe40007810000 */
[----:B------:R-:W-:Y:S02]  /*3930*/  FSEL R51, R51, -INF , P6 ;  /* 0xff80000033337808 */ /* 0x000fe40003000000 */
[----:B------:R-:W-:Y:S02]  /*3940*/  ISETP.GT.AND P6, PT, R3, 0x28, PT ;  /* 0x000000280300780c */ /* 0x000fe40003fc4270 */
[----:B------:R-:W-:Y:S02]  /*3950*/  FSEL R55, R55, -INF , P4 ;  /* 0xff80000037377808 */ /* 0x000fe40002000000 */
[----:B------:R-:W-:Y:S02]  /*3960*/  ISETP.GT.AND P4, PT, R3, 0x30, PT ;  /* 0x000000300300780c */ /* 0x000fe40003f84270 */
[----:B------:R-:W-:-:S02]  /*3970*/  MOV R62, R151 ;  /* 0x00000097003e7202 */ /* 0x000fc40000000f00 */
[----:B------:R-:W-:Y:S01]  /*3980*/  MOV R50, R151 ;  /* 0x0000009700327202 */ /* 0x000fe20000000f00 */
[----:B------:R-:W-:Y:S02]  /*3990*/  WARPGROUP.DEPBAR.LE gsb0, 0x0 ;  /* 0x00008000000079c5 */ /* 0x000fe40000010000 */
[----:B------:R-:W-:Y:S01]  /*39a0*/  WARPGROUP.ARRIVE ;  /* 0x00000000000079c5 */ /* 0x000fe20000000000 */
[----:B------:R-:W-:Y:S02]  /*39b0*/  FSEL R77, R40, -INF , P3 ;  /* 0xff800000284d7808 */ /* 0x000fe40001800000 */
[----:B------:R-:W-:Y:S02]  /*39c0*/  FSEL R79, R41, -INF , P2 ;  /* 0xff800000294f7808 */ /* 0x000fe40001000000 */
[----:B------:R-:W-:Y:S01]  /*39d0*/  FMNMX.FTZ R2, R77, R2, !PT ;  /* 0x000000024d027209 */ /* 0x000fe20007810000 */
[----:B------:R-:W-:Y:S01]  /*39e0*/  HGMMA.64x16x16.F32 R32, gdesc[UR56], R32, gsb0 ;  /* 0x00200000382079f0 */ /* 0x000fe20008000820 */
[----:B------:R-:W-:Y:S01]  /*39f0*/  FSEL R41, R54, -INF , P5 ;  /* 0xff80000036297808 */ /* 0x000fe20002800000 */
[----:B------:R-:W-:Y:S01]  /*3a00*/  IMAD.MOV.U32 R54, RZ, RZ, R151 ;  /* 0x000000ffff367224 */ /* 0x000fe200078e0097 */
[----:B------:R-:W-:-:S02]  /*3a10*/  ISETP.GT.AND P5, PT, R3, 0x29, PT ;  /* 0x000000290300780c */ /* 0x000fc40003fa4270 */
[----:B------:R-:W-:Y:S02]  /*3a20*/  FSEL R81, R44, -INF , P6 ;  /* 0xff8000002c517808 */ /* 0x000fe40003000000 */
        /* <DEDUP_REMOVED lines=9> */
[----:B------:R-:W-:Y:S01]  /*3ac0*/  ISETP.GT.AND P5, PT, R3, 0x40, PT ;  /* 0x000000400300780c */ /* 0x000fe20003fa4270 */
[----:B------:R-:W-:Y:S02]  /*3ad0*/  WARPGROUP.DEPBAR.LE gsb0, 0x0 ;  /* 0x00008000000079c5 */ /* 0x000fe40000010000 */
[----:B------:R-:W-:Y:S01]  /*3ae0*/  WARPGROUP.ARRIVE ;  /* 0x00000000000079c5 */ /* 0x000fe20000000000 */
[----:B------:R-:W-:-:S02]  /*3af0*/  FSEL R85, R32, -INF , P4 ;  /* 0xff80000020557808 */ /* 0x000fc40002000000 */
[----:B------:R-:W-:Y:S02]  /*3b00*/  FSEL R87, R33, -INF , P3 ;  /* 0xff80000021577808 */ /* 0x000fe40001800000 */
[----:B------:R-:W-:Y:S01]  /*3b10*/  FMNMX.FTZ R2, R85, R2, !PT ;  /* 0x0000000255027209 */ /* 0x000fe20007810000 */
[----:B------:R-:W-:Y:S01]  /*3b20*/  HGMMA.64x16x16.F32 R24, gdesc[UR4], R24, gsb0 ;  /* 0x00200000041879f0 */ /* 0x000fe20008000818 */
[----:B------:R-:W-:Y:S01]  /*3b30*/  FSEL R33, R46, -INF , P6 ;  /* 0xff8000002e217808 */ /* 0x000fe20003000000 */
[----:B------:R-:W-:Y:S01]  /*3b40*/  ULDC UR4, c[0x0][0x988] ;  /* 0x0002620000047ab9 */ /* 0x000fe20000000800 */
[----:B------:R-:W-:Y:S01]  /*3b50*/  ISETP.GT.AND P6, PT, R3, 0x39, PT ;  /* 0x000000390300780c */ /* 0x000fe20003fc4270 */
[----:B------:R-:W-:Y:S01]  /*3b60*/  IMAD.MOV.U32 R46, RZ, RZ, R151 ;  /* 0x000000ffff2e7224 */ /* 0x000fe200078e0097 */
[----:B------:R-:W-:Y:S02]  /*3b70*/  FSEL R89, R36, -INF , P2 ;  /* 0xff80000024597808 */ /* 0x000fe40001000000 */
[----:B------:R-:W-:-:S02]  /*3b80*/  FMNMX.FTZ R2, R87, R2, !PT ;  /* 0x0000000257027209 */ /* 0x000fc40007810000 */
[----:B------:R-:W-:Y:S02]  /*3b90*/  FSEL R91, R37, -INF , P6 ;  /* 0xff800000255b7808 */ /* 0x000fe40003000000 */
[----:B------:R-:W-:Y:S02]  /*3ba0*/  FMNMX.FTZ R2, R89, R2, !PT ;  /* 0x0000000259027209 */ /* 0x000fe40007810000 */
[----:B------:R-:W-:Y:S02]  /*3bb0*/  FSEL R37, R34, -INF , P4 ;  /* 0xff80000022257808 */ /* 0x000fe40002000000 */
[----:B------:R-:W-:Y:S02]  /*3bc0*/  ISETP.GT.AND P4, PT, R3, 0x41, PT ;  /* 0x000000410300780c */ /* 0x000fe40003f84270 */
[----:B------:R-:W-:Y:S02]  /*3bd0*/  FMNMX.FTZ R2, R91, R2, !PT ;  /* 0x000000025b027209 */ /* 0x000fe40007810000 */
[----:B------:R-:W-:-:S02]  /*3be0*/  FSEL R35, R35, -INF , P3 ;  /* 0xff80000023237808 */ /* 0x000fc40001800000 */
[----:B------:R-:W-:Y:S02]  /*3bf0*/  ISETP.GT.AND P3, PT, R3, 0x48, PT ;  /* 0x000000480300780c */ /* 0x000fe40003f64270 */
[----:B------:R-:W-:Y:S01]  /*3c00*/  FSEL R39, R39, -INF , P6 ;  /* 0xff80000027277808 */ /* 0x000fe20003000000 */
[----:B------:R-:W-:Y:S02]  /*3c10*/  WARPGROUP.DEPBAR.LE gsb0, 0x0 ;  /* 0x00008000000079c5 */ /* 0x000fe40000010000 */
[----:B------:R-:W-:Y:S01]  /*3c20*/  FSEL R93, R24, -INF , P5 ;  /* 0xff800000185d7808 */ /* 0x000fe20002800000 */
[----:B------:R1:W-:Y:S01]  /*3c30*/  @!P1 SYNCS.ARRIVE.TRANS64.RED.A1T0 RZ, [R0+URZ], RZ ;  /* 0x000000ff00ff99a7 */ /* 0x0003e2000810043f */
[----:B------:R-:W-:Y:S02]  /*3c40*/  FSEL R95, R25, -INF , P4 ;  /* 0xff800000195f7808 */ /* 0x000fe40002000000 */
[----:B------:R-:W-:Y:S02]  /*3c50*/  FMNMX.FTZ R2, R93, R2, !PT ;  /* 0x000000025d027209 */ /* 0x000fe40007810000 */
[----:B------:R-:W-:-:S02]  /*3c60*/  FSEL R25, R38, -INF , P2 ;  /* 0xff80000026197808 */ /* 0x000fc40001000000 */
[----:B------:R-:W-:Y:S02]  /*3c70*/  ISETP.GT.AND P2, PT, R3, 0x49, PT ;  /* 0x000000490300780c */ /* 0x000fe40003f44270 */
[----:B------:R-:W-:Y:S02]  /*3c80*/  FSEL R97, R28, -INF , P3 ;  /* 0xff8000001c617808 */ /* 0x000fe40001800000 */
[----:B------:R-:W-:Y:S02]  /*3c90*/  FMNMX.FTZ R2, R95, R2, !PT ;  /* 0x000000025f027209 */ /* 0x000fe40007810000 */
[----:B------:R-:W-:Y:S02]  /*3ca0*/  FSEL R99, R29, -INF , P2 ;  /* 0xff8000001d637808 */ /* 0x000fe40001000000 */
[----:B------:R-:W-:Y:S02]  /*3cb0*/  FMNMX.FTZ R2, R97, R2, !PT ;  /* 0x0000000261027209 */ /* 0x000fe40007810000 */
[----:B------:R-:W-:-:S02]  /*3cc0*/  FSEL R27, R27, -INF , P4 ;  /* 0xff8000001b1b7808 */ /* 0x000fc40002000000 */
[----:B------:R-:W-:Y:S02]  /*3cd0*/  FMNMX.FTZ R3, R99, R2, !PT ;  /* 0x0000000263037209 */ /* 0x000fe40007810000 */
[----:B------:R-:W-:Y:S02]  /*3ce0*/  FSEL R29, R30, -INF , P3 ;  /* 0xff8000001e1d7808 */ /* 0x000fe40001800000 */
[----:B------:R-:W-:Y:S01]  /*3cf0*/  FSEL R31, R31, -INF , P2 ;  /* 0xff8000001f1f7808 */ /* 0x000fe20001000000 */
[----:B------:R-:W2:Y:S02]  /*3d00*/  SHFL.BFLY PT, R2, R3, 0x2, 0x1f ;  /* 0x0c401f0003027f89 */ /* 0x000ea400000e0000 */
[----:B--2---:R-:W-:Y:S02]  /*3d10*/  FMNMX.FTZ R20, R3, R2, !PT ;  /* 0x0000000203147209 */ /* 0x004fe40007810000 */
[----:B------:R-:W-:Y:S02]  /*3d20*/  MOV R2, UR4 ;  /* 0x0000000400027c02 */ /* 0x000fe40008000f00 */
[----:B------:R-:W-:Y:S01]  /*3d30*/  FSEL R3, R26, -INF , P5 ;  /* 0xff8000001a037808 */ /* 0x000fe20002800000 */
[----:B------:R-:W2:Y:S02]  /*3d40*/  SHFL.BFLY PT, R5, R20, 0x1, 0x1f ;  /* 0x0c201f0014057f89 */ /* 0x000ea400000e0000 */
[----:B--2---:R-:W-:-:S04]  /*3d50*/  FMNMX.FTZ R5, R20, R5, !PT ;  /* 0x0000000514057209 */ /* 0x004fc80007810000 */
[C---:B------:R-:W-:Y:S01]  /*3d60*/  FSETP.NEU.FTZ.AND P0, PT, R5.reuse, -INF , PT ;  /* 0xff8000000500780b */ /* 0x040fe20003f1d000 */
[----:B------:R-:W-:-:S05]  /*3d70*/  FMUL.FTZ R4, R5, R2 ;  /* 0x0000000205047220 */ /* 0x000fca0000410000 */
[----:B------:R-:W-:Y:S02]  /*3d80*/  FSEL R24, R4, RZ, P0 ;  /* 0x000000ff04187208 */ /* 0x000fe40000000000 */
[----:B------:R-:W-:Y:S02]  /*3d90*/  FMNMX.FTZ R4, R19, R59, !PT ;  /* 0x0000003b13047209 */ /* 0x000fe40007810000 */
[----:B------:R-:W-:Y:S01]  /*3da0*/  ISETP.NE.AND P0, PT, R66, RZ, PT ;  /* 0x000000ff4200720c */ /* 0x000fe20003f05270 */
[--C-:B------:R-:W-:Y:S01]  /*3db0*/  FFMA.FTZ R57, R57, R2, -R24.reuse ;  /* 0x0000000239397223 */ /* 0x100fe20000010818 */
[----:B------:R-:W-:Y:S01]  /*3dc0*/  FMNMX.FTZ R4, R49, R4, !PT ;  /* 0x0000000431047209 */ /* 0x000fe20007810000 */
[-CC-:B------:R-:W-:Y:S01]  /*3dd0*/  FFMA.FTZ R65, R65, R2.reuse, -R24.reuse ;  /* 0x0000000241417223 */ /* 0x180fe20000010818 */
[--C-:B------:R-:W-:Y:S01]  /*3de0*/  FFMA.FTZ R67, R67, R2, -R24.reuse ;  /* 0x0000000243437223 */ /* 0x100fe20000010818 */
[----:B------:R-:W-:Y:S01]  /*3df0*/  MUFU.EX2 R208, R57 ;  /* 0x0000003900d07308 */ /* 0x000fe20000000800 */
[----:B------:R-:W-:Y:S01]  /*3e00*/  FMNMX.FTZ R4, R63, R4, !PT ;  /* 0x000000043f047209 */ /* 0x000fe20007810000 */
[-CC-:B------:R-:W-:Y:S01]  /*3e10*/  FFMA.FTZ R61, R61, R2.reuse, -R24.reuse ;  /* 0x000000023d3d7223 */ /* 0x180fe20000010818 */
[-CC-:B------:R-:W-:Y:S01]  /*3e20*/  FFMA.FTZ R69, R69, R2.reuse, -R24.reuse ;  /* 0x0000000245457223 */ /* 0x180fe20000010818 */
[--C-:B------:R-:W-:Y:S01]  /*3e30*/  FFMA.FTZ R71, R71, R2, -R24.reuse ;  /* 0x0000000247477223 */ /* 0x100fe20000010818 */
[----:B------:R-:W-:Y:S01]  /*3e40*/  FMNMX.FTZ R4, R53, R4, !PT ;  /* 0x0000000435047209 */ /* 0x000fe20007810000 */
[-CC-:B------:R-:W-:Y:S01]  /*3e50*/  FFMA.FTZ R73, R73, R2.reuse, -R24.reuse ;  /* 0x0000000249497223 */ /* 0x180fe20000010818 */
[--C-:B------:R-:W-:Y:S01]  /*3e60*/  FFMA.FTZ R75, R75, R2, -R24.reuse ;  /* 0x000000024b4b7223 */ /* 0x100fe20000010818 */
[----:B------:R-:W2:Y:S01]  /*3e70*/  MUFU.EX2 R65, R65 ;  /* 0x0000004100417308 */ /* 0x000ea20000000800 */
[----:B------:R-:W-:Y:S01]  /*3e80*/  FMNMX.FTZ R4, R51, R4, !PT ;  /* 0x0000000433047209 */ /* 0x000fe20007810000 */
[-CC-:B------:R-:W-:Y:S01]  /*3e90*/  FFMA.FTZ R77, R77, R2.reuse, -R24.reuse ;  /* 0x000000024d4d7223 */ /* 0x180fe20000010818 */
[-CC-:B------:R-:W-:Y:S01]  /*3ea0*/  FFMA.FTZ R79, R79, R2.reuse, -R24.reuse ;  /* 0x000000024f4f7223 */ /* 0x180fe20000010818 */
        /* <DEDUP_REMOVED lines=11> */
[----:B------:R-:W-:Y:S01]  /*3f60*/  FFMA.FTZ R95, R95, R2, -R24 ;  /* 0x000000025f5f7223 */ /* 0x000fe20000010818 */
[----:B------:R3:W-:Y:S01]  /*3f70*/  MUFU.EX2 R210, R61 ;  /* 0x0000003d00d27308 */ /* 0x0007e20000000800 */
[----:B------:R-:W-:Y:S01]  /*3f80*/  FMNMX.FTZ R4, R43, R4, !PT ;  /* 0x000000042b047209 */ /* 0x000fe20007810000 */
[----:B--2---:R-:W-:Y:S01]  /*3f90*/  FADD.FTZ R36, R65, R208 ;  /* 0x000000d041247221 */ /* 0x004fe20000010000 */
[-CC-:B------:R-:W-:Y:S01]  /*3fa0*/  FFMA.FTZ R97, R97, R2.reuse, -R24.reuse ;  /* 0x0000000261617223 */ /* 0x180fe20000010818 */
[----:B------:R-:W-:Y:S01]  /*3fb0*/  FFMA.FTZ R24, R99, R2, -R24 ;  /* 0x0000000263187223 */ /* 0x000fe20000010818 */
[----:B------:R-:W-:Y:S01]  /*3fc0*/  FMNMX.FTZ R4, R33, R4, !PT ;  /* 0x0000000421047209 */ /* 0x000fe20007810000 */
[--C-:B------:R-:W-:Y:S01]  /*3fd0*/  IMAD.MOV.U32 R99, RZ, RZ, R151.reuse ;  /* 0x000000ffff637224 */ /* 0x100fe200078e0097 */
[----:B------:R-:W-:Y:S01]  /*3fe0*/  F2FP.F16.F32.PACK_AB R208, R208, R65 ;  /* 0x00000041d0d0723e */ /* 0x000fe200000000ff */
[----:B------:R-:W-:Y:S01]  /*3ff0*/  MUFU.EX2 R69, R69 ;  /* 0x0000004500457308 */ /* 0x000fe20000000800 */
[----:B------:R-:W-:Y:S01]  /*4000*/  FMNMX.FTZ R4, R47, R4, !PT ;  /* 0x000000042f047209 */ /* 0x000fe20007810000 */
[--C-:B------:R-:W-:Y:S01]  /*4010*/  IMAD.MOV.U32 R66, RZ, RZ, R151.reuse ;  /* 0x000000ffff427224 */ /* 0x100fe200078e0097 */
[----:B------:R-:W-:Y:S01]  /*4020*/  MOV R65, R151 ;  /* 0x0000009700417202 */ /* 0x000fe20000000f00 */
[----:B---3--:R-:W-:Y:S01]  /*4030*/  IMAD.MOV.U32 R61, RZ, RZ, R151 ;  /* 0x000000ffff3d7224 */ /* 0x008fe200078e0097 */
[----:B------:R-:W-:-:S03]  /*4040*/  FMNMX.FTZ R4, R37, R4, !PT ;  /* 0x0000000425047209 */ /* 0x000fc60007810000 */
[----:B------:R2:W-:Y:S01]  /*4050*/  MUFU.EX2 R204, R71 ;  /* 0x0000004700cc7308 */ /* 0x0005e20000000800 */
[----:B------:R-:W-:-:S04]  /*4060*/  FMNMX.FTZ R4, R35, R4, !PT ;  /* 0x0000000423047209 */ /* 0x000fc80007810000 */
[----:B------:R-:W-:-:S03]  /*4070*/  FMNMX.FTZ R4, R25, R4, !PT ;  /* 0x0000000419047209 */ /* 0x000fc60007810000 */
[----:B------:R-:W-:Y:S01]  /*4080*/  MUFU.EX2 R73, R73 ;  /* 0x0000004900497308 */ /* 0x000fe20000000800 */
[----:B------:R-:W-:Y:S02]  /*4090*/  FMNMX.FTZ R4, R39, R4, !PT ;  /* 0x0000000427047209 */ /* 0x000fe40007810000 */
[----:B--2---:R-:W-:Y:S02]  /*40a0*/  MOV R71, R151 ;  /* 0x0000009700477202 */ /* 0x004fe40000000f00 */
[----:B------:R-:W-:-:S03]  /*40b0*/  FMNMX.FTZ R4, R3, R4, !PT ;  /* 0x0000000403047209 */ /* 0x000fc60007810000 */
[----:B------:R2:W-:Y:S01]  /*40c0*/  MUFU.EX2 R206, R75 ;  /* 0x0000004b00ce7308 */ /* 0x0005e20000000800 */
[----:B------:R-:W-:-:S04]  /*40d0*/  FMNMX.FTZ R4, R27, R4, !PT ;  /* 0x000000041b047209 */ /* 0x000fc80007810000 */
[----:B------:R-:W-:-:S03]  /*40e0*/  FMNMX.FTZ R4, R29, R4, !PT ;  /* 0x000000041d047209 */ /* 0x000fc60007810000 */
[----:B------:R-:W-:Y:S01]  /*40f0*/  MUFU.EX2 R77, R77 ;  /* 0x0000004d004d7308 */ /* 0x000fe20000000800 */
[----:B------:R-:W-:Y:S01]  /*4100*/  FMNMX.FTZ R4, R31, R4, !PT ;  /* 0x000000041f047209 */ /* 0x000fe20007810000 */
[----:B--2---:R-:W-:-:S04]  /*4110*/  IMAD.MOV.U32 R75, RZ, RZ, R151 ;  /* 0x000000ffff4b7224 */ /* 0x004fc800078e0097 */
[----:B------:R-:W2:Y:S02]  /*4120*/  SHFL.BFLY PT, R57, R4, 0x2, 0x1f ;  /* 0x0c401f0004397f89 */ /* 0x000ea400000e0000 */
[----:B------:R3:W-:Y:S08]  /*4130*/  MUFU.EX2 R200, R79 ;  /* 0x0000004f00c87308 */ /* 0x0007f00000000800 */
[----:B------:R-:W-:Y:S01]  /*4140*/  MUFU.EX2 R81, R81 ;  /* 0x0000005100517308 */ /* 0x000fe20000000800 */
[----:B---3--:R-:W-:-:S07]  /*4150*/  IMAD.MOV.U32 R79, RZ, RZ, R151 ;  /* 0x000000ffff4f7224 */ /* 0x008fce00078e0097 */
[----:B------:R3:W-:Y:S01]  /*4160*/  MUFU.EX2 R202, R83 ;  /* 0x0000005300ca7308 */ /* 0x0007e20000000800 */
[----:B--2---:R-:W-:-:S07]  /*4170*/  FMNMX.FTZ R57, R4, R57, !PT ;  /* 0x0000003904397209 */ /* 0x004fce0007810000 */
[----:B------:R-:W-:Y:S01]  /*4180*/  MUFU.EX2 R85, R85 ;  /* 0x0000005500557308 */ /* 0x000fe20000000800 */
[----:B---3--:R-:W-:Y:S01]  /*4190*/  MOV R83, R151 ;  /* 0x0000009700537202 */ /* 0x008fe20000000f00 */
[----:B------:R-:W2:Y:S06]  /*41a0*/  SHFL.BFLY PT, R4, R57, 0x1, 0x1f ;  /* 0x0c201f0039047f89 */ /* 0x000eac00000e0000 */
[----:B------:R3:W-:Y:S08]  /*41b0*/  MUFU.EX2 R196, R87 ;  /* 0x0000005700c47308 */ /* 0x0007f00000000800 */
[----:B------:R-:W-:Y:S01]  /*41c0*/  MUFU.EX2 R89, R89 ;  /* 0x0000005900597308 */ /* 0x000fe20000000800 */
[----:B---3--:R-:W-:-:S07]  /*41d0*/  IMAD.MOV.U32 R87, RZ, RZ, R151 ;  /* 0x000000ffff577224 */ /* 0x008fce00078e0097 */
[----:B------:R3:W-:Y:S01]  /*41e0*/  MUFU.EX2 R198, R91 ;  /* 0x0000005b00c67308 */ /* 0x0007e20000000800 */
[----:B--2---:R-:W-:Y:S01]  /*41f0*/  FMNMX.FTZ R4, R57, R4, !PT ;  /* 0x0000000439047209 */ /* 0x004fe20007810000 */
[----:B------:R-:W-:-:S03]  /*4200*/  IMAD.MOV.U32 R57, RZ, RZ, R151 ;  /* 0x000000ffff397224 */ /* 0x000fc600078e0097 */
[C---:B------:R-:W-:Y:S01]  /*4210*/  FSETP.NEU.FTZ.AND P2, PT, R4.reuse, -INF , PT ;  /* 0xff8000000400780b */ /* 0x040fe20003f5d000 */
[-C--:B------:R-:W-:Y:S02]  /*4220*/  FMUL.FTZ R20, R4, R2.reuse ;  /* 0x0000000204147220 */ /* 0x080fe40000410000 */
[----:B------:R-:W-:Y:S01]  /*4230*/  MUFU.EX2 R93, R93 ;  /* 0x0000005d005d7308 */ /* 0x000fe20000000800 */
[--C-:B---3--:R-:W-:Y:S02]  /*4240*/  IMAD.MOV.U32 R91, RZ, RZ, R151.reuse ;  /* 0x000000ffff5b7224 */ /* 0x108fe400078e0097 */
[----:B------:R-:W-:Y:S02]  /*4250*/  FSEL R20, R20, RZ, P2 ;  /* 0x000000ff14147208 */ /* 0x000fe40001000000 */
[----:B------:R-:W-:Y:S01]  /*4260*/  ISETP.GE.AND P2, PT, R64, 0x51, PT ;  /* 0x000000514000780c */ /* 0x000fe20003f46270 */
[----:B------:R-:W-:Y:S02]  /*4270*/  IMAD.MOV.U32 R64, RZ, RZ, R151 ;  /* 0x000000ffff407224 */ /* 0x000fe400078e0097 */
[----:B------:R2:W-:Y:S01]  /*4280*/  MUFU.EX2 R192, R95 ;  /* 0x0000005f00c07308 */ /* 0x0005e20000000800 */
[-CC-:B------:R-:W-:Y:S01]  /*4290*/  FFMA.FTZ R19, R19, R2.reuse, -R20.reuse ;  /* 0x0000000213137223 */ /* 0x180fe20000010814 */
[-CC-:B------:R-:W-:Y:S01]  /*42a0*/  FFMA.FTZ R59, R59, R2.reuse, -R20.reuse ;  /* 0x000000023b3b7223 */ /* 0x180fe20000010814 */
[-CC-:B------:R-:W-:Y:S01]  /*42b0*/  FFMA.FTZ R49, R49, R2.reuse, -R20.reuse ;  /* 0x0000000231317223 */ /* 0x180fe20000010814 */
[-CC-:B------:R-:W-:Y:S01]  /*42c0*/  FFMA.FTZ R51, R51, R2.reuse, -R20.reuse ;  /* 0x0000000233337223 */ /* 0x180fe20000010814 */
[-CC-:B------:R-:W-:Y:S01]  /*42d0*/  FFMA.FTZ R63, R63, R2.reuse, -R20.reuse ;  /* 0x000000023f3f7223 */ /* 0x180fe20000010814 */
[-CC-:B------:R-:W-:Y:S01]  /*42e0*/  FFMA.FTZ R53, R53, R2.reuse, -R20.reuse ;  /* 0x0000000235357223 */ /* 0x180fe20000010814 */
[-CC-:B------:R-:W-:Y:S01]  /*42f0*/  FFMA.FTZ R41, R41, R2.reuse, -R20.reuse ;  /* 0x0000000229297223 */ /* 0x180fe20000010814 */
[----:B------:R-:W-:Y:S01]  /*4300*/  MUFU.EX2 R19, R19 ;  /* 0x0000001300137308 */ /* 0x000fe20000000800 */
[-CC-:B------:R-:W-:Y:S01]  /*4310*/  FFMA.FTZ R43, R43, R2.reuse, -R20.reuse ;  /* 0x000000022b2b7223 */ /* 0x180fe20000010814 */
[-CC-:B------:R-:W-:Y:S01]  /*4320*/  FFMA.FTZ R55, R55, R2.reuse, -R20.reuse ;  /* 0x0000000237377223 */ /* 0x180fe20000010814 */
[-CC-:B------:R-:W-:Y:S01]  /*4330*/  FFMA.FTZ R45, R45, R2.reuse, -R20.reuse ;  /* 0x000000022d2d7223 */ /* 0x180fe20000010814 */
[-CC-:B------:R-:W-:Y:S01]  /*4340*/  FFMA.FTZ R47, R47, R2.reuse, -R20.reuse ;  /* 0x000000022f2f7223 */ /* 0x180fe20000010814 */
[-CC-:B------:R-:W-:Y:S01]  /*4350*/  FFMA.FTZ R33, R33, R2.reuse, -R20.reuse ;  /* 0x0000000221217223 */ /* 0x180fe20000010814 */
[-CC-:B------:R-:W-:Y:S01]  /*4360*/  FFMA.FTZ R35, R35, R2.reuse, -R20.reuse ;  /* 0x0000000223237223 */ /* 0x180fe20000010814 */
[-CC-:B------:R-:W-:Y:S01]  /*4370*/  FFMA.FTZ R37, R37, R2.reuse, -R20.reuse ;  /* 0x0000000225257223 */ /* 0x180fe20000010814 */
[----:B------:R3:W4:Y:S01]  /*4380*/  MUFU.EX2 R26, R59 ;  /* 0x0000003b001a7308 */ /* 0x0007220000000800 */
[-CC-:B------:R-:W-:Y:S01]  /*4390*/  FFMA.FTZ R25, R25, R2.reuse, -R20.reuse ;  /* 0x0000000219197223 */ /* 0x180fe20000010814 */
[-CC-:B------:R-:W-:Y:S01]  /*43a0*/  FFMA.FTZ R39, R39, R2.reuse, -R20.reuse ;  /* 0x0000000227277223 */ /* 0x180fe20000010814 */
[-CC-:B------:R-:W-:Y:S01]  /*43b0*/  FFMA.FTZ R3, R3, R2.reuse, -R20.reuse ;  /* 0x0000000203037223 */ /* 0x180fe20000010814 */
[-CC-:B------:R-:W-:Y:S01]  /*43c0*/  FFMA.FTZ R27, R27, R2.reuse, -R20.reuse ;  /* 0x000000021b1b7223 */ /* 0x180fe20000010814 */
[-CC-:B------:R-:W-:Y:S01]  /*43d0*/  FFMA.FTZ R29, R29, R2.reuse, -R20.reuse ;  /* 0x000000021d1d7223 */ /* 0x180fe20000010814 */
[----:B------:R-:W-:Y:S01]  /*43e0*/  FFMA.FTZ R31, R31, R2, -R20 ;  /* 0x000000021f1f7223 */ /* 0x000fe20000010814 */
[-C--:B--2---:R-:W-:Y:S01]  /*43f0*/  MOV R95, R151.reuse ;  /* 0x00000097005f7202 */ /* 0x084fe20000000f00 */
[----:B------:R-:W-:Y:S01]  /*4400*/  MUFU.EX2 R49, R49 ;  /* 0x0000003100317308 */ /* 0x000fe20000000800 */
[----:B---3--:R-:W-:-:S07]  /*4410*/  MOV R59, R151 ;  /* 0x00000097003b7202 */ /* 0x008fce0000000f00 */
[----:B------:R2:W-:Y:S01]  /*4420*/  MUFU.EX2 R30, R51 ;  /* 0x00000033001e7308 */ /* 0x0005e20000000800 */
[----:B----4-:R-:W-:-:S07]  /*4430*/  F2FP.F16.F32.PACK_AB R209, R26, R19 ;  /* 0x000000131ad1723e */ /* 0x010fce00000000ff */
[----:B------:R3:W4:Y:S01]  /*4440*/  MUFU.EX2 R28, R63 ;  /* 0x0000003f001c7308 */ /* 0x0007220000000800 */
[----:B--2---:R-:W-:-:S04]  /*4450*/  FADD.FTZ R51, R67, R36 ;  /* 0x0000002443337221 */ /* 0x004fc80000010000 */
[C---:B------:R-:W-:Y:S01]  /*4460*/  FADD.FTZ R38, R210.reuse, R51 ;  /* 0x00000033d2267221 */ /* 0x040fe20000010000 */
[----:B------:R-:W-:Y:S01]  /*4470*/  F2FP.F16.F32.PACK_AB R210, R210, R67 ;  /* 0x00000043d2d2723e */ /* 0x000fe200000000ff */
[--C-:B------:R-:W-:Y:S01]  /*4480*/  IMAD.MOV.U32 R67, RZ, RZ, R151.reuse ;  /* 0x000000ffff437224 */ /* 0x100fe200078e0097 */
[----:B------:R-:W2:Y:S01]  /*4490*/  MUFU.EX2 R53, R53 ;  /* 0x0000003500357308 */ /* 0x000ea20000000800 */
[----:B------:R-:W-:Y:S01]  /*44a0*/  FADD.FTZ R51, R69, R38 ;  /* 0x0000002645337221 */ /* 0x000fe20000010000 */
[----:B------:R-:W-:Y:S01]  /*44b0*/  FADD.FTZ R38, R19, R26 ;  /* 0x0000001a13267221 */ /* 0x000fe20000010000 */
[----:B---3--:R-:W-:Y:S01]  /*44c0*/  IMAD.MOV.U32 R63, RZ, RZ, R151 ;  /* 0x000000ffff3f7224 */ /* 0x008fe200078e0097 */
[----:B------:R-:W-:Y:S01]  /*44d0*/  MOV R26, R151 ;  /* 0x00000097001a7202 */ /* 0x000fe20000000f00 */
[C---:B------:R-:W-:Y:S01]  /*44e0*/  FADD.FTZ R40, R204.reuse, R51 ;  /* 0x00000033cc287221 */ /* 0x040fe20000010000 */
[----:B------:R-:W-:Y:S01]  /*44f0*/  F2FP.F16.F32.PACK_AB R204, R204, R69 ;  /* 0x00000045cccc723e */ /* 0x000fe200000000ff */
[----:B------:R-:W-:Y:S01]  /*4500*/  IMAD.MOV.U32 R69, RZ, RZ, R151 ;  /* 0x000000ffff457224 */ /* 0x000fe200078e0097 */
[----:B------:R-:W-:Y:S01]  /*4510*/  MUFU.EX2 R41, R41 ;  /* 0x0000002900297308 */ /* 0x000fe20000000800 */
[----:B------:R-:W-:Y:S01]  /*4520*/  FADD.FTZ R51, R73, R40 ;  /* 0x0000002849337221 */ /* 0x000fe20000010000 */
[----:B----4-:R-:W-:-:S03]  /*4530*/  F2FP.F16.F32.PACK_AB R211, R28, R49 ;  /* 0x000000311cd3723e */ /* 0x010fc600000000ff */
[C---:B------:R-:W-:Y:S01]  /*4540*/  FADD.FTZ R42, R206.reuse, R51 ;  /* 0x00000033ce2a7221 */ /* 0x040fe20000010000 */
[----:B------:R-:W-:Y:S01]  /*4550*/  F2FP.F16.F32.PACK_AB R206, R206, R73 ;  /* 0x00000049cece723e */ /* 0x000fe200000000ff */
[--C-:B------:R-:W-:Y:S01]  /*4560*/  IMAD.MOV.U32 R73, RZ, RZ, R151.reuse ;  /* 0x000000ffff497224 */ /* 0x100fe200078e0097 */
[----:B------:R3:W-:Y:S01]  /*4570*/  MUFU.EX2 R34, R43 ;  /* 0x0000002b00227308 */ /* 0x0007e20000000800 */
[----:B--2---:R-:W-:Y:S01]  /*4580*/  F2FP.F16.F32.PACK_AB R205, R30, R53 ;  /* 0x000000351ecd723e */ /* 0x004fe200000000ff */
[----:B------:R-:W-:-:S06]  /*4590*/  IMAD.MOV.U32 R51, RZ, RZ, R151 ;  /* 0x000000ffff337224 */ /* 0x000fcc00078e0097 */
[----:B------:R2:W4:Y:S01]  /*45a0*/  MUFU.EX2 R32, R55 ;  /* 0x0000003700207308 */ /* 0x0005220000000800 */
[----:B---3--:R-:W-:Y:S01]  /*45b0*/  FADD.FTZ R43, R49, R38 ;  /* 0x00000026312b7221 */ /* 0x008fe20000010000 */
[----:B------:R-:W-:-:S03]  /*45c0*/  IMAD.MOV.U32 R49, RZ, RZ, R151 ;  /* 0x000000ffff317224 */ /* 0x000fc600078e0097 */
[----:B------:R-:W-:Y:S01]  /*45d0*/  FADD.FTZ R40, R28, R43 ;  /* 0x0000002b1c287221 */ /* 0x000fe20000010000 */
[--C-:B------:R-:W-:Y:S02]  /*45e0*/  IMAD.MOV.U32 R28, RZ, RZ, R151.reuse ;  /* 0x000000ffff1c7224 */ /* 0x100fe400078e0097 */
[----:B------:R-:W3:Y:S01]  /*45f0*/  MUFU.EX2 R45, R45 ;  /* 0x0000002d002d7308 */ /* 0x000ee20000000800 */
[----:B------:R-:W-:Y:S01]  /*4600*/  FADD.FTZ R43, R53, R40 ;  /* 0x00000028352b7221 */ /* 0x000fe20000010000 */
[----:B--2---:R-:W-:Y:S01]  /*4610*/  IMAD.MOV.U32 R55, RZ, RZ, R151 ;  /* 0x000000ffff377224 */ /* 0x004fe200078e0097 */
[----:B------:R-:W-:Y:S02]  /*4620*/  MOV R53, R151 ;  /* 0x0000009700357202 */ /* 0x000fe40000000f00 */
[----:B------:R-:W-:Y:S01]  /*4630*/  FADD.FTZ R40, R30, R43 ;  /* 0x0000002b1e287221 */ /* 0x000fe20000010000 */
[----:B------:R-:W-:Y:S02]  /*4640*/  IMAD.MOV.U32 R30, RZ, RZ, R151 ;  /* 0x000000ffff1e7224 */ /* 0x000fe400078e0097 */
[----:B------:R2:W-:Y:S01]  /*4650*/  MUFU.EX2 R36, R47 ;  /* 0x0000002f00247308 */ /* 0x0005e20000000800 */
[----:B----4-:R-:W-:-:S07]  /*4660*/  F2FP.F16.F32.PACK_AB R207, R32, R41 ;  /* 0x0000002920cf723e */ /* 0x010fce00000000ff */
[----:B------:R-:W4:Y:S01]  /*4670*/  MUFU.EX2 R33, R33 ;  /* 0x0000002100217308 */ /* 0x000f220000000800 */
[----:B--2---:R-:W-:Y:S01]  /*4680*/  FADD.FTZ R47, R77, R42 ;  /* 0x0000002a4d2f7221 */ /* 0x004fe20000010000 */
[----:B---3--:R-:W-:-:S03]  /*4690*/  F2FP.F16.F32.PACK_AB R201, R34, R45 ;  /* 0x0000002d22c9723e */ /* 0x008fc600000000ff */
[C---:B------:R-:W-:Y:S01]  /*46a0*/  FADD.FTZ R42, R200.reuse, R47 ;  /* 0x0000002fc82a7221 */ /* 0x040fe20000010000 */
[----:B------:R-:W-:Y:S02]  /*46b0*/  F2FP.F16.F32.PACK_AB R200, R200, R77 ;  /* 0x0000004dc8c8723e */ /* 0x000fe400000000ff */
[----:B------:R2:W-:Y:S01]  /*46c0*/  MUFU.EX2 R38, R35 ;  /* 0x0000002300267308 */ /* 0x0005e20000000800 */
[----:B------:R-:W-:Y:S01]  /*46d0*/  FADD.FTZ R43, R81, R42 ;  /* 0x0000002a512b7221 */ /* 0x000fe20000010000 */
[-C--:B------:R-:W-:Y:S02]  /*46e0*/  MOV R77, R151.reuse ;  /* 0x00000097004d7202 */ /* 0x080fe40000000f00 */
[----:B------:R-:W-:Y:S01]  /*46f0*/  MOV R47, R151 ;  /* 0x00000097002f7202 */ /* 0x000fe20000000f00 */
[C---:B------:R-:W-:Y:S01]  /*4700*/  FADD.FTZ R42, R202.reuse, R43 ;  /* 0x0000002bca2a7221 */ /* 0x040fe20000010000 */
[----:B------:R-:W-:Y:S01]  /*4710*/  F2FP.F16.F32.PACK_AB R202, R202, R81 ;  /* 0x00000051caca723e */ /* 0x000fe200000000ff */
[----:B------:R-:W-:Y:S01]  /*4720*/  IMAD.MOV.U32 R81, RZ, RZ, R151 ;  /* 0x000000ffff517224 */ /* 0x000fe200078e0097 */
[----:B------:R-:W3:Y:S01]  /*4730*/  MUFU.EX2 R37, R37 ;  /* 0x0000002500257308 */ /* 0x000ee20000000800 */
[----:B--2---:R-:W-:Y:S01]  /*4740*/  FADD.FTZ R35, R41, R40 ;  /* 0x0000002829237221 */ /* 0x004fe20000010000 */
[----:B------:R-:W-:Y:S01]  /*4750*/  FADD.FTZ R43, R85, R42 ;  /* 0x0000002a552b7221 */ /* 0x000fe20000010000 */
[----:B----4-:R-:W-:-:S02]  /*4760*/  F2FP.F16.F32.PACK_AB R203, R36, R33 ;  /* 0x0000002124cb723e */ /* 0x010fc400000000ff */
[----:B------:R-:W-:Y:S01]  /*4770*/  FADD.FTZ R40, R32, R35 ;  /* 0x0000002320287221 */ /* 0x000fe20000010000 */
[C---:B------:R-:W-:Y:S01]  /*4780*/  FADD.FTZ R20, R196.reuse, R43 ;  /* 0x0000002bc4147221 */ /* 0x040fe20000010000 */
[----:B------:R-:W-:Y:S01]  /*4790*/  F2FP.F16.F32.PACK_AB R196, R196, R85 ;  /* 0x00000055c4c4723e */ /* 0x000fe200000000ff */
[----:B------:R-:W-:Y:S01]  /*47a0*/  MUFU.EX2 R25, R25 ;  /* 0x0000001900197308 */ /* 0x000fe20000000800 */
[----:B------:R-:W-:Y:S01]  /*47b0*/  FADD.FTZ R35, R45, R40 ;  /* 0x000000282d237221 */ /* 0x000fe20000010000 */
[--C-:B------:R-:W-:Y:S01]  /*47c0*/  IMAD.MOV.U32 R85, RZ, RZ, R151.reuse ;  /* 0x000000ffff557224 */ /* 0x100fe200078e0097 */
[-C--:B------:R-:W-:Y:S01]  /*47d0*/  MOV R41, R151.reuse ;  /* 0x0000009700297202 */ /* 0x080fe20000000f00 */
[----:B------:R-:W-:Y:S02]  /*47e0*/  IMAD.MOV.U32 R45, RZ, RZ, R151 ;  /* 0x000000ffff2d7224 */ /* 0x000fe400078e0097 */
[----:B------:R-:W-:Y:S01]  /*47f0*/  FADD.FTZ R40, R34, R35 ;  /* 0x0000002322287221 */ /* 0x000fe20000010000 */
[--C-:B------:R-:W-:Y:S01]  /*4800*/  IMAD.MOV.U32 R43, RZ, RZ, R151.reuse ;  /* 0x000000ffff2b7224 */ /* 0x100fe200078e0097 */
[----:B------:R-:W-:Y:S01]  /*4810*/  MOV R32, R151 ;  /* 0x0000009700207202 */ /* 0x000fe20000000f00 */
[----:B-1----:R1:W2:Y:S01]  /*4820*/  MUFU.EX2 R0, R39 ;  /* 0x0000002700007308 */ /* 0x0022a20000000800 */
[----:B------:R-:W-:Y:S01]  /*4830*/  FADD.FTZ R35, R33, R40 ;  /* 0x0000002821237221 */ /* 0x000fe20000010000 */
[----:B---3--:R-:W-:Y:S01]  /*4840*/  F2FP.F16.F32.PACK_AB R197, R38, R37 ;  /* 0x0000002526c5723e */ /* 0x008fe200000000ff */
[----:B------:R-:W-:-:S02]  /*4850*/  IMAD.MOV.U32 R34, RZ, RZ, R151 ;  /* 0x000000ffff227224 */ /* 0x000fc400078e0097 */
[----:B------:R-:W-:-:S03]  /*4860*/  IMAD.MOV.U32 R33, RZ, RZ, R151 ;  /* 0x000000ffff217224 */ /* 0x000fc600078e0097 */
[----:B------:R-:W3:Y:S01]  /*4870*/  MUFU.EX2 R97, R97 ;  /* 0x0000006100617308 */ /* 0x000ee20000000800 */
[----:B-1----:R-:W-:Y:S01]  /*4880*/  FADD.FTZ R39, R89, R20 ;  /* 0x0000001459277221 */ /* 0x002fe20000010000 */
[----:B------:R-:W-:Y:S01]  /*4890*/  FADD.FTZ R20, R36, R35 ;  /* 0x0000002324147221 */ /* 0x000fe20000010000 */
[----:B------:R-:W-:Y:S02]  /*48a0*/  IMAD.MOV.U32 R36, RZ, RZ, R151 ;  /* 0x000000ffff247224 */ /* 0x000fe400078e0097 */
[C---:B------:R-:W-:Y:S01]  /*48b0*/  FADD.FTZ R42, R198.reuse, R39 ;  /* 0x00000027c62a7221 */ /* 0x040fe20000010000 */
[----:B------:R-:W-:Y:S01]  /*48c0*/  FADD.FTZ R35, R37, R20 ;  /* 0x0000001425237221 */ /* 0x000fe20000010000 */
[----:B------:R-:W-:Y:S01]  /*48d0*/  F2FP.F16.F32.PACK_AB R198, R198, R89 ;  /* 0x00000059c6c6723e */ /* 0x000fe200000000ff */
[----:B------:R-:W-:Y:S01]  /*48e0*/  MUFU.EX2 R3, R3 ;  /* 0x0000000300037308 */ /* 0x000fe20000000800 */
[----:B------:R-:W-:Y:S01]  /*48f0*/  FADD.FTZ R39, R93, R42 ;  /* 0x0000002a5d277221 */ /* 0x000fe20000010000 */
[----:B------:R-:W-:Y:S01]  /*4900*/  FADD.FTZ R20, R38, R35 ;  /* 0x0000002326147221 */ /* 0x000fe20000010000 */
[----:B--2---:R-:W-:Y:S01]  /*4910*/  F2FP.F16.F32.PACK_AB R199, R0, R25 ;  /* 0x0000001900c7723e */ /* 0x004fe200000000ff */
[----:B------:R-:W-:-:S02]  /*4920*/  IMAD.MOV.U32 R37, RZ, RZ, R151 ;  /* 0x000000ffff257224 */ /* 0x000fc400078e0097 */
[C---:B------:R-:W-:Y:S01]  /*4930*/  FADD.FTZ R42, R192.reuse, R39 ;  /* 0x00000027c02a7221 */ /* 0x040fe20000010000 */
[----:B------:R-:W-:Y:S01]  /*4940*/  F2FP.F16.F32.PACK_AB R192, R192, R93 ;  /* 0x0000005dc0c0723e */ /* 0x000fe200000000ff */
[--C-:B------:R-:W-:Y:S01]  /*4950*/  IMAD.MOV.U32 R93, RZ, RZ, R151.reuse ;  /* 0x000000ffff5d7224 */ /* 0x100fe200078e0097 */
[----:B------:R-:W1:Y:S01]  /*4960*/  MUFU.EX2 R24, R24 ;  /* 0x0000001800187308 */ /* 0x000e620000000800 */
[----:B---3--:R-:W-:Y:S01]  /*4970*/  FADD.FTZ R35, R97, R42 ;  /* 0x0000002a61237221 */ /* 0x008fe20000010000 */
[-C--:B------:R-:W-:Y:S01]  /*4980*/  MOV R89, R151.reuse ;  /* 0x0000009700597202 */ /* 0x080fe20000000f00 */
[----:B------:R-:W-:Y:S01]  /*4990*/  IMAD.MOV.U32 R39, RZ, RZ, R151 ;  /* 0x000000ffff277224 */ /* 0x000fe200078e0097 */
[----:B------:R-:W-:-:S04]  /*49a0*/  MOV R38, R151 ;  /* 0x0000009700267202 */ /* 0x000fc80000000f00 */
[----:B------:R2:W3:Y:S08]  /*49b0*/  MUFU.EX2 R40, R27 ;  /* 0x0000001b00287308 */ /* 0x0004f00000000800 */
[----:B------:R-:W4:Y:S01]  /*49c0*/  MUFU.EX2 R29, R29 ;  /* 0x0000001d001d7308 */ /* 0x000f220000000800 */
[----:B--2---:R-:W-:Y:S01]  /*49d0*/  FADD.FTZ R27, R25, R20 ;  /* 0x00000014191b7221 */ /* 0x004fe20000010000 */
[C---:B-1----:R-:W-:Y:S01]  /*49e0*/  FADD.FTZ R20, R24.reuse, R35 ;  /* 0x0000002318147221 */ /* 0x042fe20000010000 */
[----:B------:R-:W-:Y:S01]  /*49f0*/  F2FP.F16.F32.PACK_AB R194, R24, R97 ;  /* 0x0000006118c2723e */ /* 0x000fe200000000ff */
[----:B------:R-:W-:-:S02]  /*4a00*/  IMAD.MOV.U32 R97, RZ, RZ, R151 ;  /* 0x000000ffff617224 */ /* 0x000fc400078e0097 */
[----:B------:R-:W-:Y:S01]  /*4a10*/  FADD.FTZ R44, R0, R27 ;  /* 0x0000001b002c7221 */ /* 0x000fe20000010000 */
[----:B------:R-:W-:Y:S01]  /*4a20*/  IMAD.MOV.U32 R0, RZ, RZ, 0x3f800000 ;  /* 0x3f800000ff007424 */ /* 0x000fe200078e00ff */
[----:B------:R-:W-:Y:S01]  /*4a30*/  MOV R35, R151 ;  /* 0x0000009700237202 */ /* 0x000fe20000000f00 */
[----:B------:R1:W2:Y:S01]  /*4a40*/  MUFU.EX2 R42, R31 ;  /* 0x0000001f002a7308 */ /* 0x0002a20000000800 */
[----:B------:R-:W-:Y:S01]  /*4a50*/  FADD.FTZ R27, R3, R44 ;  /* 0x0000002c031b7221 */ /* 0x000fe20000010000 */
[C---:B---3--:R-:W-:Y:S01]  /*4a60*/  F2FP.F16.F32.PACK_AB R193, R40.reuse, R3 ;  /* 0x0000000328c1723e */ /* 0x048fe200000000ff */
[----:B------:R-:W-:Y:S01]  /*4a70*/  IMAD.MOV.U32 R3, RZ, RZ, 0x3f800000 ;  /* 0x3f800000ff037424 */ /* 0x000fe200078e00ff */
[----:B------:R-:W-:Y:S01]  /*4a80*/  MOV R44, R151 ;  /* 0x00000097002c7202 */ /* 0x000fe20000000f00 */
[----:B------:R-:W-:Y:S01]  /*4a90*/  FADD.FTZ R24, R40, R27 ;  /* 0x0000001b28187221 */ /* 0x000fe20000010000 */
[--C-:B------:R-:W-:Y:S02]  /*4aa0*/  IMAD.MOV.U32 R40, RZ, RZ, R151.reuse ;  /* 0x000000ffff287224 */ /* 0x100fe400078e0097 */
[----:B------:R-:W-:-:S02]  /*4ab0*/  IMAD.MOV.U32 R27, RZ, RZ, R151 ;  /* 0x000000ffff1b7224 */ /* 0x000fc400078e0097 */
[----:B----4-:R-:W-:Y:S01]  /*4ac0*/  FADD.FTZ R19, R29, R24 ;  /* 0x000000181d137221 */ /* 0x010fe20000010000 */
[--C-:B-1----:R-:W-:Y:S02]  /*4ad0*/  IMAD.MOV.U32 R31, RZ, RZ, R151.reuse ;  /* 0x000000ffff1f7224 */ /* 0x102fe400078e0097 */
[--C-:B------:R-:W-:Y:S02]  /*4ae0*/  IMAD.MOV.U32 R25, RZ, RZ, R151.reuse ;  /* 0x000000ffff197224 */ /* 0x100fe400078e0097 */
[----:B------:R-:W-:Y:S02]  /*4af0*/  IMAD.MOV.U32 R24, RZ, RZ, R151 ;  /* 0x000000ffff187224 */ /* 0x000fe400078e0097 */
[C---:B--2---:R-:W-:Y:S01]  /*4b00*/  FADD.FTZ R19, R42.reuse, R19 ;  /* 0x000000132a137221 */ /* 0x044fe20000010000 */
[----:B------:R-:W-:Y:S01]  /*4b10*/  F2FP.F16.F32.PACK_AB R195, R42, R29 ;  /* 0x0000001d2ac3723e */ /* 0x000fe200000000ff */
[----:B------:R-:W-:Y:S01]  /*4b20*/  IMAD.MOV.U32 R42, RZ, RZ, R151 ;  /* 0x000000ffff2a7224 */ /* 0x000fe200078e0097 */
[----:B------:R-:W-:Y:S01]  /*4b30*/  MOV R29, R151 ;  /* 0x00000097001d7202 */ /* 0x000fe20000000f00 */
[----:B------:R-:W-:Y:S06]  /*4b40*/  @!P2 BRA `(.L_x_15) ;  /* 0x0000003c0098a947 */ /* 0x000fec0003800000 */
[----:B------:R-:W-:Y:S01]  /*4b50*/  R2UR UR60, R18 ;  /* 0x00000000123c72ca */ /* 0x000fe200000e0000 */
[----:B------:R-:W-:Y:S01]  /*4b60*/  IMAD.MOV.U32 R221, RZ, RZ, R4 ;  /* 0x000000ffffdd7224 */ /* 0x000fe200078e0004 */
[----:B------:R-:W-:Y:S01]  /*4b70*/  IADD3 R220, R152, -0x2, RZ ;  /* 0xfffffffe98dc7810 */ /* 0x000fe20007ffe0ff */
[----:B------:R-:W-:Y:S01]  /*4b80*/  IMAD.MOV.U32 R222, RZ, RZ, R5 ;  /* 0x000000ffffde7224 */ /* 0x000fe200078e0005 */
[----:B------:R-:W-:Y:S02]  /*4b90*/  MOV R0, 0x3f800000 ;  /* 0x3f80000000007802 */ /* 0x000fe40000000f00 */
[----:B------:R-:W-:Y:S02]  /*4ba0*/  CS2R R150, SRZ ;  /* 0x0000000000967805 */ /* 0x000fe4000001ff00 */
[----:B------:R-:W-:Y:S02]  /*4bb0*/  CS2R R146, SRZ ;  /* 0x0000000000927805 */ /* 0x000fe4000001ff00 */
[----:B------:R-:W-:-:S02]  /*4bc0*/  CS2R R142, SRZ ;  /* 0x00000000008e7805 */ /* 0x000fc4000001ff00 */
[----:B------:R-:W-:Y:S02]  /*4bd0*/  CS2R R138, SRZ ;  /* 0x00000000008a7805 */ /* 0x000fe4000001ff00 */
[----:B------:R-:W-:Y:S02]  /*4be0*/  CS2R R134, SRZ ;  /* 0x0000000000867805 */ /* 0x000fe4000001ff00 */
[----:B------:R-:W-:Y:S02]  /*4bf0*/  CS2R R130, SRZ ;  /* 0x0000000000827805 */ /* 0x000fe4000001ff00 */
        /* <DEDUP_REMOVED lines=57> */
[----:B------:R-:W-:Y:S01]  /*4f90*/  CS2R R24, SRZ ;  /* 0x0000000000187805 */ /* 0x000fe2000001ff00 */
[----:B------:R-:W-:-:S06]  /*4fa0*/  UMOV UR37, UR38 ;  /* 0x0000002600257c82 */ /* 0x000fcc0008000000 */
.L_x_24:
[----:B------:R-:W-:-:S04]  /*4fb0*/  UIADD3 UR4, UR37, 0x1, URZ ;  /* 0x0000000125047890 */ /* 0x000fc8000fffe03f */
[----:B------:R-:W-:-:S04]  /*4fc0*/  UISETP.NE.AND UP0, UPT, UR4, 0x2, UPT ;  /* 0x000000020400788c */ /* 0x000fc8000bf05270 */
[----:B------:R-:W-:Y:S02]  /*4fd0*/  USEL UR5, URZ, 0x1, UP0 ;  /* 0x000000013f057887 */ /* 0x000fe40008000000 */
[----:B------:R-:W-:Y:S02]  /*4fe0*/  USEL UR38, UR4, URZ, UP0 ;  /* 0x0000003f04267287 */ /* 0x000fe40008000000 */
[----:B------:R-:W-:-:S06]  /*4ff0*/  ULOP3.LUT UR4, UR60, UR5, URZ, 0x3c, !UPT ;  /* 0x000000053c047292 */ /* 0x000fcc000f8e3c3f */
[----:B------:R-:W-:Y:S01]  /*5000*/  IMAD.U32 R18, RZ, RZ, UR4 ;  /* 0x00000004ff127e24 */ /* 0x000fe2000f8e00ff */
[----:B------:R-:W-:Y:S06]  /*5010*/  @!P0 BRA `(.L_x_16) ;  /* 0x0000000000048947 */ /* 0x000fec0003800000 */
[----:B------:R-:W-:Y:S01]  /*5020*/  BPT.TRAP 0x1 ;  /* 0x000000040000795c */ /* 0x000fe20000300000 */
.L_x_16:
[----:B------:R-:W-:Y:S01]  /*5030*/  R2UR UR4, R18 ;  /* 0x00000000120472ca */ /* 0x000fe200000e0000 */
[----:B------:R-:W-:-:S12]  /*5040*/  ULEA UR39, UR38, UR61, 0x3 ;  /* 0x0000003d26277291 */ /* 0x000fd8000f8e183f */
[----:B------:R-:W-:-:S05]  /*5050*/  IMAD.U32 R2, RZ, RZ, UR4 ;  /* 0x00000004ff027e24 */ /* 0x000fca000f8e00ff */
[----:B------:R-:W-:-:S04]  /*5060*/  SHF.L.U32 R2, R2, 0x1f, RZ ;  /* 0x0000001f02027819 */ /* 0x000fc800000006ff */
[----:B------:R1:W2:Y:S01]  /*5070*/  SYNCS.PHASECHK.TRANS64.TRYWAIT P2, [UR39+0x38830], R2 ;  /* 0x03883002ff0075a7 */ /* 0x0002a20008040167 */
[----:B------:R-:W-:Y:S05]  /*5080*/  @!P0 BRA `(.L_x_17) ;  /* 0x0000000000048947 */ /* 0x000fea0003800000 */
[----:B------:R-:W-:Y:S01]  /*5090*/  BPT.TRAP 0x1 ;  /* 0x000000040000795c */ /* 0x000fe20000300000 */
.L_x_17:
[----:B--2---:R-:W-:Y:S05]  /*50a0*/  @P2 BRA `(.L_x_18) ;  /* 0x0000000000082947 */ /* 0x004fea0003800000 */
[----:B------:R-:W2:Y:S02]  /*50b0*/  SYNCS.PHASECHK.TRANS64.TRYWAIT P2, [UR39+0x38830], R2 ;  /* 0x03883002ff0075a7 */ /* 0x000ea40008040167 */
[----:B--2---:R-:W-:Y:S05]  /*50c0*/  @!P2 BRA `(.L_x_19) ;  /* 0x00000094007ca947 */ /* 0x004fea0003800000 */
.L_x_18:
[----:B------:R-:W-:Y:S01]  /*50d0*/  R2UR UR4, R21 ;  /* 0x00000000150472ca */ /* 0x000fe200000e0000 */
[----:B------:R-:W-:Y:S01]  /*50e0*/  WARPGROUP.ARRIVE ;  /* 0x00000000000079c5 */ /* 0x000fe20000000000 */
[----:B------:R-:W-:Y:S01]  /*50f0*/  R2UR UR10, R14 ;  /* 0x000000000e0a72ca */ /* 0x000fe200000e0000 */
[----:B------:R-:W-:Y:S01]  /*5100*/  UMOV UR59, 0x40000040 ;  /* 0x40000040003b7882 */ /* 0x000fe20000000000 */
        /* <DEDUP_REMOVED lines=9> */
[----:B------:R-:W-:Y:S01]  /*51a0*/  UIMAD UR4, UR38, 0xa00, UR4 ;  /* 0x00000a00260478a4 */ /* 0x000fe2000f8e0204 */
[-C--:B------:R-:W-:Y:S01]  /*51b0*/  FMUL.FTZ R24, R24, R3.reuse ;  /* 0x0000000318187220 */ /* 0x080fe20000410000 */
[----:B------:R-:W-:Y:S01]  /*51c0*/  UMOV UR56, UR10 ;  /* 0x0000000a00387c82 */ /* 0x000fe20008000000 */
[----:B------:R-:W-:Y:S01]  /*51d0*/  UMOV UR43, 0x40000040 ;  /* 0x40000040002b7882 */ /* 0x000fe20000000000 */
[----:B------:R-:W-:Y:S01]  /*51e0*/  UMOV UR57, UR11 ;  /* 0x0000000b00397c82 */ /* 0x000fe20008000000 */
[----:B------:R-:W-:Y:S01]  /*51f0*/  UIADD3 UR5, UR4, 0x80, URZ ;  /* 0x0000008004057890 */ /* 0x000fe2000fffe03f */
[-C--:B------:R-:W-:Y:S01]  /*5200*/  FMUL.FTZ R25, R25, R3.reuse ;  /* 0x0000000319197220 */ /* 0x080fe20000410000 */
[----:B------:R-:W-:Y:S01]  /*5210*/  UMOV UR58, UR4 ;  /* 0x00000004003a7c82 */ /* 0x000fe20008000000 */
[----:B------:R-:W-:Y:S01]  /*5220*/  UIADD3 UR6, UR4, 0x100, URZ ;  /* 0x0000010004067890 */ /* 0x000fe2000fffe03f */
[----:B------:R-:W-:Y:S01]  /*5230*/  HGMMA.64x16x16.F32 R184, gdesc[UR56], RZ, !UPT, gsb0 ;  /* 0x0020000038b879f0 */ /* 0x000fe2000c0008ff */
[----:B------:R-:W-:Y:S01]  /*5240*/  UMOV UR56, UR10 ;  /* 0x0000000a00387c82 */ /* 0x000fe20008000000 */
[----:B------:R-:W-:Y:S01]  /*5250*/  UMOV UR57, UR11 ;  /* 0x0000000b00397c82 */ /* 0x000fe20008000000 */
[----:B------:R-:W-:Y:S01]  /*5260*/  UMOV UR58, UR5 ;  /* 0x00000005003a7c82 */ /* 0x000fe20008000000 */
[----:B------:R-:W-:Y:S01]  /*5270*/  UMOV UR59, 0x40000040 ;  /* 0x40000040003b7882 */ /* 0x000fe20000000000 */
[----:B------:R-:W-:Y:S01]  /*5280*/  UIADD3 UR5, UR4, 0x180, URZ ;  /* 0x0000018004057890 */ /* 0x000fe2000fffe03f */
[-C--:B------:R-:W-:Y:S01]  /*5290*/  FMUL.FTZ R28, R28, R3.reuse ;  /* 0x000000031c1c7220 */ /* 0x080fe20000410000 */
        /* <DEDUP_REMOVED lines=12> */
[----:B------:R-:W-:Y:S01]  /*5360*/  UMOV UR47, 0x40000040 ;  /* 0x40000040002f7882 */ /* 0x000fe20000000000 */
[----:B------:R-:W-:Y:S01]  /*5370*/  UIADD3 UR50, UR4, 0x782, URZ ;  /* 0x0000078204327890 */ /* 0x000fe2000fffe03f */
[-C--:B------:R-:W-:Y:S01]  /*5380*/  FMUL.FTZ R41, R41, R3.reuse ;  /* 0x0000000329297220 */ /* 0x080fe20000410000 */
[----:B------:R-:W-:Y:S01]  /*5390*/  UMOV UR51, 0x40000040 ;  /* 0x4000004000337882 */ /* 0x000fe20000000000 */
[----:B------:R-:W-:Y:S01]  /*53a0*/  UIADD3 UR54, UR4, 0x784, URZ ;  /* 0x0000078404367890 */ /* 0x000fe2000fffe03f */
[-C--:B------:R-:W-:Y:S01]  /*53b0*/  FMUL.FTZ R44, R44, R3.reuse ;  /* 0x000000032c2c7220 */ /* 0x080fe20000410000 */
[----:B------:R-:W-:Y:S01]  /*53c0*/  UMOV UR55, 0x40000040 ;  /* 0x4000004000377882 */ /* 0x000fe20000000000 */
[----:B------:R-:W-:Y:S01]  /*53d0*/  UMOV UR7, 0x40000040 ;  /* 0x4000004000077882 */ /* 0x000fe20000000000 */
[-C--:B------:R-:W-:Y:S01]  /*53e0*/  FMUL.FTZ R45, R45, R3.reuse ;  /* 0x000000032d2d7220 */ /* 0x080fe20000410000 */
        /* <DEDUP_REMOVED lines=23> */
[----:B------:R-:W-:Y:S01]  /*5560*/  FMUL.FTZ R93, R93, R3 ;  /* 0x000000035d5d7220 */ /* 0x000fe20000410000 */
[----:B------:R-:W-:-:S02]  /*5570*/  WARPGROUP.DEPBAR.LE gsb0, 0x0 ;  /* 0x00008000000079c5 */ /* 0x000fc40000010000 */
[----:B------:R-:W-:Y:S01]  /*5580*/  WARPGROUP.ARRIVE ;  /* 0x00000000000079c5 */ /* 0x000fe20000000000 */
[-C--:B------:R-:W-:Y:S01]  /*5590*/  FMUL.FTZ R96, R96, R3.reuse ;  /* 0x0000000360607220 */ /* 0x080fe20000410000 */
[-C--:B------:R-:W-:Y:S01]  /*55a0*/  FMUL.FTZ R97, R97, R3.reuse ;  /* 0x0000000361617220 */ /* 0x080fe20000410000 */
[-C--:B------:R-:W-:Y:S01]  /*55b0*/  FMUL.FTZ R100, R100, R3.reuse ;  /* 0x0000000364647220 */ /* 0x080fe20000410000 */
[-C--:B------:R-:W-:Y:S01]  /*55c0*/  FMUL.FTZ R101, R101, R3.reuse ;  /* 0x0000000365657220 */ /* 0x080fe20000410000 */
[-C--:B------:R-:W-:Y:S01]  /*55d0*/  FMUL.FTZ R104, R104, R3.reuse ;  /* 0x0000000368687220 */ /* 0x080fe20000410000 */
[----:B------:R-:W-:Y:S01]  /*55e0*/  HGMMA.64x16x16.F32 R176, gdesc[UR56], RZ, !UPT, gsb0 ;  /* 0x0020000038b079f0 */ /* 0x000fe2000c0008ff */
[----:B------:R-:W-:Y:S01]  /*55f0*/  UMOV UR56, UR10 ;  /* 0x0000000a00387c82 */ /* 0x000fe20008000000 */
[----:B------:R-:W-:Y:S01]  /*5600*/  UMOV UR57, UR11 ;  /* 0x0000000b00397c82 */ /* 0x000fe20008000000 */
[----:B------:R-:W-:Y:S01]  /*5610*/  UMOV UR58, UR6 ;  /* 0x00000006003a7c82 */ /* 0x000fe20008000000 */
[----:B------:R-:W-:Y:S01]  /*5620*/  UMOV UR59, 0x40000040 ;  /* 0x40000040003b7882 */ /* 0x000fe20000000000 */
[----:B------:R-:W-:Y:S01]  /*5630*/  UIADD3 UR6, UR4, 0x200, URZ ;  /* 0x0000020004067890 */ /* 0x000fe2000fffe03f */
        /* <DEDUP_REMOVED lines=96> */
[----:B------:R-:W-:-:S06]  /*5c40*/  WARPGROUP.ARRIVE ;  /* 0x00000000000079c5 */ /* 0x000fcc0000000000 */
[----:B------:R-:W-:Y:S01]  /*5c50*/  HGMMA.64x16x16.F32 R160, gdesc[UR56], RZ, !UPT, gsb0 ;  /* 0x0020000038a079f0 */ /* 0x000fe2000c0008ff */
[----:B------:R-:W-:Y:S01]  /*5c60*/  UMOV UR56, UR10 ;  /* 0x0000000a00387c82 */ /* 0x000fe20008000000 */
[----:B------:R-:W-:Y:S01]  /*5c70*/  UMOV UR57, UR11 ;  /* 0x0000000b00397c82 */ /* 0x000fe20008000000 */
[----:B------:R-:W-:Y:S01]  /*5c80*/  UMOV UR58, UR6 ;  /* 0x00000006003a7c82 */ /* 0x000fe20008000000 */
[----:B------:R-:W-:Y:S01]  /*5c90*/  UMOV UR59, 0x40000040 ;  /* 0x40000040003b7882 */ /* 0x000fe20000000000 */
[----:B------:R-:W-:Y:S01]  /*5ca0*/  UIADD3 UR6, UR4, 0x102, URZ ;  /* 0x0000010204067890 */ /* 0x000fe2000fffe03f */
[----:B------:R-:W-:Y:S02]  /*5cb0*/  R2UR UR10, R8 ;  /* 0x00000000080a72ca */ /* 0x000fe400000e0000 */
[----:B------:R-:W-:Y:S01]  /*5cc0*/  R2UR UR11, R9 ;  /* 0x00000000090b72ca */ /* 0x000fe200000e0000 */
        /* <DEDUP_REMOVED lines=14> */
[----:B------:R-:W-:Y:S01]  /*5db0*/  UIADD3 UR5, UR4, 0x182, URZ ;  /* 0x0000018204057890 */ /* 0x000fe2000fffe03f */
        /* <DEDUP_REMOVED lines=106> */
[----:B------:R-:W-:Y:S01]  /*6460*/  UMOV UR11, 0x40000040 ;  /* 0x40000040000b7882 */ /* 0x000fe20000000000 */
[----:B------:R-:W-:Y:S01]  /*6470*/  UIADD3 UR6, UR4, 0x380, URZ ;  /* 0x0000038004067890 */ /* 0x000fe2000fffe03f */
        /* <DEDUP_REMOVED lines=32> */
[----:B------:R-:W-:Y:S02]  /*6680*/  UIADD3 UR10, UR4, 0x906, URZ ;  /* 0x00000906040a7890 */ /* 0x000fe4000fffe03f */
        /* <DEDUP_REMOVED lines=28> */
[----:B------:R-:W-:Y:S02]  /*6850*/  R2UR UR14, R6 ;  /* 0x00000000060e72ca */ /* 0x000fe400000e0000 */
[----:B------:R-:W-:-:S11]  /*6860*/  R2UR UR15, R7 ;  /* 0x00000000070f72ca */ /* 0x000fd600000e0000 */
[----:B------:R-:W-:Y:S02]  /*6870*/  UMOV UR56, UR14 ;  /* 0x0000000e00387c82 */ /* 0x000fe40008000000 */
[----:B------:R-:W-:Y:S01]  /*6880*/  UMOV UR57, UR15 ;  /* 0x0000000f00397c82 */ /* 0x000fe20008000000 */
        /* <DEDUP_REMOVED lines=239> */
[----:B------:R-:W-:-:S03]  /*7780*/  UIADD3 UR6, UR4, 0x886, URZ ;  /* 0x0000088604067890 */ /* 0x000fc6000fffe03f */
[----:B------:R-:W-:Y:S01]  /*7790*/  UMOV UR4, UR14 ;  /* 0x0000000e00047c82 */ /* 0x000fe20008000000 */
[----:B------:R-:W-:Y:S02]  /*77a0*/  WARPGROUP.DEPBAR.LE gsb0, 0x0 ;  /* 0x00008000000079c5 */ /* 0x000fe40000010000 */
[----:B------:R-:W-:-:S06]  /*77b0*/  WARPGROUP.ARRIVE ;  /* 0x00000000000079c5 */ /* 0x000fcc0000000000 */
[----:B------:R-:W-:Y:S03]  /*77c0*/  HGMMA.64x16x16.F32 R152, gdesc[UR52], R152, gsb0 ;  /* 0x00200000349879f0 */ /* 0x000fe60008000898 */
        /* <DEDUP_REMOVED lines=26> */
[----:B------:R-:W-:Y:S02]  /*7970*/  WARPGROUP.DEPBAR.LE gsb0, 0x0 ;  /* 0x00008000000079c5 */ /* 0x000fe40000010000 */
[----:B------:R-:W-:-:S06]  /*7980*/  WARPGROUP.ARRIVE ;  /* 0x00000000000079c5 */ /* 0x000fcc0000000000 */
[----:B------:R-:W-:Y:S03]  /*7990*/  HGMMA.64x16x16.F32 R152, gdesc[UR4], R152, gsb0 ;  /* 0x00200000049879f0 */ /* 0x000fe60008000898 */
[----:B------:R-:W-:Y:S02]  /*79a0*/  WARPGROUP.DEPBAR.LE gsb0, 0x0 ;  /* 0x00008000000079c5 */ /* 0x000fe40000010000 */
[----:B------:R-:W-:Y:S05]  /*79b0*/  @!P0 BRA `(.L_x_20) ;  /* 0x0000000000048947 */ /* 0x000fea0003800000 */
[----:B------:R-:W-:Y:S01]  /*79c0*/  BPT.TRAP 0x1 ;  /* 0x000000040000795c */ /* 0x000fe20000300000 */
.L_x_20:
[----:B------:R-:W-:Y:S01]  /*79d0*/  ULEA UR5, UR37, UR61, 0x3 ;  /* 0x0000003d25057291 */ /* 0x000fe2000f8e183f */
[----:B------:R-:W-:-:S04]  /*79e0*/  MOV R0, UR60 ;  /* 0x0000003c00007c02 */ /* 0x000fc80008000f00 */
[----:B------:R-:W-:-:S04]  /*79f0*/  SHF.L.U32 R0, R0, 0x1f, RZ ;  /* 0x0000001f00007819 */ /* 0x000fc800000006ff */
[----:B------:R3:W4:Y:S01]  /*7a00*/  SYNCS.PHASECHK.TRANS64.TRYWAIT P2, [UR5+0x38850], R0 ;  /* 0x03885000ff0075a7 */ /* 0x0007220008040145 */
[----:B------:R-:W-:Y:S05]  /*7a10*/  @!P0 BRA `(.L_x_21) ;  /* 0x0000000000048947 */ /* 0x000fea0003800000 */
[----:B------:R-:W-:Y:S01]  /*7a20*/  BPT.TRAP 0x1 ;  /* 0x000000040000795c */ /* 0x000fe20000300000 */
.L_x_21:
[----:B----4-:R-:W-:Y:S05]  /*7a30*/  @P2 BRA `(.L_x_22) ;  /* 0x0000000000082947 */ /* 0x010fea0003800000 */
[----:B------:R-:W4:Y:S02]  /*7a40*/  SYNCS.PHASECHK.TRANS64.TRYWAIT P2, [UR5+0x38850], R0 ;  /* 0x03885000ff0075a7 */ /* 0x000f240008040145 */
[----:B----4-:R-:W-:Y:S05]  /*7a50*/  @!P2 BRA `(.L_x_23) ;  /* 0x0000006c0030a947 */ /* 0x010fea0003800000 */
.L_x_22:
[----:B------:R-:W-:Y:S01]  /*7a60*/  UIADD3 UR4, UR61, 0x400, URZ ;  /* 0x000004003d047890 */ /* 0x000fe2000fffe03f */
[----:B------:R-:W-:Y:S01]  /*7a70*/  WARPGROUP.ARRIVE ;  /* 0x00000000000079c5 */ /* 0x000fe20000000000 */
[----:B------:R-:W-:Y:S01]  /*7a80*/  UMOV UR7, 0x40000040 ;  /* 0x4000004000077882 */ /* 0x000fe20000000000 */
[----:B---34-:R-:W-:Y:S01]  /*7a90*/  FMNMX.FTZ R0, R184, R222, !PT ;  /* 0x000000deb8007209 */ /* 0x018fe20007810000 */
[----:B------:R-:W-:Y:S01]  /*7aa0*/  USHF.R.U32.HI UR4, URZ, 0x4, UR4 ;  /* 0x000000043f047899 */ /* 0x000fe20008011604 */
[----:B-12---:R-:W1:Y:S01]  /*7ab0*/  LDC R2, c[0x0][0x988] ;  /* 0x00026200ff027b82 */ /* 0x006e620000000800 */
[C---:B------:R-:W-:Y:S01]  /*7ac0*/  ISETP.GT.AND P2, PT, R220.reuse, RZ, PT ;  /* 0x000000ffdc00720c */ /* 0x040fe20003f44270 */
[----:B------:R-:W-:Y:S01]  /*7ad0*/  VIADD R220, R220, 0xffffffff ;  /* 0xffffffffdcdc7836 */ /* 0x000fe20000000000 */
[----:B------:R-:W-:Y:S01]  /*7ae0*/  ULOP3.LUT UR4, UR4, 0x3fff, URZ, 0xc0, !UPT ;  /* 0x00003fff04047892 */ /* 0x000fe2000f8ec03f */
[----:B------:R-:W-:Y:S02]  /*7af0*/  FMNMX.FTZ R3, R185, R0, !PT ;  /* 0x00000000b9037209 */ /* 0x000fe40007810000 */
[----:B------:R-:W-:Y:S01]  /*7b00*/  R2UR UR60, R18 ;  /* 0x00000000123c72ca */ /* 0x000fe200000e0000 */
[----:B------:R-:W-:Y:S01]  /*7b10*/  ULOP3.LUT UR4, UR4, 0x2800000, URZ, 0xfc, !UPT ;  /* 0x0280000004047892 */ /* 0x000fe2000f8efc3f */
[----:B------:R-:W-:-:S03]  /*7b20*/  FMNMX.FTZ R0, R188, R3, !PT ;  /* 0x00000003bc007209 */ /* 0x000fc60007810000 */
[----:B------:R-:W-:Y:S01]  /*7b30*/  UIMAD UR4, UR37, 0xa00, UR4 ;  /* 0x00000a00250478a4 */ /* 0x000fe2000f8e0204 */
[----:B------:R-:W-:Y:S02]  /*7b40*/  FMNMX.FTZ R3, R189, R0, !PT ;  /* 0x00000000bd037209 */ /* 0x000fe40007810000 */
[----:B------:R-:W-:Y:S02]  /*7b50*/  UMOV UR37, UR38 ;  /* 0x0000002600257c82 */ /* 0x000fe40008000000 */
[----:B------:R-:W-:Y:S02]  /*7b60*/  FMNMX.FTZ R0, R176, R3, !PT ;  /* 0x00000003b0007209 */ /* 0x000fe40007810000 */
[----:B------:R-:W-:Y:S02]  /*7b70*/  UMOV UR6, UR4 ;  /* 0x0000000400067c82 */ /* 0x000fe40008000000 */
[----:B------:R-:W-:Y:S01]  /*7b80*/  HGMMA.64x256x16.F32 R24, R208, gdesc[UR4].tnspB, R24, gsb0 ;  /* 0x43e00004d0187df0 */ /* 0x000fe20008000818 */
[----:B------:R-:W-:Y:S01]  /*7b90*/  UIADD3 UR6, UR4, 0x80, URZ ;  /* 0x0000008004067890 */ /* 0x000fe2000fffe03f */
[----:B------:R-:W-:Y:S01]  /*7ba0*/  FMNMX.FTZ R3, R177, R0, !PT ;  /* 0x00000000b1037209 */ /* 0x000fe20007810000 */
[----:B------:R-:W-:-:S03]  /*7bb0*/  UMOV UR7, 0x40000040 ;  /* 0x4000004000077882 */ /* 0x000fc60000000000 */
[----:B------:R-:W-:-:S04]  /*7bc0*/  FMNMX.FTZ R0, R180, R3, !PT ;  /* 0x00000003b4007209 */ /* 0x000fc80007810000 */
        /* <DEDUP_REMOVED lines=12> */
[----:B------:R-:W-:Y:S02]  /*7c90*/  FMNMX.FTZ R4, R157, R0, !PT ;  /* 0x000000009d047209 */ /* 0x000fe40007810000 */
[----:B------:R-:W-:-:S03]  /*7ca0*/  FMNMX.FTZ R0, R186, R221, !PT ;  /* 0x000000ddba007209 */ /* 0x000fc60007810000 */
[----:B------:R-:W2:Y:S01]  /*7cb0*/  SHFL.BFLY PT, R3, R4, 0x2, 0x1f ;  /* 0x0c401f0004037f89 */ /* 0x000ea200000e0000 */
[----:B------:R-:W-:Y:S02]  /*7cc0*/  WARPGROUP.DEPBAR.LE gsb0, 0x0 ;  /* 0x00008000000079c5 */ /* 0x000fe40000010000 */
[----:B------:R-:W-:-:S06]  /*7cd0*/  WARPGROUP.ARRIVE ;  /* 0x00000000000079c5 */ /* 0x000fcc0000000000 */
[----:B------:R-:W-:Y:S01]  /*7ce0*/  HGMMA.64x256x16.F32 R24, R204, gdesc[UR4].tnspB, R24, gsb0 ;  /* 0x43e00004cc187df0 */ /* 0x000fe20008000818 */
[----:B------:R-:W-:Y:S01]  /*7cf0*/  UIADD3 UR6, UR4, 0x100, URZ ;  /* 0x0000010004067890 */ /* 0x000fe2000fffe03f */
[----:B------:R-:W-:Y:S01]  /*7d00*/  UMOV UR7, 0x40000040 ;  /* 0x4000004000077882 */ /* 0x000fe20000000000 */
[----:B------:R-:W-:Y:S02]  /*7d10*/  WARPGROUP.DEPBAR.LE gsb0, 0x0 ;  /* 0x00008000000079c5 */ /* 0x000fe40000010000 */
[----:B------:R-:W-:-:S15]  /*7d20*/  WARPGROUP.ARRIVE ;  /* 0x00000000000079c5 */ /* 0x000fde0000000000 */
[----:B------:R-:W-:-:S08]  /*7d30*/  NOP ;  /* 0x0000000000007918 */ /* 0x000fd00000000000 */
[----:B------:R-:W-:Y:S01]  /*7d40*/  HGMMA.64x256x16.F32 R24, R200, gdesc[UR4].tnspB, R24, gsb0 ;  /* 0x43e00004c8187df0 */ /* 0x000fe20008000818 */
[----:B------:R-:W-:Y:S01]  /*7d50*/  UIADD3 UR6, UR4, 0x180, URZ ;  /* 0x0000018004067890 */ /* 0x000fe2000fffe03f */
[----:B------:R-:W-:Y:S01]  /*7d60*/  UMOV UR7, 0x40000040 ;  /* 0x4000004000077882 */ /* 0x000fe20000000000 */
[----:B------:R-:W-:Y:S01]  /*7d70*/  UIADD3 UR4, UR4, 0x200, URZ ;  /* 0x0000020004047890 */ /* 0x000fe2000fffe03f */
[----:B------:R-:W-:Y:S02]  /*7d80*/  WARPGROUP.DEPBAR.LE gsb0, 0x0 ;  /* 0x00008000000079c5 */ /* 0x000fe40000010000 */
[----:B------:R-:W-:Y:S01]  /*7d90*/  WARPGROUP.ARRIVE ;  /* 0x00000000000079c5 */ /* 0x000fe20000000000 */
[----:B--2---:R-:W-:Y:S02]  /*7da0*/  FMNMX.FTZ R200, R4, R3, !PT ;  /* 0x0000000304c87209 */ /* 0x004fe40007810000 */
[----:B------:R-:W-:-:S15]  /*7db0*/  FMNMX.FTZ R3, R187, R0, !PT ;  /* 0x00000000bb037209 */ /* 0x000fde0007810000 */
[----:B------:R-:W-:-:S04]  /*7dc0*/  NOP ;  /* 0x0000000000007918 */ /* 0x000fc80000000000 */
[----:B------:R-:W-:Y:S01]  /*7dd0*/  HGMMA.64x256x16.F32 R24, R196, gdesc[UR4].tnspB, R24, gsb0 ;  /* 0x43e00004c4187df0 */ /* 0x000fe20008000818 */
[----:B------:R-:W2:Y:S01]  /*7de0*/  SHFL.BFLY PT, R5, R200, 0x1, 0x1f ;  /* 0x0c201f00c8057f89 */ /* 0x000ea200000e0000 */
[----:B------:R-:W-:Y:S01]  /*7df0*/  UMOV UR6, UR4 ;  /* 0x0000000400067c82 */ /* 0x000fe20008000000 */
[----:B------:R-:W-:Y:S01]  /*7e00*/  UMOV UR7, 0x40000040 ;  /* 0x4000004000077882 */ /* 0x000fe20000000000 */
[----:B------:R-:W-:Y:S02]  /*7e10*/  FMNMX.FTZ R0, R190, R3, !PT ;  /* 0x00000003be007209 */ /* 0x000fe40007810000 */
[----:B--2---:R-:W-:Y:S01]  /*7e20*/  FMNMX.FTZ R5, R200, R5, !PT ;  /* 0x00000005c8057209 */ /* 0x004fe20007810000 */
[----:B------:R-:W-:Y:S02]  /*7e30*/  WARPGROUP.DEPBAR.LE gsb0, 0x0 ;  /* 0x00008000000079c5 */ /* 0x000fe40000010000 */
[----:B------:R-:W-:Y:S02]  /*7e40*/  WARPGROUP.ARRIVE ;  /* 0x00000000000079c5 */ /* 0x000fe40000000000 */
[C---:B------:R-:W-:Y:S01]  /*7e50*/  FADD.FTZ R197, -R5.reuse, R222 ;  /* 0x000000de05c57221 */ /* 0x040fe20000010100 */
[----:B-1----:R-:W-:Y:S01]  /*7e60*/  FMUL.FTZ R199, R5, R2 ;  /* 0x0000000205c77220 */ /* 0x002fe20000410000 */
[----:B------:R-:W-:-:S02]  /*7e70*/  IMAD.MOV.U32 R222, RZ, RZ, R5 ;  /* 0x000000ffffde7224 */ /* 0x000fc400078e0005 */
[----:B------:R-:W-:-:S13]  /*7e80*/  FMUL.FTZ R4, R197, R2 ;  /* 0x00000002c5047220 */ /* 0x000fda0000410000 */
[----:B------:R-:W-:Y:S01]  /*7e90*/  HGMMA.64x256x16.F32 R24, R192, gdesc[UR4].tnspB, R24, gsb0 ;  /* 0x43e00004c0187df0 */ /* 0x000fe20008000818 */
[----:B------:R-:W-:Y:S01]  /*7ea0*/  FMNMX.FTZ R197, R191, R0, !PT ;  /* 0x00000000bfc57209 */ /* 0x000fe20007810000 */
[-CC-:B------:R-:W-:Y:S01]  /*7eb0*/  FFMA.FTZ R196, R160, R2.reuse, -R199.reuse ;  /* 0x00000002a0c47223 */ /* 0x180fe200000108c7 */
[----:B------:R1:W-:Y:S01]  /*7ec0*/  MUFU.EX2 R3, R4 ;  /* 0x0000000400037308 */ /* 0x0003e20000000800 */
[-CC-:B------:R-:W-:Y:S01]  /*7ed0*/  FFMA.FTZ R160, R161, R2.reuse, -R199.reuse ;  /* 0x00000002a1a07223 */ /* 0x180fe200000108c7 */
[----:B------:R-:W-:Y:S01]  /*7ee0*/  FMNMX.FTZ R0, R178, R197, !PT ;  /* 0x000000c5b2007209 */ /* 0x000fe20007810000 */
[-CC-:B------:R-:W-:Y:S01]  /*7ef0*/  FFMA.FTZ R161, R165, R2.reuse, -R199.reuse ;  /* 0x00000002a5a17223 */ /* 0x180fe200000108c7 */
[-CC-:B------:R-:W-:Y:S01]  /*7f00*/  FFMA.FTZ R208, R184, R2.reuse, -R199.reuse ;  /* 0x00000002b8d07223 */ /* 0x180fe200000108c7 */
[--C-:B------:R-:W-:Y:S01]  /*7f10*/  FFMA.FTZ R185, R185, R2, -R199.reuse ;  /* 0x00000002b9b97223 */ /* 0x100fe200000108c7 */
[----:B------:R-:W-:Y:S01]  /*7f20*/  FMNMX.FTZ R197, R179, R0, !PT ;  /* 0x00000000b3c57209 */ /* 0x000fe20007810000 */
[-CC-:B------:R-:W-:Y:S01]  /*7f30*/  FFMA.FTZ R210, R188, R2.reuse, -R199.reuse ;  /* 0x00000002bcd27223 */ /* 0x180fe200000108c7 */
[-CC-:B------:R-:W-:Y:S01]  /*7f40*/  FFMA.FTZ R189, R189, R2.reuse, -R199.reuse ;  /* 0x00000002bdbd7223 */ /* 0x180fe200000108c7 */
[-CC-:B-1----:R-:W-:Y:S01]  /*7f50*/  FFMA.FTZ R4, R177, R2.reuse, -R199.reuse ;  /* 0x00000002b1047223 */ /* 0x182fe200000108c7 */
[----:B------:R-:W-:Y:S01]  /*7f60*/  FMNMX.FTZ R0, R182, R197, !PT ;  /* 0x000000c5b6007209 */ /* 0x000fe20007810000 */
[----:B------:R-:W1:Y:S01]  /*7f70*/  MUFU.EX2 R208, R208 ;  /* 0x000000d000d07308 */ /* 0x000e620000000800 */
[-CC-:B------:R-:W-:Y:S01]  /*7f80*/  FFMA.FTZ R198, R164, R2.reuse, -R199.reuse ;  /* 0x00000002a4c67223 */ /* 0x180fe200000108c7 */
[--C-:B------:R-:W-:Y:S01]  /*7f90*/  FFMA.FTZ R204, R176, R2, -R199.reuse ;  /* 0x00000002b0cc7223 */ /* 0x100fe200000108c7 */
[----:B------:R-:W-:Y:S01]  /*7fa0*/  FMNMX.FTZ R197, R183, R0, !PT ;  /* 0x00000000b7c57209 */ /* 0x000fe20007810000 */
[-CC-:B------:R-:W-:Y:S01]  /*7fb0*/  FFMA.FTZ R200, R168, R2.reuse, -R199.reuse ;  /* 0x00000002a8c87223 */ /* 0x180fe200000108c7 */
[-CC-:B------:R-:W-:Y:S01]  /*7fc0*/  FFMA.FTZ R206, R180, R2.reuse, -R199.reuse ;  /* 0x00000002b4ce7223 */ /* 0x180fe200000108c7 */
[-CC-:B------:R-:W-:Y:S01]  /*7fd0*/  FFMA.FTZ R181, R181, R2.reuse, -R199.reuse ;  /* 0x00000002b5b57223 */ /* 0x180fe200000108c7 */
[----:B------:R-:W-:Y:S01]  /*7fe0*/  FMNMX.FTZ R0, R170, R197, !PT ;  /* 0x000000c5aa007209 */ /* 0x000fe20007810000 */
[----:B------:R-:W2:Y:S01]  /*7ff0*/  MUFU.EX2 R185, R185 ;  /* 0x000000b900b97308 */ /* 0x000ea20000000800 */
[-CC-:B------:R-:W-:Y:S01]  /*8000*/  FFMA.FTZ R202, R172, R2.reuse, -R199.reuse ;  /* 0x00000002acca7223 */ /* 0x180fe200000108c7 */
[--C-:B------:R-:W-:Y:S01]  /*8010*/  FFMA.FTZ R169, R169, R2, -R199.reuse ;  /* 0x00000002a9a97223 */ /* 0x100fe200000108c7 */
[----:B------:R-:W-:Y:S01]  /*8020*/  FMNMX.FTZ R197, R171, R0, !PT ;  /* 0x00000000abc57209 */ /* 0x000fe20007810000 */
[-CC-:B------:R-:W-:Y:S01]  /*8030*/  FFMA.FTZ R173, R173, R2.reuse, -R199.reuse ;  /* 0x00000002adad7223 */ /* 0x180fe200000108c7 */
[-CC-:B------:R-:W-:Y:S01]  /*8040*/  FFMA.FTZ R152, R152, R2.reuse, -R199.reuse ;  /* 0x0000000298987223 */ /* 0x180fe200000108c7 */
[--C-:B------:R-:W-:Y:S01]  /*8050*/  FFMA.FTZ R153, R153, R2, -R199.reuse ;  /* 0x0000000299997223 */ /* 0x100fe200000108c7 */
[----:B------:R-:W-:Y:S01]  /*8060*/  FMNMX.FTZ R0, R174, R197, !PT ;  /* 0x000000c5ae007209 */ /* 0x000fe20007810000 */
[----:B------:R-:W-:Y:S01]  /*8070*/  MUFU.EX2 R210, R210 ;  /* 0x000000d200d27308 */ /* 0x000fe20000000800 */
[----:B-1----:R-:W-:Y:S01]  /*8080*/  FFMA.FTZ R20, R3, R20, R208 ;  /* 0x0000001403147223 */ /* 0x002fe200000100d0 */
[--C-:B------:R-:W-:Y:S01]  /*8090*/  FFMA.FTZ R156, R156, R2, -R199.reuse ;  /* 0x000000029c9c7223 */ /* 0x100fe200000108c7 */
[----:B------:R-:W-:Y:S01]  /*80a0*/  FMNMX.FTZ R197, R175, R0, !PT ;  /* 0x00000000afc57209 */ /* 0x000fe20007810000 */
[----:B------:R-:W-:-:S03]  /*80b0*/  FFMA.FTZ R157, R157, R2, -R199 ;  /* 0x000000029d9d7223 */ /* 0x000fc600000108c7 */
[----:B------:R-:W-:Y:S01]  /*80c0*/  FMNMX.FTZ R0, R162, R197, !PT ;  /* 0x000000c5a2007209 */ /* 0x000fe20007810000 */
[----:B------:R-:W-:Y:S01]  /*80d0*/  MUFU.EX2 R189, R189 ;  /* 0x000000bd00bd7308 */ /* 0x000fe20000000800 */
[----:B--2---:R-:W-:Y:S02]  /*80e0*/  F2FP.F16.F32.PACK_AB R208, R185, R208 ;  /* 0x000000d0b9d0723e */ /* 0x004fe400000000ff */
[----:B------:R-:W-:-:S04]  /*80f0*/  FMNMX.FTZ R197, R163, R0, !PT ;  /* 0x00000000a3c57209 */ /* 0x000fc80007810000 */
[----:B------:R-:W-:Y:S01]  /*8100*/  FMNMX.FTZ R0, R166, R197, !PT ;  /* 0x000000c5a6007209 */ /* 0x000fe20007810000 */
[----:B------:R-:W-:Y:S03]  /*8110*/  MUFU.EX2 R204, R204 ;  /* 0x000000cc00cc7308 */ /* 0x000fe60000000800 */
[----:B------:R-:W-:-:S04]  /*8120*/  FMNMX.FTZ R177, R167, R0, !PT ;  /* 0x00000000a7b17209 */ /* 0x000fc80007810000 */
[----:B------:R-:W-:Y:S01]  /*8130*/  FMNMX.FTZ R0, R154, R177, !PT ;  /* 0x000000b19a007209 */ /* 0x000fe20007810000 */
[----:B------:R1:W-:Y:S03]  /*8140*/  MUFU.EX2 R197, R4 ;  /* 0x0000000400c57308 */ /* 0x0003e60000000800 */
[----:B------:R-:W-:-:S04]  /*8150*/  FMNMX.FTZ R177, R155, R0, !PT ;  /* 0x000000009bb17209 */ /* 0x000fc80007810000 */
[----:B------:R-:W-:Y:S01]  /*8160*/  FMNMX.FTZ R0, R158, R177, !PT ;  /* 0x000000b19e007209 */ /* 0x000fe20007810000 */
[----:B------:R-:W-:Y:S03]  /*8170*/  MUFU.EX2 R206, R206 ;  /* 0x000000ce00ce7308 */ /* 0x000fe60000000800 */
[----:B------:R-:W-:-:S05]  /*8180*/  FMNMX.FTZ R0, R159, R0, !PT ;  /* 0x000000009f007209 */ /* 0x000fca0007810000 */
[----:B------:R-:W1:Y:S01]  /*8190*/  SHFL.BFLY PT, R177, R0, 0x2, 0x1f ;  /* 0x0c401f0000b17f89 */ /* 0x000e6200000e0000 */
[----:B------:R-:W-:Y:S08]  /*81a0*/  MUFU.EX2 R181, R181 ;  /* 0x000000b500b57308 */ /* 0x000ff00000000800 */
[----:B------:R-:W-:Y:S08]  /*81b0*/  MUFU.EX2 R200, R200 ;  /* 0x000000c800c87308 */ /* 0x000ff00000000800 */
[----:B------:R-:W-:Y:S01]  /*81c0*/  MUFU.EX2 R169, R169 ;  /* 0x000000a900a97308 */ /* 0x000fe20000000800 */
[----:B-1----:R-:W-:-:S07]  /*81d0*/  FMNMX.FTZ R4, R0, R177, !PT ;  /* 0x000000b100047209 */ /* 0x002fce0007810000 */
[----:B------:R-:W-:Y:S01]  /*81e0*/  MUFU.EX2 R202, R202 ;  /* 0x000000ca00ca7308 */ /* 0x000fe20000000800 */
[----:B------:R-:W1:Y:S07]  /*81f0*/  SHFL.BFLY PT, R201, R4, 0x1, 0x1f ;  /* 0x0c201f0004c97f89 */ /* 0x000e6e00000e0000 */
[----:B------:R2:W-:Y:S08]  /*8200*/  MUFU.EX2 R177, R160 ;  /* 0x000000a000b17308 */ /* 0x0005f00000000800 */
[----:B------:R-:W-:Y:S08]  /*8210*/  MUFU.EX2 R173, R173 ;  /* 0x000000ad00ad7308 */ /* 0x000ff00000000800 */
[----:B------:R-:W-:Y:S01]  /*8220*/  MUFU.EX2 R196, R196 ;  /* 0x000000c400c47308 */ /* 0x000fe20000000800 */
[----:B-1----:R-:W-:-:S07]  /*8230*/  FMNMX.FTZ R4, R4, R201, !PT ;  /* 0x000000c904047209 */ /* 0x002fce0007810000 */
[----:B------:R-:W-:Y:S01]  /*8240*/  MUFU.EX2 R198, R198 ;  /* 0x000000c600c67308 */ /* 0x000fe20000000800 */
[----:B------:R-:W-:Y:S01]  /*8250*/  FADD.FTZ R165, -R4, R221 ;  /* 0x000000dd04a57221 */ /* 0x000fe20000010100 */
[----:B------:R-:W-:-:S03]  /*8260*/  MOV R221, R4 ;  /* 0x0000000400dd7202 */ /* 0x000fc60000000f00 */
[-C--:B------:R-:W-:Y:S01]  /*8270*/  FMUL.FTZ R0, R165, R2.reuse ;  /* 0x00000002a5007220 */ /* 0x080fe20000410000 */
[-C--:B------:R-:W-:Y:S02]  /*8280*/  FMUL.FTZ R165, R4, R2.reuse ;  /* 0x0000000204a57220 */ /* 0x080fe40000410000 */
[----:B------:R-:W-:Y:S02]  /*8290*/  MUFU.EX2 R161, R161 ;  /* 0x000000a100a17308 */ /* 0x000fe40000000800 */
[-CC-:B------:R-:W-:Y:S01]  /*82a0*/  FFMA.FTZ R209, R186, R2.reuse, -R165.reuse ;  /* 0x00000002bad17223 */ /* 0x180fe200000108a5 */
[-CC-:B--2---:R-:W-:Y:S01]  /*82b0*/  FFMA.FTZ R160, R187, R2.reuse, -R165.reuse ;  /* 0x00000002bba07223 */ /* 0x184fe200000108a5 */
[-CC-:B------:R-:W-:Y:S01]  /*82c0*/  FFMA.FTZ R201, R170, R2.reuse, -R165.reuse ;  /* 0x00000002aac97223 */ /* 0x180fe200000108a5 */
[-CC-:B------:R-:W-:Y:S01]  /*82d0*/  FFMA.FTZ R211, R190, R2.reuse, -R165.reuse ;  /* 0x00000002bed37223 */ /* 0x180fe200000108a5 */
[-CC-:B------:R-:W-:Y:S01]  /*82e0*/  FFMA.FTZ R170, R171, R2.reuse, -R165.reuse ;  /* 0x00000002abaa7223 */ /* 0x180fe200000108a5 */
[----:B------:R-:W-:Y:S01]  /*82f0*/  IMAD.U32 R171, RZ, RZ, UR39 ;  /* 0x00000027ffab7e24 */ /* 0x000fe2000f8e00ff */
[----:B------:R-:W-:Y:S01]  /*8300*/  MUFU.EX2 R0, R0 ;  /* 0x0000000000007308 */ /* 0x000fe20000000800 */
[-CC-:B------:R-:W-:Y:S01]  /*8310*/  FFMA.FTZ R164, R191, R2.reuse, -R165.reuse ;  /* 0x00000002bfa47223 */ /* 0x180fe200000108a5 */
[----:B------:R-:W-:Y:S01]  /*8320*/  FFMA.FTZ R203, R174, R2, -R165 ;  /* 0x00000002aecb7223 */ /* 0x000fe200000108a5 */
[----:B------:R-:W-:-:S02]  /*8330*/  @!P1 VIADD R171, R171, 0x38840 ;  /* 0x00038840abab9836 */ /* 0x000fc40000000000 */
[-CC-:B------:R-:W-:Y:S01]  /*8340*/  FFMA.FTZ R174, R175, R2.reuse, -R165.reuse ;  /* 0x00000002afae7223 */ /* 0x180fe200000108a5 */
[----:B------:R-:W-:Y:S01]  /*8350*/  MOV R175, UR5 ;  /* 0x0000000500af7c02 */ /* 0x000fe20008000f00 */
[-CC-:B------:R-:W-:Y:S01]  /*8360*/  FFMA.FTZ R205, R178, R2.reuse, -R165.reuse ;  /* 0x00000002b2cd7223 */ /* 0x180fe200000108a5 */
[-C--:B------:R-:W-:Y:S01]  /*8370*/  FFMA.FTZ R168, R179, R2.reuse, -R165 ;  /* 0x00000002b3a87223 */ /* 0x080fe200000108a5 */
[----:B------:R-:W1:Y:S01]  /*8380*/  MUFU.EX2 R209, R209 ;  /* 0x000000d100d17308 */ /* 0x000e620000000800 */
[----:B------:R-:W-:Y:S01]  /*8390*/  @!P1 PRMT R171, RZ, 0x654, R171 ;  /* 0x00000654ffab9816 */ /* 0x000fe200000000ab */
[----:B------:R-:W-:Y:S02]  /*83a0*/  @!P1 VIADD R175, R175, 0x38860 ;  /* 0x00038860afaf9836 */ /* 0x000fe40000000000 */
[-CC-:B------:R-:W-:Y:S01]  /*83b0*/  FFMA.FTZ R207, R182, R2.reuse, -R165.reuse ;  /* 0x00000002b6cf7223 */ /* 0x180fe200000108a5 */
[-CC-:B------:R-:W-:Y:S01]  /*83c0*/  FFMA.FTZ R172, R183, R2.reuse, -R165.reuse ;  /* 0x00000002b7ac7223 */ /* 0x180fe200000108a5 */
[-CC-:B------:R-:W-:Y:S01]  /*83d0*/  FFMA.FTZ R162, R162, R2.reuse, -R165.reuse ;  /* 0x00000002a2a27223 */ /* 0x180fe200000108a5 */
[-C--:B------:R-:W-:Y:S01]  /*83e0*/  FFMA.FTZ R199, R166, R2.reuse, -R165 ;  /* 0x00000002a6c77223 */ /* 0x080fe200000108a5 */
[----:B------:R-:W-:Y:S01]  /*83f0*/  @!P1 PRMT R178, RZ, 0x654, R175 ;  /* 0x00000654ffb29816 */ /* 0x000fe200000000af */
[----:B------:R-:W2:Y:S01]  /*8400*/  MUFU.EX2 R160, R160 ;  /* 0x000000a000a07308 */ /* 0x000ea20000000800 */
[----:B------:R-:W-:Y:S01]  /*8410*/  FADD.FTZ R175, R185, R20 ;  /* 0x00000014b9af7221 */ /* 0x000fe20000010000 */
[-CC-:B------:R-:W-:Y:S01]  /*8420*/  FFMA.FTZ R20, R163, R2.reuse, -R165.reuse ;  /* 0x00000002a3147223 */ /* 0x180fe200000108a5 */
[-CC-:B------:R-:W-:Y:S01]  /*8430*/  FFMA.FTZ R167, R167, R2.reuse, -R165.reuse ;  /* 0x00000002a7a77223 */ /* 0x180fe200000108a5 */
[-CC-:B------:R-:W-:Y:S01]  /*8440*/  FFMA.FTZ R154, R154, R2.reuse, -R165.reuse ;  /* 0x000000029a9a7223 */ /* 0x180fe200000108a5 */
[-CC-:B------:R-:W-:Y:S01]  /*8450*/  FFMA.FTZ R155, R155, R2.reuse, -R165.reuse ;  /* 0x000000029b9b7223 */ /* 0x180fe200000108a5 */
[-CC-:B------:R-:W-:Y:S01]  /*8460*/  FFMA.FTZ R158, R158, R2.reuse, -R165.reuse ;  /* 0x000000029e9e7223 */ /* 0x180fe200000108a5 */
[----:B------:R-:W-:Y:S01]  /*8470*/  FFMA.FTZ R159, R159, R2, -R165 ;  /* 0x000000029f9f7223 */ /* 0x000fe200000108a5 */
[----:B------:R-:W3:Y:S08]  /*8480*/  MUFU.EX2 R211, R211 ;  /* 0x000000d300d37308 */ /* 0x000ef00000000800 */
[----:B------:R-:W4:Y:S08]  /*8490*/  MUFU.EX2 R164, R164 ;  /* 0x000000a400a47308 */ /* 0x000f300000000800 */
[----:B------:R-:W5:Y:S08]  /*84a0*/  MUFU.EX2 R205, R205 ;  /* 0x000000cd00cd7308 */ /* 0x000f700000000800 */
[----:B------:R-:W5:Y:S08]  /*84b0*/  MUFU.EX2 R168, R168 ;  /* 0x000000a800a87308 */ /* 0x000f700000000800 */
[----:B------:R-:W-:Y:S08]  /*84c0*/  MUFU.EX2 R207, R207 ;  /* 0x000000cf00cf7308 */ /* 0x000ff00000000800 */
[----:B------:R-:W-:Y:S08]  /*84d0*/  MUFU.EX2 R172, R172 ;  /* 0x000000ac00ac7308 */ /* 0x000ff00000000800 */
[----:B------:R-:W-:Y:S08]  /*84e0*/  MUFU.EX2 R201, R201 ;  /* 0x000000c900c97308 */ /* 0x000ff00000000800 */
[----:B------:R-:W-:Y:S08]  /*84f0*/  MUFU.EX2 R170, R170 ;  /* 0x000000aa00aa7308 */ /* 0x000ff00000000800 */
[----:B------:R-:W-:Y:S08]  /*8500*/  MUFU.EX2 R203, R203 ;  /* 0x000000cb00cb7308 */ /* 0x000ff00000000800 */
[----:B------:R-:W-:Y:S08]  /*8510*/  MUFU.EX2 R174, R174 ;  /* 0x000000ae00ae7308 */ /* 0x000ff00000000800 */
[----:B------:R-:W-:Y:S08]  /*8520*/  MUFU.EX2 R20, R20 ;  /* 0x0000001400147308 */ /* 0x000ff00000000800 */
[----:B------:R-:W-:Y:S08]  /*8530*/  MUFU.EX2 R199, R199 ;  /* 0x000000c700c77308 */ /* 0x000ff00000000800 */
[----:B------:R-:W-:Y:S01]  /*8540*/  MUFU.EX2 R167, R167 ;  /* 0x000000a700a77308 */ /* 0x000fe20000000800 */
[----:B------:R-:W-:-:S02]  /*8550*/  WARPGROUP.DEPBAR.LE gsb0, 0x0 ;  /* 0x00008000000079c5 */ /* 0x000fc40000010000 */
[----:B------:R1:W-:Y:S05]  /*8560*/  @!P1 SYNCS.ARRIVE.TRANS64.RED.A1T0 RZ, [R171+URZ], RZ ;  /* 0x000000ffabff99a7 */ /* 0x0003ea000810043f */
[----:B------:R-:W-:Y:S01]  /*8570*/  MUFU.EX2 R193, R154 ;  /* 0x0000009a00c17308 */ /* 0x000fe20000000800 */
[----:B-1----:R-:W-:Y:S01]  /*8580*/  FFMA.FTZ R171, R0, R19, R209 ;  /* 0x0000001300ab7223 */ /* 0x002fe200000100d1 */
[----:B------:R1:W-:Y:S06]  /*8590*/  @!P1 SYNCS.ARRIVE.TRANS64.RED.A1T0 RZ, [R178+URZ], RZ ;  /* 0x000000ffb2ff99a7 */ /* 0x0003ec000810043f */
[----:B------:R5:W5:Y:S01]  /*85a0*/  MUFU.EX2 R19, R162 ;  /* 0x000000a200137308 */ /* 0x000b620000000800 */
[C---:B--2---:R-:W-:Y:S01]  /*85b0*/  F2FP.F16.F32.PACK_AB R209, R160.reuse, R209 ;  /* 0x000000d1a0d1723e */ /* 0x044fe200000000ff */
[----:B------:R-:W-:-:S04]  /*85c0*/  FADD.FTZ R176, R160, R171 ;  /* 0x000000aba0b07221 */ /* 0x000fc80000010000 */
[----:B---3--:R-:W-:Y:S01]  /*85d0*/  FADD.FTZ R163, R211, R176 ;  /* 0x000000b0d3a37221 */ /* 0x008fe20000010000 */
[----:B-1----:R-:W-:Y:S01]  /*85e0*/  FADD.FTZ R178, R210, R175 ;  /* 0x000000afd2b27221 */ /* 0x002fe20000010000 */
[----:B------:R-:W1:Y:S01]  /*85f0*/  MUFU.EX2 R152, R152 ;  /* 0x0000009800987308 */ /* 0x000e620000000800 */
[C---:B------:R-:W-:Y:S01]  /*8600*/  F2FP.F16.F32.PACK_AB R210, R189.reuse, R210 ;  /* 0x000000d2bdd2723e */ /* 0x040fe200000000ff */
[C---:B----4-:R-:W-:Y:S01]  /*8610*/  FADD.FTZ R166, R164.reuse, R163 ;  /* 0x000000a3a4a67221 */ /* 0x050fe20000010000 */
[----:B------:R-:W-:Y:S01]  /*8620*/  FADD.FTZ R171, R189, R178 ;  /* 0x000000b2bdab7221 */ /* 0x000fe20000010000 */
[----:B------:R-:W-:Y:S02]  /*8630*/  F2FP.F16.F32.PACK_AB R211, R164, R211 ;  /* 0x000000d3a4d3723e */ /* 0x000fe400000000ff */
[----:B-----5:R-:W-:Y:S01]  /*8640*/  FADD.FTZ R163, R205, R166 ;  /* 0x000000a6cda37221 */ /* 0x020fe20000010000 */
[----:B------:R-:W-:Y:S01]  /*8650*/  FADD.FTZ R162, R204, R171 ;  /* 0x000000abcca27221 */ /* 0x000fe20000010000 */
[----:B------:R-:W2:Y:S01]  /*8660*/  MUFU.EX2 R153, R153 ;  /* 0x0000009900997308 */ /* 0x000ea20000000800 */
[----:B------:R-:W-:-:S02]  /*8670*/  F2FP.F16.F32.PACK_AB R204, R197, R204 ;  /* 0x000000ccc5cc723e */ /* 0x000fc400000000ff */
[----:B------:R-:W-:Y:S01]  /*8680*/  FADD.FTZ R171, R197, R162 ;  /* 0x000000a2c5ab7221 */ /* 0x000fe20000010000 */
[----:B------:R-:W-:Y:S01]  /*8690*/  FADD.FTZ R162, R168, R163 ;  /* 0x000000a3a8a27221 */ /* 0x000fe20000010000 */
[----:B------:R-:W-:Y:S02]  /*86a0*/  F2FP.F16.F32.PACK_AB R197, R20, R19 ;  /* 0x0000001314c5723e */ /* 0x000fe400000000ff */
[----:B------:R-:W-:Y:S01]  /*86b0*/  FADD.FTZ R166, R206, R171 ;  /* 0x000000abcea67221 */ /* 0x000fe20000010000 */
[----:B------:R-:W-:Y:S01]  /*86c0*/  FADD.FTZ R163, R207, R162 ;  /* 0x000000a2cfa37221 */ /* 0x000fe20000010000 */
[----:B------:R-:W-:Y:S01]  /*86d0*/  MUFU.EX2 R156, R156 ;  /* 0x0000009c009c7308 */ /* 0x000fe20000000800 */
[----:B------:R-:W-:Y:S01]  /*86e0*/  F2FP.F16.F32.PACK_AB R205, R168, R205 ;  /* 0x000000cda8cd723e */ /* 0x000fe200000000ff */
[C---:B------:R-:W-:Y:S01]  /*86f0*/  FADD.FTZ R165, R181.reuse, R166 ;  /* 0x000000a6b5a57221 */ /* 0x040fe20000010000 */
[----:B------:R-:W-:Y:S01]  /*8700*/  FADD.FTZ R162, R172, R163 ;  /* 0x000000a3aca27221 */ /* 0x000fe20000010000 */
[----:B------:R-:W-:-:S02]  /*8710*/  F2FP.F16.F32.PACK_AB R206, R181, R206 ;  /* 0x000000ceb5ce723e */ /* 0x000fc400000000ff */
[----:B------:R-:W-:Y:S01]  /*8720*/  FADD.FTZ R166, R200, R165 ;  /* 0x000000a5c8a67221 */ /* 0x000fe20000010000 */
[----:B------:R-:W-:Y:S01]  /*8730*/  FADD.FTZ R163, R201, R162 ;  /* 0x000000a2c9a37221 */ /* 0x000fe20000010000 */
[----:B------:R-:W-:Y:S01]  /*8740*/  MUFU.EX2 R195, R158 ;  /* 0x0000009e00c37308 */ /* 0x000fe20000000800 */
[----:B------:R-:W-:Y:S01]  /*8750*/  F2FP.F16.F32.PACK_AB R207, R172, R207 ;  /* 0x000000cfaccf723e */ /* 0x000fe200000000ff */
[C---:B------:R-:W-:Y:S01]  /*8760*/  FADD.FTZ R165, R169.reuse, R166 ;  /* 0x000000a6a9a57221 */ /* 0x040fe20000010000 */
        /* <DEDUP_REMOVED lines=11> */
[----:B------:R3:W4:Y:S01]  /*8820*/  MUFU.EX2 R162, R155 ;  /* 0x0000009b00a27308 */ /* 0x0007220000000800 */
[----:B------:R-:W-:Y:S01]  /*8830*/  F2FP.F16.F32.PACK_AB R203, R174, R203 ;  /* 0x000000cbaecb723e */ /* 0x000fe200000000ff */
[C---:B------:R-:W-:Y:S01]  /*8840*/  FADD.FTZ R165, R177.reuse, R154 ;  /* 0x0000009ab1a57221 */ /* 0x040fe20000010000 */
[----:B------:R-:W-:Y:S01]  /*8850*/  FADD.FTZ R154, R20, R163 ;  /* 0x000000a3149a7221 */ /* 0x000fe20000010000 */
[----:B------:R-:W-:Y:S02]  /*8860*/  F2FP.F16.F32.PACK_AB R196, R177, R196 ;  /* 0x000000c4b1c4723e */ /* 0x000fe400000000ff */
[----:B------:R-:W-:Y:S01]  /*8870*/  FADD.FTZ R160, R198, R165 ;  /* 0x000000a5c6a07221 */ /* 0x000fe20000010000 */
[----:B------:R-:W-:Y:S01]  /*8880*/  FADD.FTZ R154, R199, R154 ;  /* 0x0000009ac79a7221 */ /* 0x000fe20000010000 */
[----:B------:R-:W5:Y:S01]  /*8890*/  MUFU.EX2 R159, R159 ;  /* 0x0000009f009f7308 */ /* 0x000f620000000800 */
[C---:B------:R-:W-:Y:S01]  /*88a0*/  F2FP.F16.F32.PACK_AB R198, R161.reuse, R198 ;  /* 0x000000c6a1c6723e */ /* 0x040fe200000000ff */
[----:B---3--:R-:W-:Y:S01]  /*88b0*/  FADD.FTZ R155, R161, R160 ;  /* 0x000000a0a19b7221 */ /* 0x008fe20000010000 */
[C---:B------:R-:W-:Y:S01]  /*88c0*/  FADD.FTZ R154, R167.reuse, R154 ;  /* 0x0000009aa79a7221 */ /* 0x040fe20000010000 */
[----:B------:R-:W-:-:S02]  /*88d0*/  F2FP.F16.F32.PACK_AB R199, R167, R199 ;  /* 0x000000c7a7c7723e */ /* 0x000fc400000000ff */
[----:B-1----:R-:W-:Y:S01]  /*88e0*/  FADD.FTZ R20, R152, R155 ;  /* 0x0000009b98147221 */ /* 0x002fe20000010000 */
[----:B------:R-:W-:Y:S01]  /*88f0*/  FADD.FTZ R154, R193, R154 ;  /* 0x0000009ac19a7221 */ /* 0x000fe20000010000 */
[C---:B--2---:R-:W-:Y:S02]  /*8900*/  F2FP.F16.F32.PACK_AB R192, R153.reuse, R152 ;  /* 0x0000009899c0723e */ /* 0x044fe400000000ff */
[----:B------:R-:W-:Y:S01]  /*8910*/  FADD.FTZ R19, R153, R20 ;  /* 0x0000001499137221 */ /* 0x000fe20000010000 */
[C---:B----4-:R-:W-:Y:S01]  /*8920*/  FADD.FTZ R154, R162.reuse, R154 ;  /* 0x0000009aa29a7221 */ /* 0x050fe20000010000 */
[----:B------:R-:W-:Y:S02]  /*8930*/  F2FP.F16.F32.PACK_AB R193, R162, R193 ;  /* 0x000000c1a2c1723e */ /* 0x000fe400000000ff */
[----:B------:R-:W-:Y:S01]  /*8940*/  FADD.FTZ R20, R156, R19 ;  /* 0x000000139c147221 */ /* 0x000fe20000010000 */
[----:B------:R-:W-:Y:S01]  /*8950*/  FADD.FTZ R154, R195, R154 ;  /* 0x0000009ac39a7221 */ /* 0x000fe20000010000 */
[----:B------:R-:W-:-:S02]  /*8960*/  F2FP.F16.F32.PACK_AB R194, R157, R156 ;  /* 0x0000009c9dc2723e */ /* 0x000fc400000000ff */
[----:B------:R-:W-:Y:S01]  /*8970*/  FADD.FTZ R20, R157, R20 ;  /* 0x000000149d147221 */ /* 0x000fe20000010000 */
[C---:B-----5:R-:W-:Y:S01]  /*8980*/  FADD.FTZ R19, R159.reuse, R154 ;  /* 0x0000009a9f137221 */ /* 0x060fe20000010000 */
[----:B------:R-:W-:Y:S01]  /*8990*/  F2FP.F16.F32.PACK_AB R195, R159, R195 ;  /* 0x000000c39fc3723e */ /* 0x000fe200000000ff */
[----:B------:R-:W-:Y:S06]  /*89a0*/  @P2 BRA `(.L_x_24) ;  /* 0xffffffc400802947 */ /* 0x000fec000383ffff */
.L_x_15:
[----:B------:R-:W-:Y:S06]  /*89b0*/  BAR.ARV 0x8, 0x120 ;  /* 0x0204800000007b1d */ /* 0x000fec0000002000 */
        /* <DEDUP_REMOVED lines=128> */
[----:B------:R-:W-:Y:S06]  /*91c0*/  @!P0 BRA `(.L_x_25) ;  /* 0x0000000000048947 */ /* 0x000fec0003800000 */
[----:B------:R-:W-:Y:S01]  /*91d0*/  BPT.TRAP 0x1 ;  /* 0x000000040000795c */ /* 0x000fe20000300000 */
.L_x_25:
[----:B------:R-:W-:Y:S01]  /*91e0*/  R2UR UR4, R18 ;  /* 0x00000000120472ca */ /* 0x000fe200000e0000 */
[----:B------:R-:W-:-:S12]  /*91f0*/  ULEA UR7, UR38, UR61, 0x3 ;  /* 0x0000003d26077291 */ /* 0x000fd8000f8e183f */
[----:B------:R-:W-:-:S05]  /*9200*/  IMAD.U32 R0, RZ, RZ, UR4 ;  /* 0x00000004ff007e24 */ /* 0x000fca000f8e00ff */
[----:B------:R-:W-:-:S04]  /*9210*/  SHF.L.U32 R0, R0, 0x1f, RZ ;  /* 0x0000001f00007819 */ /* 0x000fc800000006ff */
[----:B------:R1:W2:Y:S01]  /*9220*/  SYNCS.PHASECHK.TRANS64.TRYWAIT P2, [UR7+0x38850], R0 ;  /* 0x03885000ff0075a7 */ /* 0x0002a20008040147 */
[----:B------:R-:W-:Y:S05]  /*9230*/  @!P0 BRA `(.L_x_26) ;  /* 0x0000000000048947 */ /* 0x000fea0003800000 */
[----:B------:R-:W-:Y:S01]  /*9240*/  BPT.TRAP 0x1 ;  /* 0x000000040000795c */ /* 0x000fe20000300000 */
.L_x_26:
[----:B--2---:R-:W-:Y:S05]  /*9250*/  @P2 BRA `(.L_x_27) ;  /* 0x0000000000082947 */ /* 0x004fea0003800000 */
[----:B------:R-:W2:Y:S02]  /*9260*/  SYNCS.PHASECHK.TRANS64.TRYWAIT P0, [UR7+0x38850], R0 ;  /* 0x03885000ff0075a7 */ /* 0x000ea40008000147 */
[----:B--2---:R-:W-:Y:S05]  /*9270*/  @!P0 BRA `(.L_x_28) ;  /* 0x0000005400408947 */ /* 0x004fea0003800000 */
.L_x_27:
[----:B------:R-:W-:Y:S01]  /*9280*/  UIADD3 UR4, UR61, 0x400, URZ ;  /* 0x000004003d047890 */ /* 0x000fe2000fffe03f */
[----:B------:R-:W-:Y:S01]  /*9290*/  WARPGROUP.ARRIVE ;  /* 0x00000000000079c5 */ /* 0x000fe20000000000 */
[----:B------:R-:W-:Y:S01]  /*92a0*/  UMOV UR11, 0x40000040 ;  /* 0x40000040000b7882 */ /* 0x000fe20000000000 */
[----:B--2---:R-:W2:Y:S01]  /*92b0*/  SHFL.BFLY PT, R3, R20, 0x2, 0x1f ;  /* 0x0c401f0014037f89 */ /* 0x004ea200000e0000 */
[----:B------:R-:W-:Y:S01]  /*92c0*/  USHF.R.U32.HI UR4, URZ, 0x4, UR4 ;  /* 0x000000043f047899 */ /* 0x000fe20008011604 */
[C---:B------:R-:W-:Y:S01]  /*92d0*/  IADD3 R11, P3, R16.reuse, 0x60, RZ ;  /* 0x00000060100b7810 */ /* 0x040fe20007f7e0ff */
[----:B------:R-:W-:Y:S01]  /*92e0*/  UIADD3 UR35, -UR36, URZ, URZ ;  /* 0x0000003f24237290 */ /* 0x000fe2000fffe13f */
[----:B------:R-:W3:Y:S01]  /*92f0*/  SHFL.BFLY PT, R152, R19, 0x2, 0x1f ;  /* 0x0c401f0013987f89 */ /* 0x000ee200000e0000 */
[----:B------:R-:W-:Y:S01]  /*9300*/  ULOP3.LUT UR4, UR4, 0x3fff, URZ, 0xc0, !UPT ;  /* 0x00003fff04047892 */ /* 0x000fe2000f8ec03f */
[----:B------:R-:W-:Y:S01]  /*9310*/  LOP3.LUT R10, R11, 0x380, RZ, 0xc0, !PT ;  /* 0x000003800b0a7812 */ /* 0x000fe200078ec0ff */
[----:B------:R-:W-:Y:S01]  /*9320*/  ULDC.64 UR8, c[0x0][0xb70] ;  /* 0x0002dc0000087ab9 */ /* 0x000fe20000000a00 */
[----:B------:R-:W-:Y:S01]  /*9330*/  IADD3 R9, P4, R16, 0x4000, RZ ;  /* 0x0000400010097810 */ /* 0x000fe20007f9e0ff */
[----:B------:R-:W-:Y:S01]  /*9340*/  ULOP3.LUT UR4, UR4, 0x2800000, URZ, 0xfc, !UPT ;  /* 0x0280000004047892 */ /* 0x000fe2000f8efc3f */
[----:B------:R-:W-:-:S02]  /*9350*/  SHF.R.U64 R10, R10, 0x3, RZ ;  /* 0x000000030a0a7819 */ /* 0x000fc400000012ff */
[----:B------:R-:W-:Y:S01]  /*9360*/  IADD3 R7, P2, R16, 0x40, RZ ;  /* 0x0000004010077810 */ /* 0x000fe20007f5e0ff */
[----:B------:R-:W-:Y:S01]  /*9370*/  UIMAD UR4, UR38, 0xa00, UR4 ;  /* 0x00000a00260478a4 */ /* 0x000fe2000f8e0204 */
[----:B------:R-:W-:Y:S01]  /*9380*/  LOP3.LUT R10, R10, R11, RZ, 0x3c, !PT ;  /* 0x0000000b0a0a7212 */ /* 0x000fe200078e3cff */
[----:B------:R-:W-:Y:S01]  /*9390*/  IMAD.X R11, RZ, RZ, R17, P3 ;  /* 0x000000ffff0b7224 */ /* 0x000fe200018e0611 */
[----:B------:R-:W-:Y:S01]  /*93a0*/  LOP3.LUT R8, R9, 0x380, RZ, 0xc0, !PT ;  /* 0x0000038009087812 */ /* 0x000fe200078ec0ff */
[----:B------:R-:W-:Y:S01]  /*93b0*/  UIADD3 UR6, UR4, 0x80, URZ ;  /* 0x0000008004067890 */ /* 0x000fe2000fffe03f */
[----:B------:R-:W-:Y:S02]  /*93c0*/  IADD3 R13, P5, R16, 0x4020, RZ ;  /* 0x00004020100d7810 */ /* 0x000fe40007fbe0ff */
[----:B------:R-:W-:Y:S01]  /*93d0*/  UMOV UR10, UR4 ;  /* 0x00000004000a7c82 */ /* 0x000fe20008000000 */
[----:B------:R-:W-:Y:S01]  /*93e0*/  MOV R163, R10 ;  /* 0x0000000a00a37202 */ /* 0x000fe20000000f00 */
[----:B------:R-:W-:Y:S01]  /*93f0*/  HGMMA.64x256x16.F32 R24, R208, gdesc[UR8].tnspB, R24, gsb0 ;  /* 0x43e00008d0187df0 */ /* 0x000fe20008000818 */
[----:B------:R-:W-:Y:S01]  /*9400*/  UMOV UR11, 0x40000040 ;  /* 0x40000040000b7882 */ /* 0x000fe20000000000 */
[----:B------:R-:W-:Y:S01]  /*9410*/  UMOV UR10, UR6 ;  /* 0x00000006000a7c82 */ /* 0x000fe20008000000 */
[----:B------:R-:W-:Y:S01]  /*9420*/  UIADD3 UR6, UR4, 0x100, URZ ;  /* 0x0000010004067890 */ /* 0x000fe2000fffe03f */
[----:B--2---:R-:W-:Y:S01]  /*9430*/  FADD.FTZ R3, R3, R20 ;  /* 0x0000001403037221 */ /* 0x004fe20000010000 */
[----:B------:R-:W-:Y:S01]  /*9440*/  LOP3.LUT R6, R7, 0x380, RZ, 0xc0, !PT ;  /* 0x0000038007067812 */ /* 0x000fe200078ec0ff */
[----:B---3--:R-:W-:Y:S01]  /*9450*/  FADD.FTZ R19, R152, R19 ;  /* 0x0000001398137221 */ /* 0x008fe20000010000 */
[----:B------:R-:W-:-:S02]  /*9460*/  SHF.R.U64 R8, R8, 0x3, RZ ;  /* 0x0000000308087819 */ /* 0x000fc400000012ff */
[----:B-1----:R-:W1:Y:S01]  /*9470*/  SHFL.BFLY PT, R0, R3, 0x1, 0x1f ;  /* 0x0c201f0003007f89 */ /* 0x002e6200000e0000 */
[----:B------:R-:W-:Y:S02]  /*9480*/  IADD3 R161, P0, R16, 0x20, RZ ;  /* 0x0000002010a17810 */ /* 0x000fe40007f1e0ff */
[----:B------:R-:W-:Y:S01]  /*9490*/  LOP3.LUT R12, R13, 0x380, RZ, 0xc0, !PT ;  /* 0x000003800d0c7812 */ /* 0x000fe200078ec0ff */
[----:B------:R-:W2:Y:S01]  /*94a0*/  SHFL.BFLY PT, R10, R19, 0x1, 0x1f ;  /* 0x0c201f00130a7f89 */ /* 0x000ea200000e0000 */
[----:B------:R-:W-:Y:S02]  /*94b0*/  SHF.R.U64 R6, R6, 0x3, RZ ;  /* 0x0000000306067819 */ /* 0x000fe400000012ff */
[----:B------:R-:W-:Y:S02]  /*94c0*/  LOP3.LUT R8, R8, R9, RZ, 0x3c, !PT ;  /* 0x0000000908087212 */ /* 0x000fe400078e3cff */
[----:B------:R-:W-:Y:S02]  /*94d0*/  IADD3.X R9, RZ, R17, RZ, P4, !PT ;  /* 0x00000011ff097210 */ /* 0x000fe400027fe4ff */
[----:B------:R-:W-:-:S02]  /*94e0*/  LOP3.LUT R160, R161, 0x380, RZ, 0xc0, !PT ;  /* 0x00000380a1a07812 */ /* 0x000fc400078ec0ff */
[----:B------:R-:W-:Y:S02]  /*94f0*/  SHF.R.U64 R12, R12, 0x3, RZ ;  /* 0x000000030c0c7819 */ /* 0x000fe400000012ff */
[----:B------:R-:W-:Y:S02]  /*9500*/  IADD3 R169, P4, R16, 0x8040, RZ ;  /* 0x0000804010a97810 */ /* 0x000fe40007f9e0ff */
[----:B------:R-:W-:Y:S01]  /*9510*/  LOP3.LUT R6, R6, R7, RZ, 0x3c, !PT ;  /* 0x0000000706067212 */ /* 0x000fe200078e3cff */
[--C-:B------:R-:W-:Y:S01]  /*9520*/  IMAD.X R7, RZ, RZ, R17.reuse, P2 ;  /* 0x000000ffff077224 */ /* 0x100fe200010e0611 */
[----:B------:R-:W-:Y:S02]  /*9530*/  SHF.R.U64 R160, R160, 0x3, RZ ;  /* 0x00000003a0a07819 */ /* 0x000fe400000012ff */
[----:B------:R-:W-:Y:S01]  /*9540*/  LOP3.LUT R12, R12, R13, RZ, 0x3c, !PT ;  /* 0x0000000d0c0c7212 */ /* 0x000fe200078e3cff */
[----:B------:R-:W-:Y:S01]  /*9550*/  IMAD.X R13, RZ, RZ, R17, P5 ;  /* 0x000000ffff0d7224 */ /* 0x000fe200028e0611 */
[----:B------:R-:W-:-:S02]  /*9560*/  LOP3.LUT R168, R169, 0x380, RZ, 0xc0, !PT ;  /* 0x00000380a9a87812 */ /* 0x000fc400078ec0ff */
[----:B------:R-:W-:Y:S02]  /*9570*/  IADD3 R173, P5, R16, 0x8060, RZ ;  /* 0x0000806010ad7810 */ /* 0x000fe40007fbe0ff */
[----:B------:R-:W-:Y:S02]  /*9580*/  LOP3.LUT R160, R160, R161, RZ, 0x3c, !PT ;  /* 0x000000a1a0a07212 */ /* 0x000fe400078e3cff */
[----:B------:R-:W-:Y:S02]  /*9590*/  SHF.R.U64 R168, R168, 0x3, RZ ;  /* 0x00000003a8a87819 */ /* 0x000fe400000012ff */
[----:B------:R-:W-:Y:S01]  /*95a0*/  MOV R164, R6 ;  /* 0x0000000600a47202 */ /* 0x000fe20000000f00 */
[----:B-1----:R-:W-:Y:S01]  /*95b0*/  FADD.FTZ R7, R3, R0 ;  /* 0x0000000003077221 */ /* 0x002fe20000010000 */
[----:B------:R-:W-:Y:S01]  /*95c0*/  IADD3.X R161, RZ, R17, RZ, P0, !PT ;  /* 0x00000011ffa17210 */ /* 0x000fe200007fe4ff */
[----:B------:R-:W-:Y:S01]  /*95d0*/  IMAD.MOV.U32 R6, RZ, RZ, RZ ;  /* 0x000000ffff067224 */ /* 0x000fe200078e00ff */
[----:B------:R-:W-:-:S02]  /*95e0*/  LOP3.LUT R172, R173, 0x380, RZ, 0xc0, !PT ;  /* 0x00000380adac7812 */ /* 0x000fc400078ec0ff */
[----:B------:R-:W-:Y:S01]  /*95f0*/  LOP3.LUT R168, R168, R169, RZ, 0x3c, !PT ;  /* 0x000000a9a8a87212 */ /* 0x000fe200078e3cff */
[----:B------:R-:W-:Y:S01]  /*9600*/  IMAD.X R169, RZ, RZ, R17, P4 ;  /* 0x000000ffffa97224 */ /* 0x000fe200020e0611 */
[----:B------:R-:W-:Y:S02]  /*9610*/  MOV R160, R160 ;  /* 0x000000a000a07202 */ /* 0x000fe40000000f00 */
[----:B------:R-:W-:Y:S02]  /*9620*/  SHF.R.U64 R172, R172, 0x3, RZ ;  /* 0x00000003acac7819 */ /* 0x000fe400000012ff */
[----:B------:R-:W-:Y:S01]  /*9630*/  MOV R161, R12 ;  /* 0x0000000c00a17202 */ /* 0x000fe20000000f00 */
[----:B--2---:R-:W-:Y:S01]  /*9640*/  FADD.FTZ R12, R19, R10 ;  /* 0x0000000a130c7221 */ /* 0x004fe20000010000 */
[----:B------:R-:W-:Y:S02]  /*9650*/  FSETP.NE.FTZ.AND P4, PT, R7, RZ, PT ;  /* 0x000000ff0700720b */ /* 0x000fe40003f95000 */
[----:B------:R-:W-:-:S02]  /*9660*/  IADD3 R167, P3, R16, 0x8020, RZ ;  /* 0x0000802010a77810 */ /* 0x000fc40007f7e0ff */
[----:B------:R-:W-:Y:S01]  /*9670*/  LOP3.LUT R172, R172, R173, RZ, 0x3c, !PT ;  /* 0x000000adacac7212 */ /* 0x000fe200078e3cff */
[----:B------:R-:W-:Y:S01]  /*9680*/  IMAD.X R173, RZ, RZ, R17, P5 ;  /* 0x000000ffffad7224 */ /* 0x000fe200028e0611 */
[----:B------:R-:W-:Y:S02]  /*9690*/  LOP3.LUT R166, R167, 0x380, RZ, 0xc0, !PT ;  /* 0x00000380a7a67812 */ /* 0x000fe400078ec0ff */
[----:B------:R-:W-:Y:S02]  /*96a0*/  FSETP.NE.FTZ.AND P5, PT, R12, RZ, PT ;  /* 0x000000ff0c00720b */ /* 0x000fe40003fb5000 */
[----:B------:R-:W-:Y:S02]  /*96b0*/  R2UR UR5, R215 ;  /* 0x00000000d70572ca */ /* 0x000fe400000e0000 */
[----:B------:R-:W-:Y:S01]  /*96c0*/  SHF.R.U64 R166, R166, 0x3, RZ ;  /* 0x00000003a6a67819 */ /* 0x000fe200000012ff */
[----:B------:R-:W1:Y:S01]  /*96d0*/  @P4 MUFU.LG2 R3, R7 ;  /* 0x0000000700034308 */ /* 0x000e620000000c00 */
[----:B------:R-:W-:-:S02]  /*96e0*/  IADD3 R155, P6, R16, 0x4040, RZ ;  /* 0x00004040109b7810 */ /* 0x000fc40007fde0ff */
[----:B------:R-:W-:Y:S02]  /*96f0*/  R2UR UR12, R214 ;  /* 0x00000000d60c72ca */ /* 0x000fe400000e0000 */
[C---:B------:R-:W-:Y:S02]  /*9700*/  IADD3 R15, P0, R16.reuse, 0x4060, RZ ;  /* 0x00004060100f7810 */ /* 0x040fe40007f1e0ff */
[----:B------:R-:W-:Y:S01]  /*9710*/  IADD3 R157, P2, R16, 0x8000, RZ ;  /* 0x00008000109d7810 */ /* 0x000fe20007f5e0ff */
[----:B------:R1:W-:Y:S01]  /*9720*/  @P4 MUFU.RCP R6, R7 ;  /* 0x0000000700064308 */ /* 0x0003e20000001000 */
[----:B------:R-:W-:Y:S01]  /*9730*/  LOP3.LUT R166, R166, R167, RZ, 0x3c, !PT ;  /* 0x000000a7a6a67212 */ /* 0x000fe200078e3cff */
[----:B------:R-:W-:Y:S01]  /*9740*/  IMAD.X R167, RZ, RZ, R17, P3 ;  /* 0x000000ffffa77224 */ /* 0x000fe200018e0611 */
[----:B------:R-:W-:Y:S01]  /*9750*/  LOP3.LUT R154, R155, 0x380, RZ, 0xc0, !PT ;  /* 0x000003809b9a7812 */ /* 0x000fe200078ec0ff */
[----:B------:R-:W-:Y:S01]  /*9760*/  UIADD3 UR34, -UR5, URZ, URZ ;  /* 0x0000003f05227290 */ /* 0x000fe2000fffe13f */
[----:B------:R-:W-:-:S02]  /*9770*/  LOP3.LUT R14, R15, 0x380, RZ, 0xc0, !PT ;  /* 0x000003800f0e7812 */ /* 0x000fc400078ec0ff */
[----:B------:R-:W-:Y:S02]  /*9780*/  IADD3 R159, P3, R16, 0xc060, RZ ;  /* 0x0000c060109f7810 */ /* 0x000fe40007f7e0ff */
[----:B------:R-:W-:Y:S01]  /*9790*/  MOV R13, UR7 ;  /* 0x00000007000d7c02 */ /* 0x000fe20008000f00 */
[----:B-1----:R-:W-:Y:S01]  /*97a0*/  @P4 FMUL.FTZ R7, R3, 0.69314718246459960938 ;  /* 0x3f31721803074820 */ /* 0x002fe20000410000 */
[----:B------:R-:W-:Y:S01]  /*97b0*/  LOP3.LUT R156, R157, 0x380, RZ, 0xc0, !PT ;  /* 0x000003809d9c7812 */ /* 0x000fe200078ec0ff */
[----:B------:R-:W-:Y:S01]  /*97c0*/  ULDC UR7, c[0x0][0xa88] ;  /* 0x0002a20000077ab9 */ /* 0x000fe20000000800 */
[----:B------:R-:W-:Y:S01]  /*97d0*/  MOV R162, R8 ;  /* 0x0000000800a27202 */ /* 0x000fe20000000f00 */
[----:B------:R-:W-:Y:S01]  /*97e0*/  IMAD.MOV.U32 R8, RZ, RZ, RZ ;  /* 0x000000ffff087224 */ /* 0x000fe200078e00ff */
[----:B------:R-:W-:Y:S01]  /*97f0*/  SHF.R.U64 R154, R154, 0x3, RZ ;  /* 0x000000039a9a7819 */ /* 0x000fe200000012ff */
[----:B------:R-:W1:Y:S01]  /*9800*/  @P5 MUFU.LG2 R9, R12 ;  /* 0x0000000c00095308 */ /* 0x000e620000000c00 */
[----:B------:R-:W-:-:S02]  /*9810*/  SHF.R.U64 R14, R14, 0x3, RZ ;  /* 0x000000030e0e7819 */ /* 0x000fc400000012ff */
[----:B------:R-:W-:Y:S02]  /*9820*/  LOP3.LUT R158, R159, 0x380, RZ, 0xc0, !PT ;  /* 0x000003809f9e7812 */ /* 0x000fe400078ec0ff */
[----:B------:R-:W-:Y:S02]  /*9830*/  @!P1 IADD3 R13, R13, 0x38860, RZ ;  /* 0x000388600d0d9810 */ /* 0x000fe40007ffe0ff */
[----:B------:R-:W-:Y:S01]  /*9840*/  SHF.R.U64 R156, R156, 0x3, RZ ;  /* 0x000000039c9c7819 */ /* 0x000fe200000012ff */
[----:B------:R2:W3:Y:S01]  /*9850*/  @P5 MUFU.RCP R8, R12 ;  /* 0x0000000c00085308 */ /* 0x0004e20000001000 */
[----:B------:R-:W-:Y:S01]  /*9860*/  LOP3.LUT R154, R154, R155, RZ, 0x3c, !PT ;  /* 0x0000009b9a9a7212 */ /* 0x000fe200078e3cff */
[----:B------:R-:W-:Y:S01]  /*9870*/  IMAD.X R155, RZ, RZ, R17, P6 ;  /* 0x000000ffff9b7224 */ /* 0x000fe200030e0611 */
[----:B------:R-:W-:Y:S02]  /*9880*/  LOP3.LUT R14, R14, R15, RZ, 0x3c, !PT ;  /* 0x0000000f0e0e7212 */ /* 0x000fe400078e3cff */
[----:B------:R-:W-:-:S02]  /*9890*/  SHF.R.U64 R158, R158, 0x3, RZ ;  /* 0x000000039e9e7819 */ /* 0x000fc400000012ff */
[----:B------:R-:W-:Y:S02]  /*98a0*/  @!P1 PRMT R13, RZ, 0x654, R13 ;  /* 0x00000654ff0d9816 */ /* 0x000fe4000000000d */
[----:B------:R-:W-:Y:S01]  /*98b0*/  IADD3 R171, P6, R16, 0xc000, RZ ;  /* 0x0000c00010ab7810 */ /* 0x000fe20007fde0ff */
[C---:B--2---:R-:W-:Y:S01]  /*98c0*/  @P4 FMUL.FTZ R12, R2.reuse, 0.69314718246459960938 ;  /* 0x3f317218020c4820 */ /* 0x044fe20000410000 */
[----:B------:R-:W-:Y:S01]  /*98d0*/  IADD3.X R15, RZ, R17, RZ, P0, !PT ;  /* 0x00000011ff0f7210 */ /* 0x000fe200007fe4ff */
[----:B------:R-:W-:Y:S01]  /*98e0*/  @P5 FMUL.FTZ R2, R2, 0.69314718246459960938 ;  /* 0x3f31721802025820 */ /* 0x000fe20000410000 */
[----:B------:R-:W-:Y:S01]  /*98f0*/  LOP3.LUT R156, R156, R157, RZ, 0x3c, !PT ;  /* 0x0000009d9c9c7212 */ /* 0x000fe200078e3cff */
[----:B------:R-:W-:Y:S01]  /*9900*/  IMAD.X R157, RZ, RZ, R17, P2 ;  /* 0x000000ffff9d7224 */ /* 0x000fe200010e0611 */
[C---:B------:R-:W-:Y:S01]  /*9910*/  IADD3 R177, P0, R16.reuse, 0xc020, RZ ;  /* 0x0000c02010b17810 */ /* 0x040fe20007f1e0ff */
[----:B-1----:R-:W-:Y:S01]  /*9920*/  @P5 FMUL.FTZ R9, R9, 0.69314718246459960938 ;  /* 0x3f31721809095820 */ /* 0x002fe20000410000 */
[----:B------:R-:W-:-:S02]  /*9930*/  LOP3.LUT R21, R16, 0x380, RZ, 0xc0, !PT ;  /* 0x0000038010157812 */ /* 0x000fc400078ec0ff */
[----:B------:R-:W-:Y:S01]  /*9940*/  LOP3.LUT R158, R158, R159, RZ, 0x3c, !PT ;  /* 0x0000009f9e9e7212 */ /* 0x000fe200078e3cff */
[----:B------:R-:W-:Y:S01]  /*9950*/  IMAD.X R159, RZ, RZ, R17, P3 ;  /* 0x000000ffff9f7224 */ /* 0x000fe200018e0611 */
[----:B------:R-:W-:Y:S02]  /*9960*/  LOP3.LUT R170, R171, 0x380, RZ, 0xc0, !PT ;  /* 0x00000380abaa7812 */ /* 0x000fe400078ec0ff */
[----:B------:R-:W-:Y:S02]  /*9970*/  IADD3 R175, P2, R16, 0xc040, RZ ;  /* 0x0000c04010af7810 */ /* 0x000fe40007f5e0ff */
[----:B------:R-:W-:Y:S02]  /*9980*/  LOP3.LUT R176, R177, 0x380, RZ, 0xc0, !PT ;  /* 0x00000380b1b07812 */ /* 0x000fe400078ec0ff */
[----:B------:R-:W-:Y:S02]  /*9990*/  SHF.R.U64 R21, R21, 0x3, RZ ;  /* 0x0000000315157819 */ /* 0x000fe400000012ff */
[----:B------:R-:W-:Y:S01]  /*99a0*/  MOV R156, R156 ;  /* 0x0000009c009c7202 */ /* 0x000fe20000000f00 */
[----:B------:R-:W-:Y:S01]  /*99b0*/  IMAD.MOV.U32 R157, RZ, RZ, -0x800000 ;  /* 0xff800000ff9d7424 */ /* 0x000fe200078e00ff */
[----:B------:R-:W-:Y:S01]  /*99c0*/  SHF.R.U64 R170, R170, 0x3, RZ ;  /* 0x00000003aaaa7819 */ /* 0x000fe200000012ff */
[----:B------:R-:W-:Y:S01]  /*99d0*/  @P4 FFMA.FTZ R157, R12, R5, R7 ;  /* 0x000000050c9d4223 */ /* 0x000fe20000010007 */
[----:B------:R-:W-:-:S02]  /*99e0*/  LOP3.LUT R174, R175, 0x380, RZ, 0xc0, !PT ;  /* 0x00000380afae7812 */ /* 0x000fc400078ec0ff */
[----:B------:R-:W-:Y:S02]  /*99f0*/  SHF.R.U64 R176, R176, 0x3, RZ ;  /* 0x00000003b0b07819 */ /* 0x000fe400000012ff */
[----:B------:R-:W-:Y:S02]  /*9a00*/  MOV R158, R158 ;  /* 0x0000009e009e7202 */ /* 0x000fe40000000f00 */
[----:B------:R-:W-:Y:S02]  /*9a10*/  LOP3.LUT R20, R21, R16, RZ, 0x3c, !PT ;  /* 0x0000001015147212 */ /* 0x000fe400078e3cff */
[----:B------:R-:W-:Y:S02]  /*9a20*/  MOV R21, R17 ;  /* 0x0000001100157202 */ /* 0x000fe40000000f00 */
[----:B------:R-:W-:Y:S02]  /*9a30*/  LOP3.LUT R170, R170, R171, RZ, 0x3c, !PT ;  /* 0x000000abaaaa7212 */ /* 0x000fe400078e3cff */
[----:B------:R-:W-:-:S02]  /*9a40*/  SHF.R.U64 R174, R174, 0x3, RZ ;  /* 0x00000003aeae7819 */ /* 0x000fc400000012ff */
[----:B------:R-:W-:Y:S01]  /*9a50*/  LOP3.LUT R176, R176, R177, RZ, 0x3c, !PT ;  /* 0x000000b1b0b07212 */ /* 0x000fe200078e3cff */
[----:B------:R-:W-:Y:S01]  /*9a60*/  IMAD.X R177, RZ, RZ, R17, P0 ;  /* 0x000000ffffb17224 */ /* 0x000fe200000e0611 */
[----:B------:R-:W-:Y:S02]  /*9a70*/  IADD3.X R171, RZ, R17, RZ, P6, !PT ;  /* 0x00000011ffab7210 */ /* 0x000fe400037fe4ff */
[----:B------:R-:W-:Y:S02]  /*9a80*/  MOV R165, R20 ;  /* 0x0000001400a57202 */ /* 0x000fe40000000f00 */
[----:B------:R-:W-:Y:S02]  /*9a90*/  LOP3.LUT P0, RZ, R213, 0x3, RZ, 0xc0, !PT ;  /* 0x00000003d5ff7812 */ /* 0x000fe4000780c0ff */
[----:B------:R-:W-:Y:S02]  /*9aa0*/  MOV R154, R154 ;  /* 0x0000009a009a7202 */ /* 0x000fe40000000f00 */
[----:B------:R-:W-:-:S02]  /*9ab0*/  MOV R20, R168 ;  /* 0x000000a800147202 */ /* 0x000fc40000000f00 */
[----:B------:R-:W-:Y:S02]  /*9ac0*/  LOP3.LUT R174, R174, R175, RZ, 0x3c, !PT ;  /* 0x000000afaeae7212 */ /* 0x000fe400078e3cff */
[----:B------:R-:W-:Y:S02]  /*9ad0*/  MOV R155, R166 ;  /* 0x000000a6009b7202 */ /* 0x000fe40000000f00 */
[----:B------:R-:W-:Y:S02]  /*9ae0*/  MOV R152, R172 ;  /* 0x000000ac00987202 */ /* 0x000fe40000000f00 */
[----:B------:R-:W-:Y:S02]  /*9af0*/  MOV R21, R170 ;  /* 0x000000aa00157202 */ /* 0x000fe40000000f00 */
[----:B------:R-:W-:Y:S02]  /*9b00*/  IADD3.X R175, RZ, R17, RZ, P2, !PT ;  /* 0x00000011ffaf7210 */ /* 0x000fe400017fe4ff */
[----:B------:R-:W-:-:S02]  /*9b10*/  MOV R153, R14 ;  /* 0x0000000e00997202 */ /* 0x000fc40000000f00 */
[----:B------:R-:W-:Y:S02]  /*9b20*/  MOV R0, R176 ;  /* 0x000000b000007202 */ /* 0x000fe40000000f00 */
[----:B------:R-:W-:Y:S01]  /*9b30*/  MOV R19, R174 ;  /* 0x000000ae00137202 */ /* 0x000fe20000000f00 */
[----:B------:R-:W-:Y:S02]  /*9b40*/  WARPGROUP.DEPBAR.LE gsb0, 0x0 ;  /* 0x00008000000079c5 */ /* 0x000fe40000010000 */
[----:B------:R-:W-:-:S06]  /*9b50*/  WARPGROUP.ARRIVE ;  /* 0x00000000000079c5 */ /* 0x000fcc0000000000 */
[----:B------:R-:W-:Y:S01]  /*9b60*/  HGMMA.64x256x16.F32 R24, R204, gdesc[UR8].tnspB, R24, gsb0 ;  /* 0x43e00008cc187df0 */ /* 0x000fe20008000818 */
[----:B------:R-:W-:Y:S01]  /*9b70*/  UMOV UR10, UR6 ;  /* 0x00000006000a7c82 */ /* 0x000fe20008000000 */
[----:B------:R-:W-:Y:S01]  /*9b80*/  UMOV UR11, 0x40000040 ;  /* 0x40000040000b7882 */ /* 0x000fe20000000000 */
[----:B------:R-:W-:Y:S02]  /*9b90*/  UIADD3 UR6, UR4, 0x180, URZ ;  /* 0x0000018004067890 */ /* 0x000fe4000fffe03f */
[----:B------:R-:W-:Y:S01]  /*9ba0*/  UIADD3 UR4, UR4, 0x200, URZ ;  /* 0x0000020004047890 */ /* 0x000fe2000fffe03f */
[----:B------:R-:W-:Y:S02]  /*9bb0*/  WARPGROUP.DEPBAR.LE gsb0, 0x0 ;  /* 0x00008000000079c5 */ /* 0x000fe40000010000 */
[----:B------:R-:W-:-:S15]  /*9bc0*/  WARPGROUP.ARRIVE ;  /* 0x00000000000079c5 */ /* 0x000fde0000000000 */
[----:B------:R-:W-:-:S05]  /*9bd0*/  NOP ;  /* 0x0000000000007918 */ /* 0x000fca0000000000 */
[----:B------:R-:W-:Y:S01]  /*9be0*/  HGMMA.64x256x16.F32 R24, R200, gdesc[UR8].tnspB, R24, gsb0 ;  /* 0x43e00008c8187df0 */ /* 0x000fe20008000818 */
[----:B------:R-:W-:Y:S01]  /*9bf0*/  UMOV UR10, UR6 ;  /* 0x00000006000a7c82 */ /* 0x000fe20008000000 */
[----:B------:R-:W-:Y:S01]  /*9c00*/  UMOV UR11, 0x40000040 ;  /* 0x40000040000b7882 */ /* 0x000fe20000000000 */
[----:B------:R-:W-:Y:S02]  /*9c10*/  WARPGROUP.DEPBAR.LE gsb0, 0x0 ;  /* 0x00008000000079c5 */ /* 0x000fe40000010000 */
[----:B------:R-:W-:-:S15]  /*9c20*/  WARPGROUP.ARRIVE ;  /* 0x00000000000079c5 */ /* 0x000fde0000000000 */
[----:B------:R-:W-:-:S08]  /*9c30*/  NOP ;  /* 0x0000000000007918 */ /* 0x000fd00000000000 */
[----:B------:R-:W-:Y:S01]  /*9c40*/  HGMMA.64x256x16.F32 R24, R196, gdesc[UR8].tnspB, R24, gsb0 ;  /* 0x43e00008c4187df0 */ /* 0x000fe20008000818 */
[----:B------:R-:W-:Y:S01]  /*9c50*/  UMOV UR10, UR4 ;  /* 0x00000004000a7c82 */ /* 0x000fe20008000000 */
[----:B------:R-:W-:Y:S01]  /*9c60*/  UMOV UR11, 0x40000040 ;  /* 0x40000040000b7882 */ /* 0x000fe20000000000 */
[----:B------:R-:W-:Y:S02]  /*9c70*/  ULDC UR4, c[0x0][0xdb4] ;  /* 0x00036d0000047ab9 */ /* 0x000fe40000000800 */
[----:B------:R-:W-:-:S03]  /*9c80*/  UIMAD UR35, UR4, UR35, UR5 ;  /* 0x00000023042372a4 */ /* 0x000fc6000f8e0205 */
[----:B------:R-:W-:Y:S01]  /*9c90*/  ULDC UR5, c[0x0][0xda8] ;  /* 0x00036a0000057ab9 */ /* 0x000fe20000000800 */
[----:B------:R-:W-:Y:S02]  /*9ca0*/  USHF.R.S32.HI UR4, URZ, 0x1f, UR35 ;  /* 0x0000001f3f047899 */ /* 0x000fe40008011423 */
[----:B------:R-:W-:Y:S02]  /*9cb0*/  UIMAD UR34, UR5, UR34, UR12 ;  /* 0x00000022052272a4 */ /* 0x000fe4000f8e020c */
[----:B------:R-:W-:Y:S02]  /*9cc0*/  UIMAD UR6, UR4, UR8, URZ ;  /* 0x00000008040672a4 */ /* 0x000fe4000f8e023f */
[----:B------:R-:W-:Y:S02]  /*9cd0*/  USHF.L.U32 UR34, UR34, 0x7, URZ ;  /* 0x0000000722227899 */ /* 0x000fe4000800063f */
[----:B------:R-:W-:Y:S02]  /*9ce0*/  UIMAD.WIDE.U32 UR4, UR35, UR8, URZ ;  /* 0x00000008230472a5 */ /* 0x000fe4000f8e003f */
[----:B------:R-:W-:-:S02]  /*9cf0*/  UIMAD UR6, UR35, UR9, UR6 ;  /* 0x00000009230672a4 */ /* 0x000fc4000f8e0206 */
[----:B------:R-:W-:Y:S01]  /*9d00*/  VIADD R159, R218, UR34 ;  /* 0x00000022da9f7c36 */ /* 0x000fe20008000000 */
[----:B------:R-:W-:Y:S01]  /*9d10*/  ULDC.64 UR12, c[0x0][0x208] ;  /* 0x00008200000c7ab9 */ /* 0x000fe20000000a00 */
[----:B------:R-:W-:Y:S01]  /*9d20*/  MOV R11, UR5 ;  /* 0x00000005000b7c02 */ /* 0x000fe20008000f00 */
[----:B------:R-:W-:Y:S01]  /*9d30*/  IMAD.U32 R10, RZ, RZ, UR4 ;  /* 0x00000004ff0a7e24 */ /* 0x000fe2000f8e00ff */
[----:B------:R-:W-:Y:S01]  /*9d40*/  UIADD3 UR4, UR5, UR6, URZ ;  /* 0x0000000605047290 */ /* 0x000fe2000fffe03f */
[----:B------:R-:W-:-:S05]  /*9d50*/  VIADD R11, R159, 0x8 ;  /* 0x000000089f0b7836 */ /* 0x000fca0000000000 */
[----:B------:R-:W-:Y:S01]  /*9d60*/  ISETP.GE.OR P2, PT, R11, UR7, P0 ;  /* 0x000000070b007c0c */ /* 0x000fe20008746670 */
[----:B------:R-:W-:Y:S01]  /*9d70*/  IMAD.U32 R3, RZ, RZ, UR4 ;  /* 0x00000004ff037e24 */ /* 0x000fe2000f8e00ff */
[----:B------:R-:W-:Y:S01]  /*9d80*/  USHF.R.S32.HI UR4, URZ, 0x1f, UR36 ;  /* 0x0000001f3f047899 */ /* 0x000fe20008011424 */
[----:B------:R-:W-:Y:S01]  /*9d90*/  ISETP.GE.OR P0, PT, R159, UR7, P0 ;  /* 0x000000079f007c0c */ /* 0x000fe20008706670 */
[----:B------:R-:W-:Y:S02]  /*9da0*/  WARPGROUP.DEPBAR.LE gsb0, 0x0 ;  /* 0x00008000000079c5 */ /* 0x000fe40000010000 */
[----:B------:R-:W-:-:S06]  /*9db0*/  WARPGROUP.ARRIVE ;  /* 0x00000000000079c5 */ /* 0x000fcc0000000000 */
[----:B------:R-:W-:Y:S01]  /*9dc0*/  HGMMA.64x256x16.F32 R24, R192, gdesc[UR8].tnspB, R24, gsb0 ;  /* 0x43e00008c0187df0 */ /* 0x000fe20008000818 */
[----:B------:R-:W-:Y:S01]  /*9dd0*/  R2UR UR10, R23 ;  /* 0x00000000170a72ca */ /* 0x000fe200000e0000 */
[----:B------:R-:W-:Y:S02]  /*9de0*/  IMAD.MOV.U32 R23, RZ, RZ, -0x800000 ;  /* 0xff800000ff177424 */ /* 0x000fe400078e00ff */
[----:B------:R-:W-:Y:S01]  /*9df0*/  @P5 FFMA.FTZ R23, R2, R4, R9 ;  /* 0x0000000402175223 */ /* 0x000fe20000010009 */
[----:B------:R-:W-:Y:S01]  /*9e00*/  MOV R2, R10 ;  /* 0x0000000a00027202 */ /* 0x000fe20000000f00 */
[----:B------:R-:W-:Y:S02]  /*9e10*/  WARPGROUP.DEPBAR.LE gsb0, 0x0 ;  /* 0x00008000000079c5 */ /* 0x000fe40000010000 */
[----:B------:R1:W-:Y:S01]  /*9e20*/  @!P1 SYNCS.ARRIVE.TRANS64.RED.A1T0 RZ, [R13+URZ], RZ ;  /* 0x000000ff0dff99a7 */ /* 0x0003e2000810043f */
[-C--:B------:R-:W-:Y:S01]  /*9e30*/  FMUL.FTZ R12, R41, R6.reuse ;  /* 0x00000006290c7220 */ /* 0x080fe20000410000 */
[-C--:B------:R-:W-:Y:S01]  /*9e40*/  FMUL.FTZ R4, R25, R6.reuse ;  /* 0x0000000619047220 */ /* 0x080fe20000410000 */
[----:B------:R-:W-:Y:S01]  /*9e50*/  FMUL.FTZ R5, R24, R6 ;  /* 0x0000000618057220 */ /* 0x000fe20000410000 */
[-C--:B---3--:R-:W-:Y:S01]  /*9e60*/  FMUL.FTZ R7, R27, R8.reuse ;  /* 0x000000081b077220 */ /* 0x088fe20000410000 */
[----:B------:R-:W-:Y:S01]  /*9e70*/  FMUL.FTZ R168, R26, R8 ;  /* 0x000000081aa87220 */ /* 0x000fe20000410000 */
[-C--:B------:R-:W-:Y:S01]  /*9e80*/  FMUL.FTZ R167, R29, R6.reuse ;  /* 0x000000061da77220 */ /* 0x080fe20000410000 */
[-C--:B------:R-:W-:Y:S01]  /*9e90*/  FMUL.FTZ R170, R28, R6.reuse ;  /* 0x000000061caa7220 */ /* 0x080fe20000410000 */
[----:B-1----:R-:W-:Y:S01]  /*9ea0*/  FMUL.FTZ R13, R40, R6 ;  /* 0x00000006280d7220 */ /* 0x002fe20000410000 */
[-C--:B------:R-:W-:Y:S01]  /*9eb0*/  FMUL.FTZ R169, R31, R8.reuse ;  /* 0x000000081fa97220 */ /* 0x080fe20000410000 */
[----:B------:R-:W1:Y:S01]  /*9ec0*/  LDC.64 R40, c[0x0][0xb78] ;  /* 0x0002de00ff287b82 */ /* 0x000e620000000a00 */
[----:B------:R-:W-:Y:S01]  /*9ed0*/  FMUL.FTZ R172, R30, R8 ;  /* 0x000000081eac7220 */ /* 0x000fe20000410000 */
[-C--:B------:R-:W-:Y:S01]  /*9ee0*/  FMUL.FTZ R9, R33, R6.reuse ;  /* 0x0000000621097220 */ /* 0x080fe20000410000 */
[-C--:B------:R-:W-:Y:S01]  /*9ef0*/  FMUL.FTZ R166, R32, R6.reuse ;  /* 0x0000000620a67220 */ /* 0x080fe20000410000 */
[-C--:B------:R-:W-:Y:S01]  /*9f00*/  FMUL.FTZ R10, R37, R6.reuse ;  /* 0x00000006250a7220 */ /* 0x080fe20000410000 */
[-C--:B------:R-:W-:Y:S01]  /*9f10*/  FMUL.FTZ R11, R36, R6.reuse ;  /* 0x00000006240b7220 */ /* 0x080fe20000410000 */
[-C--:B------:R-:W-:Y:S01]  /*9f20*/  FMUL.FTZ R14, R45, R6.reuse ;  /* 0x000000062d0e7220 */ /* 0x080fe20000410000 */
[----:B------:R-:W-:Y:S01]  /*9f30*/  FMUL.FTZ R15, R44, R6 ;  /* 0x000000062c0f7220 */ /* 0x000fe20000410000 */
[----:B------:R-:W-:Y:S01]  /*9f40*/  F2FP.F16.F32.PACK_AB R4, R4, R5 ;  /* 0x000000050404723e */ /* 0x000fe200000000ff */
        /* <DEDUP_REMOVED lines=61> */
[----:B------:R-:W-:Y:S01]  /*a320*/  F2FP.F16.F32.PACK_AB R6, R167, R170 ;  /* 0x000000aaa706723e */ /* 0x000fe200000000ff */
[----:B------:R-:W-:Y:S01]  /*a330*/  FMUL.FTZ R51, R51, R8 ;  /* 0x0000000833337220 */ /* 0x000fe20000410000 */
[----:B------:R-:W-:Y:S01]  /*a340*/  F2FP.F16.F32.PACK_AB R7, R169, R172 ;  /* 0x000000aca907723e */ /* 0x000fe200000000ff */
[----:B------:R-:W-:Y:S01]  /*a350*/  BAR.SYNC.DEFER_BLOCKING 0x1, 0x100 ;  /* 0x0044000000007b1d */ /* 0x000fe20000010000 */
        /* <DEDUP_REMOVED lines=52> */
[----:B------:R2:W-:Y:S01]  /*a6a0*/  STSM.16.M88.4 [R165], R4 ;  /* 0x00000004a5007844 */ /* 0x0005e20000000200 */
[----:B------:R-:W-:Y:S01]  /*a6b0*/  F2FP.F16.F32.PACK_AB R10, R10, R11 ;  /* 0x0000000b0a0a723e */ /* 0x000fe200000000ff */
[----:B-1----:R-:W-:Y:S01]  /*a6c0*/  IMAD.WIDE.U32 R2, R40, UR36, R2 ;  /* 0x0000002428027c25 */ /* 0x002fe2000f8e0002 */
[----:B------:R-:W-:-:S02]  /*a6d0*/  F2FP.F16.F32.PACK_AB R9, R35, R34 ;  /* 0x000000222309723e */ /* 0x000fc400000000ff */
[----:B------:R-:W-:Y:S02]  /*a6e0*/  F2FP.F16.F32.PACK_AB R11, R39, R38 ;  /* 0x00000026270b723e */ /* 0x000fe400000000ff */
[----:B------:R-:W-:Y:S02]  /*a6f0*/  F2FP.F16.F32.PACK_AB R12, R12, R13 ;  /* 0x0000000d0c0c723e */ /* 0x000fe400000000ff */
[----:B------:R-:W-:Y:S01]  /*a700*/  F2FP.F16.F32.PACK_AB R14, R14, R15 ;  /* 0x0000000f0e0e723e */ /* 0x000fe200000000ff */
[----:B------:R-:W-:Y:S01]  /*a710*/  STSM.16.M88.4 [R160], R8 ;  /* 0x00000008a0007844 */ /* 0x000fe20000000200 */
[----:B------:R-:W-:Y:S02]  /*a720*/  F2FP.F16.F32.PACK_AB R13, R43, R42 ;  /* 0x0000002a2b0d723e */ /* 0x000fe400000000ff */
[----:B------:R-:W-:Y:S02]  /*a730*/  F2FP.F16.F32.PACK_AB R15, R47, R46 ;  /* 0x0000002e2f0f723e */ /* 0x000fe400000000ff */
[----:B------:R-:W-:-:S02]  /*a740*/  F2FP.F16.F32.PACK_AB R24, R24, R25 ;  /* 0x000000191818723e */ /* 0x000fc400000000ff */
[----:B------:R-:W-:Y:S01]  /*a750*/  F2FP.F16.F32.PACK_AB R26, R26, R27 ;  /* 0x0000001b1a1a723e */ /* 0x000fe200000000ff */
[----:B------:R-:W-:Y:S01]  /*a760*/  STSM.16.M88.4 [R164], R12 ;  /* 0x0000000ca4007844 */ /* 0x000fe20000000200 */
[----:B------:R-:W-:Y:S02]  /*a770*/  F2FP.F16.F32.PACK_AB R25, R51, R50 ;  /* 0x000000323319723e */ /* 0x000fe400000000ff */
[----:B------:R-:W-:Y:S02]  /*a780*/  F2FP.F16.F32.PACK_AB R27, R55, R54 ;  /* 0x00000036371b723e */ /* 0x000fe400000000ff */
[----:B--2---:R-:W-:Y:S02]  /*a790*/  F2FP.F16.F32.PACK_AB R4, R57, R56 ;  /* 0x000000383904723e */ /* 0x004fe400000000ff */
[----:B------:R-:W-:Y:S01]  /*a7a0*/  F2FP.F16.F32.PACK_AB R5, R59, R58 ;  /* 0x0000003a3b05723e */ /* 0x000fe200000000ff */
[----:B------:R-:W-:Y:S01]  /*a7b0*/  STSM.16.M88.4 [R163], R24 ;  /* 0x00000018a3007844 */ /* 0x000fe20000000200 */
[----:B------:R-:W-:-:S02]  /*a7c0*/  F2FP.F16.F32.PACK_AB R6, R61, R60 ;  /* 0x0000003c3d06723e */ /* 0x000fc400000000ff */
[----:B------:R-:W-:Y:S02]  /*a7d0*/  F2FP.F16.F32.PACK_AB R7, R63, R62 ;  /* 0x0000003e3f07723e */ /* 0x000fe400000000ff */
[----:B------:R-:W-:Y:S02]  /*a7e0*/  F2FP.F16.F32.PACK_AB R28, R28, R29 ;  /* 0x0000001d1c1c723e */ /* 0x000fe400000000ff */
[----:B------:R-:W-:Y:S01]  /*a7f0*/  F2FP.F16.F32.PACK_AB R30, R30, R31 ;  /* 0x0000001f1e1e723e */ /* 0x000fe200000000ff */
[----:B------:R1:W-:Y:S01]  /*a800*/  STSM.16.M88.4 [R162], R4 ;  /* 0x00000004a2007844 */ /* 0x0003e20000000200 */
[----:B------:R-:W-:Y:S02]  /*a810*/  F2FP.F16.F32.PACK_AB R29, R67, R66 ;  /* 0x00000042431d723e */ /* 0x000fe400000000ff */
[----:B------:R-:W-:Y:S02]  /*a820*/  F2FP.F16.F32.PACK_AB R31, R71, R70 ;  /* 0x00000046471f723e */ /* 0x000fe400000000ff */
[----:B------:R-:W-:-:S02]  /*a830*/  F2FP.F16.F32.PACK_AB R32, R32, R33 ;  /* 0x000000212020723e */ /* 0x000fc400000000ff */
[----:B------:R-:W-:Y:S01]  /*a840*/  F2FP.F16.F32.PACK_AB R33, R75, R74 ;  /* 0x0000004a4b21723e */ /* 0x000fe200000000ff */
[----:B------:R-:W-:Y:S01]  /*a850*/  STSM.16.M88.4 [R161], R28 ;  /* 0x0000001ca1007844 */ /* 0x000fe20000000200 */
[----:B------:R-:W-:Y:S02]  /*a860*/  F2FP.F16.F32.PACK_AB R34, R77, R76 ;  /* 0x0000004c4d22723e */ /* 0x000fe400000000ff */
[----:B------:R-:W-:Y:S02]  /*a870*/  F2FP.F16.F32.PACK_AB R35, R79, R78 ;  /* 0x0000004e4f23723e */ /* 0x000fe400000000ff */
[----:B------:R-:W-:Y:S02]  /*a880*/  F2FP.F16.F32.PACK_AB R36, R36, R37 ;  /* 0x000000252424723e */ /* 0x000fe400000000ff */
[----:B------:R-:W-:Y:S01]  /*a890*/  F2FP.F16.F32.PACK_AB R37, R83, R82 ;  /* 0x000000525325723e */ /* 0x000fe200000000ff */
[----:B-1----:R-:W-:Y:S01]  /*a8a0*/  IMAD R4, R40, UR4, RZ ;  /* 0x0000000428047c24 */ /* 0x002fe2000f8e02ff */
[----:B------:R-:W-:Y:S01]  /*a8b0*/  F2FP.F16.F32.PACK_AB R38, R85, R84 ;  /* 0x000000545526723e */ /* 0x000fe200000000ff */
[----:B------:R-:W-:Y:S01]  /*a8c0*/  STSM.16.M88.4 [R154], R32 ;  /* 0x000000209a007844 */ /* 0x000fe20000000200 */
[----:B------:R-:W-:Y:S01]  /*a8d0*/  F2FP.F16.F32.PACK_AB R39, R87, R86 ;  /* 0x000000565727723e */ /* 0x000fe200000000ff */
[----:B------:R-:W-:Y:S01]  /*a8e0*/  IMAD R4, R41, UR36, R4 ;  /* 0x0000002429047c24 */ /* 0x000fe2000f8e0204 */
[----:B------:R-:W-:Y:S01]  /*a8f0*/  F2FP.F16.F32.PACK_AB R96, R97, R96 ;  /* 0x000000606160723e */ /* 0x000fe200000000ff */
[----:B------:R-:W-:Y:S01]  /*a900*/  ULDC.64 UR4, c[0x0][0xb40] ;  /* 0x0002d00000047ab9 */ /* 0x000fe20000000a00 */
[----:B------:R-:W-:Y:S01]  /*a910*/  F2FP.F16.F32.PACK_AB R8, R89, R88 ;  /* 0x000000585908723e */ /* 0x000fe200000000ff */
[----:B------:R-:W-:Y:S01]  /*a920*/  STSM.16.M88.4 [R153], R36 ;  /* 0x0000002499007844 */ /* 0x000fe20000000200 */
[----:B------:R-:W-:-:S02]  /*a930*/  F2FP.F16.F32.PACK_AB R9, R91, R90 ;  /* 0x0000005a5b09723e */ /* 0x000fc400000000ff */
[----:B------:R-:W-:Y:S02]  /*a940*/  F2FP.F16.F32.PACK_AB R10, R93, R92 ;  /* 0x0000005c5d0a723e */ /* 0x000fe400000000ff */
[----:B------:R-:W-:Y:S02]  /*a950*/  F2FP.F16.F32.PACK_AB R11, R95, R94 ;  /* 0x0000005e5f0b723e */ /* 0x000fe400000000ff */
[----:B------:R-:W-:Y:S02]  /*a960*/  F2FP.F16.F32.PACK_AB R97, R99, R98 ;  /* 0x000000626361723e */ /* 0x000fe400000000ff */
[----:B------:R-:W-:Y:S01]  /*a970*/  F2FP.F16.F32.PACK_AB R104, R105, R104 ;  /* 0x000000686968723e */ /* 0x000fe200000000ff */
[----:B------:R-:W-:Y:S01]  /*a980*/  STSM.16.M88.4 [R156], R8 ;  /* 0x000000089c007844 */ /* 0x000fe20000000200 */
[----:B------:R-:W-:Y:S02]  /*a990*/  F2FP.F16.F32.PACK_AB R98, R101, R100 ;  /* 0x000000646562723e */ /* 0x000fe400000000ff */
[----:B------:R-:W-:-:S02]  /*a9a0*/  F2FP.F16.F32.PACK_AB R99, R103, R102 ;  /* 0x000000666763723e */ /* 0x000fc400000000ff */
[----:B------:R-:W-:Y:S02]  /*a9b0*/  F2FP.F16.F32.PACK_AB R105, R107, R106 ;  /* 0x0000006a6b69723e */ /* 0x000fe400000000ff */
[----:B------:R-:W-:Y:S01]  /*a9c0*/  F2FP.F16.F32.PACK_AB R112, R113, R112 ;  /* 0x000000707170723e */ /* 0x000fe200000000ff */
[----:B------:R-:W-:Y:S01]  /*a9d0*/  STSM.16.M88.4 [R155], R96 ;  /* 0x000000609b007844 */ /* 0x000fe20000000200 */
[----:B------:R-:W-:Y:S02]  /*a9e0*/  F2FP.F16.F32.PACK_AB R106, R109, R108 ;  /* 0x0000006c6d6a723e */ /* 0x000fe400000000ff */
[----:B------:R-:W-:Y:S02]  /*a9f0*/  F2FP.F16.F32.PACK_AB R107, R111, R110 ;  /* 0x0000006e6f6b723e */ /* 0x000fe400000000ff */
[----:B------:R-:W-:Y:S02]  /*aa00*/  F2FP.F16.F32.PACK_AB R113, R115, R114 ;  /* 0x000000727371723e */ /* 0x000fe400000000ff */
[----:B------:R-:W-:Y:S01]  /*aa10*/  F2FP.F16.F32.PACK_AB R120, R121, R120 ;  /* 0x000000787978723e */ /* 0x000fe200000000ff */
[----:B------:R-:W-:Y:S01]  /*aa20*/  STSM.16.M88.4 [R20], R104 ;  /* 0x0000006814007844 */ /* 0x000fe20000000200 */
[----:B------:R-:W-:-:S02]  /*aa30*/  F2FP.F16.F32.PACK_AB R114, R117, R116 ;  /* 0x000000747572723e */ /* 0x000fc400000000ff */
[----:B------:R-:W-:Y:S02]  /*aa40*/  F2FP.F16.F32.PACK_AB R115, R119, R118 ;  /* 0x000000767773723e */ /* 0x000fe400000000ff */
[----:B------:R-:W-:Y:S02]  /*aa50*/  F2FP.F16.F32.PACK_AB R121, R123, R122 ;  /* 0x0000007a7b79723e */ /* 0x000fe400000000ff */
[----:B------:R-:W-:Y:S01]  /*aa60*/  F2FP.F16.F32.PACK_AB R128, R129, R128 ;  /* 0x000000808180723e */ /* 0x000fe200000000ff */
[----:B------:R-:W-:Y:S01]  /*aa70*/  STSM.16.M88.4 [R152], R112 ;  /* 0x0000007098007844 */ /* 0x000fe20000000200 */
[----:B------:R-:W-:Y:S02]  /*aa80*/  F2FP.F16.F32.PACK_AB R122, R125, R124 ;  /* 0x0000007c7d7a723e */ /* 0x000fe400000000ff */
[----:B------:R-:W-:Y:S02]  /*aa90*/  F2FP.F16.F32.PACK_AB R123, R127, R126 ;  /* 0x0000007e7f7b723e */ /* 0x000fe400000000ff */
[----:B------:R-:W-:-:S02]  /*aaa0*/  SHF.R.S32.HI R5, RZ, 0x1f, R159 ;  /* 0x0000001fff057819 */ /* 0x000fc4000001149f */
[----:B------:R-:W-:Y:S01]  /*aab0*/  F2FP.F16.F32.PACK_AB R129, R131, R130 ;  /* 0x000000828381723e */ /* 0x000fe200000000ff */
[----:B------:R-:W-:Y:S01]  /*aac0*/  STSM.16.M88.4 [R21], R120 ;  /* 0x0000007815007844 */ /* 0x000fe20000000200 */
[----:B------:R-:W-:Y:S02]  /*aad0*/  F2FP.F16.F32.PACK_AB R136, R137, R136 ;  /* 0x000000888988723e */ /* 0x000fe400000000ff */
[----:B------:R-:W-:Y:S02]  /*aae0*/  IADD3 R159, P1, R159, R2, RZ ;  /* 0x000000029f9f7210 */ /* 0x000fe40007f3e0ff */
        /* <DEDUP_REMOVED lines=11> */
[----:B------:R-:W-:Y:S02]  /*aba0*/  IADD3.X R4, R5, R3, R4, P1, !PT ;  /* 0x0000000305047210 */ /* 0x000fe40000ffe404 */
[C---:B------:R-:W-:Y:S01]  /*abb0*/  LEA R2, P1, R159.reuse, UR4, 0x2 ;  /* 0x000000049f027c11 */ /* 0x040fe2000f8210ff */
[----:B------:R-:W-:Y:S01]  /*abc0*/  STSM.16.M88.4 [R158], R144 ;  /* 0x000000909e007844 */ /* 0x000fe20000000200 */
[----:B------:R-:W-:Y:S02]  /*abd0*/  ULDC UR4, c[0x0][0xc] ;  /* 0x0000030000047ab9 */ /* 0x000fe40000000800 */
[----:B------:R-:W-:Y:S01]  /*abe0*/  LEA.HI.X R3, R159, UR5, R4, 0x2, P1 ;  /* 0x000000059f037c11 */ /* 0x000fe200088f1404 */
[----:B------:R-:W-:Y:S01]  /*abf0*/  @!PT LDS RZ, [RZ] ;  /* 0x00000000fffff984 */ /* 0x000fe20000000800 */
[----:B------:R-:W-:Y:S01]  /*ac00*/  @!PT LDS RZ, [RZ] ;  /* 0x00000000fffff984 */ /* 0x000fe20000000800 */
[----:B------:R-:W-:Y:S01]  /*ac10*/  @!PT LDS RZ, [RZ] ;  /* 0x00000000fffff984 */ /* 0x000fe20000000800 */
[----:B------:R-:W-:Y:S01]  /*ac20*/  @!PT LDS RZ, [RZ] ;  /* 0x00000000fffff984 */ /* 0x000fe20000000800 */
[----:B------:R1:W-:Y:S06]  /*ac30*/  MEMBAR.ALL.CTA ;  /* 0x0000000000007992 */ /* 0x0003ec0000008000 */
[----:B-1----:R-:W1:Y:S01]  /*ac40*/  FENCE.VIEW.ASYNC.S ;  /* 0x00000000000073c6 */ /* 0x002e620000000000 */
[----:B------:R-:W-:-:S03]  /*ac50*/  UIADD3 UR10, UR4, UR10, URZ ;  /* 0x0000000a040a7290 */ /* 0x000fc6000fffe03f */
[----:B-1----:R-:W1:Y:S01]  /*ac60*/  SHFL.IDX PT, R4, R217, RZ, 0x1f ;  /* 0x00001fffd9047589 */ /* 0x002e6200000e0000 */
[----:B------:R-:W-:Y:S06]  /*ac70*/  BAR.ARV 0x1, 0x120 ;  /* 0x0044800000007b1d */ /* 0x000fec0000002000 */
[----:B------:R-:W-:Y:S01]  /*ac80*/  @!P0 STG.E desc[UR12][R2.64], R157 ;  /* 0x0000009d02008986 */ /* 0x000fe2000c10190c */
[----:B-1----:R-:W-:-:S03]  /*ac90*/  ISETP.NE.AND P0, PT, R4, 0x7, PT ;  /* 0x000000070400780c */ /* 0x002fc60003f05270 */
[----:B------:R1:W-:Y:S02]  /*aca0*/  @!P2 STG.E desc[UR12][R2.64+0x20], R23 ;  /* 0x000020170200a986 */ /* 0x0003e4000c10190c */
[----:B-1----:R-:W-:-:S08]  /*acb0*/  IMAD.U32 R23, RZ, RZ, UR10 ;  /* 0x0000000aff177e24 */ /* 0x002fd0000f8e00ff */
[----:B------:R-:W-:Y:S05]  /*acc0*/  @P0 BRA `(.L_x_29) ;  /* 0x0000000000800947 */ /* 0x000fea0003800000 */
[----:B------:R-:W-:Y:S01]  /*acd0*/  BAR.SYNC.DEFER_BLOCKING 0x1, 0x120 ;  /* 0x0044800000007b1d */ /* 0x000fe20000010000 */
[----:B------:R-:W-:-:S05]  /*ace0*/  ELECT P0, URZ, PT ;  /* 0x00000000003f782f */ /* 0x000fca0003800000 */
[----:B------:R-:W-:Y:S08]  /*acf0*/  BSSY B0, `(.L_x_29) ;  /* 0x000001d000007945 */ /* 0x000ff00003800000 */
[----:B------:R-:W-:Y:S05]  /*ad00*/  @!P0 BRA `(.L_x_30) ;  /* 0x00000000006c8947 */ /* 0x000fea0003800000 */
[----:B------:R-:W-:Y:S01]  /*ad10*/  ULDC.64 UR10, c[0x0][0x198] ;  /* 0x00006600000a7ab9 */ /* 0x000fe20000000a00 */
[----:B------:R-:W-:Y:S02]  /*ad20*/  UIADD3 UR6, UR61, 0x4000, URZ ;  /* 0x000040003d067890 */ /* 0x000fe4000fffe03f */
[----:B------:R-:W-:Y:S02]  /*ad30*/  UIADD3 UR4, UP0, UR10, 0x9f0, URZ ;  /* 0x000009f00a047890 */ /* 0x000fe4000ff1e03f */
[----:B------:R-:W-:Y:S02]  /*ad40*/  UIADD3 UR8, UR61, 0x8000, URZ ;  /* 0x000080003d087890 */ /* 0x000fe4000fffe03f */
[----:B------:R-:W-:Y:S01]  /*ad50*/  UIADD3.X UR5, URZ, UR11, URZ, UP0, !UPT ;  /* 0x0000000b3f057290 */ /* 0x000fe200087fe43f */
[----:B------:R-:W-:Y:S01]  /*ad60*/  UMOV UR33, URZ ;  /* 0x0000003f00217c82 */ /* 0x000fe20008000000 */
[----:B------:R-:W-:Y:S01]  /*ad70*/  UMOV UR37, URZ ;  /* 0x0000003f00257c82 */ /* 0x000fe20008000000 */
[----:B------:R-:W-:Y:S01]  /*ad80*/  UMOV UR32, UR61 ;  /* 0x0000003d00207c82 */ /* 0x000fe20008000000 */
[----:B------:R-:W-:Y:S01]  /*ad90*/  UMOV UR7, 0x40 ;  /* 0x0000004000077882 */ /* 0x000fe20000000000 */
[----:B------:R-:W-:-:S04]  /*ada0*/  UIADD3 UR9, UR61, 0xc000, URZ ;  /* 0x0000c0003d097890 */ /* 0x000fc8000fffe03f */
[----:B------:R1:W-:Y:S02]  /*adb0*/  UTMASTG.5D [UR32], [UR4] ;  /* 0x00000020040073b5 */ /* 0x0003e40008020000 */
[----:B-1----:R-:W-:Y:S01]  /*adc0*/  UMOV UR32, UR6 ;  /* 0x0000000600207c82 */ /* 0x002fe20008000000 */
[----:B------:R-:W-:Y:S01]  /*add0*/  UMOV UR33, UR7 ;  /* 0x0000000700217c82 */ /* 0x000fe20008000000 */
[----:B------:R-:W-:Y:S01]  /*ade0*/  UMOV UR6, 0x80 ;  /* 0x0000008000067882 */ /* 0x000fe20000000000 */
[----:B------:R1:W-:Y:S02]  /*adf0*/  UTMASTG.5D [UR32], [UR4] ;  /* 0x00000020040073b5 */ /* 0x0003e40008020000 */
[----:B-1----:R-:W-:Y:S01]  /*ae00*/  UMOV UR32, UR8 ;  /* 0x0000000800207c82 */ /* 0x002fe20008000000 */
[----:B------:R-:W-:Y:S01]  /*ae10*/  UMOV UR33, UR6 ;  /* 0x0000000600217c82 */ /* 0x000fe20008000000 */
[----:B------:R-:W-:Y:S01]  /*ae20*/  UMOV UR6, 0xc0 ;  /* 0x000000c000067882 */ /* 0x000fe20000000000 */
[----:B------:R1:W-:Y:S02]  /*ae30*/  UTMASTG.5D [UR32], [UR4] ;  /* 0x00000020040073b5 */ /* 0x0003e40008020000 */
[----:B-1----:R-:W-:Y:S01]  /*ae40*/  UMOV UR32, UR9 ;  /* 0x0000000900207c82 */ /* 0x002fe20008000000 */
[----:B------:R-:W-:Y:S01]  /*ae50*/  UMOV UR33, UR6 ;  /* 0x0000000600217c82 */ /* 0x000fe20008000000 */
[----:B------:R-:W-:Y:S01]  /*ae60*/  UIADD3 UR6, UR61, 0x38820, URZ ;  /* 0x000388203d067890 */ /* 0x000fe2000fffe03f */
[----:B------:R1:W-:Y:S03]  /*ae70*/  UTMASTG.5D [UR32], [UR4] ;  /* 0x00000020040073b5 */ /* 0x0003e60008020000 */
[----:B------:R-:W-:Y:S01]  /*ae80*/  UPRMT UR6, URZ, 0x654, UR6 ;  /* 0x000006543f067896 */ /* 0x000fe20008000006 */
[----:B------:R0:W-:Y:S01]  /*ae90*/  UTMACMDFLUSH ;  /* 0x00000000000079b7 */ /* 0x0001e20000000000 */
[----:B------:R-:W-:-:S07]  /*aea0*/  DEPBAR.LE SB0, 0x0 ;  /* 0x000080000000791a */ /* 0x000fce0000000000 */
[----:B-1----:R-:W-:Y:S03]  /*aeb0*/  SYNCS.ARRIVE.TRANS64.RED.A1T0 RZ, [UR6], RZ ;  /* 0x000000ffffff79a7 */ /* 0x002fe60008100406 */
.L_x_30:
[----:B------:R-:W-:Y:S05]  /*aec0*/  BSYNC B0 ;  /* 0x0000000000007941 */ /* 0x000fea0003800000 */
.L_x_29:
[----:B------:R-:W1:Y:S01]  /*aed0*/  LDC R0, c[0x0][0xda4] ;  /* 0x00036900ff007b82 */ /* 0x000e620000000800 */
[----:B------:R-:W-:Y:S01]  /*aee0*/  R2UR UR6, R23 ;  /* 0x00000000170672ca */ /* 0x000fe200000e0000 */
[----:B------:R-:W-:Y:S01]  /*aef0*/  UIADD3 UR38, UR38, 0x1, URZ ;  /* 0x0000000126267890 */ /* 0x000fe2000fffe03f */
[----:B------:R-:W-:Y:S01]  /*af00*/  R2UR UR5, R18 ;  /* 0x00000000120572ca */ /* 0x000fe200000e0000 */
[----:B------:R-:W-:Y:S02]  /*af10*/  VIADD R212, R212, 0x1 ;  /* 0x00000001d4d47836 */ /* 0x000fe40000000000 */
[----:B------:R-:W-:-:S04]  /*af20*/  UISETP.NE.AND UP0, UPT, UR38, 0x2, UPT ;  /* 0x000000022600788c */ /* 0x000fc8000bf05270 */
[----:B------:R-:W-:Y:S02]  /*af30*/  USEL UR4, URZ, 0x1, UP0 ;  /* 0x000000013f047887 */ /* 0x000fe40008000000 */
[----:B------:R-:W-:-:S04]  /*af40*/  USEL UR38, UR38, URZ, UP0 ;  /* 0x0000003f26267287 */ /* 0x000fc80008000000 */
[----:B------:R-:W-:-:S06]  /*af50*/  ULOP3.LUT UR5, UR5, UR4, URZ, 0x3c, !UPT ;  /* 0x0000000405057292 */ /* 0x000fcc000f8e3c3f */
[----:B------:R-:W-:Y:S02]  /*af60*/  MOV R18, UR5 ;  /* 0x0000000500127c02 */ /* 0x000fe40008000f00 */
[----:B-1----:R-:W-:-:S13]  /*af70*/  ISETP.LE.AND P0, PT, R0, UR6, PT ;  /* 0x0000000600007c0c */ /* 0x002fda000bf03270 */
[----:B------:R-:W-:Y:S05]  /*af80*/  @!P0 BRA `(.L_x_31) ;  /* 0xffffff5c006c8947 */ /* 0x000fea000383ffff */
[----:B------:R-:W-:Y:S05]  /*af90*/  EXIT ;  /* 0x000000000000794d */ /* 0x000fea0003800000 */
.L_x_7:
[----:B------:R-:W-:-:S08]  /*afa0*/  NOP ;  /* 0x0000000000007918 */ /* 0x000fd00000000000 */
[----:B-1----:R-:W1:-:S00]  /*afb0*/  USETMAXREG.DEALLOC.CTAPOOL 0x18 ;  /* 0x00000018000079c8 */ /* 0x002e4000080e0500 */
[----:B-1----:R-:W-:-:S06]  /*afc0*/  LOP3.LUT R0, R0, 0x3, RZ, 0xc0, !PT ;  /* 0x0000000300007812 */ /* 0x002fcc00078ec0ff */
[----:B------:R-:W1:Y:S02]  /*afd0*/  SHFL.IDX PT, R0, R0, RZ, 0x1f ;  /* 0x00001fff00007589 */ /* 0x000e6400000e0000 */
[----:B-1----:R-:W-:-:S13]  /*afe0*/  ISETP.NE.AND P0, PT, R0, RZ, PT ;  /* 0x000000ff0000720c */ /* 0x002fda0003f05270 */
[----:B--2---:R-:W-:Y:S05]  /*aff0*/  @P0 EXIT ;  /* 0x000000000000094d */ /* 0x004fea0003800000 */
[----:B------:R-:W1:Y:S01]  /*b000*/  S2UR UR4, SR_CTAID.X ;  /* 0x00000000000479c3 */ /* 0x000e620000002500 */
[----:B------:R-:W-:Y:S01]  /*b010*/  IMAD.MOV.U32 R16, RZ, RZ, RZ ;  /* 0x000000ffff107224 */ /* 0x000fe200078e00ff */
[----:B------:R-:W-:Y:S01]  /*b020*/  MOV R19, 0x1 ;  /* 0x0000000100137802 */ /* 0x000fe20000000f00 */
[----:B------:R-:W-:-:S05]  /*b030*/  IMAD.MOV.U32 R2, RZ, RZ, 0x1 ;  /* 0x00000001ff027424 */ /* 0x000fca00078e00ff */
[----:B------:R-:W1:Y:S02]  /*b040*/  LDC R0, c[0x0][0xda4] ;  /* 0x00036900ff007b82 */ /* 0x000e640000000800 */
[----:B-1----:R-:W-:-:S13]  /*b050*/  ISETP.LE.AND P0, PT, R0, UR4, PT ;  /* 0x0000000400007c0c */ /* 0x002fda000bf03270 */
[----:B------:R-:W-:Y:S05]  /*b060*/  @P0 BRA `(.L_x_32) ;  /* 0x0000003000940947 */ /* 0x000fea0003800000 */
[----:B------:R-:W-:Y:S01]  /*b070*/  IMAD.U32 R0, RZ, RZ, UR4 ;  /* 0x00000004ff007e24 */ /* 0x000fe2000f8e00ff */
[----:B------:R-:W-:Y:S01]  /*b080*/  MOV R19, 0x1 ;  /* 0x0000000100137802 */ /* 0x000fe20000000f00 */
[----:B------:R-:W-:Y:S01]  /*b090*/  IMAD.MOV.U32 R16, RZ, RZ, RZ ;  /* 0x000000ffff107224 */ /* 0x000fe200078e00ff */
[----:B------:R-:W-:Y:S01]  /*b0a0*/  ULDC.64 UR36, c[0x0][0x198] ;  /* 0x0000660000247ab9 */ /* 0x000fe20000000a00 */
[----:B------:R-:W-:Y:S01]  /*b0b0*/  ULDC UR38, c[0x0][0xc] ;  /* 0x0000030000267ab9 */ /* 0x000fe20000000800 */
[----:B------:R1:W-:Y:S04]  /*b0c0*/  STL [R1+0x10], R0 ;  /* 0x0000100001007387 */ /* 0x0003e80000100800 */
[----:B------:R1:W-:Y:S02]  /*b0d0*/  STL [R1+0x18], RZ ;  /* 0x000018ff01007387 */ /* 0x0003e40000100800 */
.L_x_77:
[----:B------:R-:W2:Y:S01]  /*b0e0*/  LDL R2, [R1+0x10] ;  /* 0x0000100001027983 */ /* 0x000ea20000100800 */
[----:B-1----:R-:W1:Y:S01]  /*b0f0*/  LDC R0, c[0x0][0xda8] ;  /* 0x00036a00ff007b82 */ /* 0x002e620000000800 */
[----:B------:R-:W-:Y:S05]  /*b100*/  YIELD ;  /* 0x0000000000007946 */ /* 0x000fea0003800000 */
[----:B------:R-:W3:Y:S01]  /*b110*/  S2R R5, SR_CgaCtaId ;  /* 0x0000000000057919 */ /* 0x000ee20000008800 */
[----:B------:R-:W-:Y:S01]  /*b120*/  ULDC.64 UR4, c[0x0][0x3f8] ;  /* 0x0000fe0000047ab9 */ /* 0x000fe20000000a00 */
[----:B------:R-:W4:Y:S01]  /*b130*/  LDC R18, c[0x0][0xdb4] ;  /* 0x00036d00ff127b82 */ /* 0x000f220000000800 */
[----:B------:R-:W-:-:S03]  /*b140*/  UISETP.NE.U32.AND UP0, UPT, UR4, URZ, UPT ;  /* 0x0000003f0400728c */ /* 0x000fc6000bf05070 */
[----:B------:R-:W-:Y:S01]  /*b150*/  ULDC UR4, c[0x0][0x404] ;  /* 0x0001010000047ab9 */ /* 0x000fe20000000800 */
[----:B------:R-:W-:-:S04]  /*b160*/  UISETP.NE.AND.EX UP0, UPT, UR5, URZ, UPT, UP0 ;  /* 0x0000003f0500728c */ /* 0x000fc8000bf05300 */
[----:B------:R-:W-:Y:S01]  /*b170*/  USEL UR4, UR4, 0x1, UP0 ;  /* 0x0000000104047887 */ /* 0x000fe20008000000 */
[----:B-1----:R-:W-:Y:S02]  /*b180*/  ISETP.NE.AND P0, PT, R0, 0x1, PT ;  /* 0x000000010000780c */ /* 0x002fe40003f05270 */
[----:B----4-:R-:W-:-:S11]  /*b190*/  ISETP.NE.AND P1, PT, R18, 0x1, PT ;  /* 0x000000011200780c */ /* 0x010fd60003f25270 */
[----:B------:R-:W2:Y:S08]  /*b1a0*/  @P0 LDC R0, c[0x0][0xdac] ;  /* 0x00036b00ff000b82 */ /* 0x000eb00000000800 */
[----:B------:R-:W1:Y:S01]  /*b1b0*/  @P0 LDC R3, c[0x0][0xdb0] ;  /* 0x00036c00ff030b82 */ /* 0x000e620000000800 */
[----:B--2---:R-:W-:-:S04]  /*b1c0*/  @P0 IMAD.HI.U32 R0, R2, R0, RZ ;  /* 0x0000000002000227 */ /* 0x004fc800078e00ff */
[----:B------:R-:W-:Y:S01]  /*b1d0*/  IMAD.MOV.U32 R4, RZ, RZ, R2 ;  /* 0x000000ffff047224 */ /* 0x000fe200078e0002 */
[----:B-1----:R-:W-:Y:S02]  /*b1e0*/  @P0 SHF.R.U32.HI R4, RZ, R3, R0 ;  /* 0x00000003ff040219 */ /* 0x002fe40000011600 */
[----:B------:R-:W1:Y:S03]  /*b1f0*/  LDC R0, c[0x0][0x2e0] ;  /* 0x0000b800ff007b82 */ /* 0x000e660000000800 */
[----:B------:R-:W-:Y:S01]  /*b200*/  IMAD.MOV.U32 R17, RZ, RZ, R4 ;  /* 0x000000ffff117224 */ /* 0x000fe200078e0004 */
[----:B------:R2:W-:Y:S04]  /*b210*/  STL [R1+0x8], R4 ;  /* 0x0000080401007387 */ /* 0x0005e80000100800 */
[----:B------:R-:W4:Y:S01]  /*b220*/  @P1 LDC.64 R2, c[0x0][0xdb8] ;  /* 0x00036e00ff021b82 */ /* 0x000f220000000a00 */
[----:B-1----:R-:W-:Y:S01]  /*b230*/  IMAD R7, R0, UR4, RZ ;  /* 0x0000000400077c24 */ /* 0x002fe2000f8e02ff */
[----:B------:R-:W-:-:S04]  /*b240*/  MOV R0, 0x400 ;  /* 0x0000040000007802 */ /* 0x000fc80000000f00 */
[----:B---3--:R-:W-:Y:S01]  /*b250*/  LEA R6, R5, R0, 0x18 ;  /* 0x0000000005067211 */ /* 0x008fe200078ec0ff */
[----:B------:R2:W-:Y:S01]  /*b260*/  STL [R1+0x14], R7 ;  /* 0x0000140701007387 */ /* 0x0005e20000100800 */
[----:B------:R-:W-:Y:S01]  /*b270*/  IADD3 R0, R7, 0x4f, RZ ;  /* 0x0000004f07007810 */ /* 0x000fe20007ffe0ff */
[----:B----4-:R-:W-:Y:S02]  /*b280*/  @P1 IMAD.HI.U32 R2, R4, R2, RZ ;  /* 0x0000000204021227 */ /* 0x010fe400078e00ff */
[----:B------:R2:W-:Y:S02]  /*b290*/  STL [R1+0x4], R6 ;  /* 0x0000040601007387 */ /* 0x0005e40000100800 */
[----:B------:R-:W-:Y:S01]  /*b2a0*/  IMAD.HI R0, R0, 0x66666667, RZ ;  /* 0x6666666700007827 */ /* 0x000fe200078e02ff */
[----:B------:R-:W-:-:S03]  /*b2b0*/  @P1 SHF.R.U32.HI R17, RZ, R3, R2 ;  /* 0x00000003ff111219 */ /* 0x000fc60000011602 */
[----:B------:R-:W-:Y:S02]  /*b2c0*/  VIADD R2, R6, 0x24400 ;  /* 0x0002440006027836 */ /* 0x000fe40000000000 */
[----:B------:R-:W-:-:S03]  /*b2d0*/  IMAD.MOV R3, RZ, RZ, -R17 ;  /* 0x000000ffff037224 */ /* 0x000fc600078e0a11 */
[----:B------:R-:W-:Y:S01]  /*b2e0*/  LOP3.LUT P0, RZ, R2, 0x3ff, RZ, 0xc0, !PT ;  /* 0x000003ff02ff7812 */ /* 0x000fe2000780c0ff */
[----:B------:R-:W-:Y:S01]  /*b2f0*/  IMAD R18, R18, R3, R4 ;  /* 0x0000000312127224 */ /* 0x000fe200078e0204 */
[----:B------:R-:W-:-:S04]  /*b300*/  SHF.R.U32.HI R3, RZ, 0x1f, R0 ;  /* 0x0000001fff037819 */ /* 0x000fc80000011600 */
[----:B------:R-:W-:-:S05]  /*b310*/  LEA.HI.SX32 R0, R0, R3, 0x1b ;  /* 0x0000000300007211 */ /* 0x000fca00078fdaff */
[----:B------:R2:W-:Y:S02]  /*b320*/  STL [R1+0xc], R0 ;  /* 0x00000c0001007387 */ /* 0x0005e40000100800 */
[----:B------:R-:W-:Y:S05]  /*b330*/  @!P0 BRA `(.L_x_33) ;  /* 0x0000000000408947 */ /* 0x000fea0003800000 */
[----:B------:R-:W-:Y:S01]  /*b340*/  MOV R2, 0x0 ;  /* 0x0000000000027802 */ /* 0x000fe20000000f00 */
[----:B------:R-:W-:Y:S01]  /*b350*/  ULDC.64 UR6, c[0x4][0x1b8] ;  /* 0x01006e0000067ab9 */ /* 0x000fe20000000a00 */
[----:B------:R-:W-:Y:S01]  /*b360*/  ULDC.64 UR8, c[0x4][0x1c0] ;  /* 0x0100700000087ab9 */ /* 0x000fe20000000a00 */
[----:B------:R-:W-:Y:S01]  /*b370*/  ULDC.64 UR4, c[0x4][0x118] ;  /* 0x0100460000047ab9 */ /* 0x000fe20000000a00 */
[----:B--2---:R-:W-:Y:S01]  /*b380*/  MOV R4, UR6 ;  /* 0x0000000600047c02 */ /* 0x004fe20008000f00 */
[----:B------:R-:W-:Y:S01]  /*b390*/  IMAD.U32 R5, RZ, RZ, UR7 ;  /* 0x00000007ff057e24 */ /* 0x000fe2000f8e00ff */
[----:B------:R-:W1:Y:S01]  /*b3a0*/  LDC.64 R2, c[0x4][R2] ;  /* 0x0100000002027b82 */ /* 0x000e620000000a00 */
[----:B------:R-:W-:Y:S01]  /*b3b0*/  IMAD.U32 R6, RZ, RZ, UR8 ;  /* 0x00000008ff067e24 */ /* 0x000fe2000f8e00ff */
[----:B------:R-:W-:Y:S01]  /*b3c0*/  MOV R7, UR9 ;  /* 0x0000000900077c02 */ /* 0x000fe20008000f00 */
[----:B------:R-:W-:Y:S01]  /*b3d0*/  IMAD.U32 R10, RZ, RZ, UR4 ;  /* 0x00000004ff0a7e24 */ /* 0x000fe2000f8e00ff */
[----:B------:R-:W-:Y:S01]  /*b3e0*/  MOV R8, 0x70 ;  /* 0x0000007000087802 */ /* 0x000fe20000000f00 */
[----:B------:R-:W-:-:S02]  /*b3f0*/  IMAD.U32 R11, RZ, RZ, UR5 ;  /* 0x00000005ff0b7e24 */ /* 0x000fc4000f8e00ff */
[----:B------:R-:W-:Y:S02]  /*b400*/  IMAD.MOV.U32 R12, RZ, RZ, 0x1 ;  /* 0x00000001ff0c7424 */ /* 0x000fe400078e00ff */
[----:B------:R-:W-:-:S07]  /*b410*/  IMAD.MOV.U32 R13, RZ, RZ, RZ ;  /* 0x000000ffff0d7224 */ /* 0x000fce00078e00ff */
[----:B------:R-:W-:-:S07]  /*b420*/  LEPC R20, `(.L_x_33) ;  /* 0x000000001014794e */ /* 0x000fce0000000000 */
[----:B-1----:R-:W-:Y:S05]  /*b430*/  CALL.ABS.NOINC R2 ;  /* 0x0000000002007343 */ /* 0x002fea0003c00000 */
.L_x_33:
[----:B------:R-:W2:Y:S02]  /*b440*/  LDL R2, [R1+0x4] ;  /* 0x0000040001027983 */ /* 0x000ea40000100800 */
[----:B--2---:R-:W-:-:S04]  /*b450*/  IADD3 R0, R2, 0x400, RZ ;  /* 0x0000040002007810 */ /* 0x004fc80007ffe0ff */
[----:B------:R-:W-:-:S13]  /*b460*/  LOP3.LUT P0, RZ, R0, 0x3ff, RZ, 0xc0, !PT ;  /* 0x000003ff00ff7812 */ /* 0x000fda000780c0ff */
[----:B------:R-:W-:Y:S05]  /*b470*/  @!P0 BRA `(.L_x_34) ;  /* 0x0000000000808947 */ /* 0x000fea0003800000 */
[----:B------:R-:W-:Y:S01]  /*b480*/  MOV R0, 0x0 ;  /* 0x0000000000007802 */ /* 0x000fe20000000f00 */
[----:B------:R-:W-:Y:S01]  /*b490*/  ULDC.64 UR6, c[0x4][0x1b8] ;  /* 0x01006e0000067ab9 */ /* 0x000fe20000000a00 */
[----:B------:R-:W-:Y:S01]  /*b4a0*/  ULDC.64 UR8, c[0x4][0x1c0] ;  /* 0x0100700000087ab9 */ /* 0x000fe20000000a00 */
[----:B------:R-:W-:Y:S01]  /*b4b0*/  ULDC.64 UR4, c[0x4][0x120] ;  /* 0x0100480000047ab9 */ /* 0x000fe20000000a00 */
[----:B------:R1:W2:Y:S01]  /*b4c0*/  LDC.64 R2, c[0x4][R0] ;  /* 0x0100000000027b82 */ /* 0x0002a20000000a00 */
[----:B------:R-:W-:Y:S01]  /*b4d0*/  IMAD.U32 R4, RZ, RZ, UR6 ;  /* 0x00000006ff047e24 */ /* 0x000fe2000f8e00ff */
[----:B------:R-:W-:Y:S01]  /*b4e0*/  MOV R6, UR8 ;  /* 0x0000000800067c02 */ /* 0x000fe20008000f00 */
[----:B------:R-:W-:Y:S01]  /*b4f0*/  IMAD.U32 R5, RZ, RZ, UR7 ;  /* 0x00000007ff057e24 */ /* 0x000fe2000f8e00ff */
[----:B------:R-:W-:Y:S01]  /*b500*/  MOV R11, UR5 ;  /* 0x00000005000b7c02 */ /* 0x000fe20008000f00 */
[----:B------:R-:W-:Y:S01]  /*b510*/  IMAD.U32 R7, RZ, RZ, UR9 ;  /* 0x00000009ff077e24 */ /* 0x000fe2000f8e00ff */
[----:B------:R-:W-:Y:S01]  /*b520*/  MOV R13, RZ ;  /* 0x000000ff000d7202 */ /* 0x000fe20000000f00 */
[----:B------:R-:W-:-:S02]  /*b530*/  IMAD.U32 R10, RZ, RZ, UR4 ;  /* 0x00000004ff0a7e24 */ /* 0x000fc4000f8e00ff */
[----:B------:R-:W-:Y:S02]  /*b540*/  IMAD.MOV.U32 R8, RZ, RZ, 0x70 ;  /* 0x00000070ff087424 */ /* 0x000fe400078e00ff */
[----:B-1----:R-:W-:-:S07]  /*b550*/  IMAD.MOV.U32 R12, RZ, RZ, 0x1 ;  /* 0x00000001ff0c7424 */ /* 0x002fce00078e00ff */
[----:B------:R-:W-:-:S07]  /*b560*/  LEPC R20, `(.L_x_35) ;  /* 0x000000001014794e */ /* 0x000fce0000000000 */
[----:B--2---:R-:W-:Y:S05]  /*b570*/  CALL.ABS.NOINC R2 ;  /* 0x0000000002007343 */ /* 0x004fea0003c00000 */
.L_x_35:
[----:B------:R-:W-:Y:S01]  /*b580*/  MOV R2, 0x0 ;  /* 0x0000000000027802 */ /* 0x000fe20000000f00 */
[----:B------:R-:W-:Y:S01]  /*b590*/  ULDC.64 UR6, c[0x4][0x1b8] ;  /* 0x01006e0000067ab9 */ /* 0x000fe20000000a00 */
[----:B------:R-:W-:Y:S01]  /*b5a0*/  ULDC.64 UR8, c[0x4][0x1c0] ;  /* 0x0100700000087ab9 */ /* 0x000fe20000000a00 */
[----:B------:R-:W-:Y:S01]  /*b5b0*/  ULDC.64 UR4, c[0x4][0x128] ;  /* 0x01004a0000047ab9 */ /* 0x000fe20000000a00 */
[----:B------:R-:W-:Y:S01]  /*b5c0*/  IMAD.U32 R4, RZ, RZ, UR6 ;  /* 0x00000006ff047e24 */ /* 0x000fe2000f8e00ff */
[----:B------:R-:W-:Y:S01]  /*b5d0*/  MOV R6, UR8 ;  /* 0x0000000800067c02 */ /* 0x000fe20008000f00 */
[----:B------:R-:W1:Y:S01]  /*b5e0*/  LDC.64 R2, c[0x4][R2] ;  /* 0x0100000002027b82 */ /* 0x000e620000000a00 */
[----:B------:R-:W-:Y:S01]  /*b5f0*/  IMAD.U32 R5, RZ, RZ, UR7 ;  /* 0x00000007ff057e24 */ /* 0x000fe2000f8e00ff */
[----:B------:R-:W-:Y:S01]  /*b600*/  MOV R11, UR5 ;  /* 0x00000005000b7c02 */ /* 0x000fe20008000f00 */
[----:B------:R-:W-:Y:S01]  /*b610*/  IMAD.U32 R7, RZ, RZ, UR9 ;  /* 0x00000009ff077e24 */ /* 0x000fe2000f8e00ff */
[----:B------:R-:W-:Y:S01]  /*b620*/  MOV R13, RZ ;  /* 0x000000ff000d7202 */ /* 0x000fe20000000f00 */
[----:B------:R-:W-:-:S02]  /*b630*/  IMAD.U32 R10, RZ, RZ, UR4 ;  /* 0x00000004ff0a7e24 */ /* 0x000fc4000f8e00ff */
[----:B------:R-:W-:Y:S02]  /*b640*/  IMAD.MOV.U32 R8, RZ, RZ, 0x70 ;  /* 0x00000070ff087424 */ /* 0x000fe400078e00ff */
[----:B------:R-:W-:-:S07]  /*b650*/  IMAD.MOV.U32 R12, RZ, RZ, 0x1 ;  /* 0x00000001ff0c7424 */ /* 0x000fce00078e00ff */
[----:B------:R-:W-:-:S07]  /*b660*/  LEPC R20, `(.L_x_34) ;  /* 0x000000001014794e */ /* 0x000fce0000000000 */
[----:B-1----:R-:W-:Y:S05]  /*b670*/  CALL.ABS.NOINC R2 ;  /* 0x0000000002007343 */ /* 0x002fea0003c00000 */
.L_x_34:
[----:B------:R-:W1:Y:S01]  /*b680*/  LDC R0, c[0x0][0x428] ;  /* 0x00010a00ff007b82 */ /* 0x000e620000000800 */
[----:B------:R-:W-:Y:S01]  /*b690*/  ULDC.64 UR4, c[0x0][0x9f8] ;  /* 0x00027e0000047ab9 */ /* 0x000fe20000000a00 */
[----:B------:R-:W2:Y:S01]  /*b6a0*/  LDL.LU R7, [R1+0x8] ;  /* 0x0000080001077983 */ /* 0x000ea20000300800 */
[----:B------:R-:W-:Y:S01]  /*b6b0*/  ISETP.NE.U32.AND P0, PT, RZ, UR4, PT ;  /* 0x00000004ff007c0c */ /* 0x000fe2000bf05070 */
[----:B------:R-:W-:Y:S01]  /*b6c0*/  IMAD.MOV.U32 R4, RZ, RZ, R18 ;  /* 0x000000ffff047224 */ /* 0x000fe200078e0012 */
[----:B------:R-:W-:Y:S01]  /*b6d0*/  ULDC.64 UR6, c[0x0][0x208] ;  /* 0x0000820000067ab9 */ /* 0x000fe20000000a00 */
[----:B------:R-:W3:Y:S01]  /*b6e0*/  LDL R6, [R1+0x10] ;  /* 0x0000100001067983 */ /* 0x000ee20000100800 */
[----:B------:R-:W-:Y:S01]  /*b6f0*/  ISETP.NE.AND.EX P0, PT, RZ, UR5, PT, P0 ;  /* 0x00000005ff007c0c */ /* 0x000fe2000bf05300 */
[----:B------:R-:W-:Y:S01]  /*b700*/  ULDC UR4, c[0x0][0xda8] ;  /* 0x00036a0000047ab9 */ /* 0x000fe20000000800 */
[----:B------:R-:W4:Y:S01]  /*b710*/  S2R R8, SR_TID.X ;  /* 0x0000000000087919 */ /* 0x000f220000002100 */
[----:B-1----:R-:W-:-:S13]  /*b720*/  ISETP.NE.AND P1, PT, R0, 0x1, PT ;  /* 0x000000010000780c */ /* 0x002fda0003f25270 */
[----:B------:R-:W1:Y:S01]  /*b730*/  @P1 LDC R3, c[0x0][0x42c] ;  /* 0x00010b00ff031b82 */ /* 0x000e620000000800 */
[----:B----4-:R-:W-:-:S07]  /*b740*/  LOP3.LUT R8, R8, 0x1f, RZ, 0xc0, !PT ;  /* 0x0000001f08087812 */ /* 0x010fce00078ec0ff */
[----:B------:R-:W4:Y:S01]  /*b750*/  @P1 LDC R5, c[0x0][0x430] ;  /* 0x00010c00ff051b82 */ /* 0x000f220000000800 */
[----:B-1----:R-:W-:-:S07]  /*b760*/  @P1 IMAD.HI.U32 R0, R18, R3, RZ ;  /* 0x0000000312001227 */ /* 0x002fce00078e00ff */
[----:B------:R-:W1:Y:S01]  /*b770*/  @P0 LDC.64 R2, c[0x0][0x9f8] ;  /* 0x00027e00ff020b82 */ /* 0x000e620000000a00 */
[----:B----4-:R-:W-:Y:S01]  /*b780*/  @P1 SHF.R.U32.HI R4, RZ, R5, R0 ;  /* 0x00000005ff041219 */ /* 0x010fe20000011600 */
[----:B------:R-:W-:Y:S02]  /*b790*/  IMAD.MOV.U32 R0, RZ, RZ, R17 ;  /* 0x000000ffff007224 */ /* 0x000fe400078e0011 */
[----:B-1----:R-:W-:-:S05]  /*b7a0*/  @P0 IMAD.WIDE R2, R17, 0x4, R2 ;  /* 0x0000000411020825 */ /* 0x002fca00078e0202 */
[----:B------:R1:W5:Y:S01]  /*b7b0*/  @P0 LDG.E R0, desc[UR6][R2.64] ;  /* 0x0000000602000981 */ /* 0x000362000c1e1900 */
[----:B------:R-:W-:-:S04]  /*b7c0*/  ISETP.NE.AND P1, PT, R8, RZ, PT ;  /* 0x000000ff0800720c */ /* 0x000fc80003f25270 */
[----:B------:R-:W-:-:S09]  /*b7d0*/  PLOP3.LUT P2, PT, P1, PT, PT, 0x8, 0x0 ;  /* 0x000000000000781c */ /* 0x000fd20000f4e170 */
[----:B------:R-:W-:-:S05]  /*b7e0*/  VOTEU.ALL UP1, P1 ;  /* 0x00000000003f7886 */ /* 0x000fca0000820000 */
[----:B------:R-:W-:-:S04]  /*b7f0*/  @!UP1 UIADD3 UR8, UP0, UR36, 0x270, URZ ;  /* 0x0000027024089890 */ /* 0x000fc8000ff1e03f */
[----:B------:R-:W-:-:S03]  /*b800*/  @!UP1 UIADD3.X UR9, URZ, UR37, URZ, UP0, !UPT ;  /* 0x000000253f099290 */ /* 0x000fc600087fe43f */
[----:B------:R-:W-:Y:S01]  /*b810*/  VOTEU.ALL UP0, P1 ;  /* 0x00000000003f7886 */ /* 0x000fe20000800000 */
[----:B--2---:R-:W-:-:S05]  /*b820*/  IADD3 R8, -R7, RZ, RZ ;  /* 0x000000ff07087210 */ /* 0x004fca0007ffe1ff */
[----:B---3--:R-:W-:-:S04]  /*b830*/  IMAD R8, R8, UR4, R6 ;  /* 0x0000000408087c24 */ /* 0x008fc8000f8e0206 */
[----:B-1----:R-:W-:-:S07]  /*b840*/  IMAD.SHL.U32 R8, R8, 0x80, RZ ;  /* 0x0000008008087824 */ /* 0x002fce00078e00ff */
.L_x_36:
[----:B------:R-:W-:Y:S02]  /*b850*/  PLOP3.LUT P0, PT, P0, P2, PT, 0xa2, 0x0 ;  /* 0x000000000000781c */ /* 0x000fe40000705472 */
[----:B------:R-:W-:Y:S01]  /*b860*/  @P2 R2UR P0, UR7, R17 ;  /* 0x00000000110722ca */ /* 0x000fe20000000000 */
[----:B------:R-:W-:-:S07]  /*b870*/  UMOV UR4, URZ ;  /* 0x0000003f00047c82 */ /* 0x000fce0008000000 */
[----:B------:R-:W-:Y:S02]  /*b880*/  PLOP3.LUT P0, PT, P0, P2, PT, 0xa2, 0x0 ;  /* 0x000000000000781c */ /* 0x000fe40000705472 */
[----:B------:R-:W-:-:S08]  /*b890*/  @P2 R2UR.OR P0, UR6, R18 ;  /* 0x00000000120622ca */ /* 0x000fd00000100000 */
[----:B------:R-:W-:Y:S02]  /*b8a0*/  PLOP3.LUT P0, PT, P0, P2, PT, 0xa2, 0x0 ;  /* 0x000000000000781c */ /* 0x000fe40000705472 */
[----:B------:R-:W-:-:S08]  /*b8b0*/  @P2 R2UR.OR P0, UR5, R8 ;  /* 0x00000000080522ca */ /* 0x000fd00000100000 */
[----:B------:R-:W-:-:S05]  /*b8c0*/  @P2 PLOP3.LUT P2, PT, P0, PT, PT, 0x80, 0x0 ;  /* 0x000000000000281c */ /* 0x000fca000074f070 */
[----:B------:R1:W-:Y:S08]  /*b8d0*/  @!UP0 UTMAPF.L2.4D [UR4], [UR8] ;  /* 0x00000004080085b8 */ /* 0x0003f00008018000 */
[----:B-1----:R-:W-:Y:S05]  /*b8e0*/  @P2 BRA.U.ANY `(.L_x_36) ;  /* 0xfffffffd00d82947 */ /* 0x002fea000393ffff */
[----:B------:R-:W-:Y:S01]  /*b8f0*/  PLOP3.LUT P2, PT, P1, PT, PT, 0x8, 0x0 ;  /* 0x000000000000781c */ /* 0x000fe20000f4e170 */
[----:B------:R-:W-:Y:S01]  /*b900*/  VOTEU.ALL UP0, P1 ;  /* 0x00000000003f7886 */ /* 0x000fe20000800000 */
[----:B------:R-:W-:-:S11]  /*b910*/  UMOV UR4, 0x40 ;  /* 0x0000004000047882 */ /* 0x000fd60000000000 */
.L_x_37:
[----:B------:R-:W-:Y:S02]  /*b920*/  PLOP3.LUT P0, PT, P0, P2, PT, 0xa2, 0x0 ;  /* 0x000000000000781c */ /* 0x000fe40000705472 */
[----:B------:R-:W-:-:S08]  /*b930*/  @P2 R2UR P0, UR7, R17 ;  /* 0x00000000110722ca */ /* 0x000fd00000000000 */
        /* <DEDUP_REMOVED lines=10> */
.L_x_38:
        /* <DEDUP_REMOVED lines=12> */
.L_x_39:
        /* <DEDUP_REMOVED lines=9> */
[----:B------:R-:W1:Y:S01]  /*bb30*/  LDC.64 R2, c[0x0][0x3f8] ;  /* 0x0000fe00ff027b82 */ /* 0x000e620000000a00 */
[----:B------:R-:W-:Y:S01]  /*bb40*/  UMOV UR4, 0xffffffff ;  /* 0xffffffff00047882 */ /* 0x000fe20000000000 */
[----:B-1----:R-:W-:-:S04]  /*bb50*/  ISETP.NE.U32.AND P0, PT, R2, RZ, PT ;  /* 0x000000ff0200720c */ /* 0x002fc80003f05070 */
[----:B------:R-:W-:-:S04]  /*bb60*/  ISETP.NE.AND.EX P0, PT, R3, RZ, PT, P0 ;  /* 0x000000ff0300720c */ /* 0x000fc80003f05300 */
[----:B-----5:R-:W-:Y:S01]  /*bb70*/  SEL R5, R0, RZ, !P0 ;  /* 0x000000ff00057207 */ /* 0x020fe20004000000 */
[----:B------:R-:W-:Y:S08]  /*bb80*/  BRA.DIV UR4, `(.L_x_40) ;  /* 0x0000002e04147947 */ /* 0x000ff0000b800000 */
.L_x_93:
[----:B------:R-:W2:Y:S01]  /*bb90*/  LDL R6, [R1+0xc] ;  /* 0x00000c0001067983 */ /* 0x000ea20000100800 */
[----:B------:R-:W-:Y:S01]  /*bba0*/  UMOV UR4, 0xffffffff ;  /* 0xffffffff00047882 */ /* 0x000fe20000000000 */
[----:B------:R-:W-:Y:S01]  /*bbb0*/  SHF.R.S32.HI R11, RZ, 0x1f, R0 ;  /* 0x0000001fff0b7819 */ /* 0x000fe20000011400 */
[----:B--2---:R-:W-:Y:S01]  /*bbc0*/  VIADD R10, R6, 0xffffffff ;  /* 0xffffffff060a7836 */ /* 0x004fe20000000000 */
[----:B------:R-:W-:Y:S06]  /*bbd0*/  BRA.DIV UR4, `(.L_x_41) ;  /* 0x0000002e04347947 */ /* 0x000fec000b800000 */
[----:B------:R-:W-:-:S13]  /*bbe0*/  ELECT P6, URZ, PT ;  /* 0x00000000003f782f */ /* 0x000fda00038c0000 */
.L_x_96:
[----:B------:R-:W-:Y:S05]  /*bbf0*/  @!P6 BRA `(.L_x_42) ;  /* 0x000000040030e947 */ /* 0x000fea0003800000 */
[----:B------:R1:W-:Y:S01]  /*bc00*/  STL [R1], R10 ;  /* 0x0000000a01007387 */ /* 0x0003e20000100800 */
[----:B------:R-:W-:Y:S01]  /*bc10*/  MOV R5, R0 ;  /* 0x0000000000057202 */ /* 0x000fe20000000f00 */
[----:B------:R-:W-:Y:S06]  /*bc20*/  @!P0 BRA `(.L_x_43) ;  /* 0x0000000000508947 */ /* 0x000fec0003800000 */
[----:B------:R-:W2:Y:S01]  /*bc30*/  LDC R9, c[0x0][0x41c] ;  /* 0x00010700ff097b82 */ /* 0x000ea20000000800 */
[----:B------:R-:W-:Y:S01]  /*bc40*/  IMAD.MOV.U32 R5, RZ, RZ, R10 ;  /* 0x000000ffff057224 */ /* 0x000fe200078e000a */
[----:B------:R-:W-:Y:S01]  /*bc50*/  ULDC.64 UR4, c[0x0][0x408] ;  /* 0x0001020000047ab9 */ /* 0x000fe20000000a00 */
[----:B------:R-:W-:Y:S01]  /*bc60*/  ULDC.64 UR6, c[0x0][0x208] ;  /* 0x0000820000067ab9 */ /* 0x000fe20000000a00 */
[----:B--2---:R-:W-:-:S13]  /*bc70*/  ISETP.NE.AND P1, PT, R9, 0x1, PT ;  /* 0x000000010900780c */ /* 0x004fda0003f25270 */
[----:B------:R-:W2:Y:S02]  /*bc80*/  @P1 LDC.64 R6, c[0x0][0x420] ;  /* 0x00010800ff061b82 */ /* 0x000ea40000000a00 */
[----:B--2---:R-:W-:-:S05]  /*bc90*/  @P1 IMAD.HI.U32 R6, R10, R6, RZ ;  /* 0x000000060a061227 */ /* 0x004fca00078e00ff */
[----:B------:R-:W-:-:S05]  /*bca0*/  @P1 SHF.R.U32.HI R5, RZ, R7, R6 ;  /* 0x00000007ff051219 */ /* 0x000fca0000011606 */
[----:B------:R-:W-:-:S04]  /*bcb0*/  IMAD.MOV R6, RZ, RZ, -R5 ;  /* 0x000000ffff067224 */ /* 0x000fc800078e0a05 */
[----:B------:R-:W-:Y:S02]  /*bcc0*/  IMAD R7, R9, R6, R10 ;  /* 0x0000000609077224 */ /* 0x000fe400078e020a */
[----:B------:R-:W-:-:S03]  /*bcd0*/  IMAD R6, R11, UR4, RZ ;  /* 0x000000040b067c24 */ /* 0x000fc6000f8e02ff */
[----:B------:R2:W-:Y:S01]  /*bce0*/  STL [R1], R7 ;  /* 0x0000000701007387 */ /* 0x0005e20000100800 */
[----:B------:R-:W-:Y:S01]  /*bcf0*/  IMAD R9, R0, UR5, R6 ;  /* 0x0000000500097c24 */ /* 0x000fe2000f8e0206 */
[----:B------:R-:W-:Y:S02]  /*bd00*/  MOV R6, R5 ;  /* 0x0000000500067202 */ /* 0x000fe40000000f00 */
[----:B--2---:R-:W-:-:S03]  /*bd10*/  SHF.R.S32.HI R7, RZ, 0x1f, R5 ;  /* 0x0000001fff077819 */ /* 0x004fc60000011405 */
[----:B------:R-:W-:-:S04]  /*bd20*/  IMAD.WIDE.U32 R6, R0, UR4, R6 ;  /* 0x0000000400067c25 */ /* 0x000fc8000f8e0006 */
[----:B------:R-:W-:Y:S01]  /*bd30*/  IMAD.IADD R5, R7, 0x1, R9 ;  /* 0x0000000107057824 */ /* 0x000fe200078e0209 */
[----:B------:R-:W-:-:S04]  /*bd40*/  LEA R12, P1, R6, R2, 0x2 ;  /* 0x00000002060c7211 */ /* 0x000fc800078210ff */
[----:B------:R-:W-:-:S05]  /*bd50*/  LEA.HI.X R13, R6, R3, R5, 0x2, P1 ;  /* 0x00000003060d7211 */ /* 0x000fca00008f1405 */
[----:B------:R2:W5:Y:S04]  /*bd60*/  LDG.E R5, desc[UR6][R12.64] ;  /* 0x000000060c057981 */ /* 0x000568000c1e1900 */
.L_x_43:
[----:B------:R-:W3:Y:S01]  /*bd70*/  S2R R7, SR_CgaCtaId ;  /* 0x0000000000077919 */ /* 0x000ee20000008800 */
[----:B------:R-:W-:-:S04]  /*bd80*/  MOV R6, 0x400 ;  /* 0x0000040000067802 */ /* 0x000fc80000000f00 */
[----:B---3--:R-:W-:Y:S02]  /*bd90*/  LEA R6, R7, R6, 0x18 ;  /* 0x0000000607067211 */ /* 0x008fe400078ec0ff */
[----:B------:R-:W-:-:S03]  /*bda0*/  SHF.L.U32 R7, R19, 0x1f, RZ ;  /* 0x0000001f13077819 */ /* 0x000fc600000006ff */
[----:B------:R-:W-:-:S04]  /*bdb0*/  IMAD R6, R16, 0x8, R6 ;  /* 0x0000000810067824 */ /* 0x000fc800078e0206 */
[----:B------:R-:W3:Y:S02]  /*bdc0*/  SYNCS.PHASECHK.TRANS64.TRYWAIT P1, [R6+URZ+0x38840], R7 ;  /* 0x03884007060075a7 */ /* 0x000ee4000802017f */
[----:B---3--:R-:W-:Y:S05]  /*bdd0*/  @!P1 BRA `(.L_x_44) ;  /* 0x0000002800d49947 */ /* 0x008fea0003800000 */
.L_x_97:
[----:B------:R-:W4:Y:S02]  /*bde0*/  S2R R9, SR_TID.X ;  /* 0x0000000000097919 */ /* 0x000f240000002100 */
[----:B----4-:R-:W-:-:S04]  /*bdf0*/  LOP3.LUT R9, R9, 0x7f, RZ, 0xc0, !PT ;  /* 0x0000007f09097812 */ /* 0x010fc800078ec0ff */
[----:B------:R-:W-:-:S13]  /*be00*/  ISETP.NE.AND P1, PT, R9, RZ, PT ;  /* 0x000000ff0900720c */ /* 0x000fda0003f25270 */
[----:B------:R-:W-:Y:S05]  /*be10*/  @P1 BRA `(.L_x_45) ;  /* 0x00000000001c1947 */ /* 0x000fea0003800000 */
[----:B------:R-:W4:Y:S01]  /*be20*/  S2R R9, SR_TID.X ;  /* 0x0000000000097919 */ /* 0x000f220000002100 */
[----:B---3--:R-:W-:-:S04]  /*be30*/  MOV R7, 0xa000 ;  /* 0x0000a00000077802 */ /* 0x008fc80000000f00 */
[----:B------:R3:W-:Y:S01]  /*be40*/  SYNCS.ARRIVE.TRANS64 RZ, [R6+URZ+0x38830], R7 ;  /* 0x0388300706ff79a7 */ /* 0x0007e2000800003f */
[----:B----4-:R-:W-:-:S04]  /*be50*/  LOP3.LUT R9, R9, 0x1f, RZ, 0xc0, !PT ;  /* 0x0000001f09097812 */ /* 0x010fc800078ec0ff */
[----:B------:R-:W-:-:S13]  /*be60*/  ISETP.NE.AND P1, PT, R9, RZ, PT ;  /* 0x000000ff0900720c */ /* 0x000fda0003f25270 */
[----:B---3--:R-:W-:Y:S05]  /*be70*/  @!P1 BRA `(.L_x_45) ;  /* 0x0000000000049947 */ /* 0x008fea0003800000 */
[----:B------:R-:W-:Y:S01]  /*be80*/  BPT.TRAP 0x1 ;  /* 0x000000040000795c */ /* 0x000fe20000300000 */
.L_x_45:
[----:B---3--:R-:W3:Y:S01]  /*be90*/  LDL R7, [R1] ;  /* 0x0000000001077983 */ /* 0x008ee20000100800 */
[----:B------:R-:W-:Y:S01]  /*bea0*/  MOV R9, 0x400 ;  /* 0x0000040000097802 */ /* 0x000fe20000000f00 */
[----:B--2---:R-:W2:Y:S01]  /*beb0*/  S2R R12, SR_CgaCtaId ;  /* 0x00000000000c7919 */ /* 0x004ea20000008800 */
[----:B------:R-:W-:Y:S01]  /*bec0*/  R2UR UR9, R6 ;  /* 0x00000000060972ca */ /* 0x000fe200000e0000 */
[----:B------:R-:W-:Y:S01]  /*bed0*/  UIADD3 UR4, UP0, UR36, 0x370, URZ ;  /* 0x0000037024047890 */ /* 0x000fe2000ff1e03f */
[----:B------:R-:W-:Y:S02]  /*bee0*/  R2UR UR12, R4 ;  /* 0x00000000040c72ca */ /* 0x000fe400000e0000 */
[----:B-----5:R-:W-:Y:S01]  /*bef0*/  R2UR UR13, R5 ;  /* 0x00000000050d72ca */ /* 0x020fe200000e0000 */
[----:B------:R-:W-:Y:S01]  /*bf00*/  UIADD3.X UR5, URZ, UR37, URZ, UP0, !UPT ;  /* 0x000000253f057290 */ /* 0x000fe200087fe43f */
[----:B--2---:R-:W-:-:S05]  /*bf10*/  LEA R9, R12, R9, 0x18 ;  /* 0x000000090c097211 */ /* 0x004fca00078ec0ff */
[----:B------:R-:W-:-:S05]  /*bf20*/  IMAD R6, R16, 0xa000, R9 ;  /* 0x0000a00010067824 */ /* 0x000fca00078e0209 */
[----:B------:R-:W-:Y:S01]  /*bf30*/  R2UR UR14, R6 ;  /* 0x00000000060e72ca */ /* 0x000fe200000e0000 */
[----:B------:R-:W-:Y:S01]  /*bf40*/  UIADD3 UR9, UR9, 0x38830, URZ ;  /* 0x0003883009097890 */ /* 0x000fe2000fffe03f */
[----:B------:R-:W-:Y:S01]  /*bf50*/  UMOV UR10, URZ ;  /* 0x0000003f000a7c82 */ /* 0x000fe20008000000 */
[----:B------:R-:W-:Y:S01]  /*bf60*/  UMOV UR6, 0x0 ;  /* 0x0000000000067882 */ /* 0x000fe20000000000 */
[----:B------:R-:W-:-:S09]  /*bf70*/  UMOV UR7, 0x14f00000 ;  /* 0x14f0000000077882 */ /* 0x000fd20000000000 */
[----:B------:R-:W-:Y:S02]  /*bf80*/  UIADD3 UR8, UR14, 0x24400, URZ ;  /* 0x000244000e087890 */ /* 0x000fe4000fffe03f */
[----:B------:R-:W-:Y:S02]  /*bf90*/  UIADD3 UR15, UR14, 0x26c00, URZ ;  /* 0x00026c000e0f7890 */ /* 0x000fe4000fffe03f */
[----:B------:R-:W-:Y:S01]  /*bfa0*/  UIADD3 UR17, UR14, 0x29400, URZ ;  /* 0x000294000e117890 */ /* 0x000fe2000fffe03f */
[----:B------:R-:W-:Y:S01]  /*bfb0*/  UMOV UR16, 0x40 ;  /* 0x0000004000107882 */ /* 0x000fe20000000000 */
[----:B------:R-:W-:-:S03]  /*bfc0*/  UIADD3 UR18, UR14, 0x2bc00, URZ ;  /* 0x0002bc000e127890 */ /* 0x000fc6000fffe03f */
[----:B------:R-:W-:Y:S01]  /*bfd0*/  UMOV UR14, 0x80 ;  /* 0x00000080000e7882 */ /* 0x000fe20000000000 */
[----:B---3--:R-:W-:-:S13]  /*bfe0*/  R2UR UR11, R7 ;  /* 0x00000000070b72ca */ /* 0x008fda00000e0000 */
[----:B------:R-:W-:-:S09]  /*bff0*/  UIMAD UR11, UR11, 0x50, URZ ;  /* 0x000000500b0b78a4 */ /* 0x000fd2000f8e023f */
[----:B------:R2:W-:Y:S02]  /*c000*/  UTMALDG.4D [UR8], [UR4], desc[UR6] ;  /* 0x00000608040075b4 */ /* 0x0005e40008019000 */
[----:B--2---:R-:W-:Y:S01]  /*c010*/  UMOV UR8, UR15 ;  /* 0x0000000f00087c82 */ /* 0x004fe20008000000 */
[----:B------:R-:W-:Y:S02]  /*c020*/  UMOV UR10, UR16 ;  /* 0x00000010000a7c82 */ /* 0x000fe40008000000 */
[----:B------:R2:W-:Y:S02]  /*c030*/  UTMALDG.4D [UR8], [UR4], desc[UR6] ;  /* 0x00000608040075b4 */ /* 0x0005e40008019000 */
[----:B--2---:R-:W-:Y:S01]  /*c040*/  UMOV UR8, UR17 ;  /* 0x0000001100087c82 */ /* 0x004fe20008000000 */
[----:B------:R-:W-:Y:S01]  /*c050*/  UMOV UR10, UR14 ;  /* 0x0000000e000a7c82 */ /* 0x000fe20008000000 */
[----:B------:R-:W-:Y:S01]  /*c060*/  UMOV UR14, 0xc0 ;  /* 0x000000c0000e7882 */ /* 0x000fe20000000000 */
[----:B------:R2:W-:Y:S02]  /*c070*/  UTMALDG.4D [UR8], [UR4], desc[UR6] ;  /* 0x00000608040075b4 */ /* 0x0005e40008019000 */
[----:B--2---:R-:W-:Y:S01]  /*c080*/  UMOV UR8, UR18 ;  /* 0x0000001200087c82 */ /* 0x004fe20008000000 */
[----:B------:R-:W-:-:S02]  /*c090*/  UMOV UR10, UR14 ;  /* 0x0000000e000a7c82 */ /* 0x000fc40008000000 */
[----:B------:R2:W-:Y:S02]  /*c0a0*/  UTMALDG.4D [UR8], [UR4], desc[UR6] ;  /* 0x00000608040075b4 */ /* 0x0005e40008019000 */
[----:B--2---:R-:W-:Y:S01]  /*c0b0*/  NOP ;  /* 0x0000000000007918 */ /* 0x004fe20000000000 */
.L_x_42:
[----:B------:R-:W2:Y:S01]  /*c0c0*/  LDL R13, [R1+0x18] ;  /* 0x00001800010d7983 */ /* 0x000ea20000100800 */
[----:B------:R-:W-:-:S03]  /*c0d0*/  MOV R9, 0x400 ;  /* 0x0000040000097802 */ /* 0x000fc60000000f00 */
[----:B------:R-:W3:Y:S01]  /*c0e0*/  LDL.LU R7, [R1+0x14] ;  /* 0x0000140001077983 */ /* 0x000ee20000300800 */
[----:B------:R-:W4:Y:S01]  /*c0f0*/  S2R R12, SR_CgaCtaId ;  /* 0x00000000000c7919 */ /* 0x000f220000008800 */
[----:B------:R-:W-:Y:S05]  /*c100*/  WARPSYNC.ALL ;  /* 0x0000000000007948 */ /* 0x000fea0003800000 */
[----:B------:R-:W-:-:S13]  /*c110*/  ELECT P1, URZ, PT ;  /* 0x00000000003f782f */ /* 0x000fda0003820000 */
[----:B------:R-:W-:Y:S01]  /*c120*/  @P1 R2UR UR13, R17 ;  /* 0x00000000110d12ca */ /* 0x000fe200000e0000 */
[----:B------:R-:W-:Y:S01]  /*c130*/  UIADD3 UR4, UP0, UR36, 0x270, URZ ;  /* 0x0000027024047890 */ /* 0x000fe2000ff1e03f */
[----:B------:R-:W-:Y:S02]  /*c140*/  @P1 R2UR UR12, R18 ;  /* 0x00000000120c12ca */ /* 0x000fe400000e0000 */
[----:B------:R-:W-:Y:S01]  /*c150*/  @P1 R2UR UR11, R8 ;  /* 0x00000000080b12ca */ /* 0x000fe200000e0000 */
[----:B------:R-:W-:Y:S01]  /*c160*/  UIADD3.X UR5, URZ, UR37, URZ, UP0, !UPT ;  /* 0x000000253f057290 */ /* 0x000fe200087fe43f */
[----:B----4-:R-:W-:-:S04]  /*c170*/  LEA R9, R12, R9, 0x18 ;  /* 0x000000090c097211 */ /* 0x010fc800078ec0ff */
[----:B------:R-:W-:Y:S01]  /*c180*/  R2UR UR30, R9 ;  /* 0x00000000091e72ca */ /* 0x000fe200000e0000 */
[----:B------:R-:W-:Y:S01]  /*c190*/  @P1 IMAD.MOV.U32 R6, RZ, RZ, 0x10000 ;  /* 0x00010000ff061424 */ /* 0x000fe200078e00ff */
[----:B------:R-:W-:Y:S01]  /*c1a0*/  BAR.SYNC.DEFER_BLOCKING 0x8, 0x120 ;  /* 0x0204800000007b1d */ /* 0x000fe20000010000 */
[----:B------:R-:W-:Y:S02]  /*c1b0*/  @P1 R2UR UR29, R17 ;  /* 0x00000000111d12ca */ /* 0x000fe400000e0000 */
[----:B------:R-:W-:-:S08]  /*c1c0*/  @P1 R2UR UR28, R18 ;  /* 0x00000000121c12ca */ /* 0x000fd000000e0000 */
[----:B------:R-:W-:Y:S02]  /*c1d0*/  UIADD3 UR8, UR30, 0x14400, URZ ;  /* 0x000144001e087890 */ /* 0x000fe4000fffe03f */
[----:B------:R-:W-:Y:S01]  /*c1e0*/  UIADD3 UR9, UR30, 0x38800, URZ ;  /* 0x000388001e097890 */ /* 0x000fe2000fffe03f */
[----:B------:R-:W-:Y:S01]  /*c1f0*/  @P1 R2UR UR27, R8 ;  /* 0x00000000081b12ca */ /* 0x000fe200000e0000 */
[----:B------:R-:W-:Y:S01]  /*c200*/  UMOV UR6, 0x0 ;  /* 0x0000000000067882 */ /* 0x000fe20000000000 */
[----:B------:R-:W-:Y:S01]  /*c210*/  UMOV UR7, 0x12f00000 ;  /* 0x12f0000000077882 */ /* 0x000fe20000000000 */
[----:B------:R-:W-:Y:S01]  /*c220*/  UMOV UR10, URZ ;  /* 0x0000003f000a7c82 */ /* 0x000fe20008000000 */
[----:B------:R-:W-:Y:S02]  /*c230*/  @P1 R2UR UR21, R17 ;  /* 0x00000000111512ca */ /* 0x000fe400000e0000 */
[----:B------:R-:W-:Y:S02]  /*c240*/  @P1 R2UR UR20, R18 ;  /* 0x00000000121412ca */ /* 0x000fe400000e0000 */
[----:B------:R-:W-:Y:S01]  /*c250*/  @P1 R2UR UR19, R8 ;  /* 0x00000000081312ca */ /* 0x000fe200000e0000 */
[----:B------:R2:W-:Y:S01]  /*c260*/  @P1 SYNCS.ARRIVE.TRANS64 RZ, [R9+URZ+0x38800], R6 ;  /* 0x0388000609ff19a7 */ /* 0x0005e2000800003f */
[----:B------:R4:W-:Y:S01]  /*c270*/  UTMALDG.4D [UR8], [UR4], desc[UR6] ;  /* 0x00000608040075b4 */ /* 0x0009e20008019000 */
[----:B------:R-:W-:-:S02]  /*c280*/  UIADD3 UR24, UR30, 0x18400, URZ ;  /* 0x000184001e187890 */ /* 0x000fc4000fffe03f */
[----:B------:R-:W-:Y:S01]  /*c290*/  UIADD3 UR16, UR30, 0x1c400, URZ ;  /* 0x0001c4001e107890 */ /* 0x000fe2000fffe03f */
[----:B------:R-:W-:Y:S01]  /*c2a0*/  UMOV UR14, 0x0 ;  /* 0x00000000000e7882 */ /* 0x000fe20000000000 */
[----:B------:R-:W-:Y:S01]  /*c2b0*/  UMOV UR15, 0x12f00000 ;  /* 0x12f00000000f7882 */ /* 0x000fe20000000000 */
[----:B------:R-:W-:Y:S01]  /*c2c0*/  UMOV UR26, 0x40 ;  /* 0x00000040001a7882 */ /* 0x000fe20000000000 */
[----:B------:R-:W-:Y:S01]  /*c2d0*/  UMOV UR25, UR9 ;  /* 0x0000000900197c82 */ /* 0x000fe20008000000 */
[----:B------:R-:W-:Y:S01]  /*c2e0*/  UMOV UR22, 0x0 ;  /* 0x0000000000167882 */ /* 0x000fe20000000000 */
[----:B------:R-:W-:Y:S01]  /*c2f0*/  UMOV UR23, 0x12f00000 ;  /* 0x12f0000000177882 */ /* 0x000fe20000000000 */
[----:B------:R-:W-:Y:S01]  /*c300*/  UMOV UR18, 0x80 ;  /* 0x0000008000127882 */ /* 0x000fe20000000000 */
[----:B------:R-:W-:Y:S01]  /*c310*/  UMOV UR17, UR9 ;  /* 0x0000000900117c82 */ /* 0x000fe20008000000 */
[----:B------:R1:W-:Y:S01]  /*c320*/  UTMALDG.4D [UR24], [UR4], desc[UR14] ;  /* 0x00000e18040075b4 */ /* 0x0003e20008019000 */
[----:B------:R1:W-:Y:S01]  /*c330*/  UTMALDG.4D [UR16], [UR4], desc[UR22] ;  /* 0x00001610040075b4 */ /* 0x0003e20008019000 */
[----:B----4-:R-:W-:-:S02]  /*c340*/  @P1 R2UR UR13, R17 ;  /* 0x00000000110d12ca */ /* 0x010fc400000e0000 */
[----:B------:R-:W-:Y:S02]  /*c350*/  @P1 R2UR UR12, R18 ;  /* 0x00000000120c12ca */ /* 0x000fe400000e0000 */
[----:B------:R-:W-:Y:S01]  /*c360*/  @P1 R2UR UR11, R8 ;  /* 0x00000000080b12ca */ /* 0x000fe200000e0000 */
[----:B------:R-:W-:Y:S01]  /*c370*/  UIADD3 UR8, UR30, 0x20400, URZ ;  /* 0x000204001e087890 */ /* 0x000fe2000fffe03f */
[----:B------:R-:W-:Y:S01]  /*c380*/  UMOV UR6, 0x0 ;  /* 0x0000000000067882 */ /* 0x000fe20000000000 */
[----:B------:R-:W-:Y:S01]  /*c390*/  UMOV UR7, 0x12f00000 ;  /* 0x12f0000000077882 */ /* 0x000fe20000000000 */
[----:B------:R-:W-:-:S09]  /*c3a0*/  UMOV UR10, 0xc0 ;  /* 0x000000c0000a7882 */ /* 0x000fd20000000000 */
[----:B------:R1:W-:Y:S01]  /*c3b0*/  UTMALDG.4D [UR8], [UR4], desc[UR6] ;  /* 0x00000608040075b4 */ /* 0x0003e20008019000 */
[----:B------:R-:W-:Y:S01]  /*c3c0*/  BSSY B0, `(.L_x_46) ;  /* 0x0000006000007945 */ /* 0x000fe20003800000 */
[----:B--2---:R-:W-:-:S04]  /*c3d0*/  LOP3.LUT R6, R13, 0x1, RZ, 0xc, !PT ;  /* 0x000000010d067812 */ /* 0x004fc800078e0cff */
[----:B------:R-:W-:-:S04]  /*c3e0*/  SHF.L.U32 R6, R6, 0x1f, RZ ;  /* 0x0000001f06067819 */ /* 0x000fc800000006ff */
[----:B------:R-:W2:Y:S01]  /*c3f0*/  SYNCS.PHASECHK.TRANS64.TRYWAIT P1, [R9+URZ+0x38820], R6 ;  /* 0x03882006090075a7 */ /* 0x000ea2000802017f */
[----:B---3--:R-:W-:Y:S01]  /*c400*/  ISETP.GE.AND P2, PT, R7, 0x51, PT ;  /* 0x000000510700780c */ /* 0x008fe20003f46270 */
[----:B-12---:R-:W-:-:S12]  /*c410*/  @!P1 BRA `(.L_x_47) ;  /* 0x0000002400589947 */ /* 0x006fd80003800000 */
.L_x_98:
[----:B------:R-:W-:Y:S05]  /*c420*/  BSYNC B0 ;  /* 0x0000000000007941 */ /* 0x000fea0003800000 */
.L_x_46:
[----:B------:R-:W-:Y:S05]  /*c430*/  @!P2 BRA `(.L_x_48) ;  /* 0x000000180084a947 */ /* 0x000fea0003800000 */
[----:B-1----:R-:W2:Y:S01]  /*c440*/  LDL R7, [R1+0xc] ;  /* 0x00000c0001077983 */ /* 0x002ea20000100800 */
[----:B------:R-:W-:Y:S01]  /*c450*/  MOV R6, 0x1 ;  /* 0x0000000100067802 */ /* 0x000fe20000000f00 */
[----:B--2---:R-:W-:-:S05]  /*c460*/  IMAD.MOV R13, RZ, RZ, -R7 ;  /* 0x000000ffff0d7224 */ /* 0x004fca00078e0a07 */
[----:B------:R-:W-:-:S05]  /*c470*/  VIADDMNMX R13, R13, R6, 0xffffffff, !PT ;  /* 0xffffffff0d0d7446 */ /* 0x000fca0007800106 */
[----:B------:R-:W-:-:S05]  /*c480*/  IMAD.IADD R6, R7, 0x1, R13 ;  /* 0x0000000107067824 */ /* 0x000fca00078e020d */
[----:B------:R-:W-:-:S04]  /*c490*/  LOP3.LUT R6, R6, 0x1, RZ, 0xc0, !PT ;  /* 0x0000000106067812 */ /* 0x000fc800078ec0ff */
[----:B------:R-:W-:Y:S01]  /*c4a0*/  ISETP.NE.U32.AND P1, PT, R6, 0x1, PT ;  /* 0x000000010600780c */ /* 0x000fe20003f25070 */
[----:B------:R-:W-:-:S12]  /*c4b0*/  VIADD R6, R7, 0xfffffffe ;  /* 0xfffffffe07067836 */ /* 0x000fd80000000000 */
[----:B------:R-:W-:Y:S05]  /*c4c0*/  @P1 BRA `(.L_x_49) ;  /* 0x0000000800281947 */ /* 0x000fea0003800000 */
[----:B------:R-:W-:Y:S01]  /*c4d0*/  IADD3 R7, R16, 0x1, RZ ;  /* 0x0000000110077810 */ /* 0x000fe20007ffe0ff */
[----:B------:R-:W-:Y:S03]  /*c4e0*/  BSSY B0, `(.L_x_50) ;  /* 0x0000084000007945 */ /* 0x000fe60003800000 */
[----:B------:R-:W-:-:S04]  /*c4f0*/  ISETP.NE.AND P1, PT, R7, 0x2, PT ;  /* 0x000000020700780c */ /* 0x000fc80003f25270 */
[----:B------:R-:W-:Y:S02]  /*c500*/  SEL R12, RZ, 0x1, P1 ;  /* 0x00000001ff0c7807 */ /* 0x000fe40000800000 */
[----:B------:R-:W-:Y:S02]  /*c510*/  SEL R7, R7, RZ, P1 ;  /* 0x000000ff07077207 */ /* 0x000fe40000800000 */
[----:B------:R-:W-:Y:S01]  /*c520*/  LOP3.LUT R12, R19, R12, RZ, 0x3c, !PT ;  /* 0x0000000c130c7212 */ /* 0x000fe200078e3cff */
[----:B------:R-:W-:Y:S06]  /*c530*/  @!P6 BRA `(.L_x_51) ;  /* 0x0000000400f8e947 */ /* 0x000fec0003800000 */
[----:B------:R-:W-:Y:S01]  /*c540*/  IMAD.MOV.U32 R8, RZ, RZ, R5 ;  /* 0x000000ffff087224 */ /* 0x000fe200078e0005 */
[----:B------:R-:W-:Y:S06]  /*c550*/  @!P0 BRA `(.L_x_52) ;  /* 0x0000000000488947 */ /* 0x000fec0003800000 */
[----:B------:R-:W1:Y:S01]  /*c560*/  LDC R15, c[0x0][0x41c] ;  /* 0x00010700ff0f7b82 */ /* 0x000e620000000800 */
[----:B------:R-:W-:Y:S01]  /*c570*/  ULDC.64 UR4, c[0x0][0x408] ;  /* 0x0001020000047ab9 */ /* 0x000fe20000000a00 */
[----:B------:R-:W-:Y:S01]  /*c580*/  ULDC.64 UR6, c[0x0][0x208] ;  /* 0x0000820000067ab9 */ /* 0x000fe20000000a00 */
[----:B-1----:R-:W-:-:S13]  /*c590*/  ISETP.NE.AND P1, PT, R15, 0x1, PT ;  /* 0x000000010f00780c */ /* 0x002fda0003f25270 */
[----:B------:R-:W1:Y:S02]  /*c5a0*/  @P1 LDC.64 R8, c[0x0][0x420] ;  /* 0x00010800ff081b82 */ /* 0x000e640000000a00 */
[----:B-1----:R-:W-:-:S04]  /*c5b0*/  @P1 IMAD.HI.U32 R14, R6, R8, RZ ;  /* 0x00000008060e1227 */ /* 0x002fc800078e00ff */
[----:B------:R-:W-:Y:S01]  /*c5c0*/  IMAD.MOV.U32 R8, RZ, RZ, R6 ;  /* 0x000000ffff087224 */ /* 0x000fe200078e0006 */
[----:B------:R-:W-:Y:S01]  /*c5d0*/  @P1 SHF.R.U32.HI R8, RZ, R9, R14 ;  /* 0x00000009ff081219 */ /* 0x000fe2000001160e */
[----:B------:R-:W-:-:S03]  /*c5e0*/  IMAD R14, R11, UR4, RZ ;  /* 0x000000040b0e7c24 */ /* 0x000fc6000f8e02ff */
[----:B------:R-:W-:Y:S01]  /*c5f0*/  IADD3 R9, -R8, RZ, RZ ;  /* 0x000000ff08097210 */ /* 0x000fe20007ffe1ff */
[----:B------:R-:W-:-:S04]  /*c600*/  IMAD R14, R0, UR5, R14 ;  /* 0x00000005000e7c24 */ /* 0x000fc8000f8e020e */
[----:B------:R-:W-:Y:S01]  /*c610*/  IMAD R6, R15, R9, R6 ;  /* 0x000000090f067224 */ /* 0x000fe200078e0206 */
[----:B------:R-:W-:-:S03]  /*c620*/  SHF.R.S32.HI R9, RZ, 0x1f, R8 ;  /* 0x0000001fff097819 */ /* 0x000fc60000011408 */
[----:B------:R-:W-:-:S04]  /*c630*/  IMAD.WIDE.U32 R8, R0, UR4, R8 ;  /* 0x0000000400087c25 */ /* 0x000fc8000f8e0008 */
[----:B------:R-:W-:Y:S01]  /*c640*/  IMAD.IADD R9, R14, 0x1, R9 ;  /* 0x000000010e097824 */ /* 0x000fe200078e0209 */
[----:B------:R-:W-:-:S04]  /*c650*/  LEA R2, P1, R8, R2, 0x2 ;  /* 0x0000000208027211 */ /* 0x000fc800078210ff */
[----:B------:R-:W-:-:S05]  /*c660*/  LEA.HI.X R3, R8, R3, R9, 0x2, P1 ;  /* 0x0000000308037211 */ /* 0x000fca00008f1409 */
[----:B------:R1:W5:Y:S04]  /*c670*/  LDG.E R8, desc[UR6][R2.64] ;  /* 0x0000000602087981 */ /* 0x000368000c1e1900 */
.L_x_52:
[----:B-1----:R-:W1:Y:S01]  /*c680*/  S2R R3, SR_CgaCtaId ;  /* 0x0000000000037919 */ /* 0x002e620000008800 */
[----:B------:R-:W-:-:S04]  /*c690*/  MOV R2, 0x400 ;  /* 0x0000040000027802 */ /* 0x000fc80000000f00 */
[----:B-1----:R-:W-:Y:S02]  /*c6a0*/  LEA R2, R3, R2, 0x18 ;  /* 0x0000000203027211 */ /* 0x002fe400078ec0ff */
[----:B------:R-:W-:-:S03]  /*c6b0*/  SHF.L.U32 R3, R12, 0x1f, RZ ;  /* 0x0000001f0c037819 */ /* 0x000fc600000006ff */
[----:B------:R-:W-:-:S04]  /*c6c0*/  IMAD R2, R7, 0x8, R2 ;  /* 0x0000000807027824 */ /* 0x000fc800078e0202 */
[----:B------:R-:W1:Y:S02]  /*c6d0*/  SYNCS.PHASECHK.TRANS64.TRYWAIT P1, [R2+URZ+0x38840], R3 ;  /* 0x03884003020075a7 */ /* 0x000e64000802017f */
[----:B-1----:R-:W-:Y:S05]  /*c6e0*/  @!P1 BRA `(.L_x_53) ;  /* 0x0000002000c49947 */ /* 0x002fea0003800000 */
.L_x_99:
[----:B------:R-:W2:Y:S02]  /*c6f0*/  S2R R9, SR_TID.X ;  /* 0x0000000000097919 */ /* 0x000ea40000002100 */
[----:B--2---:R-:W-:-:S04]  /*c700*/  LOP3.LUT R9, R9, 0x7f, RZ, 0xc0, !PT ;  /* 0x0000007f09097812 */ /* 0x004fc800078ec0ff */
[----:B------:R-:W-:-:S13]  /*c710*/  ISETP.NE.AND P2, PT, R9, RZ, PT ;  /* 0x000000ff0900720c */ /* 0x000fda0003f45270 */
[----:B------:R-:W-:Y:S05]  /*c720*/  @P2 BRA `(.L_x_54) ;  /* 0x00000000001c2947 */ /* 0x000fea0003800000 */
[----:B------:R-:W2:Y:S01]  /*c730*/  S2R R9, SR_TID.X ;  /* 0x0000000000097919 */ /* 0x000ea20000002100 */
[----:B-1----:R-:W-:-:S04]  /*c740*/  MOV R3, 0xa000 ;  /* 0x0000a00000037802 */ /* 0x002fc80000000f00 */
[----:B------:R3:W-:Y:S01]  /*c750*/  SYNCS.ARRIVE.TRANS64 RZ, [R2+URZ+0x38830], R3 ;  /* 0x0388300302ff79a7 */ /* 0x0007e2000800003f */
[----:B--2---:R-:W-:-:S04]  /*c760*/  LOP3.LUT R9, R9, 0x1f, RZ, 0xc0, !PT ;  /* 0x0000001f09097812 */ /* 0x004fc800078ec0ff */
[----:B------:R-:W-:-:S13]  /*c770*/  ISETP.NE.AND P1, PT, R9, RZ, PT ;  /* 0x000000ff0900720c */ /* 0x000fda0003f25270 */
[----:B---3--:R-:W-:Y:S05]  /*c780*/  @!P1 BRA `(.L_x_54) ;  /* 0x0000000000049947 */ /* 0x008fea0003800000 */
[----:B------:R-:W-:Y:S01]  /*c790*/  BPT.TRAP 0x1 ;  /* 0x000000040000795c */ /* 0x000fe20000300000 */
.L_x_54:
[----:B------:R-:W2:Y:S01]  /*c7a0*/  S2R R14, SR_CgaCtaId ;  /* 0x00000000000e7919 */ /* 0x000ea20000008800 */
[----:B------:R-:W-:Y:S01]  /*c7b0*/  MOV R9, 0x400 ;  /* 0x0000040000097802 */ /* 0x000fe20000000f00 */
[----:B------:R-:W-:Y:S01]  /*c7c0*/  UIADD3 UR4, UP0, UR36, 0x370, URZ ;  /* 0x0000037024047890 */ /* 0x000fe2000ff1e03f */
[----:B------:R-:W-:Y:S01]  /*c7d0*/  R2UR UR9, R2 ;  /* 0x00000000020972ca */ /* 0x000fe200000e0000 */
[----:B------:R-:W-:Y:S01]  /*c7e0*/  UMOV UR10, URZ ;  /* 0x0000003f000a7c82 */ /* 0x000fe20008000000 */
[----:B------:R-:W-:Y:S01]  /*c7f0*/  R2UR UR11, R6 ;  /* 0x00000000060b72ca */ /* 0x000fe200000e0000 */
[----:B------:R-:W-:Y:S01]  /*c800*/  UIADD3.X UR5, URZ, UR37, URZ, UP0, !UPT ;  /* 0x000000253f057290 */ /* 0x000fe200087fe43f */
[----:B------:R-:W-:Y:S01]  /*c810*/  R2UR UR12, R4 ;  /* 0x00000000040c72ca */ /* 0x000fe200000e0000 */
[----:B------:R-:W-:Y:S01]  /*c820*/  UMOV UR6, 0x0 ;  /* 0x0000000000067882 */ /* 0x000fe20000000000 */
[----:B-----5:R-:W-:Y:S01]  /*c830*/  R2UR UR13, R8 ;  /* 0x00000000080d72ca */ /* 0x020fe200000e0000 */
[----:B------:R-:W-:Y:S01]  /*c840*/  UMOV UR7, 0x14f00000 ;  /* 0x14f0000000077882 */ /* 0x000fe20000000000 */
[----:B------:R-:W-:Y:S01]  /*c850*/  UMOV UR17, 0x40 ;  /* 0x0000004000117882 */ /* 0x000fe20000000000 */
[----:B------:R-:W-:Y:S01]  /*c860*/  UMOV UR18, 0x80 ;  /* 0x0000008000127882 */ /* 0x000fe20000000000 */
[----:B------:R-:W-:Y:S01]  /*c870*/  UMOV UR19, 0xc0 ;  /* 0x000000c000137882 */ /* 0x000fe20000000000 */
[----:B-1----:R-:W-:-:S02]  /*c880*/  SHF.L.U32 R3, R19, 0x1f, RZ ;  /* 0x0000001f13037819 */ /* 0x002fc400000006ff */
[----:B------:R-:W-:Y:S02]  /*c890*/  UIADD3 UR9, UR9, 0x38830, URZ ;  /* 0x0003883009097890 */ /* 0x000fe4000fffe03f */
[----:B------:R-:W-:Y:S01]  /*c8a0*/  UIMAD UR11, UR11, 0x50, URZ ;  /* 0x000000500b0b78a4 */ /* 0x000fe2000f8e023f */
[----:B--2---:R-:W-:-:S05]  /*c8b0*/  LEA R9, R14, R9, 0x18 ;  /* 0x000000090e097211 */ /* 0x004fca00078ec0ff */
[----:B------:R-:W-:-:S05]  /*c8c0*/  IMAD R2, R7, 0xa000, R9 ;  /* 0x0000a00007027824 */ /* 0x000fca00078e0209 */
[----:B------:R-:W-:Y:S01]  /*c8d0*/  R2UR UR14, R2 ;  /* 0x00000000020e72ca */ /* 0x000fe200000e0000 */
[----:B------:R-:W-:-:S04]  /*c8e0*/  VIADD R2, R9, 0x38800 ;  /* 0x0003880009027836 */ /* 0x000fc80000000000 */
[----:B------:R-:W-:-:S08]  /*c8f0*/  IMAD R2, R16, 0x8, R2 ;  /* 0x0000000810027824 */ /* 0x000fd000078e0202 */
[----:B------:R-:W-:Y:S02]  /*c900*/  UIADD3 UR8, UR14, 0x24400, URZ ;  /* 0x000244000e087890 */ /* 0x000fe4000fffe03f */
[----:B------:R-:W-:Y:S02]  /*c910*/  UIADD3 UR15, UR14, 0x26c00, URZ ;  /* 0x00026c000e0f7890 */ /* 0x000fe4000fffe03f */
[----:B------:R-:W-:Y:S02]  /*c920*/  UIADD3 UR16, UR14, 0x29400, URZ ;  /* 0x000294000e107890 */ /* 0x000fe4000fffe03f */
[----:B------:R-:W-:-:S03]  /*c930*/  UIADD3 UR14, UR14, 0x2bc00, URZ ;  /* 0x0002bc000e0e7890 */ /* 0x000fc6000fffe03f */
[----:B------:R1:W-:Y:S02]  /*c940*/  UTMALDG.4D [UR8], [UR4], desc[UR6] ;  /* 0x00000608040075b4 */ /* 0x0003e40008019000 */
[----:B-1----:R-:W-:Y:S01]  /*c950*/  UMOV UR8, UR15 ;  /* 0x0000000f00087c82 */ /* 0x002fe20008000000 */
[----:B------:R-:W-:Y:S02]  /*c960*/  UMOV UR10, UR17 ;  /* 0x00000011000a7c82 */ /* 0x000fe40008000000 */
[----:B------:R1:W-:Y:S02]  /*c970*/  UTMALDG.4D [UR8], [UR4], desc[UR6] ;  /* 0x00000608040075b4 */ /* 0x0003e40008019000 */
[----:B-1----:R-:W-:Y:S01]  /*c980*/  UMOV UR8, UR16 ;  /* 0x0000001000087c82 */ /* 0x002fe20008000000 */
[----:B------:R-:W-:Y:S02]  /*c990*/  UMOV UR10, UR18 ;  /* 0x00000012000a7c82 */ /* 0x000fe40008000000 */
[----:B------:R1:W-:Y:S02]  /*c9a0*/  UTMALDG.4D [UR8], [UR4], desc[UR6] ;  /* 0x00000608040075b4 */ /* 0x0003e40008019000 */
[----:B-1----:R-:W-:Y:S01]  /*c9b0*/  UMOV UR8, UR14 ;  /* 0x0000000e00087c82 */ /* 0x002fe20008000000 */
[----:B------:R-:W-:-:S02]  /*c9c0*/  UMOV UR10, UR19 ;  /* 0x00000013000a7c82 */ /* 0x000fc40008000000 */
[----:B------:R1:W-:Y:S01]  /*c9d0*/  UTMALDG.4D [UR8], [UR4], desc[UR6] ;  /* 0x00000608040075b4 */ /* 0x0003e20008019000 */
[----:B------:R-:W2:Y:S02]  /*c9e0*/  SYNCS.PHASECHK.TRANS64.TRYWAIT P1, [R2+URZ+0x60], R3 ;  /* 0x00006003020075a7 */ /* 0x000ea4000802017f */
[----:B-12---:R-:W-:Y:S05]  /*c9f0*/  @!P1 BRA `(.L_x_55) ;  /* 0x0000002000149947 */ /* 0x006fea0003800000 */
.L_x_100:
[----:B------:R-:W-:Y:S05]  /*ca00*/  @P2 BRA `(.L_x_56) ;  /* 0x00000000002c2947 */ /* 0x000fea0003800000 */
[----:B------:R-:W2:Y:S01]  /*ca10*/  S2R R9, SR_TID.X ;  /* 0x0000000000097919 */ /* 0x000ea20000002100 */
[----:B------:R-:W-:Y:S01]  /*ca20*/  MOV R14, 0x400 ;  /* 0x00000400000e7802 */ /* 0x000fe20000000f00 */
[----:B-1----:R-:W-:Y:S01]  /*ca30*/  IMAD.MOV.U32 R3, RZ, RZ, 0xa000 ;  /* 0x0000a000ff037424 */ /* 0x002fe200078e00ff */
[----:B------:R-:W1:Y:S01]  /*ca40*/  S2R R15, SR_CgaCtaId ;  /* 0x00000000000f7919 */ /* 0x000e620000008800 */
[----:B--2---:R-:W-:-:S04]  /*ca50*/  LOP3.LUT R9, R9, 0x1f, RZ, 0xc0, !PT ;  /* 0x0000001f09097812 */ /* 0x004fc800078ec0ff */
[----:B------:R-:W-:Y:S02]  /*ca60*/  ISETP.NE.AND P1, PT, R9, RZ, PT ;  /* 0x000000ff0900720c */ /* 0x000fe40003f25270 */
[----:B-1----:R-:W-:-:S04]  /*ca70*/  LEA R14, R15, R14, 0x18 ;  /* 0x0000000e0f0e7211 */ /* 0x002fc800078ec0ff */
[----:B------:R-:W-:-:S04]  /*ca80*/  LEA R2, R16, R14, 0x3 ;  /* 0x0000000e10027211 */ /* 0x000fc800078e18ff */
[----:B------:R2:W-:Y:S03]  /*ca90*/  SYNCS.ARRIVE.TRANS64 RZ, [R2+URZ+0x38850], R3 ;  /* 0x0388500302ff79a7 */ /* 0x0005e6000800003f */
[----:B------:R-:W-:Y:S05]  /*caa0*/  @!P1 BRA `(.L_x_56) ;  /* 0x0000000000049947 */ /* 0x000fea0003800000 */
[----:B------:R-:W-:Y:S01]  /*cab0*/  BPT.TRAP 0x1 ;  /* 0x000000040000795c */ /* 0x000fe20000300000 */
.L_x_56:
[----:B-12---:R-:W2:Y:S01]  /*cac0*/  LDL.LU R3, [R1] ;  /* 0x0000000001037983 */ /* 0x006ea20000300800 */
[----:B------:R-:W-:Y:S01]  /*cad0*/  MOV R9, 0x400 ;  /* 0x0000040000097802 */ /* 0x000fe20000000f00 */
[----:B------:R-:W1:Y:S01]  /*cae0*/  S2R R14, SR_CgaCtaId ;  /* 0x00000000000e7919 */ /* 0x000e620000008800 */
[----:B------:R-:W-:Y:S01]  /*caf0*/  R2UR UR13, R5 ;  /* 0x00000000050d72ca */ /* 0x000fe200000e0000 */
[----:B------:R-:W-:Y:S01]  /*cb00*/  UIADD3 UR4, UP0, UR36, 0x470, URZ ;  /* 0x0000047024047890 */ /* 0x000fe2000ff1e03f */
[----:B------:R-:W-:Y:S02]  /*cb10*/  R2UR UR12, R4 ;  /* 0x00000000040c72ca */ /* 0x000fe400000e0000 */
[----:B-1----:R-:W-:-:S05]  /*cb20*/  LEA R9, R14, R9, 0x18 ;  /* 0x000000090e097211 */ /* 0x002fca00078ec0ff */
[----:B------:R-:W-:-:S05]  /*cb30*/  IMAD R2, R16, 0x8, R9 ;  /* 0x0000000810027824 */ /* 0x000fca00078e0209 */
[----:B------:R-:W-:Y:S01]  /*cb40*/  R2UR UR9, R2 ;  /* 0x00000000020972ca */ /* 0x000fe200000e0000 */
[----:B------:R-:W-:-:S05]  /*cb50*/  IMAD R2, R16, 0xa000, R9 ;  /* 0x0000a00010027824 */ /* 0x000fca00078e0209 */
[----:B------:R-:W-:Y:S01]  /*cb60*/  R2UR UR16, R2 ;  /* 0x00000000021072ca */ /* 0x000fe200000e0000 */
[----:B------:R-:W-:-:S06]  /*cb70*/  UIADD3.X UR5, URZ, UR37, URZ, UP0, !UPT ;  /* 0x000000253f057290 */ /* 0x000fcc00087fe43f */
[----:B------:R-:W-:-:S06]  /*cb80*/  UIADD3 UR9, UR9, 0x38850, URZ ;  /* 0x0003885009097890 */ /* 0x000fcc000fffe03f */
[----:B------:R-:W-:Y:S02]  /*cb90*/  UIADD3 UR8, UR16, 0x400, URZ ;  /* 0x0000040010087890 */ /* 0x000fe4000fffe03f */
[----:B------:R-:W-:Y:S02]  /*cba0*/  UIADD3 UR14, UR16, 0x2c00, URZ ;  /* 0x00002c00100e7890 */ /* 0x000fe4000fffe03f */
[----:B------:R-:W-:Y:S01]  /*cbb0*/  UIADD3 UR15, UR16, 0x5400, URZ ;  /* 0x00005400100f7890 */ /* 0x000fe2000fffe03f */
[----:B------:R-:W-:Y:S01]  /*cbc0*/  UMOV UR10, URZ ;  /* 0x0000003f000a7c82 */ /* 0x000fe20008000000 */
[----:B------:R-:W-:Y:S01]  /*cbd0*/  UMOV UR6, 0x0 ;  /* 0x0000000000067882 */ /* 0x000fe20000000000 */
[----:B------:R-:W-:Y:S01]  /*cbe0*/  UMOV UR7, 0x14f00000 ;  /* 0x14f0000000077882 */ /* 0x000fe20000000000 */
[----:B------:R-:W-:Y:S01]  /*cbf0*/  UMOV UR17, 0x40 ;  /* 0x0000004000117882 */ /* 0x000fe20000000000 */
[----:B------:R-:W-:Y:S01]  /*cc00*/  UIADD3 UR16, UR16, 0x7c00, URZ ;  /* 0x00007c0010107890 */ /* 0x000fe2000fffe03f */
[----:B------:R1:W-:Y:S01]  /*cc10*/  STL [R1], R6 ;  /* 0x0000000601007387 */ /* 0x0003e20000100800 */
[----:B------:R-:W-:-:S02]  /*cc20*/  MOV R5, R8 ;  /* 0x0000000800057202 */ /* 0x000fc40000000f00 */
[----:B--2---:R-:W-:-:S13]  /*cc30*/  R2UR UR11, R3 ;  /* 0x00000000030b72ca */ /* 0x004fda00000e0000 */
[----:B------:R-:W-:-:S09]  /*cc40*/  UIMAD UR11, UR11, 0x50, URZ ;  /* 0x000000500b0b78a4 */ /* 0x000fd2000f8e023f */
[----:B------:R2:W-:Y:S02]  /*cc50*/  UTMALDG.4D [UR8], [UR4], desc[UR6] ;  /* 0x00000608040075b4 */ /* 0x0005e40008019000 */
[----:B--2---:R-:W-:Y:S01]  /*cc60*/  UMOV UR8, UR14 ;  /* 0x0000000e00087c82 */ /* 0x004fe20008000000 */
[----:B------:R-:W-:Y:S01]  /*cc70*/  UMOV UR10, UR17 ;  /* 0x00000011000a7c82 */ /* 0x000fe20008000000 */
[----:B------:R-:W-:Y:S01]  /*cc80*/  UMOV UR14, 0x80 ;  /* 0x00000080000e7882 */ /* 0x000fe20000000000 */
        /* <DEDUP_REMOVED lines=8> */
[----:B-1----:R-:W-:Y:S01]  /*cd10*/  NOP ;  /* 0x0000000000007918 */ /* 0x002fe20000000000 */
.L_x_51:
[----:B------:R-:W-:Y:S05]  /*cd20*/  BSYNC B0 ;  /* 0x0000000000007941 */ /* 0x000fea0003800000 */
.L_x_50:
[----:B------:R-:W2:Y:S01]  /*cd30*/  LDL.LU R2, [R1+0xc] ;  /* 0x00000c0001027983 */ /* 0x000ea20000300800 */
[----:B------:R-:W-:Y:S01]  /*cd40*/  IMAD.MOV.U32 R16, RZ, RZ, R7 ;  /* 0x000000ffff107224 */ /* 0x000fe200078e0007 */
[----:B------:R-:W-:Y:S01]  /*cd50*/  MOV R19, R12 ;  /* 0x0000000c00137202 */ /* 0x000fe20000000f00 */
[----:B--2---:R-:W-:-:S07]  /*cd60*/  VIADD R6, R2, 0xfffffffd ;  /* 0xfffffffd02067836 */ /* 0x004fce0000000000 */
.L_x_49:
[----:B------:R-:W-:Y:S01]  /*cd70*/  IMAD.MOV R13, RZ, RZ, -R13 ;  /* 0x000000ffff0d7224 */ /* 0x000fe200078e0a0d */
[----:B------:R-:W-:Y:S04]  /*cd80*/  BSSY B0, `(.L_x_48) ;  /* 0x000010c000007945 */ /* 0x000fe80003800000 */
[----:B------:R-:W-:-:S13]  /*cd90*/  ISETP.NE.AND P1, PT, R10, R13, PT ;  /* 0x0000000d0a00720c */ /* 0x000fda0003f25270 */
[----:B------:R-:W-:Y:S05]  /*cda0*/  @!P1 BRA `(.L_x_57) ;  /* 0x0000001000249947 */ /* 0x000fea0003800000 */
[----:B------:R-:W-:-:S07]  /*cdb0*/  IMAD.MOV.U32 R8, RZ, RZ, R5 ;  /* 0x000000ffff087224 */ /* 0x000fce00078e0005 */
.L_x_72:
        /* <DEDUP_REMOVED lines=12> */
[----:B------:R-:W-:-:S04]  /*ce80*/  IMAD R13, R11, UR4, RZ ;  /* 0x000000040b0d7c24 */ /* 0x000fc8000f8e02ff */
[----:B------:R-:W-:Y:S01]  /*ce90*/  IMAD R13, R0, UR5, R13 ;  /* 0x00000005000d7c24 */ /* 0x000fe2000f8e020d */
[----:B-1----:R-:W-:-:S13]  /*cea0*/  ISETP.NE.AND P1, PT, R9, 0x1, PT ;  /* 0x000000010900780c */ /* 0x002fda0003f25270 */
[----:B------:R-:W1:Y:S02]  /*ceb0*/  @P1 LDC.64 R2, c[0x0][0x420] ;  /* 0x00010800ff021b82 */ /* 0x000e640000000a00 */
[----:B-1----:R-:W-:-:S04]  /*cec0*/  @P1 IMAD.HI.U32 R8, R6, R2, RZ ;  /* 0x0000000206081227 */ /* 0x002fc800078e00ff */
[----:B------:R-:W-:Y:S01]  /*ced0*/  IMAD.MOV.U32 R2, RZ, RZ, R6 ;  /* 0x000000ffff027224 */ /* 0x000fe200078e0006 */
[----:B------:R-:W-:-:S04]  /*cee0*/  @P1 SHF.R.U32.HI R2, RZ, R3, R8 ;  /* 0x00000003ff021219 */ /* 0x000fc80000011608 */
[----:B------:R-:W-:Y:S02]  /*cef0*/  IADD3 R12, -R2, RZ, RZ ;  /* 0x000000ff020c7210 */ /* 0x000fe40007ffe1ff */
[----:B------:R-:W-:-:S03]  /*cf00*/  SHF.R.S32.HI R3, RZ, 0x1f, R2 ;  /* 0x0000001fff037819 */ /* 0x000fc60000011402 */
[----:B------:R-:W-:Y:S02]  /*cf10*/  IMAD R12, R9, R12, R6 ;  /* 0x0000000c090c7224 */ /* 0x000fe400078e0206 */
[----:B------:R-:W1:Y:S01]  /*cf20*/  LDC.64 R8, c[0x0][0x3f8] ;  /* 0x0000fe00ff087b82 */ /* 0x000e620000000a00 */
[----:B------:R-:W-:-:S04]  /*cf30*/  IMAD.WIDE.U32 R2, R0, UR4, R2 ;  /* 0x0000000400027c25 */ /* 0x000fc8000f8e0002 */
[----:B------:R-:W-:Y:S01]  /*cf40*/  IMAD.IADD R13, R13, 0x1, R3 ;  /* 0x000000010d0d7824 */ /* 0x000fe200078e0203 */
[----:B-1----:R-:W-:-:S04]  /*cf50*/  LEA R8, P1, R2, R8, 0x2 ;  /* 0x0000000802087211 */ /* 0x002fc800078210ff */
[----:B------:R-:W-:-:S05]  /*cf60*/  LEA.HI.X R9, R2, R9, R13, 0x2, P1 ;  /* 0x0000000902097211 */ /* 0x000fca00008f140d */
[----:B------:R1:W5:Y:S04]  /*cf70*/  LDG.E R8, desc[UR6][R8.64] ;  /* 0x0000000608087981 */ /* 0x000368000c1e1900 */
.L_x_60:
[----:B------:R-:W2:Y:S01]  /*cf80*/  S2R R3, SR_CgaCtaId ;  /* 0x0000000000037919 */ /* 0x000ea20000008800 */
[----:B------:R-:W-:-:S04]  /*cf90*/  MOV R2, 0x400 ;  /* 0x0000040000027802 */ /* 0x000fc80000000f00 */
[----:B--2---:R-:W-:Y:S02]  /*cfa0*/  LEA R2, R3, R2, 0x18 ;  /* 0x0000000203027211 */ /* 0x004fe400078ec0ff */
[----:B------:R-:W-:-:S03]  /*cfb0*/  SHF.L.U32 R3, R10, 0x1f, RZ ;  /* 0x0000001f0a037819 */ /* 0x000fc600000006ff */
[----:B------:R-:W-:-:S04]  /*cfc0*/  IMAD R2, R7, 0x8, R2 ;  /* 0x0000000807027824 */ /* 0x000fc800078e0202 */
[----:B------:R-:W2:Y:S02]  /*cfd0*/  SYNCS.PHASECHK.TRANS64.TRYWAIT P1, [R2+URZ+0x38840], R3 ;  /* 0x03884003020075a7 */ /* 0x000ea4000802017f */
[----:B--2---:R-:W-:Y:S05]  /*cfe0*/  @!P1 BRA `(.L_x_61) ;  /* 0x0000001800ac9947 */ /* 0x004fea0003800000 */
.L_x_101:
[----:B-1----:R-:W1:Y:S02]  /*cff0*/  S2R R9, SR_TID.X ;  /* 0x0000000000097919 */ /* 0x002e640000002100 */
[----:B-1----:R-:W-:-:S04]  /*d000*/  LOP3.LUT R9, R9, 0x7f, RZ, 0xc0, !PT ;  /* 0x0000007f09097812 */ /* 0x002fc800078ec0ff */
[----:B------:R-:W-:-:S13]  /*d010*/  ISETP.NE.AND P2, PT, R9, RZ, PT ;  /* 0x000000ff0900720c */ /* 0x000fda0003f45270 */
[----:B------:R-:W-:Y:S05]  /*d020*/  @P2 BRA `(.L_x_62) ;  /* 0x00000000001c2947 */ /* 0x000fea0003800000 */
[----:B------:R-:W1:Y:S01]  /*d030*/  S2R R9, SR_TID.X ;  /* 0x0000000000097919 */ /* 0x000e620000002100 */
[----:B--2---:R-:W-:-:S04]  /*d040*/  MOV R3, 0xa000 ;  /* 0x0000a00000037802 */ /* 0x004fc80000000f00 */
[----:B------:R3:W-:Y:S01]  /*d050*/  SYNCS.ARRIVE.TRANS64 RZ, [R2+URZ+0x38830], R3 ;  /* 0x0388300302ff79a7 */ /* 0x0007e2000800003f */
[----:B-1----:R-:W-:-:S04]  /*d060*/  LOP3.LUT R9, R9, 0x1f, RZ, 0xc0, !PT ;  /* 0x0000001f09097812 */ /* 0x002fc800078ec0ff */
[----:B------:R-:W-:-:S13]  /*d070*/  ISETP.NE.AND P1, PT, R9, RZ, PT ;  /* 0x000000ff0900720c */ /* 0x000fda0003f25270 */
[----:B---3--:R-:W-:Y:S05]  /*d080*/  @!P1 BRA `(.L_x_62) ;  /* 0x0000000000049947 */ /* 0x008fea0003800000 */
[----:B------:R-:W-:Y:S01]  /*d090*/  BPT.TRAP 0x1 ;  /* 0x000000040000795c */ /* 0x000fe20000300000 */
.L_x_62:
[----:B------:R-:W1:Y:S01]  /*d0a0*/  S2R R9, SR_CgaCtaId ;  /* 0x0000000000097919 */ /* 0x000e620000008800 */
[----:B--2---:R-:W-:Y:S01]  /*d0b0*/  MOV R3, 0x400 ;  /* 0x0000040000037802 */ /* 0x004fe20000000f00 */
        /* <DEDUP_REMOVED lines=12> */
[----:B------:R-:W-:-:S02]  /*d180*/  SHF.L.U32 R19, R19, 0x1f, RZ ;  /* 0x0000001f13137819 */ /* 0x000fc400000006ff */
[----:B------:R-:W-:Y:S02]  /*d190*/  UIADD3 UR9, UR9, 0x38830, URZ ;  /* 0x0003883009097890 */ /* 0x000fe4000fffe03f */
[----:B------:R-:W-:Y:S01]  /*d1a0*/  UIMAD UR11, UR11, 0x50, URZ ;  /* 0x000000500b0b78a4 */ /* 0x000fe2000f8e023f */
[----:B-1----:R-:W-:-:S05]  /*d1b0*/  LEA R3, R9, R3, 0x18 ;  /* 0x0000000309037211 */ /* 0x002fca00078ec0ff */
[----:B------:R-:W-:Y:S02]  /*d1c0*/  IMAD R2, R7, 0xa000, R3 ;  /* 0x0000a00007027824 */ /* 0x000fe400078e0203 */
[----:B------:R-:W-:-:S03]  /*d1d0*/  VIADD R3, R3, 0x38800 ;  /* 0x0003880003037836 */ /* 0x000fc60000000000 */
[----:B------:R-:W-:Y:S01]  /*d1e0*/  R2UR UR14, R2 ;  /* 0x00000000020e72ca */ /* 0x000fe200000e0000 */
[----:B------:R-:W-:-:S12]  /*d1f0*/  IMAD R2, R16, 0x8, R3 ;  /* 0x0000000810027824 */ /* 0x000fd800078e0203 */
        /* <DEDUP_REMOVED lines=16> */
.L_x_102:
[----:B------:R-:W-:Y:S05]  /*d300*/  @P2 BRA `(.L_x_64) ;  /* 0x00000000001c2947 */ /* 0x000fea0003800000 */
[----:B------:R-:W2:Y:S01]  /*d310*/  S2R R9, SR_TID.X ;  /* 0x0000000000097919 */ /* 0x000ea20000002100 */
[----:B------:R-:W-:-:S04]  /*d320*/  MOV R3, 0xa000 ;  /* 0x0000a00000037802 */ /* 0x000fc80000000f00 */
[----:B------:R3:W-:Y:S01]  /*d330*/  SYNCS.ARRIVE.TRANS64 RZ, [R2+URZ+0x50], R3 ;  /* 0x0000500302ff79a7 */ /* 0x0007e2000800003f */
[----:B--2---:R-:W-:-:S04]  /*d340*/  LOP3.LUT R9, R9, 0x1f, RZ, 0xc0, !PT ;  /* 0x0000001f09097812 */ /* 0x004fc800078ec0ff */
[----:B------:R-:W-:-:S13]  /*d350*/  ISETP.NE.AND P1, PT, R9, RZ, PT ;  /* 0x000000ff0900720c */ /* 0x000fda0003f25270 */
[----:B---3--:R-:W-:Y:S05]  /*d360*/  @!P1 BRA `(.L_x_64) ;  /* 0x0000000000049947 */ /* 0x008fea0003800000 */
[----:B------:R-:W-:Y:S01]  /*d370*/  BPT.TRAP 0x1 ;  /* 0x000000040000795c */ /* 0x000fe20000300000 */
.L_x_64:
[----:B------:R-:W2:Y:S01]  /*d380*/  LDL.LU R3, [R1] ;  /* 0x0000000001037983 */ /* 0x000ea20000300800 */
[----:B------:R-:W-:Y:S01]  /*d390*/  MOV R9, 0x400 ;  /* 0x0000040000097802 */ /* 0x000fe20000000f00 */
[----:B------:R-:W3:Y:S01]  /*d3a0*/  S2R R13, SR_CgaCtaId ;  /* 0x00000000000d7919 */ /* 0x000ee20000008800 */
[----:B------:R-:W-:Y:S01]  /*d3b0*/  R2UR UR9, R2 ;  /* 0x00000000020972ca */ /* 0x000fe200000e0000 */
[----:B------:R-:W-:Y:S01]  /*d3c0*/  UIADD3 UR4, UP0, UR36, 0x470, URZ ;  /* 0x0000047024047890 */ /* 0x000fe2000ff1e03f */
[----:B------:R-:W-:Y:S02]  /*d3d0*/  R2UR UR13, R5 ;  /* 0x00000000050d72ca */ /* 0x000fe400000e0000 */
[----:B------:R-:W-:Y:S01]  /*d3e0*/  R2UR UR12, R4 ;  /* 0x00000000040c72ca */ /* 0x000fe200000e0000 */
[----:B------:R-:W-:Y:S01]  /*d3f0*/  UIADD3.X UR5, URZ, UR37, URZ, UP0, !UPT ;  /* 0x000000253f057290 */ /* 0x000fe200087fe43f */
[----:B---3--:R-:W-:-:S05]  /*d400*/  LEA R9, R13, R9, 0x18 ;  /* 0x000000090d097211 */ /* 0x008fca00078ec0ff */
        /* <DEDUP_REMOVED lines=10> */
[----:B------:R-:W-:Y:S01]  /*d4b0*/  UIADD3 UR14, UR14, 0x7c00, URZ ;  /* 0x00007c000e0e7890 */ /* 0x000fe2000fffe03f */
[----:B------:R3:W-:Y:S01]  /*d4c0*/  STL [R1], R12 ;  /* 0x0000000c01007387 */ /* 0x0007e20000100800 */
[----:B------:R-:W-:Y:S01]  /*d4d0*/  IMAD.MOV.U32 R5, RZ, RZ, R8 ;  /* 0x000000ffff057224 */ /* 0x000fe200078e0008 */
        /* <DEDUP_REMOVED lines=14> */
[----:B---3--:R-:W-:Y:S01]  /*d5c0*/  NOP ;  /* 0x0000000000007918 */ /* 0x008fe20000000000 */
.L_x_59:
[----:B------:R-:W-:Y:S05]  /*d5d0*/  BSYNC B1 ;  /* 0x0000000000017941 */ /* 0x000fea0003800000 */
.L_x_58:
[----:B------:R-:W-:Y:S01]  /*d5e0*/  VIADD R16, R7, 0x1 ;  /* 0x0000000107107836 */ /* 0x000fe20000000000 */
[----:B------:R-:W-:Y:S04]  /*d5f0*/  BSSY B1, `(.L_x_65) ;  /* 0x0000081000017945 */ /* 0x000fe80003800000 */
[----:B------:R-:W-:-:S04]  /*d600*/  ISETP.NE.AND P1, PT, R16, 0x2, PT ;  /* 0x000000021000780c */ /* 0x000fc80003f25270 */
[----:B-1----:R-:W-:Y:S02]  /*d610*/  SEL R19, RZ, 0x1, P1 ;  /* 0x00000001ff137807 */ /* 0x002fe40000800000 */
[----:B------:R-:W-:Y:S02]  /*d620*/  SEL R16, R16, RZ, P1 ;  /* 0x000000ff10107207 */ /* 0x000fe40000800000 */
[----:B------:R-:W-:Y:S01]  /*d630*/  LOP3.LUT R19, R10, R19, RZ, 0x3c, !PT ;  /* 0x000000130a137212 */ /* 0x000fe200078e3cff */
[----:B------:R-:W-:Y:S06]  /*d640*/  @!P6 BRA `(.L_x_66) ;  /* 0x0000000400ece947 */ /* 0x000fec0003800000 */
[----:B------:R-:W-:Y:S01]  /*d650*/  IADD3 R12, R6, -0x1, RZ ;  /* 0xffffffff060c7810 */ /* 0x000fe20007ffe0ff */
        /* <DEDUP_REMOVED lines=10> */
[----:B------:R-:W-:-:S05]  /*d700*/  @P1 SHF.R.U32.HI R2, RZ, R3, R9 ;  /* 0x00000003ff021219 */ /* 0x000fca0000011609 */
[----:B------:R-:W-:-:S04]  /*d710*/  IMAD.MOV R3, RZ, RZ, -R2 ;  /* 0x000000ffff037224 */ /* 0x000fc800078e0a02 */
[----:B------:R-:W-:Y:S01]  /*d720*/  IMAD R12, R8, R3, R12 ;  /* 0x00000003080c7224 */ /* 0x000fe200078e020c */
[--C-:B------:R-:W-:Y:S01]  /*d730*/  SHF.R.S32.HI R3, RZ, 0x1f, R2.reuse ;  /* 0x0000001fff037819 */ /* 0x100fe20000011402 */
[----:B------:R-:W1:Y:S02]  /*d740*/  LDC.64 R8, c[0x0][0x3f8] ;  /* 0x0000fe00ff087b82 */ /* 0x000e640000000a00 */
[----:B------:R-:W-:-:S05]  /*d750*/  IMAD.WIDE.U32 R2, R0, UR4, R2 ;  /* 0x0000000400027c25 */ /* 0x000fca000f8e0002 */
[----:B------:R-:W-:Y:S02]  /*d760*/  IADD3 R13, R13, R3, RZ ;  /* 0x000000030d0d7210 */ /* 0x000fe40007ffe0ff */
[----:B-1----:R-:W-:-:S04]  /*d770*/  LEA R8, P1, R2, R8, 0x2 ;  /* 0x0000000802087211 */ /* 0x002fc800078210ff */
[----:B------:R-:W-:-:S05]  /*d780*/  LEA.HI.X R9, R2, R9, R13, 0x2, P1 ;  /* 0x0000000902097211 */ /* 0x000fca00008f140d */
[----:B------:R1:W5:Y:S04]  /*d790*/  LDG.E R8, desc[UR6][R8.64] ;  /* 0x0000000608087981 */ /* 0x000368000c1e1900 */
.L_x_67:
[----:B------:R-:W2:Y:S01]  /*d7a0*/  S2R R3, SR_CgaCtaId ;  /* 0x0000000000037919 */ /* 0x000ea20000008800 */
[----:B------:R-:W-:-:S04]  /*d7b0*/  MOV R2, 0x400 ;  /* 0x0000040000027802 */ /* 0x000fc80000000f00 */
[----:B--2---:R-:W-:Y:S02]  /*d7c0*/  LEA R2, R3, R2, 0x18 ;  /* 0x0000000203027211 */ /* 0x004fe400078ec0ff */
[----:B------:R-:W-:-:S03]  /*d7d0*/  SHF.L.U32 R3, R19, 0x1f, RZ ;  /* 0x0000001f13037819 */ /* 0x000fc600000006ff */
[----:B------:R-:W-:-:S04]  /*d7e0*/  IMAD R2, R16, 0x8, R2 ;  /* 0x0000000810027824 */ /* 0x000fc800078e0202 */
[----:B------:R-:W2:Y:S02]  /*d7f0*/  SYNCS.PHASECHK.TRANS64.TRYWAIT P1, [R2+URZ+0x38840], R3 ;  /* 0x03884003020075a7 */ /* 0x000ea4000802017f */
[----:B--2---:R-:W-:Y:S05]  /*d800*/  @!P1 BRA `(.L_x_68) ;  /* 0x0000001000cc9947 */ /* 0x004fea0003800000 */
.L_x_103:
[----:B-1----:R-:W1:Y:S02]  /*d810*/  S2R R9, SR_TID.X ;  /* 0x0000000000097919 */ /* 0x002e640000002100 */
[----:B-1----:R-:W-:-:S04]  /*d820*/  LOP3.LUT R9, R9, 0x7f, RZ, 0xc0, !PT ;  /* 0x0000007f09097812 */ /* 0x002fc800078ec0ff */
[----:B------:R-:W-:-:S13]  /*d830*/  ISETP.NE.AND P2, PT, R9, RZ, PT ;  /* 0x000000ff0900720c */ /* 0x000fda0003f45270 */
[----:B------:R-:W-:Y:S05]  /*d840*/  @P2 BRA `(.L_x_69) ;  /* 0x00000000001c2947 */ /* 0x000fea0003800000 */
[----:B------:R-:W1:Y:S01]  /*d850*/  S2R R9, SR_TID.X ;  /* 0x0000000000097919 */ /* 0x000e620000002100 */
[----:B--2---:R-:W-:-:S04]  /*d860*/  IMAD.MOV.U32 R3, RZ, RZ, 0xa000 ;  /* 0x0000a000ff037424 */ /* 0x004fc800078e00ff */
[----:B------:R3:W-:Y:S01]  /*d870*/  SYNCS.ARRIVE.TRANS64 RZ, [R2+URZ+0x38830], R3 ;  /* 0x0388300302ff79a7 */ /* 0x0007e2000800003f */
[----:B-1----:R-:W-:-:S04]  /*d880*/  LOP3.LUT R9, R9, 0x1f, RZ, 0xc0, !PT ;  /* 0x0000001f09097812 */ /* 0x002fc800078ec0ff */
[----:B------:R-:W-:-:S13]  /*d890*/  ISETP.NE.AND P1, PT, R9, RZ, PT ;  /* 0x000000ff0900720c */ /* 0x000fda0003f25270 */
[----:B---3--:R-:W-:Y:S05]  /*d8a0*/  @!P1 BRA `(.L_x_69) ;  /* 0x0000000000049947 */ /* 0x008fea0003800000 */
[----:B------:R-:W-:Y:S01]  /*d8b0*/  BPT.TRAP 0x1 ;  /* 0x000000040000795c */ /* 0x000fe20000300000 */
.L_x_69:
[----:B------:R-:W1:Y:S01]  /*d8c0*/  S2R R13, SR_CgaCtaId ;  /* 0x00000000000d7919 */ /* 0x000e620000008800 */
[----:B------:R-:W-:Y:S01]  /*d8d0*/  MOV R9, 0x400 ;  /* 0x0000040000097802 */ /* 0x000fe20000000f00 */
[----:B------:R-:W-:Y:S01]  /*d8e0*/  UIADD3 UR4, UP0, UR36, 0x370, URZ ;  /* 0x0000037024047890 */ /* 0x000fe2000ff1e03f */
[----:B------:R-:W-:Y:S01]  /*d8f0*/  R2UR UR11, R12 ;  /* 0x000000000c0b72ca */ /* 0x000fe200000e0000 */
[----:B------:R-:W-:Y:S01]  /*d900*/  UMOV UR10, URZ ;  /* 0x0000003f000a7c82 */ /* 0x000fe20008000000 */
[----:B------:R-:W-:Y:S01]  /*d910*/  R2UR UR12, R4 ;  /* 0x00000000040c72ca */ /* 0x000fe200000e0000 */
[----:B------:R-:W-:Y:S01]  /*d920*/  UIADD3.X UR5, URZ, UR37, URZ, UP0, !UPT ;  /* 0x000000253f057290 */ /* 0x000fe200087fe43f */
[----:B-----5:R-:W-:Y:S01]  /*d930*/  R2UR UR13, R8 ;  /* 0x00000000080d72ca */ /* 0x020fe200000e0000 */
[----:B------:R-:W-:Y:S01]  /*d940*/  UMOV UR6, 0x0 ;  /* 0x0000000000067882 */ /* 0x000fe20000000000 */
[----:B------:R-:W-:Y:S01]  /*d950*/  UMOV UR7, 0x14f00000 ;  /* 0x14f0000000077882 */ /* 0x000fe20000000000 */
[----:B------:R-:W-:Y:S01]  /*d960*/  UMOV UR17, 0x40 ;  /* 0x0000004000117882 */ /* 0x000fe20000000000 */
[----:B------:R-:W-:Y:S01]  /*d970*/  UMOV UR18, 0x80 ;  /* 0x0000008000127882 */ /* 0x000fe20000000000 */
[----:B------:R-:W-:-:S04]  /*d980*/  UMOV UR19, 0xc0 ;  /* 0x000000c000137882 */ /* 0x000fc80000000000 */
[----:B------:R-:W-:Y:S01]  /*d990*/  UIMAD UR11, UR11, 0x50, URZ ;  /* 0x000000500b0b78a4 */ /* 0x000fe2000f8e023f */
[----:B-1----:R-:W-:-:S04]  /*d9a0*/  LEA R9, R13, R9, 0x18 ;  /* 0x000000090d097211 */ /* 0x002fc800078ec0ff */
[----:B--2---:R-:W-:-:S05]  /*d9b0*/  IADD3 R2, R9, 0x38800, RZ ;  /* 0x0003880009027810 */ /* 0x004fca0007ffe0ff */
[--C-:B------:R-:W-:Y:S02]  /*d9c0*/  IMAD R3, R16, 0x8, R2.reuse ;  /* 0x0000000810037824 */ /* 0x100fe400078e0202 */
[----:B------:R-:W-:-:S03]  /*d9d0*/  IMAD R2, R7, 0x8, R2 ;  /* 0x0000000807027824 */ /* 0x000fc600078e0202 */
[----:B------:R-:W-:Y:S01]  /*d9e0*/  R2UR UR9, R3 ;  /* 0x00000000030972ca */ /* 0x000fe200000e0000 */
[----:B------:R-:W-:-:S05]  /*d9f0*/  IMAD R3, R16, 0xa000, R9 ;  /* 0x0000a00010037824 */ /* 0x000fca00078e0209 */
[----:B------:R-:W-:Y:S02]  /*da00*/  R2UR UR14, R3 ;  /* 0x00000000030e72ca */ /* 0x000fe400000e0000 */
[----:B------:R-:W-:-:S05]  /*da10*/  SHF.L.U32 R3, R10, 0x1f, RZ ;  /* 0x0000001f0a037819 */ /* 0x000fca00000006ff */
[----:B------:R-:W-:-:S06]  /*da20*/  UIADD3 UR9, UR9, 0x30, URZ ;  /* 0x0000003009097890 */ /* 0x000fcc000fffe03f */
        /* <DEDUP_REMOVED lines=16> */
.L_x_104:
        /* <DEDUP_REMOVED lines=8> */
.L_x_71:
[----:B-1----:R-:W2:Y:S01]  /*dbb0*/  LDL.LU R3, [R1] ;  /* 0x0000000001037983 */ /* 0x002ea20000300800 */
[----:B------:R-:W-:Y:S01]  /*dbc0*/  MOV R9, 0x400 ;  /* 0x0000040000097802 */ /* 0x000fe20000000f00 */
[----:B------:R-:W1:Y:S01]  /*dbd0*/  S2R R10, SR_CgaCtaId ;  /* 0x00000000000a7919 */ /* 0x000e620000008800 */
[----:B------:R-:W-:Y:S01]  /*dbe0*/  R2UR UR9, R2 ;  /* 0x00000000020972ca */ /* 0x000fe200000e0000 */
[----:B------:R-:W-:Y:S01]  /*dbf0*/  UIADD3 UR4, UP0, UR36, 0x470, URZ ;  /* 0x0000047024047890 */ /* 0x000fe2000ff1e03f */
[----:B------:R-:W-:Y:S02]  /*dc00*/  R2UR UR13, R5 ;  /* 0x00000000050d72ca */ /* 0x000fe400000e0000 */
[----:B------:R-:W-:Y:S01]  /*dc10*/  R2UR UR12, R4 ;  /* 0x00000000040c72ca */ /* 0x000fe200000e0000 */
[----:B------:R-:W-:Y:S01]  /*dc20*/  UIADD3.X UR5, URZ, UR37, URZ, UP0, !UPT ;  /* 0x000000253f057290 */ /* 0x000fe200087fe43f */
[----:B-1----:R-:W-:-:S05]  /*dc30*/  LEA R9, R10, R9, 0x18 ;  /* 0x000000090a097211 */ /* 0x002fca00078ec0ff */
        /* <DEDUP_REMOVED lines=28> */
.L_x_66:
[----:B------:R-:W-:Y:S05]  /*de00*/  BSYNC B1 ;  /* 0x0000000000017941 */ /* 0x000fea0003800000 */
.L_x_65:
[C---:B------:R-:W-:Y:S01]  /*de10*/  ISETP.GT.AND P1, PT, R6.reuse, 0x1, PT ;  /* 0x000000010600780c */ /* 0x040fe20003f24270 */
[----:B------:R-:W-:-:S12]  /*de20*/  VIADD R6, R6, 0xfffffffe ;  /* 0xfffffffe06067836 */ /* 0x000fd80000000000 */
[----:B------:R-:W-:Y:S05]  /*de30*/  @P1 BRA `(.L_x_72) ;  /* 0xffffffec00e01947 */ /* 0x000fea000383ffff */
.L_x_57:
[----:B------:R-:W-:Y:S05]  /*de40*/  BSYNC B0 ;  /* 0x0000000000007941 */ /* 0x000fea0003800000 */
.L_x_48:
[----:B------:R-:W-:Y:S04]  /*de50*/  BSSY B0, `(.L_x_73) ;  /* 0x0000037000007945 */ /* 0x000fe80003800000 */
[----:B------:R-:W-:Y:S05]  /*de60*/  @!P6 BRA `(.L_x_74) ;  /* 0x0000000000d4e947 */ /* 0x000fea0003800000 */
[----:B------:R-:W2:Y:S01]  /*de70*/  S2R R3, SR_CgaCtaId ;  /* 0x0000000000037919 */ /* 0x000ea20000008800 */
[----:B------:R-:W-:Y:S01]  /*de80*/  MOV R0, 0x400 ;  /* 0x0000040000007802 */ /* 0x000fe20000000f00 */
[----:B------:R-:W3:Y:S03]  /*de90*/  S2R R2, SR_TID.X ;  /* 0x0000000000027919 */ /* 0x000ee60000002100 */
[----:B--2---:R-:W-:-:S04]  /*dea0*/  LEA R0, R3, R0, 0x18 ;  /* 0x0000000003007211 */ /* 0x004fc800078ec0ff */
[----:B------:R-:W-:Y:S02]  /*deb0*/  LEA R3, R16, R0, 0x3 ;  /* 0x0000000010037211 */ /* 0x000fe400078e18ff */
[----:B------:R-:W-:Y:S02]  /*dec0*/  SHF.L.U32 R0, R19, 0x1f, RZ ;  /* 0x0000001f13007819 */ /* 0x000fe400000006ff */
[----:B---3--:R-:W-:Y:S02]  /*ded0*/  LOP3.LUT R2, R2, 0x7f, RZ, 0xc0, !PT ;  /* 0x0000007f02027812 */ /* 0x008fe400078ec0ff */
[----:B------:R-:W2:Y:S02]  /*dee0*/  SYNCS.PHASECHK.TRANS64.TRYWAIT P0, [R3+URZ+0x38860], R0 ;  /* 0x03886000030075a7 */ /* 0x000ea4000800017f */
[----:B------:R-:W-:Y:S01]  /*def0*/  ISETP.NE.AND P1, PT, R2, RZ, PT ;  /* 0x000000ff0200720c */ /* 0x000fe20003f25270 */
[----:B--2---:R-:W-:-:S12]  /*df00*/  @!P0 BRA `(.L_x_75) ;  /* 0x0000000c00348947 */ /* 0x004fd80003800000 */
.L_x_105:
[----:B------:R-:W-:Y:S05]  /*df10*/  @P1 BRA `(.L_x_76) ;  /* 0x00000000001c1947 */ /* 0x000fea0003800000 */
[----:B------:R-:W3:Y:S01]  /*df20*/  S2R R2, SR_TID.X ;  /* 0x0000000000027919 */ /* 0x000ee20000002100 */
[----:B--2---:R-:W-:-:S04]  /*df30*/  IMAD.MOV.U32 R0, RZ, RZ, 0xa000 ;  /* 0x0000a000ff007424 */ /* 0x004fc800078e00ff */
[----:B------:R4:W-:Y:S01]  /*df40*/  SYNCS.ARRIVE.TRANS64 RZ, [R3+URZ+0x38850], R0 ;  /* 0x0388500003ff79a7 */ /* 0x0009e2000800003f */
[----:B---3--:R-:W-:-:S04]  /*df50*/  LOP3.LUT R2, R2, 0x1f, RZ, 0xc0, !PT ;  /* 0x0000001f02027812 */ /* 0x008fc800078ec0ff */
[----:B------:R-:W-:-:S13]  /*df60*/  ISETP.NE.AND P0, PT, R2, RZ, PT ;  /* 0x000000ff0200720c */ /* 0x000fda0003f05270 */
[----:B----4-:R-:W-:Y:S05]  /*df70*/  @!P0 BRA `(.L_x_76) ;  /* 0x0000000000048947 */ /* 0x010fea0003800000 */
[----:B------:R-:W-:Y:S01]  /*df80*/  BPT.TRAP 0x1 ;  /* 0x000000040000795c */ /* 0x000fe20000300000 */
.L_x_76:
[----:B------:R-:W3:Y:S01]  /*df90*/  LDL R2, [R1] ;  /* 0x0000000001027983 */ /* 0x000ee20000100800 */
[----:B--2---:R-:W-:Y:S01]  /*dfa0*/  MOV R0, 0x400 ;  /* 0x0000040000007802 */ /* 0x004fe20000000f00 */
[----:B-1----:R-:W1:Y:S01]  /*dfb0*/  S2R R6, SR_CgaCtaId ;  /* 0x0000000000067919 */ /* 0x002e620000008800 */
        /* <DEDUP_REMOVED lines=17> */
[----:B---3--:R-:W-:-:S13]  /*e0d0*/  R2UR UR11, R2 ;  /* 0x00000000020b72ca */ /* 0x008fda00000e0000 */
[----:B------:R-:W-:-:S09]  /*e0e0*/  UIMAD UR11, UR11, 0x50, URZ ;  /* 0x000000500b0b78a4 */ /* 0x000fd2000f8e023f */
[----:B------:R1:W-:Y:S02]  /*e0f0*/  UTMALDG.4D [UR8], [UR4], desc[UR6] ;  /* 0x00000608040075b4 */ /* 0x0003e40008019000 */
[----:B-1----:R-:W-:Y:S01]  /*e100*/  UMOV UR8, UR15 ;  /* 0x0000000f00087c82 */ /* 0x002fe20008000000 */
[----:B------:R-:W-:Y:S01]  /*e110*/  UMOV UR10, UR17 ;  /* 0x00000011000a7c82 */ /* 0x000fe20008000000 */
[----:B------:R-:W-:Y:S01]  /*e120*/  UMOV UR15, 0x80 ;  /* 0x00000080000f7882 */ /* 0x000fe20000000000 */
[----:B------:R1:W-:Y:S02]  /*e130*/  UTMALDG.4D [UR8], [UR4], desc[UR6] ;  /* 0x00000608040075b4 */ /* 0x0003e40008019000 */
[----:B-1----:R-:W-:Y:S01]  /*e140*/  UMOV UR8, UR16 ;  /* 0x0000001000087c82 */ /* 0x002fe20008000000 */
[----:B------:R-:W-:Y:S01]  /*e150*/  UMOV UR10, UR15 ;  /* 0x0000000f000a7c82 */ /* 0x000fe20008000000 */
[----:B------:R-:W-:Y:S01]  /*e160*/  UMOV UR15, 0xc0 ;  /* 0x000000c0000f7882 */ /* 0x000fe20000000000 */
[----:B------:R1:W-:Y:S02]  /*e170*/  UTMALDG.4D [UR8], [UR4], desc[UR6] ;  /* 0x00000608040075b4 */ /* 0x0003e40008019000 */
[----:B-1----:R-:W-:Y:S01]  /*e180*/  UMOV UR8, UR14 ;  /* 0x0000000e00087c82 */ /* 0x002fe20008000000 */
[----:B------:R-:W-:-:S02]  /*e190*/  UMOV UR10, UR15 ;  /* 0x0000000f000a7c82 */ /* 0x000fc40008000000 */
[----:B------:R2:W-:Y:S02]  /*e1a0*/  UTMALDG.4D [UR8], [UR4], desc[UR6] ;  /* 0x00000608040075b4 */ /* 0x0005e40008019000 */
[----:B--2---:R-:W-:Y:S01]  /*e1b0*/  NOP ;  /* 0x0000000000007918 */ /* 0x004fe20000000000 */
.L_x_74:
[----:B------:R-:W-:Y:S05]  /*e1c0*/  BSYNC B0 ;  /* 0x0000000000007941 */ /* 0x000fea0003800000 */
.L_x_73:
[----:B------:R-:W2:Y:S01]  /*e1d0*/  LDL.LU R0, [R1+0x10] ;  /* 0x0000100001007983 */ /* 0x000ea20000300800 */
[----:B------:R-:W-:-:S03]  /*e1e0*/  ULDC UR4, c[0x0][0xda4] ;  /* 0x0003690000047ab9 */ /* 0x000fc60000000800 */
[----:B------:R-:W3:Y:S01]  /*e1f0*/  LDL.LU R2, [R1+0x18] ;  /* 0x0000180001027983 */ /* 0x000ee20000300800 */
[----:B------:R-:W-:-:S05]  /*e200*/  VIADD R16, R16, 0x1 ;  /* 0x0000000110107836 */ /* 0x000fca0000000000 */
[----:B------:R-:W-:-:S04]  /*e210*/  ISETP.NE.AND P0, PT, R16, 0x2, PT ;  /* 0x000000021000780c */ /* 0x000fc80003f05270 */
[----:B------:R-:W-:Y:S02]  /*e220*/  SEL R16, R16, RZ, P0 ;  /* 0x000000ff10107207 */ /* 0x000fe40000000000 */
[----:B--2---:R-:W-:Y:S01]  /*e230*/  IADD3 R0, R0, UR38, RZ ;  /* 0x0000002600007c10 */ /* 0x004fe2000fffe0ff */
[----:B---3--:R-:W-:-:S04]  /*e240*/  VIADD R2, R2, 0x1 ;  /* 0x0000000102027836 */ /* 0x008fc80000000000 */
[----:B------:R2:W-:Y:S01]  /*e250*/  STL [R1+0x10], R0 ;  /* 0x0000100001007387 */ /* 0x0005e20000100800 */
[----:B------:R-:W-:-:S03]  /*e260*/  ISETP.GE.AND P1, PT, R0, UR4, PT ;  /* 0x0000000400007c0c */ /* 0x000fc6000bf26270 */
[----:B------:R3:W-:Y:S01]  /*e270*/  STL [R1+0x18], R2 ;  /* 0x0000180201007387 */ /* 0x0007e20000100800 */
[----:B--2---:R-:W-:-:S04]  /*e280*/  SEL R0, RZ, 0x1, P0 ;  /* 0x00000001ff007807 */ /* 0x004fc80000000000 */
[----:B------:R-:W-:-:S05]  /*e290*/  LOP3.LUT R19, R19, R0, RZ, 0x3c, !PT ;  /* 0x0000000013137212 */ /* 0x000fca00078e3cff */
[----:B---3--:R-:W-:Y:S05]  /*e2a0*/  @!P1 BRA `(.L_x_77) ;  /* 0xffffffcc008c9947 */ /* 0x008fea000383ffff */
[----:B------:R-:W-:-:S07]  /*e2b0*/  LOP3.LUT R2, R2, 0x1, RZ, 0xc, !PT ;  /* 0x0000000102027812 */ /* 0x000fce00078e0cff */
.L_x_32:
[----:B------:R-:W2:Y:S01]  /*e2c0*/  S2R R3, SR_CgaCtaId ;  /* 0x0000000000037919 */ /* 0x000ea20000008800 */
[----:B------:R-:W-:Y:S01]  /*e2d0*/  MOV R0, 0x400 ;  /* 0x0000040000007802 */ /* 0x000fe20000000f00 */
[----:B------:R-:W-:Y:S03]  /*e2e0*/  BSSY B0, `(.L_x_78) ;  /* 0x0000005000007945 */ /* 0x000fe60003800000 */
[----:B--2---:R-:W-:Y:S02]  /*e2f0*/  LEA R0, R3, R0, 0x18 ;  /* 0x0000000003007211 */ /* 0x004fe400078ec0ff */
[----:B------:R-:W-:-:S04]  /*e300*/  SHF.L.U32 R3, R2, 0x1f, RZ ;  /* 0x0000001f02037819 */ /* 0x000fc800000006ff */
[----:B------:R-:W2:Y:S02]  /*e310*/  SYNCS.PHASECHK.TRANS64.TRYWAIT P0, [R0+URZ+0x38820], R3 ;  /* 0x03882003000075a7 */ /* 0x000ea4000800017f */
[----:B--2---:R-:W-:Y:S05]  /*e320*/  @!P0 BRA `(.L_x_79) ;  /* 0x0000000800408947 */ /* 0x004fea0003800000 */
.L_x_106:
[----:B------:R-:W-:Y:S05]  /*e330*/  BSYNC B0 ;  /* 0x0000000000007941 */ /* 0x000fea0003800000 */
.L_x_78:
[----:B------:R-:W-:-:S03]  /*e340*/  UMOV UR4, 0xffffffff ;  /* 0xffffffff00047882 */ /* 0x000fc60000000000 */
[----:B------:R-:W-:Y:S05]  /*e350*/  BRA.DIV UR4, `(.L_x_80) ;  /* 0x0000000a04487947 */ /* 0x000fea000b800000 */
[----:B------:R-:W3:Y:S02]  /*e360*/  S2R R2, SR_TID.X ;  /* 0x0000000000027919 */ /* 0x000ee40000002100 */
[----:B---3--:R-:W-:-:S04]  /*e370*/  SHF.R.U32.HI R2, RZ, 0x5, R2 ;  /* 0x00000005ff027819 */ /* 0x008fc80000011602 */
[----:B------:R-:W-:-:S05]  /*e380*/  LOP3.LUT R2, R2, 0x3, RZ, 0xc0, !PT ;  /* 0x0000000302027812 */ /* 0x000fca00078ec0ff */
[----:B------:R3:W4:Y:S02]  /*e390*/  SHFL.IDX PT, R14, R2, RZ, 0x1f ;  /* 0x00001fff020e7589 */ /* 0x00072400000e0000 */
.L_x_109:
[----:B----4-:R-:W-:Y:S01]  /*e3a0*/  ISETP.NE.AND P0, PT, R14, RZ, PT ;  /* 0x000000ff0e00720c */ /* 0x010fe20003f05270 */
[----:B------:R-:W-:-:S12]  /*e3b0*/  BSSY B0, `(.L_x_81) ;  /* 0x0000024000007945 */ /* 0x000fd80003800000 */
[----:B------:R-:W-:Y:S05]  /*e3c0*/  @P0 BRA `(.L_x_82) ;  /* 0x0000000000880947 */ /* 0x000fea0003800000 */
[----:B------:R-:W-:-:S03]  /*e3d0*/  UMOV UR4, 0xffffffff ;  /* 0xffffffff00047882 */ /* 0x000fc60000000000 */
[----:B------:R-:W-:Y:S05]  /*e3e0*/  BRA.DIV UR4, `(.L_x_83) ;  /* 0x0000000a04587947 */ /* 0x000fea000b800000 */
[----:B------:R-:W-:-:S13]  /*e3f0*/  ELECT P6, URZ, PT ;  /* 0x00000000003f782f */ /* 0x000fda00038c0000 */
.L_x_112:
[----:B------:R-:W-:Y:S05]  /*e400*/  @!P6 BRA `(.L_x_82) ;  /* 0x000000000078e947 */ /* 0x000fea0003800000 */
[----:B---3--:R-:W3:Y:S02]  /*e410*/  LDL.LU R2, [R1+0x1c] ;  /* 0x00001c0001027983 */ /* 0x008ee40000300800 */
[----:B---3--:R-:W-:-:S04]  /*e420*/  LOP3.LUT R2, R2, 0x2, RZ, 0xfc, !PT ;  /* 0x0000000202027812 */ /* 0x008fc800078efcff */
[----:B------:R-:W-:-:S13]  /*e430*/  ISETP.NE.AND P2, PT, R2, 0x3, PT ;  /* 0x000000030200780c */ /* 0x000fda0003f45270 */
[----:B------:R-:W-:Y:S05]  /*e440*/  @!P2 BRA `(.L_x_84) ;  /* 0x000000000004a947 */ /* 0x000fea0003800000 */
[----:B------:R-:W-:Y:S01]  /*e450*/  BPT.TRAP 0x1 ;  /* 0x000000040000795c */ /* 0x000fe20000300000 */
.L_x_84:
[----:B--2---:R-:W-:Y:S01]  /*e460*/  VIADD R3, R0, 0x38840 ;  /* 0x0003884000037836 */ /* 0x004fe20000000000 */
[----:B------:R-:W-:Y:S01]  /*e470*/  SHF.L.U32 R5, R19, 0x1f, RZ ;  /* 0x0000001f13057819 */ /* 0x000fe200000006ff */
[----:B------:R-:W-:-:S03]  /*e480*/  VIADD R2, R16, 0x1 ;  /* 0x0000000110027836 */ /* 0x000fc60000000000 */
[----:B-1----:R-:W-:Y:S02]  /*e490*/  LEA R6, R16, R3, 0x3 ;  /* 0x0000000310067211 */ /* 0x002fe400078e18ff */
[----:B------:R-:W-:Y:S02]  /*e4a0*/  ISETP.NE.AND P1, PT, R2, 0x2, PT ;  /* 0x000000020200780c */ /* 0x000fe40003f25270 */
[----:B------:R-:W1:Y:S02]  /*e4b0*/  SYNCS.PHASECHK.TRANS64.TRYWAIT P0, [R6+URZ], R5 ;  /* 0x00000005060075a7 */ /* 0x000e64000800017f */
[----:B------:R-:W-:-:S04]  /*e4c0*/  SEL R4, RZ, 0x1, P1 ;  /* 0x00000001ff047807 */ /* 0x000fc80000800000 */
[----:B------:R-:W-:Y:S02]  /*e4d0*/  LOP3.LUT R19, R19, R4, RZ, 0x3c, !PT ;  /* 0x0000000413137212 */ /* 0x000fe400078e3cff */
[----:B------:R-:W-:Y:S02]  /*e4e0*/  SEL R4, R2, RZ, P1 ;  /* 0x000000ff02047207 */ /* 0x000fe40000800000 */
[----:B------:R-:W-:-:S03]  /*e4f0*/  SHF.L.U32 R2, R19, 0x1f, RZ ;  /* 0x0000001f13027819 */ /* 0x000fc600000006ff */
[----:B------:R-:W-:Y:S01]  /*e500*/  IMAD R3, R4, 0x8, R3 ;  /* 0x0000000804037824 */ /* 0x000fe200078e0203 */
[----:B-1----:R-:W-:Y:S06]  /*e510*/  @!P0 BRA `(.L_x_85) ;  /* 0x00000008002c8947 */ /* 0x002fec0003800000 */
.L_x_113:
[----:B------:R-:W2:Y:S02]  /*e520*/  SYNCS.PHASECHK.TRANS64.TRYWAIT P0, [R3+URZ], R2 ;  /* 0x00000002030075a7 */ /* 0x000ea4000800017f */
[----:B--2---:R-:W-:Y:S05]  /*e530*/  @!P0 BRA `(.L_x_86) ;  /* 0x0000000800388947 */ /* 0x004fea0003800000 */
.L_x_114:
[----:B------:R-:W-:Y:S05]  /*e540*/  @!P2 BRA `(.L_x_87) ;  /* 0x000000000004a947 */ /* 0x000fea0003800000 */
[----:B------:R-:W-:Y:S01]  /*e550*/  BPT.TRAP 0x1 ;  /* 0x000000040000795c */ /* 0x000fe20000300000 */
.L_x_87:
[----:B--2---:R-:W-:-:S05]  /*e560*/  IADD3 R3, R0, 0x38860, RZ ;  /* 0x0003886000037810 */ /* 0x004fca0007ffe0ff */
[----:B------:R-:W-:-:S04]  /*e570*/  IMAD R16, R16, 0x8, R3 ;  /* 0x0000000810107824 */ /* 0x000fc800078e0203 */
[----:B------:R-:W2:Y:S02]  /*e580*/  SYNCS.PHASECHK.TRANS64.TRYWAIT P0, [R16+URZ], R5 ;  /* 0x00000005100075a7 */ /* 0x000ea4000800017f */
[----:B--2---:R-:W-:Y:S05]  /*e590*/  @!P0 BRA `(.L_x_88) ;  /* 0x0000000800348947 */ /* 0x004fea0003800000 */
.L_x_115:
[----:B------:R-:W-:-:S07]  /*e5a0*/  IMAD R3, R4, 0x8, R3 ;  /* 0x0000000804037824 */ /* 0x000fce00078e0203 */
.L_x_89:
[----:B---3--:R3:W4:Y:S02]  /*e5b0*/  SYNCS.PHASECHK.TRANS64.TRYWAIT P0, [R3+URZ], R2 ;  /* 0x00000002030075a7 */ /* 0x008724000800017f */
[----:B----4-:R-:W-:Y:S05]  /*e5c0*/  @!P0 NANOSLEEP.SYNCS 0x989680 ;  /* 0x009896800000895d */ /* 0x010fea0003900000 */
[----:B------:R-:W4:Y:S02]  /*e5d0*/  @!P0 SYNCS.PHASECHK.TRANS64 P0, [R3+URZ], R2 ;  /* 0x00000002030085a7 */ /* 0x000f24000800007f */
[----:B----4-:R-:W-:Y:S05]  /*e5e0*/  @!P0 BRA `(.L_x_89) ;  /* 0xfffffffc00f08947 */ /* 0x010fea000383ffff */
.L_x_82:
[----:B------:R-:W-:Y:S05]  /*e5f0*/  BSYNC B0 ;  /* 0x0000000000007941 */ /* 0x000fea0003800000 */
.L_x_81:
[----:B------:R-:W-:Y:S05]  /*e600*/  EXIT ;  /* 0x000000000000794d */ /* 0x000fea0003800000 */
.L_x_10:
[----:B-1----:R-:W-:-:S04]  /*e610*/  MOV R3, UR61 ;  /* 0x0000003d00037c02 */ /* 0x002fc80008000f00 */
[----:B------:R1:W2:Y:S03]  /*e620*/  SYNCS.PHASECHK.TRANS64.TRYWAIT P1, [R3+URZ+0x38800], R0 ;  /* 0x03880000030075a7 */ /* 0x0002a6000802017f */
[----:B--2---:R-:W-:Y:S05]  /*e630*/  @!P1 NANOSLEEP.SYNCS 0x989680 ;  /* 0x009896800000995d */ /* 0x004fea0003900000 */
[----:B------:R-:W2:Y:S02]  /*e640*/  @!P1 SYNCS.PHASECHK.TRANS64 P1, [R3+URZ+0x38800], R0 ;  /* 0x03880000030095a7 */ /* 0x000ea4000802007f */
[----:B--2---:R-:W-:Y:S05]  /*e650*/  @!P1 BRA `(.L_x_10) ;  /* 0xfffffffc00ec9947 */ /* 0x004fea000383ffff */
[----:B------:R-:W-:Y:S05]  /*e660*/  BRA `(.L_x_90) ;  /* 0xffffff2800a87947 */ /* 0x000fea000383ffff */
.L_x_14:
[----:B--2---:R2:W3:Y:S02]  /*e670*/  SYNCS.PHASECHK.TRANS64.TRYWAIT P2, [R0+URZ+0x38830], R3 ;  /* 0x03883003000075a7 */ /* 0x0044e4000804017f */
[----:B---3--:R-:W-:Y:S05]  /*e680*/  @!P2 NANOSLEEP.SYNCS 0x989680 ;  /* 0x009896800000a95d */ /* 0x008fea0003900000 */
[----:B------:R-:W3:Y:S02]  /*e690*/  @!P2 SYNCS.PHASECHK.TRANS64 P2, [R0+URZ+0x38830], R3 ;  /* 0x038830030000a5a7 */ /* 0x000ee4000804007f */
[----:B---3--:R-:W-:Y:S05]  /*e6a0*/  @!P2 BRA `(.L_x_14) ;  /* 0xfffffffc00f0a947 */ /* 0x008fea000383ffff */
[----:B------:R-:W-:Y:S05]  /*e6b0*/  BRA `(.L_x_13) ;  /* 0xffffff2800d87947 */ /* 0x000fea000383ffff */
.L_x_19:
[----:B--2---:R-:W-:-:S04]  /*e6c0*/  IMAD.U32 R5, RZ, RZ, UR39 ;  /* 0x00000027ff057e24 */ /* 0x004fc8000f8e00ff */
[----:B------:R2:W3:Y:S03]  /*e6d0*/  SYNCS.PHASECHK.TRANS64.TRYWAIT P2, [R5+URZ+0x38830], R2 ;  /* 0x03883002050075a7 */ /* 0x0004e6000804017f */
[----:B---3--:R-:W-:Y:S05]  /*e6e0*/  @!P2 NANOSLEEP.SYNCS 0x989680 ;  /* 0x009896800000a95d */ /* 0x008fea0003900000 */
[----:B------:R-:W3:Y:S02]  /*e6f0*/  @!P2 SYNCS.PHASECHK.TRANS64 P2, [R5+URZ+0x38830], R2 ;  /* 0x038830020500a5a7 */ /* 0x000ee4000804007f */
[----:B---3--:R-:W-:Y:S05]  /*e700*/  @!P2 BRA `(.L_x_19) ;  /* 0xfffffffc00eca947 */ /* 0x008fea000383ffff */
[----:B------:R-:W-:Y:S05]  /*e710*/  BRA `(.L_x_18) ;  /* 0xffffff68006c7947 */ /* 0x000fea000383ffff */
.L_x_23:
[----:B----4-:R-:W-:-:S04]  /*e720*/  IMAD.U32 R3, RZ, RZ, UR5 ;  /* 0x00000005ff037e24 */ /* 0x010fc8000f8e00ff */
[----:B------:R4:W1:Y:S03]  /*e730*/  SYNCS.PHASECHK.TRANS64.TRYWAIT P2, [R3+URZ+0x38850], R0 ;  /* 0x03885000030075a7 */ /* 0x000866000804017f */
[----:B-1----:R-:W-:Y:S05]  /*e740*/  @!P2 NANOSLEEP.SYNCS 0x989680 ;  /* 0x009896800000a95d */ /* 0x002fea0003900000 */
[----:B------:R-:W1:Y:S02]  /*e750*/  @!P2 SYNCS.PHASECHK.TRANS64 P2, [R3+URZ+0x38850], R0 ;  /* 0x038850000300a5a7 */ /* 0x000e64000804007f */
[----:B-1----:R-:W-:Y:S05]  /*e760*/  @!P2 BRA `(.L_x_23) ;  /* 0xfffffffc00eca947 */ /* 0x002fea000383ffff */
[----:B------:R-:W-:Y:S05]  /*e770*/  BRA `(.L_x_22) ;  /* 0xffffff9000b87947 */ /* 0x000fea000383ffff */
.L_x_28:
[----:B--2---:R-:W-:-:S04]  /*e780*/  MOV R3, UR7 ;  /* 0x0000000700037c02 */ /* 0x004fc80008000f00 */
[----:B------:R2:W3:Y:S03]  /*e790*/  SYNCS.PHASECHK.TRANS64.TRYWAIT P0, [R3+URZ+0x38850], R0 ;  /* 0x03885000030075a7 */ /* 0x0004e6000800017f */
[----:B---3--:R-:W-:Y:S05]  /*e7a0*/  @!P0 NANOSLEEP.SYNCS 0x989680 ;  /* 0x009896800000895d */ /* 0x008fea0003900000 */
[----:B------:R-:W3:Y:S02]  /*e7b0*/  @!P0 SYNCS.PHASECHK.TRANS64 P0, [R3+URZ+0x38850], R0 ;  /* 0x03885000030085a7 */ /* 0x000ee4000800007f */
[----:B---3--:R-:W-:Y:S05]  /*e7c0*/  @!P0 BRA `(.L_x_28) ;  /* 0xfffffffc00ec8947 */ /* 0x008fea000383ffff */
[----:B------:R-:W-:Y:S05]  /*e7d0*/  BRA `(.L_x_27) ;  /* 0xffffffa800a87947 */ /* 0x000fea000383ffff */
.L_x_40:
[----:B------:R-:W1:Y:S01]  /*e7e0*/  S2R R6, SR_TID.X ;  /* 0x0000000000067919 */ /* 0x000e620000002100 */
[----:B------:R-:W-:Y:S01]  /*e7f0*/  BSSY B0, `(.L_x_91) ;  /* 0x000000a000007945 */ /* 0x000fe20003800000 */
[----:B------:R-:W-:Y:S01]  /*e800*/  IMAD.MOV.U32 R12, RZ, RZ, RZ ;  /* 0x000000ffff0c7224 */ /* 0x000fe200078e00ff */
[----:B------:R-:W-:Y:S01]  /*e810*/  MOV R11, 0x1f ;  /* 0x0000001f000b7802 */ /* 0x000fe20000000f00 */
[----:B------:R-:W-:Y:S01]  /*e820*/  IMAD.MOV.U32 R15, RZ, RZ, -0x1 ;  /* 0xffffffffff0f7424 */ /* 0x000fe200078e00ff */
[----:B-1----:R-:W-:-:S04]  /*e830*/  SHF.R.U32.HI R6, RZ, 0x5, R6 ;  /* 0x00000005ff067819 */ /* 0x002fc80000011606 */
[----:B------:R-:W-:-:S05]  /*e840*/  LOP3.LUT R6, R6, 0x3, RZ, 0xc0, !PT ;  /* 0x0000000306067812 */ /* 0x000fca00078ec0ff */
[----:B------:R-:W-:-:S07]  /*e850*/  IMAD.MOV.U32 R13, RZ, RZ, R6 ;  /* 0x000000ffff0d7224 */ /* 0x000fce00078e0006 */
[----:B------:R-:W-:Y:S05]  /*e860*/  WARPSYNC.COLLECTIVE R15, `(.L_x_92) ;  /* 0x000000000f087348 */ /* 0x000fea0003c00000 */
[----:B------:R1:W2:Y:S02]  /*e870*/  SHFL.IDX P6, R14, R13, R12, R11 ;  /* 0x0000000c0d0e7389 */ /* 0x0002a400000c000b */
[----:B-12---:R-:W-:Y:S01]  /*e880*/  ENDCOLLECTIVE ;  /* 0x000000000000791b */ /* 0x006fe20003800000 */
.L_x_92:
[----:B------:R-:W-:Y:S05]  /*e890*/  BSYNC B0 ;  /* 0x0000000000007941 */ /* 0x000fea0003800000 */
.L_x_91:
[----:B------:R-:W-:Y:S05]  /*e8a0*/  BRA `(.L_x_93) ;  /* 0xffffffd000b87947 */ /* 0x000fea000383ffff */
.L_x_41:
[----:B------:R-:W-:Y:S01]  /*e8b0*/  BSSY B0, `(.L_x_94) ;  /* 0x0000006000007945 */ /* 0x000fe20003800000 */
[----:B------:R-:W-:-:S07]  /*e8c0*/  IMAD.MOV.U32 R15, RZ, RZ, -0x1 ;  /* 0xffffffffff0f7424 */ /* 0x000fce00078e00ff */
[----:B------:R-:W-:Y:S05]  /*e8d0*/  WARPSYNC.COLLECTIVE R15, `(.L_x_95) ;  /* 0x000000000f0c7348 */ /* 0x000fea0003c00000 */
[----:B------:R-:W-:Y:S02]  /*e8e0*/  ELECT P6, UR62, PT ;  /* 0x00000000003e782f */ /* 0x000fe400038c0000 */
[----:B------:R-:W-:Y:S01]  /*e8f0*/  MOV R14, UR62 ;  /* 0x0000003e000e7c02 */ /* 0x000fe20008000f00 */
[----:B------:R-:W-:Y:S10]  /*e900*/  ENDCOLLECTIVE ;  /* 0x000000000000791b */ /* 0x000ff40003800000 */
.L_x_95:
[----:B------:R-:W-:Y:S05]  /*e910*/  BSYNC B0 ;  /* 0x0000000000007941 */ /* 0x000fea0003800000 */
.L_x_94:
[----:B------:R-:W-:Y:S05]  /*e920*/  BRA `(.L_x_96) ;  /* 0xffffffd000b07947 */ /* 0x000fea000383ffff */
.L_x_44:
[----:B---3--:R3:W4:Y:S02]  /*e930*/  SYNCS.PHASECHK.TRANS64.TRYWAIT P1, [R6+URZ+0x38840], R7 ;  /* 0x03884007060075a7 */ /* 0x008724000802017f */
[----:B----4-:R-:W-:Y:S05]  /*e940*/  @!P1 NANOSLEEP.SYNCS 0x989680 ;  /* 0x009896800000995d */ /* 0x010fea0003900000 */
[----:B------:R-:W4:Y:S02]  /*e950*/  @!P1 SYNCS.PHASECHK.TRANS64 P1, [R6+URZ+0x38840], R7 ;  /* 0x03884007060095a7 */ /* 0x000f24000802007f */
[----:B----4-:R-:W-:Y:S05]  /*e960*/  @!P1 BRA `(.L_x_44) ;  /* 0xfffffffc00f09947 */ /* 0x010fea000383ffff */
[----:B------:R-:W-:Y:S05]  /*e970*/  BRA `(.L_x_97) ;  /* 0xffffffd400187947 */ /* 0x000fea000383ffff */
.L_x_47:
[----:B-1----:R-:W1:Y:S01]  /*e980*/  S2R R8, SR_CgaCtaId ;  /* 0x0000000000087919 */ /* 0x002e620000008800 */
[----:B------:R-:W-:-:S04]  /*e990*/  MOV R7, 0x400 ;  /* 0x0000040000077802 */ /* 0x000fc80000000f00 */
[----:B-1----:R-:W-:-:S04]  /*e9a0*/  LEA R7, R8, R7, 0x18 ;  /* 0x0000000708077211 */ /* 0x002fc800078ec0ff */
[----:B------:R1:W2:Y:S03]  /*e9b0*/  SYNCS.PHASECHK.TRANS64.TRYWAIT P1, [R7+URZ+0x38820], R6 ;  /* 0x03882006070075a7 */ /* 0x0002a6000802017f */
[----:B--2---:R-:W-:Y:S05]  /*e9c0*/  @!P1 NANOSLEEP.SYNCS 0x989680 ;  /* 0x009896800000995d */ /* 0x004fea0003900000 */
[----:B------:R-:W2:Y:S02]  /*e9d0*/  @!P1 SYNCS.PHASECHK.TRANS64 P1, [R7+URZ+0x38820], R6 ;  /* 0x03882006070095a7 */ /* 0x000ea4000802007f */
[----:B--2---:R-:W-:Y:S05]  /*e9e0*/  @!P1 BRA `(.L_x_47) ;  /* 0xfffffffc00e49947 */ /* 0x004fea000383ffff */
[----:B------:R-:W-:Y:S05]  /*e9f0*/  BRA `(.L_x_98) ;  /* 0xffffffd800887947 */ /* 0x000fea000383ffff */
.L_x_53:
[----:B-1----:R1:W2:Y:S02]  /*ea00*/  SYNCS.PHASECHK.TRANS64.TRYWAIT P1, [R2+URZ+0x38840], R3 ;  /* 0x03884003020075a7 */ /* 0x0022a4000802017f */
[----:B--2---:R-:W-:Y:S05]  /*ea10*/  @!P1 NANOSLEEP.SYNCS 0x989680 ;  /* 0x009896800000995d */ /* 0x004fea0003900000 */
[----:B------:R-:W2:Y:S02]  /*ea20*/  @!P1 SYNCS.PHASECHK.TRANS64 P1, [R2+URZ+0x38840], R3 ;  /* 0x03884003020095a7 */ /* 0x000ea4000802007f */
[----:B--2---:R-:W-:Y:S05]  /*ea30*/  @!P1 BRA `(.L_x_53) ;  /* 0xfffffffc00f09947 */ /* 0x004fea000383ffff */
[----:B------:R-:W-:Y:S05]  /*ea40*/  BRA `(.L_x_99) ;  /* 0xffffffdc00287947 */ /* 0x000fea000383ffff */
.L_x_55:
[----:B-1----:R1:W2:Y:S02]  /*ea50*/  SYNCS.PHASECHK.TRANS64.TRYWAIT P1, [R2+URZ+0x60], R3 ;  /* 0x00006003020075a7 */ /* 0x0022a4000802017f */
[----:B--2---:R-:W-:Y:S05]  /*ea60*/  @!P1 NANOSLEEP.SYNCS 0x989680 ;  /* 0x009896800000995d */ /* 0x004fea0003900000 */
[----:B------:R-:W2:Y:S02]  /*ea70*/  @!P1 SYNCS.PHASECHK.TRANS64 P1, [R2+URZ+0x60], R3 ;  /* 0x00006003020095a7 */ /* 0x000ea4000802007f */
[----:B--2---:R-:W-:Y:S05]  /*ea80*/  @!P1 BRA `(.L_x_55) ;  /* 0xfffffffc00f09947 */ /* 0x004fea000383ffff */
[----:B------:R-:W-:Y:S05]  /*ea90*/  BRA `(.L_x_100) ;  /* 0xffffffdc00d87947 */ /* 0x000fea000383ffff */
.L_x_61:
[----:B--2---:R2:W3:Y:S02]  /*eaa0*/  SYNCS.PHASECHK.TRANS64.TRYWAIT P1, [R2+URZ+0x38840], R3 ;  /* 0x03884003020075a7 */ /* 0x0044e4000802017f */
[----:B---3--:R-:W-:Y:S05]  /*eab0*/  @!P1 NANOSLEEP.SYNCS 0x989680 ;  /* 0x009896800000995d */ /* 0x008fea0003900000 */
[----:B------:R-:W3:Y:S02]  /*eac0*/  @!P1 SYNCS.PHASECHK.TRANS64 P1, [R2+URZ+0x38840], R3 ;  /* 0x03884003020095a7 */ /* 0x000ee4000802007f */
[----:B---3--:R-:W-:Y:S05]  /*ead0*/  @!P1 BRA `(.L_x_61) ;  /* 0xfffffffc00f09947 */ /* 0x008fea000383ffff */
[----:B------:R-:W-:Y:S05]  /*eae0*/  BRA `(.L_x_101) ;  /* 0xffffffe400407947 */ /* 0x000fea000383ffff */
.L_x_63:
[----:B-1----:R1:W2:Y:S02]  /*eaf0*/  SYNCS.PHASECHK.TRANS64.TRYWAIT P1, [R2+URZ+0x60], R19 ;  /* 0x00006013020075a7 */ /* 0x0022a4000802017f */
[----:B--2---:R-:W-:Y:S05]  /*eb00*/  @!P1 NANOSLEEP.SYNCS 0x989680 ;  /* 0x009896800000995d */ /* 0x004fea0003900000 */
[----:B------:R-:W2:Y:S02]  /*eb10*/  @!P1 SYNCS.PHASECHK.TRANS64 P1, [R2+URZ+0x60], R19 ;  /* 0x00006013020095a7 */ /* 0x000ea4000802007f */
[----:B--2---:R-:W-:Y:S05]  /*eb20*/  @!P1 BRA `(.L_x_63) ;  /* 0xfffffffc00f09947 */ /* 0x004fea000383ffff */
[----:B------:R-:W-:Y:S05]  /*eb30*/  BRA `(.L_x_102) ;  /* 0xffffffe400f07947 */ /* 0x000fea000383ffff */
.L_x_68:
[----:B--2---:R2:W3:Y:S02]  /*eb40*/  SYNCS.PHASECHK.TRANS64.TRYWAIT P1, [R2+URZ+0x38840], R3 ;  /* 0x03884003020075a7 */ /* 0x0044e4000802017f */
[----:B---3--:R-:W-:Y:S05]  /*eb50*/  @!P1 NANOSLEEP.SYNCS 0x989680 ;  /* 0x009896800000995d */ /* 0x008fea0003900000 */
[----:B------:R-:W3:Y:S02]  /*eb60*/  @!P1 SYNCS.PHASECHK.TRANS64 P1, [R2+URZ+0x38840], R3 ;  /* 0x03884003020095a7 */ /* 0x000ee4000802007f */
[----:B---3--:R-:W-:Y:S05]  /*eb70*/  @!P1 BRA `(.L_x_68) ;  /* 0xfffffffc00f09947 */ /* 0x008fea000383ffff */
[----:B------:R-:W-:Y:S05]  /*eb80*/  BRA `(.L_x_103) ;  /* 0xffffffec00207947 */ /* 0x000fea000383ffff */
.L_x_70:
[----:B-1----:R1:W2:Y:S02]  /*eb90*/  SYNCS.PHASECHK.TRANS64.TRYWAIT P1, [R2+URZ+0x60], R3 ;  /* 0x00006003020075a7 */ /* 0x0022a4000802017f */
[----:B--2---:R-:W-:Y:S05]  /*eba0*/  @!P1 NANOSLEEP.SYNCS 0x989680 ;  /* 0x009896800000995d */ /* 0x004fea0003900000 */
[----:B------:R-:W2:Y:S02]  /*ebb0*/  @!P1 SYNCS.PHASECHK.TRANS64 P1, [R2+URZ+0x60], R3 ;  /* 0x00006003020095a7 */ /* 0x000ea4000802007f */
[----:B--2---:R-:W-:Y:S05]  /*ebc0*/  @!P1 BRA `(.L_x_70) ;  /* 0xfffffffc00f09947 */ /* 0x004fea000383ffff */
[----:B------:R-:W-:Y:S05]  /*ebd0*/  BRA `(.L_x_104) ;  /* 0xffffffec00d47947 */ /* 0x000fea000383ffff */
.L_x_75:
[----:B--2---:R2:W3:Y:S02]  /*ebe0*/  SYNCS.PHASECHK.TRANS64.TRYWAIT P0, [R3+URZ+0x38860], R0 ;  /* 0x03886000030075a7 */ /* 0x0044e4000800017f */
[----:B---3--:R-:W-:Y:S05]  /*ebf0*/  @!P0 NANOSLEEP.SYNCS 0x989680 ;  /* 0x009896800000895d */ /* 0x008fea0003900000 */
[----:B------:R-:W3:Y:S02]  /*ec00*/  @!P0 SYNCS.PHASECHK.TRANS64 P0, [R3+URZ+0x38860], R0 ;  /* 0x03886000030085a7 */ /* 0x000ee4000800007f */
[----:B---3--:R-:W-:Y:S05]  /*ec10*/  @!P0 BRA `(.L_x_75) ;  /* 0xfffffffc00f08947 */ /* 0x008fea000383ffff */
[----:B------:R-:W-:Y:S05]  /*ec20*/  BRA `(.L_x_105) ;  /* 0xfffffff000b87947 */ /* 0x000fea000383ffff */
.L_x_79:
[----:B--2---:R2:W3:Y:S02]  /*ec30*/  SYNCS.PHASECHK.TRANS64.TRYWAIT P0, [R0+URZ+0x38820], R3 ;  /* 0x03882003000075a7 */ /* 0x0044e4000800017f */
[----:B---3--:R-:W-:Y:S05]  /*ec40*/  @!P0 NANOSLEEP.SYNCS 0x989680 ;  /* 0x009896800000895d */ /* 0x008fea0003900000 */
[----:B------:R-:W3:Y:S02]  /*ec50*/  @!P0 SYNCS.PHASECHK.TRANS64 P0, [R0+URZ+0x38820], R3 ;  /* 0x03882003000085a7 */ /* 0x000ee4000800007f */
[----:B---3--:R-:W-:Y:S05]  /*ec60*/  @!P0 BRA `(.L_x_79) ;  /* 0xfffffffc00f08947 */ /* 0x008fea000383ffff */
[----:B------:R-:W-:Y:S05]  /*ec70*/  BRA `(.L_x_106) ;  /* 0xfffffff400ac7947 */ /* 0x000fea000383ffff */
.L_x_80:
[----:B------:R-:W3:Y:S01]  /*ec80*/  S2R R2, SR_TID.X ;  /* 0x0000000000027919 */ /* 0x000ee20000002100 */
[----:B------:R-:W-:Y:S01]  /*ec90*/  BSSY B0, `(.L_x_107) ;  /* 0x000000a000007945 */ /* 0x000fe20003800000 */
[----:B------:R-:W-:Y:S01]  /*eca0*/  IMAD.MOV.U32 R12, RZ, RZ, RZ ;  /* 0x000000ffff0c7224 */ /* 0x000fe200078e00ff */
[----:B------:R-:W-:Y:S01]  /*ecb0*/  MOV R15, 0xffffffff ;  /* 0xffffffff000f7802 */ /* 0x000fe20000000f00 */
[----:B------:R-:W-:Y:S01]  /*ecc0*/  IMAD.MOV.U32 R11, RZ, RZ, 0x1f ;  /* 0x0000001fff0b7424 */ /* 0x000fe200078e00ff */
[----:B---3--:R-:W-:-:S04]  /*ecd0*/  SHF.R.U32.HI R2, RZ, 0x5, R2 ;  /* 0x00000005ff027819 */ /* 0x008fc80000011602 */
[----:B------:R-:W-:-:S04]  /*ece0*/  LOP3.LUT R2, R2, 0x3, RZ, 0xc0, !PT ;  /* 0x0000000302027812 */ /* 0x000fc800078ec0ff */
[----:B------:R-:W-:-:S07]  /*ecf0*/  MOV R13, R2 ;  /* 0x00000002000d7202 */ /* 0x000fce0000000f00 */
[----:B-12---:R-:W-:Y:S05]  /*ed00*/  WARPSYNC.COLLECTIVE R15, `(.L_x_108) ;  /* 0x000000000f087348 */ /* 0x006fea0003c00000 */
[----:B------:R3:W4:Y:S02]  /*ed10*/  SHFL.IDX P6, R14, R13, R12, R11 ;  /* 0x0000000c0d0e7389 */ /* 0x00072400000c000b */
[----:B-1234-:R-:W-:Y:S01]  /*ed20*/  ENDCOLLECTIVE ;  /* 0x000000000000791b */ /* 0x01efe20003800000 */
.L_x_108:
[----:B------:R-:W-:Y:S05]  /*ed30*/  BSYNC B0 ;  /* 0x0000000000007941 */ /* 0x000fea0003800000 */
.L_x_107:
[----:B------:R-:W-:Y:S05]  /*ed40*/  BRA `(.L_x_109) ;  /* 0xfffffff400947947 */ /* 0x000fea000383ffff */
.L_x_83:
[----:B------:R-:W-:Y:S01]  /*ed50*/  BSSY B1, `(.L_x_110) ;  /* 0x0000006000017945 */ /* 0x000fe20003800000 */
[----:B------:R-:W-:-:S07]  /*ed60*/  IMAD.MOV.U32 R15, RZ, RZ, -0x1 ;  /* 0xffffffffff0f7424 */ /* 0x000fce00078e00ff */
[----:B-123--:R-:W-:Y:S05]  /*ed70*/  WARPSYNC.COLLECTIVE R15, `(.L_x_111) ;  /* 0x000000000f0c7348 */ /* 0x00efea0003c00000 */
[----:B------:R-:W-:Y:S02]  /*ed80*/  ELECT P6, UR62, PT ;  /* 0x00000000003e782f */ /* 0x000fe400038c0000 */
[----:B------:R-:W-:Y:S01]  /*ed90*/  MOV R14, UR62 ;  /* 0x0000003e000e7c02 */ /* 0x000fe20008000f00 */
[----:B-123--:R-:W-:Y:S10]  /*eda0*/  ENDCOLLECTIVE ;  /* 0x000000000000791b */ /* 0x00eff40003800000 */
.L_x_111:
[----:B------:R-:W-:Y:S05]  /*edb0*/  BSYNC B1 ;  /* 0x0000000000017941 */ /* 0x000fea0003800000 */
.L_x_110:
[----:B------:R-:W-:Y:S05]  /*edc0*/  BRA `(.L_x_112) ;  /* 0xfffffff4008c7947 */ /* 0x000fea000383ffff */
.L_x_85:
[----:B-1----:R1:W2:Y:S02]  /*edd0*/  SYNCS.PHASECHK.TRANS64.TRYWAIT P0, [R6+URZ], R5 ;  /* 0x00000005060075a7 */ /* 0x0022a4000800017f */
[----:B--2---:R-:W-:Y:S05]  /*ede0*/  @!P0 NANOSLEEP.SYNCS 0x989680 ;  /* 0x009896800000895d */ /* 0x004fea0003900000 */
[----:B------:R-:W2:Y:S02]  /*edf0*/  @!P0 SYNCS.PHASECHK.TRANS64 P0, [R6+URZ], R5 ;  /* 0x00000005060085a7 */ /* 0x000ea4000800007f */
[----:B--2---:R-:W-:Y:S05]  /*ee00*/  @!P0 BRA `(.L_x_85) ;  /* 0xfffffffc00f08947 */ /* 0x004fea000383ffff */
[----:B------:R-:W-:Y:S05]  /*ee10*/  BRA `(.L_x_113) ;  /* 0xfffffff400c07947 */ /* 0x000fea000383ffff */
.L_x_86:
[----:B--2---:R2:W3:Y:S02]  /*ee20*/  SYNCS.PHASECHK.TRANS64.TRYWAIT P0, [R3+URZ], R2 ;  /* 0x00000002030075a7 */ /* 0x0044e4000800017f */
[----:B---3--:R-:W-:Y:S05]  /*ee30*/  @!P0 NANOSLEEP.SYNCS 0x989680 ;  /* 0x009896800000895d */ /* 0x008fea0003900000 */
[----:B------:R-:W3:Y:S02]  /*ee40*/  @!P0 SYNCS.PHASECHK.TRANS64 P0, [R3+URZ], R2 ;  /* 0x00000002030085a7 */ /* 0x000ee4000800007f */
[----:B---3--:R-:W-:Y:S05]  /*ee50*/  @!P0 BRA `(.L_x_86) ;  /* 0xfffffffc00f08947 */ /* 0x008fea000383ffff */
[----:B------:R-:W-:Y:S05]  /*ee60*/  BRA `(.L_x_114) ;  /* 0xfffffff400b47947 */ /* 0x000fea000383ffff */
.L_x_88:
[----:B--2---:R2:W3:Y:S02]  /*ee70*/  SYNCS.PHASECHK.TRANS64.TRYWAIT P0, [R16+URZ], R5 ;  /* 0x00000005100075a7 */ /* 0x0044e4000800017f */
[----:B---3--:R-:W-:Y:S05]  /*ee80*/  @!P0 NANOSLEEP.SYNCS 0x989680 ;  /* 0x009896800000895d */ /* 0x008fea0003900000 */
[----:B------:R-:W3:Y:S02]  /*ee90*/  @!P0 SYNCS.PHASECHK.TRANS64 P0, [R16+URZ], R5 ;  /* 0x00000005100085a7 */ /* 0x000ee4000800007f */
[----:B---3--:R-:W-:Y:S05]  /*eea0*/  @!P0 BRA `(.L_x_88) ;  /* 0xfffffffc00f08947 */ /* 0x008fea000383ffff */
[----:B------:R-:W-:Y:S05]  /*eeb0*/  BRA `(.L_x_115) ;  /* 0xfffffff400b87947 */ /* 0x000fea000383ffff */
.L_x_116:
[----:B------:R-:W-:-:S00]  /*eec0*/  BRA `(.L_x_116) ;  /* 0xfffffffc00fc7947 */ /* 0x000fc0000383ffff */
[----:B------:R-:W-:-:S00]  /*eed0*/  NOP ;  /* 0x0000000000007918 */ /* 0x000fc00000000000 */
        /* <DEDUP_REMOVED lines=10> */
.L_x_12749:


//--------------------- .text._ZN7cutlass13device_kernelIN5flash11enable_sm90INS1_16FlashAttnFwdSm90INS1_25CollectiveMainloopFwdSm90ILi2EN4cute5tupleIJNS5_1CILi2EEENS7_ILi1EEES9_EEENS6_IJNS7_ILi128EEENS7_ILi80EEENS7_ILi256EEEEEELi256ENS_6half_tEfNS_4arch4Sm90ELb0ELb0ELb0ELb0ELb0ELb0ELb0ELb1ELb1ELb0ELb0ELb0EEENS1_21CollectiveEpilogueFwdINS6_IJSB_SD_SC_EEESA_SF_SH_Li256ELb0ELb0ELb0ELb0EEENS1_29StaticPersistentTileSchedulerILb0EEEEEEEEEvNT_6ParamsE --------------------------
	.section	.text._ZN7cutlass13device_kernelIN5flash11enable_sm90INS1_16FlashAttnFwdSm90INS1_25CollectiveMainloopFwdSm90ILi2EN4cute5tupleIJNS5_1CILi2EEENS7_ILi1EEES9_EEENS6_IJNS7_ILi128EEENS7_ILi80EEENS7_ILi256EEEEEELi256ENS_6half_tEfNS_4arch4Sm90ELb0ELb0ELb0ELb0ELb0ELb0ELb0ELb1ELb1ELb0ELb0ELb0EEENS1_21CollectiveEpilogueFwdINS6_IJSB_SD_SC_EEESA_SF_SH_Li256ELb0ELb0ELb0ELb0EEENS1_29StaticPersistentTileSchedulerILb0EEEEEEEEEvNT_6ParamsE,"ax",@progbits
	.align	128
.text._ZN7cutlass13device_kernelIN5flash11enable_sm90INS1_16FlashAttnFwdSm90INS1_25CollectiveMainloopFwdSm90ILi2EN4cute5tupleIJNS5_1CILi2EEENS7_ILi1EEES9_EEENS6_IJNS7_ILi128EEENS7_ILi80EEENS7_ILi256EEEEEELi256ENS_6half_tEfNS_4arch4Sm90ELb0ELb0ELb0ELb0ELb0ELb0ELb0ELb1ELb1ELb0ELb0ELb0EEENS1_21CollectiveEpilogueFwdINS6_IJSB_SD_SC_EEESA_SF_SH_Li256ELb0ELb0ELb0ELb0EEENS1_29StaticPersistentTileSchedulerILb0EEEEEEEEEvNT_6ParamsE:
        .type           _ZN7cutlass13device_kernelIN5flash11enable_sm90INS1_16FlashAttnFwdSm90INS1_25CollectiveMainloopFwdSm90ILi2EN4cute5tupleIJNS5_1CILi2EEENS7_ILi1EEES9_EEENS6_IJNS7_ILi128EEENS7_ILi80EEENS7_ILi256EEEEEELi256ENS_6half_tEfNS_4arch4Sm90ELb0ELb0ELb0ELb0ELb0ELb0ELb0ELb1ELb1ELb0ELb0ELb0EEENS1_21CollectiveEpilogueFwdINS6_IJSB_SD_SC_EEESA_SF_SH_Li256ELb0ELb0ELb0ELb0EEENS1_29StaticPersistentTileSchedulerILb0EEEEEEEEEvNT_6ParamsE,@function
        .size           _ZN7cutlass13device_kernelIN5flash11enable_sm90INS1_16FlashAttnFwdSm90INS1_25CollectiveMainloopFwdSm90ILi2EN4cute5tupleIJNS5_1CILi2EEENS7_ILi1EEES9_EEENS6_IJNS7_ILi128EEENS7_ILi80EEENS7_ILi256EEEEEELi256ENS_6half_tEfNS_4arch4Sm90ELb0ELb0ELb0ELb0ELb0ELb0ELb0ELb1ELb1ELb0ELb0ELb0EEENS1_21CollectiveEpilogueFwdINS6_IJSB_SD_SC_EEESA_SF_SH_Li256ELb0ELb0ELb0ELb0EEENS1_29StaticPersistentTileSchedulerILb0EEEEEEEEEvNT_6ParamsE,(.L_x_12750 - _ZN7cutlass13device_kernelIN5flash11enable_sm90INS1_16FlashAttnFwdSm90INS1_25CollectiveMainloopFwdSm90ILi2EN4cute5tupleIJNS5_1CILi2EEENS7_ILi1EEES9_EEENS6_IJNS7_ILi128EEENS7_ILi80EEENS7_ILi256EEEEEELi256ENS_6half_tEfNS_4arch4Sm90ELb0ELb0ELb0ELb0ELb0ELb0ELb0ELb1ELb1ELb0ELb0ELb0EEENS1_21CollectiveEpilogueFwdINS6_IJSB_SD_SC_EEESA_SF_SH_Li256ELb0ELb0ELb0ELb0EEENS1_29StaticPersistentTileSchedulerILb0EEEEEEEEEvNT_6ParamsE)
        .other          _ZN7cutlass13device_kernelIN5flash11enable_sm90INS1_16FlashAttnFwdSm90INS1_25CollectiveMainloopFwdSm90ILi2EN4cute5tupleIJNS5_1CILi2EEENS7_ILi1EEES9_EEENS6_IJNS7_ILi128EEENS7_ILi80EEENS7_ILi256EEEEEELi256ENS_6half_tEfNS_4arch4Sm90ELb0ELb0ELb0ELb0ELb0ELb0ELb0ELb1ELb1ELb0ELb0ELb0EEENS1_21CollectiveEpilogueFwdINS6_IJSB_SD_SC_EEESA_SF_SH_Li256ELb0ELb0ELb0ELb0EEENS1_29StaticPersistentTileSchedulerILb0EEEEEEEEEvNT_6ParamsE,@"STO_CUDA_ENTRY STV_DEFAULT"
_ZN7cutlass13device_kernelIN5flash11enable_sm90INS1_16FlashAttnFwdSm90INS1_25CollectiveMainloopFwdSm90ILi2EN4cute5tupleIJNS5_1CILi2EEENS7_ILi1EEES9_EEENS6_IJNS7_ILi128EEENS7_ILi80EEENS7_ILi256EEEEEELi256ENS_6half_tEfNS_4arch4Sm90ELb0ELb0ELb0ELb0ELb0ELb0ELb0ELb1ELb1ELb0ELb0ELb0EEENS1_21CollectiveEpilogueFwdINS6_IJSB_SD_SC_EEESA_SF_SH_Li256ELb0ELb0ELb0ELb0EEENS1_29StaticPersistentTileSchedulerILb0EEEEEEEEEvNT_6ParamsE:
[----:B------:R-:W1:Y:S02]  /*0000*/  LDC R1, c[0x0][0x28] ;  /* 0x00000a00ff017b82 */ /* 0x000e640000000800 */
[----:B-1----:R-:W-:Y:S01]  /*0010*/  VIADD R1, R1, 0xffffffd8 ;  /* 0xffffffd801017836 */ /* 0x002fe20000000000 */
[----:B------:R-:W1:Y:S01]  /*0020*/  S2R R8, SR_TID.X ;  /* 0x0000000000087919 */ /* 0x000e620000002100 */
[----:B------:R-:W-:Y:S01]  /*0030*/  ELECT P0, URZ, PT ;  /* 0x00000000003f782f */ /* 0x000fe20003800000 */
[----:B------:R-:W-:Y:S01]  /*0040*/  BSSY B0, `(.L_x_117) ;  /* 0x0000014000007945 */ /* 0x000fe20003800000 */
[----:B-1----:R-:W-:-:S05]  /*0050*/  SHF.R.U32.HI R0, RZ, 0x5, R8 ;  /* 0x00000005ff007819 */ /* 0x002fca0000011608 */
[----:B------:R-:W1:Y:S02]  /*0060*/  SHFL.IDX PT, R2, R0, RZ, 0x1f ;  /* 0x00001fff00027589 */ /* 0x000e6400000e0000 */
[----:B-1----:R-:W-:Y:S02]  /*0070*/  ISETP.EQ.AND P0, PT, R2, RZ, P0 ;  /* 0x000000ff0200720c */ /* 0x002fe40000702270 */
[----:B------:R-:W-:-:S11]  /*0080*/  SHF.R.U32.HI R2, RZ, 0x7, R8 ;  /* 0x00000007ff027819 */ /* 0x000fd60000011608 */
        /* <DEDUP_REMOVED lines=15> */
.L_x_118:
[----:B------:R-:W-:Y:S05]  /*0180*/  BSYNC B0 ;  /* 0x0000000000007941 */ /* 0x000fea0003800000 */
.L_x_117:
[----:B------:R-:W-:Y:S01]  /*0190*/  VOTEU.ANY UP0, P0 ;  /* 0x00000000003f7886 */ /* 0x000fe20000000100 */
[----:B------:R-:W1:Y:S01]  /*01a0*/  SHFL.IDX PT, R2, R2, RZ, 0x1f ;  /* 0x00001fff02027589 */ /* 0x000e6200000e0000 */
[----:B------:R-:W-:Y:S01]  /*01b0*/  UMOV UR4, 0x1 ;  /* 0x0000000100047882 */ /* 0x000fe20000000000 */
[----:B------:R-:W-:Y:S01]  /*01c0*/  UMOV UR7, 0x2 ;  /* 0x0000000200077882 */ /* 0x000fe20000000000 */
[----:B------:R-:W-:Y:S01]  /*01d0*/  VOTEU.ANY UP1, P0 ;  /* 0x00000000003f7886 */ /* 0x000fe20000020100 */
[----:B------:R-:W2:Y:S01]  /*01e0*/  @UP0 S2UR UR8, SR_CgaCtaId ;  /* 0x00000000000809c3 */ /* 0x000ea20000008800 */
[----:B------:R-:W3:Y:S01]  /*01f0*/  SHFL.IDX PT, R3, R0, RZ, 0x1f ;  /* 0x00001fff00037589 */ /* 0x000ee200000e0000 */
[----:B------:R-:W-:Y:S01]  /*0200*/  @UP0 UMOV UR6, 0x400 ;  /* 0x0000040000060882 */ /* 0x000fe20000000000 */
[----:B------:R-:W-:-:S04]  /*0210*/  @UP0 UIADD3 UR4, -UR4, 0x100000, URZ ;  /* 0x0010000004040890 */ /* 0x000fc8000fffe13f */
[----:B------:R-:W-:Y:S02]  /*0220*/  @UP0 USHF.L.U32 UR5, UR4, 0xb, URZ ;  /* 0x0000000b04050899 */ /* 0x000fe4000800063f */
[----:B------:R-:W-:Y:S01]  /*0230*/  @UP0 USHF.L.U32 UR4, UR4, 0x1, URZ ;  /* 0x0000000104040899 */ /* 0x000fe2000800063f */
[----:B------:R-:W-:Y:S01]  /*0240*/  VOTEU.ANY UP2, P0 ;  /* 0x00000000003f7886 */ /* 0x000fe20000040100 */
[----:B-1----:R-:W-:Y:S01]  /*0250*/  R2UR UR9, R2 ;  /* 0x00000000020972ca */ /* 0x002fe200000e0000 */
[----:B--2---:R-:W-:Y:S01]  /*0260*/  @UP0 ULEA UR8, UR8, UR6, 0x18 ;  /* 0x0000000608080291 */ /* 0x004fe2000f8ec03f */
[----:B---3--:R-:W-:Y:S01]  /*0270*/  ISETP.NE.AND P1, PT, R3, RZ, PT ;  /* 0x000000ff0300720c */ /* 0x008fe20003f25270 */
[----:B------:R-:W-:-:S04]  /*0280*/  @UP0 UIADD3 UR6, -UR7, 0x100000, URZ ;  /* 0x0010000007060890 */ /* 0x000fc8000fffe13f */
[----:B------:R-:W-:Y:S02]  /*0290*/  @UP0 USHF.L.U32 UR7, UR6, 0xb, URZ ;  /* 0x0000000b06070899 */ /* 0x000fe4000800063f */
[----:B------:R-:W-:-:S04]  /*02a0*/  @UP0 USHF.L.U32 UR6, UR6, 0x1, URZ ;  /* 0x0000000106060899 */ /* 0x000fc8000800063f */
[----:B------:R-:W-:Y:S01]  /*02b0*/  UISETP.NE.AND UP0, UPT, UR9, URZ, UPT ;  /* 0x0000003f0900728c */ /* 0x000fe2000bf05270 */
[----:B------:R-:W1:Y:S02]  /*02c0*/  FENCE.VIEW.ASYNC.S ;  /* 0x00000000000073c6 */ /* 0x000e640000000000 */
[----:B-1----:R1:W2:Y:S05]  /*02d0*/  @UP1 SYNCS.EXCH.64 URZ, [UR8+0x38800], UR4 ;  /* 0x03880004083f15b2 */ /* 0x0022aa0008000100 */
[----:B------:R1:W3:Y:S01]  /*02e0*/  @UP2 SYNCS.EXCH.64 URZ, [UR8+0x38820], UR6 ;  /* 0x03882006083f25b2 */ /* 0x0002e20008000100 */
[----:B------:R-:W-:Y:S05]  /*02f0*/  @P1 BRA `(.L_x_119) ;  /* 0x0000000000481947 */ /* 0x000fea0003800000 */
[----:B-1----:R-:W1:Y:S01]  /*0300*/  S2UR UR5, SR_CgaCtaId ;  /* 0x00000000000579c3 */ /* 0x002e620000008800 */
[----:B------:R-:W-:Y:S01]  /*0310*/  UMOV UR4, 0x400 ;  /* 0x0000040000047882 */ /* 0x000fe20000000000 */
[----:B------:R-:W-:Y:S01]  /*0320*/  UMOV UR6, 0x1 ;  /* 0x0000000100067882 */ /* 0x000fe20000000000 */
[----:B------:R-:W-:Y:S01]  /*0330*/  UMOV UR9, 0x4 ;  /* 0x0000000400097882 */ /* 0x000fe20000000000 */
[----:B------:R-:W-:-:S04]  /*0340*/  UIADD3 UR6, -UR6, 0x100000, URZ ;  /* 0x0010000006067890 */ /* 0x000fc8000fffe13f */
[----:B------:R-:W-:Y:S02]  /*0350*/  USHF.L.U32 UR7, UR6, 0xb, URZ ;  /* 0x0000000b06077899 */ /* 0x000fe4000800063f */
[----:B------:R-:W-:Y:S01]  /*0360*/  USHF.L.U32 UR6, UR6, 0x1, URZ ;  /* 0x0000000106067899 */ /* 0x000fe2000800063f */
[----:B------:R-:W-:Y:S01]  /*0370*/  ELECT P0, URZ, PT ;  /* 0x00000000003f782f */ /* 0x000fe20003800000 */
[----:B-1----:R-:W-:Y:S02]  /*0380*/  ULEA UR8, UR5, UR4, 0x18 ;  /* 0x0000000405087291 */ /* 0x002fe4000f8ec03f */
[----:B------:R-:W-:-:S04]  /*0390*/  UIADD3 UR4, -UR9, 0x100000, URZ ;  /* 0x0010000009047890 */ /* 0x000fc8000fffe13f */
[----:B------:R-:W-:Y:S02]  /*03a0*/  USHF.L.U32 UR5, UR4, 0xb, URZ ;  /* 0x0000000b04057899 */ /* 0x000fe4000800063f */
[----:B------:R-:W-:Y:S01]  /*03b0*/  USHF.L.U32 UR4, UR4, 0x1, URZ ;  /* 0x0000000104047899 */ /* 0x000fe2000800063f */
[----:B------:R-:W1:Y:S03]  /*03c0*/  FENCE.VIEW.ASYNC.S ;  /* 0x00000000000073c6 */ /* 0x000e660000000000 */
[----:B-1----:R4:W1:Y:S08]  /*03d0*/  SYNCS.EXCH.64 URZ, [UR8+0x38830], UR6 ;  /* 0x03883006083f75b2 */ /* 0x0028700008000100 */
[----:B------:R4:W1:Y:S01]  /*03e0*/  SYNCS.EXCH.64 URZ, [UR8+0x38840], UR4 ;  /* 0x03884004083f75b2 */ /* 0x0008620008000100 */
[----:B------:R4:W1:Y:S01]  /*03f0*/  SYNCS.EXCH.64 URZ, [UR8+0x38838], UR6 ;  /* 0x03883806083f75b2 */ /* 0x0008620008000100 */
[----:B------:R4:W1:Y:S02]  /*0400*/  SYNCS.EXCH.64 URZ, [UR8+0x38848], UR4 ;  /* 0x03884804083f75b2 */ /* 0x0008640008000100 */
[----:B----4-:R-:W-:Y:S01]  /*0410*/  NOP ;  /* 0x0000000000007918 */ /* 0x010fe20000000000 */
.L_x_119:
[----:B-1----:R-:W1:Y:S01]  /*0420*/  S2UR UR4, SR_CTAID.Y ;  /* 0x00000000000479c3 */ /* 0x002e620000002600 */
[----:B------:R-:W4:Y:S01]  /*0430*/  SHFL.IDX PT, R7, R0, RZ, 0x1f ;  /* 0x00001fff00077589 */ /* 0x000f2200000e0000 */
[----:B------:R-:W-:Y:S01]  /*0440*/  ULDC UR5, c[0x0][0x154] ;  /* 0x0000550000057ab9 */ /* 0x000fe20000000800 */
[----:B------:R-:W-:-:S05]  /*0450*/  NOP ;  /* 0x0000000000007918 */ /* 0x000fca0000000000 */
[----:B------:R-:W5:Y:S08]  /*0460*/  S2UR UR6, SR_CTAID.X ;  /* 0x00000000000679c3 */ /* 0x000f700000002500 */
[----:B------:R-:W2:Y:S01]  /*0470*/  LDC R6, c[0x0][0x148] ;  /* 0x00005200ff067b82 */ /* 0x000ea20000000800 */
[----:B-1----:R-:W-:Y:S02]  /*0480*/  I2FP.F32.U32 R2, UR4 ;  /* 0x0000000400027c45 */ /* 0x002fe40008201000 */
[----:B----4-:R-:W-:-:S03]  /*0490*/  ISETP.NE.AND P0, PT, R7, RZ, PT ;  /* 0x000000ff0700720c */ /* 0x010fc60003f05270 */
[----:B------:R-:W-:Y:S01]  /*04a0*/  FMUL R5, R2, UR5 ;  /* 0x0000000502057c20 */ /* 0x000fe20008400000 */
[----:B------:R-:W-:Y:S02]  /*04b0*/  SHF.R.S32.HI R2, RZ, 0x1f, R8 ;  /* 0x0000001fff027819 */ /* 0x000fe40000011408 */
[----:B-----5:R-:W-:Y:S02]  /*04c0*/  I2FP.F32.U32 R4, UR6 ;  /* 0x0000000600047c45 */ /* 0x020fe40008201000 */
[----:B------:R-:W-:Y:S01]  /*04d0*/  LEA.HI R2, R2, R8, RZ, 0x7 ;  /* 0x0000000802027211 */ /* 0x000fe200078f38ff */
[----:B------:R-:W1:Y:S02]  /*04e0*/  F2I.U32.TRUNC.NTZ R5, R5 ;  /* 0x0000000500057305 */ /* 0x000e64000020f000 */
[----:B-1----:R-:W-:-:S04]  /*04f0*/  IMAD.MOV R11, RZ, RZ, -R5 ;  /* 0x000000ffff0b7224 */ /* 0x002fc800078e0a05 */
[----:B--2---:R-:W-:Y:S01]  /*0500*/  IMAD R11, R6, R11, UR4 ;  /* 0x00000004060b7e24 */ /* 0x004fe2000f8e020b */
[----:B------:R-:W-:Y:S02]  /*0510*/  ULDC UR4, c[0x0][0x150] ;  /* 0x0000540000047ab9 */ /* 0x000fe40000000800 */
[----:B------:R-:W-:Y:S01]  /*0520*/  FMUL R9, R4, UR4 ;  /* 0x0000000404097c20 */ /* 0x000fe20008400000 */
[----:B------:R-:W-:Y:S06]  /*0530*/  @P0 BRA `(.L_x_120) ;  /* 0x0000000000480947 */ /* 0x000fec0003800000 */
[----:B------:R-:W1:Y:S01]  /*0540*/  S2UR UR5, SR_CgaCtaId ;  /* 0x00000000000579c3 */ /* 0x000e620000008800 */
[----:B------:R-:W-:Y:S01]  /*0550*/  UMOV UR4, 0x400 ;  /* 0x0000040000047882 */ /* 0x000fe20000000000 */
[----:B------:R-:W-:Y:S01]  /*0560*/  UMOV UR6, 0x1 ;  /* 0x0000000100067882 */ /* 0x000fe20000000000 */
[----:B------:R-:W-:Y:S01]  /*0570*/  UMOV UR7, 0x4 ;  /* 0x0000000400077882 */ /* 0x000fe20000000000 */
[----:B------:R-:W-:Y:S01]  /*0580*/  ELECT P0, URZ, PT ;  /* 0x00000000003f782f */ /* 0x000fe20003800000 */
[----:B-1----:R-:W-:Y:S02]  /*0590*/  ULEA UR8, UR5, UR4, 0x18 ;  /* 0x0000000405087291 */ /* 0x002fe4000f8ec03f */
[----:B------:R-:W-:-:S04]  /*05a0*/  UIADD3 UR4, -UR6, 0x100000, URZ ;  /* 0x0010000006047890 */ /* 0x000fc8000fffe13f */
[----:B------:R-:W-:Y:S02]  /*05b0*/  USHF.L.U32 UR5, UR4, 0xb, URZ ;  /* 0x0000000b04057899 */ /* 0x000fe4000800063f */
[----:B------:R-:W-:Y:S02]  /*05c0*/  USHF.L.U32 UR4, UR4, 0x1, URZ ;  /* 0x0000000104047899 */ /* 0x000fe4000800063f */
[----:B------:R-:W-:-:S04]  /*05d0*/  UIADD3 UR6, -UR7, 0x100000, URZ ;  /* 0x0010000007067890 */ /* 0x000fc8000fffe13f */
[----:B------:R-:W-:Y:S02]  /*05e0*/  USHF.L.U32 UR7, UR6, 0xb, URZ ;  /* 0x0000000b06077899 */ /* 0x000fe4000800063f */
[----:B------:R-:W-:Y:S01]  /*05f0*/  USHF.L.U32 UR6, UR6, 0x1, URZ ;  /* 0x0000000106067899 */ /* 0x000fe2000800063f */
[----:B------:R-:W1:Y:S03]  /*0600*/  FENCE.VIEW.ASYNC.S ;  /* 0x00000000000073c6 */ /* 0x000e660000000000 */
[----:B-1----:R1:W2:Y:S08]  /*0610*/  SYNCS.EXCH.64 URZ, [UR8+0x38850], UR4 ;  /* 0x03885004083f75b2 */ /* 0x0022b00008000100 */
[----:B------:R1:W4:Y:S01]  /*0620*/  SYNCS.EXCH.64 URZ, [UR8+0x38860], UR6 ;  /* 0x03886006083f75b2 */ /* 0x0003220008000100 */
[----:B------:R1:W1:Y:S01]  /*0630*/  SYNCS.EXCH.64 URZ, [UR8+0x38858], UR4 ;  /* 0x03885804083f75b2 */ /* 0x0002620008000100 */
[----:B------:R1:W1:Y:S01]  /*0640*/  SYNCS.EXCH.64 URZ, [UR8+0x38868], UR6 ;  /* 0x03886806083f75b2 */ /* 0x0002620008000100 */
[----:B------:R-:W-:Y:S01]  /*0650*/  NOP ;  /* 0x0000000000007918 */ /* 0x000fe20000000000 */
.L_x_120:
[----:B------:R-:W5:Y:S01]  /*0660*/  SHFL.IDX PT, R6, R0, RZ, 0x1f ;  /* 0x00001fff00067589 */ /* 0x000f6200000e0000 */
[----:B------:R-:W-:Y:S01]  /*0670*/  LOP3.LUT R2, R2, 0xffffff80, RZ, 0xc0, !PT ;  /* 0xffffff8002027812 */ /* 0x000fe200078ec0ff */
[----:B------:R-:W1:Y:S01]  /*0680*/  LDC R10, c[0x0][0x144] ;  /* 0x00005100ff0a7b82 */ /* 0x000e620000000800 */
[----:B------:R-:W1:Y:S01]  /*0690*/  F2I.U32.TRUNC.NTZ R9, R9 ;  /* 0x0000000900097305 */ /* 0x000e62000020f000 */
[----:B------:R-:W-:Y:S02]  /*06a0*/  NOP ;  /* 0x0000000000007918 */ /* 0x000fe40000000000 */
[----:B------:R-:W-:Y:S01]  /*06b0*/  IMAD.IADD R2, R8, 0x1, -R2 ;  /* 0x0000000108027824 */ /* 0x000fe200078e0a02 */
[----:B------:R-:W-:-:S04]  /*06c0*/  SHF.R.S32.HI R8, RZ, 0x1f, R7 ;  /* 0x0000001fff087819 */ /* 0x000fc80000011407 */
[----:B------:R-:W-:-:S04]  /*06d0*/  SHF.R.S32.HI R5, RZ, 0x1f, R2 ;  /* 0x0000001fff057819 */ /* 0x000fc80000011402 */
[----:B------:R-:W-:-:S04]  /*06e0*/  LEA.HI R5, R5, R2, RZ, 0x3 ;  /* 0x0000000205057211 */ /* 0x000fc800078f18ff */
[--C-:B------:R-:W-:Y:S02]  /*06f0*/  SHF.R.S32.HI R4, RZ, 0x3, R5.reuse ;  /* 0x00000003ff047819 */ /* 0x100fe40000011405 */
[----:B------:R-:W-:Y:S02]  /*0700*/  SHF.R.S32.HI R5, RZ, 0x1f, R5 ;  /* 0x0000001fff057819 */ /* 0x000fe40000011405 */
[----:B-----5:R-:W-:Y:S02]  /*0710*/  ISETP.NE.AND P0, PT, R6, RZ, PT ;  /* 0x000000ff0600720c */ /* 0x020fe40003f05270 */
[----:B------:R-:W-:Y:S02]  /*0720*/  LEA.HI R5, R5, R4, RZ, 0x2 ;  /* 0x0000000405057211 */ /* 0x000fe400078f10ff */
[----:B------:R-:W-:Y:S02]  /*0730*/  SHF.R.S32.HI R6, RZ, 0x1f, R3 ;  /* 0x0000001fff067819 */ /* 0x000fe40000011403 */
[----:B------:R-:W-:-:S02]  /*0740*/  LOP3.LUT R5, R5, 0xfffffffc, RZ, 0xc0, !PT ;  /* 0xfffffffc05057812 */ /* 0x000fc400078ec0ff */
[----:B------:R-:W-:-:S05]  /*0750*/  LEA.HI R6, R6, R3, RZ, 0x2 ;  /* 0x0000000306067211 */ /* 0x000fca00078f10ff */
[----:B------:R-:W-:Y:S05]  /*0760*/  @P0 BRA `(.L_x_121) ;  /* 0x0000000000480947 */ /* 0x000fea0003800000 */
[----:B-1----:R-:W1:Y:S01]  /*0770*/  S2UR UR5, SR_CgaCtaId ;  /* 0x00000000000579c3 */ /* 0x002e620000008800 */
        /* <DEDUP_REMOVED lines=12> */
[----:B-1----:R1:W1:Y:S08]  /*0840*/  SYNCS.EXCH.64 URZ, [UR8+0x38870], UR4 ;  /* 0x03887004083f75b2 */ /* 0x0022700008000100 */
[----:B------:R1:W1:Y:S01]  /*0850*/  SYNCS.EXCH.64 URZ, [UR8+0x38880], UR6 ;  /* 0x03888006083f75b2 */ /* 0x0002620008000100 */
[----:B------:R1:W1:Y:S01]  /*0860*/  SYNCS.EXCH.64 URZ, [UR8+0x38878], UR4 ;  /* 0x03887804083f75b2 */ /* 0x0002620008000100 */
[----:B------:R1:W1:Y:S01]  /*0870*/  SYNCS.EXCH.64 URZ, [UR8+0x38888], UR6 ;  /* 0x03888806083f75b2 */ /* 0x0002620008000100 */
[----:B------:R-:W-:Y:S01]  /*0880*/  NOP ;  /* 0x0000000000007918 */ /* 0x000fe20000000000 */
.L_x_121:
[----:B------:R-:W5:Y:S01]  /*0890*/  SHFL.IDX PT, R12, R0, RZ, 0x1f ;  /* 0x00001fff000c7589 */ /* 0x000f6200000e0000 */
[----:B-1----:R-:W1:Y:S01]  /*08a0*/  S2UR UR4, SR_CTAID.X ;  /* 0x00000000000479c3 */ /* 0x002e620000002500 */
[----:B------:R-:W-:Y:S01]  /*08b0*/  LOP3.LUT R6, R6, 0x3ffffffc, RZ, 0xc0, !PT ;  /* 0x3ffffffc06067812 */ /* 0x000fe200078ec0ff */
[----:B------:R-:W-:Y:S01]  /*08c0*/  IMAD.IADD R5, R4, 0x1, -R5 ;  /* 0x0000000104057824 */ /* 0x000fe200078e0a05 */
[----:B------:R-:W-:Y:S01]  /*08d0*/  LEA.HI R8, R8, R7, RZ, 0x2 ;  /* 0x0000000708087211 */ /* 0x000fe200078f10ff */
[----:B------:R-:W-:Y:S01]  /*08e0*/  IMAD.MOV R9, RZ, RZ, -R9 ;  /* 0x000000ffff097224 */ /* 0x000fe200078e0a09 */
[----:B------:R-:W-:Y:S01]  /*08f0*/  NOP ;  /* 0x0000000000007918 */ /* 0x000fe20000000000 */
[----:B------:R-:W-:Y:S01]  /*0900*/  IMAD.IADD R6, R3, 0x1, -R6 ;  /* 0x0000000103067824 */ /* 0x000fe200078e0a06 */
[----:B------:R-:W-:-:S03]  /*0910*/  LOP3.LUT R8, R8, 0x3ffffffc, RZ, 0xc0, !PT ;  /* 0x3ffffffc08087812 */ /* 0x000fc600078ec0ff */
[--C-:B------:R-:W-:Y:S02]  /*0920*/  IMAD R6, R6, 0x4, R5.reuse ;  /* 0x0000000406067824 */ /* 0x100fe400078e0205 */
[----:B------:R-:W-:Y:S02]  /*0930*/  IMAD.IADD R8, R7, 0x1, -R8 ;  /* 0x0000000107087824 */ /* 0x000fe400078e0a08 */
[----:B------:R-:W2:Y:S01]  /*0940*/  LDC R7, c[0x0][0x140] ;  /* 0x00005000ff077b82 */ /* 0x000ea20000000800 */
[----:B------:R-:W-:Y:S01]  /*0950*/  LEA.HI R3, R6, R6, RZ, 0x1 ;  /* 0x0000000606037211 */ /* 0x000fe200078f08ff */
[----:B------:R-:W-:-:S03]  /*0960*/  IMAD R8, R8, 0x4, R5 ;  /* 0x0000000408087824 */ /* 0x000fc600078e0205 */
[----:B------:R-:W-:Y:S02]  /*0970*/  LOP3.LUT R3, R3, 0xfffffffe, RZ, 0xc0, !PT ;  /* 0xfffffffe03037812 */ /* 0x000fe400078ec0ff */
[----:B------:R-:W-:Y:S02]  /*0980*/  LEA.HI R4, R8, R8, RZ, 0x1 ;  /* 0x0000000808047211 */ /* 0x000fe400078f08ff */
[----:B-----5:R-:W-:Y:S01]  /*0990*/  ISETP.NE.AND P0, PT, R12, RZ, PT ;  /* 0x000000ff0c00720c */ /* 0x020fe20003f05270 */
[----:B-1----:R-:W-:Y:S01]  /*09a0*/  IMAD R10, R10, R9, UR4 ;  /* 0x000000040a0a7e24 */ /* 0x002fe2000f8e0209 */
[----:B------:R-:W-:-:S04]  /*09b0*/  IADD3 R3, R6, -R3, RZ ;  /* 0x8000000306037210 */ /* 0x000fc80007ffe0ff */
[----:B------:R-:W-:Y:S02]  /*09c0*/  ISETP.NE.AND P6, PT, R3, R10, PT ;  /* 0x0000000a0300720c */ /* 0x000fe40003fc5270 */
[----:B------:R-:W-:-:S05]  /*09d0*/  LOP3.LUT R3, R4, 0xfffffffe, RZ, 0xc0, !PT ;  /* 0xfffffffe04037812 */ /* 0x000fca00078ec0ff */
[----:B------:R-:W-:Y:S01]  /*09e0*/  IMAD.IADD R3, R8, 0x1, -R3 ;  /* 0x0000000108037824 */ /* 0x000fe200078e0a03 */
        /* <DEDUP_REMOVED lines=19> */
.L_x_122:
[----:B------:R-:W5:Y:S01]  /*0b20*/  SHFL.IDX PT, R9, R0, RZ, 0x1f ;  /* 0x00001fff00097589 */ /* 0x000f6200000e0000 */
[----:B------:R-:W-:Y:S01]  /*0b30*/  ISETP.NE.AND P4, PT, R3, R10, PT ;  /* 0x0000000a0300720c */ /* 0x000fe20003f85270 */
[----:B------:R-:W-:Y:S01]  /*0b40*/  IMAD.SHL.U32 R3, R6, 0x4, RZ ;  /* 0x0000000406037824 */ /* 0x000fe200078e00ff */
[----:B------:R-:W-:Y:S01]  /*0b50*/  LOP3.LUT P0, RZ, R2, 0x7, RZ, 0xc0, !PT ;  /* 0x0000000702ff7812 */ /* 0x000fe2000780c0ff */
[----:B------:R-:W-:Y:S01]  /*0b60*/  IMAD.SHL.U32 R5, R8, 0x4, RZ ;  /* 0x0000000408057824 */ /* 0x000fe200078e00ff */
[----:B--2---:R-:W-:Y:S01]  /*0b70*/  ISETP.EQ.U32.AND P1, PT, R7, 0x1, PT ;  /* 0x000000010700780c */ /* 0x004fe20003f22070 */
[----:B------:R-:W-:Y:S01]  /*0b80*/  IMAD.MOV.U32 R23, RZ, RZ, 0x1 ;  /* 0x00000001ff177424 */ /* 0x000fe200078e00ff */
[----:B------:R-:W-:Y:S01]  /*0b90*/  LOP3.LUT R13, R6, 0xc, R3, 0x78, !PT ;  /* 0x0000000c060d7812 */ /* 0x000fe200078e7803 */
[----:B------:R-:W-:Y:S01]  /*0ba0*/  IMAD.MOV.U32 R22, RZ, RZ, 0x1 ;  /* 0x00000001ff167424 */ /* 0x000fe200078e00ff */
[----:B------:R-:W-:Y:S01]  /*0bb0*/  LOP3.LUT R12, R8, 0xc, R5, 0x78, !PT ;  /* 0x0000000c080c7812 */ /* 0x000fe200078e7805 */
[----:B------:R-:W-:Y:S01]  /*0bc0*/  NOP ;  /* 0x0000000000007918 */ /* 0x000fe20000000000 */
[C---:B------:R-:W-:Y:S01]  /*0bd0*/  ISETP.LT.U32.AND P2, PT, R13.reuse, 0x2, !P0 ;  /* 0x000000020d00780c */ /* 0x040fe20004741070 */
[----:B------:R2:W-:Y:S01]  /*0be0*/  STL [R1+0x4], R13 ;  /* 0x0000040d01007387 */ /* 0x0005e20000100800 */
[----:B------:R-:W-:-:S02]  /*0bf0*/  @P6 LEA.HI R3, R13, R13, RZ, 0x1 ;  /* 0x0000000d0d036211 */ /* 0x000fc400078f08ff */
[----:B------:R-:W-:Y:S01]  /*0c00*/  SEL R2, RZ, 0x1, !P2 ;  /* 0x00000001ff027807 */ /* 0x000fe20005000000 */
[----:B------:R2:W-:Y:S01]  /*0c10*/  STL [R1], R12 ;  /* 0x0000000c01007387 */ /* 0x0005e20000100800 */
[----:B------:R-:W-:Y:S02]  /*0c20*/  @P4 LEA.HI R4, R12, R12, RZ, 0x1 ;  /* 0x0000000c0c044211 */ /* 0x000fe400078f08ff */
[----:B------:R-:W-:Y:S02]  /*0c30*/  @P6 SHF.R.S32.HI R3, RZ, 0x1, R3 ;  /* 0x00000001ff036819 */ /* 0x000fe40000011403 */
[----:B------:R-:W-:Y:S02]  /*0c40*/  @P4 SHF.R.S32.HI R4, RZ, 0x1, R4 ;  /* 0x00000001ff044819 */ /* 0x000fe40000011404 */
[----:B------:R-:W-:Y:S02]  /*0c50*/  @P6 ISETP.NE.AND P5, PT, R3, R11, PT ;  /* 0x0000000b0300620c */ /* 0x000fe40003fa5270 */
[----:B-----5:R-:W-:-:S02]  /*0c60*/  ISETP.NE.AND P2, PT, R9, RZ, PT ;  /* 0x000000ff0900720c */ /* 0x020fc40003f45270 */
[----:B------:R-:W-:Y:S02]  /*0c70*/  @P4 ISETP.NE.AND P3, PT, R4, R11, PT ;  /* 0x0000000b0400420c */ /* 0x000fe40003f65270 */
[----:B------:R-:W-:Y:S02]  /*0c80*/  ISETP.LT.U32.AND P0, PT, R12, 0x2, !P0 ;  /* 0x000000020c00780c */ /* 0x000fe40004701070 */
[----:B------:R-:W-:Y:S02]  /*0c90*/  @P6 SEL R23, RZ, 0x1, P5 ;  /* 0x00000001ff176807 */ /* 0x000fe40002800000 */
[----:B------:R-:W-:Y:S02]  /*0ca0*/  SEL R3, RZ, 0x1, !P0 ;  /* 0x00000001ff037807 */ /* 0x000fe40004000000 */
[----:B------:R-:W-:-:S03]  /*0cb0*/  @P4 SEL R22, RZ, 0x1, P3 ;  /* 0x00000001ff164807 */ /* 0x000fc60001800000 */
[----:B--2---:R-:W-:Y:S05]  /*0cc0*/  @P2 BRA `(.L_x_123) ;  /* 0x0000000000482947 */ /* 0x004fea0003800000 */
        /* <DEDUP_REMOVED lines=17> */
[----:B--2---:R-:W-:Y:S01]  /*0de0*/  NOP ;  /* 0x0000000000007918 */ /* 0x004fe20000000000 */
.L_x_123:
[----:B------:R-:W-:Y:S01]  /*0df0*/  LOP3.LUT R23, R23, R2, RZ, 0xc0, !PT ;  /* 0x0000000217177212 */ /* 0x000fe200078ec0ff */
[----:B------:R-:W-:Y:S01]  /*0e00*/  NOP ;  /* 0x0000000000007918 */ /* 0x000fe20000000000 */
[----:B------:R-:W-:Y:S01]  /*0e10*/  LOP3.LUT R22, R22, R3, RZ, 0xc0, !PT ;  /* 0x0000000316167212 */ /* 0x000fe200078ec0ff */
[----:B------:R-:W-:Y:S06]  /*0e20*/  @!P1 BRA `(.L_x_124) ;  /* 0x0000000000089947 */ /* 0x000fec0003800000 */
[----:B-1-34-:R-:W-:Y:S01]  /*0e30*/  UCGABAR_ARV ;  /* 0x00000000000079c7 */ /* 0x01afe20008000000 */
[----:B------:R-:W-:Y:S05]  /*0e40*/  BRA `(.L_x_125) ;  /* 0x0000000000047947 */ /* 0x000fea0003800000 */
.L_x_124:
[----:B-1-34-:R-:W-:Y:S01]  /*0e50*/  NOP ;  /* 0x0000000000007918 */ /* 0x01afe20000000000 */
.L_x_125:
[----:B------:R-:W-:Y:S05]  /*0e60*/  @!P1 BRA `(.L_x_126) ;  /* 0x00000000000c9947 */ /* 0x000fea0003800000 */
[----:B------:R-:W-:Y:S01]  /*0e70*/  UCGABAR_WAIT ;  /* 0x0000000000007dc7 */ /* 0x000fe20008000000 */
[----:B------:R-:W-:Y:S01]  /*0e80*/  CCTL.IVALL ;  /* 0x00000000ff00798f */ /* 0x000fe20002000000 */
[----:B------:R-:W-:Y:S05]  /*0e90*/  BRA `(.L_x_127) ;  /* 0x0000000000047947 */ /* 0x000fea0003800000 */
.L_x_126:
[----:B------:R-:W-:Y:S06]  /*0ea0*/  BAR.SYNC.DEFER_BLOCKING 0x0 ;  /* 0x0000000000007b1d */ /* 0x000fec0000010000 */
.L_x_127:
[----:B------:R-:W-:Y:S01]  /*0eb0*/  UMOV UR4, 0x1 ;  /* 0x0000000100047882 */ /* 0x000fe20000000000 */
[----:B------:R-:W-:Y:S01]  /*0ec0*/  PLOP3.LUT P0, PT, PT, PT, UP0, 0x80, 0x0 ;  /* 0x000000000000781c */ /* 0x000fe20003f0f008 */
[----:B------:R-:W-:-:S06]  /*0ed0*/  USEL UR4, UR4, 0x2, !UP0 ;  /* 0x0000000204047887 */ /* 0x000fcc000c000000 */
[----:B------:R-:W-:-:S05]  /*0ee0*/  IMAD.U32 R2, RZ, RZ, UR4 ;  /* 0x00000004ff027e24 */ /* 0x000fca000f8e00ff */
[----:B------:R1:W-:Y:S01]  /*0ef0*/  STL [R1+0x24], R2 ;  /* 0x0000240201007387 */ /* 0x0003e20000100800 */
[----:B------:R-:W-:Y:S05]  /*0f00*/  @!P0 BRA `(.L_x_128) ;  /* 0x0000009c00b88947 */ /* 0x000fea0003800000 */
.L_x_129:
[----:B------:R-:W-:-:S08]  /*0f10*/  NOP ;  /* 0x0000000000007918 */ /* 0x000fd00000000000 */
[----:B------:R-:W2:Y:S02]  /*0f20*/  USETMAXREG.TRY_ALLOC.CTAPOOL UP0, 0xf0 ;  /* 0x000000f0000079c8 */ /* 0x000ea40008000600 */
[----:B--2---:R-:W-:-:S13]  /*0f30*/  PLOP3.LUT P0, PT, PT, PT, UP0, 0x80, 0x0 ;  /* 0x000000000000781c */ /* 0x004fda0003f0f008 */
[----:B------:R-:W-:Y:S05]  /*0f40*/  @!P0 BRA `(.L_x_129) ;  /* 0xfffffffc00f08947 */ /* 0x000fea000383ffff */
[----:B------:R-:W2:Y:S08]  /*0f50*/  S2UR UR7, SR_CTAID.X ;  /* 0x00000000000779c3 */ /* 0x000eb00000002500 */
[----:B------:R-:W-:Y:S08]  /*0f60*/  BAR.ARV 0x8, 0x120 ;  /* 0x0204800000007b1d */ /* 0x000ff00000002000 */
[----:B------:R-:W2:Y:S02]  /*0f70*/  LDC R0, c[0x0][0xda4] ;  /* 0x00036900ff007b82 */ /* 0x000ea40000000800 */
[----:B--2---:R-:W-:-:S13]  /*0f80*/  ISETP.LE.AND P0, PT, R0, UR7, PT ;  /* 0x0000000700007c0c */ /* 0x004fda000bf03270 */
[----:B------:R-:W-:Y:S05]  /*0f90*/  @P0 EXIT ;  /* 0x000000000000094d */ /* 0x000fea0003800000 */
[----:B------:R-:W2:Y:S01]  /*0fa0*/  LDL R3, [R1+0x24] ;  /* 0x0000240001037983 */ /* 0x000ea20000100800 */
[----:B------:R-:W3:Y:S01]  /*0fb0*/  S2UR UR5, SR_CgaCtaId ;  /* 0x00000000000579c3 */ /* 0x000ee20000008800 */
[----:B------:R-:W-:Y:S01]  /*0fc0*/  UMOV UR4, 0x400 ;  /* 0x0000040000047882 */ /* 0x000fe20000000000 */
[----:B------:R-:W-:Y:S01]  /*0fd0*/  IMAD.MOV.U32 R220, RZ, RZ, -0x2 ;  /* 0xfffffffeffdc7424 */ /* 0x000fe200078e00ff */
[----:B-1----:R-:W1:Y:S01]  /*0fe0*/  S2R R2, SR_TID.X ;  /* 0x0000000000027919 */ /* 0x002e620000002100 */
[----:B------:R-:W-:Y:S01]  /*0ff0*/  IMAD.U32 R212, RZ, RZ, UR7 ;  /* 0x00000007ffd47e24 */ /* 0x000fe2000f8e00ff */
[----:B------:R-:W-:-:S03]  /*1000*/  UMOV UR38, URZ ;  /* 0x0000003f00267c82 */ /* 0x000fc60008000000 */
[----:B------:R-:W4:Y:S01]  /*1010*/  S2UR UR6, SR_SWINHI ;  /* 0x00000000000679c3 */ /* 0x000f220000002f00 */
[----:B---3--:R-:W-:-:S06]  /*1020*/  ULEA UR9, UR5, UR4, 0x18 ;  /* 0x0000000405097291 */ /* 0x008fcc000f8ec03f */
[----:B------:R-:W-:Y:S01]  /*1030*/  IMAD.U32 R18, RZ, RZ, UR9 ;  /* 0x00000009ff127e24 */ /* 0x000fe2000f8e00ff */
[----:B------:R-:W-:Y:S01]  /*1040*/  UMOV UR4, UR9 ;  /* 0x0000000900047c82 */ /* 0x000fe20008000000 */
[----:B----4-:R-:W-:Y:S01]  /*1050*/  UMOV UR5, UR6 ;  /* 0x0000000600057c82 */ /* 0x010fe20008000000 */
[----:B------:R-:W-:Y:S02]  /*1060*/  IMAD.U32 R16, RZ, RZ, UR4 ;  /* 0x00000004ff107e24 */ /* 0x000fe4000f8e00ff */
[----:B-1----:R-:W-:Y:S02]  /*1070*/  VIADD R0, R2, 0xffffff80 ;  /* 0xffffff8002007836 */ /* 0x002fe40000000000 */
[----:B------:R-:W-:Y:S01]  /*1080*/  IMAD.U32 R17, RZ, RZ, UR5 ;  /* 0x00000005ff117e24 */ /* 0x000fe2000f8e00ff */
[----:B------:R-:W-:Y:S02]  /*1090*/  UMOV UR5, URZ ;  /* 0x0000003f00057c82 */ /* 0x000fe40008000000 */
[----:B------:R-:W-:Y:S01]  /*10a0*/  IMAD.U32 R213, RZ, RZ, UR5 ;  /* 0x00000005ffd57e24 */ /* 0x000fe2000f8e00ff */
[----:B--2---:R-:W-:-:S02]  /*10b0*/  R2UR UR8, R3 ;  /* 0x00000000030872ca */ /* 0x004fc400000e0000 */
[----:B------:R-:W-:-:S04]  /*10c0*/  SHF.R.S32.HI R3, RZ, 0x1f, R0 ;  /* 0x0000001fff037819 */ /* 0x000fc80000011400 */
[CC--:B------:R-:W-:Y:S02]  /*10d0*/  LEA.HI R2, R3.reuse, R0.reuse, RZ, 0x7 ;  /* 0x0000000003027211 */ /* 0x0c0fe400078f38ff */
[CC--:B------:R-:W-:Y:S02]  /*10e0*/  LEA.HI R6, R3.reuse, R0.reuse, RZ, 0x4 ;  /* 0x0000000003067211 */ /* 0x0c0fe400078f20ff */
[----:B------:R-:W-:Y:S02]  /*10f0*/  LOP3.LUT R5, R2, 0xffffff80, RZ, 0xc0, !PT ;  /* 0xffffff8002057812 */ /* 0x000fe400078ec0ff */
[----:B------:R-:W-:Y:S01]  /*1100*/  SHF.R.S32.HI R7, RZ, 0x4, R6 ;  /* 0x00000004ff077819 */ /* 0x000fe20000011406 */
[----:B------:R-:W-:Y:S01]  /*1110*/  ULOP3.LUT UR4, UR8, 0x1, URZ, 0xfc, !UPT ;  /* 0x0000000108047892 */ /* 0x000fe2000f8efc3f */
[----:B------:R-:W-:Y:S01]  /*1120*/  LEA.HI R218, R3, R0, RZ, 0x5 ;  /* 0x0000000003da7211 */ /* 0x000fe200078f28ff */
[----:B------:R-:W-:Y:S01]  /*1130*/  IMAD.IADD R214, R0, 0x1, -R5 ;  /* 0x0000000100d67824 */ /* 0x000fe200078e0a05 */
[----:B------:R-:W-:-:S02]  /*1140*/  LEA.HI R8, R6, R7, RZ, 0x1 ;  /* 0x0000000706087211 */ /* 0x000fc400078f08ff */
[----:B------:R-:W-:Y:S01]  /*1150*/  LOP3.LUT R3, R6, 0x3fffff0, RZ, 0xc0, !PT ;  /* 0x03fffff006037812 */ /* 0x000fe200078ec0ff */
[----:B------:R-:W-:Y:S01]  /*1160*/  IMAD.U32 R221, RZ, RZ, UR4 ;  /* 0x00000004ffdd7e24 */ /* 0x000fe2000f8e00ff */
[----:B------:R-:W-:Y:S01]  /*1170*/  SHF.R.S32.HI R5, RZ, 0x1f, R214 ;  /* 0x0000001fff057819 */ /* 0x000fe200000114d6 */
[----:B------:R-:W-:Y:S01]  /*1180*/  UMOV UR4, URZ ;  /* 0x0000003f00047c82 */ /* 0x000fe20008000000 */
[----:B------:R-:W-:Y:S01]  /*1190*/  LOP3.LUT R8, R8, 0x1ffffffe, RZ, 0xc0, !PT ;  /* 0x1ffffffe08087812 */ /* 0x000fe200078ec0ff */
[----:B------:R-:W-:Y:S01]  /*11a0*/  IMAD.IADD R3, R0, 0x1, -R3 ;  /* 0x0000000100037824 */ /* 0x000fe200078e0a03 */
[----:B------:R-:W-:Y:S01]  /*11b0*/  LEA.HI R4, R5, R214, RZ, 0x2 ;  /* 0x000000d605047211 */ /* 0x000fe200078f10ff */
[----:B------:R-:W-:Y:S01]  /*11c0*/  IMAD.U32 R19, RZ, RZ, UR4 ;  /* 0x00000004ff137e24 */ /* 0x000fe2000f8e00ff */
[----:B------:R-:W-:Y:S02]  /*11d0*/  SHF.R.S32.HI R218, RZ, 0x5, R218 ;  /* 0x00000005ffda7819 */ /* 0x000fe400000114da */
[----:B------:R-:W-:-:S02]  /*11e0*/  SHF.R.S32.HI R6, RZ, 0x2, R4 ;  /* 0x00000002ff067819 */ /* 0x000fc40000011404 */
[----:B------:R-:W-:Y:S01]  /*11f0*/  SHF.R.S32.HI R9, RZ, 0x1f, R4 ;  /* 0x0000001fff097819 */ /* 0x000fe20000011404 */
[----:B------:R-:W-:Y:S01]  /*1200*/  IMAD R3, R218, 0x10, R3 ;  /* 0x00000010da037824 */ /* 0x000fe200078e0203 */
[----:B------:R-:W-:Y:S02]  /*1210*/  SHF.R.S32.HI R217, RZ, 0x7, R2 ;  /* 0x00000007ffd97819 */ /* 0x000fe40000011402 */
[----:B------:R-:W-:Y:S02]  /*1220*/  LEA.HI R9, R9, R6, RZ, 0x3 ;  /* 0x0000000609097211 */ /* 0x000fe400078f18ff */
[----:B------:R-:W-:Y:S02]  /*1230*/  IADD3 R8, R7, -R8, RZ ;  /* 0x8000000807087210 */ /* 0x000fe40007ffe0ff */
[----:B------:R-:W-:Y:S02]  /*1240*/  LOP3.LUT R9, R9, 0xfffffff8, RZ, 0xc0, !PT ;  /* 0xfffffff809097812 */ /* 0x000fe400078ec0ff */
[----:B------:R-:W-:Y:S01]  /*1250*/  LEA.HI R2, R2, R217, RZ, 0x1 ;  /* 0x000000d902027211 */ /* 0x000fe200078f08ff */
[----:B------:R-:W-:Y:S01]  /*1260*/  IMAD R8, R3, 0x8, R8 ;  /* 0x0000000803087824 */ /* 0x000fe200078e0208 */
[----:B------:R-:W-:Y:S01]  /*1270*/  LEA.HI R5, R5, R214, RZ, 0x5 ;  /* 0x000000d605057211 */ /* 0x000fe200078f28ff */
[----:B------:R-:W-:Y:S01]  /*1280*/  IMAD.IADD R9, R6, 0x1, -R9 ;  /* 0x0000000106097824 */ /* 0x000fe200078e0a09 */
[----:B------:R-:W-:-:S02]  /*1290*/  LOP3.LUT R3, R4, 0x7ffffffc, RZ, 0xc0, !PT ;  /* 0x7ffffffc04037812 */ /* 0x000fc400078ec0ff */
[----:B------:R-:W-:Y:S02]  /*12a0*/  LOP3.LUT R2, R2, 0x3fffffe, RZ, 0xc0, !PT ;  /* 0x03fffffe02027812 */ /* 0x000fe400078ec0ff */
[----:B------:R-:W-:Y:S01]  /*12b0*/  SHF.R.S32.HI R0, RZ, 0x5, R5 ;  /* 0x00000005ff007819 */ /* 0x000fe20000011405 */
[----:B------:R-:W-:Y:S02]  /*12c0*/  IMAD.IADD R3, R214, 0x1, -R3 ;  /* 0x00000001d6037824 */ /* 0x000fe400078e0a03 */
[----:B------:R-:W-:Y:S01]  /*12d0*/  IMAD.SHL.U32 R5, R8, 0x8, RZ ;  /* 0x0000000808057824 */ /* 0x000fe200078e00ff */
[----:B------:R-:W-:Y:S01]  /*12e0*/  LEA R9, R0, R9, 0x4 ;  /* 0x0000000900097211 */ /* 0x000fe200078e20ff */
[----:B------:R-:W-:Y:S02]  /*12f0*/  IMAD.IADD R2, R217, 0x1, -R2 ;  /* 0x00000001d9027824 */ /* 0x000fe400078e0a02 */
[----:B------:R-:W-:Y:S02]  /*1300*/  IMAD R220, R3, R220, 0x50 ;  /* 0x0000005003dc7424 */ /* 0x000fe400078e02dc */
[----:B------:R-:W-:-:S04]  /*1310*/  IMAD.WIDE R16, R5, 0x2, R16 ;  /* 0x0000000205107825 */ /* 0x000fc800078e0210 */
[----:B------:R-:W-:-:S07]  /*1320*/  IMAD R219, R2, 0x40, R9 ;  /* 0x0000004002db7824 */ /* 0x000fce00078e0209 */
.L_x_156:
[----:B------:R-:W1:Y:S01]  /*1330*/  SHFL.IDX PT, R0, R217, RZ, 0x1f ;  /* 0x00001fffd9007589 */ /* 0x000e6200000e0000 */
[----:B------:R-:W-:Y:S01]  /*1340*/  R2UR UR5, R18 ;  /* 0x00000000120572ca */ /* 0x000fe200000e0000 */
[----:B------:R-:W-:Y:S01]  /*1350*/  ULDC.64 UR6, c[0x0][0x3f8] ;  /* 0x0000fe0000067ab9 */ /* 0x000fe20000000a00 */
[----:B------:R-:W-:Y:S01]  /*1360*/  ULDC UR4, c[0x0][0xda8] ;  /* 0x00036a0000047ab9 */ /* 0x000fe20000000800 */
[----:B------:R-:W-:Y:S01]  /*1370*/  UISETP.NE.U32.AND UP0, UPT, UR6, URZ, UPT ;  /* 0x0000003f0600728c */ /* 0x000fe2000bf05070 */
[----:B------:R-:W-:Y:S01]  /*1380*/  R2UR UR13, R212 ;  /* 0x00000000d40d72ca */ /* 0x000fe200000e0000 */
[----:B------:R-:W-:Y:S02]  /*1390*/  UISETP.NE.AND UP1, UPT, UR4, 0x1, UPT ;  /* 0x000000010400788c */ /* 0x000fe4000bf25270 */
[----:B------:R-:W-:Y:S01]  /*13a0*/  UISETP.NE.AND.EX UP0, UPT, UR7, URZ, UPT, UP0 ;  /* 0x0000003f0700728c */ /* 0x000fe2000bf05300 */
[----:B------:R-:W-:Y:S01]  /*13b0*/  ULDC UR4, c[0x0][0xdb4] ;  /* 0x00036d0000047ab9 */ /* 0x000fe20000000800 */
[----:B------:R-:W-:Y:S01]  /*13c0*/  ULDC UR37, c[0x0][0x404] ;  /* 0x0001010000257ab9 */ /* 0x000fe20000000800 */
[----:B------:R-:W-:-:S03]  /*13d0*/  UISETP.NE.AND UP2, UPT, UR4, 0x1, UPT ;  /* 0x000000010400788c */ /* 0x000fc6000bf45270 */
[----:B------:R-:W-:Y:S02]  /*13e0*/  UIADD3 UR11, UR5, 0x14400, URZ ;  /* 0x00014400050b7890 */ /* 0x000fe4000fffe03f */
[----:B------:R-:W-:Y:S01]  /*13f0*/  USEL UR37, UR37, 0x1, UP0 ;  /* 0x0000000125257887 */ /* 0x000fe20008000000 */
[----:B------:R-:W-:Y:S01]  /*1400*/  ULDC UR10, c[0x0][0x2e0] ;  /* 0x0000b800000a7ab9 */ /* 0x000fe20000000800 */
[----:B------:R-:W-:Y:S02]  /*1410*/  ULOP3.LUT UP0, URZ, UR11, 0x9f, URZ, 0xc0, !UPT ;  /* 0x0000009f0b3f7892 */ /* 0x000fe4000f80c03f */
[----:B------:R-:W-:Y:S01]  /*1420*/  UIMAD UR37, UR37, UR10, URZ ;  /* 0x0000000a252572a4 */ /* 0x000fe2000f8e023f */
[----:B------:R-:W-:Y:S01]  /*1430*/  @UP1 ULDC UR6, c[0x0][0xdac] ;  /* 0x00036b0000061ab9 */ /* 0x000fe20000000800 */
[----:B-1----:R-:W-:Y:S01]  /*1440*/  R2UR UR8, R0 ;  /* 0x00000000000872ca */ /* 0x002fe200000e0000 */
[----:B------:R-:W-:Y:S01]  /*1450*/  UIMAD.WIDE.U32 UR6, UR13, UR6, URZ ;  /* 0x000000060d0672a5 */ /* 0x000fe2000f8e003f */
[----:B------:R-:W-:Y:S01]  /*1460*/  PLOP3.LUT P0, PT, PT, PT, UP0, 0x80, 0x0 ;  /* 0x000000000000781c */ /* 0x000fe20003f0f008 */
[----:B------:R-:W-:Y:S01]  /*1470*/  @UP1 ULDC UR12, c[0x0][0xdb0] ;  /* 0x00036c00000c1ab9 */ /* 0x000fe20000000800 */
[----:B------:R-:W-:Y:S01]  /*1480*/  UMOV UR14, UR13 ;  /* 0x0000000d000e7c82 */ /* 0x000fe20008000000 */
[----:B------:R-:W-:-:S06]  /*1490*/  @UP1 USHF.R.U32.HI UR14, URZ, UR12, UR7 ;  /* 0x0000000c3f0e1299 */ /* 0x000fcc0008011607 */
[----:B------:R-:W-:Y:S01]  /*14a0*/  IMAD.U32 R216, RZ, RZ, UR14 ;  /* 0x0000000effd87e24 */ /* 0x000fe2000f8e00ff */
[----:B------:R-:W-:Y:S01]  /*14b0*/  UMOV UR36, UR14 ;  /* 0x0000000e00247c82 */ /* 0x000fe20008000000 */
[----:B------:R-:W-:-:S04]  /*14c0*/  ULEA.HI UR4, UR8, UR8, URZ, 0x1 ;  /* 0x0000000808047291 */ /* 0x000fc8000f8f083f */
[----:B------:R-:W-:-:S03]  /*14d0*/  ULOP3.LUT UR9, UR4, 0x1e, URZ, 0xc0, !UPT ;  /* 0x0000001e04097892 */ /* 0x000fc6000f8ec03f */
[----:B------:R-:W-:Y:S01]  /*14e0*/  @UP2 ULDC.64 UR4, c[0x0][0xdb8] ;  /* 0x00036e0000042ab9 */ /* 0x000fe20000000a00 */
[----:B------:R-:W-:Y:S02]  /*14f0*/  UIADD3 UR9, UR8, -UR9, URZ ;  /* 0x8000000908097290 */ /* 0x000fe4000fffe03f */
[----:B------:R-:W-:Y:S02]  /*1500*/  UIADD3 UR8, UR37, 0x4f, URZ ;  /* 0x0000004f25087890 */ /* 0x000fe4000fffe03f */
[----:B------:R-:W-:Y:S02]  /*1510*/  ULEA UR10, UR9, UR11, 0xd ;  /* 0x0000000b090a7291 */ /* 0x000fe4000f8e683f */
[----:B------:R-:W-:Y:S02]  /*1520*/  UIMAD.WIDE UR8, UR8, 0x66666667, URZ ;  /* 0x66666667080878a5 */ /* 0x000fe4000f8e023f */
[----:B------:R-:W-:Y:S02]  /*1530*/  UIMAD.WIDE.U32 UR6, UR14, UR4, URZ ;  /* 0x000000040e0672a5 */ /* 0x000fe4000f8e003f */
[----:B------:R-:W-:-:S02]  /*1540*/  USHF.R.U32.HI UR10, URZ, 0x4, UR10 ;  /* 0x000000043f0a7899 */ /* 0x000fc4000801160a */
[----:B------:R-:W-:Y:S01]  /*1550*/  USHF.R.U32.HI UR61, URZ, 0x1f, UR9 ;  /* 0x0000001f3f3d7899 */ /* 0x000fe20008011609 */
[----:B------:R-:W-:Y:S01]  /*1560*/  UMOV UR4, UR13 ;  /* 0x0000000d00047c82 */ /* 0x000fe20008000000 */
[----:B------:R-:W-:Y:S01]  /*1570*/  ULOP3.LUT UR39, UR10, 0x3fff, URZ, 0xc0, !UPT ;  /* 0x00003fff0a277892 */ /* 0x000fe2000f8ec03f */
[----:B------:R-:W-:Y:S01]  /*1580*/  IMAD.U32 R215, RZ, RZ, UR4 ;  /* 0x00000004ffd77e24 */ /* 0x000fe2000f8e00ff */
[----:B------:R-:W-:Y:S02]  /*1590*/  @UP2 USHF.R.U32.HI UR36, URZ, UR5, UR7 ;  /* 0x000000053f242299 */ /* 0x000fe40008011607 */
[----:B------:R-:W-:Y:S01]  /*15a0*/  ULEA.HI.SX32 UR61, UR9, UR61, 0x1b ;  /* 0x0000003d093d7291 */ /* 0x000fe2000f8fda3f */
[----:B------:R-:W-:Y:S11]  /*15b0*/  @!P0 BRA `(.L_x_130) ;  /* 0x0000000000408947 */ /* 0x000ff60003800000 */
[----:B------:R-:W-:Y:S01]  /*15c0*/  MOV R0, 0x0 ;  /* 0x0000000000007802 */ /* 0x000fe20000000f00 */
[----:B------:R-:W-:Y:S01]  /*15d0*/  ULDC.64 UR4, c[0x4][0x1b8] ;  /* 0x01006e0000047ab9 */ /* 0x000fe20000000a00 */
[----:B------:R-:W-:Y:S01]  /*15e0*/  ULDC.64 UR6, c[0x4][0x130] ;  /* 0x01004c0000067ab9 */ /* 0x000fe20000000a00 */
[----:B------:R-:W-:Y:S01]  /*15f0*/  IMAD.U32 R4, RZ, RZ, UR4 ;  /* 0x00000004ff047e24 */ /* 0x000fe2000f8e00ff */
[----:B------:R1:W2:Y:S01]  /*1600*/  LDC.64 R2, c[0x4][R0] ;  /* 0x0100000000027b82 */ /* 0x0002a20000000a00 */
[----:B------:R-:W-:Y:S01]  /*1610*/  MOV R5, UR5 ;  /* 0x0000000500057c02 */ /* 0x000fe20008000f00 */
[----:B------:R-:W-:Y:S01]  /*1620*/  ULDC.64 UR4, c[0x4][0x1c0] ;  /* 0x0100700000047ab9 */ /* 0x000fe20000000a00 */
[----:B------:R-:W-:Y:S02]  /*1630*/  IMAD.U32 R10, RZ, RZ, UR6 ;  /* 0x00000006ff0a7e24 */ /* 0x000fe4000f8e00ff */
[----:B------:R-:W-:Y:S02]  /*1640*/  IMAD.U32 R6, RZ, RZ, UR4 ;  /* 0x00000004ff067e24 */ /* 0x000fe4000f8e00ff */
[----:B------:R-:W-:-:S02]  /*1650*/  IMAD.U32 R7, RZ, RZ, UR5 ;  /* 0x00000005ff077e24 */ /* 0x000fc4000f8e00ff */
[----:B------:R-:W-:Y:S02]  /*1660*/  IMAD.U32 R11, RZ, RZ, UR7 ;  /* 0x00000007ff0b7e24 */ /* 0x000fe4000f8e00ff */
[----:B------:R-:W-:Y:S02]  /*1670*/  IMAD.MOV.U32 R8, RZ, RZ, 0x70 ;  /* 0x00000070ff087424 */ /* 0x000fe400078e00ff */
[----:B------:R-:W-:Y:S02]  /*1680*/  IMAD.MOV.U32 R12, RZ, RZ, 0x1 ;  /* 0x00000001ff0c7424 */ /* 0x000fe400078e00ff */
[----:B-1----:R-:W-:-:S07]  /*1690*/  IMAD.MOV.U32 R13, RZ, RZ, RZ ;  /* 0x000000ffff0d7224 */ /* 0x002fce00078e00ff */
[----:B------:R-:W-:-:S07]  /*16a0*/  LEPC R20, `(.L_x_130) ;  /* 0x000000001014794e */ /* 0x000fce0000000000 */
[----:B--2---:R-:W-:Y:S05]  /*16b0*/  CALL.ABS.NOINC R2 ;  /* 0x0000000002007343 */ /* 0x004fea0003c00000 */
.L_x_130:
[----:B------:R-:W-:Y:S02]  /*16c0*/  R2UR UR4, R213 ;  /* 0x00000000d50472ca */ /* 0x000fe400000e0000 */
[----:B------:R-:W-:Y:S02]  /*16d0*/  R2UR UR6, R18 ;  /* 0x00000000120672ca */ /* 0x000fe400000e0000 */
[----:B------:R-:W-:-:S09]  /*16e0*/  R2UR UR5, R221 ;  /* 0x00000000dd0572ca */ /* 0x000fd200000e0000 */
[----:B------:R-:W-:-:S04]  /*16f0*/  ULOP3.LUT UR4, UR4, 0x1, URZ, 0xc0, !UPT ;  /* 0x0000000104047892 */ /* 0x000fc8000f8ec03f */
[----:B------:R-:W-:Y:S02]  /*1700*/  MOV R2, UR5 ;  /* 0x0000000500027c02 */ /* 0x000fe40008000f00 */
[----:B------:R-:W-:Y:S02]  /*1710*/  IMAD.U32 R0, RZ, RZ, UR4 ;  /* 0x00000004ff007e24 */ /* 0x000fe4000f8e00ff */
[----:B------:R-:W-:-:S03]  /*1720*/  ISETP.NE.AND P0, PT, R2, 0x3, PT ;  /* 0x000000030200780c */ /* 0x000fc60003f05270 */
[----:B------:R-:W-:-:S04]  /*1730*/  SHF.L.U32 R0, R0, 0x1f, RZ ;  /* 0x0000001f00007819 */ /* 0x000fc800000006ff */
[----:B------:R-:W1:Y:S02]  /*1740*/  SYNCS.PHASECHK.TRANS64.TRYWAIT P1, [UR6+0x38800], R0 ;  /* 0x03880000ff0075a7 */ /* 0x000e640008020146 */
[----:B-1----:R-:W-:Y:S05]  /*1750*/  @!P1 BRA `(.L_x_131) ;  /* 0x000000d000049947 */ /* 0x002fea0003800000 */
.L_x_223:
[----:B------:R-:W-:Y:S05]  /*1760*/  @!P0 BRA `(.L_x_132) ;  /* 0x0000000000048947 */ /* 0x000fea0003800000 */
[----:B------:R-:W-:Y:S01]  /*1770*/  BPT.TRAP 0x1 ;  /* 0x000000040000795c */ /* 0x000fe20000300000 */
.L_x_132:
[----:B------:R-:W-:Y:S01]  /*1780*/  R2UR UR5, R19 ;  /* 0x00000000130572ca */ /* 0x000fe200000e0000 */
[----:B-1----:R-:W-:Y:S01]  /*1790*/  IMAD.U32 R0, RZ, RZ, UR38 ;  /* 0x00000026ff007e24 */ /* 0x002fe2000f8e00ff */
[----:B------:R-:W-:-:S11]  /*17a0*/  R2UR UR4, R18 ;  /* 0x00000000120472ca */ /* 0x000fd600000e0000 */
[----:B------:R-:W-:Y:S02]  /*17b0*/  IMAD.U32 R3, RZ, RZ, UR5 ;  /* 0x00000005ff037e24 */ /* 0x000fe4000f8e00ff */
[----:B------:R-:W-:-:S03]  /*17c0*/  LEA R0, R0, UR4, 0x3 ;  /* 0x0000000400007c11 */ /* 0x000fc6000f8e18ff */
[----:B------:R-:W-:-:S04]  /*17d0*/  SHF.L.U32 R3, R3, 0x1f, RZ ;  /* 0x0000001f03037819 */ /* 0x000fc800000006ff */
[----:B------:R1:W2:Y:S01]  /*17e0*/  SYNCS.PHASECHK.TRANS64.TRYWAIT P1, [R0+URZ+0x38830], R3 ;  /* 0x03883003000075a7 */ /* 0x0002a2000802017f */
[----:B------:R-:W-:Y:S05]  /*17f0*/  @!P0 BRA `(.L_x_133) ;  /* 0x0000000000048947 */ /* 0x000fea0003800000 */
[----:B------:R-:W-:Y:S01]  /*1800*/  BPT.TRAP 0x1 ;  /* 0x000000040000795c */ /* 0x000fe20000300000 */
.L_x_133:
[----:B--2---:R-:W-:Y:S05]  /*1810*/  @P1 BRA `(.L_x_134) ;  /* 0x0000000000081947 */ /* 0x004fea0003800000 */
[----:B------:R-:W2:Y:S02]  /*1820*/  SYNCS.PHASECHK.TRANS64.TRYWAIT P1, [R0+URZ+0x38830], R3 ;  /* 0x03883003000075a7 */ /* 0x000ea4000802017f */
[----:B--2---:R-:W-:Y:S05]  /*1830*/  @!P1 BRA `(.L_x_135) ;  /* 0x000000cc00e89947 */ /* 0x004fea0003800000 */
.L_x_134:
[----:B------:R-:W-:Y:S05]  /*1840*/  WARPSYNC.ALL ;  /* 0x0000000000007948 */ /* 0x000fea0003800000 */
[----:B------:R-:W-:Y:S01]  /*1850*/  R2UR UR4, R18 ;  /* 0x00000000120472ca */ /* 0x000fe200000e0000 */
[----:B------:R-:W-:Y:S01]  /*1860*/  ULOP3.LUT UR5, UR39, 0x10000, URZ, 0xfc, !UPT ;  /* 0x0001000027057892 */ /* 0x000fe2000f8efc3f */
[----:B------:R-:W-:Y:S01]  /*1870*/  WARPGROUP.ARRIVE ;  /* 0x00000000000079c5 */ /* 0x000fe20000000000 */
[----:B------:R-:W-:Y:S01]  /*1880*/  UMOV UR17, 0x40000040 ;  /* 0x4000004000117882 */ /* 0x000fe20000000000 */
[----:B------:R-:W-:Y:S01]  /*1890*/  UMOV UR19, 0x40000040 ;  /* 0x4000004000137882 */ /* 0x000fe20000000000 */
[----:B------:R-:W-:Y:S01]  /*18a0*/  UMOV UR9, UR17 ;  /* 0x0000001100097c82 */ /* 0x000fe20008000000 */
[----:B------:R-:W-:Y:S01]  /*18b0*/  UMOV UR11, 0x40000040 ;  /* 0x40000040000b7882 */ /* 0x000fe20000000000 */
[----:B------:R-:W-:Y:S01]  /*18c0*/  UMOV UR13, UR17 ;  /* 0x00000011000d7c82 */ /* 0x000fe20008000000 */
[----:B------:R-:W-:Y:S01]  /*18d0*/  UMOV UR16, UR5 ;  /* 0x0000000500107c82 */ /* 0x000fe20008000000 */
[----:B------:R-:W-:Y:S01]  /*18e0*/  UMOV UR15, 0x40000040 ;  /* 0x40000040000f7882 */ /* 0x000fe20000000000 */
[----:B------:R-:W-:Y:S01]  /*18f0*/  UMOV UR8, UR16 ;  /* 0x0000001000087c82 */ /* 0x000fe20008000000 */
[----:B------:R-:W-:Y:S01]  /*1900*/  UMOV UR12, UR16 ;  /* 0x00000010000c7c82 */ /* 0x000fe20008000000 */
[----:B------:R-:W-:Y:S01]  /*1910*/  IMAD.U32 R14, RZ, RZ, UR16 ;  /* 0x00000010ff0e7e24 */ /* 0x000fe2000f8e00ff */
[----:B------:R-:W-:Y:S01]  /*1920*/  UIADD3 UR4, UR4, 0x24400, URZ ;  /* 0x0002440004047890 */ /* 0x000fe2000fffe03f */
[----:B------:R-:W-:Y:S01]  /*1930*/  IMAD.U32 R15, RZ, RZ, UR17 ;  /* 0x00000011ff0f7e24 */ /* 0x000fe2000f8e00ff */
[----:B------:R-:W-:Y:S01]  /*1940*/  UMOV UR23, 0x40000040 ;  /* 0x4000004000177882 */ /* 0x000fe20000000000 */
[----:B------:R-:W-:Y:S01]  /*1950*/  UMOV UR27, 0x40000040 ;  /* 0x40000040001b7882 */ /* 0x000fe20000000000 */
[----:B------:R-:W-:Y:S01]  /*1960*/  USHF.R.U32.HI UR4, URZ, 0x4, UR4 ;  /* 0x000000043f047899 */ /* 0x000fe20008011604 */
[----:B------:R-:W-:Y:S01]  /*1970*/  MOV R4, UR38 ;  /* 0x0000002600047c02 */ /* 0x000fe20008000f00 */
[----:B------:R-:W-:Y:S01]  /*1980*/  UMOV UR31, 0x40000040 ;  /* 0x40000040001f7882 */ /* 0x000fe20000000000 */
[----:B------:R-:W-:Y:S01]  /*1990*/  UMOV UR35, 0x40000040 ;  /* 0x4000004000237882 */ /* 0x000fe20000000000 */
[----:B------:R-:W-:Y:S01]  /*19a0*/  ULOP3.LUT UR4, UR4, 0x3fff, URZ, 0xc0, !UPT ;  /* 0x00003fff04047892 */ /* 0x000fe2000f8ec03f */
[----:B------:R-:W-:Y:S01]  /*19b0*/  MOV R5, UR37 ;  /* 0x0000002500057c02 */ /* 0x000fe20008000f00 */
[----:B------:R-:W-:Y:S01]  /*19c0*/  UMOV UR43, 0x40000040 ;  /* 0x40000040002b7882 */ /* 0x000fe20000000000 */
[----:B------:R-:W-:Y:S01]  /*19d0*/  UMOV UR47, 0x40000040 ;  /* 0x40000040002f7882 */ /* 0x000fe20000000000 */
[----:B------:R-:W-:Y:S01]  /*19e0*/  ULOP3.LUT UR6, UR4, 0x10000, URZ, 0xfc, !UPT ;  /* 0x0001000004067892 */ /* 0x000fe2000f8efc3f */
[----:B------:R-:W-:Y:S01]  /*19f0*/  MOV R20, UR36 ;  /* 0x0000002400147c02 */ /* 0x000fe20008000f00 */
[----:B------:R-:W-:Y:S01]  /*1a00*/  UMOV UR51, 0x40000040 ;  /* 0x4000004000337882 */ /* 0x000fe20000000000 */
[----:B------:R-:W-:Y:S01]  /*1a10*/  UMOV UR55, 0x40000040 ;  /* 0x4000004000377882 */ /* 0x000fe20000000000 */
[----:B------:R-:W-:-:S02]  /*1a20*/  UIMAD UR4, UR38, 0xa00, UR6 ;  /* 0x00000a00260478a4 */ /* 0x000fc4000f8e0206 */
[----:B------:R-:W-:Y:S01]  /*1a30*/  IMAD.U32 R21, RZ, RZ, UR6 ;  /* 0x00000006ff157e24 */ /* 0x000fe2000f8e00ff */
[----:B------:R-:W-:Y:S01]  /*1a40*/  UMOV UR59, 0x40000040 ;  /* 0x40000040003b7882 */ /* 0x000fe20000000000 */
[----:B------:R-:W-:Y:S02]  /*1a50*/  UIADD3 UR10, UR4, 0x80, URZ ;  /* 0x00000080040a7890 */ /* 0x000fe4000fffe03f */
[----:B------:R-:W-:Y:S02]  /*1a60*/  UIADD3 UR14, UR4, 0x100, URZ ;  /* 0x00000100040e7890 */ /* 0x000fe4000fffe03f */
[----:B------:R-:W-:Y:S01]  /*1a70*/  UMOV UR18, UR4 ;  /* 0x0000000400127c82 */ /* 0x000fe20008000000 */
[----:B------:R-:W-:Y:S01]  /*1a80*/  UIADD3 UR6, UR4, 0x200, URZ ;  /* 0x0000020004067890 */ /* 0x000fe2000fffe03f */
[----:B------:R-:W-:Y:S01]  /*1a90*/  HGMMA.64x16x16.F32 R56, gdesc[UR16], RZ, !UPT, gsb0 ;  /* 0x00200000103879f0 */ /* 0x000fe2000c0008ff */
[----:B------:R-:W-:Y:S01]  /*1aa0*/  UIADD3 UR7, UR4, 0x2, URZ ;  /* 0x0000000204077890 */ /* 0x000fe2000fffe03f */
[----:B------:R-:W-:Y:S01]  /*1ab0*/  UMOV UR19, 0x40000040 ;  /* 0x4000004000137882 */ /* 0x000fe20000000000 */
[----:B------:R-:W-:-:S02]  /*1ac0*/  UIADD3 UR22, UR4, 0x384, URZ ;  /* 0x0000038404167890 */ /* 0x000fc4000fffe03f */
[----:B------:R-:W-:-:S03]  /*1ad0*/  UIADD3 UR26, UR4, 0x386, URZ ;  /* 0x00000386041a7890 */ /* 0x000fc6000fffe03f */
[----:B------:R-:W-:Y:S01]  /*1ae0*/  UMOV UR18, UR7 ;  /* 0x0000000700127c82 */ /* 0x000fe20008000000 */
[----:B------:R-:W-:Y:S02]  /*1af0*/  UIADD3 UR7, UR4, 0x4, URZ ;  /* 0x0000000404077890 */ /* 0x000fe4000fffe03f */
[----:B------:R-:W-:Y:S02]  /*1b00*/  UIADD3 UR30, UR4, 0x600, URZ ;  /* 0x00000600041e7890 */ /* 0x000fe4000fffe03f */
[----:B------:R-:W-:Y:S02]  /*1b10*/  UIADD3 UR34, UR4, 0x602, URZ ;  /* 0x0000060204227890 */ /* 0x000fe4000fffe03f */
[----:B------:R-:W-:Y:S02]  /*1b20*/  UIADD3 UR42, UR4, 0x584, URZ ;  /* 0x00000584042a7890 */ /* 0x000fe4000fffe03f */
[----:B------:R-:W-:Y:S02]  /*1b30*/  UIADD3 UR46, UR4, 0x586, URZ ;  /* 0x00000586042e7890 */ /* 0x000fe4000fffe03f */
[----:B------:R-:W-:-:S02]  /*1b40*/  UIADD3 UR50, UR4, 0x800, URZ ;  /* 0x0000080004327890 */ /* 0x000fc4000fffe03f */
[----:B------:R-:W-:Y:S02]  /*1b50*/  UIADD3 UR54, UR4, 0x802, URZ ;  /* 0x0000080204367890 */ /* 0x000fe4000fffe03f */
[----:B------:R-:W-:Y:S01]  /*1b60*/  UIADD3 UR58, UR4, 0x804, URZ ;  /* 0x00000804043a7890 */ /* 0x000fe2000fffe03f */
[----:B------:R-:W-:Y:S01]  /*1b70*/  UMOV UR39, 0x40000040 ;  /* 0x4000004000277882 */ /* 0x000fe20000000000 */
        /* <DEDUP_REMOVED lines=9> */
[----:B------:R-:W-:Y:S01]  /*1c10*/  HGMMA.64x16x16.F32 R40, gdesc[UR12], RZ, !UPT, gsb0 ;  /* 0x002000000c2879f0 */ /* 0x000fe2000c0008ff */
[----:B------:R-:W-:Y:S01]  /*1c20*/  UIADD3 UR14, UR4, 0x102, URZ ;  /* 0x00000102040e7890 */ /* 0x000fe2000fffe03f */
[----:B------:R-:W-:Y:S01]  /*1c30*/  UMOV UR15, 0x40000040 ;  /* 0x40000040000f7882 */ /* 0x000fe20000000000 */
[----:B------:R-:W-:Y:S02]  /*1c40*/  WARPGROUP.DEPBAR.LE gsb0, 0x0 ;  /* 0x00008000000079c5 */ /* 0x000fe40000010000 */
[----:B------:R-:W-:-:S06]  /*1c50*/  WARPGROUP.ARRIVE ;  /* 0x00000000000079c5 */ /* 0x000fcc0000000000 */
[----:B------:R-:W-:Y:S01]  /*1c60*/  HGMMA.64x16x16.F32 R32, gdesc[UR8], RZ, !UPT, gsb0 ;  /* 0x00200000082079f0 */ /* 0x000fe2000c0008ff */
[----:B------:R-:W-:Y:S01]  /*1c70*/  UMOV UR8, UR16 ;  /* 0x0000001000087c82 */ /* 0x000fe20008000000 */
[----:B------:R-:W-:Y:S01]  /*1c80*/  UMOV UR9, UR17 ;  /* 0x0000001100097c82 */ /* 0x000fe20008000000 */
[----:B------:R-:W-:Y:S01]  /*1c90*/  UMOV UR10, UR6 ;  /* 0x00000006000a7c82 */ /* 0x000fe20008000000 */
[----:B------:R-:W-:Y:S01]  /*1ca0*/  UMOV UR11, 0x40000040 ;  /* 0x40000040000b7882 */ /* 0x000fe20000000000 */
[----:B------:R-:W-:Y:S01]  /*1cb0*/  UIADD3 UR6, UR5, 0x2, URZ ;  /* 0x0000000205067890 */ /* 0x000fe2000fffe03f */
[----:B------:R-:W-:Y:S02]  /*1cc0*/  UMOV UR17, 0x40000040 ;  /* 0x4000004000117882 */ /* 0x000fe40000000000 */
[----:B------:R-:W-:Y:S01]  /*1cd0*/  UMOV UR13, UR17 ;  /* 0x00000011000d7c82 */ /* 0x000fe20008000000 */
[----:B------:R-:W-:-:S03]  /*1ce0*/  IMAD.U32 R13, RZ, RZ, UR17 ;  /* 0x00000011ff0d7e24 */ /* 0x000fc6000f8e00ff */
[----:B------:R-:W-:Y:S01]  /*1cf0*/  UMOV UR16, UR6 ;  /* 0x0000000600107c82 */ /* 0x000fe20008000000 */
[----:B------:R-:W-:Y:S01]  /*1d00*/  UIADD3 UR6, UR4, 0x202, URZ ;  /* 0x0000020204067890 */ /* 0x000fe2000fffe03f */
[----:B------:R-:W-:Y:S01]  /*1d10*/  IMAD.U32 R12, RZ, RZ, UR16 ;  /* 0x00000010ff0c7e24 */ /* 0x000fe2000f8e00ff */
[----:B------:R-:W-:Y:S01]  /*1d20*/  UMOV UR12, UR16 ;  /* 0x00000010000c7c82 */ /* 0x000fe20008000000 */
        /* <DEDUP_REMOVED lines=33> */
[----:B------:R-:W-:Y:S02]  /*1f40*/  UMOV UR17, 0x40000040 ;  /* 0x4000004000117882 */ /* 0x000fe40000000000 */
[----:B------:R-:W-:Y:S01]  /*1f50*/  UMOV UR13, UR17 ;  /* 0x00000011000d7c82 */ /* 0x000fe20008000000 */
[----:B------:R-:W-:-:S03]  /*1f60*/  MOV R11, UR17 ;  /* 0x00000011000b7c02 */ /* 0x000fc60008000f00 */
[----:B------:R-:W-:Y:S01]  /*1f70*/  UMOV UR16, UR6 ;  /* 0x0000000600107c82 */ /* 0x000fe20008000000 */
[----:B------:R-:W-:Y:S01]  /*1f80*/  UIADD3 UR6, UR4, 0x204, URZ ;  /* 0x0000020404067890 */ /* 0x000fe2000fffe03f */
[----:B------:R-:W-:Y:S01]  /*1f90*/  IMAD.U32 R10, RZ, RZ, UR16 ;  /* 0x00000010ff0a7e24 */ /* 0x000fe2000f8e00ff */
[----:B------:R-:W-:Y:S01]  /*1fa0*/  UMOV UR12, UR16 ;  /* 0x00000010000c7c82 */ /* 0x000fe20008000000 */
        /* <DEDUP_REMOVED lines=77> */
[----:B------:R-:W-:Y:S01]  /*2480*/  UMOV UR9, 0x40000040 ;  /* 0x4000004000097882 */ /* 0x000fe20000000000 */
[----:B------:R-:W-:Y:S01]  /*2490*/  UMOV UR11, 0x40000040 ;  /* 0x40000040000b7882 */ /* 0x000fe20000000000 */
[----:B------:R-:W-:Y:S02]  /*24a0*/  UMOV UR13, UR9 ;  /* 0x00000009000d7c82 */ /* 0x000fe40008000000 */
[----:B------:R-:W-:Y:S01]  /*24b0*/  UMOV UR12, UR8 ;  /* 0x00000008000c7c82 */ /* 0x000fe20008000000 */
[----:B------:R-:W-:Y:S02]  /*24c0*/  MOV R2, UR9 ;  /* 0x0000000900027c02 */ /* 0x000fe40008000f00 */
[----:B-12---:R-:W-:Y:S01]  /*24d0*/  MOV R3, UR8 ;  /* 0x0000000800037c02 */ /* 0x006fe20008000f00 */
[----:B------:R-:W-:-:S02]  /*24e0*/  WARPGROUP.DEPBAR.LE gsb0, 0x0 ;  /* 0x00008000000079c5 */ /* 0x000fc40000010000 */
        /* <DEDUP_REMOVED lines=28> */
[----:B------:R-:W-:Y:S01]  /*26b0*/  UMOV UR9, 0x40000040 ;  /* 0x4000004000097882 */ /* 0x000fe20000000000 */
[----:B------:R-:W-:Y:S01]  /*26c0*/  UMOV UR11, 0x40000040 ;  /* 0x40000040000b7882 */ /* 0x000fe20000000000 */
[----:B------:R-:W-:Y:S01]  /*26d0*/  UMOV UR37, UR9 ;  /* 0x0000000900257c82 */ /* 0x000fe20008000000 */
[----:B------:R-:W-:Y:S01]  /*26e0*/  IMAD.U32 R7, RZ, RZ, UR9 ;  /* 0x00000009ff077e24 */ /* 0x000fe2000f8e00ff */
        /* <DEDUP_REMOVED lines=247> */
[----:B------:R-:W-:-:S07]  /*3660*/  UIADD3 UR5, UR5, 0xc06, URZ ;  /* 0x00000c0605057890 */ /* 0x000fce000fffe03f */
[----:B------:R-:W-:Y:S01]  /*3670*/  UMOV UR8, UR5 ;  /* 0x0000000500087c82 */ /* 0x000fe20008000000 */
[----:B------:R-:W-:Y:S01]  /*3680*/  UIADD3 UR5, UR4, 0x806, URZ ;  /* 0x0000080604057890 */ /* 0x000fe2000fffe03f */
[----:B------:R-:W-:Y:S01]  /*3690*/  IMAD.U32 R6, RZ, RZ, UR8 ;  /* 0x00000008ff067e24 */ /* 0x000fe2000f8e00ff */
[----:B------:R-:W-:Y:S01]  /*36a0*/  UMOV UR36, UR8 ;  /* 0x0000000800247c82 */ /* 0x000fe20008000000 */
[----:B------:R-:W-:-:S04]  /*36b0*/  UMOV UR14, UR8 ;  /* 0x00000008000e7c82 */ /* 0x000fc80008000000 */
[----:B------:R-:W-:Y:S01]  /*36c0*/  UMOV UR38, UR5 ;  /* 0x0000000500267c82 */ /* 0x000fe20008000000 */
        /* <DEDUP_REMOVED lines=33> */
[----:B------:R-:W-:Y:S01]  /*38e0*/  UMOV UR7, 0x40000040 ;  /* 0x4000004000077882 */ /* 0x000fe20000000000 */
[----:B------:R-:W-:Y:S02]  /*38f0*/  WARPGROUP.DEPBAR.LE gsb0, 0x0 ;  /* 0x00008000000079c5 */ /* 0x000fe40000010000 */
[----:B------:R-:W-:-:S06]  /*3900*/  WARPGROUP.ARRIVE ;  /* 0x00000000000079c5 */ /* 0x000fcc0000000000 */
[----:B------:R-:W-:Y:S01]  /*3910*/  HGMMA.64x16x16.F32 R32, gdesc[UR52], R32, gsb0 ;  /* 0x00200000342079f0 */ /* 0x000fe20008000820 */
[----:B------:R-:W-:Y:S01]  /*3920*/  UMOV UR54, UR6 ;  /* 0x0000000600367c82 */ /* 0x000fe20008000000 */
[----:B------:R-:W-:Y:S01]  /*3930*/  UMOV UR55, 0x40000040 ;  /* 0x4000004000377882 */ /* 0x000fe20000000000 */
[----:B------:R-:W-:-:S07]  /*3940*/  UIADD3 UR6, UR4, 0x786, URZ ;  /* 0x0000078604067890 */ /* 0x000fce000fffe03f */
[----:B------:R-:W-:Y:S01]  /*3950*/  UMOV UR10, UR6 ;  /* 0x00000006000a7c82 */ /* 0x000fe20008000000 */
        /* <DEDUP_REMOVED lines=8> */
[----:B------:R-:W-:Y:S02]  /*39e0*/  R2UR UR9, R2 ;  /* 0x00000000020972ca */ /* 0x000fe400000e0000 */
[----:B------:R-:W-:Y:S01]  /*39f0*/  UMOV UR4, UR14 ;  /* 0x0000000e00047c82 */ /* 0x000fe20008000000 */
[----:B------:R-:W-:Y:S01]  /*3a00*/  R2UR UR8, R3 ;  /* 0x00000000030872ca */ /* 0x000fe200000e0000 */
[----:B------:R-:W-:Y:S02]  /*3a10*/  WARPGROUP.DEPBAR.LE gsb0, 0x0 ;  /* 0x00008000000079c5 */ /* 0x000fe40000010000 */
[----:B------:R-:W-:-:S06]  /*3a20*/  WARPGROUP.ARRIVE ;  /* 0x00000000000079c5 */ /* 0x000fcc0000000000 */
[----:B------:R-:W-:Y:S01]  /*3a30*/  HGMMA.64x16x16.F32 R48, gdesc[UR36], R48, gsb0 ;  /* 0x00200000243079f0 */ /* 0x000fe20008000830 */
[----:B------:R-:W-:Y:S02]  /*3a40*/  R2UR UR38, R4 ;  /* 0x00000000042672ca */ /* 0x000fe400000e0000 */
[----:B------:R-:W-:Y:S02]  /*3a50*/  R2UR UR37, R5 ;  /* 0x00000000052572ca */ /* 0x000fe400000e0000 */
[----:B------:R-:W-:Y:S01]  /*3a60*/  R2UR UR36, R20 ;  /* 0x00000000142472ca */ /* 0x000fe200000e0000 */
        /* <DEDUP_REMOVED lines=16> */
.L_x_136:
[----:B------:R-:W-:Y:S01]  /*3b70*/  VIADD R2, R220, UR37 ;  /* 0x00000025dc027c36 */ /* 0x000fe20008000000 */
[----:B------:R-:W2:Y:S01]  /*3b80*/  LDL R66, [R1+0x4] ;  /* 0x0000040001427983 */ /* 0x000ea20000100800 */
[----:B------:R-:W-:Y:S01]  /*3b90*/  IMAD.U32 R3, RZ, RZ, UR61 ;  /* 0x0000003dff037e24 */ /* 0x000fe2000f8e00ff */
[----:B------:R-:W-:Y:S01]  /*3ba0*/  ULDC UR5, c[0x0][0x988] ;  /* 0x0002620000057ab9 */ /* 0x000fe20000000800 */
[----:B------:R-:W-:Y:S01]  /*3bb0*/  P2R R65, PR, RZ, 0x1 ;  /* 0x00000001ff417803 */ /* 0x000fe20000000000 */
[----:B------:R-:W-:Y:S01]  /*3bc0*/  UISETP.GE.AND UP0, UPT, UR37, 0x51, UPT ;  /* 0x000000512500788c */ /* 0x000fe2000bf06270 */
[----:B------:R-:W-:Y:S01]  /*3bd0*/  IMAD R2, R3, -0x50, R2 ;  /* 0xffffffb003027824 */ /* 0x000fe200078e0202 */
[----:B------:R-:W-:Y:S02]  /*3be0*/  CS2R R150, SRZ ;  /* 0x0000000000967805 */ /* 0x000fe4000001ff00 */
[----:B------:R-:W-:Y:S02]  /*3bf0*/  CS2R R148, SRZ ;  /* 0x0000000000947805 */ /* 0x000fe4000001ff00 */
[----:B------:R-:W-:-:S02]  /*3c00*/  CS2R R146, SRZ ;  /* 0x0000000000927805 */ /* 0x000fc4000001ff00 */
[----:B------:R-:W-:Y:S02]  /*3c10*/  CS2R R144, SRZ ;  /* 0x0000000000907805 */ /* 0x000fe4000001ff00 */
[C---:B------:R-:W-:Y:S02]  /*3c20*/  ISETP.GT.AND P2, PT, R2.reuse, RZ, PT ;  /* 0x000000ff0200720c */ /* 0x040fe40003f44270 */
[----:B------:R-:W-:Y:S02]  /*3c30*/  CS2R R142, SRZ ;  /* 0x00000000008e7805 */ /* 0x000fe4000001ff00 */
[C---:B------:R-:W-:Y:S02]  /*3c40*/  ISETP.GT.AND P1, PT, R2.reuse, 0x1, PT ;  /* 0x000000010200780c */ /* 0x040fe40003f24270 */
[----:B------:R-:W-:Y:S02]  /*3c50*/  CS2R R140, SRZ ;  /* 0x00000000008c7805 */ /* 0x000fe4000001ff00 */
[----:B------:R-:W-:-:S02]  /*3c60*/  ISETP.GT.AND P6, PT, R2, 0x8, PT ;  /* 0x000000080200780c */ /* 0x000fc40003fc4270 */
[----:B------:R-:W-:Y:S02]  /*3c70*/  CS2R R138, SRZ ;  /* 0x00000000008a7805 */ /* 0x000fe4000001ff00 */
[----:B------:R-:W-:Y:S02]  /*3c80*/  FSEL R56, R56, -INF , P2 ;  /* 0xff80000038387808 */ /* 0x000fe40001000000 */
[----:B------:R-:W-:Y:S02]  /*3c90*/  CS2R R136, SRZ ;  /* 0x0000000000887805 */ /* 0x000fe4000001ff00 */
[----:B------:R-:W-:Y:S02]  /*3ca0*/  FSEL R57, R57, -INF , P1 ;  /* 0xff80000039397808 */ /* 0x000fe40000800000 */
[----:B------:R-:W-:Y:S02]  /*3cb0*/  CS2R R134, SRZ ;  /* 0x0000000000867805 */ /* 0x000fe4000001ff00 */
[----:B------:R-:W-:-:S02]  /*3cc0*/  ISETP.GT.AND P5, PT, R2, 0x9, PT ;  /* 0x000000090200780c */ /* 0x000fc40003fa4270 */
[----:B------:R-:W-:Y:S02]  /*3cd0*/  CS2R R132, SRZ ;  /* 0x0000000000847805 */ /* 0x000fe4000001ff00 */
[----:B------:R-:W-:Y:S02]  /*3ce0*/  FSEL R60, R60, -INF , P6 ;  /* 0xff8000003c3c7808 */ /* 0x000fe40003000000 */
[----:B------:R-:W-:Y:S02]  /*3cf0*/  CS2R R130, SRZ ;  /* 0x0000000000827805 */ /* 0x000fe4000001ff00 */
[----:B------:R-:W-:Y:S02]  /*3d00*/  FMNMX.FTZ R3, R56, R57, !PT ;  /* 0x0000003938037209 */ /* 0x000fe40007810000 */
        /* <DEDUP_REMOVED lines=13> */
[----:B------:R-:W-:-:S02]  /*3de0*/  FSEL R58, R58, -INF , P2 ;  /* 0xff8000003a3a7808 */ /* 0x000fc40001000000 */
[----:B------:R-:W-:Y:S02]  /*3df0*/  CS2R R114, SRZ ;  /* 0x0000000000727805 */ /* 0x000fe4000001ff00 */
[----:B------:R-:W-:Y:S02]  /*3e00*/  ISETP.GT.AND P2, PT, R2, 0x18, PT ;  /* 0x000000180200780c */ /* 0x000fe40003f44270 */
[----:B------:R-:W-:Y:S02]  /*3e10*/  CS2R R112, SRZ ;  /* 0x0000000000707805 */ /* 0x000fe4000001ff00 */
[----:B------:R-:W-:Y:S02]  /*3e20*/  FSEL R49, R49, -INF , P3 ;  /* 0xff80000031317808 */ /* 0x000fe40001800000 */
[----:B------:R-:W-:Y:S02]  /*3e30*/  CS2R R110, SRZ ;  /* 0x00000000006e7805 */ /* 0x000fe4000001ff00 */
[----:B------:R-:W-:-:S02]  /*3e40*/  FMNMX.FTZ R4, R48, R3, !PT ;  /* 0x0000000330047209 */ /* 0x000fc40007810000 */
[----:B------:R-:W-:Y:S02]  /*3e50*/  CS2R R108, SRZ ;  /* 0x00000000006c7805 */ /* 0x000fe4000001ff00 */
[----:B------:R-:W-:Y:S02]  /*3e60*/  FSEL R59, R59, -INF , P1 ;  /* 0xff8000003b3b7808 */ /* 0x000fe40000800000 */
[----:B------:R-:W-:Y:S02]  /*3e70*/  CS2R R106, SRZ ;  /* 0x00000000006a7805 */ /* 0x000fe4000001ff00 */
[----:B------:R-:W-:Y:S02]  /*3e80*/  ISETP.GT.AND P1, PT, R2, 0x19, PT ;  /* 0x000000190200780c */ /* 0x000fe40003f24270 */
[----:B------:R-:W-:Y:S02]  /*3e90*/  CS2R R104, SRZ ;  /* 0x0000000000687805 */ /* 0x000fe4000001ff00 */
[----:B------:R-:W-:-:S02]  /*3ea0*/  FSEL R52, R52, -INF , P2 ;  /* 0xff80000034347808 */ /* 0x000fc40001000000 */
[----:B------:R-:W-:Y:S02]  /*3eb0*/  CS2R R102, SRZ ;  /* 0x0000000000667805 */ /* 0x000fe4000001ff00 */
[----:B------:R-:W-:Y:S02]  /*3ec0*/  FMNMX.FTZ R3, R49, R4, !PT ;  /* 0x0000000431037209 */ /* 0x000fe40007810000 */
        /* <DEDUP_REMOVED lines=34> */
[----:B------:R-:W-:Y:S02]  /*40f0*/  ISETP.GT.AND P2, PT, R2, 0x30, PT ;  /* 0x000000300200780c */ /* 0x000fe40003f44270 */
[----:B------:R-:W-:Y:S02]  /*4100*/  FSEL R45, R45, -INF , P3 ;  /* 0xff8000002d2d7808 */ /* 0x000fe40001800000 */
[----:B------:R-:W-:Y:S02]  /*4110*/  FMNMX.FTZ R4, R44, R3, !PT ;  /* 0x000000032c047209 */ /* 0x000fe40007810000 */
[----:B------:R-:W-:Y:S02]  /*4120*/  FSEL R55, R55, -INF , P1 ;  /* 0xff80000037377808 */ /* 0x000fe40000800000 */
[----:B------:R-:W-:Y:S02]  /*4130*/  ISETP.GT.AND P1, PT, R2, 0x31, PT ;  /* 0x000000310200780c */ /* 0x000fe40003f24270 */
[----:B------:R-:W-:-:S02]  /*4140*/  FSEL R32, R32, -INF , P2 ;  /* 0xff80000020207808 */ /* 0x000fc40001000000 */
[----:B------:R-:W-:Y:S02]  /*4150*/  FMNMX.FTZ R3, R45, R4, !PT ;  /* 0x000000042d037209 */ /* 0x000fe40007810000 */
[----:B------:R-:W-:Y:S02]  /*4160*/  FSEL R42, R42, -INF , P6 ;  /* 0xff8000002a2a7808 */ /* 0x000fe40003000000 */
[----:B------:R-:W-:Y:S02]  /*4170*/  ISETP.GT.AND P6, PT, R2, 0x38, PT ;  /* 0x000000380200780c */ /* 0x000fe40003fc4270 */
[----:B------:R-:W-:Y:S02]  /*4180*/  FSEL R33, R33, -INF , P1 ;  /* 0xff80000021217808 */ /* 0x000fe40000800000 */
[----:B------:R-:W-:Y:S02]  /*4190*/  FMNMX.FTZ R4, R32, R3, !PT ;  /* 0x0000000320047209 */ /* 0x000fe40007810000 */
        /* <DEDUP_REMOVED lines=21> */
[----:B------:R-:W-:Y:S02]  /*42f0*/  FMNMX.FTZ R2, R28, R3, !PT ;  /* 0x000000031c027209 */ /* 0x000fe40007810000 */
[----:B------:R-:W-:Y:S02]  /*4300*/  FSEL R38, R38, -INF , P6 ;  /* 0xff80000026267808 */ /* 0x000fe40003000000 */
[----:B------:R-:W-:Y:S02]  /*4310*/  FMNMX.FTZ R5, R29, R2, !PT ;  /* 0x000000021d057209 */ /* 0x000fe40007810000 */
[----:B------:R-:W-:-:S02]  /*4320*/  FSEL R39, R39, -INF , P5 ;  /* 0xff80000027277808 */ /* 0x000fc40002800000 */
[----:B------:R-:W-:Y:S01]  /*4330*/  FSEL R26, R26, -INF , P4 ;  /* 0xff8000001a1a7808 */ /* 0x000fe20002000000 */
[----:B------:R-:W1:Y:S01]  /*4340*/  SHFL.BFLY PT, R2, R5, 0x2, 0x1f ;  /* 0x0c401f0005027f89 */ /* 0x000e6200000e0000 */
[----:B------:R-:W-:Y:S02]  /*4350*/  FSEL R27, R27, -INF , P3 ;  /* 0xff8000001b1b7808 */ /* 0x000fe40001800000 */
[----:B------:R-:W-:Y:S02]  /*4360*/  FSEL R30, R30, -INF , P2 ;  /* 0xff8000001e1e7808 */ /* 0x000fe40001000000 */
[----:B------:R-:W-:Y:S02]  /*4370*/  FSEL R31, R31, -INF , P1 ;  /* 0xff8000001f1f7808 */ /* 0x000fe40000800000 */
[----:B-1----:R-:W-:-:S05]  /*4380*/  FMNMX.FTZ R20, R5, R2, !PT ;  /* 0x0000000205147209 */ /* 0x002fca0007810000 */
[----:B------:R-:W1:Y:S02]  /*4390*/  SHFL.BFLY PT, R3, R20, 0x1, 0x1f ;  /* 0x0c201f0014037f89 */ /* 0x000e6400000e0000 */
[----:B-1----:R-:W-:Y:S02]  /*43a0*/  FMNMX.FTZ R4, R20, R3, !PT ;  /* 0x0000000314047209 */ /* 0x002fe40007810000 */
[----:B------:R-:W-:Y:S02]  /*43b0*/  FMNMX.FTZ R3, R58, R59, !PT ;  /* 0x0000003b3a037209 */ /* 0x000fe40007810000 */
[C---:B------:R-:W-:Y:S01]  /*43c0*/  FSETP.NEU.FTZ.AND P0, PT, R4.reuse, -INF , PT ;  /* 0xff8000000400780b */ /* 0x040fe20003f1d000 */
[----:B------:R-:W-:-:S05]  /*43d0*/  FMUL.FTZ R2, R4, UR5 ;  /* 0x0000000504027c20 */ /* 0x000fca0008410000 */
[----:B------:R-:W-:Y:S02]  /*43e0*/  FSEL R64, R2, RZ, P0 ;  /* 0x000000ff02407208 */ /* 0x000fe40000000000 */
[----:B------:R-:W-:Y:S02]  /*43f0*/  FMNMX.FTZ R2, R62, R3, !PT ;  /* 0x000000033e027209 */ /* 0x000fe40007810000 */
[----:B------:R-:W-:Y:S01]  /*4400*/  ISETP.NE.AND P0, PT, R65, RZ, PT ;  /* 0x000000ff4100720c */ /* 0x000fe20003f05270 */
[--C-:B------:R-:W-:Y:S01]  /*4410*/  FFMA.FTZ R56, R56, UR5, -R64.reuse ;  /* 0x0000000538387c23 */ /* 0x100fe20008010840 */
[----:B------:R-:W-:Y:S01]  /*4420*/  FMNMX.FTZ R3, R63, R2, !PT ;  /* 0x000000023f037209 */ /* 0x000fe20007810000 */
[--C-:B------:R-:W-:Y:S01]  /*4430*/  FFMA.FTZ R57, R57, UR5, -R64.reuse ;  /* 0x0000000539397c23 */ /* 0x100fe20008010840 */
[--C-:B------:R-:W-:Y:S01]  /*4440*/  FFMA.FTZ R60, R60, UR5, -R64.reuse ;  /* 0x000000053c3c7c23 */ /* 0x100fe20008010840 */
[--C-:B------:R-:W-:Y:S01]  /*4450*/  FFMA.FTZ R61, R61, UR5, -R64.reuse ;  /* 0x000000053d3d7c23 */ /* 0x100fe20008010840 */
[----:B------:R-:W-:Y:S01]  /*4460*/  FMNMX.FTZ R2, R50, R3, !PT ;  /* 0x0000000332027209 */ /* 0x000fe20007810000 */
[----:B------:R-:W-:Y:S01]  /*4470*/  MUFU.EX2 R56, R56 ;  /* 0x0000003800387308 */ /* 0x000fe20000000800 */
[--C-:B------:R-:W-:Y:S01]  /*4480*/  FFMA.FTZ R48, R48, UR5, -R64.reuse ;  /* 0x0000000530307c23 */ /* 0x100fe20008010840 */
[--C-:B------:R-:W-:Y:S01]  /*4490*/  FFMA.FTZ R49, R49, UR5, -R64.reuse ;  /* 0x0000000531317c23 */ /* 0x100fe20008010840 */
[----:B------:R-:W-:Y:S01]  /*44a0*/  FMNMX.FTZ R3, R51, R2, !PT ;  /* 0x0000000233037209 */ /* 0x000fe20007810000 */
[--C-:B------:R-:W-:Y:S01]  /*44b0*/  FFMA.FTZ R52, R52, UR5, -R64.reuse ;  /* 0x0000000534347c23 */ /* 0x100fe20008010840 */
[--C-:B------:R-:W-:Y:S01]  /*44c0*/  FFMA.FTZ R53, R53, UR5, -R64.reuse ;  /* 0x0000000535357c23 */ /* 0x100fe20008010840 */
[--C-:B------:R-:W-:Y:S01]  /*44d0*/  FFMA.FTZ R40, R40, UR5, -R64.reuse ;  /* 0x0000000528287c23 */ /* 0x100fe20008010840 */
[----:B------:R-:W-:Y:S01]  /*44e0*/  FMNMX.FTZ R2, R54, R3, !PT ;  /* 0x0000000336027209 */ /* 0x000fe20007810000 */
[----:B------:R-:W1:Y:S01]  /*44f0*/  MUFU.EX2 R57, R57 ;  /* 0x0000003900397308 */ /* 0x000e620000000800 */
[--C-:B------:R-:W-:Y:S01]  /*4500*/  FFMA.FTZ R41, R41, UR5, -R64.reuse ;  /* 0x0000000529297c23 */ /* 0x100fe20008010840 */
        /* <DEDUP_REMOVED lines=14> */
[----:B------:R-:W3:Y:S01]  /*45f0*/  MUFU.EX2 R61, R61 ;  /* 0x0000003d003d7308 */ /* 0x000ee20000000800 */
[----:B------:R-:W-:Y:S01]  /*4600*/  FFMA.FTZ R29, R29, UR5, -R64 ;  /* 0x000000051d1d7c23 */ /* 0x000fe20008010840 */
[----:B-1----:R-:W-:-:S02]  /*4610*/  F2FP.F16.F32.PACK_AB R208, R57, R56 ;  /* 0x0000003839d0723e */ /* 0x002fc400000000ff */
[----:B------:R-:W-:-:S04]  /*4620*/  FMNMX.FTZ R3, R47, R2, !PT ;  /* 0x000000022f037209 */ /* 0x000fc80007810000 */
[----:B------:R-:W-:Y:S01]  /*4630*/  FMNMX.FTZ R2, R34, R3, !PT ;  /* 0x0000000322027209 */ /* 0x000fe20007810000 */
[----:B------:R-:W-:Y:S03]  /*4640*/  MUFU.EX2 R48, R48 ;  /* 0x0000003000307308 */ /* 0x000fe60000000800 */
[----:B------:R-:W-:-:S04]  /*4650*/  FMNMX.FTZ R3, R35, R2, !PT ;  /* 0x0000000223037209 */ /* 0x000fc80007810000 */
[----:B------:R-:W-:Y:S01]  /*4660*/  FMNMX.FTZ R2, R38, R3, !PT ;  /* 0x0000000326027209 */ /* 0x000fe20007810000 */
[----:B------:R-:W1:Y:S01]  /*4670*/  MUFU.EX2 R49, R49 ;  /* 0x0000003100317308 */ /* 0x000e620000000800 */
[----:B---3--:R-:W-:Y:S02]  /*4680*/  F2FP.F16.F32.PACK_AB R210, R61, R60 ;  /* 0x0000003c3dd2723e */ /* 0x008fe400000000ff */
[----:B------:R-:W-:-:S04]  /*4690*/  FMNMX.FTZ R3, R39, R2, !PT ;  /* 0x0000000227037209 */ /* 0x000fc80007810000 */
[----:B------:R-:W-:Y:S01]  /*46a0*/  FMNMX.FTZ R2, R26, R3, !PT ;  /* 0x000000031a027209 */ /* 0x000fe20007810000 */
[----:B------:R-:W-:Y:S03]  /*46b0*/  MUFU.EX2 R52, R52 ;  /* 0x0000003400347308 */ /* 0x000fe60000000800 */
[----:B------:R-:W-:-:S04]  /*46c0*/  FMNMX.FTZ R3, R27, R2, !PT ;  /* 0x000000021b037209 */ /* 0x000fc80007810000 */
[----:B------:R-:W-:Y:S01]  /*46d0*/  FMNMX.FTZ R2, R30, R3, !PT ;  /* 0x000000031e027209 */ /* 0x000fe20007810000 */
[----:B------:R-:W3:Y:S01]  /*46e0*/  MUFU.EX2 R53, R53 ;  /* 0x0000003500357308 */ /* 0x000ee20000000800 */
[----:B-1----:R-:W-:Y:S02]  /*46f0*/  F2FP.F16.F32.PACK_AB R204, R49, R48 ;  /* 0x0000003031cc723e */ /* 0x002fe400000000ff */
[----:B------:R-:W-:-:S05]  /*4700*/  FMNMX.FTZ R2, R31, R2, !PT ;  /* 0x000000021f027209 */ /* 0x000fca0007810000 */
[----:B------:R-:W1:Y:S01]  /*4710*/  SHFL.BFLY PT, R3, R2, 0x2, 0x1f ;  /* 0x0c401f0002037f89 */ /* 0x000e6200000e0000 */
[----:B------:R-:W-:Y:S08]  /*4720*/  MUFU.EX2 R40, R40 ;  /* 0x0000002800287308 */ /* 0x000ff00000000800 */
[----:B------:R-:W4:Y:S01]  /*4730*/  MUFU.EX2 R41, R41 ;  /* 0x0000002900297308 */ /* 0x000f220000000800 */
[----:B---3--:R-:W-:-:S07]  /*4740*/  F2FP.F16.F32.PACK_AB R206, R53, R52 ;  /* 0x0000003435ce723e */ /* 0x008fce00000000ff */
[----:B------:R-:W-:Y:S01]  /*4750*/  MUFU.EX2 R44, R44 ;  /* 0x0000002c002c7308 */ /* 0x000fe20000000800 */
[----:B-1----:R-:W-:-:S07]  /*4760*/  FMNMX.FTZ R5, R2, R3, !PT ;  /* 0x0000000302057209 */ /* 0x002fce0007810000 */
[----:B------:R-:W1:Y:S01]  /*4770*/  MUFU.EX2 R45, R45 ;  /* 0x0000002d002d7308 */ /* 0x000e620000000800 */
[----:B----4-:R-:W-:Y:S01]  /*4780*/  F2FP.F16.F32.PACK_AB R200, R41, R40 ;  /* 0x0000002829c8723e */ /* 0x010fe200000000ff */
[----:B------:R-:W3:Y:S06]  /*4790*/  SHFL.BFLY PT, R2, R5, 0x1, 0x1f ;  /* 0x0c201f0005027f89 */ /* 0x000eec00000e0000 */
[----:B------:R-:W-:Y:S08]  /*47a0*/  MUFU.EX2 R32, R32 ;  /* 0x0000002000207308 */ /* 0x000ff00000000800 */
[----:B------:R-:W4:Y:S01]  /*47b0*/  MUFU.EX2 R33, R33 ;  /* 0x0000002100217308 */ /* 0x000f220000000800 */
[----:B-1----:R-:W-:-:S07]  /*47c0*/  F2FP.F16.F32.PACK_AB R202, R45, R44 ;  /* 0x0000002c2dca723e */ /* 0x002fce00000000ff */
[----:B------:R-:W-:Y:S01]  /*47d0*/  MUFU.EX2 R36, R36 ;  /* 0x0000002400247308 */ /* 0x000fe20000000800 */
[----:B---3--:R-:W-:Y:S01]  /*47e0*/  FMNMX.FTZ R3, R5, R2, !PT ;  /* 0x0000000205037209 */ /* 0x008fe20007810000 */
[----:B------:R-:W-:Y:S01]  /*47f0*/  FADD.FTZ R5, R56, R57 ;  /* 0x0000003938057221 */ /* 0x000fe20000010000 */
[----:B------:R-:W-:Y:S02]  /*4800*/  CS2R R56, SRZ ;  /* 0x0000000000387805 */ /* 0x000fe4000001ff00 */
[C---:B------:R-:W-:Y:S01]  /*4810*/  FSETP.NEU.FTZ.AND P1, PT, R3.reuse, -INF , PT ;  /* 0xff8000000300780b */ /* 0x040fe20003f3d000 */
[----:B------:R-:W-:Y:S01]  /*4820*/  FMUL.FTZ R2, R3, UR5 ;  /* 0x0000000503027c20 */ /* 0x000fe20008410000 */
[----:B------:R-:W-:Y:S01]  /*4830*/  FADD.FTZ R20, R60, R5 ;  /* 0x000000053c147221 */ /* 0x000fe20000010000 */
[----:B------:R-:W-:Y:S01]  /*4840*/  MUFU.EX2 R37, R37 ;  /* 0x0000002500257308 */ /* 0x000fe20000000800 */
[----:B----4-:R-:W-:Y:S02]  /*4850*/  F2FP.F16.F32.PACK_AB R196, R33, R32 ;  /* 0x0000002021c4723e */ /* 0x010fe400000000ff */
[----:B------:R-:W-:Y:S01]  /*4860*/  FSEL R2, R2, RZ, P1 ;  /* 0x000000ff02027208 */ /* 0x000fe20000800000 */
[----:B------:R-:W-:Y:S01]  /*4870*/  FADD.FTZ R5, R61, R20 ;  /* 0x000000143d057221 */ /* 0x000fe20000010000 */
[----:B------:R-:W-:-:S02]  /*4880*/  ISETP.NE.AND P1, PT, R23, RZ, PT ;  /* 0x000000ff1700720c */ /* 0x000fc40003f25270 */
[----:B------:R-:W-:Y:S01]  /*4890*/  CS2R R60, SRZ ;  /* 0x00000000003c7805 */ /* 0x000fe2000001ff00 */
[--C-:B------:R-:W-:Y:S01]  /*48a0*/  FFMA.FTZ R58, R58, UR5, -R2.reuse ;  /* 0x000000053a3a7c23 */ /* 0x100fe20008010802 */
[--C-:B------:R-:W-:Y:S01]  /*48b0*/  FFMA.FTZ R59, R59, UR5, -R2.reuse ;  /* 0x000000053b3b7c23 */ /* 0x100fe20008010802 */
[--C-:B------:R-:W-:Y:S01]  /*48c0*/  FFMA.FTZ R62, R62, UR5, -R2.reuse ;  /* 0x000000053e3e7c23 */ /* 0x100fe20008010802 */
[--C-:B------:R-:W-:Y:S01]  /*48d0*/  FFMA.FTZ R63, R63, UR5, -R2.reuse ;  /* 0x000000053f3f7c23 */ /* 0x100fe20008010802 */
[--C-:B------:R-:W-:Y:S01]  /*48e0*/  FFMA.FTZ R50, R50, UR5, -R2.reuse ;  /* 0x0000000532327c23 */ /* 0x100fe20008010802 */
[--C-:B------:R-:W-:Y:S01]  /*48f0*/  FFMA.FTZ R51, R51, UR5, -R2.reuse ;  /* 0x0000000533337c23 */ /* 0x100fe20008010802 */
[----:B------:R-:W-:Y:S01]  /*4900*/  MUFU.EX2 R58, R58 ;  /* 0x0000003a003a7308 */ /* 0x000fe20000000800 */
[--C-:B------:R-:W-:Y:S01]  /*4910*/  FFMA.FTZ R54, R54, UR5, -R2.reuse ;  /* 0x0000000536367c23 */ /* 0x100fe20008010802 */
[----:B------:R-:W-:Y:S01]  /*4920*/  FADD.FTZ R20, R48, R5 ;  /* 0x0000000530147221 */ /* 0x000fe20000010000 */
[--C-:B------:R-:W-:Y:S01]  /*4930*/  FFMA.FTZ R55, R55, UR5, -R2.reuse ;  /* 0x0000000537377c23 */ /* 0x100fe20008010802 */
[--C-:B------:R-:W-:Y:S01]  /*4940*/  FFMA.FTZ R42, R42, UR5, -R2.reuse ;  /* 0x000000052a2a7c23 */ /* 0x100fe20008010802 */
[----:B------:R-:W-:Y:S01]  /*4950*/  FFMA.FTZ R43, R43, UR5, -R2 ;  /* 0x000000052b2b7c23 */ /* 0x000fe20008010802 */
[----:B------:R-:W-:Y:S01]  /*4960*/  FADD.FTZ R65, R49, R20 ;  /* 0x0000001431417221 */ /* 0x000fe20000010000 */
[----:B------:R-:W-:Y:S01]  /*4970*/  FFMA.FTZ R46, R46, UR5, -R2 ;  /* 0x000000052e2e7c23 */ /* 0x000fe20008010802 */
[----:B------:R-:W1:Y:S01]  /*4980*/  MUFU.EX2 R59, R59 ;  /* 0x0000003b003b7308 */ /* 0x000e620000000800 */
[----:B------:R-:W-:-:S02]  /*4990*/  @P1 VIADD R0, R0, 0x38840 ;  /* 0x0003884000001836 */ /* 0x000fc40000000000 */
[----:B------:R-:W-:Y:S01]  /*49a0*/  FADD.FTZ R64, R52, R65 ;  /* 0x0000004134407221 */ /* 0x000fe20000010000 */
[--C-:B------:R-:W-:Y:S01]  /*49b0*/  FFMA.FTZ R47, R47, UR5, -R2.reuse ;  /* 0x000000052f2f7c23 */ /* 0x100fe20008010802 */
[--C-:B------:R-:W-:Y:S01]  /*49c0*/  FFMA.FTZ R34, R34, UR5, -R2.reuse ;  /* 0x0000000522227c23 */ /* 0x100fe20008010802 */
[----:B------:R-:W-:Y:S01]  /*49d0*/  FFMA.FTZ R35, R35, UR5, -R2 ;  /* 0x0000000523237c23 */ /* 0x000fe20008010802 */
[----:B------:R-:W-:Y:S01]  /*49e0*/  FADD.FTZ R65, R53, R64 ;  /* 0x0000004035417221 */ /* 0x000fe20000010000 */
[----:B--2---:R-:W-:Y:S01]  /*49f0*/  @P1 PRMT R0, R66, 0x654, R0 ;  /* 0x0000065442001816 */ /* 0x004fe20000000000 */
[----:B------:R-:W2:Y:S01]  /*4a00*/  MUFU.EX2 R62, R62 ;  /* 0x0000003e003e7308 */ /* 0x000ea20000000800 */
[--C-:B------:R-:W-:Y:S01]  /*4a10*/  FFMA.FTZ R38, R38, UR5, -R2.reuse ;  /* 0x0000000526267c23 */ /* 0x100fe20008010802 */
[----:B------:R-:W-:Y:S01]  /*4a20*/  FADD.FTZ R64, R40, R65 ;  /* 0x0000004128407221 */ /* 0x000fe20000010000 */
[----:B------:R3:W-:Y:S01]  /*4a30*/  @P1 SYNCS.ARRIVE.TRANS64.RED.A1T0 RZ, [R0+URZ], RZ ;  /* 0x000000ff00ff19a7 */ /* 0x0007e2000810043f */
[--C-:B------:R-:W-:Y:S01]  /*4a40*/  FFMA.FTZ R39, R39, UR5, -R2.reuse ;  /* 0x0000000527277c23 */ /* 0x100fe20008010802 */
[----:B------:R-:W-:Y:S01]  /*4a50*/  FFMA.FTZ R26, R26, UR5, -R2 ;  /* 0x000000051a1a7c23 */ /* 0x000fe20008010802 */
[----:B------:R-:W-:Y:S01]  /*4a60*/  FADD.FTZ R65, R41, R64 ;  /* 0x0000004029417221 */ /* 0x000fe20000010000 */
[--C-:B------:R-:W-:Y:S01]  /*4a70*/  FFMA.FTZ R27, R27, UR5, -R2.reuse ;  /* 0x000000051b1b7c23 */ /* 0x100fe20008010802 */
[----:B------:R-:W4:Y:S01]  /*4a80*/  MUFU.EX2 R63, R63 ;  /* 0x0000003f003f7308 */ /* 0x000f220000000800 */
[----:B-1----:R-:W-:Y:S01]  /*4a90*/  FADD.FTZ R5, R58, R59 ;  /* 0x0000003b3a057221 */ /* 0x002fe20000010000 */
[--C-:B------:R-:W-:Y:S01]  /*4aa0*/  FFMA.FTZ R30, R30, UR5, -R2.reuse ;  /* 0x000000051e1e7c23 */ /* 0x100fe20008010802 */
[----:B---3--:R-:W-:Y:S01]  /*4ab0*/  FADD.FTZ R0, R44, R65 ;  /* 0x000000412c007221 */ /* 0x008fe20000010000 */
[----:B------:R-:W-:Y:S01]  /*4ac0*/  FFMA.FTZ R2, R31, UR5, -R2 ;  /* 0x000000051f027c23 */ /* 0x000fe20008010802 */
[----:B------:R-:W-:-:S02]  /*4ad0*/  PLOP3.LUT P1, PT, PT, PT, UP0, 0x80, 0x0 ;  /* 0x000000000000781c */ /* 0x000fc40003f2f008 */
[----:B------:R-:W-:Y:S01]  /*4ae0*/  CS2R R66, SRZ ;  /* 0x0000000000427805 */ /* 0x000fe2000001ff00 */
[----:B------:R-:W-:Y:S01]  /*4af0*/  FADD.FTZ R65, R45, R0 ;  /* 0x000000002d417221 */ /* 0x000fe20000010000 */
[----:B------:R-:W1:Y:S01]  /*4b00*/  MUFU.EX2 R50, R50 ;  /* 0x0000003200327308 */ /* 0x000e620000000800 */
[----:B--2---:R-:W-:Y:S01]  /*4b10*/  FADD.FTZ R20, R62, R5 ;  /* 0x000000053e147221 */ /* 0x004fe20000010000 */
[----:B------:R-:W-:Y:S02]  /*4b20*/  F2FP.F16.F32.PACK_AB R198, R37, R36 ;  /* 0x0000002425c6723e */ /* 0x000fe400000000ff */
[----:B------:R-:W-:Y:S02]  /*4b30*/  CS2R R52, SRZ ;  /* 0x0000000000347805 */ /* 0x000fe4000001ff00 */
[----:B------:R-:W-:Y:S02]  /*4b40*/  F2FP.F16.F32.PACK_AB R209, R59, R58 ;  /* 0x0000003a3bd1723e */ /* 0x000fe400000000ff */
[----:B------:R-:W-:-:S02]  /*4b50*/  CS2R R58, SRZ ;  /* 0x00000000003a7805 */ /* 0x000fc4000001ff00 */
[----:B------:R-:W-:Y:S02]  /*4b60*/  CS2R R48, SRZ ;  /* 0x0000000000307805 */ /* 0x000fe4000001ff00 */
[----:B------:R-:W-:Y:S01]  /*4b70*/  CS2R R44, SRZ ;  /* 0x00000000002c7805 */ /* 0x000fe2000001ff00 */
[----:B------:R-:W2:Y:S01]  /*4b80*/  MUFU.EX2 R51, R51 ;  /* 0x0000003300337308 */ /* 0x000ea20000000800 */
[C---:B----4-:R-:W-:Y:S01]  /*4b90*/  FADD.FTZ R5, R63.reuse, R20 ;  /* 0x000000143f057221 */ /* 0x050fe20000010000 */
[----:B------:R-:W-:Y:S02]  /*4ba0*/  F2FP.F16.F32.PACK_AB R211, R63, R62 ;  /* 0x0000003e3fd3723e */ /* 0x000fe400000000ff */
[----:B------:R-:W-:Y:S02]  /*4bb0*/  CS2R R62, SRZ ;  /* 0x00000000003e7805 */ /* 0x000fe4000001ff00 */
[----:B------:R-:W-:Y:S02]  /*4bc0*/  CS2R R40, SRZ ;  /* 0x0000000000287805 */ /* 0x000fe4000001ff00 */
[----:B------:R-:W3:Y:S01]  /*4bd0*/  MUFU.EX2 R54, R54 ;  /* 0x0000003600367308 */ /* 0x000ee20000000800 */
[----:B-1----:R-:W-:-:S07]  /*4be0*/  FADD.FTZ R20, R50, R5 ;  /* 0x0000000532147221 */ /* 0x002fce0000010000 */
[----:B------:R-:W1:Y:S01]  /*4bf0*/  MUFU.EX2 R55, R55 ;  /* 0x0000003700377308 */ /* 0x000e620000000800 */
[C---:B--2---:R-:W-:Y:S01]  /*4c00*/  FADD.FTZ R5, R51.reuse, R20 ;  /* 0x0000001433057221 */ /* 0x044fe20000010000 */
[----:B------:R-:W-:Y:S02]  /*4c10*/  F2FP.F16.F32.PACK_AB R205, R51, R50 ;  /* 0x0000003233cd723e */ /* 0x000fe400000000ff */
[----:B------:R-:W-:-:S04]  /*4c20*/  CS2R R50, SRZ ;  /* 0x0000000000327805 */ /* 0x000fc8000001ff00 */
[----:B------:R-:W2:Y:S01]  /*4c30*/  MUFU.EX2 R42, R42 ;  /* 0x0000002a002a7308 */ /* 0x000ea20000000800 */
[----:B---3--:R-:W-:-:S07]  /*4c40*/  FADD.FTZ R20, R54, R5 ;  /* 0x0000000536147221 */ /* 0x008fce0000010000 */
[----:B------:R-:W3:Y:S01]  /*4c50*/  MUFU.EX2 R43, R43 ;  /* 0x0000002b002b7308 */ /* 0x000ee20000000800 */
[C---:B-1----:R-:W-:Y:S01]  /*4c60*/  FADD.FTZ R5, R55.reuse, R20 ;  /* 0x0000001437057221 */ /* 0x042fe20000010000 */
[----:B------:R-:W-:Y:S01]  /*4c70*/  FADD.FTZ R20, R32, R65 ;  /* 0x0000004120147221 */ /* 0x000fe20000010000 */
[----:B------:R-:W-:Y:S02]  /*4c80*/  F2FP.F16.F32.PACK_AB R207, R55, R54 ;  /* 0x0000003637cf723e */ /* 0x000fe400000000ff */
[----:B------:R-:W-:Y:S02]  /*4c90*/  CS2R R64, SRZ ;  /* 0x0000000000407805 */ /* 0x000fe4000001ff00 */
[----:B------:R-:W-:Y:S01]  /*4ca0*/  CS2R R54, SRZ ;  /* 0x0000000000367805 */ /* 0x000fe2000001ff00 */
[----:B------:R-:W-:Y:S01]  /*4cb0*/  FADD.FTZ R31, R33, R20 ;  /* 0x00000014211f7221 */ /* 0x000fe20000010000 */
[----:B------:R-:W-:Y:S01]  /*4cc0*/  CS2R R32, SRZ ;  /* 0x0000000000207805 */ /* 0x000fe2000001ff00 */
[----:B------:R-:W1:Y:S01]  /*4cd0*/  MUFU.EX2 R46, R46 ;  /* 0x0000002e002e7308 */ /* 0x000e620000000800 */
[----:B--2---:R-:W-:Y:S01]  /*4ce0*/  FADD.FTZ R0, R42, R5 ;  /* 0x000000052a007221 */ /* 0x004fe20000010000 */
[----:B------:R-:W-:-:S04]  /*4cf0*/  FADD.FTZ R20, R36, R31 ;  /* 0x0000001f24147221 */ /* 0x000fc80000010000 */
[----:B------:R-:W-:Y:S01]  /*4d00*/  FADD.FTZ R31, R37, R20 ;  /* 0x00000014251f7221 */ /* 0x000fe20000010000 */
[----:B------:R-:W-:Y:S01]  /*4d10*/  CS2R R36, SRZ ;  /* 0x0000000000247805 */ /* 0x000fe2000001ff00 */
[----:B------:R-:W2:Y:S01]  /*4d20*/  MUFU.EX2 R47, R47 ;  /* 0x0000002f002f7308 */ /* 0x000ea20000000800 */
[C---:B---3--:R-:W-:Y:S01]  /*4d30*/  FADD.FTZ R5, R43.reuse, R0 ;  /* 0x000000002b057221 */ /* 0x048fe20000010000 */
[----:B------:R-:W-:Y:S02]  /*4d40*/  F2FP.F16.F32.PACK_AB R201, R43, R42 ;  /* 0x0000002a2bc9723e */ /* 0x000fe400000000ff */
[----:B------:R-:W-:-:S04]  /*4d50*/  CS2R R42, SRZ ;  /* 0x00000000002a7805 */ /* 0x000fc8000001ff00 */
        /* <DEDUP_REMOVED lines=10> */
[----:B------:R-:W-:Y:S02]  /*4e00*/  F2FP.F16.F32.PACK_AB R197, R35, R34 ;  /* 0x0000002223c5723e */ /* 0x000fe400000000ff */
[----:B------:R-:W-:-:S04]  /*4e10*/  CS2R R34, SRZ ;  /* 0x0000000000227805 */ /* 0x000fc8000001ff00 */
[----:B------:R-:W1:Y:S01]  /*4e20*/  MUFU.EX2 R26, R26 ;  /* 0x0000001a001a7308 */ /* 0x000e620000000800 */
[----:B--2---:R-:W-:-:S07]  /*4e30*/  FADD.FTZ R0, R38, R5 ;  /* 0x0000000526007221 */ /* 0x004fce0000010000 */
[----:B------:R-:W2:Y:S01]  /*4e40*/  MUFU.EX2 R24, R24 ;  /* 0x0000001800187308 */ /* 0x000ea20000000800 */
[C---:B---3--:R-:W-:Y:S01]  /*4e50*/  FADD.FTZ R5, R39.reuse, R0 ;  /* 0x0000000027057221 */ /* 0x048fe20000010000 */
[----:B------:R-:W-:Y:S02]  /*4e60*/  F2FP.F16.F32.PACK_AB R199, R39, R38 ;  /* 0x0000002627c7723e */ /* 0x000fe400000000ff */
[----:B------:R-:W-:-:S04]  /*4e70*/  CS2R R38, SRZ ;  /* 0x0000000000267805 */ /* 0x000fc8000001ff00 */
[----:B------:R-:W3:Y:S01]  /*4e80*/  MUFU.EX2 R27, R27 ;  /* 0x0000001b001b7308 */ /* 0x000ee20000000800 */
[----:B-1----:R-:W-:-:S07]  /*4e90*/  FADD.FTZ R0, R26, R5 ;  /* 0x000000051a007221 */ /* 0x002fce0000010000 */
[----:B------:R-:W1:Y:S01]  /*4ea0*/  MUFU.EX2 R25, R25 ;  /* 0x0000001900197308 */ /* 0x000e620000000800 */
[----:B--2---:R-:W-:-:S07]  /*4eb0*/  FADD.FTZ R20, R24, R31 ;  /* 0x0000001f18147221 */ /* 0x004fce0000010000 */
[----:B------:R-:W2:Y:S01]  /*4ec0*/  MUFU.EX2 R30, R30 ;  /* 0x0000001e001e7308 */ /* 0x000ea20000000800 */
[C---:B---3--:R-:W-:Y:S01]  /*4ed0*/  FADD.FTZ R5, R27.reuse, R0 ;  /* 0x000000001b057221 */ /* 0x048fe20000010000 */
[----:B------:R-:W-:Y:S02]  /*4ee0*/  F2FP.F16.F32.PACK_AB R193, R27, R26 ;  /* 0x0000001a1bc1723e */ /* 0x000fe400000000ff */
[----:B------:R-:W-:-:S04]  /*4ef0*/  CS2R R26, SRZ ;  /* 0x00000000001a7805 */ /* 0x000fc8000001ff00 */
[----:B------:R-:W3:Y:S01]  /*4f00*/  MUFU.EX2 R28, R28 ;  /* 0x0000001c001c7308 */ /* 0x000ee20000000800 */
[C---:B-1----:R-:W-:Y:S01]  /*4f10*/  FADD.FTZ R31, R25.reuse, R20 ;  /* 0x00000014191f7221 */ /* 0x042fe20000010000 */
[----:B------:R-:W-:Y:S02]  /*4f20*/  F2FP.F16.F32.PACK_AB R192, R25, R24 ;  /* 0x0000001819c0723e */ /* 0x000fe400000000ff */
[----:B------:R-:W-:-:S04]  /*4f30*/  CS2R R24, SRZ ;  /* 0x0000000000187805 */ /* 0x000fc8000001ff00 */
[----:B------:R1:W4:Y:S01]  /*4f40*/  MUFU.EX2 R195, R2 ;  /* 0x0000000200c37308 */ /* 0x0003220000000800 */
[----:B--2---:R-:W-:-:S07]  /*4f50*/  FADD.FTZ R0, R30, R5 ;  /* 0x000000051e007221 */ /* 0x004fce0000010000 */
[----:B------:R-:W2:Y:S01]  /*4f60*/  MUFU.EX2 R29, R29 ;  /* 0x0000001d001d7308 */ /* 0x000ea20000000800 */
[----:B---3--:R-:W-:Y:S01]  /*4f70*/  FADD.FTZ R20, R28, R31 ;  /* 0x0000001f1c147221 */ /* 0x008fe20000010000 */
[----:B-1----:R-:W-:Y:S01]  /*4f80*/  MOV R2, 0x3f800000 ;  /* 0x3f80000000027802 */ /* 0x002fe20000000f00 */
[C---:B----4-:R-:W-:Y:S01]  /*4f90*/  FADD.FTZ R5, R195.reuse, R0 ;  /* 0x00000000c3057221 */ /* 0x050fe20000010000 */
[----:B------:R-:W-:Y:S01]  /*4fa0*/  F2FP.F16.F32.PACK_AB R195, R195, R30 ;  /* 0x0000001ec3c3723e */ /* 0x000fe200000000ff */
[----:B------:R-:W-:Y:S01]  /*4fb0*/  IMAD.MOV.U32 R0, RZ, RZ, 0x3f800000 ;  /* 0x3f800000ff007424 */ /* 0x000fe200078e00ff */
[----:B------:R-:W-:Y:S01]  /*4fc0*/  CS2R R30, SRZ ;  /* 0x00000000001e7805 */ /* 0x000fe2000001ff00 */
[C---:B--2---:R-:W-:Y:S01]  /*4fd0*/  FADD.FTZ R20, R29.reuse, R20 ;  /* 0x000000141d147221 */ /* 0x044fe20000010000 */
[----:B------:R-:W-:Y:S02]  /*4fe0*/  F2FP.F16.F32.PACK_AB R194, R29, R28 ;  /* 0x0000001c1dc2723e */ /* 0x000fe400000000ff */
[----:B------:R-:W-:Y:S01]  /*4ff0*/  CS2R R28, SRZ ;  /* 0x00000000001c7805 */ /* 0x000fe2000001ff00 */
[----:B------:R-:W-:Y:S06]  /*5000*/  @!P1 BRA `(.L_x_137) ;  /* 0x0000003400d09947 */ /* 0x000fec0003800000 */
[----:B------:R-:W-:Y:S01]  /*5010*/  R2UR UR60, R19 ;  /* 0x00000000133c72ca */ /* 0x000fe200000e0000 */
[----:B------:R-:W-:Y:S01]  /*5020*/  IMAD.MOV.U32 R222, RZ, RZ, R3 ;  /* 0x000000ffffde7224 */ /* 0x000fe200078e0003 */
[----:B------:R-:W-:Y:S01]  /*5030*/  UIADD3 UR61, UR61, -0x2, URZ ;  /* 0xfffffffe3d3d7890 */ /* 0x000fe2000fffe03f */
[----:B------:R-:W-:Y:S01]  /*5040*/  IMAD.MOV.U32 R223, RZ, RZ, R4 ;  /* 0x000000ffffdf7224 */ /* 0x000fe200078e0004 */
[----:B------:R-:W-:Y:S01]  /*5050*/  UMOV UR37, UR38 ;  /* 0x0000002600257c82 */ /* 0x000fe20008000000 */
[----:B------:R-:W-:Y:S02]  /*5060*/  IMAD.MOV.U32 R0, RZ, RZ, 0x3f800000 ;  /* 0x3f800000ff007424 */ /* 0x000fe400078e00ff */
[----:B------:R-:W-:-:S08]  /*5070*/  IMAD.MOV.U32 R151, RZ, RZ, RZ ;  /* 0x000000ffff977224 */ /* 0x000fd000078e00ff */
.L_x_148:
        /* <DEDUP_REMOVED lines=8> */
.L_x_138:
[----:B------:R-:W-:Y:S02]  /*5100*/  R2UR UR5, R18 ;  /* 0x00000000120572ca */ /* 0x000fe400000e0000 */
[----:B------:R-:W-:-:S11]  /*5110*/  R2UR UR4, R19 ;  /* 0x00000000130472ca */ /* 0x000fd600000e0000 */
[----:B------:R-:W-:Y:S02]  /*5120*/  ULEA UR39, UR38, UR5, 0x3 ;  /* 0x0000000526277291 */ /* 0x000fe4000f8e183f */
[----:B------:R-:W-:-:S05]  /*5130*/  IMAD.U32 R3, RZ, RZ, UR4 ;  /* 0x00000004ff037e24 */ /* 0x000fca000f8e00ff */
[----:B------:R-:W-:-:S04]  /*5140*/  SHF.L.U32 R3, R3, 0x1f, RZ ;  /* 0x0000001f03037819 */ /* 0x000fc800000006ff */
[----:B------:R1:W2:Y:S01]  /*5150*/  SYNCS.PHASECHK.TRANS64.TRYWAIT P1, [UR39+0x38830], R3 ;  /* 0x03883003ff0075a7 */ /* 0x0002a20008020167 */
[----:B------:R-:W-:Y:S05]  /*5160*/  @!P0 BRA `(.L_x_139) ;  /* 0x0000000000048947 */ /* 0x000fea0003800000 */
[----:B------:R-:W-:Y:S01]  /*5170*/  BPT.TRAP 0x1 ;  /* 0x000000040000795c */ /* 0x000fe20000300000 */
.L_x_139:
[----:B--2---:R-:W-:Y:S05]  /*5180*/  @P1 BRA `(.L_x_140) ;  /* 0x0000000000081947 */ /* 0x004fea0003800000 */
[----:B------:R-:W2:Y:S02]  /*5190*/  SYNCS.PHASECHK.TRANS64.TRYWAIT P1, [UR39+0x38830], R3 ;  /* 0x03883003ff0075a7 */ /* 0x000ea40008020167 */
[----:B--2---:R-:W-:Y:S05]  /*51a0*/  @!P1 BRA `(.L_x_141) ;  /* 0x0000009400a09947 */ /* 0x004fea0003800000 */
.L_x_140:
        /* <DEDUP_REMOVED lines=23> */
[----:B------:R-:W-:Y:S01]  /*5320*/  UIADD3 UR58, UR4, 0x80, URZ ;  /* 0x00000080043a7890 */ /* 0x000fe2000fffe03f */
[-C--:B------:R-:W-:Y:S01]  /*5330*/  FMUL.FTZ R28, R28, R2.reuse ;  /* 0x000000021c1c7220 */ /* 0x080fe20000410000 */
        /* <DEDUP_REMOVED lines=57> */
[----:B------:R-:W-:Y:S01]  /*56d0*/  UIADD3 UR58, UR4, 0x100, URZ ;  /* 0x00000100043a7890 */ /* 0x000fe2000fffe03f */
[-C--:B------:R-:W-:Y:S01]  /*56e0*/  FMUL.FTZ R109, R109, R2.reuse ;  /* 0x000000026d6d7220 */ /* 0x080fe20000410000 */
[----:B------:R-:W-:Y:S01]  /*56f0*/  UMOV UR56, UR6 ;  /* 0x0000000600387c82 */ /* 0x000fe20008000000 */
[----:B------:R-:W-:Y:S01]  /*5700*/  UMOV UR57, UR7 ;  /* 0x0000000700397c82 */ /* 0x000fe20008000000 */
        /* <DEDUP_REMOVED lines=95> */
[----:B------:R-:W-:Y:S01]  /*5d00*/  UIADD3 UR58, UR4, 0x200, URZ ;  /* 0x00000200043a7890 */ /* 0x000fe2000fffe03f */
[----:B------:R-:W-:Y:S01]  /*5d10*/  UMOV UR56, UR6 ;  /* 0x0000000600387c82 */ /* 0x000fe20008000000 */
[----:B------:R-:W-:Y:S01]  /*5d20*/  UMOV UR57, UR7 ;  /* 0x0000000700397c82 */ /* 0x000fe20008000000 */
[----:B------:R-:W-:Y:S01]  /*5d30*/  UMOV UR59, 0x40000040 ;  /* 0x40000040003b7882 */ /* 0x000fe20000000000 */
        /* <DEDUP_REMOVED lines=165> */
[----:B------:R-:W-:Y:S02]  /*6790*/  R2UR UR14, R6 ;  /* 0x00000000060e72ca */ /* 0x000fe400000e0000 */
[----:B------:R-:W-:-:S11]  /*67a0*/  R2UR UR15, R7 ;  /* 0x00000000070f72ca */ /* 0x000fd600000e0000 */
[----:B------:R-:W-:Y:S02]  /*67b0*/  UMOV UR56, UR14 ;  /* 0x0000000e00387c82 */ /* 0x000fe40008000000 */
[----:B------:R-:W-:Y:S01]  /*67c0*/  UMOV UR57, UR15 ;  /* 0x0000000f00397c82 */ /* 0x000fe20008000000 */
[----:B------:R-:W-:Y:S01]  /*67d0*/  UMOV UR5, UR15 ;  /* 0x0000000f00057c82 */ /* 0x000fe20008000000 */
        /* <DEDUP_REMOVED lines=238> */
.L_x_142:
[----:B------:R-:W-:Y:S01]  /*76c0*/  R2UR UR4, R18 ;  /* 0x00000000120472ca */ /* 0x000fe200000e0000 */
[----:B------:R-:W-:-:S05]  /*76d0*/  IMAD.U32 R0, RZ, RZ, UR60 ;  /* 0x0000003cff007e24 */ /* 0x000fca000f8e00ff */
[----:B------:R-:W-:-:S07]  /*76e0*/  SHF.L.U32 R0, R0, 0x1f, RZ ;  /* 0x0000001f00007819 */ /* 0x000fce00000006ff */
[----:B------:R-:W-:-:S09]  /*76f0*/  ULEA UR4, UR37, UR4, 0x3 ;  /* 0x0000000425047291 */ /* 0x000fd2000f8e183f */
[----:B------:R3:W4:Y:S01]  /*7700*/  SYNCS.PHASECHK.TRANS64.TRYWAIT P1, [UR4+0x38850], R0 ;  /* 0x03885000ff0075a7 */ /* 0x0007220008020144 */
[----:B------:R-:W-:Y:S05]  /*7710*/  @!P0 BRA `(.L_x_143) ;  /* 0x0000000000048947 */ /* 0x000fea0003800000 */
[----:B------:R-:W-:Y:S01]  /*7720*/  BPT.TRAP 0x1 ;  /* 0x000000040000795c */ /* 0x000fe20000300000 */
.L_x_143:
[----:B----4-:R-:W-:Y:S05]  /*7730*/  @P1 BRA `(.L_x_144) ;  /* 0x0000000000081947 */ /* 0x010fea0003800000 */
[----:B------:R-:W4:Y:S02]  /*7740*/  SYNCS.PHASECHK.TRANS64.TRYWAIT P1, [UR4+0x38850], R0 ;  /* 0x03885000ff0075a7 */ /* 0x000f240008020144 */
[----:B----4-:R-:W-:Y:S05]  /*7750*/  @!P1 BRA `(.L_x_145) ;  /* 0x00000070004c9947 */ /* 0x010fea0003800000 */
.L_x_144:
[----:B------:R-:W-:Y:S01]  /*7760*/  R2UR UR5, R18 ;  /* 0x00000000120572ca */ /* 0x000fe200000e0000 */
[----:B------:R-:W-:Y:S01]  /*7770*/  WARPGROUP.ARRIVE ;  /* 0x00000000000079c5 */ /* 0x000fe20000000000 */
[----:B------:R-:W-:-:S11]  /*7780*/  UMOV UR7, 0x40000040 ;  /* 0x4000004000077882 */ /* 0x000fd60000000000 */
[----:B------:R-:W-:-:S04]  /*7790*/  UIADD3 UR5, UR5, 0x400, URZ ;  /* 0x0000040005057890 */ /* 0x000fc8000fffe03f */
[----:B------:R-:W-:-:S04]  /*77a0*/  USHF.R.U32.HI UR5, URZ, 0x4, UR5 ;  /* 0x000000043f057899 */ /* 0x000fc80008011605 */
[----:B------:R-:W-:-:S04]  /*77b0*/  ULOP3.LUT UR5, UR5, 0x3fff, URZ, 0xc0, !UPT ;  /* 0x00003fff05057892 */ /* 0x000fc8000f8ec03f */
[----:B------:R-:W-:-:S04]  /*77c0*/  ULOP3.LUT UR5, UR5, 0x2800000, URZ, 0xfc, !UPT ;  /* 0x0280000005057892 */ /* 0x000fc8000f8efc3f */
[----:B------:R-:W-:-:S07]  /*77d0*/  UIMAD UR5, UR37, 0xa00, UR5 ;  /* 0x00000a00250578a4 */ /* 0x000fce000f8e0205 */
[----:B------:R-:W-:Y:S02]  /*77e0*/  UMOV UR6, UR5 ;  /* 0x0000000500067c82 */ /* 0x000fe40008000000 */
        /* <DEDUP_REMOVED lines=24> */
[----:B------:R-:W-:Y:S03]  /*7970*/  HGMMA.64x256x16.F32 R24, R192, gdesc[UR4].tnspB, R24, gsb0 ;  /* 0x43e00004c0187df0 */ /* 0x000fe60008000818 */
[----:B------:R-:W-:Y:S02]  /*7980*/  WARPGROUP.DEPBAR.LE gsb0, 0x0 ;  /* 0x00008000000079c5 */ /* 0x000fe40000010000 */
[----:B------:R-:W-:Y:S05]  /*7990*/  @!P0 BRA `(.L_x_146) ;  /* 0x0000000000048947 */ /* 0x000fea0003800000 */
[----:B------:R-:W-:Y:S01]  /*79a0*/  BPT.TRAP 0x1 ;  /* 0x000000040000795c */ /* 0x000fe20000300000 */
.L_x_146:
[----:B------:R-:W4:Y:S01]  /*79b0*/  LDL R224, [R1+0x4] ;  /* 0x0000040001e07983 */ /* 0x000f220000100800 */
[----:B-1-3--:R-:W-:Y:S01]  /*79c0*/  FMNMX.FTZ R0, R184, R223, !PT ;  /* 0x000000dfb8007209 */ /* 0x00afe20007810000 */
[----:B------:R-:W-:Y:S01]  /*79d0*/  ULDC UR5, c[0x0][0x988] ;  /* 0x0002620000057ab9 */ /* 0x000fe20000000800 */
[----:B------:R-:W-:Y:S02]  /*79e0*/  FMNMX.FTZ R2, R186, R222, !PT ;  /* 0x000000deba027209 */ /* 0x000fe40007810000 */
[----:B--2---:R-:W-:Y:S02]  /*79f0*/  FMNMX.FTZ R3, R185, R0, !PT ;  /* 0x00000000b9037209 */ /* 0x004fe40007810000 */
[----:B------:R-:W-:Y:S02]  /*7a00*/  FMNMX.FTZ R193, R187, R2, !PT ;  /* 0x00000002bbc17209 */ /* 0x000fe40007810000 */
[----:B------:R-:W-:Y:S02]  /*7a10*/  FMNMX.FTZ R0, R188, R3, !PT ;  /* 0x00000003bc007209 */ /* 0x000fe40007810000 */
[----:B------:R-:W-:-:S02]  /*7a20*/  FMNMX.FTZ R2, R190, R193, !PT ;  /* 0x000000c1be027209 */ /* 0x000fc40007810000 */
[----:B------:R-:W-:Y:S02]  /*7a30*/  FMNMX.FTZ R3, R189, R0, !PT ;  /* 0x00000000bd037209 */ /* 0x000fe40007810000 */
[----:B------:R-:W-:Y:S02]  /*7a40*/  FMNMX.FTZ R193, R191, R2, !PT ;  /* 0x00000002bfc17209 */ /* 0x000fe40007810000 */
[----:B------:R-:W-:Y:S02]  /*7a50*/  FMNMX.FTZ R0, R176, R3, !PT ;  /* 0x00000003b0007209 */ /* 0x000fe40007810000 */
        /* <DEDUP_REMOVED lines=31> */
[----:B------:R-:W-:Y:S01]  /*7c50*/  ISETP.NE.AND P1, PT, R23, RZ, PT ;  /* 0x000000ff1700720c */ /* 0x000fe20003f25270 */
[----:B------:R-:W1:Y:S04]  /*7c60*/  SHFL.BFLY PT, R3, R0, 0x2, 0x1f ;  /* 0x0c401f0000037f89 */ /* 0x000e6800000e0000 */
[----:B------:R-:W2:Y:S01]  /*7c70*/  SHFL.BFLY PT, R193, R2, 0x2, 0x1f ;  /* 0x0c401f0002c17f89 */ /* 0x000ea200000e0000 */
[----:B-1----:R-:W-:-:S02]  /*7c80*/  FMNMX.FTZ R192, R0, R3, !PT ;  /* 0x0000000300c07209 */ /* 0x002fc40007810000 */
[----:B--2---:R-:W-:-:S03]  /*7c90*/  FMNMX.FTZ R193, R2, R193, !PT ;  /* 0x000000c102c17209 */ /* 0x004fc60007810000 */
[----:B------:R-:W1:Y:S04]  /*7ca0*/  SHFL.BFLY PT, R3, R192, 0x1, 0x1f ;  /* 0x0c201f00c0037f89 */ /* 0x000e6800000e0000 */
[----:B------:R-:W2:Y:S01]  /*7cb0*/  SHFL.BFLY PT, R194, R193, 0x1, 0x1f ;  /* 0x0c201f00c1c27f89 */ /* 0x000ea200000e0000 */
[----:B-1----:R-:W-:Y:S02]  /*7cc0*/  FMNMX.FTZ R4, R192, R3, !PT ;  /* 0x00000003c0047209 */ /* 0x002fe40007810000 */
[----:B--2---:R-:W-:-:S03]  /*7cd0*/  FMNMX.FTZ R3, R193, R194, !PT ;  /* 0x000000c2c1037209 */ /* 0x004fc60007810000 */
[C---:B------:R-:W-:Y:S01]  /*7ce0*/  FMUL.FTZ R195, R4.reuse, UR5 ;  /* 0x0000000504c37c20 */ /* 0x040fe20008410000 */
[----:B------:R-:W-:-:S03]  /*7cf0*/  FADD.FTZ R194, -R4, R223 ;  /* 0x000000df04c27221 */ /* 0x000fc60000010100 */
[--C-:B------:R-:W-:Y:S01]  /*7d00*/  FFMA.FTZ R192, R152, UR5, -R195.reuse ;  /* 0x0000000598c07c23 */ /* 0x100fe200080108c3 */
[C---:B------:R-:W-:Y:S01]  /*7d10*/  FADD.FTZ R0, -R3.reuse, R222 ;  /* 0x000000de03007221 */ /* 0x040fe20000010100 */
[----:B------:R-:W-:Y:S01]  /*7d20*/  FMUL.FTZ R152, R3, UR5 ;  /* 0x0000000503987c20 */ /* 0x000fe20008410000 */
[----:B------:R-:W-:Y:S01]  /*7d30*/  FMUL.FTZ R194, R194, UR5 ;  /* 0x00000005c2c27c20 */ /* 0x000fe20008410000 */
[--C-:B------:R-:W-:Y:S01]  /*7d40*/  FFMA.FTZ R193, R184, UR5, -R195.reuse ;  /* 0x00000005b8c17c23 */ /* 0x100fe200080108c3 */
[----:B------:R-:W-:Y:S01]  /*7d50*/  FMUL.FTZ R0, R0, UR5 ;  /* 0x0000000500007c20 */ /* 0x000fe20008410000 */
[--C-:B------:R-:W-:Y:S01]  /*7d60*/  FFMA.FTZ R209, R186, UR5, -R152.reuse ;  /* 0x00000005bad17c23 */ /* 0x100fe20008010898 */
[----:B------:R1:W-:Y:S01]  /*7d70*/  MUFU.EX2 R2, R194 ;  /* 0x000000c200027308 */ /* 0x0003e20000000800 */
[--C-:B------:R-:W-:Y:S01]  /*7d80*/  FFMA.FTZ R208, R185, UR5, -R195.reuse ;  /* 0x00000005b9d07c23 */ /* 0x100fe200080108c3 */
[--C-:B------:R-:W-:Y:S01]  /*7d90*/  FFMA.FTZ R210, R188, UR5, -R195.reuse ;  /* 0x00000005bcd27c23 */ /* 0x100fe200080108c3 */
[--C-:B------:R-:W-:Y:S01]  /*7da0*/  FFMA.FTZ R211, R190, UR5, -R152.reuse ;  /* 0x00000005bed37c23 */ /* 0x100fe20008010898 */
[--C-:B------:R-:W-:Y:S01]  /*7db0*/  FFMA.FTZ R189, R189, UR5, -R195.reuse ;  /* 0x00000005bdbd7c23 */ /* 0x100fe200080108c3 */
[--C-:B------:R-:W-:Y:S01]  /*7dc0*/  FFMA.FTZ R196, R160, UR5, -R195.reuse ;  /* 0x00000005a0c47c23 */ /* 0x100fe200080108c3 */
[--C-:B------:R-:W-:Y:S01]  /*7dd0*/  FFMA.FTZ R160, R191, UR5, -R152.reuse ;  /* 0x00000005bfa07c23 */ /* 0x100fe20008010898 */
[--C-:B------:R-:W-:Y:S01]  /*7de0*/  FFMA.FTZ R204, R176, UR5, -R195.reuse ;  /* 0x00000005b0cc7c23 */ /* 0x100fe200080108c3 */
[----:B------:R-:W2:Y:S01]  /*7df0*/  MUFU.EX2 R193, R193 ;  /* 0x000000c100c17308 */ /* 0x000ea20000000800 */
[--C-:B-1----:R-:W-:Y:S01]  /*7e00*/  FFMA.FTZ R194, R156, UR5, -R195.reuse ;  /* 0x000000059cc27c23 */ /* 0x102fe200080108c3 */
        /* <DEDUP_REMOVED lines=8> */
[--C-:B------:R-:W-:Y:S01]  /*7e90*/  FFMA.FTZ R161, R165, UR5, -R195.reuse ;  /* 0x00000005a5a17c23 */ /* 0x100fe200080108c3 */
[--C-:B------:R-:W-:Y:S01]  /*7ea0*/  FFMA.FTZ R206, R180, UR5, -R195.reuse ;  /* 0x00000005b4ce7c23 */ /* 0x100fe200080108c3 */
[--C-:B------:R-:W-:Y:S01]  /*7eb0*/  FFMA.FTZ R207, R182, UR5, -R152.reuse ;  /* 0x00000005b6cf7c23 */ /* 0x100fe20008010898 */
[--C-:B------:R-:W-:Y:S01]  /*7ec0*/  FFMA.FTZ R181, R181, UR5, -R195.reuse ;  /* 0x00000005b5b57c23 */ /* 0x100fe200080108c3 */
[----:B------:R-:W-:Y:S01]  /*7ed0*/  FFMA.FTZ R200, R168, UR5, -R195 ;  /* 0x00000005a8c87c23 */ /* 0x000fe200080108c3 */
[--C-:B------:R-:W-:Y:S01]  /*7ee0*/  FFMA.FTZ R168, R183, UR5, -R152.reuse ;  /* 0x00000005b7a87c23 */ /* 0x100fe20008010898 */
[----:B------:R-:W1:Y:S01]  /*7ef0*/  MUFU.EX2 R209, R209 ;  /* 0x000000d100d17308 */ /* 0x000e620000000800 */
[----:B--2---:R-:W-:Y:S01]  /*7f00*/  FFMA.FTZ R165, R2, R20, R193 ;  /* 0x0000001402a57223 */ /* 0x004fe200000100c1 */
[--C-:B------:R-:W-:Y:S01]  /*7f10*/  FFMA.FTZ R203, R174, UR5, -R152.reuse ;  /* 0x00000005aecb7c23 */ /* 0x100fe20008010898 */
[--C-:B------:R-:W-:Y:S01]  /*7f20*/  FFMA.FTZ R201, R170, UR5, -R152.reuse ;  /* 0x00000005aac97c23 */ /* 0x100fe20008010898 */
[--C-:B------:R-:W-:Y:S01]  /*7f30*/  FFMA.FTZ R197, R162, UR5, -R152.reuse ;  /* 0x00000005a2c57c23 */ /* 0x100fe20008010898 */
[--C-:B------:R-:W-:Y:S01]  /*7f40*/  FFMA.FTZ R162, R163, UR5, -R152.reuse ;  /* 0x00000005a3a27c23 */ /* 0x100fe20008010898 */
[--C-:B------:R-:W-:Y:S01]  /*7f50*/  FFMA.FTZ R170, R171, UR5, -R152.reuse ;  /* 0x00000005abaa7c23 */ /* 0x100fe20008010898 */
[--C-:B------:R-:W-:Y:S01]  /*7f60*/  FFMA.FTZ R199, R166, UR5, -R152.reuse ;  /* 0x00000005a6c77c23 */ /* 0x100fe20008010898 */
[----:B------:R-:W2:Y:S01]  /*7f70*/  MUFU.EX2 R208, R208 ;  /* 0x000000d000d07308 */ /* 0x000ea20000000800 */
[--C-:B------:R-:W-:Y:S01]  /*7f80*/  FFMA.FTZ R202, R172, UR5, -R195.reuse ;  /* 0x00000005acca7c23 */ /* 0x100fe200080108c3 */
[--C-:B------:R-:W-:Y:S01]  /*7f90*/  FFMA.FTZ R173, R173, UR5, -R195.reuse ;  /* 0x00000005adad7c23 */ /* 0x100fe200080108c3 */
[--C-:B------:R-:W-:Y:S01]  /*7fa0*/  FFMA.FTZ R172, R175, UR5, -R152.reuse ;  /* 0x00000005afac7c23 */ /* 0x100fe20008010898 */
[--C-:B------:R-:W-:Y:S01]  /*7fb0*/  FFMA.FTZ R154, R154, UR5, -R152.reuse ;  /* 0x000000059a9a7c23 */ /* 0x100fe20008010898 */
[--C-:B------:R-:W-:Y:S01]  /*7fc0*/  FFMA.FTZ R153, R153, UR5, -R195.reuse ;  /* 0x0000000599997c23 */ /* 0x100fe200080108c3 */
[----:B------:R-:W-:Y:S01]  /*7fd0*/  FFMA.FTZ R157, R157, UR5, -R195 ;  /* 0x000000059d9d7c23 */ /* 0x000fe200080108c3 */
[--C-:B------:R-:W-:Y:S01]  /*7fe0*/  FFMA.FTZ R155, R155, UR5, -R152.reuse ;  /* 0x000000059b9b7c23 */ /* 0x100fe20008010898 */
[----:B------:R-:W3:Y:S01]  /*7ff0*/  MUFU.EX2 R156, R156 ;  /* 0x0000009c009c7308 */ /* 0x000ee20000000800 */
[----:B-1----:R-:W-:Y:S01]  /*8000*/  FFMA.FTZ R5, R0, R5, R209 ;  /* 0x0000000500057223 */ /* 0x002fe200000100d1 */
[----:B------:R-:W-:-:S06]  /*8010*/  FFMA.FTZ R195, R158, UR5, -R152 ;  /* 0x000000059ec37c23 */ /* 0x000fcc0008010898 */
[----:B------:R-:W1:Y:S01]  /*8020*/  MUFU.EX2 R210, R210 ;  /* 0x000000d200d27308 */ /* 0x000e620000000800 */
[----:B--2---:R-:W-:-:S07]  /*8030*/  FADD.FTZ R165, R208, R165 ;  /* 0x000000a5d0a57221 */ /* 0x004fce0000010000 */
[----:B------:R-:W2:Y:S01]  /*8040*/  MUFU.EX2 R211, R211 ;  /* 0x000000d300d37308 */ /* 0x000ea20000000800 */
[----:B---3--:R-:W-:-:S07]  /*8050*/  FADD.FTZ R20, R156, R5 ;  /* 0x000000059c147221 */ /* 0x008fce0000010000 */
[----:B------:R-:W3:Y:S01]  /*8060*/  MUFU.EX2 R189, R189 ;  /* 0x000000bd00bd7308 */ /* 0x000ee20000000800 */
[----:B-1----:R-:W-:-:S07]  /*8070*/  FADD.FTZ R174, R210, R165 ;  /* 0x000000a5d2ae7221 */ /* 0x002fce0000010000 */
        /* <DEDUP_REMOVED lines=11> */
[----:B-1----:R-:W-:Y:S01]  /*8130*/  FADD.FTZ R163, R185, R166 ;  /* 0x000000a6b9a37221 */ /* 0x002fe20000010000 */
[--C-:B------:R-:W-:Y:S01]  /*8140*/  FFMA.FTZ R166, R167, UR5, -R152.reuse ;  /* 0x00000005a7a67c23 */ /* 0x100fe20008010898 */
[----:B------:R-:W-:-:S05]  /*8150*/  FFMA.FTZ R152, R159, UR5, -R152 ;  /* 0x000000059f987c23 */ /* 0x000fca0008010898 */
        /* <DEDUP_REMOVED lines=25> */
[----:B--2---:R-:W-:Y:S01]  /*82f0*/  FADD.FTZ R20, R172, R5 ;  /* 0x00000005ac147221 */ /* 0x004fe20000010000 */
[----:B------:R-:W-:-:S05]  /*8300*/  IMAD.U32 R5, RZ, RZ, UR39 ;  /* 0x00000027ff057e24 */ /* 0x000fca000f8e00ff */
[----:B------:R-:W-:Y:S01]  /*8310*/  @P1 IADD3 R5, R5, 0x38840, RZ ;  /* 0x0003884005051810 */ /* 0x000fe20007ffe0ff */
[----:B------:R-:W2:Y:S01]  /*8320*/  MUFU.EX2 R169, R169 ;  /* 0x000000a900a97308 */ /* 0x000ea20000000800 */
[----:B---3--:R-:W-:Y:S02]  /*8330*/  FADD.FTZ R158, R196, R163 ;  /* 0x000000a3c49e7221 */ /* 0x008fe40000010000 */
[----:B----4-:R-:W-:-:S04]  /*8340*/  @P1 PRMT R5, R224, 0x654, R5 ;  /* 0x00000654e0051816 */ /* 0x010fc80000000005 */
[----:B------:R3:W-:Y:S01]  /*8350*/  @P1 SYNCS.ARRIVE.TRANS64.RED.A1T0 RZ, [R5+URZ], RZ ;  /* 0x000000ff05ff19a7 */ /* 0x0007e2000810043f */
[----:B------:R-:W4:Y:S01]  /*8360*/  MUFU.EX2 R162, R162 ;  /* 0x000000a200a27308 */ /* 0x000f220000000800 */
[----:B-1----:R-:W-:-:S07]  /*8370*/  FADD.FTZ R163, R197, R20 ;  /* 0x00000014c5a37221 */ /* 0x002fce0000010000 */
[----:B------:R-:W1:Y:S01]  /*8380*/  MUFU.EX2 R198, R198 ;  /* 0x000000c600c67308 */ /* 0x000e620000000800 */
[----:B--2---:R-:W-:-:S07]  /*8390*/  FADD.FTZ R165, R169, R158 ;  /* 0x0000009ea9a57221 */ /* 0x004fce0000010000 */
[----:B------:R-:W2:Y:S01]  /*83a0*/  MUFU.EX2 R199, R199 ;  /* 0x000000c700c77308 */ /* 0x000ea20000000800 */
[----:B----4-:R-:W-:-:S07]  /*83b0*/  FADD.FTZ R20, R162, R163 ;  /* 0x000000a3a2147221 */ /* 0x010fce0000010000 */
        /* <DEDUP_REMOVED lines=20> */
[----:B--2---:R-:W-:-:S03]  /*8500*/  FADD.FTZ R20, R157, R20 ;  /* 0x000000149d147221 */ /* 0x004fc60000010000 */
[----:B---3--:R-:W-:Y:S01]  /*8510*/  FADD.FTZ R5, R163, R158 ;  /* 0x0000009ea3057221 */ /* 0x008fe20000010000 */
[----:B------:R-:W-:Y:S06]  /*8520*/  @!P0 BRA `(.L_x_147) ;  /* 0x0000000000048947 */ /* 0x000fec0003800000 */
[----:B------:R-:W-:Y:S01]  /*8530*/  BPT.TRAP 0x1 ;  /* 0x000000040000795c */ /* 0x000fe20000300000 */
.L_x_147:
[----:B------:R-:W2:Y:S01]  /*8540*/  LDL R158, [R1] ;  /* 0x00000000019e7983 */ /* 0x000ea20000100800 */
[----:B------:R-:W-:Y:S01]  /*8550*/  ISETP.NE.AND P1, PT, R22, RZ, PT ;  /* 0x000000ff1600720c */ /* 0x000fe20003f25270 */
[----:B------:R-:W-:Y:S01]  /*8560*/  IMAD.U32 R152, RZ, RZ, UR4 ;  /* 0x00000004ff987e24 */ /* 0x000fe2000f8e00ff */
[----:B------:R-:W-:Y:S01]  /*8570*/  R2UR UR60, R19 ;  /* 0x00000000133c72ca */ /* 0x000fe200000e0000 */
[----:B------:R-:W-:Y:S01]  /*8580*/  UMOV UR37, UR38 ;  /* 0x0000002600257c82 */ /* 0x000fe20008000000 */
[----:B------:R-:W-:Y:S01]  /*8590*/  F2FP.F16.F32.PACK_AB R208, R208, R193 ;  /* 0x000000c1d0d0723e */ /* 0x000fe200000000ff */
[----:B------:R-:W-:Y:S01]  /*85a0*/  IMAD.MOV.U32 R222, RZ, RZ, R3 ;  /* 0x000000ffffde7224 */ /* 0x000fe200078e0003 */
[----:B------:R-:W-:Y:S01]  /*85b0*/  F2FP.F16.F32.PACK_AB R209, R156, R209 ;  /* 0x000000d19cd1723e */ /* 0x000fe200000000ff */
[----:B------:R-:W-:Y:S01]  /*85c0*/  IMAD.MOV.U32 R223, RZ, RZ, R4 ;  /* 0x000000ffffdf7224 */ /* 0x000fe200078e0004 */
[----:B------:R-:W-:Y:S02]  /*85d0*/  F2FP.F16.F32.PACK_AB R210, R189, R210 ;  /* 0x000000d2bdd2723e */ /* 0x000fe400000000ff */
[----:B------:R-:W-:-:S02]  /*85e0*/  F2FP.F16.F32.PACK_AB R211, R160, R211 ;  /* 0x000000d3a0d3723e */ /* 0x000fc400000000ff */
[----:B------:R-:W-:Y:S01]  /*85f0*/  F2FP.F16.F32.PACK_AB R204, R185, R204 ;  /* 0x000000ccb9cc723e */ /* 0x000fe200000000ff */
[----:B------:R-:W-:Y:S01]  /*8600*/  @P1 VIADD R152, R152, 0x38860 ;  /* 0x0003886098981836 */ /* 0x000fe20000000000 */
[----:B------:R-:W-:Y:S02]  /*8610*/  F2FP.F16.F32.PACK_AB R205, R164, R205 ;  /* 0x000000cda4cd723e */ /* 0x000fe400000000ff */
[----:B------:R-:W-:Y:S02]  /*8620*/  F2FP.F16.F32.PACK_AB R206, R181, R206 ;  /* 0x000000ceb5ce723e */ /* 0x000fe400000000ff */
[----:B------:R-:W-:Y:S02]  /*8630*/  F2FP.F16.F32.PACK_AB R207, R168, R207 ;  /* 0x000000cfa8cf723e */ /* 0x000fe400000000ff */
[----:B------:R-:W-:Y:S02]  /*8640*/  F2FP.F16.F32.PACK_AB R200, R177, R200 ;  /* 0x000000c8b1c8723e */ /* 0x000fe400000000ff */
[----:B------:R-:W-:-:S02]  /*8650*/  F2FP.F16.F32.PACK_AB R201, R170, R201 ;  /* 0x000000c9aac9723e */ /* 0x000fc400000000ff */
[----:B------:R-:W-:Y:S02]  /*8660*/  F2FP.F16.F32.PACK_AB R202, R173, R202 ;  /* 0x000000caadca723e */ /* 0x000fe400000000ff */
        /* <DEDUP_REMOVED lines=9> */
[----:B--2---:R-:W-:-:S04]  /*8700*/  @P1 PRMT R152, R158, 0x654, R152 ;  /* 0x000006549e981816 */ /* 0x004fc80000000098 */
[----:B------:R1:W-:Y:S01]  /*8710*/  @P1 SYNCS.ARRIVE.TRANS64.RED.A1T0 RZ, [R152+URZ], RZ ;  /* 0x000000ff98ff19a7 */ /* 0x0003e2000810043f */
[----:B------:R-:W-:Y:S01]  /*8720*/  ISETP.LT.AND P1, PT, RZ, UR61, PT ;  /* 0x0000003dff007c0c */ /* 0x000fe2000bf21270 */
[----:B------:R-:W-:-:S12]  /*8730*/  UIADD3 UR61, UR61, -0x1, URZ ;  /* 0xffffffff3d3d7890 */ /* 0x000fd8000fffe03f */
[----:B-1----:R-:W-:Y:S05]  /*8740*/  @P1 BRA `(.L_x_148) ;  /* 0xffffffc8004c1947 */ /* 0x002fea000383ffff */
.L_x_137:
        /* <DEDUP_REMOVED lines=131> */
.L_x_149:
        /* <DEDUP_REMOVED lines=8> */
.L_x_150:
[----:B--2---:R-:W-:Y:S05]  /*9000*/  @P1 BRA `(.L_x_151) ;  /* 0x0000000000081947 */ /* 0x004fea0003800000 */
[----:B------:R-:W2:Y:S02]  /*9010*/  SYNCS.PHASECHK.TRANS64.TRYWAIT P1, [UR8+0x38850], R0 ;  /* 0x03885000ff0075a7 */ /* 0x000ea40008020148 */
[----:B--2---:R-:W-:Y:S05]  /*9020*/  @!P1 BRA `(.L_x_152) ;  /* 0x0000005800309947 */ /* 0x004fea0003800000 */
.L_x_151:
[----:B------:R-:W-:Y:S01]  /*9030*/  R2UR UR4, R18 ;  /* 0x00000000120472ca */ /* 0x000fe200000e0000 */
[----:B------:R-:W-:Y:S01]  /*9040*/  WARPGROUP.ARRIVE ;  /* 0x00000000000079c5 */ /* 0x000fe20000000000 */
[----:B------:R-:W-:Y:S01]  /*9050*/  UMOV UR7, 0x40000040 ;  /* 0x4000004000077882 */ /* 0x000fe20000000000 */
[----:B--2---:R-:W2:Y:S04]  /*9060*/  SHFL.BFLY PT, R7, R20, 0x2, 0x1f ;  /* 0x0c401f0014077f89 */ /* 0x004ea800000e0000 */
[----:B-1----:R-:W1:Y:S06]  /*9070*/  SHFL.BFLY PT, R0, R5, 0x2, 0x1f ;  /* 0x0c401f0005007f89 */ /* 0x002e6c00000e0000 */
[----:B------:R-:W-:-:S04]  /*9080*/  UIADD3 UR4, UR4, 0x400, URZ ;  /* 0x0000040004047890 */ /* 0x000fc8000fffe03f */
[----:B------:R-:W-:-:S04]  /*9090*/  USHF.R.U32.HI UR4, URZ, 0x4, UR4 ;  /* 0x000000043f047899 */ /* 0x000fc80008011604 */
[----:B------:R-:W-:-:S04]  /*90a0*/  ULOP3.LUT UR4, UR4, 0x3fff, URZ, 0xc0, !UPT ;  /* 0x00003fff04047892 */ /* 0x000fc8000f8ec03f */
[----:B------:R-:W-:Y:S01]  /*90b0*/  ULOP3.LUT UR4, UR4, 0x2800000, URZ, 0xfc, !UPT ;  /* 0x0280000004047892 */ /* 0x000fe2000f8efc3f */
[----:B--2---:R-:W-:Y:S01]  /*90c0*/  FADD.FTZ R7, R7, R20 ;  /* 0x0000001407077221 */ /* 0x004fe20000010000 */
[----:B------:R-:W-:Y:S02]  /*90d0*/  IMAD.MOV.U32 R20, RZ, RZ, RZ ;  /* 0x000000ffff147224 */ /* 0x000fe400078e00ff */
[----:B------:R-:W-:Y:S01]  /*90e0*/  UIMAD UR4, UR38, 0xa00, UR4 ;  /* 0x00000a00260478a4 */ /* 0x000fe2000f8e0204 */
[----:B-1----:R-:W-:Y:S01]  /*90f0*/  FADD.FTZ R2, R0, R5 ;  /* 0x0000000500027221 */ /* 0x002fe20000010000 */
[----:B------:R-:W-:Y:S01]  /*9100*/  IMAD.U32 R5, RZ, RZ, UR5 ;  /* 0x00000005ff057e24 */ /* 0x000fe2000f8e00ff */
[----:B------:R-:W1:Y:S04]  /*9110*/  SHFL.BFLY PT, R0, R7, 0x1, 0x1f ;  /* 0x0c201f0007007f89 */ /* 0x000e6800000e0000 */
[----:B------:R-:W-:Y:S01]  /*9120*/  UMOV UR6, UR4 ;  /* 0x0000000400067c82 */ /* 0x000fe20008000000 */
[----:B------:R-:W2:Y:S01]  /*9130*/  SHFL.BFLY PT, R9, R2, 0x1, 0x1f ;  /* 0x0c201f0002097f89 */ /* 0x000ea200000e0000 */
[----:B------:R-:W-:Y:S01]  /*9140*/  HGMMA.64x256x16.F32 R24, R208, gdesc[UR4].tnspB, R24, gsb0 ;  /* 0x43e00004d0187df0 */ /* 0x000fe20008000818 */
[----:B------:R-:W-:Y:S01]  /*9150*/  UIADD3 UR6, UR4, 0x80, URZ ;  /* 0x0000008004067890 */ /* 0x000fe2000fffe03f */
[----:B------:R-:W-:Y:S01]  /*9160*/  UMOV UR7, 0x40000040 ;  /* 0x4000004000077882 */ /* 0x000fe20000000000 */
[----:B-1----:R-:W-:Y:S01]  /*9170*/  FADD.FTZ R10, R7, R0 ;  /* 0x00000000070a7221 */ /* 0x002fe20000010000 */
[----:B------:R-:W-:Y:S01]  /*9180*/  MOV R7, UR5 ;  /* 0x0000000500077c02 */ /* 0x000fe20008000f00 */
[----:B------:R-:W-:-:S02]  /*9190*/  IMAD.MOV.U32 R0, RZ, RZ, -0x800000 ;  /* 0xff800000ff007424 */ /* 0x000fc400078e00ff */
[----:B--2---:R-:W-:Y:S01]  /*91a0*/  FADD.FTZ R11, R2, R9 ;  /* 0x00000009020b7221 */ /* 0x004fe20000010000 */
[----:B------:R-:W-:Y:S01]  /*91b0*/  FSETP.NE.FTZ.AND P1, PT, R10, RZ, PT ;  /* 0x000000ff0a00720b */ /* 0x000fe20003f35000 */
[----:B------:R-:W-:Y:S02]  /*91c0*/  IMAD.MOV.U32 R9, RZ, RZ, RZ ;  /* 0x000000ffff097224 */ /* 0x000fe400078e00ff */
[----:B------:R-:W-:Y:S01]  /*91d0*/  IMAD.MOV.U32 R2, RZ, RZ, -0x800000 ;  /* 0xff800000ff027424 */ /* 0x000fe200078e00ff */
[----:B------:R-:W-:-:S09]  /*91e0*/  FSETP.NE.FTZ.AND P2, PT, R11, RZ, PT ;  /* 0x000000ff0b00720b */ /* 0x000fd20003f55000 */
[----:B------:R-:W1:Y:S01]  /*91f0*/  @P1 MUFU.LG2 R6, R10 ;  /* 0x0000000a00061308 */ /* 0x000e620000000c00 */
[----:B------:R-:W-:-:S03]  /*9200*/  @P1 FMUL.FTZ R5, R5, 0.69314718246459960938 ;  /* 0x3f31721805051820 */ /* 0x000fc60000410000 */
[----:B------:R-:W-:-:S04]  /*9210*/  @P2 FMUL.FTZ R7, R7, 0.69314718246459960938 ;  /* 0x3f31721807072820 */ /* 0x000fc80000410000 */
[----:B------:R-:W2:Y:S08]  /*9220*/  @P2 MUFU.LG2 R8, R11 ;  /* 0x0000000b00082308 */ /* 0x000eb00000000c00 */
[----:B------:R3:W4:Y:S01]  /*9230*/  @P1 MUFU.RCP R20, R10 ;  /* 0x0000000a00141308 */ /* 0x0007220000001000 */
[----:B-1----:R-:W-:-:S04]  /*9240*/  @P1 FMUL.FTZ R6, R6, 0.69314718246459960938 ;  /* 0x3f31721806061820 */ /* 0x002fc80000410000 */
[----:B------:R-:W-:-:S03]  /*9250*/  @P1 FFMA.FTZ R2, R5, R4, R6 ;  /* 0x0000000405021223 */ /* 0x000fc60000010006 */
[----:B------:R3:W1:Y:S01]  /*9260*/  @P2 MUFU.RCP R9, R11 ;  /* 0x0000000b00092308 */ /* 0x0006620000001000 */
[----:B--2---:R-:W-:-:S04]  /*9270*/  @P2 FMUL.FTZ R8, R8, 0.69314718246459960938 ;  /* 0x3f31721808082820 */ /* 0x004fc80000410000 */
[----:B------:R-:W-:Y:S01]  /*9280*/  @P2 FFMA.FTZ R0, R7, R3, R8 ;  /* 0x0000000307002223 */ /* 0x000fe20000010008 */
        /* <DEDUP_REMOVED lines=13> */
[----:B------:R-:W-:-:S15]  /*9360*/  WARPGROUP.ARRIVE ;  /* 0x00000000000079c5 */ /* 0x000fde0000000000 */
[----:B------:R-:W-:-:S07]  /*9370*/  NOP ;  /* 0x0000000000007918 */ /* 0x000fce0000000000 */
[----:B------:R-:W-:Y:S01]  /*9380*/  HGMMA.64x256x16.F32 R24, R196, gdesc[UR4].tnspB, R24, gsb0 ;  /* 0x43e00004c4187df0 */ /* 0x000fe20008000818 */
[----:B------:R-:W-:Y:S01]  /*9390*/  UMOV UR6, UR4 ;  /* 0x0000000400067c82 */ /* 0x000fe20008000000 */
[----:B------:R-:W-:Y:S01]  /*93a0*/  UMOV UR7, 0x40000040 ;  /* 0x4000004000077882 */ /* 0x000fe20000000000 */
[----:B------:R-:W-:Y:S02]  /*93b0*/  WARPGROUP.DEPBAR.LE gsb0, 0x0 ;  /* 0x00008000000079c5 */ /* 0x000fe40000010000 */
[----:B------:R-:W-:-:S15]  /*93c0*/  WARPGROUP.ARRIVE ;  /* 0x00000000000079c5 */ /* 0x000fde0000000000 */
[----:B------:R-:W-:-:S08]  /*93d0*/  NOP ;  /* 0x0000000000007918 */ /* 0x000fd00000000000 */
[----:B------:R-:W-:Y:S03]  /*93e0*/  HGMMA.64x256x16.F32 R24, R192, gdesc[UR4].tnspB, R24, gsb0 ;  /* 0x43e00004c0187df0 */ /* 0x000fe60008000818 */
[----:B------:R-:W-:Y:S02]  /*93f0*/  WARPGROUP.DEPBAR.LE gsb0, 0x0 ;  /* 0x00008000000079c5 */ /* 0x000fe40000010000 */
[----:B-1-34-:R-:W-:Y:S05]  /*9400*/  @!P0 BRA `(.L_x_153) ;  /* 0x0000000000048947 */ /* 0x01afea0003800000 */
[----:B------:R-:W-:Y:S01]  /*9410*/  BPT.TRAP 0x1 ;  /* 0x000000040000795c */ /* 0x000fe20000300000 */
.L_x_153:
[----:B------:R-:W2:Y:S01]  /*9420*/  LDL R21, [R1] ;  /* 0x0000000001157983 */ /* 0x000ea20000100800 */
[----:B------:R-:W-:Y:S01]  /*9430*/  ISETP.NE.AND P0, PT, R22, RZ, PT ;  /* 0x000000ff1600720c */ /* 0x000fe20003f05270 */
        /* <DEDUP_REMOVED lines=64> */
[----:B------:R-:W-:Y:S01]  /*9840*/  IMAD.U32 R20, RZ, RZ, UR8 ;  /* 0x00000008ff147e24 */ /* 0x000fe2000f8e00ff */
[----:B------:R-:W-:Y:S01]  /*9850*/  IADD3 R29, P4, R16, 0x60, RZ ;  /* 0x00000060101d7810 */ /* 0x000fe20007f9e0ff */
[-C--:B------:R-:W-:Y:S01]  /*9860*/  FMUL.FTZ R156, R35, R9.reuse ;  /* 0x00000009239c7220 */ /* 0x080fe20000410000 */
[----:B------:R-:W-:Y:S01]  /*9870*/  R2UR UR5, R216 ;  /* 0x00000000d80572ca */ /* 0x000fe200000e0000 */
[----:B------:R-:W-:Y:S01]  /*9880*/  @P0 VIADD R20, R20, 0x38860 ;  /* 0x0003886014140836 */ /* 0x000fe20000000000 */
[----:B------:R-:W-:Y:S01]  /*9890*/  LOP3.LUT R28, R29, 0x380, RZ, 0xc0, !PT ;  /* 0x000003801d1c7812 */ /* 0x000fe200078ec0ff */
[-C--:B------:R-:W-:Y:S01]  /*98a0*/  FMUL.FTZ R49, R27, R9.reuse ;  /* 0x000000091b317220 */ /* 0x080fe20000410000 */
[-C--:B------:R-:W-:Y:S01]  /*98b0*/  FMUL.FTZ R25, R39, R9.reuse ;  /* 0x0000000927197220 */ /* 0x080fe20000410000 */
[----:B------:R-:W-:Y:S01]  /*98c0*/  IADD3 R35, P6, R16, 0x4020, RZ ;  /* 0x0000402010237810 */ /* 0x000fe20007fde0ff */
[-C--:B------:R-:W-:Y:S01]  /*98d0*/  FMUL.FTZ R56, R26, R9.reuse ;  /* 0x000000091a387220 */ /* 0x080fe20000410000 */
[----:B------:R-:W-:Y:S01]  /*98e0*/  SHF.R.U64 R28, R28, 0x3, RZ ;  /* 0x000000031c1c7819 */ /* 0x000fe200000012ff */
[-C--:B------:R-:W-:Y:S01]  /*98f0*/  FMUL.FTZ R53, R31, R9.reuse ;  /* 0x000000091f357220 */ /* 0x080fe20000410000 */
[----:B------:R-:W-:Y:S01]  /*9900*/  R2UR UR6, R215 ;  /* 0x00000000d70672ca */ /* 0x000fe200000e0000 */
[----:B------:R-:W-:Y:S01]  /*9910*/  FMUL.FTZ R164, R30, R9 ;  /* 0x000000091ea47220 */ /* 0x000fe20000410000 */
[----:B------:R-:W-:Y:S01]  /*9920*/  LOP3.LUT R28, R28, R29, RZ, 0x3c, !PT ;  /* 0x0000001d1c1c7212 */ /* 0x000fe200078e3cff */
        /* <DEDUP_REMOVED lines=58> */
[C---:B------:R-:W-:Y:S01]  /*9cd0*/  IADD3 R39, P5, R16.reuse, 0x4040, RZ ;  /* 0x0000404010277810 */ /* 0x040fe20007fbe0ff */
[--C-:B------:R-:W-:Y:S01]  /*9ce0*/  IMAD.X R29, RZ, RZ, R17.reuse, P4 ;  /* 0x000000ffff1d7224 */ /* 0x100fe200020e0611 */
[C---:B------:R-:W-:Y:S01]  /*9cf0*/  IADD3 R9, P4, R16.reuse, 0x8040, RZ ;  /* 0x0000804010097810 */ /* 0x040fe20007f9e0ff */
[----:B------:R-:W-:Y:S01]  /*9d00*/  UIADD3 UR34, -UR5, URZ, URZ ;  /* 0x0000003f05227290 */ /* 0x000fe2000fffe13f */
[----:B------:R-:W-:Y:S01]  /*9d10*/  LOP3.LUT R34, R35, 0x380, RZ, 0xc0, !PT ;  /* 0x0000038023227812 */ /* 0x000fe200078ec0ff */
[----:B------:R-:W-:Y:S01]  /*9d20*/  ULDC UR4, c[0x0][0xda8] ;  /* 0x00036a0000047ab9 */ /* 0x000fe20000000800 */
[C---:B------:R-:W-:Y:S01]  /*9d30*/  LOP3.LUT R55, R16.reuse, 0x380, RZ, 0xc0, !PT ;  /* 0x0000038010377812 */ /* 0x040fe200078ec0ff */
[----:B------:R-:W-:Y:S01]  /*9d40*/  UIMAD UR34, UR4, UR34, UR6 ;  /* 0x00000022042272a4 */ /* 0x000fe2000f8e0206 */
[----:B------:R-:W-:Y:S01]  /*9d50*/  IADD3 R31, P3, R16, 0x4000, RZ ;  /* 0x00004000101f7810 */ /* 0x000fe20007f7e0ff */
[----:B------:R-:W-:Y:S01]  /*9d60*/  UIADD3 UR35, -UR36, URZ, URZ ;  /* 0x0000003f24237290 */ /* 0x000fe2000fffe13f */
[----:B------:R-:W-:Y:S01]  /*9d70*/  LOP3.LUT R38, R39, 0x380, RZ, 0xc0, !PT ;  /* 0x0000038027267812 */ /* 0x000fe200078ec0ff */
[----:B------:R-:W-:Y:S01]  /*9d80*/  ULDC UR4, c[0x0][0xdb4] ;  /* 0x00036d0000047ab9 */ /* 0x000fe20000000800 */
[----:B------:R-:W-:Y:S01]  /*9d90*/  LOP3.LUT R48, R9, 0x380, RZ, 0xc0, !PT ;  /* 0x0000038009307812 */ /* 0x000fe200078ec0ff */
[----:B------:R-:W-:Y:S01]  /*9da0*/  USHF.L.U32 UR34, UR34, 0x7, URZ ;  /* 0x0000000722227899 */ /* 0x000fe2000800063f */
[----:B------:R-:W-:Y:S01]  /*9db0*/  SHF.R.U64 R34, R34, 0x3, RZ ;  /* 0x0000000322227819 */ /* 0x000fe200000012ff */
[----:B------:R-:W-:Y:S01]  /*9dc0*/  UIMAD UR35, UR4, UR35, UR5 ;  /* 0x00000023042372a4 */ /* 0x000fe2000f8e0205 */
[----:B------:R-:W-:Y:S01]  /*9dd0*/  SHF.R.U64 R55, R55, 0x3, RZ ;  /* 0x0000000337377819 */ /* 0x000fe200000012ff */
[----:B------:R-:W-:Y:S01]  /*9de0*/  ULDC.64 UR8, c[0x0][0xb70] ;  /* 0x0002dc0000087ab9 */ /* 0x000fe20000000a00 */
[----:B------:R-:W-:Y:S01]  /*9df0*/  LOP3.LUT R30, R31, 0x380, RZ, 0xc0, !PT ;  /* 0x000003801f1e7812 */ /* 0x000fe200078ec0ff */
[----:B------:R-:W-:Y:S01]  /*9e00*/  USHF.R.S32.HI UR4, URZ, 0x1f, UR35 ;  /* 0x0000001f3f047899 */ /* 0x000fe20008011423 */
[----:B------:R-:W-:Y:S01]  /*9e10*/  SHF.R.U64 R38, R38, 0x3, RZ ;  /* 0x0000000326267819 */ /* 0x000fe200000012ff */
[----:B------:R-:W-:Y:S01]  /*9e20*/  ULDC UR7, c[0x0][0xa88] ;  /* 0x0002a20000077ab9 */ /* 0x000fe20000000800 */
[----:B------:R-:W-:Y:S01]  /*9e30*/  SHF.R.U64 R48, R48, 0x3, RZ ;  /* 0x0000000330307819 */ /* 0x000fe200000012ff */
[----:B------:R-:W-:Y:S01]  /*9e40*/  UIMAD UR6, UR4, UR8, URZ ;  /* 0x00000008040672a4 */ /* 0x000fe2000f8e023f */
[----:B------:R-:W-:Y:S01]  /*9e50*/  LOP3.LUT R34, R34, R35, RZ, 0x3c, !PT ;  /* 0x0000002322227212 */ /* 0x000fe200078e3cff */
[----:B------:R-:W-:Y:S01]  /*9e60*/  UIMAD.WIDE.U32 UR4, UR35, UR8, URZ ;  /* 0x00000008230472a5 */ /* 0x000fe2000f8e003f */
[----:B------:R-:W-:Y:S01]  /*9e70*/  LOP3.LUT R54, R55, R16, RZ, 0x3c, !PT ;  /* 0x0000001037367212 */ /* 0x000fe200078e3cff */
[----:B------:R-:W-:Y:S01]  /*9e80*/  IMAD.MOV.U32 R55, RZ, RZ, R17 ;  /* 0x000000ffff377224 */ /* 0x000fe200078e0011 */
[----:B------:R-:W-:Y:S01]  /*9e90*/  SHF.R.U64 R30, R30, 0x3, RZ ;  /* 0x000000031e1e7819 */ /* 0x000fe200000012ff */
[----:B------:R-:W-:Y:S01]  /*9ea0*/  UIMAD UR6, UR35, UR9, UR6 ;  /* 0x00000009230672a4 */ /* 0x000fe2000f8e0206 */
[----:B------:R-:W-:Y:S01]  /*9eb0*/  LOP3.LUT R38, R38, R39, RZ, 0x3c, !PT ;  /* 0x0000002726267212 */ /* 0x000fe200078e3cff */
[----:B------:R-:W-:Y:S01]  /*9ec0*/  ULDC.64 UR12, c[0x0][0x208] ;  /* 0x00008200000c7ab9 */ /* 0x000fe20000000a00 */
[----:B------:R-:W-:Y:S01]  /*9ed0*/  IADD3.X R35, RZ, R17, RZ, P6, !PT ;  /* 0x00000011ff237210 */ /* 0x000fe200037fe4ff */
[----:B------:R-:W-:Y:S01]  /*9ee0*/  UIADD3 UR6, UR5, UR6, URZ ;  /* 0x0000000605067290 */ /* 0x000fe2000fffe03f */
[----:B------:R-:W-:-:S02]  /*9ef0*/  IADD3 R43, P2, R16, 0x4060, RZ ;  /* 0x00004060102b7810 */ /* 0x000fc40007f5e0ff */
[----:B------:R-:W-:Y:S02]  /*9f00*/  IADD3 R39, P6, R16, 0xc000, RZ ;  /* 0x0000c00010277810 */ /* 0x000fe40007fde0ff */
[----:B------:R-:W-:Y:S02]  /*9f10*/  LOP3.LUT R48, R48, R9, RZ, 0x3c, !PT ;  /* 0x0000000930307212 */ /* 0x000fe400078e3cff */
[----:B------:R-:W-:Y:S01]  /*9f20*/  LOP3.LUT R30, R30, R31, RZ, 0x3c, !PT ;  /* 0x0000001f1e1e7212 */ /* 0x000fe200078e3cff */
[----:B------:R-:W-:Y:S01]  /*9f30*/  IMAD.X R31, RZ, RZ, R17, P3 ;  /* 0x000000ffff1f7224 */ /* 0x000fe200018e0611 */
[----:B------:R-:W-:Y:S02]  /*9f40*/  LOP3.LUT R42, R43, 0x380, RZ, 0xc0, !PT ;  /* 0x000003802b2a7812 */ /* 0x000fe400078ec0ff */
[----:B------:R-:W-:Y:S02]  /*9f50*/  LOP3.LUT R52, R39, 0x380, RZ, 0xc0, !PT ;  /* 0x0000038027347812 */ /* 0x000fe400078ec0ff */
[----:B------:R-:W-:-:S02]  /*9f60*/  MOV R55, R54 ;  /* 0x0000003600377202 */ /* 0x000fc40000000f00 */
[----:B------:R-:W-:Y:S02]  /*9f70*/  F2FP.F16.F32.PACK_AB R6, R6, R7 ;  /* 0x000000070606723e */ /* 0x000fe400000000ff */
[----:B------:R-:W-:Y:S01]  /*9f80*/  F2FP.F16.F32.PACK_AB R7, R53, R164 ;  /* 0x000000a43507723e */ /* 0x000fe200000000ff */
[----:B------:R-:W-:Y:S01]  /*9f90*/  IMAD.X R53, RZ, RZ, R17, P6 ;  /* 0x000000ffff357224 */ /* 0x000fe200030e0611 */
[----:B------:R-:W-:Y:S02]  /*9fa0*/  MOV R164, R28 ;  /* 0x0000001c00a47202 */ /* 0x000fe40000000f00 */
[----:B------:R-:W1:Y:S01]  /*9fb0*/  LDC.64 R28, c[0x0][0xb78] ;  /* 0x0002de00ff1c7b82 */ /* 0x000e620000000a00 */
[----:B------:R-:W-:Y:S02]  /*9fc0*/  SHF.R.U64 R42, R42, 0x3, RZ ;  /* 0x000000032a2a7819 */ /* 0x000fe400000012ff */
[----:B------:R-:W-:Y:S02]  /*9fd0*/  SHF.R.U64 R52, R52, 0x3, RZ ;  /* 0x0000000334347819 */ /* 0x000fe400000012ff */
[----:B------:R-:W-:Y:S01]  /*9fe0*/  MOV R30, R30 ;  /* 0x0000001e001e7202 */ /* 0x000fe20000000f00 */
[----:B------:R-:W-:Y:S01]  /*9ff0*/  VIADD R31, R219, UR34 ;  /* 0x00000022db1f7c36 */ /* 0x000fe20008000000 */
[----:B------:R-:W-:-:S02]  /*a000*/  F2FP.F16.F32.PACK_AB R4, R4, R5 ;  /* 0x000000050404723e */ /* 0x000fc400000000ff */
[----:B------:R-:W-:Y:S02]  /*a010*/  IADD3 R51, P3, R16, 0x8060, RZ ;  /* 0x0000806010337810 */ /* 0x000fe40007f7e0ff */
[----:B------:R-:W-:Y:S01]  /*a020*/  F2FP.F16.F32.PACK_AB R5, R49, R56 ;  /* 0x000000383105723e */ /* 0x000fe200000000ff */
[--C-:B------:R-:W-:Y:S01]  /*a030*/  IMAD.X R49, RZ, RZ, R17.reuse, P4 ;  /* 0x000000ffff317224 */ /* 0x100fe200020e0611 */
[----:B------:R-:W-:Y:S01]  /*a040*/  LOP3.LUT R42, R42, R43, RZ, 0x3c, !PT ;  /* 0x0000002b2a2a7212 */ /* 0x000fe200078e3cff */
[--C-:B------:R-:W-:Y:S01]  /*a050*/  IMAD.X R43, RZ, RZ, R17.reuse, P2 ;  /* 0x000000ffff2b7224 */ /* 0x100fe200010e0611 */
[----:B------:R-:W-:Y:S01]  /*a060*/  LOP3.LUT R52, R52, R39, RZ, 0x3c, !PT ;  /* 0x0000002734347212 */ /* 0x000fe200078e3cff */
[----:B------:R-:W-:Y:S01]  /*a070*/  IMAD.X R39, RZ, RZ, R17, P5 ;  /* 0x000000ffff277224 */ /* 0x000fe200028e0611 */
[C---:B------:R-:W-:Y:S02]  /*a080*/  IADD3 R57, P5, R16.reuse, 0xc020, RZ ;  /* 0x0000c02010397810 */ /* 0x040fe40007fbe0ff */
[----:B------:R-:W-:-:S02]  /*a090*/  IADD3 R59, P2, R16, 0xc040, RZ ;  /* 0x0000c040103b7810 */ /* 0x000fc40007f5e0ff */
[----:B------:R-:W-:Y:S02]  /*a0a0*/  LOP3.LUT R50, R51, 0x380, RZ, 0xc0, !PT ;  /* 0x0000038033327812 */ /* 0x000fe400078ec0ff */
[----:B------:R-:W-:Y:S02]  /*a0b0*/  LOP3.LUT R56, R57, 0x380, RZ, 0xc0, !PT ;  /* 0x0000038039387812 */ /* 0x000fe400078ec0ff */
[----:B------:R-:W-:Y:S02]  /*a0c0*/  LOP3.LUT R58, R59, 0x380, RZ, 0xc0, !PT ;  /* 0x000003803b3a7812 */ /* 0x000fe400078ec0ff */
[----:B------:R-:W-:Y:S02]  /*a0d0*/  SHF.R.U64 R50, R50, 0x3, RZ ;  /* 0x0000000332327819 */ /* 0x000fe400000012ff */
[----:B------:R-:W-:Y:S02]  /*a0e0*/  F2FP.F16.F32.PACK_AB R10, R10, R11 ;  /* 0x0000000b0a0a723e */ /* 0x000fe400000000ff */
[----:B------:R-:W-:-:S02]  /*a0f0*/  F2FP.F16.F32.PACK_AB R8, R41, R8 ;  /* 0x000000082908723e */ /* 0x000fc400000000ff */
[----:B------:R-:W-:Y:S02]  /*a100*/  F2FP.F16.F32.PACK_AB R11, R40, R163 ;  /* 0x000000a3280b723e */ /* 0x000fe400000000ff */
[----:B------:R-:W-:Y:S02]  /*a110*/  F2FP.F16.F32.PACK_AB R12, R12, R13 ;  /* 0x0000000d0c0c723e */ /* 0x000fe400000000ff */
[----:B------:R-:W-:Y:S02]  /*a120*/  F2FP.F16.F32.PACK_AB R14, R14, R15 ;  /* 0x0000000f0e0e723e */ /* 0x000fe400000000ff */
[----:B------:R-:W-:Y:S02]  /*a130*/  F2FP.F16.F32.PACK_AB R13, R153, R160 ;  /* 0x000000a0990d723e */ /* 0x000fe400000000ff */
[----:B------:R-:W-:Y:S02]  /*a140*/  F2FP.F16.F32.PACK_AB R15, R154, R161 ;  /* 0x000000a19a0f723e */ /* 0x000fe400000000ff */
[----:B------:R-:W-:-:S02]  /*a150*/  SHF.R.U64 R56, R56, 0x3, RZ ;  /* 0x0000000338387819 */ /* 0x000fc400000012ff */
[----:B------:R-:W-:Y:S02]  /*a160*/  SHF.R.U64 R58, R58, 0x3, RZ ;  /* 0x000000033a3a7819 */ /* 0x000fe400000012ff */
[----:B------:R-:W-:Y:S02]  /*a170*/  F2FP.F16.F32.PACK_AB R24, R24, R3 ;  /* 0x000000031818723e */ /* 0x000fe400000000ff */
[----:B------:R-:W-:Y:S02]  /*a180*/  F2FP.F16.F32.PACK_AB R72, R73, R72 ;  /* 0x000000484948723e */ /* 0x000fe400000000ff */
[----:B------:R-:W-:Y:S01]  /*a190*/  LOP3.LUT R50, R50, R51, RZ, 0x3c, !PT ;  /* 0x0000003332327212 */ /* 0x000fe200078e3cff */
[----:B------:R-:W-:Y:S01]  /*a1a0*/  IMAD.X R51, RZ, RZ, R17, P3 ;  /* 0x000000ffff337224 */ /* 0x000fe200018e0611 */
[----:B------:R-:W-:Y:S02]  /*a1b0*/  MOV R34, R34 ;  /* 0x0000002200227202 */ /* 0x000fe40000000f00 */
[----:B------:R-:W-:-:S02]  /*a1c0*/  F2FP.F16.F32.PACK_AB R73, R75, R74 ;  /* 0x0000004a4b49723e */ /* 0x000fc400000000ff */
[----:B------:R-:W-:Y:S02]  /*a1d0*/  F2FP.F16.F32.PACK_AB R80, R81, R80 ;  /* 0x000000505150723e */ /* 0x000fe400000000ff */
[----:B------:R-:W-:Y:S02]  /*a1e0*/  MOV R38, R38 ;  /* 0x0000002600267202 */ /* 0x000fe40000000f00 */
[----:B------:R-:W-:Y:S02]  /*a1f0*/  F2FP.F16.F32.PACK_AB R74, R77, R76 ;  /* 0x0000004c4d4a723e */ /* 0x000fe400000000ff */
[----:B------:R-:W-:Y:S02]  /*a200*/  F2FP.F16.F32.PACK_AB R75, R79, R78 ;  /* 0x0000004e4f4b723e */ /* 0x000fe400000000ff */
[----:B------:R-:W-:Y:S02]  /*a210*/  F2FP.F16.F32.PACK_AB R81, R83, R82 ;  /* 0x000000525351723e */ /* 0x000fe400000000ff */
[----:B------:R-:W-:-:S02]  /*a220*/  F2FP.F16.F32.PACK_AB R88, R89, R88 ;  /* 0x000000585958723e */ /* 0x000fc400000000ff */
[----:B------:R-:W-:Y:S02]  /*a230*/  MOV R42, R42 ;  /* 0x0000002a002a7202 */ /* 0x000fe40000000f00 */
[----:B------:R-:W-:Y:S02]  /*a240*/  F2FP.F16.F32.PACK_AB R82, R85, R84 ;  /* 0x000000545552723e */ /* 0x000fe400000000ff */
[----:B------:R-:W-:Y:S02]  /*a250*/  F2FP.F16.F32.PACK_AB R83, R87, R86 ;  /* 0x000000565753723e */ /* 0x000fe400000000ff */
[----:B------:R-:W-:Y:S02]  /*a260*/  F2FP.F16.F32.PACK_AB R89, R91, R90 ;  /* 0x0000005a5b59723e */ /* 0x000fe400000000ff */
[----:B------:R-:W-:Y:S02]  /*a270*/  F2FP.F16.F32.PACK_AB R96, R97, R96 ;  /* 0x000000606160723e */ /* 0x000fe400000000ff */
[----:B------:R-:W-:-:S02]  /*a280*/  LOP3.LUT R56, R56, R57, RZ, 0x3c, !PT ;  /* 0x0000003938387212 */ /* 0x000fc400078e3cff */
[----:B------:R-:W-:Y:S01]  /*a290*/  LOP3.LUT R58, R58, R59, RZ, 0x3c, !PT ;  /* 0x0000003b3a3a7212 */ /* 0x000fe200078e3cff */
[----:B------:R-:W-:Y:S01]  /*a2a0*/  IMAD.X R59, RZ, RZ, R17, P2 ;  /* 0x000000ffff3b7224 */ /* 0x000fe200010e0611 */
[----:B------:R-:W-:Y:S02]  /*a2b0*/  F2FP.F16.F32.PACK_AB R90, R93, R92 ;  /* 0x0000005c5d5a723e */ /* 0x000fe400000000ff */
[----:B------:R-:W-:Y:S02]  /*a2c0*/  F2FP.F16.F32.PACK_AB R91, R95, R94 ;  /* 0x0000005e5f5b723e */ /* 0x000fe400000000ff */
[----:B------:R-:W-:Y:S02]  /*a2d0*/  F2FP.F16.F32.PACK_AB R97, R99, R98 ;  /* 0x000000626361723e */ /* 0x000fe400000000ff */
[----:B------:R-:W-:Y:S02]  /*a2e0*/  F2FP.F16.F32.PACK_AB R104, R105, R104 ;  /* 0x000000686968723e */ /* 0x000fe400000000ff */
[----:B------:R-:W-:-:S02]  /*a2f0*/  IADD3.X R57, RZ, R17, RZ, P5, !PT ;  /* 0x00000011ff397210 */ /* 0x000fc40002ffe4ff */
[----:B------:R-:W-:Y:S02]  /*a300*/  F2FP.F16.F32.PACK_AB R98, R101, R100 ;  /* 0x000000646562723e */ /* 0x000fe400000000ff */
[----:B------:R-:W-:Y:S02]  /*a310*/  F2FP.F16.F32.PACK_AB R99, R103, R102 ;  /* 0x000000666763723e */ /* 0x000fe400000000ff */
[----:B------:R-:W-:Y:S02]  /*a320*/  F2FP.F16.F32.PACK_AB R105, R107, R106 ;  /* 0x0000006a6b69723e */ /* 0x000fe400000000ff */
[----:B------:R-:W-:Y:S02]  /*a330*/  F2FP.F16.F32.PACK_AB R112, R113, R112 ;  /* 0x000000707170723e */ /* 0x000fe400000000ff */
[----:B------:R-:W-:Y:S02]  /*a340*/  MOV R48, R48 ;  /* 0x0000003000307202 */ /* 0x000fe40000000f00 */
[----:B------:R-:W-:-:S02]  /*a350*/  F2FP.F16.F32.PACK_AB R106, R109, R108 ;  /* 0x0000006c6d6a723e */ /* 0x000fc400000000ff */
[----:B------:R-:W-:Y:S02]  /*a360*/  F2FP.F16.F32.PACK_AB R107, R111, R110 ;  /* 0x0000006e6f6b723e */ /* 0x000fe400000000ff */
[----:B--2---:R-:W-:Y:S02]  /*a370*/  @P0 PRMT R20, R21, 0x654, R20 ;  /* 0x0000065415140816 */ /* 0x004fe40000000014 */
[C---:B------:R-:W-:Y:S02]  /*a380*/  IADD3 R21, P1, R16.reuse, 0x20, RZ ;  /* 0x0000002010157810 */ /* 0x040fe40007f3e0ff */
[----:B------:R2:W-:Y:S01]  /*a390*/  @P0 SYNCS.ARRIVE.TRANS64.RED.A1T0 RZ, [R20+URZ], RZ ;  /* 0x000000ff14ff09a7 */ /* 0x0005e2000810043f */
[----:B------:R-:W-:Y:S01]  /*a3a0*/  IADD3 R27, P0, R16, 0x40, RZ ;  /* 0x00000040101b7810 */ /* 0x000fe20007f1e0ff */
[----:B------:R-:W-:Y:S01]  /*a3b0*/  BAR.SYNC.DEFER_BLOCKING 0x1, 0x100 ;  /* 0x0044000000007b1d */ /* 0x000fe20000010000 */
[----:B------:R-:W-:Y:S02]  /*a3c0*/  F2FP.F16.F32.PACK_AB R113, R115, R114 ;  /* 0x000000727371723e */ /* 0x000fe400000000ff */
[----:B------:R-:W-:-:S02]  /*a3d0*/  LOP3.LUT R26, R27, 0x380, RZ, 0xc0, !PT ;  /* 0x000003801b1a7812 */ /* 0x000fc400078ec0ff */
[----:B------:R-:W-:Y:S02]  /*a3e0*/  F2FP.F16.F32.PACK_AB R120, R121, R120 ;  /* 0x000000787978723e */ /* 0x000fe400000000ff */
[----:B--2---:R-:W-:Y:S02]  /*a3f0*/  LOP3.LUT R20, R21, 0x380, RZ, 0xc0, !PT ;  /* 0x0000038015147812 */ /* 0x004fe400078ec0ff */
[----:B------:R-:W-:Y:S02]  /*a400*/  SHF.R.U64 R26, R26, 0x3, RZ ;  /* 0x000000031a1a7819 */ /* 0x000fe400000012ff */
[----:B------:R-:W-:Y:S02]  /*a410*/  SHF.R.U64 R20, R20, 0x3, RZ ;  /* 0x0000000314147819 */ /* 0x000fe400000012ff */
[----:B------:R-:W-:Y:S01]  /*a420*/  LOP3.LUT R26, R26, R27, RZ, 0x3c, !PT ;  /* 0x0000001b1a1a7212 */ /* 0x000fe200078e3cff */
[--C-:B------:R-:W-:Y:S01]  /*a430*/  IMAD.X R27, RZ, RZ, R17.reuse, P0 ;  /* 0x000000ffff1b7224 */ /* 0x100fe200000e0611 */
[----:B------:R-:W-:Y:S01]  /*a440*/  LOP3.LUT R20, R20, R21, RZ, 0x3c, !PT ;  /* 0x0000001514147212 */ /* 0x000fe200078e3cff */
[----:B------:R-:W-:Y:S01]  /*a450*/  IMAD.X R21, RZ, RZ, R17, P1 ;  /* 0x000000ffff157224 */ /* 0x000fe200008e0611 */
[----:B------:R-:W-:-:S02]  /*a460*/  IADD3 R45, P1, R16, 0x8000, RZ ;  /* 0x00008000102d7810 */ /* 0x000fc40007f3e0ff */
[----:B------:R-:W-:Y:S02]  /*a470*/  IADD3 R47, P0, R16, 0x8020, RZ ;  /* 0x00008020102f7810 */ /* 0x000fe40007f1e0ff */
[----:B------:R-:W-:Y:S02]  /*a480*/  LOP3.LUT R44, R45, 0x380, RZ, 0xc0, !PT ;  /* 0x000003802d2c7812 */ /* 0x000fe400078ec0ff */
[----:B------:R-:W-:Y:S01]  /*a490*/  LOP3.LUT R46, R47, 0x380, RZ, 0xc0, !PT ;  /* 0x000003802f2e7812 */ /* 0x000fe200078ec0ff */
[----:B------:R2:W-:Y:S01]  /*a4a0*/  STSM.16.M88.4 [R55], R4 ;  /* 0x0000000437007844 */ /* 0x0005e20000000200 */
[----:B------:R-:W-:Y:S02]  /*a4b0*/  SHF.R.U64 R44, R44, 0x3, RZ ;  /* 0x000000032c2c7819 */ /* 0x000fe400000012ff */
[----:B------:R-:W-:Y:S02]  /*a4c0*/  SHF.R.U64 R46, R46, 0x3, RZ ;  /* 0x000000032e2e7819 */ /* 0x000fe400000012ff */
[----:B------:R-:W-:Y:S01]  /*a4d0*/  LOP3.LUT R44, R44, R45, RZ, 0x3c, !PT ;  /* 0x0000002d2c2c7212 */ /* 0x000fe200078e3cff */
[----:B------:R-:W-:Y:S01]  /*a4e0*/  IMAD.X R45, RZ, RZ, R17, P1 ;  /* 0x000000ffff2d7224 */ /* 0x000fe200008e0611 */
[----:B------:R-:W-:-:S02]  /*a4f0*/  IADD3 R9, P1, R16, 0xc060, RZ ;  /* 0x0000c06010097810 */ /* 0x000fc40007f3e0ff */
[----:B------:R-:W-:Y:S01]  /*a500*/  LOP3.LUT R46, R46, R47, RZ, 0x3c, !PT ;  /* 0x0000002f2e2e7212 */ /* 0x000fe200078e3cff */
[--C-:B------:R-:W-:Y:S01]  /*a510*/  IMAD.X R47, RZ, RZ, R17.reuse, P0 ;  /* 0x000000ffff2f7224 */ /* 0x100fe200000e0611 */
[----:B------:R-:W-:Y:S02]  /*a520*/  LOP3.LUT R54, R9, 0x380, RZ, 0xc0, !PT ;  /* 0x0000038009367812 */ /* 0x000fe400078ec0ff */
[----:B------:R-:W-:Y:S02]  /*a530*/  LOP3.LUT P0, RZ, R214, 0x3, RZ, 0xc0, !PT ;  /* 0x00000003d6ff7812 */ /* 0x000fe4000780c0ff */
[----:B------:R-:W-:Y:S01]  /*a540*/  SHF.R.U64 R54, R54, 0x3, RZ ;  /* 0x0000000336367819 */ /* 0x000fe200000012ff */
[----:B--2---:R-:W-:Y:S01]  /*a550*/  IMAD.X R55, RZ, RZ, R17, P1 ;  /* 0x000000ffff377224 */ /* 0x004fe200008e0611 */
[----:B------:R-:W-:Y:S01]  /*a560*/  MOV R20, R20 ;  /* 0x0000001400147202 */ /* 0x000fe20000000f00 */
[----:B------:R-:W-:Y:S01]  /*a570*/  IMAD.U32 R21, RZ, RZ, UR5 ;  /* 0x00000005ff157e24 */ /* 0x000fe2000f8e00ff */
[----:B------:R-:W-:Y:S01]  /*a580*/  LOP3.LUT R54, R54, R9, RZ, 0x3c, !PT ;  /* 0x0000000936367212 */ /* 0x000fe200078e3cff */
[----:B------:R-:W-:Y:S01]  /*a590*/  VIADD R9, R31, 0x8 ;  /* 0x000000081f097836 */ /* 0x000fe20000000000 */
[----:B------:R-:W-:Y:S01]  /*a5a0*/  F2FP.F16.F32.PACK_AB R4, R33, R32 ;  /* 0x000000202104723e */ /* 0x000fe200000000ff */
[----:B------:R-:W-:Y:S01]  /*a5b0*/  IMAD.U32 R21, RZ, RZ, UR6 ;  /* 0x00000006ff157e24 */ /* 0x000fe2000f8e00ff */
[----:B------:R-:W-:-:S02]  /*a5c0*/  F2FP.F16.F32.PACK_AB R5, R156, R157 ;  /* 0x0000009d9c05723e */ /* 0x000fc400000000ff */
[----:B------:R-:W-:Y:S02]  /*a5d0*/  F2FP.F16.F32.PACK_AB R6, R37, R36 ;  /* 0x000000242506723e */ /* 0x000fe400000000ff */
[----:B------:R-:W-:Y:S02]  /*a5e0*/  F2FP.F16.F32.PACK_AB R7, R25, R158 ;  /* 0x0000009e1907723e */ /* 0x000fe400000000ff */
[----:B------:R-:W-:Y:S02]  /*a5f0*/  ISETP.GE.OR P1, PT, R9, UR7, P0 ;  /* 0x0000000709007c0c */ /* 0x000fe40008726670 */
[----:B------:R-:W-:Y:S01]  /*a600*/  MOV R165, R26 ;  /* 0x0000001a00a57202 */ /* 0x000fe20000000f00 */
[----:B------:R2:W-:Y:S01]  /*a610*/  STSM.16.M88.4 [R20], R4 ;  /* 0x0000000414007844 */ /* 0x0005e20000000200 */
[----:B------:R-:W-:Y:S02]  /*a620*/  F2FP.F16.F32.PACK_AB R9, R155, R162 ;  /* 0x000000a29b09723e */ /* 0x000fe400000000ff */
[----:B------:R-:W-:-:S02]  /*a630*/  F2FP.F16.F32.PACK_AB R25, R152, R159 ;  /* 0x0000009f9819723e */ /* 0x000fc400000000ff */
[----:B------:R-:W-:Y:S01]  /*a640*/  F2FP.F16.F32.PACK_AB R26, R61, R60 ;  /* 0x0000003c3d1a723e */ /* 0x000fe200000000ff */
[----:B------:R-:W-:Y:S01]  /*a650*/  STSM.16.M88.4 [R165], R8 ;  /* 0x00000008a5007844 */ /* 0x000fe20000000200 */
[----:B------:R-:W-:Y:S02]  /*a660*/  F2FP.F16.F32.PACK_AB R27, R63, R62 ;  /* 0x0000003e3f1b723e */ /* 0x000fe400000000ff */
[----:B------:R-:W-:Y:S01]  /*a670*/  MOV R44, R44 ;  /* 0x0000002c002c7202 */ /* 0x000fe20000000f00 */
[----:B------:R-:W-:Y:S01]  /*a680*/  STSM.16.M88.4 [R164], R12 ;  /* 0x0000000ca4007844 */ /* 0x000fe20000000200 */
[----:B------:R-:W-:Y:S02]  /*a690*/  MOV R46, R46 ;  /* 0x0000002e002e7202 */ /* 0x000fe40000000f00 */
[----:B------:R-:W-:Y:S01]  /*a6a0*/  MOV R50, R50 ;  /* 0x0000003200327202 */ /* 0x000fe20000000f00 */
[----:B------:R-:W-:Y:S01]  /*a6b0*/  STSM.16.M88.4 [R30], R24 ;  /* 0x000000181e007844 */ /* 0x000fe20000000200 */
[----:B------:R-:W-:Y:S01]  /*a6c0*/  F2FP.F16.F32.PACK_AB R114, R117, R116 ;  /* 0x000000747572723e */ /* 0x000fe200000000ff */
[----:B--2---:R-:W-:Y:S01]  /*a6d0*/  IMAD.U32 R20, RZ, RZ, UR4 ;  /* 0x00000004ff147e24 */ /* 0x004fe2000f8e00ff */
[----:B------:R-:W-:Y:S01]  /*a6e0*/  F2FP.F16.F32.PACK_AB R4, R65, R64 ;  /* 0x000000404104723e */ /* 0x000fe200000000ff */
[----:B------:R-:W-:Y:S01]  /*a6f0*/  USHF.R.S32.HI UR4, URZ, 0x1f, UR36 ;  /* 0x0000001f3f047899 */ /* 0x000fe20008011424 */
[----:B------:R-:W-:Y:S01]  /*a700*/  F2FP.F16.F32.PACK_AB R5, R67, R66 ;  /* 0x000000424305723e */ /* 0x000fe200000000ff */
[----:B-1----:R-:W-:Y:S01]  /*a710*/  IMAD.WIDE.U32 R20, R28, UR36, R20 ;  /* 0x000000241c147c25 */ /* 0x002fe2000f8e0014 */
[----:B------:R-:W-:-:S02]  /*a720*/  F2FP.F16.F32.PACK_AB R6, R69, R68 ;  /* 0x000000444506723e */ /* 0x000fc400000000ff */
[----:B------:R-:W-:Y:S02]  /*a730*/  F2FP.F16.F32.PACK_AB R7, R71, R70 ;  /* 0x000000464707723e */ /* 0x000fe400000000ff */
[----:B------:R-:W-:Y:S02]  /*a740*/  F2FP.F16.F32.PACK_AB R115, R119, R118 ;  /* 0x000000767773723e */ /* 0x000fe400000000ff */
[----:B------:R-:W-:Y:S01]  /*a750*/  F2FP.F16.F32.PACK_AB R121, R123, R122 ;  /* 0x0000007a7b79723e */ /* 0x000fe200000000ff */
[----:B------:R1:W-:Y:S01]  /*a760*/  STSM.16.M88.4 [R34], R4 ;  /* 0x0000000422007844 */ /* 0x0003e20000000200 */
[----:B------:R-:W-:Y:S02]  /*a770*/  F2FP.F16.F32.PACK_AB R128, R129, R128 ;  /* 0x000000808180723e */ /* 0x000fe400000000ff */
[----:B------:R-:W-:Y:S01]  /*a780*/  MOV R52, R52 ;  /* 0x0000003400347202 */ /* 0x000fe20000000f00 */
[----:B------:R-:W-:Y:S01]  /*a790*/  STSM.16.M88.4 [R38], R72 ;  /* 0x0000004826007844 */ /* 0x000fe20000000200 */
[----:B------:R-:W-:-:S02]  /*a7a0*/  F2FP.F16.F32.PACK_AB R122, R125, R124 ;  /* 0x0000007c7d7a723e */ /* 0x000fc400000000ff */
[----:B------:R-:W-:Y:S01]  /*a7b0*/  F2FP.F16.F32.PACK_AB R123, R127, R126 ;  /* 0x0000007e7f7b723e */ /* 0x000fe200000000ff */
[----:B------:R-:W-:Y:S01]  /*a7c0*/  STSM.16.M88.4 [R42], R80 ;  /* 0x000000502a007844 */ /* 0x000fe20000000200 */
[----:B------:R-:W-:Y:S02]  /*a7d0*/  F2FP.F16.F32.PACK_AB R129, R131, R130 ;  /* 0x000000828381723e */ /* 0x000fe400000000ff */
[----:B------:R-:W-:Y:S01]  /*a7e0*/  F2FP.F16.F32.PACK_AB R136, R137, R136 ;  /* 0x000000888988723e */ /* 0x000fe200000000ff */
[----:B------:R-:W-:Y:S01]  /*a7f0*/  STSM.16.M88.4 [R44], R88 ;  /* 0x000000582c007844 */ /* 0x000fe20000000200 */
[----:B------:R-:W-:Y:S02]  /*a800*/  MOV R56, R56 ;  /* 0x0000003800387202 */ /* 0x000fe40000000f00 */
[----:B------:R-:W-:Y:S01]  /*a810*/  F2FP.F16.F32.PACK_AB R130, R133, R132 ;  /* 0x000000848582723e */ /* 0x000fe200000000ff */
[----:B-1----:R-:W-:Y:S01]  /*a820*/  IMAD R4, R28, UR4, RZ ;  /* 0x000000041c047c24 */ /* 0x002fe2000f8e02ff */
[----:B------:R-:W-:Y:S01]  /*a830*/  F2FP.F16.F32.PACK_AB R131, R135, R134 ;  /* 0x000000868783723e */ /* 0x000fe200000000ff */
[----:B------:R-:W-:Y:S01]  /*a840*/  STSM.16.M88.4 [R46], R96 ;  /* 0x000000602e007844 */ /* 0x000fe20000000200 */
[----:B------:R-:W-:Y:S01]  /*a850*/  F2FP.F16.F32.PACK_AB R137, R139, R138 ;  /* 0x0000008a8b89723e */ /* 0x000fe200000000ff */
[----:B------:R-:W-:Y:S01]  /*a860*/  IMAD R4, R29, UR36, R4 ;  /* 0x000000241d047c24 */ /* 0x000fe2000f8e0204 */
[----:B------:R-:W-:Y:S01]  /*a870*/  F2FP.F16.F32.PACK_AB R144, R145, R144 ;  /* 0x000000909190723e */ /* 0x000fe200000000ff */
[----:B------:R-:W-:Y:S01]  /*a880*/  STSM.16.M88.4 [R48], R104 ;  /* 0x0000006830007844 */ /* 0x000fe20000000200 */
[----:B------:R-:W-:Y:S01]  /*a890*/  MOV R58, R58 ;  /* 0x0000003a003a7202 */ /* 0x000fe20000000f00 */
[----:B------:R-:W-:Y:S01]  /*a8a0*/  ULDC.64 UR4, c[0x0][0xb40] ;  /* 0x0002d00000047ab9 */ /* 0x000fe20000000a00 */
[----:B------:R-:W-:Y:S01]  /*a8b0*/  F2FP.F16.F32.PACK_AB R138, R141, R140 ;  /* 0x0000008c8d8a723e */ /* 0x000fe200000000ff */
[----:B------:R-:W-:Y:S01]  /*a8c0*/  STSM.16.M88.4 [R50], R112 ;  /* 0x0000007032007844 */ /* 0x000fe20000000200 */
[----:B------:R-:W-:-:S02]  /*a8d0*/  F2FP.F16.F32.PACK_AB R139, R143, R142 ;  /* 0x0000008e8f8b723e */ /* 0x000fc400000000ff */
[----:B------:R-:W-:Y:S01]  /*a8e0*/  F2FP.F16.F32.PACK_AB R145, R147, R146 ;  /* 0x000000929391723e */ /* 0x000fe200000000ff */
[----:B------:R-:W-:Y:S01]  /*a8f0*/  STSM.16.M88.4 [R52], R120 ;  /* 0x0000007834007844 */ /* 0x000fe20000000200 */
[----:B------:R-:W-:Y:S02]  /*a900*/  MOV R54, R54 ;  /* 0x0000003600367202 */ /* 0x000fe40000000f00 */
[----:B------:R-:W-:Y:S01]  /*a910*/  F2FP.F16.F32.PACK_AB R146, R149, R148 ;  /* 0x000000949592723e */ /* 0x000fe200000000ff */
[----:B------:R-:W-:Y:S01]  /*a920*/  STSM.16.M88.4 [R56], R128 ;  /* 0x0000008038007844 */ /* 0x000fe20000000200 */
[----:B------:R-:W-:Y:S02]  /*a930*/  F2FP.F16.F32.PACK_AB R147, R151, R150 ;  /* 0x000000969793723e */ /* 0x000fe400000000ff */
[----:B------:R-:W-:Y:S01]  /*a940*/  SHF.R.S32.HI R3, RZ, 0x1f, R31 ;  /* 0x0000001fff037819 */ /* 0x000fe2000001141f */
[----:B------:R-:W-:Y:S01]  /*a950*/  STSM.16.M88.4 [R58], R136 ;  /* 0x000000883a007844 */ /* 0x000fe20000000200 */
[----:B------:R-:W-:-:S02]  /*a960*/  IADD3 R5, P2, R31, R20, RZ ;  /* 0x000000141f057210 */ /* 0x000fc40007f5e0ff */
[----:B------:R-:W-:Y:S01]  /*a970*/  ISETP.GE.OR P0, PT, R31, UR7, P0 ;  /* 0x000000071f007c0c */ /* 0x000fe20008706670 */
[----:B------:R-:W-:Y:S01]  /*a980*/  STSM.16.M88.4 [R54], R144 ;  /* 0x0000009036007844 */ /* 0x000fe20000000200 */
[----:B------:R-:W-:Y:S02]  /*a990*/  IADD3.X R20, R3, R21, R4, P2, !PT ;  /* 0x0000001503147210 */ /* 0x000fe400017fe404 */
[C---:B------:R-:W-:Y:S01]  /*a9a0*/  LEA R4, P2, R5.reuse, UR4, 0x2 ;  /* 0x0000000405047c11 */ /* 0x040fe2000f8410ff */
[----:B------:R-:W-:Y:S01]  /*a9b0*/  @!PT LDS RZ, [RZ] ;  /* 0x00000000fffff984 */ /* 0x000fe20000000800 */
[----:B------:R-:W-:Y:S01]  /*a9c0*/  @!PT LDS RZ, [RZ] ;  /* 0x00000000fffff984 */ /* 0x000fe20000000800 */
[----:B------:R-:W-:Y:S01]  /*a9d0*/  @!PT LDS RZ, [RZ] ;  /* 0x00000000fffff984 */ /* 0x000fe20000000800 */
[----:B------:R-:W-:Y:S01]  /*a9e0*/  @!PT LDS RZ, [RZ] ;  /* 0x00000000fffff984 */ /* 0x000fe20000000800 */
[----:B------:R1:W-:Y:S06]  /*a9f0*/  MEMBAR.ALL.CTA ;  /* 0x0000000000007992 */ /* 0x0003ec0000008000 */
[----:B-1----:R-:W1:Y:S01]  /*aa00*/  FENCE.VIEW.ASYNC.S ;  /* 0x00000000000073c6 */ /* 0x002e620000000000 */
[----:B------:R-:W-:Y:S01]  /*aa10*/  R2UR UR10, R212 ;  /* 0x00000000d40a72ca */ /* 0x000fe200000e0000 */
[----:B------:R-:W-:Y:S01]  /*aa20*/  ULDC UR4, c[0x0][0xc] ;  /* 0x0000030000047ab9 */ /* 0x000fe20000000800 */
[----:B------:R-:W-:Y:S01]  /*aa30*/  LEA.HI.X R5, R5, UR5, R20, 0x2, P2 ;  /* 0x0000000505057c11 */ /* 0x000fe200090f1414 */
[----:B-1----:R-:W1:Y:S10]  /*aa40*/  SHFL.IDX PT, R3, R218, RZ, 0x1f ;  /* 0x00001fffda037589 */ /* 0x002e7400000e0000 */
[----:B------:R-:W-:-:S06]  /*aa50*/  UIADD3 UR10, UR4, UR10, URZ ;  /* 0x0000000a040a7290 */ /* 0x000fcc000fffe03f */
[----:B------:R-:W-:Y:S01]  /*aa60*/  IMAD.U32 R212, RZ, RZ, UR10 ;  /* 0x0000000affd47e24 */ /* 0x000fe2000f8e00ff */
[----:B------:R-:W-:Y:S06]  /*aa70*/  BAR.ARV 0x1, 0x120 ;  /* 0x0044800000007b1d */ /* 0x000fec0000002000 */
[----:B------:R2:W-:Y:S01]  /*aa80*/  @!P0 STG.E desc[UR12][R4.64], R2 ;  /* 0x0000000204008986 */ /* 0x0005e2000c10190c */
[----:B-1----:R-:W-:-:S03]  /*aa90*/  ISETP.NE.AND P0, PT, R3, 0x7, PT ;  /* 0x000000070300780c */ /* 0x002fc60003f05270 */
[----:B------:R2:W-:Y:S10]  /*aaa0*/  @!P1 STG.E desc[UR12][R4.64+0x20], R0 ;  /* 0x0000200004009986 */ /* 0x0005f4000c10190c */
[----:B------:R-:W-:Y:S05]  /*aab0*/  @P0 BRA `(.L_x_154) ;  /* 0x0000000000900947 */ /* 0x000fea0003800000 */
[----:B------:R-:W-:Y:S01]  /*aac0*/  BAR.SYNC.DEFER_BLOCKING 0x1, 0x120 ;  /* 0x0044800000007b1d */ /* 0x000fe20000010000 */
[----:B------:R-:W-:-:S05]  /*aad0*/  ELECT P0, URZ, PT ;  /* 0x00000000003f782f */ /* 0x000fca0003800000 */
[----:B------:R-:W-:Y:S08]  /*aae0*/  BSSY B0, `(.L_x_154) ;  /* 0x0000021000007945 */ /* 0x000ff00003800000 */
[----:B------:R-:W-:Y:S05]  /*aaf0*/  @!P0 BRA `(.L_x_155) ;  /* 0x00000000007c8947 */ /* 0x000fea0003800000 */
[----:B------:R-:W-:Y:S01]  /*ab00*/  R2UR UR10, R18 ;  /* 0x00000000120a72ca */ /* 0x000fe200000e0000 */
[----:B------:R-:W-:Y:S01]  /*ab10*/  ULDC.64 UR12, c[0x0][0x198] ;  /* 0x00006600000c7ab9 */ /* 0x000fe20000000a00 */
[----:B------:R-:W-:Y:S01]  /*ab20*/  UMOV UR33, URZ ;  /* 0x0000003f00217c82 */ /* 0x000fe20008000000 */
[----:B------:R-:W-:Y:S01]  /*ab30*/  UIADD3 UR4, UP0, UR12, 0x9f0, URZ ;  /* 0x000009f00c047890 */ /* 0x000fe2000ff1e03f */
[----:B------:R-:W-:Y:S01]  /*ab40*/  UMOV UR37, URZ ;  /* 0x0000003f00257c82 */ /* 0x000fe20008000000 */
[----:B------:R-:W-:Y:S02]  /*ab50*/  UMOV UR7, 0x40 ;  /* 0x0000004000077882 */ /* 0x000fe40000000000 */
[----:B------:R-:W-:-:S06]  /*ab60*/  UIADD3.X UR5, URZ, UR13, URZ, UP0, !UPT ;  /* 0x0000000d3f057290 */ /* 0x000fcc00087fe43f */
[----:B------:R-:W-:Y:S02]  /*ab70*/  UIADD3 UR6, UR10, 0x4000, URZ ;  /* 0x000040000a067890 */ /* 0x000fe4000fffe03f */
[----:B------:R-:W-:Y:S02]  /*ab80*/  UIADD3 UR8, UR10, 0x8000, URZ ;  /* 0x000080000a087890 */ /* 0x000fe4000fffe03f */
[----:B------:R-:W-:Y:S01]  /*ab90*/  UMOV UR32, UR10 ;  /* 0x0000000a00207c82 */ /* 0x000fe20008000000 */
[----:B------:R-:W-:Y:S01]  /*aba0*/  UIADD3 UR9, UR10, 0xc000, URZ ;  /* 0x0000c0000a097890 */ /* 0x000fe2000fffe03f */
        /* <DEDUP_REMOVED lines=8> */
[----:B------:R1:W-:Y:S01]  /*ac30*/  UTMASTG.5D [UR32], [UR4] ;  /* 0x00000020040073b5 */ /* 0x0003e20008020000 */
[----:B------:R-:W-:Y:S01]  /*ac40*/  UMOV UR8, 0x1 ;  /* 0x0000000100087882 */ /* 0x000fe20000000000 */
[----:B-1----:R-:W-:Y:S01]  /*ac50*/  UMOV UR32, UR9 ;  /* 0x0000000900207c82 */ /* 0x002fe20008000000 */
[----:B------:R-:W-:Y:S01]  /*ac60*/  UMOV UR33, UR6 ;  /* 0x0000000600217c82 */ /* 0x000fe20008000000 */
[----:B------:R-:W-:Y:S01]  /*ac70*/  UIADD3 UR6, UR10, 0x38820, URZ ;  /* 0x000388200a067890 */ /* 0x000fe2000fffe03f */
[----:B------:R1:W-:Y:S03]  /*ac80*/  UTMASTG.5D [UR32], [UR4] ;  /* 0x00000020040073b5 */ /* 0x0003e60008020000 */
[----:B------:R-:W-:-:S02]  /*ac90*/  UPRMT UR7, URZ, 0x654, UR6 ;  /* 0x000006543f077896 */ /* 0x000fc40008000006 */
[----:B------:R-:W-:Y:S01]  /*aca0*/  UPRMT UR6, UR8, 0x654, UR6 ;  /* 0x0000065408067896 */ /* 0x000fe20008000006 */
[----:B------:R0:W-:Y:S01]  /*acb0*/  UTMACMDFLUSH ;  /* 0x00000000000079b7 */ /* 0x0001e20000000000 */
[----:B------:R-:W-:-:S05]  /*acc0*/  DEPBAR.LE SB0, 0x0 ;  /* 0x000080000000791a */ /* 0x000fca0000000000 */
[----:B------:R-:W-:Y:S02]  /*acd0*/  SYNCS.ARRIVE.TRANS64.RED.A1T0 RZ, [UR7], RZ ;  /* 0x000000ffffff79a7 */ /* 0x000fe40008100407 */
[----:B-1----:R-:W-:Y:S03]  /*ace0*/  SYNCS.ARRIVE.TRANS64.RED.A1T0 RZ, [UR6], RZ ;  /* 0x000000ffffff79a7 */ /* 0x002fe60008100406 */
.L_x_155:
[----:B------:R-:W-:Y:S05]  /*acf0*/  BSYNC B0 ;  /* 0x0000000000007941 */ /* 0x000fea0003800000 */
.L_x_154:
[----:B--2---:R-:W1:Y:S01]  /*ad00*/  LDC R0, c[0x0][0xda4] ;  /* 0x00036900ff007b82 */ /* 0x004e620000000800 */
[----:B------:R-:W-:Y:S01]  /*ad10*/  R2UR UR4, R213 ;  /* 0x00000000d50472ca */ /* 0x000fe200000e0000 */
[----:B------:R-:W-:Y:S01]  /*ad20*/  UIADD3 UR38, UR38, 0x1, URZ ;  /* 0x0000000126267890 */ /* 0x000fe2000fffe03f */
[----:B------:R-:W-:Y:S02]  /*ad30*/  R2UR UR6, R212 ;  /* 0x00000000d40672ca */ /* 0x000fe400000e0000 */
[----:B------:R-:W-:Y:S01]  /*ad40*/  R2UR UR5, R19 ;  /* 0x00000000130572ca */ /* 0x000fe200000e0000 */
[----:B------:R-:W-:-:S04]  /*ad50*/  UISETP.NE.AND UP0, UPT, UR38, 0x2, UPT ;  /* 0x000000022600788c */ /* 0x000fc8000bf05270 */
[----:B------:R-:W-:-:S04]  /*ad60*/  USEL UR38, UR38, URZ, UP0 ;  /* 0x0000003f26267287 */ /* 0x000fc80008000000 */
[----:B------:R-:W-:-:S06]  /*ad70*/  UIADD3 UR4, UR4, 0x1, URZ ;  /* 0x0000000104047890 */ /* 0x000fcc000fffe03f */
[----:B------:R-:W-:Y:S01]  /*ad80*/  MOV R213, UR4 ;  /* 0x0000000400d57c02 */ /* 0x000fe20008000f00 */
[----:B------:R-:W-:Y:S01]  /*ad90*/  USEL UR4, URZ, 0x1, UP0 ;  /* 0x000000013f047887 */ /* 0x000fe20008000000 */
[----:B-1----:R-:W-:-:S03]  /*ada0*/  ISETP.LE.AND P0, PT, R0, UR6, PT ;  /* 0x0000000600007c0c */ /* 0x002fc6000bf03270 */
[----:B------:R-:W-:-:S06]  /*adb0*/  ULOP3.LUT UR5, UR5, UR4, URZ, 0x3c, !UPT ;  /* 0x0000000405057292 */ /* 0x000fcc000f8e3c3f */
[----:B------:R-:W-:-:S04]  /*adc0*/  IMAD.U32 R19, RZ, RZ, UR5 ;  /* 0x00000005ff137e24 */ /* 0x000fc8000f8e00ff */
[----:B------:R-:W-:Y:S05]  /*add0*/  @!P0 BRA `(.L_x_156) ;  /* 0xffffff6400548947 */ /* 0x000fea000383ffff */
[----:B------:R-:W-:Y:S05]  /*ade0*/  EXIT ;  /* 0x000000000000794d */ /* 0x000fea0003800000 */
.L_x_128:
[----:B------:R-:W-:-:S08]  /*adf0*/  NOP ;  /* 0x0000000000007918 */ /* 0x000fd00000000000 */
[----:B-1----:R-:W1:-:S00]  /*ae00*/  USETMAXREG.DEALLOC.CTAPOOL 0x18 ;  /* 0x00000018000079c8 */ /* 0x002e4000080e0500 */
[----:B-1----:R-:W-:-:S06]  /*ae10*/  LOP3.LUT R0, R0, 0x3, RZ, 0xc0, !PT ;  /* 0x0000000300007812 */ /* 0x002fcc00078ec0ff */
[----:B------:R-:W1:Y:S02]  /*ae20*/  SHFL.IDX PT, R0, R0, RZ, 0x1f ;  /* 0x00001fff00007589 */ /* 0x000e6400000e0000 */
[----:B-1----:R-:W-:-:S13]  /*ae30*/  ISETP.NE.AND P0, PT, R0, RZ, PT ;  /* 0x000000ff0000720c */ /* 0x002fda0003f05270 */
[----:B------:R-:W-:Y:S05]  /*ae40*/  @P0 EXIT ;  /* 0x000000000000094d */ /* 0x000fea0003800000 */
[----:B------:R-:W1:Y:S01]  /*ae50*/  S2UR UR4, SR_CTAID.X ;  /* 0x00000000000479c3 */ /* 0x000e620000002500 */
[----:B------:R-:W-:Y:S02]  /*ae60*/  IMAD.MOV.U32 R16, RZ, RZ, RZ ;  /* 0x000000ffff107224 */ /* 0x000fe400078e00ff */
[----:B------:R-:W-:Y:S02]  /*ae70*/  IMAD.MOV.U32 R2, RZ, RZ, 0x1 ;  /* 0x00000001ff027424 */ /* 0x000fe400078e00ff */
[----:B------:R-:W-:-:S03]  /*ae80*/  IMAD.MOV.U32 R19, RZ, RZ, 0x1 ;  /* 0x00000001ff137424 */ /* 0x000fc600078e00ff */
[----:B------:R-:W1:Y:S02]  /*ae90*/  LDC R0, c[0x0][0xda4] ;  /* 0x00036900ff007b82 */ /* 0x000e640000000800 */
[----:B-1----:R-:W-:-:S13]  /*aea0*/  ISETP.LE.AND P0, PT, R0, UR4, PT ;  /* 0x0000000400007c0c */ /* 0x002fda000bf03270 */
[----:B------:R-:W-:Y:S05]  /*aeb0*/  @P0 BRA `(.L_x_157) ;  /* 0x0000003400500947 */ /* 0x000fea0003800000 */
[----:B------:R-:W2:Y:S01]  /*aec0*/  LDL R4, [R1+0x24] ;  /* 0x0000240001047983 */ /* 0x000ea20000100800 */
[----:B------:R-:W1:Y:S01]  /*aed0*/  S2UR UR4, SR_CTAID.X ;  /* 0x00000000000479c3 */ /* 0x000e620000002500 */
[----:B------:R-:W-:Y:S01]  /*aee0*/  IMAD.MOV.U32 R16, RZ, RZ, RZ ;  /* 0x000000ffff107224 */ /* 0x000fe200078e00ff */
[----:B------:R-:W-:Y:S01]  /*aef0*/  ULDC.64 UR36, c[0x0][0x198] ;  /* 0x0000660000247ab9 */ /* 0x000fe20000000a00 */
[----:B------:R-:W3:Y:S01]  /*af00*/  S2R R3, SR_TID.X ;  /* 0x0000000000037919 */ /* 0x000ee20000002100 */
[----:B------:R-:W-:Y:S01]  /*af10*/  IMAD.MOV.U32 R19, RZ, RZ, 0x1 ;  /* 0x00000001ff137424 */ /* 0x000fe200078e00ff */
[----:B------:R-:W-:Y:S01]  /*af20*/  ULDC UR39, c[0x0][0xc] ;  /* 0x0000030000277ab9 */ /* 0x000fe20000000800 */
[C---:B---3--:R-:W-:Y:S02]  /*af30*/  LOP3.LUT P1, RZ, R3.reuse, 0x7f, RZ, 0xc0, !PT ;  /* 0x0000007f03ff7812 */ /* 0x048fe4000782c0ff */
[----:B------:R-:W-:-:S04]  /*af40*/  LOP3.LUT P0, R0, R3, 0x1f, RZ, 0xc0, !PT ;  /* 0x0000001f03007812 */ /* 0x000fc8000780c0ff */
[----:B------:R-:W-:Y:S01]  /*af50*/  PLOP3.LUT P0, PT, P0, P1, PT, 0x8a, 0x0 ;  /* 0x000000000000781c */ /* 0x000fe20000703172 */
[----:B------:R1:W-:Y:S03]  /*af60*/  STL [R1+0x20], R0 ;  /* 0x0000200001007387 */ /* 0x0003e60000100800 */
[----:B------:R-:W-:-:S05]  /*af70*/  P2R R2, PR, RZ, 0x1 ;  /* 0x00000001ff027803 */ /* 0x000fca0000000000 */
[----:B------:R3:W-:Y:S01]  /*af80*/  STL [R1+0x4], R2 ;  /* 0x0000040201007387 */ /* 0x0007e20000100800 */
[----:B-1----:R-:W-:-:S05]  /*af90*/  IMAD.U32 R0, RZ, RZ, UR4 ;  /* 0x00000004ff007e24 */ /* 0x002fca000f8e00ff */
[----:B------:R3:W-:Y:S04]  /*afa0*/  STL [R1+0x14], R0 ;  /* 0x0000140001007387 */ /* 0x0007e80000100800 */
[----:B------:R3:W-:Y:S01]  /*afb0*/  STL [R1+0x1c], RZ ;  /* 0x00001cff01007387 */ /* 0x0007e20000100800 */
[----:B--2---:R-:W-:-:S13]  /*afc0*/  R2UR UR5, R4 ;  /* 0x00000000040572ca */ /* 0x004fda00000e0000 */
[----:B---3--:R-:W-:-:S12]  /*afd0*/  ULOP3.LUT UR38, UR5, 0x2, URZ, 0xfc, !UPT ;  /* 0x0000000205267892 */ /* 0x008fd8000f8efc3f */
.L_x_210:
[----:B--2---:R-:W2:Y:S01]  /*afe0*/  LDL R2, [R1+0x14] ;  /* 0x0000140001027983 */ /* 0x004ea20000100800 */
        /* <DEDUP_REMOVED lines=16> */
[----:B------:R-:W1:Y:S02]  /*b0f0*/  @P1 LDC.64 R2, c[0x0][0xdb8] ;  /* 0x00036e00ff021b82 */ /* 0x000e640000000a00 */
[----:B------:R-:W-:Y:S01]  /*b100*/  MOV R17, R4 ;  /* 0x0000000400117202 */ /* 0x000fe20000000f00 */
[----:B------:R2:W-:Y:S05]  /*b110*/  STL [R1+0xc], R4 ;  /* 0x00000c0401007387 */ /* 0x0005ea0000100800 */
[----:B------:R-:W4:Y:S01]  /*b120*/  LDC R0, c[0x0][0x2e0] ;  /* 0x0000b800ff007b82 */ /* 0x000f220000000800 */
[----:B-1----:R-:W-:-:S05]  /*b130*/  @P1 IMAD.HI.U32 R2, R4, R2, RZ ;  /* 0x0000000204021227 */ /* 0x002fca00078e00ff */
[----:B------:R-:W-:Y:S01]  /*b140*/  @P1 SHF.R.U32.HI R17, RZ, R3, R2 ;  /* 0x00000003ff111219 */ /* 0x000fe20000011602 */
[----:B----4-:R-:W-:Y:S01]  /*b150*/  IMAD R7, R0, UR4, RZ ;  /* 0x0000000400077c24 */ /* 0x010fe2000f8e02ff */
[----:B------:R-:W-:-:S03]  /*b160*/  MOV R0, 0x400 ;  /* 0x0000040000007802 */ /* 0x000fc60000000f00 */
[----:B------:R-:W-:Y:S01]  /*b170*/  IMAD.MOV R3, RZ, RZ, -R17 ;  /* 0x000000ffff037224 */ /* 0x000fe200078e0a11 */
[----:B---3--:R-:W-:Y:S01]  /*b180*/  LEA R6, R5, R0, 0x18 ;  /* 0x0000000005067211 */ /* 0x008fe200078ec0ff */
[----:B------:R-:W-:Y:S01]  /*b190*/  VIADD R0, R7, 0x4f ;  /* 0x0000004f07007836 */ /* 0x000fe20000000000 */
[----:B------:R2:W-:Y:S01]  /*b1a0*/  STL [R1+0x18], R7 ;  /* 0x0000180701007387 */ /* 0x0005e20000100800 */
[----:B------:R-:W-:Y:S02]  /*b1b0*/  IMAD R18, R18, R3, R4 ;  /* 0x0000000312127224 */ /* 0x000fe400078e0204 */
[----:B------:R-:W-:Y:S01]  /*b1c0*/  IMAD.HI R0, R0, 0x66666667, RZ ;  /* 0x6666666700007827 */ /* 0x000fe200078e02ff */
[----:B------:R2:W-:Y:S03]  /*b1d0*/  STL [R1+0x8], R6 ;  /* 0x0000080601007387 */ /* 0x0005e60000100800 */
[----:B------:R-:W-:Y:S01]  /*b1e0*/  VIADD R2, R6, 0x24400 ;  /* 0x0002440006027836 */ /* 0x000fe20000000000 */
[----:B------:R-:W-:-:S04]  /*b1f0*/  SHF.R.U32.HI R3, RZ, 0x1f, R0 ;  /* 0x0000001fff037819 */ /* 0x000fc80000011600 */
[----:B------:R-:W-:Y:S02]  /*b200*/  LEA.HI.SX32 R0, R0, R3, 0x1b ;  /* 0x0000000300007211 */ /* 0x000fe400078fdaff */
[----:B------:R-:W-:-:S03]  /*b210*/  LOP3.LUT P0, RZ, R2, 0x3ff, RZ, 0xc0, !PT ;  /* 0x000003ff02ff7812 */ /* 0x000fc6000780c0ff */
[----:B------:R2:W-:Y:S10]  /*b220*/  STL [R1+0x10], R0 ;  /* 0x0000100001007387 */ /* 0x0005f40000100800 */
[----:B--2---:R-:W-:Y:S05]  /*b230*/  @!P0 BRA `(.L_x_158) ;  /* 0x0000000000408947 */ /* 0x004fea0003800000 */
[----:B------:R-:W-:Y:S01]  /*b240*/  MOV R2, 0x0 ;  /* 0x0000000000027802 */ /* 0x000fe20000000f00 */
[----:B------:R-:W-:Y:S01]  /*b250*/  ULDC.64 UR6, c[0x4][0x1b8] ;  /* 0x01006e0000067ab9 */ /* 0x000fe20000000a00 */
[----:B------:R-:W-:Y:S01]  /*b260*/  ULDC.64 UR8, c[0x4][0x1c0] ;  /* 0x0100700000087ab9 */ /* 0x000fe20000000a00 */
[----:B------:R-:W-:Y:S01]  /*b270*/  ULDC.64 UR4, c[0x4][0x118] ;  /* 0x0100460000047ab9 */ /* 0x000fe20000000a00 */
[----:B------:R-:W-:Y:S01]  /*b280*/  IMAD.U32 R4, RZ, RZ, UR6 ;  /* 0x00000006ff047e24 */ /* 0x000fe2000f8e00ff */
[----:B------:R-:W-:Y:S01]  /*b290*/  MOV R11, UR5 ;  /* 0x00000005000b7c02 */ /* 0x000fe20008000f00 */
[----:B------:R-:W1:Y:S01]  /*b2a0*/  LDC.64 R2, c[0x4][R2] ;  /* 0x0100000002027b82 */ /* 0x000e620000000a00 */
[----:B------:R-:W-:Y:S02]  /*b2b0*/  IMAD.U32 R5, RZ, RZ, UR7 ;  /* 0x00000007ff057e24 */ /* 0x000fe4000f8e00ff */
[----:B------:R-:W-:Y:S02]  /*b2c0*/  IMAD.U32 R6, RZ, RZ, UR8 ;  /* 0x00000008ff067e24 */ /* 0x000fe4000f8e00ff */
[----:B------:R-:W-:-:S02]  /*b2d0*/  IMAD.U32 R7, RZ, RZ, UR9 ;  /* 0x00000009ff077e24 */ /* 0x000fc4000f8e00ff */
[----:B------:R-:W-:Y:S02]  /*b2e0*/  IMAD.U32 R10, RZ, RZ, UR4 ;  /* 0x00000004ff0a7e24 */ /* 0x000fe4000f8e00ff */
[----:B------:R-:W-:Y:S02]  /*b2f0*/  IMAD.MOV.U32 R8, RZ, RZ, 0x70 ;  /* 0x00000070ff087424 */ /* 0x000fe400078e00ff */
[----:B------:R-:W-:Y:S02]  /*b300*/  IMAD.MOV.U32 R12, RZ, RZ, 0x1 ;  /* 0x00000001ff0c7424 */ /* 0x000fe400078e00ff */
[----:B------:R-:W-:-:S07]  /*b310*/  IMAD.MOV.U32 R13, RZ, RZ, RZ ;  /* 0x000000ffff0d7224 */ /* 0x000fce00078e00ff */
[----:B------:R-:W-:-:S07]  /*b320*/  LEPC R20, `(.L_x_158) ;  /* 0x000000001014794e */ /* 0x000fce0000000000 */
[----:B-1----:R-:W-:Y:S05]  /*b330*/  CALL.ABS.NOINC R2 ;  /* 0x0000000002007343 */ /* 0x002fea0003c00000 */
.L_x_158:
[----:B------:R-:W2:Y:S02]  /*b340*/  LDL R2, [R1+0x8] ;  /* 0x0000080001027983 */ /* 0x000ea40000100800 */
[----:B--2---:R-:W-:-:S05]  /*b350*/  VIADD R0, R2, 0x400 ;  /* 0x0000040002007836 */ /* 0x004fca0000000000 */
        /* <DEDUP_REMOVED lines=18> */
.L_x_160:
        /* <DEDUP_REMOVED lines=16> */
.L_x_159:
[----:B------:R-:W-:Y:S01]  /*b580*/  ULDC.64 UR4, c[0x0][0x9f8] ;  /* 0x00027e0000047ab9 */ /* 0x000fe20000000a00 */
[----:B------:R-:W2:Y:S01]  /*b590*/  LDL R9, [R1+0x20] ;  /* 0x0000200001097983 */ /* 0x000ea20000100800 */
[----:B------:R-:W-:Y:S01]  /*b5a0*/  ISETP.NE.U32.AND P0, PT, RZ, UR4, PT ;  /* 0x00000004ff007c0c */ /* 0x000fe2000bf05070 */
[----:B------:R-:W-:Y:S01]  /*b5b0*/  IMAD.MOV.U32 R7, RZ, RZ, R17 ;  /* 0x000000ffff077224 */ /* 0x000fe200078e0011 */
[----:B------:R-:W-:Y:S01]  /*b5c0*/  ULDC.64 UR6, c[0x0][0x208] ;  /* 0x0000820000067ab9 */ /* 0x000fe20000000a00 */
[----:B------:R-:W3:Y:S01]  /*b5d0*/  LDL.LU R6, [R1+0xc] ;  /* 0x00000c0001067983 */ /* 0x000ee20000300800 */
[----:B------:R-:W-:Y:S01]  /*b5e0*/  ISETP.NE.AND.EX P0, PT, RZ, UR5, PT, P0 ;  /* 0x00000005ff007c0c */ /* 0x000fe2000bf05300 */
[----:B------:R-:W1:Y:S01]  /*b5f0*/  LDC R0, c[0x0][0x428] ;  /* 0x00010a00ff007b82 */ /* 0x000e620000000800 */
[----:B------:R-:W-:Y:S01]  /*b600*/  ULDC UR4, c[0x0][0xda8] ;  /* 0x00036a0000047ab9 */ /* 0x000fe20000000800 */
[----:B------:R-:W4:Y:S10]  /*b610*/  LDL R8, [R1+0x14] ;  /* 0x0000140001087983 */ /* 0x000f340000100800 */
[----:B------:R-:W1:Y:S02]  /*b620*/  @P0 LDC.64 R2, c[0x0][0x9f8] ;  /* 0x00027e00ff020b82 */ /* 0x000e640000000a00 */
[----:B-1----:R-:W-:Y:S01]  /*b630*/  ISETP.NE.AND P1, PT, R0, 0x1, PT ;  /* 0x000000010000780c */ /* 0x002fe20003f25270 */
[----:B------:R-:W-:-:S02]  /*b640*/  IMAD.MOV.U32 R0, RZ, RZ, R18 ;  /* 0x000000ffff007224 */ /* 0x000fc400078e0012 */
[----:B------:R-:W-:-:S10]  /*b650*/  @P0 IMAD.WIDE R2, R17, 0x4, R2 ;  /* 0x0000000411020825 */ /* 0x000fd400078e0202 */
[----:B------:R-:W1:Y:S01]  /*b660*/  @P1 LDC R5, c[0x0][0x42c] ;  /* 0x00010b00ff051b82 */ /* 0x000e620000000800 */
[----:B------:R1:W5:Y:S07]  /*b670*/  @P0 LDG.E R7, desc[UR6][R2.64] ;  /* 0x0000000602070981 */ /* 0x00036e000c1e1900 */
[----:B------:R-:W1:Y:S02]  /*b680*/  @P1 LDC R4, c[0x0][0x430] ;  /* 0x00010c00ff041b82 */ /* 0x000e640000000800 */
[----:B-1----:R-:W-:-:S05]  /*b690*/  @P1 IMAD.HI.U32 R5, R18, R5, RZ ;  /* 0x0000000512051227 */ /* 0x002fca00078e00ff */
[----:B------:R-:W-:Y:S02]  /*b6a0*/  @P1 SHF.R.U32.HI R0, RZ, R4, R5 ;  /* 0x00000004ff001219 */ /* 0x000fe40000011605 */
[----:B------:R-:W1:Y:S01]  /*b6b0*/  S2R R4, SR_CgaCtaId ;  /* 0x0000000000047919 */ /* 0x000e620000008800 */
[----:B--2---:R-:W-:Y:S01]  /*b6c0*/  ISETP.NE.AND P1, PT, R9, RZ, PT ;  /* 0x000000ff0900720c */ /* 0x004fe20003f25270 */
[----:B---3--:R-:W-:-:S04]  /*b6d0*/  IMAD.MOV R6, RZ, RZ, -R6 ;  /* 0x000000ffff067224 */ /* 0x008fc800078e0a06 */
[----:B----4-:R-:W-:-:S08]  /*b6e0*/  IMAD R6, R6, UR4, R8 ;  /* 0x0000000406067c24 */ /* 0x010fd0000f8e0208 */
[----:B------:R-:W-:Y:S01]  /*b6f0*/  VOTEU.ALL UP1, P1 ;  /* 0x00000000003f7886 */ /* 0x000fe20000820000 */
[----:B------:R-:W-:-:S04]  /*b700*/  PLOP3.LUT P2, PT, P1, PT, PT, 0x8, 0x0 ;  /* 0x000000000000781c */ /* 0x000fc80000f4e170 */
[----:B------:R-:W-:Y:S01]  /*b710*/  @!UP1 UIADD3 UR8, UP0, UR36, 0x270, URZ ;  /* 0x0000027024089890 */ /* 0x000fe2000ff1e03f */
[----:B------:R-:W-:-:S03]  /*b720*/  IMAD.SHL.U32 R6, R6, 0x80, RZ ;  /* 0x0000008006067824 */ /* 0x000fc600078e00ff */
[----:B------:R-:W-:-:S03]  /*b730*/  @!UP1 UIADD3.X UR9, URZ, UR37, URZ, UP0, !UPT ;  /* 0x000000253f099290 */ /* 0x000fc600087fe43f */
[----:B-1----:R-:W-:-:S09]  /*b740*/  VOTEU.ALL UP0, P1 ;  /* 0x00000000003f7886 */ /* 0x002fd20000800000 */
.L_x_161:
        /* <DEDUP_REMOVED lines=13> */
.L_x_162:
        /* <DEDUP_REMOVED lines=12> */
.L_x_163:
        /* <DEDUP_REMOVED lines=12> */
.L_x_164:
        /* <DEDUP_REMOVED lines=10> */
[----:B------:R-:W-:Y:S01]  /*ba40*/  LOP3.LUT R4, R4, 0x1, RZ, 0xc0, !PT ;  /* 0x0000000104047812 */ /* 0x000fe200078ec0ff */
[----:B------:R-:W-:-:S04]  /*ba50*/  UMOV UR4, 0xffffffff ;  /* 0xffffffff00047882 */ /* 0x000fc80000000000 */
[C---:B------:R-:W-:Y:S02]  /*ba60*/  IMAD R20, R4.reuse, 0x28, RZ ;  /* 0x0000002804147824 */ /* 0x040fe400078e02ff */
[----:B------:R-:W-:Y:S01]  /*ba70*/  IMAD R21, R4, 0xa00, RZ ;  /* 0x00000a0004157824 */ /* 0x000fe200078e02ff */
[----:B-1----:R-:W-:-:S04]  /*ba80*/  ISETP.NE.U32.AND P0, PT, R2, RZ, PT ;  /* 0x000000ff0200720c */ /* 0x002fc80003f05070 */
[----:B------:R-:W-:-:S04]  /*ba90*/  ISETP.NE.AND.EX P0, PT, R3, RZ, PT, P0 ;  /* 0x000000ff0300720c */ /* 0x000fc80003f05300 */
[----:B-----5:R-:W-:Y:S01]  /*baa0*/  SEL R4, R7, RZ, !P0 ;  /* 0x000000ff07047207 */ /* 0x020fe20004000000 */
[----:B------:R-:W-:Y:S08]  /*bab0*/  BRA.DIV UR4, `(.L_x_165) ;  /* 0x0000002e04a47947 */ /* 0x000ff0000b800000 */
.L_x_226:
[----:B------:R-:W2:Y:S01]  /*bac0*/  LDL R8, [R1+0x10] ;  /* 0x0000100001087983 */ /* 0x000ea20000100800 */
[----:B------:R-:W-:Y:S01]  /*bad0*/  UMOV UR4, 0xffffffff ;  /* 0xffffffff00047882 */ /* 0x000fe20000000000 */
[----:B------:R-:W-:Y:S02]  /*bae0*/  SHF.R.S32.HI R12, RZ, 0x1f, R7 ;  /* 0x0000001fff0c7819 */ /* 0x000fe40000011407 */
[----:B------:R-:W-:Y:S01]  /*baf0*/  MOV R5, R7 ;  /* 0x0000000700057202 */ /* 0x000fe20000000f00 */
[----:B--2---:R-:W-:Y:S01]  /*bb00*/  VIADD R8, R8, 0xffffffff ;  /* 0xffffffff08087836 */ /* 0x004fe20000000000 */
[----:B------:R-:W-:Y:S06]  /*bb10*/  BRA.DIV UR4, `(.L_x_166) ;  /* 0x0000002e04c07947 */ /* 0x000fec000b800000 */
[----:B------:R-:W-:-:S13]  /*bb20*/  ELECT P6, URZ, PT ;  /* 0x00000000003f782f */ /* 0x000fda00038c0000 */
.L_x_229:
[----:B------:R-:W-:Y:S05]  /*bb30*/  @!P6 BRA `(.L_x_167) ;  /* 0x000000040044e947 */ /* 0x000fea0003800000 */
[----:B------:R1:W-:Y:S01]  /*bb40*/  STL [R1], R8 ;  /* 0x0000000801007387 */ /* 0x0003e20000100800 */
[----:B------:R-:W-:Y:S05]  /*bb50*/  @!P0 BRA `(.L_x_168) ;  /* 0x0000000000508947 */ /* 0x000fea0003800000 */
[----:B------:R-:W2:Y:S01]  /*bb60*/  LDC R13, c[0x0][0x41c] ;  /* 0x00010700ff0d7b82 */ /* 0x000ea20000000800 */
[----:B------:R-:W-:Y:S01]  /*bb70*/  IMAD.MOV.U32 R4, RZ, RZ, R8 ;  /* 0x000000ffff047224 */ /* 0x000fe200078e0008 */
[----:B------:R-:W-:Y:S01]  /*bb80*/  ULDC.64 UR4, c[0x0][0x408] ;  /* 0x0001020000047ab9 */ /* 0x000fe20000000a00 */
[----:B------:R-:W-:Y:S01]  /*bb90*/  ULDC.64 UR6, c[0x0][0x208] ;  /* 0x0000820000067ab9 */ /* 0x000fe20000000a00 */
[----:B--2---:R-:W-:-:S13]  /*bba0*/  ISETP.NE.AND P1, PT, R13, 0x1, PT ;  /* 0x000000010d00780c */ /* 0x004fda0003f25270 */
[----:B------:R-:W2:Y:S02]  /*bbb0*/  @P1 LDC.64 R10, c[0x0][0x420] ;  /* 0x00010800ff0a1b82 */ /* 0x000ea40000000a00 */
[----:B--2---:R-:W-:-:S05]  /*bbc0*/  @P1 IMAD.HI.U32 R10, R8, R10, RZ ;  /* 0x0000000a080a1227 */ /* 0x004fca00078e00ff */
[----:B------:R-:W-:-:S04]  /*bbd0*/  @P1 SHF.R.U32.HI R4, RZ, R11, R10 ;  /* 0x0000000bff041219 */ /* 0x000fc8000001160a */
[--C-:B------:R-:W-:Y:S01]  /*bbe0*/  SHF.R.S32.HI R11, RZ, 0x1f, R4.reuse ;  /* 0x0000001fff0b7819 */ /* 0x100fe20000011404 */
[--C-:B------:R-:W-:Y:S02]  /*bbf0*/  IMAD.MOV R9, RZ, RZ, -R4.reuse ;  /* 0x000000ffff097224 */ /* 0x100fe400078e0a04 */
[----:B------:R-:W-:Y:S02]  /*bc00*/  IMAD.MOV.U32 R10, RZ, RZ, R4 ;  /* 0x000000ffff0a7224 */ /* 0x000fe400078e0004 */
[----:B------:R-:W-:Y:S02]  /*bc10*/  IMAD R9, R13, R9, R8 ;  /* 0x000000090d097224 */ /* 0x000fe400078e0208 */
[----:B------:R-:W-:-:S03]  /*bc20*/  IMAD.WIDE.U32 R10, R7, UR4, R10 ;  /* 0x00000004070a7c25 */ /* 0x000fc6000f8e000a */
[----:B------:R2:W-:Y:S01]  /*bc30*/  STL [R1], R9 ;  /* 0x0000000901007387 */ /* 0x0005e20000100800 */
[----:B------:R-:W-:Y:S01]  /*bc40*/  LEA R14, P1, R10, R2, 0x2 ;  /* 0x000000020a0e7211 */ /* 0x000fe200078210ff */
[----:B--2---:R-:W-:-:S04]  /*bc50*/  IMAD R9, R12, UR4, RZ ;  /* 0x000000040c097c24 */ /* 0x004fc8000f8e02ff */
[----:B------:R-:W-:-:S04]  /*bc60*/  IMAD R4, R7, UR5, R9 ;  /* 0x0000000507047c24 */ /* 0x000fc8000f8e0209 */
[----:B------:R-:W-:-:S05]  /*bc70*/  IMAD.IADD R4, R11, 0x1, R4 ;  /* 0x000000010b047824 */ /* 0x000fca00078e0204 */
[----:B------:R-:W-:-:S05]  /*bc80*/  LEA.HI.X R15, R10, R3, R4, 0x2, P1 ;  /* 0x000000030a0f7211 */ /* 0x000fca00008f1404 */
[----:B------:R2:W5:Y:S02]  /*bc90*/  LDG.E R7, desc[UR6][R14.64] ;  /* 0x000000060e077981 */ /* 0x000564000c1e1900 */
.L_x_168:
[----:B------:R-:W3:Y:S01]  /*bca0*/  S2R R9, SR_CgaCtaId ;  /* 0x0000000000097919 */ /* 0x000ee20000008800 */
[----:B------:R-:W-:-:S04]  /*bcb0*/  MOV R4, 0x400 ;  /* 0x0000040000047802 */ /* 0x000fc80000000f00 */
[----:B---3--:R-:W-:Y:S02]  /*bcc0*/  LEA R4, R9, R4, 0x18 ;  /* 0x0000000409047211 */ /* 0x008fe400078ec0ff */
[----:B------:R-:W-:-:S03]  /*bcd0*/  SHF.L.U32 R9, R19, 0x1f, RZ ;  /* 0x0000001f13097819 */ /* 0x000fc600000006ff */
[----:B------:R-:W-:-:S04]  /*bce0*/  IMAD R4, R16, 0x8, R4 ;  /* 0x0000000810047824 */ /* 0x000fc800078e0204 */
[----:B------:R-:W3:Y:S02]  /*bcf0*/  SYNCS.PHASECHK.TRANS64.TRYWAIT P1, [R4+URZ+0x38840], R9 ;  /* 0x03884009040075a7 */ /* 0x000ee4000802017f */
[----:B---3--:R-:W-:Y:S05]  /*bd00*/  @!P1 BRA `(.L_x_169) ;  /* 0x0000002c00649947 */ /* 0x008fea0003800000 */
.L_x_230:
[----:B------:R-:W4:Y:S01]  /*bd10*/  S2R R10, SR_TID.X ;  /* 0x00000000000a7919 */ /* 0x000f220000002100 */
[----:B------:R-:W-:-:S04]  /*bd20*/  UPRMT UR4, UR38, 0x9910, URZ ;  /* 0x0000991026047896 */ /* 0x000fc8000800003f */
[----:B------:R-:W-:Y:S01]  /*bd30*/  UISETP.NE.AND UP0, UPT, UR4, 0x2, UPT ;  /* 0x000000020400788c */ /* 0x000fe2000bf05270 */
[----:B----4-:R-:W-:-:S13]  /*bd40*/  LOP3.LUT P1, RZ, R10, 0x7f, RZ, 0xc0, !PT ;  /* 0x0000007f0aff7812 */ /* 0x010fda000782c0ff */
[----:B---3--:R-:W-:-:S04]  /*bd50*/  @!P1 IMAD.MOV.U32 R9, RZ, RZ, 0xa000 ;  /* 0x0000a000ff099424 */ /* 0x008fc800078e00ff */
[----:B------:R3:W-:Y:S01]  /*bd60*/  @!P1 SYNCS.ARRIVE.TRANS64 RZ, [R4+URZ+0x38830], R9 ;  /* 0x0388300904ff99a7 */ /* 0x0007e2000800003f */
[----:B------:R-:W-:-:S13]  /*bd70*/  PLOP3.LUT P1, PT, PT, PT, UP0, 0x80, 0x0 ;  /* 0x000000000000781c */ /* 0x000fda0003f2f008 */
[----:B---3--:R-:W-:Y:S05]  /*bd80*/  @P1 BRA `(.L_x_170) ;  /* 0x0000000000041947 */ /* 0x008fea0003800000 */
[----:B------:R-:W-:Y:S01]  /*bd90*/  BPT.TRAP 0x1 ;  /* 0x000000040000795c */ /* 0x000fe20000300000 */
.L_x_170:
[----:B------:R-:W3:Y:S02]  /*bda0*/  LDL R9, [R1+0x4] ;  /* 0x0000040001097983 */ /* 0x000ee40000100800 */
[----:B---3--:R-:W-:-:S13]  /*bdb0*/  ISETP.NE.AND P1, PT, R9, RZ, PT ;  /* 0x000000ff0900720c */ /* 0x008fda0003f25270 */
[----:B------:R-:W-:Y:S05]  /*bdc0*/  @P1 BRA `(.L_x_171) ;  /* 0x0000000000041947 */ /* 0x000fea0003800000 */
[----:B------:R-:W-:Y:S01]  /*bdd0*/  BPT.TRAP 0x1 ;  /* 0x000000040000795c */ /* 0x000fe20000300000 */
.L_x_171:
[----:B------:R-:W3:Y:S01]  /*bde0*/  LDL R9, [R1] ;  /* 0x0000000001097983 */ /* 0x000ee20000100800 */
[----:B------:R-:W-:Y:S01]  /*bdf0*/  MOV R10, 0x400 ;  /* 0x00000400000a7802 */ /* 0x000fe20000000f00 */
[----:B------:R-:W4:Y:S01]  /*be00*/  S2R R11, SR_CgaCtaId ;  /* 0x00000000000b7919 */ /* 0x000f220000008800 */
[----:B------:R-:W-:Y:S01]  /*be10*/  R2UR UR9, R4 ;  /* 0x00000000040972ca */ /* 0x000fe200000e0000 */
[----:B------:R-:W-:Y:S01]  /*be20*/  IMAD R4, R16, 0x5000, R21 ;  /* 0x0000500010047824 */ /* 0x000fe200078e0215 */
[----:B------:R-:W-:Y:S01]  /*be30*/  R2UR UR5, R20 ;  /* 0x00000000140572ca */ /* 0x000fe200000e0000 */
[----:B------:R-:W-:Y:S01]  /*be40*/  UIADD3 UR4, UP0, UR36, 0x370, URZ ;  /* 0x0000037024047890 */ /* 0x000fe2000ff1e03f */
[----:B------:R-:W-:Y:S02]  /*be50*/  R2UR UR12, R0 ;  /* 0x00000000000c72ca */ /* 0x000fe400000e0000 */
[----:B-----5:R-:W-:Y:S02]  /*be60*/  R2UR UR13, R7 ;  /* 0x00000000070d72ca */ /* 0x020fe400000e0000 */
[----:B----4-:R-:W-:-:S05]  /*be70*/  LEA R10, R11, R10, 0x18 ;  /* 0x0000000a0b0a7211 */ /* 0x010fca00078ec0ff */
[----:B------:R-:W-:-:S05]  /*be80*/  IMAD R4, R4, 0x2, R10 ;  /* 0x0000000204047824 */ /* 0x000fca00078e020a */
[----:B------:R-:W-:Y:S01]  /*be90*/  R2UR UR14, R4 ;  /* 0x00000000040e72ca */ /* 0x000fe200000e0000 */
[----:B------:R-:W-:Y:S01]  /*bea0*/  UIADD3 UR9, UR9, 0x38830, URZ ;  /* 0x0003883009097890 */ /* 0x000fe2000fffe03f */
[----:B------:R-:W-:Y:S01]  /*beb0*/  UMOV UR10, URZ ;  /* 0x0000003f000a7c82 */ /* 0x000fe20008000000 */
[----:B------:R-:W-:Y:S01]  /*bec0*/  UMOV UR19, 0x30000 ;  /* 0x0003000000137882 */ /* 0x000fe20000000000 */
[----:B------:R-:W-:Y:S01]  /*bed0*/  UMOV UR6, 0x0 ;  /* 0x0000000000067882 */ /* 0x000fe20000000000 */
[----:B------:R-:W-:-:S08]  /*bee0*/  UMOV UR7, 0x14f00000 ;  /* 0x14f0000000077882 */ /* 0x000fd00000000000 */
[----:B------:R-:W-:Y:S02]  /*bef0*/  UIADD3 UR8, UR14, 0x24400, URZ ;  /* 0x000244000e087890 */ /* 0x000fe4000fffe03f */
[----:B------:R-:W-:Y:S02]  /*bf00*/  UIADD3 UR15, UR14, 0x26c00, URZ ;  /* 0x00026c000e0f7890 */ /* 0x000fe4000fffe03f */
[----:B------:R-:W-:Y:S01]  /*bf10*/  UIADD3 UR17, UR14, 0x29400, URZ ;  /* 0x000294000e117890 */ /* 0x000fe2000fffe03f */
[----:B------:R-:W-:Y:S01]  /*bf20*/  UMOV UR16, 0x40 ;  /* 0x0000004000107882 */ /* 0x000fe20000000000 */
[----:B------:R-:W-:-:S03]  /*bf30*/  UIADD3 UR18, UR14, 0x2bc00, URZ ;  /* 0x0002bc000e127890 */ /* 0x000fc6000fffe03f */
[----:B------:R-:W-:Y:S01]  /*bf40*/  UMOV UR14, 0x80 ;  /* 0x00000080000e7882 */ /* 0x000fe20000000000 */
[----:B------:R-:W-:Y:S02]  /*bf50*/  MOV R4, R7 ;  /* 0x0000000700047202 */ /* 0x000fe40000000f00 */
[----:B---3--:R-:W-:-:S13]  /*bf60*/  R2UR UR11, R9 ;  /* 0x00000000090b72ca */ /* 0x008fda00000e0000 */
[----:B------:R-:W-:Y:S02]  /*bf70*/  UIMAD UR11, UR11, 0x50, UR5 ;  /* 0x000000500b0b78a4 */ /* 0x000fe4000f8e0205 */
[----:B------:R-:W-:-:S09]  /*bf80*/  UIADD3.X UR5, URZ, UR37, URZ, UP0, !UPT ;  /* 0x000000253f057290 */ /* 0x000fd200087fe43f */
[----:B------:R3:W-:Y:S02]  /*bf90*/  UTMALDG.4D.MULTICAST [UR8], [UR4], UR19, desc[UR6] ;  /* 0x00000608040073b4 */ /* 0x0007e40008019813 */
[----:B---3--:R-:W-:Y:S01]  /*bfa0*/  UMOV UR8, UR15 ;  /* 0x0000000f00087c82 */ /* 0x008fe20008000000 */
[----:B------:R-:W-:Y:S02]  /*bfb0*/  UMOV UR10, UR16 ;  /* 0x00000010000a7c82 */ /* 0x000fe40008000000 */
[----:B------:R3:W-:Y:S02]  /*bfc0*/  UTMALDG.4D.MULTICAST [UR8], [UR4], UR19, desc[UR6] ;  /* 0x00000608040073b4 */ /* 0x0007e40008019813 */
[----:B---3--:R-:W-:Y:S01]  /*bfd0*/  UMOV UR8, UR17 ;  /* 0x0000001100087c82 */ /* 0x008fe20008000000 */
[----:B------:R-:W-:Y:S01]  /*bfe0*/  UMOV UR10, UR14 ;  /* 0x0000000e000a7c82 */ /* 0x000fe20008000000 */
[----:B------:R-:W-:Y:S01]  /*bff0*/  UMOV UR14, 0xc0 ;  /* 0x000000c0000e7882 */ /* 0x000fe20000000000 */
[----:B------:R3:W-:Y:S02]  /*c000*/  UTMALDG.4D.MULTICAST [UR8], [UR4], UR19, desc[UR6] ;  /* 0x00000608040073b4 */ /* 0x0007e40008019813 */
[----:B---3--:R-:W-:Y:S01]  /*c010*/  UMOV UR8, UR18 ;  /* 0x0000001200087c82 */ /* 0x008fe20008000000 */
[----:B------:R-:W-:-:S02]  /*c020*/  UMOV UR10, UR14 ;  /* 0x0000000e000a7c82 */ /* 0x000fc40008000000 */
[----:B------:R3:W-:Y:S02]  /*c030*/  UTMALDG.4D.MULTICAST [UR8], [UR4], UR19, desc[UR6] ;  /* 0x00000608040073b4 */ /* 0x0007e40008019813 */
[----:B---3--:R-:W-:Y:S01]  /*c040*/  NOP ;  /* 0x0000000000007918 */ /* 0x008fe20000000000 */
.L_x_167:
[----:B------:R-:W3:Y:S01]  /*c050*/  LDL R13, [R1+0x1c] ;  /* 0x00001c00010d7983 */ /* 0x000ee20000100800 */
[----:B------:R-:W-:-:S03]  /*c060*/  MOV R10, 0x400 ;  /* 0x00000400000a7802 */ /* 0x000fc60000000f00 */
[----:B------:R-:W4:Y:S01]  /*c070*/  LDL.LU R9, [R1+0x18] ;  /* 0x0000180001097983 */ /* 0x000f220000300800 */
[----:B------:R-:W5:Y:S01]  /*c080*/  S2R R11, SR_CgaCtaId ;  /* 0x00000000000b7919 */ /* 0x000f620000008800 */
[----:B------:R-:W-:Y:S05]  /*c090*/  WARPSYNC.ALL ;  /* 0x0000000000007948 */ /* 0x000fea0003800000 */
[----:B------:R-:W-:-:S13]  /*c0a0*/  ELECT P1, URZ, PT ;  /* 0x00000000003f782f */ /* 0x000fda0003820000 */
[----:B------:R-:W-:Y:S01]  /*c0b0*/  @P1 R2UR UR13, R17 ;  /* 0x00000000110d12ca */ /* 0x000fe200000e0000 */
[----:B------:R-:W-:Y:S01]  /*c0c0*/  UIADD3 UR4, UP0, UR36, 0x270, URZ ;  /* 0x0000027024047890 */ /* 0x000fe2000ff1e03f */
[----:B------:R-:W-:Y:S02]  /*c0d0*/  @P1 R2UR UR12, R18 ;  /* 0x00000000120c12ca */ /* 0x000fe400000e0000 */
[----:B------:R-:W-:Y:S01]  /*c0e0*/  @P1 R2UR UR11, R6 ;  /* 0x00000000060b12ca */ /* 0x000fe200000e0000 */
[----:B------:R-:W-:Y:S01]  /*c0f0*/  UIADD3.X UR5, URZ, UR37, URZ, UP0, !UPT ;  /* 0x000000253f057290 */ /* 0x000fe200087fe43f */
[----:B-----5:R-:W-:-:S04]  /*c100*/  LEA R10, R11, R10, 0x18 ;  /* 0x0000000a0b0a7211 */ /* 0x020fc800078ec0ff */
        /* <DEDUP_REMOVED lines=28> */
[----:B-----5:R-:W-:-:S02]  /*c2d0*/  @P1 R2UR UR13, R17 ;  /* 0x00000000110d12ca */ /* 0x020fc400000e0000 */
        /* <DEDUP_REMOVED lines=8> */
[----:B---3--:R-:W-:-:S04]  /*c360*/  LOP3.LUT R6, R13, 0x1, RZ, 0xc, !PT ;  /* 0x000000010d067812 */ /* 0x008fc800078e0cff */
[----:B------:R-:W-:-:S04]  /*c370*/  SHF.L.U32 R6, R6, 0x1f, RZ ;  /* 0x0000001f06067819 */ /* 0x000fc800000006ff */
[----:B------:R-:W3:Y:S01]  /*c380*/  SYNCS.PHASECHK.TRANS64.TRYWAIT P1, [R10+URZ+0x38820], R6 ;  /* 0x038820060a0075a7 */ /* 0x000ee2000802017f */
[----:B----4-:R-:W-:Y:S01]  /*c390*/  ISETP.GE.AND P2, PT, R9, 0x51, PT ;  /* 0x000000510900780c */ /* 0x010fe20003f46270 */
[----:B-1-3--:R-:W-:-:S12]  /*c3a0*/  @!P1 BRA `(.L_x_173) ;  /* 0x0000002400d09947 */ /* 0x00afd80003800000 */
.L_x_231:
[----:B------:R-:W-:Y:S05]  /*c3b0*/  BSYNC B0 ;  /* 0x0000000000007941 */ /* 0x000fea0003800000 */
.L_x_172:
[----:B------:R-:W-:Y:S05]  /*c3c0*/  @!P2 BRA `(.L_x_174) ;  /* 0x0000001800dca947 */ /* 0x000fea0003800000 */
[----:B-1----:R-:W2:Y:S01]  /*c3d0*/  LDL R7, [R1+0x10] ;  /* 0x0000100001077983 */ /* 0x002ea20000100800 */
[----:B------:R-:W-:Y:S02]  /*c3e0*/  IMAD.MOV.U32 R6, RZ, RZ, 0x1 ;  /* 0x00000001ff067424 */ /* 0x000fe400078e00ff */
[----:B--2---:R-:W-:-:S05]  /*c3f0*/  IMAD.MOV R14, RZ, RZ, -R7 ;  /* 0x000000ffff0e7224 */ /* 0x004fca00078e0a07 */
[----:B------:R-:W-:-:S05]  /*c400*/  VIADDMNMX R14, R14, R6, 0xffffffff, !PT ;  /* 0xffffffff0e0e7446 */ /* 0x000fca0007800106 */
[----:B------:R-:W-:-:S05]  /*c410*/  IMAD.IADD R6, R7, 0x1, R14 ;  /* 0x0000000107067824 */ /* 0x000fca00078e020e */
[----:B------:R-:W-:-:S04]  /*c420*/  LOP3.LUT R6, R6, 0x1, RZ, 0xc0, !PT ;  /* 0x0000000106067812 */ /* 0x000fc800078ec0ff */
[----:B------:R-:W-:Y:S01]  /*c430*/  ISETP.NE.U32.AND P1, PT, R6, 0x1, PT ;  /* 0x000000010600780c */ /* 0x000fe20003f25070 */
[----:B------:R-:W-:-:S12]  /*c440*/  VIADD R6, R7, 0xfffffffe ;  /* 0xfffffffe07067836 */ /* 0x000fd80000000000 */
[----:B------:R-:W-:Y:S05]  /*c450*/  @P1 BRA `(.L_x_175) ;  /* 0x00000008003c1947 */ /* 0x000fea0003800000 */
[----:B------:R-:W-:Y:S01]  /*c460*/  VIADD R9, R16, 0x1 ;  /* 0x0000000110097836 */ /* 0x000fe20000000000 */
[----:B------:R-:W-:Y:S04]  /*c470*/  BSSY B0, `(.L_x_176) ;  /* 0x0000089000007945 */ /* 0x000fe80003800000 */
        /* <DEDUP_REMOVED lines=8> */
[----:B------:R-:W-:Y:S01]  /*c500*/  IMAD.MOV.U32 R7, RZ, RZ, R6 ;  /* 0x000000ffff077224 */ /* 0x000fe200078e0006 */
[----:B------:R-:W-:Y:S01]  /*c510*/  ULDC.64 UR4, c[0x0][0x408] ;  /* 0x0001020000047ab9 */ /* 0x000fe20000000a00 */
[----:B------:R-:W-:Y:S01]  /*c520*/  ULDC.64 UR6, c[0x0][0x208] ;  /* 0x0000820000067ab9 */ /* 0x000fe20000000a00 */
[----:B-1----:R-:W-:-:S13]  /*c530*/  ISETP.NE.AND P1, PT, R15, 0x1, PT ;  /* 0x000000010f00780c */ /* 0x002fda0003f25270 */
[----:B------:R-:W1:Y:S02]  /*c540*/  @P1 LDC.64 R10, c[0x0][0x420] ;  /* 0x00010800ff0a1b82 */ /* 0x000e640000000a00 */
[----:B-1----:R-:W-:-:S05]  /*c550*/  @P1 IMAD.HI.U32 R10, R6, R10, RZ ;  /* 0x0000000a060a1227 */ /* 0x002fca00078e00ff */
[----:B------:R-:W-:-:S04]  /*c560*/  @P1 SHF.R.U32.HI R7, RZ, R11, R10 ;  /* 0x0000000bff071219 */ /* 0x000fc8000001160a */
[----:B------:R-:W-:Y:S02]  /*c570*/  IADD3 R10, -R7, RZ, RZ ;  /* 0x000000ff070a7210 */ /* 0x000fe40007ffe1ff */
[----:B------:R-:W-:-:S03]  /*c580*/  SHF.R.S32.HI R11, RZ, 0x1f, R7 ;  /* 0x0000001fff0b7819 */ /* 0x000fc60000011407 */
[----:B------:R-:W-:Y:S02]  /*c590*/  IMAD R6, R15, R10, R6 ;  /* 0x0000000a0f067224 */ /* 0x000fe400078e0206 */
[----:B------:R-:W-:Y:S02]  /*c5a0*/  IMAD R15, R12, UR4, RZ ;  /* 0x000000040c0f7c24 */ /* 0x000fe4000f8e02ff */
[----:B------:R-:W-:Y:S02]  /*c5b0*/  IMAD.MOV.U32 R10, RZ, RZ, R7 ;  /* 0x000000ffff0a7224 */ /* 0x000fe400078e0007 */
[C---:B------:R-:W-:Y:S02]  /*c5c0*/  IMAD R7, R5.reuse, UR5, R15 ;  /* 0x0000000505077c24 */ /* 0x040fe4000f8e020f */
[----:B------:R-:W-:-:S04]  /*c5d0*/  IMAD.WIDE.U32 R10, R5, UR4, R10 ;  /* 0x00000004050a7c25 */ /* 0x000fc8000f8e000a */
[----:B------:R-:W-:Y:S01]  /*c5e0*/  IMAD.IADD R7, R7, 0x1, R11 ;  /* 0x0000000107077824 */ /* 0x000fe200078e020b */
[----:B------:R-:W-:-:S04]  /*c5f0*/  LEA R2, P1, R10, R2, 0x2 ;  /* 0x000000020a027211 */ /* 0x000fc800078210ff */
[----:B------:R-:W-:-:S05]  /*c600*/  LEA.HI.X R3, R10, R3, R7, 0x2, P1 ;  /* 0x000000030a037211 */ /* 0x000fca00008f1407 */
[----:B------:R1:W5:Y:S04]  /*c610*/  LDG.E R7, desc[UR6][R2.64] ;  /* 0x0000000602077981 */ /* 0x000368000c1e1900 */
.L_x_178:
[----:B-1----:R-:W1:Y:S01]  /*c620*/  S2R R3, SR_CgaCtaId ;  /* 0x0000000000037919 */ /* 0x002e620000008800 */
[----:B------:R-:W-:-:S04]  /*c630*/  MOV R2, 0x400 ;  /* 0x0000040000027802 */ /* 0x000fc80000000f00 */
[----:B-1----:R-:W-:Y:S02]  /*c640*/  LEA R2, R3, R2, 0x18 ;  /* 0x0000000203027211 */ /* 0x002fe400078ec0ff */
[----:B------:R-:W-:-:S03]  /*c650*/  SHF.L.U32 R3, R13, 0x1f, RZ ;  /* 0x0000001f0d037819 */ /* 0x000fc600000006ff */
[----:B------:R-:W-:-:S04]  /*c660*/  IMAD R2, R9, 0x8, R2 ;  /* 0x0000000809027824 */ /* 0x000fc800078e0202 */
[----:B------:R-:W1:Y:S02]  /*c670*/  SYNCS.PHASECHK.TRANS64.TRYWAIT P1, [R2+URZ+0x38840], R3 ;  /* 0x03884003020075a7 */ /* 0x000e64000802017f */
[----:B-1----:R-:W-:Y:S05]  /*c680*/  @!P1 BRA `(.L_x_179) ;  /* 0x0000002400389947 */ /* 0x002fea0003800000 */
.L_x_232:
[----:B------:R-:W2:Y:S01]  /*c690*/  S2R R10, SR_TID.X ;  /* 0x00000000000a7919 */ /* 0x000ea20000002100 */
[----:B------:R-:W-:Y:S01]  /*c6a0*/  UPRMT UR4, UR38, 0x9910, URZ ;  /* 0x0000991026047896 */ /* 0x000fe2000800003f */
[----:B--2---:R-:W-:-:S13]  /*c6b0*/  LOP3.LUT P1, RZ, R10, 0x7f, RZ, 0xc0, !PT ;  /* 0x0000007f0aff7812 */ /* 0x004fda000782c0ff */
[----:B-1----:R-:W-:-:S04]  /*c6c0*/  @!P1 IMAD.MOV.U32 R3, RZ, RZ, 0xa000 ;  /* 0x0000a000ff039424 */ /* 0x002fc800078e00ff */
[----:B------:R1:W-:Y:S02]  /*c6d0*/  @!P1 SYNCS.ARRIVE.TRANS64 RZ, [R2+URZ+0x38830], R3 ;  /* 0x0388300302ff99a7 */ /* 0x0003e4000800003f */
[----:B-1----:R-:W-:-:S05]  /*c6e0*/  IMAD.U32 R3, RZ, RZ, UR4 ;  /* 0x00000004ff037e24 */ /* 0x002fca000f8e00ff */
[----:B------:R-:W-:-:S13]  /*c6f0*/  ISETP.NE.AND P2, PT, R3, 0x2, PT ;  /* 0x000000020300780c */ /* 0x000fda0003f45270 */
[----:B------:R-:W-:Y:S05]  /*c700*/  @P2 BRA `(.L_x_180) ;  /* 0x0000000000042947 */ /* 0x000fea0003800000 */
[----:B------:R-:W-:Y:S01]  /*c710*/  BPT.TRAP 0x1 ;  /* 0x000000040000795c */ /* 0x000fe20000300000 */
.L_x_180:
[----:B------:R-:W2:Y:S02]  /*c720*/  LDL R3, [R1+0x4] ;  /* 0x0000040001037983 */ /* 0x000ea40000100800 */
[----:B--2---:R-:W-:-:S13]  /*c730*/  ISETP.NE.AND P1, PT, R3, RZ, PT ;  /* 0x000000ff0300720c */ /* 0x004fda0003f25270 */
[----:B------:R-:W-:Y:S05]  /*c740*/  @P1 BRA `(.L_x_181) ;  /* 0x0000000000041947 */ /* 0x000fea0003800000 */
[----:B------:R-:W-:Y:S01]  /*c750*/  BPT.TRAP 0x1 ;  /* 0x000000040000795c */ /* 0x000fe20000300000 */
.L_x_181:
[----:B------:R-:W1:Y:S01]  /*c760*/  S2R R11, SR_CgaCtaId ;  /* 0x00000000000b7919 */ /* 0x000e620000008800 */
[----:B------:R-:W-:Y:S01]  /*c770*/  MOV R10, 0x400 ;  /* 0x00000400000a7802 */ /* 0x000fe20000000f00 */
[----:B------:R-:W-:Y:S01]  /*c780*/  UIADD3 UR4, UP0, UR36, 0x370, URZ ;  /* 0x0000037024047890 */ /* 0x000fe2000ff1e03f */
[----:B------:R-:W-:Y:S01]  /*c790*/  R2UR UR9, R2 ;  /* 0x00000000020972ca */ /* 0x000fe200000e0000 */
[----:B------:R-:W-:Y:S01]  /*c7a0*/  IMAD R2, R9, 0x5000, R21 ;  /* 0x0000500009027824 */ /* 0x000fe200078e0215 */
[----:B------:R-:W-:Y:S01]  /*c7b0*/  R2UR UR11, R6 ;  /* 0x00000000060b72ca */ /* 0x000fe200000e0000 */
[----:B------:R-:W-:Y:S01]  /*c7c0*/  UMOV UR10, URZ ;  /* 0x0000003f000a7c82 */ /* 0x000fe20008000000 */
[----:B------:R-:W-:Y:S01]  /*c7d0*/  R2UR UR5, R20 ;  /* 0x00000000140572ca */ /* 0x000fe200000e0000 */
[----:B------:R-:W-:Y:S01]  /*c7e0*/  UMOV UR19, 0x30000 ;  /* 0x0003000000137882 */ /* 0x000fe20000000000 */
[----:B------:R-:W-:Y:S01]  /*c7f0*/  R2UR UR12, R0 ;  /* 0x00000000000c72ca */ /* 0x000fe200000e0000 */
[----:B------:R-:W-:Y:S01]  /*c800*/  UMOV UR6, 0x0 ;  /* 0x0000000000067882 */ /* 0x000fe20000000000 */
[----:B-----5:R-:W-:Y:S01]  /*c810*/  R2UR UR13, R7 ;  /* 0x00000000070d72ca */ /* 0x020fe200000e0000 */
[----:B------:R-:W-:Y:S01]  /*c820*/  UMOV UR7, 0x14f00000 ;  /* 0x14f0000000077882 */ /* 0x000fe20000000000 */
[----:B------:R-:W-:Y:S01]  /*c830*/  UMOV UR17, 0x40 ;  /* 0x0000004000117882 */ /* 0x000fe20000000000 */
[----:B------:R-:W-:Y:S01]  /*c840*/  UMOV UR18, 0x80 ;  /* 0x0000008000127882 */ /* 0x000fe20000000000 */
[----:B------:R-:W-:Y:S01]  /*c850*/  SHF.L.U32 R3, R19, 0x1f, RZ ;  /* 0x0000001f13037819 */ /* 0x000fe200000006ff */
[----:B------:R-:W-:-:S04]  /*c860*/  UIADD3 UR9, UR9, 0x38830, URZ ;  /* 0x0003883009097890 */ /* 0x000fc8000fffe03f */
[----:B------:R-:W-:Y:S02]  /*c870*/  UIMAD UR11, UR11, 0x50, UR5 ;  /* 0x000000500b0b78a4 */ /* 0x000fe4000f8e0205 */
[----:B------:R-:W-:Y:S01]  /*c880*/  UIADD3.X UR5, URZ, UR37, URZ, UP0, !UPT ;  /* 0x000000253f057290 */ /* 0x000fe200087fe43f */
[----:B-1----:R-:W-:-:S05]  /*c890*/  LEA R10, R11, R10, 0x18 ;  /* 0x0000000a0b0a7211 */ /* 0x002fca00078ec0ff */
[----:B------:R-:W-:-:S05]  /*c8a0*/  IMAD R2, R2, 0x2, R10 ;  /* 0x0000000202027824 */ /* 0x000fca00078e020a */
[----:B------:R-:W-:Y:S01]  /*c8b0*/  R2UR UR14, R2 ;  /* 0x00000000020e72ca */ /* 0x000fe200000e0000 */
[----:B------:R-:W-:-:S12]  /*c8c0*/  IMAD R2, R16, 0x8, R10 ;  /* 0x0000000810027824 */ /* 0x000fd800078e020a */
[----:B------:R-:W-:Y:S02]  /*c8d0*/  UIADD3 UR8, UR14, 0x24400, URZ ;  /* 0x000244000e087890 */ /* 0x000fe4000fffe03f */
[----:B------:R-:W-:Y:S02]  /*c8e0*/  UIADD3 UR15, UR14, 0x26c00, URZ ;  /* 0x00026c000e0f7890 */ /* 0x000fe4000fffe03f */
[----:B------:R-:W-:Y:S02]  /*c8f0*/  UIADD3 UR16, UR14, 0x29400, URZ ;  /* 0x000294000e107890 */ /* 0x000fe4000fffe03f */
[----:B------:R-:W-:-:S03]  /*c900*/  UIADD3 UR14, UR14, 0x2bc00, URZ ;  /* 0x0002bc000e0e7890 */ /* 0x000fc6000fffe03f */
[----:B------:R1:W-:Y:S02]  /*c910*/  UTMALDG.4D.MULTICAST [UR8], [UR4], UR19, desc[UR6] ;  /* 0x00000608040073b4 */ /* 0x0003e40008019813 */
[----:B-1----:R-:W-:Y:S01]  /*c920*/  UMOV UR8, UR15 ;  /* 0x0000000f00087c82 */ /* 0x002fe20008000000 */
[----:B------:R-:W-:Y:S01]  /*c930*/  UMOV UR10, UR17 ;  /* 0x00000011000a7c82 */ /* 0x000fe20008000000 */
[----:B------:R-:W-:Y:S01]  /*c940*/  UMOV UR15, 0xc0 ;  /* 0x000000c0000f7882 */ /* 0x000fe20000000000 */
[----:B------:R1:W-:Y:S02]  /*c950*/  UTMALDG.4D.MULTICAST [UR8], [UR4], UR19, desc[UR6] ;  /* 0x00000608040073b4 */ /* 0x0003e40008019813 */
[----:B-1----:R-:W-:Y:S01]  /*c960*/  UMOV UR8, UR16 ;  /* 0x0000001000087c82 */ /* 0x002fe20008000000 */
[----:B------:R-:W-:Y:S02]  /*c970*/  UMOV UR10, UR18 ;  /* 0x00000012000a7c82 */ /* 0x000fe40008000000 */
[----:B------:R1:W-:Y:S02]  /*c980*/  UTMALDG.4D.MULTICAST [UR8], [UR4], UR19, desc[UR6] ;  /* 0x00000608040073b4 */ /* 0x0003e40008019813 */
[----:B-1----:R-:W-:Y:S01]  /*c990*/  UMOV UR8, UR14 ;  /* 0x0000000e00087c82 */ /* 0x002fe20008000000 */
[----:B------:R-:W-:-:S02]  /*c9a0*/  UMOV UR10, UR15 ;  /* 0x0000000f000a7c82 */ /* 0x000fc40008000000 */
[----:B------:R1:W-:Y:S01]  /*c9b0*/  UTMALDG.4D.MULTICAST [UR8], [UR4], UR19, desc[UR6] ;  /* 0x00000608040073b4 */ /* 0x0003e20008019813 */
[----:B------:R-:W2:Y:S02]  /*c9c0*/  SYNCS.PHASECHK.TRANS64.TRYWAIT P1, [R2+URZ+0x38860], R3 ;  /* 0x03886003020075a7 */ /* 0x000ea4000802017f */
[----:B-12---:R-:W-:Y:S05]  /*c9d0*/  @!P1 BRA `(.L_x_182) ;  /* 0x0000002000789947 */ /* 0x006fea0003800000 */
.L_x_233:
[----:B------:R-:W2:Y:S02]  /*c9e0*/  S2R R10, SR_TID.X ;  /* 0x00000000000a7919 */ /* 0x000ea40000002100 */
[----:B--2---:R-:W-:-:S13]  /*c9f0*/  LOP3.LUT P1, RZ, R10, 0x7f, RZ, 0xc0, !PT ;  /* 0x0000007f0aff7812 */ /* 0x004fda000782c0ff */
[----:B-1----:R-:W-:-:S04]  /*ca00*/  @!P1 IMAD.MOV.U32 R3, RZ, RZ, 0xa000 ;  /* 0x0000a000ff039424 */ /* 0x002fc800078e00ff */
[----:B------:R1:W-:Y:S01]  /*ca10*/  @!P1 SYNCS.ARRIVE.TRANS64 RZ, [R2+URZ+0x38850], R3 ;  /* 0x0388500302ff99a7 */ /* 0x0003e2000800003f */
[----:B------:R-:W-:Y:S05]  /*ca20*/  @P2 BRA `(.L_x_183) ;  /* 0x0000000000042947 */ /* 0x000fea0003800000 */
[----:B------:R-:W-:Y:S01]  /*ca30*/  BPT.TRAP 0x1 ;  /* 0x000000040000795c */ /* 0x000fe20000300000 */
.L_x_183:
[----:B-1----:R-:W2:Y:S02]  /*ca40*/  LDL R3, [R1+0x4] ;  /* 0x0000040001037983 */ /* 0x002ea40000100800 */
[----:B--2---:R-:W-:-:S13]  /*ca50*/  ISETP.NE.AND P1, PT, R3, RZ, PT ;  /* 0x000000ff0300720c */ /* 0x004fda0003f25270 */
[----:B------:R-:W-:Y:S05]  /*ca60*/  @P1 BRA `(.L_x_184) ;  /* 0x0000000000041947 */ /* 0x000fea0003800000 */
[----:B------:R-:W-:Y:S01]  /*ca70*/  BPT.TRAP 0x1 ;  /* 0x000000040000795c */ /* 0x000fe20000300000 */
.L_x_184:
[----:B------:R-:W2:Y:S01]  /*ca80*/  LDL.LU R3, [R1] ;  /* 0x0000000001037983 */ /* 0x000ea20000300800 */
[----:B------:R-:W-:Y:S01]  /*ca90*/  MOV R10, 0x400 ;  /* 0x00000400000a7802 */ /* 0x000fe20000000f00 */
[----:B------:R-:W-:Y:S01]  /*caa0*/  UIADD3 UR4, UP0, UR36, 0x470, URZ ;  /* 0x0000047024047890 */ /* 0x000fe2000ff1e03f */
[----:B------:R-:W-:Y:S01]  /*cab0*/  R2UR UR5, R20 ;  /* 0x00000000140572ca */ /* 0x000fe200000e0000 */
[----:B------:R-:W1:Y:S01]  /*cac0*/  S2R R11, SR_CgaCtaId ;  /* 0x00000000000b7919 */ /* 0x000e620000008800 */
[----:B------:R-:W-:Y:S01]  /*cad0*/  R2UR UR9, R2 ;  /* 0x00000000020972ca */ /* 0x000fe200000e0000 */
[----:B------:R-:W-:Y:S01]  /*cae0*/  UMOV UR10, URZ ;  /* 0x0000003f000a7c82 */ /* 0x000fe20008000000 */
[----:B------:R-:W-:Y:S01]  /*caf0*/  R2UR UR13, R4 ;  /* 0x00000000040d72ca */ /* 0x000fe200000e0000 */
[----:B------:R-:W-:Y:S01]  /*cb00*/  UMOV UR18, 0x30000 ;  /* 0x0003000000127882 */ /* 0x000fe20000000000 */
[----:B------:R-:W-:Y:S01]  /*cb10*/  R2UR UR12, R0 ;  /* 0x00000000000c72ca */ /* 0x000fe200000e0000 */
[----:B------:R-:W-:Y:S01]  /*cb20*/  UMOV UR6, 0x0 ;  /* 0x0000000000067882 */ /* 0x000fe20000000000 */
[----:B------:R-:W-:Y:S01]  /*cb30*/  UMOV UR7, 0x14f00000 ;  /* 0x14f0000000077882 */ /* 0x000fe20000000000 */
[----:B------:R-:W-:Y:S01]  /*cb40*/  UMOV UR17, 0x40 ;  /* 0x0000004000117882 */ /* 0x000fe20000000000 */
[----:B------:R3:W-:Y:S01]  /*cb50*/  STL [R1], R6 ;  /* 0x0000000601007387 */ /* 0x0007e20000100800 */
[----:B------:R-:W-:-:S04]  /*cb60*/  IMAD.MOV.U32 R4, RZ, RZ, R7 ;  /* 0x000000ffff047224 */ /* 0x000fc800078e0007 */
[----:B------:R-:W-:Y:S01]  /*cb70*/  UIADD3 UR9, UR9, 0x38850, URZ ;  /* 0x0003885009097890 */ /* 0x000fe2000fffe03f */
[----:B-1----:R-:W-:Y:S02]  /*cb80*/  LEA R10, R11, R10, 0x18 ;  /* 0x0000000a0b0a7211 */ /* 0x002fe400078ec0ff */
[----:B--2---:R-:W-:Y:S01]  /*cb90*/  R2UR UR11, R3 ;  /* 0x00000000030b72ca */ /* 0x004fe200000e0000 */
[----:B------:R-:W-:-:S05]  /*cba0*/  IMAD R3, R16, 0x5000, R21 ;  /* 0x0000500010037824 */ /* 0x000fca00078e0215 */
[----:B------:R-:W-:-:S04]  /*cbb0*/  LEA R3, R3, R10, 0x1 ;  /* 0x0000000a03037211 */ /* 0x000fc800078e08ff */
[----:B------:R-:W-:-:S03]  /*cbc0*/  R2UR UR16, R3 ;  /* 0x00000000031072ca */ /* 0x000fc600000e0000 */
[----:B------:R-:W-:Y:S02]  /*cbd0*/  UIMAD UR11, UR11, 0x50, UR5 ;  /* 0x000000500b0b78a4 */ /* 0x000fe4000f8e0205 */
[----:B------:R-:W-:-:S08]  /*cbe0*/  UIADD3.X UR5, URZ, UR37, URZ, UP0, !UPT ;  /* 0x000000253f057290 */ /* 0x000fd000087fe43f */
        /* <DEDUP_REMOVED lines=10> */
[----:B------:R-:W-:Y:S01]  /*cc90*/  UMOV UR10, UR14 ;  /* 0x0000000e000a7c82 */ /* 0x000fe20008000000 */
[----:B------:R-:W-:Y:S01]  /*cca0*/  UMOV UR14, 0xc0 ;  /* 0x000000c0000e7882 */ /* 0x000fe20000000000 */
[----:B------:R1:W-:Y:S02]  /*ccb0*/  UTMALDG.4D.MULTICAST [UR8], [UR4], UR18, desc[UR6] ;  /* 0x00000608040073b4 */ /* 0x0003e40008019812 */
[----:B-1----:R-:W-:Y:S01]  /*ccc0*/  UMOV UR8, UR16 ;  /* 0x0000001000087c82 */ /* 0x002fe20008000000 */
[----:B------:R-:W-:-:S02]  /*ccd0*/  UMOV UR10, UR14 ;  /* 0x0000000e000a7c82 */ /* 0x000fc40008000000 */
[----:B------:R3:W-:Y:S02]  /*cce0*/  UTMALDG.4D.MULTICAST [UR8], [UR4], UR18, desc[UR6] ;  /* 0x00000608040073b4 */ /* 0x0007e40008019812 */
[----:B---3--:R-:W-:Y:S01]  /*ccf0*/  NOP ;  /* 0x0000000000007918 */ /* 0x008fe20000000000 */
.L_x_177:
[----:B------:R-:W-:Y:S05]  /*cd00*/  BSYNC B0 ;  /* 0x0000000000007941 */ /* 0x000fea0003800000 */
.L_x_176:
[----:B------:R-:W2:Y:S01]  /*cd10*/  LDL.LU R2, [R1+0x10] ;  /* 0x0000100001027983 */ /* 0x000ea20000300800 */
[----:B------:R-:W-:Y:S02]  /*cd20*/  IMAD.MOV.U32 R16, RZ, RZ, R9 ;  /* 0x000000ffff107224 */ /* 0x000fe400078e0009 */
[----:B------:R-:W-:Y:S02]  /*cd30*/  IMAD.MOV.U32 R19, RZ, RZ, R13 ;  /* 0x000000ffff137224 */ /* 0x000fe400078e000d */
[----:B--2---:R-:W-:-:S07]  /*cd40*/  VIADD R6, R2, 0xfffffffd ;  /* 0xfffffffd02067836 */ /* 0x004fce0000000000 */
.L_x_175:
[----:B------:R-:W-:Y:S01]  /*cd50*/  IMAD.MOV R3, RZ, RZ, -R14 ;  /* 0x000000ffff037224 */ /* 0x000fe200078e0a0e */
[----:B------:R-:W-:Y:S04]  /*cd60*/  BSSY B0, `(.L_x_174) ;  /* 0x000011d000007945 */ /* 0x000fe80003800000 */
[----:B------:R-:W-:-:S13]  /*cd70*/  ISETP.NE.AND P1, PT, R8, R3, PT ;  /* 0x000000030800720c */ /* 0x000fda0003f25270 */
[----:B------:R-:W-:Y:S05]  /*cd80*/  @!P1 BRA `(.L_x_185) ;  /* 0x0000001000689947 */ /* 0x000fea0003800000 */
[----:B------:R-:W-:-:S07]  /*cd90*/  IMAD.MOV.U32 R8, RZ, RZ, R4 ;  /* 0x000000ffff087224 */ /* 0x000fce00078e0004 */
.L_x_204:
        /* <DEDUP_REMOVED lines=16> */
[----:B-1----:R-:W-:Y:S01]  /*cea0*/  @P1 IMAD.HI.U32 R8, R6, R2, RZ ;  /* 0x0000000206081227 */ /* 0x002fe200078e00ff */
[----:B------:R-:W-:-:S04]  /*ceb0*/  MOV R2, R6 ;  /* 0x0000000600027202 */ /* 0x000fc80000000f00 */
[----:B------:R-:W-:Y:S02]  /*cec0*/  @P1 SHF.R.U32.HI R2, RZ, R3, R8 ;  /* 0x00000003ff021219 */ /* 0x000fe40000011608 */
[----:B------:R-:W1:Y:S03]  /*ced0*/  LDC.64 R8, c[0x0][0x3f8] ;  /* 0x0000fe00ff087b82 */ /* 0x000e660000000a00 */
[----:B------:R-:W-:-:S04]  /*cee0*/  IMAD.MOV R3, RZ, RZ, -R2 ;  /* 0x000000ffff037224 */ /* 0x000fc800078e0a02 */
[----:B------:R-:W-:Y:S01]  /*cef0*/  IMAD R11, R11, R3, R6 ;  /* 0x000000030b0b7224 */ /* 0x000fe200078e0206 */
[----:B------:R-:W-:-:S03]  /*cf00*/  SHF.R.S32.HI R3, RZ, 0x1f, R2 ;  /* 0x0000001fff037819 */ /* 0x000fc60000011402 */
[----:B------:R-:W-:-:S04]  /*cf10*/  IMAD.WIDE.U32 R2, R5, UR4, R2 ;  /* 0x0000000405027c25 */ /* 0x000fc8000f8e0002 */
[----:B------:R-:W-:Y:S01]  /*cf20*/  IMAD.IADD R13, R13, 0x1, R3 ;  /* 0x000000010d0d7824 */ /* 0x000fe200078e0203 */
[----:B-1----:R-:W-:-:S04]  /*cf30*/  LEA R8, P1, R2, R8, 0x2 ;  /* 0x0000000802087211 */ /* 0x002fc800078210ff */
[----:B------:R-:W-:-:S05]  /*cf40*/  LEA.HI.X R9, R2, R9, R13, 0x2, P1 ;  /* 0x0000000902097211 */ /* 0x000fca00008f140d */
[----:B------:R1:W5:Y:S04]  /*cf50*/  LDG.E R8, desc[UR6][R8.64] ;  /* 0x0000000608087981 */ /* 0x000368000c1e1900 */
.L_x_188:
[----:B------:R-:W2:Y:S01]  /*cf60*/  S2R R3, SR_CgaCtaId ;  /* 0x0000000000037919 */ /* 0x000ea20000008800 */
[----:B------:R-:W-:-:S04]  /*cf70*/  MOV R2, 0x400 ;  /* 0x0000040000027802 */ /* 0x000fc80000000f00 */
[----:B--2---:R-:W-:Y:S02]  /*cf80*/  LEA R2, R3, R2, 0x18 ;  /* 0x0000000203027211 */ /* 0x004fe400078ec0ff */
[----:B------:R-:W-:-:S03]  /*cf90*/  SHF.L.U32 R3, R10, 0x1f, RZ ;  /* 0x0000001f0a037819 */ /* 0x000fc600000006ff */
[----:B------:R-:W-:-:S04]  /*cfa0*/  IMAD R2, R7, 0x8, R2 ;  /* 0x0000000807027824 */ /* 0x000fc800078e0202 */
[----:B------:R-:W2:Y:S02]  /*cfb0*/  SYNCS.PHASECHK.TRANS64.TRYWAIT P1, [R2+URZ+0x38840], R3 ;  /* 0x03884003020075a7 */ /* 0x000ea4000802017f */
[----:B--2---:R-:W-:Y:S05]  /*cfc0*/  @!P1 BRA `(.L_x_189) ;  /* 0x0000001c00109947 */ /* 0x004fea0003800000 */
.L_x_234:
[----:B-1----:R-:W1:Y:S01]  /*cfd0*/  S2R R9, SR_TID.X ;  /* 0x0000000000097919 */ /* 0x002e620000002100 */
[----:B------:R-:W-:Y:S01]  /*cfe0*/  UPRMT UR4, UR38, 0x9910, URZ ;  /* 0x0000991026047896 */ /* 0x000fe2000800003f */
[----:B-1----:R-:W-:-:S13]  /*cff0*/  LOP3.LUT P1, RZ, R9, 0x7f, RZ, 0xc0, !PT ;  /* 0x0000007f09ff7812 */ /* 0x002fda000782c0ff */
[----:B--2---:R-:W-:-:S04]  /*d000*/  @!P1 IMAD.MOV.U32 R3, RZ, RZ, 0xa000 ;  /* 0x0000a000ff039424 */ /* 0x004fc800078e00ff */
[----:B------:R1:W-:Y:S02]  /*d010*/  @!P1 SYNCS.ARRIVE.TRANS64 RZ, [R2+URZ+0x38830], R3 ;  /* 0x0388300302ff99a7 */ /* 0x0003e4000800003f */
[----:B-1----:R-:W-:-:S05]  /*d020*/  IMAD.U32 R3, RZ, RZ, UR4 ;  /* 0x00000004ff037e24 */ /* 0x002fca000f8e00ff */
[----:B------:R-:W-:-:S13]  /*d030*/  ISETP.NE.AND P2, PT, R3, 0x2, PT ;  /* 0x000000020300780c */ /* 0x000fda0003f45270 */
[----:B------:R-:W-:Y:S05]  /*d040*/  @P2 BRA `(.L_x_190) ;  /* 0x0000000000042947 */ /* 0x000fea0003800000 */
[----:B------:R-:W-:Y:S01]  /*d050*/  BPT.TRAP 0x1 ;  /* 0x000000040000795c */ /* 0x000fe20000300000 */
.L_x_190:
[----:B------:R-:W2:Y:S02]  /*d060*/  LDL R3, [R1+0x4] ;  /* 0x0000040001037983 */ /* 0x000ea40000100800 */
[----:B--2---:R-:W-:-:S13]  /*d070*/  ISETP.NE.AND P1, PT, R3, RZ, PT ;  /* 0x000000ff0300720c */ /* 0x004fda0003f25270 */
[----:B------:R-:W-:Y:S05]  /*d080*/  @P1 BRA `(.L_x_191) ;  /* 0x0000000000041947 */ /* 0x000fea0003800000 */
[----:B------:R-:W-:Y:S01]  /*d090*/  BPT.TRAP 0x1 ;  /* 0x000000040000795c */ /* 0x000fe20000300000 */
.L_x_191:
        /* <DEDUP_REMOVED lines=40> */
.L_x_235:
[----:B------:R-:W2:Y:S02]  /*d320*/  S2R R3, SR_TID.X ;  /* 0x0000000000037919 */ /* 0x000ea40000002100 */
[----:B--2---:R-:W-:-:S13]  /*d330*/  LOP3.LUT P1, RZ, R3, 0x7f, RZ, 0xc0, !PT ;  /* 0x0000007f03ff7812 */ /* 0x004fda000782c0ff */
[----:B------:R-:W-:-:S04]  /*d340*/  @!P1 IMAD.MOV.U32 R3, RZ, RZ, 0xa000 ;  /* 0x0000a000ff039424 */ /* 0x000fc800078e00ff */
[----:B------:R2:W-:Y:S01]  /*d350*/  @!P1 SYNCS.ARRIVE.TRANS64 RZ, [R2+URZ+0x38850], R3 ;  /* 0x0388500302ff99a7 */ /* 0x0005e2000800003f */
[----:B------:R-:W-:Y:S05]  /*d360*/  @P2 BRA `(.L_x_193) ;  /* 0x0000000000042947 */ /* 0x000fea0003800000 */
[----:B------:R-:W-:Y:S01]  /*d370*/  BPT.TRAP 0x1 ;  /* 0x000000040000795c */ /* 0x000fe20000300000 */
.L_x_193:
[----:B--2---:R-:W2:Y:S02]  /*d380*/  LDL R3, [R1+0x4] ;  /* 0x0000040001037983 */ /* 0x004ea40000100800 */
[----:B--2---:R-:W-:-:S13]  /*d390*/  ISETP.NE.AND P1, PT, R3, RZ, PT ;  /* 0x000000ff0300720c */ /* 0x004fda0003f25270 */
[----:B------:R-:W-:Y:S05]  /*d3a0*/  @P1 BRA `(.L_x_194) ;  /* 0x0000000000041947 */ /* 0x000fea0003800000 */
[----:B------:R-:W-:Y:S01]  /*d3b0*/  BPT.TRAP 0x1 ;  /* 0x000000040000795c */ /* 0x000fe20000300000 */
.L_x_194:
[----:B------:R-:W2:Y:S01]  /*d3c0*/  LDL.LU R13, [R1] ;  /* 0x00000000010d7983 */ /* 0x000ea20000300800 */
[----:B------:R-:W-:Y:S01]  /*d3d0*/  MOV R3, 0x400 ;  /* 0x0000040000037802 */ /* 0x000fe20000000f00 */
[----:B------:R-:W-:Y:S01]  /*d3e0*/  IMAD R16, R16, 0x5000, R21 ;  /* 0x0000500010107824 */ /* 0x000fe200078e0215 */
[----:B------:R-:W-:Y:S01]  /*d3f0*/  R2UR UR5, R20 ;  /* 0x00000000140572ca */ /* 0x000fe200000e0000 */
[----:B------:R-:W3:Y:S01]  /*d400*/  S2R R9, SR_CgaCtaId ;  /* 0x0000000000097919 */ /* 0x000ee20000008800 */
[----:B------:R-:W-:Y:S01]  /*d410*/  R2UR UR9, R2 ;  /* 0x00000000020972ca */ /* 0x000fe200000e0000 */
[----:B------:R-:W-:Y:S01]  /*d420*/  UIADD3 UR4, UP0, UR36, 0x470, URZ ;  /* 0x0000047024047890 */ /* 0x000fe2000ff1e03f */
[----:B------:R-:W-:Y:S01]  /*d430*/  R2UR UR13, R4 ;  /* 0x00000000040d72ca */ /* 0x000fe200000e0000 */
[----:B------:R-:W-:Y:S01]  /*d440*/  UMOV UR10, URZ ;  /* 0x0000003f000a7c82 */ /* 0x000fe20008000000 */
[----:B------:R-:W-:Y:S01]  /*d450*/  R2UR UR12, R0 ;  /* 0x00000000000c72ca */ /* 0x000fe200000e0000 */
[----:B------:R-:W-:Y:S01]  /*d460*/  UMOV UR18, 0x30000 ;  /* 0x0003000000127882 */ /* 0x000fe20000000000 */
[----:B------:R-:W-:Y:S01]  /*d470*/  UMOV UR6, 0x0 ;  /* 0x0000000000067882 */ /* 0x000fe20000000000 */
[----:B------:R-:W-:Y:S01]  /*d480*/  UMOV UR7, 0x14f00000 ;  /* 0x14f0000000077882 */ /* 0x000fe20000000000 */
[----:B------:R-:W-:Y:S01]  /*d490*/  UMOV UR17, 0x40 ;  /* 0x0000004000117882 */ /* 0x000fe20000000000 */
[----:B------:R4:W-:Y:S01]  /*d4a0*/  STL [R1], R11 ;  /* 0x0000000b01007387 */ /* 0x0009e20000100800 */
[----:B------:R-:W-:-:S03]  /*d4b0*/  IMAD.MOV.U32 R4, RZ, RZ, R8 ;  /* 0x000000ffff047224 */ /* 0x000fc600078e0008 */
[----:B------:R-:W-:Y:S01]  /*d4c0*/  UIADD3 UR9, UR9, 0x38850, URZ ;  /* 0x0003885009097890 */ /* 0x000fe2000fffe03f */
[----:B---3--:R-:W-:-:S04]  /*d4d0*/  LEA R3, R9, R3, 0x18 ;  /* 0x0000000309037211 */ /* 0x008fc800078ec0ff */
[----:B------:R-:W-:-:S04]  /*d4e0*/  LEA R16, R16, R3, 0x1 ;  /* 0x0000000310107211 */ /* 0x000fc800078e08ff */
[----:B------:R-:W-:-:S13]  /*d4f0*/  R2UR UR14, R16 ;  /* 0x00000000100e72ca */ /* 0x000fda00000e0000 */
[----:B------:R-:W-:Y:S02]  /*d500*/  UIADD3 UR8, UR14, 0x400, URZ ;  /* 0x000004000e087890 */ /* 0x000fe4000fffe03f */
[----:B------:R-:W-:Y:S02]  /*d510*/  UIADD3 UR15, UR14, 0x2c00, URZ ;  /* 0x00002c000e0f7890 */ /* 0x000fe4000fffe03f */
[----:B------:R-:W-:Y:S02]  /*d520*/  UIADD3 UR16, UR14, 0x5400, URZ ;  /* 0x000054000e107890 */ /* 0x000fe4000fffe03f */
[----:B------:R-:W-:Y:S01]  /*d530*/  UIADD3 UR14, UR14, 0x7c00, URZ ;  /* 0x00007c000e0e7890 */ /* 0x000fe2000fffe03f */
[----:B--2---:R-:W-:-:S13]  /*d540*/  R2UR UR11, R13 ;  /* 0x000000000d0b72ca */ /* 0x004fda00000e0000 */
[----:B------:R-:W-:Y:S02]  /*d550*/  UIMAD UR11, UR11, 0x50, UR5 ;  /* 0x000000500b0b78a4 */ /* 0x000fe4000f8e0205 */
[----:B------:R-:W-:-:S09]  /*d560*/  UIADD3.X UR5, URZ, UR37, URZ, UP0, !UPT ;  /* 0x000000253f057290 */ /* 0x000fd200087fe43f */
[----:B------:R2:W-:Y:S02]  /*d570*/  UTMALDG.4D.MULTICAST [UR8], [UR4], UR18, desc[UR6] ;  /* 0x00000608040073b4 */ /* 0x0005e40008019812 */
[----:B--2---:R-:W-:Y:S01]  /*d580*/  UMOV UR8, UR15 ;  /* 0x0000000f00087c82 */ /* 0x004fe20008000000 */
[----:B------:R-:W-:Y:S01]  /*d590*/  UMOV UR10, UR17 ;  /* 0x00000011000a7c82 */ /* 0x000fe20008000000 */
[----:B------:R-:W-:Y:S01]  /*d5a0*/  UMOV UR15, 0x80 ;  /* 0x00000080000f7882 */ /* 0x000fe20000000000 */
[----:B------:R2:W-:Y:S02]  /*d5b0*/  UTMALDG.4D.MULTICAST [UR8], [UR4], UR18, desc[UR6] ;  /* 0x00000608040073b4 */ /* 0x0005e40008019812 */
[----:B--2---:R-:W-:Y:S01]  /*d5c0*/  UMOV UR8, UR16 ;  /* 0x0000001000087c82 */ /* 0x004fe20008000000 */
[----:B------:R-:W-:Y:S01]  /*d5d0*/  UMOV UR10, UR15 ;  /* 0x0000000f000a7c82 */ /* 0x000fe20008000000 */
[----:B------:R-:W-:Y:S01]  /*d5e0*/  UMOV UR15, 0xc0 ;  /* 0x000000c0000f7882 */ /* 0x000fe20000000000 */
[----:B------:R2:W-:Y:S02]  /*d5f0*/  UTMALDG.4D.MULTICAST [UR8], [UR4], UR18, desc[UR6] ;  /* 0x00000608040073b4 */ /* 0x0005e40008019812 */
[----:B--2---:R-:W-:Y:S01]  /*d600*/  UMOV UR8, UR14 ;  /* 0x0000000e00087c82 */ /* 0x004fe20008000000 */
[----:B------:R-:W-:-:S02]  /*d610*/  UMOV UR10, UR15 ;  /* 0x0000000f000a7c82 */ /* 0x000fc40008000000 */
[----:B------:R4:W-:Y:S02]  /*d620*/  UTMALDG.4D.MULTICAST [UR8], [UR4], UR18, desc[UR6] ;  /* 0x00000608040073b4 */ /* 0x0009e40008019812 */
[----:B----4-:R-:W-:Y:S01]  /*d630*/  NOP ;  /* 0x0000000000007918 */ /* 0x010fe20000000000 */
.L_x_187:
[----:B------:R-:W-:Y:S05]  /*d640*/  BSYNC B1 ;  /* 0x0000000000017941 */ /* 0x000fea0003800000 */
.L_x_186:
[----:B------:R-:W-:Y:S01]  /*d650*/  VIADD R16, R7, 0x1 ;  /* 0x0000000107107836 */ /* 0x000fe20000000000 */
[----:B------:R-:W-:Y:S04]  /*d660*/  BSSY B1, `(.L_x_195) ;  /* 0x0000089000017945 */ /* 0x000fe80003800000 */
[----:B------:R-:W-:-:S04]  /*d670*/  ISETP.NE.AND P1, PT, R16, 0x2, PT ;  /* 0x000000021000780c */ /* 0x000fc80003f25270 */
[----:B-1----:R-:W-:Y:S02]  /*d680*/  SEL R19, RZ, 0x1, P1 ;  /* 0x00000001ff137807 */ /* 0x002fe40000800000 */
[----:B------:R-:W-:Y:S02]  /*d690*/  SEL R16, R16, RZ, P1 ;  /* 0x000000ff10107207 */ /* 0x000fe40000800000 */
[----:B------:R-:W-:Y:S01]  /*d6a0*/  LOP3.LUT R19, R10, R19, RZ, 0x3c, !PT ;  /* 0x000000130a137212 */ /* 0x000fe200078e3cff */
[----:B------:R-:W-:Y:S06]  /*d6b0*/  @!P6 BRA `(.L_x_196) ;  /* 0x00000008000ce947 */ /* 0x000fec0003800000 */
[----:B------:R-:W-:Y:S01]  /*d6c0*/  VIADD R11, R6, 0xffffffff ;  /* 0xffffffff060b7836 */ /* 0x000fe20000000000 */
        /* <DEDUP_REMOVED lines=15> */
[----:B------:R-:W-:-:S04]  /*d7c0*/  IMAD.WIDE.U32 R2, R5, UR4, R2 ;  /* 0x0000000405027c25 */ /* 0x000fc8000f8e0002 */
[----:B------:R-:W-:Y:S01]  /*d7d0*/  IMAD.IADD R13, R13, 0x1, R3 ;  /* 0x000000010d0d7824 */ /* 0x000fe200078e0203 */
[----:B-1----:R-:W-:-:S04]  /*d7e0*/  LEA R8, P1, R2, R8, 0x2 ;  /* 0x0000000802087211 */ /* 0x002fc800078210ff */
[----:B------:R-:W-:-:S05]  /*d7f0*/  LEA.HI.X R9, R2, R9, R13, 0x2, P1 ;  /* 0x0000000902097211 */ /* 0x000fca00008f140d */
[----:B------:R1:W5:Y:S04]  /*d800*/  LDG.E R8, desc[UR6][R8.64] ;  /* 0x0000000608087981 */ /* 0x000368000c1e1900 */
.L_x_197:
[----:B------:R-:W2:Y:S01]  /*d810*/  S2R R3, SR_CgaCtaId ;  /* 0x0000000000037919 */ /* 0x000ea20000008800 */
[----:B------:R-:W-:-:S04]  /*d820*/  MOV R2, 0x400 ;  /* 0x0000040000027802 */ /* 0x000fc80000000f00 */
[----:B--2---:R-:W-:Y:S02]  /*d830*/  LEA R2, R3, R2, 0x18 ;  /* 0x0000000203027211 */ /* 0x004fe400078ec0ff */
[----:B------:R-:W-:-:S03]  /*d840*/  SHF.L.U32 R3, R19, 0x1f, RZ ;  /* 0x0000001f13037819 */ /* 0x000fc600000006ff */
[----:B------:R-:W-:-:S04]  /*d850*/  IMAD R2, R16, 0x8, R2 ;  /* 0x0000000810027824 */ /* 0x000fc800078e0202 */
[----:B------:R-:W2:Y:S02]  /*d860*/  SYNCS.PHASECHK.TRANS64.TRYWAIT P1, [R2+URZ+0x38840], R3 ;  /* 0x03884003020075a7 */ /* 0x000ea4000802017f */
[----:B--2---:R-:W-:Y:S05]  /*d870*/  @!P1 BRA `(.L_x_198) ;  /* 0x00000014000c9947 */ /* 0x004fea0003800000 */
.L_x_236:
[----:B-1----:R-:W1:Y:S01]  /*d880*/  S2R R9, SR_TID.X ;  /* 0x0000000000097919 */ /* 0x002e620000002100 */
[----:B------:R-:W-:Y:S01]  /*d890*/  UPRMT UR4, UR38, 0x9910, URZ ;  /* 0x0000991026047896 */ /* 0x000fe2000800003f */
[----:B-1----:R-:W-:-:S13]  /*d8a0*/  LOP3.LUT P1, RZ, R9, 0x7f, RZ, 0xc0, !PT ;  /* 0x0000007f09ff7812 */ /* 0x002fda000782c0ff */
[----:B--2---:R-:W-:-:S04]  /*d8b0*/  @!P1 IMAD.MOV.U32 R3, RZ, RZ, 0xa000 ;  /* 0x0000a000ff039424 */ /* 0x004fc800078e00ff */
[----:B------:R1:W-:Y:S02]  /*d8c0*/  @!P1 SYNCS.ARRIVE.TRANS64 RZ, [R2+URZ+0x38830], R3 ;  /* 0x0388300302ff99a7 */ /* 0x0003e4000800003f */
[----:B-1----:R-:W-:-:S04]  /*d8d0*/  MOV R3, UR4 ;  /* 0x0000000400037c02 */ /* 0x002fc80008000f00 */
[----:B------:R-:W-:-:S13]  /*d8e0*/  ISETP.NE.AND P2, PT, R3, 0x2, PT ;  /* 0x000000020300780c */ /* 0x000fda0003f45270 */
[----:B------:R-:W-:Y:S05]  /*d8f0*/  @P2 BRA `(.L_x_199) ;  /* 0x0000000000042947 */ /* 0x000fea0003800000 */
[----:B------:R-:W-:Y:S01]  /*d900*/  BPT.TRAP 0x1 ;  /* 0x000000040000795c */ /* 0x000fe20000300000 */
.L_x_199:
[----:B------:R-:W2:Y:S02]  /*d910*/  LDL R3, [R1+0x4] ;  /* 0x0000040001037983 */ /* 0x000ea40000100800 */
[----:B--2---:R-:W-:-:S13]  /*d920*/  ISETP.NE.AND P1, PT, R3, RZ, PT ;  /* 0x000000ff0300720c */ /* 0x004fda0003f25270 */
[----:B------:R-:W-:Y:S05]  /*d930*/  @P1 BRA `(.L_x_200) ;  /* 0x0000000000041947 */ /* 0x000fea0003800000 */
[----:B------:R-:W-:Y:S01]  /*d940*/  BPT.TRAP 0x1 ;  /* 0x000000040000795c */ /* 0x000fe20000300000 */
.L_x_200:
        /* <DEDUP_REMOVED lines=40> */
.L_x_237:
[----:B------:R-:W2:Y:S02]  /*dbd0*/  S2R R3, SR_TID.X ;  /* 0x0000000000037919 */ /* 0x000ea40000002100 */
[----:B--2---:R-:W-:-:S13]  /*dbe0*/  LOP3.LUT P1, RZ, R3, 0x7f, RZ, 0xc0, !PT ;  /* 0x0000007f03ff7812 */ /* 0x004fda000782c0ff */
[----:B------:R-:W-:-:S04]  /*dbf0*/  @!P1 IMAD.MOV.U32 R3, RZ, RZ, 0xa000 ;  /* 0x0000a000ff039424 */ /* 0x000fc800078e00ff */
[----:B------:R2:W-:Y:S01]  /*dc00*/  @!P1 SYNCS.ARRIVE.TRANS64 RZ, [R2+URZ+0x38850], R3 ;  /* 0x0388500302ff99a7 */ /* 0x0005e2000800003f */
[----:B------:R-:W-:Y:S05]  /*dc10*/  @P2 BRA `(.L_x_202) ;  /* 0x0000000000042947 */ /* 0x000fea0003800000 */
[----:B------:R-:W-:Y:S01]  /*dc20*/  BPT.TRAP 0x1 ;  /* 0x000000040000795c */ /* 0x000fe20000300000 */
.L_x_202:
[----:B--2---:R-:W2:Y:S02]  /*dc30*/  LDL R3, [R1+0x4] ;  /* 0x0000040001037983 */ /* 0x004ea40000100800 */
[----:B--2---:R-:W-:-:S13]  /*dc40*/  ISETP.NE.AND P1, PT, R3, RZ, PT ;  /* 0x000000ff0300720c */ /* 0x004fda0003f25270 */
[----:B------:R-:W-:Y:S05]  /*dc50*/  @P1 BRA `(.L_x_203) ;  /* 0x0000000000041947 */ /* 0x000fea0003800000 */
[----:B------:R-:W-:Y:S01]  /*dc60*/  BPT.TRAP 0x1 ;  /* 0x000000040000795c */ /* 0x000fe20000300000 */
.L_x_203:
[----:B-1----:R-:W2:Y:S01]  /*dc70*/  LDL.LU R10, [R1] ;  /* 0x00000000010a7983 */ /* 0x002ea20000300800 */
[----:B------:R-:W-:Y:S01]  /*dc80*/  MOV R3, 0x400 ;  /* 0x0000040000037802 */ /* 0x000fe20000000f00 */
[----:B------:R-:W-:Y:S01]  /*dc90*/  IMAD R7, R7, 0x5000, R21 ;  /* 0x0000500007077824 */ /* 0x000fe200078e0215 */
[----:B------:R-:W-:Y:S01]  /*dca0*/  R2UR UR5, R20 ;  /* 0x00000000140572ca */ /* 0x000fe200000e0000 */
[----:B------:R-:W1:Y:S01]  /*dcb0*/  S2R R9, SR_CgaCtaId ;  /* 0x0000000000097919 */ /* 0x000e620000008800 */
        /* <DEDUP_REMOVED lines=12> */
[----:B-1----:R-:W-:-:S05]  /*dd80*/  LEA R3, R9, R3, 0x18 ;  /* 0x0000000309037211 */ /* 0x002fca00078ec0ff */
[----:B------:R-:W-:-:S05]  /*dd90*/  IMAD R7, R7, 0x2, R3 ;  /* 0x0000000207077824 */ /* 0x000fca00078e0203 */
        /* <DEDUP_REMOVED lines=21> */
.L_x_196:
[----:B------:R-:W-:Y:S05]  /*def0*/  BSYNC B1 ;  /* 0x0000000000017941 */ /* 0x000fea0003800000 */
.L_x_195:
[C---:B------:R-:W-:Y:S01]  /*df00*/  ISETP.GT.AND P1, PT, R6.reuse, 0x1, PT ;  /* 0x000000010600780c */ /* 0x040fe20003f24270 */
[----:B------:R-:W-:-:S12]  /*df10*/  VIADD R6, R6, 0xfffffffe ;  /* 0xfffffffe06067836 */ /* 0x000fd80000000000 */
[----:B------:R-:W-:Y:S05]  /*df20*/  @P1 BRA `(.L_x_204) ;  /* 0xffffffec009c1947 */ /* 0x000fea000383ffff */
.L_x_185:
[----:B------:R-:W-:Y:S05]  /*df30*/  BSYNC B0 ;  /* 0x0000000000007941 */ /* 0x000fea0003800000 */
.L_x_174:
[----:B------:R-:W-:Y:S04]  /*df40*/  BSSY B0, `(.L_x_205) ;  /* 0x000003c000007945 */ /* 0x000fe80003800000 */
[----:B------:R-:W-:Y:S05]  /*df50*/  @!P6 BRA `(.L_x_206) ;  /* 0x0000000000e8e947 */ /* 0x000fea0003800000 */
[----:B------:R-:W3:Y:S01]  /*df60*/  S2R R3, SR_CgaCtaId ;  /* 0x0000000000037919 */ /* 0x000ee20000008800 */
[----:B------:R-:W-:-:S04]  /*df70*/  MOV R2, 0x400 ;  /* 0x0000040000027802 */ /* 0x000fc80000000f00 */
[----:B---3--:R-:W-:-:S05]  /*df80*/  LEA R2, R3, R2, 0x18 ;  /* 0x0000000203027211 */ /* 0x008fca00078ec0ff */
[----:B------:R-:W-:Y:S01]  /*df90*/  IMAD R3, R16, 0x8, R2 ;  /* 0x0000000810037824 */ /* 0x000fe200078e0202 */
[----:B------:R-:W-:-:S04]  /*dfa0*/  SHF.L.U32 R2, R19, 0x1f, RZ ;  /* 0x0000001f13027819 */ /* 0x000fc800000006ff */
[----:B------:R-:W3:Y:S02]  /*dfb0*/  SYNCS.PHASECHK.TRANS64.TRYWAIT P0, [R3+URZ+0x38860], R2 ;  /* 0x03886002030075a7 */ /* 0x000ee4000800017f */
[----:B---3--:R-:W-:Y:S05]  /*dfc0*/  @!P0 BRA `(.L_x_207) ;  /* 0x0000000c00608947 */ /* 0x008fea0003800000 */
.L_x_238:
        /* <DEDUP_REMOVED lines=9> */
.L_x_208:
[----:B------:R-:W3:Y:S02]  /*e060*/  LDL R2, [R1+0x4] ;  /* 0x0000040001027983 */ /* 0x000ee40000100800 */
[----:B---3--:R-:W-:-:S13]  /*e070*/  ISETP.NE.AND P0, PT, R2, RZ, PT ;  /* 0x000000ff0200720c */ /* 0x008fda0003f05270 */
[----:B------:R-:W-:Y:S05]  /*e080*/  @P0 BRA `(.L_x_209) ;  /* 0x0000000000040947 */ /* 0x000fea0003800000 */
[----:B------:R-:W-:Y:S01]  /*e090*/  BPT.TRAP 0x1 ;  /* 0x000000040000795c */ /* 0x000fe20000300000 */
.L_x_209:
[----:B------:R-:W3:Y:S01]  /*e0a0*/  LDL R2, [R1] ;  /* 0x0000000001027983 */ /* 0x000ee20000100800 */
[----:B------:R-:W-:Y:S01]  /*e0b0*/  MOV R5, 0x400 ;  /* 0x0000040000057802 */ /* 0x000fe20000000f00 */
[----:B-1----:R-:W1:Y:S01]  /*e0c0*/  S2R R6, SR_CgaCtaId ;  /* 0x0000000000067919 */ /* 0x002e620000008800 */
[----:B------:R-:W-:Y:S01]  /*e0d0*/  IMAD R21, R16, 0x5000, R21 ;  /* 0x0000500010157824 */ /* 0x000fe200078e0215 */
[----:B------:R-:W-:Y:S02]  /*e0e0*/  R2UR UR5, R20 ;  /* 0x00000000140572ca */ /* 0x000fe400000e0000 */
[----:B------:R-:W-:Y:S01]  /*e0f0*/  R2UR UR9, R3 ;  /* 0x00000000030972ca */ /* 0x000fe200000e0000 */
[----:B------:R-:W-:Y:S01]  /*e100*/  UIADD3 UR4, UP0, UR36, 0x470, URZ ;  /* 0x0000047024047890 */ /* 0x000fe2000ff1e03f */
[----:B------:R-:W-:Y:S02]  /*e110*/  R2UR UR12, R0 ;  /* 0x00000000000c72ca */ /* 0x000fe400000e0000 */
[----:B------:R-:W-:-:S02]  /*e120*/  R2UR UR13, R4 ;  /* 0x00000000040d72ca */ /* 0x000fc400000e0000 */
[----:B-1----:R-:W-:-:S04]  /*e130*/  LEA R5, R6, R5, 0x18 ;  /* 0x0000000506057211 */ /* 0x002fc800078ec0ff */
[----:B------:R-:W-:-:S04]  /*e140*/  LEA R21, R21, R5, 0x1 ;  /* 0x0000000515157211 */ /* 0x000fc800078e08ff */
        /* <DEDUP_REMOVED lines=10> */
[----:B------:R-:W-:Y:S01]  /*e1f0*/  UIADD3 UR14, UR14, 0x7c00, URZ ;  /* 0x00007c000e0e7890 */ /* 0x000fe2000fffe03f */
[----:B---3--:R-:W-:-:S13]  /*e200*/  R2UR UR11, R2 ;  /* 0x00000000020b72ca */ /* 0x008fda00000e0000 */
        /* <DEDUP_REMOVED lines=15> */
.L_x_206:
[----:B------:R-:W-:Y:S05]  /*e300*/  BSYNC B0 ;  /* 0x0000000000007941 */ /* 0x000fea0003800000 */
.L_x_205:
[----:B------:R-:W3:Y:S01]  /*e310*/  LDL.LU R0, [R1+0x14] ;  /* 0x0000140001007983 */ /* 0x000ee20000300800 */
[----:B------:R-:W-:-:S03]  /*e320*/  ULDC UR4, c[0x0][0xda4] ;  /* 0x0003690000047ab9 */ /* 0x000fc60000000800 */
[----:B------:R-:W4:Y:S01]  /*e330*/  LDL.LU R2, [R1+0x1c] ;  /* 0x00001c0001027983 */ /* 0x000f220000300800 */
[----:B------:R-:W-:-:S05]  /*e340*/  VIADD R16, R16, 0x1 ;  /* 0x0000000110107836 */ /* 0x000fca0000000000 */
[----:B------:R-:W-:-:S04]  /*e350*/  ISETP.NE.AND P0, PT, R16, 0x2, PT ;  /* 0x000000021000780c */ /* 0x000fc80003f05270 */
[----:B------:R-:W-:Y:S01]  /*e360*/  SEL R16, R16, RZ, P0 ;  /* 0x000000ff10107207 */ /* 0x000fe20000000000 */
[----:B---3--:R-:W-:Y:S02]  /*e370*/  VIADD R0, R0, UR39 ;  /* 0x0000002700007c36 */ /* 0x008fe40008000000 */
[----:B----4-:R-:W-:-:S03]  /*e380*/  VIADD R2, R2, 0x1 ;  /* 0x0000000102027836 */ /* 0x010fc60000000000 */
[----:B------:R3:W-:Y:S01]  /*e390*/  STL [R1+0x14], R0 ;  /* 0x0000140001007387 */ /* 0x0007e20000100800 */
[----:B------:R-:W-:-:S03]  /*e3a0*/  ISETP.GE.AND P1, PT, R0, UR4, PT ;  /* 0x0000000400007c0c */ /* 0x000fc6000bf26270 */
[----:B------:R4:W-:Y:S01]  /*e3b0*/  STL [R1+0x1c], R2 ;  /* 0x00001c0201007387 */ /* 0x0009e20000100800 */
[----:B---3--:R-:W-:-:S04]  /*e3c0*/  SEL R0, RZ, 0x1, P0 ;  /* 0x00000001ff007807 */ /* 0x008fc80000000000 */
[----:B------:R-:W-:-:S05]  /*e3d0*/  LOP3.LUT R19, R19, R0, RZ, 0x3c, !PT ;  /* 0x0000000013137212 */ /* 0x000fca00078e3cff */
[----:B----4-:R-:W-:Y:S05]  /*e3e0*/  @!P1 BRA `(.L_x_210) ;  /* 0xffffffc800fc9947 */ /* 0x010fea000383ffff */
[----:B------:R-:W-:-:S07]  /*e3f0*/  LOP3.LUT R2, R2, 0x1, RZ, 0xc, !PT ;  /* 0x0000000102027812 */ /* 0x000fce00078e0cff */
.L_x_157:
[----:B------:R-:W3:Y:S01]  /*e400*/  S2R R3, SR_CgaCtaId ;  /* 0x0000000000037919 */ /* 0x000ee20000008800 */
[----:B------:R-:W-:Y:S01]  /*e410*/  MOV R0, 0x400 ;  /* 0x0000040000007802 */ /* 0x000fe20000000f00 */
[----:B------:R-:W-:Y:S03]  /*e420*/  BSSY B0, `(.L_x_211) ;  /* 0x0000005000007945 */ /* 0x000fe60003800000 */
[----:B---3--:R-:W-:Y:S02]  /*e430*/  LEA R0, R3, R0, 0x18 ;  /* 0x0000000003007211 */ /* 0x008fe400078ec0ff */
[----:B------:R-:W-:-:S04]  /*e440*/  SHF.L.U32 R3, R2, 0x1f, RZ ;  /* 0x0000001f02037819 */ /* 0x000fc800000006ff */
[----:B------:R-:W3:Y:S02]  /*e450*/  SYNCS.PHASECHK.TRANS64.TRYWAIT P0, [R0+URZ+0x38820], R3 ;  /* 0x03882003000075a7 */ /* 0x000ee4000800017f */
[----:B---3--:R-:W-:Y:S05]  /*e460*/  @!P0 BRA `(.L_x_212) ;  /* 0x00000008004c8947 */ /* 0x008fea0003800000 */
.L_x_239:
[----:B------:R-:W-:Y:S05]  /*e470*/  BSYNC B0 ;  /* 0x0000000000007941 */ /* 0x000fea0003800000 */
.L_x_211:
[----:B------:R-:W-:-:S03]  /*e480*/  UMOV UR4, 0xffffffff ;  /* 0xffffffff00047882 */ /* 0x000fc60000000000 */
[----:B------:R-:W-:Y:S05]  /*e490*/  BRA.DIV UR4, `(.L_x_213) ;  /* 0x0000000a04547947 */ /* 0x000fea000b800000 */
[----:B------:R-:W4:Y:S02]  /*e4a0*/  S2R R2, SR_TID.X ;  /* 0x0000000000027919 */ /* 0x000f240000002100 */
[----:B----4-:R-:W-:-:S04]  /*e4b0*/  SHF.R.U32.HI R2, RZ, 0x5, R2 ;  /* 0x00000005ff027819 */ /* 0x010fc80000011602 */
[----:B------:R-:W-:-:S05]  /*e4c0*/  LOP3.LUT R2, R2, 0x3, RZ, 0xc0, !PT ;  /* 0x0000000302027812 */ /* 0x000fca00078ec0ff */
[----:B--2---:R2:W4:Y:S02]  /*e4d0*/  SHFL.IDX PT, R14, R2, RZ, 0x1f ;  /* 0x00001fff020e7589 */ /* 0x00452400000e0000 */
.L_x_242:
[----:B----4-:R-:W-:Y:S01]  /*e4e0*/  ISETP.NE.AND P0, PT, R14, RZ, PT ;  /* 0x000000ff0e00720c */ /* 0x010fe20003f05270 */
[----:B------:R-:W-:-:S12]  /*e4f0*/  BSSY B0, `(.L_x_214) ;  /* 0x0000026000007945 */ /* 0x000fd80003800000 */
[----:B------:R-:W-:Y:S05]  /*e500*/  @P0 BRA `(.L_x_215) ;  /* 0x0000000000900947 */ /* 0x000fea0003800000 */
[----:B------:R-:W-:-:S03]  /*e510*/  UMOV UR4, 0xffffffff ;  /* 0xffffffff00047882 */ /* 0x000fc60000000000 */
[----:B------:R-:W-:Y:S05]  /*e520*/  BRA.DIV UR4, `(.L_x_216) ;  /* 0x0000000a04647947 */ /* 0x000fea000b800000 */
[----:B------:R-:W-:-:S13]  /*e530*/  ELECT P6, URZ, PT ;  /* 0x00000000003f782f */ /* 0x000fda00038c0000 */
.L_x_245:
[----:B------:R-:W-:Y:S05]  /*e540*/  @!P6 BRA `(.L_x_215) ;  /* 0x000000000080e947 */ /* 0x000fea0003800000 */
[----:B--2---:R-:W2:Y:S02]  /*e550*/  LDL R2, [R1+0x24] ;  /* 0x0000240001027983 */ /* 0x004ea40000100800 */
[----:B--2---:R-:W-:-:S13]  /*e560*/  R2UR UR4, R2 ;  /* 0x00000000020472ca */ /* 0x004fda00000e0000 */
[----:B------:R-:W-:-:S06]  /*e570*/  ULOP3.LUT UR4, UR4, 0x2, URZ, 0xfc, !UPT ;  /* 0x0000000204047892 */ /* 0x000fcc000f8efc3f */
[----:B------:R-:W-:-:S05]  /*e580*/  IMAD.U32 R2, RZ, RZ, UR4 ;  /* 0x00000004ff027e24 */ /* 0x000fca000f8e00ff */
[----:B------:R-:W-:-:S13]  /*e590*/  ISETP.NE.AND P2, PT, R2, 0x3, PT ;  /* 0x000000030200780c */ /* 0x000fda0003f45270 */
[----:B------:R-:W-:Y:S05]  /*e5a0*/  @!P2 BRA `(.L_x_217) ;  /* 0x000000000004a947 */ /* 0x000fea0003800000 */
[----:B------:R-:W-:Y:S01]  /*e5b0*/  BPT.TRAP 0x1 ;  /* 0x000000040000795c */ /* 0x000fe20000300000 */
.L_x_217:
[----:B---3--:R-:W-:Y:S01]  /*e5c0*/  VIADD R3, R0, 0x38840 ;  /* 0x0003884000037836 */ /* 0x008fe20000000000 */
[----:B------:R-:W-:Y:S01]  /*e5d0*/  SHF.L.U32 R5, R19, 0x1f, RZ ;  /* 0x0000001f13057819 */ /* 0x000fe200000006ff */
[C---:B------:R-:W-:Y:S02]  /*e5e0*/  VIADD R2, R16.reuse, 0x1 ;  /* 0x0000000110027836 */ /* 0x040fe40000000000 */
[----:B-1----:R-:W-:-:S03]  /*e5f0*/  IMAD R6, R16, 0x8, R3 ;  /* 0x0000000810067824 */ /* 0x002fc600078e0203 */
[----:B------:R-:W-:Y:S01]  /*e600*/  ISETP.NE.AND P1, PT, R2, 0x2, PT ;  /* 0x000000020200780c */ /* 0x000fe20003f25270 */
[----:B------:R-:W1:Y:S03]  /*e610*/  SYNCS.PHASECHK.TRANS64.TRYWAIT P0, [R6+URZ], R5 ;  /* 0x00000005060075a7 */ /* 0x000e66000800017f */
[----:B------:R-:W-:-:S04]  /*e620*/  SEL R4, RZ, 0x1, P1 ;  /* 0x00000001ff047807 */ /* 0x000fc80000800000 */
[----:B------:R-:W-:Y:S02]  /*e630*/  LOP3.LUT R19, R19, R4, RZ, 0x3c, !PT ;  /* 0x0000000413137212 */ /* 0x000fe400078e3cff */
[----:B------:R-:W-:Y:S02]  /*e640*/  SEL R4, R2, RZ, P1 ;  /* 0x000000ff02047207 */ /* 0x000fe40000800000 */
[----:B------:R-:W-:-:S03]  /*e650*/  SHF.L.U32 R2, R19, 0x1f, RZ ;  /* 0x0000001f13027819 */ /* 0x000fc600000006ff */
[----:B------:R-:W-:Y:S01]  /*e660*/  IMAD R3, R4, 0x8, R3 ;  /* 0x0000000804037824 */ /* 0x000fe200078e0203 */
[----:B-1----:R-:W-:Y:S06]  /*e670*/  @!P0 BRA `(.L_x_218) ;  /* 0x0000000800308947 */ /* 0x002fec0003800000 */
.L_x_246:
[----:B------:R-:W2:Y:S02]  /*e680*/  SYNCS.PHASECHK.TRANS64.TRYWAIT P0, [R3+URZ], R2 ;  /* 0x00000002030075a7 */ /* 0x000ea4000800017f */
[----:B--2---:R-:W-:Y:S05]  /*e690*/  @!P0 BRA `(.L_x_219) ;  /* 0x00000008003c8947 */ /* 0x004fea0003800000 */
.L_x_247:
[----:B------:R-:W-:Y:S05]  /*e6a0*/  @!P2 BRA `(.L_x_220) ;  /* 0x000000000004a947 */ /* 0x000fea0003800000 */
[----:B------:R-:W-:Y:S01]  /*e6b0*/  BPT.TRAP 0x1 ;  /* 0x000000040000795c */ /* 0x000fe20000300000 */
.L_x_220:
[----:B--2---:R-:W-:-:S05]  /*e6c0*/  IADD3 R3, R0, 0x38860, RZ ;  /* 0x0003886000037810 */ /* 0x004fca0007ffe0ff */
[----:B------:R-:W-:-:S04]  /*e6d0*/  IMAD R16, R16, 0x8, R3 ;  /* 0x0000000810107824 */ /* 0x000fc800078e0203 */
[----:B------:R-:W2:Y:S02]  /*e6e0*/  SYNCS.PHASECHK.TRANS64.TRYWAIT P0, [R16+URZ], R5 ;  /* 0x00000005100075a7 */ /* 0x000ea4000800017f */
[----:B--2---:R-:W-:Y:S05]  /*e6f0*/  @!P0 BRA `(.L_x_221) ;  /* 0x0000000800388947 */ /* 0x004fea0003800000 */
.L_x_248:
[----:B------:R-:W-:-:S07]  /*e700*/  IMAD R3, R4, 0x8, R3 ;  /* 0x0000000804037824 */ /* 0x000fce00078e0203 */
.L_x_222:
[----:B---3--:R3:W4:Y:S02]  /*e710*/  SYNCS.PHASECHK.TRANS64.TRYWAIT P0, [R3+URZ], R2 ;  /* 0x00000002030075a7 */ /* 0x008724000800017f */
[----:B----4-:R-:W-:Y:S05]  /*e720*/  @!P0 NANOSLEEP.SYNCS 0x989680 ;  /* 0x009896800000895d */ /* 0x010fea0003900000 */
[----:B------:R-:W4:Y:S02]  /*e730*/  @!P0 SYNCS.PHASECHK.TRANS64 P0, [R3+URZ], R2 ;  /* 0x00000002030085a7 */ /* 0x000f24000800007f */
[----:B----4-:R-:W-:Y:S05]  /*e740*/  @!P0 BRA `(.L_x_222) ;  /* 0xfffffffc00f08947 */ /* 0x010fea000383ffff */
.L_x_215:
[----:B------:R-:W-:Y:S05]  /*e750*/  BSYNC B0 ;  /* 0x0000000000007941 */ /* 0x000fea0003800000 */
.L_x_214:
[----:B------:R-:W-:Y:S05]  /*e760*/  EXIT ;  /* 0x000000000000794d */ /* 0x000fea0003800000 */
.L_x_131:
[----:B------:R-:W-:-:S13]  /*e770*/  R2UR UR4, R18 ;  /* 0x00000000120472ca */ /* 0x000fda00000e0000 */
[----:B-1----:R-:W-:-:S04]  /*e780*/  IMAD.U32 R3, RZ, RZ, UR4 ;  /* 0x00000004ff037e24 */ /* 0x002fc8000f8e00ff */
[----:B------:R1:W2:Y:S03]  /*e790*/  SYNCS.PHASECHK.TRANS64.TRYWAIT P1, [R3+URZ+0x38800], R0 ;  /* 0x03880000030075a7 */ /* 0x0002a6000802017f */
[----:B--2---:R-:W-:Y:S05]  /*e7a0*/  @!P1 NANOSLEEP.SYNCS 0x989680 ;  /* 0x009896800000995d */ /* 0x004fea0003900000 */
[----:B------:R-:W2:Y:S02]  /*e7b0*/  @!P1 SYNCS.PHASECHK.TRANS64 P1, [R3+URZ+0x38800], R0 ;  /* 0x03880000030095a7 */ /* 0x000ea4000802007f */
[----:B--2---:R-:W-:Y:S05]  /*e7c0*/  @!P1 BRA `(.L_x_131) ;  /* 0xfffffffc00e89947 */ /* 0x004fea000383ffff */
[----:B------:R-:W-:Y:S05]  /*e7d0*/  BRA `(.L_x_223) ;  /* 0xffffff2c00e07947 */ /* 0x000fea000383ffff */
.L_x_135:
[----:B--2---:R2:W3:Y:S02]  /*e7e0*/  SYNCS.PHASECHK.TRANS64.TRYWAIT P1, [R0+URZ+0x38830], R3 ;  /* 0x03883003000075a7 */ /* 0x0044e4000802017f */
[----:B---3--:R-:W-:Y:S05]  /*e7f0*/  @!P1 NANOSLEEP.SYNCS 0x989680 ;  /* 0x009896800000995d */ /* 0x008fea0003900000 */
[----:B------:R-:W3:Y:S02]  /*e800*/  @!P1 SYNCS.PHASECHK.TRANS64 P1, [R0+URZ+0x38830], R3 ;  /* 0x03883003000095a7 */ /* 0x000ee4000802007f */
[----:B---3--:R-:W-:Y:S05]  /*e810*/  @!P1 BRA `(.L_x_135) ;  /* 0xfffffffc00f09947 */ /* 0x008fea000383ffff */
[----:B------:R-:W-:Y:S05]  /*e820*/  BRA `(.L_x_134) ;  /* 0xffffff3000047947 */ /* 0x000fea000383ffff */
.L_x_141:
[----:B--2---:R-:W-:-:S04]  /*e830*/  IMAD.U32 R4, RZ, RZ, UR39 ;  /* 0x00000027ff047e24 */ /* 0x004fc8000f8e00ff */
[----:B------:R2:W3:Y:S03]  /*e840*/  SYNCS.PHASECHK.TRANS64.TRYWAIT P1, [R4+URZ+0x38830], R3 ;  /* 0x03883003040075a7 */ /* 0x0004e6000802017f */
[----:B---3--:R-:W-:Y:S05]  /*e850*/  @!P1 NANOSLEEP.SYNCS 0x989680 ;  /* 0x009896800000995d */ /* 0x008fea0003900000 */
[----:B------:R-:W3:Y:S02]  /*e860*/  @!P1 SYNCS.PHASECHK.TRANS64 P1, [R4+URZ+0x38830], R3 ;  /* 0x03883003040095a7 */ /* 0x000ee4000802007f */
[----:B---3--:R-:W-:Y:S05]  /*e870*/  @!P1 BRA `(.L_x_141) ;  /* 0xfffffffc00ec9947 */ /* 0x008fea000383ffff */
[----:B------:R-:W-:Y:S05]  /*e880*/  BRA `(.L_x_140) ;  /* 0xffffff6800487947 */ /* 0x000fea000383ffff */
.L_x_145:
[----:B-12---:R-:W-:-:S04]  /*e890*/  IMAD.U32 R3, RZ, RZ, UR4 ;  /* 0x00000004ff037e24 */ /* 0x006fc8000f8e00ff */
[----:B------:R1:W2:Y:S03]  /*e8a0*/  SYNCS.PHASECHK.TRANS64.TRYWAIT P1, [R3+URZ+0x38850], R0 ;  /* 0x03885000030075a7 */ /* 0x0002a6000802017f */
[----:B--2---:R-:W-:Y:S05]  /*e8b0*/  @!P1 NANOSLEEP.SYNCS 0x989680 ;  /* 0x009896800000995d */ /* 0x004fea0003900000 */
[----:B------:R-:W2:Y:S02]  /*e8c0*/  @!P1 SYNCS.PHASECHK.TRANS64 P1, [R3+URZ+0x38850], R0 ;  /* 0x03885000030095a7 */ /* 0x000ea4000802007f */
[----:B--2---:R-:W-:Y:S05]  /*e8d0*/  @!P1 BRA `(.L_x_145) ;  /* 0xfffffffc00ec9947 */ /* 0x004fea000383ffff */
[----:B------:R-:W-:Y:S05]  /*e8e0*/  BRA `(.L_x_144) ;  /* 0xffffff8c009c7947 */ /* 0x000fea000383ffff */
.L_x_152:
[----:B--2---:R-:W-:-:S04]  /*e8f0*/  IMAD.U32 R7, RZ, RZ, UR8 ;  /* 0x00000008ff077e24 */ /* 0x004fc8000f8e00ff */
[----:B------:R2:W3:Y:S03]  /*e900*/  SYNCS.PHASECHK.TRANS64.TRYWAIT P1, [R7+URZ+0x38850], R0 ;  /* 0x03885000070075a7 */ /* 0x0004e6000802017f */
[----:B---3--:R-:W-:Y:S05]  /*e910*/  @!P1 NANOSLEEP.SYNCS 0x989680 ;  /* 0x009896800000995d */ /* 0x008fea0003900000 */
[----:B------:R-:W3:Y:S02]  /*e920*/  @!P1 SYNCS.PHASECHK.TRANS64 P1, [R7+URZ+0x38850], R0 ;  /* 0x03885000070095a7 */ /* 0x000ee4000802007f */
[----:B---3--:R-:W-:Y:S05]  /*e930*/  @!P1 BRA `(.L_x_152) ;  /* 0xfffffffc00ec9947 */ /* 0x008fea000383ffff */
[----:B------:R-:W-:Y:S05]  /*e940*/  BRA `(.L_x_151) ;  /* 0xffffffa400b87947 */ /* 0x000fea000383ffff */
.L_x_165:
        /* <DEDUP_REMOVED lines=11> */
.L_x_225:
[----:B------:R-:W-:Y:S05]  /*ea00*/  BSYNC B0 ;  /* 0x0000000000007941 */ /* 0x000fea0003800000 */
.L_x_224:
[----:B------:R-:W-:Y:S05]  /*ea10*/  BRA `(.L_x_226) ;  /* 0xffffffd000287947 */ /* 0x000fea000383ffff */
.L_x_166:
[----:B------:R-:W-:Y:S01]  /*ea20*/  BSSY B0, `(.L_x_227) ;  /* 0x0000006000007945 */ /* 0x000fe20003800000 */
[----:B------:R-:W-:-:S07]  /*ea30*/  IMAD.MOV.U32 R15, RZ, RZ, -0x1 ;  /* 0xffffffffff0f7424 */ /* 0x000fce00078e00ff */
[----:B------:R-:W-:Y:S05]  /*ea40*/  WARPSYNC.COLLECTIVE R15, `(.L_x_228) ;  /* 0x000000000f0c7348 */ /* 0x000fea0003c00000 */
[----:B------:R-:W-:Y:S02]  /*ea50*/  ELECT P6, UR62, PT ;  /* 0x00000000003e782f */ /* 0x000fe400038c0000 */
[----:B------:R-:W-:Y:S01]  /*ea60*/  MOV R14, UR62 ;  /* 0x0000003e000e7c02 */ /* 0x000fe20008000f00 */
[----:B------:R-:W-:Y:S10]  /*ea70*/  ENDCOLLECTIVE ;  /* 0x000000000000791b */ /* 0x000ff40003800000 */
.L_x_228:
[----:B------:R-:W-:Y:S05]  /*ea80*/  BSYNC B0 ;  /* 0x0000000000007941 */ /* 0x000fea0003800000 */
.L_x_227:
[----:B------:R-:W-:Y:S05]  /*ea90*/  BRA `(.L_x_229) ;  /* 0xffffffd000247947 */ /* 0x000fea000383ffff */
.L_x_169:
[----:B---3--:R3:W4:Y:S02]  /*eaa0*/  SYNCS.PHASECHK.TRANS64.TRYWAIT P1, [R4+URZ+0x38840], R9 ;  /* 0x03884009040075a7 */ /* 0x008724000802017f */
[----:B----4-:R-:W-:Y:S05]  /*eab0*/  @!P1 NANOSLEEP.SYNCS 0x989680 ;  /* 0x009896800000995d */ /* 0x010fea0003900000 */
[----:B------:R-:W4:Y:S02]  /*eac0*/  @!P1 SYNCS.PHASECHK.TRANS64 P1, [R4+URZ+0x38840], R9 ;  /* 0x03884009040095a7 */ /* 0x000f24000802007f */
[----:B----4-:R-:W-:Y:S05]  /*ead0*/  @!P1 BRA `(.L_x_169) ;  /* 0xfffffffc00f09947 */ /* 0x010fea000383ffff */
[----:B------:R-:W-:Y:S05]  /*eae0*/  BRA `(.L_x_230) ;  /* 0xffffffd000887947 */ /* 0x000fea000383ffff */
.L_x_173:
[----:B-1----:R-:W1:Y:S01]  /*eaf0*/  S2R R9, SR_CgaCtaId ;  /* 0x0000000000097919 */ /* 0x002e620000008800 */
[----:B------:R-:W-:-:S04]  /*eb00*/  MOV R7, 0x400 ;  /* 0x0000040000077802 */ /* 0x000fc80000000f00 */
[----:B-1----:R-:W-:-:S04]  /*eb10*/  LEA R7, R9, R7, 0x18 ;  /* 0x0000000709077211 */ /* 0x002fc800078ec0ff */
[----:B------:R1:W3:Y:S03]  /*eb20*/  SYNCS.PHASECHK.TRANS64.TRYWAIT P1, [R7+URZ+0x38820], R6 ;  /* 0x03882006070075a7 */ /* 0x0002e6000802017f */
[----:B---3--:R-:W-:Y:S05]  /*eb30*/  @!P1 NANOSLEEP.SYNCS 0x989680 ;  /* 0x009896800000995d */ /* 0x008fea0003900000 */
[----:B------:R-:W3:Y:S02]  /*eb40*/  @!P1 SYNCS.PHASECHK.TRANS64 P1, [R7+URZ+0x38820], R6 ;  /* 0x03882006070095a7 */ /* 0x000ee4000802007f */
[----:B---3--:R-:W-:Y:S05]  /*eb50*/  @!P1 BRA `(.L_x_173) ;  /* 0xfffffffc00e49947 */ /* 0x008fea000383ffff */
[----:B------:R-:W-:Y:S05]  /*eb60*/  BRA `(.L_x_231) ;  /* 0xffffffd800107947 */ /* 0x000fea000383ffff */
.L_x_179:
[----:B-1----:R1:W2:Y:S02]  /*eb70*/  SYNCS.PHASECHK.TRANS64.TRYWAIT P1, [R2+URZ+0x38840], R3 ;  /* 0x03884003020075a7 */ /* 0x0022a4000802017f */
[----:B--2---:R-:W-:Y:S05]  /*eb80*/  @!P1 NANOSLEEP.SYNCS 0x989680 ;  /* 0x009896800000995d */ /* 0x004fea0003900000 */
[----:B------:R-:W2:Y:S02]  /*eb90*/  @!P1 SYNCS.PHASECHK.TRANS64 P1, [R2+URZ+0x38840], R3 ;  /* 0x03884003020095a7 */ /* 0x000ea4000802007f */
[----:B--2---:R-:W-:Y:S05]  /*eba0*/  @!P1 BRA `(.L_x_179) ;  /* 0xfffffffc00f09947 */ /* 0x004fea000383ffff */
[----:B------:R-:W-:Y:S05]  /*ebb0*/  BRA `(.L_x_232) ;  /* 0xffffffd800b47947 */ /* 0x000fea000383ffff */
.L_x_182:
[----:B-1----:R1:W2:Y:S02]  /*ebc0*/  SYNCS.PHASECHK.TRANS64.TRYWAIT P1, [R2+URZ+0x38860], R3 ;  /* 0x03886003020075a7 */ /* 0x0022a4000802017f */
[----:B--2---:R-:W-:Y:S05]  /*ebd0*/  @!P1 NANOSLEEP.SYNCS 0x989680 ;  /* 0x009896800000995d */ /* 0x004fea0003900000 */
[----:B------:R-:W2:Y:S02]  /*ebe0*/  @!P1 SYNCS.PHASECHK.TRANS64 P1, [R2+URZ+0x38860], R3 ;  /* 0x03886003020095a7 */ /* 0x000ea4000802007f */
[----:B--2---:R-:W-:Y:S05]  /*ebf0*/  @!P1 BRA `(.L_x_182) ;  /* 0xfffffffc00f09947 */ /* 0x004fea000383ffff */
[----:B------:R-:W-:Y:S05]  /*ec00*/  BRA `(.L_x_233) ;  /* 0xffffffdc00747947 */ /* 0x000fea000383ffff */
.L_x_189:
[----:B--2---:R2:W3:Y:S02]  /*ec10*/  SYNCS.PHASECHK.TRANS64.TRYWAIT P1, [R2+URZ+0x38840], R3 ;  /* 0x03884003020075a7 */ /* 0x0044e4000802017f */
[----:B---3--:R-:W-:Y:S05]  /*ec20*/  @!P1 NANOSLEEP.SYNCS 0x989680 ;  /* 0x009896800000995d */ /* 0x008fea0003900000 */
[----:B------:R-:W3:Y:S02]  /*ec30*/  @!P1 SYNCS.PHASECHK.TRANS64 P1, [R2+URZ+0x38840], R3 ;  /* 0x03884003020095a7 */ /* 0x000ee4000802007f */
[----:B---3--:R-:W-:Y:S05]  /*ec40*/  @!P1 BRA `(.L_x_189) ;  /* 0xfffffffc00f09947 */ /* 0x008fea000383ffff */
[----:B------:R-:W-:Y:S05]  /*ec50*/  BRA `(.L_x_234) ;  /* 0xffffffe000dc7947 */ /* 0x000fea000383ffff */
.L_x_192:
[----:B-1----:R1:W2:Y:S02]  /*ec60*/  SYNCS.PHASECHK.TRANS64.TRYWAIT P1, [R2+URZ+0x38860], R19 ;  /* 0x03886013020075a7 */ /* 0x0022a4000802017f */
[----:B--2---:R-:W-:Y:S05]  /*ec70*/  @!P1 NANOSLEEP.SYNCS 0x989680 ;  /* 0x009896800000995d */ /* 0x004fea0003900000 */
[----:B------:R-:W2:Y:S02]  /*ec80*/  @!P1 SYNCS.PHASECHK.TRANS64 P1, [R2+URZ+0x38860], R19 ;  /* 0x03886013020095a7 */ /* 0x000ea4000802007f */
[----:B--2---:R-:W-:Y:S05]  /*ec90*/  @!P1 BRA `(.L_x_192) ;  /* 0xfffffffc00f09947 */ /* 0x004fea000383ffff */
[----:B------:R-:W-:Y:S05]  /*eca0*/  BRA `(.L_x_235) ;  /* 0xffffffe4009c7947 */ /* 0x000fea000383ffff */
.L_x_198:
[----:B--2---:R2:W3:Y:S02]  /*ecb0*/  SYNCS.PHASECHK.TRANS64.TRYWAIT P1, [R2+URZ+0x38840], R3 ;  /* 0x03884003020075a7 */ /* 0x0044e4000802017f */
[----:B---3--:R-:W-:Y:S05]  /*ecc0*/  @!P1 NANOSLEEP.SYNCS 0x989680 ;  /* 0x009896800000995d */ /* 0x008fea0003900000 */
[----:B------:R-:W3:Y:S02]  /*ecd0*/  @!P1 SYNCS.PHASECHK.TRANS64 P1, [R2+URZ+0x38840], R3 ;  /* 0x03884003020095a7 */ /* 0x000ee4000802007f */
[----:B---3--:R-:W-:Y:S05]  /*ece0*/  @!P1 BRA `(.L_x_198) ;  /* 0xfffffffc00f09947 */ /* 0x008fea000383ffff */
[----:B------:R-:W-:Y:S05]  /*ecf0*/  BRA `(.L_x_236) ;  /* 0xffffffe800e07947 */ /* 0x000fea000383ffff */
.L_x_201:
[----:B-1----:R1:W2:Y:S02]  /*ed00*/  SYNCS.PHASECHK.TRANS64.TRYWAIT P1, [R2+URZ+0x38860], R10 ;  /* 0x0388600a020075a7 */ /* 0x0022a4000802017f */
[----:B--2---:R-:W-:Y:S05]  /*ed10*/  @!P1 NANOSLEEP.SYNCS 0x989680 ;  /* 0x009896800000995d */ /* 0x004fea0003900000 */
[----:B------:R-:W2:Y:S02]  /*ed20*/  @!P1 SYNCS.PHASECHK.TRANS64 P1, [R2+URZ+0x38860], R10 ;  /* 0x0388600a020095a7 */ /* 0x000ea4000802007f */
[----:B--2---:R-:W-:Y:S05]  /*ed30*/  @!P1 BRA `(.L_x_201) ;  /* 0xfffffffc00f09947 */ /* 0x004fea000383ffff */
[----:B------:R-:W-:Y:S05]  /*ed40*/  BRA `(.L_x_237) ;  /* 0xffffffec00a07947 */ /* 0x000fea000383ffff */
.L_x_207:
[----:B---3--:R3:W4:Y:S02]  /*ed50*/  SYNCS.PHASECHK.TRANS64.TRYWAIT P0, [R3+URZ+0x38860], R2 ;  /* 0x03886002030075a7 */ /* 0x008724000800017f */
[----:B----4-:R-:W-:Y:S05]  /*ed60*/  @!P0 NANOSLEEP.SYNCS 0x989680 ;  /* 0x009896800000895d */ /* 0x010fea0003900000 */
[----:B------:R-:W4:Y:S02]  /*ed70*/  @!P0 SYNCS.PHASECHK.TRANS64 P0, [R3+URZ+0x38860], R2 ;  /* 0x03886002030085a7 */ /* 0x000f24000800007f */
[----:B----4-:R-:W-:Y:S05]  /*ed80*/  @!P0 BRA `(.L_x_207) ;  /* 0xfffffffc00f08947 */ /* 0x010fea000383ffff */
[----:B------:R-:W-:Y:S05]  /*ed90*/  BRA `(.L_x_238) ;  /* 0xfffffff0008c7947 */ /* 0x000fea000383ffff */
.L_x_212:
[----:B---3--:R3:W4:Y:S02]  /*eda0*/  SYNCS.PHASECHK.TRANS64.TRYWAIT P0, [R0+URZ+0x38820], R3 ;  /* 0x03882003000075a7 */ /* 0x008724000800017f */
[----:B----4-:R-:W-:Y:S05]  /*edb0*/  @!P0 NANOSLEEP.SYNCS 0x989680 ;  /* 0x009896800000895d */ /* 0x010fea0003900000 */
[----:B------:R-:W4:Y:S02]  /*edc0*/  @!P0 SYNCS.PHASECHK.TRANS64 P0, [R0+URZ+0x38820], R3 ;  /* 0x03882003000085a7 */ /* 0x000f24000800007f */
[----:B----4-:R-:W-:Y:S05]  /*edd0*/  @!P0 BRA `(.L_x_212) ;  /* 0xfffffffc00f08947 */ /* 0x010fea000383ffff */
[----:B------:R-:W-:Y:S05]  /*ede0*/  BRA `(.L_x_239) ;  /* 0xfffffff400a07947 */ /* 0x000fea000383ffff */
.L_x_213:
[----:B------:R-:W4:Y:S01]  /*edf0*/  S2R R2, SR_TID.X ;  /* 0x0000000000027919 */ /* 0x000f220000002100 */
[----:B------:R-:W-:Y:S01]  /*ee00*/  BSSY B0, `(.L_x_240) ;  /* 0x000000a000007945 */ /* 0x000fe20003800000 */
[----:B------:R-:W-:Y:S02]  /*ee10*/  IMAD.MOV.U32 R12, RZ, RZ, RZ ;  /* 0x000000ffff0c7224 */ /* 0x000fe400078e00ff */
[----:B------:R-:W-:Y:S02]  /*ee20*/  IMAD.MOV.U32 R11, RZ, RZ, 0x1f ;  /* 0x0000001fff0b7424 */ /* 0x000fe400078e00ff */
[----:B--2---:R-:W-:Y:S01]  /*ee30*/  IMAD.MOV.U32 R15, RZ, RZ, -0x1 ;  /* 0xffffffffff0f7424 */ /* 0x004fe200078e00ff */
[----:B----4-:R-:W-:-:S04]  /*ee40*/  SHF.R.U32.HI R2, RZ, 0x5, R2 ;  /* 0x00000005ff027819 */ /* 0x010fc80000011602 */
[----:B------:R-:W-:-:S05]  /*ee50*/  LOP3.LUT R2, R2, 0x3, RZ, 0xc0, !PT ;  /* 0x0000000302027812 */ /* 0x000fca00078ec0ff */
[----:B------:R-:W-:-:S07]  /*ee60*/  IMAD.MOV.U32 R13, RZ, RZ, R2 ;  /* 0x000000ffff0d7224 */ /* 0x000fce00078e0002 */
[----:B-1-3--:R-:W-:Y:S05]  /*ee70*/  WARPSYNC.COLLECTIVE R15, `(.L_x_241) ;  /* 0x000000000f087348 */ /* 0x00afea0003c00000 */
[----:B------:R2:W4:Y:S02]  /*ee80*/  SHFL.IDX P6, R14, R13, R12, R11 ;  /* 0x0000000c0d0e7389 */ /* 0x00052400000c000b */
[----:B-1234-:R-:W-:Y:S01]  /*ee90*/  ENDCOLLECTIVE ;  /* 0x000000000000791b */ /* 0x01efe20003800000 */
.L_x_241:
[----:B------:R-:W-:Y:S05]  /*eea0*/  BSYNC B0 ;  /* 0x0000000000007941 */ /* 0x000fea0003800000 */
.L_x_240:
[----:B------:R-:W-:Y:S05]  /*eeb0*/  BRA `(.L_x_242) ;  /* 0xfffffff400887947 */ /* 0x000fea000383ffff */
.L_x_216:
[----:B------:R-:W-:Y:S01]  /*eec0*/  BSSY B1, `(.L_x_243) ;  /* 0x0000006000017945 */ /* 0x000fe20003800000 */
[----:B------:R-:W-:-:S07]  /*eed0*/  IMAD.MOV.U32 R15, RZ, RZ, -0x1 ;  /* 0xffffffffff0f7424 */ /* 0x000fce00078e00ff */
[----:B-123--:R-:W-:Y:S05]  /*eee0*/  WARPSYNC.COLLECTIVE R15, `(.L_x_244) ;  /* 0x000000000f0c7348 */ /* 0x00efea0003c00000 */
[----:B------:R-:W-:Y:S02]  /*eef0*/  ELECT P6, UR62, PT ;  /* 0x00000000003e782f */ /* 0x000fe400038c0000 */
[----:B------:R-:W-:Y:S01]  /*ef00*/  MOV R14, UR62 ;  /* 0x0000003e000e7c02 */ /* 0x000fe20008000f00 */
[----:B-123--:R-:W-:Y:S10]  /*ef10*/  ENDCOLLECTIVE ;  /* 0x000000000000791b */ /* 0x00eff40003800000 */
.L_x_244:
[----:B------:R-:W-:Y:S05]  /*ef20*/  BSYNC B1 ;  /* 0x0000000000017941 */ /* 0x000fea0003800000 */
.L_x_243:
[----:B------:R-:W-:Y:S05]  /*ef30*/  BRA `(.L_x_245) ;  /* 0xfffffff400807947 */ /* 0x000fea000383ffff */
.L_x_218:
[----:B-1----:R1:W2:Y:S02]  /*ef40*/  SYNCS.PHASECHK.TRANS64.TRYWAIT P0, [R6+URZ], R5 ;  /* 0x00000005060075a7 */ /* 0x0022a4000800017f */
[----:B--2---:R-:W-:Y:S05]  /*ef50*/  @!P0 NANOSLEEP.SYNCS 0x989680 ;  /* 0x009896800000895d */ /* 0x004fea0003900000 */
[----:B------:R-:W2:Y:S02]  /*ef60*/  @!P0 SYNCS.PHASECHK.TRANS64 P0, [R6+URZ], R5 ;  /* 0x00000005060085a7 */ /* 0x000ea4000800007f */
[----:B--2---:R-:W-:Y:S05]  /*ef70*/  @!P0 BRA `(.L_x_218) ;  /* 0xfffffffc00f08947 */ /* 0x004fea000383ffff */
[----:B------:R-:W-:Y:S05]  /*ef80*/  BRA `(.L_x_246) ;  /* 0xfffffff400bc7947 */ /* 0x000fea000383ffff */
.L_x_219:
[----:B--2---:R2:W3:Y:S02]  /*ef90*/  SYNCS.PHASECHK.TRANS64.TRYWAIT P0, [R3+URZ], R2 ;  /* 0x00000002030075a7 */ /* 0x0044e4000800017f */
[----:B---3--:R-:W-:Y:S05]  /*efa0*/  @!P0 NANOSLEEP.SYNCS 0x989680 ;  /* 0x009896800000895d */ /* 0x008fea0003900000 */
[----:B------:R-:W3:Y:S02]  /*efb0*/  @!P0 SYNCS.PHASECHK.TRANS64 P0, [R3+URZ], R2 ;  /* 0x00000002030085a7 */ /* 0x000ee4000800007f */
[----:B---3--:R-:W-:Y:S05]  /*efc0*/  @!P0 BRA `(.L_x_219) ;  /* 0xfffffffc00f08947 */ /* 0x008fea000383ffff */
[----:B------:R-:W-:Y:S05]  /*efd0*/  BRA `(.L_x_247) ;  /* 0xfffffff400b07947 */ /* 0x000fea000383ffff */
.L_x_221:
[----:B--2---:R2:W3:Y:S02]  /*efe0*/  SYNCS.PHASECHK.TRANS64.TRYWAIT P0, [R16+URZ], R5 ;  /* 0x00000005100075a7 */ /* 0x0044e4000800017f */
[----:B---3--:R-:W-:Y:S05]  /*eff0*/  @!P0 NANOSLEEP.SYNCS 0x989680 ;  /* 0x009896800000895d */ /* 0x008fea0003900000 */
[----:B------:R-:W3:Y:S02]  /*f000*/  @!P0 SYNCS.PHASECHK.TRANS64 P0, [R16+URZ], R5 ;  /* 0x00000005100085a7 */ /* 0x000ee4000800007f */
[----:B---3--:R-:W-:Y:S05]  /*f010*/  @!P0 BRA `(.L_x_221) ;  /* 0xfffffffc00f08947 */ /* 0x008fea000383ffff */
[----:B------:R-:W-:Y:S05]  /*f020*/  BRA `(.L_x_248) ;  /* 0xfffffff400b47947 */ /* 0x000fea000383ffff */
.L_x_249:
        /* <DEDUP_REMOVED lines=13> */
.L_x_12750:


//--------------------- .text._ZN7cutlass13device_kernelIN5flash11enable_sm90INS1_16FlashAttnFwdSm90INS1_25CollectiveMainloopFwdSm90ILi2EN4cute5tupleIJNS5_1CILi1EEES8_S8_EEENS6_IJNS7_ILi128EEENS7_ILi80EEENS7_ILi256EEEEEELi256ENS_6half_tEfNS_4arch4Sm90ELb0ELb0ELb0ELb1ELb0ELb0ELb0ELb1ELb1ELb0ELb0ELb0EEENS1_21CollectiveEpilogueFwdINS6_IJSA_SC_SB_EEES9_SE_SG_Li256ELb1ELb0ELb0ELb0EEENS1_36VarlenDynamicPersistentTileSchedulerILi128ELi80ELi256ELi32ELb0ELb0ELb1ELb0ELb1ELb1EEEEEEEEEvNT_6ParamsE --------------------------
	.section	.text._ZN7cutlass13device_kernelIN5flash11enable_sm90INS1_16FlashAttnFwdSm90INS1_25CollectiveMainloopFwdSm90ILi2EN4cute5tupleIJNS5_1CILi1EEES8_S8_EEENS6_IJNS7_ILi128EEENS7_ILi80EEENS7_ILi256EEEEEELi256ENS_6half_tEfNS_4arch4Sm90ELb0ELb0ELb0ELb1ELb0ELb0ELb0ELb1ELb1ELb0ELb0ELb0EEENS1_21CollectiveEpilogueFwdINS6_IJSA_SC_SB_EEES9_SE_SG_Li256ELb1ELb0ELb0ELb0EEENS1_36VarlenDynamicPersistentTileSchedulerILi128ELi80ELi256ELi32ELb0ELb0ELb1ELb0ELb1ELb1EEEEEEEEEvNT_6ParamsE,"ax",@progbits
	.align	128
.text._ZN7cutlass13device_kernelIN5flash11enable_sm90INS1_16FlashAttnFwdSm90INS1_25CollectiveMainloopFwdSm90ILi2EN4cute5tupleIJNS5_1CILi1EEES8_S8_EEENS6_IJNS7_ILi128EEENS7_ILi80EEENS7_ILi256EEEEEELi256ENS_6half_tEfNS_4arch4Sm90ELb0ELb0ELb0ELb1ELb0ELb0ELb0ELb1ELb1ELb0ELb0ELb0EEENS1_21CollectiveEpilogueFwdINS6_IJSA_SC_SB_EEES9_SE_SG_Li256ELb1ELb0ELb0ELb0EEENS1_36VarlenDynamicPersistentTileSchedulerILi128ELi80ELi256ELi32ELb0ELb0ELb1ELb0ELb1ELb1EEEEEEEEEvNT_6ParamsE:
        .type           _ZN7cutlass13device_kernelIN5flash11enable_sm90INS1_16FlashAttnFwdSm90INS1_25CollectiveMainloopFwdSm90ILi2EN4cute5tupleIJNS5_1CILi1EEES8_S8_EEENS6_IJNS7_ILi128EEENS7_ILi80EEENS7_ILi256EEEEEELi256ENS_6half_tEfNS_4arch4Sm90ELb0ELb0ELb0ELb1ELb0ELb0ELb0ELb1ELb1ELb0ELb0ELb0EEENS1_21CollectiveEpilogueFwdINS6_IJSA_SC_SB_EEES9_SE_SG_Li256ELb1ELb0ELb0ELb0EEENS1_36VarlenDynamicPersistentTileSchedulerILi128ELi80ELi256ELi32ELb0ELb0ELb1ELb0ELb1ELb1EEEEEEEEEvNT_6ParamsE,@function
        .size           _ZN7cutlass13device_kernelIN5flash11enable_sm90INS1_16FlashAttnFwdSm90INS1_25CollectiveMainloopFwdSm90ILi2EN4cute5tupleIJNS5_1CILi1EEES8_S8_EEENS6_IJNS7_ILi128EEENS7_ILi80EEENS7_ILi256EEEEEELi256ENS_6half_tEfNS_4arch4Sm90ELb0ELb0ELb0ELb1ELb0ELb0ELb0ELb1ELb1ELb0ELb0ELb0EEENS1_21CollectiveEpilogueFwdINS6_IJSA_SC_SB_EEES9_SE_SG_Li256ELb1ELb0ELb0ELb0EEENS1_36VarlenDynamicPersistentTileSchedulerILi128ELi80ELi256ELi32ELb0ELb0ELb1ELb0ELb1ELb1EEEEEEEEEvNT_6ParamsE,(.L_x_12751 - _ZN7cutlass13device_kernelIN5flash11enable_sm90INS1_16FlashAttnFwdSm90INS1_25CollectiveMainloopFwdSm90ILi2EN4cute5tupleIJNS5_1CILi1EEES8_S8_EEENS6_IJNS7_ILi128EEENS7_ILi80EEENS7_ILi256EEEEEELi256ENS_6half_tEfNS_4arch4Sm90ELb0ELb0ELb0ELb1ELb0ELb0ELb0ELb1ELb1ELb0ELb0ELb0EEENS1_21CollectiveEpilogueFwdINS6_IJSA_SC_SB_EEES9_SE_SG_Li256ELb1ELb0ELb0ELb0EEENS1_36VarlenDynamicPersistentTileSchedulerILi128ELi80ELi256ELi32ELb0ELb0ELb1ELb0ELb1ELb1EEEEEEEEEvNT_6ParamsE)
        .other          _ZN7cutlass13device_kernelIN5flash11enable_sm90INS1_16FlashAttnFwdSm90INS1_25CollectiveMainloopFwdSm90ILi2EN4cute5tupleIJNS5_1CILi1EEES8_S8_EEENS6_IJNS7_ILi128EEENS7_ILi80EEENS7_ILi256EEEEEELi256ENS_6half_tEfNS_4arch4Sm90ELb0ELb0ELb0ELb1ELb0ELb0ELb0ELb1ELb1ELb0ELb0ELb0EEENS1_21CollectiveEpilogueFwdINS6_IJSA_SC_SB_EEES9_SE_SG_Li256ELb1ELb0ELb0ELb0EEENS1_36VarlenDynamicPersistentTileSchedulerILi128ELi80ELi256ELi32ELb0ELb0ELb1ELb0ELb1ELb1EEEEEEEEEvNT_6ParamsE,@"STO_CUDA_ENTRY STV_DEFAULT"
_ZN7cutlass13device_kernelIN5flash11enable_sm90INS1_16FlashAttnFwdSm90INS1_25CollectiveMainloopFwdSm90ILi2EN4cute5tupleIJNS5_1CILi1EEES8_S8_EEENS6_IJNS7_ILi128EEENS7_ILi80EEENS7_ILi256EEEEEELi256ENS_6half_tEfNS_4arch4Sm90ELb0ELb0ELb0ELb1ELb0ELb0ELb0ELb1ELb1ELb0ELb0ELb0EEENS1_21CollectiveEpilogueFwdINS6_IJSA_SC_SB_EEES9_SE_SG_Li256ELb1ELb0ELb0ELb0EEENS1_36VarlenDynamicPersistentTileSchedulerILi128ELi80ELi256ELi32ELb0ELb0ELb1ELb0ELb1ELb1EEEEEEEEEvNT_6ParamsE:
[----:B------:R-:W0:Y:S02]  /*0000*/  LDC R1, c[0x0][0x28] ;  /* 0x00000a00ff017b82 */ /* 0x000e240000000800 */
[----:B0-----:R-:W-:Y:S01]  /*0010*/  VIADD R1, R1, 0xffffffc8 ;  /* 0xffffffc801017836 */ /* 0x001fe20000000000 */
[----:B------:R-:W0:Y:S01]  /*0020*/  S2R R3, SR_TID.X ;  /* 0x0000000000037919 */ /* 0x000e220000002100 */
[----:B------:R-:W-:Y:S01]  /*0030*/  ELECT P0, URZ, PT ;  /* 0x00000000003f782f */ /* 0x000fe20003800000 */
[----:B------:R-:W-:Y:S01]  /*0040*/  BSSY B0, `(.L_x_250) ;  /* 0x0000011000007945 */ /* 0x000fe20003800000 */
[----:B0-----:R-:W-:-:S05]  /*0050*/  SHF.R.U32.HI R0, RZ, 0x5, R3 ;  /* 0x00000005ff007819 */ /* 0x001fca0000011603 */
[----:B------:R-:W0:Y:S02]  /*0060*/  SHFL.IDX PT, R2, R0, RZ, 0x1f ;  /* 0x00001fff00027589 */ /* 0x000e2400000e0000 */
[----:B0-----:R-:W-:Y:S02]  /*0070*/  ISETP.EQ.AND P0, PT, R2, RZ, P0 ;  /* 0x000000ff0200720c */ /* 0x001fe40000702270 */
[----:B------:R-:W-:-:S11]  /*0080*/  SHF.R.U32.HI R2, RZ, 0x7, R3 ;  /* 0x00000007ff027819 */ /* 0x000fd60000011603 */
[----:B------:R-:W-:Y:S05]  /*0090*/  @!P0 BRA `(.L_x_251) ;  /* 0x00000000002c8947 */ /* 0x000fea0003800000 */
[----:B------:R-:W-:Y:S02]  /*00a0*/  ULDC.64 UR4, c[0x0][0x198] ;  /* 0x0000660000047ab9 */ /* 0x000fe40000000a00 */
[----:B------:R-:W-:Y:S02]  /*00b0*/  UIADD3 UR6, UP0, UR4, 0x270, URZ ;  /* 0x0000027004067890 */ /* 0x000fe4000ff1e03f */
[----:B------:R-:W-:Y:S02]  /*00c0*/  UIADD3 UR8, UP1, UR4, 0x370, URZ ;  /* 0x0000037004087890 */ /* 0x000fe4000ff3e03f */
[----:B------:R-:W-:Y:S02]  /*00d0*/  UIADD3 UR4, UP2, UR4, 0x470, URZ ;  /* 0x0000047004047890 */ /* 0x000fe4000ff5e03f */
[----:B------:R-:W-:Y:S02]  /*00e0*/  UIADD3.X UR7, URZ, UR5, URZ, UP0, !UPT ;  /* 0x000000053f077290 */ /* 0x000fe400087fe43f */
[----:B------:R-:W-:-:S02]  /*00f0*/  UIADD3.X UR9, URZ, UR5, URZ, UP1, !UPT ;  /* 0x000000053f097290 */ /* 0x000fc40008ffe43f */
[----:B------:R-:W-:-:S05]  /*0100*/  UIADD3.X UR5, URZ, UR5, URZ, UP2, !UPT ;  /* 0x000000053f057290 */ /* 0x000fca00097fe43f */
[----:B------:R0:W-:Y:S02]  /*0110*/  UTMACCTL.PF [UR6] ;  /* 0x00000000060079b9 */ /* 0x0001e40008040000 */
[----:B------:R0:W-:Y:S02]  /*0120*/  UTMACCTL.PF [UR8] ;  /* 0x00000000080079b9 */ /* 0x0001e40008040000 */
[----:B------:R0:W-:Y:S02]  /*0130*/  UTMACCTL.PF [UR4] ;  /* 0x00000000040079b9 */ /* 0x0001e40008040000 */
[----:B0-----:R-:W-:Y:S01]  /*0140*/  NOP ;  /* 0x0000000000007918 */ /* 0x001fe20000000000 */
.L_x_251:
[----:B------:R-:W-:Y:S05]  /*0150*/  BSYNC B0 ;  /* 0x0000000000007941 */ /* 0x000fea0003800000 */
.L_x_250:
[----:B------:R-:W-:Y:S01]  /*0160*/  VOTEU.ANY UP0, P0 ;  /* 0x00000000003f7886 */ /* 0x000fe20000000100 */
[----:B------:R-:W0:Y:S01]  /*0170*/  SHFL.IDX PT, R2, R2, RZ, 0x1f ;  /* 0x00001fff02027589 */ /* 0x000e2200000e0000 */
[----:B------:R-:W-:Y:S01]  /*0180*/  UMOV UR4, 0x1 ;  /* 0x0000000100047882 */ /* 0x000fe20000000000 */
[----:B------:R-:W-:Y:S01]  /*0190*/  UMOV UR7, 0x100 ;  /* 0x0000010000077882 */ /* 0x000fe20000000000 */
[----:B------:R-:W-:Y:S01]  /*01a0*/  VOTEU.ANY UP1, P0 ;  /* 0x00000000003f7886 */ /* 0x000fe20000020100 */
[----:B------:R-:W1:Y:S01]  /*01b0*/  @UP0 S2UR UR8, SR_CgaCtaId ;  /* 0x00000000000809c3 */ /* 0x000e620000008800 */
[----:B------:R-:W2:Y:S01]  /*01c0*/  SHFL.IDX PT, R3, R0, RZ, 0x1f ;  /* 0x00001fff00037589 */ /* 0x000ea200000e0000 */
[----:B------:R-:W-:Y:S01]  /*01d0*/  @UP0 UMOV UR6, 0x400 ;  /* 0x0000040000060882 */ /* 0x000fe20000000000 */
[----:B------:R-:W-:-:S04]  /*01e0*/  @UP0 UIADD3 UR4, -UR4, 0x100000, URZ ;  /* 0x0010000004040890 */ /* 0x000fc8000fffe13f */
[----:B------:R-:W-:Y:S02]  /*01f0*/  @UP0 USHF.L.U32 UR5, UR4, 0xb, URZ ;  /* 0x0000000b04050899 */ /* 0x000fe4000800063f */
[----:B------:R-:W-:Y:S01]  /*0200*/  @UP0 USHF.L.U32 UR4, UR4, 0x1, URZ ;  /* 0x0000000104040899 */ /* 0x000fe2000800063f */
[----:B------:R-:W-:Y:S01]  /*0210*/  VOTEU.ANY UP2, P0 ;  /* 0x00000000003f7886 */ /* 0x000fe20000040100 */
[----:B0-----:R-:W-:Y:S01]  /*0220*/  R2UR UR9, R2 ;  /* 0x00000000020972ca */ /* 0x001fe200000e0000 */
[----:B-1----:R-:W-:Y:S01]  /*0230*/  @UP0 ULEA UR8, UR8, UR6, 0x18 ;  /* 0x0000000608080291 */ /* 0x002fe2000f8ec03f */
[----:B--2---:R-:W-:Y:S01]  /*0240*/  ISETP.NE.AND P1, PT, R3, RZ, PT ;  /* 0x000000ff0300720c */ /* 0x004fe20003f25270 */
[----:B------:R-:W-:-:S04]  /*0250*/  @UP0 UIADD3 UR6, -UR7, 0x100000, URZ ;  /* 0x0010000007060890 */ /* 0x000fc8000fffe13f */
[----:B------:R-:W-:Y:S02]  /*0260*/  @UP0 USHF.L.U32 UR7, UR6, 0xb, URZ ;  /* 0x0000000b06070899 */ /* 0x000fe4000800063f */
[----:B------:R-:W-:-:S04]  /*0270*/  @UP0 USHF.L.U32 UR6, UR6, 0x1, URZ ;  /* 0x0000000106060899 */ /* 0x000fc8000800063f */
[----:B------:R-:W-:Y:S01]  /*0280*/  UISETP.NE.AND UP0, UPT, UR9, URZ, UPT ;  /* 0x0000003f0900728c */ /* 0x000fe2000bf05270 */
[----:B------:R-:W0:Y:S02]  /*0290*/  FENCE.VIEW.ASYNC.S ;  /* 0x00000000000073c6 */ /* 0x000e240000000000 */
[----:B0-----:R0:W1:Y:S05]  /*02a0*/  @UP1 SYNCS.EXCH.64 URZ, [UR8+0x38800], UR4 ;  /* 0x03880004083f15b2 */ /* 0x00106a0008000100 */
[----:B------:R0:W2:Y:S01]  /*02b0*/  @UP2 SYNCS.EXCH.64 URZ, [UR8+0x38820], UR6 ;  /* 0x03882006083f25b2 */ /* 0x0000a20008000100 */
[----:B------:R-:W-:Y:S05]  /*02c0*/  @P1 BRA `(.L_x_252) ;  /* 0x0000000000481947 */ /* 0x000fea0003800000 */
[----:B0-----:R-:W0:Y:S01]  /*02d0*/  S2UR UR5, SR_CgaCtaId ;  /* 0x00000000000579c3 */ /* 0x001e220000008800 */
[----:B------:R-:W-:Y:S01]  /*02e0*/  UMOV UR4, 0x400 ;  /* 0x0000040000047882 */ /* 0x000fe20000000000 */
[----:B------:R-:W-:Y:S01]  /*02f0*/  UMOV UR6, 0x1 ;  /* 0x0000000100067882 */ /* 0x000fe20000000000 */
[----:B------:R-:W-:Y:S01]  /*0300*/  UMOV UR9, 0x2 ;  /* 0x0000000200097882 */ /* 0x000fe20000000000 */
[----:B------:R-:W-:-:S04]  /*0310*/  UIADD3 UR6, -UR6, 0x100000, URZ ;  /* 0x0010000006067890 */ /* 0x000fc8000fffe13f */
[----:B------:R-:W-:Y:S02]  /*0320*/  USHF.L.U32 UR7, UR6, 0xb, URZ ;  /* 0x0000000b06077899 */ /* 0x000fe4000800063f */
[----:B------:R-:W-:Y:S01]  /*0330*/  USHF.L.U32 UR6, UR6, 0x1, URZ ;  /* 0x0000000106067899 */ /* 0x000fe2000800063f */
[----:B------:R-:W-:Y:S01]  /*0340*/  ELECT P0, URZ, PT ;  /* 0x00000000003f782f */ /* 0x000fe20003800000 */
[----:B0-----:R-:W-:Y:S02]  /*0350*/  ULEA UR8, UR5, UR4, 0x18 ;  /* 0x0000000405087291 */ /* 0x001fe4000f8ec03f */
[----:B------:R-:W-:-:S04]  /*0360*/  UIADD3 UR4, -UR9, 0x100000, URZ ;  /* 0x0010000009047890 */ /* 0x000fc8000fffe13f */
[----:B------:R-:W-:Y:S02]  /*0370*/  USHF.L.U32 UR5, UR4, 0xb, URZ ;  /* 0x0000000b04057899 */ /* 0x000fe4000800063f */
[----:B------:R-:W-:Y:S01]  /*0380*/  USHF.L.U32 UR4, UR4, 0x1, URZ ;  /* 0x0000000104047899 */ /* 0x000fe2000800063f */
[----:B------:R-:W0:Y:S03]  /*0390*/  FENCE.VIEW.ASYNC.S ;  /* 0x00000000000073c6 */ /* 0x000e260000000000 */
[----:B0-----:R3:W4:Y:S08]  /*03a0*/  SYNCS.EXCH.64 URZ, [UR8+0x38830], UR6 ;  /* 0x03883006083f75b2 */ /* 0x0017300008000100 */
[----:B------:R3:W0:Y:S01]  /*03b0*/  SYNCS.EXCH.64 URZ, [UR8+0x38840], UR4 ;  /* 0x03884004083f75b2 */ /* 0x0006220008000100 */
[----:B------:R3:W0:Y:S01]  /*03c0*/  SYNCS.EXCH.64 URZ, [UR8+0x38838], UR6 ;  /* 0x03883806083f75b2 */ /* 0x0006220008000100 */
[----:B------:R3:W0:Y:S02]  /*03d0*/  SYNCS.EXCH.64 URZ, [UR8+0x38848], UR4 ;  /* 0x03884804083f75b2 */ /* 0x0006240008000100 */
[----:B---3--:R-:W-:Y:S01]  /*03e0*/  NOP ;  /* 0x0000000000007918 */ /* 0x008fe20000000000 */
.L_x_252:
[----:B------:R-:W3:Y:S01]  /*03f0*/  SHFL.IDX PT, R2, R0, RZ, 0x1f ;  /* 0x00001fff00027589 */ /* 0x000ee200000e0000 */
[----:B------:R-:W-:Y:S01]  /*0400*/  NOP ;  /* 0x0000000000007918 */ /* 0x000fe20000000000 */
[----:B---3--:R-:W-:-:S13]  /*0410*/  ISETP.NE.AND P0, PT, R2, RZ, PT ;  /* 0x000000ff0200720c */ /* 0x008fda0003f05270 */
[----:B------:R-:W-:Y:S05]  /*0420*/  @P0 BRA `(.L_x_253) ;  /* 0x0000000000480947 */ /* 0x000fea0003800000 */
[----:B0-----:R-:W0:Y:S01]  /*0430*/  S2UR UR5, SR_CgaCtaId ;  /* 0x00000000000579c3 */ /* 0x001e220000008800 */
[----:B------:R-:W-:Y:S01]  /*0440*/  UMOV UR4, 0x400 ;  /* 0x0000040000047882 */ /* 0x000fe20000000000 */
[----:B------:R-:W-:Y:S01]  /*0450*/  UMOV UR6, 0x1 ;  /* 0x0000000100067882 */ /* 0x000fe20000000000 */
[----:B------:R-:W-:Y:S01]  /*0460*/  UMOV UR7, 0x2 ;  /* 0x0000000200077882 */ /* 0x000fe20000000000 */
[----:B------:R-:W-:Y:S01]  /*0470*/  ELECT P0, URZ, PT ;  /* 0x00000000003f782f */ /* 0x000fe20003800000 */
[----:B0-----:R-:W-:Y:S02]  /*0480*/  ULEA UR8, UR5, UR4, 0x18 ;  /* 0x0000000405087291 */ /* 0x001fe4000f8ec03f */
[----:B------:R-:W-:-:S04]  /*0490*/  UIADD3 UR4, -UR6, 0x100000, URZ ;  /* 0x0010000006047890 */ /* 0x000fc8000fffe13f */
[----:B------:R-:W-:Y:S02]  /*04a0*/  USHF.L.U32 UR5, UR4, 0xb, URZ ;  /* 0x0000000b04057899 */ /* 0x000fe4000800063f */
[----:B------:R-:W-:Y:S02]  /*04b0*/  USHF.L.U32 UR4, UR4, 0x1, URZ ;  /* 0x0000000104047899 */ /* 0x000fe4000800063f */
[----:B------:R-:W-:-:S04]  /*04c0*/  UIADD3 UR6, -UR7, 0x100000, URZ ;  /* 0x0010000007067890 */ /* 0x000fc8000fffe13f */
[----:B------:R-:W-:Y:S02]  /*04d0*/  USHF.L.U32 UR7, UR6, 0xb, URZ ;  /* 0x0000000b06077899 */ /* 0x000fe4000800063f */
[----:B------:R-:W-:Y:S01]  /*04e0*/  USHF.L.U32 UR6, UR6, 0x1, URZ ;  /* 0x0000000106067899 */ /* 0x000fe2000800063f */
[----:B------:R-:W0:Y:S03]  /*04f0*/  FENCE.VIEW.ASYNC.S ;  /* 0x00000000000073c6 */ /* 0x000e260000000000 */
[----:B0-----:R3:W0:Y:S08]  /*0500*/  SYNCS.EXCH.64 URZ, [UR8+0x38850], UR4 ;  /* 0x03885004083f75b2 */ /* 0x0016300008000100 */
[----:B------:R3:W0:Y:S01]  /*0510*/  SYNCS.EXCH.64 URZ, [UR8+0x38860], UR6 ;  /* 0x03886006083f75b2 */ /* 0x0006220008000100 */
[----:B------:R3:W0:Y:S01]  /*0520*/  SYNCS.EXCH.64 URZ, [UR8+0x38858], UR4 ;  /* 0x03885804083f75b2 */ /* 0x0006220008000100 */
[----:B------:R3:W0:Y:S02]  /*0530*/  SYNCS.EXCH.64 URZ, [UR8+0x38868], UR6 ;  /* 0x03886806083f75b2 */ /* 0x0006240008000100 */
[----:B---3--:R-:W-:Y:S01]  /*0540*/  NOP ;  /* 0x0000000000007918 */ /* 0x008fe20000000000 */
.L_x_253:
[----:B------:R-:W3:Y:S01]  /*0550*/  SHFL.IDX PT, R2, R0, RZ, 0x1f ;  /* 0x00001fff00027589 */ /* 0x000ee200000e0000 */
[----:B------:R-:W-:Y:S01]  /*0560*/  NOP ;  /* 0x0000000000007918 */ /* 0x000fe20000000000 */
[----:B---3--:R-:W-:-:S13]  /*0570*/  ISETP.NE.AND P0, PT, R2, RZ, PT ;  /* 0x000000ff0200720c */ /* 0x008fda0003f05270 */
[----:B------:R-:W-:Y:S05]  /*0580*/  @P0 BRA `(.L_x_254) ;  /* 0x0000000000380947 */ /* 0x000fea0003800000 */
[----:B0-----:R-:W0:Y:S01]  /*0590*/  S2UR UR5, SR_CgaCtaId ;  /* 0x00000000000579c3 */ /* 0x001e220000008800 */
[----:B------:R-:W-:Y:S01]  /*05a0*/  UMOV UR4, 0x400 ;  /* 0x0000040000047882 */ /* 0x000fe20000000000 */
[----:B------:R-:W-:Y:S01]  /*05b0*/  UMOV UR7, 0x1 ;  /* 0x0000000100077882 */ /* 0x000fe20000000000 */
[----:B------:R-:W-:Y:S01]  /*05c0*/  ELECT P0, URZ, PT ;  /* 0x00000000003f782f */ /* 0x000fe20003800000 */
[----:B0-----:R-:W-:Y:S02]  /*05d0*/  ULEA UR6, UR5, UR4, 0x18 ;  /* 0x0000000405067291 */ /* 0x001fe4000f8ec03f */
[----:B------:R-:W-:-:S04]  /*05e0*/  UIADD3 UR4, -UR7, 0x100000, URZ ;  /* 0x0010000007047890 */ /* 0x000fc8000fffe13f */
[----:B------:R-:W-:Y:S02]  /*05f0*/  USHF.L.U32 UR5, UR4, 0xb, URZ ;  /* 0x0000000b04057899 */ /* 0x000fe4000800063f */
[----:B------:R-:W-:Y:S01]  /*0600*/  USHF.L.U32 UR4, UR4, 0x1, URZ ;  /* 0x0000000104047899 */ /* 0x000fe2000800063f */
[----:B------:R-:W0:Y:S11]  /*0610*/  FENCE.VIEW.ASYNC.S ;  /* 0x00000000000073c6 */ /* 0x000e360000000000 */
[----:B0-----:R3:W0:Y:S01]  /*0620*/  SYNCS.EXCH.64 URZ, [UR6+0x38870], UR4 ;  /* 0x03887004063f75b2 */ /* 0x0016220008000100 */
[----:B------:R3:W0:Y:S01]  /*0630*/  SYNCS.EXCH.64 URZ, [UR6+0x38880], UR4 ;  /* 0x03888004063f75b2 */ /* 0x0006220008000100 */
[----:B------:R3:W0:Y:S01]  /*0640*/  SYNCS.EXCH.64 URZ, [UR6+0x38878], UR4 ;  /* 0x03887804063f75b2 */ /* 0x0006220008000100 */
[----:B------:R3:W0:Y:S02]  /*0650*/  SYNCS.EXCH.64 URZ, [UR6+0x38888], UR4 ;  /* 0x03888804063f75b2 */ /* 0x0006240008000100 */
[----:B---3--:R-:W-:Y:S01]  /*0660*/  NOP ;  /* 0x0000000000007918 */ /* 0x008fe20000000000 */
.L_x_254:
        /* <DEDUP_REMOVED lines=22> */
.L_x_255:
        /* <DEDUP_REMOVED lines=22> */
.L_x_256:
[----:B0-----:R-:W-:Y:S01]  /*0930*/  UMOV UR4, 0x1 ;  /* 0x0000000100047882 */ /* 0x001fe20000000000 */
[----:B------:R-:W-:Y:S01]  /*0940*/  PLOP3.LUT P0, PT, PT, PT, UP0, 0x80, 0x0 ;  /* 0x000000000000781c */ /* 0x000fe20003f0f008 */
[----:B------:R-:W-:Y:S01]  /*0950*/  USEL UR4, UR4, 0x2, !UP0 ;  /* 0x0000000204047887 */ /* 0x000fe2000c000000 */
[----:B------:R-:W-:-:S05]  /*0960*/  NOP ;  /* 0x0000000000007918 */ /* 0x000fca0000000000 */
[----:B------:R-:W-:-:S05]  /*0970*/  IMAD.U32 R2, RZ, RZ, UR4 ;  /* 0x00000004ff027e24 */ /* 0x000fca000f8e00ff */
[----:B------:R0:W-:Y:S01]  /*0980*/  STL [R1+0x30], R2 ;  /* 0x0000300201007387 */ /* 0x0001e20000100800 */
[----:B-12-4-:R-:W-:Y:S06]  /*0990*/  BAR.SYNC.DEFER_BLOCKING 0x0 ;  /* 0x0000000000007b1d */ /* 0x016fec0000010000 */
[----:B------:R-:W-:Y:S05]  /*09a0*/  @!P0 BRA `(.L_x_257) ;  /* 0x000000c800248947 */ /* 0x000fea0003800000 */
.L_x_258:
[----:B------:R-:W-:-:S08]  /*09b0*/  NOP ;  /* 0x0000000000007918 */ /* 0x000fd00000000000 */
[----:B------:R-:W1:Y:S02]  /*09c0*/  USETMAXREG.TRY_ALLOC.CTAPOOL UP0, 0xf0 ;  /* 0x000000f0000079c8 */ /* 0x000e640008000600 */
[----:B-1----:R-:W-:-:S13]  /*09d0*/  PLOP3.LUT P0, PT, PT, PT, UP0, 0x80, 0x0 ;  /* 0x000000000000781c */ /* 0x002fda0003f0f008 */
[----:B------:R-:W-:Y:S05]  /*09e0*/  @!P0 BRA `(.L_x_258) ;  /* 0xfffffffc00f08947 */ /* 0x000fea000383ffff */
[----:B------:R-:W1:Y:S08]  /*09f0*/  S2UR UR5, SR_CgaCtaId ;  /* 0x00000000000579c3 */ /* 0x000e700000008800 */
[----:B------:R-:W-:Y:S06]  /*0a00*/  BAR.ARV 0x8, 0x120 ;  /* 0x0204800000007b1d */ /* 0x000fec0000002000 */
[----:B------:R-:W-:-:S02]  /*0a10*/  UMOV UR4, 0x400 ;  /* 0x0000040000047882 */ /* 0x000fc40000000000 */
[----:B------:R-:W-:Y:S01]  /*0a20*/  BAR.SYNC.DEFER_BLOCKING 0x5, 0x120 ;  /* 0x0144800000007b1d */ /* 0x000fe20000010000 */
[----:B-1----:R-:W-:-:S09]  /*0a30*/  ULEA UR4, UR5, UR4, 0x18 ;  /* 0x0000000405047291 */ /* 0x002fd2000f8ec03f */
[----:B------:R-:W1:Y:S01]  /*0a40*/  LDS.128 R12, [UR4+0x388d0] ;  /* 0x0388d004ff0c7984 */ /* 0x000e620008000c00 */
[----:B------:R-:W-:Y:S01]  /*0a50*/  ULDC UR4, c[0x0][0xc14] ;  /* 0x0003050000047ab9 */ /* 0x000fe20000000800 */
[----:B------:R-:W-:Y:S06]  /*0a60*/  BAR.ARV 0x4, 0x120 ;  /* 0x0104800000007b1d */ /* 0x000fec0000002000 */
[----:B-1----:R-:W-:-:S13]  /*0a70*/  ISETP.GE.AND P0, PT, R15, UR4, PT ;  /* 0x000000040f007c0c */ /* 0x002fda000bf06270 */
[----:B------:R-:W-:Y:S05]  /*0a80*/  @P0 EXIT ;  /* 0x000000000000094d */ /* 0x000fea0003800000 */
[----:B0-----:R-:W2:Y:S01]  /*0a90*/  LDL R2, [R1+0x30] ;  /* 0x0000300001027983 */ /* 0x001ea20000100800 */
[----:B------:R-:W-:Y:S01]  /*0aa0*/  R2UR UR5, R14 ;  /* 0x000000000e0572ca */ /* 0x000fe200000e0000 */
[----:B------:R-:W-:Y:S01]  /*0ab0*/  IMAD.MOV.U32 R219, RZ, RZ, -0x2 ;  /* 0xfffffffeffdb7424 */ /* 0x000fe200078e00ff */
[----:B------:R-:W-:Y:S01]  /*0ac0*/  CS2R R16, SRZ ;  /* 0x0000000000107805 */ /* 0x000fe2000001ff00 */
[----:B------:R-:W0:Y:S01]  /*0ad0*/  S2R R0, SR_TID.X ;  /* 0x0000000000007919 */ /* 0x000e220000002100 */
[----:B------:R-:W-:Y:S02]  /*0ae0*/  IMAD.MOV.U32 R216, RZ, RZ, RZ ;  /* 0x000000ffffd87224 */ /* 0x000fe400078e00ff */
[----:B0-----:R-:W-:-:S05]  /*0af0*/  VIADD R223, R0, 0xffffff80 ;  /* 0xffffff8000df7836 */ /* 0x001fca0000000000 */
[----:B------:R-:W-:-:S04]  /*0b00*/  SHF.R.S32.HI R0, RZ, 0x1f, R223 ;  /* 0x0000001fff007819 */ /* 0x000fc800000114df */
[CC--:B------:R-:W-:Y:S02]  /*0b10*/  LEA.HI R3, R0.reuse, R223.reuse, RZ, 0x7 ;  /* 0x000000df00037211 */ /* 0x0c0fe400078f38ff */
[----:B------:R-:W-:Y:S02]  /*0b20*/  LEA.HI R4, R0, R223, RZ, 0x5 ;  /* 0x000000df00047211 */ /* 0x000fe400078f28ff */
[----:B------:R-:W-:-:S03]  /*0b30*/  SHF.R.S32.HI R218, RZ, 0x7, R3 ;  /* 0x00000007ffda7819 */ /* 0x000fc60000011403 */
[----:B------:R-:W-:-:S05]  /*0b40*/  IMAD.SHL.U32 R6, R4, 0x20, RZ ;  /* 0x0000002004067824 */ /* 0x000fca00078e00ff */
[----:B------:R-:W-:Y:S02]  /*0b50*/  LOP3.LUT R7, R6, 0xfffffc00, RZ, 0xc0, !PT ;  /* 0xfffffc0006077812 */ /* 0x000fe400078ec0ff */
[----:B--2---:R-:W-:Y:S02]  /*0b60*/  R2UR UR4, R2 ;  /* 0x00000000020472ca */ /* 0x004fe400000e0000 */
[C---:B------:R-:W-:Y:S02]  /*0b70*/  LOP3.LUT R2, R3.reuse, 0xffffff80, RZ, 0xc0, !PT ;  /* 0xffffff8003027812 */ /* 0x040fe400078ec0ff */
[----:B------:R-:W-:-:S03]  /*0b80*/  LEA.HI R3, R3, R218, RZ, 0x1 ;  /* 0x000000da03037211 */ /* 0x000fc600078f08ff */
[----:B------:R-:W-:Y:S01]  /*0b90*/  IMAD.IADD R217, R223, 0x1, -R2 ;  /* 0x00000001dfd97824 */ /* 0x000fe200078e0a02 */
[CC--:B------:R-:W-:Y:S02]  /*0ba0*/  LEA.HI R2, R0.reuse, R223.reuse, RZ, 0x4 ;  /* 0x000000df00027211 */ /* 0x0c0fe400078f20ff */
[----:B------:R-:W-:Y:S02]  /*0bb0*/  LEA.HI R0, R0, R223, RZ, 0x3 ;  /* 0x000000df00007211 */ /* 0x000fe400078f18ff */
[----:B------:R-:W-:Y:S01]  /*0bc0*/  SHF.R.S32.HI R8, RZ, 0x1f, R217 ;  /* 0x0000001fff087819 */ /* 0x000fe200000114d9 */
[----:B------:R-:W-:Y:S01]  /*0bd0*/  ULOP3.LUT UR4, UR4, 0x1, URZ, 0xfc, !UPT ;  /* 0x0000000104047892 */ /* 0x000fe2000f8efc3f */
[----:B------:R-:W-:Y:S02]  /*0be0*/  SHF.R.S32.HI R5, RZ, 0x4, R2 ;  /* 0x00000004ff057819 */ /* 0x000fe40000011402 */
[----:B------:R-:W-:Y:S02]  /*0bf0*/  LEA.HI R9, R8, R217, RZ, 0x2 ;  /* 0x000000d908097211 */ /* 0x000fe400078f10ff */
[C---:B------:R-:W-:Y:S01]  /*0c00*/  LOP3.LUT R4, R2.reuse, 0x3fffff0, RZ, 0xc0, !PT ;  /* 0x03fffff002047812 */ /* 0x040fe200078ec0ff */
[----:B------:R-:W-:Y:S01]  /*0c10*/  IMAD.U32 R222, RZ, RZ, UR4 ;  /* 0x00000004ffde7e24 */ /* 0x000fe2000f8e00ff */
[----:B------:R-:W-:-:S02]  /*0c20*/  LEA.HI R2, R2, R5, RZ, 0x1 ;  /* 0x0000000502027211 */ /* 0x000fc400078f08ff */
[--C-:B------:R-:W-:Y:S01]  /*0c30*/  SHF.R.S32.HI R6, RZ, 0x2, R9.reuse ;  /* 0x00000002ff067819 */ /* 0x100fe20000011409 */
[----:B------:R-:W-:Y:S01]  /*0c40*/  IMAD.IADD R4, R223, 0x1, -R4 ;  /* 0x00000001df047824 */ /* 0x000fe200078e0a04 */
[----:B------:R-:W-:Y:S02]  /*0c50*/  SHF.R.S32.HI R11, RZ, 0x1f, R9 ;  /* 0x0000001fff0b7819 */ /* 0x000fe40000011409 */
[----:B------:R-:W-:Y:S01]  /*0c60*/  LOP3.LUT R2, R2, 0x1ffffffe, RZ, 0xc0, !PT ;  /* 0x1ffffffe02027812 */ /* 0x000fe200078ec0ff */
[----:B------:R-:W-:Y:S01]  /*0c70*/  IMAD R7, R4, 0x40, R7 ;  /* 0x0000004004077824 */ /* 0x000fe200078e0207 */
[----:B------:R-:W-:Y:S02]  /*0c80*/  LEA.HI R11, R11, R6, RZ, 0x3 ;  /* 0x000000060b0b7211 */ /* 0x000fe400078f18ff */
[----:B------:R-:W-:Y:S01]  /*0c90*/  LEA.HI R8, R8, R217, RZ, 0x5 ;  /* 0x000000d908087211 */ /* 0x000fe200078f28ff */
[----:B------:R-:W-:Y:S01]  /*0ca0*/  IMAD.IADD R2, R5, 0x1, -R2 ;  /* 0x0000000105027824 */ /* 0x000fe200078e0a02 */
[----:B------:R-:W-:Y:S01]  /*0cb0*/  LOP3.LUT R11, R11, 0xfffffff8, RZ, 0xc0, !PT ;  /* 0xfffffff80b0b7812 */ /* 0x000fe200078ec0ff */
[----:B------:R-:W-:Y:S01]  /*0cc0*/  IMAD.MOV.U32 R5, RZ, RZ, R13 ;  /* 0x000000ffff057224 */ /* 0x000fe200078e000d */
[----:B------:R-:W-:Y:S01]  /*0cd0*/  LOP3.LUT R4, R9, 0x7ffffffc, RZ, 0xc0, !PT ;  /* 0x7ffffffc09047812 */ /* 0x000fe200078ec0ff */
[----:B------:R-:W-:Y:S01]  /*0ce0*/  IMAD R221, R2, 0x8, R7 ;  /* 0x0000000802dd7824 */ /* 0x000fe200078e0207 */
[----:B------:R-:W-:Y:S01]  /*0cf0*/  SHF.R.S32.HI R8, RZ, 0x5, R8 ;  /* 0x00000005ff087819 */ /* 0x000fe20000011408 */
[----:B------:R-:W-:Y:S01]  /*0d00*/  IMAD.IADD R11, R6, 0x1, -R11 ;  /* 0x00000001060b7824 */ /* 0x000fe200078e0a0b */
[----:B------:R-:W-:Y:S01]  /*0d10*/  LOP3.LUT R3, R3, 0x3fffffe, RZ, 0xc0, !PT ;  /* 0x03fffffe03037812 */ /* 0x000fe200078ec0ff */
[----:B------:R-:W-:Y:S01]  /*0d20*/  IMAD.MOV.U32 R7, RZ, RZ, R15 ;  /* 0x000000ffff077224 */ /* 0x000fe200078e000f */
[----:B------:R-:W-:Y:S01]  /*0d30*/  LOP3.LUT R2, R0, 0x1ffffff8, RZ, 0xc0, !PT ;  /* 0x1ffffff800027812 */ /* 0x000fe200078ec0ff */
[----:B------:R-:W-:Y:S01]  /*0d40*/  IMAD R8, R8, 0x10, R11 ;  /* 0x0000001008087824 */ /* 0x000fe200078e020b */
[----:B------:R-:W-:Y:S01]  /*0d50*/  IADD3 R4, R217, -R4, RZ ;  /* 0x80000004d9047210 */ /* 0x000fe20007ffe0ff */
[----:B------:R-:W-:Y:S01]  /*0d60*/  IMAD.IADD R3, R218, 0x1, -R3 ;  /* 0x00000001da037824 */ /* 0x000fe200078e0a03 */
[----:B------:R-:W-:Y:S01]  /*0d70*/  SHF.R.S32.HI R22, RZ, 0x3, R0 ;  /* 0x00000003ff167819 */ /* 0x000fe20000011400 */
[----:B------:R-:W-:-:S02]  /*0d80*/  IMAD.IADD R2, R223, 0x1, -R2 ;  /* 0x00000001df027824 */ /* 0x000fc400078e0a02 */
[----:B------:R-:W-:Y:S02]  /*0d90*/  IMAD R219, R4, R219, 0x50 ;  /* 0x0000005004db7424 */ /* 0x000fe400078e02db */
[----:B------:R-:W-:Y:S02]  /*0da0*/  IMAD R220, R3, 0x40, R8 ;  /* 0x0000004003dc7824 */ /* 0x000fe400078e0208 */
[----:B------:R-:W-:-:S07]  /*0db0*/  IMAD.SHL.U32 R18, R2, 0x8, RZ ;  /* 0x0000000802127824 */ /* 0x000fce00078e00ff */
.L_x_301:
[----:B0-----:R-:W0:Y:S01]  /*0dc0*/  LDC.64 R2, c[0x0][0xc60] ;  /* 0x00031800ff027b82 */ /* 0x001e220000000a00 */
[----:B------:R-:W-:Y:S01]  /*0dd0*/  ULDC.64 UR10, c[0x0][0x208] ;  /* 0x00008200000a7ab9 */ /* 0x000fe20000000a00 */
[----:B------:R-:W-:Y:S01]  /*0de0*/  ULDC.64 UR6, c[0x0][0xa28] ;  /* 0x00028a0000067ab9 */ /* 0x000fe20000000a00 */
[----:B------:R-:W-:Y:S01]  /*0df0*/  ULDC.64 UR8, c[0x0][0xa20] ;  /* 0x0002880000087ab9 */ /* 0x000fe20000000a00 */
[----:B0-----:R-:W-:-:S06]  /*0e00*/  IMAD.WIDE R2, R7, 0x4, R2 ;  /* 0x0000000407027825 */ /* 0x001fcc00078e0202 */
[----:B--2---:R-:W2:Y:S01]  /*0e10*/  LDG.E R2, desc[UR10][R2.64] ;  /* 0x0000000a02027981 */ /* 0x004ea2000c1e1900 */
[----:B------:R-:W-:Y:S02]  /*0e20*/  UISETP.NE.U32.AND UP0, UPT, UR6, URZ, UPT ;  /* 0x0000003f0600728c */ /* 0x000fe4000bf05070 */
[----:B------:R-:W-:Y:S02]  /*0e30*/  UISETP.NE.U32.AND UP1, UPT, UR8, URZ, UPT ;  /* 0x0000003f0800728c */ /* 0x000fe4000bf25070 */
[----:B------:R-:W-:Y:S02]  /*0e40*/  UISETP.NE.AND.EX UP0, UPT, UR7, URZ, UPT, UP0 ;  /* 0x0000003f0700728c */ /* 0x000fe4000bf05300 */
[----:B------:R-:W-:-:S04]  /*0e50*/  UISETP.NE.AND.EX UP1, UPT, UR9, URZ, UPT, UP1 ;  /* 0x0000003f0900728c */ /* 0x000fc8000bf25310 */
[----:B------:R-:W-:Y:S02]  /*0e60*/  PLOP3.LUT P0, PT, PT, PT, UP0, 0x80, 0x0 ;  /* 0x000000000000781c */ /* 0x000fe40003f0f008 */
[----:B------:R-:W-:Y:S02]  /*0e70*/  PLOP3.LUT P1, PT, PT, PT, UP1, 0x80, 0x0 ;  /* 0x000000000000781c */ /* 0x000fe40003f2f018 */
[----:B--2---:R-:W-:-:S13]  /*0e80*/  R2UR UR4, R2 ;  /* 0x00000000020472ca */ /* 0x004fda00000e0000 */
[----:B------:R-:W-:Y:S02]  /*0e90*/  USHF.R.S32.HI UR12, URZ, 0x1f, UR4 ;  /* 0x0000001f3f0c7899 */ /* 0x000fe40008011404 */
[----:B------:R-:W-:Y:S01]  /*0ea0*/  MOV R214, UR4 ;  /* 0x0000000400d67c02 */ /* 0x000fe20008000f00 */
[----:B------:R-:W-:Y:S02]  /*0eb0*/  @UP0 ULEA UR6, UP2, UR4, UR6, 0x2 ;  /* 0x0000000604060291 */ /* 0x000fe4000f84103f */
[----:B------:R-:W-:Y:S02]  /*0ec0*/  @UP1 ULEA UR8, UP3, UR4, UR8, 0x2 ;  /* 0x0000000804081291 */ /* 0x000fe4000f86103f */
[----:B------:R-:W-:Y:S02]  /*0ed0*/  @UP0 ULEA.HI.X UR7, UR4, UR7, UR12, 0x2, UP2 ;  /* 0x0000000704070291 */ /* 0x000fe400090f140c */
[----:B------:R-:W-:Y:S01]  /*0ee0*/  IMAD.U32 R215, RZ, RZ, UR12 ;  /* 0x0000000cffd77e24 */ /* 0x000fe2000f8e00ff */
[----:B------:R-:W-:Y:S01]  /*0ef0*/  @UP1 ULEA.HI.X UR9, UR4, UR9, UR12, 0x2, UP3 ;  /* 0x0000000904091291 */ /* 0x000fe200098f140c */
[----:B------:R-:W-:-:S02]  /*0f00*/  IMAD.U32 R2, RZ, RZ, UR6 ;  /* 0x00000006ff027e24 */ /* 0x000fc4000f8e00ff */
[----:B------:R-:W-:Y:S01]  /*0f10*/  IMAD.U32 R6, RZ, RZ, UR8 ;  /* 0x00000008ff067e24 */ /* 0x000fe2000f8e00ff */
[----:B------:R-:W-:Y:S01]  /*0f20*/  ULDC UR4, c[0x0][0x404] ;  /* 0x0001010000047ab9 */ /* 0x000fe20000000800 */
[----:B------:R-:W-:Y:S01]  /*0f30*/  IMAD.U32 R3, RZ, RZ, UR7 ;  /* 0x00000007ff037e24 */ /* 0x000fe2000f8e00ff */
[----:B------:R-:W-:Y:S01]  /*0f40*/  ULDC.64 UR6, c[0x0][0x3f8] ;  /* 0x0000fe0000067ab9 */ /* 0x000fe20000000a00 */
[----:B------:R-:W-:-:S03]  /*0f50*/  IMAD.U32 R7, RZ, RZ, UR9 ;  /* 0x00000009ff077e24 */ /* 0x000fc6000f8e00ff */
[----:B------:R-:W2:Y:S04]  /*0f60*/  @P0 LDG.E R2, desc[UR10][R2.64] ;  /* 0x0000000a02020981 */ /* 0x000ea8000c1e1900 */
[----:B---3--:R-:W3:Y:S01]  /*0f70*/  @P1 LDG.E R6, desc[UR10][R6.64] ;  /* 0x0000000a06061981 */ /* 0x008ee2000c1e1900 */
[----:B------:R-:W-:Y:S01]  /*0f80*/  UISETP.NE.U32.AND UP0, UPT, UR6, URZ, UPT ;  /* 0x0000003f0600728c */ /* 0x000fe2000bf05070 */
[----:B------:R-:W-:Y:S01]  /*0f90*/  IMAD.MOV.U32 R212, RZ, RZ, R5 ;  /* 0x000000ffffd47224 */ /* 0x000fe200078e0005 */
[----:B------:R-:W-:Y:S01]  /*0fa0*/  UMOV UR60, URZ ;  /* 0x0000003f003c7c82 */ /* 0x000fe20008000000 */
[----:B------:R-:W-:Y:S01]  /*0fb0*/  ULDC UR6, c[0x0][0x2e0] ;  /* 0x0000b80000067ab9 */ /* 0x000fe20000000800 */
[----:B------:R-:W-:Y:S01]  /*0fc0*/  UISETP.NE.AND.EX UP0, UPT, UR7, URZ, UPT, UP0 ;  /* 0x0000003f0700728c */ /* 0x000fe2000bf05300 */
[----:B------:R-:W-:Y:S01]  /*0fd0*/  IMAD.MOV.U32 R0, RZ, RZ, RZ ;  /* 0x000000ffff007224 */ /* 0x000fe200078e00ff */
[----:B------:R-:W-:-:S02]  /*0fe0*/  CS2R R150, SRZ ;  /* 0x0000000000967805 */ /* 0x000fc4000001ff00 */
[----:B------:R-:W-:Y:S01]  /*0ff0*/  CS2R R148, SRZ ;  /* 0x0000000000947805 */ /* 0x000fe2000001ff00 */
[----:B------:R-:W-:Y:S01]  /*1000*/  USEL UR4, UR4, 0x1, UP0 ;  /* 0x0000000104047887 */ /* 0x000fe20008000000 */
[----:B------:R-:W-:Y:S02]  /*1010*/  CS2R R146, SRZ ;  /* 0x0000000000927805 */ /* 0x000fe4000001ff00 */
[----:B------:R-:W-:Y:S02]  /*1020*/  CS2R R144, SRZ ;  /* 0x0000000000907805 */ /* 0x000fe4000001ff00 */
[----:B------:R-:W-:Y:S01]  /*1030*/  CS2R R142, SRZ ;  /* 0x00000000008e7805 */ /* 0x000fe2000001ff00 */
[----:B------:R-:W-:Y:S01]  /*1040*/  UIMAD UR4, UR4, UR6, URZ ;  /* 0x00000006040472a4 */ /* 0x000fe2000f8e023f */
        /* <DEDUP_REMOVED lines=15> */
[----:B------:R-:W-:Y:S01]  /*1140*/  IMAD.MOV.U32 R172, RZ, RZ, RZ ;  /* 0x000000ffffac7224 */ /* 0x000fe200078e00ff */
        /* <DEDUP_REMOVED lines=12> */
[----:B-1----:R-:W-:Y:S02]  /*1210*/  CS2R R82, SRZ ;  /* 0x0000000000527805 */ /* 0x002fe4000001ff00 */
[----:B------:R-:W-:Y:S02]  /*1220*/  CS2R R84, SRZ ;  /* 0x0000000000547805 */ /* 0x000fe4000001ff00 */
[----:B------:R-:W-:Y:S01]  /*1230*/  CS2R R80, SRZ ;  /* 0x0000000000507805 */ /* 0x000fe2000001ff00 */
[----:B------:R-:W-:Y:S01]  /*1240*/  IMAD.MOV.U32 R19, RZ, RZ, RZ ;  /* 0x000000ffff137224 */ /* 0x000fe200078e00ff */
[----:B-----5:R-:W-:Y:S02]  /*1250*/  CS2R R74, SRZ ;  /* 0x00000000004a7805 */ /* 0x020fe4000001ff00 */
        /* <DEDUP_REMOVED lines=16> */
[----:B----4-:R-:W-:Y:S01]  /*1360*/  CS2R R44, SRZ ;  /* 0x00000000002c7805 */ /* 0x010fe2000001ff00 */
[----:B------:R-:W-:Y:S01]  /*1370*/  IMAD.MOV.U32 R160, RZ, RZ, RZ ;  /* 0x000000ffffa07224 */ /* 0x000fe200078e00ff */
[----:B------:R-:W-:Y:S01]  /*1380*/  MOV R41, RZ ;  /* 0x000000ff00297202 */ /* 0x000fe20000000f00 */
[----:B------:R-:W-:Y:S01]  /*1390*/  IMAD.U32 R213, RZ, RZ, UR5 ;  /* 0x00000005ffd57e24 */ /* 0x000fe2000f8e00ff */
[----:B--2---:R-:W-:-:S02]  /*13a0*/  @P0 R2UR UR60, R2 ;  /* 0x00000000023c02ca */ /* 0x004fc400000e0000 */
[----:B------:R-:W-:Y:S02]  /*13b0*/  CS2R R2, SRZ ;  /* 0x0000000000027805 */ /* 0x000fe4000001ff00 */
[----:B------:R-:W-:Y:S02]  /*13c0*/  PLOP3.LUT P0, PT, PT, PT, PT, 0x80, 0x0 ;  /* 0x000000000000781c */ /* 0x000fe40003f0f070 */
[----:B---3--:R-:W-:Y:S01]  /*13d0*/  @P1 R2UR UR4, R6 ;  /* 0x00000000060412ca */ /* 0x008fe200000e0000 */
[----:B------:R-:W-:-:S14]  /*13e0*/  @P1 BRA `(.L_x_259) ;  /* 0x00000000003c1947 */ /* 0x000fdc0003800000 */
[----:B------:R-:W-:Y:S02]  /*13f0*/  ULDC.64 UR6, c[0x0][0xa08] ;  /* 0x0002820000067ab9 */ /* 0x000fe40000000a00 */
[----:B------:R-:W-:-:S04]  /*1400*/  ISETP.NE.U32.AND P1, PT, RZ, UR6, PT ;  /* 0x00000006ff007c0c */ /* 0x000fc8000bf25070 */
[----:B------:R-:W-:-:S13]  /*1410*/  ISETP.NE.AND.EX P1, PT, RZ, UR7, PT, P1 ;  /* 0x00000007ff007c0c */ /* 0x000fda000bf25310 */
[----:B------:R-:W-:Y:S05]  /*1420*/  @!P1 BRA `(.L_x_259) ;  /* 0x00000000002c9947 */ /* 0x000fea0003800000 */
[----:B------:R-:W-:Y:S01]  /*1430*/  R2UR UR8, R214 ;  /* 0x00000000d60872ca */ /* 0x000fe200000e0000 */
[----:B------:R-:W-:Y:S01]  /*1440*/  ULDC.64 UR4, c[0x0][0xa08] ;  /* 0x0002820000047ab9 */ /* 0x000fe20000000a00 */
[----:B------:R-:W-:-:S11]  /*1450*/  ULDC.64 UR6, c[0x0][0x208] ;  /* 0x0000820000067ab9 */ /* 0x000fd60000000a00 */
[----:B------:R-:W-:-:S06]  /*1460*/  UIMAD.WIDE UR4, UR8, 0x4, UR4 ;  /* 0x00000004080478a5 */ /* 0x000fcc000f8e0204 */
[----:B------:R-:W-:Y:S02]  /*1470*/  IMAD.U32 R4, RZ, RZ, UR4 ;  /* 0x00000004ff047e24 */ /* 0x000fe4000f8e00ff */
[----:B------:R-:W-:-:S05]  /*1480*/  IMAD.U32 R5, RZ, RZ, UR5 ;  /* 0x00000005ff057e24 */ /* 0x000fca000f8e00ff */
[----:B------:R-:W2:Y:S04]  /*1490*/  LDG.E R7, desc[UR6][R4.64] ;  /* 0x0000000604077981 */ /* 0x000ea8000c1e1900 */
[----:B------:R-:W3:Y:S01]  /*14a0*/  LDG.E R6, desc[UR6][R4.64+0x4] ;  /* 0x0000040604067981 */ /* 0x000ee2000c1e1900 */
[----:B--2---:R-:W-:Y:S02]  /*14b0*/  R2UR UR4, R7 ;  /* 0x00000000070472ca */ /* 0x004fe400000e0000 */
[----:B---3--:R-:W-:-:S13]  /*14c0*/  R2UR UR5, R6 ;  /* 0x00000000060572ca */ /* 0x008fda00000e0000 */
[----:B------:R-:W-:-:S12]  /*14d0*/  UIADD3 UR4, -UR4, UR5, URZ ;  /* 0x0000000504047290 */ /* 0x000fd8000fffe13f */
.L_x_259:
[----:B------:R-:W-:Y:S01]  /*14e0*/  UIADD3 UR60, -UR60, UR4, URZ ;  /* 0x000000043c3c7290 */ /* 0x000fe2000fffe13f */
[----:B------:R-:W-:Y:S01]  /*14f0*/  IMAD.MOV.U32 R40, RZ, RZ, RZ ;  /* 0x000000ffff287224 */ /* 0x000fe200078e00ff */
[----:B------:R-:W-:Y:S01]  /*1500*/  CS2R R34, SRZ ;  /* 0x0000000000227805 */ /* 0x000fe2000001ff00 */
[----:B------:R-:W-:Y:S01]  /*1510*/  IMAD.MOV.U32 R161, RZ, RZ, RZ ;  /* 0x000000ffffa17224 */ /* 0x000fe200078e00ff */
[----:B------:R-:W-:Y:S01]  /*1520*/  UISETP.GE.AND UP0, UPT, UR60, 0x1, UPT ;  /* 0x000000013c00788c */ /* 0x000fe2000bf06270 */
[----:B------:R-:W-:Y:S01]  /*1530*/  CS2R R36, SRZ ;  /* 0x0000000000247805 */ /* 0x000fe2000001ff00 */
[----:B------:R-:W-:Y:S01]  /*1540*/  UIADD3 UR4, UR60, 0x4f, URZ ;  /* 0x0000004f3c047890 */ /* 0x000fe2000fffe03f */
[----:B------:R-:W-:Y:S02]  /*1550*/  CS2R R162, SRZ ;  /* 0x0000000000a27805 */ /* 0x000fe4000001ff00 */
[----:B------:R-:W-:Y:S01]  /*1560*/  CS2R R32, SRZ ;  /* 0x0000000000207805 */ /* 0x000fe2000001ff00 */
[----:B------:R-:W-:Y:S01]  /*1570*/  IMAD.MOV.U32 R10, RZ, RZ, RZ ;  /* 0x000000ffff0a7224 */ /* 0x000fe200078e00ff */
[----:B------:R-:W-:Y:S01]  /*1580*/  PLOP3.LUT P1, PT, PT, PT, UP0, 0x80, 0x0 ;  /* 0x000000000000781c */ /* 0x000fe20003f2f008 */
[----:B------:R-:W-:Y:S01]  /*1590*/  UIMAD.WIDE UR4, UR4, 0x66666667, URZ ;  /* 0x66666667040478a5 */ /* 0x000fe2000f8e023f */
[----:B------:R-:W-:-:S02]  /*15a0*/  CS2R R26, SRZ ;  /* 0x00000000001a7805 */ /* 0x000fc4000001ff00 */
[----:B------:R-:W-:Y:S02]  /*15b0*/  CS2R R28, SRZ ;  /* 0x00000000001c7805 */ /* 0x000fe4000001ff00 */
[----:B------:R-:W-:Y:S01]  /*15c0*/  CS2R R24, SRZ ;  /* 0x0000000000187805 */ /* 0x000fe2000001ff00 */
[----:B------:R-:W-:-:S04]  /*15d0*/  USHF.R.U32.HI UR61, URZ, 0x1f, UR5 ;  /* 0x0000001f3f3d7899 */ /* 0x000fc80008011605 */
[----:B------:R-:W-:Y:S02]  /*15e0*/  ULEA.HI.SX32 UR61, UR5, UR61, 0x1b ;  /* 0x0000003d053d7291 */ /* 0x000fe4000f8fda3f */
[----:B------:R-:W-:Y:S10]  /*15f0*/  @!P1 BRA `(.L_x_260) ;  /* 0x0000008c00f89947 */ /* 0x000ff40003800000 */
[----:B------:R-:W0:Y:S01]  /*1600*/  SHFL.IDX PT, R0, R218, RZ, 0x1f ;  /* 0x00001fffda007589 */ /* 0x000e2200000e0000 */
[----:B------:R-:W1:Y:S01]  /*1610*/  S2UR UR7, SR_CgaCtaId ;  /* 0x00000000000779c3 */ /* 0x000e620000008800 */
[----:B------:R-:W-:Y:S01]  /*1620*/  UMOV UR6, 0x400 ;  /* 0x0000040000067882 */ /* 0x000fe20000000000 */
[----:B0-----:R-:W-:Y:S01]  /*1630*/  R2UR UR4, R0 ;  /* 0x00000000000472ca */ /* 0x001fe200000e0000 */
[----:B-1----:R-:W-:-:S04]  /*1640*/  ULEA UR6, UR7, UR6, 0x18 ;  /* 0x0000000607067291 */ /* 0x002fc8000f8ec03f */
[----:B------:R-:W-:-:S04]  /*1650*/  UIADD3 UR6, UR6, 0x14400, URZ ;  /* 0x0001440006067890 */ /* 0x000fc8000fffe03f */
[----:B------:R-:W-:-:S04]  /*1660*/  ULOP3.LUT UP0, URZ, UR6, 0x9f, URZ, 0xc0, !UPT ;  /* 0x0000009f063f7892 */ /* 0x000fc8000f80c03f */
[----:B------:R-:W-:Y:S02]  /*1670*/  ULEA.HI UR5, UR4, UR4, URZ, 0x1 ;  /* 0x0000000404057291 */ /* 0x000fe4000f8f083f */
[----:B------:R-:W-:Y:S02]  /*1680*/  PLOP3.LUT P0, PT, PT, PT, UP0, 0x80, 0x0 ;  /* 0x000000000000781c */ /* 0x000fe40003f0f008 */
[----:B------:R-:W-:-:S04]  /*1690*/  ULOP3.LUT UR5, UR5, 0x1e, URZ, 0xc0, !UPT ;  /* 0x0000001e05057892 */ /* 0x000fc8000f8ec03f */
[----:B------:R-:W-:-:S04]  /*16a0*/  UIADD3 UR5, UR4, -UR5, URZ ;  /* 0x8000000504057290 */ /* 0x000fc8000fffe03f */
[----:B------:R-:W-:-:S04]  /*16b0*/  ULEA UR5, UR5, UR6, 0xd ;  /* 0x0000000605057291 */ /* 0x000fc8000f8e683f */
[----:B------:R-:W-:-:S04]  /*16c0*/  USHF.R.U32.HI UR5, URZ, 0x4, UR5 ;  /* 0x000000043f057899 */ /* 0x000fc80008011605 */
[----:B------:R-:W-:Y:S01]  /*16d0*/  ULOP3.LUT UR36, UR5, 0x3fff, URZ, 0xc0, !UPT ;  /* 0x00003fff05247892 */ /* 0x000fe2000f8ec03f */
[----:B------:R-:W-:Y:S11]  /*16e0*/  @!P0 BRA `(.L_x_261) ;  /* 0x0000000000408947 */ /* 0x000ff60003800000 */
[----:B------:R-:W-:Y:S01]  /*16f0*/  MOV R0, 0x0 ;  /* 0x0000000000007802 */ /* 0x000fe20000000f00 */
[----:B------:R-:W-:Y:S01]  /*1700*/  ULDC.64 UR4, c[0x4][0x1b8] ;  /* 0x01006e0000047ab9 */ /* 0x000fe20000000a00 */
[----:B------:R-:W-:Y:S01]  /*1710*/  ULDC.64 UR6, c[0x4][0x130] ;  /* 0x01004c0000067ab9 */ /* 0x000fe20000000a00 */
[----:B------:R-:W-:Y:S01]  /*1720*/  IMAD.U32 R4, RZ, RZ, UR4 ;  /* 0x00000004ff047e24 */ /* 0x000fe2000f8e00ff */
[----:B------:R0:W1:Y:S01]  /*1730*/  LDC.64 R2, c[0x4][R0] ;  /* 0x0100000000027b82 */ /* 0x0000620000000a00 */
[----:B------:R-:W-:Y:S01]  /*1740*/  IMAD.U32 R5, RZ, RZ, UR5 ;  /* 0x00000005ff057e24 */ /* 0x000fe2000f8e00ff */
[----:B------:R-:W-:Y:S01]  /*1750*/  ULDC.64 UR4, c[0x4][0x1c0] ;  /* 0x0100700000047ab9 */ /* 0x000fe20000000a00 */
[----:B------:R-:W-:Y:S01]  /*1760*/  MOV R10, UR6 ;  /* 0x00000006000a7c02 */ /* 0x000fe20008000f00 */
[----:B------:R-:W-:Y:S02]  /*1770*/  IMAD.U32 R6, RZ, RZ, UR4 ;  /* 0x00000004ff067e24 */ /* 0x000fe4000f8e00ff */
[----:B------:R-:W-:-:S02]  /*1780*/  IMAD.U32 R7, RZ, RZ, UR5 ;  /* 0x00000005ff077e24 */ /* 0x000fc4000f8e00ff */
[----:B------:R-:W-:Y:S02]  /*1790*/  IMAD.U32 R11, RZ, RZ, UR7 ;  /* 0x00000007ff0b7e24 */ /* 0x000fe4000f8e00ff */
[----:B------:R-:W-:Y:S02]  /*17a0*/  IMAD.MOV.U32 R8, RZ, RZ, 0x70 ;  /* 0x00000070ff087424 */ /* 0x000fe400078e00ff */
[----:B------:R-:W-:Y:S02]  /*17b0*/  IMAD.MOV.U32 R12, RZ, RZ, 0x1 ;  /* 0x00000001ff0c7424 */ /* 0x000fe400078e00ff */
[----:B0-----:R-:W-:-:S07]  /*17c0*/  IMAD.MOV.U32 R13, RZ, RZ, RZ ;  /* 0x000000ffff0d7224 */ /* 0x001fce00078e00ff */
[----:B------:R-:W-:-:S07]  /*17d0*/  LEPC R20, `(.L_x_261) ;  /* 0x000000001014794e */ /* 0x000fce0000000000 */
[----:B-1----:R-:W-:Y:S05]  /*17e0*/  CALL.ABS.NOINC R2 ;  /* 0x0000000002007343 */ /* 0x002fea0003c00000 */
.L_x_261:
[----:B------:R-:W0:Y:S01]  /*17f0*/  S2UR UR5, SR_CgaCtaId ;  /* 0x00000000000579c3 */ /* 0x000e220000008800 */
[----:B------:R-:W-:Y:S01]  /*1800*/  LEA.HI R0, R216, R216, RZ, 0x1 ;  /* 0x000000d8d8007211 */ /* 0x000fe200078f08ff */
[----:B------:R-:W-:Y:S01]  /*1810*/  UMOV UR4, 0x400 ;  /* 0x0000040000047882 */ /* 0x000fe20000000000 */
[----:B------:R-:W-:Y:S01]  /*1820*/  R2UR UR6, R222 ;  /* 0x00000000de0672ca */ /* 0x000fe200000e0000 */
[----:B------:R-:W-:Y:S01]  /*1830*/  BSSY B0, `(.L_x_262) ;  /* 0x000000a000007945 */ /* 0x000fe20003800000 */
[----:B------:R-:W-:-:S05]  /*1840*/  LOP3.LUT R3, R0, 0xfffffffe, RZ, 0xc0, !PT ;  /* 0xfffffffe00037812 */ /* 0x000fca00078ec0ff */
[----:B------:R-:W-:-:S05]  /*1850*/  IMAD.IADD R0, R216, 0x1, -R3 ;  /* 0x00000001d8007824 */ /* 0x000fca00078e0a03 */
[----:B------:R-:W-:Y:S01]  /*1860*/  SHF.L.U32 R0, R0, 0x1f, RZ ;  /* 0x0000001f00007819 */ /* 0x000fe200000006ff */
[----:B------:R-:W-:-:S05]  /*1870*/  IMAD.U32 R2, RZ, RZ, UR6 ;  /* 0x00000006ff027e24 */ /* 0x000fca000f8e00ff */
[----:B------:R-:W-:Y:S01]  /*1880*/  ISETP.NE.AND P0, PT, R2, 0x3, PT ;  /* 0x000000030200780c */ /* 0x000fe20003f05270 */
[----:B0-----:R-:W-:-:S06]  /*1890*/  ULEA UR4, UR5, UR4, 0x18 ;  /* 0x0000000405047291 */ /* 0x001fcc000f8ec03f */
[----:B------:R-:W-:-:S04]  /*18a0*/  IMAD.U32 R5, RZ, RZ, UR4 ;  /* 0x00000004ff057e24 */ /* 0x000fc8000f8e00ff */
[----:B------:R-:W0:Y:S02]  /*18b0*/  SYNCS.PHASECHK.TRANS64.TRYWAIT P1, [R5+URZ+0x38800], R0 ;  /* 0x03880000050075a7 */ /* 0x000e24000802017f */
[----:B0-----:R-:W-:Y:S05]  /*18c0*/  @!P1 BRA `(.L_x_263) ;  /* 0x0000010800fc9947 */ /* 0x001fea0003800000 */
.L_x_388:
[----:B------:R-:W-:Y:S05]  /*18d0*/  BSYNC B0 ;  /* 0x0000000000007941 */ /* 0x000fea0003800000 */
.L_x_262:
[----:B------:R-:W-:Y:S05]  /*18e0*/  @!P0 BRA `(.L_x_264) ;  /* 0x0000000000048947 */ /* 0x000fea0003800000 */
[----:B------:R-:W-:Y:S01]  /*18f0*/  BPT.TRAP 0x1 ;  /* 0x000000040000795c */ /* 0x000fe20000300000 */
.L_x_264:
[----:B0-----:R-:W-:Y:S01]  /*1900*/  IMAD R0, R16, 0x8, R5 ;  /* 0x0000000810007824 */ /* 0x001fe200078e0205 */
[----:B------:R-:W-:-:S04]  /*1910*/  SHF.L.U32 R3, R17, 0x1f, RZ ;  /* 0x0000001f11037819 */ /* 0x000fc800000006ff */
[----:B------:R0:W1:Y:S01]  /*1920*/  SYNCS.PHASECHK.TRANS64.TRYWAIT P2, [R0+URZ+0x38830], R3 ;  /* 0x03883003000075a7 */ /* 0x000062000804017f */
[----:B------:R-:W-:Y:S05]  /*1930*/  @!P0 BRA `(.L_x_265) ;  /* 0x0000000000048947 */ /* 0x000fea0003800000 */
[----:B------:R-:W-:Y:S01]  /*1940*/  BPT.TRAP 0x1 ;  /* 0x000000040000795c */ /* 0x000fe20000300000 */
.L_x_265:
[----:B------:R-:W2:Y:S01]  /*1950*/  S2R R2, SR_TID.X ;  /* 0x0000000000027919 */ /* 0x000ea20000002100 */
[----:B------:R-:W-:Y:S01]  /*1960*/  IMAD.MOV.U32 R151, RZ, RZ, RZ ;  /* 0x000000ffff977224 */ /* 0x000fe200078e00ff */
[----:B--2---:R-:W-:Y:S01]  /*1970*/  LOP3.LUT P1, RZ, R2, 0x7f, RZ, 0xc0, !PT ;  /* 0x0000007f02ff7812 */ /* 0x004fe2000782c0ff */
[----:B-1----:R-:W-:-:S12]  /*1980*/  @P2 BRA `(.L_x_266) ;  /* 0x0000000000082947 */ /* 0x002fd80003800000 */
[----:B------:R-:W1:Y:S02]  /*1990*/  SYNCS.PHASECHK.TRANS64.TRYWAIT P2, [R0+URZ+0x38830], R3 ;  /* 0x03883003000075a7 */ /* 0x000e64000804017f */
[----:B-1----:R-:W-:Y:S05]  /*19a0*/  @!P2 BRA `(.L_x_267) ;  /* 0x0000010800d8a947 */ /* 0x002fea0003800000 */
.L_x_266:
[----:B------:R-:W-:Y:S05]  /*19b0*/  WARPSYNC.ALL ;  /* 0x0000000000007948 */ /* 0x000fea0003800000 */
[----:B------:R-:W-:Y:S01]  /*19c0*/  R2UR UR4, R5 ;  /* 0x00000000050472ca */ /* 0x000fe200000e0000 */
[----:B------:R-:W-:Y:S01]  /*19d0*/  ULOP3.LUT UR5, UR36, 0x10000, URZ, 0xfc, !UPT ;  /* 0x0001000024057892 */ /* 0x000fe2000f8efc3f */
[----:B------:R-:W-:Y:S01]  /*19e0*/  R2UR UR6, R16 ;  /* 0x00000000100672ca */ /* 0x000fe200000e0000 */
[----:B------:R-:W-:Y:S01]  /*19f0*/  WARPGROUP.ARRIVE ;  /* 0x00000000000079c5 */ /* 0x000fe20000000000 */
[----:B------:R-:W-:Y:S01]  /*1a00*/  UMOV UR9, 0x40000040 ;  /* 0x4000004000097882 */ /* 0x000fe20000000000 */
[----:B------:R-:W-:Y:S01]  /*1a10*/  UMOV UR11, 0x40000040 ;  /* 0x40000040000b7882 */ /* 0x000fe20000000000 */
[----:B------:R-:W-:Y:S01]  /*1a20*/  UMOV UR15, UR9 ;  /* 0x00000009000f7c82 */ /* 0x000fe20008000000 */
[----:B------:R-:W-:Y:S01]  /*1a30*/  IMAD.U32 R13, RZ, RZ, UR9 ;  /* 0x00000009ff0d7e24 */ /* 0x000fe2000f8e00ff */
[----:B------:R-:W-:Y:S01]  /*1a40*/  UMOV UR8, UR5 ;  /* 0x0000000500087c82 */ /* 0x000fe20008000000 */
[----:B------:R-:W-:Y:S01]  /*1a50*/  UMOV UR17, 0x40000040 ;  /* 0x4000004000117882 */ /* 0x000fe20000000000 */
[----:B------:R-:W-:Y:S01]  /*1a60*/  UMOV UR14, UR8 ;  /* 0x00000008000e7c82 */ /* 0x000fe20008000000 */
[----:B------:R-:W-:Y:S01]  /*1a70*/  MOV R12, UR8 ;  /* 0x00000008000c7c02 */ /* 0x000fe20008000f00 */
[----:B------:R-:W-:Y:S01]  /*1a80*/  UMOV UR19, 0x40000040 ;  /* 0x4000004000137882 */ /* 0x000fe20000000000 */
[----:B------:R-:W-:Y:S01]  /*1a90*/  UIADD3 UR4, UR4, 0x24400, URZ ;  /* 0x0002440004047890 */ /* 0x000fe2000fffe03f */
[----:B------:R-:W-:Y:S01]  /*1aa0*/  IMAD.U32 R11, RZ, RZ, UR17 ;  /* 0x00000011ff0b7e24 */ /* 0x000fe2000f8e00ff */
[----:B------:R-:W-:Y:S01]  /*1ab0*/  UMOV UR13, 0x40000040 ;  /* 0x40000040000d7882 */ /* 0x000fe20000000000 */
[----:B------:R-:W-:Y:S01]  /*1ac0*/  UIADD3 UR20, UR5, 0x404, URZ ;  /* 0x0000040405147890 */ /* 0x000fe2000fffe03f */
[----:B------:R-:W-:Y:S01]  /*1ad0*/  VIADD R2, R219, UR60 ;  /* 0x0000003cdb027c36 */ /* 0x000fe20008000000 */
[----:B------:R-:W-:Y:S01]  /*1ae0*/  USHF.R.U32.HI UR4, URZ, 0x4, UR4 ;  /* 0x000000043f047899 */ /* 0x000fe20008011604 */
[----:B01----:R-:W-:Y:S01]  /*1af0*/  IMAD.U32 R3, RZ, RZ, UR61 ;  /* 0x0000003dff037e24 */ /* 0x003fe2000f8e00ff */
[----:B------:R-:W-:Y:S01]  /*1b00*/  UMOV UR21, 0x40000040 ;  /* 0x4000004000157882 */ /* 0x000fe20000000000 */
[----:B------:R-:W-:Y:S01]  /*1b10*/  UMOV UR23, 0x40000040 ;  /* 0x4000004000177882 */ /* 0x000fe20000000000 */
[----:B------:R-:W-:Y:S01]  /*1b20*/  ULOP3.LUT UR4, UR4, 0x3fff, URZ, 0xc0, !UPT ;  /* 0x00003fff04047892 */ /* 0x000fe2000f8ec03f */
[----:B------:R-:W-:Y:S01]  /*1b30*/  IMAD R2, R3, -0x50, R2 ;  /* 0xffffffb003027824 */ /* 0x000fe200078e0202 */
[----:B------:R-:W-:Y:S01]  /*1b40*/  UIADD3 UR24, UR5, 0x406, URZ ;  /* 0x0000040605187890 */ /* 0x000fe2000fffe03f */
[----:B------:R-:W-:Y:S01]  /*1b50*/  P2R R21, PR, RZ, 0x1 ;  /* 0x00000001ff157803 */ /* 0x000fe20000000000 */
[----:B------:R-:W-:Y:S01]  /*1b60*/  ULOP3.LUT UR7, UR4, 0x10000, URZ, 0xfc, !UPT ;  /* 0x0001000004077892 */ /* 0x000fe2000f8efc3f */
[----:B------:R-:W-:Y:S01]  /*1b70*/  @!P1 VIADD R0, R0, 0x38840 ;  /* 0x0003884000009836 */ /* 0x000fe20000000000 */
[----:B------:R-:W-:Y:S01]  /*1b80*/  UMOV UR25, 0x40000040 ;  /* 0x4000004000197882 */ /* 0x000fe20000000000 */
[----:B------:R-:W-:Y:S01]  /*1b90*/  UMOV UR27, 0x40000040 ;  /* 0x40000040001b7882 */ /* 0x000fe20000000000 */
[----:B------:R-:W-:Y:S01]  /*1ba0*/  UIMAD UR4, UR6, 0xa00, UR7 ;  /* 0x00000a00060478a4 */ /* 0x000fe2000f8e0207 */
[C---:B------:R-:W-:Y:S01]  /*1bb0*/  ISETP.GT.AND P6, PT, R2.reuse, RZ, PT ;  /* 0x000000ff0200720c */ /* 0x040fe20003fc4270 */
[----:B------:R-:W-:Y:S01]  /*1bc0*/  IMAD.U32 R19, RZ, RZ, UR7 ;  /* 0x00000007ff137e24 */ /* 0x000fe2000f8e00ff */
[----:B------:R-:W-:Y:S01]  /*1bd0*/  UIADD3 UR7, UR5, 0x2, URZ ;  /* 0x0000000205077890 */ /* 0x000fe2000fffe03f */
[C---:B------:R-:W-:Y:S01]  /*1be0*/  ISETP.GT.AND P5, PT, R2.reuse, 0x1, PT ;  /* 0x000000010200780c */ /* 0x040fe20003fa4270 */
[----:B------:R-:W-:Y:S01]  /*1bf0*/  UIADD3 UR6, UR4, 0x200, URZ ;  /* 0x0000020004067890 */ /* 0x000fe2000fffe03f */
[C---:B------:R-:W-:Y:S01]  /*1c00*/  ISETP.GT.AND P4, PT, R2.reuse, 0x8, PT ;  /* 0x000000080200780c */ /* 0x040fe20003f84270 */
[----:B------:R-:W-:Y:S01]  /*1c10*/  UMOV UR10, UR4 ;  /* 0x00000004000a7c82 */ /* 0x000fe20008000000 */
[----:B------:R-:W-:Y:S01]  /*1c20*/  UIADD3 UR12, UR4, 0x2, URZ ;  /* 0x00000002040c7890 */ /* 0x000fe2000fffe03f */
[----:B------:R-:W-:Y:S01]  /*1c30*/  HGMMA.64x16x16.F32 R56, gdesc[UR8], RZ, !UPT, gsb0 ;  /* 0x00200000083879f0 */ /* 0x000fe2000c0008ff */
[----:B------:R-:W-:Y:S01]  /*1c40*/  UIADD3 UR10, UR4, 0x80, URZ ;  /* 0x00000080040a7890 */ /* 0x000fe2000fffe03f */
[C---:B------:R-:W-:Y:S01]  /*1c50*/  ISETP.GT.AND P3, PT, R2.reuse, 0x9, PT ;  /* 0x000000090200780c */ /* 0x040fe20003f64270 */
[----:B------:R-:W-:Y:S01]  /*1c60*/  UMOV UR8, UR14 ;  /* 0x0000000e00087c82 */ /* 0x000fe20008000000 */
[----:B------:R-:W-:Y:S01]  /*1c70*/  UMOV UR9, UR15 ;  /* 0x0000000f00097c82 */ /* 0x000fe20008000000 */
[----:B------:R-:W-:Y:S01]  /*1c80*/  UMOV UR11, 0x40000040 ;  /* 0x40000040000b7882 */ /* 0x000fe20000000000 */
[----:B------:R-:W-:Y:S01]  /*1c90*/  UMOV UR16, UR7 ;  /* 0x0000000700107c82 */ /* 0x000fe20008000000 */
[----:B------:R-:W-:Y:S01]  /*1ca0*/  UMOV UR18, UR12 ;  /* 0x0000000c00127c82 */ /* 0x000fe20008000000 */
[----:B------:R-:W-:Y:S01]  /*1cb0*/  UIADD3 UR7, UR5, 0x4, URZ ;  /* 0x0000000405077890 */ /* 0x000fe2000fffe03f */
[----:B------:R-:W-:Y:S01]  /*1cc0*/  IMAD.U32 R10, RZ, RZ, UR16 ;  /* 0x00000010ff0a7e24 */ /* 0x000fe2000f8e00ff */
[----:B------:R-:W-:Y:S01]  /*1cd0*/  UIADD3 UR12, UR4, 0x4, URZ ;  /* 0x00000004040c7890 */ /* 0x000fe2000fffe03f */
[----:B------:R-:W-:Y:S01]  /*1ce0*/  ISETP.GT.AND P2, PT, R2, 0x10, PT ;  /* 0x000000100200780c */ /* 0x000fe20003f44270 */
[----:B------:R-:W-:Y:S01]  /*1cf0*/  UIADD3 UR22, UR4, 0x284, URZ ;  /* 0x0000028404167890 */ /* 0x000fe2000fffe03f */
[----:B------:R-:W-:Y:S01]  /*1d00*/  @!P1 PRMT R0, RZ, 0x654, R0 ;  /* 0x00000654ff009816 */ /* 0x000fe20000000000 */
[----:B------:R-:W-:Y:S01]  /*1d10*/  UIADD3 UR26, UR4, 0x286, URZ ;  /* 0x00000286041a7890 */ /* 0x000fe2000fffe03f */
[--C-:B------:R-:W-:Y:S01]  /*1d20*/  IMAD.MOV.U32 R150, RZ, RZ, R151.reuse ;  /* 0x000000ffff967224 */ /* 0x100fe200078e0097 */
[----:B------:R-:W-:Y:S01]  /*1d30*/  UIADD3 UR28, UR5, 0x800, URZ ;  /* 0x00000800051c7890 */ /* 0x000fe2000fffe03f */
[--C-:B------:R-:W-:Y:S01]  /*1d40*/  IMAD.MOV.U32 R149, RZ, RZ, R151.reuse ;  /* 0x000000ffff957224 */ /* 0x100fe200078e0097 */
        /* <DEDUP_REMOVED lines=25> */
[--C-:B------:R-:W-:Y:S01]  /*1ee0*/  IMAD.MOV.U32 R140, RZ, RZ, R151.reuse ;  /* 0x000000ffff8c7224 */ /* 0x100fe200078e0097 */
[----:B------:R-:W-:Y:S01]  /*1ef0*/  UMOV UR45, 0x40000040 ;  /* 0x40000040002d7882 */ /* 0x000fe20000000000 */
[----:B------:R-:W-:Y:S01]  /*1f00*/  UMOV UR47, 0x40000040 ;  /* 0x40000040002f7882 */ /* 0x000fe20000000000 */
[----:B------:R-:W-:Y:S01]  /*1f10*/  UIADD3 UR48, UR5, 0xc02, URZ ;  /* 0x00000c0205307890 */ /* 0x000fe2000fffe03f */
[--C-:B------:R-:W-:Y:S01]  /*1f20*/  IMAD.MOV.U32 R139, RZ, RZ, R151.reuse ;  /* 0x000000ffff8b7224 */ /* 0x100fe200078e0097 */
[----:B------:R-:W-:Y:S01]  /*1f30*/  UIADD3 UR50, UR4, 0x782, URZ ;  /* 0x0000078204327890 */ /* 0x000fe2000fffe03f */
[----:B------:R-:W-:Y:S01]  /*1f40*/  IMAD.MOV.U32 R138, RZ, RZ, R151 ;  /* 0x000000ffff8a7224 */ /* 0x000fe200078e0097 */
[----:B------:R-:W-:Y:S01]  /*1f50*/  UMOV UR49, 0x40000040 ;  /* 0x4000004000317882 */ /* 0x000fe20000000000 */
[----:B------:R-:W-:Y:S01]  /*1f60*/  UMOV UR51, 0x40000040 ;  /* 0x4000004000337882 */ /* 0x000fe20000000000 */
[----:B------:R-:W-:-:S02]  /*1f70*/  WARPGROUP.DEPBAR.LE gsb0, 0x0 ;  /* 0x00008000000079c5 */ /* 0x000fc40000010000 */
[----:B------:R-:W-:Y:S01]  /*1f80*/  WARPGROUP.ARRIVE ;  /* 0x00000000000079c5 */ /* 0x000fe20000000000 */
[----:B------:R-:W-:Y:S01]  /*1f90*/  UIADD3 UR52, UR5, 0xc04, URZ ;  /* 0x00000c0405347890 */ /* 0x000fe2000fffe03f */
[--C-:B------:R-:W-:Y:S01]  /*1fa0*/  IMAD.MOV.U32 R137, RZ, RZ, R151.reuse ;  /* 0x000000ffff897224 */ /* 0x100fe200078e0097 */
[----:B------:R-:W-:Y:S01]  /*1fb0*/  UIADD3 UR54, UR4, 0x784, URZ ;  /* 0x0000078404367890 */ /* 0x000fe2000fffe03f */
[--C-:B------:R-:W-:Y:S01]  /*1fc0*/  IMAD.MOV.U32 R136, RZ, RZ, R151.reuse ;  /* 0x000000ffff887224 */ /* 0x100fe200078e0097 */
[----:B------:R-:W-:Y:S01]  /*1fd0*/  UMOV UR53, 0x40000040 ;  /* 0x4000004000357882 */ /* 0x000fe20000000000 */
        /* <DEDUP_REMOVED lines=9> */
[----:B------:R-:W-:Y:S01]  /*2070*/  IMAD.U32 R7, RZ, RZ, UR57 ;  /* 0x00000039ff077e24 */ /* 0x000fe2000f8e00ff */
[----:B------:R-:W-:Y:S01]  /*2080*/  UISETP.GE.AND UP0, UPT, UR60, 0x51, UPT ;  /* 0x000000513c00788c */ /* 0x000fe2000bf06270 */
        /* <DEDUP_REMOVED lines=25> */
[--C-:B------:R-:W-:Y:S02]  /*2220*/  IMAD.MOV.U32 R114, RZ, RZ, R151.reuse ;  /* 0x000000ffff727224 */ /* 0x100fe400078e0097 */
        /* <DEDUP_REMOVED lines=35> */
[--C-:B------:R-:W-:Y:S01]  /*2460*/  IMAD.MOV.U32 R82, RZ, RZ, R151.reuse ;  /* 0x000000ffff527224 */ /* 0x100fe200078e0097 */
[----:B------:R-:W-:Y:S02]  /*2470*/  WARPGROUP.DEPBAR.LE gsb0, 0x0 ;  /* 0x00008000000079c5 */ /* 0x000fe40000010000 */
[----:B------:R-:W-:Y:S01]  /*2480*/  WARPGROUP.ARRIVE ;  /* 0x00000000000079c5 */ /* 0x000fe20000000000 */
[----:B------:R-:W-:-:S02]  /*2490*/  IMAD.MOV.U32 R81, RZ, RZ, R151 ;  /* 0x000000ffff517224 */ /* 0x000fc400078e0097 */
[--C-:B------:R-:W-:Y:S02]  /*24a0*/  IMAD.MOV.U32 R80, RZ, RZ, R151.reuse ;  /* 0x000000ffff507224 */ /* 0x100fe400078e0097 */
[--C-:B------:R-:W-:Y:S01]  /*24b0*/  IMAD.MOV.U32 R79, RZ, RZ, R151.reuse ;  /* 0x000000ffff4f7224 */ /* 0x100fe200078e0097 */
        /* <DEDUP_REMOVED lines=20> */
[----:B------:R-:W-:Y:S01]  /*2600*/  IMAD.MOV.U32 R65, RZ, RZ, R151 ;  /* 0x000000ffff417224 */ /* 0x000fe200078e0097 */
[----:B------:R-:W-:-:S02]  /*2610*/  WARPGROUP.DEPBAR.LE gsb0, 0x0 ;  /* 0x00008000000079c5 */ /* 0x000fc40000010000 */
        /* <DEDUP_REMOVED lines=402> */
[----:B------:R-:W-:Y:S02]  /*3f40*/  FSEL R61, R61, -INF , P3 ;  /* 0xff8000003d3d7808 */ /* 0x000fe40001800000 */
[----:B------:R-:W-:Y:S02]  /*3f50*/  FMNMX.FTZ R4, R60, R3, !PT ;  /* 0x000000033c047209 */ /* 0x000fe40007810000 */
[----:B------:R-:W-:-:S02]  /*3f60*/  FSEL R58, R58, -INF , P6 ;  /* 0xff8000003a3a7808 */ /* 0x000fc40003000000 */
[C---:B------:R-:W-:Y:S02]  /*3f70*/  ISETP.GT.AND P6, PT, R2.reuse, 0x11, PT ;  /* 0x000000110200780c */ /* 0x040fe40003fc4270 */
[----:B------:R-:W-:Y:S02]  /*3f80*/  FMNMX.FTZ R3, R61, R4, !PT ;  /* 0x000000043d037209 */ /* 0x000fe40007810000 */
[----:B------:R-:W-:Y:S02]  /*3f90*/  FSEL R59, R59, -INF , P5 ;  /* 0xff8000003b3b7808 */ /* 0x000fe40002800000 */
[----:B------:R-:W-:Y:S02]  /*3fa0*/  ISETP.GT.AND P5, PT, R2, 0x18, PT ;  /* 0x000000180200780c */ /* 0x000fe40003fa4270 */
[----:B------:R-:W-:Y:S02]  /*3fb0*/  FSEL R62, R62, -INF , P4 ;  /* 0xff8000003e3e7808 */ /* 0x000fe40002000000 */
[----:B------:R-:W-:-:S02]  /*3fc0*/  ISETP.GT.AND P4, PT, R2, 0x19, PT ;  /* 0x000000190200780c */ /* 0x000fc40003f84270 */
[----:B------:R-:W-:Y:S02]  /*3fd0*/  FSEL R63, R63, -INF , P3 ;  /* 0xff8000003f3f7808 */ /* 0x000fe40001800000 */
[----:B------:R-:W-:Y:S01]  /*3fe0*/  ISETP.GT.AND P3, PT, R2, 0x20, PT ;  /* 0x000000200200780c */ /* 0x000fe20003f64270 */
[----:B------:R-:W-:Y:S02]  /*3ff0*/  WARPGROUP.DEPBAR.LE gsb0, 0x0 ;  /* 0x00008000000079c5 */ /* 0x000fe40000010000 */
[----:B------:R-:W-:Y:S01]  /*4000*/  WARPGROUP.ARRIVE ;  /* 0x00000000000079c5 */ /* 0x000fe20000000000 */
[----:B------:R-:W-:Y:S02]  /*4010*/  FSEL R48, R48, -INF , P2 ;  /* 0xff80000030307808 */ /* 0x000fe40001000000 */
        /* <DEDUP_REMOVED lines=17> */
[----:B------:R-:W-:Y:S02]  /*4130*/  FSEL R54, R54, -INF , P5 ;  /* 0xff80000036367808 */ /* 0x000fe40002800000 */
[C---:B------:R-:W-:Y:S02]  /*4140*/  ISETP.GT.AND P5, PT, R2.reuse, 0x29, PT ;  /* 0x000000290200780c */ /* 0x040fe40003fa4270 */
        /* <DEDUP_REMOVED lines=8> */
[----:B------:R-:W-:Y:S02]  /*41d0*/  FSEL R44, R44, -INF , P6 ;  /* 0xff8000002c2c7808 */ /* 0x000fe40003000000 */
[----:B------:R-:W-:Y:S02]  /*41e0*/  FMNMX.FTZ R3, R41, R4, !PT ;  /* 0x0000000429037209 */ /* 0x000fe40007810000 */
[----:B------:R-:W-:Y:S02]  /*41f0*/  FSEL R45, R45, -INF , P5 ;  /* 0xff8000002d2d7808 */ /* 0x000fe40002800000 */
[----:B------:R-:W-:-:S02]  /*4200*/  FMNMX.FTZ R4, R44, R3, !PT ;  /* 0x000000032c047209 */ /* 0x000fc40007810000 */
[----:B------:R-:W-:Y:S02]  /*4210*/  FSEL R42, R42, -INF , P3 ;  /* 0xff8000002a2a7808 */ /* 0x000fe40001800000 */
[C---:B------:R-:W-:Y:S02]  /*4220*/  ISETP.GT.AND P3, PT, R2.reuse, 0x31, PT ;  /* 0x000000310200780c */ /* 0x040fe40003f64270 */
[----:B------:R-:W-:Y:S02]  /*4230*/  FMNMX.FTZ R3, R45, R4, !PT ;  /* 0x000000042d037209 */ /* 0x000fe40007810000 */
[----:B------:R-:W-:Y:S02]  /*4240*/  FSEL R43, R43, -INF , P2 ;  /* 0xff8000002b2b7808 */ /* 0x000fe40001000000 */
[----:B------:R-:W-:Y:S02]  /*4250*/  ISETP.GT.AND P2, PT, R2, 0x38, PT ;  /* 0x000000380200780c */ /* 0x000fe40003f44270 */
[----:B------:R-:W-:-:S02]  /*4260*/  FSEL R46, R46, -INF , P6 ;  /* 0xff8000002e2e7808 */ /* 0x000fc40003000000 */
[C---:B------:R-:W-:Y:S02]  /*4270*/  ISETP.GT.AND P6, PT, R2.reuse, 0x39, PT ;  /* 0x000000390200780c */ /* 0x040fe40003fc4270 */
[----:B------:R-:W-:Y:S02]  /*4280*/  FSEL R47, R47, -INF , P5 ;  /* 0xff8000002f2f7808 */ /* 0x000fe40002800000 */
[----:B------:R-:W-:Y:S01]  /*4290*/  ISETP.GT.AND P5, PT, R2, 0x40, PT ;  /* 0x000000400200780c */ /* 0x000fe20003fa4270 */
[----:B------:R-:W-:Y:S02]  /*42a0*/  WARPGROUP.DEPBAR.LE gsb0, 0x0 ;  /* 0x00008000000079c5 */ /* 0x000fe40000010000 */
[----:B------:R-:W-:Y:S01]  /*42b0*/  WARPGROUP.ARRIVE ;  /* 0x00000000000079c5 */ /* 0x000fe20000000000 */
[----:B------:R-:W-:Y:S02]  /*42c0*/  FSEL R32, R32, -INF , P4 ;  /* 0xff80000020207808 */ /* 0x000fe40002000000 */
[----:B------:R-:W-:-:S02]  /*42d0*/  FSEL R33, R33, -INF , P3 ;  /* 0xff80000021217808 */ /* 0x000fc40001800000 */
[----:B------:R-:W-:Y:S01]  /*42e0*/  FMNMX.FTZ R4, R32, R3, !PT ;  /* 0x0000000320047209 */ /* 0x000fe20007810000 */
[----:B------:R-:W-:Y:S01]  /*42f0*/  HGMMA.64x16x16.F32 R24, gdesc[UR4], R24, gsb0 ;  /* 0x00200000041879f0 */ /* 0x000fe20008000818 */
[----:B------:R-:W-:Y:S01]  /*4300*/  FSEL R36, R36, -INF , P2 ;  /* 0xff80000024247808 */ /* 0x000fe20001000000 */
[----:B------:R-:W-:Y:S01]  /*4310*/  ULDC UR5, c[0x0][0x988] ;  /* 0x0002620000057ab9 */ /* 0x000fe20000000800 */
[----:B------:R-:W-:Y:S02]  /*4320*/  FMNMX.FTZ R3, R33, R4, !PT ;  /* 0x0000000421037209 */ /* 0x000fe40007810000 */
        /* <DEDUP_REMOVED lines=9> */
[----:B------:R-:W-:Y:S01]  /*43c0*/  FSEL R39, R39, -INF , P6 ;  /* 0xff80000027277808 */ /* 0x000fe20003000000 */
[----:B------:R-:W-:Y:S02]  /*43d0*/  WARPGROUP.DEPBAR.LE gsb0, 0x0 ;  /* 0x00008000000079c5 */ /* 0x000fe40000010000 */
[----:B------:R-:W-:Y:S01]  /*43e0*/  FSEL R24, R24, -INF , P5 ;  /* 0xff80000018187808 */ /* 0x000fe20002800000 */
[----:B------:R0:W-:Y:S01]  /*43f0*/  @!P1 SYNCS.ARRIVE.TRANS64.RED.A1T0 RZ, [R0+URZ], RZ ;  /* 0x000000ff00ff99a7 */ /* 0x0001e2000810043f */
[----:B------:R-:W-:Y:S02]  /*4400*/  FSEL R25, R25, -INF , P4 ;  /* 0xff80000019197808 */ /* 0x000fe40002000000 */
[----:B------:R-:W-:Y:S02]  /*4410*/  FMNMX.FTZ R4, R24, R3, !PT ;  /* 0x0000000318047209 */ /* 0x000fe40007810000 */
[----:B------:R-:W-:Y:S02]  /*4420*/  FSEL R28, R28, -INF , P3 ;  /* 0xff8000001c1c7808 */ /* 0x000fe40001800000 */
[----:B------:R-:W-:-:S02]  /*4430*/  FMNMX.FTZ R3, R25, R4, !PT ;  /* 0x0000000419037209 */ /* 0x000fc40007810000 */
[----:B------:R-:W-:Y:S02]  /*4440*/  FSEL R29, R29, -INF , P2 ;  /* 0xff8000001d1d7808 */ /* 0x000fe40001000000 */
[----:B------:R-:W-:Y:S02]  /*4450*/  FMNMX.FTZ R2, R28, R3, !PT ;  /* 0x000000031c027209 */ /* 0x000fe40007810000 */
[----:B------:R-:W-:Y:S02]  /*4460*/  FSEL R26, R26, -INF , P5 ;  /* 0xff8000001a1a7808 */ /* 0x000fe40002800000 */
[----:B------:R-:W-:Y:S02]  /*4470*/  FMNMX.FTZ R14, R29, R2, !PT ;  /* 0x000000021d0e7209 */ /* 0x000fe40007810000 */
[----:B------:R-:W-:Y:S02]  /*4480*/  FSEL R27, R27, -INF , P4 ;  /* 0xff8000001b1b7808 */ /* 0x000fe40002000000 */
[----:B------:R-:W-:Y:S01]  /*4490*/  FSEL R30, R30, -INF , P3 ;  /* 0xff8000001e1e7808 */ /* 0x000fe20001800000 */
[----:B------:R-:W1:Y:S01]  /*44a0*/  SHFL.BFLY PT, R3, R14, 0x2, 0x1f ;  /* 0x0c401f000e037f89 */ /* 0x000e6200000e0000 */
[----:B------:R-:W-:-:S02]  /*44b0*/  FSEL R31, R31, -INF , P2 ;  /* 0xff8000001f1f7808 */ /* 0x000fc40001000000 */
[----:B-1----:R-:W-:Y:S02]  /*44c0*/  FMNMX.FTZ R15, R14, R3, !PT ;  /* 0x000000030e0f7209 */ /* 0x002fe40007810000 */
[----:B------:R-:W-:-:S03]  /*44d0*/  FMNMX.FTZ R3, R58, R59, !PT ;  /* 0x0000003b3a037209 */ /* 0x000fc60007810000 */
[----:B------:R-:W1:Y:S02]  /*44e0*/  SHFL.BFLY PT, R4, R15, 0x1, 0x1f ;  /* 0x0c201f000f047f89 */ /* 0x000e6400000e0000 */
[----:B-1----:R-:W-:-:S04]  /*44f0*/  FMNMX.FTZ R4, R15, R4, !PT ;  /* 0x000000040f047209 */ /* 0x002fc80007810000 */
        /* <DEDUP_REMOVED lines=35> */
[----:B------:R-:W2:Y:S01]  /*4730*/  MUFU.EX2 R61, R61 ;  /* 0x0000003d003d7308 */ /* 0x000ea20000000800 */
[----:B-1----:R-:W-:Y:S01]  /*4740*/  FADD.FTZ R15, R56, R57 ;  /* 0x00000039380f7221 */ /* 0x002fe20000010000 */
[----:B------:R-:W-:Y:S01]  /*4750*/  FFMA.FTZ R20, R29, UR5, -R20 ;  /* 0x000000051d147c23 */ /* 0x000fe20008010814 */
[----:B------:R-:W-:-:S02]  /*4760*/  FMNMX.FTZ R3, R47, R2, !PT ;  /* 0x000000022f037209 */ /* 0x000fc40007810000 */
[----:B------:R-:W-:Y:S01]  /*4770*/  F2FP.F16.F32.PACK_AB R208, R57, R56 ;  /* 0x0000003839d0723e */ /* 0x000fe200000000ff */
[--C-:B------:R-:W-:Y:S01]  /*4780*/  IMAD.MOV.U32 R57, RZ, RZ, R151.reuse ;  /* 0x000000ffff397224 */ /* 0x100fe200078e0097 */
[----:B------:R-:W-:Y:S01]  /*4790*/  FMNMX.FTZ R2, R34, R3, !PT ;  /* 0x0000000322027209 */ /* 0x000fe20007810000 */
[----:B------:R-:W-:Y:S01]  /*47a0*/  MUFU.EX2 R48, R48 ;  /* 0x0000003000307308 */ /* 0x000fe20000000800 */
[----:B------:R-:W-:Y:S02]  /*47b0*/  IMAD.MOV.U32 R56, RZ, RZ, R151 ;  /* 0x000000ffff387224 */ /* 0x000fe400078e0097 */
[----:B------:R-:W-:-:S04]  /*47c0*/  FMNMX.FTZ R3, R35, R2, !PT ;  /* 0x0000000223037209 */ /* 0x000fc80007810000 */
[----:B------:R-:W-:Y:S01]  /*47d0*/  FMNMX.FTZ R2, R38, R3, !PT ;  /* 0x0000000326027209 */ /* 0x000fe20007810000 */
[----:B------:R-:W1:Y:S01]  /*47e0*/  MUFU.EX2 R49, R49 ;  /* 0x0000003100317308 */ /* 0x000e620000000800 */
[----:B--2---:R-:W-:Y:S02]  /*47f0*/  F2FP.F16.F32.PACK_AB R210, R61, R60 ;  /* 0x0000003c3dd2723e */ /* 0x004fe400000000ff */
[----:B------:R-:W-:-:S04]  /*4800*/  FMNMX.FTZ R3, R39, R2, !PT ;  /* 0x0000000227037209 */ /* 0x000fc80007810000 */
[----:B------:R-:W-:Y:S01]  /*4810*/  FMNMX.FTZ R2, R26, R3, !PT ;  /* 0x000000031a027209 */ /* 0x000fe20007810000 */
[----:B------:R-:W-:Y:S03]  /*4820*/  MUFU.EX2 R52, R52 ;  /* 0x0000003400347308 */ /* 0x000fe60000000800 */
[----:B------:R-:W-:-:S04]  /*4830*/  FMNMX.FTZ R3, R27, R2, !PT ;  /* 0x000000021b037209 */ /* 0x000fc80007810000 */
[----:B------:R-:W-:Y:S01]  /*4840*/  FMNMX.FTZ R2, R30, R3, !PT ;  /* 0x000000031e027209 */ /* 0x000fe20007810000 */
[----:B------:R-:W2:Y:S01]  /*4850*/  MUFU.EX2 R53, R53 ;  /* 0x0000003500357308 */ /* 0x000ea20000000800 */
[----:B-1----:R-:W-:Y:S02]  /*4860*/  F2FP.F16.F32.PACK_AB R204, R49, R48 ;  /* 0x0000003031cc723e */ /* 0x002fe400000000ff */
[----:B------:R-:W-:-:S05]  /*4870*/  FMNMX.FTZ R2, R31, R2, !PT ;  /* 0x000000021f027209 */ /* 0x000fca0007810000 */
[----:B------:R-:W1:Y:S01]  /*4880*/  SHFL.BFLY PT, R3, R2, 0x2, 0x1f ;  /* 0x0c401f0002037f89 */ /* 0x000e6200000e0000 */
[----:B------:R-:W-:Y:S08]  /*4890*/  MUFU.EX2 R40, R40 ;  /* 0x0000002800287308 */ /* 0x000ff00000000800 */
[----:B------:R-:W3:Y:S01]  /*48a0*/  MUFU.EX2 R41, R41 ;  /* 0x0000002900297308 */ /* 0x000ee20000000800 */
[----:B--2---:R-:W-:-:S07]  /*48b0*/  F2FP.F16.F32.PACK_AB R206, R53, R52 ;  /* 0x0000003435ce723e */ /* 0x004fce00000000ff */
[----:B------:R-:W-:Y:S01]  /*48c0*/  MUFU.EX2 R44, R44 ;  /* 0x0000002c002c7308 */ /* 0x000fe20000000800 */
[----:B-1----:R-:W-:-:S07]  /*48d0*/  FMNMX.FTZ R14, R2, R3, !PT ;  /* 0x00000003020e7209 */ /* 0x002fce0007810000 */
[----:B------:R-:W-:Y:S01]  /*48e0*/  MUFU.EX2 R21, R20 ;  /* 0x0000001400157308 */ /* 0x000fe20000000800 */
[----:B---3--:R-:W-:Y:S01]  /*48f0*/  F2FP.F16.F32.PACK_AB R200, R41, R40 ;  /* 0x0000002829c8723e */ /* 0x008fe200000000ff */
[----:B------:R-:W1:Y:S06]  /*4900*/  SHFL.BFLY PT, R3, R14, 0x1, 0x1f ;  /* 0x0c201f000e037f89 */ /* 0x000e6c00000e0000 */
[----:B------:R-:W2:Y:S08]  /*4910*/  MUFU.EX2 R45, R45 ;  /* 0x0000002d002d7308 */ /* 0x000eb00000000800 */
[----:B------:R-:W-:Y:S08]  /*4920*/  MUFU.EX2 R32, R32 ;  /* 0x0000002000207308 */ /* 0x000ff00000000800 */
[----:B------:R-:W3:Y:S01]  /*4930*/  MUFU.EX2 R33, R33 ;  /* 0x0000002100217308 */ /* 0x000ee20000000800 */
[----:B--2---:R-:W-:-:S02]  /*4940*/  F2FP.F16.F32.PACK_AB R202, R45, R44 ;  /* 0x0000002c2dca723e */ /* 0x004fc400000000ff */
[----:B-1----:R-:W-:Y:S01]  /*4950*/  FMNMX.FTZ R3, R14, R3, !PT ;  /* 0x000000030e037209 */ /* 0x002fe20007810000 */
[----:B------:R-:W-:Y:S01]  /*4960*/  FADD.FTZ R14, R60, R15 ;  /* 0x0000000f3c0e7221 */ /* 0x000fe20000010000 */
[--C-:B------:R-:W-:Y:S02]  /*4970*/  IMAD.MOV.U32 R60, RZ, RZ, R151.reuse ;  /* 0x000000ffff3c7224 */ /* 0x100fe400078e0097 */
[C---:B------:R-:W-:Y:S01]  /*4980*/  FSETP.NEU.FTZ.AND P2, PT, R3.reuse, -INF , PT ;  /* 0xff8000000300780b */ /* 0x040fe20003f5d000 */
[----:B------:R-:W-:Y:S01]  /*4990*/  FMUL.FTZ R2, R3, UR5 ;  /* 0x0000000503027c20 */ /* 0x000fe20008410000 */
[----:B------:R-:W-:Y:S01]  /*49a0*/  FADD.FTZ R15, R61, R14 ;  /* 0x0000000e3d0f7221 */ /* 0x000fe20000010000 */
[----:B------:R-:W-:Y:S01]  /*49b0*/  MUFU.EX2 R36, R36 ;  /* 0x0000002400247308 */ /* 0x000fe20000000800 */
[----:B------:R-:W-:Y:S02]  /*49c0*/  IMAD.MOV.U32 R61, RZ, RZ, R151 ;  /* 0x000000ffff3d7224 */ /* 0x000fe400078e0097 */
[----:B------:R-:W-:Y:S01]  /*49d0*/  FSEL R2, R2, RZ, P2 ;  /* 0x000000ff02027208 */ /* 0x000fe20001000000 */
[----:B------:R-:W-:Y:S01]  /*49e0*/  FADD.FTZ R14, R48, R15 ;  /* 0x0000000f300e7221 */ /* 0x000fe20000010000 */
[----:B------:R-:W-:Y:S01]  /*49f0*/  PLOP3.LUT P2, PT, PT, PT, UP0, 0x80, 0x0 ;  /* 0x000000000000781c */ /* 0x000fe20003f4f008 */
[----:B------:R-:W-:Y:S01]  /*4a00*/  IMAD.MOV.U32 R48, RZ, RZ, R151 ;  /* 0x000000ffff307224 */ /* 0x000fe200078e0097 */
[----:B---3--:R-:W-:Y:S01]  /*4a10*/  F2FP.F16.F32.PACK_AB R196, R33, R32 ;  /* 0x0000002021c4723e */ /* 0x008fe200000000ff */
        /* <DEDUP_REMOVED lines=8> */
[----:B------:R-:W-:Y:S01]  /*4aa0*/  FFMA.FTZ R55, R55, UR5, -R2 ;  /* 0x0000000537377c23 */ /* 0x000fe20008010802 */
[----:B------:R-:W-:Y:S01]  /*4ab0*/  FADD.FTZ R29, R49, R14 ;  /* 0x0000000e311d7221 */ /* 0x000fe20000010000 */
[--C-:B------:R-:W-:Y:S01]  /*4ac0*/  FFMA.FTZ R42, R42, UR5, -R2.reuse ;  /* 0x000000052a2a7c23 */ /* 0x100fe20008010802 */
[--C-:B------:R-:W-:Y:S01]  /*4ad0*/  FFMA.FTZ R43, R43, UR5, -R2.reuse ;  /* 0x000000052b2b7c23 */ /* 0x100fe20008010802 */
[--C-:B------:R-:W-:Y:S01]  /*4ae0*/  FFMA.FTZ R46, R46, UR5, -R2.reuse ;  /* 0x000000052e2e7c23 */ /* 0x100fe20008010802 */
[----:B------:R-:W-:Y:S01]  /*4af0*/  FADD.FTZ R20, R52, R29 ;  /* 0x0000001d34147221 */ /* 0x000fe20000010000 */
[----:B------:R-:W1:Y:S01]  /*4b00*/  MUFU.EX2 R59, R59 ;  /* 0x0000003b003b7308 */ /* 0x000e620000000800 */
[--C-:B------:R-:W-:Y:S01]  /*4b10*/  FFMA.FTZ R47, R47, UR5, -R2.reuse ;  /* 0x000000052f2f7c23 */ /* 0x100fe20008010802 */
[----:B------:R-:W-:Y:S01]  /*4b20*/  FFMA.FTZ R34, R34, UR5, -R2 ;  /* 0x0000000522227c23 */ /* 0x000fe20008010802 */
[----:B------:R-:W-:Y:S01]  /*4b30*/  FADD.FTZ R29, R53, R20 ;  /* 0x00000014351d7221 */ /* 0x000fe20000010000 */
[--C-:B------:R-:W-:Y:S01]  /*4b40*/  FFMA.FTZ R35, R35, UR5, -R2.reuse ;  /* 0x0000000523237c23 */ /* 0x100fe20008010802 */
[--C-:B------:R-:W-:Y:S01]  /*4b50*/  FFMA.FTZ R38, R38, UR5, -R2.reuse ;  /* 0x0000000526267c23 */ /* 0x100fe20008010802 */
[--C-:B------:R-:W-:Y:S01]  /*4b60*/  FFMA.FTZ R39, R39, UR5, -R2.reuse ;  /* 0x0000000527277c23 */ /* 0x100fe20008010802 */
[----:B------:R-:W-:Y:S01]  /*4b70*/  FADD.FTZ R20, R40, R29 ;  /* 0x0000001d28147221 */ /* 0x000fe20000010000 */
[----:B------:R-:W2:Y:S01]  /*4b80*/  MUFU.EX2 R62, R62 ;  /* 0x0000003e003e7308 */ /* 0x000ea20000000800 */
[--C-:B------:R-:W-:Y:S01]  /*4b90*/  FFMA.FTZ R26, R26, UR5, -R2.reuse ;  /* 0x000000051a1a7c23 */ /* 0x100fe20008010802 */
[----:B------:R-:W-:Y:S01]  /*4ba0*/  FFMA.FTZ R27, R27, UR5, -R2 ;  /* 0x000000051b1b7c23 */ /* 0x000fe20008010802 */
[----:B------:R-:W-:Y:S01]  /*4bb0*/  FADD.FTZ R29, R41, R20 ;  /* 0x00000014291d7221 */ /* 0x000fe20000010000 */
[--C-:B------:R-:W-:Y:S01]  /*4bc0*/  FFMA.FTZ R30, R30, UR5, -R2.reuse ;  /* 0x000000051e1e7c23 */ /* 0x100fe20008010802 */
[----:B------:R-:W-:Y:S01]  /*4bd0*/  FFMA.FTZ R2, R31, UR5, -R2 ;  /* 0x000000051f027c23 */ /* 0x000fe20008010802 */
[-C--:B------:R-:W-:Y:S01]  /*4be0*/  MOV R53, R151.reuse ;  /* 0x0000009700357202 */ /* 0x080fe20000000f00 */
[----:B0-----:R-:W-:Y:S01]  /*4bf0*/  FADD.FTZ R0, R44, R29 ;  /* 0x0000001d2c007221 */ /* 0x001fe20000010000 */
[----:B------:R-:W0:Y:S01]  /*4c00*/  MUFU.EX2 R63, R63 ;  /* 0x0000003f003f7308 */ /* 0x000e220000000800 */
[----:B-1----:R-:W-:Y:S01]  /*4c10*/  FADD.FTZ R15, R58, R59 ;  /* 0x0000003b3a0f7221 */ /* 0x002fe20000010000 */
[----:B------:R-:W-:Y:S01]  /*4c20*/  F2FP.F16.F32.PACK_AB R209, R59, R58 ;  /* 0x0000003a3bd1723e */ /* 0x000fe200000000ff */
[----:B------:R-:W-:Y:S01]  /*4c30*/  FADD.FTZ R29, R45, R0 ;  /* 0x000000002d1d7221 */ /* 0x000fe20000010000 */
[--C-:B------:R-:W-:Y:S01]  /*4c40*/  IMAD.MOV.U32 R59, RZ, RZ, R151.reuse ;  /* 0x000000ffff3b7224 */ /* 0x100fe200078e0097 */
[----:B------:R-:W-:Y:S01]  /*4c50*/  MOV R31, R151 ;  /* 0x00000097001f7202 */ /* 0x000fe20000000f00 */
[----:B------:R-:W-:-:S02]  /*4c60*/  IMAD.MOV.U32 R58, RZ, RZ, R151 ;  /* 0x000000ffff3a7224 */ /* 0x000fc400078e0097 */
[----:B------:R-:W1:Y:S01]  /*4c70*/  MUFU.EX2 R50, R50 ;  /* 0x0000003200327308 */ /* 0x000e620000000800 */
[----:B--2---:R-:W-:Y:S01]  /*4c80*/  FADD.FTZ R14, R62, R15 ;  /* 0x0000000f3e0e7221 */ /* 0x004fe20000010000 */
[--C-:B------:R-:W-:Y:S02]  /*4c90*/  IMAD.MOV.U32 R52, RZ, RZ, R151.reuse ;  /* 0x000000ffff347224 */ /* 0x100fe400078e0097 */
[--C-:B------:R-:W-:Y:S02]  /*4ca0*/  IMAD.MOV.U32 R49, RZ, RZ, R151.reuse ;  /* 0x000000ffff317224 */ /* 0x100fe400078e0097 */
[--C-:B------:R-:W-:Y:S02]  /*4cb0*/  IMAD.MOV.U32 R45, RZ, RZ, R151.reuse ;  /* 0x000000ffff2d7224 */ /* 0x100fe400078e0097 */
[----:B------:R-:W2:Y:S01]  /*4cc0*/  MUFU.EX2 R51, R51 ;  /* 0x0000003300337308 */ /* 0x000ea20000000800 */
[C---:B0-----:R-:W-:Y:S01]  /*4cd0*/  FADD.FTZ R15, R63.reuse, R14 ;  /* 0x0000000e3f0f7221 */ /* 0x041fe20000010000 */
[----:B------:R-:W-:Y:S01]  /*4ce0*/  F2FP.F16.F32.PACK_AB R211, R63, R62 ;  /* 0x0000003e3fd3723e */ /* 0x000fe200000000ff */
[----:B------:R-:W-:-:S02]  /*4cf0*/  IMAD.MOV.U32 R63, RZ, RZ, R151 ;  /* 0x000000ffff3f7224 */ /* 0x000fc400078e0097 */
[--C-:B------:R-:W-:Y:S02]  /*4d00*/  IMAD.MOV.U32 R62, RZ, RZ, R151.reuse ;  /* 0x000000ffff3e7224 */ /* 0x100fe400078e0097 */
[----:B------:R-:W-:Y:S01]  /*4d10*/  IMAD.MOV.U32 R44, RZ, RZ, R151 ;  /* 0x000000ffff2c7224 */ /* 0x000fe200078e0097 */
[----:B------:R-:W0:Y:S01]  /*4d20*/  MUFU.EX2 R54, R54 ;  /* 0x0000003600367308 */ /* 0x000e220000000800 */
[----:B-1----:R-:W-:Y:S01]  /*4d30*/  FADD.FTZ R14, R50, R15 ;  /* 0x0000000f320e7221 */ /* 0x002fe20000010000 */
[--C-:B------:R-:W-:Y:S02]  /*4d40*/  IMAD.MOV.U32 R41, RZ, RZ, R151.reuse ;  /* 0x000000ffff297224 */ /* 0x100fe400078e0097 */
[----:B------:R-:W-:-:S04]  /*4d50*/  IMAD.MOV.U32 R40, RZ, RZ, R151 ;  /* 0x000000ffff287224 */ /* 0x000fc800078e0097 */
[----:B------:R-:W1:Y:S01]  /*4d60*/  MUFU.EX2 R55, R55 ;  /* 0x0000003700377308 */ /* 0x000e620000000800 */
[C---:B--2---:R-:W-:Y:S01]  /*4d70*/  FADD.FTZ R15, R51.reuse, R14 ;  /* 0x0000000e330f7221 */ /* 0x044fe20000010000 */
[----:B------:R-:W-:Y:S01]  /*4d80*/  F2FP.F16.F32.PACK_AB R205, R51, R50 ;  /* 0x0000003233cd723e */ /* 0x000fe200000000ff */
[--C-:B------:R-:W-:Y:S02]  /*4d90*/  IMAD.MOV.U32 R51, RZ, RZ, R151.reuse ;  /* 0x000000ffff337224 */ /* 0x100fe400078e0097 */
[----:B------:R-:W-:-:S03]  /*4da0*/  IMAD.MOV.U32 R50, RZ, RZ, R151 ;  /* 0x000000ffff327224 */ /* 0x000fc600078e0097 */
[----:B------:R-:W2:Y:S01]  /*4db0*/  MUFU.EX2 R42, R42 ;  /* 0x0000002a002a7308 */ /* 0x000ea20000000800 */
[----:B0-----:R-:W-:-:S07]  /*4dc0*/  FADD.FTZ R14, R54, R15 ;  /* 0x0000000f360e7221 */ /* 0x001fce0000010000 */
[----:B------:R-:W0:Y:S01]  /*4dd0*/  MUFU.EX2 R43, R43 ;  /* 0x0000002b002b7308 */ /* 0x000e220000000800 */
[C---:B-1----:R-:W-:Y:S01]  /*4de0*/  FADD.FTZ R15, R55.reuse, R14 ;  /* 0x0000000e370f7221 */ /* 0x042fe20000010000 */
[----:B------:R-:W-:Y:S01]  /*4df0*/  FADD.FTZ R14, R32, R29 ;  /* 0x0000001d200e7221 */ /* 0x000fe20000010000 */
[----:B------:R-:W-:Y:S01]  /*4e00*/  F2FP.F16.F32.PACK_AB R207, R55, R54 ;  /* 0x0000003637cf723e */ /* 0x000fe200000000ff */
[--C-:B------:R-:W-:Y:S02]  /*4e10*/  IMAD.MOV.U32 R55, RZ, RZ, R151.reuse ;  /* 0x000000ffff377224 */ /* 0x100fe400078e0097 */
[----:B------:R-:W-:Y:S01]  /*4e20*/  FADD.FTZ R29, R33, R14 ;  /* 0x0000000e211d7221 */ /* 0x000fe20000010000 */
[----:B------:R-:W-:Y:S01]  /*4e30*/  IMAD.MOV.U32 R54, RZ, RZ, R151 ;  /* 0x000000ffff367224 */ /* 0x000fe200078e0097 */
[----:B------:R-:W1:Y:S01]  /*4e40*/  MUFU.EX2 R46, R46 ;  /* 0x0000002e002e7308 */ /* 0x000e620000000800 */
[----:B--2---:R-:W-:Y:S01]  /*4e50*/  FADD.FTZ R0, R42, R15 ;  /* 0x0000000f2a007221 */ /* 0x004fe20000010000 */
[----:B------:R-:W-:Y:S01]  /*4e60*/  FADD.FTZ R14, R36, R29 ;  /* 0x0000001d240e7221 */ /* 0x000fe20000010000 */
[----:B------:R-:W-:-:S02]  /*4e70*/  IMAD.MOV.U32 R33, RZ, RZ, R151 ;  /* 0x000000ffff217224 */ /* 0x000fc400078e0097 */
[----:B------:R-:W-:-:S03]  /*4e80*/  IMAD.MOV.U32 R32, RZ, RZ, R151 ;  /* 0x000000ffff207224 */ /* 0x000fc600078e0097 */
[----:B------:R-:W2:Y:S01]  /*4e90*/  MUFU.EX2 R47, R47 ;  /* 0x0000002f002f7308 */ /* 0x000ea20000000800 */
[C---:B0-----:R-:W-:Y:S01]  /*4ea0*/  FADD.FTZ R15, R43.reuse, R0 ;  /* 0x000000002b0f7221 */ /* 0x041fe20000010000 */
[----:B------:R-:W-:Y:S01]  /*4eb0*/  F2FP.F16.F32.PACK_AB R201, R43, R42 ;  /* 0x0000002a2bc9723e */ /* 0x000fe200000000ff */
[----:B------:R-:W-:Y:S01]  /*4ec0*/  IMAD.MOV.U32 R43, RZ, RZ, R151 ;  /* 0x000000ffff2b7224 */ /* 0x000fe200078e0097 */
[----:B------:R-:W-:-:S04]  /*4ed0*/  MOV R42, R151 ;  /* 0x00000097002a7202 */ /* 0x000fc80000000f00 */
[----:B------:R-:W0:Y:S01]  /*4ee0*/  MUFU.EX2 R37, R37 ;  /* 0x0000002500257308 */ /* 0x000e220000000800 */
[----:B-1----:R-:W-:-:S07]  /*4ef0*/  FADD.FTZ R0, R46, R15 ;  /* 0x0000000f2e007221 */ /* 0x002fce0000010000 */
[----:B------:R-:W1:Y:S01]  /*4f00*/  MUFU.EX2 R34, R34 ;  /* 0x0000002200227308 */ /* 0x000e620000000800 */
[C---:B--2---:R-:W-:Y:S01]  /*4f10*/  FADD.FTZ R15, R47.reuse, R0 ;  /* 0x000000002f0f7221 */ /* 0x044fe20000010000 */
[----:B------:R-:W-:Y:S01]  /*4f20*/  F2FP.F16.F32.PACK_AB R203, R47, R46 ;  /* 0x0000002e2fcb723e */ /* 0x000fe200000000ff */
[--C-:B------:R-:W-:Y:S02]  /*4f30*/  IMAD.MOV.U32 R47, RZ, RZ, R151.reuse ;  /* 0x000000ffff2f7224 */ /* 0x100fe400078e0097 */
[----:B------:R-:W-:-:S03]  /*4f40*/  IMAD.MOV.U32 R46, RZ, RZ, R151 ;  /* 0x000000ffff2e7224 */ /* 0x000fc600078e0097 */
[----:B------:R-:W2:Y:S01]  /*4f50*/  MUFU.EX2 R24, R24 ;  /* 0x0000001800187308 */ /* 0x000ea20000000800 */
[C---:B0-----:R-:W-:Y:S01]  /*4f60*/  FADD.FTZ R29, R37.reuse, R14 ;  /* 0x0000000e251d7221 */ /* 0x041fe20000010000 */
[----:B------:R-:W-:Y:S01]  /*4f70*/  F2FP.F16.F32.PACK_AB R198, R37, R36 ;  /* 0x0000002425c6723e */ /* 0x000fe200000000ff */
[--C-:B------:R-:W-:Y:S02]  /*4f80*/  IMAD.MOV.U32 R37, RZ, RZ, R151.reuse ;  /* 0x000000ffff257224 */ /* 0x100fe400078e0097 */
[----:B------:R-:W-:-:S03]  /*4f90*/  IMAD.MOV.U32 R36, RZ, RZ, R151 ;  /* 0x000000ffff247224 */ /* 0x000fc600078e0097 */
[----:B------:R-:W0:Y:S01]  /*4fa0*/  MUFU.EX2 R35, R35 ;  /* 0x0000002300237308 */ /* 0x000e220000000800 */
[----:B-1----:R-:W-:-:S07]  /*4fb0*/  FADD.FTZ R0, R34, R15 ;  /* 0x0000000f22007221 */ /* 0x002fce0000010000 */
[----:B------:R-:W1:Y:S01]  /*4fc0*/  MUFU.EX2 R25, R25 ;  /* 0x0000001900197308 */ /* 0x000e620000000800 */
[----:B--2---:R-:W-:-:S07]  /*4fd0*/  FADD.FTZ R14, R24, R29 ;  /* 0x0000001d180e7221 */ /* 0x004fce0000010000 */
[----:B------:R-:W2:Y:S01]  /*4fe0*/  MUFU.EX2 R38, R38 ;  /* 0x0000002600267308 */ /* 0x000ea20000000800 */
[C---:B0-----:R-:W-:Y:S01]  /*4ff0*/  FADD.FTZ R15, R35.reuse, R0 ;  /* 0x00000000230f7221 */ /* 0x041fe20000010000 */
[----:B------:R-:W-:Y:S01]  /*5000*/  F2FP.F16.F32.PACK_AB R197, R35, R34 ;  /* 0x0000002223c5723e */ /* 0x000fe200000000ff */
[--C-:B------:R-:W-:Y:S02]  /*5010*/  IMAD.MOV.U32 R35, RZ, RZ, R151.reuse ;  /* 0x000000ffff237224 */ /* 0x100fe400078e0097 */
[----:B------:R-:W-:-:S03]  /*5020*/  IMAD.MOV.U32 R34, RZ, RZ, R151 ;  /* 0x000000ffff227224 */ /* 0x000fc600078e0097 */
[----:B------:R-:W0:Y:S01]  /*5030*/  MUFU.EX2 R28, R28 ;  /* 0x0000001c001c7308 */ /* 0x000e220000000800 */
[C---:B-1----:R-:W-:Y:S01]  /*5040*/  FADD.FTZ R29, R25.reuse, R14 ;  /* 0x0000000e191d7221 */ /* 0x042fe20000010000 */
[----:B------:R-:W-:Y:S01]  /*5050*/  F2FP.F16.F32.PACK_AB R192, R25, R24 ;  /* 0x0000001819c0723e */ /* 0x000fe200000000ff */
[--C-:B------:R-:W-:Y:S02]  /*5060*/  IMAD.MOV.U32 R25, RZ, RZ, R151.reuse ;  /* 0x000000ffff197224 */ /* 0x100fe400078e0097 */
[----:B------:R-:W-:-:S03]  /*5070*/  IMAD.MOV.U32 R24, RZ, RZ, R151 ;  /* 0x000000ffff187224 */ /* 0x000fc600078e0097 */
[----:B------:R-:W1:Y:S01]  /*5080*/  MUFU.EX2 R39, R39 ;  /* 0x0000002700277308 */ /* 0x000e620000000800 */
[----:B--2---:R-:W-:-:S07]  /*5090*/  FADD.FTZ R0, R38, R15 ;  /* 0x0000000f26007221 */ /* 0x004fce0000010000 */
[----:B------:R-:W2:Y:S01]  /*50a0*/  MUFU.EX2 R26, R26 ;  /* 0x0000001a001a7308 */ /* 0x000ea20000000800 */
[----:B0-----:R-:W-:Y:S01]  /*50b0*/  FADD.FTZ R14, R28, R29 ;  /* 0x0000001d1c0e7221 */ /* 0x001fe20000010000 */
[C---:B------:R-:W-:Y:S01]  /*50c0*/  F2FP.F16.F32.PACK_AB R194, R21.reuse, R28 ;  /* 0x0000001c15c2723e */ /* 0x040fe200000000ff */
[----:B------:R-:W-:Y:S02]  /*50d0*/  IMAD.MOV.U32 R28, RZ, RZ, R151 ;  /* 0x000000ffff1c7224 */ /* 0x000fe400078e0097 */
[----:B------:R-:W-:-:S03]  /*50e0*/  FADD.FTZ R15, R21, R14 ;  /* 0x0000000e150f7221 */ /* 0x000fc60000010000 */
[----:B------:R-:W0:Y:S01]  /*50f0*/  MUFU.EX2 R27, R27 ;  /* 0x0000001b001b7308 */ /* 0x000e220000000800 */
[C---:B-1----:R-:W-:Y:S01]  /*5100*/  FADD.FTZ R29, R39.reuse, R0 ;  /* 0x00000000271d7221 */ /* 0x042fe20000010000 */
[----:B------:R-:W-:Y:S01]  /*5110*/  F2FP.F16.F32.PACK_AB R199, R39, R38 ;  /* 0x0000002627c7723e */ /* 0x000fe200000000ff */
[--C-:B------:R-:W-:Y:S02]  /*5120*/  IMAD.MOV.U32 R39, RZ, RZ, R151.reuse ;  /* 0x000000ffff277224 */ /* 0x100fe400078e0097 */
[----:B------:R-:W-:-:S03]  /*5130*/  IMAD.MOV.U32 R38, RZ, RZ, R151 ;  /* 0x000000ffff267224 */ /* 0x000fc600078e0097 */
[----:B------:R-:W1:Y:S01]  /*5140*/  MUFU.EX2 R30, R30 ;  /* 0x0000001e001e7308 */ /* 0x000e620000000800 */
[----:B--2---:R-:W-:Y:S01]  /*5150*/  FADD.FTZ R0, R26, R29 ;  /* 0x0000001d1a007221 */ /* 0x004fe20000010000 */
[----:B------:R-:W-:-:S06]  /*5160*/  IMAD.MOV.U32 R29, RZ, RZ, R151 ;  /* 0x000000ffff1d7224 */ /* 0x000fcc00078e0097 */
[----:B------:R2:W3:Y:S01]  /*5170*/  MUFU.EX2 R195, R2 ;  /* 0x0000000200c37308 */ /* 0x0004e20000000800 */
[C---:B0-----:R-:W-:Y:S01]  /*5180*/  FADD.FTZ R21, R27.reuse, R0 ;  /* 0x000000001b157221 */ /* 0x041fe20000010000 */
[----:B------:R-:W-:Y:S01]  /*5190*/  F2FP.F16.F32.PACK_AB R193, R27, R26 ;  /* 0x0000001a1bc1723e */ /* 0x000fe200000000ff */
[--C-:B------:R-:W-:Y:S01]  /*51a0*/  IMAD.MOV.U32 R27, RZ, RZ, R151.reuse ;  /* 0x000000ffff1b7224 */ /* 0x100fe200078e0097 */
[----:B------:R-:W-:Y:S01]  /*51b0*/  MOV R0, 0x3f800000 ;  /* 0x3f80000000007802 */ /* 0x000fe20000000f00 */
[----:B------:R-:W-:Y:S02]  /*51c0*/  IMAD.MOV.U32 R26, RZ, RZ, R151 ;  /* 0x000000ffff1a7224 */ /* 0x000fe400078e0097 */
[----:B-1----:R-:W-:Y:S01]  /*51d0*/  FADD.FTZ R14, R30, R21 ;  /* 0x000000151e0e7221 */ /* 0x002fe20000010000 */
[----:B--2---:R-:W-:-:S03]  /*51e0*/  IMAD.MOV.U32 R2, RZ, RZ, 0x3f800000 ;  /* 0x3f800000ff027424 */ /* 0x004fc600078e00ff */
[C---:B---3--:R-:W-:Y:S01]  /*51f0*/  FADD.FTZ R14, R195.reuse, R14 ;  /* 0x0000000ec30e7221 */ /* 0x048fe20000010000 */
[----:B------:R-:W-:Y:S01]  /*5200*/  F2FP.F16.F32.PACK_AB R195, R195, R30 ;  /* 0x0000001ec3c3723e */ /* 0x000fe200000000ff */
[----:B------:R-:W-:Y:S01]  /*5210*/  IMAD.MOV.U32 R30, RZ, RZ, R151 ;  /* 0x000000ffff1e7224 */ /* 0x000fe200078e0097 */
[----:B------:R-:W-:Y:S06]  /*5220*/  @!P2 BRA `(.L_x_268) ;  /* 0x0000003c0088a947 */ /* 0x000fec0003800000 */
[----:B------:R-:W-:Y:S01]  /*5230*/  R2UR UR60, R16 ;  /* 0x00000000103c72ca */ /* 0x000fe200000e0000 */
[----:B------:R-:W-:Y:S01]  /*5240*/  UIADD3 UR4, UR61, -0x2, URZ ;  /* 0xfffffffe3d047890 */ /* 0x000fe2000fffe03f */
[----:B------:R-:W-:Y:S01]  /*5250*/  IMAD.MOV.U32 R20, RZ, RZ, R3 ;  /* 0x000000ffff147224 */ /* 0x000fe200078e0003 */
[----:B------:R-:W-:Y:S01]  /*5260*/  MOV R224, R17 ;  /* 0x0000001100e07202 */ /* 0x000fe20000000f00 */
[----:B------:R-:W-:Y:S01]  /*5270*/  IMAD.MOV.U32 R21, RZ, RZ, R4 ;  /* 0x000000ffff157224 */ /* 0x000fe200078e0004 */
[----:B------:R-:W-:Y:S01]  /*5280*/  CS2R R150, SRZ ;  /* 0x0000000000967805 */ /* 0x000fe2000001ff00 */
[----:B------:R-:W-:Y:S01]  /*5290*/  IMAD.MOV.U32 R0, RZ, RZ, 0x3f800000 ;  /* 0x3f800000ff007424 */ /* 0x000fe200078e00ff */
[----:B------:R-:W-:Y:S01]  /*52a0*/  CS2R R146, SRZ ;  /* 0x0000000000927805 */ /* 0x000fe2000001ff00 */
[----:B------:R-:W-:Y:S01]  /*52b0*/  IMAD.U32 R225, RZ, RZ, UR4 ;  /* 0x00000004ffe17e24 */ /* 0x000fe2000f8e00ff */
        /* <DEDUP_REMOVED lines=61> */
[----:B------:R-:W-:-:S07]  /*5690*/  CS2R R24, SRZ ;  /* 0x0000000000187805 */ /* 0x000fce000001ff00 */
.L_x_277:
[----:B------:R-:W-:-:S04]  /*56a0*/  UIADD3 UR4, UR60, 0x1, URZ ;  /* 0x000000013c047890 */ /* 0x000fc8000fffe03f */
[----:B------:R-:W-:-:S04]  /*56b0*/  UISETP.NE.AND UP0, UPT, UR4, 0x2, UPT ;  /* 0x000000020400788c */ /* 0x000fc8000bf05270 */
[----:B------:R-:W-:Y:S02]  /*56c0*/  USEL UR5, URZ, 0x1, UP0 ;  /* 0x000000013f057887 */ /* 0x000fe40008000000 */
[----:B------:R-:W-:-:S04]  /*56d0*/  USEL UR4, UR4, URZ, UP0 ;  /* 0x0000003f04047287 */ /* 0x000fc80008000000 */
[----:B------:R-:W-:Y:S02]  /*56e0*/  LOP3.LUT R17, R224, UR5, RZ, 0x3c, !PT ;  /* 0x00000005e0117c12 */ /* 0x000fe4000f8e3cff */
[----:B------:R-:W-:Y:S01]  /*56f0*/  IMAD.U32 R16, RZ, RZ, UR4 ;  /* 0x00000004ff107e24 */ /* 0x000fe2000f8e00ff */
[----:B------:R-:W-:Y:S06]  /*5700*/  @!P0 BRA `(.L_x_269) ;  /* 0x0000000000048947 */ /* 0x000fec0003800000 */
[----:B------:R-:W-:Y:S01]  /*5710*/  BPT.TRAP 0x1 ;  /* 0x000000040000795c */ /* 0x000fe20000300000 */
.L_x_269:
[----:B------:R-:W0:Y:S01]  /*5720*/  S2UR UR6, SR_CgaCtaId ;  /* 0x00000000000679c3 */ /* 0x000e220000008800 */
[----:B------:R-:W-:Y:S01]  /*5730*/  UMOV UR5, 0x400 ;  /* 0x0000040000057882 */ /* 0x000fe20000000000 */
[----:B------:R-:W-:Y:S01]  /*5740*/  SHF.L.U32 R3, R17, 0x1f, RZ ;  /* 0x0000001f11037819 */ /* 0x000fe200000006ff */
[----:B0-----:R-:W-:-:S06]  /*5750*/  ULEA UR5, UR6, UR5, 0x18 ;  /* 0x0000000506057291 */ /* 0x001fcc000f8ec03f */
[----:B------:R-:W-:-:S05]  /*5760*/  IMAD.U32 R5, RZ, RZ, UR5 ;  /* 0x00000005ff057e24 */ /* 0x000fca000f8e00ff */
[----:B------:R-:W-:-:S13]  /*5770*/  R2UR UR61, R5 ;  /* 0x00000000053d72ca */ /* 0x000fda00000e0000 */
[----:B------:R-:W-:-:S09]  /*5780*/  ULEA UR61, UR4, UR61, 0x3 ;  /* 0x0000003d043d7291 */ /* 0x000fd2000f8e183f */
[----:B------:R0:W1:Y:S01]  /*5790*/  SYNCS.PHASECHK.TRANS64.TRYWAIT P2, [UR61+0x38830], R3 ;  /* 0x03883003ff0075a7 */ /* 0x000062000804017d */
[----:B------:R-:W-:Y:S05]  /*57a0*/  @!P0 BRA `(.L_x_270) ;  /* 0x0000000000048947 */ /* 0x000fea0003800000 */
[----:B------:R-:W-:Y:S01]  /*57b0*/  BPT.TRAP 0x1 ;  /* 0x000000040000795c */ /* 0x000fe20000300000 */
.L_x_270:
[----:B-1----:R-:W-:Y:S05]  /*57c0*/  @P2 BRA `(.L_x_271) ;  /* 0x0000000000082947 */ /* 0x002fea0003800000 */
[----:B------:R-:W1:Y:S02]  /*57d0*/  SYNCS.PHASECHK.TRANS64.TRYWAIT P2, [UR61+0x38830], R3 ;  /* 0x03883003ff0075a7 */ /* 0x000e64000804017d */
[----:B-1----:R-:W-:Y:S05]  /*57e0*/  @!P2 BRA `(.L_x_272) ;  /* 0x000000cc005ca947 */ /* 0x002fea0003800000 */
.L_x_271:
        /* <DEDUP_REMOVED lines=645> */
.L_x_273:
[----:B------:R-:W-:Y:S02]  /*8040*/  R2UR UR4, R5 ;  /* 0x00000000050472ca */ /* 0x000fe400000e0000 */
[----:B------:R-:W-:-:S11]  /*8050*/  SHF.L.U32 R0, R224, 0x1f, RZ ;  /* 0x0000001fe0007819 */ /* 0x000fd600000006ff */
[----:B------:R-:W-:-:S09]  /*8060*/  ULEA UR4, UR60, UR4, 0x3 ;  /* 0x000000043c047291 */ /* 0x000fd2000f8e183f */
[----:B------:R2:W3:Y:S01]  /*8070*/  SYNCS.PHASECHK.TRANS64.TRYWAIT P2, [UR4+0x38850], R0 ;  /* 0x03885000ff0075a7 */ /* 0x0004e20008040144 */
[----:B------:R-:W-:Y:S05]  /*8080*/  @!P0 BRA `(.L_x_274) ;  /* 0x0000000000048947 */ /* 0x000fea0003800000 */
[----:B------:R-:W-:Y:S01]  /*8090*/  BPT.TRAP 0x1 ;  /* 0x000000040000795c */ /* 0x000fe20000300000 */
.L_x_274:
[----:B---3--:R-:W-:Y:S05]  /*80a0*/  @P2 BRA `(.L_x_275) ;  /* 0x0000000000082947 */ /* 0x008fea0003800000 */
[----:B------:R-:W3:Y:S02]  /*80b0*/  SYNCS.PHASECHK.TRANS64.TRYWAIT P2, [UR4+0x38850], R0 ;  /* 0x03885000ff0075a7 */ /* 0x000ee40008040144 */
[----:B---3--:R-:W-:Y:S05]  /*80c0*/  @!P2 BRA `(.L_x_276) ;  /* 0x000000a4003ca947 */ /* 0x008fea0003800000 */
.L_x_275:
[----:B------:R-:W-:Y:S01]  /*80d0*/  R2UR UR5, R5 ;  /* 0x00000000050572ca */ /* 0x000fe200000e0000 */
[----:B------:R-:W-:Y:S01]  /*80e0*/  WARPGROUP.ARRIVE ;  /* 0x00000000000079c5 */ /* 0x000fe20000000000 */
[----:B------:R-:W-:Y:S01]  /*80f0*/  UMOV UR7, 0x40000040 ;  /* 0x4000004000077882 */ /* 0x000fe20000000000 */
[----:B0-2---:R-:W-:Y:S01]  /*8100*/  FMNMX.FTZ R0, R184, R21, !PT ;  /* 0x00000015b8007209 */ /* 0x005fe20007810000 */
[----:B------:R-:W-:Y:S01]  /*8110*/  ULDC UR10, c[0x0][0x988] ;  /* 0x00026200000a7ab9 */ /* 0x000fe20000000800 */
[----:B------:R-:W-:Y:S01]  /*8120*/  VOTEU.ALL UP0, P1 ;  /* 0x00000000003f7886 */ /* 0x000fe20000800000 */
[----:B------:R-:W-:Y:S01]  /*8130*/  IMAD.MOV.U32 R224, RZ, RZ, R17 ;  /* 0x000000ffffe07224 */ /* 0x000fe200078e0011 */
[----:B-1----:R-:W-:-:S03]  /*8140*/  FMNMX.FTZ R3, R185, R0, !PT ;  /* 0x00000000b9037209 */ /* 0x002fc60007810000 */
[----:B------:R-:W-:Y:S01]  /*8150*/  @!UP0 UIADD3 UR61, UR61, 0x38840, URZ ;  /* 0x000388403d3d8890 */ /* 0x000fe2000fffe03f */
[----:B------:R-:W-:Y:S01]  /*8160*/  FMNMX.FTZ R0, R188, R3, !PT ;  /* 0x00000003bc007209 */ /* 0x000fe20007810000 */
[----:B------:R-:W-:Y:S02]  /*8170*/  @!UP0 UIADD3 UR4, UR4, 0x38860, URZ ;  /* 0x0003886004048890 */ /* 0x000fe4000fffe03f */
[----:B------:R-:W-:Y:S01]  /*8180*/  UIADD3 UR5, UR5, 0x400, URZ ;  /* 0x0000040005057890 */ /* 0x000fe2000fffe03f */
[----:B------:R-:W-:Y:S01]  /*8190*/  FMNMX.FTZ R3, R189, R0, !PT ;  /* 0x00000000bd037209 */ /* 0x000fe20007810000 */
[----:B------:R-:W-:Y:S02]  /*81a0*/  @!UP0 UPRMT UR61, URZ, 0x654, UR61 ;  /* 0x000006543f3d8896 */ /* 0x000fe4000800003d */
[----:B------:R-:W-:Y:S01]  /*81b0*/  USHF.R.U32.HI UR5, URZ, 0x4, UR5 ;  /* 0x000000043f057899 */ /* 0x000fe20008011605 */
[----:B------:R-:W-:Y:S01]  /*81c0*/  FMNMX.FTZ R0, R176, R3, !PT ;  /* 0x00000003b0007209 */ /* 0x000fe20007810000 */
[----:B------:R-:W-:-:S02]  /*81d0*/  @!UP0 UPRMT UR4, URZ, 0x654, UR4 ;  /* 0x000006543f048896 */ /* 0x000fc40008000004 */
[----:B------:R-:W-:Y:S01]  /*81e0*/  ULOP3.LUT UR5, UR5, 0x3fff, URZ, 0xc0, !UPT ;  /* 0x00003fff05057892 */ /* 0x000fe2000f8ec03f */
[----:B------:R-:W-:-:S03]  /*81f0*/  FMNMX.FTZ R3, R177, R0, !PT ;  /* 0x00000000b1037209 */ /* 0x000fc60007810000 */
[----:B------:R-:W-:Y:S01]  /*8200*/  ULOP3.LUT UR5, UR5, 0x2800000, URZ, 0xfc, !UPT ;  /* 0x0280000005057892 */ /* 0x000fe2000f8efc3f */
[----:B------:R-:W-:-:S03]  /*8210*/  FMNMX.FTZ R0, R180, R3, !PT ;  /* 0x00000003b4007209 */ /* 0x000fc60007810000 */
[----:B------:R-:W-:Y:S01]  /*8220*/  UIMAD UR60, UR60, 0xa00, UR5 ;  /* 0x00000a003c3c78a4 */ /* 0x000fe2000f8e0205 */
[----:B------:R-:W-:Y:S02]  /*8230*/  FMNMX.FTZ R3, R181, R0, !PT ;  /* 0x00000000b5037209 */ /* 0x000fe40007810000 */
[----:B------:R-:W-:Y:S01]  /*8240*/  UMOV UR5, UR10 ;  /* 0x0000000a00057c82 */ /* 0x000fe20008000000 */
[----:B------:R-:W-:Y:S02]  /*8250*/  R2UR UR10, R225 ;  /* 0x00000000e10a72ca */ /* 0x000fe400000e0000 */
[----:B------:R-:W-:Y:S01]  /*8260*/  FMNMX.FTZ R0, R168, R3, !PT ;  /* 0x00000003a8007209 */ /* 0x000fe20007810000 */
[----:B------:R-:W-:Y:S02]  /*8270*/  UMOV UR6, UR60 ;  /* 0x0000003c00067c82 */ /* 0x000fe40008000000 */
[----:B------:R-:W-:Y:S01]  /*8280*/  HGMMA.64x256x16.F32 R24, R208, gdesc[UR4].tnspB, R24, gsb0 ;  /* 0x43e00004d0187df0 */ /* 0x000fe20008000818 */
[----:B------:R-:W-:Y:S01]  /*8290*/  UIADD3 UR6, UR60, 0x80, URZ ;  /* 0x000000803c067890 */ /* 0x000fe2000fffe03f */
[----:B------:R-:W-:Y:S01]  /*82a0*/  FMNMX.FTZ R3, R169, R0, !PT ;  /* 0x00000000a9037209 */ /* 0x000fe20007810000 */
[----:B------:R-:W-:-:S03]  /*82b0*/  UMOV UR7, 0x40000040 ;  /* 0x4000004000077882 */ /* 0x000fc60000000000 */
[----:B------:R-:W-:Y:S02]  /*82c0*/  FMNMX.FTZ R0, R172, R3, !PT ;  /* 0x00000003ac007209 */ /* 0x000fe40007810000 */
[----:B------:R-:W-:Y:S02]  /*82d0*/  ISETP.LT.AND P2, PT, RZ, UR10, PT ;  /* 0x0000000aff007c0c */ /* 0x000fe4000bf41270 */
        /* <DEDUP_REMOVED lines=10> */
[----:B------:R-:W0:Y:S01]  /*8380*/  SHFL.BFLY PT, R3, R2, 0x2, 0x1f ;  /* 0x0c401f0002037f89 */ /* 0x000e2200000e0000 */
        /* <DEDUP_REMOVED lines=14> */
[----:B0-----:R-:W-:-:S15]  /*8470*/  FMNMX.FTZ R200, R2, R3, !PT ;  /* 0x0000000302c87209 */ /* 0x001fde0007810000 */
[----:B------:R-:W-:-:S06]  /*8480*/  NOP ;  /* 0x0000000000007918 */ /* 0x000fcc0000000000 */
[----:B------:R-:W-:Y:S01]  /*8490*/  HGMMA.64x256x16.F32 R24, R196, gdesc[UR4].tnspB, R24, gsb0 ;  /* 0x43e00004c4187df0 */ /* 0x000fe20008000818 */
[----:B------:R-:W0:Y:S01]  /*84a0*/  SHFL.BFLY PT, R3, R200, 0x1, 0x1f ;  /* 0x0c201f00c8037f89 */ /* 0x000e2200000e0000 */
[----:B------:R-:W-:Y:S01]  /*84b0*/  UMOV UR6, UR60 ;  /* 0x0000003c00067c82 */ /* 0x000fe20008000000 */
[----:B------:R-:W-:Y:S01]  /*84c0*/  UMOV UR7, 0x40000040 ;  /* 0x4000004000077882 */ /* 0x000fe20000000000 */
[----:B------:R-:W-:Y:S02]  /*84d0*/  R2UR UR60, R16 ;  /* 0x00000000103c72ca */ /* 0x000fe400000e0000 */
[----:B0-----:R-:W-:Y:S02]  /*84e0*/  FMNMX.FTZ R4, R200, R3, !PT ;  /* 0x00000003c8047209 */ /* 0x001fe40007810000 */
[----:B------:R-:W-:-:S03]  /*84f0*/  FMNMX.FTZ R3, R187, R0, !PT ;  /* 0x00000000bb037209 */ /* 0x000fc60007810000 */
[C---:B------:R-:W-:Y:S01]  /*8500*/  FMUL.FTZ R0, R4.reuse, UR5 ;  /* 0x0000000504007c20 */ /* 0x040fe20008410000 */
[----:B------:R-:W-:-:S03]  /*8510*/  FADD.FTZ R21, -R4, R21 ;  /* 0x0000001504157221 */ /* 0x000fc60000010100 */
[--C-:B------:R-:W-:Y:S01]  /*8520*/  FFMA.FTZ R204, R176, UR5, -R0.reuse ;  /* 0x00000005b0cc7c23 */ /* 0x100fe20008010800 */
[----:B------:R-:W-:Y:S01]  /*8530*/  FMUL.FTZ R21, R21, UR5 ;  /* 0x0000000515157c20 */ /* 0x000fe20008410000 */
[--C-:B------:R-:W-:Y:S01]  /*8540*/  FFMA.FTZ R208, R185, UR5, -R0.reuse ;  /* 0x00000005b9d07c23 */ /* 0x100fe20008010800 */
[--C-:B------:R-:W-:Y:S01]  /*8550*/  FFMA.FTZ R185, R181, UR5, -R0.reuse ;  /* 0x00000005b5b97c23 */ /* 0x100fe20008010800 */
        /* <DEDUP_REMOVED lines=9> */
[--C-:B------:R-:W-:Y:S01]  /*85f0*/  FFMA.FTZ R173, R173, UR5, -R0.reuse ;  /* 0x00000005adad7c23 */ /* 0x100fe20008010800 */
[--C-:B0-----:R-:W-:Y:S01]  /*8600*/  FFMA.FTZ R21, R152, UR5, -R0.reuse ;  /* 0x0000000598157c23 */ /* 0x101fe20008010800 */
[--C-:B------:R-:W-:Y:S01]  /*8610*/  FFMA.FTZ R152, R153, UR5, -R0.reuse ;  /* 0x0000000599987c23 */ /* 0x100fe20008010800 */
[--C-:B------:R-:W-:Y:S01]  /*8620*/  FFMA.FTZ R161, R165, UR5, -R0.reuse ;  /* 0x00000005a5a17c23 */ /* 0x100fe20008010800 */
[--C-:B------:R-:W-:Y:S01]  /*8630*/  FFMA.FTZ R153, R156, UR5, -R0.reuse ;  /* 0x000000059c997c23 */ /* 0x100fe20008010800 */
[----:B------:R-:W-:Y:S01]  /*8640*/  FFMA.FTZ R157, R157, UR5, -R0 ;  /* 0x000000059d9d7c23 */ /* 0x000fe20008010800 */
        /* <DEDUP_REMOVED lines=17> */
[----:B------:R-:W-:Y:S01]  /*8760*/  FMNMX.FTZ R196, R190, R3, !PT ;  /* 0x00000003bec47209 */ /* 0x000fe20007810000 */
[--C-:B------:R-:W-:Y:S01]  /*8770*/  FFMA.FTZ R197, R184, UR5, -R0.reuse ;  /* 0x00000005b8c57c23 */ /* 0x100fe20008010800 */
[----:B------:R-:W-:Y:S01]  /*8780*/  WARPGROUP.ARRIVE ;  /* 0x00000000000079c5 */ /* 0x000fe20000000000 */
[--C-:B------:R-:W-:Y:S01]  /*8790*/  FFMA.FTZ R198, R164, UR5, -R0.reuse ;  /* 0x00000005a4c67c23 */ /* 0x100fe20008010800 */
[----:B------:R-:W-:Y:S01]  /*87a0*/  FMNMX.FTZ R3, R191, R196, !PT ;  /* 0x000000c4bf037209 */ /* 0x000fe20007810000 */
[----:B------:R-:W-:Y:S02]  /*87b0*/  FFMA.FTZ R196, R160, UR5, -R0 ;  /* 0x00000005a0c47c23 */ /* 0x000fe40008010800 */
[----:B------:R-:W0:Y:S01]  /*87c0*/  MUFU.EX2 R197, R197 ;  /* 0x000000c500c57308 */ /* 0x000e220000000800 */
[----:B------:R-:W-:Y:S01]  /*87d0*/  FMNMX.FTZ R184, R178, R3, !PT ;  /* 0x00000003b2b87209 */ /* 0x000fe20007810000 */
[----:B------:R-:W-:Y:S03]  /*87e0*/  HGMMA.64x256x16.F32 R24, R192, gdesc[UR4].tnspB, R24, gsb0 ;  /* 0x43e00004c0187df0 */ /* 0x000fe60008000818 */
[----:B------:R-:W-:-:S03]  /*87f0*/  FMNMX.FTZ R3, R179, R184, !PT ;  /* 0x000000b8b3037209 */ /* 0x000fc60007810000 */
[----:B------:R-:W-:Y:S01]  /*8800*/  MUFU.EX2 R196, R196 ;  /* 0x000000c400c47308 */ /* 0x000fe20000000800 */
[----:B------:R-:W-:-:S04]  /*8810*/  FMNMX.FTZ R184, R182, R3, !PT ;  /* 0x00000003b6b87209 */ /* 0x000fc80007810000 */
[----:B------:R-:W-:-:S03]  /*8820*/  FMNMX.FTZ R3, R183, R184, !PT ;  /* 0x000000b8b7037209 */ /* 0x000fc60007810000 */
[----:B------:R-:W-:Y:S01]  /*8830*/  MUFU.EX2 R198, R198 ;  /* 0x000000c600c67308 */ /* 0x000fe20000000800 */
[----:B------:R-:W-:Y:S01]  /*8840*/  FMNMX.FTZ R184, R170, R3, !PT ;  /* 0x00000003aab87209 */ /* 0x000fe20007810000 */
[----:B0-----:R-:W-:-:S03]  /*8850*/  FFMA.FTZ R15, R2, R15, R197 ;  /* 0x0000000f020f7223 */ /* 0x001fc600000100c5 */
[----:B------:R-:W-:Y:S01]  /*8860*/  FMNMX.FTZ R3, R171, R184, !PT ;  /* 0x000000b8ab037209 */ /* 0x000fe20007810000 */
[C---:B------:R-:W-:Y:S01]  /*8870*/  FADD.FTZ R15, R208.reuse, R15 ;  /* 0x0000000fd00f7221 */ /* 0x040fe20000010000 */
[----:B------:R-:W-:Y:S02]  /*8880*/  F2FP.F16.F32.PACK_AB R208, R208, R197 ;  /* 0x000000c5d0d0723e */ /* 0x000fe400000000ff */
        /* <DEDUP_REMOVED lines=9> */
[----:B------:R-:W-:-:S05]  /*8920*/  FMNMX.FTZ R176, R159, R176, !PT ;  /* 0x000000b09fb07209 */ /* 0x000fca0007810000 */
[----:B------:R-:W0:Y:S02]  /*8930*/  SHFL.BFLY PT, R3, R176, 0x2, 0x1f ;  /* 0x0c401f00b0037f89 */ /* 0x000e2400000e0000 */
[----:B0-----:R-:W-:-:S05]  /*8940*/  FMNMX.FTZ R3, R176, R3, !PT ;  /* 0x00000003b0037209 */ /* 0x001fca0007810000 */
[----:B------:R-:W0:Y:S02]  /*8950*/  SHFL.BFLY PT, R160, R3, 0x1, 0x1f ;  /* 0x0c201f0003a07f89 */ /* 0x000e2400000e0000 */
[----:B0-----:R-:W-:-:S05]  /*8960*/  FMNMX.FTZ R3, R3, R160, !PT ;  /* 0x000000a003037209 */ /* 0x001fca0007810000 */
[C---:B------:R-:W-:Y:S01]  /*8970*/  FADD.FTZ R0, -R3.reuse, R20 ;  /* 0x0000001403007221 */ /* 0x040fe20000010100 */
[----:B------:R-:W-:Y:S01]  /*8980*/  FMUL.FTZ R156, R3, UR5 ;  /* 0x00000005039c7c20 */ /* 0x000fe20008410000 */
[----:B------:R0:W-:Y:S02]  /*8990*/  MUFU.EX2 R20, R157 ;  /* 0x0000009d00147308 */ /* 0x0001e40000000800 */
[----:B------:R-:W-:Y:S01]  /*89a0*/  FMUL.FTZ R0, R0, UR5 ;  /* 0x0000000500007c20 */ /* 0x000fe20008410000 */
        /* <DEDUP_REMOVED lines=11> */
[----:B------:R-:W-:Y:S01]  /*8a60*/  FADD.FTZ R174, R210, R15 ;  /* 0x0000000fd2ae7221 */ /* 0x000fe20000010000 */
[--C-:B------:R-:W-:Y:S01]  /*8a70*/  FFMA.FTZ R201, R170, UR5, -R156.reuse ;  /* 0x00000005aac97c23 */ /* 0x100fe2000801089c */
[----:B------:R-:W1:Y:S01]  /*8a80*/  MUFU.EX2 R209, R209 ;  /* 0x000000d100d17308 */ /* 0x000e620000000800 */
[--C-:B------:R-:W-:Y:S01]  /*8a90*/  FFMA.FTZ R170, R171, UR5, -R156.reuse ;  /* 0x00000005abaa7c23 */ /* 0x100fe2000801089c */
[----:B0-----:R-:W-:Y:S01]  /*8aa0*/  FFMA.FTZ R157, R162, UR5, -R156 ;  /* 0x00000005a29d7c23 */ /* 0x001fe2000801089c */
[----:B------:R-:W-:Y:S01]  /*8ab0*/  FADD.FTZ R171, R189, R174 ;  /* 0x000000aebdab7221 */ /* 0x000fe20000010000 */
[--C-:B------:R-:W-:Y:S01]  /*8ac0*/  FFMA.FTZ R175, R175, UR5, -R156.reuse ;  /* 0x00000005afaf7c23 */ /* 0x100fe2000801089c */
[--C-:B------:R-:W-:Y:S01]  /*8ad0*/  FFMA.FTZ R163, R163, UR5, -R156.reuse ;  /* 0x00000005a3a37c23 */ /* 0x100fe2000801089c */
[--C-:B------:R-:W-:Y:S01]  /*8ae0*/  FFMA.FTZ R167, R167, UR5, -R156.reuse ;  /* 0x00000005a7a77c23 */ /* 0x100fe2000801089c */
[----:B------:R-:W-:Y:S01]  /*8af0*/  FADD.FTZ R174, R204, R171 ;  /* 0x000000abccae7221 */ /* 0x000fe20000010000 */
[----:B------:R-:W0:Y:S01]  /*8b00*/  MUFU.EX2 R160, R160 ;  /* 0x000000a000a07308 */ /* 0x000e220000000800 */
[--C-:B------:R-:W-:Y:S01]  /*8b10*/  FFMA.FTZ R154, R154, UR5, -R156.reuse ;  /* 0x000000059a9a7c23 */ /* 0x100fe2000801089c */
[--C-:B------:R-:W-:Y:S01]  /*8b20*/  FFMA.FTZ R155, R155, UR5, -R156.reuse ;  /* 0x000000059b9b7c23 */ /* 0x100fe2000801089c */
[--C-:B------:R-:W-:Y:S01]  /*8b30*/  FFMA.FTZ R158, R158, UR5, -R156.reuse ;  /* 0x000000059e9e7c23 */ /* 0x100fe2000801089c */
[----:B------:R-:W-:Y:S01]  /*8b40*/  FFMA.FTZ R156, R159, UR5, -R156 ;  /* 0x000000059f9c7c23 */ /* 0x000fe2000801089c */
[----:B------:R-:W-:Y:S01]  /*8b50*/  FADD.FTZ R159, R177, R174 ;  /* 0x000000aeb19f7221 */ /* 0x000fe20000010000 */
[----:B------:R-:W-:-:S02]  /*8b60*/  F2FP.F16.F32.PACK_AB R210, R189, R210 ;  /* 0x000000d2bdd2723e */ /* 0x000fc400000000ff */
[----:B------:R-:W2:Y:S01]  /*8b70*/  MUFU.EX2 R211, R211 ;  /* 0x000000d300d37308 */ /* 0x000ea20000000800 */
[----:B-1----:R-:W-:Y:S01]  /*8b80*/  FFMA.FTZ R165, R0, R14, R209 ;  /* 0x0000000e00a57223 */ /* 0x002fe200000100d1 */
[----:B------:R-:W-:-:S06]  /*8b90*/  F2FP.F16.F32.PACK_AB R204, R177, R204 ;  /* 0x000000ccb1cc723e */ /* 0x000fcc00000000ff */
[----:B------:R-:W1:Y:S01]  /*8ba0*/  MUFU.EX2 R164, R164 ;  /* 0x000000a400a47308 */ /* 0x000e620000000800 */
[C---:B0-----:R-:W-:Y:S01]  /*8bb0*/  FADD.FTZ R166, R160.reuse, R165 ;  /* 0x000000a5a0a67221 */ /* 0x041fe20000010000 */
[----:B------:R-:W-:-:S06]  /*8bc0*/  F2FP.F16.F32.PACK_AB R209, R160, R209 ;  /* 0x000000d1a0d1723e */ /* 0x000fcc00000000ff */
[----:B------:R-:W0:Y:S01]  /*8bd0*/  MUFU.EX2 R205, R205 ;  /* 0x000000cd00cd7308 */ /* 0x000e220000000800 */
[----:B--2---:R-:W-:-:S07]  /*8be0*/  FADD.FTZ R165, R211, R166 ;  /* 0x000000a6d3a57221 */ /* 0x004fce0000010000 */
[----:B------:R-:W2:Y:S01]  /*8bf0*/  MUFU.EX2 R168, R168 ;  /* 0x000000a800a87308 */ /* 0x000ea20000000800 */
[C---:B-1----:R-:W-:Y:S01]  /*8c00*/  FADD.FTZ R166, R164.reuse, R165 ;  /* 0x000000a5a4a67221 */ /* 0x042fe20000010000 */
[----:B------:R-:W-:-:S06]  /*8c10*/  F2FP.F16.F32.PACK_AB R211, R164, R211 ;  /* 0x000000d3a4d3723e */ /* 0x000fcc00000000ff */
[----:B------:R-:W1:Y:S08]  /*8c20*/  MUFU.EX2 R207, R207 ;  /* 0x000000cf00cf7308 */ /* 0x000e700000000800 */
[----:B------:R-:W3:Y:S08]  /*8c30*/  MUFU.EX2 R172, R172 ;  /* 0x000000ac00ac7308 */ /* 0x000ef00000000800 */
[----:B------:R-:W4:Y:S08]  /*8c40*/  MUFU.EX2 R201, R201 ;  /* 0x000000c900c97308 */ /* 0x000f300000000800 */
[----:B------:R0:W-:Y:S08]  /*8c50*/  MUFU.EX2 R14, R157 ;  /* 0x0000009d000e7308 */ /* 0x0001f00000000800 */
[----:B------:R-:W5:Y:S01]  /*8c60*/  MUFU.EX2 R170, R170 ;  /* 0x000000aa00aa7308 */ /* 0x000f620000000800 */
[----:B0-----:R-:W-:Y:S01]  /*8c70*/  FADD.FTZ R157, R205, R166 ;  /* 0x000000a6cd9d7221 */ /* 0x001fe20000010000 */
[----:B------:R-:W-:Y:S01]  /*8c80*/  FADD.FTZ R166, R206, R159 ;  /* 0x0000009fcea67221 */ /* 0x000fe20000010000 */
[----:B--2---:R-:W-:-:S02]  /*8c90*/  F2FP.F16.F32.PACK_AB R205, R168, R205 ;  /* 0x000000cda8cd723e */ /* 0x004fc400000000ff */
[----:B------:R-:W-:Y:S01]  /*8ca0*/  FADD.FTZ R160, R168, R157 ;  /* 0x0000009da8a07221 */ /* 0x000fe20000010000 */
[C---:B------:R-:W-:Y:S01]  /*8cb0*/  FADD.FTZ R159, R185.reuse, R166 ;  /* 0x000000a6b99f7221 */ /* 0x040fe20000010000 */
[----:B------:R-:W-:Y:S01]  /*8cc0*/  F2FP.F16.F32.PACK_AB R206, R185, R206 ;  /* 0x000000ceb9ce723e */ /* 0x000fe200000000ff */
[----:B------:R-:W0:Y:S01]  /*8cd0*/  MUFU.EX2 R203, R203 ;  /* 0x000000cb00cb7308 */ /* 0x000e220000000800 */
[----:B-1----:R-:W-:Y:S01]  /*8ce0*/  FADD.FTZ R157, R207, R160 ;  /* 0x000000a0cf9d7221 */ /* 0x002fe20000010000 */
[----:B------:R-:W-:Y:S01]  /*8cf0*/  FADD.FTZ R164, R200, R159 ;  /* 0x0000009fc8a47221 */ /* 0x000fe20000010000 */
[C---:B---3--:R-:W-:Y:S02]  /*8d00*/  F2FP.F16.F32.PACK_AB R207, R172.reuse, R207 ;  /* 0x000000cfaccf723e */ /* 0x048fe400000000ff */
[----:B------:R-:W-:Y:S01]  /*8d10*/  FADD.FTZ R160, R172, R157 ;  /* 0x0000009daca07221 */ /* 0x000fe20000010000 */
[C---:B------:R-:W-:Y:S01]  /*8d20*/  FADD.FTZ R159, R169.reuse, R164 ;  /* 0x000000a4a99f7221 */ /* 0x040fe20000010000 */
[----:B------:R-:W-:Y:S01]  /*8d30*/  F2FP.F16.F32.PACK_AB R200, R169, R200 ;  /* 0x000000c8a9c8723e */ /* 0x000fe200000000ff */
[----:B------:R-:W1:Y:S01]  /*8d40*/  MUFU.EX2 R162, R175 ;  /* 0x000000af00a27308 */ /* 0x000e620000000800 */
[----:B----4-:R-:W-:Y:S01]  /*8d50*/  FADD.FTZ R157, R201, R160 ;  /* 0x000000a0c99d7221 */ /* 0x010fe20000010000 */
[----:B------:R-:W-:Y:S01]  /*8d60*/  FADD.FTZ R164, R202, R159 ;  /* 0x0000009fcaa47221 */ /* 0x000fe20000010000 */
[----:B-----5:R-:W-:-:S02]  /*8d70*/  F2FP.F16.F32.PACK_AB R201, R170, R201 ;  /* 0x000000c9aac9723e */ /* 0x020fc400000000ff */
[----:B------:R-:W-:Y:S01]  /*8d80*/  FADD.FTZ R160, R170, R157 ;  /* 0x0000009daaa07221 */ /* 0x000fe20000010000 */
[C---:B------:R-:W-:Y:S01]  /*8d90*/  FADD.FTZ R159, R173.reuse, R164 ;  /* 0x000000a4ad9f7221 */ /* 0x040fe20000010000 */
[----:B------:R-:W-:Y:S01]  /*8da0*/  F2FP.F16.F32.PACK_AB R202, R173, R202 ;  /* 0x000000caadca723e */ /* 0x000fe200000000ff */
[----:B------:R-:W2:Y:S01]  /*8db0*/  MUFU.EX2 R15, R163 ;  /* 0x000000a3000f7308 */ /* 0x000ea20000000800 */
[----:B0-----:R-:W-:-:S07]  /*8dc0*/  FADD.FTZ R157, R203, R160 ;  /* 0x000000a0cb9d7221 */ /* 0x001fce0000010000 */
[----:B------:R-:W0:Y:S01]  /*8dd0*/  MUFU.EX2 R199, R199 ;  /* 0x000000c700c77308 */ /* 0x000e220000000800 */
[C---:B-1----:R-:W-:Y:S01]  /*8de0*/  FADD.FTZ R157, R162.reuse, R157 ;  /* 0x0000009da29d7221 */ /* 0x042fe20000010000 */
[----:B------:R-:W-:-:S03]  /*8df0*/  F2FP.F16.F32.PACK_AB R203, R162, R203 ;  /* 0x000000cba2cb723e */ /* 0x000fc600000000ff */
[----:B------:R-:W-:-:S03]  /*8e00*/  FADD.FTZ R160, R14, R157 ;  /* 0x0000009d0ea07221 */ /* 0x000fc60000010000 */
[----:B------:R-:W1:Y:S01]  /*8e10*/  MUFU.EX2 R167, R167 ;  /* 0x000000a700a77308 */ /* 0x000e620000000800 */
[C---:B--2---:R-:W-:Y:S01]  /*8e20*/  FADD.FTZ R160, R15.reuse, R160 ;  /* 0x000000a00fa07221 */ /* 0x044fe20000010000 */
[----:B------:R-:W-:-:S06]  /*8e30*/  F2FP.F16.F32.PACK_AB R197, R15, R14 ;  /* 0x0000000e0fc5723e */ /* 0x000fcc00000000ff */
[----:B------:R-:W-:Y:S01]  /*8e40*/  MUFU.EX2 R155, R155 ;  /* 0x0000009b009b7308 */ /* 0x000fe20000000800 */
[----:B0-----:R-:W-:Y:S01]  /*8e50*/  FADD.FTZ R160, R199, R160 ;  /* 0x000000a0c7a07221 */ /* 0x001fe20000010000 */
[----:B------:R-:W-:Y:S02]  /*8e60*/  WARPGROUP.DEPBAR.LE gsb0, 0x0 ;  /* 0x00008000000079c5 */ /* 0x000fe40000010000 */
[----:B------:R-:W-:Y:S01]  /*8e70*/  @!P1 SYNCS.ARRIVE.TRANS64.RED.A1T0 RZ, [UR61], RZ ;  /* 0x000000ffffff99a7 */ /* 0x000fe2000810043d */
[----:B------:R-:W-:Y:S02]  /*8e80*/  F2FP.F16.F32.PACK_AB R192, R152, R21 ;  /* 0x0000001598c0723e */ /* 0x000fe400000000ff */
[----:B------:R-:W-:Y:S01]  /*8e90*/  F2FP.F16.F32.PACK_AB R194, R20, R153 ;  /* 0x0000009914c2723e */ /* 0x000fe200000000ff */
[----:B------:R0:W2:Y:S01]  /*8ea0*/  MUFU.EX2 R193, R154 ;  /* 0x0000009a00c17308 */ /* 0x0000a20000000800 */
[C---:B-1----:R-:W-:Y:S01]  /*8eb0*/  FADD.FTZ R160, R167.reuse, R160 ;  /* 0x000000a0a7a07221 */ /* 0x042fe20000010000 */
[----:B------:R-:W-:Y:S01]  /*8ec0*/  F2FP.F16.F32.PACK_AB R199, R167, R199 ;  /* 0x000000c7a7c7723e */ /* 0x000fe200000000ff */
[----:B------:R-:W-:Y:S01]  /*8ed0*/  @!P1 SYNCS.ARRIVE.TRANS64.RED.A1T0 RZ, [UR4], RZ ;  /* 0x000000ffffff99a7 */ /* 0x000fe20008100404 */
[----:B------:R-:W-:-:S04]  /*8ee0*/  UIADD3 UR4, UR10, -0x1, URZ ;  /* 0xffffffff0a047890 */ /* 0x000fc8000fffe03f */
[----:B------:R-:W1:Y:S01]  /*8ef0*/  MUFU.EX2 R195, R158 ;  /* 0x0000009e00c37308 */ /* 0x000e620000000800 */
[----:B0-----:R-:W-:Y:S01]  /*8f00*/  FADD.FTZ R154, R196, R159 ;  /* 0x0000009fc49a7221 */ /* 0x001fe20000010000 */
[C---:B------:R-:W-:Y:S01]  /*8f10*/  F2FP.F16.F32.PACK_AB R196, R181.reuse, R196 ;  /* 0x000000c4b5c4723e */ /* 0x040fe200000000ff */
[----:B------:R-:W-:Y:S02]  /*8f20*/  IMAD.U32 R225, RZ, RZ, UR4 ;  /* 0x00000004ffe17e24 */ /* 0x000fe4000f8e00ff */
[----:B------:R-:W-:-:S03]  /*8f30*/  FADD.FTZ R157, R181, R154 ;  /* 0x0000009ab59d7221 */ /* 0x000fc60000010000 */
[----:B------:R-:W0:Y:S01]  /*8f40*/  MUFU.EX2 R156, R156 ;  /* 0x0000009c009c7308 */ /* 0x000e220000000800 */
[----:B------:R-:W-:Y:S01]  /*8f50*/  FADD.FTZ R154, R198, R157 ;  /* 0x0000009dc69a7221 */ /* 0x000fe20000010000 */
[----:B--2---:R-:W-:Y:S01]  /*8f60*/  FADD.FTZ R160, R193, R160 ;  /* 0x000000a0c1a07221 */ /* 0x004fe20000010000 */
[C---:B------:R-:W-:Y:S02]  /*8f70*/  F2FP.F16.F32.PACK_AB R198, R161.reuse, R198 ;  /* 0x000000c6a1c6723e */ /* 0x040fe400000000ff */
[----:B------:R-:W-:Y:S01]  /*8f80*/  FADD.FTZ R154, R161, R154 ;  /* 0x0000009aa19a7221 */ /* 0x000fe20000010000 */
[C---:B------:R-:W-:Y:S01]  /*8f90*/  FADD.FTZ R160, R155.reuse, R160 ;  /* 0x000000a09ba07221 */ /* 0x040fe20000010000 */
[----:B------:R-:W-:Y:S02]  /*8fa0*/  F2FP.F16.F32.PACK_AB R193, R155, R193 ;  /* 0x000000c19bc1723e */ /* 0x000fe400000000ff */
[----:B------:R-:W-:Y:S01]  /*8fb0*/  FADD.FTZ R15, R21, R154 ;  /* 0x0000009a150f7221 */ /* 0x000fe20000010000 */
[----:B-1----:R-:W-:Y:S01]  /*8fc0*/  FADD.FTZ R160, R195, R160 ;  /* 0x000000a0c3a07221 */ /* 0x002fe20000010000 */
[----:B------:R-:W-:-:S02]  /*8fd0*/  IMAD.MOV.U32 R21, RZ, RZ, R4 ;  /* 0x000000ffff157224 */ /* 0x000fc400078e0004 */
[----:B------:R-:W-:-:S04]  /*8fe0*/  FADD.FTZ R14, R152, R15 ;  /* 0x0000000f980e7221 */ /* 0x000fc80000010000 */
[----:B------:R-:W-:Y:S01]  /*8ff0*/  FADD.FTZ R15, R153, R14 ;  /* 0x0000000e990f7221 */ /* 0x000fe20000010000 */
[C---:B0-----:R-:W-:Y:S01]  /*9000*/  FADD.FTZ R14, R156.reuse, R160 ;  /* 0x000000a09c0e7221 */ /* 0x041fe20000010000 */
[----:B------:R-:W-:Y:S02]  /*9010*/  F2FP.F16.F32.PACK_AB R195, R156, R195 ;  /* 0x000000c39cc3723e */ /* 0x000fe400000000ff */
[----:B------:R-:W-:Y:S01]  /*9020*/  FADD.FTZ R15, R20, R15 ;  /* 0x0000000f140f7221 */ /* 0x000fe20000010000 */
[----:B------:R-:W-:Y:S01]  /*9030*/  IMAD.MOV.U32 R20, RZ, RZ, R3 ;  /* 0x000000ffff147224 */ /* 0x000fe200078e0003 */
[----:B------:R-:W-:Y:S06]  /*9040*/  @P2 BRA `(.L_x_277) ;  /* 0xffffffc400942947 */ /* 0x000fec000383ffff */
.L_x_268:
        /* <DEDUP_REMOVED lines=131> */
.L_x_278:
[----:B------:R-:W-:Y:S01]  /*9880*/  IMAD R11, R16, 0x8, R5 ;  /* 0x00000008100b7824 */ /* 0x000fe200078e0205 */
[----:B------:R-:W-:-:S04]  /*9890*/  SHF.L.U32 R0, R17, 0x1f, RZ ;  /* 0x0000001f11007819 */ /* 0x000fc800000006ff */
[----:B------:R0:W1:Y:S01]  /*98a0*/  SYNCS.PHASECHK.TRANS64.TRYWAIT P2, [R11+URZ+0x38850], R0 ;  /* 0x038850000b0075a7 */ /* 0x000062000804017f */
[----:B------:R-:W-:Y:S05]  /*98b0*/  @!P0 BRA `(.L_x_279) ;  /* 0x0000000000048947 */ /* 0x000fea0003800000 */
[----:B------:R-:W-:Y:S01]  /*98c0*/  BPT.TRAP 0x1 ;  /* 0x000000040000795c */ /* 0x000fe20000300000 */
.L_x_279:
[----:B-1----:R-:W-:Y:S05]  /*98d0*/  @P2 BRA `(.L_x_280) ;  /* 0x0000000000082947 */ /* 0x002fea0003800000 */
[----:B------:R-:W1:Y:S02]  /*98e0*/  SYNCS.PHASECHK.TRANS64.TRYWAIT P0, [R11+URZ+0x38850], R0 ;  /* 0x038850000b0075a7 */ /* 0x000e64000800017f */
[----:B-1----:R-:W-:Y:S05]  /*98f0*/  @!P0 BRA `(.L_x_281) ;  /* 0x0000008c00488947 */ /* 0x002fea0003800000 */
.L_x_280:
[----:B------:R-:W-:Y:S05]  /*9900*/  WARPSYNC.ALL ;  /* 0x0000000000007948 */ /* 0x000fea0003800000 */
[----:B------:R-:W-:Y:S01]  /*9910*/  VIADD R5, R5, 0x400 ;  /* 0x0000040005057836 */ /* 0x000fe20000000000 */
[----:B------:R-:W-:Y:S01]  /*9920*/  WARPGROUP.ARRIVE ;  /* 0x00000000000079c5 */ /* 0x000fe20000000000 */
[----:B------:R-:W-:Y:S01]  /*9930*/  IMAD.MOV.U32 R7, RZ, RZ, 0x40000040 ;  /* 0x40000040ff077424 */ /* 0x000fe200078e00ff */
[----:B01----:R-:W0:Y:S01]  /*9940*/  SHFL.BFLY PT, R0, R15, 0x2, 0x1f ;  /* 0x0c401f000f007f89 */ /* 0x003e2200000e0000 */
[----:B------:R-:W-:Y:S01]  /*9950*/  IMAD.MOV.U32 R9, RZ, RZ, 0x40000040 ;  /* 0x40000040ff097424 */ /* 0x000fe200078e00ff */
[----:B------:R-:W-:Y:S01]  /*9960*/  SHF.R.U32.HI R5, RZ, 0x4, R5 ;  /* 0x00000004ff057819 */ /* 0x000fe20000011605 */
[----:B------:R-:W-:Y:S01]  /*9970*/  @!P1 VIADD R11, R11, 0x38860 ;  /* 0x000388600b0b9836 */ /* 0x000fe20000000000 */
[----:B------:R-:W-:Y:S01]  /*9980*/  R2UR UR7, R7 ;  /* 0x00000000070772ca */ /* 0x000fe200000e0000 */
[----:B------:R-:W-:Y:S01]  /*9990*/  IMAD.MOV.U32 R7, RZ, RZ, 0x40000040 ;  /* 0x40000040ff077424 */ /* 0x000fe200078e00ff */
[----:B------:R-:W-:Y:S01]  /*99a0*/  LOP3.LUT R5, R5, 0x3fff, RZ, 0xc0, !PT ;  /* 0x00003fff05057812 */ /* 0x000fe200078ec0ff */
[----:B------:R-:W-:Y:S01]  /*99b0*/  IMAD.U32 R13, RZ, RZ, UR5 ;  /* 0x00000005ff0d7e24 */ /* 0x000fe2000f8e00ff */
[----:B------:R-:W-:Y:S01]  /*99c0*/  @!P1 PRMT R11, RZ, 0x654, R11 ;  /* 0x00000654ff0b9816 */ /* 0x000fe2000000000b */
[----:B------:R-:W-:Y:S01]  /*99d0*/  VIADD R216, R216, 0x1 ;  /* 0x00000001d8d87836 */ /* 0x000fe20000000000 */
[----:B------:R-:W-:-:S05]  /*99e0*/  LOP3.LUT R5, R5, 0x2800000, RZ, 0xfc, !PT ;  /* 0x0280000005057812 */ /* 0x000fca00078efcff */
[C---:B------:R-:W-:Y:S02]  /*99f0*/  IMAD R6, R16.reuse, 0xa00, R5 ;  /* 0x00000a0010067824 */ /* 0x040fe400078e0205 */
[----:B------:R-:W1:Y:S01]  /*9a00*/  SHFL.BFLY PT, R5, R14, 0x2, 0x1f ;  /* 0x0c401f000e057f89 */ /* 0x000e6200000e0000 */
[----:B------:R-:W-:Y:S02]  /*9a10*/  VIADD R16, R16, 0x1 ;  /* 0x0000000110107836 */ /* 0x000fe40000000000 */
[C---:B------:R-:W-:Y:S02]  /*9a20*/  R2UR UR6, R6.reuse ;  /* 0x00000000060672ca */ /* 0x040fe400000e0000 */
[----:B------:R-:W-:Y:S01]  /*9a30*/  IADD3 R8, R6, 0x80, RZ ;  /* 0x0000008006087810 */ /* 0x000fe20007ffe0ff */
[----:B0-----:R-:W-:Y:S01]  /*9a40*/  FADD.FTZ R0, R0, R15 ;  /* 0x0000000f00007221 */ /* 0x001fe20000010000 */
[----:B------:R-:W-:-:S04]  /*9a50*/  ISETP.NE.AND P2, PT, R16, 0x2, PT ;  /* 0x000000021000780c */ /* 0x000fc80003f45270 */
[----:B------:R-:W-:-:S05]  /*9a60*/  SEL R16, R16, RZ, P2 ;  /* 0x000000ff10107207 */ /* 0x000fca0001000000 */
[----:B------:R-:W-:Y:S01]  /*9a70*/  HGMMA.64x256x16.F32 R24, R208, gdesc[UR4].tnspB, R24, gsb0 ;  /* 0x43e00004d0187df0 */ /* 0x000fe20008000818 */
[----:B------:R-:W-:Y:S01]  /*9a80*/  R2UR UR6, R8 ;  /* 0x00000000080672ca */ /* 0x000fe200000e0000 */
[----:B------:R-:W-:Y:S01]  /*9a90*/  VIADD R8, R6, 0x100 ;  /* 0x0000010006087836 */ /* 0x000fe20000000000 */
[----:B------:R-:W-:Y:S01]  /*9aa0*/  R2UR UR7, R9 ;  /* 0x00000000090772ca */ /* 0x000fe200000e0000 */
[----:B------:R-:W-:Y:S02]  /*9ab0*/  IMAD.MOV.U32 R9, RZ, RZ, 0x40000040 ;  /* 0x40000040ff097424 */ /* 0x000fe400078e00ff */
[----:B-1----:R-:W-:Y:S02]  /*9ac0*/  FADD.FTZ R2, R5, R14 ;  /* 0x0000000e05027221 */ /* 0x002fe40000010000 */
[----:B------:R-:W0:Y:S02]  /*9ad0*/  SHFL.BFLY PT, R5, R0, 0x1, 0x1f ;  /* 0x0c201f0000057f89 */ /* 0x000e2400000e0000 */
[----:B0-----:R-:W-:Y:S01]  /*9ae0*/  FADD.FTZ R10, R0, R5 ;  /* 0x00000005000a7221 */ /* 0x001fe20000010000 */
[----:B------:R-:W-:Y:S01]  /*9af0*/  IMAD.MOV.U32 R5, RZ, RZ, RZ ;  /* 0x000000ffff057224 */ /* 0x000fe200078e00ff */
[----:B------:R-:W-:-:S03]  /*9b00*/  SEL R0, RZ, 0x1, P2 ;  /* 0x00000001ff007807 */ /* 0x000fc60001000000 */
[----:B------:R-:W-:Y:S02]  /*9b10*/  FSETP.NE.FTZ.AND P0, PT, R10, RZ, PT ;  /* 0x000000ff0a00720b */ /* 0x000fe40003f15000 */
[----:B------:R-:W-:Y:S01]  /*9b20*/  LOP3.LUT R17, R17, R0, RZ, 0x3c, !PT ;  /* 0x0000000011117212 */ /* 0x000fe200078e3cff */
[----:B------:R-:W-:Y:S01]  /*9b30*/  IMAD.MOV.U32 R0, RZ, RZ, -0x800000 ;  /* 0xff800000ff007424 */ /* 0x000fe200078e00ff */
[----:B------:R-:W-:Y:S02]  /*9b40*/  WARPGROUP.DEPBAR.LE gsb0, 0x0 ;  /* 0x00008000000079c5 */ /* 0x000fe40000010000 */
[----:B------:R-:W-:-:S07]  /*9b50*/  WARPGROUP.ARRIVE ;  /* 0x00000000000079c5 */ /* 0x000fce0000000000 */
[----:B------:R-:W-:Y:S01]  /*9b60*/  HGMMA.64x256x16.F32 R24, R204, gdesc[UR4].tnspB, R24, gsb0 ;  /* 0x43e00004cc187df0 */ /* 0x000fe20008000818 */
[----:B------:R-:W-:Y:S01]  /*9b70*/  R2UR UR6, R8 ;  /* 0x00000000080672ca */ /* 0x000fe200000e0000 */
[C---:B------:R-:W-:Y:S01]  /*9b80*/  VIADD R8, R6.reuse, 0x180 ;  /* 0x0000018006087836 */ /* 0x040fe20000000000 */
[----:B------:R-:W-:Y:S01]  /*9b90*/  R2UR UR7, R9 ;  /* 0x00000000090772ca */ /* 0x000fe200000e0000 */
[----:B------:R-:W-:Y:S02]  /*9ba0*/  IMAD.MOV.U32 R9, RZ, RZ, 0x40000040 ;  /* 0x40000040ff097424 */ /* 0x000fe400078e00ff */
[----:B------:R-:W-:Y:S01]  /*9bb0*/  VIADD R6, R6, 0x200 ;  /* 0x0000020006067836 */ /* 0x000fe20000000000 */
[----:B------:R-:W-:Y:S02]  /*9bc0*/  WARPGROUP.DEPBAR.LE gsb0, 0x0 ;  /* 0x00008000000079c5 */ /* 0x000fe40000010000 */
[----:B------:R-:W-:-:S15]  /*9bd0*/  WARPGROUP.ARRIVE ;  /* 0x00000000000079c5 */ /* 0x000fde0000000000 */
[----:B------:R-:W-:-:S04]  /*9be0*/  NOP ;  /* 0x0000000000007918 */ /* 0x000fc80000000000 */
[----:B------:R-:W-:Y:S01]  /*9bf0*/  HGMMA.64x256x16.F32 R24, R200, gdesc[UR4].tnspB, R24, gsb0 ;  /* 0x43e00004c8187df0 */ /* 0x000fe20008000818 */
[----:B------:R-:W-:Y:S02]  /*9c00*/  R2UR UR6, R8 ;  /* 0x00000000080672ca */ /* 0x000fe400000e0000 */
[----:B------:R-:W-:Y:S01]  /*9c10*/  R2UR UR7, R9 ;  /* 0x00000000090772ca */ /* 0x000fe200000e0000 */
[----:B------:R-:W0:Y:S02]  /*9c20*/  @P0 MUFU.LG2 R8, R10 ;  /* 0x0000000a00080308 */ /* 0x000e240000000c00 */
[----:B0-----:R-:W-:Y:S01]  /*9c30*/  @P0 FMUL.FTZ R8, R8, 0.69314718246459960938 ;  /* 0x3f31721808080820 */ /* 0x001fe20000410000 */
[----:B------:R-:W-:Y:S02]  /*9c40*/  WARPGROUP.DEPBAR.LE gsb0, 0x0 ;  /* 0x00008000000079c5 */ /* 0x000fe40000010000 */
[----:B------:R-:W-:-:S15]  /*9c50*/  WARPGROUP.ARRIVE ;  /* 0x00000000000079c5 */ /* 0x000fde0000000000 */
[----:B------:R-:W-:-:S04]  /*9c60*/  NOP ;  /* 0x0000000000007918 */ /* 0x000fc80000000000 */
[----:B------:R-:W-:Y:S01]  /*9c70*/  HGMMA.64x256x16.F32 R24, R196, gdesc[UR4].tnspB, R24, gsb0 ;  /* 0x43e00004c4187df0 */ /* 0x000fe20008000818 */
[----:B------:R-:W-:Y:S01]  /*9c80*/  R2UR UR6, R6 ;  /* 0x00000000060672ca */ /* 0x000fe200000e0000 */
[----:B------:R-:W-:Y:S01]  /*9c90*/  IMAD.MOV.U32 R6, RZ, RZ, RZ ;  /* 0x000000ffff067224 */ /* 0x000fe200078e00ff */
[----:B------:R-:W-:Y:S02]  /*9ca0*/  R2UR UR7, R7 ;  /* 0x00000000070772ca */ /* 0x000fe400000e0000 */
[----:B------:R-:W0:Y:S03]  /*9cb0*/  SHFL.BFLY PT, R7, R2, 0x1, 0x1f ;  /* 0x0c201f0002077f89 */ /* 0x000e2600000e0000 */
[----:B------:R-:W-:Y:S01]  /*9cc0*/  @P0 MUFU.RCP R6, R10 ;  /* 0x0000000a00060308 */ /* 0x000fe20000001000 */
[----:B0-----:R-:W-:Y:S01]  /*9cd0*/  FADD.FTZ R12, R2, R7 ;  /* 0x00000007020c7221 */ /* 0x001fe20000010000 */
[----:B------:R-:W-:Y:S01]  /*9ce0*/  MOV R7, UR5 ;  /* 0x0000000500077c02 */ /* 0x000fe20008000f00 */
[----:B------:R-:W-:-:S03]  /*9cf0*/  IMAD.MOV.U32 R2, RZ, RZ, -0x800000 ;  /* 0xff800000ff027424 */ /* 0x000fc600078e00ff */
[----:B------:R-:W-:Y:S01]  /*9d00*/  FSETP.NE.FTZ.AND P3, PT, R12, RZ, PT ;  /* 0x000000ff0c00720b */ /* 0x000fe20003f75000 */
[----:B------:R-:W-:-:S04]  /*9d10*/  @P0 FMUL.FTZ R7, R7, 0.69314718246459960938 ;  /* 0x3f31721807070820 */ /* 0x000fc80000410000 */
[----:B------:R-:W-:Y:S01]  /*9d20*/  @P0 FFMA.FTZ R2, R7, R4, R8 ;  /* 0x0000000407020223 */ /* 0x000fe20000010008 */
[----:B------:R-:W-:-:S07]  /*9d30*/  PLOP3.LUT P0, PT, PT, PT, PT, 0x8, 0x0 ;  /* 0x000000000000781c */ /* 0x000fce0003f0e170 */
[----:B------:R-:W0:Y:S01]  /*9d40*/  @P3 MUFU.LG2 R9, R12 ;  /* 0x0000000c00093308 */ /* 0x000e220000000c00 */
[----:B------:R-:W-:-:S07]  /*9d50*/  @P3 FMUL.FTZ R13, R13, 0.69314718246459960938 ;  /* 0x3f3172180d0d3820 */ /* 0x000fce0000410000 */
[----:B------:R-:W1:Y:S01]  /*9d60*/  @P3 MUFU.RCP R5, R12 ;  /* 0x0000000c00053308 */ /* 0x000e620000001000 */
[----:B0-----:R-:W-:-:S04]  /*9d70*/  @P3 FMUL.FTZ R10, R9, 0.69314718246459960938 ;  /* 0x3f317218090a3820 */ /* 0x001fc80000410000 */
[----:B------:R-:W-:Y:S01]  /*9d80*/  @P3 FFMA.FTZ R0, R13, R3, R10 ;  /* 0x000000030d003223 */ /* 0x000fe2000001000a */
[----:B------:R-:W-:Y:S02]  /*9d90*/  WARPGROUP.DEPBAR.LE gsb0, 0x0 ;  /* 0x00008000000079c5 */ /* 0x000fe40000010000 */
[----:B------:R-:W-:-:S06]  /*9da0*/  WARPGROUP.ARRIVE ;  /* 0x00000000000079c5 */ /* 0x000fcc0000000000 */
[----:B------:R-:W-:Y:S03]  /*9db0*/  HGMMA.64x256x16.F32 R24, R192, gdesc[UR4].tnspB, R24, gsb0 ;  /* 0x43e00004c0187df0 */ /* 0x000fe60008000818 */
[----:B------:R-:W-:Y:S02]  /*9dc0*/  WARPGROUP.DEPBAR.LE gsb0, 0x0 ;  /* 0x00008000000079c5 */ /* 0x000fe40000010000 */
[----:B------:R0:W-:Y:S01]  /*9dd0*/  @!P1 SYNCS.ARRIVE.TRANS64.RED.A1T0 RZ, [R11+URZ], RZ ;  /* 0x000000ff0bff99a7 */ /* 0x0001e2000810043f */
[-C--:B-1----:R-:W-:Y:S01]  /*9de0*/  FMUL.FTZ R3, R83, R5.reuse ;  /* 0x0000000553037220 */ /* 0x082fe20000410000 */
        /* <DEDUP_REMOVED lines=126> */
[----:B0-----:R-:W-:-:S07]  /*a5d0*/  FMUL.FTZ R151, R151, R5 ;  /* 0x0000000597977220 */ /* 0x001fce0000410000 */
.L_x_260:
[----:B------:R-:W0:Y:S01]  /*a5e0*/  S2R R4, SR_CgaCtaId ;  /* 0x0000000000047919 */ /* 0x000e220000008800 */
[----:B------:R-:W-:Y:S01]  /*a5f0*/  MOV R173, 0x400 ;  /* 0x0000040000ad7802 */ /* 0x000fe20000000f00 */
[----:B------:R-:W-:Y:S01]  /*a600*/  BSSY B0, `(.L_x_282) ;  /* 0x00002bf000007945 */ /* 0x000fe20003800000 */
[----:B------:R-:W-:Y:S02]  /*a610*/  BAR.SYNC.DEFER_BLOCKING 0x5, 0x120 ;  /* 0x0144800000007b1d */ /* 0x000fe40000010000 */
[----:B0-----:R-:W-:-:S05]  /*a620*/  LEA R173, R4, R173, 0x18 ;  /* 0x000000ad04ad7211 */ /* 0x001fca00078ec0ff */
[----:B------:R-:W0:Y:S02]  /*a630*/  LDS.128 R4, [R173+0x388d0] ;  /* 0x0388d000ad047984 */ /* 0x000e240000000c00 */
[----:B0-----:R-:W-:Y:S01]  /*a640*/  R2UR UR5, R6 ;  /* 0x00000000060572ca */ /* 0x001fe200000e0000 */
[----:B------:R-:W-:Y:S06]  /*a650*/  BAR.ARV 0x4, 0x120 ;  /* 0x0104800000007b1d */ /* 0x000fec0000002000 */
[----:B------:R-:W-:Y:S08]  /*a660*/  @P0 BRA `(.L_x_283) ;  /* 0x0000001c00a80947 */ /* 0x000ff00003800000 */
[----:B------:R-:W0:Y:S01]  /*a670*/  S2R R4, SR_SWINHI ;  /* 0x0000000000047919 */ /* 0x000e220000002f00 */
[----:B------:R-:W-:Y:S01]  /*a680*/  F2FP.F16.F32.PACK_AB R24, R25, R24 ;  /* 0x000000181918723e */ /* 0x000fe200000000ff */
[----:B------:R-:W-:Y:S01]  /*a690*/  ULDC.64 UR10, c[0x0][0x208] ;  /* 0x00008200000a7ab9 */ /* 0x000fe20000000a00 */
[----:B------:R-:W-:Y:S01]  /*a6a0*/  F2FP.F16.F32.PACK_AB R25, R163, R26 ;  /* 0x0000001aa319723e */ /* 0x000fe200000000ff */
[----:B------:R-:W-:Y:S01]  /*a6b0*/  BAR.SYNC.DEFER_BLOCKING 0x1, 0x100 ;  /* 0x0044000000007b1d */ /* 0x000fe20000010000 */
        /* <DEDUP_REMOVED lines=14> */
[----:B------:R-:W-:Y:S02]  /*a7a0*/  MOV R8, R173 ;  /* 0x000000ad00087202 */ /* 0x000fe40000000f00 */
[----:B0-----:R-:W-:-:S02]  /*a7b0*/  MOV R9, R4 ;  /* 0x0000000400097202 */ /* 0x001fc40000000f00 */
[----:B------:R-:W-:Y:S02]  /*a7c0*/  F2FP.F16.F32.PACK_AB R51, R157, R51 ;  /* 0x000000339d33723e */ /* 0x000fe400000000ff */
[----:B------:R-:W-:Y:S01]  /*a7d0*/  F2FP.F16.F32.PACK_AB R57, R156, R58 ;  /* 0x0000003a9c39723e */ /* 0x000fe200000000ff */
[----:B------:R-:W-:Y:S01]  /*a7e0*/  IMAD.WIDE R110, R221, 0x2, R8 ;  /* 0x00000002dd6e7825 */ /* 0x000fe200078e0208 */
[----:B------:R-:W-:Y:S02]  /*a7f0*/  F2FP.F16.F32.PACK_AB R64, R65, R64 ;  /* 0x000000404140723e */ /* 0x000fe400000000ff */
[----:B------:R-:W-:Y:S02]  /*a800*/  F2FP.F16.F32.PACK_AB R58, R61, R60 ;  /* 0x0000003c3d3a723e */ /* 0x000fe400000000ff */
[C---:B------:R-:W-:Y:S02]  /*a810*/  IADD3 R175, P1, R110.reuse, 0x20, RZ ;  /* 0x000000206eaf7810 */ /* 0x040fe40007f3e0ff */
[----:B------:R-:W-:-:S02]  /*a820*/  IADD3 R177, P0, R110, 0x40, RZ ;  /* 0x000000406eb17810 */ /* 0x000fc40007f1e0ff */
[C---:B------:R-:W-:Y:S01]  /*a830*/  IADD3 R179, P4, R110.reuse, 0x60, RZ ;  /* 0x000000606eb37810 */ /* 0x040fe20007f9e0ff */
[--C-:B------:R-:W-:Y:S01]  /*a840*/  IMAD.X R13, RZ, RZ, R111.reuse, P1 ;  /* 0x000000ffff0d7224 */ /* 0x100fe200008e066f */
[C---:B------:R-:W-:Y:S01]  /*a850*/  LOP3.LUT R11, R110.reuse, 0x380, RZ, 0xc0, !PT ;  /* 0x000003806e0b7812 */ /* 0x040fe200078ec0ff */
[--C-:B------:R-:W-:Y:S01]  /*a860*/  IMAD.X R15, RZ, RZ, R111.reuse, P0 ;  /* 0x000000ffff0f7224 */ /* 0x100fe200000e066f */
[C---:B------:R-:W-:Y:S01]  /*a870*/  IADD3 R181, P3, R110.reuse, 0x4000, RZ ;  /* 0x000040006eb57810 */ /* 0x040fe20007f7e0ff */
[--C-:B------:R-:W-:Y:S01]  /*a880*/  IMAD.X R21, RZ, RZ, R111.reuse, P4 ;  /* 0x000000ffff157224 */ /* 0x100fe200020e066f */
[C---:B------:R-:W-:Y:S02]  /*a890*/  IADD3 R183, P6, R110.reuse, 0x4020, RZ ;  /* 0x000040206eb77810 */ /* 0x040fe40007fde0ff */
[C---:B------:R-:W-:Y:S01]  /*a8a0*/  IADD3 R187, P2, R110.reuse, 0x4060, RZ ;  /* 0x000040606ebb7810 */ /* 0x040fe20007f5e0ff */
[--C-:B------:R-:W-:Y:S01]  /*a8b0*/  IMAD.X R31, RZ, RZ, R111.reuse, P3 ;  /* 0x000000ffff1f7224 */ /* 0x100fe200018e066f */
[C---:B------:R-:W-:Y:S01]  /*a8c0*/  IADD3 R189, P1, R110.reuse, 0x8000, RZ ;  /* 0x000080006ebd7810 */ /* 0x040fe20007f3e0ff */
[--C-:B------:R-:W-:Y:S01]  /*a8d0*/  IMAD.X R39, RZ, RZ, R111.reuse, P6 ;  /* 0x000000ffff277224 */ /* 0x100fe200030e066f */
[----:B------:R-:W-:Y:S01]  /*a8e0*/  LOP3.LUT R12, R175, 0x380, RZ, 0xc0, !PT ;  /* 0x00000380af0c7812 */ /* 0x000fe200078ec0ff */
[--C-:B------:R-:W-:Y:S01]  /*a8f0*/  IMAD.X R55, RZ, RZ, R111.reuse, P2 ;  /* 0x000000ffff377224 */ /* 0x100fe200010e066f */
[----:B------:R-:W-:Y:S01]  /*a900*/  IADD3 R185, P5, R110, 0x4040, RZ ;  /* 0x000040406eb97810 */ /* 0x000fe20007fbe0ff */
[----:B------:R-:W-:Y:S01]  /*a910*/  IMAD.X R63, RZ, RZ, R111, P1 ;  /* 0x000000ffff3f7224 */ /* 0x000fe200008e066f */
[----:B------:R-:W-:-:S02]  /*a920*/  LOP3.LUT R14, R177, 0x380, RZ, 0xc0, !PT ;  /* 0x00000380b10e7812 */ /* 0x000fc400078ec0ff */
[----:B------:R-:W-:Y:S02]  /*a930*/  LOP3.LUT R20, R179, 0x380, RZ, 0xc0, !PT ;  /* 0x00000380b3147812 */ /* 0x000fe400078ec0ff */
[----:B------:R-:W-:Y:S02]  /*a940*/  SHF.R.U64 R11, R11, 0x3, RZ ;  /* 0x000000030b0b7819 */ /* 0x000fe400000012ff */
[----:B------:R-:W-:Y:S02]  /*a950*/  LOP3.LUT R30, R181, 0x380, RZ, 0xc0, !PT ;  /* 0x00000380b51e7812 */ /* 0x000fe400078ec0ff */
[----:B------:R-:W-:Y:S02]  /*a960*/  IADD3 R191, P0, R110, 0x8020, RZ ;  /* 0x000080206ebf7810 */ /* 0x000fe40007f1e0ff */
[----:B------:R-:W-:Y:S02]  /*a970*/  SHF.R.U64 R12, R12, 0x3, RZ ;  /* 0x000000030c0c7819 */ /* 0x000fe400000012ff */
[----:B------:R-:W-:Y:S01]  /*a980*/  LOP3.LUT R38, R183, 0x380, RZ, 0xc0, !PT ;  /* 0x00000380b7267812 */ /* 0x000fe200078ec0ff */
[----:B------:R-:W-:Y:S01]  /*a990*/  IMAD.X R71, RZ, RZ, R111, P0 ;  /* 0x000000ffff477224 */ /* 0x000fe200000e066f */
[----:B------:R-:W-:-:S02]  /*a9a0*/  IADD3 R193, P4, R110, 0x8040, RZ ;  /* 0x000080406ec17810 */ /* 0x000fc40007f9e0ff */
[----:B------:R-:W-:Y:S02]  /*a9b0*/  IADD3.X R47, RZ, R111, RZ, P5, !PT ;  /* 0x0000006fff2f7210 */ /* 0x000fe40002ffe4ff */
[----:B------:R-:W-:Y:S01]  /*a9c0*/  SHF.R.U64 R14, R14, 0x3, RZ ;  /* 0x000000030e0e7819 */ /* 0x000fe200000012ff */
[--C-:B------:R-:W-:Y:S01]  /*a9d0*/  IMAD.X R79, RZ, RZ, R111.reuse, P4 ;  /* 0x000000ffff4f7224 */ /* 0x100fe200020e066f */
[----:B------:R-:W-:Y:S02]  /*a9e0*/  LOP3.LUT R46, R185, 0x380, RZ, 0xc0, !PT ;  /* 0x00000380b92e7812 */ /* 0x000fe400078ec0ff */
[C---:B------:R-:W-:Y:S02]  /*a9f0*/  IADD3 R195, P3, R110.reuse, 0x8060, RZ ;  /* 0x000080606ec37810 */ /* 0x040fe40007f7e0ff */
[C---:B------:R-:W-:Y:S02]  /*aa00*/  IADD3 R197, P6, R110.reuse, 0xc000, RZ ;  /* 0x0000c0006ec57810 */ /* 0x040fe40007fde0ff */
[C---:B------:R-:W-:Y:S01]  /*aa10*/  IADD3 R4, P5, R110.reuse, 0xc020, RZ ;  /* 0x0000c0206e047810 */ /* 0x040fe20007fbe0ff */
[--C-:B------:R-:W-:Y:S01]  /*aa20*/  IMAD.X R95, RZ, RZ, R111.reuse, P3 ;  /* 0x000000ffff5f7224 */ /* 0x100fe200018e066f */
[C---:B------:R-:W-:Y:S01]  /*aa30*/  IADD3 R106, P2, R110.reuse, 0xc040, RZ ;  /* 0x0000c0406e6a7810 */ /* 0x040fe20007f5e0ff */
[--C-:B------:R-:W-:Y:S01]  /*aa40*/  IMAD.X R99, RZ, RZ, R111.reuse, P6 ;  /* 0x000000ffff637224 */ /* 0x100fe200030e066f */
[----:B------:R-:W-:Y:S01]  /*aa50*/  IADD3 R6, P1, R110, 0xc060, RZ ;  /* 0x0000c0606e067810 */ /* 0x000fe20007f3e0ff */
[--C-:B------:R-:W-:Y:S01]  /*aa60*/  IMAD.X R103, RZ, RZ, R111.reuse, P5 ;  /* 0x000000ffff677224 */ /* 0x100fe200028e066f */
[----:B------:R-:W-:Y:S01]  /*aa70*/  SHF.R.U64 R20, R20, 0x3, RZ ;  /* 0x0000000314147819 */ /* 0x000fe200000012ff */
[----:B------:R-:W-:Y:S01]  /*aa80*/  IMAD.X R107, RZ, RZ, R111, P2 ;  /* 0x000000ffff6b7224 */ /* 0x000fe200010e066f */
[----:B------:R-:W-:-:S02]  /*aa90*/  LOP3.LUT R54, R187, 0x380, RZ, 0xc0, !PT ;  /* 0x00000380bb367812 */ /* 0x000fc400078ec0ff */
[----:B------:R-:W-:Y:S01]  /*aaa0*/  LOP3.LUT R110, R11, R110, RZ, 0x3c, !PT ;  /* 0x0000006e0b6e7212 */ /* 0x000fe200078e3cff */
[----:B------:R-:W-:Y:S01]  /*aab0*/  IMAD.X R11, RZ, RZ, R111, P1 ;  /* 0x000000ffff0b7224 */ /* 0x000fe200008e066f */
[----:B------:R-:W-:Y:S02]  /*aac0*/  SHF.R.U64 R30, R30, 0x3, RZ ;  /* 0x000000031e1e7819 */ /* 0x000fe400000012ff */
[----:B------:R-:W-:Y:S02]  /*aad0*/  LOP3.LUT R62, R189, 0x380, RZ, 0xc0, !PT ;  /* 0x00000380bd3e7812 */ /* 0x000fe400078ec0ff */
[----:B------:R-:W-:Y:S02]  /*aae0*/  LOP3.LUT R12, R12, R175, RZ, 0x3c, !PT ;  /* 0x000000af0c0c7212 */ /* 0x000fe400078e3cff */
[----:B------:R-:W-:Y:S02]  /*aaf0*/  SHF.R.U64 R38, R38, 0x3, RZ ;  /* 0x0000000326267819 */ /* 0x000fe400000012ff */
[----:B------:R-:W-:-:S02]  /*ab00*/  LOP3.LUT R70, R191, 0x380, RZ, 0xc0, !PT ;  /* 0x00000380bf467812 */ /* 0x000fc400078ec0ff */
[----:B------:R-:W-:Y:S02]  /*ab10*/  LOP3.LUT R14, R14, R177, RZ, 0x3c, !PT ;  /* 0x000000b10e0e7212 */ /* 0x000fe400078e3cff */
        /* <DEDUP_REMOVED lines=8> */
[----:B------:R-:W-:Y:S02]  /*aba0*/  MOV R110, R110 ;  /* 0x0000006e006e7202 */ /* 0x000fe40000000f00 */
[----:B------:R-:W-:Y:S02]  /*abb0*/  LOP3.LUT R38, R38, R183, RZ, 0x3c, !PT ;  /* 0x000000b726267212 */ /* 0x000fe400078e3cff */
[----:B------:R-:W-:Y:S01]  /*abc0*/  SHF.R.U64 R70, R70, 0x3, RZ ;  /* 0x0000000346467819 */ /* 0x000fe200000012ff */
[----:B------:R-:W-:Y:S01]  /*abd0*/  STSM.16.M88.4 [R110], R24 ;  /* 0x000000186e007844 */ /* 0x000fe20000000200 */
[----:B------:R-:W-:-:S02]  /*abe0*/  LOP3.LUT R102, R4, 0x380, RZ, 0xc0, !PT ;  /* 0x0000038004667812 */ /* 0x000fc400078ec0ff */
[----:B------:R-:W-:Y:S02]  /*abf0*/  MOV R12, R12 ;  /* 0x0000000c000c7202 */ /* 0x000fe40000000f00 */
[----:B------:R-:W-:Y:S02]  /*ac00*/  LOP3.LUT R46, R46, R185, RZ, 0x3c, !PT ;  /* 0x000000b92e2e7212 */ /* 0x000fe400078e3cff */
[----:B------:R-:W-:Y:S01]  /*ac10*/  SHF.R.U64 R78, R78, 0x3, RZ ;  /* 0x000000034e4e7819 */ /* 0x000fe200000012ff */
[----:B------:R-:W-:Y:S01]  /*ac20*/  STSM.16.M88.4 [R12], R32 ;  /* 0x000000200c007844 */ /* 0x000fe20000000200 */
[----:B------:R-:W-:Y:S02]  /*ac30*/  LOP3.LUT R111, R106, 0x380, RZ, 0xc0, !PT ;  /* 0x000003806a6f7812 */ /* 0x000fe400078ec0ff */
[----:B------:R-:W-:Y:S02]  /*ac40*/  MOV R14, R14 ;  /* 0x0000000e000e7202 */ /* 0x000fe40000000f00 */
[----:B------:R-:W-:-:S02]  /*ac50*/  LOP3.LUT R54, R54, R187, RZ, 0x3c, !PT ;  /* 0x000000bb36367212 */ /* 0x000fc400078e3cff */
[----:B------:R-:W-:Y:S01]  /*ac60*/  SHF.R.U64 R94, R94, 0x3, RZ ;  /* 0x000000035e5e7819 */ /* 0x000fe200000012ff */
[----:B------:R-:W-:Y:S01]  /*ac70*/  STSM.16.M88.4 [R14], R40 ;  /* 0x000000280e007844 */ /* 0x000fe20000000200 */
[----:B------:R-:W-:Y:S02]  /*ac80*/  LOP3.LUT R163, R6, 0x380, RZ, 0xc0, !PT ;  /* 0x0000038006a37812 */ /* 0x000fe400078ec0ff */
[----:B------:R-:W-:Y:S02]  /*ac90*/  MOV R20, R20 ;  /* 0x0000001400147202 */ /* 0x000fe40000000f00 */
[----:B------:R-:W-:Y:S02]  /*aca0*/  LOP3.LUT R62, R62, R189, RZ, 0x3c, !PT ;  /* 0x000000bd3e3e7212 */ /* 0x000fe400078e3cff */
[----:B------:R-:W-:Y:S01]  /*acb0*/  SHF.R.U64 R98, R98, 0x3, RZ ;  /* 0x0000000362627819 */ /* 0x000fe200000012ff */
[----:B------:R-:W-:Y:S01]  /*acc0*/  STSM.16.M88.4 [R20], R48 ;  /* 0x0000003014007844 */ /* 0x000fe20000000200 */
[----:B------:R-:W-:-:S02]  /*acd0*/  MOV R30, R30 ;  /* 0x0000001e001e7202 */ /* 0x000fc40000000f00 */
[----:B------:R-:W-:Y:S02]  /*ace0*/  F2FP.F16.F32.PACK_AB R59, R155, R59 ;  /* 0x0000003b9b3b723e */ /* 0x000fe400000000ff */
[----:B------:R-:W-:Y:S02]  /*acf0*/  F2FP.F16.F32.PACK_AB R65, R154, R66 ;  /* 0x000000429a41723e */ /* 0x000fe400000000ff */
[----:B------:R-:W-:Y:S01]  /*ad00*/  F2FP.F16.F32.PACK_AB R72, R73, R72 ;  /* 0x000000484948723e */ /* 0x000fe200000000ff */
[----:B------:R-:W-:Y:S01]  /*ad10*/  STSM.16.M88.4 [R30], R56 ;  /* 0x000000381e007844 */ /* 0x000fe20000000200 */
[----:B------:R-:W-:Y:S02]  /*ad20*/  LOP3.LUT R70, R70, R191, RZ, 0x3c, !PT ;  /* 0x000000bf46467212 */ /* 0x000fe400078e3cff */
[----:B------:R-:W-:Y:S02]  /*ad30*/  SHF.R.U64 R29, R102, 0x3, RZ ;  /* 0x00000003661d7819 */ /* 0x000fe400000012ff */
[----:B------:R-:W-:-:S02]  /*ad40*/  MOV R38, R38 ;  /* 0x0000002600267202 */ /* 0x000fc40000000f00 */
[----:B------:R-:W-:Y:S02]  /*ad50*/  F2FP.F16.F32.PACK_AB R66, R69, R68 ;  /* 0x000000444542723e */ /* 0x000fe400000000ff */
[----:B------:R-:W-:Y:S02]  /*ad60*/  F2FP.F16.F32.PACK_AB R67, R153, R67 ;  /* 0x000000439943723e */ /* 0x000fe400000000ff */
[----:B------:R-:W-:Y:S02]  /*ad70*/  F2FP.F16.F32.PACK_AB R73, R152, R74 ;  /* 0x0000004a9849723e */ /* 0x000fe400000000ff */
[----:B------:R-:W-:Y:S01]  /*ad80*/  F2FP.F16.F32.PACK_AB R80, R81, R80 ;  /* 0x000000505150723e */ /* 0x000fe200000000ff */
[----:B------:R-:W-:Y:S01]  /*ad90*/  STSM.16.M88.4 [R38], R64 ;  /* 0x0000004026007844 */ /* 0x000fe20000000200 */
[----:B------:R-:W-:Y:S02]  /*ada0*/  R2UR UR6, R215 ;  /* 0x00000000d70672ca */ /* 0x000fe400000e0000 */
[----:B------:R-:W-:-:S02]  /*adb0*/  R2UR UR4, R214 ;  /* 0x00000000d60472ca */ /* 0x000fc400000e0000 */
[----:B------:R-:W-:Y:S02]  /*adc0*/  LOP3.LUT R78, R78, R193, RZ, 0x3c, !PT ;  /* 0x000000c14e4e7212 */ /* 0x000fe400078e3cff */
[----:B------:R-:W-:Y:S02]  /*add0*/  SHF.R.U64 R111, R111, 0x3, RZ ;  /* 0x000000036f6f7819 */ /* 0x000fe400000012ff */
[----:B------:R-:W-:Y:S02]  /*ade0*/  MOV R46, R46 ;  /* 0x0000002e002e7202 */ /* 0x000fe40000000f00 */
[----:B------:R-:W-:Y:S02]  /*adf0*/  F2FP.F16.F32.PACK_AB R74, R77, R76 ;  /* 0x0000004c4d4a723e */ /* 0x000fe400000000ff */
[----:B------:R-:W-:Y:S02]  /*ae00*/  F2FP.F16.F32.PACK_AB R75, R19, R75 ;  /* 0x0000004b134b723e */ /* 0x000fe400000000ff */
[----:B------:R-:W-:Y:S01]  /*ae10*/  F2FP.F16.F32.PACK_AB R81, R3, R82 ;  /* 0x000000520351723e */ /* 0x000fe200000000ff */
[----:B------:R-:W-:Y:S01]  /*ae20*/  USHF.L.U64.HI UR9, UR4, 0x2, UR6 ;  /* 0x0000000204097899 */ /* 0x000fe20008010206 */
[----:B------:R-:W-:Y:S01]  /*ae30*/  LOP3.LUT R94, R94, R195, RZ, 0x3c, !PT ;  /* 0x000000c35e5e7212 */ /* 0x000fe200078e3cff */
[----:B------:R-:W-:Y:S01]  /*ae40*/  STSM.16.M88.4 [R46], R72 ;  /* 0x000000482e007844 */ /* 0x000fe20000000200 */
[----:B------:R-:W-:Y:S01]  /*ae50*/  SHF.R.U64 R163, R163, 0x3, RZ ;  /* 0x00000003a3a37819 */ /* 0x000fe200000012ff */
[----:B------:R-:W-:Y:S01]  /*ae60*/  ULDC.64 UR6, c[0x0][0xbd8] ;  /* 0x0002f60000067ab9 */ /* 0x000fe20000000a00 */
[----:B------:R-:W-:Y:S01]  /*ae70*/  MOV R54, R54 ;  /* 0x0000003600367202 */ /* 0x000fe20000000f00 */
[----:B------:R-:W-:Y:S01]  /*ae80*/  UISETP.NE.U32.AND UP0, UPT, UR6, URZ, UPT ;  /* 0x0000003f0600728c */ /* 0x000fe2000bf05070 */
[----:B------:R-:W-:Y:S01]  /*ae90*/  F2FP.F16.F32.PACK_AB R82, R85, R84 ;  /* 0x000000545552723e */ /* 0x000fe200000000ff */
[----:B------:R-:W-:Y:S01]  /*aea0*/  USHF.L.U32 UR8, UR4, 0x2, URZ ;  /* 0x0000000204087899 */ /* 0x000fe2000800063f */
[----:B------:R-:W-:Y:S01]  /*aeb0*/  F2FP.F16.F32.PACK_AB R83, R83, R86 ;  /* 0x000000565353723e */ /* 0x000fe200000000ff */
[----:B------:R-:W-:Y:S01]  /*aec0*/  UISETP.NE.AND.EX UP0, UPT, UR7, URZ, UPT, UP0 ;  /* 0x0000003f0700728c */ /* 0x000fe2000bf05300 */
[----:B------:R-:W-:Y:S01]  /*aed0*/  LOP3.LUT R98, R98, R197, RZ, 0x3c, !PT ;  /* 0x000000c562627212 */ /* 0x000fe200078e3cff */
[----:B------:R-:W-:Y:S01]  /*aee0*/  UIADD3 UR4, UP1, UR8, UR6, URZ ;  /* 0x0000000608047290 */ /* 0x000fe2000ff3e03f */
[----:B------:R-:W-:Y:S01]  /*aef0*/  MOV R62, R62 ;  /* 0x0000003e003e7202 */ /* 0x000fe20000000f00 */
[----:B------:R0:W-:Y:S01]  /*af00*/  STSM.16.M88.4 [R54], R80 ;  /* 0x0000005036007844 */ /* 0x0001e20000000200 */
[----:B------:R-:W-:Y:S01]  /*af10*/  F2FP.F16.F32.PACK_AB R84, R89, R88 ;  /* 0x000000585954723e */ /* 0x000fe200000000ff */
[----:B------:R-:W-:Y:S01]  /*af20*/  UIADD3.X UR6, UR9, UR7, URZ, UP1, !UPT ;  /* 0x0000000709067290 */ /* 0x000fe20008ffe43f */
[----:B------:R-:W-:-:S02]  /*af30*/  F2FP.F16.F32.PACK_AB R85, R91, R90 ;  /* 0x0000005a5b55723e */ /* 0x000fc400000000ff */
[----:B------:R-:W-:Y:S02]  /*af40*/  F2FP.F16.F32.PACK_AB R86, R93, R92 ;  /* 0x0000005c5d56723e */ /* 0x000fe400000000ff */
[----:B------:R-:W-:Y:S02]  /*af50*/  F2FP.F16.F32.PACK_AB R87, R164, R87 ;  /* 0x00000057a457723e */ /* 0x000fe400000000ff */
[----:B------:R-:W-:Y:S02]  /*af60*/  F2FP.F16.F32.PACK_AB R165, R166, R165 ;  /* 0x000000a5a6a5723e */ /* 0x000fe400000000ff */
[----:B------:R-:W-:Y:S01]  /*af70*/  LOP3.LUT R102, R29, R4, RZ, 0x3c, !PT ;  /* 0x000000041d667212 */ /* 0x000fe200078e3cff */
[----:B------:R1:W-:Y:S01]  /*af80*/  STSM.16.M88.4 [R62], R84 ;  /* 0x000000543e007844 */ /* 0x0003e20000000200 */
[----:B------:R-:W-:Y:S02]  /*af90*/  MOV R70, R70 ;  /* 0x0000004600467202 */ /* 0x000fe40000000f00 */
[----:B------:R-:W-:-:S02]  /*afa0*/  F2FP.F16.F32.PACK_AB R164, R97, R96 ;  /* 0x0000006061a4723e */ /* 0x000fc400000000ff */
[----:B------:R-:W-:Y:S02]  /*afb0*/  F2FP.F16.F32.PACK_AB R166, R101, R100 ;  /* 0x0000006465a6723e */ /* 0x000fe400000000ff */
[----:B------:R-:W-:Y:S02]  /*afc0*/  F2FP.F16.F32.PACK_AB R167, R168, R167 ;  /* 0x000000a7a8a7723e */ /* 0x000fe400000000ff */
[----:B------:R-:W-:Y:S02]  /*afd0*/  F2FP.F16.F32.PACK_AB R169, R170, R169 ;  /* 0x000000a9aaa9723e */ /* 0x000fe400000000ff */
[----:B------:R-:W-:Y:S01]  /*afe0*/  F2FP.F16.F32.PACK_AB R112, R113, R112 ;  /* 0x000000707170723e */ /* 0x000fe200000000ff */
[----:B------:R1:W-:Y:S01]  /*aff0*/  STSM.16.M88.4 [R70], R164 ;  /* 0x000000a446007844 */ /* 0x0003e20000000200 */
[----:B------:R-:W-:Y:S02]  /*b000*/  LOP3.LUT R106, R111, R106, RZ, 0x3c, !PT ;  /* 0x0000006a6f6a7212 */ /* 0x000fe400078e3cff */
[----:B------:R-:W-:-:S02]  /*b010*/  MOV R78, R78 ;  /* 0x0000004e004e7202 */ /* 0x000fc40000000f00 */
[----:B------:R-:W-:Y:S02]  /*b020*/  F2FP.F16.F32.PACK_AB R168, R105, R104 ;  /* 0x0000006869a8723e */ /* 0x000fe400000000ff */
[----:B------:R-:W-:Y:S02]  /*b030*/  F2FP.F16.F32.PACK_AB R170, R109, R108 ;  /* 0x0000006c6daa723e */ /* 0x000fe400000000ff */
[----:B------:R-:W-:Y:S02]  /*b040*/  F2FP.F16.F32.PACK_AB R171, R172, R171 ;  /* 0x000000abacab723e */ /* 0x000fe400000000ff */
[----:B------:R-:W-:Y:S02]  /*b050*/  F2FP.F16.F32.PACK_AB R113, R115, R114 ;  /* 0x000000727371723e */ /* 0x000fe400000000ff */
[----:B------:R-:W-:Y:S01]  /*b060*/  F2FP.F16.F32.PACK_AB R120, R121, R120 ;  /* 0x000000787978723e */ /* 0x000fe200000000ff */
[----:B------:R1:W-:Y:S01]  /*b070*/  STSM.16.M88.4 [R78], R168 ;  /* 0x000000a84e007844 */ /* 0x0003e20000000200 */
[----:B------:R-:W-:-:S02]  /*b080*/  LOP3.LUT R10, R163, R6, RZ, 0x3c, !PT ;  /* 0x00000006a30a7212 */ /* 0x000fc400078e3cff */
[----:B------:R-:W-:Y:S02]  /*b090*/  MOV R94, R94 ;  /* 0x0000005e005e7202 */ /* 0x000fe40000000f00 */
[----:B------:R-:W-:Y:S02]  /*b0a0*/  F2FP.F16.F32.PACK_AB R114, R117, R116 ;  /* 0x000000747572723e */ /* 0x000fe400000000ff */
[----:B------:R-:W-:Y:S02]  /*b0b0*/  F2FP.F16.F32.PACK_AB R115, R119, R118 ;  /* 0x000000767773723e */ /* 0x000fe400000000ff */
[----:B------:R-:W-:Y:S02]  /*b0c0*/  F2FP.F16.F32.PACK_AB R121, R123, R122 ;  /* 0x0000007a7b79723e */ /* 0x000fe400000000ff */
[----:B------:R-:W-:Y:S01]  /*b0d0*/  F2FP.F16.F32.PACK_AB R128, R129, R128 ;  /* 0x000000808180723e */ /* 0x000fe200000000ff */
[----:B------:R1:W-:Y:S01]  /*b0e0*/  STSM.16.M88.4 [R94], R112 ;  /* 0x000000705e007844 */ /* 0x0003e20000000200 */
[----:B------:R-:W-:-:S02]  /*b0f0*/  MOV R98, R98 ;  /* 0x0000006200627202 */ /* 0x000fc40000000f00 */
[----:B------:R-:W-:Y:S02]  /*b100*/  F2FP.F16.F32.PACK_AB R122, R125, R124 ;  /* 0x0000007c7d7a723e */ /* 0x000fe400000000ff */
[----:B------:R-:W-:Y:S02]  /*b110*/  F2FP.F16.F32.PACK_AB R123, R127, R126 ;  /* 0x0000007e7f7b723e */ /* 0x000fe400000000ff */
[----:B------:R-:W-:Y:S02]  /*b120*/  F2FP.F16.F32.PACK_AB R129, R131, R130 ;  /* 0x000000828381723e */ /* 0x000fe400000000ff */
[----:B------:R-:W-:Y:S01]  /*b130*/  F2FP.F16.F32.PACK_AB R136, R137, R136 ;  /* 0x000000888988723e */ /* 0x000fe200000000ff */
[----:B------:R1:W-:Y:S01]  /*b140*/  STSM.16.M88.4 [R98], R120 ;  /* 0x0000007862007844 */ /* 0x0003e20000000200 */
[----:B------:R-:W-:Y:S02]  /*b150*/  MOV R102, R102 ;  /* 0x0000006600667202 */ /* 0x000fe40000000f00 */
[----:B------:R-:W-:-:S02]  /*b160*/  F2FP.F16.F32.PACK_AB R130, R133, R132 ;  /* 0x000000848582723e */ /* 0x000fc400000000ff */
[----:B------:R-:W-:Y:S02]  /*b170*/  F2FP.F16.F32.PACK_AB R131, R135, R134 ;  /* 0x000000868783723e */ /* 0x000fe400000000ff */
[----:B------:R-:W-:Y:S02]  /*b180*/  F2FP.F16.F32.PACK_AB R137, R139, R138 ;  /* 0x0000008a8b89723e */ /* 0x000fe400000000ff */
[----:B------:R-:W-:Y:S01]  /*b190*/  F2FP.F16.F32.PACK_AB R144, R145, R144 ;  /* 0x000000909190723e */ /* 0x000fe200000000ff */
[----:B------:R1:W-:Y:S01]  /*b1a0*/  STSM.16.M88.4 [R102], R128 ;  /* 0x0000008066007844 */ /* 0x0003e20000000200 */
[----:B------:R-:W-:Y:S02]  /*b1b0*/  MOV R106, R106 ;  /* 0x0000006a006a7202 */ /* 0x000fe40000000f00 */
[----:B------:R-:W-:Y:S02]  /*b1c0*/  F2FP.F16.F32.PACK_AB R138, R141, R140 ;  /* 0x0000008c8d8a723e */ /* 0x000fe400000000ff */
[----:B------:R-:W-:-:S02]  /*b1d0*/  F2FP.F16.F32.PACK_AB R139, R143, R142 ;  /* 0x0000008e8f8b723e */ /* 0x000fc400000000ff */
[----:B------:R-:W-:Y:S02]  /*b1e0*/  F2FP.F16.F32.PACK_AB R145, R147, R146 ;  /* 0x000000929391723e */ /* 0x000fe400000000ff */
[----:B------:R-:W-:Y:S01]  /*b1f0*/  MOV R4, R10 ;  /* 0x0000000a00047202 */ /* 0x000fe20000000f00 */
[----:B------:R1:W-:Y:S01]  /*b200*/  STSM.16.M88.4 [R106], R136 ;  /* 0x000000886a007844 */ /* 0x0003e20000000200 */
[----:B------:R-:W-:Y:S01]  /*b210*/  F2FP.F16.F32.PACK_AB R146, R149, R148 ;  /* 0x000000949592723e */ /* 0x000fe200000000ff */
[----:B------:R-:W-:Y:S01]  /*b220*/  IMAD.U32 R10, RZ, RZ, UR4 ;  /* 0x00000004ff0a7e24 */ /* 0x000fe2000f8e00ff */
[----:B------:R-:W-:Y:S02]  /*b230*/  F2FP.F16.F32.PACK_AB R147, R151, R150 ;  /* 0x000000969793723e */ /* 0x000fe400000000ff */
[----:B------:R-:W-:Y:S02]  /*b240*/  PLOP3.LUT P1, PT, PT, PT, UP0, 0x80, 0x0 ;  /* 0x000000000000781c */ /* 0x000fe40003f2f008 */
[----:B------:R-:W-:Y:S01]  /*b250*/  MOV R11, UR6 ;  /* 0x00000006000b7c02 */ /* 0x000fe20008000f00 */
[----:B------:R1:W-:Y:S01]  /*b260*/  STSM.16.M88.4 [R4], R144 ;  /* 0x0000009004007844 */ /* 0x0003e20000000200 */
[----:B------:R-:W-:Y:S01]  /*b270*/  ULDC.64 UR6, c[0x0][0xbe0] ;  /* 0x0002f80000067ab9 */ /* 0x000fe20000000a00 */
[----:B------:R-:W-:Y:S08]  /*b280*/  BAR.SYNC.DEFER_BLOCKING 0x1, 0x100 ;  /* 0x0044000000007b1d */ /* 0x000ff00000010000 */
[----:B------:R-:W2:Y:S01]  /*b290*/  @P1 LDG.E R3, desc[UR10][R10.64] ;  /* 0x0000000a0a031981 */ /* 0x000ea2000c1e1900 */
[----:B------:R-:W-:Y:S01]  /*b2a0*/  UISETP.NE.U32.AND UP1, UPT, UR6, URZ, UPT ;  /* 0x0000003f0600728c */ /* 0x000fe2000bf25070 */
[----:B0-----:R-:W0:Y:S01]  /*b2b0*/  LDC R81, c[0x0][0xa88] ;  /* 0x0002a200ff517b82 */ /* 0x001e220000000800 */
[----:B------:R-:W-:Y:S01]  /*b2c0*/  IMAD R13, R22, 0x40, R18 ;  /* 0x00000040160d7824 */ /* 0x000fe200078e0212 */
[----:B------:R-:W-:Y:S01]  /*b2d0*/  UMOV UR4, URZ ;  /* 0x0000003f00047c82 */ /* 0x000fe20008000000 */
[----:B------:R-:W-:-:S02]  /*b2e0*/  UISETP.NE.AND.EX UP1, UPT, UR7, URZ, UPT, UP1 ;  /* 0x0000003f0700728c */ /* 0x000fc4000bf25310 */
[----:B------:R-:W-:-:S04]  /*b2f0*/  IMAD.WIDE R8, R13, 0x2, R8 ;  /* 0x000000020d087825 */ /* 0x000fc800078e0208 */
[----:B------:R-:W-:Y:S02]  /*b300*/  PLOP3.LUT P2, PT, PT, PT, UP1, 0x80, 0x0 ;  /* 0x000000000000781c */ /* 0x000fe40003f4f018 */
[----:B------:R-:W-:-:S03]  /*b310*/  IADD3 R25, P0, R8, 0x1000, RZ ;  /* 0x0000100008197810 */ /* 0x000fc60007f1e0ff */
[----:B------:R-:W-:-:S04]  /*b320*/  @UP1 UIADD3 UR6, UP2, UR8, UR6, URZ ;  /* 0x0000000608061290 */ /* 0x000fc8000ff5e03f */
[----:B------:R-:W-:Y:S02]  /*b330*/  @UP1 UIADD3.X UR7, UR9, UR7, URZ, UP2, !UPT ;  /* 0x0000000709071290 */ /* 0x000fe400097fe43f */
[----:B------:R-:W-:-:S04]  /*b340*/  IMAD.U32 R12, RZ, RZ, UR6 ;  /* 0x00000006ff0c7e24 */ /* 0x000fc8000f8e00ff */
[----:B------:R-:W-:-:S05]  /*b350*/  IMAD.U32 R13, RZ, RZ, UR7 ;  /* 0x00000007ff0d7e24 */ /* 0x000fca000f8e00ff */
[----:B0-----:R1:W5:Y:S01]  /*b360*/  @P2 LDG.E R81, desc[UR10][R12.64] ;  /* 0x0000000a0c512981 */ /* 0x001362000c1e1900 */
[----:B--2---:R-:W-:Y:S01]  /*b370*/  @P1 R2UR UR4, R3 ;  /* 0x00000000030412ca */ /* 0x004fe200000e0000 */
[----:B-1----:R-:W-:-:S14]  /*b380*/  @P2 BRA `(.L_x_284) ;  /* 0x0000000000142947 */ /* 0x002fdc0003800000 */
[----:B------:R-:W-:Y:S05]  /*b390*/  @!P1 BRA `(.L_x_284) ;  /* 0x0000000000109947 */ /* 0x000fea0003800000 */
[----:B------:R-:W-:Y:S02]  /*b3a0*/  ULDC.64 UR6, c[0x0][0x208] ;  /* 0x0000820000067ab9 */ /* 0x000fe40000000a00 */
[----:B------:R-:W2:Y:S04]  /*b3b0*/  LDG.E R4, desc[UR6][R10.64] ;  /* 0x000000060a047981 */ /* 0x000ea8000c1e1900 */
[----:B-----5:R-:W2:Y:S02]  /*b3c0*/  LDG.E R81, desc[UR6][R10.64+0x4] ;  /* 0x000004060a517981 */ /* 0x020ea4000c1e1900 */
[----:B--2---:R-:W-:-:S07]  /*b3d0*/  IMAD.IADD R81, R81, 0x1, -R4 ;  /* 0x0000000151517824 */ /* 0x004fce00078e0a04 */
.L_x_284:
[----:B------:R-:W-:Y:S01]  /*b3e0*/  R2UR UR16, R213 ;  /* 0x00000000d51072ca */ /* 0x000fe200000e0000 */
[----:B------:R-:W-:Y:S01]  /*b3f0*/  ULDC.64 UR12, c[0x0][0xb70] ;  /* 0x0002dc00000c7ab9 */ /* 0x000fe20000000a00 */
[----:B------:R-:W-:Y:S01]  /*b400*/  R2UR UR15, R215 ;  /* 0x00000000d70f72ca */ /* 0x000fe200000e0000 */
[----:B------:R-:W-:Y:S01]  /*b410*/  USHF.R.S32.HI UR9, URZ, 0x1f, UR4 ;  /* 0x0000001f3f097899 */ /* 0x000fe20008011404 */
[----:B------:R-:W-:Y:S01]  /*b420*/  R2UR UR14, R214 ;  /* 0x00000000d60e72ca */ /* 0x000fe200000e0000 */
[----:B------:R-:W-:Y:S01]  /*b430*/  UMOV UR8, UR4 ;  /* 0x0000000400087c82 */ /* 0x000fe20008000000 */
[----:B------:R-:W-:Y:S01]  /*b440*/  IMAD R6, R212, 0x80, R220 ;  /* 0x00000080d4067824 */ /* 0x000fe200078e02dc */
[----:B------:R-:W-:Y:S01]  /*b450*/  LOP3.LUT R24, R25, 0x380, RZ, 0xc0, !PT ;  /* 0x0000038019187812 */ /* 0x000fe200078ec0ff */
[----:B------:R-:W-:Y:S01]  /*b460*/  ULDC.64 UR18, c[0x0][0x208] ;  /* 0x0000820000127ab9 */ /* 0x000fe20000000a00 */
[C---:B------:R-:W-:Y:S02]  /*b470*/  IADD3 R11, P1, R8.reuse, 0x2000, RZ ;  /* 0x00002000080b7810 */ /* 0x040fe40007f3e0ff */
[----:B------:R-:W-:-:S02]  /*b480*/  IADD3 R13, P2, R8, 0x3000, RZ ;  /* 0x00003000080d7810 */ /* 0x000fc40007f5e0ff */
[----:B------:R-:W-:Y:S01]  /*b490*/  USHF.R.S32.HI UR11, URZ, 0x1f, UR16 ;  /* 0x0000001f3f0b7899 */ /* 0x000fe20008011410 */
[----:B------:R-:W-:Y:S01]  /*b4a0*/  SHF.R.U64 R24, R24, 0x3, RZ ;  /* 0x0000000318187819 */ /* 0x000fe200000012ff */
[----:B------:R-:W-:Y:S01]  /*b4b0*/  USEL UR15, UR15, URZ, !UP0 ;  /* 0x0000003f0f0f7287 */ /* 0x000fe2000c000000 */
[----:B------:R-:W-:Y:S01]  /*b4c0*/  LOP3.LUT R10, R11, 0x380, RZ, 0xc0, !PT ;  /* 0x000003800b0a7812 */ /* 0x000fe200078ec0ff */
[----:B------:R-:W-:Y:S01]  /*b4d0*/  UIMAD UR10, UR11, UR12, URZ ;  /* 0x0000000c0b0a72a4 */ /* 0x000fe2000f8e023f */
[----:B------:R-:W-:Y:S01]  /*b4e0*/  SHF.R.S32.HI R3, RZ, 0x1f, R6 ;  /* 0x0000001fff037819 */ /* 0x000fe20000011406 */
[----:B------:R-:W-:Y:S01]  /*b4f0*/  UIMAD.WIDE.U32 UR6, UR16, UR12, UR8 ;  /* 0x0000000c100672a5 */ /* 0x000fe2000f8e0008 */
[----:B------:R-:W-:Y:S01]  /*b500*/  LOP3.LUT R12, R13, 0x380, RZ, 0xc0, !PT ;  /* 0x000003800d0c7812 */ /* 0x000fe200078ec0ff */
[----:B------:R-:W-:Y:S01]  /*b510*/  UIMAD UR10, UR16, UR13, UR10 ;  /* 0x0000000d100a72a4 */ /* 0x000fe2000f8e020a */
[----:B------:R-:W-:Y:S01]  /*b520*/  LOP3.LUT R24, R24, R25, RZ, 0x3c, !PT ;  /* 0x0000001918187212 */ /* 0x000fe200078e3cff */
[----:B------:R-:W-:Y:S01]  /*b530*/  USEL UR14, UR14, URZ, !UP0 ;  /* 0x0000003f0e0e7287 */ /* 0x000fe2000c000000 */
[----:B------:R-:W-:Y:S01]  /*b540*/  SHF.R.U64 R10, R10, 0x3, RZ ;  /* 0x000000030a0a7819 */ /* 0x000fe200000012ff */
[----:B------:R-:W-:Y:S01]  /*b550*/  ULDC.64 UR12, c[0x0][0xb78] ;  /* 0x0002de00000c7ab9 */ /* 0x000fe20000000a00 */
[----:B------:R-:W-:Y:S01]  /*b560*/  UIADD3 UR7, UR7, UR10, URZ ;  /* 0x0000000a07077290 */ /* 0x000fe2000fffe03f */
[----:B------:R-:W-:Y:S01]  /*b570*/  SHF.R.U64 R12, R12, 0x3, RZ ;  /* 0x000000030c0c7819 */ /* 0x000fe200000012ff */
[----:B------:R-:W-:Y:S01]  /*b580*/  UIMAD UR8, UR15, UR12, URZ ;  /* 0x0000000c0f0872a4 */ /* 0x000fe2000f8e023f */
[--C-:B------:R-:W-:Y:S01]  /*b590*/  IMAD.X R25, RZ, RZ, R9.reuse, P0 ;  /* 0x000000ffff197224 */ /* 0x100fe200000e0609 */
[----:B------:R-:W-:Y:S01]  /*b5a0*/  UIMAD.WIDE.U32 UR6, UR14, UR12, UR6 ;  /* 0x0000000c0e0672a5 */ /* 0x000fe2000f8e0006 */
[----:B------:R-:W-:Y:S01]  /*b5b0*/  IADD3 R73, P0, R8, 0x8000, RZ ;  /* 0x0000800008497810 */ /* 0x000fe20007f1e0ff */
[----:B------:R-:W-:Y:S01]  /*b5c0*/  UIMAD UR8, UR14, UR13, UR8 ;  /* 0x0000000d0e0872a4 */ /* 0x000fe2000f8e0208 */
[----:B------:R-:W-:Y:S01]  /*b5d0*/  LOP3.LUT R10, R10, R11, RZ, 0x3c, !PT ;  /* 0x0000000b0a0a7212 */ /* 0x000fe200078e3cff */
[--C-:B------:R-:W-:Y:S01]  /*b5e0*/  IMAD.X R11, RZ, RZ, R9.reuse, P1 ;  /* 0x000000ffff0b7224 */ /* 0x100fe200008e0609 */
[----:B------:R-:W-:Y:S01]  /*b5f0*/  LOP3.LUT R12, R12, R13, RZ, 0x3c, !PT ;  /* 0x0000000d0c0c7212 */ /* 0x000fe200078e3cff */
[----:B------:R-:W-:Y:S01]  /*b600*/  IMAD.X R13, RZ, RZ, R9, P2 ;  /* 0x000000ffff0d7224 */ /* 0x000fe200010e0609 */
[----:B------:R-:W-:Y:S01]  /*b610*/  IADD3 R4, P3, R6, UR6, RZ ;  /* 0x0000000606047c10 */ /* 0x000fe2000ff7e0ff */
[----:B------:R-:W-:Y:S01]  /*b620*/  IMAD.U32 R14, RZ, RZ, UR8 ;  /* 0x00000008ff0e7e24 */ /* 0x000fe2000f8e00ff */
[----:B------:R-:W-:Y:S01]  /*b630*/  IADD3 R65, P1, R8, 0x9000, RZ ;  /* 0x0000900008417810 */ /* 0x000fe20007f3e0ff */
[----:B------:R-:W-:Y:S01]  /*b640*/  ULDC.64 UR12, c[0x0][0xaa0] ;  /* 0x0002a800000c7ab9 */ /* 0x000fe20000000a00 */
[----:B------:R-:W-:-:S02]  /*b650*/  LOP3.LUT R72, R73, 0x380, RZ, 0xc0, !PT ;  /* 0x0000038049487812 */ /* 0x000fc400078ec0ff */
[----:B------:R-:W-:Y:S01]  /*b660*/  IADD3.X R3, R3, UR7, R14, P3, !PT ;  /* 0x0000000703037c10 */ /* 0x000fe20009ffe40e */
[----:B------:R-:W-:Y:S01]  /*b670*/  ULDC.64 UR6, c[0x0][0xb40] ;  /* 0x0002d00000067ab9 */ /* 0x000fe20000000a00 */
[----:B------:R-:W-:Y:S02]  /*b680*/  IADD3 R53, P2, R8, 0xa000, RZ ;  /* 0x0000a00008357810 */ /* 0x000fe40007f5e0ff */
[----:B------:R-:W-:Y:S02]  /*b690*/  LEA R20, P3, R4, UR6, 0x2 ;  /* 0x0000000604147c11 */ /* 0x000fe4000f8610ff */
[----:B------:R-:W-:Y:S02]  /*b6a0*/  IADD3 R49, P6, R8, 0x4000, RZ ;  /* 0x0000400008317810 */ /* 0x000fe40007fde0ff */
[----:B------:R-:W-:Y:S01]  /*b6b0*/  LEA.HI.X R21, R4, UR7, R3, 0x2, P3 ;  /* 0x0000000704157c11 */ /* 0x000fe200098f1403 */
[----:B------:R-:W-:Y:S01]  /*b6c0*/  VIADD R4, R6, 0x8 ;  /* 0x0000000806047836 */ /* 0x000fe20000000000 */
[----:B------:R-:W-:-:S02]  /*b6d0*/  IADD3 R41, P5, R8, 0x5000, RZ ;  /* 0x0000500008297810 */ /* 0x000fc40007fbe0ff */
[C---:B------:R-:W-:Y:S02]  /*b6e0*/  IADD3 R37, P4, R8.reuse, 0x6000, RZ ;  /* 0x0000600008257810 */ /* 0x040fe40007f9e0ff */
[----:B------:R-:W-:Y:S02]  /*b6f0*/  IADD3 R29, P3, R8, 0x7000, RZ ;  /* 0x00007000081d7810 */ /* 0x000fe40007f7e0ff */
[----:B------:R-:W-:Y:S02]  /*b700*/  LOP3.LUT R64, R65, 0x380, RZ, 0xc0, !PT ;  /* 0x0000038041407812 */ /* 0x000fe400078ec0ff */
[----:B------:R-:W-:Y:S02]  /*b710*/  SHF.R.U64 R72, R72, 0x3, RZ ;  /* 0x0000000348487819 */ /* 0x000fe400000012ff */
[----:B------:R-:W-:Y:S02]  /*b720*/  LOP3.LUT R52, R53, 0x380, RZ, 0xc0, !PT ;  /* 0x0000038035347812 */ /* 0x000fe400078ec0ff */
[----:B------:R-:W-:-:S02]  /*b730*/  LOP3.LUT R48, R49, 0x380, RZ, 0xc0, !PT ;  /* 0x0000038031307812 */ /* 0x000fc400078ec0ff */
[----:B------:R-:W-:Y:S02]  /*b740*/  LOP3.LUT R40, R41, 0x380, RZ, 0xc0, !PT ;  /* 0x0000038029287812 */ /* 0x000fe400078ec0ff */
[----:B------:R-:W-:Y:S02]  /*b750*/  LOP3.LUT R36, R37, 0x380, RZ, 0xc0, !PT ;  /* 0x0000038025247812 */ /* 0x000fe400078ec0ff */
[----:B------:R-:W-:Y:S02]  /*b760*/  LOP3.LUT R28, R29, 0x380, RZ, 0xc0, !PT ;  /* 0x000003801d1c7812 */ /* 0x000fe400078ec0ff */
[----:B------:R-:W-:Y:S02]  /*b770*/  SHF.R.U64 R64, R64, 0x3, RZ ;  /* 0x0000000340407819 */ /* 0x000fe400000012ff */
[----:B------:R-:W-:Y:S01]  /*b780*/  LOP3.LUT R72, R72, R73, RZ, 0x3c, !PT ;  /* 0x0000004948487212 */ /* 0x000fe200078e3cff */
[----:B------:R-:W-:Y:S01]  /*b790*/  IMAD.X R73, RZ, RZ, R9, P0 ;  /* 0x000000ffff497224 */ /* 0x000fe200000e0609 */
[----:B------:R-:W-:-:S02]  /*b7a0*/  SHF.R.U64 R52, R52, 0x3, RZ ;  /* 0x0000000334347819 */ /* 0x000fc400000012ff */
[----:B------:R-:W-:Y:S02]  /*b7b0*/  SHF.R.U64 R48, R48, 0x3, RZ ;  /* 0x0000000330307819 */ /* 0x000fe400000012ff */
[----:B------:R-:W-:Y:S02]  /*b7c0*/  SHF.R.U64 R40, R40, 0x3, RZ ;  /* 0x0000000328287819 */ /* 0x000fe400000012ff */
[----:B------:R-:W-:Y:S02]  /*b7d0*/  SHF.R.U64 R36, R36, 0x3, RZ ;  /* 0x0000000324247819 */ /* 0x000fe400000012ff */
[----:B------:R-:W-:Y:S02]  /*b7e0*/  SHF.R.U64 R28, R28, 0x3, RZ ;  /* 0x000000031c1c7819 */ /* 0x000fe400000012ff */
[----:B------:R-:W-:Y:S02]  /*b7f0*/  LOP3.LUT P0, RZ, R217, 0x3, RZ, 0xc0, !PT ;  /* 0x00000003d9ff7812 */ /* 0x000fe4000780c0ff */
[----:B------:R-:W-:Y:S01]  /*b800*/  LOP3.LUT R64, R64, R65, RZ, 0x3c, !PT ;  /* 0x0000004140407212 */ /* 0x000fe200078e3cff */
[--C-:B------:R-:W-:Y:S01]  /*b810*/  IMAD.X R65, RZ, RZ, R9.reuse, P1 ;  /* 0x000000ffff417224 */ /* 0x100fe200008e0609 */
[----:B------:R-:W-:Y:S01]  /*b820*/  LOP3.LUT R52, R52, R53, RZ, 0x3c, !PT ;  /* 0x0000003534347212 */ /* 0x000fe200078e3cff */
[--C-:B------:R-:W-:Y:S01]  /*b830*/  IMAD.X R53, RZ, RZ, R9.reuse, P2 ;  /* 0x000000ffff357224 */ /* 0x100fe200010e0609 */
[----:B------:R-:W-:Y:S01]  /*b840*/  LOP3.LUT R48, R48, R49, RZ, 0x3c, !PT ;  /* 0x0000003130307212 */ /* 0x000fe200078e3cff */
[----:B------:R-:W-:Y:S01]  /*b850*/  IMAD.X R49, RZ, RZ, R9, P6 ;  /* 0x000000ffff317224 */ /* 0x000fe200030e0609 */
[----:B------:R-:W-:-:S02]  /*b860*/  LOP3.LUT R40, R40, R41, RZ, 0x3c, !PT ;  /* 0x0000002928287212 */ /* 0x000fc400078e3cff */
[----:B------:R-:W-:Y:S01]  /*b870*/  LOP3.LUT R36, R36, R37, RZ, 0x3c, !PT ;  /* 0x0000002524247212 */ /* 0x000fe200078e3cff */
[--C-:B------:R-:W-:Y:S01]  /*b880*/  IMAD.X R37, RZ, RZ, R9.reuse, P4 ;  /* 0x000000ffff257224 */ /* 0x100fe200020e0609 */
[----:B------:R-:W-:Y:S01]  /*b890*/  LOP3.LUT R28, R28, R29, RZ, 0x3c, !PT ;  /* 0x0000001d1c1c7212 */ /* 0x000fe200078e3cff */
[----:B------:R-:W-:Y:S01]  /*b8a0*/  IMAD.X R29, RZ, RZ, R9, P3 ;  /* 0x000000ffff1d7224 */ /* 0x000fe200018e0609 */
[----:B-----5:R-:W-:Y:S02]  /*b8b0*/  ISETP.GE.OR P1, PT, R6, R81, P0 ;  /* 0x000000510600720c */ /* 0x020fe40000726670 */
[----:B------:R-:W-:Y:S02]  /*b8c0*/  IADD3.X R41, RZ, R9, RZ, P5, !PT ;  /* 0x00000009ff297210 */ /* 0x000fe40002ffe4ff */
[C---:B------:R-:W-:Y:S02]  /*b8d0*/  IADD3 R6, P2, R8.reuse, 0xf000, RZ ;  /* 0x0000f00008067810 */ /* 0x040fe40007f5e0ff */
[----:B------:R-:W-:-:S02]  /*b8e0*/  IADD3 R45, P6, R8, 0xb000, RZ ;  /* 0x0000b000082d7810 */ /* 0x000fc40007fde0ff */
[C---:B------:R-:W-:Y:S02]  /*b8f0*/  IADD3 R77, P5, R8.reuse, 0xc000, RZ ;  /* 0x0000c000084d7810 */ /* 0x040fe40007fbe0ff */
[C---:B------:R-:W-:Y:S02]  /*b900*/  IADD3 R69, P4, R8.reuse, 0xd000, RZ ;  /* 0x0000d00008457810 */ /* 0x040fe40007f9e0ff */
[C---:B------:R-:W-:Y:S02]  /*b910*/  IADD3 R61, P3, R8.reuse, 0xe000, RZ ;  /* 0x0000e000083d7810 */ /* 0x040fe40007f7e0ff */
[----:B------:R-:W-:Y:S01]  /*b920*/  LOP3.LUT R33, R8, 0x380, RZ, 0xc0, !PT ;  /* 0x0000038008217812 */ /* 0x000fe200078ec0ff */
[----:B------:R-:W-:Y:S01]  /*b930*/  UIMAD UR6, UR9, UR12, URZ ;  /* 0x0000000c090672a4 */ /* 0x000fe2000f8e023f */
[----:B------:R-:W-:Y:S01]  /*b940*/  LOP3.LUT R3, R6, 0x380, RZ, 0xc0, !PT ;  /* 0x0000038006037812 */ /* 0x000fe200078ec0ff */
[----:B------:R0:W-:Y:S01]  /*b950*/  @!P1 STG.E desc[UR18][R20.64], R2 ;  /* 0x0000000214009986 */ /* 0x0001e2000c101912 */
[----:B------:R-:W-:-:S02]  /*b960*/  LOP3.LUT R44, R45, 0x380, RZ, 0xc0, !PT ;  /* 0x000003802d2c7812 */ /* 0x000fc400078ec0ff */
[----:B------:R-:W-:Y:S02]  /*b970*/  LOP3.LUT R76, R77, 0x380, RZ, 0xc0, !PT ;  /* 0x000003804d4c7812 */ /* 0x000fe400078ec0ff */
[----:B------:R-:W-:Y:S02]  /*b980*/  LOP3.LUT R68, R69, 0x380, RZ, 0xc0, !PT ;  /* 0x0000038045447812 */ /* 0x000fe400078ec0ff */
[----:B------:R-:W-:Y:S02]  /*b990*/  LOP3.LUT R60, R61, 0x380, RZ, 0xc0, !PT ;  /* 0x000003803d3c7812 */ /* 0x000fe400078ec0ff */
[----:B------:R-:W-:Y:S02]  /*b9a0*/  ISETP.GE.OR P0, PT, R4, R81, P0 ;  /* 0x000000510400720c */ /* 0x000fe40000706670 */
[----:B------:R-:W-:Y:S02]  /*b9b0*/  SHF.R.U64 R3, R3, 0x3, RZ ;  /* 0x0000000303037819 */ /* 0x000fe400000012ff */
[----:B------:R-:W-:-:S02]  /*b9c0*/  SHF.R.U64 R44, R44, 0x3, RZ ;  /* 0x000000032c2c7819 */ /* 0x000fc400000012ff */
[----:B------:R-:W-:Y:S02]  /*b9d0*/  SHF.R.U64 R76, R76, 0x3, RZ ;  /* 0x000000034c4c7819 */ /* 0x000fe400000012ff */
[----:B------:R-:W-:Y:S02]  /*b9e0*/  SHF.R.U64 R68, R68, 0x3, RZ ;  /* 0x0000000344447819 */ /* 0x000fe400000012ff */
[----:B------:R-:W-:Y:S02]  /*b9f0*/  SHF.R.U64 R60, R60, 0x3, RZ ;  /* 0x000000033c3c7819 */ /* 0x000fe400000012ff */
[----:B------:R-:W-:Y:S02]  /*ba00*/  SHF.R.U64 R33, R33, 0x3, RZ ;  /* 0x0000000321217819 */ /* 0x000fe400000012ff */
[--C-:B------:R-:W-:Y:S01]  /*ba10*/  SHF.R.S32.HI R19, RZ, 0x1f, R18.reuse ;  /* 0x0000001fff137819 */ /* 0x100fe20000011412 */
[----:B------:R-:W-:Y:S01]  /*ba20*/  UIMAD UR6, UR4, UR13, UR6 ;  /* 0x0000000d040672a4 */ /* 0x000fe2000f8e0206 */
[----:B------:R-:W-:Y:S01]  /*ba30*/  LOP3.LUT R56, R3, R6, RZ, 0x3c, !PT ;  /* 0x0000000603387212 */ /* 0x000fe200078e3cff */
[----:B------:R-:W-:Y:S01]  /*ba40*/  IMAD.U32 R3, RZ, RZ, UR12 ;  /* 0x0000000cff037e24 */ /* 0x000fe2000f8e00ff */
[----:B------:R-:W-:Y:S01]  /*ba50*/  LOP3.LUT R44, R44, R45, RZ, 0x3c, !PT ;  /* 0x0000002d2c2c7212 */ /* 0x000fe200078e3cff */
[--C-:B------:R-:W-:Y:S01]  /*ba60*/  IMAD.X R45, RZ, RZ, R9.reuse, P6 ;  /* 0x000000ffff2d7224 */ /* 0x100fe200030e0609 */
[----:B------:R-:W-:Y:S01]  /*ba70*/  LOP3.LUT R76, R76, R77, RZ, 0x3c, !PT ;  /* 0x0000004d4c4c7212 */ /* 0x000fe200078e3cff */
[--C-:B------:R-:W-:Y:S01]  /*ba80*/  IMAD.X R77, RZ, RZ, R9.reuse, P5 ;  /* 0x000000ffff4d7224 */ /* 0x100fe200028e0609 */
[----:B------:R-:W-:Y:S01]  /*ba90*/  LOP3.LUT R68, R68, R69, RZ, 0x3c, !PT ;  /* 0x0000004544447212 */ /* 0x000fe200078e3cff */
[--C-:B------:R-:W-:Y:S01]  /*baa0*/  IMAD.X R69, RZ, RZ, R9.reuse, P4 ;  /* 0x000000ffff457224 */ /* 0x100fe200020e0609 */
[----:B------:R-:W-:Y:S01]  /*bab0*/  LOP3.LUT R60, R60, R61, RZ, 0x3c, !PT ;  /* 0x0000003d3c3c7212 */ /* 0x000fe200078e3cff */
[--C-:B------:R-:W-:Y:S01]  /*bac0*/  IMAD.X R61, RZ, RZ, R9.reuse, P3 ;  /* 0x000000ffff3d7224 */ /* 0x100fe200018e0609 */
[----:B------:R-:W-:Y:S01]  /*bad0*/  LOP3.LUT R32, R33, R8, RZ, 0x3c, !PT ;  /* 0x0000000821207212 */ /* 0x000fe200078e3cff */
[----:B------:R-:W-:Y:S01]  /*bae0*/  IMAD.MOV.U32 R33, RZ, RZ, R9 ;  /* 0x000000ffff217224 */ /* 0x000fe200078e0009 */
[----:B------:R-:W-:Y:S01]  /*baf0*/  IADD3.X R57, RZ, R9, RZ, P2, !PT ;  /* 0x00000009ff397210 */ /* 0x000fe200017fe4ff */
[----:B0-----:R-:W-:Y:S01]  /*bb00*/  IMAD.WIDE.U32 R2, R3, UR4, R18 ;  /* 0x0000000403027c25 */ /* 0x001fe2000f8e0012 */
[----:B------:R0:W-:Y:S03]  /*bb10*/  @!P0 STG.E desc[UR18][R20.64+0x20], R0 ;  /* 0x0000200014008986 */ /* 0x0001e6000c101912 */
[----:B------:R-:W-:Y:S01]  /*bb20*/  VIADD R3, R3, UR6 ;  /* 0x0000000603037c36 */ /* 0x000fe20008000000 */
[----:B------:R-:W5:Y:S01]  /*bb30*/  LD.E.128 R32, desc[UR18][R32.64] ;  /* 0x0000001220207980 */ /* 0x000f62000c101d00 */
[----:B------:R-:W-:-:S03]  /*bb40*/  ULDC.64 UR6, c[0x0][0xae0] ;  /* 0x0002b80000067ab9 */ /* 0x000fc60000000a00 */
[----:B------:R-:W5:Y:S04]  /*bb50*/  LD.E.128 R24, desc[UR18][R24.64] ;  /* 0x0000001218187980 */ /* 0x000f68000c101d00 */
        /* <DEDUP_REMOVED lines=13> */
[----:B------:R-:W5:Y:S01]  /*bc30*/  LD.E.128 R56, desc[UR18][R56.64] ;  /* 0x0000001238387980 */ /* 0x000f62000c101d00 */
[----:B------:R-:W-:Y:S01]  /*bc40*/  IMAD R81, R212, -0x80, R81 ;  /* 0xffffff80d4517824 */ /* 0x000fe200078e0251 */
[----:B------:R-:W-:Y:S01]  /*bc50*/  UIMAD UR4, UR11, UR6, URZ ;  /* 0x000000060b0472a4 */ /* 0x000fe2000f8e023f */
[C---:B0-----:R-:W-:Y:S01]  /*bc60*/  VIADD R0, R22.reuse, 0x20 ;  /* 0x0000002016007836 */ /* 0x041fe20000000000 */
[----:B------:R-:W-:Y:S01]  /*bc70*/  @!PT LDS RZ, [RZ] ;  /* 0x00000000fffff984 */ /* 0x000fe20000000800 */
[----:B------:R-:W-:Y:S01]  /*bc80*/  @!PT LDS RZ, [RZ] ;  /* 0x00000000fffff984 */ /* 0x000fe20000000800 */
[----:B------:R-:W-:Y:S01]  /*bc90*/  @!PT LDS RZ, [RZ] ;  /* 0x00000000fffff984 */ /* 0x000fe20000000800 */
[----:B------:R-:W-:Y:S01]  /*bca0*/  @!PT LDS RZ, [RZ] ;  /* 0x00000000fffff984 */ /* 0x000fe20000000800 */
[----:B------:R0:W-:Y:S06]  /*bcb0*/  MEMBAR.ALL.CTA ;  /* 0x0000000000007992 */ /* 0x0001ec0000008000 */
[----:B0-----:R-:W0:Y:S01]  /*bcc0*/  FENCE.VIEW.ASYNC.S ;  /* 0x00000000000073c6 */ /* 0x001e220000000000 */
[----:B------:R-:W-:Y:S01]  /*bcd0*/  IMAD.U32 R19, RZ, RZ, UR6 ;  /* 0x00000006ff137e24 */ /* 0x000fe2000f8e00ff */
[----:B------:R-:W-:Y:S01]  /*bce0*/  UIMAD UR4, UR16, UR7, UR4 ;  /* 0x00000007100472a4 */ /* 0x000fe2000f8e0204 */
[----:B------:R-:W-:Y:S01]  /*bcf0*/  VIADD R4, R22, 0x60 ;  /* 0x0000006016047836 */ /* 0x000fe20000000000 */
[-C--:B------:R-:W-:Y:S01]  /*bd00*/  ISETP.GE.AND P0, PT, R0, R81.reuse, PT ;  /* 0x000000510000720c */ /* 0x080fe20003f06270 */
[C---:B------:R-:W-:Y:S01]  /*bd10*/  VIADD R0, R22.reuse, 0x40 ;  /* 0x0000004016007836 */ /* 0x040fe20000000000 */
[-C--:B------:R-:W-:Y:S01]  /*bd20*/  ISETP.GE.AND P3, PT, R22, R81.reuse, PT ;  /* 0x000000511600720c */ /* 0x080fe20003f66270 */
[----:B------:R-:W-:Y:S01]  /*bd30*/  IMAD.WIDE.U32 R2, R19, UR16, R2 ;  /* 0x0000001013027c25 */ /* 0x000fe2000f8e0002 */
[----:B------:R-:W-:Y:S01]  /*bd40*/  ULDC.64 UR6, c[0x0][0xae8] ;  /* 0x0002ba0000067ab9 */ /* 0x000fe20000000a00 */
[-C--:B------:R-:W-:Y:S01]  /*bd50*/  ISETP.GE.AND P2, PT, R4, R81.reuse, PT ;  /* 0x000000510400720c */ /* 0x080fe20003f46270 */
[----:B------:R-:W-:Y:S01]  /*bd60*/  BSSY B1, `(.L_x_285) ;  /* 0x0000025000017945 */ /* 0x000fe20003800000 */
[----:B------:R-:W-:Y:S01]  /*bd70*/  VIADD R3, R3, UR4 ;  /* 0x0000000403037c36 */ /* 0x000fe20008000000 */
[----:B------:R-:W-:Y:S01]  /*bd80*/  ISETP.GE.AND P1, PT, R0, R81, PT ;  /* 0x000000510000720c */ /* 0x000fe20003f26270 */
[----:B------:R-:W-:-:S02]  /*bd90*/  UIMAD UR4, UR15, UR6, URZ ;  /* 0x000000060f0472a4 */ /* 0x000fc4000f8e023f */
[----:B------:R-:W-:Y:S01]  /*bda0*/  IMAD.U32 R81, RZ, RZ, UR6 ;  /* 0x00000006ff517e24 */ /* 0x000fe2000f8e00ff */
[----:B------:R-:W-:Y:S01]  /*bdb0*/  SHF.R.S32.HI R23, RZ, 0x1f, R22 ;  /* 0x0000001fff177819 */ /* 0x000fe20000011416 */
[----:B------:R-:W-:Y:S01]  /*bdc0*/  VIADD R173, R173, 0x38820 ;  /* 0x00038820adad7836 */ /* 0x000fe20000000000 */
[----:B------:R-:W-:Y:S02]  /*bdd0*/  UIMAD UR4, UR14, UR7, UR4 ;  /* 0x000000070e0472a4 */ /* 0x000fe4000f8e0204 */
[----:B------:R-:W-:Y:S02]  /*bde0*/  IMAD.WIDE.U32 R80, R81, UR14, R2 ;  /* 0x0000000e51507c25 */ /* 0x000fe4000f8e0002 */
[----:B------:R-:W-:Y:S02]  /*bdf0*/  PRMT R173, RZ, 0x654, R173 ;  /* 0x00000654ffad7816 */ /* 0x000fe400000000ad */
[----:B------:R-:W-:Y:S01]  /*be00*/  IMAD.WIDE R20, R212, 0x80, R22 ;  /* 0x00000080d4147825 */ /* 0x000fe200078e0216 */
[----:B------:R-:W-:Y:S01]  /*be10*/  IADD3 R85, R81, UR4, RZ ;  /* 0x0000000451557c10 */ /* 0x000fe2000fffe0ff */
[----:B0-----:R0:W-:Y:S01]  /*be20*/  SYNCS.ARRIVE.TRANS64.RED.A1T0 RZ, [R173+URZ], RZ ;  /* 0x000000ffadff79a7 */ /* 0x0011e2000810043f */
[----:B------:R-:W-:Y:S05]  /*be30*/  @P3 BRA `(.L_x_286) ;  /* 0x00000000005c3947 */ /* 0x000fea0003800000 */
[----:B------:R-:W-:Y:S01]  /*be40*/  ULDC.64 UR6, c[0x0][0xad8] ;  /* 0x0002b60000067ab9 */ /* 0x000fe20000000a00 */
[----:B------:R-:W-:Y:S01]  /*be50*/  IMAD.MOV.U32 R2, RZ, RZ, R80 ;  /* 0x000000ffff027224 */ /* 0x000fe200078e0050 */
[----:B------:R-:W-:Y:S01]  /*be60*/  ULDC UR4, c[0x0][0xa8c] ;  /* 0x0002a30000047ab9 */ /* 0x000fe20000000800 */
[----:B------:R-:W-:Y:S01]  /*be70*/  IMAD R19, R21, UR6, RZ ;  /* 0x0000000615137c24 */ /* 0x000fe2000f8e02ff */
[C---:B------:R-:W-:Y:S01]  /*be80*/  ISETP.GE.AND P4, PT, R18.reuse, UR4, PT ;  /* 0x0000000412007c0c */ /* 0x040fe2000bf86270 */
[----:B------:R-:W-:Y:S01]  /*be90*/  IMAD.MOV.U32 R3, RZ, RZ, R85 ;  /* 0x000000ffff037224 */ /* 0x000fe200078e0055 */
[----:B------:R-:W-:Y:S01]  /*bea0*/  ULDC.64 UR8, c[0x0][0x208] ;  /* 0x0000820000087ab9 */ /* 0x000fe20000000a00 */
[----:B------:R-:W-:Y:S02]  /*beb0*/  VIADD R0, R18, 0x40 ;  /* 0x0000004012007836 */ /* 0x000fe40000000000 */
[----:B------:R-:W-:-:S03]  /*bec0*/  IMAD.WIDE.U32 R2, R20, UR6, R2 ;  /* 0x0000000614027c25 */ /* 0x000fc6000f8e0002 */
[----:B------:R-:W-:Y:S01]  /*bed0*/  ISETP.GE.AND P3, PT, R0, UR4, PT ;  /* 0x0000000400007c0c */ /* 0x000fe2000bf66270 */
[----:B------:R-:W-:Y:S01]  /*bee0*/  IMAD R19, R20, UR7, R19 ;  /* 0x0000000714137c24 */ /* 0x000fe2000f8e0213 */
[----:B------:R-:W-:Y:S01]  /*bef0*/  ULDC.64 UR6, c[0x0][0xa80] ;  /* 0x0002a00000067ab9 */ /* 0x000fe20000000a00 */
[----:B------:R-:W-:Y:S01]  /*bf00*/  VIADD R0, R18, 0x80 ;  /* 0x0000008012007836 */ /* 0x000fe20000000000 */
[----:B------:R-:W-:Y:S01]  /*bf10*/  LEA R82, P6, R2, UR6, 0x1 ;  /* 0x0000000602527c11 */ /* 0x000fe2000f8c08ff */
[----:B------:R-:W-:Y:S02]  /*bf20*/  IMAD.IADD R3, R3, 0x1, R19 ;  /* 0x0000000103037824 */ /* 0x000fe400078e0213 */
[----:B------:R-:W-:Y:S01]  /*bf30*/  VIADD R4, R18, 0xc0 ;  /* 0x000000c012047836 */ /* 0x000fe20000000000 */
[----:B------:R-:W-:Y:S02]  /*bf40*/  ISETP.GE.AND P5, PT, R0, UR4, PT ;  /* 0x0000000400007c0c */ /* 0x000fe4000bfa6270 */
[----:B------:R-:W-:-:S02]  /*bf50*/  LEA.HI.X R83, R2, UR7, R3, 0x1, P6 ;  /* 0x0000000702537c11 */ /* 0x000fc4000b0f0c03 */
[----:B------:R-:W-:-:S03]  /*bf60*/  ISETP.GE.AND P6, PT, R4, UR4, PT ;  /* 0x0000000404007c0c */ /* 0x000fc6000bfc6270 */
[----:B-----5:R1:W-:Y:S04]  /*bf70*/  @!P4 STG.E.128 desc[UR8][R82.64], R32 ;  /* 0x000000205200c986 */ /* 0x0203e8000c101d08 */
[----:B------:R1:W-:Y:S04]  /*bf80*/  @!P3 STG.E.128 desc[UR8][R82.64+0x80], R48 ;  /* 0x000080305200b986 */ /* 0x0003e8000c101d08 */
[----:B------:R1:W-:Y:S04]  /*bf90*/  @!P5 STG.E.128 desc[UR8][R82.64+0x100], R72 ;  /* 0x000100485200d986 */ /* 0x0003e8000c101d08 */
[----:B------:R1:W-:Y:S02]  /*bfa0*/  @!P6 STG.E.128 desc[UR8][R82.64+0x180], R76 ;  /* 0x0001804c5200e986 */ /* 0x0003e4000c101d08 */
.L_x_286:
[----:B------:R-:W-:Y:S05]  /*bfb0*/  BSYNC B1 ;  /* 0x0000000000017941 */ /* 0x000fea0003800000 */
.L_x_285:
[----:B------:R-:W-:Y:S04]  /*bfc0*/  BSSY B1, `(.L_x_287) ;  /* 0x000001b000017945 */ /* 0x000fe80003800000 */
[----:B------:R-:W-:Y:S05]  /*bfd0*/  @P0 BRA `(.L_x_288) ;  /* 0x0000000000640947 */ /* 0x000fea0003800000 */
[----:B------:R-:W-:Y:S01]  /*bfe0*/  IADD3 R19, P0, R20, 0x20, RZ ;  /* 0x0000002014137810 */ /* 0x000fe20007f1e0ff */
[C---:B------:R-:W-:Y:S01]  /*bff0*/  VIADD R2, R18.reuse, 0x40 ;  /* 0x0000004012027836 */ /* 0x040fe20000000000 */
[----:B------:R-:W-:Y:S01]  /*c000*/  ULDC UR4, c[0x0][0xa8c] ;  /* 0x0002a30000047ab9 */ /* 0x000fe20000000800 */
[----:B------:R-:W-:Y:S01]  /*c010*/  VIADD R3, R18, 0x80 ;  /* 0x0000008012037836 */ /* 0x000fe20000000000 */
[----:B------:R-:W-:Y:S01]  /*c020*/  ULDC.64 UR6, c[0x0][0xad8] ;  /* 0x0002b60000067ab9 */ /* 0x000fe20000000a00 */
[----:B------:R-:W-:Y:S01]  /*c030*/  IMAD.X R0, RZ, RZ, R21, P0 ;  /* 0x000000ffff007224 */ /* 0x000fe200000e0615 */
[----:B------:R-:W-:Y:S01]  /*c040*/  ISETP.GE.AND P4, PT, R2, UR4, PT ;  /* 0x0000000402007c0c */ /* 0x000fe2000bf86270 */
[----:B------:R-:W-:Y:S01]  /*c050*/  VIADD R4, R18, 0xc0 ;  /* 0x000000c012047836 */ /* 0x000fe20000000000 */
[----:B------:R-:W-:Y:S01]  /*c060*/  ISETP.GE.AND P5, PT, R3, UR4, PT ;  /* 0x0000000403007c0c */ /* 0x000fe2000bfa6270 */
[----:B------:R-:W-:Y:S01]  /*c070*/  IMAD.MOV.U32 R3, RZ, RZ, R85 ;  /* 0x000000ffff037224 */ /* 0x000fe200078e0055 */
[----:B------:R-:W-:Y:S01]  /*c080*/  MOV R2, R80 ;  /* 0x0000005000027202 */ /* 0x000fe20000000f00 */
[----:B------:R-:W-:Y:S01]  /*c090*/  IMAD R0, R0, UR6, RZ ;  /* 0x0000000600007c24 */ /* 0x000fe2000f8e02ff */
[----:B------:R-:W-:Y:S01]  /*c0a0*/  ISETP.GE.AND P3, PT, R18, UR4, PT ;  /* 0x0000000412007c0c */ /* 0x000fe2000bf66270 */
[----:B------:R-:W-:Y:S01]  /*c0b0*/  ULDC.64 UR8, c[0x0][0x208] ;  /* 0x0000820000087ab9 */ /* 0x000fe20000000a00 */
[----:B------:R-:W-:Y:S01]  /*c0c0*/  ISETP.GE.AND P6, PT, R4, UR4, PT ;  /* 0x0000000404007c0c */ /* 0x000fe2000bfc6270 */
[----:B------:R-:W-:-:S04]  /*c0d0*/  IMAD.WIDE.U32 R2, R19, UR6, R2 ;  /* 0x0000000613027c25 */ /* 0x000fc8000f8e0002 */
[----:B------:R-:W-:Y:S01]  /*c0e0*/  IMAD R19, R19, UR7, R0 ;  /* 0x0000000713137c24 */ /* 0x000fe2000f8e0200 */
[----:B------:R-:W-:Y:S02]  /*c0f0*/  ULDC.64 UR6, c[0x0][0xa80] ;  /* 0x0002a00000067ab9 */ /* 0x000fe40000000a00 */
[----:B-1---5:R-:W-:Y:S01]  /*c100*/  LEA R32, P0, R2, UR6, 0x1 ;  /* 0x0000000602207c11 */ /* 0x022fe2000f8008ff */
[----:B------:R-:W-:-:S05]  /*c110*/  IMAD.IADD R3, R3, 0x1, R19 ;  /* 0x0000000103037824 */ /* 0x000fca00078e0213 */
[----:B------:R-:W-:-:S05]  /*c120*/  LEA.HI.X R33, R2, UR7, R3, 0x1, P0 ;  /* 0x0000000702217c11 */ /* 0x000fca00080f0c03 */
[----:B------:R2:W-:Y:S04]  /*c130*/  @!P3 STG.E.128 desc[UR8][R32.64], R24 ;  /* 0x000000182000b986 */ /* 0x0005e8000c101d08 */
[----:B------:R2:W-:Y:S04]  /*c140*/  @!P4 STG.E.128 desc[UR8][R32.64+0x80], R40 ;  /* 0x000080282000c986 */ /* 0x0005e8000c101d08 */
[----:B------:R2:W-:Y:S04]  /*c150*/  @!P5 STG.E.128 desc[UR8][R32.64+0x100], R64 ;  /* 0x000100402000d986 */ /* 0x0005e8000c101d08 */
[----:B------:R2:W-:Y:S02]  /*c160*/  @!P6 STG.E.128 desc[UR8][R32.64+0x180], R68 ;  /* 0x000180442000e986 */ /* 0x0005e4000c101d08 */
.L_x_288:
[----:B------:R-:W-:Y:S05]  /*c170*/  BSYNC B1 ;  /* 0x0000000000017941 */ /* 0x000fea0003800000 */
.L_x_287:
        /* <DEDUP_REMOVED lines=9> */
[----:B------:R-:W-:Y:S01]  /*c210*/  IMAD.MOV.U32 R2, RZ, RZ, R80 ;  /* 0x000000ffff027224 */ /* 0x000fe200078e0050 */
[----:B------:R-:W-:Y:S01]  /*c220*/  ISETP.GE.AND P4, PT, R3, UR4, PT ;  /* 0x0000000403007c0c */ /* 0x000fe2000bf86270 */
[----:B------:R-:W-:Y:S01]  /*c230*/  IMAD.MOV.U32 R3, RZ, RZ, R85 ;  /* 0x000000ffff037224 */ /* 0x000fe200078e0055 */
[----:B------:R-:W-:Y:S01]  /*c240*/  ISETP.GE.AND P1, PT, R18, UR4, PT ;  /* 0x0000000412007c0c */ /* 0x000fe2000bf26270 */
[----:B------:R-:W-:Y:S01]  /*c250*/  IMAD R0, R0, UR6, RZ ;  /* 0x0000000600007c24 */ /* 0x000fe2000f8e02ff */
[----:B------:R-:W-:Y:S01]  /*c260*/  ULDC.64 UR8, c[0x0][0x208] ;  /* 0x0000820000087ab9 */ /* 0x000fe20000000a00 */
[----:B------:R-:W-:-:S02]  /*c270*/  VIADD R4, R18, 0xc0 ;  /* 0x000000c012047836 */ /* 0x000fc40000000000 */
[----:B------:R-:W-:-:S03]  /*c280*/  IMAD.WIDE.U32 R2, R19, UR6, R2 ;  /* 0x0000000613027c25 */ /* 0x000fc6000f8e0002 */
[----:B------:R-:W-:Y:S01]  /*c290*/  ISETP.GE.AND P5, PT, R4, UR4, PT ;  /* 0x0000000404007c0c */ /* 0x000fe2000bfa6270 */
[----:B------:R-:W-:Y:S01]  /*c2a0*/  IMAD R19, R19, UR7, R0 ;  /* 0x0000000713137c24 */ /* 0x000fe2000f8e0200 */
[----:B------:R-:W-:Y:S02]  /*c2b0*/  ULDC.64 UR6, c[0x0][0xa80] ;  /* 0x0002a00000067ab9 */ /* 0x000fe40000000a00 */
[----:B--2--5:R-:W-:Y:S01]  /*c2c0*/  LEA R24, P0, R2, UR6, 0x1 ;  /* 0x0000000602187c11 */ /* 0x024fe2000f8008ff */
[----:B------:R-:W-:-:S05]  /*c2d0*/  IMAD.IADD R3, R3, 0x1, R19 ;  /* 0x0000000103037824 */ /* 0x000fca00078e0213 */
[----:B------:R-:W-:-:S05]  /*c2e0*/  LEA.HI.X R25, R2, UR7, R3, 0x1, P0 ;  /* 0x0000000702197c11 */ /* 0x000fca00080f0c03 */
[----:B------:R3:W-:Y:S04]  /*c2f0*/  @!P1 STG.E.128 desc[UR8][R24.64], R8 ;  /* 0x0000000818009986 */ /* 0x0007e8000c101d08 */
[----:B------:R3:W-:Y:S04]  /*c300*/  @!P3 STG.E.128 desc[UR8][R24.64+0x80], R36 ;  /* 0x000080241800b986 */ /* 0x0007e8000c101d08 */
[----:B------:R3:W-:Y:S04]  /*c310*/  @!P4 STG.E.128 desc[UR8][R24.64+0x100], R52 ;  /* 0x000100341800c986 */ /* 0x0007e8000c101d08 */
[----:B------:R3:W-:Y:S02]  /*c320*/  @!P5 STG.E.128 desc[UR8][R24.64+0x180], R60 ;  /* 0x0001803c1800d986 */ /* 0x0007e4000c101d08 */
.L_x_290:
[----:B------:R-:W-:Y:S05]  /*c330*/  BSYNC B1 ;  /* 0x0000000000017941 */ /* 0x000fea0003800000 */
.L_x_289:
[----:B------:R-:W-:Y:S05]  /*c340*/  @P2 BRA `(.L_x_291) ;  /* 0x0000000c00a82947 */ /* 0x000fea0003800000 */
[----:B---3-5:R-:W-:Y:S01]  /*c350*/  IADD3 R9, P0, R20, 0x60, RZ ;  /* 0x0000006014097810 */ /* 0x028fe20007f1e0ff */
[----:B------:R-:W-:Y:S01]  /*c360*/  VIADD R0, R18, 0x40 ;  /* 0x0000004012007836 */ /* 0x000fe20000000000 */
[----:B------:R-:W-:Y:S01]  /*c370*/  ULDC.64 UR6, c[0x0][0xad8] ;  /* 0x0002b60000067ab9 */ /* 0x000fe20000000a00 */
[----:B------:R-:W-:Y:S01]  /*c380*/  IMAD.MOV.U32 R2, RZ, RZ, R80 ;  /* 0x000000ffff027224 */ /* 0x000fe200078e0050 */
[----:B------:R-:W-:Y:S01]  /*c390*/  IADD3.X R20, RZ, R21, RZ, P0, !PT ;  /* 0x00000015ff147210 */ /* 0x000fe200007fe4ff */
[----:B------:R-:W-:Y:S01]  /*c3a0*/  IMAD.MOV.U32 R3, RZ, RZ, R85 ;  /* 0x000000ffff037224 */ /* 0x000fe200078e0055 */
[----:B------:R-:W-:Y:S01]  /*c3b0*/  ULDC UR4, c[0x0][0xa8c] ;  /* 0x0002a30000047ab9 */ /* 0x000fe20000000800 */
[----:B------:R-:W-:Y:S01]  /*c3c0*/  ULDC.64 UR8, c[0x0][0x208] ;  /* 0x0000820000087ab9 */ /* 0x000fe20000000a00 */
[----:B------:R-:W-:Y:S01]  /*c3d0*/  ISETP.GE.AND P2, PT, R0, UR4, PT ;  /* 0x0000000400007c0c */ /* 0x000fe2000bf46270 */
[----:B------:R-:W-:Y:S01]  /*c3e0*/  IMAD R20, R20, UR6, RZ ;  /* 0x0000000614147c24 */ /* 0x000fe2000f8e02ff */
[C---:B------:R-:W-:Y:S01]  /*c3f0*/  ISETP.GE.AND P1, PT, R18.reuse, UR4, PT ;  /* 0x0000000412007c0c */ /* 0x040fe2000bf26270 */
[----:B------:R-:W-:-:S02]  /*c400*/  VIADD R0, R18, 0x80 ;  /* 0x0000008012007836 */ /* 0x000fc40000000000 */
[----:B------:R-:W-:-:S03]  /*c410*/  IMAD.WIDE.U32 R2, R9, UR6, R2 ;  /* 0x0000000609027c25 */ /* 0x000fc6000f8e0002 */
[----:B------:R-:W-:Y:S01]  /*c420*/  ISETP.GE.AND P3, PT, R0, UR4, PT ;  /* 0x0000000400007c0c */ /* 0x000fe2000bf66270 */
[----:B------:R-:W-:Y:S01]  /*c430*/  IMAD R9, R9, UR7, R20 ;  /* 0x0000000709097c24 */ /* 0x000fe2000f8e0214 */
[----:B------:R-:W-:Y:S01]  /*c440*/  ULDC.64 UR6, c[0x0][0xa80] ;  /* 0x0002a00000067ab9 */ /* 0x000fe20000000a00 */
[----:B------:R-:W-:Y:S01]  /*c450*/  VIADD R0, R18, 0xc0 ;  /* 0x000000c012007836 */ /* 0x000fe20000000000 */
[----:B------:R-:W-:Y:S01]  /*c460*/  LEA R8, P0, R2, UR6, 0x1 ;  /* 0x0000000602087c11 */ /* 0x000fe2000f8008ff */
[----:B------:R-:W-:-:S05]  /*c470*/  IMAD.IADD R3, R3, 0x1, R9 ;  /* 0x0000000103037824 */ /* 0x000fca00078e0209 */
[----:B------:R-:W-:Y:S02]  /*c480*/  LEA.HI.X R9, R2, UR7, R3, 0x1, P0 ;  /* 0x0000000702097c11 */ /* 0x000fe400080f0c03 */
[----:B------:R-:W-:-:S03]  /*c490*/  ISETP.GE.AND P0, PT, R0, UR4, PT ;  /* 0x0000000400007c0c */ /* 0x000fc6000bf06270 */
[----:B------:R4:W-:Y:S04]  /*c4a0*/  @!P1 STG.E.128 desc[UR8][R8.64], R12 ;  /* 0x0000000c08009986 */ /* 0x0009e8000c101d08 */
[----:B------:R4:W-:Y:S04]  /*c4b0*/  @!P2 STG.E.128 desc[UR8][R8.64+0x80], R28 ;  /* 0x0000801c0800a986 */ /* 0x0009e8000c101d08 */
[----:B------:R4:W-:Y:S02]  /*c4c0*/  @!P3 STG.E.128 desc[UR8][R8.64+0x100], R44 ;  /* 0x0001002c0800b986 */ /* 0x0009e4000c101d08 */
[----:B------:R-:W-:Y:S05]  /*c4d0*/  @P0 BRA `(.L_x_291) ;  /* 0x0000000c00440947 */ /* 0x000fea0003800000 */
[----:B------:R-:W-:Y:S02]  /*c4e0*/  ULDC.64 UR6, c[0x0][0x208] ;  /* 0x0000820000067ab9 */ /* 0x000fe40000000a00 */
[----:B------:R3:W-:Y:S01]  /*c4f0*/  STG.E.128 desc[UR6][R8.64+0x180], R56 ;  /* 0x0001803808007986 */ /* 0x0007e2000c101d06 */
[----:B------:R-:W-:Y:S05]  /*c500*/  BRA `(.L_x_291) ;  /* 0x0000000c00387947 */ /* 0x000fea0003800000 */
.L_x_283:
[----:B------:R-:W-:Y:S01]  /*c510*/  R2UR UR4, R214 ;  /* 0x00000000d60472ca */ /* 0x000fe200000e0000 */
[----:B------:R-:W-:Y:S01]  /*c520*/  ULDC.64 UR6, c[0x0][0xbd8] ;  /* 0x0002f60000067ab9 */ /* 0x000fe20000000a00 */
[----:B------:R-:W-:Y:S01]  /*c530*/  R2UR UR9, R215 ;  /* 0x00000000d70972ca */ /* 0x000fe200000e0000 */
[----:B------:R-:W-:Y:S01]  /*c540*/  UISETP.NE.U32.AND UP0, UPT, UR6, URZ, UPT ;  /* 0x0000003f0600728c */ /* 0x000fe2000bf05070 */
[----:B------:R-:W-:Y:S01]  /*c550*/  IMAD.MOV.U32 R13, RZ, RZ, RZ ;  /* 0x000000ffff0d7224 */ /* 0x000fe200078e00ff */
[----:B------:R-:W-:Y:S02]  /*c560*/  ULDC.64 UR10, c[0x0][0x208] ;  /* 0x00008200000a7ab9 */ /* 0x000fe40000000a00 */
[----:B------:R-:W-:-:S06]  /*c570*/  UISETP.NE.AND.EX UP0, UPT, UR7, URZ, UPT, UP0 ;  /* 0x0000003f0700728c */ /* 0x000fcc000bf05300 */
[----:B------:R-:W-:Y:S01]  /*c580*/  USHF.L.U32 UR8, UR4, 0x2, URZ ;  /* 0x0000000204087899 */ /* 0x000fe2000800063f */
[----:B------:R-:W0:Y:S01]  /*c590*/  LDC R11, c[0x0][0xa88] ;  /* 0x0002a200ff0b7b82 */ /* 0x000e220000000800 */
[----:B------:R-:W-:Y:S01]  /*c5a0*/  USHF.L.U64.HI UR9, UR4, 0x2, UR9 ;  /* 0x0000000204097899 */ /* 0x000fe20008010209 */
[----:B------:R-:W-:Y:S01]  /*c5b0*/  PLOP3.LUT P1, PT, PT, PT, UP0, 0x80, 0x0 ;  /* 0x000000000000781c */ /* 0x000fe20003f2f008 */
[----:B------:R-:W-:-:S04]  /*c5c0*/  UIADD3 UR4, UP1, UR8, UR6, URZ ;  /* 0x0000000608047290 */ /* 0x000fc8000ff3e03f */
[----:B------:R-:W-:Y:S02]  /*c5d0*/  UIADD3.X UR6, UR9, UR7, URZ, UP1, !UPT ;  /* 0x0000000709067290 */ /* 0x000fe40008ffe43f */
[----:B------:R-:W-:-:S04]  /*c5e0*/  IMAD.U32 R2, RZ, RZ, UR4 ;  /* 0x00000004ff027e24 */ /* 0x000fc8000f8e00ff */
[----:B------:R-:W-:Y:S01]  /*c5f0*/  IMAD.U32 R3, RZ, RZ, UR6 ;  /* 0x00000006ff037e24 */ /* 0x000fe2000f8e00ff */
[----:B------:R-:W-:Y:S02]  /*c600*/  ULDC.64 UR6, c[0x0][0xbe0] ;  /* 0x0002f80000067ab9 */ /* 0x000fe40000000a00 */
[----:B------:R-:W-:Y:S02]  /*c610*/  UISETP.NE.U32.AND UP1, UPT, UR6, URZ, UPT ;  /* 0x0000003f0600728c */ /* 0x000fe4000bf25070 */
[----:B------:R1:W5:Y:S02]  /*c620*/  @P1 LDG.E R13, desc[UR10][R2.64] ;  /* 0x0000000a020d1981 */ /* 0x000364000c1e1900 */
[----:B------:R-:W-:-:S06]  /*c630*/  UISETP.NE.AND.EX UP1, UPT, UR7, URZ, UPT, UP1 ;  /* 0x0000003f0700728c */ /* 0x000fcc000bf25310 */
[----:B------:R-:W-:-:S05]  /*c640*/  PLOP3.LUT P2, PT, PT, PT, UP1, 0x80, 0x0 ;  /* 0x000000000000781c */ /* 0x000fca0003f4f018 */
[----:B------:R-:W-:-:S04]  /*c650*/  @UP1 UIADD3 UR6, UP2, UR8, UR6, URZ ;  /* 0x0000000608061290 */ /* 0x000fc8000ff5e03f */
[----:B------:R-:W-:Y:S02]  /*c660*/  @UP1 UIADD3.X UR7, UR9, UR7, URZ, UP2, !UPT ;  /* 0x0000000709071290 */ /* 0x000fe400097fe43f */
[----:B------:R-:W-:-:S04]  /*c670*/  MOV R8, UR6 ;  /* 0x0000000600087c02 */ /* 0x000fc80008000f00 */
[----:B------:R-:W-:Y:S01]  /*c680*/  IMAD.U32 R9, RZ, RZ, UR7 ;  /* 0x00000007ff097e24 */ /* 0x000fe2000f8e00ff */
[----:B------:R-:W-:-:S04]  /*c690*/  ISETP.GE.AND P0, PT, R223, 0x80, PT ;  /* 0x00000080df00780c */ /* 0x000fc80003f06270 */
[----:B0-----:R1:W5:Y:S01]  /*c6a0*/  @P2 LDG.E R11, desc[UR10][R8.64] ;  /* 0x0000000a080b2981 */ /* 0x001362000c1e1900 */
[----:B------:R-:W-:Y:S08]  /*c6b0*/  @P2 BRA `(.L_x_292) ;  /* 0x0000000000142947 */ /* 0x000ff00003800000 */
[----:B------:R-:W-:Y:S05]  /*c6c0*/  @!P1 BRA `(.L_x_292) ;  /* 0x0000000000109947 */ /* 0x000fea0003800000 */
[----:B------:R-:W-:Y:S02]  /*c6d0*/  ULDC.64 UR6, c[0x0][0x208] ;  /* 0x0000820000067ab9 */ /* 0x000fe40000000a00 */
[----:B------:R-:W2:Y:S04]  /*c6e0*/  LDG.E R0, desc[UR6][R2.64] ;  /* 0x0000000602007981 */ /* 0x000ea8000c1e1900 */
[----:B-----5:R-:W2:Y:S02]  /*c6f0*/  LDG.E R11, desc[UR6][R2.64+0x4] ;  /* 0x00000406020b7981 */ /* 0x020ea4000c1e1900 */
[----:B--2---:R-:W-:-:S07]  /*c700*/  IMAD.IADD R11, R11, 0x1, -R0 ;  /* 0x000000010b0b7824 */ /* 0x004fce00078e0a00 */
.L_x_292:
[----:B------:R-:W-:Y:S01]  /*c710*/  R2UR UR7, R213 ;  /* 0x00000000d50772ca */ /* 0x000fe200000e0000 */
[----:B------:R-:W-:Y:S01]  /*c720*/  BSSY B1, `(.L_x_293) ;  /* 0x0000023000017945 */ /* 0x000fe20003800000 */
[----:B------:R-:W-:Y:S02]  /*c730*/  R2UR UR6, R214 ;  /* 0x00000000d60672ca */ /* 0x000fe400000e0000 */
[----:B------:R-:W-:Y:S02]  /*c740*/  R2UR UR4, R215 ;  /* 0x00000000d70472ca */ /* 0x000fe400000e0000 */
[----:B------:R-:W-:Y:S02]  /*c750*/  SHF.R.S32.HI R19, RZ, 0x1f, R18 ;  /* 0x0000001fff137819 */ /* 0x000fe40000011412 */
[----:B-----5:R-:W-:-:S05]  /*c760*/  SHF.R.S32.HI R4, RZ, 0x1f, R13 ;  /* 0x0000001fff047819 */ /* 0x020fca000001140d */
[----:B------:R-:W-:Y:S02]  /*c770*/  USHF.R.S32.HI UR7, URZ, 0x1f, UR7 ;  /* 0x0000001f3f077899 */ /* 0x000fe40008011407 */
[----:B------:R-:W-:Y:S02]  /*c780*/  USEL UR8, UR6, URZ, !UP0 ;  /* 0x0000003f06087287 */ /* 0x000fe4000c000000 */
[----:B------:R-:W-:Y:S01]  /*c790*/  USEL UR9, UR4, URZ, !UP0 ;  /* 0x0000003f04097287 */ /* 0x000fe2000c000000 */
[----:B------:R-:W-:Y:S11]  /*c7a0*/  @P0 BRA `(.L_x_294) ;  /* 0x0000000000680947 */ /* 0x000ff60003800000 */
[----:B------:R-:W0:Y:S02]  /*c7b0*/  S2R R0, SR_TID.X ;  /* 0x0000000000007919 */ /* 0x000e240000002100 */
[----:B0-----:R-:W-:-:S04]  /*c7c0*/  IMAD R0, R212, 0x80, R0 ;  /* 0x00000080d4007824 */ /* 0x001fc800078e0200 */
[----:B------:R-:W-:-:S05]  /*c7d0*/  VIADD R0, R0, 0xffffff80 ;  /* 0xffffff8000007836 */ /* 0x000fca0000000000 */
[----:B------:R-:W-:-:S13]  /*c7e0*/  ISETP.GE.AND P0, PT, R0, R11, PT ;  /* 0x0000000b0000720c */ /* 0x000fda0003f06270 */
[----:B------:R-:W-:Y:S05]  /*c7f0*/  @P0 BRA `(.L_x_294) ;  /* 0x0000000000540947 */ /* 0x000fea0003800000 */
[----:B------:R-:W-:Y:S01]  /*c800*/  R2UR UR6, R213 ;  /* 0x00000000d50672ca */ /* 0x000fe200000e0000 */
[----:B------:R-:W-:Y:S01]  /*c810*/  ULDC.64 UR10, c[0x0][0xb70] ;  /* 0x0002dc00000a7ab9 */ /* 0x000fe20000000a00 */
[C---:B-1----:R-:W-:Y:S01]  /*c820*/  IADD3 R2, P0, R0.reuse, R13, RZ ;  /* 0x0000000d00027210 */ /* 0x042fe20007f1e0ff */
[----:B------:R-:W-:Y:S02]  /*c830*/  UIMAD UR4, UR7, UR10, URZ ;  /* 0x0000000a070472a4 */ /* 0x000fe4000f8e023f */
[----:B------:R-:W-:Y:S01]  /*c840*/  IMAD.U32 R9, RZ, RZ, UR10 ;  /* 0x0000000aff097e24 */ /* 0x000fe2000f8e00ff */
[----:B------:R-:W-:Y:S01]  /*c850*/  ULDC.64 UR12, c[0x0][0x208] ;  /* 0x00008200000c7ab9 */ /* 0x000fe20000000a00 */
[----:B------:R-:W-:-:S06]  /*c860*/  LEA.HI.X.SX32 R3, R0, R4, 0x1, P0 ;  /* 0x0000000400037211 */ /* 0x000fcc00000f0eff */
[----:B------:R-:W-:Y:S02]  /*c870*/  UIMAD UR4, UR6, UR11, UR4 ;  /* 0x0000000b060472a4 */ /* 0x000fe4000f8e0204 */
[----:B------:R-:W-:Y:S01]  /*c880*/  IMAD.WIDE.U32 R2, R9, UR6, R2 ;  /* 0x0000000609027c25 */ /* 0x000fe2000f8e0002 */
[----:B------:R-:W-:Y:S02]  /*c890*/  ULDC.64 UR10, c[0x0][0xb78] ;  /* 0x0002de00000a7ab9 */ /* 0x000fe40000000a00 */
[----:B------:R-:W-:Y:S01]  /*c8a0*/  UIMAD UR6, UR9, UR10, URZ ;  /* 0x0000000a090672a4 */ /* 0x000fe2000f8e023f */
[----:B------:R-:W-:Y:S02]  /*c8b0*/  VIADD R3, R3, UR4 ;  /* 0x0000000403037c36 */ /* 0x000fe40008000000 */
[----:B------:R-:W-:Y:S01]  /*c8c0*/  IMAD.U32 R9, RZ, RZ, UR10 ;  /* 0x0000000aff097e24 */ /* 0x000fe2000f8e00ff */
[----:B------:R-:W-:-:S03]  /*c8d0*/  UIMAD UR6, UR8, UR11, UR6 ;  /* 0x0000000b080672a4 */ /* 0x000fc6000f8e0206 */
[----:B------:R-:W-:Y:S01]  /*c8e0*/  IMAD.WIDE.U32 R2, R9, UR8, R2 ;  /* 0x0000000809027c25 */ /* 0x000fe2000f8e0002 */
[----:B------:R-:W-:-:S03]  /*c8f0*/  ULDC.64 UR10, c[0x0][0xb40] ;  /* 0x0002d000000a7ab9 */ /* 0x000fc60000000a00 */
[----:B------:R-:W-:Y:S01]  /*c900*/  VIADD R3, R3, UR6 ;  /* 0x0000000603037c36 */ /* 0x000fe20008000000 */
[----:B------:R-:W-:-:S04]  /*c910*/  LEA R8, P0, R2, UR10, 0x2 ;  /* 0x0000000a02087c11 */ /* 0x000fc8000f8010ff */
[----:B------:R-:W-:Y:S01]  /*c920*/  LEA.HI.X R9, R2, UR11, R3, 0x2, P0 ;  /* 0x0000000b02097c11 */ /* 0x000fe200080f1403 */
[----:B------:R-:W-:-:S05]  /*c930*/  IMAD.MOV.U32 R3, RZ, RZ, -0x800000 ;  /* 0xff800000ff037424 */ /* 0x000fca00078e00ff */
[----:B------:R0:W-:Y:S03]  /*c940*/  STG.E desc[UR12][R8.64], R3 ;  /* 0x0000000308007986 */ /* 0x0001e6000c10190c */
.L_x_294:
[----:B------:R-:W-:Y:S05]  /*c950*/  BSYNC B1 ;  /* 0x0000000000017941 */ /* 0x000fea0003800000 */
.L_x_293:
[----:B------:R-:W-:Y:S01]  /*c960*/  ULDC.64 UR10, c[0x0][0xaa0] ;  /* 0x0002a800000a7ab9 */ /* 0x000fe20000000a00 */
[----:B------:R-:W-:Y:S01]  /*c970*/  R2UR UR6, R213 ;  /* 0x00000000d50672ca */ /* 0x000fe200000e0000 */
[----:B------:R-:W-:Y:S01]  /*c980*/  IMAD R0, R4, UR10, RZ ;  /* 0x0000000a04007c24 */ /* 0x000fe2000f8e02ff */
[----:B------:R-:W-:Y:S01]  /*c990*/  BSSY B1, `(.L_x_295) ;  /* 0x0000032000017945 */ /* 0x000fe20003800000 */
[----:B01----:R-:W-:-:S04]  /*c9a0*/  IMAD.WIDE.U32 R2, R13, UR10, R18 ;  /* 0x0000000a0d027c25 */ /* 0x003fc8000f8e0012 */
[----:B------:R-:W-:Y:S01]  /*c9b0*/  IMAD R13, R13, UR11, R0 ;  /* 0x0000000b0d0d7c24 */ /* 0x000fe2000f8e0200 */
[----:B------:R-:W-:Y:S01]  /*c9c0*/  ULDC.64 UR10, c[0x0][0xae0] ;  /* 0x0002b800000a7ab9 */ /* 0x000fe20000000a00 */
[----:B------:R-:W-:Y:S01]  /*c9d0*/  IMAD R15, R212, -0x80, R11 ;  /* 0xffffff80d40f7824 */ /* 0x000fe200078e020b */
[----:B------:R-:W-:Y:S02]  /*c9e0*/  UIMAD UR4, UR7, UR10, URZ ;  /* 0x0000000a070472a4 */ /* 0x000fe4000f8e023f */
[----:B------:R-:W-:Y:S01]  /*c9f0*/  IMAD.U32 R9, RZ, RZ, UR10 ;  /* 0x0000000aff097e24 */ /* 0x000fe2000f8e00ff */
[----:B------:R-:W-:Y:S01]  /*ca00*/  IADD3 R3, R3, R13, RZ ;  /* 0x0000000d03037210 */ /* 0x000fe20007ffe0ff */
[C---:B------:R-:W-:Y:S01]  /*ca10*/  VIADD R0, R22.reuse, 0x20 ;  /* 0x0000002016007836 */ /* 0x040fe20000000000 */
[----:B------:R-:W-:Y:S01]  /*ca20*/  UIMAD UR4, UR6, UR11, UR4 ;  /* 0x0000000b060472a4 */ /* 0x000fe2000f8e0204 */
[CC--:B------:R-:W-:Y:S01]  /*ca30*/  ISETP.GE.AND P2, PT, R22.reuse, R15.reuse, PT ;  /* 0x0000000f1600720c */ /* 0x0c0fe20003f46270 */
[----:B------:R-:W-:Y:S01]  /*ca40*/  VIADD R4, R22, 0x40 ;  /* 0x0000004016047836 */ /* 0x000fe20000000000 */
[----:B------:R-:W-:Y:S01]  /*ca50*/  SHF.R.S32.HI R11, RZ, 0x1f, R22 ;  /* 0x0000001fff0b7819 */ /* 0x000fe20000011416 */
[----:B------:R-:W-:Y:S01]  /*ca60*/  IMAD.WIDE.U32 R2, R9, UR6, R2 ;  /* 0x0000000609027c25 */ /* 0x000fe2000f8e0002 */
[----:B------:R-:W-:Y:S01]  /*ca70*/  ULDC.64 UR6, c[0x0][0xae8] ;  /* 0x0002ba0000067ab9 */ /* 0x000fe20000000a00 */
[----:B------:R-:W-:-:S02]  /*ca80*/  ISETP.GE.AND P1, PT, R0, R15, PT ;  /* 0x0000000f0000720c */ /* 0x000fc40003f26270 */
[----:B------:R-:W-:Y:S01]  /*ca90*/  VIADD R3, R3, UR4 ;  /* 0x0000000403037c36 */ /* 0x000fe20008000000 */
[----:B------:R-:W-:Y:S02]  /*caa0*/  UIMAD UR4, UR9, UR6, URZ ;  /* 0x00000006090472a4 */ /* 0x000fe4000f8e023f */
[----:B------:R-:W-:Y:S01]  /*cab0*/  IMAD.U32 R9, RZ, RZ, UR6 ;  /* 0x00000006ff097e24 */ /* 0x000fe2000f8e00ff */
[----:B------:R-:W-:Y:S01]  /*cac0*/  ISETP.GE.AND P0, PT, R4, R15, PT ;  /* 0x0000000f0400720c */ /* 0x000fe20003f06270 */
[----:B------:R-:W-:Y:S01]  /*cad0*/  IMAD.MOV.U32 R10, RZ, RZ, R22 ;  /* 0x000000ffff0a7224 */ /* 0x000fe200078e0016 */
[----:B------:R-:W-:Y:S02]  /*cae0*/  UIMAD UR4, UR8, UR7, UR4 ;  /* 0x00000007080472a4 */ /* 0x000fe4000f8e0204 */
[----:B------:R-:W-:-:S04]  /*caf0*/  IMAD.WIDE.U32 R8, R9, UR8, R2 ;  /* 0x0000000809087c25 */ /* 0x000fc8000f8e0002 */
[----:B------:R-:W-:-:S04]  /*cb00*/  IMAD.WIDE R10, R212, 0x80, R10 ;  /* 0x00000080d40a7825 */ /* 0x000fc800078e020a */
[----:B------:R-:W-:Y:S02]  /*cb10*/  VIADD R19, R9, UR4 ;  /* 0x0000000409137c36 */ /* 0x000fe40008000000 */
[----:B------:R-:W-:Y:S01]  /*cb20*/  VIADD R0, R22, 0x60 ;  /* 0x0000006016007836 */ /* 0x000fe20000000000 */
[----:B------:R-:W-:Y:S06]  /*cb30*/  @P2 BRA `(.L_x_296) ;  /* 0x00000000005c2947 */ /* 0x000fec0003800000 */
[C---:B------:R-:W-:Y:S01]  /*cb40*/  VIADD R2, R18.reuse, 0x40 ;  /* 0x0000004012027836 */ /* 0x040fe20000000000 */
[C---:B------:R-:W-:Y:S01]  /*cb50*/  IADD3 R3, R18.reuse, 0x80, RZ ;  /* 0x0000008012037810 */ /* 0x040fe20007ffe0ff */
[----:B------:R-:W-:Y:S01]  /*cb60*/  ULDC UR4, c[0x0][0xa8c] ;  /* 0x0002a30000047ab9 */ /* 0x000fe20000000800 */
[----:B------:R-:W-:Y:S01]  /*cb70*/  ULDC.64 UR6, c[0x0][0xad8] ;  /* 0x0002b60000067ab9 */ /* 0x000fe20000000a00 */
[----:B------:R-:W-:Y:S01]  /*cb80*/  VIADD R4, R18, 0xc0 ;  /* 0x000000c012047836 */ /* 0x000fe20000000000 */
[----:B------:R-:W-:Y:S01]  /*cb90*/  ISETP.GE.AND P4, PT, R2, UR4, PT ;  /* 0x0000000402007c0c */ /* 0x000fe2000bf86270 */
[----:B------:R-:W-:Y:S01]  /*cba0*/  IMAD R13, R11, UR6, RZ ;  /* 0x000000060b0d7c24 */ /* 0x000fe2000f8e02ff */
[----:B------:R-:W-:Y:S01]  /*cbb0*/  ISETP.GE.AND P5, PT, R3, UR4, PT ;  /* 0x0000000403007c0c */ /* 0x000fe2000bfa6270 */
[----:B------:R-:W-:Y:S01]  /*cbc0*/  IMAD.MOV.U32 R2, RZ, RZ, R8 ;  /* 0x000000ffff027224 */ /* 0x000fe200078e0008 */
[----:B------:R-:W-:Y:S01]  /*cbd0*/  ISETP.GE.AND P3, PT, R18, UR4, PT ;  /* 0x0000000412007c0c */ /* 0x000fe2000bf66270 */
[----:B------:R-:W-:Y:S01]  /*cbe0*/  IMAD.MOV.U32 R3, RZ, RZ, R19 ;  /* 0x000000ffff037224 */ /* 0x000fe200078e0013 */
[----:B------:R-:W-:Y:S01]  /*cbf0*/  ISETP.GE.AND P6, PT, R4, UR4, PT ;  /* 0x0000000404007c0c */ /* 0x000fe2000bfc6270 */
[C---:B------:R-:W-:Y:S01]  /*cc00*/  IMAD R13, R10.reuse, UR7, R13 ;  /* 0x000000070a0d7c24 */ /* 0x040fe2000f8e020d */
[----:B------:R-:W-:Y:S01]  /*cc10*/  ULDC.64 UR8, c[0x0][0x208] ;  /* 0x0000820000087ab9 */ /* 0x000fe20000000a00 */
[----:B------:R-:W-:Y:S01]  /*cc20*/  IMAD.WIDE.U32 R2, R10, UR6, R2 ;  /* 0x000000060a027c25 */ /* 0x000fe2000f8e0002 */
[----:B------:R-:W-:-:S03]  /*cc30*/  ULDC.64 UR6, c[0x0][0xa80] ;  /* 0x0002a00000067ab9 */ /* 0x000fc60000000a00 */
[----:B------:R-:W-:Y:S01]  /*cc40*/  IMAD.IADD R3, R3, 0x1, R13 ;  /* 0x0000000103037824 */ /* 0x000fe200078e020d */
[----:B------:R-:W-:-:S04]  /*cc50*/  LEA R12, P2, R2, UR6, 0x1 ;  /* 0x00000006020c7c11 */ /* 0x000fc8000f8408ff */
[----:B------:R-:W-:-:S05]  /*cc60*/  LEA.HI.X R13, R2, UR7, R3, 0x1, P2 ;  /* 0x00000007020d7c11 */ /* 0x000fca00090f0c03 */
[----:B------:R0:W-:Y:S04]  /*cc70*/  @!P3 STG.E.128 desc[UR8][R12.64], RZ ;  /* 0x000000ff0c00b986 */ /* 0x0001e8000c101d08 */
[----:B------:R0:W-:Y:S04]  /*cc80*/  @!P4 STG.E.128 desc[UR8][R12.64+0x80], RZ ;  /* 0x000080ff0c00c986 */ /* 0x0001e8000c101d08 */
[----:B------:R0:W-:Y:S04]  /*cc90*/  @!P5 STG.E.128 desc[UR8][R12.64+0x100], RZ ;  /* 0x000100ff0c00d986 */ /* 0x0001e8000c101d08 */
[----:B------:R0:W-:Y:S02]  /*cca0*/  @!P6 STG.E.128 desc[UR8][R12.64+0x180], RZ ;  /* 0x000180ff0c00e986 */ /* 0x0001e4000c101d08 */
.L_x_296:
[----:B------:R-:W-:Y:S05]  /*ccb0*/  BSYNC B1 ;  /* 0x0000000000017941 */ /* 0x000fea0003800000 */
.L_x_295:
[----:B------:R-:W-:Y:S01]  /*ccc0*/  BSSY B1, `(.L_x_297) ;  /* 0x000001c000017945 */ /* 0x000fe20003800000 */
[----:B------:R-:W-:-:S03]  /*ccd0*/  ISETP.GE.AND P2, PT, R0, R15, PT ;  /* 0x0000000f0000720c */ /* 0x000fc60003f46270 */
[----:B------:R-:W-:Y:S10]  /*cce0*/  @P1 BRA `(.L_x_298) ;  /* 0x0000000000641947 */ /* 0x000ff40003800000 */
[----:B0-----:R-:W-:Y:S01]  /*ccf0*/  IADD3 R13, P1, R10, 0x20, RZ ;  /* 0x000000200a0d7810 */ /* 0x001fe20007f3e0ff */
[C---:B------:R-:W-:Y:S01]  /*cd00*/  VIADD R3, R18.reuse, 0x80 ;  /* 0x0000008012037836 */ /* 0x040fe20000000000 */
[----:B------:R-:W-:Y:S01]  /*cd10*/  ULDC UR4, c[0x0][0xa8c] ;  /* 0x0002a30000047ab9 */ /* 0x000fe20000000800 */
[C---:B------:R-:W-:Y:S01]  /*cd20*/  VIADD R2, R18.reuse, 0x40 ;  /* 0x0000004012027836 */ /* 0x040fe20000000000 */
        /* <DEDUP_REMOVED lines=14> */
[----:B------:R-:W-:Y:S01]  /*ce10*/  LEA R12, P1, R2, UR6, 0x1 ;  /* 0x00000006020c7c11 */ /* 0x000fe2000f8208ff */
[----:B------:R-:W-:-:S05]  /*ce20*/  IMAD.IADD R3, R3, 0x1, R13 ;  /* 0x0000000103037824 */ /* 0x000fca00078e020d */
[----:B------:R-:W-:-:S05]  /*ce30*/  LEA.HI.X R13, R2, UR7, R3, 0x1, P1 ;  /* 0x00000007020d7c11 */ /* 0x000fca00088f0c03 */
[----:B------:R1:W-:Y:S04]  /*ce40*/  @!P3 STG.E.128 desc[UR8][R12.64], RZ ;  /* 0x000000ff0c00b986 */ /* 0x0003e8000c101d08 */
[----:B------:R1:W-:Y:S04]  /*ce50*/  @!P4 STG.E.128 desc[UR8][R12.64+0x80], RZ ;  /* 0x000080ff0c00c986 */ /* 0x0003e8000c101d08 */
[----:B------:R1:W-:Y:S04]  /*ce60*/  @!P5 STG.E.128 desc[UR8][R12.64+0x100], RZ ;  /* 0x000100ff0c00d986 */ /* 0x0003e8000c101d08 */
[----:B------:R1:W-:Y:S02]  /*ce70*/  @!P6 STG.E.128 desc[UR8][R12.64+0x180], RZ ;  /* 0x000180ff0c00e986 */ /* 0x0003e4000c101d08 */
.L_x_298:
[----:B------:R-:W-:Y:S05]  /*ce80*/  BSYNC B1 ;  /* 0x0000000000017941 */ /* 0x000fea0003800000 */
.L_x_297:
[----:B------:R-:W-:Y:S04]  /*ce90*/  BSSY B1, `(.L_x_299) ;  /* 0x000001b000017945 */ /* 0x000fe80003800000 */
[----:B------:R-:W-:Y:S05]  /*cea0*/  @P0 BRA `(.L_x_300) ;  /* 0x0000000000640947 */ /* 0x000fea0003800000 */
[----:B01----:R-:W-:Y:S01]  /*ceb0*/  IADD3 R13, P0, R10, 0x40, RZ ;  /* 0x000000400a0d7810 */ /* 0x003fe20007f1e0ff */
        /* <DEDUP_REMOVED lines=24> */
.L_x_300:
[----:B------:R-:W-:Y:S05]  /*d040*/  BSYNC B1 ;  /* 0x0000000000017941 */ /* 0x000fea0003800000 */
.L_x_299:
[----:B------:R-:W-:Y:S05]  /*d050*/  @P2 BRA `(.L_x_291) ;  /* 0x0000000000642947 */ /* 0x000fea0003800000 */
[----:B------:R-:W-:Y:S01]  /*d060*/  IADD3 R9, P0, R10, 0x60, RZ ;  /* 0x000000600a097810 */ /* 0x000fe20007f1e0ff */
[----:B------:R-:W-:Y:S01]  /*d070*/  VIADD R0, R18, 0x40 ;  /* 0x0000004012007836 */ /* 0x000fe20000000000 */
[----:B------:R-:W-:Y:S01]  /*d080*/  ULDC UR4, c[0x0][0xa8c] ;  /* 0x0002a30000047ab9 */ /* 0x000fe20000000800 */
[----:B------:R-:W-:Y:S01]  /*d090*/  MOV R3, R19 ;  /* 0x0000001300037202 */ /* 0x000fe20000000f00 */
[----:B------:R-:W-:Y:S01]  /*d0a0*/  ULDC.64 UR6, c[0x0][0xad8] ;  /* 0x0002b60000067ab9 */ /* 0x000fe20000000a00 */
[----:B------:R-:W-:Y:S01]  /*d0b0*/  IMAD.X R10, RZ, RZ, R11, P0 ;  /* 0x000000ffff0a7224 */ /* 0x000fe200000e060b */
[----:B------:R-:W-:Y:S01]  /*d0c0*/  ISETP.GE.AND P2, PT, R0, UR4, PT ;  /* 0x0000000400007c0c */ /* 0x000fe2000bf46270 */
[----:B------:R-:W-:Y:S01]  /*d0d0*/  IMAD.MOV.U32 R2, RZ, RZ, R8 ;  /* 0x000000ffff027224 */ /* 0x000fe200078e0008 */
[C---:B------:R-:W-:Y:S01]  /*d0e0*/  ISETP.GE.AND P1, PT, R18.reuse, UR4, PT ;  /* 0x0000000412007c0c */ /* 0x040fe2000bf26270 */
[----:B------:R-:W-:Y:S01]  /*d0f0*/  VIADD R4, R18, 0x80 ;  /* 0x0000008012047836 */ /* 0x000fe20000000000 */
[----:B------:R-:W-:Y:S01]  /*d100*/  ULDC.64 UR8, c[0x0][0x208] ;  /* 0x0000820000087ab9 */ /* 0x000fe20000000a00 */
[----:B------:R-:W-:-:S02]  /*d110*/  IMAD R10, R10, UR6, RZ ;  /* 0x000000060a0a7c24 */ /* 0x000fc4000f8e02ff */
[----:B------:R-:W-:Y:S01]  /*d120*/  VIADD R0, R18, 0xc0 ;  /* 0x000000c012007836 */ /* 0x000fe20000000000 */
[----:B------:R-:W-:Y:S01]  /*d130*/  ISETP.GE.AND P3, PT, R4, UR4, PT ;  /* 0x0000000404007c0c */ /* 0x000fe2000bf66270 */
        /* <DEDUP_REMOVED lines=11> */
.L_x_291:
[----:B------:R-:W-:Y:S05]  /*d1f0*/  BSYNC B0 ;  /* 0x0000000000007941 */ /* 0x000fea0003800000 */
.L_x_282:
[----:B------:R-:W-:Y:S02]  /*d200*/  ULDC UR4, c[0x0][0xc14] ;  /* 0x0003050000047ab9 */ /* 0x000fe40000000800 */
[----:B------:R-:W-:-:S13]  /*d210*/  ISETP.GE.AND P0, PT, R7, UR4, PT ;  /* 0x0000000407007c0c */ /* 0x000fda000bf06270 */
[----:B------:R-:W-:Y:S05]  /*d220*/  @!P0 BRA `(.L_x_301) ;  /* 0xffffff3800e48947 */ /* 0x000fea000383ffff */
[----:B------:R-:W-:Y:S05]  /*d230*/  EXIT ;  /* 0x000000000000794d */ /* 0x000fea0003800000 */
.L_x_257:
[----:B------:R-:W-:-:S08]  /*d240*/  NOP ;  /* 0x0000000000007918 */ /* 0x000fd00000000000 */
[----:B0-----:R-:W0:-:S00]  /*d250*/  USETMAXREG.DEALLOC.CTAPOOL 0x18 ;  /* 0x00000018000079c8 */ /* 0x001e0000080e0500 */
[----:B0-----:R-:W-:-:S06]  /*d260*/  LOP3.LUT R0, R0, 0x3, RZ, 0xc0, !PT ;  /* 0x0000000300007812 */ /* 0x001fcc00078ec0ff */
[----:B------:R-:W0:Y:S02]  /*d270*/  SHFL.IDX PT, R0, R0, RZ, 0x1f ;  /* 0x00001fff00007589 */ /* 0x000e2400000e0000 */
[----:B0-----:R-:W-:-:S13]  /*d280*/  ISETP.NE.AND P0, PT, R0, RZ, PT ;  /* 0x000000ff0000720c */ /* 0x001fda0003f05270 */
[----:B------:R-:W-:Y:S05]  /*d290*/  @P0 EXIT ;  /* 0x000000000000094d */ /* 0x000fea0003800000 */
[----:B------:R-:W0:Y:S01]  /*d2a0*/  S2R R2, SR_TID.X ;  /* 0x0000000000027919 */ /* 0x000e220000002100 */
[----:B------:R-:W-:Y:S01]  /*d2b0*/  LOP3.LUT R4, R4, 0xffffffdf, RZ, 0xc0, !PT ;  /* 0xffffffdf04047812 */ /* 0x000fe200078ec0ff */
[----:B------:R-:W-:Y:S01]  /*d2c0*/  ULDC UR5, c[0x0][0xc14] ;  /* 0x0003050000057ab9 */ /* 0x000fe20000000800 */
[----:B------:R-:W-:Y:S01]  /*d2d0*/  IMAD.MOV.U32 R0, RZ, RZ, RZ ;  /* 0x000000ffff007224 */ /* 0x000fe200078e00ff */
[----:B------:R-:W-:Y:S01]  /*d2e0*/  ULDC.64 UR6, c[0x0][0x208] ;  /* 0x0000820000067ab9 */ /* 0x000fe20000000a00 */
[----:B------:R-:W-:Y:S01]  /*d2f0*/  ULDC UR4, c[0x0][0xc10] ;  /* 0x0003040000047ab9 */ /* 0x000fe20000000800 */
[----:B0-----:R-:W-:-:S04]  /*d300*/  LOP3.LUT R8, R2, 0x1f, RZ, 0xc0, !PT ;  /* 0x0000001f02087812 */ /* 0x001fc800078ec0ff */
[----:B------:R-:W-:-:S13]  /*d310*/  ISETP.NE.AND P0, PT, R8, 0x1f, PT ;  /* 0x0000001f0800780c */ /* 0x000fda0003f05270 */
[----:B------:R-:W-:Y:S02]  /*d320*/  @P0 LOP3.LUT R4, R4, 0x20, RZ, 0xfc, !PT ;  /* 0x0000002004040812 */ /* 0x000fe400078efcff */
[----:B------:R-:W-:-:S13]  /*d330*/  ISETP.GE.OR P0, PT, R8, UR5, !P0 ;  /* 0x0000000508007c0c */ /* 0x000fda000c706670 */
[----:B------:R-:W0:Y:S02]  /*d340*/  @!P0 LDC.64 R2, c[0x0][0xc58] ;  /* 0x00031600ff028b82 */ /* 0x000e240000000a00 */
[----:B0-----:R-:W-:-:S05]  /*d350*/  @!P0 IMAD.WIDE.U32 R2, R8, 0x4, R2 ;  /* 0x0000000408028825 */ /* 0x001fca00078e0002 */
[----:B------:R-:W2:Y:S01]  /*d360*/  @!P0 LDG.E R0, desc[UR6][R2.64] ;  /* 0x0000000602008981 */ /* 0x000ea2000c1e1900 */
[C---:B------:R-:W-:Y:S01]  /*d370*/  ISETP.NE.AND P1, PT, R8.reuse, RZ, PT ;  /* 0x000000ff0800720c */ /* 0x040fe20003f25270 */
[----:B------:R-:W0:Y:S01]  /*d380*/  S2UR UR6, SR_CTAID.X ;  /* 0x00000000000679c3 */ /* 0x000e220000002500 */
[----:B------:R-:W-:Y:S01]  /*d390*/  ISETP.GE.U32.AND P0, PT, R8, 0x2, PT ;  /* 0x000000020800780c */ /* 0x000fe20003f06070 */
[----:B------:R-:W-:Y:S01]  /*d3a0*/  IMAD.MOV.U32 R16, RZ, RZ, RZ ;  /* 0x000000ffff107224 */ /* 0x000fe200078e00ff */
[----:B------:R-:W-:Y:S01]  /*d3b0*/  LOP3.LUT R4, R4, 0xfffffffe, RZ, 0xc0, !PT ;  /* 0xfffffffe04047812 */ /* 0x000fe200078ec0ff */
[----:B------:R-:W-:-:S08]  /*d3c0*/  IMAD.MOV.U32 R19, RZ, RZ, RZ ;  /* 0x000000ffff137224 */ /* 0x000fd000078e00ff */
[----:B------:R-:W-:-:S04]  /*d3d0*/  @P1 LOP3.LUT R4, R4, 0x1, RZ, 0xfc, !PT ;  /* 0x0000000104041812 */ /* 0x000fc800078efcff */
[----:B------:R-:W-:-:S04]  /*d3e0*/  LOP3.LUT R4, R4, 0xffffffef, RZ, 0xc0, !PT ;  /* 0xffffffef04047812 */ /* 0x000fc800078ec0ff */
[----:B------:R-:W-:-:S04]  /*d3f0*/  @P0 LOP3.LUT R4, R4, 0x10, RZ, 0xfc, !PT ;  /* 0x0000001004040812 */ /* 0x000fc800078efcff */
[----:B------:R-:W-:Y:S01]  /*d400*/  LOP3.LUT R4, R4, 0xfffffff7, RZ, 0xc0, !PT ;  /* 0xfffffff704047812 */ /* 0x000fe200078ec0ff */
[----:B--2---:R-:W1:Y:S02]  /*d410*/  SHFL.UP PT, R5, R0, 0x1, RZ ;  /* 0x0420000000057989 */ /* 0x004e6400000e00ff */
[----:B-1----:R-:W-:-:S05]  /*d420*/  SEL R5, R5, RZ, P1 ;  /* 0x000000ff05057207 */ /* 0x002fca0000800000 */
[----:B------:R-:W-:-:S05]  /*d430*/  IMAD.IADD R5, R0, 0x1, R5 ;  /* 0x0000000100057824 */ /* 0x000fca00078e0205 */
[----:B------:R-:W1:Y:S02]  /*d440*/  SHFL.UP PT, R6, R5, 0x2, RZ ;  /* 0x0440000005067989 */ /* 0x000e6400000e00ff */
[----:B-1----:R-:W-:Y:S02]  /*d450*/  SEL R6, R6, RZ, P0 ;  /* 0x000000ff06067207 */ /* 0x002fe40000000000 */
[----:B------:R-:W-:-:S03]  /*d460*/  ISETP.GE.U32.AND P0, PT, R8, 0x4, PT ;  /* 0x000000040800780c */ /* 0x000fc60003f06070 */
[----:B------:R-:W-:-:S05]  /*d470*/  IMAD.IADD R6, R5, 0x1, R6 ;  /* 0x0000000105067824 */ /* 0x000fca00078e0206 */
[----:B------:R-:W1:Y:S05]  /*d480*/  SHFL.UP PT, R7, R6, 0x4, RZ ;  /* 0x0480000006077989 */ /* 0x000e6a00000e00ff */
[----:B------:R-:W-:-:S04]  /*d490*/  @P0 LOP3.LUT R4, R4, 0x8, RZ, 0xfc, !PT ;  /* 0x0000000804040812 */ /* 0x000fc800078efcff */
[----:B------:R-:W-:Y:S02]  /*d4a0*/  LOP3.LUT R4, R4, 0xfffffffb, RZ, 0xc0, !PT ;  /* 0xfffffffb04047812 */ /* 0x000fe400078ec0ff */
[----:B-1----:R-:W-:Y:S02]  /*d4b0*/  SEL R7, R7, RZ, P0 ;  /* 0x000000ff07077207 */ /* 0x002fe40000000000 */
[----:B------:R-:W-:-:S03]  /*d4c0*/  ISETP.GE.U32.AND P0, PT, R8, 0x8, PT ;  /* 0x000000080800780c */ /* 0x000fc60003f06070 */
[----:B------:R-:W-:-:S05]  /*d4d0*/  IMAD.IADD R7, R6, 0x1, R7 ;  /* 0x0000000106077824 */ /* 0x000fca00078e0207 */
[----:B------:R-:W1:Y:S05]  /*d4e0*/  SHFL.UP PT, R2, R7, 0x8, RZ ;  /* 0x0500000007027989 */ /* 0x000e6a00000e00ff */
[----:B------:R-:W-:-:S04]  /*d4f0*/  @P0 LOP3.LUT R4, R4, 0x4, RZ, 0xfc, !PT ;  /* 0x0000000404040812 */ /* 0x000fc800078efcff */
[----:B------:R-:W-:Y:S02]  /*d500*/  LOP3.LUT R4, R4, 0xfffffffd, RZ, 0xc0, !PT ;  /* 0xfffffffd04047812 */ /* 0x000fe400078ec0ff */
[----:B-1----:R-:W-:Y:S02]  /*d510*/  SEL R2, R2, RZ, P0 ;  /* 0x000000ff02027207 */ /* 0x002fe40000000000 */
[----:B------:R-:W-:Y:S02]  /*d520*/  ISETP.GE.U32.AND P0, PT, R8, 0x10, PT ;  /* 0x000000100800780c */ /* 0x000fe40003f06070 */
[----:B------:R-:W-:-:S05]  /*d530*/  IADD3 R3, R7, R2, RZ ;  /* 0x0000000207037210 */ /* 0x000fca0007ffe0ff */
[----:B------:R-:W1:Y:S06]  /*d540*/  SHFL.UP PT, R2, R3, 0x10, RZ ;  /* 0x0600000003027989 */ /* 0x000e6c00000e00ff */
[----:B------:R-:W-:Y:S02]  /*d550*/  @P0 LOP3.LUT R4, R4, 0x2, RZ, 0xfc, !PT ;  /* 0x0000000204040812 */ /* 0x000fe400078efcff */
[----:B-1----:R-:W-:-:S05]  /*d560*/  SEL R2, R2, RZ, P0 ;  /* 0x000000ff02027207 */ /* 0x002fca0000000000 */
[----:B------:R-:W-:-:S05]  /*d570*/  IMAD.IADD R2, R3, 0x1, R2 ;  /* 0x0000000103027824 */ /* 0x000fca00078e0202 */
[----:B------:R-:W1:Y:S02]  /*d580*/  SHFL.IDX PT, R5, R2, 0x1f, 0x1f ;  /* 0x03e01f0002057f89 */ /* 0x000e6400000e0000 */
[----:B-1----:R-:W-:-:S04]  /*d590*/  IMAD R5, R5, UR4, RZ ;  /* 0x0000000405057c24 */ /* 0x002fc8000f8e02ff */
[----:B------:R-:W-:Y:S01]  /*d5a0*/  IMAD.MOV.U32 R6, RZ, RZ, R5 ;  /* 0x000000ffff067224 */ /* 0x000fe200078e0005 */
[----:B0-----:R-:W-:-:S13]  /*d5b0*/  ISETP.GT.AND P0, PT, R5, UR6, PT ;  /* 0x0000000605007c0c */ /* 0x001fda000bf04270 */
[----:B------:R-:W-:Y:S05]  /*d5c0*/  @P0 BRA `(.L_x_302) ;  /* 0x0000000000c40947 */ /* 0x000fea0003800000 */
[----:B------:R-:W-:Y:S01]  /*d5d0*/  IMAD.MOV.U32 R5, RZ, RZ, R6 ;  /* 0x000000ffff057224 */ /* 0x000fe200078e0006 */
[----:B------:R-:W-:Y:S01]  /*d5e0*/  ULDC UR5, c[0x0][0xc14] ;  /* 0x0003050000057ab9 */ /* 0x000fe20000000800 */
[----:B------:R-:W-:Y:S01]  /*d5f0*/  IMAD.MOV.U32 R19, RZ, RZ, RZ ;  /* 0x000000ffff137224 */ /* 0x000fe200078e00ff */
[----:B------:R-:W-:Y:S01]  /*d600*/  ULDC UR7, c[0x0][0xc14] ;  /* 0x0003050000077ab9 */ /* 0x000fe20000000800 */
[----:B------:R-:W-:-:S05]  /*d610*/  ULDC UR4, c[0x0][0xc10] ;  /* 0x0003040000047ab9 */ /* 0x000fca0000000800 */
.L_x_306:
[----:B------:R-:W-:Y:S02]  /*d620*/  VIADD R0, R19, 0x1f ;  /* 0x0000001f13007836 */ /* 0x000fe40000000000 */
[----:B------:R-:W-:-:S03]  /*d630*/  IMAD.U32 R19, RZ, RZ, UR7 ;  /* 0x00000007ff137e24 */ /* 0x000fc6000f8e00ff */
[----:B------:R-:W-:-:S13]  /*d640*/  ISETP.GE.AND P0, PT, R0, UR5, PT ;  /* 0x0000000500007c0c */ /* 0x000fda000bf06270 */
[----:B------:R-:W-:Y:S05]  /*d650*/  @P0 BRA `(.L_x_303) ;  /* 0x0000000400440947 */ /* 0x000fea0003800000 */
[----:B------:R-:W0:Y:S01]  /*d660*/  S2R R2, SR_TID.X ;  /* 0x0000000000027919 */ /* 0x000e220000002100 */
[----:B------:R-:W-:Y:S01]  /*d670*/  IMAD.MOV.U32 R19, RZ, RZ, R0 ;  /* 0x000000ffff137224 */ /* 0x000fe200078e0000 */
[----:B------:R-:W-:Y:S01]  /*d680*/  BSSY B0, `(.L_x_304) ;  /* 0x000000b000007945 */ /* 0x000fe20003800000 */
[----:B------:R-:W-:Y:S01]  /*d690*/  IMAD.MOV.U32 R0, RZ, RZ, RZ ;  /* 0x000000ffff007224 */ /* 0x000fe200078e00ff */
[----:B0-----:R-:W-:-:S04]  /*d6a0*/  LOP3.LUT R8, R2, 0x1f, RZ, 0xc0, !PT ;  /* 0x0000001f02087812 */ /* 0x001fc800078ec0ff */
[C---:B------:R-:W-:Y:S02]  /*d6b0*/  ISETP.NE.AND P1, PT, R8.reuse, 0x1f, PT ;  /* 0x0000001f0800780c */ /* 0x040fe40003f25270 */
[----:B------:R-:W-:-:S04]  /*d6c0*/  IADD3 R7, R8, R19, RZ ;  /* 0x0000001308077210 */ /* 0x000fc80007ffe0ff */
[----:B------:R-:W-:-:S13]  /*d6d0*/  ISETP.GE.OR P0, PT, R7, UR5, !P1 ;  /* 0x0000000507007c0c */ /* 0x000fda000cf06670 */
[----:B------:R-:W-:Y:S05]  /*d6e0*/  @P0 BRA `(.L_x_305) ;  /* 0x0000000000100947 */ /* 0x000fea0003800000 */
[----:B------:R-:W0:Y:S01]  /*d6f0*/  LDC.64 R2, c[0x0][0xc58] ;  /* 0x00031600ff027b82 */ /* 0x000e220000000a00 */
[----:B------:R-:W-:Y:S01]  /*d700*/  ULDC.64 UR8, c[0x0][0x208] ;  /* 0x0000820000087ab9 */ /* 0x000fe20000000a00 */
[----:B0-----:R-:W-:-:S05]  /*d710*/  IMAD.WIDE R2, R7, 0x4, R2 ;  /* 0x0000000407027825 */ /* 0x001fca00078e0202 */
[----:B------:R0:W5:Y:S02]  /*d720*/  LDG.E R0, desc[UR8][R2.64] ;  /* 0x0000000802007981 */ /* 0x000164000c1e1900 */
.L_x_305:
[----:B------:R-:W-:Y:S05]  /*d730*/  BSYNC B0 ;  /* 0x0000000000007941 */ /* 0x000fea0003800000 */
.L_x_304:
[----:B0----5:R-:W0:Y:S01]  /*d740*/  SHFL.UP PT, R2, R0, 0x1, RZ ;  /* 0x0420000000027989 */ /* 0x021e2200000e00ff */
[C---:B------:R-:W-:Y:S02]  /*d750*/  ISETP.NE.AND P0, PT, R8.reuse, RZ, PT ;  /* 0x000000ff0800720c */ /* 0x040fe40003f05270 */
[----:B------:R-:W-:Y:S02]  /*d760*/  ISETP.GE.U32.AND P1, PT, R8, 0x2, PT ;  /* 0x000000020800780c */ /* 0x000fe40003f26070 */
[----:B0-----:R-:W-:Y:S02]  /*d770*/  SEL R3, R2, RZ, P0 ;  /* 0x000000ff02037207 */ /* 0x001fe40000000000 */
[----:B------:R-:W-:-:S03]  /*d780*/  ISETP.GE.U32.AND P0, PT, R8, 0x4, PT ;  /* 0x000000040800780c */ /* 0x000fc60003f06070 */
[----:B------:R-:W-:-:S05]  /*d790*/  IMAD.IADD R3, R0, 0x1, R3 ;  /* 0x0000000100037824 */ /* 0x000fca00078e0203 */
[----:B------:R-:W0:Y:S02]  /*d7a0*/  SHFL.UP PT, R2, R3, 0x2, RZ ;  /* 0x0440000003027989 */ /* 0x000e2400000e00ff */
        /* <DEDUP_REMOVED lines=8> */
[----:B0-----:R-:W-:-:S05]  /*d830*/  SEL R6, R6, RZ, P1 ;  /* 0x000000ff06067207 */ /* 0x001fca0000800000 */
[----:B------:R-:W-:-:S05]  /*d840*/  IMAD.IADD R6, R7, 0x1, R6 ;  /* 0x0000000107067824 */ /* 0x000fca00078e0206 */
[----:B------:R-:W0:Y:S02]  /*d850*/  SHFL.UP PT, R8, R6, 0x10, RZ ;  /* 0x0600000006087989 */ /* 0x000e2400000e00ff */
[----:B0-----:R-:W-:-:S05]  /*d860*/  SEL R9, R8, RZ, P0 ;  /* 0x000000ff08097207 */ /* 0x001fca0000000000 */
[----:B------:R-:W-:-:S05]  /*d870*/  IMAD.IADD R9, R6, 0x1, R9 ;  /* 0x0000000106097824 */ /* 0x000fca00078e0209 */
[----:B------:R-:W0:Y:S02]  /*d880*/  SHFL.IDX PT, R3, R9, 0x1f, 0x1f ;  /* 0x03e01f0009037f89 */ /* 0x000e2400000e0000 */
[----:B0-----:R-:W-:-:S04]  /*d890*/  IMAD R6, R3, UR4, RZ ;  /* 0x0000000403067c24 */ /* 0x001fc8000f8e02ff */
[----:B------:R-:W-:-:S05]  /*d8a0*/  IMAD.IADD R5, R6, 0x1, R5 ;  /* 0x0000000106057824 */ /* 0x000fca00078e0205 */
[----:B------:R-:W-:-:S13]  /*d8b0*/  ISETP.GT.AND P0, PT, R5, UR6, PT ;  /* 0x0000000605007c0c */ /* 0x000fda000bf04270 */
[----:B------:R-:W-:Y:S05]  /*d8c0*/  @!P0 BRA `(.L_x_306) ;  /* 0xfffffffc00548947 */ /* 0x000fea000383ffff */
[----:B------:R-:W-:-:S07]  /*d8d0*/  IMAD.MOV.U32 R2, RZ, RZ, R9 ;  /* 0x000000ffff027224 */ /* 0x000fce00078e0009 */
.L_x_302:
[----:B------:R-:W-:-:S04]  /*d8e0*/  IMAD.IADD R7, R5, 0x1, -R6 ;  /* 0x0000000105077824 */ /* 0x000fc800078e0a06 */
[----:B------:R-:W-:-:S05]  /*d8f0*/  IMAD R3, R2, UR4, R7 ;  /* 0x0000000402037c24 */ /* 0x000fca000f8e0207 */
[----:B------:R-:W-:-:S13]  /*d900*/  ISETP.GT.AND P0, PT, R3, UR6, PT ;  /* 0x0000000603007c0c */ /* 0x000fda000bf04270 */
[----:B------:R-:W-:-:S04]  /*d910*/  VOTE.ANY R8, PT, !P0 ;  /* 0x0000000000087806 */ /* 0x000fc800040e0100 */
[----:B------:R-:W0:Y:S01]  /*d920*/  POPC R5, R8 ;  /* 0x0000000800057309 */ /* 0x000e220000000000 */
[----:B------:R-:W-:Y:S01]  /*d930*/  ISETP.NE.AND P0, PT, R8, RZ, PT ;  /* 0x000000ff0800720c */ /* 0x000fe20003f05270 */
[----:B0-----:R-:W0:Y:S02]  /*d940*/  SHFL.IDX PT, R0, R0, R5, 0x1f ;  /* 0x00001f0500007589 */ /* 0x001e2400000e0000 */
[----:B0-----:R-:W-:-:S04]  /*d950*/  IABS R6, R0 ;  /* 0x0000000000067213 */ /* 0x001fc80000000000 */
[----:B------:R-:W0:Y:S08]  /*d960*/  I2F.RP R9, R6 ;  /* 0x0000000600097306 */ /* 0x000e300000209400 */
[----:B0-----:R-:W0:Y:S02]  /*d970*/  MUFU.RCP R9, R9 ;  /* 0x0000000900097308 */ /* 0x001e240000001000 */
[----:B0-----:R-:W-:-:S06]  /*d980*/  IADD3 R3, R9, 0xffffffe, RZ ;  /* 0x0ffffffe09037810 */ /* 0x001fcc0007ffe0ff */
[----:B------:R-:W0:Y:S02]  /*d990*/  F2I.FTZ.U32.TRUNC.NTZ R3, R3 ;  /* 0x0000000300037305 */ /* 0x000e24000021f000 */
[----:B0-----:R-:W-:Y:S01]  /*d9a0*/  IMAD.MOV R11, RZ, RZ, -R3 ;  /* 0x000000ffff0b7224 */ /* 0x001fe200078e0a03 */
[----:B------:R-:W-:Y:S06]  /*d9b0*/  @!P0 BRA `(.L_x_307) ;  /* 0x0000000000088947 */ /* 0x000fec0003800000 */
[----:B------:R-:W-:-:S05]  /*d9c0*/  VIADD R9, R5, 0xffffffff ;  /* 0xffffffff05097836 */ /* 0x000fca0000000000 */
[----:B------:R0:W1:Y:S02]  /*d9d0*/  SHFL.IDX PT, R16, R2, R9, 0x1f ;  /* 0x00001f0902107589 */ /* 0x00006400000e0000 */
.L_x_307:
[----:B-1----:R-:W-:Y:S01]  /*d9e0*/  IMAD R16, R16, UR4, R7 ;  /* 0x0000000410107c24 */ /* 0x002fe2000f8e0207 */
[----:B------:R-:W-:Y:S01]  /*d9f0*/  IADD3 R19, R5, R19, RZ ;  /* 0x0000001305137210 */ /* 0x000fe20007ffe0ff */
[----:B------:R-:W-:Y:S02]  /*da00*/  IMAD R7, R11, R6, RZ ;  /* 0x000000060b077224 */ /* 0x000fe400078e02ff */
[----:B0-----:R-:W-:Y:S01]  /*da10*/  IMAD.MOV.U32 R2, RZ, RZ, RZ ;  /* 0x000000ffff027224 */ /* 0x001fe200078e00ff */
[----:B------:R-:W-:-:S03]  /*da20*/  IADD3 R17, -R16, UR6, RZ ;  /* 0x0000000610117c10 */ /* 0x000fc6000fffe1ff */
[----:B------:R-:W-:Y:S01]  /*da30*/  IMAD.HI.U32 R2, R3, R7, R2 ;  /* 0x0000000703027227 */ /* 0x000fe200078e0002 */
[----:B------:R-:W-:Y:S02]  /*da40*/  IABS R7, R0 ;  /* 0x0000000000077213 */ /* 0x000fe40000000000 */
[----:B------:R-:W-:-:S03]  /*da50*/  IABS R3, R17 ;  /* 0x0000001100037213 */ /* 0x000fc60000000000 */
[----:B------:R-:W-:Y:S02]  /*da60*/  IMAD.MOV R7, RZ, RZ, -R7 ;  /* 0x000000ffff077224 */ /* 0x000fe400078e0a07 */
[----:B------:R-:W-:-:S04]  /*da70*/  IMAD.HI.U32 R2, R2, R3, RZ ;  /* 0x0000000302027227 */ /* 0x000fc800078e00ff */
[----:B------:R-:W-:-:S05]  /*da80*/  IMAD R3, R2, R7, R3 ;  /* 0x0000000702037224 */ /* 0x000fca00078e0203 */
[----:B------:R-:W-:-:S13]  /*da90*/  ISETP.GT.U32.AND P0, PT, R6, R3, PT ;  /* 0x000000030600720c */ /* 0x000fda0003f04070 */
[----:B------:R-:W-:Y:S02]  /*daa0*/  @!P0 IMAD.IADD R3, R3, 0x1, -R6 ;  /* 0x0000000103038824 */ /* 0x000fe400078e0a06 */
[----:B------:R-:W-:-:S03]  /*dab0*/  @!P0 VIADD R2, R2, 0x1 ;  /* 0x0000000102028836 */ /* 0x000fc60000000000 */
[----:B------:R-:W-:Y:S02]  /*dac0*/  ISETP.GE.U32.AND P0, PT, R3, R6, PT ;  /* 0x000000060300720c */ /* 0x000fe40003f06070 */
[----:B------:R-:W-:-:S11]  /*dad0*/  LOP3.LUT R3, R17, R0, RZ, 0x3c, !PT ;  /* 0x0000000011037212 */ /* 0x000fd600078e3cff */
[----:B------:R-:W-:Y:S01]  /*dae0*/  @P0 VIADD R2, R2, 0x1 ;  /* 0x0000000102020836 */ /* 0x000fe20000000000 */
[----:B------:R-:W-:-:S13]  /*daf0*/  ISETP.GE.AND P0, PT, R3, RZ, PT ;  /* 0x000000ff0300720c */ /* 0x000fda0003f06270 */
[----:B------:R-:W-:Y:S01]  /*db00*/  @!P0 IMAD.MOV R2, RZ, RZ, -R2 ;  /* 0x000000ffff028224 */ /* 0x000fe200078e0a02 */
[----:B------:R-:W-:-:S13]  /*db10*/  ISETP.NE.AND P0, PT, R0, RZ, PT ;  /* 0x000000ff0000720c */ /* 0x000fda0003f05270 */
[----:B------:R-:W-:-:S05]  /*db20*/  @!P0 LOP3.LUT R2, RZ, R0, RZ, 0x33, !PT ;  /* 0x00000000ff028212 */ /* 0x000fca00078e33ff */
[--C-:B------:R-:W-:Y:S02]  /*db30*/  IMAD.MOV R3, RZ, RZ, -R2.reuse ;  /* 0x000000ffff037224 */ /* 0x100fe400078e0a02 */
[----:B------:R-:W-:Y:S02]  /*db40*/  IMAD.MOV.U32 R18, RZ, RZ, R2 ;  /* 0x000000ffff127224 */ /* 0x000fe400078e0002 */
[----:B------:R-:W-:Y:S01]  /*db50*/  IMAD R17, R0, R3, R17 ;  /* 0x0000000300117224 */ /* 0x000fe200078e0211 */
[----:B------:R-:W-:Y:S06]  /*db60*/  BRA `(.L_x_308) ;  /* 0x00000000000c7947 */ /* 0x000fec0003800000 */
.L_x_303:
[----:B------:R-:W-:Y:S02]  /*db70*/  IMAD.MOV.U32 R17, RZ, RZ, RZ ;  /* 0x000000ffff117224 */ /* 0x000fe400078e00ff */
[----:B------:R-:W-:Y:S02]  /*db80*/  IMAD.U32 R16, RZ, RZ, UR6 ;  /* 0x00000006ff107e24 */ /* 0x000fe4000f8e00ff */
[----:B------:R-:W-:-:S07]  /*db90*/  IMAD.MOV.U32 R18, RZ, RZ, RZ ;  /* 0x000000ffff127224 */ /* 0x000fce00078e00ff */
.L_x_308:
[----:B------:R-:W0:Y:S01]  /*dba0*/  S2R R0, SR_TID.X ;  /* 0x0000000000007919 */ /* 0x000e220000002100 */
[----:B------:R-:W-:Y:S01]  /*dbb0*/  STL [R1+0x28], RZ ;  /* 0x000028ff01007387 */ /* 0x000fe20000100800 */
[----:B0-----:R-:W-:-:S04]  /*dbc0*/  LOP3.LUT R0, R0, 0x1f, RZ, 0xc0, !PT ;  /* 0x0000001f00007812 */ /* 0x001fc800078ec0ff */
[----:B------:R-:W-:-:S13]  /*dbd0*/  ISETP.NE.AND P0, PT, R0, RZ, PT ;  /* 0x000000ff0000720c */ /* 0x000fda0003f05270 */
[----:B------:R-:W0:Y:S01]  /*dbe0*/  @!P0 S2R R3, SR_CgaCtaId ;  /* 0x0000000000038919 */ /* 0x000e220000008800 */
[----:B------:R-:W-:-:S04]  /*dbf0*/  @!P0 MOV R0, 0x400 ;  /* 0x0000040000008802 */ /* 0x000fc80000000f00 */
[----:B0-----:R-:W-:-:S05]  /*dc00*/  @!P0 LEA R0, R3, R0, 0x18 ;  /* 0x0000000003008211 */ /* 0x001fca00078ec0ff */
[----:B------:R0:W-:Y:S01]  /*dc10*/  @!P0 STS.128 [R0+0x388d0], R16 ;  /* 0x0388d01000008388 */ /* 0x0001e20000000c00 */
[----:B------:R-:W-:Y:S06]  /*dc20*/  BAR.ARV 0x5, 0x120 ;  /* 0x0144800000007b1d */ /* 0x000fec0000002000 */
[----:B------:R-:W-:Y:S01]  /*dc30*/  ISETP.GE.AND P0, PT, R19, UR5, PT ;  /* 0x0000000513007c0c */ /* 0x000fe2000bf06270 */
[----:B0-----:R-:W-:-:S05]  /*dc40*/  IMAD.MOV.U32 R0, RZ, RZ, 0x1 ;  /* 0x00000001ff007424 */ /* 0x001fca00078e00ff */
[----:B------:R0:W-:Y:S04]  /*dc50*/  STL [R1+0x8], R0 ;  /* 0x0000080001007387 */ /* 0x0001e80000100800 */
[----:B------:R0:W-:Y:S03]  /*dc60*/  STL [R1], RZ ;  /* 0x000000ff01007387 */ /* 0x0001e60000100800 */
[----:B------:R-:W-:Y:S05]  /*dc70*/  @P0 BRA `(.L_x_309) ;  /* 0x0000004400140947 */ /* 0x000fea0003800000 */
[----:B0-----:R-:W-:Y:S01]  /*dc80*/  IMAD.MOV.U32 R0, RZ, RZ, 0x1 ;  /* 0x00000001ff007424 */ /* 0x001fe200078e00ff */
[----:B------:R0:W-:Y:S01]  /*dc90*/  STL [R1], RZ ;  /* 0x000000ff01007387 */ /* 0x0001e20000100800 */
[----:B------:R-:W-:Y:S01]  /*dca0*/  ULDC UR38, c[0x0][0xc] ;  /* 0x0000030000267ab9 */ /* 0x000fe20000000800 */
[----:B------:R-:W-:Y:S02]  /*dcb0*/  ULDC.64 UR36, c[0x0][0x198] ;  /* 0x0000660000247ab9 */ /* 0x000fe40000000a00 */
[----:B------:R0:W-:Y:S04]  /*dcc0*/  STL [R1+0x8], R0 ;  /* 0x0000080001007387 */ /* 0x0001e80000100800 */
[----:B------:R0:W-:Y:S02]  /*dcd0*/  STL [R1+0x28], RZ ;  /* 0x000028ff01007387 */ /* 0x0001e40000100800 */
.L_x_375:
[----:B-1----:R-:W1:Y:S01]  /*dce0*/  LDC.64 R2, c[0x0][0xc60] ;  /* 0x00031800ff027b82 */ /* 0x002e620000000a00 */
[----:B------:R-:W-:Y:S01]  /*dcf0*/  ULDC.64 UR4, c[0x0][0x208] ;  /* 0x0000820000047ab9 */ /* 0x000fe20000000a00 */
[----:B-1----:R-:W-:-:S05]  /*dd00*/  IMAD.WIDE R2, R19, 0x4, R2 ;  /* 0x0000000413027825 */ /* 0x002fca00078e0202 */
[----:B------:R-:W2:Y:S01]  /*dd10*/  LDG.E R5, desc[UR4][R2.64] ;  /* 0x0000000402057981 */ /* 0x000ea2000c1e1900 */
[----:B------:R-:W-:Y:S05]  /*dd20*/  YIELD ;  /* 0x0000000000007946 */ /* 0x000fea0003800000 */
[----:B------:R-:W-:Y:S01]  /*dd30*/  ULDC.64 UR4, c[0x0][0xa28] ;  /* 0x00028a0000047ab9 */ /* 0x000fe20000000a00 */
[----:B0-----:R-:W-:Y:S01]  /*dd40*/  IMAD.MOV.U32 R0, RZ, RZ, RZ ;  /* 0x000000ffff007224 */ /* 0x001fe200078e00ff */
[----:B------:R-:W-:Y:S01]  /*dd50*/  ISETP.NE.U32.AND P0, PT, RZ, UR4, PT ;  /* 0x00000004ff007c0c */ /* 0x000fe2000bf05070 */
[----:B------:R-:W-:-:S03]  /*dd60*/  ULDC.64 UR6, c[0x0][0x208] ;  /* 0x0000820000067ab9 */ /* 0x000fc60000000a00 */
[----:B------:R-:W-:Y:S01]  /*dd70*/  ISETP.NE.AND.EX P0, PT, RZ, UR5, PT, P0 ;  /* 0x00000005ff007c0c */ /* 0x000fe2000bf05300 */
[----:B------:R-:W-:Y:S01]  /*dd80*/  IMAD.MOV.U32 R6, RZ, RZ, RZ ;  /* 0x000000ffff067224 */ /* 0x000fe200078e00ff */
[----:B--2---:R-:W-:Y:S01]  /*dd90*/  SHF.R.S32.HI R4, RZ, 0x1f, R5 ;  /* 0x0000001fff047819 */ /* 0x004fe20000011405 */
[----:B------:R-:W-:-:S10]  /*dda0*/  IMAD.SHL.U32 R7, R5, 0x4, RZ ;  /* 0x0000000405077824 */ /* 0x000fd400078e00ff */
[C---:B------:R-:W-:Y:S01]  /*ddb0*/  @P0 LEA R2, P1, R5.reuse, UR4, 0x2 ;  /* 0x0000000405020c11 */ /* 0x040fe2000f8210ff */
[----:B------:R-:W-:Y:S03]  /*ddc0*/  STL [R1+0x14], R5 ;  /* 0x0000140501007387 */ /* 0x000fe60000100800 */
[----:B------:R-:W-:Y:S01]  /*ddd0*/  @P0 LEA.HI.X R3, R5, UR5, R4, 0x2, P1 ;  /* 0x0000000505030c11 */ /* 0x000fe200088f1404 */
[----:B------:R-:W-:-:S04]  /*dde0*/  ULDC.64 UR4, c[0x0][0xa00] ;  /* 0x0002800000047ab9 */ /* 0x000fc80000000a00 */
[----:B------:R0:W5:Y:S01]  /*ddf0*/  @P0 LDG.E R0, desc[UR6][R2.64] ;  /* 0x0000000602000981 */ /* 0x000162000c1e1900 */
[----:B------:R-:W-:-:S04]  /*de00*/  ISETP.NE.U32.AND P0, PT, RZ, UR4, PT ;  /* 0x00000004ff007c0c */ /* 0x000fc8000bf05070 */
[----:B------:R-:W-:-:S13]  /*de10*/  ISETP.NE.AND.EX P0, PT, RZ, UR5, PT, P0 ;  /* 0x00000005ff007c0c */ /* 0x000fda000bf05300 */
[----:B0-----:R-:W-:-:S04]  /*de20*/  @P0 LEA R2, P1, R5, UR4, 0x2 ;  /* 0x0000000405020c11 */ /* 0x001fc8000f8210ff */
[----:B------:R-:W-:Y:S01]  /*de30*/  @P0 LEA.HI.X R3, R5, UR5, R4, 0x2, P1 ;  /* 0x0000000505030c11 */ /* 0x000fe200088f1404 */
[----:B------:R-:W-:-:S04]  /*de40*/  ULDC.64 UR4, c[0x0][0xa20] ;  /* 0x0002880000047ab9 */ /* 0x000fc80000000a00 */
[----:B------:R-:W2:Y:S01]  /*de50*/  @P0 LDG.E R6, desc[UR6][R2.64] ;  /* 0x0000000602060981 */ /* 0x000ea2000c1e1900 */
[----:B------:R-:W-:-:S04]  /*de60*/  ISETP.NE.U32.AND P0, PT, RZ, UR4, PT ;  /* 0x00000004ff007c0c */ /* 0x000fc8000bf05070 */
[----:B------:R-:W-:Y:S01]  /*de70*/  ISETP.NE.AND.EX P0, PT, RZ, UR5, PT, P0 ;  /* 0x00000005ff007c0c */ /* 0x000fe2000bf05300 */
[----:B--2---:R0:W-:Y:S04]  /*de80*/  STL [R1+0x2c], R6 ;  /* 0x00002c0601007387 */ /* 0x0041e80000100800 */
[----:B------:R1:W-:Y:S01]  /*de90*/  STL [R1+0x1c], R7 ;  /* 0x00001c0701007387 */ /* 0x0003e20000100800 */
[----:B0-----:R-:W-:-:S07]  /*dea0*/  SHF.L.U64.HI R6, R5, 0x2, R4 ;  /* 0x0000000205067819 */ /* 0x001fce0000010204 */
[C---:B------:R-:W-:Y:S01]  /*deb0*/  @P0 IADD3 R4, P1, R7.reuse, UR4, RZ ;  /* 0x0000000407040c10 */ /* 0x040fe2000ff3e0ff */
[----:B------:R0:W-:Y:S03]  /*dec0*/  STL [R1+0x20], R6 ;  /* 0x0000200601007387 */ /* 0x0001e60000100800 */
[C---:B------:R-:W-:Y:S01]  /*ded0*/  @P0 IADD3.X R5, R6.reuse, UR5, RZ, P1, !PT ;  /* 0x0000000506050c10 */ /* 0x040fe20008ffe4ff */
[----:B------:R-:W-:Y:S02]  /*dee0*/  ULDC.64 UR4, c[0x0][0xa08] ;  /* 0x0002820000047ab9 */ /* 0x000fe40000000a00 */
[----:B------:R-:W-:Y:S02]  /*def0*/  IADD3 R2, P1, R7, UR4, RZ ;  /* 0x0000000407027c10 */ /* 0x000fe4000ff3e0ff */
[----:B-1----:R-:W-:Y:S02]  /*df00*/  MOV R7, RZ ;  /* 0x000000ff00077202 */ /* 0x002fe40000000f00 */
[----:B------:R-:W-:-:S02]  /*df10*/  IADD3.X R3, R6, UR5, RZ, P1, !PT ;  /* 0x0000000506037c10 */ /* 0x000fc40008ffe4ff */
[----:B------:R-:W-:-:S04]  /*df20*/  ISETP.NE.U32.AND P1, PT, RZ, UR4, PT ;  /* 0x00000004ff007c0c */ /* 0x000fc8000bf25070 */
[----:B------:R-:W-:Y:S01]  /*df30*/  ISETP.NE.AND.EX P1, PT, RZ, UR5, PT, P1 ;  /* 0x00000005ff007c0c */ /* 0x000fe2000bf25310 */
[----:B------:R-:W-:Y:S02]  /*df40*/  ULDC.64 UR4, c[0x0][0x3f8] ;  /* 0x0000fe0000047ab9 */ /* 0x000fe40000000a00 */
[----:B------:R-:W-:-:S03]  /*df50*/  UISETP.NE.U32.AND UP0, UPT, UR4, URZ, UPT ;  /* 0x0000003f0400728c */ /* 0x000fc6000bf05070 */
[----:B------:R-:W-:Y:S01]  /*df60*/  ULDC UR4, c[0x0][0x404] ;  /* 0x0001010000047ab9 */ /* 0x000fe20000000800 */
[----:B------:R-:W-:-:S03]  /*df70*/  UISETP.NE.AND.EX UP0, UPT, UR5, URZ, UPT, UP0 ;  /* 0x0000003f0500728c */ /* 0x000fc6000bf05300 */
[----:B------:R-:W-:Y:S01]  /*df80*/  ULDC UR5, c[0x0][0x2e0] ;  /* 0x0000b80000057ab9 */ /* 0x000fe20000000800 */
[----:B------:R-:W-:Y:S02]  /*df90*/  USEL UR4, UR4, 0x1, UP0 ;  /* 0x0000000104047887 */ /* 0x000fe40008000000 */
[----:B------:R1:W5:Y:S02]  /*dfa0*/  @P1 LDG.E R7, desc[UR6][R2.64] ;  /* 0x0000000602071981 */ /* 0x000364000c1e1900 */
[----:B------:R-:W-:-:S06]  /*dfb0*/  UIMAD UR4, UR4, UR5, URZ ;  /* 0x00000005040472a4 */ /* 0x000fcc000f8e023f */
[----:B0-----:R-:W-:-:S06]  /*dfc0*/  IMAD.U32 R6, RZ, RZ, UR4 ;  /* 0x00000004ff067e24 */ /* 0x001fcc000f8e00ff */
[----:B------:R1:W5:Y:S01]  /*dfd0*/  @P0 LDG.E R6, desc[UR6][R4.64] ;  /* 0x0000000604060981 */ /* 0x000362000c1e1900 */
[----:B------:R-:W-:Y:S05]  /*dfe0*/  @P0 BRA `(.L_x_310) ;  /* 0x0000000000140947 */ /* 0x000fea0003800000 */
[----:B------:R-:W-:Y:S05]  /*dff0*/  @!P1 BRA `(.L_x_310) ;  /* 0x0000000000109947 */ /* 0x000fea0003800000 */
[----:B------:R-:W-:Y:S02]  /*e000*/  ULDC.64 UR4, c[0x0][0x208] ;  /* 0x0000820000047ab9 */ /* 0x000fe40000000a00 */
[----:B-----5:R-:W2:Y:S04]  /*e010*/  LDG.E R6, desc[UR4][R2.64] ;  /* 0x0000000402067981 */ /* 0x020ea8000c1e1900 */
[----:B-1----:R-:W2:Y:S02]  /*e020*/  LDG.E R5, desc[UR4][R2.64+0x4] ;  /* 0x0000040402057981 */ /* 0x002ea4000c1e1900 */
[----:B--2---:R-:W-:-:S07]  /*e030*/  IMAD.IADD R6, R5, 0x1, -R6 ;  /* 0x0000000105067824 */ /* 0x004fce00078e0a06 */
.L_x_310:
[--C-:B-1---5:R-:W-:Y:S01]  /*e040*/  IMAD.IADD R2, R6, 0x1, -R0.reuse ;  /* 0x0000000106027824 */ /* 0x122fe200078e0a00 */
[----:B------:R-:W-:Y:S01]  /*e050*/  BSSY B6, `(.L_x_311) ;  /* 0x0000368000067945 */ /* 0x000fe20003800000 */
[----:B------:R-:W-:Y:S02]  /*e060*/  IMAD.IADD R3, R7, 0x1, R0 ;  /* 0x0000000107037824 */ /* 0x000fe400078e0200 */
[C---:B------:R-:W-:Y:S01]  /*e070*/  VIADD R0, R2.reuse, 0x4f ;  /* 0x0000004f02007836 */ /* 0x040fe20000000000 */
[----:B------:R-:W-:Y:S01]  /*e080*/  STL [R1+0x24], R2 ;  /* 0x0000240201007387 */ /* 0x000fe20000100800 */
[----:B------:R-:W-:Y:S02]  /*e090*/  ISETP.GT.AND P0, PT, R2, RZ, PT ;  /* 0x000000ff0200720c */ /* 0x000fe40003f04270 */
[----:B------:R-:W-:Y:S01]  /*e0a0*/  IMAD.HI R0, R0, 0x66666667, RZ ;  /* 0x6666666700007827 */ /* 0x000fe200078e02ff */
[----:B------:R0:W-:Y:S04]  /*e0b0*/  STL [R1+0x4], R3 ;  /* 0x0000040301007387 */ /* 0x0001e80000100800 */
[----:B0-----:R-:W-:-:S04]  /*e0c0*/  SHF.R.U32.HI R3, RZ, 0x1f, R0 ;  /* 0x0000001fff037819 */ /* 0x001fc80000011600 */
[----:B------:R-:W-:-:S05]  /*e0d0*/  LEA.HI.SX32 R0, R0, R3, 0x1b ;  /* 0x0000000300007211 */ /* 0x000fca00078fdaff */
[----:B------:R0:W-:Y:S01]  /*e0e0*/  STL [R1+0x18], R0 ;  /* 0x0000180001007387 */ /* 0x0001e20000100800 */
[----:B------:R-:W-:Y:S05]  /*e0f0*/  @P0 BRA `(.L_x_312) ;  /* 0x0000000000480947 */ /* 0x000fea0003800000 */
[----:B------:R-:W1:Y:S02]  /*e100*/  S2R R2, SR_TID.X ;  /* 0x0000000000027919 */ /* 0x000e640000002100 */
[----:B-1----:R-:W-:-:S04]  /*e110*/  LOP3.LUT R2, R2, 0x1f, RZ, 0xc0, !PT ;  /* 0x0000001f02027812 */ /* 0x002fc800078ec0ff */
[----:B------:R-:W-:-:S13]  /*e120*/  ISETP.NE.AND P1, PT, R2, RZ, PT ;  /* 0x000000ff0200720c */ /* 0x000fda0003f25270 */
[----:B------:R-:W-:Y:S05]  /*e130*/  @P1 BRA `(.L_x_313) ;  /* 0x0000003400641947 */ /* 0x000fea0003800000 */
[----:B------:R-:W1:Y:S01]  /*e140*/  S2R R7, SR_LANEID ;  /* 0x0000000000077919 */ /* 0x000e620000000000 */
[----:B------:R-:W-:Y:S01]  /*e150*/  VOTEU.ANY UR4, UPT, PT ;  /* 0x0000000000047886 */ /* 0x000fe200038e0100 */
[----:B------:R-:W2:Y:S01]  /*e160*/  LDC.64 R2, c[0x0][0xc38] ;  /* 0x00030e00ff027b82 */ /* 0x000ea20000000a00 */
[----:B0-----:R-:W1:Y:S01]  /*e170*/  FLO.U32 R0, UR4 ;  /* 0x0000000400007d00 */ /* 0x001e6200080e0000 */
[----:B------:R-:W-:-:S07]  /*e180*/  ULDC.64 UR6, c[0x0][0x208] ;  /* 0x0000820000067ab9 */ /* 0x000fce0000000a00 */
[----:B------:R-:W2:Y:S01]  /*e190*/  POPC R5, UR4 ;  /* 0x0000000400057d09 */ /* 0x000ea20008000000 */
[----:B-1----:R-:W-:-:S13]  /*e1a0*/  ISETP.EQ.U32.AND P0, PT, R0, R7, PT ;  /* 0x000000070000720c */ /* 0x002fda0003f02070 */
[----:B--2---:R-:W2:Y:S01]  /*e1b0*/  @P0 ATOMG.E.ADD.STRONG.GPU PT, R3, desc[UR6][R2.64], R5 ;  /* 0x00000005020309a8 */ /* 0x004ea200081ee1c6 */
[----:B------:R-:W0:Y:S02]  /*e1c0*/  S2R R4, SR_LTMASK ;  /* 0x0000000000047919 */ /* 0x000e240000003900 */
[----:B0-----:R-:W-:-:S04]  /*e1d0*/  LOP3.LUT R4, R4, UR4, RZ, 0xc0, !PT ;  /* 0x0000000404047c12 */ /* 0x001fc8000f8ec0ff */
[----:B------:R-:W0:Y:S01]  /*e1e0*/  POPC R7, R4 ;  /* 0x0000000400077309 */ /* 0x000e220000000000 */
[----:B--2---:R-:W0:Y:S02]  /*e1f0*/  SHFL.IDX PT, R0, R3, R0, 0x1f ;  /* 0x00001f0003007589 */ /* 0x004e2400000e0000 */
[----:B0-----:R-:W-:Y:S01]  /*e200*/  IADD3 R16, R0, UR38, R7 ;  /* 0x0000002600107c10 */ /* 0x001fe2000fffe007 */
[----:B------:R-:W-:Y:S06]  /*e210*/  BRA `(.L_x_313) ;  /* 0x00000034002c7947 */ /* 0x000fec0003800000 */
.L_x_312:
[----:B------:R-:W1:Y:S01]  /*e220*/  S2R R3, SR_CgaCtaId ;  /* 0x0000000000037919 */ /* 0x000e620000008800 */
[----:B0-----:R-:W-:-:S04]  /*e230*/  MOV R0, 0x400 ;  /* 0x0000040000007802 */ /* 0x001fc80000000f00 */
[----:B-1----:R-:W-:-:S05]  /*e240*/  LEA R2, R3, R0, 0x18 ;  /* 0x0000000003027211 */ /* 0x002fca00078ec0ff */
[----:B------:R0:W-:Y:S01]  /*e250*/  STL [R1+0x10], R2 ;  /* 0x0000100201007387 */ /* 0x0001e20000100800 */
[----:B------:R-:W-:-:S05]  /*e260*/  VIADD R0, R2, 0x24400 ;  /* 0x0002440002007836 */ /* 0x000fca0000000000 */
[----:B------:R-:W-:-:S13]  /*e270*/  LOP3.LUT P0, RZ, R0, 0x3ff, RZ, 0xc0, !PT ;  /* 0x000003ff00ff7812 */ /* 0x000fda000780c0ff */
[----:B0-----:R-:W-:Y:S05]  /*e280*/  @!P0 BRA `(.L_x_314) ;  /* 0x0000000000408947 */ /* 0x001fea0003800000 */
[----:B------:R-:W-:Y:S01]  /*e290*/  MOV R2, 0x0 ;  /* 0x0000000000027802 */ /* 0x000fe20000000f00 */
[----:B------:R-:W-:Y:S01]  /*e2a0*/  ULDC.64 UR6, c[0x4][0x1b8] ;  /* 0x01006e0000067ab9 */ /* 0x000fe20000000a00 */
[----:B------:R-:W-:Y:S01]  /*e2b0*/  ULDC.64 UR8, c[0x4][0x1c0] ;  /* 0x0100700000087ab9 */ /* 0x000fe20000000a00 */
[----:B------:R-:W-:Y:S01]  /*e2c0*/  ULDC.64 UR4, c[0x4][0x118] ;  /* 0x0100460000047ab9 */ /* 0x000fe20000000a00 */
[----:B------:R-:W-:Y:S01]  /*e2d0*/  IMAD.U32 R4, RZ, RZ, UR6 ;  /* 0x00000006ff047e24 */ /* 0x000fe2000f8e00ff */
[----:B------:R-:W-:Y:S01]  /*e2e0*/  MOV R7, UR9 ;  /* 0x0000000900077c02 */ /* 0x000fe20008000f00 */
[----:B------:R-:W0:Y:S01]  /*e2f0*/  LDC.64 R2, c[0x4][R2] ;  /* 0x0100000002027b82 */ /* 0x000e220000000a00 */
        /* <DEDUP_REMOVED lines=8> */
[----:B0-----:R-:W-:Y:S05]  /*e380*/  CALL.ABS.NOINC R2 ;  /* 0x0000000002007343 */ /* 0x001fea0003c00000 */
.L_x_314:
        /* <DEDUP_REMOVED lines=8> */
[----:B------:R0:W1:Y:S01]  /*e410*/  LDC.64 R2, c[0x4][R0] ;  /* 0x0100000000027b82 */ /* 0x0000620000000a00 */
        /* <DEDUP_REMOVED lines=11> */
.L_x_316:
        /* <DEDUP_REMOVED lines=16> */
.L_x_315:
[----:B------:R-:W2:Y:S01]  /*e5d0*/  LDL.LU R2, [R1+0x1c] ;  /* 0x00001c0001027983 */ /* 0x000ea20000300800 */
[----:B------:R-:W-:-:S03]  /*e5e0*/  ULDC.64 UR4, c[0x0][0x9f8] ;  /* 0x00027e0000047ab9 */ /* 0x000fc60000000a00 */
[----:B------:R-:W3:Y:S04]  /*e5f0*/  LDL.LU R0, [R1+0x20] ;  /* 0x0000200001007983 */ /* 0x000ee80000300800 */
[----:B------:R-:W4:Y:S04]  /*e600*/  LDL.LU R4, [R1+0x2c] ;  /* 0x00002c0001047983 */ /* 0x000f280000300800 */
[----:B------:R-:W4:Y:S01]  /*e610*/  LDL.LU R8, [R1+0x14] ;  /* 0x0000140001087983 */ /* 0x000f220000300800 */
[----:B------:R-:W-:Y:S01]  /*e620*/  ISETP.NE.U32.AND P0, PT, RZ, UR4, PT ;  /* 0x00000004ff007c0c */ /* 0x000fe2000bf05070 */
[----:B------:R-:W-:-:S03]  /*e630*/  ULDC.64 UR6, c[0x0][0x208] ;  /* 0x0000820000067ab9 */ /* 0x000fc60000000a00 */
[----:B------:R-:W-:Y:S01]  /*e640*/  ISETP.NE.AND.EX P0, PT, RZ, UR5, PT, P0 ;  /* 0x00000005ff007c0c */ /* 0x000fe2000bf05300 */
[----:B------:R-:W0:Y:S02]  /*e650*/  S2R R9, SR_TID.X ;  /* 0x0000000000097919 */ /* 0x000e240000002100 */
[----:B0-----:R-:W-:-:S04]  /*e660*/  LOP3.LUT R9, R9, 0x1f, RZ, 0xc0, !PT ;  /* 0x0000001f09097812 */ /* 0x001fc800078ec0ff */
[----:B------:R-:W-:-:S13]  /*e670*/  ISETP.NE.AND P6, PT, R9, RZ, PT ;  /* 0x000000ff0900720c */ /* 0x000fda0003fc5270 */
[----:B------:R-:W-:-:S05]  /*e680*/  VOTEU.ALL UP1, P6 ;  /* 0x00000000003f7886 */ /* 0x000fca0003020000 */
[----:B------:R-:W-:-:S04]  /*e690*/  @!UP1 UIADD3 UR8, UP0, UR36, 0x270, URZ ;  /* 0x0000027024089890 */ /* 0x000fc8000ff1e03f */
[----:B------:R-:W-:-:S03]  /*e6a0*/  @!UP1 UIADD3.X UR9, URZ, UR37, URZ, UP0, !UPT ;  /* 0x000000253f099290 */ /* 0x000fc600087fe43f */
[----:B------:R-:W-:Y:S01]  /*e6b0*/  VOTEU.ALL UP0, P6 ;  /* 0x00000000003f7886 */ /* 0x000fe20003000000 */
[----:B--2---:R-:W-:-:S04]  /*e6c0*/  @P0 IADD3 R2, P1, R2, UR4, RZ ;  /* 0x0000000402020c10 */ /* 0x004fc8000ff3e0ff */
[----:B---3--:R-:W-:Y:S01]  /*e6d0*/  @P0 IADD3.X R3, R0, UR5, RZ, P1, !PT ;  /* 0x0000000500030c10 */ /* 0x008fe20008ffe4ff */
[----:B------:R-:W-:Y:S01]  /*e6e0*/  ULDC.64 UR4, c[0x0][0xa00] ;  /* 0x0002800000047ab9 */ /* 0x000fe20000000a00 */
[----:B----4-:R-:W-:Y:S02]  /*e6f0*/  IMAD R17, R17, 0x80, R4 ;  /* 0x0000008011117824 */ /* 0x010fe400078e0204 */
[----:B------:R-:W0:Y:S01]  /*e700*/  LDC R4, c[0x0][0x428] ;  /* 0x00010a00ff047b82 */ /* 0x000e220000000800 */
[----:B------:R-:W-:-:S06]  /*e710*/  IMAD.MOV.U32 R0, RZ, RZ, R8 ;  /* 0x000000ffff007224 */ /* 0x000fcc00078e0008 */
[----:B------:R1:W5:Y:S01]  /*e720*/  @P0 LDG.E R0, desc[UR6][R2.64] ;  /* 0x0000000602000981 */ /* 0x000362000c1e1900 */
[----:B------:R-:W-:Y:S02]  /*e730*/  PLOP3.LUT P1, PT, P6, PT, PT, 0x8, 0x0 ;  /* 0x000000000000781c */ /* 0x000fe4000372e170 */
[----:B0-----:R-:W-:Y:S01]  /*e740*/  ISETP.NE.AND P0, PT, R4, 0x1, PT ;  /* 0x000000010400780c */ /* 0x001fe20003f05270 */
[----:B------:R-:W-:-:S12]  /*e750*/  IMAD.MOV.U32 R4, RZ, RZ, R18 ;  /* 0x000000ffff047224 */ /* 0x000fd800078e0012 */
[----:B------:R-:W0:Y:S08]  /*e760*/  @P0 LDC R7, c[0x0][0x42c] ;  /* 0x00010b00ff070b82 */ /* 0x000e300000000800 */
[----:B------:R-:W2:Y:S01]  /*e770*/  @P0 LDC R5, c[0x0][0x430] ;  /* 0x00010c00ff050b82 */ /* 0x000ea20000000800 */
[----:B0-----:R-:W-:-:S05]  /*e780*/  @P0 IMAD.HI.U32 R6, R18, R7, RZ ;  /* 0x0000000712060227 */ /* 0x001fca00078e00ff */
[----:B--2---:R-:W-:Y:S02]  /*e790*/  @P0 SHF.R.U32.HI R4, RZ, R5, R6 ;  /* 0x00000005ff040219 */ /* 0x004fe40000011606 */
[----:B------:R-:W-:-:S04]  /*e7a0*/  ISETP.NE.U32.AND P0, PT, RZ, UR4, PT ;  /* 0x00000004ff007c0c */ /* 0x000fc8000bf05070 */
[----:B------:R-:W-:-:S04]  /*e7b0*/  ISETP.NE.AND.EX P0, PT, RZ, UR5, PT, P0 ;  /* 0x00000005ff007c0c */ /* 0x000fc8000bf05300 */
[----:B-1----:R-:W-:-:S09]  /*e7c0*/  SEL R6, R8, RZ, !P0 ;  /* 0x000000ff08067207 */ /* 0x002fd20004000000 */
.L_x_317:
        /* <DEDUP_REMOVED lines=9> */
[----:B0-----:R-:W-:Y:S05]  /*e860*/  @P1 BRA.U.ANY `(.L_x_317) ;  /* 0xfffffffd00d81947 */ /* 0x001fea000393ffff */
[----:B------:R-:W0:Y:S01]  /*e870*/  S2R R2, SR_TID.X ;  /* 0x0000000000027919 */ /* 0x000e220000002100 */
[----:B------:R-:W-:Y:S01]  /*e880*/  UMOV UR4, 0x40 ;  /* 0x0000004000047882 */ /* 0x000fe20000000000 */
[----:B0-----:R-:W-:-:S04]  /*e890*/  LOP3.LUT R2, R2, 0x1f, RZ, 0xc0, !PT ;  /* 0x0000001f02027812 */ /* 0x001fc800078ec0ff */
[----:B------:R-:W-:-:S04]  /*e8a0*/  ISETP.NE.AND P2, PT, R2, RZ, PT ;  /* 0x000000ff0200720c */ /* 0x000fc80003f45270 */
[----:B------:R-:W-:-:S09]  /*e8b0*/  PLOP3.LUT P1, PT, P2, PT, PT, 0x8, 0x0 ;  /* 0x000000000000781c */ /* 0x000fd2000172e170 */
[----:B------:R-:W-:-:S05]  /*e8c0*/  VOTEU.ALL UP0, P2 ;  /* 0x00000000003f7886 */ /* 0x000fca0001000000 */
.L_x_318:
        /* <DEDUP_REMOVED lines=15> */
.L_x_319:
        /* <DEDUP_REMOVED lines=15> */
.L_x_320:
        /* <DEDUP_REMOVED lines=9> */
[----:B------:R-:W0:Y:S01]  /*eb40*/  LDC.64 R2, c[0x0][0x3f8] ;  /* 0x0000fe00ff027b82 */ /* 0x000e220000000a00 */
[----:B------:R-:W-:Y:S02]  /*eb50*/  ULDC.64 UR4, c[0x0][0xa08] ;  /* 0x0002820000047ab9 */ /* 0x000fe40000000a00 */
[----:B0-----:R-:W-:Y:S01]  /*eb60*/  LOP3.LUT P0, RZ, R2, UR4, RZ, 0xfc, !PT ;  /* 0x0000000402ff7c12 */ /* 0x001fe2000f80fcff */
[----:B------:R-:W-:-:S03]  /*eb70*/  UMOV UR4, 0xffffffff ;  /* 0xffffffff00047882 */ /* 0x000fc60000000000 */
[----:B------:R-:W-:-:S04]  /*eb80*/  LOP3.LUT P0, RZ, R3, UR5, RZ, 0xfc, P0 ;  /* 0x0000000503ff7c12 */ /* 0x000fc8000800fcff */
[----:B-----5:R-:W-:Y:S01]  /*eb90*/  SEL R5, R0, RZ, !P0 ;  /* 0x000000ff00057207 */ /* 0x020fe20004000000 */
[----:B------:R-:W-:Y:S08]  /*eba0*/  BRA.DIV UR4, `(.L_x_321) ;  /* 0x0000003a04b07947 */ /* 0x000ff0000b800000 */
.L_x_391:
[----:B------:R-:W2:Y:S01]  /*ebb0*/  LDL R7, [R1+0x18] ;  /* 0x0000180001077983 */ /* 0x000ea20000100800 */
[----:B------:R-:W-:Y:S01]  /*ebc0*/  UMOV UR4, 0xffffffff ;  /* 0xffffffff00047882 */ /* 0x000fe20000000000 */
[----:B------:R-:W-:Y:S01]  /*ebd0*/  SHF.R.S32.HI R12, RZ, 0x1f, R0 ;  /* 0x0000001fff0c7819 */ /* 0x000fe20000011400 */
[----:B--2---:R-:W-:Y:S01]  /*ebe0*/  VIADD R7, R7, 0xffffffff ;  /* 0xffffffff07077836 */ /* 0x004fe20000000000 */
[----:B------:R-:W-:Y:S06]  /*ebf0*/  BRA.DIV UR4, `(.L_x_322) ;  /* 0x0000003a04d07947 */ /* 0x000fec000b800000 */
[----:B------:R-:W-:-:S13]  /*ec00*/  ELECT P6, URZ, PT ;  /* 0x00000000003f782f */ /* 0x000fda00038c0000 */
.L_x_394:
[----:B------:R-:W-:Y:S05]  /*ec10*/  @!P6 BRA `(.L_x_323) ;  /* 0x000000040048e947 */ /* 0x000fea0003800000 */
[----:B------:R0:W-:Y:S01]  /*ec20*/  STL [R1+0xc], R7 ;  /* 0x00000c0701007387 */ /* 0x0001e20000100800 */
[----:B------:R-:W-:-:S04]  /*ec30*/  ISETP.NE.U32.AND P0, PT, R2, RZ, PT ;  /* 0x000000ff0200720c */ /* 0x000fc80003f05070 */
[----:B------:R-:W-:-:S13]  /*ec40*/  ISETP.NE.AND.EX P0, PT, R3, RZ, PT, P0 ;  /* 0x000000ff0300720c */ /* 0x000fda0003f05300 */
[----:B0-----:R-:W-:Y:S05]  /*ec50*/  @!P0 BRA `(.L_x_324) ;  /* 0x0000000000508947 */ /* 0x001fea0003800000 */
[----:B------:R-:W0:Y:S01]  /*ec60*/  LDC R10, c[0x0][0x41c] ;  /* 0x00010700ff0a7b82 */ /* 0x000e220000000800 */
[----:B------:R-:W-:Y:S01]  /*ec70*/  IMAD.MOV.U32 R5, RZ, RZ, R7 ;  /* 0x000000ffff057224 */ /* 0x000fe200078e0007 */
[----:B------:R-:W-:Y:S01]  /*ec80*/  ULDC.64 UR4, c[0x0][0x408] ;  /* 0x0001020000047ab9 */ /* 0x000fe20000000a00 */
[----:B------:R-:W-:Y:S01]  /*ec90*/  ULDC.64 UR6, c[0x0][0x208] ;  /* 0x0000820000067ab9 */ /* 0x000fe20000000a00 */
[----:B0-----:R-:W-:-:S13]  /*eca0*/  ISETP.NE.AND P0, PT, R10, 0x1, PT ;  /* 0x000000010a00780c */ /* 0x001fda0003f05270 */
[----:B------:R-:W0:Y:S02]  /*ecb0*/  @P0 LDC.64 R8, c[0x0][0x420] ;  /* 0x00010800ff080b82 */ /* 0x000e240000000a00 */
[----:B0-----:R-:W-:-:S05]  /*ecc0*/  @P0 IMAD.HI.U32 R8, R7, R8, RZ ;  /* 0x0000000807080227 */ /* 0x001fca00078e00ff */
[----:B------:R-:W-:-:S04]  /*ecd0*/  @P0 SHF.R.U32.HI R5, RZ, R9, R8 ;  /* 0x00000009ff050219 */ /* 0x000fc80000011608 */
[----:B------:R-:W-:-:S05]  /*ece0*/  IADD3 R8, -R5, RZ, RZ ;  /* 0x000000ff05087210 */ /* 0x000fca0007ffe1ff */
[----:B------:R-:W-:Y:S02]  /*ecf0*/  IMAD R9, R10, R8, R7 ;  /* 0x000000080a097224 */ /* 0x000fe400078e0207 */
[----:B------:R-:W-:-:S03]  /*ed00*/  IMAD R8, R12, UR4, RZ ;  /* 0x000000040c087c24 */ /* 0x000fc6000f8e02ff */
[----:B------:R0:W-:Y:S01]  /*ed10*/  STL [R1+0xc], R9 ;  /* 0x00000c0901007387 */ /* 0x0001e20000100800 */
[----:B------:R-:W-:Y:S02]  /*ed20*/  IMAD R10, R0, UR5, R8 ;  /* 0x00000005000a7c24 */ /* 0x000fe4000f8e0208 */
[--C-:B------:R-:W-:Y:S01]  /*ed30*/  IMAD.MOV.U32 R8, RZ, RZ, R5.reuse ;  /* 0x000000ffff087224 */ /* 0x100fe200078e0005 */
[----:B0-----:R-:W-:-:S03]  /*ed40*/  SHF.R.S32.HI R9, RZ, 0x1f, R5 ;  /* 0x0000001fff097819 */ /* 0x001fc60000011405 */
[----:B------:R-:W-:-:S04]  /*ed50*/  IMAD.WIDE.U32 R8, R0, UR4, R8 ;  /* 0x0000000400087c25 */ /* 0x000fc8000f8e0008 */
[----:B------:R-:W-:Y:S01]  /*ed60*/  IMAD.IADD R5, R9, 0x1, R10 ;  /* 0x0000000109057824 */ /* 0x000fe200078e020a */
[----:B------:R-:W-:-:S04]  /*ed70*/  LEA R10, P0, R8, R2, 0x2 ;  /* 0x00000002080a7211 */ /* 0x000fc800078010ff */
[----:B------:R-:W-:-:S05]  /*ed80*/  LEA.HI.X R11, R8, R3, R5, 0x2, P0 ;  /* 0x00000003080b7211 */ /* 0x000fca00000f1405 */
[----:B------:R0:W5:Y:S04]  /*ed90*/  LDG.E R5, desc[UR6][R10.64] ;  /* 0x000000060a057981 */ /* 0x000168000c1e1900 */
.L_x_324:
[----:B------:R-:W2:Y:S01]  /*eda0*/  LDL R8, [R1] ;  /* 0x0000000001087983 */ /* 0x000ea20000100800 */
[----:B0-----:R-:W-:-:S03]  /*edb0*/  MOV R10, 0x400 ;  /* 0x00000400000a7802 */ /* 0x001fc60000000f00 */
[----:B------:R-:W3:Y:S01]  /*edc0*/  LDL R9, [R1+0x8] ;  /* 0x0000080001097983 */ /* 0x000ee20000100800 */
[----:B------:R-:W0:Y:S02]  /*edd0*/  S2R R11, SR_CgaCtaId ;  /* 0x00000000000b7919 */ /* 0x000e240000008800 */
[----:B0-----:R-:W-:-:S05]  /*ede0*/  LEA R10, R11, R10, 0x18 ;  /* 0x0000000a0b0a7211 */ /* 0x001fca00078ec0ff */
[----:B--2---:R-:W-:Y:S01]  /*edf0*/  IMAD R8, R8, 0x8, R10 ;  /* 0x0000000808087824 */ /* 0x004fe200078e020a */
[----:B---3--:R-:W-:-:S04]  /*ee00*/  SHF.L.U32 R9, R9, 0x1f, RZ ;  /* 0x0000001f09097819 */ /* 0x008fc800000006ff */
[----:B------:R-:W0:Y:S02]  /*ee10*/  SYNCS.PHASECHK.TRANS64.TRYWAIT P0, [R8+URZ+0x38840], R9 ;  /* 0x03884009080075a7 */ /* 0x000e24000800017f */
[----:B0-----:R-:W-:Y:S05]  /*ee20*/  @!P0 BRA `(.L_x_325) ;  /* 0x0000003800648947 */ /* 0x001fea0003800000 */
.L_x_395:
[----:B------:R-:W1:Y:S02]  /*ee30*/  S2R R10, SR_TID.X ;  /* 0x00000000000a7919 */ /* 0x000e640000002100 */
[----:B-1----:R-:W-:-:S04]  /*ee40*/  LOP3.LUT R10, R10, 0x7f, RZ, 0xc0, !PT ;  /* 0x0000007f0a0a7812 */ /* 0x002fc800078ec0ff */
[----:B------:R-:W-:-:S13]  /*ee50*/  ISETP.NE.AND P0, PT, R10, RZ, PT ;  /* 0x000000ff0a00720c */ /* 0x000fda0003f05270 */
[----:B------:R-:W-:Y:S05]  /*ee60*/  @P0 BRA `(.L_x_326) ;  /* 0x00000000001c0947 */ /* 0x000fea0003800000 */
[----:B------:R-:W1:Y:S01]  /*ee70*/  S2R R10, SR_TID.X ;  /* 0x00000000000a7919 */ /* 0x000e620000002100 */
[----:B0-----:R-:W-:-:S04]  /*ee80*/  IMAD.MOV.U32 R9, RZ, RZ, 0xa000 ;  /* 0x0000a000ff097424 */ /* 0x001fc800078e00ff */
[----:B------:R2:W-:Y:S01]  /*ee90*/  SYNCS.ARRIVE.TRANS64 RZ, [R8+URZ+0x38830], R9 ;  /* 0x0388300908ff79a7 */ /* 0x0005e2000800003f */
[----:B-1----:R-:W-:-:S04]  /*eea0*/  LOP3.LUT R10, R10, 0x1f, RZ, 0xc0, !PT ;  /* 0x0000001f0a0a7812 */ /* 0x002fc800078ec0ff */
[----:B------:R-:W-:-:S13]  /*eeb0*/  ISETP.NE.AND P1, PT, R10, RZ, PT ;  /* 0x000000ff0a00720c */ /* 0x000fda0003f25270 */
[----:B--2---:R-:W-:Y:S05]  /*eec0*/  @!P1 BRA `(.L_x_326) ;  /* 0x0000000000049947 */ /* 0x004fea0003800000 */
[----:B------:R-:W-:Y:S01]  /*eed0*/  BPT.TRAP 0x1 ;  /* 0x000000040000795c */ /* 0x000fe20000300000 */
.L_x_326:
[----:B------:R-:W2:Y:S01]  /*eee0*/  LDL R11, [R1] ;  /* 0x00000000010b7983 */ /* 0x000ea20000100800 */
[----:B------:R-:W-:-:S03]  /*eef0*/  MOV R13, 0x400 ;  /* 0x00000400000d7802 */ /* 0x000fc60000000f00 */
[----:B------:R-:W3:Y:S04]  /*ef00*/  LDL R10, [R1+0xc] ;  /* 0x00000c00010a7983 */ /* 0x000ee80000100800 */
[----:B0-----:R-:W4:Y:S01]  /*ef10*/  LDL R9, [R1+0x4] ;  /* 0x0000040001097983 */ /* 0x001f220000100800 */
[----:B------:R-:W0:Y:S01]  /*ef20*/  S2R R14, SR_CgaCtaId ;  /* 0x00000000000e7919 */ /* 0x000e220000008800 */
[----:B------:R-:W-:Y:S01]  /*ef30*/  R2UR UR9, R8 ;  /* 0x00000000080972ca */ /* 0x000fe200000e0000 */
[----:B------:R-:W-:Y:S01]  /*ef40*/  UIADD3 UR4, UP0, UR36, 0x370, URZ ;  /* 0x0000037024047890 */ /* 0x000fe2000ff1e03f */
[----:B------:R-:W-:Y:S02]  /*ef50*/  R2UR UR12, R4 ;  /* 0x00000000040c72ca */ /* 0x000fe400000e0000 */
[----:B-----5:R-:W-:-:S02]  /*ef60*/  R2UR UR13, R5 ;  /* 0x00000000050d72ca */ /* 0x020fc400000e0000 */
[----:B0-----:R-:W-:-:S07]  /*ef70*/  LEA R13, R14, R13, 0x18 ;  /* 0x0000000d0e0d7211 */ /* 0x001fce00078ec0ff */
[----:B------:R-:W-:Y:S01]  /*ef80*/  UIADD3 UR9, UR9, 0x38830, URZ ;  /* 0x0003883009097890 */ /* 0x000fe2000fffe03f */
[----:B------:R-:W-:Y:S01]  /*ef90*/  UMOV UR10, URZ ;  /* 0x0000003f000a7c82 */ /* 0x000fe20008000000 */
[----:B------:R-:W-:Y:S01]  /*efa0*/  UMOV UR6, 0x0 ;  /* 0x0000000000067882 */ /* 0x000fe20000000000 */
[----:B------:R-:W-:Y:S01]  /*efb0*/  UMOV UR7, 0x14f00000 ;  /* 0x14f0000000077882 */ /* 0x000fe20000000000 */
[----:B------:R-:W-:Y:S01]  /*efc0*/  UMOV UR16, 0x40 ;  /* 0x0000004000107882 */ /* 0x000fe20000000000 */
[----:B--2---:R-:W-:Y:S01]  /*efd0*/  IMAD R8, R11, 0xa000, R13 ;  /* 0x0000a0000b087824 */ /* 0x004fe200078e020d */
[----:B---3--:R-:W-:-:S04]  /*efe0*/  R2UR UR11, R10 ;  /* 0x000000000a0b72ca */ /* 0x008fc800000e0000 */
[----:B------:R-:W-:Y:S02]  /*eff0*/  R2UR UR14, R8 ;  /* 0x00000000080e72ca */ /* 0x000fe400000e0000 */
[----:B----4-:R-:W-:-:S11]  /*f000*/  R2UR UR5, R9 ;  /* 0x00000000090572ca */ /* 0x010fd600000e0000 */
[----:B------:R-:W-:Y:S02]  /*f010*/  UIADD3 UR8, UR14, 0x24400, URZ ;  /* 0x000244000e087890 */ /* 0x000fe4000fffe03f */
[----:B------:R-:W-:Y:S02]  /*f020*/  UIMAD UR11, UR11, 0x50, UR5 ;  /* 0x000000500b0b78a4 */ /* 0x000fe4000f8e0205 */
[----:B------:R-:W-:Y:S02]  /*f030*/  UIADD3.X UR5, URZ, UR37, URZ, UP0, !UPT ;  /* 0x000000253f057290 */ /* 0x000fe400087fe43f */
[----:B------:R-:W-:Y:S02]  /*f040*/  UIADD3 UR15, UR14, 0x26c00, URZ ;  /* 0x00026c000e0f7890 */ /* 0x000fe4000fffe03f */
[----:B------:R-:W-:Y:S02]  /*f050*/  UIADD3 UR17, UR14, 0x29400, URZ ;  /* 0x000294000e117890 */ /* 0x000fe4000fffe03f */
[----:B------:R-:W-:-:S03]  /*f060*/  UIADD3 UR18, UR14, 0x2bc00, URZ ;  /* 0x0002bc000e127890 */ /* 0x000fc6000fffe03f */
[----:B------:R0:W-:Y:S01]  /*f070*/  UTMALDG.4D [UR8], [UR4], desc[UR6] ;  /* 0x00000608040075b4 */ /* 0x0001e20008019000 */
[----:B------:R-:W-:Y:S01]  /*f080*/  UMOV UR14, 0x80 ;  /* 0x00000080000e7882 */ /* 0x000fe20000000000 */
[----:B0-----:R-:W-:Y:S01]  /*f090*/  UMOV UR8, UR15 ;  /* 0x0000000f00087c82 */ /* 0x001fe20008000000 */
[----:B------:R-:W-:Y:S02]  /*f0a0*/  UMOV UR10, UR16 ;  /* 0x00000010000a7c82 */ /* 0x000fe40008000000 */
[----:B------:R0:W-:Y:S02]  /*f0b0*/  UTMALDG.4D [UR8], [UR4], desc[UR6] ;  /* 0x00000608040075b4 */ /* 0x0001e40008019000 */
[----:B0-----:R-:W-:Y:S01]  /*f0c0*/  UMOV UR8, UR17 ;  /* 0x0000001100087c82 */ /* 0x001fe20008000000 */
[----:B------:R-:W-:Y:S01]  /*f0d0*/  UMOV UR10, UR14 ;  /* 0x0000000e000a7c82 */ /* 0x000fe20008000000 */
[----:B------:R-:W-:Y:S01]  /*f0e0*/  UMOV UR14, 0xc0 ;  /* 0x000000c0000e7882 */ /* 0x000fe20000000000 */
[----:B------:R0:W-:Y:S02]  /*f0f0*/  UTMALDG.4D [UR8], [UR4], desc[UR6] ;  /* 0x00000608040075b4 */ /* 0x0001e40008019000 */
[----:B0-----:R-:W-:Y:S01]  /*f100*/  UMOV UR8, UR18 ;  /* 0x0000001200087c82 */ /* 0x001fe20008000000 */
[----:B------:R-:W-:-:S02]  /*f110*/  UMOV UR10, UR14 ;  /* 0x0000000e000a7c82 */ /* 0x000fc40008000000 */
[----:B------:R0:W-:Y:S02]  /*f120*/  UTMALDG.4D [UR8], [UR4], desc[UR6] ;  /* 0x00000608040075b4 */ /* 0x0001e40008019000 */
[----:B0-----:R-:W-:Y:S01]  /*f130*/  NOP ;  /* 0x0000000000007918 */ /* 0x001fe20000000000 */
.L_x_323:
[----:B------:R-:W2:Y:S01]  /*f140*/  LDL.LU R11, [R1+0x28] ;  /* 0x00002800010b7983 */ /* 0x000ea20000300800 */
[----:B------:R-:W-:Y:S01]  /*f150*/  MOV R9, 0x400 ;  /* 0x0000040000097802 */ /* 0x000fe20000000f00 */
[----:B------:R-:W-:Y:S05]  /*f160*/  WARPSYNC.ALL ;  /* 0x0000000000007948 */ /* 0x000fea0003800000 */
[----:B------:R-:W0:Y:S01]  /*f170*/  S2R R10, SR_CgaCtaId ;  /* 0x00000000000a7919 */ /* 0x000e220000008800 */
[----:B------:R-:W-:-:S13]  /*f180*/  ELECT P0, URZ, PT ;  /* 0x00000000003f782f */ /* 0x000fda0003800000 */
[----:B------:R-:W-:Y:S01]  /*f190*/  @P0 R2UR UR13, R6 ;  /* 0x00000000060d02ca */ /* 0x000fe200000e0000 */
[----:B------:R-:W-:Y:S01]  /*f1a0*/  UIADD3 UR4, UP0, UR36, 0x270, URZ ;  /* 0x0000027024047890 */ /* 0x000fe2000ff1e03f */
[----:B------:R-:W-:Y:S01]  /*f1b0*/  @P0 R2UR UR12, R18 ;  /* 0x00000000120c02ca */ /* 0x000fe200000e0000 */
[----:B------:R-:W-:Y:S01]  /*f1c0*/  UMOV UR6, 0x0 ;  /* 0x0000000000067882 */ /* 0x000fe20000000000 */
[C---:B------:R-:W-:Y:S01]  /*f1d0*/  @P0 R2UR UR11, R17.reuse ;  /* 0x00000000110b02ca */ /* 0x040fe200000e0000 */
[----:B------:R-:W-:Y:S01]  /*f1e0*/  UIADD3.X UR5, URZ, UR37, URZ, UP0, !UPT ;  /* 0x000000253f057290 */ /* 0x000fe200087fe43f */
[----:B------:R-:W-:Y:S01]  /*f1f0*/  @P0 R2UR UR21, R6 ;  /* 0x00000000061502ca */ /* 0x000fe200000e0000 */
[----:B------:R-:W-:Y:S01]  /*f200*/  UMOV UR7, 0x12f00000 ;  /* 0x12f0000000077882 */ /* 0x000fe20000000000 */
[----:B------:R-:W-:Y:S01]  /*f210*/  UMOV UR10, URZ ;  /* 0x0000003f000a7c82 */ /* 0x000fe20008000000 */
[----:B------:R-:W-:Y:S01]  /*f220*/  @P0 R2UR UR20, R18 ;  /* 0x00000000121402ca */ /* 0x000fe200000e0000 */
[----:B------:R-:W-:Y:S01]  /*f230*/  UMOV UR14, 0x0 ;  /* 0x00000000000e7882 */ /* 0x000fe20000000000 */
[----:B------:R-:W-:Y:S01]  /*f240*/  @P0 R2UR UR19, R17 ;  /* 0x00000000111302ca */ /* 0x000fe200000e0000 */
[----:B------:R-:W-:Y:S01]  /*f250*/  @P0 IMAD.MOV.U32 R8, RZ, RZ, 0x10000 ;  /* 0x00010000ff080424 */ /* 0x000fe200078e00ff */
[----:B------:R-:W-:Y:S01]  /*f260*/  UMOV UR15, 0x12f00000 ;  /* 0x12f00000000f7882 */ /* 0x000fe20000000000 */
[----:B------:R-:W-:Y:S01]  /*f270*/  UMOV UR18, 0x40 ;  /* 0x0000004000127882 */ /* 0x000fe20000000000 */
[----:B------:R-:W-:Y:S01]  /*f280*/  UMOV UR22, 0x0 ;  /* 0x0000000000167882 */ /* 0x000fe20000000000 */
[----:B------:R-:W-:Y:S01]  /*f290*/  UMOV UR23, 0x12f00000 ;  /* 0x12f0000000177882 */ /* 0x000fe20000000000 */
[----:B------:R-:W-:Y:S01]  /*f2a0*/  BSSY B0, `(.L_x_327) ;  /* 0x0000021000007945 */ /* 0x000fe20003800000 */
[----:B0-----:R-:W-:Y:S01]  /*f2b0*/  LEA R9, R10, R9, 0x18 ;  /* 0x000000090a097211 */ /* 0x001fe200078ec0ff */
[----:B------:R-:W-:Y:S03]  /*f2c0*/  BAR.SYNC.DEFER_BLOCKING 0x8, 0x120 ;  /* 0x0204800000007b1d */ /* 0x000fe60000010000 */
[----:B------:R-:W-:-:S13]  /*f2d0*/  R2UR UR24, R9 ;  /* 0x00000000091872ca */ /* 0x000fda00000e0000 */
[----:B------:R-:W-:Y:S02]  /*f2e0*/  UIADD3 UR8, UR24, 0x14400, URZ ;  /* 0x0001440018087890 */ /* 0x000fe4000fffe03f */
[----:B------:R-:W-:Y:S02]  /*f2f0*/  UIADD3 UR9, UR24, 0x38800, URZ ;  /* 0x0003880018097890 */ /* 0x000fe4000fffe03f */
[----:B------:R-:W-:Y:S01]  /*f300*/  UIADD3 UR16, UR24, 0x18400, URZ ;  /* 0x0001840018107890 */ /* 0x000fe2000fffe03f */
[----:B------:R0:W-:Y:S04]  /*f310*/  @P0 SYNCS.ARRIVE.TRANS64 RZ, [R9+URZ+0x38800], R8 ;  /* 0x0388000809ff09a7 */ /* 0x0001e8000800003f */
[----:B------:R-:W-:Y:S02]  /*f320*/  UMOV UR17, UR9 ;  /* 0x0000000900117c82 */ /* 0x000fe40008000000 */
[----:B------:R1:W-:Y:S02]  /*f330*/  UTMALDG.4D [UR8], [UR4], desc[UR6] ;  /* 0x00000608040075b4 */ /* 0x0003e40008019000 */
[----:B------:R-:W-:Y:S01]  /*f340*/  UTMALDG.4D [UR16], [UR4], desc[UR14] ;  /* 0x00000e10040075b4 */ /* 0x000fe20008019000 */
[----:B-1----:R-:W-:Y:S01]  /*f350*/  @P0 R2UR UR13, R6 ;  /* 0x00000000060d02ca */ /* 0x002fe200000e0000 */
[----:B------:R-:W-:Y:S01]  /*f360*/  UIADD3 UR8, UR24, 0x1c400, URZ ;  /* 0x0001c40018087890 */ /* 0x000fe2000fffe03f */
[----:B------:R-:W-:Y:S01]  /*f370*/  @P0 R2UR UR12, R18 ;  /* 0x00000000120c02ca */ /* 0x000fe200000e0000 */
[----:B------:R-:W-:Y:S01]  /*f380*/  UMOV UR10, 0x80 ;  /* 0x00000080000a7882 */ /* 0x000fe20000000000 */
[----:B------:R-:W-:Y:S01]  /*f390*/  @P0 R2UR UR11, R17 ;  /* 0x00000000110b02ca */ /* 0x000fe200000e0000 */
[----:B------:R-:W-:Y:S01]  /*f3a0*/  UMOV UR6, 0x0 ;  /* 0x0000000000067882 */ /* 0x000fe20000000000 */
[----:B------:R-:W-:-:S11]  /*f3b0*/  UMOV UR7, 0x12f00000 ;  /* 0x12f0000000077882 */ /* 0x000fd60000000000 */
[----:B------:R1:W-:Y:S02]  /*f3c0*/  UTMALDG.4D [UR8], [UR4], desc[UR22] ;  /* 0x00001608040075b4 */ /* 0x0003e40008019000 */
[----:B-1----:R-:W-:Y:S01]  /*f3d0*/  @P0 R2UR UR13, R6 ;  /* 0x00000000060d02ca */ /* 0x002fe200000e0000 */
[----:B------:R-:W-:Y:S01]  /*f3e0*/  UIADD3 UR8, UR24, 0x20400, URZ ;  /* 0x0002040018087890 */ /* 0x000fe2000fffe03f */
[----:B------:R-:W-:Y:S01]  /*f3f0*/  @P0 R2UR UR12, R18 ;  /* 0x00000000120c02ca */ /* 0x000fe200000e0000 */
[----:B------:R-:W-:Y:S01]  /*f400*/  UMOV UR10, 0xc0 ;  /* 0x000000c0000a7882 */ /* 0x000fe20000000000 */
[----:B------:R-:W-:-:S13]  /*f410*/  @P0 R2UR UR11, R17 ;  /* 0x00000000110b02ca */ /* 0x000fda00000e0000 */
[----:B------:R0:W-:Y:S01]  /*f420*/  UTMALDG.4D [UR8], [UR4], desc[UR6] ;  /* 0x00000608040075b4 */ /* 0x0001e20008019000 */
[----:B--2---:R-:W-:-:S05]  /*f430*/  VIADD R11, R11, 0x1 ;  /* 0x000000010b0b7836 */ /* 0x004fca0000000000 */
[----:B------:R-:W-:Y:S01]  /*f440*/  LEA.HI R6, R11, R11, RZ, 0x1 ;  /* 0x0000000b0b067211 */ /* 0x000fe200078f08ff */
[----:B------:R0:W-:Y:S03]  /*f450*/  STL [R1+0x28], R11 ;  /* 0x0000280b01007387 */ /* 0x0001e60000100800 */
[----:B------:R-:W-:-:S05]  /*f460*/  LOP3.LUT R6, R6, 0xfffffffe, RZ, 0xc0, !PT ;  /* 0xfffffffe06067812 */ /* 0x000fca00078ec0ff */
[----:B------:R-:W-:-:S05]  /*f470*/  IMAD.IADD R6, R11, 0x1, -R6 ;  /* 0x000000010b067824 */ /* 0x000fca00078e0a06 */
[----:B------:R-:W-:-:S04]  /*f480*/  SHF.L.U32 R6, R6, 0x1f, RZ ;  /* 0x0000001f06067819 */ /* 0x000fc800000006ff */
[----:B------:R-:W1:Y:S02]  /*f490*/  SYNCS.PHASECHK.TRANS64.TRYWAIT P0, [R9+URZ+0x38820], R6 ;  /* 0x03882006090075a7 */ /* 0x000e64000800017f */
[----:B01----:R-:W-:Y:S05]  /*f4a0*/  @!P0 BRA `(.L_x_328) ;  /* 0x0000003000d88947 */ /* 0x003fea0003800000 */
.L_x_396:
[----:B------:R-:W-:Y:S05]  /*f4b0*/  BSYNC B0 ;  /* 0x0000000000007941 */ /* 0x000fea0003800000 */
.L_x_327:
[----:B0-----:R-:W2:Y:S01]  /*f4c0*/  LDL.LU R8, [R1+0x24] ;  /* 0x0000240001087983 */ /* 0x001ea20000300800 */
[----:B------:R-:W-:Y:S01]  /*f4d0*/  BSSY B0, `(.L_x_329) ;  /* 0x00001c6000007945 */ /* 0x000fe20003800000 */
[----:B--2---:R-:W-:-:S13]  /*f4e0*/  ISETP.GE.AND P0, PT, R8, 0x51, PT ;  /* 0x000000510800780c */ /* 0x004fda0003f06270 */
[----:B------:R-:W-:Y:S05]  /*f4f0*/  @!P0 BRA `(.L_x_330) ;  /* 0x0000001c000c8947 */ /* 0x000fea0003800000 */
[----:B------:R-:W2:Y:S01]  /*f500*/  LDL R8, [R1+0x18] ;  /* 0x0000180001087983 */ /* 0x000ea20000100800 */
[----:B------:R-:W-:Y:S01]  /*f510*/  IMAD.MOV.U32 R6, RZ, RZ, 0x1 ;  /* 0x00000001ff067424 */ /* 0x000fe200078e00ff */
[----:B------:R-:W-:Y:S01]  /*f520*/  BSSY B1, `(.L_x_331) ;  /* 0x000009e000017945 */ /* 0x000fe20003800000 */
[----:B--2---:R-:W-:-:S05]  /*f530*/  IMAD.MOV R14, RZ, RZ, -R8 ;  /* 0x000000ffff0e7224 */ /* 0x004fca00078e0a08 */
[----:B------:R-:W-:-:S04]  /*f540*/  VIADDMNMX R14, R14, R6, 0xffffffff, !PT ;  /* 0xffffffff0e0e7446 */ /* 0x000fc80007800106 */
[----:B------:R-:W-:-:S04]  /*f550*/  IADD3 R6, R8, R14, RZ ;  /* 0x0000000e08067210 */ /* 0x000fc80007ffe0ff */
[----:B------:R-:W-:-:S04]  /*f560*/  LOP3.LUT R6, R6, 0x1, RZ, 0xc0, !PT ;  /* 0x0000000106067812 */ /* 0x000fc800078ec0ff */
[----:B------:R-:W-:Y:S01]  /*f570*/  ISETP.NE.U32.AND P0, PT, R6, 0x1, PT ;  /* 0x000000010600780c */ /* 0x000fe20003f05070 */
[----:B------:R-:W-:-:S12]  /*f580*/  VIADD R6, R8, 0xfffffffe ;  /* 0xfffffffe08067836 */ /* 0x000fd80000000000 */
[----:B------:R-:W-:Y:S05]  /*f590*/  @P0 BRA `(.L_x_332) ;  /* 0x0000000800580947 */ /* 0x000fea0003800000 */
[----:B------:R-:W2:Y:S04]  /*f5a0*/  LDL R9, [R1] ;  /* 0x0000000001097983 */ /* 0x000ea80000100800 */
[----:B------:R-:W3:Y:S01]  /*f5b0*/  LDL R8, [R1+0x8] ;  /* 0x0000080001087983 */ /* 0x000ee20000100800 */
[----:B------:R-:W-:Y:S01]  /*f5c0*/  BSSY B2, `(.L_x_333) ;  /* 0x000008f000027945 */ /* 0x000fe20003800000 */
[----:B--2---:R-:W-:-:S05]  /*f5d0*/  VIADD R13, R9, 0x1 ;  /* 0x00000001090d7836 */ /* 0x004fca0000000000 */
[----:B------:R-:W-:-:S04]  /*f5e0*/  ISETP.NE.AND P0, PT, R13, 0x2, PT ;  /* 0x000000020d00780c */ /* 0x000fc80003f05270 */
[----:B------:R-:W-:Y:S02]  /*f5f0*/  SEL R15, RZ, 0x1, P0 ;  /* 0x00000001ff0f7807 */ /* 0x000fe40000000000 */
[----:B------:R-:W-:Y:S02]  /*f600*/  SEL R13, R13, RZ, P0 ;  /* 0x000000ff0d0d7207 */ /* 0x000fe40000000000 */
[----:B---3--:R-:W-:Y:S01]  /*f610*/  LOP3.LUT R15, R8, R15, RZ, 0x3c, !PT ;  /* 0x0000000f080f7212 */ /* 0x008fe200078e3cff */
[----:B------:R-:W-:Y:S06]  /*f620*/  @!P6 BRA `(.L_x_334) ;  /* 0x000000080020e947 */ /* 0x000fec0003800000 */
[----:B------:R-:W-:Y:S01]  /*f630*/  ISETP.NE.U32.AND P0, PT, R2, RZ, PT ;  /* 0x000000ff0200720c */ /* 0x000fe20003f05070 */
[----:B------:R-:W-:-:S03]  /*f640*/  IMAD.MOV.U32 R8, RZ, RZ, R5 ;  /* 0x000000ffff087224 */ /* 0x000fc600078e0005 */
[----:B------:R-:W-:-:S13]  /*f650*/  ISETP.NE.AND.EX P0, PT, R3, RZ, PT, P0 ;  /* 0x000000ff0300720c */ /* 0x000fda0003f05300 */
[----:B------:R-:W-:Y:S05]  /*f660*/  @!P0 BRA `(.L_x_335) ;  /* 0x0000000000488947 */ /* 0x000fea0003800000 */
[----:B------:R-:W0:Y:S01]  /*f670*/  LDC R18, c[0x0][0x41c] ;  /* 0x00010700ff127b82 */ /* 0x000e220000000800 */
[----:B------:R-:W-:Y:S01]  /*f680*/  ULDC.64 UR4, c[0x0][0x408] ;  /* 0x0001020000047ab9 */ /* 0x000fe20000000a00 */
[----:B------:R-:W-:Y:S01]  /*f690*/  ULDC.64 UR6, c[0x0][0x208] ;  /* 0x0000820000067ab9 */ /* 0x000fe20000000a00 */
[----:B0-----:R-:W-:-:S13]  /*f6a0*/  ISETP.NE.AND P0, PT, R18, 0x1, PT ;  /* 0x000000011200780c */ /* 0x001fda0003f05270 */
[----:B------:R-:W0:Y:S02]  /*f6b0*/  @P0 LDC.64 R8, c[0x0][0x420] ;  /* 0x00010800ff080b82 */ /* 0x000e240000000a00 */
[----:B0-----:R-:W-:-:S04]  /*f6c0*/  @P0 IMAD.HI.U32 R10, R6, R8, RZ ;  /* 0x00000008060a0227 */ /* 0x001fc800078e00ff */
[----:B------:R-:W-:Y:S01]  /*f6d0*/  IMAD.MOV.U32 R8, RZ, RZ, R6 ;  /* 0x000000ffff087224 */ /* 0x000fe200078e0006 */
[----:B------:R-:W-:Y:S01]  /*f6e0*/  @P0 SHF.R.U32.HI R8, RZ, R9, R10 ;  /* 0x00000009ff080219 */ /* 0x000fe2000001160a */
[----:B------:R-:W-:-:S03]  /*f6f0*/  IMAD R10, R12, UR4, RZ ;  /* 0x000000040c0a7c24 */ /* 0x000fc6000f8e02ff */
[----:B------:R-:W-:Y:S01]  /*f700*/  SHF.R.S32.HI R9, RZ, 0x1f, R8 ;  /* 0x0000001fff097819 */ /* 0x000fe20000011408 */
[C---:B------:R-:W-:Y:S02]  /*f710*/  IMAD R17, R0.reuse, UR5, R10 ;  /* 0x0000000500117c24 */ /* 0x040fe4000f8e020a */
[----:B------:R-:W-:-:S04]  /*f720*/  IMAD.WIDE.U32 R10, R0, UR4, R8 ;  /* 0x00000004000a7c25 */ /* 0x000fc8000f8e0008 */
[----:B------:R-:W-:Y:S01]  /*f730*/  IMAD.IADD R17, R17, 0x1, R11 ;  /* 0x0000000111117824 */ /* 0x000fe200078e020b */
[----:B------:R-:W-:Y:S01]  /*f740*/  LEA R2, P0, R10, R2, 0x2 ;  /* 0x000000020a027211 */ /* 0x000fe200078010ff */
[----:B------:R-:W-:-:S03]  /*f750*/  IMAD.MOV R8, RZ, RZ, -R8 ;  /* 0x000000ffff087224 */ /* 0x000fc600078e0a08 */
[----:B------:R-:W-:Y:S01]  /*f760*/  LEA.HI.X R3, R10, R3, R17, 0x2, P0 ;  /* 0x000000030a037211 */ /* 0x000fe200000f1411 */
[----:B------:R-:W-:-:S04]  /*f770*/  IMAD R6, R18, R8, R6 ;  /* 0x0000000812067224 */ /* 0x000fc800078e0206 */
[----:B------:R0:W5:Y:S04]  /*f780*/  LDG.E R8, desc[UR6][R2.64] ;  /* 0x0000000602087981 */ /* 0x000168000c1e1900 */
.L_x_335:
[----:B0-----:R-:W0:Y:S01]  /*f790*/  S2R R3, SR_CgaCtaId ;  /* 0x0000000000037919 */ /* 0x001e220000008800 */
[----:B------:R-:W-:-:S04]  /*f7a0*/  MOV R2, 0x400 ;  /* 0x0000040000027802 */ /* 0x000fc80000000f00 */
[----:B0-----:R-:W-:Y:S02]  /*f7b0*/  LEA R2, R3, R2, 0x18 ;  /* 0x0000000203027211 */ /* 0x001fe400078ec0ff */
[----:B------:R-:W-:-:S03]  /*f7c0*/  SHF.L.U32 R3, R15, 0x1f, RZ ;  /* 0x0000001f0f037819 */ /* 0x000fc600000006ff */
[----:B------:R-:W-:-:S04]  /*f7d0*/  IMAD R2, R13, 0x8, R2 ;  /* 0x000000080d027824 */ /* 0x000fc800078e0202 */
[----:B------:R-:W0:Y:S02]  /*f7e0*/  SYNCS.PHASECHK.TRANS64.TRYWAIT P0, [R2+URZ+0x38840], R3 ;  /* 0x03884003020075a7 */ /* 0x000e24000800017f */
[----:B0-----:R-:W-:Y:S05]  /*f7f0*/  @!P0 BRA `(.L_x_336) ;  /* 0x0000003000248947 */ /* 0x001fea0003800000 */
.L_x_397:
        /* <DEDUP_REMOVED lines=11> */
.L_x_337:
[----:B------:R-:W2:Y:S04]  /*f8b0*/  LDL R17, [R1+0x4] ;  /* 0x0000040001117983 */ /* 0x000ea80000100800 */
[----:B------:R-:W3:Y:S01]  /*f8c0*/  LDL.LU R11, [R1+0x8] ;  /* 0x00000800010b7983 */ /* 0x000ee20000300800 */
[----:B0-----:R-:W-:-:S03]  /*f8d0*/  MOV R3, 0x400 ;  /* 0x0000040000037802 */ /* 0x001fc60000000f00 */
[----:B------:R-:W4:Y:S01]  /*f8e0*/  LDL R9, [R1] ;  /* 0x0000000001097983 */ /* 0x000f220000100800 */
[----:B------:R-:W0:Y:S01]  /*f8f0*/  S2R R10, SR_CgaCtaId ;  /* 0x00000000000a7919 */ /* 0x000e220000008800 */
[----:B------:R-:W-:Y:S02]  /*f900*/  R2UR UR9, R2 ;  /* 0x00000000020972ca */ /* 0x000fe400000e0000 */
[----:B------:R-:W-:Y:S01]  /*f910*/  R2UR UR11, R6 ;  /* 0x00000000060b72ca */ /* 0x000fe200000e0000 */
[----:B------:R-:W-:Y:S01]  /*f920*/  UIADD3 UR4, UP0, UR36, 0x370, URZ ;  /* 0x0000037024047890 */ /* 0x000fe2000ff1e03f */
[----:B------:R-:W-:Y:S02]  /*f930*/  R2UR UR12, R4 ;  /* 0x00000000040c72ca */ /* 0x000fe400000e0000 */
[----:B-----5:R-:W-:Y:S02]  /*f940*/  R2UR UR13, R8 ;  /* 0x00000000080d72ca */ /* 0x020fe400000e0000 */
[----:B0-----:R-:W-:-:S05]  /*f950*/  LEA R3, R10, R3, 0x18 ;  /* 0x000000030a037211 */ /* 0x001fca00078ec0ff */
        /* <DEDUP_REMOVED lines=11> */
[----:B------:R-:W-:Y:S01]  /*fa10*/  VIADD R3, R3, 0x38800 ;  /* 0x0003880003037836 */ /* 0x000fe20000000000 */
[----:B------:R-:W-:Y:S01]  /*fa20*/  UMOV UR18, 0x80 ;  /* 0x0000008000127882 */ /* 0x000fe20000000000 */
[----:B------:R-:W-:Y:S01]  /*fa30*/  UMOV UR19, 0xc0 ;  /* 0x000000c000137882 */ /* 0x000fe20000000000 */
[----:B--2---:R-:W-:-:S13]  /*fa40*/  R2UR UR5, R17 ;  /* 0x00000000110572ca */ /* 0x004fda00000e0000 */
[----:B------:R-:W-:Y:S02]  /*fa50*/  UIMAD UR11, UR11, 0x50, UR5 ;  /* 0x000000500b0b78a4 */ /* 0x000fe4000f8e0205 */
[----:B------:R-:W-:Y:S01]  /*fa60*/  UIADD3.X UR5, URZ, UR37, URZ, UP0, !UPT ;  /* 0x000000253f057290 */ /* 0x000fe200087fe43f */
[----:B---3--:R-:W-:Y:S02]  /*fa70*/  SHF.L.U32 R2, R11, 0x1f, RZ ;  /* 0x0000001f0b027819 */ /* 0x008fe400000006ff */
[----:B----4-:R-:W-:-:S06]  /*fa80*/  LEA R3, R9, R3, 0x3 ;  /* 0x0000000309037211 */ /* 0x010fcc00078e18ff */
[----:B------:R0:W-:Y:S02]  /*fa90*/  UTMALDG.4D [UR8], [UR4], desc[UR6] ;  /* 0x00000608040075b4 */ /* 0x0001e40008019000 */
[----:B0-----:R-:W-:Y:S01]  /*faa0*/  UMOV UR8, UR15 ;  /* 0x0000000f00087c82 */ /* 0x001fe20008000000 */
[----:B------:R-:W-:Y:S02]  /*fab0*/  UMOV UR10, UR17 ;  /* 0x00000011000a7c82 */ /* 0x000fe40008000000 */
[----:B------:R0:W-:Y:S02]  /*fac0*/  UTMALDG.4D [UR8], [UR4], desc[UR6] ;  /* 0x00000608040075b4 */ /* 0x0001e40008019000 */
[----:B0-----:R-:W-:Y:S01]  /*fad0*/  UMOV UR8, UR16 ;  /* 0x0000001000087c82 */ /* 0x001fe20008000000 */
[----:B------:R-:W-:Y:S02]  /*fae0*/  UMOV UR10, UR18 ;  /* 0x00000012000a7c82 */ /* 0x000fe40008000000 */
[----:B------:R0:W-:Y:S02]  /*faf0*/  UTMALDG.4D [UR8], [UR4], desc[UR6] ;  /* 0x00000608040075b4 */ /* 0x0001e40008019000 */
[----:B0-----:R-:W-:Y:S01]  /*fb00*/  UMOV UR8, UR14 ;  /* 0x0000000e00087c82 */ /* 0x001fe20008000000 */
[----:B------:R-:W-:-:S02]  /*fb10*/  UMOV UR10, UR19 ;  /* 0x00000013000a7c82 */ /* 0x000fc40008000000 */
[----:B------:R0:W-:Y:S01]  /*fb20*/  UTMALDG.4D [UR8], [UR4], desc[UR6] ;  /* 0x00000608040075b4 */ /* 0x0001e20008019000 */
[----:B------:R-:W1:Y:S02]  /*fb30*/  SYNCS.PHASECHK.TRANS64.TRYWAIT P0, [R3+URZ+0x60], R2 ;  /* 0x00006002030075a7 */ /* 0x000e64000800017f */
[----:B01----:R-:W-:Y:S05]  /*fb40*/  @!P0 BRA `(.L_x_338) ;  /* 0x0000002c00648947 */ /* 0x003fea0003800000 */
.L_x_398:
[----:B------:R-:W-:Y:S05]  /*fb50*/  @P1 BRA `(.L_x_339) ;  /* 0x0000000000301947 */ /* 0x000fea0003800000 */
[----:B------:R-:W1:Y:S01]  /*fb60*/  S2R R9, SR_TID.X ;  /* 0x0000000000097919 */ /* 0x000e620000002100 */
[----:B------:R-:W-:Y:S01]  /*fb70*/  MOV R10, 0x400 ;  /* 0x00000400000a7802 */ /* 0x000fe20000000f00 */
[----:B------:R-:W2:Y:S01]  /*fb80*/  S2R R11, SR_CgaCtaId ;  /* 0x00000000000b7919 */ /* 0x000ea20000008800 */
[----:B-1----:R-:W-:Y:S02]  /*fb90*/  LOP3.LUT R17, R9, 0x1f, RZ, 0xc0, !PT ;  /* 0x0000001f09117812 */ /* 0x002fe400078ec0ff */
[----:B------:R-:W3:Y:S02]  /*fba0*/  LDL R9, [R1] ;  /* 0x0000000001097983 */ /* 0x000ee40000100800 */
[----:B------:R-:W-:Y:S02]  /*fbb0*/  ISETP.NE.AND P0, PT, R17, RZ, PT ;  /* 0x000000ff1100720c */ /* 0x000fe40003f05270 */
[----:B--2---:R-:W-:Y:S01]  /*fbc0*/  LEA R10, R11, R10, 0x18 ;  /* 0x0000000a0b0a7211 */ /* 0x004fe200078ec0ff */
[----:B0-----:R-:W-:-:S04]  /*fbd0*/  IMAD.MOV.U32 R3, RZ, RZ, 0xa000 ;  /* 0x0000a000ff037424 */ /* 0x001fc800078e00ff */
[----:B---3--:R-:W-:-:S04]  /*fbe0*/  IMAD R2, R9, 0x8, R10 ;  /* 0x0000000809027824 */ /* 0x008fc800078e020a */
[----:B------:R1:W-:Y:S02]  /*fbf0*/  SYNCS.ARRIVE.TRANS64 RZ, [R2+URZ+0x38850], R3 ;  /* 0x0388500302ff79a7 */ /* 0x0003e4000800003f */
[----:B------:R-:W-:Y:S05]  /*fc00*/  @!P0 BRA `(.L_x_339) ;  /* 0x0000000000048947 */ /* 0x000fea0003800000 */
[----:B------:R-:W-:Y:S01]  /*fc10*/  BPT.TRAP 0x1 ;  /* 0x000000040000795c */ /* 0x000fe20000300000 */
.L_x_339:
[----:B01----:R-:W2:Y:S01]  /*fc20*/  LDL.LU R2, [R1+0xc] ;  /* 0x00000c0001027983 */ /* 0x003ea20000300800 */
[----:B------:R-:W-:-:S03]  /*fc30*/  MOV R10, 0x400 ;  /* 0x00000400000a7802 */ /* 0x000fc60000000f00 */
[----:B------:R-:W3:Y:S04]  /*fc40*/  LDL.LU R9, [R1] ;  /* 0x0000000001097983 */ /* 0x000ee80000300800 */
[----:B------:R-:W4:Y:S01]  /*fc50*/  LDL R3, [R1+0x4] ;  /* 0x0000040001037983 */ /* 0x000f220000100800 */
[----:B------:R-:W0:Y:S01]  /*fc60*/  S2R R11, SR_CgaCtaId ;  /* 0x00000000000b7919 */ /* 0x000e220000008800 */
[----:B------:R-:W-:Y:S01]  /*fc70*/  R2UR UR13, R5 ;  /* 0x00000000050d72ca */ /* 0x000fe200000e0000 */
[----:B------:R-:W-:Y:S01]  /*fc80*/  UIADD3 UR4, UP0, UR36, 0x470, URZ ;  /* 0x0000047024047890 */ /* 0x000fe2000ff1e03f */
[----:B------:R-:W-:Y:S02]  /*fc90*/  R2UR UR12, R4 ;  /* 0x00000000040c72ca */ /* 0x000fe400000e0000 */
[----:B0-----:R-:W-:Y:S01]  /*fca0*/  LEA R10, R11, R10, 0x18 ;  /* 0x0000000a0b0a7211 */ /* 0x001fe200078ec0ff */
[----:B------:R-:W-:Y:S01]  /*fcb0*/  UMOV UR10, URZ ;  /* 0x0000003f000a7c82 */ /* 0x000fe20008000000 */
[----:B------:R-:W-:Y:S01]  /*fcc0*/  UMOV UR6, 0x0 ;  /* 0x0000000000067882 */ /* 0x000fe20000000000 */
[----:B------:R-:W-:Y:S01]  /*fcd0*/  UMOV UR7, 0x14f00000 ;  /* 0x14f0000000077882 */ /* 0x000fe20000000000 */
[----:B------:R-:W-:Y:S01]  /*fce0*/  UMOV UR17, 0x40 ;  /* 0x0000004000117882 */ /* 0x000fe20000000000 */
[----:B------:R0:W-:Y:S01]  /*fcf0*/  STL [R1+0xc], R6 ;  /* 0x00000c0601007387 */ /* 0x0001e20000100800 */
[----:B------:R-:W-:Y:S01]  /*fd00*/  IMAD.MOV.U32 R5, RZ, RZ, R8 ;  /* 0x000000ffff057224 */ /* 0x000fe200078e0008 */
[----:B--2---:R-:W-:Y:S01]  /*fd10*/  R2UR UR11, R2 ;  /* 0x00000000020b72ca */ /* 0x004fe200000e0000 */
[----:B---3--:R-:W-:-:S05]  /*fd20*/  IMAD R2, R9, 0x8, R10 ;  /* 0x0000000809027824 */ /* 0x008fca00078e020a */
[----:B------:R-:W-:Y:S01]  /*fd30*/  R2UR UR9, R2 ;  /* 0x00000000020972ca */ /* 0x000fe200000e0000 */
[----:B------:R-:W-:Y:S01]  /*fd40*/  IMAD R2, R9, 0xa000, R10 ;  /* 0x0000a00009027824 */ /* 0x000fe200078e020a */
[----:B----4-:R-:W-:-:S04]  /*fd50*/  R2UR UR5, R3 ;  /* 0x00000000030572ca */ /* 0x010fc800000e0000 */
[----:B------:R-:W-:-:S07]  /*fd60*/  R2UR UR16, R2 ;  /* 0x00000000021072ca */ /* 0x000fce00000e0000 */
[----:B------:R-:W-:Y:S02]  /*fd70*/  UIADD3 UR9, UR9, 0x38850, URZ ;  /* 0x0003885009097890 */ /* 0x000fe4000fffe03f */
[----:B------:R-:W-:Y:S02]  /*fd80*/  UIMAD UR11, UR11, 0x50, UR5 ;  /* 0x000000500b0b78a4 */ /* 0x000fe4000f8e0205 */
[----:B------:R-:W-:Y:S02]  /*fd90*/  UIADD3.X UR5, URZ, UR37, URZ, UP0, !UPT ;  /* 0x000000253f057290 */ /* 0x000fe400087fe43f */
[----:B------:R-:W-:Y:S02]  /*fda0*/  UIADD3 UR8, UR16, 0x400, URZ ;  /* 0x0000040010087890 */ /* 0x000fe4000fffe03f */
[----:B------:R-:W-:Y:S02]  /*fdb0*/  UIADD3 UR14, UR16, 0x2c00, URZ ;  /* 0x00002c00100e7890 */ /* 0x000fe4000fffe03f */
[----:B------:R-:W-:-:S02]  /*fdc0*/  UIADD3 UR15, UR16, 0x5400, URZ ;  /* 0x00005400100f7890 */ /* 0x000fc4000fffe03f */
[----:B------:R-:W-:-:S03]  /*fdd0*/  UIADD3 UR16, UR16, 0x7c00, URZ ;  /* 0x00007c0010107890 */ /* 0x000fc6000fffe03f */
        /* <DEDUP_REMOVED lines=12> */
[----:B0-----:R-:W-:Y:S01]  /*fea0*/  NOP ;  /* 0x0000000000007918 */ /* 0x001fe20000000000 */
.L_x_334:
[----:B------:R-:W-:Y:S05]  /*feb0*/  BSYNC B2 ;  /* 0x0000000000027941 */ /* 0x000fea0003800000 */
.L_x_333:
[----:B------:R-:W2:Y:S04]  /*fec0*/  LDL.LU R2, [R1+0x18] ;  /* 0x0000180001027983 */ /* 0x000ea80000300800 */
[----:B------:R0:W-:Y:S04]  /*fed0*/  STL [R1], R13 ;  /* 0x0000000d01007387 */ /* 0x0001e80000100800 */
[----:B------:R0:W-:Y:S02]  /*fee0*/  STL [R1+0x8], R15 ;  /* 0x0000080f01007387 */ /* 0x0001e40000100800 */
[----:B0-2---:R-:W-:-:S07]  /*fef0*/  VIADD R6, R2, 0xfffffffd ;  /* 0xfffffffd02067836 */ /* 0x005fce0000000000 */
.L_x_332:
[----:B------:R-:W-:Y:S05]  /*ff00*/  BSYNC B1 ;  /* 0x0000000000017941 */ /* 0x000fea0003800000 */
.L_x_331:
[----:B------:R-:W-:-:S05]  /*ff10*/  IMAD.MOV R14, RZ, RZ, -R14 ;  /* 0x000000ffff0e7224 */ /* 0x000fca00078e0a0e */
[----:B------:R-:W-:-:S13]  /*ff20*/  ISETP.NE.AND P0, PT, R7, R14, PT ;  /* 0x0000000e0700720c */ /* 0x000fda0003f05270 */
[----:B------:R-:W-:Y:S05]  /*ff30*/  @!P0 BRA `(.L_x_330) ;  /* 0x00000010007c8947 */ /* 0x000fea0003800000 */
[----:B------:R-:W-:-:S07]  /*ff40*/  IMAD.MOV.U32 R10, RZ, RZ, R5 ;  /* 0x000000ffff0a7224 */ /* 0x000fce00078e0005 */
.L_x_354:
[----:B------:R-:W2:Y:S04]  /*ff50*/  LDL R3, [R1] ;  /* 0x0000000001037983 */ /* 0x000ea80000100800 */
[----:B------:R-:W3:Y:S01]  /*ff60*/  LDL R2, [R1+0x8] ;  /* 0x0000080001027983 */ /* 0x000ee20000100800 */
[----:B------:R-:W-:Y:S05]  /*ff70*/  YIELD ;  /* 0x0000000000007946 */ /* 0x000fea0003800000 */
[----:B------:R-:W-:Y:S01]  /*ff80*/  BSSY B1, `(.L_x_340) ;  /* 0x000008a000017945 */ /* 0x000fe20003800000 */
[----:B--2---:R-:W-:-:S05]  /*ff90*/  VIADD R7, R3, 0x1 ;  /* 0x0000000103077836 */ /* 0x004fca0000000000 */
[----:B------:R-:W-:-:S04]  /*ffa0*/  ISETP.NE.AND P0, PT, R7, 0x2, PT ;  /* 0x000000020700780c */ /* 0x000fc80003f05270 */
[----:B------:R-:W-:Y:S02]  /*ffb0*/  SEL R8, RZ, 0x1, P0 ;  /* 0x00000001ff087807 */ /* 0x000fe40000000000 */
[----:B------:R-:W-:Y:S02]  /*ffc0*/  SEL R7, R7, RZ, P0 ;  /* 0x000000ff07077207 */ /* 0x000fe40000000000 */
[----:B---3--:R-:W-:Y:S01]  /*ffd0*/  LOP3.LUT R8, R2, R8, RZ, 0x3c, !PT ;  /* 0x0000000802087212 */ /* 0x008fe200078e3cff */
[----:B0-----:R-:W-:Y:S06]  /*ffe0*/  @!P6 BRA `(.L_x_341) ;  /* 0x00000008000ce947 */ /* 0x001fec0003800000 */
[----:B------:R-:W-:Y:S01]  /*fff0*/  ULDC.64 UR4, c[0x0][0x3f8] ;  /* 0x0000fe0000047ab9 */ /* 0x000fe20000000a00 */
[----:B------:R-:W-:Y:S01]  /*10000*/  IMAD.MOV.U32 R9, RZ, RZ, R6 ;  /* 0x000000ffff097224 */ /* 0x000fe200078e0006 */
[----:B------:R-:W-:-:S04]  /*10010*/  ISETP.NE.U32.AND P0, PT, RZ, UR4, PT ;  /* 0x00000004ff007c0c */ /* 0x000fc8000bf05070 */
[----:B------:R-:W-:-:S13]  /*10020*/  ISETP.NE.AND.EX P0, PT, RZ, UR5, PT, P0 ;  /* 0x00000005ff007c0c */ /* 0x000fda000bf05300 */
[----:B------:R-:W-:Y:S05]  /*10030*/  @!P0 BRA `(.L_x_342) ;  /* 0x0000000000488947 */ /* 0x000fea0003800000 */
[----:B------:R-:W0:Y:S01]  /*10040*/  LDC R9, c[0x0][0x41c] ;  /* 0x00010700ff097b82 */ /* 0x000e220000000800 */
[----:B------:R-:W-:Y:S01]  /*10050*/  ULDC.64 UR6, c[0x0][0x408] ;  /* 0x0001020000067ab9 */ /* 0x000fe20000000a00 */
[----:B------:R-:W-:Y:S01]  /*10060*/  ULDC.64 UR8, c[0x0][0x208] ;  /* 0x0000820000087ab9 */ /* 0x000fe20000000a00 */
[----:B0-----:R-:W-:-:S13]  /*10070*/  ISETP.NE.AND P0, PT, R9, 0x1, PT ;  /* 0x000000010900780c */ /* 0x001fda0003f05270 */
[----:B------:R-:W0:Y:S02]  /*10080*/  @P0 LDC.64 R2, c[0x0][0x420] ;  /* 0x00010800ff020b82 */ /* 0x000e240000000a00 */
[----:B0-----:R-:W-:Y:S01]  /*10090*/  @P0 IMAD.HI.U32 R10, R6, R2, RZ ;  /* 0x00000002060a0227 */ /* 0x001fe200078e00ff */
[----:B------:R-:W-:-:S04]  /*100a0*/  MOV R2, R6 ;  /* 0x0000000600027202 */ /* 0x000fc80000000f00 */
[----:B------:R-:W-:Y:S01]  /*100b0*/  @P0 SHF.R.U32.HI R2, RZ, R3, R10 ;  /* 0x00000003ff020219 */ /* 0x000fe2000001160a */
[----:B------:R-:W-:-:S04]  /*100c0*/  IMAD R10, R12, UR6, RZ ;  /* 0x000000060c0a7c24 */ /* 0x000fc8000f8e02ff */
[----:B------:R-:W-:Y:S02]  /*100d0*/  IMAD.MOV R3, RZ, RZ, -R2 ;  /* 0x000000ffff037224 */ /* 0x000fe400078e0a02 */
[----:B------:R-:W-:Y:S02]  /*100e0*/  IMAD R10, R0, UR7, R10 ;  /* 0x00000007000a7c24 */ /* 0x000fe4000f8e020a */
[----:B------:R-:W-:Y:S01]  /*100f0*/  IMAD R9, R9, R3, R6 ;  /* 0x0000000309097224 */ /* 0x000fe200078e0206 */
[----:B------:R-:W-:-:S03]  /*10100*/  SHF.R.S32.HI R3, RZ, 0x1f, R2 ;  /* 0x0000001fff037819 */ /* 0x000fc60000011402 */
[----:B------:R-:W-:-:S04]  /*10110*/  IMAD.WIDE.U32 R2, R0, UR6, R2 ;  /* 0x0000000600027c25 */ /* 0x000fc8000f8e0002 */
[----:B------:R-:W-:Y:S01]  /*10120*/  IMAD.IADD R3, R10, 0x1, R3 ;  /* 0x000000010a037824 */ /* 0x000fe200078e0203 */
[----:B------:R-:W-:-:S04]  /*10130*/  LEA R10, P0, R2, UR4, 0x2 ;  /* 0x00000004020a7c11 */ /* 0x000fc8000f8010ff */
[----:B------:R-:W-:-:S05]  /*10140*/  LEA.HI.X R11, R2, UR5, R3, 0x2, P0 ;  /* 0x00000005020b7c11 */ /* 0x000fca00080f1403 */
[----:B------:R0:W5:Y:S04]  /*10150*/  LDG.E R10, desc[UR8][R10.64] ;  /* 0x000000080a0a7981 */ /* 0x000168000c1e1900 */
.L_x_342:
[----:B------:R-:W1:Y:S01]  /*10160*/  S2R R3, SR_CgaCtaId ;  /* 0x0000000000037919 */ /* 0x000e620000008800 */
[----:B------:R-:W-:-:S04]  /*10170*/  MOV R2, 0x400 ;  /* 0x0000040000027802 */ /* 0x000fc80000000f00 */
[----:B-1----:R-:W-:Y:S02]  /*10180*/  LEA R2, R3, R2, 0x18 ;  /* 0x0000000203027211 */ /* 0x002fe400078ec0ff */
[----:B------:R-:W-:-:S03]  /*10190*/  SHF.L.U32 R3, R8, 0x1f, RZ ;  /* 0x0000001f08037819 */ /* 0x000fc600000006ff */
[----:B------:R-:W-:-:S04]  /*101a0*/  IMAD R2, R7, 0x8, R2 ;  /* 0x0000000807027824 */ /* 0x000fc800078e0202 */
[----:B------:R-:W1:Y:S02]  /*101b0*/  SYNCS.PHASECHK.TRANS64.TRYWAIT P0, [R2+URZ+0x38840], R3 ;  /* 0x03884003020075a7 */ /* 0x000e64000800017f */
[----:B-1----:R-:W-:Y:S05]  /*101c0*/  @!P0 BRA `(.L_x_343) ;  /* 0x0000002400d88947 */ /* 0x002fea0003800000 */
.L_x_399:
[----:B0-----:R-:W0:Y:S02]  /*101d0*/  S2R R11, SR_TID.X ;  /* 0x00000000000b7919 */ /* 0x001e240000002100 */
[----:B0-----:R-:W-:-:S04]  /*101e0*/  LOP3.LUT R11, R11, 0x7f, RZ, 0xc0, !PT ;  /* 0x0000007f0b0b7812 */ /* 0x001fc800078ec0ff */
[----:B------:R-:W-:-:S13]  /*101f0*/  ISETP.NE.AND P0, PT, R11, RZ, PT ;  /* 0x000000ff0b00720c */ /* 0x000fda0003f05270 */
[----:B------:R-:W-:Y:S05]  /*10200*/  @P0 BRA `(.L_x_344) ;  /* 0x00000000001c0947 */ /* 0x000fea0003800000 */
[----:B------:R-:W0:Y:S01]  /*10210*/  S2R R11, SR_TID.X ;  /* 0x00000000000b7919 */ /* 0x000e220000002100 */
[----:B-1----:R-:W-:-:S04]  /*10220*/  IMAD.MOV.U32 R3, RZ, RZ, 0xa000 ;  /* 0x0000a000ff037424 */ /* 0x002fc800078e00ff */
[----:B------:R2:W-:Y:S01]  /*10230*/  SYNCS.ARRIVE.TRANS64 RZ, [R2+URZ+0x38830], R3 ;  /* 0x0388300302ff79a7 */ /* 0x0005e2000800003f */
[----:B0-----:R-:W-:-:S04]  /*10240*/  LOP3.LUT R11, R11, 0x1f, RZ, 0xc0, !PT ;  /* 0x0000001f0b0b7812 */ /* 0x001fc800078ec0ff */
[----:B------:R-:W-:-:S13]  /*10250*/  ISETP.NE.AND P1, PT, R11, RZ, PT ;  /* 0x000000ff0b00720c */ /* 0x000fda0003f25270 */
[----:B--2---:R-:W-:Y:S05]  /*10260*/  @!P1 BRA `(.L_x_344) ;  /* 0x0000000000049947 */ /* 0x004fea0003800000 */
[----:B------:R-:W-:Y:S01]  /*10270*/  BPT.TRAP 0x1 ;  /* 0x000000040000795c */ /* 0x000fe20000300000 */
.L_x_344:
[----:B------:R-:W2:Y:S04]  /*10280*/  LDL R15, [R1+0x4] ;  /* 0x00000400010f7983 */ /* 0x000ea80000100800 */
[----:B-1----:R-:W3:Y:S01]  /*10290*/  LDL.LU R3, [R1+0x8] ;  /* 0x0000080001037983 */ /* 0x002ee20000300800 */
[----:B------:R-:W-:-:S03]  /*102a0*/  MOV R13, 0x400 ;  /* 0x00000400000d7802 */ /* 0x000fc60000000f00 */
        /* <DEDUP_REMOVED lines=25> */
[----:B---3--:R-:W-:Y:S01]  /*10440*/  SHF.L.U32 R3, R3, 0x1f, RZ ;  /* 0x0000001f03037819 */ /* 0x008fe200000006ff */
[----:B----4-:R-:W-:-:S07]  /*10450*/  IMAD R2, R11, 0x8, R2 ;  /* 0x000000080b027824 */ /* 0x010fce00078e0202 */
        /* <DEDUP_REMOVED lines=12> */
.L_x_400:
        /* <DEDUP_REMOVED lines=8> */
.L_x_346:
[----:B------:R-:W2:Y:S01]  /*105a0*/  LDL.LU R15, [R1+0xc] ;  /* 0x00000c00010f7983 */ /* 0x000ea20000300800 */
[----:B------:R-:W-:-:S03]  /*105b0*/  MOV R13, 0x400 ;  /* 0x00000400000d7802 */ /* 0x000fc60000000f00 */
[----:B0-----:R-:W3:Y:S04]  /*105c0*/  LDL.LU R3, [R1] ;  /* 0x0000000001037983 */ /* 0x001ee80000300800 */
[----:B------:R-:W4:Y:S01]  /*105d0*/  LDL R11, [R1+0x4] ;  /* 0x00000400010b7983 */ /* 0x000f220000100800 */
[----:B------:R-:W0:Y:S01]  /*105e0*/  S2R R14, SR_CgaCtaId ;  /* 0x00000000000e7919 */ /* 0x000e220000008800 */
[----:B------:R-:W-:Y:S01]  /*105f0*/  R2UR UR9, R2 ;  /* 0x00000000020972ca */ /* 0x000fe200000e0000 */
[----:B------:R-:W-:Y:S01]  /*10600*/  UIADD3 UR4, UP0, UR36, 0x470, URZ ;  /* 0x0000047024047890 */ /* 0x000fe2000ff1e03f */
[----:B------:R-:W-:Y:S02]  /*10610*/  R2UR UR13, R5 ;  /* 0x00000000050d72ca */ /* 0x000fe400000e0000 */
[----:B------:R-:W-:-:S02]  /*10620*/  R2UR UR12, R4 ;  /* 0x00000000040c72ca */ /* 0x000fc400000e0000 */
[----:B0-----:R-:W-:-:S07]  /*10630*/  LEA R13, R14, R13, 0x18 ;  /* 0x0000000d0e0d7211 */ /* 0x001fce00078ec0ff */
[----:B------:R-:W-:Y:S01]  /*10640*/  UIADD3 UR9, UR9, 0x50, URZ ;  /* 0x0000005009097890 */ /* 0x000fe2000fffe03f */
[----:B------:R-:W-:Y:S01]  /*10650*/  UMOV UR10, URZ ;  /* 0x0000003f000a7c82 */ /* 0x000fe20008000000 */
[----:B------:R-:W-:Y:S01]  /*10660*/  UMOV UR6, 0x0 ;  /* 0x0000000000067882 */ /* 0x000fe20000000000 */
[----:B------:R-:W-:Y:S01]  /*10670*/  UMOV UR7, 0x14f00000 ;  /* 0x14f0000000077882 */ /* 0x000fe20000000000 */
[----:B------:R-:W-:Y:S01]  /*10680*/  UMOV UR17, 0x40 ;  /* 0x0000004000117882 */ /* 0x000fe20000000000 */
[----:B------:R0:W-:Y:S01]  /*10690*/  STL [R1+0xc], R9 ;  /* 0x00000c0901007387 */ /* 0x0001e20000100800 */
[----:B------:R-:W-:Y:S01]  /*106a0*/  IMAD.MOV.U32 R5, RZ, RZ, R10 ;  /* 0x000000ffff057224 */ /* 0x000fe200078e000a */
[----:B--2---:R-:W-:Y:S01]  /*106b0*/  R2UR UR11, R15 ;  /* 0x000000000f0b72ca */ /* 0x004fe200000e0000 */
[----:B---3--:R-:W-:Y:S01]  /*106c0*/  IMAD R3, R3, 0xa000, R13 ;  /* 0x0000a00003037824 */ /* 0x008fe200078e020d */
[----:B----4-:R-:W-:-:S04]  /*106d0*/  R2UR UR5, R11 ;  /* 0x000000000b0572ca */ /* 0x010fc800000e0000 */
[----:B------:R-:W-:-:S09]  /*106e0*/  R2UR UR14, R3 ;  /* 0x00000000030e72ca */ /* 0x000fd200000e0000 */
[----:B------:R-:W-:-:S04]  /*106f0*/  UIMAD UR11, UR11, 0x50, UR5 ;  /* 0x000000500b0b78a4 */ /* 0x000fc8000f8e0205 */
[----:B------:R-:W-:Y:S02]  /*10700*/  UIADD3 UR8, UR14, 0x400, URZ ;  /* 0x000004000e087890 */ /* 0x000fe4000fffe03f */
[----:B------:R-:W-:Y:S02]  /*10710*/  UIADD3.X UR5, URZ, UR37, URZ, UP0, !UPT ;  /* 0x000000253f057290 */ /* 0x000fe400087fe43f */
[----:B------:R-:W-:Y:S02]  /*10720*/  UIADD3 UR15, UR14, 0x2c00, URZ ;  /* 0x00002c000e0f7890 */ /* 0x000fe4000fffe03f */
[----:B------:R-:W-:Y:S02]  /*10730*/  UIADD3 UR16, UR14, 0x5400, URZ ;  /* 0x000054000e107890 */ /* 0x000fe4000fffe03f */
        /* <DEDUP_REMOVED lines=14> */
.L_x_341:
[----:B------:R-:W-:Y:S05]  /*10820*/  BSYNC B1 ;  /* 0x0000000000017941 */ /* 0x000fea0003800000 */
.L_x_340:
[----:B------:R-:W-:Y:S01]  /*10830*/  VIADD R2, R7, 0x1 ;  /* 0x0000000107027836 */ /* 0x000fe20000000000 */
[----:B------:R-:W-:Y:S04]  /*10840*/  BSSY B1, `(.L_x_347) ;  /* 0x000008a000017945 */ /* 0x000fe80003800000 */
[----:B------:R-:W-:-:S04]  /*10850*/  ISETP.NE.AND P0, PT, R2, 0x2, PT ;  /* 0x000000020200780c */ /* 0x000fc80003f05270 */
[----:B------:R-:W-:Y:S02]  /*10860*/  SEL R3, RZ, 0x1, P0 ;  /* 0x00000001ff037807 */ /* 0x000fe40000000000 */
[----:B------:R-:W-:Y:S02]  /*10870*/  SEL R14, R2, RZ, P0 ;  /* 0x000000ff020e7207 */ /* 0x000fe40000000000 */
[----:B------:R-:W-:-:S05]  /*10880*/  LOP3.LUT R13, R8, R3, RZ, 0x3c, !PT ;  /* 0x00000003080d7212 */ /* 0x000fca00078e3cff */
[----:B------:R0:W-:Y:S04]  /*10890*/  STL [R1+0x8], R13 ;  /* 0x0000080d01007387 */ /* 0x0001e80000100800 */
[----:B------:R0:W-:Y:S01]  /*108a0*/  STL [R1], R14 ;  /* 0x0000000e01007387 */ /* 0x0001e20000100800 */
[----:B------:R-:W-:Y:S05]  /*108b0*/  @!P6 BRA `(.L_x_348) ;  /* 0x000000080008e947 */ /* 0x000fea0003800000 */
[----:B------:R-:W-:Y:S01]  /*108c0*/  ULDC.64 UR4, c[0x0][0x3f8] ;  /* 0x0000fe0000047ab9 */ /* 0x000fe20000000a00 */
[----:B------:R-:W-:Y:S02]  /*108d0*/  IADD3 R9, R6, -0x1, RZ ;  /* 0xffffffff06097810 */ /* 0x000fe40007ffe0ff */
[----:B------:R-:W-:-:S04]  /*108e0*/  ISETP.NE.U32.AND P0, PT, RZ, UR4, PT ;  /* 0x00000004ff007c0c */ /* 0x000fc8000bf05070 */
[----:B------:R-:W-:-:S13]  /*108f0*/  ISETP.NE.AND.EX P0, PT, RZ, UR5, PT, P0 ;  /* 0x00000005ff007c0c */ /* 0x000fda000bf05300 */
[----:B------:R-:W-:Y:S05]  /*10900*/  @!P0 BRA `(.L_x_349) ;  /* 0x0000000000488947 */ /* 0x000fea0003800000 */
        /* <DEDUP_REMOVED lines=18> */
.L_x_349:
[----:B------:R-:W2:Y:S01]  /*10a30*/  S2R R3, SR_CgaCtaId ;  /* 0x0000000000037919 */ /* 0x000ea20000008800 */
[----:B------:R-:W-:-:S04]  /*10a40*/  MOV R2, 0x400 ;  /* 0x0000040000027802 */ /* 0x000fc80000000f00 */
[----:B--2---:R-:W-:Y:S02]  /*10a50*/  LEA R2, R3, R2, 0x18 ;  /* 0x0000000203027211 */ /* 0x004fe400078ec0ff */
[----:B------:R-:W-:-:S03]  /*10a60*/  SHF.L.U32 R3, R13, 0x1f, RZ ;  /* 0x0000001f0d037819 */ /* 0x000fc600000006ff */
[----:B------:R-:W-:-:S04]  /*10a70*/  IMAD R2, R14, 0x8, R2 ;  /* 0x000000080e027824 */ /* 0x000fc800078e0202 */
[----:B------:R-:W2:Y:S02]  /*10a80*/  SYNCS.PHASECHK.TRANS64.TRYWAIT P0, [R2+URZ+0x38840], R3 ;  /* 0x03884003020075a7 */ /* 0x000ea4000800017f */
[----:B--2---:R-:W-:Y:S05]  /*10a90*/  @!P0 BRA `(.L_x_350) ;  /* 0x0000001c00cc8947 */ /* 0x004fea0003800000 */
.L_x_401:
        /* <DEDUP_REMOVED lines=11> */
.L_x_351:
[----:B0-----:R-:W3:Y:S01]  /*10b50*/  LDL R13, [R1] ;  /* 0x00000000010d7983 */ /* 0x001ee20000100800 */
[----:B------:R-:W-:-:S03]  /*10b60*/  MOV R14, 0x400 ;  /* 0x00000400000e7802 */ /* 0x000fc60000000f00 */
[----:B------:R-:W4:Y:S01]  /*10b70*/  LDL R11, [R1+0x4] ;  /* 0x00000400010b7983 */ /* 0x000f220000100800 */
[----:B------:R-:W0:Y:S01]  /*10b80*/  S2R R15, SR_CgaCtaId ;  /* 0x00000000000f7919 */ /* 0x000e220000008800 */
[----:B------:R-:W-:Y:S01]  /*10b90*/  R2UR UR11, R9 ;  /* 0x00000000090b72ca */ /* 0x000fe200000e0000 */
[----:B------:R-:W-:Y:S01]  /*10ba0*/  UIADD3 UR4, UP0, UR36, 0x370, URZ ;  /* 0x0000037024047890 */ /* 0x000fe2000ff1e03f */
[----:B------:R-:W-:Y:S02]  /*10bb0*/  R2UR UR12, R4 ;  /* 0x00000000040c72ca */ /* 0x000fe400000e0000 */
[----:B0-----:R-:W-:-:S05]  /*10bc0*/  LEA R14, R15, R14, 0x18 ;  /* 0x0000000e0f0e7211 */ /* 0x001fca00078ec0ff */
[----:B--2---:R-:W-:Y:S01]  /*10bd0*/  VIADD R2, R14, 0x38800 ;  /* 0x000388000e027836 */ /* 0x004fe20000000000 */
[----:B-----5:R-:W-:Y:S01]  /*10be0*/  R2UR UR13, R10 ;  /* 0x000000000a0d72ca */ /* 0x020fe200000e0000 */
[----:B------:R-:W-:Y:S01]  /*10bf0*/  UMOV UR10, URZ ;  /* 0x0000003f000a7c82 */ /* 0x000fe20008000000 */
[----:B------:R-:W-:Y:S01]  /*10c00*/  UMOV UR6, 0x0 ;  /* 0x0000000000067882 */ /* 0x000fe20000000000 */
[----:B------:R-:W-:Y:S01]  /*10c10*/  UMOV UR7, 0x14f00000 ;  /* 0x14f0000000077882 */ /* 0x000fe20000000000 */
[----:B------:R-:W-:Y:S01]  /*10c20*/  UMOV UR17, 0x40 ;  /* 0x0000004000117882 */ /* 0x000fe20000000000 */
[----:B------:R-:W-:Y:S01]  /*10c30*/  UMOV UR18, 0x80 ;  /* 0x0000008000127882 */ /* 0x000fe20000000000 */
[----:B------:R-:W-:Y:S01]  /*10c40*/  UMOV UR19, 0xc0 ;  /* 0x000000c000137882 */ /* 0x000fe20000000000 */
[----:B------:R-:W-:Y:S01]  /*10c50*/  SHF.L.U32 R8, R8, 0x1f, RZ ;  /* 0x0000001f08087819 */ /* 0x000fe200000006ff */
        /* <DEDUP_REMOVED lines=12> */
[----:B------:R0:W-:Y:S01]  /*10d20*/  UTMALDG.4D [UR8], [UR4], desc[UR6] ;  /* 0x00000608040075b4 */ /* 0x0001e20008019000 */
[----:B------:R-:W-:Y:S01]  /*10d30*/  IMAD R2, R7, 0x8, R2 ;  /* 0x0000000807027824 */ /* 0x000fe200078e0202 */
        /* <DEDUP_REMOVED lines=11> */
.L_x_402:
[----:B------:R-:W-:Y:S05]  /*10df0*/  @P0 BRA `(.L_x_353) ;  /* 0x00000000001c0947 */ /* 0x000fea0003800000 */
[----:B------:R-:W1:Y:S02]  /*10e00*/  S2R R3, SR_TID.X ;  /* 0x0000000000037919 */ /* 0x000e640000002100 */
[----:B-1----:R-:W-:-:S04]  /*10e10*/  LOP3.LUT R3, R3, 0x1f, RZ, 0xc0, !PT ;  /* 0x0000001f03037812 */ /* 0x002fc800078ec0ff */
[----:B------:R-:W-:Y:S01]  /*10e20*/  ISETP.NE.AND P1, PT, R3, RZ, PT ;  /* 0x000000ff0300720c */ /* 0x000fe20003f25270 */
[----:B------:R-:W-:-:S04]  /*10e30*/  IMAD.MOV.U32 R3, RZ, RZ, 0xa000 ;  /* 0x0000a000ff037424 */ /* 0x000fc800078e00ff */
[----:B------:R1:W-:Y:S08]  /*10e40*/  SYNCS.ARRIVE.TRANS64 RZ, [R2+URZ+0x50], R3 ;  /* 0x0000500302ff79a7 */ /* 0x0003f0000800003f */
[----:B------:R-:W-:Y:S05]  /*10e50*/  @!P1 BRA `(.L_x_353) ;  /* 0x0000000000049947 */ /* 0x000fea0003800000 */
[----:B------:R-:W-:Y:S01]  /*10e60*/  BPT.TRAP 0x1 ;  /* 0x000000040000795c */ /* 0x000fe20000300000 */
.L_x_353:
[----:B------:R-:W2:Y:S01]  /*10e70*/  LDL.LU R13, [R1+0xc] ;  /* 0x00000c00010d7983 */ /* 0x000ea20000300800 */
[----:B0-----:R-:W-:-:S03]  /*10e80*/  MOV R8, 0x400 ;  /* 0x0000040000087802 */ /* 0x001fc60000000f00 */
[----:B-1----:R-:W3:Y:S01]  /*10e90*/  LDL R3, [R1+0x4] ;  /* 0x0000040001037983 */ /* 0x002ee20000100800 */
[----:B------:R-:W0:Y:S01]  /*10ea0*/  S2R R11, SR_CgaCtaId ;  /* 0x00000000000b7919 */ /* 0x000e220000008800 */
[----:B------:R-:W-:Y:S01]  /*10eb0*/  R2UR UR9, R2 ;  /* 0x00000000020972ca */ /* 0x000fe200000e0000 */
[----:B------:R-:W-:Y:S01]  /*10ec0*/  UIADD3 UR4, UP0, UR36, 0x470, URZ ;  /* 0x0000047024047890 */ /* 0x000fe2000ff1e03f */
[----:B------:R-:W-:Y:S02]  /*10ed0*/  R2UR UR13, R5 ;  /* 0x00000000050d72ca */ /* 0x000fe400000e0000 */
[----:B------:R-:W-:Y:S02]  /*10ee0*/  R2UR UR12, R4 ;  /* 0x00000000040c72ca */ /* 0x000fe400000e0000 */
        /* <DEDUP_REMOVED lines=12> */
[----:B------:R1:W-:Y:S01]  /*10fb0*/  STL [R1+0xc], R9 ;  /* 0x00000c0901007387 */ /* 0x0003e20000100800 */
[----:B------:R-:W-:Y:S02]  /*10fc0*/  MOV R5, R10 ;  /* 0x0000000a00057202 */ /* 0x000fe40000000f00 */
[----:B--2---:R-:W-:-:S02]  /*10fd0*/  R2UR UR11, R13 ;  /* 0x000000000d0b72ca */ /* 0x004fc400000e0000 */
[----:B---3--:R-:W-:-:S13]  /*10fe0*/  R2UR UR5, R3 ;  /* 0x00000000030572ca */ /* 0x008fda00000e0000 */
[----:B------:R-:W-:Y:S02]  /*10ff0*/  UIMAD UR11, UR11, 0x50, UR5 ;  /* 0x000000500b0b78a4 */ /* 0x000fe4000f8e0205 */
[----:B------:R-:W-:-:S09]  /*11000*/  UIADD3.X UR5, URZ, UR37, URZ, UP0, !UPT ;  /* 0x000000253f057290 */ /* 0x000fd200087fe43f */
[----:B------:R0:W-:Y:S02]  /*11010*/  UTMALDG.4D [UR8], [UR4], desc[UR6] ;  /* 0x00000608040075b4 */ /* 0x0001e40008019000 */
[----:B0-----:R-:W-:Y:S01]  /*11020*/  UMOV UR8, UR14 ;  /* 0x0000000e00087c82 */ /* 0x001fe20008000000 */
[----:B------:R-:W-:Y:S01]  /*11030*/  UMOV UR10, UR17 ;  /* 0x00000011000a7c82 */ /* 0x000fe20008000000 */
[----:B------:R-:W-:Y:S01]  /*11040*/  UMOV UR14, 0x80 ;  /* 0x00000080000e7882 */ /* 0x000fe20000000000 */
        /* <DEDUP_REMOVED lines=8> */
[----:B-1----:R-:W-:Y:S01]  /*110d0*/  NOP ;  /* 0x0000000000007918 */ /* 0x002fe20000000000 */
.L_x_348:
[----:B------:R-:W-:Y:S05]  /*110e0*/  BSYNC B1 ;  /* 0x0000000000017941 */ /* 0x000fea0003800000 */
.L_x_347:
[C---:B------:R-:W-:Y:S01]  /*110f0*/  ISETP.GT.AND P0, PT, R6.reuse, 0x1, PT ;  /* 0x000000010600780c */ /* 0x040fe20003f04270 */
[----:B------:R-:W-:-:S04]  /*11100*/  VIADD R2, R6, 0xfffffffe ;  /* 0xfffffffe06027836 */ /* 0x000fc80000000000 */
[----:B------:R-:W-:-:S08]  /*11110*/  IMAD.MOV.U32 R6, RZ, RZ, R2 ;  /* 0x000000ffff067224 */ /* 0x000fd000078e0002 */
[----:B------:R-:W-:Y:S05]  /*11120*/  @P0 BRA `(.L_x_354) ;  /* 0xffffffec00880947 */ /* 0x000fea000383ffff */
.L_x_330:
[----:B------:R-:W-:Y:S05]  /*11130*/  BSYNC B0 ;  /* 0x0000000000007941 */ /* 0x000fea0003800000 */
.L_x_329:
[----:B------:R-:W1:Y:S01]  /*11140*/  S2R R2, SR_TID.X ;  /* 0x0000000000027919 */ /* 0x000e620000002100 */
[----:B------:R-:W-:Y:S01]  /*11150*/  BSSY B0, `(.L_x_355) ;  /* 0x0000011000007945 */ /* 0x000fe20003800000 */
[----:B-1----:R-:W-:-:S04]  /*11160*/  LOP3.LUT R2, R2, 0x1f, RZ, 0xc0, !PT ;  /* 0x0000001f02027812 */ /* 0x002fc800078ec0ff */
[----:B------:R-:W-:-:S13]  /*11170*/  ISETP.NE.AND P0, PT, R2, RZ, PT ;  /* 0x000000ff0200720c */ /* 0x000fda0003f05270 */
[----:B------:R-:W-:Y:S05]  /*11180*/  @P0 BRA `(.L_x_356) ;  /* 0x0000000000340947 */ /* 0x000fea0003800000 */
[----:B------:R-:W1:Y:S01]  /*11190*/  S2R R9, SR_LANEID ;  /* 0x0000000000097919 */ /* 0x000e620000000000 */
[----:B------:R-:W-:Y:S01]  /*111a0*/  VOTEU.ANY UR4, UPT, PT ;  /* 0x0000000000047886 */ /* 0x000fe200038e0100 */
[----:B------:R-:W2:Y:S01]  /*111b0*/  LDC.64 R2, c[0x0][0xc38] ;  /* 0x00030e00ff027b82 */ /* 0x000ea20000000a00 */
[----:B------:R-:W1:Y:S01]  /*111c0*/  FLO.U32 R0, UR4 ;  /* 0x0000000400007d00 */ /* 0x000e6200080e0000 */
[----:B------:R-:W-:-:S07]  /*111d0*/  ULDC.64 UR6, c[0x0][0x208] ;  /* 0x0000820000067ab9 */ /* 0x000fce0000000a00 */
[----:B------:R-:W2:Y:S01]  /*111e0*/  POPC R7, UR4 ;  /* 0x0000000400077d09 */ /* 0x000ea20008000000 */
[----:B-1----:R-:W-:-:S13]  /*111f0*/  ISETP.EQ.U32.AND P0, PT, R0, R9, PT ;  /* 0x000000090000720c */ /* 0x002fda0003f02070 */
[----:B--2---:R-:W2:Y:S01]  /*11200*/  @P0 ATOMG.E.ADD.STRONG.GPU PT, R3, desc[UR6][R2.64], R7 ;  /* 0x00000007020309a8 */ /* 0x004ea200081ee1c6 */
[----:B------:R-:W1:Y:S02]  /*11210*/  S2R R6, SR_LTMASK ;  /* 0x0000000000067919 */ /* 0x000e640000003900 */
[----:B-1----:R-:W-:-:S04]  /*11220*/  LOP3.LUT R6, R6, UR4, RZ, 0xc0, !PT ;  /* 0x0000000406067c12 */ /* 0x002fc8000f8ec0ff */
[----:B------:R-:W1:Y:S01]  /*11230*/  POPC R9, R6 ;  /* 0x0000000600097309 */ /* 0x000e620000000000 */
[----:B--2---:R-:W1:Y:S02]  /*11240*/  SHFL.IDX PT, R0, R3, R0, 0x1f ;  /* 0x00001f0003007589 */ /* 0x004e6400000e0000 */
[----:B-1----:R-:W-:-:S07]  /*11250*/  IADD3 R16, R0, UR38, R9 ;  /* 0x0000002600107c10 */ /* 0x002fce000fffe009 */
.L_x_356:
[----:B------:R-:W-:Y:S05]  /*11260*/  BSYNC B0 ;  /* 0x0000000000007941 */ /* 0x000fea0003800000 */
.L_x_355:
[----:B------:R-:W-:Y:S04]  /*11270*/  BSSY B0, `(.L_x_357) ;  /* 0x000003c000007945 */ /* 0x000fe80003800000 */
[----:B------:R-:W-:Y:S05]  /*11280*/  @!P6 BRA `(.L_x_358) ;  /* 0x0000000000e8e947 */ /* 0x000fea0003800000 */
[----:B------:R-:W2:Y:S01]  /*11290*/  LDL R2, [R1] ;  /* 0x0000000001027983 */ /* 0x000ea20000100800 */
[----:B------:R-:W-:-:S03]  /*112a0*/  MOV R3, 0x400 ;  /* 0x0000040000037802 */ /* 0x000fc60000000f00 */
[----:B------:R-:W3:Y:S01]  /*112b0*/  LDL R0, [R1+0x8] ;  /* 0x0000080001007983 */ /* 0x000ee20000100800 */
[----:B------:R-:W1:Y:S02]  /*112c0*/  S2R R6, SR_CgaCtaId ;  /* 0x0000000000067919 */ /* 0x000e640000008800 */
[----:B-1----:R-:W-:-:S05]  /*112d0*/  LEA R3, R6, R3, 0x18 ;  /* 0x0000000306037211 */ /* 0x002fca00078ec0ff */
[----:B--2---:R-:W-:Y:S01]  /*112e0*/  IMAD R3, R2, 0x8, R3 ;  /* 0x0000000802037824 */ /* 0x004fe200078e0203 */
[----:B---3--:R-:W-:-:S04]  /*112f0*/  SHF.L.U32 R0, R0, 0x1f, RZ ;  /* 0x0000001f00007819 */ /* 0x008fc800000006ff */
[----:B------:R-:W1:Y:S02]  /*11300*/  SYNCS.PHASECHK.TRANS64.TRYWAIT P0, [R3+URZ+0x38860], R0 ;  /* 0x03886000030075a7 */ /* 0x000e64000800017f */
[----:B-1----:R-:W-:Y:S05]  /*11310*/  @!P0 BRA `(.L_x_359) ;  /* 0x0000001400d48947 */ /* 0x002fea0003800000 */
.L_x_403:
[----:B------:R-:W2:Y:S02]  /*11320*/  S2R R2, SR_TID.X ;  /* 0x0000000000027919 */ /* 0x000ea40000002100 */
[----:B--2---:R-:W-:-:S04]  /*11330*/  LOP3.LUT R2, R2, 0x7f, RZ, 0xc0, !PT ;  /* 0x0000007f02027812 */ /* 0x004fc800078ec0ff */
[----:B------:R-:W-:-:S13]  /*11340*/  ISETP.NE.AND P0, PT, R2, RZ, PT ;  /* 0x000000ff0200720c */ /* 0x000fda0003f05270 */
[----:B------:R-:W-:Y:S05]  /*11350*/  @P0 BRA `(.L_x_360) ;  /* 0x00000000001c0947 */ /* 0x000fea0003800000 */
[----:B------:R-:W2:Y:S01]  /*11360*/  S2R R2, SR_TID.X ;  /* 0x0000000000027919 */ /* 0x000ea20000002100 */
[----:B-1----:R-:W-:-:S04]  /*11370*/  IMAD.MOV.U32 R0, RZ, RZ, 0xa000 ;  /* 0x0000a000ff007424 */ /* 0x002fc800078e00ff */
[----:B------:R3:W-:Y:S01]  /*11380*/  SYNCS.ARRIVE.TRANS64 RZ, [R3+URZ+0x38850], R0 ;  /* 0x0388500003ff79a7 */ /* 0x0007e2000800003f */
[----:B--2---:R-:W-:-:S04]  /*11390*/  LOP3.LUT R2, R2, 0x1f, RZ, 0xc0, !PT ;  /* 0x0000001f02027812 */ /* 0x004fc800078ec0ff */
[----:B------:R-:W-:-:S13]  /*113a0*/  ISETP.NE.AND P1, PT, R2, RZ, PT ;  /* 0x000000ff0200720c */ /* 0x000fda0003f25270 */
[----:B---3--:R-:W-:Y:S05]  /*113b0*/  @!P1 BRA `(.L_x_360) ;  /* 0x0000000000049947 */ /* 0x008fea0003800000 */
[----:B------:R-:W-:Y:S01]  /*113c0*/  BPT.TRAP 0x1 ;  /* 0x000000040000795c */ /* 0x000fe20000300000 */
.L_x_360:
[----:B-1----:R-:W2:Y:S01]  /*113d0*/  LDL R0, [R1] ;  /* 0x0000000001007983 */ /* 0x002ea20000100800 */
[----:B------:R-:W-:-:S03]  /*113e0*/  MOV R7, 0x400 ;  /* 0x0000040000077802 */ /* 0x000fc60000000f00 */
[----:B------:R-:W3:Y:S04]  /*113f0*/  LDL.LU R6, [R1+0x4] ;  /* 0x0000040001067983 */ /* 0x000ee80000300800 */
[----:B------:R-:W4:Y:S01]  /*11400*/  LDL R2, [R1+0xc] ;  /* 0x00000c0001027983 */ /* 0x000f220000100800 */
[----:B------:R-:W1:Y:S01]  /*11410*/  S2R R8, SR_CgaCtaId ;  /* 0x0000000000087919 */ /* 0x000e620000008800 */
[----:B------:R-:W-:Y:S01]  /*11420*/  R2UR UR9, R3 ;  /* 0x00000000030972ca */ /* 0x000fe200000e0000 */
[----:B------:R-:W-:Y:S01]  /*11430*/  UIADD3 UR4, UP0, UR36, 0x470, URZ ;  /* 0x0000047024047890 */ /* 0x000fe2000ff1e03f */
[----:B------:R-:W-:Y:S02]  /*11440*/  R2UR UR12, R4 ;  /* 0x00000000040c72ca */ /* 0x000fe400000e0000 */
[----:B------:R-:W-:-:S02]  /*11450*/  R2UR UR13, R5 ;  /* 0x00000000050d72ca */ /* 0x000fc400000e0000 */
[----:B-1----:R-:W-:-:S07]  /*11460*/  LEA R7, R8, R7, 0x18 ;  /* 0x0000000708077211 */ /* 0x002fce00078ec0ff */
        /* <DEDUP_REMOVED lines=27> */
[----:B-1----:R-:W-:Y:S01]  /*11620*/  NOP ;  /* 0x0000000000007918 */ /* 0x002fe20000000000 */
.L_x_358:
[----:B------:R-:W-:Y:S05]  /*11630*/  BSYNC B0 ;  /* 0x0000000000007941 */ /* 0x000fea0003800000 */
.L_x_357:
[----:B------:R-:W2:Y:S04]  /*11640*/  LDL.LU R0, [R1] ;  /* 0x0000000001007983 */ /* 0x000ea80000300800 */
[----:B------:R-:W3:Y:S01]  /*11650*/  LDL.LU R3, [R1+0x8] ;  /* 0x0000080001037983 */ /* 0x000ee20000300800 */
[----:B--2---:R-:W-:-:S05]  /*11660*/  VIADD R0, R0, 0x1 ;  /* 0x0000000100007836 */ /* 0x004fca0000000000 */
[----:B------:R-:W-:-:S04]  /*11670*/  ISETP.NE.AND P0, PT, R0, 0x2, PT ;  /* 0x000000020000780c */ /* 0x000fc80003f05270 */
[----:B------:R-:W-:Y:S02]  /*11680*/  SEL R2, RZ, 0x1, P0 ;  /* 0x00000001ff027807 */ /* 0x000fe40000000000 */
[----:B------:R-:W-:Y:S02]  /*11690*/  SEL R0, R0, RZ, P0 ;  /* 0x000000ff00007207 */ /* 0x000fe40000000000 */
[----:B---3--:R-:W-:-:S05]  /*116a0*/  LOP3.LUT R3, R3, R2, RZ, 0x3c, !PT ;  /* 0x0000000203037212 */ /* 0x008fca00078e3cff */
[----:B------:R1:W-:Y:S04]  /*116b0*/  STL [R1+0x8], R3 ;  /* 0x0000080301007387 */ /* 0x0003e80000100800 */
[----:B------:R1:W-:Y:S02]  /*116c0*/  STL [R1], R0 ;  /* 0x0000000001007387 */ /* 0x0003e40000100800 */
.L_x_313:
[----:B------:R-:W-:Y:S05]  /*116d0*/  BSYNC B6 ;  /* 0x0000000000067941 */ /* 0x000fea0003800000 */
.L_x_311:
[----:B------:R-:W-:-:S03]  /*116e0*/  UMOV UR4, 0xffffffff ;  /* 0xffffffff00047882 */ /* 0x000fc60000000000 */
[----:B------:R-:W-:Y:S05]  /*116f0*/  BRA.DIV UR4, `(.L_x_361) ;  /* 0x0000001204f07947 */ /* 0x000fea000b800000 */
[----:B------:R2:W3:Y:S04]  /*11700*/  SHFL.IDX PT, R4, R16, RZ, 0x1f ;  /* 0x00001fff10047589 */ /* 0x0004e800000e0000 */
[----:B------:R2:W4:Y:S02]  /*11710*/  SHFL.IDX PT, R5, R16, 0x1, 0x1f ;  /* 0x00201f0010057f89 */ /* 0x00052400000e0000 */
.L_x_407:
[----:B01----:R-:W0:Y:S01]  /*11720*/  S2R R0, SR_TID.X ;  /* 0x0000000000007919 */ /* 0x003e220000002100 */
[----:B------:R-:W-:Y:S01]  /*11730*/  ULDC UR4, c[0x0][0xc14] ;  /* 0x0003050000047ab9 */ /* 0x000fe20000000800 */
[----:B------:R-:W-:Y:S01]  /*11740*/  BSSY B0, `(.L_x_362) ;  /* 0x000000c000007945 */ /* 0x000fe20003800000 */
[----:B------:R-:W-:Y:S01]  /*11750*/  IMAD.MOV.U32 R3, RZ, RZ, RZ ;  /* 0x000000ffff037224 */ /* 0x000fe200078e00ff */
[----:B0-----:R-:W-:Y:S01]  /*11760*/  LOP3.LUT R9, R0, 0x1f, RZ, 0xc0, !PT ;  /* 0x0000001f00097812 */ /* 0x001fe200078ec0ff */
[----:B------:R-:W-:-:S03]  /*11770*/  IMAD.U32 R0, RZ, RZ, UR4 ;  /* 0x00000004ff007e24 */ /* 0x000fc6000f8e00ff */
[C---:B------:R-:W-:Y:S01]  /*11780*/  ISETP.NE.AND P0, PT, R9.reuse, 0x1f, PT ;  /* 0x0000001f0900780c */ /* 0x040fe20003f05270 */
[----:B------:R-:W-:-:S05]  /*11790*/  IMAD.IADD R7, R9, 0x1, R19 ;  /* 0x0000000109077824 */ /* 0x000fca00078e0213 */
[----:B------:R-:W-:-:S13]  /*117a0*/  ISETP.GE.OR P0, PT, R7, R0, !P0 ;  /* 0x000000000700720c */ /* 0x000fda0004706670 */
[----:B------:R-:W-:Y:S05]  /*117b0*/  @P0 BRA `(.L_x_363) ;  /* 0x0000000000100947 */ /* 0x000fea0003800000 */
[----:B------:R-:W0:Y:S01]  /*117c0*/  LDC.64 R2, c[0x0][0xc58] ;  /* 0x00031600ff027b82 */ /* 0x000e220000000a00 */
[----:B------:R-:W-:Y:S01]  /*117d0*/  ULDC.64 UR4, c[0x0][0x208] ;  /* 0x0000820000047ab9 */ /* 0x000fe20000000a00 */
[----:B0-----:R-:W-:-:S06]  /*117e0*/  IMAD.WIDE R2, R7, 0x4, R2 ;  /* 0x0000000407027825 */ /* 0x001fcc00078e0202 */
[----:B------:R0:W5:Y:S02]  /*117f0*/  LDG.E R3, desc[UR4][R2.64] ;  /* 0x0000000402037981 */ /* 0x000164000c1e1900 */
.L_x_363:
[----:B------:R-:W-:Y:S05]  /*11800*/  BSYNC B0 ;  /* 0x0000000000007941 */ /* 0x000fea0003800000 */
.L_x_362:
[----:B------:R-:W-:-:S03]  /*11810*/  UMOV UR4, 0xffffffff ;  /* 0xffffffff00047882 */ /* 0x000fc60000000000 */
[----:B------:R-:W-:Y:S05]  /*11820*/  BRA.DIV UR4, `(.L_x_364) ;  /* 0x0000001204f07947 */ /* 0x000fea000b800000 */
[----:B-----5:R-:W1:Y:S01]  /*11830*/  SHFL.UP PT, R14, R3, 0x1, RZ ;  /* 0x04200000030e7989 */ /* 0x020e6200000e00ff */
[C---:B------:R-:W-:Y:S02]  /*11840*/  ISETP.NE.AND P0, PT, R9.reuse, RZ, PT ;  /* 0x000000ff0900720c */ /* 0x040fe40003f05270 */
[C---:B------:R-:W-:Y:S02]  /*11850*/  ISETP.GE.U32.AND P1, PT, R9.reuse, 0x2, PT ;  /* 0x000000020900780c */ /* 0x040fe40003f26070 */
[----:B-1----:R-:W-:Y:S02]  /*11860*/  SEL R14, R14, RZ, P0 ;  /* 0x000000ff0e0e7207 */ /* 0x002fe40000000000 */
[----:B------:R-:W-:-:S03]  /*11870*/  ISETP.GE.U32.AND P0, PT, R9, 0x4, PT ;  /* 0x000000040900780c */ /* 0x000fc60003f06070 */
[----:B------:R-:W-:-:S05]  /*11880*/  IMAD.IADD R13, R3, 0x1, R14 ;  /* 0x00000001030d7824 */ /* 0x000fca00078e020e */
[----:B------:R-:W1:Y:S02]  /*11890*/  SHFL.UP PT, R14, R13, 0x2, RZ ;  /* 0x044000000d0e7989 */ /* 0x000e6400000e00ff */
[----:B-1----:R-:W-:Y:S02]  /*118a0*/  SEL R6, R14, RZ, P1 ;  /* 0x000000ff0e067207 */ /* 0x002fe40000800000 */
[----:B------:R-:W-:Y:S02]  /*118b0*/  ISETP.GE.U32.AND P1, PT, R9, 0x8, PT ;  /* 0x000000080900780c */ /* 0x000fe40003f26070 */
[----:B------:R-:W-:-:S05]  /*118c0*/  IADD3 R6, R13, R6, RZ ;  /* 0x000000060d067210 */ /* 0x000fca0007ffe0ff */
[----:B------:R-:W1:Y:S02]  /*118d0*/  SHFL.UP PT, R14, R6, 0x4, RZ ;  /* 0x04800000060e7989 */ /* 0x000e6400000e00ff */
[----:B-1----:R-:W-:Y:S02]  /*118e0*/  SEL R7, R14, RZ, P0 ;  /* 0x000000ff0e077207 */ /* 0x002fe40000000000 */
[----:B------:R-:W-:-:S03]  /*118f0*/  ISETP.GE.U32.AND P0, PT, R9, 0x10, PT ;  /* 0x000000100900780c */ /* 0x000fc60003f06070 */
[----:B------:R-:W-:-:S05]  /*11900*/  IMAD.IADD R7, R6, 0x1, R7 ;  /* 0x0000000106077824 */ /* 0x000fca00078e0207 */
[----:B------:R-:W1:Y:S02]  /*11910*/  SHFL.UP PT, R14, R7, 0x8, RZ ;  /* 0x05000000070e7989 */ /* 0x000e6400000e00ff */
[----:B-1----:R-:W-:-:S05]  /*11920*/  SEL R8, R14, RZ, P1 ;  /* 0x000000ff0e087207 */ /* 0x002fca0000800000 */
[----:B------:R-:W-:-:S05]  /*11930*/  IMAD.IADD R8, R7, 0x1, R8 ;  /* 0x0000000107087824 */ /* 0x000fca00078e0208 */
[----:B------:R-:W1:Y:S02]  /*11940*/  SHFL.UP PT, R14, R8, 0x10, RZ ;  /* 0x06000000080e7989 */ /* 0x000e6400000e00ff */
[----:B-1----:R-:W-:-:S05]  /*11950*/  SEL R9, R14, RZ, P0 ;  /* 0x000000ff0e097207 */ /* 0x002fca0000000000 */
[----:B0-----:R-:W-:-:S05]  /*11960*/  IMAD.IADD R2, R8, 0x1, R9 ;  /* 0x0000000108027824 */ /* 0x001fca00078e0209 */
[----:B------:R0:W1:Y:S02]  /*11970*/  SHFL.IDX PT, R14, R2, 0x1f, 0x1f ;  /* 0x03e01f00020e7f89 */ /* 0x00006400000e0000 */
.L_x_415:
[----:B------:R-:W-:Y:S02]  /*11980*/  ULDC UR4, c[0x0][0xc10] ;  /* 0x0003040000047ab9 */ /* 0x000fe40000000800 */
[----:B--2---:R-:W-:-:S04]  /*11990*/  IMAD.U32 R16, RZ, RZ, UR4 ;  /* 0x00000004ff107e24 */ /* 0x004fc8000f8e00ff */
[----:B-1----:R-:W-:-:S04]  /*119a0*/  IMAD R6, R14, R16, RZ ;  /* 0x000000100e067224 */ /* 0x002fc800078e02ff */
[----:B----4-:R-:W-:-:S05]  /*119b0*/  IMAD.IADD R5, R5, 0x1, R6 ;  /* 0x0000000105057824 */ /* 0x010fca00078e0206 */
[----:B---3--:R-:W-:-:S13]  /*119c0*/  ISETP.GT.AND P0, PT, R5, R4, PT ;  /* 0x000000040500720c */ /* 0x008fda0003f04270 */
[----:B------:R-:W-:Y:S05]  /*119d0*/  @P0 BRA `(.L_x_365) ;  /* 0x0000000000b80947 */ /* 0x000fea0003800000 */
[----:B------:R-:W1:Y:S02]  /*119e0*/  LDC R0, c[0x0][0xc14] ;  /* 0x00030500ff007b82 */ /* 0x000e640000000800 */
.L_x_370:
[----:B------:R-:W-:-:S05]  /*119f0*/  VIADD R19, R19, 0x1f ;  /* 0x0000001f13137836 */ /* 0x000fca0000000000 */
[----:B-1----:R-:W-:-:S13]  /*11a00*/  ISETP.GE.AND P0, PT, R19, R0, PT ;  /* 0x000000001300720c */ /* 0x002fda0003f06270 */
[----:B------:R-:W-:Y:S05]  /*11a10*/  @P0 BRA `(.L_x_366) ;  /* 0x0000000400600947 */ /* 0x000fea0003800000 */
[----:B0-----:R-:W0:Y:S01]  /*11a20*/  S2R R2, SR_TID.X ;  /* 0x0000000000027919 */ /* 0x001e220000002100 */
[----:B------:R-:W-:Y:S01]  /*11a30*/  BSSY B0, `(.L_x_367) ;  /* 0x000000b000007945 */ /* 0x000fe20003800000 */
[----:B------:R-:W-:Y:S01]  /*11a40*/  IMAD.MOV.U32 R3, RZ, RZ, RZ ;  /* 0x000000ffff037224 */ /* 0x000fe200078e00ff */
[----:B0-----:R-:W-:-:S04]  /*11a50*/  LOP3.LUT R8, R2, 0x1f, RZ, 0xc0, !PT ;  /* 0x0000001f02087812 */ /* 0x001fc800078ec0ff */
        /* <DEDUP_REMOVED lines=8> */
.L_x_368:
[----:B------:R-:W-:Y:S05]  /*11ae0*/  BSYNC B0 ;  /* 0x0000000000007941 */ /* 0x000fea0003800000 */
.L_x_367:
[----:B------:R-:W-:-:S03]  /*11af0*/  UMOV UR4, 0xffffffff ;  /* 0xffffffff00047882 */ /* 0x000fc60000000000 */
[----:B------:R-:W-:Y:S05]  /*11b00*/  BRA.DIV UR4, `(.L_x_369) ;  /* 0x0000001604087947 */ /* 0x000fea000b800000 */
[----:B-----5:R-:W1:Y:S01]  /*11b10*/  SHFL.UP PT, R14, R3, 0x1, RZ ;  /* 0x04200000030e7989 */ /* 0x020e6200000e00ff */
[C---:B------:R-:W-:Y:S02]  /*11b20*/  ISETP.NE.AND P0, PT, R8.reuse, RZ, PT ;  /* 0x000000ff0800720c */ /* 0x040fe40003f05270 */
[----:B------:R-:W-:Y:S02]  /*11b30*/  ISETP.GE.U32.AND P1, PT, R8, 0x2, PT ;  /* 0x000000020800780c */ /* 0x000fe40003f26070 */
[----:B-1----:R-:W-:Y:S02]  /*11b40*/  SEL R14, R14, RZ, P0 ;  /* 0x000000ff0e0e7207 */ /* 0x002fe40000000000 */
[----:B------:R-:W-:-:S03]  /*11b50*/  ISETP.GE.U32.AND P0, PT, R8, 0x4, PT ;  /* 0x000000040800780c */ /* 0x000fc60003f06070 */
[----:B------:R-:W-:-:S05]  /*11b60*/  IMAD.IADD R13, R3, 0x1, R14 ;  /* 0x00000001030d7824 */ /* 0x000fca00078e020e */
[----:B------:R-:W0:Y:S02]  /*11b70*/  SHFL.UP PT, R14, R13, 0x2, RZ ;  /* 0x044000000d0e7989 */ /* 0x000e2400000e00ff */
[----:B0-----:R-:W-:Y:S02]  /*11b80*/  SEL R2, R14, RZ, P1 ;  /* 0x000000ff0e027207 */ /* 0x001fe40000800000 */
[----:B------:R-:W-:Y:S02]  /*11b90*/  ISETP.GE.U32.AND P1, PT, R8, 0x8, PT ;  /* 0x000000080800780c */ /* 0x000fe40003f26070 */
[----:B------:R-:W-:-:S05]  /*11ba0*/  IADD3 R2, R13, R2, RZ ;  /* 0x000000020d027210 */ /* 0x000fca0007ffe0ff */
        /* <DEDUP_REMOVED lines=10> */
[----:B------:R0:W1:Y:S02]  /*11c50*/  SHFL.IDX PT, R14, R2, 0x1f, 0x1f ;  /* 0x03e01f00020e7f89 */ /* 0x00006400000e0000 */
.L_x_423:
[----:B------:R-:W-:Y:S02]  /*11c60*/  ULDC UR4, c[0x0][0xc10] ;  /* 0x0003040000047ab9 */ /* 0x000fe40000000800 */
[----:B------:R-:W-:-:S04]  /*11c70*/  IMAD.U32 R16, RZ, RZ, UR4 ;  /* 0x00000004ff107e24 */ /* 0x000fc8000f8e00ff */
[----:B-1----:R-:W-:-:S04]  /*11c80*/  IMAD R6, R14, R16, RZ ;  /* 0x000000100e067224 */ /* 0x002fc800078e02ff */
[----:B------:R-:W-:-:S05]  /*11c90*/  IMAD.IADD R5, R6, 0x1, R5 ;  /* 0x0000000106057824 */ /* 0x000fca00078e0205 */
[----:B------:R-:W-:-:S13]  /*11ca0*/  ISETP.GT.AND P0, PT, R5, R4, PT ;  /* 0x000000040500720c */ /* 0x000fda0003f04270 */
[----:B------:R-:W-:Y:S05]  /*11cb0*/  @!P0 BRA `(.L_x_370) ;  /* 0xfffffffc004c8947 */ /* 0x000fea000383ffff */
.L_x_365:
[----:B------:R-:W-:Y:S01]  /*11cc0*/  IMAD.IADD R6, R5, 0x1, -R6 ;  /* 0x0000000105067824 */ /* 0x000fe200078e0a06 */
[----:B------:R-:W-:-:S03]  /*11cd0*/  UMOV UR4, 0xffffffff ;  /* 0xffffffff00047882 */ /* 0x000fc60000000000 */
[----:B------:R-:W-:-:S05]  /*11ce0*/  IMAD R5, R2, R16, R6 ;  /* 0x0000001002057224 */ /* 0x000fca00078e0206 */
[----:B------:R-:W-:Y:S01]  /*11cf0*/  ISETP.GT.AND P6, PT, R5, R4, PT ;  /* 0x000000040500720c */ /* 0x000fe20003fc4270 */
[----:B------:R-:W-:-:S12]  /*11d00*/  BRA.DIV UR4, `(.L_x_371) ;  /* 0x0000001604587947 */ /* 0x000fd8000b800000 */
[----:B------:R-:W-:-:S04]  /*11d10*/  VOTE.ANY R7, PT, !P6 ;  /* 0x0000000000077806 */ /* 0x000fc800070e0100 */
[----:B------:R-:W1:Y:S02]  /*11d20*/  POPC R5, R7 ;  /* 0x0000000700057309 */ /* 0x000e640000000000 */
[----:B-1----:R1:W2:Y:S02]  /*11d30*/  SHFL.IDX PT, R17, R3, R5, 0x1f ;  /* 0x00001f0503117589 */ /* 0x0022a400000e0000 */
.L_x_427:
[----:B------:R-:W-:Y:S01]  /*11d40*/  ISETP.NE.AND P0, PT, R7, RZ, PT ;  /* 0x000000ff0700720c */ /* 0x000fe20003f05270 */
[----:B------:R-:W-:-:S12]  /*11d50*/  IMAD.MOV.U32 R14, RZ, RZ, RZ ;  /* 0x000000ffff0e7224 */ /* 0x000fd800078e00ff */
[----:B------:R-:W-:Y:S05]  /*11d60*/  @!P0 BRA `(.L_x_372) ;  /* 0x0000000000108947 */ /* 0x000fea0003800000 */
[----:B------:R-:W-:Y:S01]  /*11d70*/  UMOV UR4, 0xffffffff ;  /* 0xffffffff00047882 */ /* 0x000fe20000000000 */
[----:B------:R-:W-:Y:S02]  /*11d80*/  VIADD R12, R5, 0xffffffff ;  /* 0xffffffff050c7836 */ /* 0x000fe40000000000 */
[----:B------:R-:W-:Y:S05]  /*11d90*/  BRA.DIV UR4, `(.L_x_373) ;  /* 0x00000016047c7947 */ /* 0x000fea000b800000 */
[----:B------:R3:W4:Y:S02]  /*11da0*/  SHFL.IDX PT, R14, R2, R12, 0x1f ;  /* 0x00001f0c020e7589 */ /* 0x00072400000e0000 */
.L_x_372:
[-C--:B--2---:R-:W-:Y:S01]  /*11db0*/  IABS R7, R17.reuse ;  /* 0x0000001100077213 */ /* 0x084fe20000000000 */
[----:B----4-:R-:W-:Y:S01]  /*11dc0*/  IMAD R16, R14, R16, R6 ;  /* 0x000000100e107224 */ /* 0x010fe200078e0206 */
[----:B------:R-:W-:Y:S01]  /*11dd0*/  IABS R6, R17 ;  /* 0x0000001100067213 */ /* 0x000fe20000000000 */
[----:B------:R-:W-:Y:S01]  /*11de0*/  IMAD.IADD R19, R5, 0x1, R19 ;  /* 0x0000000105137824 */ /* 0x000fe200078e0213 */
[----:B------:R-:W2:Y:S03]  /*11df0*/  I2F.RP R8, R7 ;  /* 0x0000000700087306 */ /* 0x000ea60000209400 */
[----:B------:R-:W-:-:S05]  /*11e00*/  IMAD.MOV R6, RZ, RZ, -R6 ;  /* 0x000000ffff067224 */ /* 0x000fca00078e0a06 */
[----:B--2---:R-:W2:Y:S02]  /*11e10*/  MUFU.RCP R8, R8 ;  /* 0x0000000800087308 */ /* 0x004ea40000001000 */
[----:B--2---:R-:W-:-:S06]  /*11e20*/  VIADD R9, R8, 0xffffffe ;  /* 0x0ffffffe08097836 */ /* 0x004fcc0000000000 */
[----:B-1----:R-:W0:Y:S02]  /*11e30*/  F2I.FTZ.U32.TRUNC.NTZ R3, R9 ;  /* 0x0000000900037305 */ /* 0x002e24000021f000 */
[----:B0--3--:R-:W-:-:S05]  /*11e40*/  IADD3 R2, RZ, -R3, RZ ;  /* 0x80000003ff027210 */ /* 0x009fca0007ffe0ff */
[----:B------:R-:W-:Y:S02]  /*11e50*/  IMAD R11, R2, R7, RZ ;  /* 0x00000007020b7224 */ /* 0x000fe400078e02ff */
[----:B------:R-:W-:-:S04]  /*11e60*/  IMAD.MOV.U32 R2, RZ, RZ, RZ ;  /* 0x000000ffff027224 */ /* 0x000fc800078e00ff */
[----:B------:R-:W-:-:S04]  /*11e70*/  IMAD.HI.U32 R3, R3, R11, R2 ;  /* 0x0000000b03037227 */ /* 0x000fc800078e0002 */
[----:B------:R-:W-:-:S05]  /*11e80*/  IMAD.IADD R2, R4, 0x1, -R16 ;  /* 0x0000000104027824 */ /* 0x000fca00078e0a10 */
[----:B------:R-:W-:-:S05]  /*11e90*/  IABS R4, R2 ;  /* 0x0000000200047213 */ /* 0x000fca0000000000 */
        /* <DEDUP_REMOVED lines=11> */
[----:B------:R-:W-:-:S04]  /*11f50*/  @!P0 LOP3.LUT R3, RZ, R17, RZ, 0x33, !PT ;  /* 0x00000011ff038212 */ /* 0x000fc800078e33ff */
[----:B------:R-:W-:Y:S01]  /*11f60*/  MOV R18, R3 ;  /* 0x0000000300127202 */ /* 0x000fe20000000f00 */
[----:B------:R-:W-:-:S04]  /*11f70*/  IMAD.MOV R4, RZ, RZ, -R3 ;  /* 0x000000ffff047224 */ /* 0x000fc800078e0a03 */
[----:B------:R-:W-:Y:S01]  /*11f80*/  IMAD R17, R17, R4, R2 ;  /* 0x0000000411117224 */ /* 0x000fe200078e0202 */
[----:B------:R-:W-:Y:S06]  /*11f90*/  BRA `(.L_x_374) ;  /* 0x00000000001c7947 */ /* 0x000fec0003800000 */
.L_x_366:
[----:B------:R-:W-:Y:S01]  /*11fa0*/  UMOV UR4, URZ ;  /* 0x0000003f00047c82 */ /* 0x000fe20008000000 */
[----:B------:R-:W-:Y:S01]  /*11fb0*/  UMOV UR5, URZ ;  /* 0x0000003f00057c82 */ /* 0x000fe20008000000 */
[----:B------:R-:W-:Y:S01]  /*11fc0*/  ULDC UR6, c[0x0][0xc14] ;  /* 0x0003050000067ab9 */ /* 0x000fe20000000800 */
[----:B------:R-:W-:Y:S02]  /*11fd0*/  IMAD.MOV.U32 R16, RZ, RZ, R4 ;  /* 0x000000ffff107224 */ /* 0x000fe400078e0004 */
[----:B------:R-:W-:Y:S02]  /*11fe0*/  IMAD.U32 R17, RZ, RZ, UR4 ;  /* 0x00000004ff117e24 */ /* 0x000fe4000f8e00ff */
[----:B------:R-:W-:Y:S02]  /*11ff0*/  IMAD.U32 R18, RZ, RZ, UR5 ;  /* 0x00000005ff127e24 */ /* 0x000fe4000f8e00ff */
[----:B------:R-:W-:-:S07]  /*12000*/  IMAD.U32 R19, RZ, RZ, UR6 ;  /* 0x00000006ff137e24 */ /* 0x000fce000f8e00ff */
.L_x_374:
[----:B0-----:R-:W0:Y:S01]  /*12010*/  S2R R2, SR_TID.X ;  /* 0x0000000000027919 */ /* 0x001e220000002100 */
[----:B------:R-:W-:Y:S05]  /*12020*/  WARPSYNC.ALL ;  /* 0x0000000000007948 */ /* 0x000fea0003800000 */
[----:B------:R-:W-:Y:S01]  /*12030*/  BAR.SYNC.DEFER_BLOCKING 0x4, 0x120 ;  /* 0x0104800000007b1d */ /* 0x000fe20000010000 */
[----:B0-----:R-:W-:-:S04]  /*12040*/  LOP3.LUT R2, R2, 0x1f, RZ, 0xc0, !PT ;  /* 0x0000001f02027812 */ /* 0x001fc800078ec0ff */
[----:B------:R-:W-:-:S13]  /*12050*/  ISETP.NE.AND P0, PT, R2, RZ, PT ;  /* 0x000000ff0200720c */ /* 0x000fda0003f05270 */
[----:B------:R-:W0:Y:S01]  /*12060*/  @!P0 S2R R3, SR_CgaCtaId ;  /* 0x0000000000038919 */ /* 0x000e220000008800 */
[----:B------:R-:W-:-:S04]  /*12070*/  @!P0 MOV R2, 0x400 ;  /* 0x0000040000028802 */ /* 0x000fc80000000f00 */
[----:B0-----:R-:W-:-:S05]  /*12080*/  @!P0 LEA R2, R3, R2, 0x18 ;  /* 0x0000000203028211 */ /* 0x001fca00078ec0ff */
[----:B------:R1:W-:Y:S01]  /*12090*/  @!P0 STS.128 [R2+0x388d0], R16 ;  /* 0x0388d01002008388 */ /* 0x0003e20000000c00 */
[----:B------:R-:W-:Y:S06]  /*120a0*/  BAR.ARV 0x5, 0x120 ;  /* 0x0144800000007b1d */ /* 0x000fec0000002000 */
[----:B------:R-:W-:-:S13]  /*120b0*/  ISETP.GE.AND P0, PT, R19, R0, PT ;  /* 0x000000001300720c */ /* 0x000fda0003f06270 */
[----:B------:R-:W-:Y:S05]  /*120c0*/  @!P0 BRA `(.L_x_375) ;  /* 0xffffffbc00048947 */ /* 0x000fea000383ffff */
.L_x_309:
[----:B0-----:R-:W2:Y:S01]  /*120d0*/  LDL.LU R0, [R1+0x28] ;  /* 0x0000280001007983 */ /* 0x001ea20000300800 */
[----:B------:R-:W-:Y:S01]  /*120e0*/  BSSY B0, `(.L_x_376) ;  /* 0x000000b000007945 */ /* 0x000fe20003800000 */
[----:B------:R-:W0:Y:S01]  /*120f0*/  S2R R5, SR_CgaCtaId ;  /* 0x0000000000057919 */ /* 0x000e220000008800 */
[----:B--2---:R-:W-:-:S05]  /*12100*/  VIADD R0, R0, 0x1 ;  /* 0x0000000100007836 */ /* 0x004fca0000000000 */
[----:B-1----:R-:W-:-:S04]  /*12110*/  LEA.HI R2, R0, R0, RZ, 0x1 ;  /* 0x0000000000027211 */ /* 0x002fc800078f08ff */
[----:B------:R-:W-:-:S05]  /*12120*/  LOP3.LUT R3, R2, 0xfffffffe, RZ, 0xc0, !PT ;  /* 0xfffffffe02037812 */ /* 0x000fca00078ec0ff */
[----:B------:R-:W-:Y:S01]  /*12130*/  IMAD.IADD R3, R0, 0x1, -R3 ;  /* 0x0000000100037824 */ /* 0x000fe200078e0a03 */
[----:B------:R-:W-:-:S04]  /*12140*/  MOV R0, 0x400 ;  /* 0x0000040000007802 */ /* 0x000fc80000000f00 */
[----:B0-----:R-:W-:Y:S02]  /*12150*/  LEA R0, R5, R0, 0x18 ;  /* 0x0000000005007211 */ /* 0x001fe400078ec0ff */
[----:B------:R-:W-:-:S04]  /*12160*/  SHF.L.U32 R3, R3, 0x1f, RZ ;  /* 0x0000001f03037819 */ /* 0x000fc800000006ff */
[----:B------:R-:W0:Y:S02]  /*12170*/  SYNCS.PHASECHK.TRANS64.TRYWAIT P0, [R0+URZ+0x38820], R3 ;  /* 0x03882003000075a7 */ /* 0x000e24000800017f */
[----:B0-----:R-:W-:Y:S05]  /*12180*/  @!P0 BRA `(.L_x_377) ;  /* 0x0000001000a48947 */ /* 0x001fea0003800000 */
.L_x_430:
[----:B------:R-:W-:Y:S05]  /*12190*/  BSYNC B0 ;  /* 0x0000000000007941 */ /* 0x000fea0003800000 */
.L_x_376:
[----:B------:R-:W-:-:S03]  /*121a0*/  UMOV UR4, 0xffffffff ;  /* 0xffffffff00047882 */ /* 0x000fc60000000000 */
[----:B------:R-:W-:Y:S05]  /*121b0*/  BRA.DIV UR4, `(.L_x_378) ;  /* 0x0000001204ac7947 */ /* 0x000fea000b800000 */
[----:B------:R-:W1:Y:S02]  /*121c0*/  S2R R2, SR_TID.X ;  /* 0x0000000000027919 */ /* 0x000e640000002100 */
[----:B-1----:R-:W-:-:S04]  /*121d0*/  SHF.R.U32.HI R2, RZ, 0x5, R2 ;  /* 0x00000005ff027819 */ /* 0x002fc80000011602 */
[----:B------:R-:W-:-:S05]  /*121e0*/  LOP3.LUT R2, R2, 0x3, RZ, 0xc0, !PT ;  /* 0x0000000302027812 */ /* 0x000fca00078ec0ff */
[----:B------:R1:W2:Y:S02]  /*121f0*/  SHFL.IDX PT, R14, R2, RZ, 0x1f ;  /* 0x00001fff020e7589 */ /* 0x0002a400000e0000 */
.L_x_433:
[----:B--2---:R-:W-:Y:S01]  /*12200*/  ISETP.NE.AND P0, PT, R14, RZ, PT ;  /* 0x000000ff0e00720c */ /* 0x004fe20003f05270 */
[----:B------:R-:W-:-:S12]  /*12210*/  BSSY B0, `(.L_x_379) ;  /* 0x0000029000007945 */ /* 0x000fd80003800000 */
[----:B------:R-:W-:Y:S05]  /*12220*/  @P0 BRA `(.L_x_380) ;  /* 0x00000000009c0947 */ /* 0x000fea0003800000 */
[----:B------:R-:W-:-:S03]  /*12230*/  UMOV UR4, 0xffffffff ;  /* 0xffffffff00047882 */ /* 0x000fc60000000000 */
[----:B------:R-:W-:Y:S05]  /*12240*/  BRA.DIV UR4, `(.L_x_381) ;  /* 0x0000001204bc7947 */ /* 0x000fea000b800000 */
[----:B------:R-:W-:-:S13]  /*12250*/  ELECT P6, URZ, PT ;  /* 0x00000000003f782f */ /* 0x000fda00038c0000 */
.L_x_436:
[----:B------:R-:W-:Y:S05]  /*12260*/  @!P6 BRA `(.L_x_380) ;  /* 0x00000000008ce947 */ /* 0x000fea0003800000 */
[----:B-1----:R-:W2:Y:S02]  /*12270*/  LDL R2, [R1+0x30] ;  /* 0x0000300001027983 */ /* 0x002ea40000100800 */
[----:B--2---:R-:W-:-:S13]  /*12280*/  R2UR UR4, R2 ;  /* 0x00000000020472ca */ /* 0x004fda00000e0000 */
[----:B------:R-:W-:-:S06]  /*12290*/  ULOP3.LUT UR4, UR4, 0x2, URZ, 0xfc, !UPT ;  /* 0x0000000204047892 */ /* 0x000fcc000f8efc3f */
[----:B------:R-:W-:-:S05]  /*122a0*/  IMAD.U32 R2, RZ, RZ, UR4 ;  /* 0x00000004ff027e24 */ /* 0x000fca000f8e00ff */
[----:B------:R-:W-:-:S13]  /*122b0*/  ISETP.NE.AND P2, PT, R2, 0x3, PT ;  /* 0x000000030200780c */ /* 0x000fda0003f45270 */
[----:B------:R-:W-:Y:S05]  /*122c0*/  @!P2 BRA `(.L_x_382) ;  /* 0x000000000004a947 */ /* 0x000fea0003800000 */
[----:B------:R-:W-:Y:S01]  /*122d0*/  BPT.TRAP 0x1 ;  /* 0x000000040000795c */ /* 0x000fe20000300000 */
.L_x_382:
[----:B0-----:R-:W2:Y:S04]  /*122e0*/  LDL R3, [R1] ;  /* 0x0000000001037983 */ /* 0x001ea80000100800 */
[----:B------:R-:W3:Y:S01]  /*122f0*/  LDL.LU R7, [R1+0x8] ;  /* 0x0000080001077983 */ /* 0x000ee20000300800 */
[----:B------:R-:W-:-:S04]  /*12300*/  VIADD R2, R0, 0x38840 ;  /* 0x0003884000027836 */ /* 0x000fc80000000000 */
[C---:B--2---:R-:W-:Y:S01]  /*12310*/  IMAD R6, R3.reuse, 0x8, R2 ;  /* 0x0000000803067824 */ /* 0x044fe200078e0202 */
[----:B------:R-:W-:Y:S02]  /*12320*/  IADD3 R3, R3, 0x1, RZ ;  /* 0x0000000103037810 */ /* 0x000fe40007ffe0ff */
[----:B---3--:R-:W-:Y:S02]  /*12330*/  SHF.L.U32 R5, R7, 0x1f, RZ ;  /* 0x0000001f07057819 */ /* 0x008fe400000006ff */
[C---:B------:R-:W-:Y:S02]  /*12340*/  ISETP.NE.AND P1, PT, R3.reuse, 0x2, PT ;  /* 0x000000020300780c */ /* 0x040fe40003f25270 */
[----:B------:R-:W0:Y:S02]  /*12350*/  SYNCS.PHASECHK.TRANS64.TRYWAIT P0, [R6+URZ], R5 ;  /* 0x00000005060075a7 */ /* 0x000e24000800017f */
[----:B------:R-:W-:Y:S02]  /*12360*/  SEL R4, RZ, 0x1, P1 ;  /* 0x00000001ff047807 */ /* 0x000fe40000800000 */
[----:B------:R-:W-:-:S02]  /*12370*/  SEL R3, R3, RZ, P1 ;  /* 0x000000ff03037207 */ /* 0x000fc40000800000 */
[----:B------:R-:W-:-:S03]  /*12380*/  LOP3.LUT R4, R7, R4, RZ, 0x3c, !PT ;  /* 0x0000000407047212 */ /* 0x000fc600078e3cff */
[----:B------:R-:W-:Y:S01]  /*12390*/  IMAD R7, R3, 0x8, R2 ;  /* 0x0000000803077824 */ /* 0x000fe200078e0202 */
[----:B------:R-:W-:Y:S01]  /*123a0*/  SHF.L.U32 R2, R4, 0x1f, RZ ;  /* 0x0000001f04027819 */ /* 0x000fe200000006ff */
[----:B0-----:R-:W-:Y:S06]  /*123b0*/  @!P0 BRA `(.L_x_383) ;  /* 0x0000001000808947 */ /* 0x001fec0003800000 */
.L_x_437:
[----:B------:R-:W1:Y:S02]  /*123c0*/  SYNCS.PHASECHK.TRANS64.TRYWAIT P0, [R7+URZ], R2 ;  /* 0x00000002070075a7 */ /* 0x000e64000800017f */
[----:B-1----:R-:W-:Y:S05]  /*123d0*/  @!P0 BRA `(.L_x_384) ;  /* 0x00000010008c8947 */ /* 0x002fea0003800000 */
.L_x_438:
[----:B------:R-:W-:Y:S05]  /*123e0*/  @!P2 BRA `(.L_x_385) ;  /* 0x000000000004a947 */ /* 0x000fea0003800000 */
[----:B------:R-:W-:Y:S01]  /*123f0*/  BPT.TRAP 0x1 ;  /* 0x000000040000795c */ /* 0x000fe20000300000 */
.L_x_385:
[----:B------:R-:W2:Y:S01]  /*12400*/  LDL.LU R4, [R1] ;  /* 0x0000000001047983 */ /* 0x000ea20000300800 */
[----:B------:R-:W-:-:S04]  /*12410*/  VIADD R0, R0, 0x38860 ;  /* 0x0003886000007836 */ /* 0x000fc80000000000 */
[----:B--2---:R-:W-:-:S04]  /*12420*/  IMAD R4, R4, 0x8, R0 ;  /* 0x0000000804047824 */ /* 0x004fc800078e0200 */
[----:B------:R-:W2:Y:S02]  /*12430*/  SYNCS.PHASECHK.TRANS64.TRYWAIT P0, [R4+URZ], R5 ;  /* 0x00000005040075a7 */ /* 0x000ea4000800017f */
[----:B--2---:R-:W-:Y:S05]  /*12440*/  @!P0 BRA `(.L_x_386) ;  /* 0x0000001000848947 */ /* 0x004fea0003800000 */
.L_x_439:
[----:B------:R-:W-:-:S07]  /*12450*/  IMAD R3, R3, 0x8, R0 ;  /* 0x0000000803037824 */ /* 0x000fce00078e0200 */
.L_x_387:
[----:B---3--:R3:W4:Y:S02]  /*12460*/  SYNCS.PHASECHK.TRANS64.TRYWAIT P0, [R3+URZ], R2 ;  /* 0x00000002030075a7 */ /* 0x008724000800017f */
[----:B----4-:R-:W-:Y:S05]  /*12470*/  @!P0 NANOSLEEP.SYNCS 0x989680 ;  /* 0x009896800000895d */ /* 0x010fea0003900000 */
[----:B------:R-:W4:Y:S02]  /*12480*/  @!P0 SYNCS.PHASECHK.TRANS64 P0, [R3+URZ], R2 ;  /* 0x00000002030085a7 */ /* 0x000f24000800007f */
[----:B----4-:R-:W-:Y:S05]  /*12490*/  @!P0 BRA `(.L_x_387) ;  /* 0xfffffffc00f08947 */ /* 0x010fea000383ffff */
.L_x_380:
[----:B------:R-:W-:Y:S05]  /*124a0*/  BSYNC B0 ;  /* 0x0000000000007941 */ /* 0x000fea0003800000 */
.L_x_379:
[----:B------:R-:W-:Y:S05]  /*124b0*/  EXIT ;  /* 0x000000000000794d */ /* 0x000fea0003800000 */
.L_x_263:
[----:B0-----:R0:W1:Y:S02]  /*124c0*/  SYNCS.PHASECHK.TRANS64.TRYWAIT P1, [R5+URZ+0x38800], R0 ;  /* 0x03880000050075a7 */ /* 0x001064000802017f */
[----:B-1----:R-:W-:Y:S05]  /*124d0*/  @!P1 NANOSLEEP.SYNCS 0x989680 ;  /* 0x009896800000995d */ /* 0x002fea0003900000 */
[----:B------:R-:W1:Y:S02]  /*124e0*/  @!P1 SYNCS.PHASECHK.TRANS64 P1, [R5+URZ+0x38800], R0 ;  /* 0x03880000050095a7 */ /* 0x000e64000802007f */
[----:B-1----:R-:W-:Y:S05]  /*124f0*/  @!P1 BRA `(.L_x_263) ;  /* 0xfffffffc00f09947 */ /* 0x002fea000383ffff */
[----:B------:R-:W-:Y:S05]  /*12500*/  BRA `(.L_x_388) ;  /* 0xfffffef000f07947 */ /* 0x000fea000383ffff */
.L_x_267:
[----:B-1----:R1:W2:Y:S02]  /*12510*/  SYNCS.PHASECHK.TRANS64.TRYWAIT P2, [R0+URZ+0x38830], R3 ;  /* 0x03883003000075a7 */ /* 0x0022a4000804017f */
[----:B--2---:R-:W-:Y:S05]  /*12520*/  @!P2 NANOSLEEP.SYNCS 0x989680 ;  /* 0x009896800000a95d */ /* 0x004fea0003900000 */
[----:B------:R-:W2:Y:S02]  /*12530*/  @!P2 SYNCS.PHASECHK.TRANS64 P2, [R0+URZ+0x38830], R3 ;  /* 0x038830030000a5a7 */ /* 0x000ea4000804007f */
[----:B--2---:R-:W-:Y:S05]  /*12540*/  @!P2 BRA `(.L_x_267) ;  /* 0xfffffffc00f0a947 */ /* 0x004fea000383ffff */
[----:B------:R-:W-:Y:S05]  /*12550*/  BRA `(.L_x_266) ;  /* 0xfffffef400147947 */ /* 0x000fea000383ffff */
.L_x_272:
[----:B-1----:R-:W-:-:S04]  /*12560*/  IMAD.U32 R4, RZ, RZ, UR61 ;  /* 0x0000003dff047e24 */ /* 0x002fc8000f8e00ff */
[----:B------:R1:W2:Y:S03]  /*12570*/  SYNCS.PHASECHK.TRANS64.TRYWAIT P2, [R4+URZ+0x38830], R3 ;  /* 0x03883003040075a7 */ /* 0x0002a6000804017f */
[----:B--2---:R-:W-:Y:S05]  /*12580*/  @!P2 NANOSLEEP.SYNCS 0x989680 ;  /* 0x009896800000a95d */ /* 0x004fea0003900000 */
[----:B------:R-:W2:Y:S02]  /*12590*/  @!P2 SYNCS.PHASECHK.TRANS64 P2, [R4+URZ+0x38830], R3 ;  /* 0x038830030400a5a7 */ /* 0x000ea4000804007f */
[----:B--2---:R-:W-:Y:S05]  /*125a0*/  @!P2 BRA `(.L_x_272) ;  /* 0xfffffffc00eca947 */ /* 0x004fea000383ffff */
[----:B------:R-:W-:Y:S05]  /*125b0*/  BRA `(.L_x_271) ;  /* 0xffffff30008c7947 */ /* 0x000fea000383ffff */
.L_x_276:
[----:B01----:R-:W-:-:S04]  /*125c0*/  IMAD.U32 R3, RZ, RZ, UR4 ;  /* 0x00000004ff037e24 */ /* 0x003fc8000f8e00ff */
[----:B------:R0:W1:Y:S03]  /*125d0*/  SYNCS.PHASECHK.TRANS64.TRYWAIT P2, [R3+URZ+0x38850], R0 ;  /* 0x03885000030075a7 */ /* 0x000066000804017f */
[----:B-1----:R-:W-:Y:S05]  /*125e0*/  @!P2 NANOSLEEP.SYNCS 0x989680 ;  /* 0x009896800000a95d */ /* 0x002fea0003900000 */
[----:B------:R-:W1:Y:S02]  /*125f0*/  @!P2 SYNCS.PHASECHK.TRANS64 P2, [R3+URZ+0x38850], R0 ;  /* 0x038850000300a5a7 */ /* 0x000e64000804007f */
[----:B-1----:R-:W-:Y:S05]  /*12600*/  @!P2 BRA `(.L_x_276) ;  /* 0xfffffffc00eca947 */ /* 0x002fea000383ffff */
[----:B------:R-:W-:Y:S05]  /*12610*/  BRA `(.L_x_275) ;  /* 0xffffff5800ac7947 */ /* 0x000fea000383ffff */
.L_x_281:
[----:B-1----:R1:W2:Y:S02]  /*12620*/  SYNCS.PHASECHK.TRANS64.TRYWAIT P0, [R11+URZ+0x38850], R0 ;  /* 0x038850000b0075a7 */ /* 0x0022a4000800017f */
[----:B--2---:R-:W-:Y:S05]  /*12630*/  @!P0 NANOSLEEP.SYNCS 0x989680 ;  /* 0x009896800000895d */ /* 0x004fea0003900000 */
[----:B------:R-:W2:Y:S02]  /*12640*/  @!P0 SYNCS.PHASECHK.TRANS64 P0, [R11+URZ+0x38850], R0 ;  /* 0x038850000b0085a7 */ /* 0x000ea4000800007f */
[----:B--2---:R-:W-:Y:S05]  /*12650*/  @!P0 BRA `(.L_x_281) ;  /* 0xfffffffc00f08947 */ /* 0x004fea000383ffff */
[----:B------:R-:W-:Y:S05]  /*12660*/  BRA `(.L_x_280) ;  /* 0xffffff7000a47947 */ /* 0x000fea000383ffff */
.L_x_321:
[----:B------:R-:W0:Y:S01]  /*12670*/  S2R R7, SR_TID.X ;  /* 0x0000000000077919 */ /* 0x000e220000002100 */
[----:B------:R-:W-:Y:S01]  /*12680*/  BSSY B0, `(.L_x_389) ;  /* 0x000000a000007945 */ /* 0x000fe20003800000 */
[----:B------:R-:W-:Y:S01]  /*12690*/  IMAD.MOV.U32 R12, RZ, RZ, RZ ;  /* 0x000000ffff0c7224 */ /* 0x000fe200078e00ff */
[----:B------:R-:W-:Y:S01]  /*126a0*/  MOV R15, 0xffffffff ;  /* 0xffffffff000f7802 */ /* 0x000fe20000000f00 */
[----:B------:R-:W-:Y:S01]  /*126b0*/  IMAD.MOV.U32 R11, RZ, RZ, 0x1f ;  /* 0x0000001fff0b7424 */ /* 0x000fe200078e00ff */
[----:B0-----:R-:W-:-:S04]  /*126c0*/  SHF.R.U32.HI R7, RZ, 0x5, R7 ;  /* 0x00000005ff077819 */ /* 0x001fc80000011607 */
[----:B------:R-:W-:-:S05]  /*126d0*/  LOP3.LUT R7, R7, 0x3, RZ, 0xc0, !PT ;  /* 0x0000000307077812 */ /* 0x000fca00078ec0ff */
[----:B------:R-:W-:-:S07]  /*126e0*/  IMAD.MOV.U32 R13, RZ, RZ, R7 ;  /* 0x000000ffff0d7224 */ /* 0x000fce00078e0007 */
[----:B------:R-:W-:Y:S05]  /*126f0*/  WARPSYNC.COLLECTIVE R15, `(.L_x_390) ;  /* 0x000000000f087348 */ /* 0x000fea0003c00000 */
[----:B------:R0:W1:Y:S02]  /*12700*/  SHFL.IDX P6, R14, R13, R12, R11 ;  /* 0x0000000c0d0e7389 */ /* 0x00006400000c000b */
[----:B01----:R-:W-:Y:S01]  /*12710*/  ENDCOLLECTIVE ;  /* 0x000000000000791b */ /* 0x003fe20003800000 */
.L_x_390:
[----:B------:R-:W-:Y:S05]  /*12720*/  BSYNC B0 ;  /* 0x0000000000007941 */ /* 0x000fea0003800000 */
.L_x_389:
[----:B------:R-:W-:Y:S05]  /*12730*/  BRA `(.L_x_391) ;  /* 0xffffffc4001c7947 */ /* 0x000fea000383ffff */
.L_x_322:
[----:B------:R-:W-:Y:S01]  /*12740*/  BSSY B0, `(.L_x_392) ;  /* 0x0000006000007945 */ /* 0x000fe20003800000 */
[----:B------:R-:W-:-:S07]  /*12750*/  IMAD.MOV.U32 R15, RZ, RZ, -0x1 ;  /* 0xffffffffff0f7424 */ /* 0x000fce00078e00ff */
[----:B------:R-:W-:Y:S05]  /*12760*/  WARPSYNC.COLLECTIVE R15, `(.L_x_393) ;  /* 0x000000000f0c7348 */ /* 0x000fea0003c00000 */
[----:B------:R-:W-:Y:S02]  /*12770*/  ELECT P6, UR62, PT ;  /* 0x00000000003e782f */ /* 0x000fe400038c0000 */
[----:B------:R-:W-:Y:S01]  /*12780*/  MOV R14, UR62 ;  /* 0x0000003e000e7c02 */ /* 0x000fe20008000f00 */
[----:B------:R-:W-:Y:S10]  /*12790*/  ENDCOLLECTIVE ;  /* 0x000000000000791b */ /* 0x000ff40003800000 */
.L_x_393:
[----:B------:R-:W-:Y:S05]  /*127a0*/  BSYNC B0 ;  /* 0x0000000000007941 */ /* 0x000fea0003800000 */
.L_x_392:
[----:B------:R-:W-:Y:S05]  /*127b0*/  BRA `(.L_x_394) ;  /* 0xffffffc400147947 */ /* 0x000fea000383ffff */
.L_x_325:
[----:B0-----:R0:W1:Y:S02]  /*127c0*/  SYNCS.PHASECHK.TRANS64.TRYWAIT P0, [R8+URZ+0x38840], R9 ;  /* 0x03884009080075a7 */ /* 0x001064000800017f */
[----:B-1----:R-:W-:Y:S05]  /*127d0*/  @!P0 NANOSLEEP.SYNCS 0x989680 ;  /* 0x009896800000895d */ /* 0x002fea0003900000 */
[----:B------:R-:W1:Y:S02]  /*127e0*/  @!P0 SYNCS.PHASECHK.TRANS64 P0, [R8+URZ+0x38840], R9 ;  /* 0x03884009080085a7 */ /* 0x000e64000800007f */
[----:B-1----:R-:W-:Y:S05]  /*127f0*/  @!P0 BRA `(.L_x_325) ;  /* 0xfffffffc00f08947 */ /* 0x002fea000383ffff */
[----:B------:R-:W-:Y:S05]  /*12800*/  BRA `(.L_x_395) ;  /* 0xffffffc400887947 */ /* 0x000fea000383ffff */
.L_x_328:
[----:B0-----:R-:W0:Y:S01]  /*12810*/  S2R R9, SR_CgaCtaId ;  /* 0x0000000000097919 */ /* 0x001e220000008800 */
[----:B------:R-:W-:-:S04]  /*12820*/  MOV R8, 0x400 ;  /* 0x0000040000087802 */ /* 0x000fc80000000f00 */
[----:B0-----:R-:W-:-:S04]  /*12830*/  LEA R8, R9, R8, 0x18 ;  /* 0x0000000809087211 */ /* 0x001fc800078ec0ff */
[----:B------:R0:W1:Y:S03]  /*12840*/  SYNCS.PHASECHK.TRANS64.TRYWAIT P0, [R8+URZ+0x38820], R6 ;  /* 0x03882006080075a7 */ /* 0x000066000800017f */
[----:B-1----:R-:W-:Y:S05]  /*12850*/  @!P0 NANOSLEEP.SYNCS 0x989680 ;  /* 0x009896800000895d */ /* 0x002fea0003900000 */
[----:B------:R-:W1:Y:S02]  /*12860*/  @!P0 SYNCS.PHASECHK.TRANS64 P0, [R8+URZ+0x38820], R6 ;  /* 0x03882006080085a7 */ /* 0x000e64000800007f */
[----:B-1----:R-:W-:Y:S05]  /*12870*/  @!P0 BRA `(.L_x_328) ;  /* 0xfffffffc00e48947 */ /* 0x002fea000383ffff */
[----:B------:R-:W-:Y:S05]  /*12880*/  BRA `(.L_x_396) ;  /* 0xffffffcc00087947 */ /* 0x000fea000383ffff */
.L_x_336:
[----:B0-----:R0:W1:Y:S02]  /*12890*/  SYNCS.PHASECHK.TRANS64.TRYWAIT P0, [R2+URZ+0x38840], R3 ;  /* 0x03884003020075a7 */ /* 0x001064000800017f */
[----:B-1----:R-:W-:Y:S05]  /*128a0*/  @!P0 NANOSLEEP.SYNCS 0x989680 ;  /* 0x009896800000895d */ /* 0x002fea0003900000 */
[----:B------:R-:W1:Y:S02]  /*128b0*/  @!P0 SYNCS.PHASECHK.TRANS64 P0, [R2+URZ+0x38840], R3 ;  /* 0x03884003020085a7 */ /* 0x000e64000800007f */
[----:B-1----:R-:W-:Y:S05]  /*128c0*/  @!P0 BRA `(.L_x_336) ;  /* 0xfffffffc00f08947 */ /* 0x002fea000383ffff */
[----:B------:R-:W-:Y:S05]  /*128d0*/  BRA `(.L_x_397) ;  /* 0xffffffcc00c87947 */ /* 0x000fea000383ffff */
.L_x_338:
[----:B0-----:R0:W1:Y:S02]  /*128e0*/  SYNCS.PHASECHK.TRANS64.TRYWAIT P0, [R3+URZ+0x60], R2 ;  /* 0x00006002030075a7 */ /* 0x001064000800017f */
[----:B-1----:R-:W-:Y:S05]  /*128f0*/  @!P0 NANOSLEEP.SYNCS 0x989680 ;  /* 0x009896800000895d */ /* 0x002fea0003900000 */
[----:B------:R-:W1:Y:S02]  /*12900*/  @!P0 SYNCS.PHASECHK.TRANS64 P0, [R3+URZ+0x60], R2 ;  /* 0x00006002030085a7 */ /* 0x000e64000800007f */
[----:B-1----:R-:W-:Y:S05]  /*12910*/  @!P0 BRA `(.L_x_338) ;  /* 0xfffffffc00f08947 */ /* 0x002fea000383ffff */
[----:B------:R-:W-:Y:S05]  /*12920*/  BRA `(.L_x_398) ;  /* 0xffffffd000887947 */ /* 0x000fea000383ffff */
.L_x_343:
[----:B-1----:R1:W2:Y:S02]  /*12930*/  SYNCS.PHASECHK.TRANS64.TRYWAIT P0, [R2+URZ+0x38840], R3 ;  /* 0x03884003020075a7 */ /* 0x0022a4000800017f */
[----:B--2---:R-:W-:Y:S05]  /*12940*/  @!P0 NANOSLEEP.SYNCS 0x989680 ;  /* 0x009896800000895d */ /* 0x004fea0003900000 */
[----:B------:R-:W2:Y:S02]  /*12950*/  @!P0 SYNCS.PHASECHK.TRANS64 P0, [R2+URZ+0x38840], R3 ;  /* 0x03884003020085a7 */ /* 0x000ea4000800007f */
[----:B--2---:R-:W-:Y:S05]  /*12960*/  @!P0 BRA `(.L_x_343) ;  /* 0xfffffffc00f08947 */ /* 0x004fea000383ffff */
[----:B------:R-:W-:Y:S05]  /*12970*/  BRA `(.L_x_399) ;  /* 0xffffffd800147947 */ /* 0x000fea000383ffff */
.L_x_345:
[----:B0-----:R0:W1:Y:S02]  /*12980*/  SYNCS.PHASECHK.TRANS64.TRYWAIT P1, [R2+URZ+0x60], R3 ;  /* 0x00006003020075a7 */ /* 0x001064000802017f */
[----:B-1----:R-:W-:Y:S05]  /*12990*/  @!P1 NANOSLEEP.SYNCS 0x989680 ;  /* 0x009896800000995d */ /* 0x002fea0003900000 */
[----:B------:R-:W1:Y:S02]  /*129a0*/  @!P1 SYNCS.PHASECHK.TRANS64 P1, [R2+URZ+0x60], R3 ;  /* 0x00006003020095a7 */ /* 0x000e64000802007f */
[----:B-1----:R-:W-:Y:S05]  /*129b0*/  @!P1 BRA `(.L_x_345) ;  /* 0xfffffffc00f09947 */ /* 0x002fea000383ffff */
[----:B------:R-:W-:Y:S05]  /*129c0*/  BRA `(.L_x_400) ;  /* 0xffffffd800d47947 */ /* 0x000fea000383ffff */
.L_x_350:
[----:B--2---:R2:W3:Y:S02]  /*129d0*/  SYNCS.PHASECHK.TRANS64.TRYWAIT P0, [R2+URZ+0x38840], R3 ;  /* 0x03884003020075a7 */ /* 0x0044e4000800017f */
[----:B---3--:R-:W-:Y:S05]  /*129e0*/  @!P0 NANOSLEEP.SYNCS 0x989680 ;  /* 0x009896800000895d */ /* 0x008fea0003900000 */
[----:B------:R-:W3:Y:S02]  /*129f0*/  @!P0 SYNCS.PHASECHK.TRANS64 P0, [R2+URZ+0x38840], R3 ;  /* 0x03884003020085a7 */ /* 0x000ee4000800007f */
[----:B---3--:R-:W-:Y:S05]  /*12a00*/  @!P0 BRA `(.L_x_350) ;  /* 0xfffffffc00f08947 */ /* 0x008fea000383ffff */
[----:B------:R-:W-:Y:S05]  /*12a10*/  BRA `(.L_x_401) ;  /* 0xffffffe000207947 */ /* 0x000fea000383ffff */
.L_x_352:
[----:B0-----:R0:W1:Y:S02]  /*12a20*/  SYNCS.PHASECHK.TRANS64.TRYWAIT P1, [R2+URZ+0x60], R8 ;  /* 0x00006008020075a7 */ /* 0x001064000802017f */
[----:B-1----:R-:W-:Y:S05]  /*12a30*/  @!P1 NANOSLEEP.SYNCS 0x989680 ;  /* 0x009896800000995d */ /* 0x002fea0003900000 */
[----:B------:R-:W1:Y:S02]  /*12a40*/  @!P1 SYNCS.PHASECHK.TRANS64 P1, [R2+URZ+0x60], R8 ;  /* 0x00006008020095a7 */ /* 0x000e64000802007f */
[----:B-1----:R-:W-:Y:S05]  /*12a50*/  @!P1 BRA `(.L_x_352) ;  /* 0xfffffffc00f09947 */ /* 0x002fea000383ffff */
[----:B------:R-:W-:Y:S05]  /*12a60*/  BRA `(.L_x_402) ;  /* 0xffffffe000e07947 */ /* 0x000fea000383ffff */
.L_x_359:
[----:B-1----:R1:W2:Y:S02]  /*12a70*/  SYNCS.PHASECHK.TRANS64.TRYWAIT P0, [R3+URZ+0x38860], R0 ;  /* 0x03886000030075a7 */ /* 0x0022a4000800017f */
[----:B--2---:R-:W-:Y:S05]  /*12a80*/  @!P0 NANOSLEEP.SYNCS 0x989680 ;  /* 0x009896800000895d */ /* 0x004fea0003900000 */
[----:B------:R-:W2:Y:S02]  /*12a90*/  @!P0 SYNCS.PHASECHK.TRANS64 P0, [R3+URZ+0x38860], R0 ;  /* 0x03886000030085a7 */ /* 0x000ea4000800007f */
[----:B--2---:R-:W-:Y:S05]  /*12aa0*/  @!P0 BRA `(.L_x_359) ;  /* 0xfffffffc00f08947 */ /* 0x004fea000383ffff */
[----:B------:R-:W-:Y:S05]  /*12ab0*/  BRA `(.L_x_403) ;  /* 0xffffffe800187947 */ /* 0x000fea000383ffff */
.L_x_361:
[----:B------:R-:W-:Y:S01]  /*12ac0*/  BSSY B0, `(.L_x_404) ;  /* 0x0000008000007945 */ /* 0x000fe20003800000 */
[----:B0-----:R-:W-:Y:S02]  /*12ad0*/  IMAD.MOV.U32 R13, RZ, RZ, R16 ;  /* 0x000000ffff0d7224 */ /* 0x001fe400078e0010 */
[----:B------:R-:W-:Y:S02]  /*12ae0*/  IMAD.MOV.U32 R12, RZ, RZ, RZ ;  /* 0x000000ffff0c7224 */ /* 0x000fe400078e00ff */
[----:B------:R-:W-:Y:S02]  /*12af0*/  IMAD.MOV.U32 R11, RZ, RZ, 0x1f ;  /* 0x0000001fff0b7424 */ /* 0x000fe400078e00ff */
[----:B------:R-:W-:-:S07]  /*12b00*/  IMAD.MOV.U32 R15, RZ, RZ, -0x1 ;  /* 0xffffffffff0f7424 */ /* 0x000fce00078e00ff */
[----:B-1----:R-:W-:Y:S05]  /*12b10*/  WARPSYNC.COLLECTIVE R15, `(.L_x_405) ;  /* 0x000000000f087348 */ /* 0x002fea0003c00000 */
[----:B------:R0:W2:Y:S02]  /*12b20*/  SHFL.IDX P6, R14, R13, R12, R11 ;  /* 0x0000000c0d0e7389 */ /* 0x0000a400000c000b */
[----:B012---:R-:W-:Y:S01]  /*12b30*/  ENDCOLLECTIVE ;  /* 0x000000000000791b */ /* 0x007fe20003800000 */
.L_x_405:
[----:B------:R-:W-:Y:S05]  /*12b40*/  BSYNC B0 ;  /* 0x0000000000007941 */ /* 0x000fea0003800000 */
.L_x_404:
[----:B------:R-:W-:Y:S01]  /*12b50*/  IMAD.MOV.U32 R13, RZ, RZ, R16 ;  /* 0x000000ffff0d7224 */ /* 0x000fe200078e0010 */
[----:B------:R-:W-:Y:S01]  /*12b60*/  MOV R15, 0xffffffff ;  /* 0xffffffff000f7802 */ /* 0x000fe20000000f00 */
[----:B------:R-:W-:Y:S02]  /*12b70*/  IMAD.MOV.U32 R12, RZ, RZ, 0x1 ;  /* 0x00000001ff0c7424 */ /* 0x000fe400078e00ff */
[----:B------:R-:W-:Y:S02]  /*12b80*/  IMAD.MOV.U32 R11, RZ, RZ, 0x1f ;  /* 0x0000001fff0b7424 */ /* 0x000fe400078e00ff */
[----:B------:R-:W-:-:S07]  /*12b90*/  IMAD.MOV.U32 R4, RZ, RZ, R14 ;  /* 0x000000ffff047224 */ /* 0x000fce00078e000e */
[----:B------:R-:W-:Y:S05]  /*12ba0*/  WARPSYNC.COLLECTIVE R15, `(.L_x_406) ;  /* 0x000000000f087348 */ /* 0x000fea0003c00000 */
[----:B------:R0:W1:Y:S02]  /*12bb0*/  SHFL.IDX P6, R14, R13, R12, R11 ;  /* 0x0000000c0d0e7389 */ /* 0x00006400000c000b */
[----:B01----:R-:W-:Y:S01]  /*12bc0*/  ENDCOLLECTIVE ;  /* 0x000000000000791b */ /* 0x003fe20003800000 */
.L_x_406:
[----:B------:R-:W-:Y:S01]  /*12bd0*/  IMAD.MOV.U32 R5, RZ, RZ, R14 ;  /* 0x000000ffff057224 */ /* 0x000fe200078e000e */
[----:B------:R-:W-:Y:S06]  /*12be0*/  BRA `(.L_x_407) ;  /* 0xffffffe800cc7947 */ /* 0x000fec000383ffff */
.L_x_364:
[----:B------:R-:W-:Y:S01]  /*12bf0*/  BSSY B0, `(.L_x_408) ;  /* 0x0000008000007945 */ /* 0x000fe20003800000 */
[----:B-----5:R-:W-:Y:S02]  /*12c00*/  IMAD.MOV.U32 R13, RZ, RZ, R3 ;  /* 0x000000ffff0d7224 */ /* 0x020fe400078e0003 */
[----:B------:R-:W-:Y:S02]  /*12c10*/  IMAD.MOV.U32 R12, RZ, RZ, 0x1 ;  /* 0x00000001ff0c7424 */ /* 0x000fe400078e00ff */
[----:B------:R-:W-:Y:S02]  /*12c20*/  IMAD.MOV.U32 R11, RZ, RZ, RZ ;  /* 0x000000ffff0b7224 */ /* 0x000fe400078e00ff */
[----:B------:R-:W-:-:S07]  /*12c30*/  IMAD.MOV.U32 R15, RZ, RZ, -0x1 ;  /* 0xffffffffff0f7424 */ /* 0x000fce00078e00ff */
[----:B0-234-:R-:W-:Y:S05]  /*12c40*/  WARPSYNC.COLLECTIVE R15, `(.L_x_409) ;  /* 0x000000000f087348 */ /* 0x01dfea0003c00000 */
[----:B------:R1:W0:Y:S02]  /*12c50*/  SHFL.UP P6, R14, R13, R12, R11 ;  /* 0x0400000c0d0e7389 */ /* 0x00022400000c000b */
[----:B01234-:R-:W-:Y:S01]  /*12c60*/  ENDCOLLECTIVE ;  /* 0x000000000000791b */ /* 0x01ffe20003800000 */
.L_x_409:
[----:B------:R-:W-:Y:S05]  /*12c70*/  BSYNC B0 ;  /* 0x0000000000007941 */ /* 0x000fea0003800000 */
.L_x_408:
[C---:B------:R-:W-:Y:S01]  /*12c80*/  ISETP.NE.AND P0, PT, R9.reuse, RZ, PT ;  /* 0x000000ff0900720c */ /* 0x040fe20003f05270 */
[----:B------:R-:W-:Y:S02]  /*12c90*/  IMAD.MOV.U32 R12, RZ, RZ, 0x2 ;  /* 0x00000002ff0c7424 */ /* 0x000fe400078e00ff */
[----:B------:R-:W-:Y:S01]  /*12ca0*/  IMAD.MOV.U32 R11, RZ, RZ, RZ ;  /* 0x000000ffff0b7224 */ /* 0x000fe200078e00ff */
[----:B------:R-:W-:Y:S01]  /*12cb0*/  SEL R14, R14, RZ, P0 ;  /* 0x000000ff0e0e7207 */ /* 0x000fe20000000000 */
[----:B------:R-:W-:Y:S01]  /*12cc0*/  IMAD.MOV.U32 R15, RZ, RZ, -0x1 ;  /* 0xffffffffff0f7424 */ /* 0x000fe200078e00ff */
[----:B------:R-:W-:-:S03]  /*12cd0*/  ISETP.GE.U32.AND P0, PT, R9, 0x2, PT ;  /* 0x000000020900780c */ /* 0x000fc60003f06070 */
[----:B------:R-:W-:-:S10]  /*12ce0*/  IMAD.IADD R13, R3, 0x1, R14 ;  /* 0x00000001030d7824 */ /* 0x000fd400078e020e */
[----:B------:R-:W-:Y:S05]  /*12cf0*/  WARPSYNC.COLLECTIVE R15, `(.L_x_410) ;  /* 0x000000000f087348 */ /* 0x000fea0003c00000 */
[----:B------:R0:W1:Y:S02]  /*12d00*/  SHFL.UP P6, R14, R13, R12, R11 ;  /* 0x0400000c0d0e7389 */ /* 0x00006400000c000b */
[----:B01----:R-:W-:Y:S01]  /*12d10*/  ENDCOLLECTIVE ;  /* 0x000000000000791b */ /* 0x003fe20003800000 */
.L_x_410:
[----:B------:R-:W-:Y:S01]  /*12d20*/  IMAD.MOV.U32 R12, RZ, RZ, 0x4 ;  /* 0x00000004ff0c7424 */ /* 0x000fe200078e00ff */
[----:B------:R-:W-:Y:S02]  /*12d30*/  SEL R6, R14, RZ, P0 ;  /* 0x000000ff0e067207 */ /* 0x000fe40000000000 */
[----:B------:R-:W-:Y:S02]  /*12d40*/  ISETP.GE.U32.AND P0, PT, R9, 0x4, PT ;  /* 0x000000040900780c */ /* 0x000fe40003f06070 */
[----:B------:R-:W-:-:S05]  /*12d50*/  IADD3 R6, R13, R6, RZ ;  /* 0x000000060d067210 */ /* 0x000fca0007ffe0ff */
[----:B------:R-:W-:-:S07]  /*12d60*/  IMAD.MOV.U32 R13, RZ, RZ, R6 ;  /* 0x000000ffff0d7224 */ /* 0x000fce00078e0006 */
[----:B------:R-:W-:Y:S05]  /*12d70*/  WARPSYNC.COLLECTIVE R15, `(.L_x_411) ;  /* 0x000000000f087348 */ /* 0x000fea0003c00000 */
[----:B------:R0:W1:Y:S02]  /*12d80*/  SHFL.UP P6, R14, R13, R12, R11 ;  /* 0x0400000c0d0e7389 */ /* 0x00006400000c000b */
[----:B01----:R-:W-:Y:S01]  /*12d90*/  ENDCOLLECTIVE ;  /* 0x000000000000791b */ /* 0x003fe20003800000 */
.L_x_411:
[----:B------:R-:W-:Y:S01]  /*12da0*/  IMAD.MOV.U32 R12, RZ, RZ, 0x8 ;  /* 0x00000008ff0c7424 */ /* 0x000fe200078e00ff */
[----:B------:R-:W-:Y:S02]  /*12db0*/  SEL R7, R14, RZ, P0 ;  /* 0x000000ff0e077207 */ /* 0x000fe40000000000 */
[----:B------:R-:W-:-:S03]  /*12dc0*/  ISETP.GE.U32.AND P0, PT, R9, 0x8, PT ;  /* 0x000000080900780c */ /* 0x000fc60003f06070 */
[----:B------:R-:W-:-:S04]  /*12dd0*/  IMAD.IADD R7, R6, 0x1, R7 ;  /* 0x0000000106077824 */ /* 0x000fc800078e0207 */
[----:B------:R-:W-:-:S07]  /*12de0*/  IMAD.MOV.U32 R13, RZ, RZ, R7 ;  /* 0x000000ffff0d7224 */ /* 0x000fce00078e0007 */
[----:B------:R-:W-:Y:S05]  /*12df0*/  WARPSYNC.COLLECTIVE R15, `(.L_x_412) ;  /* 0x000000000f087348 */ /* 0x000fea0003c00000 */
[----:B------:R0:W1:Y:S02]  /*12e00*/  SHFL.UP P6, R14, R13, R12, R11 ;  /* 0x0400000c0d0e7389 */ /* 0x00006400000c000b */
[----:B01----:R-:W-:Y:S01]  /*12e10*/  ENDCOLLECTIVE ;  /* 0x000000000000791b */ /* 0x003fe20003800000 */
.L_x_412:
        /* <DEDUP_REMOVED lines=8> */
.L_x_413:
[----:B------:R-:W-:Y:S02]  /*12ea0*/  IMAD.MOV.U32 R12, RZ, RZ, 0x1f ;  /* 0x0000001fff0c7424 */ /* 0x000fe400078e00ff */
[----:B------:R-:W-:Y:S01]  /*12eb0*/  IMAD.MOV.U32 R11, RZ, RZ, 0x1f ;  /* 0x0000001fff0b7424 */ /* 0x000fe200078e00ff */
[----:B------:R-:W-:-:S05]  /*12ec0*/  SEL R7, R14, RZ, P0 ;  /* 0x000000ff0e077207 */ /* 0x000fca0000000000 */
[----:B------:R-:W-:-:S05]  /*12ed0*/  IMAD.IADD R2, R8, 0x1, R7 ;  /* 0x0000000108027824 */ /* 0x000fca00078e0207 */
[----:B------:R-:W-:-:S07]  /*12ee0*/  MOV R13, R2 ;  /* 0x00000002000d7202 */ /* 0x000fce0000000f00 */
[----:B------:R-:W-:Y:S05]  /*12ef0*/  WARPSYNC.COLLECTIVE R15, `(.L_x_414) ;  /* 0x000000000f087348 */ /* 0x000fea0003c00000 */
[----:B------:R0:W1:Y:S02]  /*12f00*/  SHFL.IDX P6, R14, R13, R12, R11 ;  /* 0x0000000c0d0e7389 */ /* 0x00006400000c000b */
[----:B01----:R-:W-:Y:S01]  /*12f10*/  ENDCOLLECTIVE ;  /* 0x000000000000791b */ /* 0x003fe20003800000 */
.L_x_414:
[----:B------:R-:W-:Y:S05]  /*12f20*/  BRA `(.L_x_415) ;  /* 0xffffffe800947947 */ /* 0x000fea000383ffff */
.L_x_369:
[----:B------:R-:W-:Y:S01]  /*12f30*/  BSSY B0, `(.L_x_416) ;  /* 0x0000008000007945 */ /* 0x000fe20003800000 */
[----:B-----5:R-:W-:Y:S02]  /*12f40*/  IMAD.MOV.U32 R13, RZ, RZ, R3 ;  /* 0x000000ffff0d7224 */ /* 0x020fe400078e0003 */
[----:B------:R-:W-:Y:S02]  /*12f50*/  IMAD.MOV.U32 R12, RZ, RZ, 0x1 ;  /* 0x00000001ff0c7424 */ /* 0x000fe400078e00ff */
[----:B------:R-:W-:Y:S02]  /*12f60*/  IMAD.MOV.U32 R11, RZ, RZ, RZ ;  /* 0x000000ffff0b7224 */ /* 0x000fe400078e00ff */
[----:B------:R-:W-:-:S07]  /*12f70*/  IMAD.MOV.U32 R15, RZ, RZ, -0x1 ;  /* 0xffffffffff0f7424 */ /* 0x000fce00078e00ff */
[----:B0-----:R-:W-:Y:S05]  /*12f80*/  WARPSYNC.COLLECTIVE R15, `(.L_x_417) ;  /* 0x000000000f087348 */ /* 0x001fea0003c00000 */
[----:B------:R1:W2:Y:S02]  /*12f90*/  SHFL.UP P6, R14, R13, R12, R11 ;  /* 0x0400000c0d0e7389 */ /* 0x0002a400000c000b */
[----:B012---:R-:W-:Y:S01]  /*12fa0*/  ENDCOLLECTIVE ;  /* 0x000000000000791b */ /* 0x007fe20003800000 */
.L_x_417:
[----:B------:R-:W-:Y:S05]  /*12fb0*/  BSYNC B0 ;  /* 0x0000000000007941 */ /* 0x000fea0003800000 */
.L_x_416:
[----:B------:R-:W-:Y:S01]  /*12fc0*/  ISETP.NE.AND P0, PT, R8, RZ, PT ;  /* 0x000000ff0800720c */ /* 0x000fe20003f05270 */
[----:B------:R-:W-:Y:S01]  /*12fd0*/  IMAD.MOV.U32 R12, RZ, RZ, 0x2 ;  /* 0x00000002ff0c7424 */ /* 0x000fe200078e00ff */
[----:B------:R-:W-:Y:S01]  /*12fe0*/  MOV R15, 0xffffffff ;  /* 0xffffffff000f7802 */ /* 0x000fe20000000f00 */
[----:B------:R-:W-:Y:S01]  /*12ff0*/  IMAD.MOV.U32 R11, RZ, RZ, RZ ;  /* 0x000000ffff0b7224 */ /* 0x000fe200078e00ff */
[----:B------:R-:W-:Y:S02]  /*13000*/  SEL R14, R14, RZ, P0 ;  /* 0x000000ff0e0e7207 */ /* 0x000fe40000000000 */
[----:B------:R-:W-:-:S03]  /*13010*/  ISETP.GE.U32.AND P0, PT, R8, 0x2, PT ;  /* 0x000000020800780c */ /* 0x000fc60003f06070 */
[----:B------:R-:W-:-:S10]  /*13020*/  IMAD.IADD R13, R3, 0x1, R14 ;  /* 0x00000001030d7824 */ /* 0x000fd400078e020e */
[----:B------:R-:W-:Y:S05]  /*13030*/  WARPSYNC.COLLECTIVE R15, `(.L_x_418) ;  /* 0x000000000f087348 */ /* 0x000fea0003c00000 */
[----:B------:R0:W1:Y:S02]  /*13040*/  SHFL.UP P6, R14, R13, R12, R11 ;  /* 0x0400000c0d0e7389 */ /* 0x00006400000c000b */
[----:B01----:R-:W-:Y:S01]  /*13050*/  ENDCOLLECTIVE ;  /* 0x000000000000791b */ /* 0x003fe20003800000 */
.L_x_418:
        /* <DEDUP_REMOVED lines=8> */
.L_x_419:
        /* <DEDUP_REMOVED lines=8> */
.L_x_420:
        /* <DEDUP_REMOVED lines=8> */
.L_x_421:
[----:B------:R-:W-:Y:S02]  /*131e0*/  IMAD.MOV.U32 R12, RZ, RZ, 0x1f ;  /* 0x0000001fff0c7424 */ /* 0x000fe400078e00ff */
[----:B------:R-:W-:Y:S01]  /*131f0*/  IMAD.MOV.U32 R11, RZ, RZ, 0x1f ;  /* 0x0000001fff0b7424 */ /* 0x000fe200078e00ff */
[----:B------:R-:W-:-:S04]  /*13200*/  SEL R2, R14, RZ, P0 ;  /* 0x000000ff0e027207 */ /* 0x000fc80000000000 */
[----:B------:R-:W-:-:S05]  /*13210*/  IADD3 R2, R7, R2, RZ ;  /* 0x0000000207027210 */ /* 0x000fca0007ffe0ff */
[----:B------:R-:W-:-:S07]  /*13220*/  IMAD.MOV.U32 R13, RZ, RZ, R2 ;  /* 0x000000ffff0d7224 */ /* 0x000fce00078e0002 */
[----:B------:R-:W-:Y:S05]  /*13230*/  WARPSYNC.COLLECTIVE R15, `(.L_x_422) ;  /* 0x000000000f087348 */ /* 0x000fea0003c00000 */
[----:B------:R0:W1:Y:S02]  /*13240*/  SHFL.IDX P6, R14, R13, R12, R11 ;  /* 0x0000000c0d0e7389 */ /* 0x00006400000c000b */
[----:B01----:R-:W-:Y:S01]  /*13250*/  ENDCOLLECTIVE ;  /* 0x000000000000791b */ /* 0x003fe20003800000 */
.L_x_422:
[----:B------:R-:W-:Y:S05]  /*13260*/  BRA `(.L_x_423) ;  /* 0xffffffe8007c7947 */ /* 0x000fea000383ffff */
.L_x_371:
[----:B------:R-:W-:Y:S01]  /*13270*/  BSSY B0, `(.L_x_424) ;  /* 0x0000006000007945 */ /* 0x000fe20003800000 */
[----:B------:R-:W-:Y:S01]  /*13280*/  PLOP3.LUT P6, PT, P6, PT, PT, 0x8, 0x0 ;  /* 0x000000000000781c */ /* 0x000fe200037ce170 */
[----:B------:R-:W-:-:S12]  /*13290*/  IMAD.MOV.U32 R15, RZ, RZ, -0x1 ;  /* 0xffffffffff0f7424 */ /* 0x000fd800078e00ff */
[----:B0-----:R-:W-:Y:S05]  /*132a0*/  WARPSYNC.COLLECTIVE R15, `(.L_x_425) ;  /* 0x000000000f087348 */ /* 0x001fea0003c00000 */
[----:B------:R-:W-:Y:S01]  /*132b0*/  VOTE.ANY R14, PT, P6 ;  /* 0x00000000000e7806 */ /* 0x000fe200030e0100 */
[----:B0-----:R-:W-:Y:S06]  /*132c0*/  ENDCOLLECTIVE ;  /* 0x000000000000791b */ /* 0x001fec0003800000 */
.L_x_425:
[----:B------:R-:W-:Y:S05]  /*132d0*/  BSYNC B0 ;  /* 0x0000000000007941 */ /* 0x000fea0003800000 */
.L_x_424:
[----:B------:R-:W-:Y:S02]  /*132e0*/  IMAD.MOV.U32 R7, RZ, RZ, R14 ;  /* 0x000000ffff077224 */ /* 0x000fe400078e000e */
[----:B------:R-:W-:Y:S02]  /*132f0*/  IMAD.MOV.U32 R13, RZ, RZ, R3 ;  /* 0x000000ffff0d7224 */ /* 0x000fe400078e0003 */
[----:B------:R-:W0:Y:S01]  /*13300*/  POPC R5, R7 ;  /* 0x0000000700057309 */ /* 0x000e220000000000 */
[----:B------:R-:W-:Y:S02]  /*13310*/  IMAD.MOV.U32 R11, RZ, RZ, 0x1f ;  /* 0x0000001fff0b7424 */ /* 0x000fe400078e00ff */
[----:B------:R-:W-:Y:S02]  /*13320*/  IMAD.MOV.U32 R15, RZ, RZ, -0x1 ;  /* 0xffffffffff0f7424 */ /* 0x000fe400078e00ff */
[----:B0-----:R-:W-:-:S07]  /*13330*/  IMAD.MOV.U32 R12, RZ, RZ, R5 ;  /* 0x000000ffff0c7224 */ /* 0x001fce00078e0005 */
[----:B------:R-:W-:Y:S05]  /*13340*/  WARPSYNC.COLLECTIVE R15, `(.L_x_426) ;  /* 0x000000000f087348 */ /* 0x000fea0003c00000 */
[----:B------:R0:W1:Y:S02]  /*13350*/  SHFL.IDX P6, R14, R13, R12, R11 ;  /* 0x0000000c0d0e7389 */ /* 0x00006400000c000b */
[----:B01----:R-:W-:Y:S01]  /*13360*/  ENDCOLLECTIVE ;  /* 0x000000000000791b */ /* 0x003fe20003800000 */
.L_x_426:
[----:B------:R-:W-:Y:S01]  /*13370*/  MOV R17, R14 ;  /* 0x0000000e00117202 */ /* 0x000fe20000000f00 */
[----:B------:R-:W-:Y:S06]  /*13380*/  BRA `(.L_x_427) ;  /* 0xffffffe8006c7947 */ /* 0x000fec000383ffff */
.L_x_373:
[----:B------:R-:W-:Y:S01]  /*13390*/  BSSY B0, `(.L_x_428) ;  /* 0x0000007000007945 */ /* 0x000fe20003800000 */
[----:B------:R-:W-:Y:S02]  /*133a0*/  IMAD.MOV.U32 R13, RZ, RZ, R2 ;  /* 0x000000ffff0d7224 */ /* 0x000fe400078e0002 */
[----:B------:R-:W-:Y:S02]  /*133b0*/  IMAD.MOV.U32 R11, RZ, RZ, 0x1f ;  /* 0x0000001fff0b7424 */ /* 0x000fe400078e00ff */
[----:B------:R-:W-:-:S07]  /*133c0*/  IMAD.MOV.U32 R15, RZ, RZ, -0x1 ;  /* 0xffffffffff0f7424 */ /* 0x000fce00078e00ff */
[----:B012---:R-:W-:Y:S05]  /*133d0*/  WARPSYNC.COLLECTIVE R15, `(.L_x_429) ;  /* 0x000000000f087348 */ /* 0x007fea0003c00000 */
[----:B------:R3:W4:Y:S02]  /*133e0*/  SHFL.IDX P6, R14, R13, R12, R11 ;  /* 0x0000000c0d0e7389 */ /* 0x00072400000c000b */
[----:B01234-:R-:W-:Y:S01]  /*133f0*/  ENDCOLLECTIVE ;  /* 0x000000000000791b */ /* 0x01ffe20003800000 */
.L_x_429:
[----:B------:R-:W-:Y:S05]  /*13400*/  BSYNC B0 ;  /* 0x0000000000007941 */ /* 0x000fea0003800000 */
.L_x_428:
[----:B------:R-:W-:Y:S05]  /*13410*/  BRA `(.L_x_372) ;  /* 0xffffffe800647947 */ /* 0x000fea000383ffff */
.L_x_377:
[----:B0-----:R0:W1:Y:S02]  /*13420*/  SYNCS.PHASECHK.TRANS64.TRYWAIT P0, [R0+URZ+0x38820], R3 ;  /* 0x03882003000075a7 */ /* 0x001064000800017f */
[----:B-1----:R-:W-:Y:S05]  /*13430*/  @!P0 NANOSLEEP.SYNCS 0x989680 ;  /* 0x009896800000895d */ /* 0x002fea0003900000 */
[----:B------:R-:W1:Y:S02]  /*13440*/  @!P0 SYNCS.PHASECHK.TRANS64 P0, [R0+URZ+0x38820], R3 ;  /* 0x03882003000085a7 */ /* 0x000e64000800007f */
[----:B-1----:R-:W-:Y:S05]  /*13450*/  @!P0 BRA `(.L_x_377) ;  /* 0xfffffffc00f08947 */ /* 0x002fea000383ffff */
[----:B------:R-:W-:Y:S05]  /*13460*/  BRA `(.L_x_430) ;  /* 0xffffffec00487947 */ /* 0x000fea000383ffff */
.L_x_378:
[----:B------:R-:W1:Y:S01]  /*13470*/  S2R R2, SR_TID.X ;  /* 0x0000000000027919 */ /* 0x000e620000002100 */
[----:B------:R-:W-:Y:S01]  /*13480*/  BSSY B0, `(.L_x_431) ;  /* 0x000000a000007945 */ /* 0x000fe20003800000 */
[----:B------:R-:W-:Y:S02]  /*13490*/  IMAD.MOV.U32 R12, RZ, RZ, RZ ;  /* 0x000000ffff0c7224 */ /* 0x000fe400078e00ff */
[----:B------:R-:W-:Y:S02]  /*134a0*/  IMAD.MOV.U32 R11, RZ, RZ, 0x1f ;  /* 0x0000001fff0b7424 */ /* 0x000fe400078e00ff */
[----:B------:R-:W-:Y:S01]  /*134b0*/  IMAD.MOV.U32 R15, RZ, RZ, -0x1 ;  /* 0xffffffffff0f7424 */ /* 0x000fe200078e00ff */
[----:B-1----:R-:W-:-:S04]  /*134c0*/  SHF.R.U32.HI R2, RZ, 0x5, R2 ;  /* 0x00000005ff027819 */ /* 0x002fc80000011602 */
[----:B------:R-:W-:-:S05]  /*134d0*/  LOP3.LUT R2, R2, 0x3, RZ, 0xc0, !PT ;  /* 0x0000000302027812 */ /* 0x000fca00078ec0ff */
[----:B------:R-:W-:-:S07]  /*134e0*/  IMAD.MOV.U32 R13, RZ, RZ, R2 ;  /* 0x000000ffff0d7224 */ /* 0x000fce00078e0002 */
[----:B0-----:R-:W-:Y:S05]  /*134f0*/  WARPSYNC.COLLECTIVE R15, `(.L_x_432) ;  /* 0x000000000f087348 */ /* 0x001fea0003c00000 */
[----:B------:R1:W2:Y:S02]  /*13500*/  SHFL.IDX P6, R14, R13, R12, R11 ;  /* 0x0000000c0d0e7389 */ /* 0x0002a400000c000b */
[----:B012---:R-:W-:Y:S01]  /*13510*/  ENDCOLLECTIVE ;  /* 0x000000000000791b */ /* 0x007fe20003800000 */
.L_x_432:
[----:B------:R-:W-:Y:S05]  /*13520*/  BSYNC B0 ;  /* 0x0000000000007941 */ /* 0x000fea0003800000 */
.L_x_431:
[----:B------:R-:W-:Y:S05]  /*13530*/  BRA `(.L_x_433) ;  /* 0xffffffec00307947 */ /* 0x000fea000383ffff */
.L_x_381:
[----:B------:R-:W-:Y:S01]  /*13540*/  BSSY B1, `(.L_x_434) ;  /* 0x0000006000017945 */ /* 0x000fe20003800000 */
[----:B------:R-:W-:-:S07]  /*13550*/  IMAD.MOV.U32 R15, RZ, RZ, -0x1 ;  /* 0xffffffffff0f7424 */ /* 0x000fce00078e00ff */
[----:B01----:R-:W-:Y:S05]  /*13560*/  WARPSYNC.COLLECTIVE R15, `(.L_x_435) ;  /* 0x000000000f0c7348 */ /* 0x003fea0003c00000 */
[----:B------:R-:W-:Y:S02]  /*13570*/  ELECT P6, UR62, PT ;  /* 0x00000000003e782f */ /* 0x000fe400038c0000 */
[----:B------:R-:W-:Y:S01]  /*13580*/  MOV R14, UR62 ;  /* 0x0000003e000e7c02 */ /* 0x000fe20008000f00 */
[----:B01----:R-:W-:Y:S10]  /*13590*/  ENDCOLLECTIVE ;  /* 0x000000000000791b */ /* 0x003ff40003800000 */
.L_x_435:
[----:B------:R-:W-:Y:S05]  /*135a0*/  BSYNC B1 ;  /* 0x0000000000017941 */ /* 0x000fea0003800000 */
.L_x_434:
[----:B------:R-:W-:Y:S05]  /*135b0*/  BRA `(.L_x_436) ;  /* 0xffffffec00287947 */ /* 0x000fea000383ffff */
.L_x_383:
[----:B0-----:R0:W1:Y:S02]  /*135c0*/  SYNCS.PHASECHK.TRANS64.TRYWAIT P0, [R6+URZ], R5 ;  /* 0x00000005060075a7 */ /* 0x001064000800017f */
[----:B-1----:R-:W-:Y:S05]  /*135d0*/  @!P0 NANOSLEEP.SYNCS 0x989680 ;  /* 0x009896800000895d */ /* 0x002fea0003900000 */
[----:B------:R-:W1:Y:S02]  /*135e0*/  @!P0 SYNCS.PHASECHK.TRANS64 P0, [R6+URZ], R5 ;  /* 0x00000005060085a7 */ /* 0x000e64000800007f */
[----:B-1----:R-:W-:Y:S05]  /*135f0*/  @!P0 BRA `(.L_x_383) ;  /* 0xfffffffc00f08947 */ /* 0x002fea000383ffff */
[----:B------:R-:W-:Y:S05]  /*13600*/  BRA `(.L_x_437) ;  /* 0xffffffec006c7947 */ /* 0x000fea000383ffff */
.L_x_384:
[----:B-1----:R1:W2:Y:S02]  /*13610*/  SYNCS.PHASECHK.TRANS64.TRYWAIT P0, [R7+URZ], R2 ;  /* 0x00000002070075a7 */ /* 0x0022a4000800017f */
[----:B--2---:R-:W-:Y:S05]  /*13620*/  @!P0 NANOSLEEP.SYNCS 0x989680 ;  /* 0x009896800000895d */ /* 0x004fea0003900000 */
[----:B------:R-:W2:Y:S02]  /*13630*/  @!P0 SYNCS.PHASECHK.TRANS64 P0, [R7+URZ], R2 ;  /* 0x00000002070085a7 */ /* 0x000ea4000800007f */
[----:B--2---:R-:W-:Y:S05]  /*13640*/  @!P0 BRA `(.L_x_384) ;  /* 0xfffffffc00f08947 */ /* 0x004fea000383ffff */
[----:B------:R-:W-:Y:S05]  /*13650*/  BRA `(.L_x_438) ;  /* 0xffffffec00607947 */ /* 0x000fea000383ffff */
.L_x_386:
[----:B--2---:R2:W3:Y:S02]  /*13660*/  SYNCS.PHASECHK.TRANS64.TRYWAIT P0, [R4+URZ], R5 ;  /* 0x00000005040075a7 */ /* 0x0044e4000800017f */
[----:B---3--:R-:W-:Y:S05]  /*13670*/  @!P0 NANOSLEEP.SYNCS 0x989680 ;  /* 0x009896800000895d */ /* 0x008fea0003900000 */
[----:B------:R-:W3:Y:S02]  /*13680*/  @!P0 SYNCS.PHASECHK.TRANS64 P0, [R4+URZ], R5 ;  /* 0x00000005040085a7 */ /* 0x000ee4000800007f */
[----:B---3--:R-:W-:Y:S05]  /*13690*/  @!P0 BRA `(.L_x_386) ;  /* 0xfffffffc00f08947 */ /* 0x008fea000383ffff */
[----:B------:R-:W-:Y:S05]  /*136a0*/  BRA `(.L_x_439) ;  /* 0xffffffec00687947 */ /* 0x000fea000383ffff */
.L_x_440:
        /* <DEDUP_REMOVED lines=13> */
.L_x_12751:


//--------------------- .text._ZN7cutlass13device_kernelIN5flash11enable_sm90INS1_16FlashAttnFwdSm90INS1_25CollectiveMainloopFwdSm90ILi2EN4cute5tupleIJNS5_1CILi1EEES8_S8_EEENS6_IJNS7_ILi128EEENS7_ILi80EEENS7_ILi256EEEEEELi256ENS_6half_tEfNS_4arch4Sm90ELb0ELb0ELb0ELb1ELb0ELb1ELb0ELb1ELb1ELb0ELb0ELb0EEENS1_21CollectiveEpilogueFwdINS6_IJSA_SC_SB_EEES9_SE_SG_Li256ELb1ELb0ELb0ELb0EEENS1_36VarlenDynamicPersistentTileSchedulerILi128ELi80ELi256ELi32ELb0ELb0ELb1ELb0ELb1ELb1EEEEEEEEEvNT_6ParamsE --------------------------
	.section	.text._ZN7cutlass13device_kernelIN5flash11enable_sm90INS1_16FlashAttnFwdSm90INS1_25CollectiveMainloopFwdSm90ILi2EN4cute5tupleIJNS5_1CILi1EEES8_S8_EEENS6_IJNS7_ILi128EEENS7_ILi80EEENS7_ILi256EEEEEELi256ENS_6half_tEfNS_4arch4Sm90ELb0ELb0ELb0ELb1ELb0ELb1ELb0ELb1ELb1ELb0ELb0ELb0EEENS1_21CollectiveEpilogueFwdINS6_IJSA_SC_SB_EEES9_SE_SG_Li256ELb1ELb0ELb0ELb0EEENS1_36VarlenDynamicPersistentTileSchedulerILi128ELi80ELi256ELi32ELb0ELb0ELb1ELb0ELb1ELb1EEEEEEEEEvNT_6ParamsE,"ax",@progbits
	.align	128
.text._ZN7cutlass13device_kernelIN5flash11enable_sm90INS1_16FlashAttnFwdSm90INS1_25CollectiveMainloopFwdSm90ILi2EN4cute5tupleIJNS5_1CILi1EEES8_S8_EEENS6_IJNS7_ILi128EEENS7_ILi80EEENS7_ILi256EEEEEELi256ENS_6half_tEfNS_4arch4Sm90ELb0ELb0ELb0ELb1ELb0ELb1ELb0ELb1ELb1ELb0ELb0ELb0EEENS1_21CollectiveEpilogueFwdINS6_IJSA_SC_SB_EEES9_SE_SG_Li256ELb1ELb0ELb0ELb0EEENS1_36VarlenDynamicPersistentTileSchedulerILi128ELi80ELi256ELi32ELb0ELb0ELb1ELb0ELb1ELb1EEEEEEEEEvNT_6ParamsE:
        .type           _ZN7cutlass13device_kernelIN5flash11enable_sm90INS1_16FlashAttnFwdSm90INS1_25CollectiveMainloopFwdSm90ILi2EN4cute5tupleIJNS5_1CILi1EEES8_S8_EEENS6_IJNS7_ILi128EEENS7_ILi80EEENS7_ILi256EEEEEELi256ENS_6half_tEfNS_4arch4Sm90ELb0ELb0ELb0ELb1ELb0ELb1ELb0ELb1ELb1ELb0ELb0ELb0EEENS1_21CollectiveEpilogueFwdINS6_IJSA_SC_SB_EEES9_SE_SG_Li256ELb1ELb0ELb0ELb0EEENS1_36VarlenDynamicPersistentTileSchedulerILi128ELi80ELi256ELi32ELb0ELb0ELb1ELb0ELb1ELb1EEEEEEEEEvNT_6ParamsE,@function
        .size           _ZN7cutlass13device_kernelIN5flash11enable_sm90INS1_16FlashAttnFwdSm90INS1_25CollectiveMainloopFwdSm90ILi2EN4cute5tupleIJNS5_1CILi1EEES8_S8_EEENS6_IJNS7_ILi128EEENS7_ILi80EEENS7_ILi256EEEEEELi256ENS_6half_tEfNS_4arch4Sm90ELb0ELb0ELb0ELb1ELb0ELb1ELb0ELb1ELb1ELb0ELb0ELb0EEENS1_21CollectiveEpilogueFwdINS6_IJSA_SC_SB_EEES9_SE_SG_Li256ELb1ELb0ELb0ELb0EEENS1_36VarlenDynamicPersistentTileSchedulerILi128ELi80ELi256ELi32ELb0ELb0ELb1ELb0ELb1ELb1EEEEEEEEEvNT_6ParamsE,(.L_x_12752 - _ZN7cutlass13device_kernelIN5flash11enable_sm90INS1_16FlashAttnFwdSm90INS1_25CollectiveMainloopFwdSm90ILi2EN4cute5tupleIJNS5_1CILi1EEES8_S8_EEENS6_IJNS7_ILi128EEENS7_ILi80EEENS7_ILi256EEEEEELi256ENS_6half_tEfNS_4arch4Sm90ELb0ELb0ELb0ELb1ELb0ELb1ELb0ELb1ELb1ELb0ELb0ELb0EEENS1_21CollectiveEpilogueFwdINS6_IJSA_SC_SB_EEES9_SE_SG_Li256ELb1ELb0ELb0ELb0EEENS1_36VarlenDynamicPersistentTileSchedulerILi128ELi80ELi256ELi32ELb0ELb0ELb1ELb0ELb1ELb1EEEEEEEEEvNT_6ParamsE)
        .other          _ZN7cutlass13device_kernelIN5flash11enable_sm90INS1_16FlashAttnFwdSm90INS1_25CollectiveMainloopFwdSm90ILi2EN4cute5tupleIJNS5_1CILi1EEES8_S8_EEENS6_IJNS7_ILi128EEENS7_ILi80EEENS7_ILi256EEEEEELi256ENS_6half_tEfNS_4arch4Sm90ELb0ELb0ELb0ELb1ELb0ELb1ELb0ELb1ELb1ELb0ELb0ELb0EEENS1_21CollectiveEpilogueFwdINS6_IJSA_SC_SB_EEES9_SE_SG_Li256ELb1ELb0ELb0ELb0EEENS1_36VarlenDynamicPersistentTileSchedulerILi128ELi80ELi256ELi32ELb0ELb0ELb1ELb0ELb1ELb1EEEEEEEEEvNT_6ParamsE,@"STO_CUDA_ENTRY STV_DEFAULT"
_ZN7cutlass13device_kernelIN5flash11enable_sm90INS1_16FlashAttnFwdSm90INS1_25CollectiveMainloopFwdSm90ILi2EN4cute5tupleIJNS5_1CILi1EEES8_S8_EEENS6_IJNS7_ILi128EEENS7_ILi80EEENS7_ILi256EEEEEELi256ENS_6half_tEfNS_4arch4Sm90ELb0ELb0ELb0ELb1ELb0ELb1ELb0ELb1ELb1ELb0ELb0ELb0EEENS1_21CollectiveEpilogueFwdINS6_IJSA_SC_SB_EEES9_SE_SG_Li256ELb1ELb0ELb0ELb0EEENS1_36VarlenDynamicPersistentTileSchedulerILi128ELi80ELi256ELi32ELb0ELb0ELb1ELb0ELb1ELb1EEEEEEEEEvNT_6ParamsE:
        /* <DEDUP_REMOVED lines=14> */
[----:B------:R-:W-:Y:S02]  /*00e0*/  UIADD3 UR12, UP3, UR4, 0x570, URZ ;  /* 0x00000570040c7890 */ /* 0x000fe4000ff7e03f */
[----:B------:R-:W-:-:S02]  /*00f0*/  UIADD3 UR4, UP4, UR4, 0x670, URZ ;  /* 0x0000067004047890 */ /* 0x000fc4000ff9e03f */
[----:B------:R-:W-:Y:S02]  /*0100*/  UIADD3.X UR7, URZ, UR5, URZ, UP0, !UPT ;  /* 0x000000053f077290 */ /* 0x000fe400087fe43f */
[----:B------:R-:W-:Y:S02]  /*0110*/  UIADD3.X UR9, URZ, UR5, URZ, UP1, !UPT ;  /* 0x000000053f097290 */ /* 0x000fe40008ffe43f */
[----:B------:R-:W-:Y:S02]  /*0120*/  UIADD3.X UR11, URZ, UR5, URZ, UP2, !UPT ;  /* 0x000000053f0b7290 */ /* 0x000fe400097fe43f */
[----:B------:R-:W-:Y:S02]  /*0130*/  UIADD3.X UR13, URZ, UR5, URZ, UP3, !UPT ;  /* 0x000000053f0d7290 */ /* 0x000fe40009ffe43f */
[----:B------:R-:W-:Y:S01]  /*0140*/  UIADD3.X UR5, URZ, UR5, URZ, UP4, !UPT ;  /* 0x000000053f057290 */ /* 0x000fe2000a7fe43f */
[----:B------:R0:W-:Y:S02]  /*0150*/  UTMACCTL.PF [UR6] ;  /* 0x00000000060079b9 */ /* 0x0001e40008040000 */
[----:B------:R0:W-:Y:S02]  /*0160*/  UTMACCTL.PF [UR8] ;  /* 0x00000000080079b9 */ /* 0x0001e40008040000 */
[----:B------:R0:W-:Y:S02]  /*0170*/  UTMACCTL.PF [UR10] ;  /* 0x000000000a0079b9 */ /* 0x0001e40008040000 */
[----:B------:R0:W-:Y:S02]  /*0180*/  UTMACCTL.PF [UR12] ;  /* 0x000000000c0079b9 */ /* 0x0001e40008040000 */
[----:B------:R0:W-:Y:S02]  /*0190*/  UTMACCTL.PF [UR4] ;  /* 0x00000000040079b9 */ /* 0x0001e40008040000 */
[----:B0-----:R-:W-:Y:S01]  /*01a0*/  NOP ;  /* 0x0000000000007918 */ /* 0x001fe20000000000 */
.L_x_442:
[----:B------:R-:W-:Y:S05]  /*01b0*/  BSYNC B0 ;  /* 0x0000000000007941 */ /* 0x000fea0003800000 */
.L_x_441:
        /* <DEDUP_REMOVED lines=41> */
.L_x_443:
        /* <DEDUP_REMOVED lines=22> */
.L_x_444:
        /* <DEDUP_REMOVED lines=18> */
.L_x_445:
        /* <DEDUP_REMOVED lines=22> */
.L_x_446:
        /* <DEDUP_REMOVED lines=22> */
.L_x_447:
[----:B------:R-:W-:Y:S01]  /*0990*/  PLOP3.LUT P0, PT, PT, PT, UP0, 0x80, 0x0 ;  /* 0x000000000000781c */ /* 0x000fe20003f0f008 */
[----:B------:R-:W-:Y:S01]  /*09a0*/  UMOV UR60, 0x1 ;  /* 0x00000001003c7882 */ /* 0x000fe20000000000 */
[----:B------:R-:W-:Y:S01]  /*09b0*/  NOP ;  /* 0x0000000000007918 */ /* 0x000fe20000000000 */
[----:B------:R-:W-:Y:S01]  /*09c0*/  USEL UR60, UR60, 0x2, !UP0 ;  /* 0x000000023c3c7887 */ /* 0x000fe2000c000000 */
[----:B------:R-:W-:Y:S01]  /*09d0*/  BSSY B7, `(.L_x_448) ;  /* 0x00024b3000077945 */ /* 0x000fe20003800000 */
[----:B012-4-:R-:W-:Y:S08]  /*09e0*/  BAR.SYNC.DEFER_BLOCKING 0x0 ;  /* 0x0000000000007b1d */ /* 0x017ff00000010000 */
[----:B------:R-:W-:Y:S05]  /*09f0*/  @!P0 BRA `(.L_x_449) ;  /* 0x000001e400888947 */ /* 0x000fea0003800000 */
.L_x_450:
[----:B------:R-:W-:-:S08]  /*0a00*/  NOP ;  /* 0x0000000000007918 */ /* 0x000fd00000000000 */
[----:B------:R-:W0:Y:S02]  /*0a10*/  USETMAXREG.TRY_ALLOC.CTAPOOL UP0, 0xf0 ;  /* 0x000000f0000079c8 */ /* 0x000e240008000600 */
[----:B0-----:R-:W-:-:S13]  /*0a20*/  PLOP3.LUT P0, PT, PT, PT, UP0, 0x80, 0x0 ;  /* 0x000000000000781c */ /* 0x001fda0003f0f008 */
[----:B------:R-:W-:Y:S05]  /*0a30*/  @!P0 BRA `(.L_x_450) ;  /* 0xfffffffc00f08947 */ /* 0x000fea000383ffff */
[----:B------:R-:W0:Y:S08]  /*0a40*/  S2UR UR5, SR_CgaCtaId ;  /* 0x00000000000579c3 */ /* 0x000e300000008800 */
[----:B------:R-:W-:Y:S06]  /*0a50*/  BAR.ARV 0x8, 0x120 ;  /* 0x0204800000007b1d */ /* 0x000fec0000002000 */
[----:B------:R-:W-:-:S02]  /*0a60*/  UMOV UR4, 0x400 ;  /* 0x0000040000047882 */ /* 0x000fc40000000000 */
[----:B------:R-:W-:Y:S01]  /*0a70*/  BAR.SYNC.DEFER_BLOCKING 0x5, 0x120 ;  /* 0x0144800000007b1d */ /* 0x000fe20000010000 */
[----:B0-----:R-:W-:-:S06]  /*0a80*/  ULEA UR4, UR5, UR4, 0x18 ;  /* 0x0000000405047291 */ /* 0x001fcc000f8ec03f */
[----:B------:R-:W-:Y:S01]  /*0a90*/  IMAD.U32 R16, RZ, RZ, UR4 ;  /* 0x00000004ff107e24 */ /* 0x000fe2000f8e00ff */
[----:B------:R-:W-:-:S04]  /*0aa0*/  ULDC UR4, c[0x0][0xc14] ;  /* 0x0003050000047ab9 */ /* 0x000fc80000000800 */
[----:B------:R-:W0:Y:S01]  /*0ab0*/  LDS.128 R148, [R16+0x388d0] ;  /* 0x0388d00010947984 */ /* 0x000e220000000c00 */
[----:B------:R-:W-:Y:S06]  /*0ac0*/  BAR.ARV 0x4, 0x120 ;  /* 0x0104800000007b1d */ /* 0x000fec0000002000 */
[----:B0-----:R-:W-:-:S13]  /*0ad0*/  ISETP.GE.AND P0, PT, R151, UR4, PT ;  /* 0x0000000497007c0c */ /* 0x001fda000bf06270 */
[----:B------:R-:W-:Y:S05]  /*0ae0*/  @P0 BRA `(.L_x_451) ;  /* 0x0000024800840947 */ /* 0x000fea0003800000 */
[----:B------:R-:W-:Y:S01]  /*0af0*/  IADD3 R220, R4, -0x80, RZ ;  /* 0xffffff8004dc7810 */ /* 0x000fe20007ffe0ff */
[----:B------:R-:W-:Y:S01]  /*0b00*/  ULOP3.LUT UR5, UR60, 0x1, URZ, 0xfc, !UPT ;  /* 0x000000013c057892 */ /* 0x000fe2000f8efc3f */
[----:B------:R-:W-:Y:S01]  /*0b10*/  R2UR UR4, R16 ;  /* 0x00000000100472ca */ /* 0x000fe200000e0000 */
[----:B------:R-:W-:Y:S01]  /*0b20*/  IMAD.MOV.U32 R219, RZ, RZ, RZ ;  /* 0x000000ffffdb7224 */ /* 0x000fe200078e00ff */
[----:B------:R-:W-:Y:S01]  /*0b30*/  SHF.R.S32.HI R3, RZ, 0x1f, R220 ;  /* 0x0000001fff037819 */ /* 0x000fe200000114dc */
[----:B------:R-:W-:Y:S01]  /*0b40*/  IMAD.MOV.U32 R221, RZ, RZ, RZ ;  /* 0x000000ffffdd7224 */ /* 0x000fe200078e00ff */
[----:B------:R-:W-:Y:S02]  /*0b50*/  MOV R17, RZ ;  /* 0x000000ff00117202 */ /* 0x000fe40000000f00 */
[CC--:B------:R-:W-:Y:S02]  /*0b60*/  LEA.HI R0, R3.reuse, R220.reuse, RZ, 0x7 ;  /* 0x000000dc03007211 */ /* 0x0c0fe400078f38ff */
[----:B------:R-:W-:-:S02]  /*0b70*/  LEA.HI R2, R3, R220, RZ, 0x4 ;  /* 0x000000dc03027211 */ /* 0x000fc400078f20ff */
[----:B------:R-:W-:Y:S02]  /*0b80*/  LOP3.LUT R5, R0, 0xffffff80, RZ, 0xc0, !PT ;  /* 0xffffff8000057812 */ /* 0x000fe400078ec0ff */
[----:B------:R-:W-:Y:S01]  /*0b90*/  SHF.R.S32.HI R7, RZ, 0x4, R2 ;  /* 0x00000004ff077819 */ /* 0x000fe20000011402 */
[----:B------:R-:W-:Y:S01]  /*0ba0*/  UIADD3 UR4, UR4, 0x14400, URZ ;  /* 0x0001440004047890 */ /* 0x000fe2000fffe03f */
[----:B------:R-:W-:Y:S01]  /*0bb0*/  LEA.HI R4, R3, R220, RZ, 0x5 ;  /* 0x000000dc03047211 */ /* 0x000fe200078f28ff */
[----:B------:R-:W-:Y:S01]  /*0bc0*/  IMAD.IADD R11, R220, 0x1, -R5 ;  /* 0x00000001dc0b7824 */ /* 0x000fe200078e0a05 */
[C---:B------:R-:W-:Y:S02]  /*0bd0*/  LOP3.LUT R5, R2.reuse, 0x3fffff0, RZ, 0xc0, !PT ;  /* 0x03fffff002057812 */ /* 0x040fe400078ec0ff */
[----:B------:R-:W-:Y:S01]  /*0be0*/  LEA.HI R2, R2, R7, RZ, 0x1 ;  /* 0x0000000702027211 */ /* 0x000fe200078f08ff */
[----:B------:R-:W-:Y:S01]  /*0bf0*/  IMAD.SHL.U32 R4, R4, 0x20, RZ ;  /* 0x0000002004047824 */ /* 0x000fe200078e00ff */
[----:B------:R-:W-:Y:S01]  /*0c00*/  SHF.R.S32.HI R6, RZ, 0x1f, R11 ;  /* 0x0000001fff067819 */ /* 0x000fe2000001140b */
[----:B------:R-:W-:Y:S01]  /*0c10*/  STL [R1+0x6c], R11 ;  /* 0x00006c0b01007387 */ /* 0x000fe20000100800 */
[----:B------:R-:W-:-:S02]  /*0c20*/  SHF.R.S32.HI R10, RZ, 0x7, R0 ;  /* 0x00000007ff0a7819 */ /* 0x000fc40000011400 */
[CC--:B------:R-:W-:Y:S02]  /*0c30*/  LEA.HI R8, R6.reuse, R11.reuse, RZ, 0x2 ;  /* 0x0000000b06087211 */ /* 0x0c0fe400078f10ff */
[----:B------:R-:W-:Y:S01]  /*0c40*/  LEA.HI R6, R6, R11, RZ, 0x5 ;  /* 0x0000000b06067211 */ /* 0x000fe200078f28ff */
[----:B------:R-:W-:Y:S01]  /*0c50*/  STL [R1+0x90], R10 ;  /* 0x0000900a01007387 */ /* 0x000fe20000100800 */
[--C-:B------:R-:W-:Y:S02]  /*0c60*/  SHF.R.S32.HI R9, RZ, 0x2, R8.reuse ;  /* 0x00000002ff097819 */ /* 0x100fe40000011408 */
[----:B------:R-:W-:Y:S02]  /*0c70*/  SHF.R.S32.HI R8, RZ, 0x1f, R8 ;  /* 0x0000001fff087819 */ /* 0x000fe40000011408 */
[----:B------:R-:W-:Y:S02]  /*0c80*/  LOP3.LUT R2, R2, 0x1ffffffe, RZ, 0xc0, !PT ;  /* 0x1ffffffe02027812 */ /* 0x000fe400078ec0ff */
[----:B------:R-:W-:-:S02]  /*0c90*/  LEA.HI R8, R8, R9, RZ, 0x3 ;  /* 0x0000000908087211 */ /* 0x000fc400078f18ff */
[----:B------:R-:W-:Y:S01]  /*0ca0*/  LEA.HI R0, R0, R10, RZ, 0x1 ;  /* 0x0000000a00007211 */ /* 0x000fe200078f08ff */
[----:B------:R-:W-:Y:S01]  /*0cb0*/  IMAD.IADD R2, R7, 0x1, -R2 ;  /* 0x0000000107027824 */ /* 0x000fe200078e0a02 */
[----:B------:R-:W-:Y:S02]  /*0cc0*/  LOP3.LUT R8, R8, 0xfffffff8, RZ, 0xc0, !PT ;  /* 0xfffffff808087812 */ /* 0x000fe400078ec0ff */
[----:B------:R-:W-:Y:S02]  /*0cd0*/  LEA.HI R18, R3, R220, RZ, 0x3 ;  /* 0x000000dc03127211 */ /* 0x000fe400078f18ff */
[----:B------:R-:W-:Y:S02]  /*0ce0*/  LOP3.LUT R4, R4, 0xfffffc00, RZ, 0xc0, !PT ;  /* 0xfffffc0004047812 */ /* 0x000fe400078ec0ff */
[----:B------:R-:W-:Y:S02]  /*0cf0*/  IADD3 R5, R220, -R5, RZ ;  /* 0x80000005dc057210 */ /* 0x000fe40007ffe0ff */
[----:B------:R-:W-:-:S02]  /*0d00*/  IADD3 R9, R9, -R8, RZ ;  /* 0x8000000809097210 */ /* 0x000fc40007ffe0ff */
[----:B------:R-:W-:Y:S01]  /*0d10*/  SHF.R.S32.HI R6, RZ, 0x5, R6 ;  /* 0x00000005ff067819 */ /* 0x000fe20000011406 */
[----:B------:R-:W-:Y:S01]  /*0d20*/  IMAD R5, R5, 0x40, R4 ;  /* 0x0000004005057824 */ /* 0x000fe200078e0204 */
[----:B------:R-:W-:Y:S02]  /*0d30*/  LOP3.LUT R0, R0, 0x3fffffe, RZ, 0xc0, !PT ;  /* 0x03fffffe00007812 */ /* 0x000fe400078ec0ff */
[----:B------:R-:W-:Y:S01]  /*0d40*/  LOP3.LUT R7, R18, 0xfffffff8, RZ, 0xc0, !PT ;  /* 0xfffffff812077812 */ /* 0x000fe200078ec0ff */
[----:B------:R-:W-:Y:S01]  /*0d50*/  IMAD R9, R6, 0x10, R9 ;  /* 0x0000001006097824 */ /* 0x000fe200078e0209 */
[----:B------:R-:W-:Y:S01]  /*0d60*/  IADD3 R0, R10, -R0, RZ ;  /* 0x800000000a007210 */ /* 0x000fe20007ffe0ff */
[----:B------:R-:W-:Y:S01]  /*0d70*/  IMAD R2, R2, 0x8, R5 ;  /* 0x0000000802027824 */ /* 0x000fe200078e0205 */
[----:B------:R-:W-:Y:S02]  /*0d80*/  SHF.R.S32.HI R18, RZ, 0x3, R18 ;  /* 0x00000003ff127819 */ /* 0x000fe40000011412 */
[----:B------:R-:W-:Y:S01]  /*0d90*/  LEA.HI R3, R3, R220, RZ, 0x6 ;  /* 0x000000dc03037211 */ /* 0x000fe200078f30ff */
[----:B------:R-:W-:Y:S01]  /*0da0*/  IMAD.IADD R220, R220, 0x1, -R7 ;  /* 0x00000001dcdc7824 */ /* 0x000fe200078e0a07 */
[----:B------:R-:W-:Y:S01]  /*0db0*/  LEA R0, R0, R9, 0x6 ;  /* 0x0000000900007211 */ /* 0x000fe200078e30ff */
[----:B------:R-:W-:Y:S01]  /*0dc0*/  VIADD R217, R18, 0x20 ;  /* 0x0000002012d97836 */ /* 0x000fe20000000000 */
[----:B------:R0:W-:Y:S01]  /*0dd0*/  STL [R1+0x98], R2 ;  /* 0x0000980201007387 */ /* 0x0001e20000100800 */
[----:B------:R-:W-:Y:S01]  /*0de0*/  IMAD.SHL.U32 R22, R220, 0x4, RZ ;  /* 0x00000004dc167824 */ /* 0x000fe200078e00ff */
[C---:B------:R-:W-:Y:S01]  /*0df0*/  IADD3 R218, R18.reuse, 0x40, RZ ;  /* 0x0000004012da7810 */ /* 0x040fe20007ffe0ff */
[----:B------:R-:W-:Y:S01]  /*0e00*/  IMAD.SHL.U32 R3, R3, 0x8, RZ ;  /* 0x0000000803037824 */ /* 0x000fe200078e00ff */
[----:B------:R1:W-:Y:S01]  /*0e10*/  STL [R1+0x94], R0 ;  /* 0x0000940001007387 */ /* 0x0003e20000100800 */
[----:B------:R-:W-:Y:S01]  /*0e20*/  VIADD R5, R18, 0x60 ;  /* 0x0000006012057836 */ /* 0x000fe20000000000 */
[----:B------:R-:W-:Y:S01]  /*0e30*/  IADD3 R214, R22, 0x40, RZ ;  /* 0x0000004016d67810 */ /* 0x000fe20007ffe0ff */
[----:B------:R-:W-:Y:S01]  /*0e40*/  IMAD.SHL.U32 R232, R18, 0x40, RZ ;  /* 0x0000004012e87824 */ /* 0x000fe200078e00ff */
[----:B------:R-:W-:Y:S01]  /*0e50*/  LOP3.LUT R234, R3, 0xfffffe00, RZ, 0xc0, !PT ;  /* 0xfffffe0003ea7812 */ /* 0x000fe200078ec0ff */
[----:B------:R-:W-:Y:S01]  /*0e60*/  IMAD.SHL.U32 R225, R218, 0x40, RZ ;  /* 0x00000040dae17824 */ /* 0x000fe200078e00ff */
[----:B------:R-:W-:Y:S01]  /*0e70*/  SHF.R.S32.HI R3, RZ, 0x1f, R218 ;  /* 0x0000001fff037819 */ /* 0x000fe200000114da */
[----:B0-----:R-:W-:Y:S01]  /*0e80*/  IMAD.SHL.U32 R2, R5, 0x40, RZ ;  /* 0x0000004005027824 */ /* 0x001fe200078e00ff */
[----:B------:R-:W-:Y:S01]  /*0e90*/  SHF.R.S32.HI R4, RZ, 0x1f, R5 ;  /* 0x0000001fff047819 */ /* 0x000fe20000011405 */
[----:B------:R-:W-:Y:S01]  /*0ea0*/  IMAD.IADD R213, R22, 0x1, R214 ;  /* 0x0000000116d57824 */ /* 0x000fe200078e02d6 */
[----:B-1----:R-:W-:Y:S01]  /*0eb0*/  SHF.R.S32.HI R0, RZ, 0x1f, R217 ;  /* 0x0000001fff007819 */ /* 0x002fe200000114d9 */
[----:B------:R0:W-:Y:S01]  /*0ec0*/  STL [R1+0x70], R5 ;  /* 0x0000700501007387 */ /* 0x0001e20000100800 */
[----:B------:R-:W-:Y:S01]  /*0ed0*/  LOP3.LUT R9, R2, 0x1c0, RZ, 0xc0, !PT ;  /* 0x000001c002097812 */ /* 0x000fe200078ec0ff */
[----:B------:R-:W-:Y:S01]  /*0ee0*/  IMAD.SHL.U32 R212, R220, 0x8, RZ ;  /* 0x00000008dcd47824 */ /* 0x000fe200078e00ff */
[----:B------:R-:W-:Y:S01]  /*0ef0*/  LEA.HI R0, R0, R217, RZ, 0x3 ;  /* 0x000000d900007211 */ /* 0x000fe200078f18ff */
[----:B------:R-:W-:Y:S01]  /*0f00*/  VIADD R215, R22, 0x20 ;  /* 0x0000002016d77836 */ /* 0x000fe20000000000 */
[----:B------:R-:W-:Y:S01]  /*0f10*/  LEA.HI R3, R3, R218, RZ, 0x3 ;  /* 0x000000da03037211 */ /* 0x000fe200078f18ff */
[----:B------:R1:W-:Y:S01]  /*0f20*/  STL [R1+0x74], R9 ;  /* 0x0000740901007387 */ /* 0x0003e20000100800 */
[----:B------:R-:W-:Y:S01]  /*0f30*/  SHF.R.S32.HI R2, RZ, 0x1f, R213 ;  /* 0x0000001fff027819 */ /* 0x000fe200000114d5 */
[----:B------:R-:W-:Y:S01]  /*0f40*/  IMAD.SHL.U32 R0, R0, 0x40, RZ ;  /* 0x0000004000007824 */ /* 0x000fe200078e00ff */
[----:B------:R-:W-:Y:S01]  /*0f50*/  LEA.HI R4, R4, R5, RZ, 0x3 ;  /* 0x0000000504047211 */ /* 0x000fe200078f18ff */
[----:B------:R-:W-:Y:S01]  /*0f60*/  VIADD R216, R22, 0x60 ;  /* 0x0000006016d87836 */ /* 0x000fe20000000000 */
[----:B------:R-:W-:Y:S01]  /*0f70*/  SHF.L.U32 R3, R3, 0x6, RZ ;  /* 0x0000000603037819 */ /* 0x000fe200000006ff */
[----:B------:R-:W-:Y:S01]  /*0f80*/  VIADD R223, R212, 0xc0 ;  /* 0x000000c0d4df7836 */ /* 0x000fe20000000000 */
[----:B------:R-:W-:Y:S01]  /*0f90*/  LOP3.LUT R231, R0, 0xfffffe00, RZ, 0xc0, !PT ;  /* 0xfffffe0000e77812 */ /* 0x000fe200078ec0ff */
[----:B------:R-:W-:Y:S01]  /*0fa0*/  IMAD.SHL.U32 R4, R4, 0x40, RZ ;  /* 0x0000004004047824 */ /* 0x000fe200078e00ff */
[----:B------:R-:W-:-:S02]  /*0fb0*/  LEA.HI R0, R2, R213, RZ, 0x6 ;  /* 0x000000d502007211 */ /* 0x000fc400078f30ff */
[----:B------:R-:W-:Y:S02]  /*0fc0*/  SHF.L.U32 R227, R217, 0x6, RZ ;  /* 0x00000006d9e37819 */ /* 0x000fe400000006ff */
[----:B------:R-:W-:Y:S02]  /*0fd0*/  LOP3.LUT R232, R232, 0x1c0, RZ, 0xc0, !PT ;  /* 0x000001c0e8e87812 */ /* 0x000fe400078ec0ff */
[----:B------:R-:W-:Y:S02]  /*0fe0*/  LEA.HI R2, R2, R213, RZ, 0x3 ;  /* 0x000000d502027211 */ /* 0x000fe400078f18ff */
[----:B------:R-:W-:Y:S01]  /*0ff0*/  LOP3.LUT R229, R3, 0xfffffe00, RZ, 0xc0, !PT ;  /* 0xfffffe0003e57812 */ /* 0x000fe200078ec0ff */
[----:B------:R-:W-:Y:S01]  /*1000*/  IMAD.SHL.U32 R3, R0, 0x80, RZ ;  /* 0x0000008000037824 */ /* 0x000fe200078e00ff */
[----:B------:R-:W-:Y:S02]  /*1010*/  LOP3.LUT R227, R227, 0x1c0, RZ, 0xc0, !PT ;  /* 0x000001c0e3e37812 */ /* 0x000fe400078ec0ff */
[----:B------:R-:W-:-:S02]  /*1020*/  LOP3.LUT R225, R225, 0x1c0, RZ, 0xc0, !PT ;  /* 0x000001c0e1e17812 */ /* 0x000fc400078ec0ff */
[----:B------:R-:W-:Y:S02]  /*1030*/  SHF.R.U32.HI R233, RZ, 0x3, R232 ;  /* 0x00000003ffe97819 */ /* 0x000fe400000116e8 */
[--C-:B------:R-:W-:Y:S02]  /*1040*/  LOP3.LUT R0, R232, 0x38, R2.reuse, 0xf8, !PT ;  /* 0x00000038e8007812 */ /* 0x100fe400078ef802 */
[----:B------:R-:W-:Y:S02]  /*1050*/  LOP3.LUT R6, R4, 0xfffffe00, RZ, 0xc0, !PT ;  /* 0xfffffe0004067812 */ /* 0x000fe400078ec0ff */
[--C-:B0-----:R-:W-:Y:S02]  /*1060*/  LOP3.LUT R5, R227, 0x38, R2.reuse, 0xf8, !PT ;  /* 0x00000038e3057812 */ /* 0x101fe400078ef802 */
[--C-:B------:R-:W-:Y:S02]  /*1070*/  LOP3.LUT R7, R225, 0x38, R2.reuse, 0xf8, !PT ;  /* 0x00000038e1077812 */ /* 0x100fe400078ef802 */
[----:B------:R-:W-:-:S02]  /*1080*/  LOP3.LUT R4, R9, 0x38, R2, 0xf8, !PT ;  /* 0x0000003809047812 */ /* 0x000fc400078ef802 */
[----:B------:R-:W-:Y:S02]  /*1090*/  SHF.R.U32.HI R8, RZ, 0x3, R9 ;  /* 0x00000003ff087819 */ /* 0x000fe40000011609 */
[----:B------:R-:W-:Y:S02]  /*10a0*/  LOP3.LUT R2, R3, 0xffffe000, RZ, 0xc0, !PT ;  /* 0xffffe00003027812 */ /* 0x000fe400078ec0ff */
[----:B------:R-:W-:Y:S01]  /*10b0*/  LOP3.LUT R3, R0, R233, RZ, 0x3c, !PT ;  /* 0x000000e900037212 */ /* 0x000fe200078e3cff */
[----:B------:R-:W-:Y:S01]  /*10c0*/  IMAD.U32 R0, RZ, RZ, UR5 ;  /* 0x00000005ff007e24 */ /* 0x000fe2000f8e00ff */
[----:B------:R-:W-:Y:S01]  /*10d0*/  SHF.R.U32.HI R230, RZ, 0x3, R227 ;  /* 0x00000003ffe67819 */ /* 0x000fe200000116e3 */
[----:B------:R-:W-:Y:S01]  /*10e0*/  STL [R1+0x78], R8 ;  /* 0x0000780801007387 */ /* 0x000fe20000100800 */
[----:B------:R-:W-:Y:S02]  /*10f0*/  MOV R0, UR4 ;  /* 0x0000000400007c02 */ /* 0x000fe40008000f00 */
[----:B------:R-:W-:Y:S01]  /*1100*/  SHF.R.U32.HI R228, RZ, 0x3, R225 ;  /* 0x00000003ffe47819 */ /* 0x000fe200000116e1 */
[----:B------:R-:W-:Y:S01]  /*1110*/  STL [R1+0x7c], R6 ;  /* 0x00007c0601007387 */ /* 0x000fe20000100800 */
[----:B------:R-:W-:-:S02]  /*1120*/  IADD3 R3, R3, R2, R234 ;  /* 0x0000000203037210 */ /* 0x000fc40007ffe0ea */
[----:B------:R-:W-:Y:S01]  /*1130*/  LOP3.LUT R5, R5, R230, RZ, 0x3c, !PT ;  /* 0x000000e605057212 */ /* 0x000fe200078e3cff */
[----:B------:R-:W-:Y:S01]  /*1140*/  STL [R1+0x60], RZ ;  /* 0x000060ff01007387 */ /* 0x000fe20000100800 */
[----:B-1----:R-:W-:Y:S02]  /*1150*/  LOP3.LUT R9, R4, R8, RZ, 0x3c, !PT ;  /* 0x0000000804097212 */ /* 0x002fe400078e3cff */
[----:B------:R-:W-:Y:S01]  /*1160*/  LOP3.LUT R7, R7, R228, RZ, 0x3c, !PT ;  /* 0x000000e407077212 */ /* 0x000fe200078e3cff */
[----:B------:R0:W-:Y:S01]  /*1170*/  STL [R1+0x68], R0 ;  /* 0x0000680001007387 */ /* 0x0001e20000100800 */
[-C--:B------:R-:W-:Y:S02]  /*1180*/  IADD3 R5, R5, R2.reuse, R231 ;  /* 0x0000000205057210 */ /* 0x080fe40007ffe0e7 */
[-C--:B------:R-:W-:Y:S02]  /*1190*/  IADD3 R9, R9, R2.reuse, R6 ;  /* 0x0000000209097210 */ /* 0x080fe40007ffe006 */
[----:B------:R-:W-:-:S02]  /*11a0*/  IADD3 R7, R7, R2, R229 ;  /* 0x0000000207077210 */ /* 0x000fc40007ffe0e5 */
[----:B------:R-:W-:Y:S02]  /*11b0*/  LOP3.LUT R235, R232, 0x38, R212, 0xf8, !PT ;  /* 0x00000038e8eb7812 */ /* 0x000fe400078ef8d4 */
[----:B------:R-:W-:Y:S02]  /*11c0*/  LEA R2, R7, UR4, 0x1 ;  /* 0x0000000407027c11 */ /* 0x000fe4000f8e08ff */
[----:B0-----:R-:W-:Y:S02]  /*11d0*/  LEA R0, R3, UR4, 0x1 ;  /* 0x0000000403007c11 */ /* 0x001fe4000f8e08ff */
[----:B------:R-:W-:Y:S02]  /*11e0*/  LEA R3, R5, UR4, 0x1 ;  /* 0x0000000405037c11 */ /* 0x000fe4000f8e08ff */
[----:B------:R-:W-:Y:S01]  /*11f0*/  MOV R222, RZ ;  /* 0x000000ff00de7202 */ /* 0x000fe20000000f00 */
[----:B------:R0:W-:Y:S01]  /*1200*/  STL [R1+0x8c], R0 ;  /* 0x00008c0001007387 */ /* 0x0001e20000100800 */
[----:B------:R-:W-:-:S02]  /*1210*/  SHF.R.S32.HI R237, RZ, 0x1f, R217 ;  /* 0x0000001fffed7819 */ /* 0x000fc400000114d9 */
[----:B------:R-:W-:Y:S01]  /*1220*/  SHF.R.S32.HI R236, RZ, 0x1f, R218 ;  /* 0x0000001fffec7819 */ /* 0x000fe200000114da */
[----:B------:R1:W-:Y:S01]  /*1230*/  STL [R1+0x88], R3 ;  /* 0x0000880301007387 */ /* 0x0003e20000100800 */
[----:B------:R-:W-:Y:S02]  /*1240*/  IADD3 R224, R212, 0x80, RZ ;  /* 0x00000080d4e07810 */ /* 0x000fe40007ffe0ff */
[----:B------:R-:W-:Y:S02]  /*1250*/  LOP3.LUT R235, R234, R235, R233, 0xf6, !PT ;  /* 0x000000ebeaeb7212 */ /* 0x000fe400078ef6e9 */
[----:B0-----:R-:W-:-:S05]  /*1260*/  LEA R0, R9, UR4, 0x1 ;  /* 0x0000000409007c11 */ /* 0x001fca000f8e08ff */
[----:B------:R1:W-:Y:S04]  /*1270*/  STL [R1+0x80], R0 ;  /* 0x0000800001007387 */ /* 0x0003e80000100800 */
[----:B------:R1:W-:Y:S02]  /*1280*/  STL [R1+0x84], R2 ;  /* 0x0000840201007387 */ /* 0x0003e40000100800 */
.L_x_682:
[----:B01----:R-:W0:Y:S01]  /*1290*/  LDC.64 R2, c[0x0][0xc60] ;  /* 0x00031800ff027b82 */ /* 0x003e220000000a00 */
[----:B------:R-:W-:Y:S01]  /*12a0*/  ULDC.64 UR10, c[0x0][0x208] ;  /* 0x00008200000a7ab9 */ /* 0x000fe20000000a00 */
[----:B------:R-:W-:Y:S01]  /*12b0*/  ULDC.64 UR4, c[0x0][0xa28] ;  /* 0x00028a0000047ab9 */ /* 0x000fe20000000a00 */
[----:B------:R-:W-:Y:S01]  /*12c0*/  ULDC.64 UR8, c[0x0][0xa18] ;  /* 0x0002860000087ab9 */ /* 0x000fe20000000a00 */
[----:B------:R-:W-:Y:S01]  /*12d0*/  ULDC.64 UR6, c[0x0][0xa08] ;  /* 0x0002820000067ab9 */ /* 0x000fe20000000a00 */
[----:B0-----:R-:W-:-:S05]  /*12e0*/  IMAD.WIDE R2, R151, 0x4, R2 ;  /* 0x0000000497027825 */ /* 0x001fca00078e0202 */
[----:B--2345:R-:W2:Y:S01]  /*12f0*/  LDG.E R8, desc[UR10][R2.64] ;  /* 0x0000000a02087981 */ /* 0x03cea2000c1e1900 */
[----:B------:R-:W-:Y:S01]  /*1300*/  ISETP.NE.U32.AND P2, PT, RZ, UR4, PT ;  /* 0x00000004ff007c0c */ /* 0x000fe2000bf45070 */
[----:B------:R-:W-:Y:S01]  /*1310*/  IMAD.MOV.U32 R26, RZ, RZ, RZ ;  /* 0x000000ffff1a7224 */ /* 0x000fe200078e00ff */
[----:B------:R-:W-:Y:S02]  /*1320*/  ISETP.NE.U32.AND P1, PT, RZ, UR8, PT ;  /* 0x00000008ff007c0c */ /* 0x000fe4000bf25070 */
[----:B------:R-:W-:Y:S02]  /*1330*/  ISETP.NE.AND.EX P2, PT, RZ, UR5, PT, P2 ;  /* 0x00000005ff007c0c */ /* 0x000fe4000bf45320 */
[----:B------:R-:W-:Y:S02]  /*1340*/  ISETP.NE.AND.EX P1, PT, RZ, UR9, PT, P1 ;  /* 0x00000009ff007c0c */ /* 0x000fe4000bf25310 */
[----:B------:R-:W-:-:S04]  /*1350*/  ISETP.NE.U32.AND P0, PT, RZ, UR6, PT ;  /* 0x00000006ff007c0c */ /* 0x000fc8000bf05070 */
[----:B------:R-:W-:Y:S02]  /*1360*/  ISETP.NE.AND.EX P0, PT, RZ, UR7, PT, P0 ;  /* 0x00000007ff007c0c */ /* 0x000fe4000bf05300 */
[----:B--2---:R-:W-:Y:S01]  /*1370*/  SHF.R.S32.HI R0, RZ, 0x1f, R8 ;  /* 0x0000001fff007819 */ /* 0x004fe20000011408 */
[----:B------:R0:W-:Y:S02]  /*1380*/  STL [R1+0x58], R8 ;  /* 0x0000580801007387 */ /* 0x0001e40000100800 */
[C---:B------:R-:W-:Y:S01]  /*1390*/  @P2 LEA R2, P3, R8.reuse, UR4, 0x2 ;  /* 0x0000000408022c11 */ /* 0x040fe2000f8610ff */
[----:B------:R-:W-:Y:S01]  /*13a0*/  ULDC UR4, c[0x0][0x288] ;  /* 0x0000a20000047ab9 */ /* 0x000fe20000000800 */
[C-C-:B------:R-:W-:Y:S01]  /*13b0*/  SHF.L.U64.HI R29, R8.reuse, 0x2, R0.reuse ;  /* 0x00000002081d7819 */ /* 0x140fe20000010200 */
[----:B------:R0:W-:Y:S01]  /*13c0*/  STL [R1+0x64], R149 ;  /* 0x0000649501007387 */ /* 0x0001e20000100800 */
[C---:B------:R-:W-:Y:S01]  /*13d0*/  @P2 LEA.HI.X R3, R8.reuse, UR5, R0, 0x2, P3 ;  /* 0x0000000508032c11 */ /* 0x040fe200098f1400 */
[----:B------:R-:W-:Y:S01]  /*13e0*/  IMAD.SHL.U32 R28, R8, 0x4, RZ ;  /* 0x00000004081c7824 */ /* 0x000fe200078e00ff */
[----:B------:R-:W-:Y:S01]  /*13f0*/  MOV R0, RZ ;  /* 0x000000ff00007202 */ /* 0x000fe20000000f00 */
[----:B------:R0:W-:Y:S01]  /*1400*/  STL [R1+0x5c], R150 ;  /* 0x00005c9601007387 */ /* 0x0001e20000100800 */
[----:B------:R-:W-:Y:S01]  /*1410*/  IMAD.U32 R151, RZ, RZ, UR4 ;  /* 0x00000004ff977e24 */ /* 0x000fe2000f8e00ff */
[----:B------:R-:W-:Y:S01]  /*1420*/  ULDC.64 UR4, c[0x0][0x3f8] ;  /* 0x0000fe0000047ab9 */ /* 0x000fe20000000a00 */
[C---:B------:R-:W-:Y:S01]  /*1430*/  IADD3 R6, P4, R28.reuse, UR6, RZ ;  /* 0x000000061c067c10 */ /* 0x040fe2000ff9e0ff */
[----:B------:R-:W-:Y:S01]  /*1440*/  UISETP.NE.U32.AND UP0, UPT, UR4, URZ, UPT ;  /* 0x0000003f0400728c */ /* 0x000fe2000bf05070 */
[----:B------:R0:W5:Y:S01]  /*1450*/  @P2 LDG.E R0, desc[UR10][R2.64] ;  /* 0x0000000a02002981 */ /* 0x000162000c1e1900 */
[----:B------:R-:W-:Y:S01]  /*1460*/  @P1 IADD3 R4, P2, R28, UR8, RZ ;  /* 0x000000081c041c10 */ /* 0x000fe2000ff5e0ff */
[----:B------:R-:W-:Y:S01]  /*1470*/  ULDC UR4, c[0x0][0x404] ;  /* 0x0001010000047ab9 */ /* 0x000fe20000000800 */
[----:B------:R-:W-:Y:S01]  /*1480*/  UISETP.NE.AND.EX UP0, UPT, UR5, URZ, UPT, UP0 ;  /* 0x0000003f0500728c */ /* 0x000fe2000bf05300 */
[C---:B------:R-:W-:Y:S01]  /*1490*/  IADD3.X R7, R29.reuse, UR7, RZ, P4, !PT ;  /* 0x000000071d077c10 */ /* 0x040fe2000a7fe4ff */
[----:B------:R-:W-:Y:S01]  /*14a0*/  ULDC.64 UR6, c[0x0][0xa20] ;  /* 0x0002880000067ab9 */ /* 0x000fe20000000a00 */
[----:B------:R-:W-:Y:S01]  /*14b0*/  @P1 IADD3.X R5, R29, UR9, RZ, P2, !PT ;  /* 0x000000091d051c10 */ /* 0x000fe200097fe4ff */
[----:B------:R-:W-:Y:S01]  /*14c0*/  USEL UR4, UR4, 0x1, UP0 ;  /* 0x0000000104047887 */ /* 0x000fe20008000000 */
[----:B------:R-:W-:Y:S01]  /*14d0*/  ISETP.NE.U32.AND P2, PT, RZ, UR6, PT ;  /* 0x00000006ff007c0c */ /* 0x000fe2000bf45070 */
[----:B------:R-:W-:Y:S01]  /*14e0*/  ULDC UR5, c[0x0][0x2e0] ;  /* 0x0000b80000057ab9 */ /* 0x000fe20000000800 */
[----:B------:R0:W5:Y:S01]  /*14f0*/  @P0 LDG.E R26, desc[UR10][R6.64] ;  /* 0x0000000a061a0981 */ /* 0x000162000c1e1900 */
[----:B------:R-:W-:Y:S01]  /*1500*/  UIMAD UR4, UR4, UR5, URZ ;  /* 0x00000005040472a4 */ /* 0x000fe2000f8e023f */
[----:B------:R-:W-:-:S02]  /*1510*/  ISETP.NE.AND.EX P2, PT, RZ, UR7, PT, P2 ;  /* 0x00000007ff007c0c */ /* 0x000fc4000bf45320 */
[----:B------:R0:W5:Y:S01]  /*1520*/  @P1 LDG.E R151, desc[UR10][R4.64] ;  /* 0x0000000a04971981 */ /* 0x000162000c1e1900 */
[----:B------:R-:W-:Y:S01]  /*1530*/  ULDC UR5, c[0x0][0x338] ;  /* 0x0000ce0000057ab9 */ /* 0x000fe20000000800 */
[----:B------:R-:W-:Y:S01]  /*1540*/  MOV R25, R8 ;  /* 0x0000000800197202 */ /* 0x000fe20000000f00 */
[----:B------:R-:W-:Y:S08]  /*1550*/  @P1 BRA `(.L_x_452) ;  /* 0x0000000000281947 */ /* 0x000ff00003800000 */
[----:B------:R-:W-:Y:S02]  /*1560*/  ULDC.64 UR8, c[0x0][0xa00] ;  /* 0x0002800000087ab9 */ /* 0x000fe40000000a00 */
[----:B------:R-:W-:-:S04]  /*1570*/  ISETP.NE.U32.AND P1, PT, RZ, UR8, PT ;  /* 0x00000008ff007c0c */ /* 0x000fc8000bf25070 */
[----:B------:R-:W-:-:S13]  /*1580*/  ISETP.NE.AND.EX P1, PT, RZ, UR9, PT, P1 ;  /* 0x00000009ff007c0c */ /* 0x000fda000bf25310 */
[----:B------:R-:W-:Y:S05]  /*1590*/  @!P1 BRA `(.L_x_452) ;  /* 0x0000000000189947 */ /* 0x000fea0003800000 */
[----:B0-----:R-:W0:Y:S01]  /*15a0*/  LDC.64 R2, c[0x0][0xa00] ;  /* 0x00028000ff027b82 */ /* 0x001e220000000a00 */
[----:B------:R-:W-:Y:S01]  /*15b0*/  ULDC.64 UR8, c[0x0][0x208] ;  /* 0x0000820000087ab9 */ /* 0x000fe20000000a00 */
[----:B0-----:R-:W-:-:S05]  /*15c0*/  IMAD.WIDE R2, R25, 0x4, R2 ;  /* 0x0000000419027825 */ /* 0x001fca00078e0202 */
[----:B-----5:R-:W2:Y:S04]  /*15d0*/  LDG.E R151, desc[UR8][R2.64] ;  /* 0x0000000802977981 */ /* 0x020ea8000c1e1900 */
[----:B------:R-:W2:Y:S02]  /*15e0*/  LDG.E R4, desc[UR8][R2.64+0x4] ;  /* 0x0000040802047981 */ /* 0x000ea4000c1e1900 */
[----:B--2---:R-:W-:-:S07]  /*15f0*/  IMAD.IADD R151, R4, 0x1, -R151 ;  /* 0x0000000104977824 */ /* 0x004fce00078e0a97 */
.L_x_452:
[----:B0-----:R-:W-:Y:S01]  /*1600*/  IMAD.U32 R2, RZ, RZ, UR5 ;  /* 0x00000005ff027e24 */ /* 0x001fe2000f8e00ff */
[----:B------:R-:W-:Y:S01]  /*1610*/  MOV R27, UR4 ;  /* 0x00000004001b7c02 */ /* 0x000fe20008000f00 */
[----:B------:R-:W-:Y:S06]  /*1620*/  @!P2 BRA `(.L_x_453) ;  /* 0x000000000014a947 */ /* 0x000fec0003800000 */
[----:B------:R-:W-:Y:S01]  /*1630*/  IADD3 R4, P0, R28, UR6, RZ ;  /* 0x000000061c047c10 */ /* 0x000fe2000ff1e0ff */
[----:B------:R-:W-:-:S03]  /*1640*/  ULDC.64 UR4, c[0x0][0x208] ;  /* 0x0000820000047ab9 */ /* 0x000fc60000000a00 */
[----:B------:R-:W-:-:S05]  /*1650*/  IADD3.X R5, R29, UR7, RZ, P0, !PT ;  /* 0x000000071d057c10 */ /* 0x000fca00087fe4ff */
[----:B------:R0:W5:Y:S01]  /*1660*/  LDG.E R27, desc[UR4][R4.64] ;  /* 0x00000004041b7981 */ /* 0x000162000c1e1900 */
[----:B------:R-:W-:Y:S05]  /*1670*/  BRA `(.L_x_454) ;  /* 0x0000000000147947 */ /* 0x000fea0003800000 */
.L_x_453:
[----:B------:R-:W-:Y:S05]  /*1680*/  @!P0 BRA `(.L_x_454) ;  /* 0x0000000000108947 */ /* 0x000fea0003800000 */
[----:B------:R-:W-:Y:S02]  /*1690*/  ULDC.64 UR4, c[0x0][0x208] ;  /* 0x0000820000047ab9 */ /* 0x000fe40000000a00 */
[----:B------:R-:W2:Y:S04]  /*16a0*/  LDG.E R4, desc[UR4][R6.64] ;  /* 0x0000000406047981 */ /* 0x000ea8000c1e1900 */
[----:B------:R-:W2:Y:S02]  /*16b0*/  LDG.E R27, desc[UR4][R6.64+0x4] ;  /* 0x00000404061b7981 */ /* 0x000ea4000c1e1900 */
[----:B--2---:R-:W-:-:S07]  /*16c0*/  IMAD.IADD R27, R27, 0x1, -R4 ;  /* 0x000000011b1b7824 */ /* 0x004fce00078e0a04 */
.L_x_454:
[----:B------:R-:W-:Y:S01]  /*16d0*/  ULDC.64 UR4, c[0x0][0xa10] ;  /* 0x0002840000047ab9 */ /* 0x000fe20000000a00 */
[----:B------:R-:W-:Y:S01]  /*16e0*/  ULDC.64 UR6, c[0x0][0x208] ;  /* 0x0000820000067ab9 */ /* 0x000fe20000000a00 */
[----:B------:R-:W-:-:S04]  /*16f0*/  ISETP.NE.U32.AND P0, PT, RZ, UR4, PT ;  /* 0x00000004ff007c0c */ /* 0x000fc8000bf05070 */
[----:B------:R-:W-:Y:S01]  /*1700*/  ISETP.NE.AND.EX P0, PT, RZ, UR5, PT, P0 ;  /* 0x00000005ff007c0c */ /* 0x000fe2000bf05300 */
[----:B------:R-:W-:-:S12]  /*1710*/  ULDC.64 UR4, c[0x0][0xa30] ;  /* 0x00028c0000047ab9 */ /* 0x000fd80000000a00 */
[----:B0-----:R-:W0:Y:S02]  /*1720*/  @P0 LDC.64 R4, c[0x0][0xa10] ;  /* 0x00028400ff040b82 */ /* 0x001e240000000a00 */
[----:B0-----:R-:W-:-:S05]  /*1730*/  @P0 IMAD.WIDE R4, R25, 0x4, R4 ;  /* 0x0000000419040825 */ /* 0x001fca00078e0204 */
[----:B------:R-:W2:Y:S04]  /*1740*/  @P0 LDG.E R3, desc[UR6][R4.64] ;  /* 0x0000000604030981 */ /* 0x000ea8000c1e1900 */
[----:B------:R0:W2:Y:S01]  /*1750*/  @P0 LDG.E R8, desc[UR6][R4.64+0x4] ;  /* 0x0000040604080981 */ /* 0x0000a2000c1e1900 */
[----:B-----5:R-:W-:Y:S01]  /*1760*/  IADD3 R9, R27, -R0, RZ ;  /* 0x800000001b097210 */ /* 0x020fe20007ffe0ff */
[----:B------:R-:W-:Y:S01]  /*1770*/  IMAD.MOV.U32 R147, RZ, RZ, R27 ;  /* 0x000000ffff937224 */ /* 0x000fe200078e001b */
[----:B------:R-:W-:-:S04]  /*1780*/  ISETP.NE.U32.AND P1, PT, RZ, UR4, PT ;  /* 0x00000004ff007c0c */ /* 0x000fc8000bf25070 */
[----:B------:R-:W-:Y:S01]  /*1790*/  ISETP.NE.AND.EX P1, PT, RZ, UR5, PT, P1 ;  /* 0x00000005ff007c0c */ /* 0x000fe2000bf25310 */
[----:B0-----:R-:W-:-:S05]  /*17a0*/  IMAD.MOV R4, RZ, RZ, -R9 ;  /* 0x000000ffff047224 */ /* 0x001fca00078e0a09 */
[----:B------:R-:W-:-:S07]  /*17b0*/  VIMNMX R4, RZ, R4, !PT ;  /* 0x00000004ff047248 */ /* 0x000fce0007fe0100 */
[----:B------:R-:W-:-:S04]  /*17c0*/  @P1 IADD3 R6, P2, R28, UR4, RZ ;  /* 0x000000041c061c10 */ /* 0x000fc8000ff5e0ff */
[----:B------:R-:W-:Y:S02]  /*17d0*/  @P1 IADD3.X R7, R29, UR5, RZ, P2, !PT ;  /* 0x000000051d071c10 */ /* 0x000fe400097fe4ff */
[----:B------:R-:W-:-:S03]  /*17e0*/  PLOP3.LUT P2, PT, PT, PT, PT, 0x80, 0x0 ;  /* 0x000000000000781c */ /* 0x000fc60003f4f070 */
[----:B------:R0:W5:Y:S01]  /*17f0*/  @P1 LDG.E R147, desc[UR6][R6.64] ;  /* 0x0000000606931981 */ /* 0x000162000c1e1900 */
[----:B--2---:R-:W-:-:S04]  /*1800*/  @P0 IMAD.IADD R2, R8, 0x1, -R3 ;  /* 0x0000000108020824 */ /* 0x004fc800078e0a03 */
[----:B------:R-:W-:-:S05]  /*1810*/  IMAD.IADD R148, R9, 0x1, R2 ;  /* 0x0000000109947824 */ /* 0x000fca00078e0202 */
[----:B------:R-:W-:-:S05]  /*1820*/  IADD3 R0, R148, 0x4f, RZ ;  /* 0x0000004f94007810 */ /* 0x000fca0007ffe0ff */
[----:B------:R-:W-:-:S05]  /*1830*/  IMAD.HI R0, R0, 0x66666667, RZ ;  /* 0x6666666700007827 */ /* 0x000fca00078e02ff */
[----:B------:R-:W-:-:S04]  /*1840*/  SHF.R.U32.HI R3, RZ, 0x1f, R0 ;  /* 0x0000001fff037819 */ /* 0x000fc80000011600 */
[----:B------:R-:W-:-:S05]  /*1850*/  LEA.HI.SX32 R180, R0, R3, 0x1b ;  /* 0x0000000300b47211 */ /* 0x000fca00078fdaff */
[----:B------:R-:W-:-:S05]  /*1860*/  IMAD R3, R180, 0x50, -R9 ;  /* 0x00000050b4037824 */ /* 0x000fca00078e0a09 */
[----:B------:R-:W-:-:S04]  /*1870*/  VIMNMX R3, R3, R2, PT ;  /* 0x0000000203037248 */ /* 0x000fc80003fe0100 */
[----:B------:R-:W-:Y:S01]  /*1880*/  ISETP.GT.AND P0, PT, R3, R4, PT ;  /* 0x000000040300720c */ /* 0x000fe20003f04270 */
[----:B------:R-:W-:-:S05]  /*1890*/  IMAD.WIDE.U32 R4, R4, -0x33333333, RZ ;  /* 0xcccccccd04047825 */ /* 0x000fca00078e00ff */
[----:B------:R-:W-:-:S04]  /*18a0*/  SHF.R.U32.HI R121, RZ, 0x6, R5 ;  /* 0x00000006ff797819 */ /* 0x000fc80000011605 */
[----:B------:R-:W-:-:S03]  /*18b0*/  MOV R24, R121 ;  /* 0x0000007900187202 */ /* 0x000fc60000000f00 */
[----:B------:R-:W-:-:S04]  /*18c0*/  @P0 VIADD R0, R3, 0x4f ;  /* 0x0000004f03000836 */ /* 0x000fc80000000000 */
[----:B------:R-:W-:-:S05]  /*18d0*/  @P0 IMAD.HI R0, R0, 0x66666667, RZ ;  /* 0x6666666700000827 */ /* 0x000fca00078e02ff */
[----:B------:R-:W-:-:S04]  /*18e0*/  @P0 SHF.R.U32.HI R3, RZ, 0x1f, R0 ;  /* 0x0000001fff030819 */ /* 0x000fc80000011600 */
[----:B------:R-:W-:-:S04]  /*18f0*/  @P0 LEA.HI.SX32 R24, R0, R3, 0x1b ;  /* 0x0000000300180211 */ /* 0x000fc800078fdaff */
[----:B------:R-:W-:-:S13]  /*1900*/  ISETP.GT.AND P0, PT, R24, R121, PT ;  /* 0x000000791800720c */ /* 0x000fda0003f04270 */
[----:B0-----:R-:W-:Y:S05]  /*1910*/  @!P0 BRA `(.L_x_455) ;  /* 0x0000008c00908947 */ /* 0x001fea0003800000 */
[----:B------:R-:W-:Y:S01]  /*1920*/  VIADD R0, R16, 0x24400 ;  /* 0x0002440010007836 */ /* 0x000fe20000000000 */
[----:B------:R-:W-:Y:S04]  /*1930*/  BSSY B6, `(.L_x_456) ;  /* 0x0000013000067945 */ /* 0x000fe80003800000 */
[----:B------:R-:W-:-:S13]  /*1940*/  LOP3.LUT P0, RZ, R0, 0x3ff, RZ, 0xc0, !PT ;  /* 0x000003ff00ff7812 */ /* 0x000fda000780c0ff */
[----:B------:R-:W-:Y:S05]  /*1950*/  @!P0 BRA `(.L_x_457) ;  /* 0x0000000000408947 */ /* 0x000fea0003800000 */
[----:B------:R-:W-:Y:S01]  /*1960*/  MOV R0, 0x0 ;  /* 0x0000000000007802 */ /* 0x000fe20000000f00 */
[----:B------:R-:W-:Y:S01]  /*1970*/  ULDC.64 UR4, c[0x4][0x1b8] ;  /* 0x01006e0000047ab9 */ /* 0x000fe20000000a00 */
[----:B------:R-:W-:Y:S01]  /*1980*/  ULDC.64 UR6, c[0x4][0x128] ;  /* 0x01004a0000067ab9 */ /* 0x000fe20000000a00 */
[----:B------:R-:W-:Y:S01]  /*1990*/  IMAD.U32 R4, RZ, RZ, UR4 ;  /* 0x00000004ff047e24 */ /* 0x000fe2000f8e00ff */
[----:B------:R0:W1:Y:S01]  /*19a0*/  LDC.64 R14, c[0x4][R0] ;  /* 0x01000000000e7b82 */ /* 0x0000620000000a00 */
[----:B------:R-:W-:Y:S01]  /*19b0*/  MOV R5, UR5 ;  /* 0x0000000500057c02 */ /* 0x000fe20008000f00 */
[----:B------:R-:W-:Y:S01]  /*19c0*/  ULDC.64 UR4, c[0x4][0x1c0] ;  /* 0x0100700000047ab9 */ /* 0x000fe20000000a00 */
[----:B------:R-:W-:Y:S01]  /*19d0*/  MOV R10, UR6 ;  /* 0x00000006000a7c02 */ /* 0x000fe20008000f00 */
[----:B------:R-:W-:Y:S01]  /*19e0*/  IMAD.U32 R6, RZ, RZ, UR4 ;  /* 0x00000004ff067e24 */ /* 0x000fe2000f8e00ff */
[----:B------:R-:W-:Y:S01]  /*19f0*/  MOV R12, 0x1 ;  /* 0x00000001000c7802 */ /* 0x000fe20000000f00 */
[----:B------:R-:W-:-:S02]  /*1a00*/  IMAD.U32 R7, RZ, RZ, UR5 ;  /* 0x00000005ff077e24 */ /* 0x000fc4000f8e00ff */
[----:B------:R-:W-:Y:S02]  /*1a10*/  IMAD.U32 R11, RZ, RZ, UR7 ;  /* 0x00000007ff0b7e24 */ /* 0x000fe4000f8e00ff */
[----:B------:R-:W-:Y:S02]  /*1a20*/  IMAD.MOV.U32 R8, RZ, RZ, 0x70 ;  /* 0x00000070ff087424 */ /* 0x000fe400078e00ff */
[----:B0-----:R-:W-:-:S07]  /*1a30*/  IMAD.MOV.U32 R13, RZ, RZ, RZ ;  /* 0x000000ffff0d7224 */ /* 0x001fce00078e00ff */
[----:B------:R-:W-:-:S07]  /*1a40*/  LEPC R20, `(.L_x_457) ;  /* 0x000000001014794e */ /* 0x000fce0000000000 */
[----:B-1---5:R-:W-:Y:S05]  /*1a50*/  CALL.ABS.NOINC R14 ;  /* 0x000000000e007343 */ /* 0x022fea0003c00000 */
.L_x_457:
[----:B------:R-:W-:Y:S05]  /*1a60*/  BSYNC B6 ;  /* 0x0000000000067941 */ /* 0x000fea0003800000 */
.L_x_456:
[----:B------:R-:W-:Y:S01]  /*1a70*/  VIADD R0, R16, 0x400 ;  /* 0x0000040010007836 */ /* 0x000fe20000000000 */
[----:B------:R-:W-:Y:S04]  /*1a80*/  BSSY B6, `(.L_x_458) ;  /* 0x0000013000067945 */ /* 0x000fe80003800000 */
[----:B------:R-:W-:-:S13]  /*1a90*/  LOP3.LUT P0, RZ, R0, 0x3ff, RZ, 0xc0, !PT ;  /* 0x000003ff00ff7812 */ /* 0x000fda000780c0ff */
[----:B------:R-:W-:Y:S05]  /*1aa0*/  @!P0 BRA `(.L_x_459) ;  /* 0x0000000000408947 */ /* 0x000fea0003800000 */
[----:B------:R-:W-:Y:S01]  /*1ab0*/  MOV R0, 0x0 ;  /* 0x0000000000007802 */ /* 0x000fe20000000f00 */
[----:B------:R-:W-:Y:S01]  /*1ac0*/  ULDC.64 UR4, c[0x4][0x1b8] ;  /* 0x01006e0000047ab9 */ /* 0x000fe20000000a00 */
[----:B------:R-:W-:Y:S01]  /*1ad0*/  ULDC.64 UR6, c[0x4][0x128] ;  /* 0x01004a0000067ab9 */ /* 0x000fe20000000a00 */
[----:B------:R-:W-:Y:S01]  /*1ae0*/  MOV R4, UR4 ;  /* 0x0000000400047c02 */ /* 0x000fe20008000f00 */
[----:B------:R0:W1:Y:S01]  /*1af0*/  LDC.64 R14, c[0x4][R0] ;  /* 0x01000000000e7b82 */ /* 0x0000620000000a00 */
[----:B------:R-:W-:Y:S01]  /*1b00*/  IMAD.U32 R5, RZ, RZ, UR5 ;  /* 0x00000005ff057e24 */ /* 0x000fe2000f8e00ff */
[----:B------:R-:W-:Y:S01]  /*1b10*/  ULDC.64 UR4, c[0x4][0x1c0] ;  /* 0x0100700000047ab9 */ /* 0x000fe20000000a00 */
[----:B------:R-:W-:Y:S01]  /*1b20*/  IMAD.U32 R10, RZ, RZ, UR6 ;  /* 0x00000006ff0a7e24 */ /* 0x000fe2000f8e00ff */
[----:B------:R-:W-:Y:S01]  /*1b30*/  MOV R7, UR5 ;  /* 0x0000000500077c02 */ /* 0x000fe20008000f00 */
[----:B------:R-:W-:Y:S01]  /*1b40*/  IMAD.U32 R6, RZ, RZ, UR4 ;  /* 0x00000004ff067e24 */ /* 0x000fe2000f8e00ff */
[----:B------:R-:W-:Y:S01]  /*1b50*/  MOV R8, 0x70 ;  /* 0x0000007000087802 */ /* 0x000fe20000000f00 */
[----:B------:R-:W-:-:S02]  /*1b60*/  IMAD.U32 R11, RZ, RZ, UR7 ;  /* 0x00000007ff0b7e24 */ /* 0x000fc4000f8e00ff */
[----:B------:R-:W-:Y:S02]  /*1b70*/  IMAD.MOV.U32 R12, RZ, RZ, 0x1 ;  /* 0x00000001ff0c7424 */ /* 0x000fe400078e00ff */
[----:B0-----:R-:W-:-:S07]  /*1b80*/  IMAD.MOV.U32 R13, RZ, RZ, RZ ;  /* 0x000000ffff0d7224 */ /* 0x001fce00078e00ff */
[----:B------:R-:W-:-:S07]  /*1b90*/  LEPC R20, `(.L_x_459) ;  /* 0x000000001014794e */ /* 0x000fce0000000000 */
[----:B-1---5:R-:W-:Y:S05]  /*1ba0*/  CALL.ABS.NOINC R14 ;  /* 0x000000000e007343 */ /* 0x022fea0003c00000 */
.L_x_459:
[----:B------:R-:W-:Y:S05]  /*1bb0*/  BSYNC B6 ;  /* 0x0000000000067941 */ /* 0x000fea0003800000 */
.L_x_458:
[----:B------:R-:W-:Y:S01]  /*1bc0*/  ULDC.64 UR4, c[0x0][0x9f8] ;  /* 0x00027e0000047ab9 */ /* 0x000fe20000000a00 */
[----:B------:R-:W-:Y:S01]  /*1bd0*/  ULDC.64 UR6, c[0x0][0x208] ;  /* 0x0000820000067ab9 */ /* 0x000fe20000000a00 */
[----:B------:R-:W-:Y:S01]  /*1be0*/  ISETP.NE.U32.AND P0, PT, RZ, UR4, PT ;  /* 0x00000004ff007c0c */ /* 0x000fe2000bf05070 */
[----:B------:R-:W0:Y:S08]  /*1bf0*/  LDC R0, c[0x0][0x428] ;  /* 0x00010a00ff007b82 */ /* 0x000e300000000800 */
[----:B------:R-:W1:Y:S01]  /*1c00*/  LDC.64 R98, c[0x0][0x2f0] ;  /* 0x0000bc00ff627b82 */ /* 0x000e620000000a00 */
[----:B------:R-:W-:Y:S01]  /*1c10*/  ISETP.NE.AND.EX P0, PT, RZ, UR5, PT, P0 ;  /* 0x00000005ff007c0c */ /* 0x000fe2000bf05300 */
[----:B------:R-:W-:Y:S01]  /*1c20*/  ULDC.64 UR8, c[0x0][0x320] ;  /* 0x0000c80000087ab9 */ /* 0x000fe20000000a00 */
[----:B------:R-:W-:-:S05]  /*1c30*/  IADD3 R113, R26, R27, RZ ;  /* 0x0000001b1a717210 */ /* 0x000fca0007ffe0ff */
[----:B------:R-:W2:Y:S06]  /*1c40*/  LDC.64 R104, c[0x0][0x3e8] ;  /* 0x0000fa00ff687b82 */ /* 0x000eac0000000a00 */
[----:B------:R-:W-:Y:S02]  /*1c50*/  @P0 IADD3 R4, P1, R28, UR4, RZ ;  /* 0x000000041c040c10 */ /* 0x000fe4000ff3e0ff */
[----:B------:R-:W3:Y:S02]  /*1c60*/  LDC R120, c[0x0][0x3d4] ;  /* 0x0000f500ff787b82 */ /* 0x000ee40000000800 */
[----:B------:R-:W-:Y:S01]  /*1c70*/  @P0 IADD3.X R5, R29, UR5, RZ, P1, !PT ;  /* 0x000000051d050c10 */ /* 0x000fe20008ffe4ff */
[----:B------:R-:W-:-:S04]  /*1c80*/  ULDC.64 UR4, c[0x0][0x2f8] ;  /* 0x0000be0000047ab9 */ /* 0x000fc80000000a00 */
[----:B------:R4:W3:Y:S01]  /*1c90*/  @P0 LDG.E R25, desc[UR6][R4.64] ;  /* 0x0000000604190981 */ /* 0x0008e2000c1e1900 */
[----:B0-----:R-:W-:Y:S01]  /*1ca0*/  ISETP.NE.AND P0, PT, R0, 0x1, PT ;  /* 0x000000010000780c */ /* 0x001fe20003f05270 */
[----:B------:R-:W-:Y:S01]  /*1cb0*/  ULDC UR6, c[0x0][0x2e4] ;  /* 0x0000b90000067ab9 */ /* 0x000fe20000000800 */
[----:B------:R-:W-:Y:S01]  /*1cc0*/  SHF.R.S32.HI R11, RZ, 0x1f, R113 ;  /* 0x0000001fff0b7819 */ /* 0x000fe20000011471 */
[----:B------:R-:W0:Y:S01]  /*1cd0*/  LDC.64 R110, c[0x0][0x3d8] ;  /* 0x0000f600ff6e7b82 */ /* 0x000e220000000a00 */
[----:B------:R-:W-:Y:S01]  /*1ce0*/  ISETP.GE.AND P1, PT, R213, UR6, PT ;  /* 0x00000006d5007c0c */ /* 0x000fe2000bf26270 */
[----:B-1----:R-:W-:Y:S01]  /*1cf0*/  IMAD.SHL.U32 R130, R98, 0x20, RZ ;  /* 0x0000002062827824 */ /* 0x002fe200078e00ff */
[----:B------:R-:W-:Y:S01]  /*1d00*/  SHF.R.S32.HI R117, RZ, 0x1f, R18 ;  /* 0x0000001fff757819 */ /* 0x000fe20000011412 */
[-C--:B------:R-:W-:Y:S01]  /*1d10*/  IMAD R6, R11, R98.reuse, RZ ;  /* 0x000000620b067224 */ /* 0x080fe200078e02ff */
[----:B------:R-:W-:Y:S01]  /*1d20*/  SHF.R.S32.HI R23, RZ, 0x1f, R22 ;  /* 0x0000001fff177819 */ /* 0x000fe20000011416 */
[----:B----4-:R-:W-:Y:S01]  /*1d30*/  IMAD.WIDE.U32 R4, R113, R98, RZ ;  /* 0x0000006271047225 */ /* 0x010fe200078e00ff */
[----:B------:R-:W-:-:S02]  /*1d40*/  ISETP.GE.AND P2, PT, R223, UR6, PT ;  /* 0x00000006df007c0c */ /* 0x000fc4000bf46270 */
[C---:B------:R-:W-:Y:S01]  /*1d50*/  IADD3 R112, P3, R18.reuse, R113, RZ ;  /* 0x0000007112707210 */ /* 0x040fe20007f7e0ff */
[----:B------:R-:W1:Y:S01]  /*1d60*/  @P0 LDC R3, c[0x0][0x42c] ;  /* 0x00010b00ff030b82 */ /* 0x000e620000000800 */
[----:B--2---:R-:W-:Y:S01]  /*1d70*/  IMAD.WIDE.U32 R100, R18, R104, R22 ;  /* 0x0000006812647225 */ /* 0x004fe200078e0016 */
[C-C-:B------:R-:W-:Y:S02]  /*1d80*/  SHF.L.U64.HI R129, R98.reuse, 0x5, R99.reuse ;  /* 0x0000000562817819 */ /* 0x140fe40000010263 */
[----:B------:R-:W-:Y:S01]  /*1d90*/  SHF.L.U64.HI R131, R98, 0x6, R99 ;  /* 0x0000000662837819 */ /* 0x000fe20000010263 */
[----:B------:R-:W-:Y:S01]  /*1da0*/  IMAD.SHL.U32 R32, R104, 0x20, RZ ;  /* 0x0000002068207824 */ /* 0x000fe200078e00ff */
[----:B------:R-:W-:Y:S01]  /*1db0*/  SHF.L.U32 R132, R98, 0x6, RZ ;  /* 0x0000000662847819 */ /* 0x000fe200000006ff */
[C---:B------:R-:W-:Y:S01]  /*1dc0*/  IMAD.SHL.U32 R31, R104.reuse, 0x40, RZ ;  /* 0x00000040681f7824 */ /* 0x040fe200078e00ff */
[----:B------:R-:W2:Y:S01]  /*1dd0*/  @P0 LDC R7, c[0x0][0x430] ;  /* 0x00010c00ff070b82 */ /* 0x000ea20000000800 */
[----:B------:R-:W-:-:S02]  /*1de0*/  SHF.L.U64.HI R34, R104, 0x5, R105 ;  /* 0x0000000568227819 */ /* 0x000fc40000010269 */
[----:B------:R-:W-:Y:S01]  /*1df0*/  SHF.L.U64.HI R33, R104, 0x6, R105 ;  /* 0x0000000668217819 */ /* 0x000fe20000010269 */
[----:B0-----:R-:W-:Y:S01]  /*1e00*/  IMAD.WIDE.U32 R106, R18, R110, R22 ;  /* 0x0000006e126a7225 */ /* 0x001fe200078e0016 */
[C-C-:B------:R-:W-:Y:S02]  /*1e10*/  SHF.L.U64.HI R30, R110.reuse, 0x5, R111.reuse ;  /* 0x000000056e1e7819 */ /* 0x140fe4000001026f */
[C---:B------:R-:W-:Y:S01]  /*1e20*/  SHF.L.U64.HI R29, R110.reuse, 0x6, R111 ;  /* 0x000000066e1d7819 */ /* 0x040fe2000001026f */
[----:B------:R-:W-:Y:S01]  /*1e30*/  IMAD R127, R111, 0x50, RZ ;  /* 0x000000506f7f7824 */ /* 0x000fe200078e02ff */
[C---:B------:R-:W-:Y:S01]  /*1e40*/  SHF.L.U32 R28, R110.reuse, 0x5, RZ ;  /* 0x000000056e1c7819 */ /* 0x040fe200000006ff */
[----:B------:R-:W-:Y:S02]  /*1e50*/  IMAD.SHL.U32 R27, R110, 0x40, RZ ;  /* 0x000000406e1b7824 */ /* 0x000fe400078e00ff */
[----:B-1----:R-:W-:-:S04]  /*1e60*/  @P0 IMAD.HI.U32 R0, R150, R3, RZ ;  /* 0x0000000396000227 */ /* 0x002fc800078e00ff */
[----:B------:R-:W-:Y:S01]  /*1e70*/  IMAD R3, R113, R99, R6 ;  /* 0x0000006371037224 */ /* 0x000fe200078e0206 */
[----:B------:R-:W-:Y:S02]  /*1e80*/  IADD3.X R113, R11, R117, RZ, P3, !PT ;  /* 0x000000750b717210 */ /* 0x000fe40001ffe4ff */
[----:B--2---:R-:W-:Y:S01]  /*1e90*/  @P0 SHF.R.U32.HI R150, RZ, R7, R0 ;  /* 0x00000007ff960219 */ /* 0x004fe20000011600 */
[----:B------:R-:W-:Y:S01]  /*1ea0*/  IMAD.IADD R5, R5, 0x1, R3 ;  /* 0x0000000105057824 */ /* 0x000fe200078e0203 */
[----:B------:R-:W-:Y:S02]  /*1eb0*/  SEL R3, RZ, 0xffffffff, P1 ;  /* 0xffffffffff037807 */ /* 0x000fe40000800000 */
[----:B------:R-:W-:Y:S01]  /*1ec0*/  SHF.R.S32.HI R6, RZ, 0x1f, R150 ;  /* 0x0000001fff067819 */ /* 0x000fe20000011496 */
[----:B------:R-:W-:Y:S01]  /*1ed0*/  IMAD.WIDE.U32 R4, R150, UR4, R4 ;  /* 0x0000000496047c25 */ /* 0x000fe2000f8e0004 */
[----:B------:R-:W-:Y:S02]  /*1ee0*/  ISETP.GE.AND P0, PT, R212, UR6, PT ;  /* 0x00000006d4007c0c */ /* 0x000fe4000bf06270 */
[----:B---3--:R-:W-:Y:S01]  /*1ef0*/  ISETP.GE.AND P1, PT, R213, R120, PT ;  /* 0x00000078d500720c */ /* 0x008fe20003f26270 */
[----:B------:R-:W-:Y:S01]  /*1f00*/  IMAD R7, R6, UR4, RZ ;  /* 0x0000000406077c24 */ /* 0x000fe2000f8e02ff */
[----:B------:R-:W-:Y:S01]  /*1f10*/  SEL R0, RZ, 0x1, P0 ;  /* 0x00000001ff007807 */ /* 0x000fe20000000000 */
[----:B------:R-:W-:Y:S01]  /*1f20*/  IMAD.SHL.U32 R3, R3, 0x2, RZ ;  /* 0x0000000203037824 */ /* 0x000fe200078e00ff */
[----:B------:R-:W-:Y:S01]  /*1f30*/  ISETP.GE.AND P0, PT, R224, UR6, PT ;  /* 0x00000006e0007c0c */ /* 0x000fe2000bf06270 */
[----:B------:R-:W-:Y:S01]  /*1f40*/  IMAD R7, R150, UR5, R7 ;  /* 0x0000000596077c24 */ /* 0x000fe2000f8e0207 */
[----:B------:R-:W-:Y:S01]  /*1f50*/  ULDC.64 UR4, c[0x0][0xa08] ;  /* 0x0002820000047ab9 */ /* 0x000fe20000000a00 */
[----:B------:R-:W-:Y:S01]  /*1f60*/  IMAD.MOV.U32 R38, RZ, RZ, R4 ;  /* 0x000000ffff267224 */ /* 0x000fe200078e0004 */
[----:B------:R-:W-:Y:S01]  /*1f70*/  LOP3.LUT R0, R3, 0x2, R0, 0xe2, !PT ;  /* 0x0000000203007812 */ /* 0x000fe200078ee200 */
[----:B------:R-:W-:Y:S01]  /*1f80*/  IMAD.MOV.U32 R4, RZ, RZ, R212 ;  /* 0x000000ffff047224 */ /* 0x000fe200078e00d4 */
[----:B------:R-:W-:-:S02]  /*1f90*/  SEL R3, RZ, 0x4, P0 ;  /* 0x00000004ff037807 */ /* 0x000fc40000000000 */
[----:B------:R-:W-:Y:S02]  /*1fa0*/  ISETP.NE.U32.AND P0, PT, RZ, UR4, PT ;  /* 0x00000004ff007c0c */ /* 0x000fe4000bf05070 */
[----:B------:R-:W-:Y:S02]  /*1fb0*/  LOP3.LUT R3, R0, R3, RZ, 0xfc, !PT ;  /* 0x0000000300037212 */ /* 0x000fe400078efcff */
[----:B------:R-:W-:Y:S01]  /*1fc0*/  ISETP.NE.AND.EX P0, PT, RZ, UR5, PT, P0 ;  /* 0x00000005ff007c0c */ /* 0x000fe2000bf05300 */
[----:B------:R-:W-:Y:S01]  /*1fd0*/  ULDC.64 UR4, c[0x0][0x300] ;  /* 0x0000c00000047ab9 */ /* 0x000fe20000000a00 */
[----:B------:R-:W-:Y:S01]  /*1fe0*/  IADD3 R39, R5, R7, RZ ;  /* 0x0000000705277210 */ /* 0x000fe20007ffe0ff */
[----:B------:R-:W-:Y:S01]  /*1ff0*/  IMAD R7, R6, UR8, RZ ;  /* 0x0000000806077c24 */ /* 0x000fe2000f8e02ff */
[----:B------:R-:W-:Y:S01]  /*2000*/  SHF.R.S32.HI R5, RZ, 0x1f, R212 ;  /* 0x0000001fff057819 */ /* 0x000fe200000114d4 */
[----:B------:R-:W-:Y:S01]  /*2010*/  IMAD R6, R117, R104, RZ ;  /* 0x0000006875067224 */ /* 0x000fe200078e02ff */
[----:B------:R-:W-:Y:S01]  /*2020*/  LOP3.LUT R26, R3, 0x1, RZ, 0xc0, !PT ;  /* 0x00000001031a7812 */ /* 0x000fe200078ec0ff */
[----:B------:R-:W-:-:S02]  /*2030*/  IMAD R21, R150, UR9, R7 ;  /* 0x0000000996157c24 */ /* 0x000fc4000f8e0207 */
[-C--:B------:R-:W-:Y:S02]  /*2040*/  IMAD R7, R117, R98.reuse, RZ ;  /* 0x0000006275077224 */ /* 0x080fe400078e02ff */
[C---:B------:R-:W-:Y:S02]  /*2050*/  IMAD R15, R18.reuse, R105, R6 ;  /* 0x00000069120f7224 */ /* 0x040fe400078e0206 */
[C---:B------:R-:W-:Y:S02]  /*2060*/  IMAD R35, R18.reuse, R99, R7 ;  /* 0x0000006312237224 */ /* 0x040fe400078e0207 */
[----:B------:R-:W-:-:S04]  /*2070*/  IMAD.WIDE.U32 R6, R18, R98, R4 ;  /* 0x0000006212067225 */ /* 0x000fc800078e0004 */
[--C-:B------:R-:W-:Y:S02]  /*2080*/  IMAD.WIDE.U32 R8, R150, UR8, R4.reuse ;  /* 0x0000000896087c25 */ /* 0x100fe4000f8e0004 */
[----:B------:R-:W0:Y:S02]  /*2090*/  S2R R150, SR_TID.X ;  /* 0x0000000000967919 */ /* 0x000e240000002100 */
[----:B------:R-:W-:Y:S01]  /*20a0*/  IMAD.WIDE.U32 R102, R18, R104, R4 ;  /* 0x0000006812667225 */ /* 0x000fe200078e0004 */
[----:B------:R-:W-:-:S03]  /*20b0*/  IADD3 R9, R9, R21, RZ ;  /* 0x0000001509097210 */ /* 0x000fc60007ffe0ff */
[----:B------:R-:W-:Y:S01]  /*20c0*/  IMAD.WIDE.U32 R108, R18, R110, R4 ;  /* 0x0000006e126c7225 */ /* 0x000fe200078e0004 */
[----:B------:R-:W-:Y:S02]  /*20d0*/  SEL R4, R120, RZ, P1 ;  /* 0x000000ff78047207 */ /* 0x000fe40000800000 */
[----:B------:R-:W-:Y:S01]  /*20e0*/  IADD3 R103, R15, R103, RZ ;  /* 0x000000670f677210 */ /* 0x000fe20007ffe0ff */
[----:B------:R-:W-:Y:S02]  /*20f0*/  IMAD.IADD R101, R101, 0x1, R15 ;  /* 0x0000000165657824 */ /* 0x000fe400078e020f */
[----:B-----5:R-:W-:-:S04]  /*2100*/  IMAD.WIDE.U32 R100, R147, R104, R100 ;  /* 0x0000006893647225 */ /* 0x020fc800078e0064 */
[----:B------:R-:W-:Y:S01]  /*2110*/  IMAD.WIDE.U32 R102, R147, R104, R102 ;  /* 0x0000006893667225 */ /* 0x000fe200078e0066 */
[----:B0-----:R-:W-:Y:S02]  /*2120*/  LEA.HI R150, R150, 0x8, RZ, 0x19 ;  /* 0x0000000896967811 */ /* 0x001fe400078fc8ff */
[----:B------:R-:W-:Y:S02]  /*2130*/  SHF.R.S32.HI R0, RZ, 0x1f, R25 ;  /* 0x0000001fff007819 */ /* 0x000fe40000011419 */
[----:B------:R-:W-:Y:S02]  /*2140*/  SEL R13, R25, RZ, !P0 ;  /* 0x000000ff190d7207 */ /* 0x000fe40004000000 */
[----:B------:R-:W-:-:S03]  /*2150*/  SEL R0, R0, RZ, !P0 ;  /* 0x000000ff00007207 */ /* 0x000fc60004000000 */
[----:B------:R-:W-:-:S04]  /*2160*/  IMAD.WIDE.U32 R38, R13, UR4, R38 ;  /* 0x000000040d267c25 */ /* 0x000fc8000f8e0026 */
[----:B------:R-:W-:Y:S01]  /*2170*/  IMAD R10, R0, UR4, RZ ;  /* 0x00000004000a7c24 */ /* 0x000fe2000f8e02ff */
[----:B------:R-:W-:-:S03]  /*2180*/  IADD3 R36, P0, R38, R6, RZ ;  /* 0x0000000626247210 */ /* 0x000fc60007f1e0ff */
[----:B------:R-:W-:Y:S01]  /*2190*/  IMAD R37, R13, UR5, R10 ;  /* 0x000000050d257c24 */ /* 0x000fe2000f8e020a */
[----:B------:R-:W-:Y:S02]  /*21a0*/  ULDC.64 UR4, c[0x0][0x328] ;  /* 0x0000ca0000047ab9 */ /* 0x000fe40000000a00 */
[----:B------:R-:W-:Y:S02]  /*21b0*/  IMAD R0, R0, UR4, RZ ;  /* 0x0000000400007c24 */ /* 0x000fe4000f8e02ff */
[----:B------:R-:W-:Y:S02]  /*21c0*/  IMAD.IADD R37, R39, 0x1, R37 ;  /* 0x0000000127257824 */ /* 0x000fe400078e0225 */
[----:B------:R-:W-:Y:S02]  /*21d0*/  IMAD R41, R13, UR5, R0 ;  /* 0x000000050d297c24 */ /* 0x000fe4000f8e0200 */
[----:B------:R-:W-:Y:S01]  /*21e0*/  IMAD R0, R117, R110, RZ ;  /* 0x0000006e75007224 */ /* 0x000fe200078e02ff */
[----:B------:R-:W-:Y:S01]  /*21f0*/  IADD3.X R35, R37, R7, R35, P0, !PT ;  /* 0x0000000725237210 */ /* 0x000fe200007fe423 */
[----:B------:R-:W-:Y:S01]  /*2200*/  IMAD.WIDE.U32 R96, R13, UR4, R8 ;  /* 0x000000040d607c25 */ /* 0x000fe2000f8e0008 */
[----:B------:R-:W-:-:S02]  /*2210*/  ISETP.GE.AND P0, PT, R212, R120, PT ;  /* 0x00000078d400720c */ /* 0x000fc40003f06270 */
[----:B------:R-:W-:Y:S01]  /*2220*/  IADD3 R8, R213, R4, RZ ;  /* 0x00000004d5087210 */ /* 0x000fe20007ffe0ff */
[----:B------:R-:W-:Y:S01]  /*2230*/  IMAD R9, R18, R111, R0 ;  /* 0x0000006f12097224 */ /* 0x000fe200078e0200 */
[C---:B------:R-:W-:Y:S01]  /*2240*/  SEL R7, R120.reuse, RZ, P0 ;  /* 0x000000ff78077207 */ /* 0x040fe20000000000 */
[----:B------:R-:W-:Y:S02]  /*2250*/  IMAD.SHL.U32 R120, R120, 0x2, RZ ;  /* 0x0000000278787824 */ /* 0x000fe400078e00ff */
[----:B------:R-:W-:Y:S02]  /*2260*/  IMAD.IADD R107, R107, 0x1, R9 ;  /* 0x000000016b6b7824 */ /* 0x000fe400078e0209 */
[----:B------:R-:W-:Y:S02]  /*2270*/  IMAD.IADD R7, R212, 0x1, R7 ;  /* 0x00000001d4077824 */ /* 0x000fe400078e0207 */
[----:B------:R-:W-:Y:S01]  /*2280*/  IMAD.IADD R109, R9, 0x1, R109 ;  /* 0x00000001096d7824 */ /* 0x000fe200078e026d */
[----:B------:R-:W-:Y:S01]  /*2290*/  SHF.R.S32.HI R9, RZ, 0x1f, R8 ;  /* 0x0000001fff097819 */ /* 0x000fe20000011408 */
[----:B------:R-:W-:Y:S01]  /*22a0*/  IMAD.WIDE.U32 R106, R147, R110, R106 ;  /* 0x0000006e936a7225 */ /* 0x000fe200078e006a */
[----:B------:R-:W-:-:S02]  /*22b0*/  SHF.R.S32.HI R0, RZ, 0x1f, R7 ;  /* 0x0000001fff007819 */ /* 0x000fc40000011407 */
[----:B------:R-:W-:Y:S01]  /*22c0*/  LEA.HI R10, R9, R8, RZ, 0x3 ;  /* 0x00000008090a7211 */ /* 0x000fe200078f18ff */
[----:B------:R-:W-:Y:S01]  /*22d0*/  IMAD.WIDE.U32 R108, R147, R110, R108 ;  /* 0x0000006e936c7225 */ /* 0x000fe200078e006c */
[CC--:B------:R-:W-:Y:S02]  /*22e0*/  LEA.HI R5, R0.reuse, R7.reuse, RZ, 0x6 ;  /* 0x0000000700057211 */ /* 0x0c0fe400078f30ff */
[----:B------:R-:W-:Y:S02]  /*22f0*/  LEA.HI R4, R0, R7, RZ, 0x3 ;  /* 0x0000000700047211 */ /* 0x000fe400078f18ff */
[----:B------:R-:W-:Y:S02]  /*2300*/  SHF.R.S32.HI R6, RZ, 0x6, R5 ;  /* 0x00000006ff067819 */ /* 0x000fe40000011405 */
[----:B------:R-:W-:Y:S02]  /*2310*/  LOP3.LUT R0, R232, 0x38, R4, 0xf8, !PT ;  /* 0x00000038e8007812 */ /* 0x000fe400078ef804 */
[----:B------:R-:W-:Y:S01]  /*2320*/  LEA.HI R8, R9, R8, RZ, 0x6 ;  /* 0x0000000809087211 */ /* 0x000fe200078f30ff */
[----:B------:R-:W-:Y:S01]  /*2330*/  IMAD R144, R6, 0x1400, R234 ;  /* 0x0000140006907824 */ /* 0x000fe200078e02ea */
[-C--:B------:R-:W-:Y:S01]  /*2340*/  LOP3.LUT R5, R0, R233.reuse, RZ, 0x3c, !PT ;  /* 0x000000e900057212 */ /* 0x080fe200078e3cff */
[C---:B------:R-:W-:Y:S01]  /*2350*/  IMAD R142, R6.reuse, 0x1400, R231 ;  /* 0x00001400068e7824 */ /* 0x040fe200078e02e7 */
[----:B------:R-:W-:Y:S01]  /*2360*/  SHF.R.S32.HI R8, RZ, 0x6, R8 ;  /* 0x00000006ff087819 */ /* 0x000fe20000011408 */
[----:B------:R-:W-:Y:S01]  /*2370*/  IMAD R134, R6, 0x1400, R229 ;  /* 0x0000140006867824 */ /* 0x000fe200078e02e5 */
[--C-:B------:R-:W-:Y:S01]  /*2380*/  LOP3.LUT R0, R232, 0x38, R10.reuse, 0xf8, !PT ;  /* 0x00000038e8007812 */ /* 0x100fe200078ef80a */
[----:B------:R-:W-:Y:S01]  /*2390*/  IMAD.IADD R144, R144, 0x1, R5 ;  /* 0x0000000190907824 */ /* 0x000fe200078e0205 */
[----:B------:R-:W-:Y:S01]  /*23a0*/  LOP3.LUT R5, R227, 0x38, R10, 0xf8, !PT ;  /* 0x00000038e3057812 */ /* 0x000fe200078ef80a */
[----:B------:R-:W-:Y:S01]  /*23b0*/  IMAD R143, R8, 0x1400, R234 ;  /* 0x00001400088f7824 */ /* 0x000fe200078e02ea */
[----:B------:R-:W-:Y:S01]  /*23c0*/  LOP3.LUT R0, R0, R233, RZ, 0x3c, !PT ;  /* 0x000000e900007212 */ /* 0x000fe200078e3cff */
[C---:B------:R-:W-:Y:S01]  /*23d0*/  IMAD R135, R8.reuse, 0x1400, R231 ;  /* 0x0000140008877824 */ /* 0x040fe200078e02e7 */
[----:B------:R-:W-:Y:S01]  /*23e0*/  LOP3.LUT R6, R5, R230, RZ, 0x3c, !PT ;  /* 0x000000e605067212 */ /* 0x000fe200078e3cff */
[----:B------:R-:W-:Y:S01]  /*23f0*/  IMAD R133, R8, 0x1400, R229 ;  /* 0x0000140008857824 */ /* 0x000fe200078e02e5 */
[----:B------:R-:W-:Y:S01]  /*2400*/  SHF.R.S32.HI R5, RZ, 0x1f, R147 ;  /* 0x0000001fff057819 */ /* 0x000fe20000011493 */
[----:B------:R-:W-:Y:S01]  /*2410*/  IMAD.IADD R143, R143, 0x1, R0 ;  /* 0x000000018f8f7824 */ /* 0x000fe200078e0200 */
[----:B------:R-:W-:-:S02]  /*2420*/  LOP3.LUT R7, R227, 0x38, R4, 0xf8, !PT ;  /* 0x00000038e3077812 */ /* 0x000fc400078ef804 */
[----:B------:R-:W-:Y:S01]  /*2430*/  LOP3.LUT R9, R225, 0x38, R4, 0xf8, !PT ;  /* 0x00000038e1097812 */ /* 0x000fe200078ef804 */
[----:B------:R-:W-:Y:S01]  /*2440*/  IMAD R0, R5, R104, RZ ;  /* 0x0000006805007224 */ /* 0x000fe200078e02ff */
[----:B------:R-:W-:Y:S02]  /*2450*/  LOP3.LUT R7, R7, R230, RZ, 0x3c, !PT ;  /* 0x000000e607077212 */ /* 0x000fe400078e3cff */
[----:B------:R-:W-:Y:S01]  /*2460*/  LOP3.LUT R9, R9, R228, RZ, 0x3c, !PT ;  /* 0x000000e409097212 */ /* 0x000fe200078e3cff */
[----:B------:R-:W-:Y:S01]  /*2470*/  IMAD R21, R147, R105, R0 ;  /* 0x0000006993157224 */ /* 0x000fe200078e0200 */
[----:B------:R-:W-:Y:S01]  /*2480*/  IADD3 R142, R142, R7, RZ ;  /* 0x000000078e8e7210 */ /* 0x000fe20007ffe0ff */
[----:B------:R-:W-:Y:S01]  /*2490*/  IMAD R0, R5, R110, RZ ;  /* 0x0000006e05007224 */ /* 0x000fe200078e02ff */
[----:B------:R-:W-:Y:S01]  /*24a0*/  LOP3.LUT R7, R225, 0x38, R10, 0xf8, !PT ;  /* 0x00000038e1077812 */ /* 0x000fe200078ef80a */
[----:B------:R-:W-:Y:S01]  /*24b0*/  IMAD.IADD R134, R134, 0x1, R9 ;  /* 0x0000000186867824 */ /* 0x000fe200078e0209 */
[----:B------:R-:W-:Y:S01]  /*24c0*/  LOP3.LUT R13, R4, 0xfffffff8, RZ, 0xc0, !PT ;  /* 0xfffffff8040d7812 */ /* 0x000fe200078ec0ff */
[----:B------:R-:W-:Y:S01]  /*24d0*/  IMAD R15, R147, R111, R0 ;  /* 0x0000006f930f7224 */ /* 0x000fe200078e0200 */
[----:B------:R-:W-:Y:S01]  /*24e0*/  SEL R0, RZ, 0x8, P2 ;  /* 0x00000008ff007807 */ /* 0x000fe20001000000 */
[----:B------:R-:W-:Y:S01]  /*24f0*/  IMAD R9, R105, 0x50, RZ ;  /* 0x0000005069097824 */ /* 0x000fe200078e02ff */
[----:B------:R-:W-:Y:S01]  /*2500*/  LOP3.LUT R8, R7, R228, RZ, 0x3c, !PT ;  /* 0x000000e407087212 */ /* 0x000fe200078e3cff */
[----:B------:R-:W-:Y:S01]  /*2510*/  IMAD R7, R99, 0x50, RZ ;  /* 0x0000005063077824 */ /* 0x000fe200078e02ff */
[----:B------:R-:W-:Y:S01]  /*2520*/  LOP3.LUT R0, R3, R0, RZ, 0xfc, !PT ;  /* 0x0000000003007212 */ /* 0x000fe200078efcff */
[----:B------:R-:W-:Y:S01]  /*2530*/  IMAD.WIDE.U32 R98, R98, 0x50, RZ ;  /* 0x0000005062627825 */ /* 0x000fe200078e00ff */
[----:B------:R-:W-:-:S02]  /*2540*/  LOP3.LUT R11, R10, 0xfffffff8, RZ, 0xc0, !PT ;  /* 0xfffffff80a0b7812 */ /* 0x000fc400078ec0ff */
[----:B------:R-:W-:Y:S01]  /*2550*/  IADD3 R135, R135, R6, RZ ;  /* 0x0000000687877210 */ /* 0x000fe20007ffe0ff */
[----:B------:R-:W-:Y:S01]  /*2560*/  IMAD.WIDE.U32 R104, R104, 0x50, RZ ;  /* 0x0000005068687825 */ /* 0x000fe200078e00ff */
[----:B------:R-:W-:Y:S02]  /*2570*/  IADD3 R20, R107, R15, RZ ;  /* 0x0000000f6b147210 */ /* 0x000fe40007ffe0ff */
[----:B------:R-:W-:Y:S01]  /*2580*/  SHF.R.S32.HI R12, RZ, 0x3, R10 ;  /* 0x00000003ff0c7819 */ /* 0x000fe2000001140a */
[----:B------:R-:W-:Y:S01]  /*2590*/  IMAD.WIDE.U32 R110, R110, 0x50, RZ ;  /* 0x000000506e6e7825 */ /* 0x000fe200078e00ff */
[----:B------:R-:W-:Y:S02]  /*25a0*/  SHF.R.S32.HI R14, RZ, 0x3, R4 ;  /* 0x00000003ff0e7819 */ /* 0x000fe40000011404 */
[C---:B------:R-:W-:Y:S01]  /*25b0*/  LOP3.LUT R10, R0.reuse, 0x2, RZ, 0xc0, !PT ;  /* 0x00000002000a7812 */ /* 0x040fe200078ec0ff */
[----:B------:R-:W-:Y:S01]  /*25c0*/  IMAD.IADD R133, R133, 0x1, R8 ;  /* 0x0000000185857824 */ /* 0x000fe200078e0208 */
[----:B------:R-:W-:Y:S01]  /*25d0*/  IADD3 R127, R111, R127, RZ ;  /* 0x0000007f6f7f7210 */ /* 0x000fe20007ffe0ff */
[----:B------:R-:W-:Y:S01]  /*25e0*/  IMAD.IADD R126, R99, 0x1, R7 ;  /* 0x00000001637e7824 */ /* 0x000fe200078e0207 */
[C---:B------:R-:W-:Y:S01]  /*25f0*/  LOP3.LUT R8, R0.reuse, 0x8, RZ, 0xc0, !PT ;  /* 0x0000000800087812 */ /* 0x040fe200078ec0ff */
[----:B------:R-:W-:Y:S01]  /*2600*/  IMAD.IADD R128, R105, 0x1, R9 ;  /* 0x0000000169807824 */ /* 0x000fe200078e0209 */
[----:B------:R-:W-:Y:S01]  /*2610*/  LOP3.LUT R9, R0, 0x4, RZ, 0xc0, !PT ;  /* 0x0000000400097812 */ /* 0x000fe200078ec0ff */
[----:B------:R-:W-:Y:S01]  /*2620*/  IMAD.IADD R25, R101, 0x1, R21 ;  /* 0x0000000165197824 */ /* 0x000fe200078e0215 */
[----:B------:R-:W-:Y:S01]  /*2630*/  SHF.R.S32.HI R7, RZ, 0x1f, R13 ;  /* 0x0000001fff077819 */ /* 0x000fe2000001140d */
[----:B------:R-:W-:Y:S01]  /*2640*/  IMAD.IADD R21, R21, 0x1, R103 ;  /* 0x0000000115157824 */ /* 0x000fe200078e0267 */
[----:B------:R-:W-:Y:S01]  /*2650*/  SHF.R.S32.HI R6, RZ, 0x1f, R11 ;  /* 0x0000001fff067819 */ /* 0x000fe2000001140b */
[----:B------:R-:W-:-:S02]  /*2660*/  IMAD.IADD R15, R15, 0x1, R109 ;  /* 0x000000010f0f7824 */ /* 0x000fc400078e026d */
[----:B------:R-:W-:-:S07]  /*2670*/  IMAD.IADD R5, R97, 0x1, R41 ;  /* 0x0000000161057824 */ /* 0x000fce00078e0229 */
.L_x_567:
[----:B------:R-:W0:Y:S01]  /*2680*/  LDC.64 R118, c[0x0][0x2d8] ;  /* 0x0000b600ff767b82 */ /* 0x000e220000000a00 */
[----:B---3--:R-:W-:Y:S01]  /*2690*/  IADD3 R45, R24, -0x1, RZ ;  /* 0xffffffff182d7810 */ /* 0x008fe20007ffe0ff */
[----:B------:R-:W-:Y:S05]  /*26a0*/  YIELD ;  /* 0x0000000000007946 */ /* 0x000fea0003800000 */
[----:B------:R-:W-:Y:S01]  /*26b0*/  SHF.R.S32.HI R42, RZ, 0x1f, R45 ;  /* 0x0000001fff2a7819 */ /* 0x000fe2000001142d */
[----:B-1----:R-:W1:Y:S01]  /*26c0*/  LDC R116, c[0x0][0x3d4] ;  /* 0x0000f500ff747b82 */ /* 0x002e620000000800 */
[-C--:B------:R-:W-:Y:S01]  /*26d0*/  IMAD R3, R126, R45.reuse, RZ ;  /* 0x0000002d7e037224 */ /* 0x080fe200078e02ff */
[----:B------:R-:W-:Y:S01]  /*26e0*/  BSSY B0, `(.L_x_460) ;  /* 0x000078c000007945 */ /* 0x000fe20003800000 */
[----:B------:R-:W-:-:S04]  /*26f0*/  IMAD.WIDE.U32 R124, R98, R45, RZ ;  /* 0x0000002d627c7225 */ /* 0x000fc800078e00ff */
[----:B------:R-:W-:Y:S01]  /*2700*/  IMAD R3, R42, R98, R3 ;  /* 0x000000622a037224 */ /* 0x000fe200078e0203 */
[CC--:B------:R-:W-:Y:S02]  /*2710*/  IADD3 R40, P2, R36.reuse, R124.reuse, RZ ;  /* 0x0000007c24287210 */ /* 0x0c0fe40007f5e0ff */
[CC--:B------:R-:W-:Y:S01]  /*2720*/  IADD3 R0, P3, P4, R36.reuse, R124.reuse, R132 ;  /* 0x0000007c24007210 */ /* 0x0c0fe20007c7e084 */
[----:B------:R-:W-:Y:S01]  /*2730*/  IMAD.IADD R92, R125, 0x1, R3 ;  /* 0x000000017d5c7824 */ /* 0x000fe200078e0203 */
[----:B------:R-:W-:-:S03]  /*2740*/  IADD3 R4, P5, P6, R36, R124, R130 ;  /* 0x0000007c24047210 */ /* 0x000fc60007ebe082 */
[----:B------:R-:W-:Y:S01]  /*2750*/  IMAD.X R41, R92, 0x1, R35, P2 ;  /* 0x000000015c297824 */ /* 0x000fe200010e0623 */
[C---:B0-----:R-:W-:Y:S02]  /*2760*/  LEA R52, P2, R0.reuse, R118, 0x1 ;  /* 0x0000007600347211 */ /* 0x041fe400078408ff */
[CC--:B------:R-:W-:Y:S02]  /*2770*/  IADD3.X R3, R35.reuse, R92.reuse, R131, P3, P4 ;  /* 0x0000005c23037210 */ /* 0x0c0fe40001fe8483 */
[----:B------:R-:W-:Y:S02]  /*2780*/  IADD3.X R24, R35, R92, R129, P5, P6 ;  /* 0x0000005c23187210 */ /* 0x000fe40002fec481 */
[----:B------:R-:W-:Y:S01]  /*2790*/  LEA.HI.X R53, R0, R119, R3, 0x1, P2 ;  /* 0x0000007700357211 */ /* 0x000fe200010f0c03 */
[----:B------:R-:W-:Y:S01]  /*27a0*/  IMAD R3, R17, 0x5000, R235 ;  /* 0x0000500011037824 */ /* 0x000fe200078e02eb */
[----:B-1----:R-:W-:Y:S02]  /*27b0*/  ISETP.GE.AND P2, PT, R116, 0x1, PT ;  /* 0x000000017400780c */ /* 0x002fe40003f46270 */
[----:B------:R-:W-:-:S02]  /*27c0*/  LEA R54, P5, R4, R118, 0x1 ;  /* 0x0000007604367211 */ /* 0x000fc400078a08ff */
[----:B------:R-:W-:Y:S02]  /*27d0*/  LEA R60, P6, R40, R118, 0x1 ;  /* 0x00000076283c7211 */ /* 0x000fe400078c08ff */
[----:B------:R-:W-:Y:S02]  /*27e0*/  ISETP.GT.AND P3, PT, R45, R121, PT ;  /* 0x000000792d00720c */ /* 0x000fe40003f64270 */
[-C--:B------:R-:W-:Y:S01]  /*27f0*/  LEA.HI.X R55, R4, R119.reuse, R24, 0x1, P5 ;  /* 0x0000007704377211 */ /* 0x080fe200028f0c18 */
[----:B------:R-:W-:Y:S01]  /*2800*/  IMAD.MOV.U32 R24, RZ, RZ, R45 ;  /* 0x000000ffff187224 */ /* 0x000fe200078e002d */
[----:B------:R-:W-:Y:S02]  /*2810*/  LEA.HI.X R61, R40, R119, R41, 0x1, P6 ;  /* 0x00000077283d7211 */ /* 0x000fe400030f0c29 */
[----:B------:R-:W-:Y:S02]  /*2820*/  P2R R114, PR, RZ, 0x8 ;  /* 0x00000008ff727803 */ /* 0x000fe40000000000 */
[----:B------:R-:W-:Y:S01]  /*2830*/  LEA R4, R3, R16, 0x1 ;  /* 0x0000001003047211 */ /* 0x000fe200078e08ff */
[----:B------:R-:W-:Y:S06]  /*2840*/  @!P2 BRA `(.L_x_461) ;  /* 0x0000007000dca947 */ /* 0x000fec0003800000 */
[----:B------:R-:W-:Y:S01]  /*2850*/  ULDC.U8 UR4, c[0x0][0x3f0] ;  /* 0x0000fc0000047ab9 */ /* 0x000fe20000000000 */
[-C--:B------:R-:W-:Y:S01]  /*2860*/  IMAD R3, R127, R45.reuse, RZ ;  /* 0x0000002d7f037224 */ /* 0x080fe200078e02ff */
[----:B------:R-:W-:Y:S01]  /*2870*/  ISETP.NE.AND P2, PT, RZ, UR4, PT ;  /* 0x00000004ff007c0c */ /* 0x000fe2000bf45270 */
[-C--:B------:R-:W-:Y:S02]  /*2880*/  IMAD R43, R128, R45.reuse, RZ ;  /* 0x0000002d802b7224 */ /* 0x080fe400078e02ff */
[C---:B------:R-:W-:Y:S02]  /*2890*/  IMAD R41, R42.reuse, R110, R3 ;  /* 0x0000006e2a297224 */ /* 0x040fe400078e0203 */
[----:B------:R-:W-:Y:S02]  /*28a0*/  IMAD R43, R42, R104, R43 ;  /* 0x000000682a2b7224 */ /* 0x000fe400078e022b */
[----:B------:R-:W-:Y:S02]  /*28b0*/  IMAD R3, R24, -0x50, R2 ;  /* 0xffffffb018037824 */ /* 0x000fe400078e0202 */
[----:B------:R-:W-:-:S03]  /*28c0*/  IMAD.WIDE.U32 R88, R104, R45, RZ ;  /* 0x0000002d68587225 */ /* 0x000fc600078e00ff */
[----:B------:R-:W-:Y:S01]  /*28d0*/  VIMNMX R3, R3, 0x50, PT ;  /* 0x0000005003037848 */ /* 0x000fe20003fe0100 */
[----:B------:R-:W-:Y:S01]  /*28e0*/  IMAD.WIDE.U32 R90, R110, R45, RZ ;  /* 0x0000002d6e5a7225 */ /* 0x000fe200078e00ff */
[----:B------:R-:W-:-:S03]  /*28f0*/  IADD3 R115, R89, R43, RZ ;  /* 0x0000002b59737210 */ /* 0x000fc60007ffe0ff */
[----:B------:R-:W-:Y:S01]  /*2900*/  IMAD.IADD R0, R91, 0x1, R41 ;  /* 0x000000015b007824 */ /* 0x000fe200078e0229 */
[----:B------:R-:W-:Y:S06]  /*2910*/  @!P2 BRA `(.L_x_462) ;  /* 0x00000034004ca947 */ /* 0x000fec0003800000 */
[----:B------:R-:W-:Y:S01]  /*2920*/  ISETP.GE.AND P3, PT, R18, R3, PT ;  /* 0x000000031200720c */ /* 0x000fe20003f66270 */
[----:B------:R-:W-:Y:S01]  /*2930*/  BSSY B1, `(.L_x_463) ;  /* 0x000002a000017945 */ /* 0x000fe20003800000 */
        /* <DEDUP_REMOVED lines=8> */
[----:B------:R-:W-:Y:S01]  /*29c0*/  CS2R R124, SRZ ;  /* 0x00000000007c7805 */ /* 0x000fe2000001ff00 */
[----:B------:R-:W-:Y:S06]  /*29d0*/  @P3 BRA `(.L_x_464) ;  /* 0x00000000007c3947 */ /* 0x000fec0003800000 */
[----:B------:R-:W-:Y:S01]  /*29e0*/  IADD3 R41, P2, R106, R90, RZ ;  /* 0x0000005a6a297210 */ /* 0x000fe20007f5e0ff */
[----:B------:R-:W-:Y:S01]  /*29f0*/  ULDC.64 UR4, c[0x0][0x3c8] ;  /* 0x0000f20000047ab9 */ /* 0x000fe20000000a00 */
[----:B------:R-:W-:Y:S02]  /*2a00*/  IADD3 R43, P4, R100, R88, RZ ;  /* 0x00000058642b7210 */ /* 0x000fe40007f9e0ff */
[----:B------:R-:W-:Y:S02]  /*2a10*/  CS2R R122, SRZ ;  /* 0x00000000007a7805 */ /* 0x000fe4000001ff00 */
[-C--:B------:R-:W-:Y:S01]  /*2a20*/  ISETP.GE.AND P5, PT, R22, R116.reuse, PT ;  /* 0x000000741600720c */ /* 0x080fe20003fa6270 */
[----:B------:R-:W-:Y:S01]  /*2a30*/  IMAD.X R42, R0, 0x1, R20, P2 ;  /* 0x00000001002a7824 */ /* 0x000fe200010e0614 */
[----:B------:R-:W-:Y:S01]  /*2a40*/  LEA R40, P2, R41, UR4, 0x1 ;  /* 0x0000000429287c11 */ /* 0x000fe2000f8408ff */
[----:B------:R-:W-:Y:S01]  /*2a50*/  IMAD.X R44, R115, 0x1, R25, P4 ;  /* 0x00000001732c7824 */ /* 0x000fe200020e0619 */
[----:B------:R-:W-:Y:S01]  /*2a60*/  CS2R R124, SRZ ;  /* 0x00000000007c7805 */ /* 0x000fe2000001ff00 */
[----:B------:R-:W-:Y:S01]  /*2a70*/  ULDC.64 UR6, c[0x0][0x208] ;  /* 0x0000820000067ab9 */ /* 0x000fe20000000a00 */
[----:B------:R-:W-:Y:S01]  /*2a80*/  LEA.HI.X R41, R41, UR5, R42, 0x1, P2 ;  /* 0x0000000529297c11 */ /* 0x000fe200090f0c2a */
[----:B------:R-:W-:Y:S01]  /*2a90*/  ULDC.64 UR4, c[0x0][0x3e0] ;  /* 0x0000f80000047ab9 */ /* 0x000fe20000000a00 */
[----:B------:R-:W-:-:S02]  /*2aa0*/  ISETP.GE.AND P4, PT, R215, R116, PT ;  /* 0x00000074d700720c */ /* 0x000fc40003f86270 */
[----:B------:R-:W-:-:S03]  /*2ab0*/  LEA R42, P2, R43, UR4, 0x1 ;  /* 0x000000042b2a7c11 */ /* 0x000fc6000f8408ff */
[----:B------:R0:W5:Y:S01]  /*2ac0*/  @!P5 LDG.E.64 R122, desc[UR6][R40.64] ;  /* 0x00000006287ad981 */ /* 0x000162000c1e1b00 */
[----:B------:R-:W-:Y:S02]  /*2ad0*/  LEA.HI.X R43, R43, UR5, R44, 0x1, P2 ;  /* 0x000000052b2b7c11 */ /* 0x000fe400090f0c2c */
[----:B------:R-:W-:-:S03]  /*2ae0*/  ISETP.GE.AND P2, PT, R214, R116, PT ;  /* 0x00000074d600720c */ /* 0x000fc60003f46270 */
[----:B------:R0:W5:Y:S01]  /*2af0*/  @!P5 LDG.E.64 R124, desc[UR6][R42.64] ;  /* 0x000000062a7cd981 */ /* 0x000162000c1e1b00 */
[----:B------:R-:W-:Y:S02]  /*2b00*/  ISETP.GE.AND P5, PT, R216, R116, PT ;  /* 0x00000074d800720c */ /* 0x000fe40003fa6270 */
[----:B------:R-:W-:Y:S02]  /*2b10*/  CS2R R94, SRZ ;  /* 0x00000000005e7805 */ /* 0x000fe4000001ff00 */
[----:B------:R-:W-:Y:S02]  /*2b20*/  CS2R R86, SRZ ;  /* 0x0000000000567805 */ /* 0x000fe4000001ff00 */
[----:B------:R-:W-:Y:S02]  /*2b30*/  CS2R R82, SRZ ;  /* 0x0000000000527805 */ /* 0x000fe4000001ff00 */
[----:B------:R-:W-:Y:S02]  /*2b40*/  CS2R R118, SRZ ;  /* 0x0000000000767805 */ /* 0x000fe4000001ff00 */
[----:B------:R-:W-:-:S02]  /*2b50*/  CS2R R92, SRZ ;  /* 0x00000000005c7805 */ /* 0x000fc4000001ff00 */
[----:B------:R-:W-:Y:S01]  /*2b60*/  CS2R R84, SRZ ;  /* 0x0000000000547805 */ /* 0x000fe2000001ff00 */
[----:B------:R0:W5:Y:S04]  /*2b70*/  @!P4 LDG.E.64 R94, desc[UR6][R40.64+0x40] ;  /* 0x00004006285ec981 */ /* 0x000168000c1e1b00 */
[----:B------:R0:W5:Y:S04]  /*2b80*/  @!P2 LDG.E.64 R86, desc[UR6][R40.64+0x80] ;  /* 0x000080062856a981 */ /* 0x000168000c1e1b00 */
[----:B------:R0:W5:Y:S04]  /*2b90*/  @!P5 LDG.E.64 R82, desc[UR6][R40.64+0xc0] ;  /* 0x0000c0062852d981 */ /* 0x000168000c1e1b00 */
[----:B------:R0:W5:Y:S04]  /*2ba0*/  @!P4 LDG.E.64 R118, desc[UR6][R42.64+0x40] ;  /* 0x000040062a76c981 */ /* 0x000168000c1e1b00 */
[----:B------:R0:W5:Y:S04]  /*2bb0*/  @!P2 LDG.E.64 R92, desc[UR6][R42.64+0x80] ;  /* 0x000080062a5ca981 */ /* 0x000168000c1e1b00 */
[----:B------:R0:W5:Y:S02]  /*2bc0*/  @!P5 LDG.E.64 R84, desc[UR6][R42.64+0xc0] ;  /* 0x0000c0062a54d981 */ /* 0x000164000c1e1b00 */
.L_x_464:
[----:B------:R-:W-:Y:S05]  /*2bd0*/  BSYNC B1 ;  /* 0x0000000000017941 */ /* 0x000fea0003800000 */
.L_x_463:
[----:B0----5:R-:W-:Y:S01]  /*2be0*/  IMAD.MOV.U32 R41, RZ, RZ, R83 ;  /* 0x000000ffff297224 */ /* 0x021fe200078e0053 */
[----:B------:R-:W-:Y:S01]  /*2bf0*/  MOV R40, R82 ;  /* 0x0000005200287202 */ /* 0x000fe20000000f00 */
[----:B------:R-:W-:Y:S01]  /*2c00*/  IMAD.MOV.U32 R42, RZ, RZ, R86 ;  /* 0x000000ffff2a7224 */ /* 0x000fe200078e0056 */
[----:B------:R-:W-:Y:S01]  /*2c10*/  ISETP.GE.AND P4, PT, R217, R3, PT ;  /* 0x00000003d900720c */ /* 0x000fe20003f86270 */
[----:B------:R-:W-:Y:S01]  /*2c20*/  BSSY B1, `(.L_x_465) ;  /* 0x000003d000017945 */ /* 0x000fe20003800000 */
[----:B------:R-:W-:Y:S01]  /*2c30*/  PRMT R162, R41, 0x5410, R40 ;  /* 0x0000541029a27816 */ /* 0x000fe20000000028 */
[----:B------:R-:W-:Y:S01]  /*2c40*/  IMAD.MOV.U32 R41, RZ, RZ, R94 ;  /* 0x000000ffff297224 */ /* 0x000fe200078e005e */
[----:B------:R-:W-:Y:S02]  /*2c50*/  MOV R40, R87 ;  /* 0x0000005700287202 */ /* 0x000fe40000000f00 */
[----:B------:R-:W-:Y:S02]  /*2c60*/  CS2R R70, SRZ ;  /* 0x0000000000467805 */ /* 0x000fe4000001ff00 */
[----:B------:R-:W-:-:S02]  /*2c70*/  CS2R R74, SRZ ;  /* 0x00000000004a7805 */ /* 0x000fc4000001ff00 */
[----:B------:R-:W-:Y:S02]  /*2c80*/  CS2R R78, SRZ ;  /* 0x00000000004e7805 */ /* 0x000fe4000001ff00 */
[----:B------:R-:W-:Y:S01]  /*2c90*/  PRMT R164, R42, 0x5410, R40 ;  /* 0x000054102aa47816 */ /* 0x000fe20000000028 */
[----:B------:R-:W-:Y:S01]  /*2ca0*/  IMAD.MOV.U32 R40, RZ, RZ, R95 ;  /* 0x000000ffff287224 */ /* 0x000fe200078e005f */
[----:B------:R-:W-:Y:S02]  /*2cb0*/  MOV R42, R122 ;  /* 0x0000007a002a7202 */ /* 0x000fe40000000f00 */
[----:B------:R-:W-:Y:S02]  /*2cc0*/  CS2R R68, SRZ ;  /* 0x0000000000447805 */ /* 0x000fe4000001ff00 */
[----:B------:R-:W-:Y:S02]  /*2cd0*/  CS2R R72, SRZ ;  /* 0x0000000000487805 */ /* 0x000fe4000001ff00 */
[----:B------:R-:W-:-:S02]  /*2ce0*/  CS2R R76, SRZ ;  /* 0x00000000004c7805 */ /* 0x000fc4000001ff00 */
[----:B------:R-:W-:Y:S01]  /*2cf0*/  PRMT R165, R41, 0x5410, R40 ;  /* 0x0000541029a57816 */ /* 0x000fe20000000028 */
[----:B------:R-:W-:Y:S01]  /*2d00*/  IMAD.MOV.U32 R41, RZ, RZ, R123 ;  /* 0x000000ffff297224 */ /* 0x000fe200078e007b */
[----:B------:R-:W-:Y:S01]  /*2d10*/  CS2R R80, SRZ ;  /* 0x0000000000507805 */ /* 0x000fe2000001ff00 */
[----:B------:R-:W-:-:S03]  /*2d20*/  IMAD.MOV.U32 R40, RZ, RZ, R84 ;  /* 0x000000ffff287224 */ /* 0x000fc600078e0054 */
[----:B------:R-:W-:Y:S01]  /*2d30*/  PRMT R157, R42, 0x5410, R41 ;  /* 0x000054102a9d7816 */ /* 0x000fe20000000029 */
[----:B------:R-:W-:Y:S01]  /*2d40*/  IMAD.MOV.U32 R42, RZ, RZ, R92 ;  /* 0x000000ffff2a7224 */ /* 0x000fe200078e005c */
[----:B------:R-:W-:-:S04]  /*2d50*/  MOV R41, R85 ;  /* 0x0000005500297202 */ /* 0x000fc80000000f00 */
[----:B------:R-:W-:Y:S01]  /*2d60*/  PRMT R163, R40, 0x5410, R41 ;  /* 0x0000541028a37816 */ /* 0x000fe20000000029 */
[----:B------:R-:W-:Y:S01]  /*2d70*/  IMAD.MOV.U32 R40, RZ, RZ, R93 ;  /* 0x000000ffff287224 */ /* 0x000fe200078e005d */
[----:B------:R-:W-:-:S04]  /*2d80*/  MOV R41, R118 ;  /* 0x0000007600297202 */ /* 0x000fc80000000f00 */
[----:B------:R-:W-:Y:S01]  /*2d90*/  PRMT R166, R42, 0x5410, R40 ;  /* 0x000054102aa67816 */ /* 0x000fe20000000028 */
[----:B------:R-:W-:Y:S02]  /*2da0*/  IMAD.MOV.U32 R40, RZ, RZ, R119 ;  /* 0x000000ffff287224 */ /* 0x000fe400078e0077 */
[----:B------:R-:W-:-:S03]  /*2db0*/  IMAD.MOV.U32 R42, RZ, RZ, R124 ;  /* 0x000000ffff2a7224 */ /* 0x000fc600078e007c */
[----:B------:R-:W-:Y:S02]  /*2dc0*/  PRMT R167, R41, 0x5410, R40 ;  /* 0x0000541029a77816 */ /* 0x000fe40000000028 */
[----:B------:R-:W-:-:S04]  /*2dd0*/  MOV R41, R125 ;  /* 0x0000007d00297202 */ /* 0x000fc80000000f00 */
[----:B------:R-:W-:Y:S01]  /*2de0*/  PRMT R159, R42, 0x5410, R41 ;  /* 0x000054102a9f7816 */ /* 0x000fe20000000029 */
[----:B------:R-:W-:Y:S06]  /*2df0*/  @P4 BRA `(.L_x_466) ;  /* 0x00000000007c4947 */ /* 0x000fec0003800000 */
[----:B------:R-:W-:Y:S01]  /*2e00*/  IADD3 R41, P2, P5, R106, R90, R28 ;  /* 0x0000005a6a297210 */ /* 0x000fe20007d5e01c */
[----:B------:R-:W-:Y:S01]  /*2e10*/  ULDC.64 UR4, c[0x0][0x3c8] ;  /* 0x0000f20000047ab9 */ /* 0x000fe20000000a00 */
[----:B------:R-:W-:Y:S01]  /*2e20*/  ULDC.64 UR6, c[0x0][0x3e0] ;  /* 0x0000f80000067ab9 */ /* 0x000fe20000000a00 */
[----:B------:R-:W-:Y:S02]  /*2e30*/  CS2R R78, SRZ ;  /* 0x00000000004e7805 */ /* 0x000fe4000001ff00 */
[----:B------:R-:W-:Y:S02]  /*2e40*/  IADD3.X R46, R20, R0, R30, P2, P5 ;  /* 0x00000000142e7210 */ /* 0x000fe400017ea41e */
[----:B------:R-:W-:Y:S02]  /*2e50*/  CS2R R74, SRZ ;  /* 0x00000000004a7805 */ /* 0x000fe4000001ff00 */
[----:B------:R-:W-:Y:S02]  /*2e60*/  IADD3 R43, P2, P5, R100, R88, R32 ;  /* 0x00000058642b7210 */ /* 0x000fe40007d5e020 */
[----:B------:R-:W-:-:S02]  /*2e70*/  CS2R R80, SRZ ;  /* 0x0000000000507805 */ /* 0x000fc4000001ff00 */
[----:B------:R-:W-:Y:S01]  /*2e80*/  CS2R R76, SRZ ;  /* 0x00000000004c7805 */ /* 0x000fe2000001ff00 */
[----:B------:R-:W-:Y:S01]  /*2e90*/  ULDC.64 UR8, c[0x0][0x208] ;  /* 0x0000820000087ab9 */ /* 0x000fe20000000a00 */
[----:B------:R-:W-:Y:S02]  /*2ea0*/  IADD3.X R44, R25, R115, R34, P2, P5 ;  /* 0x00000073192c7210 */ /* 0x000fe400017ea422 */
[----:B------:R-:W-:Y:S02]  /*2eb0*/  LEA R40, P2, R41, UR4, 0x1 ;  /* 0x0000000429287c11 */ /* 0x000fe4000f8408ff */
[----:B------:R-:W-:Y:S02]  /*2ec0*/  LEA R42, P5, R43, UR6, 0x1 ;  /* 0x000000062b2a7c11 */ /* 0x000fe4000f8a08ff */
[----:B------:R-:W-:Y:S02]  /*2ed0*/  LEA.HI.X R41, R41, UR5, R46, 0x1, P2 ;  /* 0x0000000529297c11 */ /* 0x000fe400090f0c2e */
[----:B------:R-:W-:-:S02]  /*2ee0*/  LEA.HI.X R43, R43, UR7, R44, 0x1, P5 ;  /* 0x000000072b2b7c11 */ /* 0x000fc4000a8f0c2c */
[-C--:B------:R-:W-:Y:S02]  /*2ef0*/  ISETP.GE.AND P2, PT, R22, R116.reuse, PT ;  /* 0x000000741600720c */ /* 0x080fe40003f46270 */
[----:B------:R-:W-:Y:S02]  /*2f00*/  ISETP.GE.AND P5, PT, R215, R116, PT ;  /* 0x00000074d700720c */ /* 0x000fe40003fa6270 */
[----:B------:R-:W-:Y:S02]  /*2f10*/  CS2R R70, SRZ ;  /* 0x0000000000467805 */ /* 0x000fe4000001ff00 */
[----:B------:R-:W-:Y:S02]  /*2f20*/  CS2R R66, SRZ ;  /* 0x0000000000427805 */ /* 0x000fe4000001ff00 */
[----:B------:R-:W-:-:S05]  /*2f30*/  CS2R R72, SRZ ;  /* 0x0000000000487805 */ /* 0x000fca000001ff00 */
[----:B------:R0:W5:Y:S04]  /*2f40*/  @!P2 LDG.E.64 R78, desc[UR8][R40.64] ;  /* 0x00000008284ea981 */ /* 0x000168000c1e1b00 */
[----:B------:R0:W5:Y:S01]  /*2f50*/  @!P2 LDG.E.64 R80, desc[UR8][R42.64] ;  /* 0x000000082a50a981 */ /* 0x000162000c1e1b00 */
[----:B------:R-:W-:-:S03]  /*2f60*/  ISETP.GE.AND P2, PT, R214, R116, PT ;  /* 0x00000074d600720c */ /* 0x000fc60003f46270 */
[----:B------:R0:W5:Y:S04]  /*2f70*/  @!P5 LDG.E.64 R74, desc[UR8][R40.64+0x40] ;  /* 0x00004008284ad981 */ /* 0x000168000c1e1b00 */
[----:B------:R0:W5:Y:S01]  /*2f80*/  @!P5 LDG.E.64 R76, desc[UR8][R42.64+0x40] ;  /* 0x000040082a4cd981 */ /* 0x000162000c1e1b00 */
[----:B------:R-:W-:Y:S02]  /*2f90*/  ISETP.GE.AND P5, PT, R216, R116, PT ;  /* 0x00000074d800720c */ /* 0x000fe40003fa6270 */
[----:B------:R-:W-:-:S03]  /*2fa0*/  CS2R R68, SRZ ;  /* 0x0000000000447805 */ /* 0x000fc6000001ff00 */
[----:B------:R0:W5:Y:S04]  /*2fb0*/  @!P2 LDG.E.64 R70, desc[UR8][R40.64+0x80] ;  /* 0x000080082846a981 */ /* 0x000168000c1e1b00 */
[----:B------:R0:W5:Y:S04]  /*2fc0*/  @!P2 LDG.E.64 R72, desc[UR8][R42.64+0x80] ;  /* 0x000080082a48a981 */ /* 0x000168000c1e1b00 */
[----:B------:R0:W5:Y:S04]  /*2fd0*/  @!P5 LDG.E.64 R66, desc[UR8][R40.64+0xc0] ;  /* 0x0000c0082842d981 */ /* 0x000168000c1e1b00 */
[----:B------:R0:W5:Y:S02]  /*2fe0*/  @!P5 LDG.E.64 R68, desc[UR8][R42.64+0xc0] ;  /* 0x0000c0082a44d981 */ /* 0x000164000c1e1b00 */
.L_x_466:
[----:B------:R-:W-:Y:S05]  /*2ff0*/  BSYNC B1 ;  /* 0x0000000000017941 */ /* 0x000fea0003800000 */
.L_x_465:
        /* <DEDUP_REMOVED lines=8> */
[----:B------:R-:W-:Y:S01]  /*3080*/  CS2R R58, SRZ ;  /* 0x00000000003a7805 */ /* 0x000fe2000001ff00 */
[----:B-----5:R-:W-:Y:S01]  /*3090*/  IMAD.MOV.U32 R136, RZ, RZ, R66 ;  /* 0x000000ffff887224 */ /* 0x020fe200078e0042 */
[----:B------:R-:W-:Y:S01]  /*30a0*/  CS2R R64, SRZ ;  /* 0x0000000000407805 */ /* 0x000fe2000001ff00 */
[----:B------:R-:W-:Y:S06]  /*30b0*/  @P5 BRA `(.L_x_468) ;  /* 0x00000000007c5947 */ /* 0x000fec0003800000 */
[----:B------:R-:W-:Y:S01]  /*30c0*/  IADD3 R90, P2, P6, R106, R27, R90 ;  /* 0x0000001b6a5a7210 */ /* 0x000fe20007e5e05a */
[----:B------:R-:W-:Y:S01]  /*30d0*/  ULDC.64 UR4, c[0x0][0x3c8] ;  /* 0x0000f20000047ab9 */ /* 0x000fe20000000a00 */
[----:B------:R-:W-:Y:S01]  /*30e0*/  ULDC.64 UR6, c[0x0][0x3e0] ;  /* 0x0000f80000067ab9 */ /* 0x000fe20000000a00 */
[----:B------:R-:W-:Y:S02]  /*30f0*/  CS2R R62, SRZ ;  /* 0x00000000003e7805 */ /* 0x000fe4000001ff00 */
[----:B0-----:R-:W-:Y:S02]  /*3100*/  IADD3.X R41, R20, R29, R0, P2, P6 ;  /* 0x0000001d14297210 */ /* 0x001fe400017ec400 */
[----:B------:R-:W-:Y:S02]  /*3110*/  CS2R R64, SRZ ;  /* 0x0000000000407805 */ /* 0x000fe4000001ff00 */
[----:B------:R-:W-:Y:S01]  /*3120*/  IADD3 R88, P2, P6, R100, R31, R88 ;  /* 0x0000001f64587210 */ /* 0x000fe20007e5e058 */
[----:B------:R-:W-:-:S03]  /*3130*/  ULDC.64 UR8, c[0x0][0x208] ;  /* 0x0000820000087ab9 */ /* 0x000fc60000000a00 */
[----:B------:R-:W-:Y:S02]  /*3140*/  IADD3.X R115, R25, R33, R115, P2, P6 ;  /* 0x0000002119737210 */ /* 0x000fe400017ec473 */
[----:B------:R-:W-:-:S04]  /*3150*/  LEA R40, P2, R90, UR4, 0x1 ;  /* 0x000000045a287c11 */ /* 0x000fc8000f8408ff */
[----:B------:R-:W-:Y:S02]  /*3160*/  LEA.HI.X R41, R90, UR5, R41, 0x1, P2 ;  /* 0x000000055a297c11 */ /* 0x000fe400090f0c29 */
[----:B------:R-:W-:-:S04]  /*3170*/  LEA R42, P2, R88, UR6, 0x1 ;  /* 0x00000006582a7c11 */ /* 0x000fc8000f8408ff */
[----:B------:R-:W-:Y:S02]  /*3180*/  LEA.HI.X R43, R88, UR7, R115, 0x1, P2 ;  /* 0x00000007582b7c11 */ /* 0x000fe400090f0c73 */
[----:B------:R-:W-:Y:S02]  /*3190*/  ISETP.GE.AND P2, PT, R22, R116, PT ;  /* 0x000000741600720c */ /* 0x000fe40003f46270 */
[----:B------:R-:W-:Y:S02]  /*31a0*/  CS2R R56, SRZ ;  /* 0x0000000000387805 */ /* 0x000fe4000001ff00 */
[----:B------:R-:W-:-:S09]  /*31b0*/  CS2R R58, SRZ ;  /* 0x00000000003a7805 */ /* 0x000fd2000001ff00 */
[----:B------:R1:W5:Y:S04]  /*31c0*/  @!P2 LDG.E.64 R62, desc[UR8][R40.64] ;  /* 0x00000008283ea981 */ /* 0x000368000c1e1b00 */
[----:B------:R1:W5:Y:S01]  /*31d0*/  @!P2 LDG.E.64 R64, desc[UR8][R42.64] ;  /* 0x000000082a40a981 */ /* 0x000362000c1e1b00 */
        /* <DEDUP_REMOVED lines=10> */
[----:B------:R-:W-:-:S13]  /*3280*/  ISETP.GE.AND P2, PT, R216, R116, PT ;  /* 0x00000074d800720c */ /* 0x000fda0003f46270 */
[----:B------:R1:W5:Y:S04]  /*3290*/  @!P2 LDG.E.64 R44, desc[UR8][R40.64+0xc0] ;  /* 0x0000c008282ca981 */ /* 0x000368000c1e1b00 */
[----:B------:R1:W5:Y:S02]  /*32a0*/  @!P2 LDG.E.64 R46, desc[UR8][R42.64+0xc0] ;  /* 0x0000c0082a2ea981 */ /* 0x000364000c1e1b00 */
.L_x_468:
[----:B------:R-:W-:Y:S05]  /*32b0*/  BSYNC B1 ;  /* 0x0000000000017941 */ /* 0x000fea0003800000 */
.L_x_467:
[----:B01----:R-:W-:Y:S01]  /*32c0*/  IMAD.MOV.U32 R41, RZ, RZ, R71 ;  /* 0x000000ffff297224 */ /* 0x003fe200078e0047 */
[----:B------:R-:W-:Y:S01]  /*32d0*/  MOV R40, R70 ;  /* 0x0000004600287202 */ /* 0x000fe20000000f00 */
[----:B------:R-:W-:Y:S01]  /*32e0*/  IMAD.MOV.U32 R0, RZ, RZ, R67 ;  /* 0x000000ffff007224 */ /* 0x000fe200078e0043 */
[----:B------:R-:W-:Y:S01]  /*32f0*/  PRMT R139, R136, 0x7610, R139 ;  /* 0x00007610888b7816 */ /* 0x000fe2000000008b */
[----:B------:R-:W-:Y:S01]  /*3300*/  IMAD.MOV.U32 R42, RZ, RZ, R74 ;  /* 0x000000ffff2a7224 */ /* 0x000fe200078e004a */
[----:B------:R-:W-:Y:S01]  /*3310*/  PRMT R141, R40, 0x5410, R41 ;  /* 0x00005410288d7816 */ /* 0x000fe20000000029 */
[----:B------:R-:W-:Y:S01]  /*3320*/  IMAD.MOV.U32 R40, RZ, RZ, R78 ;  /* 0x000000ffff287224 */ /* 0x000fe200078e004e */
[----:B------:R-:W-:Y:S01]  /*3330*/  PRMT R139, R139, 0x5410, R0 ;  /* 0x000054108b8b7816 */ /* 0x000fe20000000000 */
[----:B------:R-:W-:Y:S01]  /*3340*/  IMAD.MOV.U32 R41, RZ, RZ, R79 ;  /* 0x000000ffff297224 */ /* 0x000fe200078e004f */
[----:B------:R-:W-:Y:S01]  /*3350*/  PRMT R153, R42, 0x7610, R153 ;  /* 0x000076102a997816 */ /* 0x000fe20000000099 */
[----:B------:R-:W-:Y:S01]  /*3360*/  ULOP3.LUT UR4, UR60, 0x1, URZ, 0xfc, !UPT ;  /* 0x000000013c047892 */ /* 0x000fe2000f8efc3f */
[----:B------:R-:W-:-:S02]  /*3370*/  MOV R0, R75 ;  /* 0x0000004b00007202 */ /* 0x000fc40000000f00 */
[----:B------:R-:W-:Y:S01]  /*3380*/  MOV R42, R68 ;  /* 0x00000044002a7202 */ /* 0x000fe20000000f00 */
[----:B------:R-:W-:Y:S01]  /*3390*/  UISETP.NE.AND UP0, UPT, UR4, 0x3, UPT ;  /* 0x000000030400788c */ /* 0x000fe2000bf05270 */
[----:B------:R-:W-:Y:S01]  /*33a0*/  PRMT R153, R153, 0x5410, R0 ;  /* 0x0000541099997816 */ /* 0x000fe20000000000 */
[----:B------:R-:W-:Y:S01]  /*33b0*/  IMAD.MOV.U32 R0, RZ, RZ, R69 ;  /* 0x000000ffff007224 */ /* 0x000fe200078e0045 */
[----:B------:R-:W-:Y:S01]  /*33c0*/  PRMT R161, R161, 0x5410, R40 ;  /* 0x00005410a1a17816 */ /* 0x000fe20000000028 */
[----:B------:R-:W-:Y:S01]  /*33d0*/  IMAD.MOV.U32 R40, RZ, RZ, R72 ;  /* 0x000000ffff287224 */ /* 0x000fe200078e0048 */
[----:B------:R-:W-:Y:S02]  /*33e0*/  PRMT R160, R41, 0x7610, R160 ;  /* 0x0000761029a07816 */ /* 0x000fe400000000a0 */
[----:B------:R-:W-:Y:S01]  /*33f0*/  PRMT R140, R42, 0x7610, R140 ;  /* 0x000076102a8c7816 */ /* 0x000fe2000000008c */
[----:B------:R-:W-:Y:S01]  /*3400*/  IMAD.MOV.U32 R42, RZ, RZ, R76 ;  /* 0x000000ffff2a7224 */ /* 0x000fe200078e004c */
[----:B------:R-:W-:-:S02]  /*3410*/  MOV R41, R73 ;  /* 0x0000004900297202 */ /* 0x000fc40000000f00 */
[----:B------:R-:W-:Y:S01]  /*3420*/  PRMT R140, R140, 0x5410, R0 ;  /* 0x000054108c8c7816 */ /* 0x000fe20000000000 */
[----:B------:R-:W-:Y:S01]  /*3430*/  IMAD.MOV.U32 R0, RZ, RZ, R77 ;  /* 0x000000ffff007224 */ /* 0x000fe200078e004d */
[----:B------:R-:W-:Y:S01]  /*3440*/  PRMT R145, R40, 0x5410, R41 ;  /* 0x0000541028917816 */ /* 0x000fe20000000029 */
[----:B------:R-:W-:Y:S01]  /*3450*/  IMAD.MOV.U32 R41, RZ, RZ, R81 ;  /* 0x000000ffff297224 */ /* 0x000fe200078e0051 */
[----:B------:R-:W-:Y:S01]  /*3460*/  PRMT R154, R42, 0x7610, R154 ;  /* 0x000076102a9a7816 */ /* 0x000fe2000000009a */
[----:B-----5:R-:W-:Y:S01]  /*3470*/  IMAD.MOV.U32 R42, RZ, RZ, R44 ;  /* 0x000000ffff2a7224 */ /* 0x020fe200078e002c */
[----:B------:R-:W-:Y:S02]  /*3480*/  MOV R40, R80 ;  /* 0x0000005000287202 */ /* 0x000fe40000000f00 */
[----:B------:R-:W-:Y:S02]  /*3490*/  PRMT R154, R154, 0x5410, R0 ;  /* 0x000054109a9a7816 */ /* 0x000fe40000000000 */
[----:B------:R-:W-:Y:S01]  /*34a0*/  PRMT R161, R40, 0x7610, R161 ;  /* 0x0000761028a17816 */ /* 0x000fe200000000a1 */
[----:B------:R-:W-:Y:S01]  /*34b0*/  IMAD.MOV.U32 R40, RZ, RZ, R51 ;  /* 0x000000ffff287224 */ /* 0x000fe200078e0033 */
[----:B------:R-:W-:Y:S01]  /*34c0*/  PRMT R160, R160, 0x5410, R41 ;  /* 0x00005410a0a07816 */ /* 0x000fe20000000029 */
[----:B------:R-:W-:Y:S01]  /*34d0*/  IMAD.MOV.U32 R41, RZ, RZ, R50 ;  /* 0x000000ffff297224 */ /* 0x000fe200078e0032 */
[----:B------:R-:W-:-:S02]  /*34e0*/  MOV R0, R56 ;  /* 0x0000003800007202 */ /* 0x000fc40000000f00 */
[----:B------:R-:W-:Y:S02]  /*34f0*/  PRMT R88, R42, 0x7610, R88 ;  /* 0x000076102a587816 */ /* 0x000fe40000000058 */
[----:B------:R-:W-:Y:S01]  /*3500*/  PRMT R136, R0, 0x7610, R136 ;  /* 0x0000761000887816 */ /* 0x000fe20000000088 */
[----:B------:R-:W-:Y:S01]  /*3510*/  IMAD.MOV.U32 R0, RZ, RZ, R46 ;  /* 0x000000ffff007224 */ /* 0x000fe200078e002e */
[----:B------:R-:W-:Y:S01]  /*3520*/  PRMT R90, R41, 0x5410, R40 ;  /* 0x00005410295a7816 */ /* 0x000fe20000000028 */
[----:B------:R-:W-:Y:S01]  /*3530*/  IMAD.MOV.U32 R41, RZ, RZ, R62 ;  /* 0x000000ffff297224 */ /* 0x000fe200078e003e */
[----:B------:R-:W-:Y:S02]  /*3540*/  MOV R42, R45 ;  /* 0x0000002d002a7202 */ /* 0x000fe40000000f00 */
[----:B------:R-:W-:Y:S02]  /*3550*/  MOV R40, R63 ;  /* 0x0000003f00287202 */ /* 0x000fe40000000f00 */
[----:B------:R-:W-:-:S02]  /*3560*/  PLOP3.LUT P2, PT, PT, PT, UP0, 0x80, 0x0 ;  /* 0x000000000000781c */ /* 0x000fc40003f4f008 */
[----:B------:R-:W-:Y:S01]  /*3570*/  PRMT R88, R88, 0x5410, R42 ;  /* 0x0000541058587816 */ /* 0x000fe2000000002a */
[----:B------:R-:W-:Y:S01]  /*3580*/  IMAD.MOV.U32 R42, RZ, RZ, R57 ;  /* 0x000000ffff2a7224 */ /* 0x000fe200078e0039 */
[----:B------:R-:W-:Y:S01]  /*3590*/  PRMT R89, R0, 0x7610, R89 ;  /* 0x0000761000597816 */ /* 0x000fe20000000059 */
[----:B------:R-:W-:Y:S01]  /*35a0*/  IMAD.MOV.U32 R0, RZ, RZ, R49 ;  /* 0x000000ffff007224 */ /* 0x000fe200078e0031 */
[----:B------:R-:W-:Y:S01]  /*35b0*/  PRMT R138, R41, 0x5410, R40 ;  /* 0x00005410298a7816 */ /* 0x000fe20000000028 */
[----:B------:R-:W-:Y:S01]  /*35c0*/  IMAD.MOV.U32 R41, RZ, RZ, R47 ;  /* 0x000000ffff297224 */ /* 0x000fe200078e002f */
[----:B------:R-:W-:Y:S02]  /*35d0*/  MOV R40, R48 ;  /* 0x0000003000287202 */ /* 0x000fe40000000f00 */
[----:B------:R-:W-:Y:S01]  /*35e0*/  PRMT R136, R136, 0x5410, R42 ;  /* 0x0000541088887816 */ /* 0x000fe2000000002a */
[----:B------:R-:W-:Y:S01]  /*35f0*/  IMAD.MOV.U32 R42, RZ, RZ, R58 ;  /* 0x000000ffff2a7224 */ /* 0x000fe200078e003a */
[----:B------:R-:W-:Y:S01]  /*3600*/  PRMT R91, R40, 0x5410, R0 ;  /* 0x00005410285b7816 */ /* 0x000fe20000000000 */
[----:B------:R-:W-:Y:S01]  /*3610*/  IMAD.MOV.U32 R40, RZ, RZ, R64 ;  /* 0x000000ffff287224 */ /* 0x000fe200078e0040 */
[----:B------:R-:W-:Y:S01]  /*3620*/  PRMT R89, R89, 0x5410, R41 ;  /* 0x0000541059597816 */ /* 0x000fe20000000029 */
[----:B------:R-:W-:Y:S01]  /*3630*/  IMAD.MOV.U32 R0, RZ, RZ, R65 ;  /* 0x000000ffff007224 */ /* 0x000fe200078e0041 */
[----:B------:R-:W-:-:S04]  /*3640*/  MOV R41, R59 ;  /* 0x0000003b00297202 */ /* 0x000fc80000000f00 */
[----:B------:R-:W-:Y:S02]  /*3650*/  PRMT R137, R42, 0x5410, R41 ;  /* 0x000054102a897816 */ /* 0x000fe40000000029 */
[----:B------:R-:W-:Y:S01]  /*3660*/  PRMT R158, R40, 0x5410, R0 ;  /* 0x00005410289e7816 */ /* 0x000fe20000000000 */
[----:B------:R-:W-:Y:S06]  /*3670*/  @!P2 BRA `(.L_x_469) ;  /* 0x000000000004a947 */ /* 0x000fec0003800000 */
[----:B------:R-:W-:Y:S01]  /*3680*/  BPT.TRAP 0x1 ;  /* 0x000000040000795c */ /* 0x000fe20000300000 */
.L_x_469:
[----:B------:R-:W-:Y:S01]  /*3690*/  LEA R0, R17, R16, 0x3 ;  /* 0x0000001011007211 */ /* 0x000fe200078e18ff */
[----:B------:R-:W-:Y:S01]  /*36a0*/  BSSY B1, `(.L_x_470) ;  /* 0x0000004000017945 */ /* 0x000fe20003800000 */
[----:B------:R-:W-:-:S04]  /*36b0*/  SHF.L.U32 R115, R219, 0x1f, RZ ;  /* 0x0000001fdb737819 */ /* 0x000fc800000006ff */
[----:B------:R-:W0:Y:S02]  /*36c0*/  SYNCS.PHASECHK.TRANS64.TRYWAIT P6, [R0+URZ+0x38890], R115 ;  /* 0x03889073000075a7 */ /* 0x000e2400080c017f */
[----:B0-----:R-:W-:Y:S05]  /*36d0*/  @!P6 BRA `(.L_x_471) ;  /* 0x0000021c0090e947 */ /* 0x001fea0003800000 */
.L_x_790:
[----:B------:R-:W-:Y:S05]  /*36e0*/  BSYNC B1 ;  /* 0x0000000000017941 */ /* 0x000fea0003800000 */
.L_x_470:
[----:B------:R-:W-:Y:S04]  /*36f0*/  BSSY B1, `(.L_x_472) ;  /* 0x00000d3000017945 */ /* 0x000fe80003800000 */
[----:B------:R-:W-:Y:S05]  /*3700*/  @P3 BRA `(.L_x_473) ;  /* 0x0000000c00443947 */ /* 0x000fea0003800000 */
[----:B------:R-:W-:Y:S01]  /*3710*/  ISETP.NE.AND P3, PT, R26, RZ, PT ;  /* 0x000000ff1a00720c */ /* 0x000fe20003f65270 */
[----:B------:R-:W-:-:S12]  /*3720*/  BSSY B2, `(.L_x_474) ;  /* 0x0000033000027945 */ /* 0x000fd80003800000 */
[----:B------:R-:W-:Y:S05]  /*3730*/  @!P3 BRA `(.L_x_475) ;  /* 0x0000000000c4b947 */ /* 0x000fea0003800000 */
[----:B------:R1:W2:Y:S01]  /*3740*/  LDS.128 R40, [R4+0x24400] ;  /* 0x0244000004287984 */ /* 0x0002a20000000c00 */
[----:B------:R-:W-:Y:S01]  /*3750*/  ISETP.GE.AND P3, PT, R22, R116, PT ;  /* 0x000000741600720c */ /* 0x000fe20003f66270 */
[----:B------:R-:W-:-:S12]  /*3760*/  BSSY B3, `(.L_x_476) ;  /* 0x000002c000037945 */ /* 0x000fd80003800000 */
[----:B-1----:R-:W-:Y:S05]  /*3770*/  @P3 BRA `(.L_x_477) ;  /* 0x0000000000a83947 */ /* 0x002fea0003800000 */
[--C-:B------:R-:W-:Y:S01]  /*3780*/  SHF.R.U64 R146, R122, 0x10, R123.reuse ;  /* 0x000000107a927819 */ /* 0x100fe2000000127b */
[--C-:B--2---:R-:W-:Y:S01]  /*3790*/  HADD2.F32 R152, -RZ, R43.reuse.H0_H0 ;  /* 0x2000002bff987230 */ /* 0x104fe20000004100 */
[----:B------:R-:W-:Y:S02]  /*37a0*/  SHF.R.U32.HI R122, RZ, 0x10, R123 ;  /* 0x00000010ff7a7819 */ /* 0x000fe4000001167b */
[--C-:B------:R-:W-:Y:S01]  /*37b0*/  SHF.R.U64 R123, R124, 0x10, R125.reuse ;  /* 0x000000107c7b7819 */ /* 0x100fe2000000127d */
[----:B------:R-:W-:Y:S01]  /*37c0*/  HADD2.F32 R124, -RZ, R43.H1_H1 ;  /* 0x3000002bff7c7230 */ /* 0x000fe20000004100 */
[----:B------:R-:W-:Y:S01]  /*37d0*/  SHF.R.U32.HI R155, RZ, 0x10, R125 ;  /* 0x00000010ff9b7819 */ /* 0x000fe2000001167d */
[----:B------:R-:W-:Y:S02]  /*37e0*/  HADD2.F32 R146, -RZ, R146.H0_H0 ;  /* 0x20000092ff927230 */ /* 0x000fe40000004100 */
[----:B------:R-:W-:Y:S02]  /*37f0*/  HADD2.F32 R156, -RZ, R123.H0_H0 ;  /* 0x2000007bff9c7230 */ /* 0x000fe40000004100 */
[----:B------:R-:W-:-:S02]  /*3800*/  HADD2.F32 R155, -RZ, R155.H0_H0 ;  /* 0x2000009bff9b7230 */ /* 0x000fc40000004100 */
[--C-:B------:R-:W-:Y:S02]  /*3810*/  HADD2.F32 R123, -RZ, R41.reuse.H1_H1 ;  /* 0x30000029ff7b7230 */ /* 0x100fe40000004100 */
[----:B------:R-:W-:Y:S02]  /*3820*/  HADD2.F32 R41, -RZ, R41.H0_H0 ;  /* 0x20000029ff297230 */ /* 0x000fe40000004100 */
[-C--:B------:R-:W-:Y:S01]  /*3830*/  FMUL.FTZ R43, R124, R155.reuse ;  /* 0x0000009b7c2b7220 */ /* 0x080fe20000410000 */
[----:B------:R-:W-:Y:S02]  /*3840*/  HADD2.F32 R125, -RZ, R122.H0_H0 ;  /* 0x2000007aff7d7230 */ /* 0x000fe40000004100 */
[-C--:B------:R-:W-:Y:S01]  /*3850*/  FMUL.FTZ R122, R123, R156.reuse ;  /* 0x0000009c7b7a7220 */ /* 0x080fe20000410000 */
[C---:B------:R-:W-:Y:S01]  /*3860*/  FMUL.FTZ R155, R152.reuse, R155 ;  /* 0x0000009b989b7220 */ /* 0x040fe20000410000 */
[C---:B------:R-:W-:Y:S02]  /*3870*/  FMUL.FTZ R156, R41.reuse, R156 ;  /* 0x0000009c299c7220 */ /* 0x040fe40000410000 */
[-C--:B------:R-:W-:Y:S01]  /*3880*/  FFMA.FTZ R41, R41, R146.reuse, -R122 ;  /* 0x0000009229297223 */ /* 0x080fe2000001087a */
[-C--:B------:R-:W-:Y:S01]  /*3890*/  FFMA.FTZ R43, R152, R125.reuse, -R43 ;  /* 0x0000007d982b7223 */ /* 0x080fe2000001082b */
[----:B------:R-:W-:Y:S01]  /*38a0*/  FFMA.FTZ R124, R124, R125, R155 ;  /* 0x0000007d7c7c7223 */ /* 0x000fe2000001009b */
[----:B------:R-:W-:Y:S01]  /*38b0*/  FFMA.FTZ R122, R123, R146, R156 ;  /* 0x000000927b7a7223 */ /* 0x000fe2000001009c */
[----:B------:R-:W-:-:S02]  /*38c0*/  HADD2.F32 R125, -RZ, R159.H0_H0 ;  /* 0x2000009fff7d7230 */ /* 0x000fc40000004100 */
[--C-:B------:R-:W-:Y:S01]  /*38d0*/  HADD2.F32 R152, -RZ, R40.reuse.H1_H1 ;  /* 0x30000028ff987230 */ /* 0x100fe20000004100 */
[----:B------:R-:W-:Y:S01]  /*38e0*/  F2FP.F16.F32.PACK_AB R43, R124, R43 ;  /* 0x0000002b7c2b723e */ /* 0x000fe200000000ff */
[----:B------:R-:W-:Y:S01]  /*38f0*/  HADD2.F32 R155, -RZ, R40.H0_H0 ;  /* 0x20000028ff9b7230 */ /* 0x000fe20000004100 */
[----:B------:R-:W-:Y:S01]  /*3900*/  F2FP.F16.F32.PACK_AB R41, R122, R41 ;  /* 0x000000297a29723e */ /* 0x000fe200000000ff */
[----:B------:R-:W-:Y:S02]  /*3910*/  HADD2.F32 R123, -RZ, R159.H1_H1 ;  /* 0x3000009fff7b7230 */ /* 0x000fe40000004100 */
[--C-:B------:R-:W-:Y:S02]  /*3920*/  HADD2.F32 R40, -RZ, R42.reuse.H1_H1 ;  /* 0x3000002aff287230 */ /* 0x100fe40000004100 */
[-C--:B------:R-:W-:Y:S01]  /*3930*/  FMUL.FTZ R159, R155, R125.reuse ;  /* 0x0000007d9b9f7220 */ /* 0x080fe20000410000 */
[----:B------:R-:W-:Y:S02]  /*3940*/  HADD2.F32 R156, -RZ, R42.H0_H0 ;  /* 0x2000002aff9c7230 */ /* 0x000fe40000004100 */
[----:B------:R-:W-:Y:S01]  /*3950*/  FMUL.FTZ R42, R152, R125 ;  /* 0x0000007d982a7220 */ /* 0x000fe20000410000 */
[----:B------:R-:W-:-:S02]  /*3960*/  HADD2.F32 R146, -RZ, R157.H0_H0 ;  /* 0x2000009dff927230 */ /* 0x000fc40000004100 */
[-C--:B------:R-:W-:Y:S01]  /*3970*/  FMUL.FTZ R125, R40, R123.reuse ;  /* 0x0000007b287d7220 */ /* 0x080fe20000410000 */
[----:B------:R-:W-:Y:S02]  /*3980*/  HADD2.F32 R157, -RZ, R157.H1_H1 ;  /* 0x3000009dff9d7230 */ /* 0x000fe40000004100 */
[----:B------:R-:W-:Y:S01]  /*3990*/  FMUL.FTZ R123, R156, R123 ;  /* 0x0000007b9c7b7220 */ /* 0x000fe20000410000 */
[-C--:B------:R-:W-:Y:S01]  /*39a0*/  FFMA.FTZ R42, R155, R146.reuse, -R42 ;  /* 0x000000929b2a7223 */ /* 0x080fe2000001082a */
[----:B------:R-:W-:Y:S01]  /*39b0*/  FFMA.FTZ R159, R152, R146, R159 ;  /* 0x00000092989f7223 */ /* 0x000fe2000001009f */
[-C--:B------:R-:W-:Y:S01]  /*39c0*/  FFMA.FTZ R125, R156, R157.reuse, -R125 ;  /* 0x0000009d9c7d7223 */ /* 0x080fe2000001087d */
[----:B------:R-:W-:-:S03]  /*39d0*/  FFMA.FTZ R40, R40, R157, R123 ;  /* 0x0000009d28287223 */ /* 0x000fc6000001007b */
[----:B------:R-:W-:Y:S02]  /*39e0*/  F2FP.F16.F32.PACK_AB R42, R159, R42 ;  /* 0x0000002a9f2a723e */ /* 0x000fe400000000ff */
[----:B------:R-:W-:-:S03]  /*39f0*/  F2FP.F16.F32.PACK_AB R122, R40, R125 ;  /* 0x0000007d287a723e */ /* 0x000fc600000000ff */
[----:B------:R-:W-:Y:S02]  /*3a00*/  IMAD.MOV.U32 R40, RZ, RZ, R42 ;  /* 0x000000ffff287224 */ /* 0x000fe400078e002a */
[----:B------:R-:W-:-:S07]  /*3a10*/  IMAD.MOV.U32 R42, RZ, RZ, R122 ;  /* 0x000000ffff2a7224 */ /* 0x000fce00078e007a */
.L_x_477:
[----:B------:R-:W-:Y:S05]  /*3a20*/  BSYNC B3 ;  /* 0x0000000000037941 */ /* 0x000fea0003800000 */
.L_x_476:
[----:B------:R-:W-:Y:S02]  /*3a30*/  ULDC.64 UR4, c[0x0][0x208] ;  /* 0x0000820000047ab9 */ /* 0x000fe40000000a00 */
[----:B--2---:R1:W-:Y:S03]  /*3a40*/  STG.E.128 desc[UR4][R60.64], R40 ;  /* 0x000000283c007986 */ /* 0x0043e6000c101d04 */
.L_x_475:
[----:B------:R-:W-:Y:S05]  /*3a50*/  BSYNC B2 ;  /* 0x0000000000027941 */ /* 0x000fea0003800000 */
.L_x_474:
[----:B------:R-:W-:Y:S01]  /*3a60*/  ISETP.NE.AND P3, PT, R10, RZ, PT ;  /* 0x000000ff0a00720c */ /* 0x000fe20003f65270 */
[----:B------:R-:W-:-:S12]  /*3a70*/  BSSY B2, `(.L_x_478) ;  /* 0x0000032000027945 */ /* 0x000fd80003800000 */
[----:B------:R-:W-:Y:S05]  /*3a80*/  @!P3 BRA `(.L_x_479) ;  /* 0x0000000000c0b947 */ /* 0x000fea0003800000 */
[----:B-1----:R1:W2:Y:S01]  /*3a90*/  LDS.128 R40, [R4+0x26c00] ;  /* 0x026c000004287984 */ /* 0x0022a20000000c00 */
[----:B------:R-:W-:Y:S01]  /*3aa0*/  ISETP.GE.AND P3, PT, R215, R116, PT ;  /* 0x00000074d700720c */ /* 0x000fe20003f66270 */
[----:B------:R-:W-:-:S12]  /*3ab0*/  BSSY B3, `(.L_x_480) ;  /* 0x000002b000037945 */ /* 0x000fd80003800000 */
[----:B-1----:R-:W-:Y:S05]  /*3ac0*/  @P3 BRA `(.L_x_481) ;  /* 0x0000000000a43947 */ /* 0x002fea0003800000 */
[--C-:B------:R-:W-:Y:S01]  /*3ad0*/  SHF.R.U64 R122, R94, 0x10, R95.reuse ;  /* 0x000000105e7a7819 */ /* 0x100fe2000000125f */
[----:B--2---:R-:W-:Y:S01]  /*3ae0*/  HADD2.F32 R124, -RZ, R43.H0_H0 ;  /* 0x2000002bff7c7230 */ /* 0x004fe20000004100 */
[----:B------:R-:W-:Y:S01]  /*3af0*/  SHF.R.U32.HI R94, RZ, 0x10, R95 ;  /* 0x00000010ff5e7819 */ /* 0x000fe2000001165f */
[----:B------:R-:W-:Y:S01]  /*3b00*/  HADD2.F32 R155, -RZ, R165.H1_H1 ;  /* 0x300000a5ff9b7230 */ /* 0x000fe20000004100 */
[--C-:B------:R-:W-:Y:S01]  /*3b10*/  SHF.R.U32.HI R123, RZ, 0x10, R119.reuse ;  /* 0x00000010ff7b7819 */ /* 0x100fe20000011677 */
[----:B------:R-:W-:Y:S01]  /*3b20*/  HADD2.F32 R122, -RZ, R122.H0_H0 ;  /* 0x2000007aff7a7230 */ /* 0x000fe20000004100 */
[----:B------:R-:W-:Y:S01]  /*3b30*/  SHF.R.U64 R95, R118, 0x10, R119 ;  /* 0x00000010765f7819 */ /* 0x000fe20000001277 */
[----:B------:R-:W-:Y:S02]  /*3b40*/  HADD2.F32 R118, -RZ, R43.H1_H1 ;  /* 0x3000002bff767230 */ /* 0x000fe40000004100 */
[----:B------:R-:W-:Y:S02]  /*3b50*/  HADD2.F32 R123, -RZ, R123.H0_H0 ;  /* 0x2000007bff7b7230 */ /* 0x000fe40000004100 */
[----:B------:R-:W-:-:S02]  /*3b60*/  HADD2.F32 R146, -RZ, R95.H0_H0 ;  /* 0x2000005fff927230 */ /* 0x000fc40000004100 */
[--C-:B------:R-:W-:Y:S02]  /*3b70*/  HADD2.F32 R95, -RZ, R41.reuse.H1_H1 ;  /* 0x30000029ff5f7230 */ /* 0x100fe40000004100 */
[-C--:B------:R-:W-:Y:S01]  /*3b80*/  FMUL.FTZ R43, R118, R123.reuse ;  /* 0x0000007b762b7220 */ /* 0x080fe20000410000 */
[----:B------:R-:W-:Y:S02]  /*3b90*/  HADD2.F32 R41, -RZ, R41.H0_H0 ;  /* 0x20000029ff297230 */ /* 0x000fe40000004100 */
[C---:B------:R-:W-:Y:S01]  /*3ba0*/  FMUL.FTZ R123, R124.reuse, R123 ;  /* 0x0000007b7c7b7220 */ /* 0x040fe20000410000 */
[----:B------:R-:W-:Y:S02]  /*3bb0*/  HADD2.F32 R119, -RZ, R94.H0_H0 ;  /* 0x2000005eff777230 */ /* 0x000fe40000004100 */
[-C--:B------:R-:W-:Y:S01]  /*3bc0*/  FMUL.FTZ R94, R95, R146.reuse ;  /* 0x000000925f5e7220 */ /* 0x080fe20000410000 */
[C---:B------:R-:W-:Y:S02]  /*3bd0*/  FMUL.FTZ R146, R41.reuse, R146 ;  /* 0x0000009229927220 */ /* 0x040fe40000410000 */
[-C--:B------:R-:W-:Y:S01]  /*3be0*/  FFMA.FTZ R43, R124, R119.reuse, -R43 ;  /* 0x000000777c2b7223 */ /* 0x080fe2000001082b */
[----:B------:R-:W-:Y:S01]  /*3bf0*/  FFMA.FTZ R118, R118, R119, R123 ;  /* 0x0000007776767223 */ /* 0x000fe2000001007b */
[----:B------:R-:W-:Y:S01]  /*3c00*/  FFMA.FTZ R41, R41, R122, -R94 ;  /* 0x0000007a29297223 */ /* 0x000fe2000001085e */
[----:B------:R-:W-:-:S02]  /*3c10*/  HADD2.F32 R119, -RZ, R167.H0_H0 ;  /* 0x200000a7ff777230 */ /* 0x000fc40000004100 */
[----:B------:R-:W-:Y:S01]  /*3c20*/  FFMA.FTZ R94, R95, R122, R146 ;  /* 0x0000007a5f5e7223 */ /* 0x000fe20000010092 */
[--C-:B------:R-:W-:Y:S01]  /*3c30*/  HADD2.F32 R123, -RZ, R40.reuse.H1_H1 ;  /* 0x30000028ff7b7230 */ /* 0x100fe20000004100 */
[----:B------:R-:W-:Y:S01]  /*3c40*/  F2FP.F16.F32.PACK_AB R43, R118, R43 ;  /* 0x0000002b762b723e */ /* 0x000fe200000000ff */
[----:B------:R-:W-:Y:S02]  /*3c50*/  HADD2.F32 R124, -RZ, R40.H0_H0 ;  /* 0x20000028ff7c7230 */ /* 0x000fe40000004100 */
[----:B------:R-:W-:Y:S02]  /*3c60*/  HADD2.F32 R95, -RZ, R167.H1_H1 ;  /* 0x300000a7ff5f7230 */ /* 0x000fe40000004100 */
[-C--:B------:R-:W-:Y:S01]  /*3c70*/  FMUL.FTZ R125, R123, R119.reuse ;  /* 0x000000777b7d7220 */ /* 0x080fe20000410000 */
[--C-:B------:R-:W-:Y:S02]  /*3c80*/  HADD2.F32 R40, -RZ, R42.reuse.H1_H1 ;  /* 0x3000002aff287230 */ /* 0x100fe40000004100 */
[----:B------:R-:W-:Y:S01]  /*3c90*/  FMUL.FTZ R146, R124, R119 ;  /* 0x000000777c927220 */ /* 0x000fe20000410000 */
[----:B------:R-:W-:Y:S01]  /*3ca0*/  HADD2.F32 R42, -RZ, R42.H0_H0 ;  /* 0x2000002aff2a7230 */ /* 0x000fe20000004100 */
[----:B------:R-:W-:Y:S01]  /*3cb0*/  F2FP.F16.F32.PACK_AB R41, R94, R41 ;  /* 0x000000295e29723e */ /* 0x000fe200000000ff */
[----:B------:R-:W-:-:S02]  /*3cc0*/  HADD2.F32 R122, -RZ, R165.H0_H0 ;  /* 0x200000a5ff7a7230 */ /* 0x000fc40000004100 */
[-C--:B------:R-:W-:Y:S01]  /*3cd0*/  FMUL.FTZ R119, R40, R95.reuse ;  /* 0x0000005f28777220 */ /* 0x080fe20000410000 */
[----:B------:R-:W-:Y:S02]  /*3ce0*/  FMUL.FTZ R95, R42, R95 ;  /* 0x0000005f2a5f7220 */ /* 0x000fe40000410000 */
[-C--:B------:R-:W-:Y:S01]  /*3cf0*/  FFMA.FTZ R125, R124, R122.reuse, -R125 ;  /* 0x0000007a7c7d7223 */ /* 0x080fe2000001087d */
[----:B------:R-:W-:Y:S01]  /*3d00*/  FFMA.FTZ R146, R123, R122, R146 ;  /* 0x0000007a7b927223 */ /* 0x000fe20000010092 */
[-C--:B------:R-:W-:Y:S01]  /*3d10*/  FFMA.FTZ R119, R42, R155.reuse, -R119 ;  /* 0x0000009b2a777223 */ /* 0x080fe20000010877 */
[----:B------:R-:W-:-:S03]  /*3d20*/  FFMA.FTZ R40, R40, R155, R95 ;  /* 0x0000009b28287223 */ /* 0x000fc6000001005f */
[----:B------:R-:W-:Y:S02]  /*3d30*/  F2FP.F16.F32.PACK_AB R146, R146, R125 ;  /* 0x0000007d9292723e */ /* 0x000fe400000000ff */
[----:B------:R-:W-:Y:S02]  /*3d40*/  F2FP.F16.F32.PACK_AB R42, R40, R119 ;  /* 0x00000077282a723e */ /* 0x000fe400000000ff */
[----:B------:R-:W-:-:S07]  /*3d50*/  MOV R40, R146 ;  /* 0x0000009200287202 */ /* 0x000fce0000000f00 */
.L_x_481:
[----:B------:R-:W-:Y:S05]  /*3d60*/  BSYNC B3 ;  /* 0x0000000000037941 */ /* 0x000fea0003800000 */
.L_x_480:
[----:B------:R-:W-:Y:S02]  /*3d70*/  ULDC.64 UR4, c[0x0][0x208] ;  /* 0x0000820000047ab9 */ /* 0x000fe40000000a00 */
[----:B--2---:R2:W-:Y:S03]  /*3d80*/  STG.E.128 desc[UR4][R60.64+0x80], R40 ;  /* 0x000080283c007986 */ /* 0x0045e6000c101d04 */
.L_x_479:
[----:B------:R-:W-:Y:S05]  /*3d90*/  BSYNC B2 ;  /* 0x0000000000027941 */ /* 0x000fea0003800000 */
.L_x_478:
[----:B------:R-:W-:Y:S01]  /*3da0*/  ISETP.NE.AND P3, PT, R9, RZ, PT ;  /* 0x000000ff0900720c */ /* 0x000fe20003f65270 */
[----:B------:R-:W-:-:S12]  /*3db0*/  BSSY B2, `(.L_x_482) ;  /* 0x0000032000027945 */ /* 0x000fd80003800000 */
[----:B------:R-:W-:Y:S05]  /*3dc0*/  @!P3 BRA `(.L_x_483) ;  /* 0x0000000000c0b947 */ /* 0x000fea0003800000 */
[----:B-12---:R1:W2:Y:S01]  /*3dd0*/  LDS.128 R40, [R4+0x29400] ;  /* 0x0294000004287984 */ /* 0x0062a20000000c00 */
[----:B------:R-:W-:Y:S01]  /*3de0*/  ISETP.GE.AND P3, PT, R214, R116, PT ;  /* 0x00000074d600720c */ /* 0x000fe20003f66270 */
[----:B------:R-:W-:-:S12]  /*3df0*/  BSSY B3, `(.L_x_484) ;  /* 0x000002b000037945 */ /* 0x000fd80003800000 */
[----:B-1----:R-:W-:Y:S05]  /*3e00*/  @P3 BRA `(.L_x_485) ;  /* 0x0000000000a43947 */ /* 0x002fea0003800000 */
[----:B------:R-:W-:Y:S01]  /*3e10*/  SHF.R.U64 R94, R86, 0x10, R87 ;  /* 0x00000010565e7819 */ /* 0x000fe20000001257 */
[----:B--2---:R-:W-:Y:S01]  /*3e20*/  HADD2.F32 R118, -RZ, R43.H0_H0 ;  /* 0x2000002bff767230 */ /* 0x004fe20000004100 */
[----:B------:R-:W-:Y:S01]  /*3e30*/  SHF.R.U32.HI R95, RZ, 0x10, R93 ;  /* 0x00000010ff5f7819 */ /* 0x000fe2000001165d */
[----:B------:R-:W-:Y:S01]  /*3e40*/  HADD2.F32 R123, -RZ, R164.H1_H1 ;  /* 0x300000a4ff7b7230 */ /* 0x000fe20000004100 */
[----:B------:R-:W-:Y:S01]  /*3e50*/  SHF.R.U32.HI R86, RZ, 0x10, R87 ;  /* 0x00000010ff567819 */ /* 0x000fe20000011657 */
[----:B------:R-:W-:Y:S01]  /*3e60*/  HADD2.F32 R94, -RZ, R94.H0_H0 ;  /* 0x2000005eff5e7230 */ /* 0x000fe20000004100 */
[----:B------:R-:W-:Y:S01]  /*3e70*/  SHF.R.U64 R87, R92, 0x10, R93 ;  /* 0x000000105c577819 */ /* 0x000fe2000000125d */
[----:B------:R-:W-:Y:S02]  /*3e80*/  HADD2.F32 R95, -RZ, R95.H0_H0 ;  /* 0x2000005fff5f7230 */ /* 0x000fe40000004100 */
[----:B------:R-:W-:Y:S02]  /*3e90*/  HADD2.F32 R92, -RZ, R43.H1_H1 ;  /* 0x3000002bff5c7230 */ /* 0x000fe40000004100 */
[----:B------:R-:W-:-:S02]  /*3ea0*/  HADD2.F32 R122, -RZ, R87.H0_H0 ;  /* 0x20000057ff7a7230 */ /* 0x000fc40000004100 */
[--C-:B------:R-:W-:Y:S02]  /*3eb0*/  HADD2.F32 R87, -RZ, R41.reuse.H1_H1 ;  /* 0x30000029ff577230 */ /* 0x100fe40000004100 */
[-C--:B------:R-:W-:Y:S01]  /*3ec0*/  FMUL.FTZ R43, R92, R95.reuse ;  /* 0x0000005f5c2b7220 */ /* 0x080fe20000410000 */
[----:B------:R-:W-:Y:S02]  /*3ed0*/  HADD2.F32 R41, -RZ, R41.H0_H0 ;  /* 0x20000029ff297230 */ /* 0x000fe40000004100 */
[C---:B------:R-:W-:Y:S01]  /*3ee0*/  FMUL.FTZ R95, R118.reuse, R95 ;  /* 0x0000005f765f7220 */ /* 0x040fe20000410000 */
[----:B------:R-:W-:Y:S02]  /*3ef0*/  HADD2.F32 R93, -RZ, R86.H0_H0 ;  /* 0x20000056ff5d7230 */ /* 0x000fe40000004100 */
[-C--:B------:R-:W-:Y:S01]  /*3f00*/  FMUL.FTZ R86, R87, R122.reuse ;  /* 0x0000007a57567220 */ /* 0x080fe20000410000 */
[----:B------:R-:W-:Y:S02]  /*3f10*/  FMUL.FTZ R122, R41, R122 ;  /* 0x0000007a297a7220 */ /* 0x000fe40000410000 */
[-C--:B------:R-:W-:Y:S01]  /*3f20*/  FFMA.FTZ R43, R118, R93.reuse, -R43 ;  /* 0x0000005d762b7223 */ /* 0x080fe2000001082b */
[----:B------:R-:W-:Y:S01]  /*3f30*/  FFMA.FTZ R92, R92, R93, R95 ;  /* 0x0000005d5c5c7223 */ /* 0x000fe2000001005f */
[----:B------:R-:W-:-:S02]  /*3f40*/  HADD2.F32 R93, -RZ, R166.H0_H0 ;  /* 0x200000a6ff5d7230 */ /* 0x000fc40000004100 */
[-C--:B------:R-:W-:Y:S01]  /*3f50*/  FFMA.FTZ R41, R41, R94.reuse, -R86 ;  /* 0x0000005e29297223 */ /* 0x080fe20000010856 */
[--C-:B------:R-:W-:Y:S02]  /*3f60*/  HADD2.F32 R95, -RZ, R40.reuse.H1_H1 ;  /* 0x30000028ff5f7230 */ /* 0x100fe40000004100 */
[----:B------:R-:W-:Y:S01]  /*3f70*/  FFMA.FTZ R86, R87, R94, R122 ;  /* 0x0000005e57567223 */ /* 0x000fe2000001007a */
[----:B------:R-:W-:Y:S01]  /*3f80*/  HADD2.F32 R118, -RZ, R40.H0_H0 ;  /* 0x20000028ff767230 */ /* 0x000fe20000004100 */
[----:B------:R-:W-:Y:S01]  /*3f90*/  F2FP.F16.F32.PACK_AB R43, R92, R43 ;  /* 0x0000002b5c2b723e */ /* 0x000fe200000000ff */
[----:B------:R-:W-:Y:S02]  /*3fa0*/  HADD2.F32 R87, -RZ, R166.H1_H1 ;  /* 0x300000a6ff577230 */ /* 0x000fe40000004100 */
[-C--:B------:R-:W-:Y:S01]  /*3fb0*/  FMUL.FTZ R119, R95, R93.reuse ;  /* 0x0000005d5f777220 */ /* 0x080fe20000410000 */
[----:B------:R-:W-:Y:S02]  /*3fc0*/  HADD2.F32 R40, -RZ, R42.H1_H1 ;  /* 0x3000002aff287230 */ /* 0x000fe40000004100 */
[----:B------:R-:W-:Y:S01]  /*3fd0*/  FMUL.FTZ R122, R118, R93 ;  /* 0x0000005d767a7220 */ /* 0x000fe20000410000 */
[----:B------:R-:W-:Y:S01]  /*3fe0*/  HADD2.F32 R94, -RZ, R164.H0_H0 ;  /* 0x200000a4ff5e7230 */ /* 0x000fe20000004100 */
[----:B------:R-:W-:Y:S01]  /*3ff0*/  F2FP.F16.F32.PACK_AB R41, R86, R41 ;  /* 0x000000295629723e */ /* 0x000fe200000000ff */
[----:B------:R-:W-:-:S02]  /*4000*/  HADD2.F32 R42, -RZ, R42.H0_H0 ;  /* 0x2000002aff2a7230 */ /* 0x000fc40000004100 */
[-C--:B------:R-:W-:Y:S01]  /*4010*/  FMUL.FTZ R93, R40, R87.reuse ;  /* 0x00000057285d7220 */ /* 0x080fe20000410000 */
[-C--:B------:R-:W-:Y:S01]  /*4020*/  FFMA.FTZ R119, R118, R94.reuse, -R119 ;  /* 0x0000005e76777223 */ /* 0x080fe20000010877 */
[----:B------:R-:W-:Y:S01]  /*4030*/  FFMA.FTZ R122, R95, R94, R122 ;  /* 0x0000005e5f7a7223 */ /* 0x000fe2000001007a */
[C---:B------:R-:W-:Y:S01]  /*4040*/  FMUL.FTZ R87, R42.reuse, R87 ;  /* 0x000000572a577220 */ /* 0x040fe20000410000 */
[----:B------:R-:W-:-:S03]  /*4050*/  FFMA.FTZ R93, R42, R123, -R93 ;  /* 0x0000007b2a5d7223 */ /* 0x000fc6000001085d */
[----:B------:R-:W-:Y:S01]  /*4060*/  FFMA.FTZ R40, R40, R123, R87 ;  /* 0x0000007b28287223 */ /* 0x000fe20000010057 */
[----:B------:R-:W-:-:S04]  /*4070*/  F2FP.F16.F32.PACK_AB R122, R122, R119 ;  /* 0x000000777a7a723e */ /* 0x000fc800000000ff */
[----:B------:R-:W-:Y:S01]  /*4080*/  F2FP.F16.F32.PACK_AB R42, R40, R93 ;  /* 0x0000005d282a723e */ /* 0x000fe200000000ff */
[----:B------:R-:W-:-:S07]  /*4090*/  IMAD.MOV.U32 R40, RZ, RZ, R122 ;  /* 0x000000ffff287224 */ /* 0x000fce00078e007a */
.L_x_485:
[----:B------:R-:W-:Y:S05]  /*40a0*/  BSYNC B3 ;  /* 0x0000000000037941 */ /* 0x000fea0003800000 */
.L_x_484:
[----:B------:R-:W-:Y:S02]  /*40b0*/  ULDC.64 UR4, c[0x0][0x208] ;  /* 0x0000820000047ab9 */ /* 0x000fe40000000a00 */
[----:B--2---:R3:W-:Y:S03]  /*40c0*/  STG.E.128 desc[UR4][R60.64+0x100], R40 ;  /* 0x000100283c007986 */ /* 0x0047e6000c101d04 */
.L_x_483:
[----:B------:R-:W-:Y:S05]  /*40d0*/  BSYNC B2 ;  /* 0x0000000000027941 */ /* 0x000fea0003800000 */
.L_x_482:
[----:B------:R-:W-:-:S13]  /*40e0*/  ISETP.NE.AND P3, PT, R8, RZ, PT ;  /* 0x000000ff0800720c */ /* 0x000fda0003f65270 */
[----:B------:R-:W-:Y:S05]  /*40f0*/  @!P3 BRA `(.L_x_473) ;  /* 0x0000000000c8b947 */ /* 0x000fea0003800000 */
[----:B-123--:R1:W2:Y:S01]  /*4100*/  LDS.128 R40, [R4+0x2bc00] ;  /* 0x02bc000004287984 */ /* 0x00e2a20000000c00 */
[----:B------:R-:W-:Y:S01]  /*4110*/  ISETP.GE.AND P3, PT, R216, R116, PT ;  /* 0x00000074d800720c */ /* 0x000fe20003f66270 */
[----:B------:R-:W-:-:S12]  /*4120*/  BSSY B2, `(.L_x_486) ;  /* 0x000002d000027945 */ /* 0x000fd80003800000 */
[----:B-1----:R-:W-:Y:S05]  /*4130*/  @P3 BRA `(.L_x_487) ;  /* 0x0000000000ac3947 */ /* 0x002fea0003800000 */
[--C-:B------:R-:W-:Y:S02]  /*4140*/  SHF.R.U64 R94, R84, 0x10, R85.reuse ;  /* 0x00000010545e7819 */ /* 0x100fe40000001255 */
[----:B------:R-:W-:Y:S01]  /*4150*/  SHF.R.U32.HI R84, RZ, 0x10, R85 ;  /* 0x00000010ff547819 */ /* 0x000fe20000011655 */
[----:B--2---:R-:W-:Y:S01]  /*4160*/  IMAD.MOV.U32 R85, RZ, RZ, R41 ;  /* 0x000000ffff557224 */ /* 0x004fe200078e0029 */
[----:B------:R-:W-:Y:S01]  /*4170*/  MOV R92, R43 ;  /* 0x0000002b005c7202 */ /* 0x000fe20000000f00 */
[----:B------:R-:W-:Y:S01]  /*4180*/  HADD2.F32 R94, -RZ, R94.H0_H0 ;  /* 0x2000005eff5e7230 */ /* 0x000fe20000004100 */
[--C-:B------:R-:W-:Y:S01]  /*4190*/  SHF.R.U64 R86, R82, 0x10, R83.reuse ;  /* 0x0000001052567819 */ /* 0x100fe20000001253 */
[----:B------:R-:W-:Y:S01]  /*41a0*/  HADD2.F32 R41, -RZ, R84.H0_H0 ;  /* 0x20000054ff297230 */ /* 0x000fe20000004100 */
[----:B------:R-:W-:Y:S01]  /*41b0*/  SHF.R.U32.HI R82, RZ, 0x10, R83 ;  /* 0x00000010ff527819 */ /* 0x000fe20000011653 */
[--C-:B------:R-:W-:Y:S02]  /*41c0*/  HADD2.F32 R43, -RZ, R85.reuse.H1_H1 ;  /* 0x30000055ff2b7230 */ /* 0x100fe40000004100 */
[----:B------:R-:W-:-:S02]  /*41d0*/  HADD2.F32 R85, -RZ, R85.H0_H0 ;  /* 0x20000055ff557230 */ /* 0x000fc40000004100 */
[--C-:B------:R-:W-:Y:S02]  /*41e0*/  HADD2.F32 R84, -RZ, R92.reuse.H1_H1 ;  /* 0x3000005cff547230 */ /* 0x100fe40000004100 */
[----:B------:R-:W-:Y:S02]  /*41f0*/  HADD2.F32 R92, -RZ, R92.H0_H0 ;  /* 0x2000005cff5c7230 */ /* 0x000fe40000004100 */
[----:B------:R-:W-:Y:S02]  /*4200*/  HADD2.F32 R86, -RZ, R86.H0_H0 ;  /* 0x20000056ff567230 */ /* 0x000fe40000004100 */
[-C--:B------:R-:W-:Y:S01]  /*4210*/  FMUL.FTZ R87, R84, R41.reuse ;  /* 0x0000002954577220 */ /* 0x080fe20000410000 */
[----:B------:R-:W-:Y:S02]  /*4220*/  HADD2.F32 R83, -RZ, R82.H0_H0 ;  /* 0x20000052ff537230 */ /* 0x000fe40000004100 */
[-C--:B------:R-:W-:Y:S01]  /*4230*/  FMUL.FTZ R82, R43, R94.reuse ;  /* 0x0000005e2b527220 */ /* 0x080fe20000410000 */
[----:B------:R-:W-:Y:S01]  /*4240*/  FMUL.FTZ R94, R85, R94 ;  /* 0x0000005e555e7220 */ /* 0x000fe20000410000 */
[----:B------:R-:W-:-:S02]  /*4250*/  FMUL.FTZ R93, R92, R41 ;  /* 0x000000295c5d7220 */ /* 0x000fc40000410000 */
[-C--:B------:R-:W-:Y:S01]  /*4260*/  FFMA.FTZ R41, R85, R86.reuse, -R82 ;  /* 0x0000005655297223 */ /* 0x080fe20000010852 */
[----:B------:R-:W-:Y:S01]  /*4270*/  FFMA.FTZ R82, R43, R86, R94 ;  /* 0x000000562b527223 */ /* 0x000fe2000001005e */
[-C--:B------:R-:W-:Y:S01]  /*4280*/  FFMA.FTZ R43, R92, R83.reuse, -R87 ;  /* 0x000000535c2b7223 */ /* 0x080fe20000010857 */
[--C-:B------:R-:W-:Y:S02]  /*4290*/  HADD2.F32 R87, -RZ, R163.reuse.H0_H0 ;  /* 0x200000a3ff577230 */ /* 0x100fe40000004100 */
[----:B------:R-:W-:Y:S01]  /*42a0*/  FFMA.FTZ R84, R84, R83, R93 ;  /* 0x0000005354547223 */ /* 0x000fe2000001005d */
[--C-:B------:R-:W-:Y:S01]  /*42b0*/  HADD2.F32 R86, -RZ, R40.reuse.H1_H1 ;  /* 0x30000028ff567230 */ /* 0x100fe20000004100 */
[----:B------:R-:W-:Y:S01]  /*42c0*/  F2FP.F16.F32.PACK_AB R41, R82, R41 ;  /* 0x000000295229723e */ /* 0x000fe200000000ff */
[----:B------:R-:W-:Y:S02]  /*42d0*/  HADD2.F32 R92, -RZ, R40.H0_H0 ;  /* 0x20000028ff5c7230 */ /* 0x000fe40000004100 */
[----:B------:R-:W-:-:S02]  /*42e0*/  HADD2.F32 R163, -RZ, R163.H1_H1 ;  /* 0x300000a3ffa37230 */ /* 0x000fc40000004100 */
[-C--:B------:R-:W-:Y:S01]  /*42f0*/  FMUL.FTZ R93, R86, R87.reuse ;  /* 0x00000057565d7220 */ /* 0x080fe20000410000 */
[----:B------:R-:W-:Y:S02]  /*4300*/  HADD2.F32 R40, -RZ, R42.H1_H1 ;  /* 0x3000002aff287230 */ /* 0x000fe40000004100 */
[----:B------:R-:W-:Y:S01]  /*4310*/  FMUL.FTZ R87, R92, R87 ;  /* 0x000000575c577220 */ /* 0x000fe20000410000 */
[----:B------:R-:W-:Y:S01]  /*4320*/  HADD2.F32 R83, -RZ, R162.H1_H1 ;  /* 0x300000a2ff537230 */ /* 0x000fe20000004100 */
[----:B------:R-:W-:Y:S01]  /*4330*/  F2FP.F16.F32.PACK_AB R43, R84, R43 ;  /* 0x0000002b542b723e */ /* 0x000fe200000000ff */
[----:B------:R-:W-:Y:S02]  /*4340*/  HADD2.F32 R42, -RZ, R42.H0_H0 ;  /* 0x2000002aff2a7230 */ /* 0x000fe40000004100 */
[----:B------:R-:W-:Y:S01]  /*4350*/  FMUL.FTZ R95, R40, R163 ;  /* 0x000000a3285f7220 */ /* 0x000fe20000410000 */
[----:B------:R-:W-:Y:S02]  /*4360*/  HADD2.F32 R85, -RZ, R162.H0_H0 ;  /* 0x200000a2ff557230 */ /* 0x000fe40000004100 */
        /* <DEDUP_REMOVED lines=8> */
.L_x_487:
[----:B------:R-:W-:Y:S05]  /*43f0*/  BSYNC B2 ;  /* 0x0000000000027941 */ /* 0x000fea0003800000 */
.L_x_486:
[----:B------:R-:W-:Y:S02]  /*4400*/  ULDC.64 UR4, c[0x0][0x208] ;  /* 0x0000820000047ab9 */ /* 0x000fe40000000a00 */
[----:B--2---:R4:W-:Y:S03]  /*4410*/  STG.E.128 desc[UR4][R60.64+0x180], R40 ;  /* 0x000180283c007986 */ /* 0x0049e6000c101d04 */
.L_x_473:
[----:B------:R-:W-:Y:S05]  /*4420*/  BSYNC B1 ;  /* 0x0000000000017941 */ /* 0x000fea0003800000 */
.L_x_472:
[----:B------:R-:W-:Y:S04]  /*4430*/  BSSY B1, `(.L_x_488) ;  /* 0x00000d1000017945 */ /* 0x000fe80003800000 */
[----:B------:R-:W-:Y:S05]  /*4440*/  @P4 BRA `(.L_x_489) ;  /* 0x0000000c003c4947 */ /* 0x000fea0003800000 */
[----:B------:R-:W-:Y:S01]  /*4450*/  ISETP.NE.AND P3, PT, R26, RZ, PT ;  /* 0x000000ff1a00720c */ /* 0x000fe20003f65270 */
[----:B------:R-:W-:-:S12]  /*4460*/  BSSY B2, `(.L_x_490) ;  /* 0x0000033000027945 */ /* 0x000fd80003800000 */
[----:B------:R-:W-:Y:S05]  /*4470*/  @!P3 BRA `(.L_x_491) ;  /* 0x0000000000c4b947 */ /* 0x000fea0003800000 */
[----:B-1234-:R1:W2:Y:S01]  /*4480*/  LDS.128 R40, [R4+0x25400] ;  /* 0x0254000004287984 */ /* 0x01e2a20000000c00 */
[----:B------:R-:W-:Y:S01]  /*4490*/  ISETP.GE.AND P3, PT, R22, R116, PT ;  /* 0x000000741600720c */ /* 0x000fe20003f66270 */
[----:B------:R-:W-:-:S12]  /*44a0*/  BSSY B3, `(.L_x_492) ;  /* 0x000002c000037945 */ /* 0x000fd80003800000 */
[----:B-1----:R-:W-:Y:S05]  /*44b0*/  @P3 BRA `(.L_x_493) ;  /* 0x0000000000a83947 */ /* 0x002fea0003800000 */
[----:B------:R-:W-:Y:S01]  /*44c0*/  SHF.R.U64 R84, R78, 0x10, R79 ;  /* 0x000000104e547819 */ /* 0x000fe2000000124f */
[----:B--2---:R-:W-:Y:S01]  /*44d0*/  IMAD.MOV.U32 R60, RZ, RZ, R40 ;  /* 0x000000ffff3c7224 */ /* 0x004fe200078e0028 */
[--C-:B------:R-:W-:Y:S01]  /*44e0*/  SHF.R.U64 R78, R80, 0x10, R81.reuse ;  /* 0x00000010504e7819 */ /* 0x100fe20000001251 */
[--C-:B------:R-:W-:Y:S01]  /*44f0*/  HADD2.F32 R40, -RZ, R41.reuse.H0_H0 ;  /* 0x20000029ff287230 */ /* 0x100fe20000004100 */
[----:B------:R-:W-:Y:S01]  /*4500*/  MOV R61, R43 ;  /* 0x0000002b003d7202 */ /* 0x000fe20000000f00 */
[----:B------:R-:W-:Y:S01]  /*4510*/  HADD2.F32 R43, -RZ, R41.H1_H1 ;  /* 0x30000029ff2b7230 */ /* 0x000fe20000004100 */
[----:B------:R-:W-:Y:S01]  /*4520*/  SHF.R.U32.HI R82, RZ, 0x10, R81 ;  /* 0x00000010ff527819 */ /* 0x000fe20000011651 */
[----:B------:R-:W-:Y:S01]  /*4530*/  HADD2.F32 R81, -RZ, R78.H0_H0 ;  /* 0x2000004eff517230 */ /* 0x000fe20000004100 */
[----:B------:R-:W-:Y:S01]  /*4540*/  SHF.R.U32.HI R83, RZ, 0x10, R79 ;  /* 0x00000010ff537819 */ /* 0x000fe2000001164f */
[----:B------:R-:W-:Y:S02]  /*4550*/  HADD2.F32 R78, -RZ, R61.H1_H1 ;  /* 0x3000003dff4e7230 */ /* 0x000fe40000004100 */
[----:B------:R-:W-:-:S02]  /*4560*/  HADD2.F32 R82, -RZ, R82.H0_H0 ;  /* 0x20000052ff527230 */ /* 0x000fc40000004100 */
[-C--:B------:R-:W-:Y:S01]  /*4570*/  FMUL.FTZ R41, R43, R81.reuse ;  /* 0x000000512b297220 */ /* 0x080fe20000410000 */
[----:B------:R-:W-:Y:S02]  /*4580*/  HADD2.F32 R61, -RZ, R61.H0_H0 ;  /* 0x2000003dff3d7230 */ /* 0x000fe40000004100 */
[----:B------:R-:W-:Y:S02]  /*4590*/  HADD2.F32 R79, -RZ, R84.H0_H0 ;  /* 0x20000054ff4f7230 */ /* 0x000fe40000004100 */
[----:B------:R-:W-:Y:S01]  /*45a0*/  FMUL.FTZ R84, R40, R81 ;  /* 0x0000005128547220 */ /* 0x000fe20000410000 */
[----:B------:R-:W-:Y:S02]  /*45b0*/  HADD2.F32 R80, -RZ, R83.H0_H0 ;  /* 0x20000053ff507230 */ /* 0x000fe40000004100 */
[-C--:B------:R-:W-:Y:S01]  /*45c0*/  FMUL.FTZ R86, R78, R82.reuse ;  /* 0x000000524e567220 */ /* 0x080fe20000410000 */
[----:B------:R-:W-:Y:S01]  /*45d0*/  FMUL.FTZ R81, R61, R82 ;  /* 0x000000523d517220 */ /* 0x000fe20000410000 */
[-C--:B------:R-:W-:Y:S01]  /*45e0*/  FFMA.FTZ R40, R40, R79.reuse, -R41 ;  /* 0x0000004f28287223 */ /* 0x080fe20000010829 */
[----:B------:R-:W-:Y:S01]  /*45f0*/  FFMA.FTZ R41, R43, R79, R84 ;  /* 0x0000004f2b297223 */ /* 0x000fe20000010054 */
[-C--:B------:R-:W-:Y:S01]  /*4600*/  FFMA.FTZ R43, R61, R80.reuse, -R86 ;  /* 0x000000503d2b7223 */ /* 0x080fe20000010856 */
[----:B------:R-:W-:Y:S01]  /*4610*/  FFMA.FTZ R82, R78, R80, R81 ;  /* 0x000000504e527223 */ /* 0x000fe20000010051 */
[----:B------:R-:W-:-:S02]  /*4620*/  HADD2.F32 R79, -RZ, R161.H1_H1 ;  /* 0x300000a1ff4f7230 */ /* 0x000fc40000004100 */
[----:B------:R-:W-:Y:S01]  /*4630*/  HADD2.F32 R83, -RZ, R160.H1_H1 ;  /* 0x300000a0ff537230 */ /* 0x000fe20000004100 */
[----:B------:R-:W-:Y:S01]  /*4640*/  F2FP.F16.F32.PACK_AB R41, R41, R40 ;  /* 0x000000282929723e */ /* 0x000fe200000000ff */
[----:B------:R-:W-:Y:S01]  /*4650*/  HADD2.F32 R61, -RZ, R60.H1_H1 ;  /* 0x3000003cff3d7230 */ /* 0x000fe20000004100 */
[----:B------:R-:W-:Y:S01]  /*4660*/  F2FP.F16.F32.PACK_AB R43, R82, R43 ;  /* 0x0000002b522b723e */ /* 0x000fe200000000ff */
[----:B------:R-:W-:Y:S02]  /*4670*/  HADD2.F32 R78, -RZ, R42.H1_H1 ;  /* 0x3000002aff4e7230 */ /* 0x000fe40000004100 */
[----:B------:R-:W-:Y:S02]  /*4680*/  HADD2.F32 R161, -RZ, R161.H0_H0 ;  /* 0x200000a1ffa17230 */ /* 0x000fe40000004100 */
[----:B------:R-:W-:Y:S02]  /*4690*/  HADD2.F32 R60, -RZ, R60.H0_H0 ;  /* 0x2000003cff3c7230 */ /* 0x000fe40000004100 */
[----:B------:R-:W-:Y:S01]  /*46a0*/  FMUL.FTZ R87, R78, R83 ;  /* 0x000000534e577220 */ /* 0x000fe20000410000 */
[----:B------:R-:W-:-:S02]  /*46b0*/  HADD2.F32 R42, -RZ, R42.H0_H0 ;  /* 0x2000002aff2a7230 */ /* 0x000fc40000004100 */
[CC--:B------:R-:W-:Y:S01]  /*46c0*/  FMUL.FTZ R85, R61.reuse, R161.reuse ;  /* 0x000000a13d557220 */ /* 0x0c0fe20000410000 */
[----:B------:R-:W-:Y:S02]  /*46d0*/  HADD2.F32 R81, -RZ, R160.H0_H0 ;  /* 0x200000a0ff517230 */ /* 0x000fe40000004100 */
[----:B------:R-:W-:Y:S01]  /*46e0*/  FMUL.FTZ R80, R60, R161 ;  /* 0x000000a13c507220 */ /* 0x000fe20000410000 */
[----:B------:R-:W-:Y:S01]  /*46f0*/  FMUL.FTZ R83, R42, R83 ;  /* 0x000000532a537220 */ /* 0x000fe20000410000 */
[-C--:B------:R-:W-:Y:S02]  /*4700*/  FFMA.FTZ R85, R60, R79.reuse, -R85 ;  /* 0x0000004f3c557223 */ /* 0x080fe40000010855 */
[----:B------:R-:W-:Y:S01]  /*4710*/  FFMA.FTZ R80, R61, R79, R80 ;  /* 0x0000004f3d507223 */ /* 0x000fe20000010050 */
[-C--:B------:R-:W-:Y:S01]  /*4720*/  FFMA.FTZ R87, R42, R81.reuse, -R87 ;  /* 0x000000512a577223 */ /* 0x080fe20000010857 */
[----:B------:R-:W-:-:S03]  /*4730*/  FFMA.FTZ R78, R78, R81, R83 ;  /* 0x000000514e4e7223 */ /* 0x000fc60000010053 */
[----:B------:R-:W-:Y:S02]  /*4740*/  F2FP.F16.F32.PACK_AB R40, R80, R85 ;  /* 0x000000555028723e */ /* 0x000fe400000000ff */
[----:B------:R-:W-:-:S07]  /*4750*/  F2FP.F16.F32.PACK_AB R42, R78, R87 ;  /* 0x000000574e2a723e */ /* 0x000fce00000000ff */
.L_x_493:
[----:B------:R-:W-:Y:S05]  /*4760*/  BSYNC B3 ;  /* 0x0000000000037941 */ /* 0x000fea0003800000 */
.L_x_492:
[----:B------:R-:W-:Y:S02]  /*4770*/  ULDC.64 UR4, c[0x0][0x208] ;  /* 0x0000820000047ab9 */ /* 0x000fe40000000a00 */
[----:B--2---:R1:W-:Y:S03]  /*4780*/  STG.E.128 desc[UR4][R54.64], R40 ;  /* 0x0000002836007986 */ /* 0x0043e6000c101d04 */
.L_x_491:
[----:B------:R-:W-:Y:S05]  /*4790*/  BSYNC B2 ;  /* 0x0000000000027941 */ /* 0x000fea0003800000 */
.L_x_490:
[----:B------:R-:W-:Y:S01]  /*47a0*/  ISETP.NE.AND P3, PT, R10, RZ, PT ;  /* 0x000000ff0a00720c */ /* 0x000fe20003f65270 */
[----:B------:R-:W-:-:S12]  /*47b0*/  BSSY B2, `(.L_x_494) ;  /* 0x0000032000027945 */ /* 0x000fd80003800000 */
[----:B------:R-:W-:Y:S05]  /*47c0*/  @!P3 BRA `(.L_x_495) ;  /* 0x0000000000c0b947 */ /* 0x000fea0003800000 */
[----:B-1234-:R1:W2:Y:S01]  /*47d0*/  LDS.128 R40, [R4+0x27c00] ;  /* 0x027c000004287984 */ /* 0x01e2a20000000c00 */
[----:B------:R-:W-:Y:S01]  /*47e0*/  ISETP.GE.AND P3, PT, R215, R116, PT ;  /* 0x00000074d700720c */ /* 0x000fe20003f66270 */
[----:B------:R-:W-:-:S12]  /*47f0*/  BSSY B3, `(.L_x_496) ;  /* 0x000002b000037945 */ /* 0x000fd80003800000 */
[----:B-1----:R-:W-:Y:S05]  /*4800*/  @P3 BRA `(.L_x_497) ;  /* 0x0000000000a43947 */ /* 0x002fea0003800000 */
[--C-:B------:R-:W-:Y:S01]  /*4810*/  SHF.R.U64 R74, R74, 0x10, R75.reuse ;  /* 0x000000104a4a7819 */ /* 0x100fe2000000124b */
[----:B--2---:R-:W-:Y:S01]  /*4820*/  IMAD.MOV.U32 R60, RZ, RZ, R42 ;  /* 0x000000ffff3c7224 */ /* 0x004fe200078e002a */
[----:B------:R-:W-:Y:S01]  /*4830*/  SHF.R.U32.HI R79, RZ, 0x10, R75 ;  /* 0x00000010ff4f7819 */ /* 0x000fe2000001164b */
[----:B------:R-:W-:Y:S01]  /*4840*/  HADD2.F32 R42, -RZ, R41.H1_H1 ;  /* 0x30000029ff2a7230 */ /* 0x000fe20000004100 */
[--C-:B------:R-:W-:Y:S01]  /*4850*/  SHF.R.U64 R75, R76, 0x10, R77.reuse ;  /* 0x000000104c4b7819 */ /* 0x100fe2000000124d */
[--C-:B------:R-:W-:Y:S01]  /*4860*/  HADD2.F32 R61, -RZ, R43.reuse.H1_H1 ;  /* 0x3000002bff3d7230 */ /* 0x100fe20000004100 */
[----:B------:R-:W-:Y:S01]  /*4870*/  SHF.R.U32.HI R78, RZ, 0x10, R77 ;  /* 0x00000010ff4e7819 */ /* 0x000fe2000001164d */
[----:B------:R-:W-:Y:S02]  /*4880*/  HADD2.F32 R43, -RZ, R43.H0_H0 ;  /* 0x2000002bff2b7230 */ /* 0x000fe40000004100 */
[----:B------:R-:W-:Y:S02]  /*4890*/  HADD2.F32 R75, -RZ, R75.H0_H0 ;  /* 0x2000004bff4b7230 */ /* 0x000fe40000004100 */
[----:B------:R-:W-:-:S02]  /*48a0*/  HADD2.F32 R78, -RZ, R78.H0_H0 ;  /* 0x2000004eff4e7230 */ /* 0x000fc40000004100 */
[----:B------:R-:W-:Y:S02]  /*48b0*/  HADD2.F32 R41, -RZ, R41.H0_H0 ;  /* 0x20000029ff297230 */ /* 0x000fe40000004100 */
[-C--:B------:R-:W-:Y:S01]  /*48c0*/  FMUL.FTZ R80, R42, R75.reuse ;  /* 0x0000004b2a507220 */ /* 0x080fe20000410000 */
[----:B------:R-:W-:Y:S02]  /*48d0*/  HADD2.F32 R74, -RZ, R74.H0_H0 ;  /* 0x2000004aff4a7230 */ /* 0x000fe40000004100 */
[-C--:B------:R-:W-:Y:S01]  /*48e0*/  FMUL.FTZ R82, R61, R78.reuse ;  /* 0x0000004e3d527220 */ /* 0x080fe20000410000 */
[----:B------:R-:W-:Y:S02]  /*48f0*/  HADD2.F32 R76, -RZ, R79.H0_H0 ;  /* 0x2000004fff4c7230 */ /* 0x000fe40000004100 */
[----:B------:R-:W-:Y:S01]  /*4900*/  FMUL.FTZ R78, R43, R78 ;  /* 0x0000004e2b4e7220 */ /* 0x000fe20000410000 */
[C---:B------:R-:W-:Y:S01]  /*4910*/  FMUL.FTZ R75, R41.reuse, R75 ;  /* 0x0000004b294b7220 */ /* 0x040fe20000410000 */
[----:B------:R-:W-:Y:S01]  /*4920*/  FFMA.FTZ R80, R41, R74, -R80 ;  /* 0x0000004a29507223 */ /* 0x000fe20000010850 */
[----:B------:R-:W-:-:S02]  /*4930*/  HADD2.F32 R41, -RZ, R40.H1_H1 ;  /* 0x30000028ff297230 */ /* 0x000fc40000004100 */
[----:B------:R-:W-:Y:S01]  /*4940*/  FFMA.FTZ R81, R61, R76, R78 ;  /* 0x0000004c3d517223 */ /* 0x000fe2000001004e */
[----:B------:R-:W-:Y:S01]  /*4950*/  FFMA.FTZ R79, R42, R74, R75 ;  /* 0x0000004a2a4f7223 */ /* 0x000fe2000001004b */
[----:B------:R-:W-:Y:S02]  /*4960*/  HADD2.F32 R61, -RZ, R154.H0_H0 ;  /* 0x2000009aff3d7230 */ /* 0x000fe40000004100 */
[----:B------:R-:W-:Y:S01]  /*4970*/  FFMA.FTZ R82, R43, R76, -R82 ;  /* 0x0000004c2b527223 */ /* 0x000fe20000010852 */
[----:B------:R-:W-:Y:S02]  /*4980*/  HADD2.F32 R40, -RZ, R40.H0_H0 ;  /* 0x20000028ff287230 */ /* 0x000fe40000004100 */
[----:B------:R-:W-:Y:S02]  /*4990*/  HADD2.F32 R75, -RZ, R154.H1_H1 ;  /* 0x3000009aff4b7230 */ /* 0x000fe40000004100 */
[----:B------:R-:W-:Y:S01]  /*49a0*/  FMUL.FTZ R77, R41, R61 ;  /* 0x0000003d294d7220 */ /* 0x000fe20000410000 */
[----:B------:R-:W-:-:S02]  /*49b0*/  HADD2.F32 R42, -RZ, R60.H1_H1 ;  /* 0x3000003cff2a7230 */ /* 0x000fc40000004100 */
[----:B------:R-:W-:Y:S01]  /*49c0*/  FMUL.FTZ R74, R40, R61 ;  /* 0x0000003d284a7220 */ /* 0x000fe20000410000 */
[----:B------:R-:W-:Y:S02]  /*49d0*/  HADD2.F32 R60, -RZ, R60.H0_H0 ;  /* 0x2000003cff3c7230 */ /* 0x000fe40000004100 */
[--C-:B------:R-:W-:Y:S02]  /*49e0*/  HADD2.F32 R43, -RZ, R153.reuse.H0_H0 ;  /* 0x20000099ff2b7230 */ /* 0x100fe40000004100 */
[-C--:B------:R-:W-:Y:S01]  /*49f0*/  FMUL.FTZ R61, R42, R75.reuse ;  /* 0x0000004b2a3d7220 */ /* 0x080fe20000410000 */
[----:B------:R-:W-:Y:S02]  /*4a00*/  HADD2.F32 R153, -RZ, R153.H1_H1 ;  /* 0x30000099ff997230 */ /* 0x000fe40000004100 */
[----:B------:R-:W-:Y:S01]  /*4a10*/  FMUL.FTZ R75, R60, R75 ;  /* 0x0000004b3c4b7220 */ /* 0x000fe20000410000 */
[-C--:B------:R-:W-:Y:S01]  /*4a20*/  FFMA.FTZ R77, R40, R43.reuse, -R77 ;  /* 0x0000002b284d7223 */ /* 0x080fe2000001084d */
[----:B------:R-:W-:Y:S01]  /*4a30*/  FFMA.FTZ R74, R41, R43, R74 ;  /* 0x0000002b294a7223 */ /* 0x000fe2000001004a */
[-C--:B------:R-:W-:Y:S01]  /*4a40*/  FFMA.FTZ R61, R60, R153.reuse, -R61 ;  /* 0x000000993c3d7223 */ /* 0x080fe2000001083d */
[----:B------:R-:W-:Y:S01]  /*4a50*/  FFMA.FTZ R42, R42, R153, R75 ;  /* 0x000000992a2a7223 */ /* 0x000fe2000001004b */
[----:B------:R-:W-:-:S02]  /*4a60*/  F2FP.F16.F32.PACK_AB R41, R79, R80 ;  /* 0x000000504f29723e */ /* 0x000fc400000000ff */
[----:B------:R-:W-:Y:S02]  /*4a70*/  F2FP.F16.F32.PACK_AB R43, R81, R82 ;  /* 0x00000052512b723e */ /* 0x000fe400000000ff */
[----:B------:R-:W-:Y:S02]  /*4a80*/  F2FP.F16.F32.PACK_AB R40, R74, R77 ;  /* 0x0000004d4a28723e */ /* 0x000fe400000000ff */
[----:B------:R-:W-:-:S07]  /*4a90*/  F2FP.F16.F32.PACK_AB R42, R42, R61 ;  /* 0x0000003d2a2a723e */ /* 0x000fce00000000ff */
.L_x_497:
[----:B------:R-:W-:Y:S05]  /*4aa0*/  BSYNC B3 ;  /* 0x0000000000037941 */ /* 0x000fea0003800000 */
.L_x_496:
[----:B------:R-:W-:Y:S02]  /*4ab0*/  ULDC.64 UR4, c[0x0][0x208] ;  /* 0x0000820000047ab9 */ /* 0x000fe40000000a00 */
[----:B--2---:R1:W-:Y:S03]  /*4ac0*/  STG.E.128 desc[UR4][R54.64+0x80], R40 ;  /* 0x0000802836007986 */ /* 0x0043e6000c101d04 */
.L_x_495:
[----:B------:R-:W-:Y:S05]  /*4ad0*/  BSYNC B2 ;  /* 0x0000000000027941 */ /* 0x000fea0003800000 */
.L_x_494:
        /* <DEDUP_REMOVED lines=28> */
[--C-:B------:R-:W-:Y:S02]  /*4ca0*/  HADD2.F32 R61, -RZ, R145.reuse.H0_H0 ;  /* 0x20000091ff3d7230 */ /* 0x100fe40000004100 */
        /* <DEDUP_REMOVED lines=19> */
.L_x_501:
[----:B------:R-:W-:Y:S05]  /*4de0*/  BSYNC B3 ;  /* 0x0000000000037941 */ /* 0x000fea0003800000 */
.L_x_500:
[----:B------:R-:W-:Y:S02]  /*4df0*/  ULDC.64 UR4, c[0x0][0x208] ;  /* 0x0000820000047ab9 */ /* 0x000fe40000000a00 */
[----:B--2---:R1:W-:Y:S03]  /*4e00*/  STG.E.128 desc[UR4][R54.64+0x100], R40 ;  /* 0x0001002836007986 */ /* 0x0043e6000c101d04 */
.L_x_499:
[----:B------:R-:W-:Y:S05]  /*4e10*/  BSYNC B2 ;  /* 0x0000000000027941 */ /* 0x000fea0003800000 */
.L_x_498:
[----:B------:R-:W-:-:S13]  /*4e20*/  ISETP.NE.AND P3, PT, R8, RZ, PT ;  /* 0x000000ff0800720c */ /* 0x000fda0003f65270 */
[----:B------:R-:W-:Y:S05]  /*4e30*/  @!P3 BRA `(.L_x_489) ;  /* 0x0000000000c0b947 */ /* 0x000fea0003800000 */
[----:B-1234-:R1:W2:Y:S01]  /*4e40*/  LDS.128 R40, [R4+0x2cc00] ;  /* 0x02cc000004287984 */ /* 0x01e2a20000000c00 */
[----:B------:R-:W-:Y:S01]  /*4e50*/  ISETP.GE.AND P3, PT, R216, R116, PT ;  /* 0x00000074d800720c */ /* 0x000fe20003f66270 */
[----:B------:R-:W-:-:S12]  /*4e60*/  BSSY B2, `(.L_x_502) ;  /* 0x000002b000027945 */ /* 0x000fd80003800000 */
[----:B-1----:R-:W-:Y:S05]  /*4e70*/  @P3 BRA `(.L_x_503) ;  /* 0x0000000000a43947 */ /* 0x002fea0003800000 */
[--C-:B------:R-:W-:Y:S01]  /*4e80*/  SHF.R.U64 R66, R66, 0x10, R67.reuse ;  /* 0x0000001042427819 */ /* 0x100fe20000001243 */
[--C-:B--2---:R-:W-:Y:S01]  /*4e90*/  HADD2.F32 R61, -RZ, R43.reuse.H1_H1 ;  /* 0x3000002bff3d7230 */ /* 0x104fe20000004100 */
[----:B------:R-:W-:Y:S01]  /*4ea0*/  SHF.R.U32.HI R71, RZ, 0x10, R67 ;  /* 0x00000010ff477819 */ /* 0x000fe20000011643 */
[----:B------:R-:W-:Y:S01]  /*4eb0*/  HADD2.F32 R43, -RZ, R43.H0_H0 ;  /* 0x2000002bff2b7230 */ /* 0x000fe20000004100 */
[--C-:B------:R-:W-:Y:S01]  /*4ec0*/  SHF.R.U64 R67, R68, 0x10, R69.reuse ;  /* 0x0000001044437819 */ /* 0x100fe20000001245 */
[----:B------:R-:W-:Y:S01]  /*4ed0*/  HADD2.F32 R66, -RZ, R66.H0_H0 ;  /* 0x20000042ff427230 */ /* 0x000fe20000004100 */
[----:B------:R-:W-:Y:S01]  /*4ee0*/  SHF.R.U32.HI R70, RZ, 0x10, R69 ;  /* 0x00000010ff467819 */ /* 0x000fe20000011645 */
[----:B------:R-:W-:Y:S01]  /*4ef0*/  HADD2.F32 R68, -RZ, R71.H0_H0 ;  /* 0x20000047ff447230 */ /* 0x000fe20000004100 */
[----:B------:R-:W-:Y:S01]  /*4f00*/  MOV R60, R42 ;  /* 0x0000002a003c7202 */ /* 0x000fe20000000f00 */
[----:B------:R-:W-:Y:S02]  /*4f10*/  HADD2.F32 R67, -RZ, R67.H0_H0 ;  /* 0x20000043ff437230 */ /* 0x000fe40000004100 */
[----:B------:R-:W-:-:S02]  /*4f20*/  HADD2.F32 R70, -RZ, R70.H0_H0 ;  /* 0x20000046ff467230 */ /* 0x000fc40000004100 */
[--C-:B------:R-:W-:Y:S02]  /*4f30*/  HADD2.F32 R42, -RZ, R41.reuse.H1_H1 ;  /* 0x30000029ff2a7230 */ /* 0x100fe40000004100 */
[----:B------:R-:W-:Y:S02]  /*4f40*/  HADD2.F32 R41, -RZ, R41.H0_H0 ;  /* 0x20000029ff297230 */ /* 0x000fe40000004100 */
[-C--:B------:R-:W-:Y:S01]  /*4f50*/  FMUL.FTZ R74, R61, R70.reuse ;  /* 0x000000463d4a7220 */ /* 0x080fe20000410000 */
[----:B------:R-:W-:Y:S01]  /*4f60*/  FMUL.FTZ R70, R43, R70 ;  /* 0x000000462b467220 */ /* 0x000fe20000410000 */
[-C--:B------:R-:W-:Y:S01]  /*4f70*/  FMUL.FTZ R72, R42, R67.reuse ;  /* 0x000000432a487220 */ /* 0x080fe20000410000 */
[----:B------:R-:W-:Y:S02]  /*4f80*/  FMUL.FTZ R67, R41, R67 ;  /* 0x0000004329437220 */ /* 0x000fe40000410000 */
[----:B------:R-:W-:Y:S01]  /*4f90*/  FFMA.FTZ R73, R61, R68, R70 ;  /* 0x000000443d497223 */ /* 0x000fe20000010046 */
[----:B------:R-:W-:Y:S01]  /*4fa0*/  FFMA.FTZ R72, R41, R66, -R72 ;  /* 0x0000004229487223 */ /* 0x000fe20000010848 */
[----:B------:R-:W-:-:S02]  /*4fb0*/  HADD2.F32 R41, -RZ, R40.H1_H1 ;  /* 0x30000028ff297230 */ /* 0x000fc40000004100 */
[----:B------:R-:W-:Y:S01]  /*4fc0*/  FFMA.FTZ R71, R42, R66, R67 ;  /* 0x000000422a477223 */ /* 0x000fe20000010043 */
[----:B------:R-:W-:Y:S02]  /*4fd0*/  HADD2.F32 R61, -RZ, R140.H0_H0 ;  /* 0x2000008cff3d7230 */ /* 0x000fe40000004100 */
[----:B------:R-:W-:Y:S01]  /*4fe0*/  FFMA.FTZ R74, R43, R68, -R74 ;  /* 0x000000442b4a7223 */ /* 0x000fe2000001084a */
[----:B------:R-:W-:Y:S02]  /*4ff0*/  HADD2.F32 R40, -RZ, R40.H0_H0 ;  /* 0x20000028ff287230 */ /* 0x000fe40000004100 */
[----:B------:R-:W-:Y:S02]  /*5000*/  HADD2.F32 R67, -RZ, R140.H1_H1 ;  /* 0x3000008cff437230 */ /* 0x000fe40000004100 */
[-C--:B------:R-:W-:Y:S01]  /*5010*/  FMUL.FTZ R69, R41, R61.reuse ;  /* 0x0000003d29457220 */ /* 0x080fe20000410000 */
[--C-:B------:R-:W-:Y:S02]  /*5020*/  HADD2.F32 R42, -RZ, R60.reuse.H1_H1 ;  /* 0x3000003cff2a7230 */ /* 0x100fe40000004100 */
[----:B------:R-:W-:Y:S01]  /*5030*/  FMUL.FTZ R66, R40, R61 ;  /* 0x0000003d28427220 */ /* 0x000fe20000410000 */
[----:B------:R-:W-:-:S02]  /*5040*/  HADD2.F32 R60, -RZ, R60.H0_H0 ;  /* 0x2000003cff3c7230 */ /* 0x000fc40000004100 */
        /* <DEDUP_REMOVED lines=12> */
.L_x_503:
[----:B------:R-:W-:Y:S05]  /*5110*/  BSYNC B2 ;  /* 0x0000000000027941 */ /* 0x000fea0003800000 */
.L_x_502:
[----:B------:R-:W-:Y:S02]  /*5120*/  ULDC.64 UR4, c[0x0][0x208] ;  /* 0x0000820000047ab9 */ /* 0x000fe40000000a00 */
[----:B--2---:R1:W-:Y:S03]  /*5130*/  STG.E.128 desc[UR4][R54.64+0x180], R40 ;  /* 0x0001802836007986 */ /* 0x0043e6000c101d04 */
.L_x_489:
[----:B------:R-:W-:Y:S05]  /*5140*/  BSYNC B1 ;  /* 0x0000000000017941 */ /* 0x000fea0003800000 */
.L_x_488:
        /* <DEDUP_REMOVED lines=10> */
[----:B------:R-:W-:Y:S01]  /*51f0*/  SHF.R.U64 R60, R62, 0x10, R63 ;  /* 0x000000103e3c7819 */ /* 0x000fe2000000123f */
[----:B------:R-:W-:Y:S01]  /*5200*/  HADD2.F32 R42, -RZ, R41.H1_H1 ;  /* 0x30000029ff2a7230 */ /* 0x000fe20000004100 */
[----:B------:R-:W-:Y:S01]  /*5210*/  SHF.R.U32.HI R64, RZ, 0x10, R65 ;  /* 0x00000010ff407819 */ /* 0x000fe20000011641 */
[----:B------:R-:W-:Y:S01]  /*5220*/  HADD2.F32 R61, -RZ, R61.H0_H0 ;  /* 0x2000003dff3d7230 */ /* 0x000fe20000004100 */
[----:B------:R-:W-:Y:S01]  /*5230*/  SHF.R.U32.HI R62, RZ, 0x10, R63 ;  /* 0x00000010ff3e7819 */ /* 0x000fe2000001163f */
[----:B------:R-:W-:Y:S02]  /*5240*/  HADD2.F32 R41, -RZ, R41.H0_H0 ;  /* 0x20000029ff297230 */ /* 0x000fe40000004100 */
[----:B------:R-:W-:Y:S02]  /*5250*/  HADD2.F32 R60, -RZ, R60.H0_H0 ;  /* 0x2000003cff3c7230 */ /* 0x000fe40000004100 */
[----:B------:R-:W-:Y:S01]  /*5260*/  FMUL.FTZ R66, R42, R61 ;  /* 0x0000003d2a427220 */ /* 0x000fe20000410000 */
[----:B------:R-:W-:-:S02]  /*5270*/  HADD2.F32 R64, -RZ, R64.H0_H0 ;  /* 0x20000040ff407230 */ /* 0x000fc40000004100 */
[C---:B------:R-:W-:Y:S01]  /*5280*/  FMUL.FTZ R61, R41.reuse, R61 ;  /* 0x0000003d293d7220 */ /* 0x040fe20000410000 */
[--C-:B------:R-:W-:Y:S02]  /*5290*/  HADD2.F32 R55, -RZ, R43.reuse.H1_H1 ;  /* 0x3000002bff377230 */ /* 0x100fe40000004100 */
[-C--:B------:R-:W-:Y:S01]  /*52a0*/  FFMA.FTZ R66, R41, R60.reuse, -R66 ;  /* 0x0000003c29427223 */ /* 0x080fe20000010842 */
[----:B------:R-:W-:Y:S02]  /*52b0*/  HADD2.F32 R43, -RZ, R43.H0_H0 ;  /* 0x2000002bff2b7230 */ /* 0x000fe40000004100 */
[----:B------:R-:W-:Y:S01]  /*52c0*/  FFMA.FTZ R65, R42, R60, R61 ;  /* 0x0000003c2a417223 */ /* 0x000fe2000001003d */
[----:B------:R-:W-:Y:S02]  /*52d0*/  HADD2.F32 R62, -RZ, R62.H0_H0 ;  /* 0x2000003eff3e7230 */ /* 0x000fe40000004100 */
[----:B------:R-:W-:Y:S01]  /*52e0*/  FMUL.FTZ R68, R55, R64 ;  /* 0x0000004037447220 */ /* 0x000fe20000410000 */
[----:B------:R-:W-:-:S02]  /*52f0*/  HADD2.F32 R60, -RZ, R158.H0_H0 ;  /* 0x2000009eff3c7230 */ /* 0x000fc40000004100 */
[C---:B------:R-:W-:Y:S01]  /*5300*/  FMUL.FTZ R64, R43.reuse, R64 ;  /* 0x000000402b407220 */ /* 0x040fe20000410000 */
[----:B------:R-:W-:Y:S02]  /*5310*/  HADD2.F32 R61, -RZ, R158.H1_H1 ;  /* 0x3000009eff3d7230 */ /* 0x000fe40000004100 */
[-C--:B------:R-:W-:Y:S01]  /*5320*/  FFMA.FTZ R68, R43, R62.reuse, -R68 ;  /* 0x0000003e2b447223 */ /* 0x080fe20000010844 */
[----:B------:R-:W-:Y:S02]  /*5330*/  HADD2.F32 R41, -RZ, R40.H1_H1 ;  /* 0x30000028ff297230 */ /* 0x000fe40000004100 */
[----:B------:R-:W-:Y:S01]  /*5340*/  FFMA.FTZ R69, R55, R62, R64 ;  /* 0x0000003e37457223 */ /* 0x000fe20000010040 */
[----:B------:R-:W-:Y:S02]  /*5350*/  HADD2.F32 R42, -RZ, R54.H1_H1 ;  /* 0x30000036ff2a7230 */ /* 0x000fe40000004100 */
[----:B------:R-:W-:Y:S02]  /*5360*/  HADD2.F32 R40, -RZ, R40.H0_H0 ;  /* 0x20000028ff287230 */ /* 0x000fe40000004100 */
[----:B------:R-:W-:Y:S01]  /*5370*/  FMUL.FTZ R63, R41, R60 ;  /* 0x0000003c293f7220 */ /* 0x000fe20000410000 */
[----:B------:R-:W-:-:S02]  /*5380*/  HADD2.F32 R54, -RZ, R54.H0_H0 ;  /* 0x20000036ff367230 */ /* 0x000fc40000004100 */
[-C--:B------:R-:W-:Y:S01]  /*5390*/  FMUL.FTZ R67, R42, R61.reuse ;  /* 0x0000003d2a437220 */ /* 0x080fe20000410000 */
[--C-:B------:R-:W-:Y:S02]  /*53a0*/  HADD2.F32 R43, -RZ, R138.reuse.H0_H0 ;  /* 0x2000008aff2b7230 */ /* 0x100fe40000004100 */
[----:B------:R-:W-:Y:S01]  /*53b0*/  FMUL.FTZ R60, R40, R60 ;  /* 0x0000003c283c7220 */ /* 0x000fe20000410000 */
        /* <DEDUP_REMOVED lines=10> */
.L_x_508:
[----:B------:R-:W-:Y:S05]  /*5460*/  BSYNC B2 ;  /* 0x0000000000027941 */ /* 0x000fea0003800000 */
.L_x_507:
[----:B------:R-:W-:Y:S02]  /*5470*/  ULDC.64 UR4, c[0x0][0x208] ;  /* 0x0000820000047ab9 */ /* 0x000fe40000000a00 */
[----:B--2---:R1:W-:Y:S03]  /*5480*/  STG.E.128 desc[UR4][R52.64], R40 ;  /* 0x0000002834007986 */ /* 0x0043e6000c101d04 */
.L_x_506:
[----:B------:R-:W-:Y:S05]  /*5490*/  BSYNC B1 ;  /* 0x0000000000017941 */ /* 0x000fea0003800000 */
.L_x_505:
        /* <DEDUP_REMOVED lines=10> */
[--C-:B------:R-:W-:Y:S01]  /*5540*/  HADD2.F32 R42, -RZ, R41.reuse.H1_H1 ;  /* 0x30000029ff2a7230 */ /* 0x100fe20000004100 */
[--C-:B------:R-:W-:Y:S01]  /*5550*/  SHF.R.U64 R57, R58, 0x10, R59.reuse ;  /* 0x000000103a397819 */ /* 0x100fe2000000123b */
[----:B------:R-:W-:Y:S01]  /*5560*/  HADD2.F32 R41, -RZ, R41.H0_H0 ;  /* 0x20000029ff297230 */ /* 0x000fe20000004100 */
[----:B------:R-:W-:Y:S01]  /*5570*/  SHF.R.U32.HI R60, RZ, 0x10, R59 ;  /* 0x00000010ff3c7819 */ /* 0x000fe2000001163b */
[----:B------:R-:W-:Y:S02]  /*5580*/  HADD2.F32 R56, -RZ, R56.H0_H0 ;  /* 0x20000038ff387230 */ /* 0x000fe40000004100 */
[----:B------:R-:W-:Y:S02]  /*5590*/  HADD2.F32 R57, -RZ, R57.H0_H0 ;  /* 0x20000039ff397230 */ /* 0x000fe40000004100 */
[----:B------:R-:W-:-:S02]  /*55a0*/  HADD2.F32 R60, -RZ, R60.H0_H0 ;  /* 0x2000003cff3c7230 */ /* 0x000fc40000004100 */
[--C-:B------:R-:W-:Y:S02]  /*55b0*/  HADD2.F32 R55, -RZ, R43.reuse.H1_H1 ;  /* 0x3000002bff377230 */ /* 0x100fe40000004100 */
[CC--:B------:R-:W-:Y:S01]  /*55c0*/  FMUL.FTZ R62, R42.reuse, R57.reuse ;  /* 0x000000392a3e7220 */ /* 0x0c0fe20000410000 */
[C---:B------:R-:W-:Y:S01]  /*55d0*/  FMUL.FTZ R57, R41.reuse, R57 ;  /* 0x0000003929397220 */ /* 0x040fe20000410000 */
[----:B------:R-:W-:Y:S02]  /*55e0*/  HADD2.F32 R43, -RZ, R43.H0_H0 ;  /* 0x2000002bff2b7230 */ /* 0x000fe40000004100 */
[-C--:B------:R-:W-:Y:S01]  /*55f0*/  FFMA.FTZ R62, R41, R56.reuse, -R62 ;  /* 0x00000038293e7223 */ /* 0x080fe2000001083e */
        /* <DEDUP_REMOVED lines=26> */
.L_x_512:
[----:B------:R-:W-:Y:S05]  /*57a0*/  BSYNC B2 ;  /* 0x0000000000027941 */ /* 0x000fea0003800000 */
.L_x_511:
[----:B------:R-:W-:Y:S02]  /*57b0*/  ULDC.64 UR4, c[0x0][0x208] ;  /* 0x0000820000047ab9 */ /* 0x000fe40000000a00 */
[----:B--2---:R1:W-:Y:S03]  /*57c0*/  STG.E.128 desc[UR4][R52.64+0x80], R40 ;  /* 0x0000802834007986 */ /* 0x0043e6000c101d04 */
.L_x_510:
[----:B------:R-:W-:Y:S05]  /*57d0*/  BSYNC B1 ;  /* 0x0000000000017941 */ /* 0x000fea0003800000 */
.L_x_509:
[----:B------:R-:W-:Y:S01]  /*57e0*/  ISETP.NE.AND P3, PT, R9, RZ, PT ;  /* 0x000000ff0900720c */ /* 0x000fe20003f65270 */
[----:B------:R-:W-:-:S12]  /*57f0*/  BSSY B1, `(.L_x_513) ;  /* 0x0000032000017945 */ /* 0x000fd80003800000 */
[----:B------:R-:W-:Y:S05]  /*5800*/  @!P3 BRA `(.L_x_514) ;  /* 0x0000000000c0b947 */ /* 0x000fea0003800000 */
[----:B-1234-:R1:W2:Y:S01]  /*5810*/  LDS.128 R40, [R4+0x2b400] ;  /* 0x02b4000004287984 */ /* 0x01e2a20000000c00 */
[----:B------:R-:W-:Y:S01]  /*5820*/  ISETP.GE.AND P3, PT, R214, R116, PT ;  /* 0x00000074d600720c */ /* 0x000fe20003f66270 */
[----:B------:R-:W-:-:S12]  /*5830*/  BSSY B2, `(.L_x_515) ;  /* 0x000002b000027945 */ /* 0x000fd80003800000 */
[----:B-1----:R-:W-:Y:S05]  /*5840*/  @P3 BRA `(.L_x_516) ;  /* 0x0000000000a43947 */ /* 0x002fea0003800000 */
[--C-:B------:R-:W-:Y:S02]  /*5850*/  SHF.R.U64 R50, R50, 0x10, R51.reuse ;  /* 0x0000001032327819 */ /* 0x100fe40000001233 */
[----:B------:R-:W-:Y:S02]  /*5860*/  SHF.R.U32.HI R54, RZ, 0x10, R51 ;  /* 0x00000010ff367819 */ /* 0x000fe40000011633 */
[--C-:B------:R-:W-:Y:S01]  /*5870*/  SHF.R.U64 R51, R48, 0x10, R49.reuse ;  /* 0x0000001030337819 */ /* 0x100fe20000001231 */
[----:B------:R-:W-:Y:S01]  /*5880*/  HADD2.F32 R50, -RZ, R50.H0_H0 ;  /* 0x20000032ff327230 */ /* 0x000fe20000004100 */
[----:B--2---:R-:W-:Y:S01]  /*5890*/  MOV R48, R42 ;  /* 0x0000002a00307202 */ /* 0x004fe20000000f00 */
[----:B------:R-:W-:Y:S01]  /*58a0*/  HADD2.F32 R42, -RZ, R41.H1_H1 ;  /* 0x30000029ff2a7230 */ /* 0x000fe20000004100 */
[----:B------:R-:W-:Y:S01]  /*58b0*/  SHF.R.U32.HI R56, RZ, 0x10, R49 ;  /* 0x00000010ff387819 */ /* 0x000fe20000011631 */
[----:B------:R-:W-:Y:S02]  /*58c0*/  HADD2.F32 R51, -RZ, R51.H0_H0 ;  /* 0x20000033ff337230 */ /* 0x000fe40000004100 */
[----:B------:R-:W-:-:S02]  /*58d0*/  HADD2.F32 R41, -RZ, R41.H0_H0 ;  /* 0x20000029ff297230 */ /* 0x000fc40000004100 */
[----:B------:R-:W-:Y:S02]  /*58e0*/  HADD2.F32 R56, -RZ, R56.H0_H0 ;  /* 0x20000038ff387230 */ /* 0x000fe40000004100 */
[CC--:B------:R-:W-:Y:S01]  /*58f0*/  FMUL.FTZ R58, R42.reuse, R51.reuse ;  /* 0x000000332a3a7220 */ /* 0x0c0fe20000410000 */
[--C-:B------:R-:W-:Y:S02]  /*5900*/  HADD2.F32 R49, -RZ, R43.reuse.H1_H1 ;  /* 0x3000002bff317230 */ /* 0x100fe40000004100 */
[C---:B------:R-:W-:Y:S01]  /*5910*/  FMUL.FTZ R51, R41.reuse, R51 ;  /* 0x0000003329337220 */ /* 0x040fe20000410000 */
[----:B------:R-:W-:Y:S02]  /*5920*/  HADD2.F32 R43, -RZ, R43.H0_H0 ;  /* 0x2000002bff2b7230 */ /* 0x000fe40000004100 */
[-C--:B------:R-:W-:Y:S01]  /*5930*/  FFMA.FTZ R58, R41, R50.reuse, -R58 ;  /* 0x00000032293a7223 */ /* 0x080fe2000001083a */
[----:B------:R-:W-:Y:S02]  /*5940*/  HADD2.F32 R54, -RZ, R54.H0_H0 ;  /* 0x20000036ff367230 */ /* 0x000fe40000004100 */
[----:B------:R-:W-:Y:S01]  /*5950*/  FFMA.FTZ R55, R42, R50, R51 ;  /* 0x000000322a377223 */ /* 0x000fe20000010033 */
        /* <DEDUP_REMOVED lines=24> */
.L_x_516:
[----:B------:R-:W-:Y:S05]  /*5ae0*/  BSYNC B2 ;  /* 0x0000000000027941 */ /* 0x000fea0003800000 */
.L_x_515:
[----:B------:R-:W-:Y:S02]  /*5af0*/  ULDC.64 UR4, c[0x0][0x208] ;  /* 0x0000820000047ab9 */ /* 0x000fe40000000a00 */
[----:B--2---:R1:W-:Y:S03]  /*5b00*/  STG.E.128 desc[UR4][R52.64+0x100], R40 ;  /* 0x0001002834007986 */ /* 0x0043e6000c101d04 */
.L_x_514:
[----:B------:R-:W-:Y:S05]  /*5b10*/  BSYNC B1 ;  /* 0x0000000000017941 */ /* 0x000fea0003800000 */
.L_x_513:
[----:B------:R-:W-:-:S13]  /*5b20*/  ISETP.NE.AND P3, PT, R8, RZ, PT ;  /* 0x000000ff0800720c */ /* 0x000fda0003f65270 */
        /* <DEDUP_REMOVED lines=46> */
.L_x_518:
[----:B------:R-:W-:Y:S05]  /*5e10*/  BSYNC B1 ;  /* 0x0000000000017941 */ /* 0x000fea0003800000 */
.L_x_517:
[----:B------:R-:W-:Y:S02]  /*5e20*/  ULDC.64 UR4, c[0x0][0x208] ;  /* 0x0000820000047ab9 */ /* 0x000fe40000000a00 */
[----:B--2---:R1:W-:Y:S01]  /*5e30*/  STG.E.128 desc[UR4][R52.64+0x180], R40 ;  /* 0x0001802834007986 */ /* 0x0043e2000c101d04 */
[----:B------:R-:W-:Y:S05]  /*5e40*/  BRA `(.L_x_504) ;  /* 0x0000004000547947 */ /* 0x000fea0003800000 */
.L_x_462:
        /* <DEDUP_REMOVED lines=14> */
[----:B------:R-:W-:Y:S01]  /*5f30*/  IADD3 R40, P4, R102, R88, RZ ;  /* 0x0000005866287210 */ /* 0x000fe20007f9e0ff */
[----:B------:R-:W-:Y:S01]  /*5f40*/  ULDC.64 UR6, c[0x0][0x3e0] ;  /* 0x0000f80000067ab9 */ /* 0x000fe20000000a00 */
[----:B------:R-:W-:Y:S01]  /*5f50*/  LEA R56, P3, R42, UR4, 0x1 ;  /* 0x000000042a387c11 */ /* 0x000fe2000f8608ff */
[----:B------:R-:W-:Y:S01]  /*5f60*/  IMAD.X R43, R0, 0x1, R15, P2 ;  /* 0x00000001002b7824 */ /* 0x000fe200010e060f */
[----:B------:R-:W-:Y:S02]  /*5f70*/  IADD3.X R41, R115, R21, RZ, P4, !PT ;  /* 0x0000001573297210 */ /* 0x000fe400027fe4ff */
[----:B------:R-:W-:Y:S02]  /*5f80*/  CS2R R46, SRZ ;  /* 0x00000000002e7805 */ /* 0x000fe4000001ff00 */
[----:B------:R-:W-:-:S02]  /*5f90*/  ISETP.GE.AND P4, PT, R213, R116, PT ;  /* 0x00000074d500720c */ /* 0x000fc40003f86270 */
[----:B------:R-:W-:Y:S02]  /*5fa0*/  CS2R R44, SRZ ;  /* 0x00000000002c7805 */ /* 0x000fe4000001ff00 */
[----:B------:R-:W-:Y:S02]  /*5fb0*/  LEA.HI.X R57, R42, UR5, R43, 0x1, P3 ;  /* 0x000000052a397c11 */ /* 0x000fe400098f0c2b */
[----:B------:R-:W-:Y:S02]  /*5fc0*/  CS2R R42, SRZ ;  /* 0x00000000002a7805 */ /* 0x000fe4000001ff00 */
[----:B------:R-:W-:Y:S02]  /*5fd0*/  ISETP.GE.AND P3, PT, R212, R116, PT ;  /* 0x00000074d400720c */ /* 0x000fe40003f66270 */
[----:B------:R-:W-:Y:S02]  /*5fe0*/  CS2R R54, SRZ ;  /* 0x0000000000367805 */ /* 0x000fe4000001ff00 */
[----:B------:R-:W-:-:S02]  /*5ff0*/  LEA R60, P2, R40, UR6, 0x1 ;  /* 0x00000006283c7c11 */ /* 0x000fc4000f8408ff */
[----:B------:R-:W-:Y:S02]  /*6000*/  CS2R R52, SRZ ;  /* 0x0000000000347805 */ /* 0x000fe4000001ff00 */
[----:B------:R-:W-:Y:S02]  /*6010*/  CS2R R50, SRZ ;  /* 0x0000000000327805 */ /* 0x000fe4000001ff00 */
[----:B------:R-:W-:Y:S02]  /*6020*/  CS2R R48, SRZ ;  /* 0x0000000000307805 */ /* 0x000fe4000001ff00 */
[----:B------:R-:W-:Y:S02]  /*6030*/  LEA.HI.X R61, R40, UR7, R41, 0x1, P2 ;  /* 0x00000007283d7c11 */ /* 0x000fe400090f0c29 */
[----:B------:R-:W-:Y:S01]  /*6040*/  CS2R R40, SRZ ;  /* 0x0000000000287805 */ /* 0x000fe2000001ff00 */
[----:B------:R-:W-:Y:S02]  /*6050*/  ULDC.64 UR8, c[0x0][0x208] ;  /* 0x0000820000087ab9 */ /* 0x000fe40000000a00 */
[----:B------:R0:W5:Y:S04]  /*6060*/  @!P4 LDG.E.128 R48, desc[UR8][R60.64+0x80] ;  /* 0x000080083c30c981 */ /* 0x000168000c1e1d00 */
[----:B------:R0:W5:Y:S04]  /*6070*/  @!P3 LDG.E.128 R44, desc[UR8][R56.64] ;  /* 0x00000008382cb981 */ /* 0x000168000c1e1d00 */
[----:B------:R0:W5:Y:S04]  /*6080*/  @!P4 LDG.E.128 R40, desc[UR8][R56.64+0x80] ;  /* 0x000080083828c981 */ /* 0x000168000c1e1d00 */
[----:B------:R0:W5:Y:S02]  /*6090*/  @!P3 LDG.E.128 R52, desc[UR8][R60.64] ;  /* 0x000000083c34b981 */ /* 0x000164000c1e1d00 */
.L_x_520:
[----:B------:R-:W-:Y:S05]  /*60a0*/  BSYNC B1 ;  /* 0x0000000000017941 */ /* 0x000fea0003800000 */
.L_x_519:
[----:B0----5:R-:W-:Y:S01]  /*60b0*/  IMAD.MOV.U32 R57, RZ, RZ, R43 ;  /* 0x000000ffff397224 */ /* 0x021fe200078e002b */
[----:B------:R-:W-:Y:S01]  /*60c0*/  MOV R60, R40 ;  /* 0x00000028003c7202 */ /* 0x000fe20000000f00 */
[----:B------:R-:W-:Y:S01]  /*60d0*/  IMAD.MOV.U32 R56, RZ, RZ, R42 ;  /* 0x000000ffff387224 */ /* 0x000fe200078e002a */
[----:B------:R-:W-:Y:S01]  /*60e0*/  ISETP.GE.AND P3, PT, R217, R3, PT ;  /* 0x00000003d900720c */ /* 0x000fe20003f66270 */
[----:B------:R-:W-:Y:S01]  /*60f0*/  BSSY B1, `(.L_x_521) ;  /* 0x000003d000017945 */ /* 0x000fe20003800000 */
[----:B------:R-:W-:Y:S01]  /*6100*/  PRMT R177, R177, 0x5410, R57 ;  /* 0x00005410b1b17816 */ /* 0x000fe20000000039 */
[----:B------:R-:W-:Y:S01]  /*6110*/  IMAD.MOV.U32 R57, RZ, RZ, R46 ;  /* 0x000000ffff397224 */ /* 0x000fe200078e002e */
[----:B------:R-:W-:Y:S01]  /*6120*/  PRMT R175, R175, 0x5410, R56 ;  /* 0x00005410afaf7816 */ /* 0x000fe20000000038 */
[----:B------:R-:W-:Y:S01]  /*6130*/  IMAD.MOV.U32 R56, RZ, RZ, R41 ;  /* 0x000000ffff387224 */ /* 0x000fe200078e0029 */
[----:B------:R-:W-:Y:S01]  /*6140*/  PRMT R176, R176, 0x5410, R60 ;  /* 0x00005410b0b07816 */ /* 0x000fe2000000003c */
[----:B------:R-:W-:Y:S01]  /*6150*/  IMAD.MOV.U32 R60, RZ, RZ, R44 ;  /* 0x000000ffff3c7224 */ /* 0x000fe200078e002c */
[----:B------:R-:W-:Y:S01]  /*6160*/  PRMT R179, R57, 0x7610, R179 ;  /* 0x0000761039b37816 */ /* 0x000fe200000000b3 */
[----:B------:R-:W-:Y:S01]  /*6170*/  IMAD.MOV.U32 R57, RZ, RZ, R45 ;  /* 0x000000ffff397224 */ /* 0x000fe200078e002d */
[----:B------:R-:W-:-:S02]  /*6180*/  PRMT R178, R56, 0x7610, R178 ;  /* 0x0000761038b27816 */ /* 0x000fc400000000b2 */
[----:B------:R-:W-:Y:S02]  /*6190*/  CS2R R62, SRZ ;  /* 0x00000000003e7805 */ /* 0x000fe4000001ff00 */
[----:B------:R-:W-:Y:S02]  /*61a0*/  MOV R56, R47 ;  /* 0x0000002f00387202 */ /* 0x000fe40000000f00 */
[----:B------:R-:W-:Y:S02]  /*61b0*/  CS2R R66, SRZ ;  /* 0x0000000000427805 */ /* 0x000fe4000001ff00 */
[----:B------:R-:W-:Y:S01]  /*61c0*/  PRMT R163, R57, 0x7610, R163 ;  /* 0x0000761039a37816 */ /* 0x000fe200000000a3 */
[----:B------:R-:W-:Y:S01]  /*61d0*/  IMAD.MOV.U32 R57, RZ, RZ, R51 ;  /* 0x000000ffff397224 */ /* 0x000fe200078e0033 */
[----:B------:R-:W-:Y:S01]  /*61e0*/  PRMT R165, R56, 0x5410, R60 ;  /* 0x0000541038a57816 */ /* 0x000fe2000000003c */
[----:B------:R-:W-:Y:S01]  /*61f0*/  IMAD.MOV.U32 R60, RZ, RZ, R48 ;  /* 0x000000ffff3c7224 */ /* 0x000fe200078e0030 */
[----:B------:R-:W-:-:S02]  /*6200*/  MOV R56, R50 ;  /* 0x0000003200387202 */ /* 0x000fc40000000f00 */
[----:B------:R-:W-:Y:S02]  /*6210*/  CS2R R64, SRZ ;  /* 0x0000000000407805 */ /* 0x000fe4000001ff00 */
[----:B------:R-:W-:Y:S01]  /*6220*/  PRMT R177, R57, 0x7610, R177 ;  /* 0x0000761039b17816 */ /* 0x000fe200000000b1 */
[----:B------:R-:W-:Y:S01]  /*6230*/  IMAD.MOV.U32 R57, RZ, RZ, R54 ;  /* 0x000000ffff397224 */ /* 0x000fe200078e0036 */
[----:B------:R-:W-:Y:S02]  /*6240*/  PRMT R175, R56, 0x7610, R175 ;  /* 0x0000761038af7816 */ /* 0x000fe400000000af */
[----:B------:R-:W-:Y:S02]  /*6250*/  CS2R R70, SRZ ;  /* 0x0000000000467805 */ /* 0x000fe4000001ff00 */
[----:B------:R-:W-:Y:S02]  /*6260*/  MOV R56, R49 ;  /* 0x0000003100387202 */ /* 0x000fe40000000f00 */
[----:B------:R-:W-:-:S02]  /*6270*/  CS2R R68, SRZ ;  /* 0x0000000000447805 */ /* 0x000fc4000001ff00 */
[----:B------:R-:W-:Y:S01]  /*6280*/  PRMT R179, R179, 0x5410, R57 ;  /* 0x00005410b3b37816 */ /* 0x000fe20000000039 */
[----:B------:R-:W-:Y:S01]  /*6290*/  IMAD.MOV.U32 R57, RZ, RZ, R53 ;  /* 0x000000ffff397224 */ /* 0x000fe200078e0035 */
[----:B------:R-:W-:Y:S01]  /*62a0*/  PRMT R178, R178, 0x5410, R56 ;  /* 0x00005410b2b27816 */ /* 0x000fe20000000038 */
[----:B------:R-:W-:Y:S01]  /*62b0*/  IMAD.MOV.U32 R56, RZ, RZ, R55 ;  /* 0x000000ffff387224 */ /* 0x000fe200078e0037 */
[----:B------:R-:W-:Y:S02]  /*62c0*/  PRMT R176, R60, 0x7610, R176 ;  /* 0x000076103cb07816 */ /* 0x000fe400000000b0 */
[----:B------:R-:W-:Y:S02]  /*62d0*/  MOV R60, R52 ;  /* 0x00000034003c7202 */ /* 0x000fe40000000f00 */
[----:B------:R-:W-:Y:S02]  /*62e0*/  PRMT R164, R57, 0x7610, R164 ;  /* 0x0000761039a47816 */ /* 0x000fe400000000a4 */
[----:B------:R-:W-:-:S02]  /*62f0*/  PRMT R181, R56, 0x5410, R60 ;  /* 0x0000541038b57816 */ /* 0x000fc4000000003c */
[----:B------:R-:W-:Y:S02]  /*6300*/  CS2R R56, SRZ ;  /* 0x0000000000387805 */ /* 0x000fe4000001ff00 */
[----:B------:R-:W-:Y:S01]  /*6310*/  CS2R R60, SRZ ;  /* 0x00000000003c7805 */ /* 0x000fe2000001ff00 */
        /* <DEDUP_REMOVED lines=9> */
[----:B------:R-:W-:Y:S02]  /*63b0*/  CS2R R68, SRZ ;  /* 0x0000000000447805 */ /* 0x000fe4000001ff00 */
[----:B------:R-:W-:Y:S02]  /*63c0*/  CS2R R66, SRZ ;  /* 0x0000000000427805 */ /* 0x000fe4000001ff00 */
[----:B------:R-:W-:Y:S02]  /*63d0*/  IADD3.X R57, R21, R115, R34, P2, P4 ;  /* 0x0000007315397210 */ /* 0x000fe400017e8422 */
[----:B------:R-:W-:Y:S02]  /*63e0*/  CS2R R64, SRZ ;  /* 0x0000000000407805 */ /* 0x000fe4000001ff00 */
[----:B------:R-:W-:Y:S01]  /*63f0*/  LEA R72, P4, R58, UR4, 0x1 ;  /* 0x000000043a487c11 */ /* 0x000fe2000f8808ff */
[----:B------:R-:W-:Y:S01]  /*6400*/  ULDC.64 UR8, c[0x0][0x208] ;  /* 0x0000820000087ab9 */ /* 0x000fe20000000a00 */
[----:B------:R-:W-:-:S02]  /*6410*/  LEA R74, P2, R56, UR6, 0x1 ;  /* 0x00000006384a7c11 */ /* 0x000fc4000f8408ff */
[----:B------:R-:W-:Y:S02]  /*6420*/  LEA.HI.X R73, R58, UR5, R59, 0x1, P4 ;  /* 0x000000053a497c11 */ /* 0x000fe4000a0f0c3b */
[----:B------:R-:W-:Y:S02]  /*6430*/  CS2R R58, SRZ ;  /* 0x00000000003a7805 */ /* 0x000fe4000001ff00 */
[----:B------:R-:W-:Y:S02]  /*6440*/  LEA.HI.X R75, R56, UR7, R57, 0x1, P2 ;  /* 0x00000007384b7c11 */ /* 0x000fe400090f0c39 */
[----:B------:R-:W-:Y:S02]  /*6450*/  CS2R R56, SRZ ;  /* 0x0000000000387805 */ /* 0x000fe4000001ff00 */
[-C--:B------:R-:W-:Y:S02]  /*6460*/  ISETP.GE.AND P4, PT, R212, R116.reuse, PT ;  /* 0x00000074d400720c */ /* 0x080fe40003f86270 */
[----:B------:R-:W-:-:S11]  /*6470*/  ISETP.GE.AND P2, PT, R213, R116, PT ;  /* 0x00000074d500720c */ /* 0x000fd60003f46270 */
[----:B------:R0:W5:Y:S04]  /*6480*/  @!P4 LDG.E.128 R60, desc[UR8][R72.64] ;  /* 0x00000008483cc981 */ /* 0x000168000c1e1d00 */
[----:B------:R0:W5:Y:S04]  /*6490*/  @!P2 LDG.E.128 R56, desc[UR8][R72.64+0x80] ;  /* 0x000080084838a981 */ /* 0x000168000c1e1d00 */
[----:B------:R0:W5:Y:S04]  /*64a0*/  @!P4 LDG.E.128 R68, desc[UR8][R74.64] ;  /* 0x000000084a44c981 */ /* 0x000168000c1e1d00 */
[----:B------:R0:W5:Y:S02]  /*64b0*/  @!P2 LDG.E.128 R64, desc[UR8][R74.64+0x80] ;  /* 0x000080084a40a981 */ /* 0x000164000c1e1d00 */
.L_x_522:
[----:B------:R-:W-:Y:S05]  /*64c0*/  BSYNC B1 ;  /* 0x0000000000017941 */ /* 0x000fea0003800000 */
.L_x_521:
[----:B------:R-:W-:Y:S01]  /*64d0*/  ISETP.GE.AND P4, PT, R218, R3, PT ;  /* 0x00000003da00720c */ /* 0x000fe20003f86270 */
[----:B------:R-:W-:Y:S01]  /*64e0*/  BSSY B1, `(.L_x_523) ;  /* 0x0000020000017945 */ /* 0x000fe20003800000 */
[----:B0-----:R-:W-:Y:S02]  /*64f0*/  CS2R R74, SRZ ;  /* 0x00000000004a7805 */ /* 0x001fe4000001ff00 */
        /* <DEDUP_REMOVED lines=12> */
[----:B------:R-:W-:Y:S01]  /*65c0*/  ULDC.64 UR8, c[0x0][0x208] ;  /* 0x0000820000087ab9 */ /* 0x000fe20000000a00 */
[----:B------:R-:W-:Y:S02]  /*65d0*/  IADD3.X R73, R15, R29, R0, P2, P6 ;  /* 0x0000001d0f497210 */ /* 0x000fe400017ec400 */
[----:B------:R-:W-:-:S04]  /*65e0*/  IADD3 R0, P2, P6, R102, R31, R88 ;  /* 0x0000001f66007210 */ /* 0x000fc80007e5e058 */
[----:B------:R-:W-:Y:S02]  /*65f0*/  IADD3.X R115, R21, R33, R115, P2, P6 ;  /* 0x0000002115737210 */ /* 0x000fe400017ec473 */
[----:B------:R-:W-:-:S04]  /*6600*/  LEA R88, P2, R90, UR4, 0x1 ;  /* 0x000000045a587c11 */ /* 0x000fc8000f8408ff */
[----:B------:R-:W-:Y:S02]  /*6610*/  LEA.HI.X R89, R90, UR5, R73, 0x1, P2 ;  /* 0x000000055a597c11 */ /* 0x000fe400090f0c49 */
[----:B------:R-:W-:-:S04]  /*6620*/  LEA R90, P2, R0, UR6, 0x1 ;  /* 0x00000006005a7c11 */ /* 0x000fc8000f8408ff */
[----:B------:R-:W-:Y:S02]  /*6630*/  LEA.HI.X R91, R0, UR7, R115, 0x1, P2 ;  /* 0x00000007005b7c11 */ /* 0x000fe400090f0c73 */
[----:B------:R-:W-:Y:S02]  /*6640*/  ISETP.GE.AND P2, PT, R212, R116, PT ;  /* 0x00000074d400720c */ /* 0x000fe40003f46270 */
[----:B------:R-:W-:Y:S02]  /*6650*/  CS2R R74, SRZ ;  /* 0x00000000004a7805 */ /* 0x000fe4000001ff00 */
[----:B------:R-:W-:Y:S02]  /*6660*/  CS2R R72, SRZ ;  /* 0x0000000000487805 */ /* 0x000fe4000001ff00 */
[----:B------:R-:W-:Y:S02]  /*6670*/  CS2R R82, SRZ ;  /* 0x0000000000527805 */ /* 0x000fe4000001ff00 */
[----:B------:R-:W-:-:S05]  /*6680*/  CS2R R80, SRZ ;  /* 0x0000000000507805 */ /* 0x000fca000001ff00 */
[----:B------:R0:W5:Y:S04]  /*6690*/  @!P2 LDG.E.128 R76, desc[UR8][R88.64] ;  /* 0x00000008584ca981 */ /* 0x000168000c1e1d00 */
[----:B------:R0:W5:Y:S01]  /*66a0*/  @!P2 LDG.E.128 R84, desc[UR8][R90.64] ;  /* 0x000000085a54a981 */ /* 0x000162000c1e1d00 */
[----:B------:R-:W-:-:S13]  /*66b0*/  ISETP.GE.AND P2, PT, R213, R116, PT ;  /* 0x00000074d500720c */ /* 0x000fda0003f46270 */
[----:B------:R0:W5:Y:S04]  /*66c0*/  @!P2 LDG.E.128 R72, desc[UR8][R88.64+0x80] ;  /* 0x000080085848a981 */ /* 0x000168000c1e1d00 */
[----:B------:R0:W5:Y:S02]  /*66d0*/  @!P2 LDG.E.128 R80, desc[UR8][R90.64+0x80] ;  /* 0x000080085a50a981 */ /* 0x000164000c1e1d00 */
.L_x_524:
[----:B------:R-:W-:Y:S05]  /*66e0*/  BSYNC B1 ;  /* 0x0000000000017941 */ /* 0x000fea0003800000 */
.L_x_523:
[----:B0-----:R-:W-:Y:S01]  /*66f0*/  IMAD.MOV.U32 R88, RZ, RZ, R56 ;  /* 0x000000ffff587224 */ /* 0x001fe200078e0038 */
[----:B------:R-:W-:Y:S01]  /*6700*/  PRMT R167, R93, 0x7610, R167 ;  /* 0x000076105da77816 */ /* 0x000fe200000000a7 */
[----:B------:R-:W-:Y:S01]  /*6710*/  IMAD.MOV.U32 R89, RZ, RZ, R57 ;  /* 0x000000ffff597224 */ /* 0x000fe200078e0039 */
[----:B------:R-:W-:Y:S01]  /*6720*/  MOV R0, R59 ;  /* 0x0000003b00007202 */ /* 0x000fe20000000f00 */
[----:B------:R-:W-:Y:S01]  /*6730*/  ULOP3.LUT UR4, UR60, 0x1, URZ, 0xfc, !UPT ;  /* 0x000000013c047892 */ /* 0x000fe2000f8efc3f */
[----:B------:R-:W-:Y:S02]  /*6740*/  MOV R90, R62 ;  /* 0x0000003e005a7202 */ /* 0x000fe40000000f00 */
[----:B------:R-:W-:Y:S01]  /*6750*/  PRMT R167, R167, 0x5410, R0 ;  /* 0x00005410a7a77816 */ /* 0x000fe20000000000 */
[----:B------:R-:W-:Y:S01]  /*6760*/  IMAD.MOV.U32 R0, RZ, RZ, R63 ;  /* 0x000000ffff007224 */ /* 0x000fe200078e003f */
[----:B------:R-:W-:Y:S01]  /*6770*/  PRMT R168, R88, 0x5410, R89 ;  /* 0x0000541058a87816 */ /* 0x000fe20000000059 */
[----:B------:R-:W-:Y:S01]  /*6780*/  IMAD.MOV.U32 R88, RZ, RZ, R60 ;  /* 0x000000ffff587224 */ /* 0x000fe200078e003c */
[----:B------:R-:W-:Y:S01]  /*6790*/  PRMT R172, R172, 0x5410, R90 ;  /* 0x00005410acac7816 */ /* 0x000fe2000000005a */
[----:B------:R-:W-:Y:S01]  /*67a0*/  IMAD.MOV.U32 R90, RZ, RZ, R66 ;  /* 0x000000ffff5a7224 */ /* 0x000fe200078e0042 */
[----:B------:R-:W-:Y:S01]  /*67b0*/  MOV R89, R61 ;  /* 0x0000003d00597202 */ /* 0x000fe20000000f00 */
[----:B------:R-:W-:Y:S01]  /*67c0*/  UISETP.NE.AND UP0, UPT, UR4, 0x3, UPT ;  /* 0x000000030400788c */ /* 0x000fe2000bf05270 */
[----:B------:R-:W-:Y:S01]  /*67d0*/  PRMT R171, R88, 0x5410, R0 ;  /* 0x0000541058ab7816 */ /* 0x000fe20000000000 */
[----:B------:R-:W-:Y:S01]  /*67e0*/  IMAD.MOV.U32 R0, RZ, RZ, R67 ;  /* 0x000000ffff007224 */ /* 0x000fe200078e0043 */
        /* <DEDUP_REMOVED lines=11> */
[----:B-----5:R-:W-:Y:S02]  /*68a0*/  MOV R90, R74 ;  /* 0x0000004a005a7202 */ /* 0x020fe40000000f00 */
[----:B------:R-:W-:Y:S01]  /*68b0*/  PRMT R173, R173, 0x5410, R0 ;  /* 0x00005410adad7816 */ /* 0x000fe20000000000 */
[----:B------:R-:W-:Y:S01]  /*68c0*/  IMAD.MOV.U32 R0, RZ, RZ, R78 ;  /* 0x000000ffff007224 */ /* 0x000fe200078e004e */
[----:B------:R-:W-:Y:S01]  /*68d0*/  PRMT R152, R90, 0x7610, R152 ;  /* 0x000076105a987816 */ /* 0x000fe20000000098 */
[----:B------:R-:W-:Y:S01]  /*68e0*/  IMAD.MOV.U32 R90, RZ, RZ, R72 ;  /* 0x000000ffff5a7224 */ /* 0x000fe200078e0048 */
[----:B------:R-:W-:-:S02]  /*68f0*/  PRMT R172, R88, 0x7610, R172 ;  /* 0x0000761058ac7816 */ /* 0x000fc400000000ac */
        /* <DEDUP_REMOVED lines=9> */
[----:B------:R-:W-:-:S02]  /*6990*/  MOV R89, R76 ;  /* 0x0000004c00597202 */ /* 0x000fc40000000f00 */
[----:B------:R-:W-:Y:S02]  /*69a0*/  PLOP3.LUT P2, PT, PT, PT, UP0, 0x80, 0x0 ;  /* 0x000000000000781c */ /* 0x000fe40003f4f008 */
[----:B------:R-:W-:Y:S01]  /*69b0*/  PRMT R157, R89, 0x5410, R88 ;  /* 0x00005410599d7816 */ /* 0x000fe20000000058 */
[----:B------:R-:W-:Y:S01]  /*69c0*/  IMAD.MOV.U32 R88, RZ, RZ, R80 ;  /* 0x000000ffff587224 */ /* 0x000fe200078e0050 */
[----:B------:R-:W-:Y:S01]  /*69d0*/  PRMT R154, R0, 0x7610, R154 ;  /* 0x00007610009a7816 */ /* 0x000fe2000000009a */
[----:B------:R-:W-:Y:S01]  /*69e0*/  IMAD.MOV.U32 R0, RZ, RZ, R81 ;  /* 0x000000ffff007224 */ /* 0x000fe200078e0051 */
[----:B------:R-:W-:Y:S02]  /*69f0*/  MOV R89, R83 ;  /* 0x0000005300597202 */ /* 0x000fe40000000f00 */
[----:B------:R-:W-:Y:S02]  /*6a00*/  PRMT R156, R156, 0x5410, R90 ;  /* 0x000054109c9c7816 */ /* 0x000fe4000000005a */
[----:B------:R-:W-:Y:S01]  /*6a10*/  PRMT R154, R154, 0x5410, R89 ;  /* 0x000054109a9a7816 */ /* 0x000fe20000000059 */
[----:B------:R-:W-:Y:S01]  /*6a20*/  IMAD.MOV.U32 R89, RZ, RZ, R87 ;  /* 0x000000ffff597224 */ /* 0x000fe200078e0057 */
[----:B------:R-:W-:Y:S01]  /*6a30*/  PRMT R155, R88, 0x5410, R0 ;  /* 0x00005410589b7816 */ /* 0x000fe20000000000 */
[----:B------:R-:W-:Y:S01]  /*6a40*/  IMAD.MOV.U32 R88, RZ, RZ, R84 ;  /* 0x000000ffff587224 */ /* 0x000fe200078e0054 */
[----:B------:R-:W-:-:S02]  /*6a50*/  MOV R90, R86 ;  /* 0x00000056005a7202 */ /* 0x000fc40000000f00 */
[----:B------:R-:W-:Y:S02]  /*6a60*/  MOV R0, R85 ;  /* 0x0000005500007202 */ /* 0x000fe40000000f00 */
[----:B------:R-:W-:Y:S02]  /*6a70*/  PRMT R158, R90, 0x5410, R89 ;  /* 0x000054105a9e7816 */ /* 0x000fe40000000059 */
[----:B------:R-:W-:Y:S01]  /*6a80*/  PRMT R166, R88, 0x5410, R0 ;  /* 0x0000541058a67816 */ /* 0x000fe20000000000 */
[----:B------:R-:W-:Y:S06]  /*6a90*/  @!P2 BRA `(.L_x_525) ;  /* 0x000000000004a947 */ /* 0x000fec0003800000 */
[----:B------:R-:W-:Y:S01]  /*6aa0*/  BPT.TRAP 0x1 ;  /* 0x000000040000795c */ /* 0x000fe20000300000 */
.L_x_525:
[----:B------:R-:W-:Y:S01]  /*6ab0*/  IMAD R0, R17, 0x8, R16 ;  /* 0x0000000811007824 */ /* 0x000fe200078e0210 */
[----:B------:R-:W-:Y:S01]  /*6ac0*/  SHF.L.U32 R115, R219, 0x1f, RZ ;  /* 0x0000001fdb737819 */ /* 0x000fe200000006ff */
[----:B------:R-:W0:Y:S01]  /*6ad0*/  LDC R145, c[0x0][0x2e4] ;  /* 0x0000b900ff917b82 */ /* 0x000e220000000800 */
[----:B------:R-:W-:Y:S02]  /*6ae0*/  BSSY B1, `(.L_x_526) ;  /* 0x0000004000017945 */ /* 0x000fe40003800000 */
[----:B------:R-:W1:Y:S05]  /*6af0*/  SYNCS.PHASECHK.TRANS64.TRYWAIT P6, [R0+URZ+0x38890], R115 ;  /* 0x03889073000075a7 */ /* 0x000e6a00080c017f */
[----:B------:R-:W2:Y:S01]  /*6b00*/  LDC.64 R122, c[0x0][0x2f0] ;  /* 0x0000bc00ff7a7b82 */ /* 0x000ea20000000a00 */
[----:B-1----:R-:W-:Y:S05]  /*6b10*/  @!P6 BRA `(.L_x_527) ;  /* 0x000001e80094e947 */ /* 0x002fea0003800000 */
.L_x_791:
[----:B------:R-:W-:Y:S05]  /*6b20*/  BSYNC B1 ;  /* 0x0000000000017941 */ /* 0x000fea0003800000 */
.L_x_526:
[----:B------:R-:W-:Y:S01]  /*6b30*/  BSSY B1, `(.L_x_528) ;  /* 0x000010e000017945 */ /* 0x000fe20003800000 */
[----:B0-----:R-:W-:Y:S01]  /*6b40*/  IMAD.IADD R146, R145, 0x1, -R120 ;  /* 0x0000000191927824 */ /* 0x001fe200078e0a78 */
[----:B------:R-:W-:Y:S02]  /*6b50*/  MOV R125, R92 ;  /* 0x0000005c007d7202 */ /* 0x000fe40000000f00 */
[----:B------:R-:W-:Y:S05]  /*6b60*/  @P5 BRA `(.L_x_529) ;  /* 0x0000001000285947 */ /* 0x000fea0003800000 */
[----:B------:R-:W-:Y:S01]  /*6b70*/  ISETP.NE.AND P5, PT, R26, RZ, PT ;  /* 0x000000ff1a00720c */ /* 0x000fe20003fa5270 */
[-C--:B--2---:R-:W-:Y:S01]  /*6b80*/  IMAD R88, R117, R122.reuse, RZ ;  /* 0x0000007a75587224 */ /* 0x084fe200078e02ff */
[----:B------:R-:W-:Y:S01]  /*6b90*/  BSSY B2, `(.L_x_530) ;  /* 0x0000086000027945 */ /* 0x000fe20003800000 */
[----:B------:R-:W-:-:S04]  /*6ba0*/  IMAD.WIDE.U32 R136, R18, R122, R124 ;  /* 0x0000007a12887225 */ /* 0x000fc800078e007c */
[----:B------:R-:W-:-:S04]  /*6bb0*/  IMAD R88, R18, R123, R88 ;  /* 0x0000007b12587224 */ /* 0x000fc800078e0258 */
[----:B------:R-:W-:Y:S02]  /*6bc0*/  IMAD.IADD R159, R88, 0x1, R137 ;  /* 0x00000001589f7824 */ /* 0x000fe400078e0289 */
[----:B------:R-:W-:Y:S05]  /*6bd0*/  @!P5 BRA `(.L_x_531) ;  /* 0x000000080004d947 */ /* 0x000fea0003800000 */
[----:B------:R-:W-:Y:S01]  /*6be0*/  SEL R88, R120, R146, !P0 ;  /* 0x0000009278587207 */ /* 0x000fe20004000000 */
[----:B------:R-:W-:Y:S01]  /*6bf0*/  BSSY B3, `(.L_x_532) ;  /* 0x000007c000037945 */ /* 0x000fe20003800000 */
[----:B------:R-:W-:Y:S02]  /*6c00*/  IADD3 R92, P5, P6, R38, R136, R13 ;  /* 0x00000088265c7210 */ /* 0x000fe40007ebe00d */
[----:B------:R-:W-:Y:S02]  /*6c10*/  SHF.R.S32.HI R89, RZ, 0x1f, R88 ;  /* 0x0000001fff597819 */ /* 0x000fe40000011458 */
[----:B------:R-:W-:Y:S02]  /*6c20*/  IADD3.X R93, R37, R159, R7, P5, P6 ;  /* 0x0000009f255d7210 */ /* 0x000fe40002fec407 */
[----:B------:R-:W-:Y:S02]  /*6c30*/  LEA.HI R88, R89, R88, RZ, 0x4 ;  /* 0x0000005859587211 */ /* 0x000fe400078f20ff */
[----:B------:R-:W-:-:S02]  /*6c40*/  P2R R94, PR, RZ, 0x2 ;  /* 0x00000002ff5e7803 */ /* 0x000fc40000000000 */
[----:B------:R-:W-:-:S05]  /*6c50*/  LEA.HI.SX32 R88, R88, R14, 0x1c ;  /* 0x0000000e58587211 */ /* 0x000fca00078fe2ff */
[----:B------:R-:W-:-:S05]  /*6c60*/  IMAD.SHL.U32 R89, R88, 0x8, RZ ;  /* 0x0000000858597824 */ /* 0x000fca00078e00ff */
[----:B------:R-:W-:-:S13]  /*6c70*/  ISETP.GE.AND P5, PT, R89, R145, PT ;  /* 0x000000915900720c */ /* 0x000fda0003fa6270 */
[--C-:B------:R-:W-:Y:S02]  /*6c80*/  @!P5 SHF.R.S32.HI R91, RZ, 0x1f, R89.reuse ;  /* 0x0000001fff5bd819 */ /* 0x100fe40000011459 */
[--C-:B------:R-:W-:Y:S02]  /*6c90*/  @!P5 IADD3 R90, P1, P6, R38, R136, R89.reuse ;  /* 0x00000088265ad210 */ /* 0x100fe40007e3e059 */
[----:B------:R-:W-:Y:S02]  /*6ca0*/  LOP3.LUT R89, R232, 0x38, R89, 0xf8, !PT ;  /* 0x00000038e8597812 */ /* 0x000fe400078ef859 */
[----:B------:R-:W-:Y:S02]  /*6cb0*/  @!P5 IADD3.X R91, R37, R159, R91, P1, P6 ;  /* 0x0000009f255bd210 */ /* 0x000fe40000fec45b */
[----:B------:R-:W-:Y:S02]  /*6cc0*/  LEA R138, P6, R92, R118, 0x1 ;  /* 0x000000765c8a7211 */ /* 0x000fe400078c08ff */
[----:B------:R-:W-:-:S02]  /*6cd0*/  LOP3.LUT R89, R89, R233, RZ, 0x3c, !PT ;  /* 0x000000e959597212 */ /* 0x000fc400078e3cff */
[-C--:B------:R-:W-:Y:S02]  /*6ce0*/  LEA.HI.X R139, R92, R119.reuse, R93, 0x1, P6 ;  /* 0x000000775c8b7211 */ /* 0x080fe400030f0c5d */
[----:B------:R-:W-:Y:S02]  /*6cf0*/  @!P5 LEA R140, P6, R90, R118, 0x1 ;  /* 0x000000765a8cd211 */ /* 0x000fe400078c08ff */
[----:B------:R-:W-:Y:S02]  /*6d00*/  ISETP.NE.AND P1, PT, R94, RZ, PT ;  /* 0x000000ff5e00720c */ /* 0x000fe40003f25270 */
[----:B------:R-:W-:Y:S02]  /*6d10*/  @!P5 LEA.HI.X R141, R90, R119, R91, 0x1, P6 ;  /* 0x000000775a8dd211 */ /* 0x000fe400030f0c5b */
[----:B------:R-:W-:Y:S02]  /*6d20*/  SHF.R.S32.HI R90, RZ, 0x1f, R88 ;  /* 0x0000001fff5a7819 */ /* 0x000fe40000011458 */
[----:B------:R-:W-:-:S02]  /*6d30*/  ISETP.GE.AND P6, PT, R212, R116, PT ;  /* 0x00000074d400720c */ /* 0x000fc40003fc6270 */
[----:B------:R-:W-:-:S04]  /*6d40*/  LEA.HI R88, R90, R88, RZ, 0x3 ;  /* 0x000000585a587211 */ /* 0x000fc800078f18ff */
[----:B------:R-:W-:-:S05]  /*6d50*/  SHF.R.S32.HI R88, RZ, 0x3, R88 ;  /* 0x00000003ff587819 */ /* 0x000fca0000011458 */
[----:B------:R-:W-:-:S05]  /*6d60*/  IMAD R88, R88, 0x1400, R234 ;  /* 0x0000140058587824 */ /* 0x000fca00078e02ea */
[----:B------:R-:W-:Y:S01]  /*6d70*/  IADD3 R89, R88, R89, RZ ;  /* 0x0000005958597210 */ /* 0x000fe20007ffe0ff */
[----:B------:R-:W-:-:S04]  /*6d80*/  IMAD R88, R17, 0x5000, R144 ;  /* 0x0000500011587824 */ /* 0x000fc800078e0290 */
[----:B------:R-:W-:Y:S02]  /*6d90*/  IMAD R92, R17, 0x5000, R89 ;  /* 0x00005000115c7824 */ /* 0x000fe400078e0259 */
[--C-:B------:R-:W-:Y:S02]  /*6da0*/  IMAD R88, R88, 0x2, R16.reuse ;  /* 0x0000000258587824 */ /* 0x100fe400078e0210 */
[----:B------:R-:W-:-:S04]  /*6db0*/  IMAD R92, R92, 0x2, R16 ;  /* 0x000000025c5c7824 */ /* 0x000fc800078e0210 */
[----:B------:R-:W0:Y:S04]  /*6dc0*/  LDS.128 R88, [R88+0x24400] ;  /* 0x0244000058587984 */ /* 0x000e280000000c00 */
[----:B------:R-:W2:Y:S01]  /*6dd0*/  LDS.128 R92, [R92+0x24400] ;  /* 0x024400005c5c7984 */ /* 0x000ea20000000c00 */
[----:B------:R-:W-:Y:S05]  /*6de0*/  @P6 BRA `(.L_x_533) ;  /* 0x0000000400706947 */ /* 0x000fea0003800000 */
[--C-:B------:R-:W-:Y:S01]  /*6df0*/  SHF.R.U64 R44, R44, 0x10, R45.reuse ;  /* 0x000000102c2c7819 */ /* 0x100fe2000000122d */
[----:B------:R-:W-:Y:S01]  /*6e00*/  HADD2.F32 R164, -RZ, R164.H0_H0 ;  /* 0x200000a4ffa47230 */ /* 0x000fe20000004100 */
[----:B------:R-:W-:Y:S01]  /*6e10*/  SHF.R.U32.HI R160, RZ, 0x10, R45 ;  /* 0x00000010ffa07819 */ /* 0x000fe2000001162d */
[----:B--2---:R-:W-:Y:S01]  /*6e20*/  HADD2.F32 R161, -RZ, R93.H0_H0 ;  /* 0x2000005dffa17230 */ /* 0x004fe20000004100 */
[--C-:B------:R-:W-:Y:S01]  /*6e30*/  SHF.R.U64 R45, R52, 0x10, R53.reuse ;  /* 0x00000010342d7819 */ /* 0x100fe20000001235 */
[----:B------:R-:W-:Y:S01]  /*6e40*/  HADD2.F32 R163, -RZ, R163.H0_H0 ;  /* 0x200000a3ffa37230 */ /* 0x000fe20000004100 */
[----:B------:R-:W-:Y:S01]  /*6e50*/  SHF.R.U32.HI R52, RZ, 0x10, R53 ;  /* 0x00000010ff347819 */ /* 0x000fe20000011635 */
[----:B------:R-:W-:Y:S01]  /*6e60*/  HADD2.F32 R93, -RZ, R93.H1_H1 ;  /* 0x3000005dff5d7230 */ /* 0x000fe20000004100 */
[--C-:B------:R-:W-:Y:S01]  /*6e70*/  SHF.R.U64 R46, R46, 0x10, R47.reuse ;  /* 0x000000102e2e7819 */ /* 0x100fe2000000122f */
[----:B------:R-:W-:Y:S01]  /*6e80*/  FMUL.FTZ R162, R161, R164 ;  /* 0x000000a4a1a27220 */ /* 0x000fe20000410000 */
[----:B------:R-:W-:Y:S01]  /*6e90*/  SHF.R.U32.HI R53, RZ, 0x10, R47 ;  /* 0x00000010ff357819 */ /* 0x000fe2000001162f */
[----:B------:R-:W-:Y:S01]  /*6ea0*/  HADD2.F32 R45, -RZ, R45.H0_H0 ;  /* 0x2000002dff2d7230 */ /* 0x000fe20000004100 */
[----:B------:R-:W-:-:S02]  /*6eb0*/  SHF.R.U64 R47, R54, 0x10, R55 ;  /* 0x00000010362f7819 */ /* 0x000fc40000001237 */
[----:B------:R-:W-:Y:S01]  /*6ec0*/  SHF.R.U32.HI R54, RZ, 0x10, R55 ;  /* 0x00000010ff367819 */ /* 0x000fe20000011637 */
[----:B------:R-:W-:Y:S01]  /*6ed0*/  HADD2.F32 R53, -RZ, R53.H0_H0 ;  /* 0x20000035ff357230 */ /* 0x000fe20000004100 */
[----:B0-----:R-:W-:Y:S01]  /*6ee0*/  MOV R55, R89 ;  /* 0x0000005900377202 */ /* 0x001fe20000000f00 */
[----:B------:R-:W-:Y:S02]  /*6ef0*/  IMAD.MOV.U32 R89, RZ, RZ, R92 ;  /* 0x000000ffff597224 */ /* 0x000fe400078e005c */
[----:B------:R-:W-:Y:S02]  /*6f00*/  IMAD.MOV.U32 R92, RZ, RZ, R90 ;  /* 0x000000ffff5c7224 */ /* 0x000fe400078e005a */
[----:B------:R-:W-:Y:S02]  /*6f10*/  HADD2.F32 R90, -RZ, R55.H0_H0 ;  /* 0x20000037ff5a7230 */ /* 0x000fe40000004100 */
[----:B------:R-:W-:Y:S02]  /*6f20*/  HADD2.F32 R54, -RZ, R54.H0_H0 ;  /* 0x20000036ff367230 */ /* 0x000fe40000004100 */
[----:B------:R-:W-:-:S02]  /*6f30*/  HADD2.F32 R47, -RZ, R47.H0_H0 ;  /* 0x2000002fff2f7230 */ /* 0x000fc40000004100 */
[C---:B------:R-:W-:Y:S01]  /*6f40*/  FMUL.FTZ R164, R90.reuse, R164 ;  /* 0x000000a45aa47220 */ /* 0x040fe20000410000 */
[-C--:B------:R-:W-:Y:S01]  /*6f50*/  FFMA.FTZ R90, R90, R163.reuse, -R162 ;  /* 0x000000a35a5a7223 */ /* 0x080fe200000108a2 */
[----:B------:R-:W-:Y:S02]  /*6f60*/  HADD2.F32 R162, -RZ, R52.H0_H0 ;  /* 0x20000034ffa27230 */ /* 0x000fe40000004100 */
[----:B------:R-:W-:Y:S01]  /*6f70*/  FFMA.FTZ R52, R161, R163, R164 ;  /* 0x000000a3a1347223 */ /* 0x000fe200000100a4 */
[----:B------:R-:W-:Y:S01]  /*6f80*/  HADD2.F32 R161, -RZ, R55.H1_H1 ;  /* 0x30000037ffa17230 */ /* 0x000fe20000004100 */
[----:B------:R-:W-:Y:S01]  /*6f90*/  MOV R55, R95 ;  /* 0x0000005f00377202 */ /* 0x000fe20000000f00 */
[----:B------:R-:W-:Y:S02]  /*6fa0*/  HADD2.F32 R163, -RZ, R160.H0_H0 ;  /* 0x200000a0ffa37230 */ /* 0x000fe40000004100 */
[----:B------:R-:W-:Y:S01]  /*6fb0*/  FMUL.FTZ R160, R93, R162 ;  /* 0x000000a25da07220 */ /* 0x000fe20000410000 */
[----:B------:R-:W-:-:S02]  /*6fc0*/  IMAD.MOV.U32 R95, RZ, RZ, R94 ;  /* 0x000000ffff5f7224 */ /* 0x000fc400078e005e */
[C---:B------:R-:W-:Y:S01]  /*6fd0*/  FMUL.FTZ R162, R161.reuse, R162 ;  /* 0x000000a2a1a27220 */ /* 0x040fe20000410000 */
[----:B------:R-:W-:Y:S02]  /*6fe0*/  HADD2.F32 R164, -RZ, R55.H1_H1 ;  /* 0x30000037ffa47230 */ /* 0x000fe40000004100 */
[-C--:B------:R-:W-:Y:S01]  /*6ff0*/  FFMA.FTZ R94, R161, R163.reuse, -R160 ;  /* 0x000000a3a15e7223 */ /* 0x080fe200000108a0 */
[----:B------:R-:W-:Y:S02]  /*7000*/  HADD2.F32 R160, -RZ, R181.H0_H0 ;  /* 0x200000b5ffa07230 */ /* 0x000fe40000004100 */
[----:B------:R-:W-:Y:S01]  /*7010*/  FFMA.FTZ R93, R93, R163, R162 ;  /* 0x000000a35d5d7223 */ /* 0x000fe200000100a2 */
[----:B------:R-:W-:Y:S02]  /*7020*/  HADD2.F32 R161, -RZ, R55.H0_H0 ;  /* 0x20000037ffa17230 */ /* 0x000fe40000004100 */
[----:B------:R-:W-:Y:S01]  /*7030*/  HADD2.F32 R162, -RZ, R165.H0_H0 ;  /* 0x200000a5ffa27230 */ /* 0x000fe20000004100 */
[----:B------:R-:W-:Y:S01]  /*7040*/  F2FP.F16.F32.PACK_AB R90, R94, R90 ;  /* 0x0000005a5e5a723e */ /* 0x000fe200000000ff */
[----:B------:R-:W-:-:S02]  /*7050*/  HADD2.F32 R163, -RZ, R91.H0_H0 ;  /* 0x2000005bffa37230 */ /* 0x000fc40000004100 */
[----:B------:R-:W-:Y:S01]  /*7060*/  FMUL.FTZ R55, R161, R160 ;  /* 0x000000a0a1377220 */ /* 0x000fe20000410000 */
[----:B------:R-:W-:Y:S01]  /*7070*/  HADD2.F32 R91, -RZ, R91.H1_H1 ;  /* 0x3000005bff5b7230 */ /* 0x000fe20000004100 */
[----:B------:R-:W-:Y:S01]  /*7080*/  F2FP.F16.F32.PACK_AB R93, R93, R52 ;  /* 0x000000345d5d723e */ /* 0x000fe200000000ff */
[C---:B------:R-:W-:Y:S01]  /*7090*/  FMUL.FTZ R160, R163.reuse, R160 ;  /* 0x000000a0a3a07220 */ /* 0x040fe20000410000 */
[----:B------:R-:W-:Y:S01]  /*70a0*/  FFMA.FTZ R55, R163, R162, -R55 ;  /* 0x000000a2a3377223 */ /* 0x000fe20000010837 */
[CC--:B------:R-:W-:Y:S01]  /*70b0*/  FMUL.FTZ R163, R164.reuse, R54.reuse ;  /* 0x00000036a4a37220 */ /* 0x0c0fe20000410000 */
[----:B------:R-:W-:Y:S01]  /*70c0*/  FMUL.FTZ R54, R91, R54 ;  /* 0x000000365b367220 */ /* 0x000fe20000410000 */
[----:B------:R-:W-:Y:S01]  /*70d0*/  FFMA.FTZ R160, R161, R162, R160 ;  /* 0x000000a2a1a07223 */ /* 0x000fe200000100a0 */
[----:B------:R-:W-:Y:S02]  /*70e0*/  HADD2.F32 R162, -RZ, R89.H0_H0 ;  /* 0x20000059ffa27230 */ /* 0x000fe40000004100 */
[-C--:B------:R-:W-:Y:S01]  /*70f0*/  FFMA.FTZ R163, R91, R53.reuse, -R163 ;  /* 0x000000355ba37223 */ /* 0x080fe200000108a3 */
[----:B------:R-:W-:Y:S01]  /*7100*/  FFMA.FTZ R54, R164, R53, R54 ;  /* 0x00000035a4367223 */ /* 0x000fe20000010036 */
[----:B------:R-:W-:-:S02]  /*7110*/  HADD2.F32 R53, -RZ, R181.H1_H1 ;  /* 0x300000b5ff357230 */ /* 0x000fc40000004100 */
[--C-:B------:R-:W-:Y:S01]  /*7120*/  HADD2.F32 R161, -RZ, R88.reuse.H0_H0 ;  /* 0x20000058ffa17230 */ /* 0x100fe20000004100 */
[----:B------:R-:W-:Y:S01]  /*7130*/  F2FP.F16.F32.PACK_AB R55, R163, R55 ;  /* 0x00000037a337723e */ /* 0x000fe200000000ff */
[----:B------:R-:W-:Y:S01]  /*7140*/  HADD2.F32 R89, -RZ, R89.H1_H1 ;  /* 0x30000059ff597230 */ /* 0x000fe20000004100 */
[----:B------:R-:W-:Y:S01]  /*7150*/  F2FP.F16.F32.PACK_AB R54, R54, R160 ;  /* 0x000000a03636723e */ /* 0x000fe200000000ff */
[----:B------:R-:W-:Y:S02]  /*7160*/  HADD2.F32 R88, -RZ, R88.H1_H1 ;  /* 0x30000058ff587230 */ /* 0x000fe40000004100 */
[----:B------:R-:W-:Y:S02]  /*7170*/  HADD2.F32 R91, -RZ, R165.H1_H1 ;  /* 0x300000a5ff5b7230 */ /* 0x000fe40000004100 */
[-C--:B------:R-:W-:Y:S01]  /*7180*/  FMUL.FTZ R165, R161, R53.reuse ;  /* 0x00000035a1a57220 */ /* 0x080fe20000410000 */
[----:B------:R-:W-:Y:S02]  /*7190*/  HADD2.F32 R164, -RZ, R44.H0_H0 ;  /* 0x2000002cffa47230 */ /* 0x000fe40000004100 */
[----:B------:R-:W-:Y:S01]  /*71a0*/  FMUL.FTZ R44, R162, R53 ;  /* 0x00000035a22c7220 */ /* 0x000fe20000410000 */
[-C--:B------:R-:W-:Y:S01]  /*71b0*/  FMUL.FTZ R53, R89, R45.reuse ;  /* 0x0000002d59357220 */ /* 0x080fe20000410000 */
[----:B------:R-:W-:Y:S01]  /*71c0*/  FMUL.FTZ R45, R88, R45 ;  /* 0x0000002d582d7220 */ /* 0x000fe20000410000 */
[-C--:B------:R-:W-:Y:S01]  /*71d0*/  FFMA.FTZ R165, R162, R91.reuse, R165 ;  /* 0x0000005ba2a57223 */ /* 0x080fe200000100a5 */
[----:B------:R-:W-:Y:S01]  /*71e0*/  FFMA.FTZ R44, R161, R91, -R44 ;  /* 0x0000005ba12c7223 */ /* 0x000fe2000001082c */
[----:B------:R-:W-:-:S02]  /*71f0*/  HADD2.F32 R161, -RZ, R95.H0_H0 ;  /* 0x2000005fffa17230 */ /* 0x000fc40000004100 */
[-C--:B------:R-:W-:Y:S01]  /*7200*/  FFMA.FTZ R89, R89, R164.reuse, R45 ;  /* 0x000000a459597223 */ /* 0x080fe2000001002d */
[----:B------:R-:W-:Y:S02]  /*7210*/  HADD2.F32 R45, -RZ, R179.H1_H1 ;  /* 0x300000b3ff2d7230 */ /* 0x000fe40000004100 */
[----:B------:R-:W-:Y:S01]  /*7220*/  FFMA.FTZ R53, R88, R164, -R53 ;  /* 0x000000a458357223 */ /* 0x000fe20000010835 */
[--C-:B------:R-:W-:Y:S02]  /*7230*/  HADD2.F32 R91, -RZ, R92.reuse.H0_H0 ;  /* 0x2000005cff5b7230 */ /* 0x100fe40000004100 */
[----:B------:R-:W-:Y:S01]  /*7240*/  HADD2.F32 R95, -RZ, R95.H1_H1 ;  /* 0x3000005fff5f7230 */ /* 0x000fe20000004100 */
[----:B------:R-:W-:Y:S01]  /*7250*/  F2FP.F16.F32.PACK_AB R165, R89, R165 ;  /* 0x000000a559a5723e */ /* 0x000fe200000000ff */
[----:B------:R-:W-:Y:S02]  /*7260*/  HADD2.F32 R92, -RZ, R92.H1_H1 ;  /* 0x3000005cff5c7230 */ /* 0x000fe40000004100 */
[----:B------:R-:W-:Y:S01]  /*7270*/  FMUL.FTZ R164, R91, R45 ;  /* 0x0000002d5ba47220 */ /* 0x000fe20000410000 */
[----:B------:R-:W-:-:S02]  /*7280*/  HADD2.F32 R162, -RZ, R46.H0_H0 ;  /* 0x2000002effa27230 */ /* 0x000fc40000004100 */
[----:B------:R-:W-:Y:S01]  /*7290*/  FMUL.FTZ R46, R161, R45 ;  /* 0x0000002da12e7220 */ /* 0x000fe20000410000 */
[----:B------:R-:W-:Y:S02]  /*72a0*/  HADD2.F32 R88, -RZ, R179.H0_H0 ;  /* 0x200000b3ff587230 */ /* 0x000fe40000004100 */
[-C--:B------:R-:W-:Y:S01]  /*72b0*/  FMUL.FTZ R45, R95, R47.reuse ;  /* 0x0000002f5f2d7220 */ /* 0x080fe20000410000 */
[C---:B------:R-:W-:Y:S01]  /*72c0*/  FMUL.FTZ R47, R92.reuse, R47 ;  /* 0x0000002f5c2f7220 */ /* 0x040fe20000410000 */
[----:B------:R-:W-:Y:S01]  /*72d0*/  F2FP.F16.F32.PACK_AB R44, R53, R44 ;  /* 0x0000002c352c723e */ /* 0x000fe200000000ff */
[-C--:B------:R-:W-:Y:S01]  /*72e0*/  FFMA.FTZ R46, R91, R88.reuse, -R46 ;  /* 0x000000585b2e7223 */ /* 0x080fe2000001082e */
[----:B------:R-:W-:Y:S01]  /*72f0*/  FFMA.FTZ R164, R161, R88, R164 ;  /* 0x00000058a1a47223 */ /* 0x000fe200000100a4 */
[-C--:B------:R-:W-:Y:S01]  /*7300*/  FFMA.FTZ R45, R92, R162.reuse, -R45 ;  /* 0x000000a25c2d7223 */ /* 0x080fe2000001082d */
[----:B------:R-:W-:Y:S01]  /*7310*/  FFMA.FTZ R47, R95, R162, R47 ;  /* 0x000000a25f2f7223 */ /* 0x000fe2000001002f */
[----:B------:R-:W-:Y:S01]  /*7320*/  MOV R89, R90 ;  /* 0x0000005a00597202 */ /* 0x000fe20000000f00 */
[----:B------:R-:W-:Y:S01]  /*7330*/  IMAD.MOV.U32 R88, RZ, RZ, R44 ;  /* 0x000000ffff587224 */ /* 0x000fe200078e002c */
[----:B------:R-:W-:Y:S01]  /*7340*/  MOV R91, R55 ;  /* 0x00000037005b7202 */ /* 0x000fe20000000f00 */
[----:B------:R-:W-:Y:S01]  /*7350*/  IMAD.MOV.U32 R92, RZ, RZ, R165 ;  /* 0x000000ffff5c7224 */ /* 0x000fe200078e00a5 */
[----:B------:R-:W-:Y:S01]  /*7360*/  F2FP.F16.F32.PACK_AB R45, R45, R46 ;  /* 0x0000002e2d2d723e */ /* 0x000fe200000000ff */
[----:B------:R-:W-:Y:S01]  /*7370*/  IMAD.MOV.U32 R95, RZ, RZ, R54 ;  /* 0x000000ffff5f7224 */ /* 0x000fe200078e0036 */
[----:B------:R-:W-:-:S03]  /*7380*/  F2FP.F16.F32.PACK_AB R47, R47, R164 ;  /* 0x000000a42f2f723e */ /* 0x000fc600000000ff */
[----:B------:R-:W-:Y:S02]  /*7390*/  IMAD.MOV.U32 R90, RZ, RZ, R45 ;  /* 0x000000ffff5a7224 */ /* 0x000fe400078e002d */
[----:B------:R-:W-:-:S07]  /*73a0*/  IMAD.MOV.U32 R94, RZ, RZ, R47 ;  /* 0x000000ffff5e7224 */ /* 0x000fce00078e002f */
.L_x_533:
[----:B------:R-:W-:Y:S05]  /*73b0*/  BSYNC B3 ;  /* 0x0000000000037941 */ /* 0x000fea0003800000 */
.L_x_532:
[----:B------:R-:W-:Y:S02]  /*73c0*/  ULDC.64 UR4, c[0x0][0x208] ;  /* 0x0000820000047ab9 */ /* 0x000fe40000000a00 */
[----:B0-----:R0:W-:Y:S04]  /*73d0*/  STG.E.128 desc[UR4][R138.64], R88 ;  /* 0x000000588a007986 */ /* 0x0011e8000c101d04 */
[----:B--2---:R0:W-:Y:S02]  /*73e0*/  @!P5 STG.E.128 desc[UR4][R140.64], R92 ;  /* 0x0000005c8c00d986 */ /* 0x0041e4000c101d04 */
.L_x_531:
[----:B------:R-:W-:Y:S05]  /*73f0*/  BSYNC B2 ;  /* 0x0000000000027941 */ /* 0x000fea0003800000 */
.L_x_530:
[----:B------:R-:W-:-:S13]  /*7400*/  ISETP.NE.AND P5, PT, R10, RZ, PT ;  /* 0x000000ff0a00720c */ /* 0x000fda0003fa5270 */
        /* <DEDUP_REMOVED lines=8> */
[----:B------:R-:W-:-:S04]  /*7490*/  LEA.HI.SX32 R45, R45, R12, 0x1c ;  /* 0x0000000c2d2d7211 */ /* 0x000fc800078fe2ff */
[----:B------:R-:W-:-:S04]  /*74a0*/  SHF.L.U32 R44, R45, 0x3, RZ ;  /* 0x000000032d2c7819 */ /* 0x000fc800000006ff */
[----:B------:R-:W-:-:S13]  /*74b0*/  ISETP.GE.AND P5, PT, R44, R145, PT ;  /* 0x000000912c00720c */ /* 0x000fda0003fa6270 */
[--C-:B------:R-:W-:Y:S02]  /*74c0*/  @!P5 SHF.R.S32.HI R53, RZ, 0x1f, R44.reuse ;  /* 0x0000001fff35d819 */ /* 0x100fe4000001142c */
[--C-:B------:R-:W-:Y:S02]  /*74d0*/  @!P5 IADD3 R136, P0, P6, R38, R136, R44.reuse ;  /* 0x000000882688d210 */ /* 0x100fe40007e1e02c */
[----:B------:R-:W-:Y:S02]  /*74e0*/  LOP3.LUT R44, R232, 0x38, R44, 0xf8, !PT ;  /* 0x00000038e82c7812 */ /* 0x000fe400078ef82c */
[----:B------:R-:W-:Y:S02]  /*74f0*/  @!P5 IADD3.X R159, R37, R159, R53, P0, P6 ;  /* 0x0000009f259fd210 */ /* 0x000fe400007ec435 */
[----:B0-----:R-:W-:Y:S02]  /*7500*/  LEA R88, P6, R47, R118, 0x1 ;  /* 0x000000762f587211 */ /* 0x001fe400078c08ff */
[----:B------:R-:W-:-:S02]  /*7510*/  LOP3.LUT R44, R44, R233, RZ, 0x3c, !PT ;  /* 0x000000e92c2c7212 */ /* 0x000fc400078e3cff */
[----:B------:R-:W-:Y:S01]  /*7520*/  LEA.HI.X R89, R47, R119, R46, 0x1, P6 ;  /* 0x000000772f597211 */ /* 0x000fe200030f0c2e */
[----:B------:R-:W-:Y:S01]  /*7530*/  IMAD R47, R17, 0x5000, R143 ;  /* 0x00005000112f7824 */ /* 0x000fe200078e028f */
[----:B------:R-:W-:Y:S02]  /*7540*/  SHF.R.S32.HI R46, RZ, 0x1f, R45 ;  /* 0x0000001fff2e7819 */ /* 0x000fe4000001142d */
[----:B------:R-:W-:Y:S02]  /*7550*/  ISETP.NE.AND P0, PT, R52, RZ, PT ;  /* 0x000000ff3400720c */ /* 0x000fe40003f05270 */
[----:B------:R-:W-:Y:S02]  /*7560*/  LEA.HI R45, R46, R45, RZ, 0x3 ;  /* 0x0000002d2e2d7211 */ /* 0x000fe400078f18ff */
[----:B------:R-:W-:Y:S02]  /*7570*/  @!P5 LEA R90, P6, R136, R118, 0x1 ;  /* 0x00000076885ad211 */ /* 0x000fe400078c08ff */
[----:B------:R-:W-:-:S02]  /*7580*/  SHF.R.S32.HI R45, RZ, 0x3, R45 ;  /* 0x00000003ff2d7819 */ /* 0x000fc4000001142d */
[----:B------:R-:W-:Y:S02]  /*7590*/  @!P5 LEA.HI.X R91, R136, R119, R159, 0x1, P6 ;  /* 0x00000077885bd211 */ /* 0x000fe400030f0c9f */
[----:B------:R-:W-:Y:S01]  /*75a0*/  ISETP.GE.AND P6, PT, R213, R116, PT ;  /* 0x00000074d500720c */ /* 0x000fe20003fc6270 */
[----:B------:R-:W-:-:S04]  /*75b0*/  IMAD R45, R45, 0x1400, R234 ;  /* 0x000014002d2d7824 */ /* 0x000fc800078e02ea */
[----:B------:R-:W-:-:S04]  /*75c0*/  IMAD.IADD R44, R45, 0x1, R44 ;  /* 0x000000012d2c7824 */ /* 0x000fc800078e022c */
[----:B------:R-:W-:Y:S02]  /*75d0*/  IMAD R45, R17, 0x5000, R44 ;  /* 0x00005000112d7824 */ /* 0x000fe400078e022c */
[----:B------:R-:W-:-:S03]  /*75e0*/  IMAD R44, R47, 0x2, R16 ;  /* 0x000000022f2c7824 */ /* 0x000fc600078e0210 */
[----:B------:R-:W-:-:S03]  /*75f0*/  LEA R52, R45, R16, 0x1 ;  /* 0x000000102d347211 */ /* 0x000fc600078e08ff */
[----:B------:R-:W0:Y:S04]  /*7600*/  LDS.128 R44, [R44+0x24400] ;  /* 0x024400002c2c7984 */ /* 0x000e280000000c00 */
[----:B------:R-:W2:Y:S01]  /*7610*/  LDS.128 R52, [R52+0x24400] ;  /* 0x0244000034347984 */ /* 0x000ea20000000c00 */
[----:B------:R-:W-:Y:S05]  /*7620*/  @P6 BRA `(.L_x_535) ;  /* 0x0000000400686947 */ /* 0x000fea0003800000 */
[--C-:B------:R-:W-:Y:S01]  /*7630*/  SHF.R.U64 R40, R40, 0x10, R41.reuse ;  /* 0x0000001028287819 */ /* 0x100fe20000001229 */
[----:B------:R-:W-:Y:S01]  /*7640*/  HADD2.F32 R93, -RZ, R178.H0_H0 ;  /* 0x200000b2ff5d7230 */ /* 0x000fe20000004100 */
[----:B------:R-:W-:Y:S02]  /*7650*/  SHF.R.U32.HI R92, RZ, 0x10, R41 ;  /* 0x00000010ff5c7819 */ /* 0x000fe40000011629 */
[--C-:B------:R-:W-:Y:S02]  /*7660*/  SHF.R.U64 R41, R48, 0x10, R49.reuse ;  /* 0x0000001030297819 */ /* 0x100fe40000001231 */
[----:B------:R-:W-:Y:S01]  /*7670*/  SHF.R.U32.HI R48, RZ, 0x10, R49 ;  /* 0x00000010ff307819 */ /* 0x000fe20000011631 */
[----:B------:R-:W-:Y:S01]  /*7680*/  HADD2.F32 R136, -RZ, R92.H0_H0 ;  /* 0x2000005cff887230 */ /* 0x000fe20000004100 */
[--C-:B------:R-:W-:Y:S01]  /*7690*/  SHF.R.U64 R49, R50, 0x10, R51.reuse ;  /* 0x0000001032317819 */ /* 0x100fe20000001233 */
[----:B------:R-:W-:Y:S01]  /*76a0*/  HADD2.F32 R41, -RZ, R41.H0_H0 ;  /* 0x20000029ff297230 */ /* 0x000fe20000004100 */
[----:B------:R-:W-:Y:S01]  /*76b0*/  SHF.R.U32.HI R50, RZ, 0x10, R51 ;  /* 0x00000010ff327819 */ /* 0x000fe20000011633 */
[----:B--2---:R-:W-:Y:S01]  /*76c0*/  IMAD.MOV.U32 R51, RZ, RZ, R53 ;  /* 0x000000ffff337224 */ /* 0x004fe200078e0035 */
[----:B------:R-:W-:Y:S01]  /*76d0*/  SHF.R.U64 R42, R42, 0x10, R43 ;  /* 0x000000102a2a7819 */ /* 0x000fe2000000122b */
[----:B------:R-:W-:Y:S01]  /*76e0*/  IMAD.MOV.U32 R53, RZ, RZ, R55 ;  /* 0x000000ffff357224 */ /* 0x000fe200078e0037 */
[----:B------:R-:W-:Y:S01]  /*76f0*/  MOV R55, R54 ;  /* 0x0000003600377202 */ /* 0x000fe20000000f00 */
[----:B------:R-:W-:Y:S01]  /*7700*/  HADD2.F32 R54, -RZ, R178.H1_H1 ;  /* 0x300000b2ff367230 */ /* 0x000fe20000004100 */
[----:B------:R-:W-:Y:S01]  /*7710*/  SHF.R.U32.HI R43, RZ, 0x10, R43 ;  /* 0x00000010ff2b7819 */ /* 0x000fe2000001162b */
[----:B------:R-:W-:-:S02]  /*7720*/  HADD2.F32 R94, -RZ, R51.H0_H0 ;  /* 0x20000033ff5e7230 */ /* 0x000fc40000004100 */
[----:B------:R-:W-:Y:S02]  /*7730*/  HADD2.F32 R95, -RZ, R51.H1_H1 ;  /* 0x30000033ff5f7230 */ /* 0x000fe40000004100 */
[--C-:B0-----:R-:W-:Y:S02]  /*7740*/  HADD2.F32 R51, -RZ, R45.reuse.H0_H0 ;  /* 0x2000002dff337230 */ /* 0x101fe40000004100 */
[-C--:B------:R-:W-:Y:S01]  /*7750*/  FMUL.FTZ R92, R94, R54.reuse ;  /* 0x000000365e5c7220 */ /* 0x080fe20000410000 */
[----:B------:R-:W-:Y:S02]  /*7760*/  HADD2.F32 R48, -RZ, R48.H0_H0 ;  /* 0x20000030ff307230 */ /* 0x000fe40000004100 */
[----:B------:R-:W-:Y:S02]  /*7770*/  HADD2.F32 R45, -RZ, R45.H1_H1 ;  /* 0x3000002dff2d7230 */ /* 0x000fe40000004100 */
[C---:B------:R-:W-:Y:S01]  /*7780*/  FMUL.FTZ R137, R51.reuse, R54 ;  /* 0x0000003633897220 */ /* 0x040fe20000410000 */
[----:B------:R-:W-:Y:S01]  /*7790*/  FFMA.FTZ R92, R51, R93, -R92 ;  /* 0x0000005d335c7223 */ /* 0x000fe2000001085c */
[----:B------:R-:W-:Y:S01]  /*77a0*/  FMUL.FTZ R54, R95, R48 ;  /* 0x000000305f367220 */ /* 0x000fe20000410000 */
[----:B------:R-:W-:-:S02]  /*77b0*/  HADD2.F32 R50, -RZ, R50.H0_H0 ;  /* 0x20000032ff327230 */ /* 0x000fc40000004100 */
[----:B------:R-:W-:Y:S01]  /*77c0*/  FFMA.FTZ R137, R94, R93, R137 ;  /* 0x0000005d5e897223 */ /* 0x000fe20000010089 */
[C---:B------:R-:W-:Y:S01]  /*77d0*/  FMUL.FTZ R48, R45.reuse, R48 ;  /* 0x000000302d307220 */ /* 0x040fe20000410000 */
[-C--:B------:R-:W-:Y:S01]  /*77e0*/  FFMA.FTZ R54, R45, R136.reuse, -R54 ;  /* 0x000000882d367223 */ /* 0x080fe20000010836 */
[--C-:B------:R-:W-:Y:S02]  /*77f0*/  HADD2.F32 R93, -RZ, R53.reuse.H0_H0 ;  /* 0x20000035ff5d7230 */ /* 0x100fe40000004100 */
[----:B------:R-:W-:Y:S02]  /*7800*/  HADD2.F32 R94, -RZ, R53.H1_H1 ;  /* 0x30000035ff5e7230 */ /* 0x000fe40000004100 */
[----:B------:R-:W-:Y:S01]  /*7810*/  FFMA.FTZ R48, R95, R136, R48 ;  /* 0x000000885f307223 */ /* 0x000fe20000010030 */
[----:B------:R-:W-:Y:S01]  /*7820*/  HADD2.F32 R45, -RZ, R177.H0_H0 ;  /* 0x200000b1ff2d7230 */ /* 0x000fe20000004100 */
[----:B------:R-:W-:Y:S01]  /*7830*/  F2FP.F16.F32.PACK_AB R54, R54, R92 ;  /* 0x0000005c3636723e */ /* 0x000fe200000000ff */
[----:B------:R-:W-:-:S02]  /*7840*/  HADD2.F32 R53, -RZ, R47.H0_H0 ;  /* 0x2000002fff357230 */ /* 0x000fc40000004100 */
[----:B------:R-:W-:Y:S02]  /*7850*/  HADD2.F32 R95, -RZ, R43.H0_H0 ;  /* 0x2000002bff5f7230 */ /* 0x000fe40000004100 */
[-C--:B------:R-:W-:Y:S01]  /*7860*/  FMUL.FTZ R43, R93, R45.reuse ;  /* 0x0000002d5d2b7220 */ /* 0x080fe20000410000 */
[----:B------:R-:W-:Y:S02]  /*7870*/  HADD2.F32 R51, -RZ, R177.H1_H1 ;  /* 0x300000b1ff337230 */ /* 0x000fe40000004100 */
[C---:B------:R-:W-:Y:S01]  /*7880*/  FMUL.FTZ R136, R53.reuse, R45 ;  /* 0x0000002d35887220 */ /* 0x040fe20000410000 */
[----:B------:R-:W-:Y:S02]  /*7890*/  HADD2.F32 R47, -RZ, R47.H1_H1 ;  /* 0x3000002fff2f7230 */ /* 0x000fe40000004100 */
[-C--:B------:R-:W-:Y:S01]  /*78a0*/  FMUL.FTZ R45, R94, R50.reuse ;  /* 0x000000325e2d7220 */ /* 0x080fe20000410000 */
[----:B------:R-:W-:Y:S02]  /*78b0*/  HADD2.F32 R49, -RZ, R49.H0_H0 ;  /* 0x20000031ff317230 */ /* 0x000fe40000004100 */
[-C--:B------:R-:W-:Y:S01]  /*78c0*/  FFMA.FTZ R43, R53, R51.reuse, -R43 ;  /* 0x00000033352b7223 */ /* 0x080fe2000001082b */
[----:B------:R-:W-:Y:S01]  /*78d0*/  FFMA.FTZ R136, R93, R51, R136 ;  /* 0x000000335d887223 */ /* 0x000fe20000010088 */
[C---:B------:R-:W-:Y:S01]  /*78e0*/  FMUL.FTZ R50, R47.reuse, R50 ;  /* 0x000000322f327220 */ /* 0x040fe20000410000 */
[----:B------:R-:W-:Y:S01]  /*78f0*/  FFMA.FTZ R45, R47, R95, -R45 ;  /* 0x0000005f2f2d7223 */ /* 0x000fe2000001082d */
[----:B------:R-:W-:Y:S01]  /*7900*/  HADD2.F32 R47, -RZ, R176.H0_H0 ;  /* 0x200000b0ff2f7230 */ /* 0x000fe20000004100 */
[----:B------:R-:W-:Y:S01]  /*7910*/  F2FP.F16.F32.PACK_AB R48, R48, R137 ;  /* 0x000000893030723e */ /* 0x000fe200000000ff */
[----:B------:R-:W-:-:S02]  /*7920*/  HADD2.F32 R93, -RZ, R52.H0_H0 ;  /* 0x20000034ff5d7230 */ /* 0x000fc40000004100 */
[----:B------:R-:W-:Y:S01]  /*7930*/  FFMA.FTZ R50, R94, R95, R50 ;  /* 0x0000005f5e327223 */ /* 0x000fe20000010032 */
[----:B------:R-:W-:Y:S01]  /*7940*/  HADD2.F32 R53, -RZ, R44.H0_H0 ;  /* 0x2000002cff357230 */ /* 0x000fe20000004100 */
[----:B------:R-:W-:Y:S01]  /*7950*/  F2FP.F16.F32.PACK_AB R43, R45, R43 ;  /* 0x0000002b2d2b723e */ /* 0x000fe200000000ff */
[----:B------:R-:W-:Y:S02]  /*7960*/  HADD2.F32 R52, -RZ, R52.H1_H1 ;  /* 0x30000034ff347230 */ /* 0x000fe40000004100 */
[----:B------:R-:W-:Y:S02]  /*7970*/  HADD2.F32 R44, -RZ, R44.H1_H1 ;  /* 0x3000002cff2c7230 */ /* 0x000fe40000004100 */
[-C--:B------:R-:W-:Y:S01]  /*7980*/  FMUL.FTZ R95, R53, R47.reuse ;  /* 0x0000002f355f7220 */ /* 0x080fe20000410000 */
[----:B------:R-:W-:Y:S02]  /*7990*/  HADD2.F32 R94, -RZ, R40.H0_H0 ;  /* 0x20000028ff5e7230 */ /* 0x000fe40000004100 */
[----:B------:R-:W-:Y:S01]  /*79a0*/  FMUL.FTZ R40, R93, R47 ;  /* 0x0000002f5d287220 */ /* 0x000fe20000410000 */
[----:B------:R-:W-:-:S02]  /*79b0*/  HADD2.F32 R51, -RZ, R176.H1_H1 ;  /* 0x300000b0ff337230 */ /* 0x000fc40000004100 */
[-C--:B------:R-:W-:Y:S01]  /*79c0*/  FMUL.FTZ R47, R52, R41.reuse ;  /* 0x00000029342f7220 */ /* 0x080fe20000410000 */
[----:B------:R-:W-:Y:S01]  /*79d0*/  FMUL.FTZ R41, R44, R41 ;  /* 0x000000292c297220 */ /* 0x000fe20000410000 */
[----:B------:R-:W-:Y:S01]  /*79e0*/  F2FP.F16.F32.PACK_AB R50, R50, R136 ;  /* 0x000000883232723e */ /* 0x000fe200000000ff */
[----:B------:R-:W-:Y:S02]  /*79f0*/  IMAD.MOV.U32 R45, RZ, RZ, R54 ;  /* 0x000000ffff2d7224 */ /* 0x000fe400078e0036 */
[-C--:B------:R-:W-:Y:S01]  /*7a00*/  FFMA.FTZ R40, R53, R51.reuse, -R40 ;  /* 0x0000003335287223 */ /* 0x080fe20000010828 */
[----:B------:R-:W-:Y:S01]  /*7a10*/  FFMA.FTZ R95, R93, R51, R95 ;  /* 0x000000335d5f7223 */ /* 0x000fe2000001005f */
[-C--:B------:R-:W-:Y:S01]  /*7a20*/  FFMA.FTZ R52, R52, R94.reuse, R41 ;  /* 0x0000005e34347223 */ /* 0x080fe20000010029 */
[----:B------:R-:W-:Y:S02]  /*7a30*/  HADD2.F32 R41, -RZ, R175.H0_H0 ;  /* 0x200000afff297230 */ /* 0x000fe40000004100 */
[----:B------:R-:W-:Y:S01]  /*7a40*/  FFMA.FTZ R47, R44, R94, -R47 ;  /* 0x0000005e2c2f7223 */ /* 0x000fe2000001082f */
[----:B------:R-:W-:-:S02]  /*7a50*/  HADD2.F32 R53, -RZ, R55.H0_H0 ;  /* 0x20000037ff357230 */ /* 0x000fc40000004100 */
[--C-:B------:R-:W-:Y:S01]  /*7a60*/  HADD2.F32 R51, -RZ, R46.reuse.H0_H0 ;  /* 0x2000002eff337230 */ /* 0x100fe20000004100 */
[----:B------:R-:W-:Y:S01]  /*7a70*/  F2FP.F16.F32.PACK_AB R52, R52, R95 ;  /* 0x0000005f3434723e */ /* 0x000fe200000000ff */
[----:B------:R-:W-:Y:S01]  /*7a80*/  HADD2.F32 R55, -RZ, R55.H1_H1 ;  /* 0x30000037ff377230 */ /* 0x000fe20000004100 */
[----:B------:R-:W-:Y:S01]  /*7a90*/  F2FP.F16.F32.PACK_AB R40, R47, R40 ;  /* 0x000000282f28723e */ /* 0x000fe200000000ff */
[----:B------:R-:W-:Y:S02]  /*7aa0*/  HADD2.F32 R46, -RZ, R46.H1_H1 ;  /* 0x3000002eff2e7230 */ /* 0x000fe40000004100 */
[-C--:B------:R-:W-:Y:S01]  /*7ab0*/  FMUL.FTZ R94, R51, R41.reuse ;  /* 0x00000029335e7220 */ /* 0x080fe20000410000 */
[----:B------:R-:W-:Y:S02]  /*7ac0*/  HADD2.F32 R93, -RZ, R42.H0_H0 ;  /* 0x2000002aff5d7230 */ /* 0x000fe40000004100 */
[----:B------:R-:W-:Y:S01]  /*7ad0*/  FMUL.FTZ R42, R53, R41 ;  /* 0x00000029352a7220 */ /* 0x000fe20000410000 */
[----:B------:R-:W-:-:S02]  /*7ae0*/  HADD2.F32 R44, -RZ, R175.H1_H1 ;  /* 0x300000afff2c7230 */ /* 0x000fc40000004100 */
[-C--:B------:R-:W-:Y:S01]  /*7af0*/  FMUL.FTZ R41, R55, R49.reuse ;  /* 0x0000003137297220 */ /* 0x080fe20000410000 */
[C---:B------:R-:W-:Y:S01]  /*7b00*/  FMUL.FTZ R49, R46.reuse, R49 ;  /* 0x000000312e317220 */ /* 0x040fe20000410000 */
[----:B------:R-:W-:Y:S02]  /*7b10*/  IMAD.MOV.U32 R47, RZ, RZ, R43 ;  /* 0x000000ffff2f7224 */ /* 0x000fe400078e002b */
[-C--:B------:R-:W-:Y:S01]  /*7b20*/  FFMA.FTZ R42, R51, R44.reuse, -R42 ;  /* 0x0000002c332a7223 */ /* 0x080fe2000001082a */
[-C--:B------:R-:W-:Y:S01]  /*7b30*/  FFMA.FTZ R41, R46, R93.reuse, -R41 ;  /* 0x0000005d2e297223 */ /* 0x080fe20000010829 */
[----:B------:R-:W-:Y:S01]  /*7b40*/  FFMA.FTZ R94, R53, R44, R94 ;  /* 0x0000002c355e7223 */ /* 0x000fe2000001005e */
[----:B------:R-:W-:Y:S01]  /*7b50*/  FFMA.FTZ R49, R55, R93, R49 ;  /* 0x0000005d37317223 */ /* 0x000fe20000010031 */
[----:B------:R-:W-:Y:S01]  /*7b60*/  IMAD.MOV.U32 R44, RZ, RZ, R40 ;  /* 0x000000ffff2c7224 */ /* 0x000fe200078e0028 */
[----:B------:R-:W-:Y:S01]  /*7b70*/  MOV R53, R48 ;  /* 0x0000003000357202 */ /* 0x000fe20000000f00 */
[----:B------:R-:W-:Y:S01]  /*7b80*/  IMAD.MOV.U32 R55, RZ, RZ, R50 ;  /* 0x000000ffff377224 */ /* 0x000fe200078e0032 */
[----:B------:R-:W-:-:S02]  /*7b90*/  F2FP.F16.F32.PACK_AB R41, R41, R42 ;  /* 0x0000002a2929723e */ /* 0x000fc400000000ff */
[----:B------:R-:W-:-:S03]  /*7ba0*/  F2FP.F16.F32.PACK_AB R49, R49, R94 ;  /* 0x0000005e3131723e */ /* 0x000fc600000000ff */
[----:B------:R-:W-:Y:S01]  /*7bb0*/  IMAD.MOV.U32 R46, RZ, RZ, R41 ;  /* 0x000000ffff2e7224 */ /* 0x000fe200078e0029 */
[----:B------:R-:W-:-:S07]  /*7bc0*/  MOV R54, R49 ;  /* 0x0000003100367202 */ /* 0x000fce0000000f00 */
.L_x_535:
[----:B------:R-:W-:Y:S05]  /*7bd0*/  BSYNC B2 ;  /* 0x0000000000027941 */ /* 0x000fea0003800000 */
.L_x_534:
[----:B------:R-:W-:Y:S02]  /*7be0*/  ULDC.64 UR4, c[0x0][0x208] ;  /* 0x0000820000047ab9 */ /* 0x000fe40000000a00 */
[----:B0-----:R3:W-:Y:S04]  /*7bf0*/  STG.E.128 desc[UR4][R88.64], R44 ;  /* 0x0000002c58007986 */ /* 0x0017e8000c101d04 */
[----:B--2---:R3:W-:Y:S02]  /*7c00*/  @!P5 STG.E.128 desc[UR4][R90.64], R52 ;  /* 0x000000345a00d986 */ /* 0x0047e4000c101d04 */
.L_x_529:
[----:B------:R-:W-:Y:S05]  /*7c10*/  BSYNC B1 ;  /* 0x0000000000017941 */ /* 0x000fea0003800000 */
.L_x_528:
[----:B------:R-:W-:Y:S04]  /*7c20*/  BSSY B1, `(.L_x_536) ;  /* 0x00000f8000017945 */ /* 0x000fe80003800000 */
[----:B------:R-:W-:Y:S05]  /*7c30*/  @P3 BRA `(.L_x_537) ;  /* 0x0000000c00d83947 */ /* 0x000fea0003800000 */
[----:B------:R-:W-:Y:S01]  /*7c40*/  ISETP.NE.AND P3, PT, R26, RZ, PT ;  /* 0x000000ff1a00720c */ /* 0x000fe20003f65270 */
[-C--:B--2---:R-:W-:Y:S01]  /*7c50*/  IMAD R40, R237, R122.reuse, RZ ;  /* 0x0000007aed287224 */ /* 0x084fe200078e02ff */
[----:B------:R-:W-:Y:S01]  /*7c60*/  BSSY B2, `(.L_x_538) ;  /* 0x000007a000027945 */ /* 0x000fe20003800000 */
[----:B------:R-:W-:-:S04]  /*7c70*/  IMAD.WIDE.U32 R48, R217, R122, R124 ;  /* 0x0000007ad9307225 */ /* 0x000fc800078e007c */
[----:B------:R-:W-:-:S04]  /*7c80*/  IMAD R41, R217, R123, R40 ;  /* 0x0000007bd9297224 */ /* 0x000fc800078e0228 */
[----:B---3--:R-:W-:Y:S02]  /*7c90*/  IMAD.IADD R54, R49, 0x1, R41 ;  /* 0x0000000131367824 */ /* 0x008fe400078e0229 */
[----:B------:R-:W-:Y:S05]  /*7ca0*/  @!P3 BRA `(.L_x_539) ;  /* 0x0000000400d4b947 */ /* 0x000fea0003800000 */
[----:B------:R-:W-:Y:S01]  /*7cb0*/  SEL R40, R120, R146, !P0 ;  /* 0x0000009278287207 */ /* 0x000fe20004000000 */
[----:B------:R-:W-:Y:S01]  /*7cc0*/  BSSY B3, `(.L_x_540) ;  /* 0x0000070000037945 */ /* 0x000fe20003800000 */
[----:B------:R-:W-:Y:S02]  /*7cd0*/  IADD3 R42, P3, P5, R38, R48, R13 ;  /* 0x00000030262a7210 */ /* 0x000fe40007d7e00d */
[----:B------:R-:W-:Y:S02]  /*7ce0*/  SHF.R.S32.HI R41, RZ, 0x1f, R40 ;  /* 0x0000001fff297819 */ /* 0x000fe40000011428 */
[----:B------:R-:W-:Y:S02]  /*7cf0*/  IADD3.X R43, R37, R54, R7, P3, P5 ;  /* 0x00000036252b7210 */ /* 0x000fe40001fea407 */
[----:B------:R-:W-:-:S04]  /*7d00*/  LEA.HI R41, R41, R40, RZ, 0x4 ;  /* 0x0000002829297211 */ /* 0x000fc800078f20ff */
[----:B------:R-:W-:-:S04]  /*7d10*/  LEA.HI.SX32 R44, R41, R14, 0x1c ;  /* 0x0000000e292c7211 */ /* 0x000fc800078fe2ff */
[----:B------:R-:W-:Y:S02]  /*7d20*/  SHF.L.U32 R45, R44, 0x3, RZ ;  /* 0x000000032c2d7819 */ /* 0x000fe400000006ff */
[----:B------:R-:W-:Y:S02]  /*7d30*/  SHF.R.S32.HI R47, RZ, 0x1f, R44 ;  /* 0x0000001fff2f7819 */ /* 0x000fe4000001142c */
[----:B------:R-:W-:Y:S02]  /*7d40*/  ISETP.GE.AND P3, PT, R45, R145, PT ;  /* 0x000000912d00720c */ /* 0x000fe40003f66270 */
[----:B------:R-:W-:-:S04]  /*7d50*/  LEA.HI R47, R47, R44, RZ, 0x3 ;  /* 0x0000002c2f2f7211 */ /* 0x000fc800078f18ff */
[----:B------:R-:W-:-:S05]  /*7d60*/  SHF.R.S32.HI R44, RZ, 0x3, R47 ;  /* 0x00000003ff2c7819 */ /* 0x000fca000001142f */
[----:B------:R-:W-:Y:S02]  /*7d70*/  IMAD R44, R44, 0x1400, R231 ;  /* 0x000014002c2c7824 */ /* 0x000fe400078e02e7 */
[--C-:B------:R-:W-:Y:S02]  /*7d80*/  @!P3 SHF.R.S32.HI R40, RZ, 0x1f, R45.reuse ;  /* 0x0000001fff28b819 */ /* 0x100fe4000001142d */
[--C-:B------:R-:W-:Y:S02]  /*7d90*/  @!P3 IADD3 R41, P5, P6, R38, R48, R45.reuse ;  /* 0x000000302629b210 */ /* 0x100fe40007ebe02d */
[----:B------:R-:W-:Y:S02]  /*7da0*/  LOP3.LUT R45, R227, 0x38, R45, 0xf8, !PT ;  /* 0x00000038e32d7812 */ /* 0x000fe400078ef82d */
[----:B------:R-:W-:Y:S02]  /*7db0*/  @!P3 IADD3.X R40, R37, R54, R40, P5, P6 ;  /* 0x000000362528b210 */ /* 0x000fe40002fec428 */
[----:B------:R-:W-:-:S02]  /*7dc0*/  LOP3.LUT R45, R45, R230, RZ, 0x3c, !PT ;  /* 0x000000e62d2d7212 */ /* 0x000fc400078e3cff */
[----:B------:R-:W-:-:S03]  /*7dd0*/  LEA R50, P5, R42, R118, 0x1 ;  /* 0x000000762a327211 */ /* 0x000fc600078a08ff */
[----:B------:R-:W-:Y:S01]  /*7de0*/  IMAD.IADD R44, R44, 0x1, R45 ;  /* 0x000000012c2c7824 */ /* 0x000fe200078e022d */
[-C--:B------:R-:W-:Y:S01]  /*7df0*/  LEA.HI.X R51, R42, R119.reuse, R43, 0x1, P5 ;  /* 0x000000772a337211 */ /* 0x080fe200028f0c2b */
[----:B------:R-:W-:Y:S01]  /*7e00*/  IMAD R45, R17, 0x5000, R142 ;  /* 0x00005000112d7824 */ /* 0x000fe200078e028e */
[----:B------:R-:W-:Y:S01]  /*7e10*/  @!P3 LEA R52, P5, R41, R118, 0x1 ;  /* 0x000000762934b211 */ /* 0x000fe200078a08ff */
[----:B------:R-:W-:Y:S02]  /*7e20*/  IMAD R47, R17, 0x5000, R44 ;  /* 0x00005000112f7824 */ /* 0x000fe400078e022c */
[----:B------:R-:W-:Y:S01]  /*7e30*/  IMAD R42, R45, 0x2, R16 ;  /* 0x000000022d2a7824 */ /* 0x000fe200078e0210 */
[----:B------:R-:W-:Y:S02]  /*7e40*/  @!P3 LEA.HI.X R53, R41, R119, R40, 0x1, P5 ;  /* 0x000000772935b211 */ /* 0x000fe400028f0c28 */
[----:B------:R-:W-:Y:S02]  /*7e50*/  LEA R47, R47, R16, 0x1 ;  /* 0x000000102f2f7211 */ /* 0x000fe400078e08ff */
[----:B------:R-:W-:Y:S01]  /*7e60*/  ISETP.GE.AND P5, PT, R212, R116, PT ;  /* 0x00000074d400720c */ /* 0x000fe20003fa6270 */
[----:B------:R-:W2:Y:S04]  /*7e70*/  LDS.128 R40, [R42+0x24400] ;  /* 0x024400002a287984 */ /* 0x000ea80000000c00 */
[----:B------:R-:W3:Y:S08]  /*7e80*/  LDS.128 R44, [R47+0x24400] ;  /* 0x024400002f2c7984 */ /* 0x000ef00000000c00 */
[----:B------:R-:W-:Y:S05]  /*7e90*/  @P5 BRA `(.L_x_541) ;  /* 0x0000000400485947 */ /* 0x000fea0003800000 */
[----:B------:R-:W-:Y:S01]  /*7ea0*/  SHF.R.U64 R55, R60, 0x10, R61 ;  /* 0x000000103c377819 */ /* 0x000fe2000000123d */
[--C-:B0--3--:R-:W-:Y:S01]  /*7eb0*/  HADD2.F32 R89, -RZ, R45.reuse.H0_H0 ;  /* 0x2000002dff597230 */ /* 0x109fe20000004100 */
[--C-:B------:R-:W-:Y:S01]  /*7ec0*/  SHF.R.U64 R60, R68, 0x10, R69.reuse ;  /* 0x00000010443c7819 */ /* 0x100fe20000001245 */
[----:B------:R-:W-:Y:S01]  /*7ed0*/  HADD2.F32 R90, -RZ, R45.H1_H1 ;  /* 0x3000002dff5a7230 */ /* 0x000fe20000004100 */
[----:B------:R-:W-:Y:S01]  /*7ee0*/  SHF.R.U32.HI R68, RZ, 0x10, R69 ;  /* 0x00000010ff447819 */ /* 0x000fe20000011645 */
[----:B------:R-:W-:Y:S01]  /*7ef0*/  HADD2.F32 R88, -RZ, R174.H0_H0 ;  /* 0x200000aeff587230 */ /* 0x000fe20000004100 */
[----:B------:R-:W-:Y:S01]  /*7f00*/  SHF.R.U32.HI R61, RZ, 0x10, R61 ;  /* 0x00000010ff3d7819 */ /* 0x000fe2000001163d */
[--C-:B--2---:R-:W-:Y:S01]  /*7f10*/  HADD2.F32 R45, -RZ, R41.reuse.H0_H0 ;  /* 0x20000029ff2d7230 */ /* 0x104fe20000004100 */
[--C-:B------:R-:W-:Y:S01]  /*7f20*/  SHF.R.U64 R69, R70, 0x10, R71.reuse ;  /* 0x0000001046457819 */ /* 0x100fe20000001247 */
[----:B------:R-:W-:Y:S01]  /*7f30*/  HADD2.F32 R68, -RZ, R68.H0_H0 ;  /* 0x20000044ff447230 */ /* 0x000fe20000004100 */
[----:B------:R-:W-:Y:S01]  /*7f40*/  SHF.R.U32.HI R70, RZ, 0x10, R71 ;  /* 0x00000010ff467819 */ /* 0x000fe20000011647 */
[----:B------:R-:W-:-:S02]  /*7f50*/  HADD2.F32 R41, -RZ, R41.H1_H1 ;  /* 0x30000029ff297230 */ /* 0x000fc40000004100 */
[-C--:B------:R-:W-:Y:S01]  /*7f60*/  FMUL.FTZ R92, R45, R88.reuse ;  /* 0x000000582d5c7220 */ /* 0x080fe20000410000 */
[----:B------:R-:W-:Y:S02]  /*7f70*/  HADD2.F32 R91, -RZ, R61.H0_H0 ;  /* 0x2000003dff5b7230 */ /* 0x000fe40000004100 */
[----:B------:R-:W-:Y:S01]  /*7f80*/  FMUL.FTZ R61, R89, R88 ;  /* 0x00000058593d7220 */ /* 0x000fe20000410000 */
[-C--:B------:R-:W-:Y:S01]  /*7f90*/  FMUL.FTZ R88, R90, R68.reuse ;  /* 0x000000445a587220 */ /* 0x080fe20000410000 */
[C---:B------:R-:W-:Y:S01]  /*7fa0*/  FMUL.FTZ R68, R41.reuse, R68 ;  /* 0x0000004429447220 */ /* 0x040fe20000410000 */
[--C-:B------:R-:W-:Y:S01]  /*7fb0*/  HADD2.F32 R71, -RZ, R173.reuse.H0_H0 ;  /* 0x200000adff477230 */ /* 0x100fe20000004100 */
[--C-:B------:R-:W-:Y:S01]  /*7fc0*/  SHF.R.U64 R62, R62, 0x10, R63.reuse ;  /* 0x000000103e3e7819 */ /* 0x100fe2000000123f */
[-C--:B------:R-:W-:Y:S01]  /*7fd0*/  FFMA.FTZ R88, R41, R91.reuse, -R88 ;  /* 0x0000005b29587223 */ /* 0x080fe20000010858 */
[----:B------:R-:W-:Y:S01]  /*7fe0*/  FFMA.FTZ R91, R90, R91, R68 ;  /* 0x0000005b5a5b7223 */ /* 0x000fe20000010044 */
[----:B------:R-:W-:Y:S01]  /*7ff0*/  HADD2.F32 R173, -RZ, R173.H1_H1 ;  /* 0x300000adffad7230 */ /* 0x000fe20000004100 */
[----:B------:R-:W-:Y:S01]  /*8000*/  SHF.R.U32.HI R63, RZ, 0x10, R63 ;  /* 0x00000010ff3f7819 */ /* 0x000fe2000001163f */
[----:B------:R-:W-:-:S02]  /*8010*/  HADD2.F32 R68, -RZ, R47.H0_H0 ;  /* 0x2000002fff447230 */ /* 0x000fc40000004100 */
[-C--:B------:R-:W-:Y:S01]  /*8020*/  FFMA.FTZ R61, R45, R71.reuse, -R61 ;  /* 0x000000472d3d7223 */ /* 0x080fe2000001083d */
[----:B------:R-:W-:Y:S02]  /*8030*/  HADD2.F32 R90, -RZ, R43.H0_H0 ;  /* 0x2000002bff5a7230 */ /* 0x000fe40000004100 */
[----:B------:R-:W-:Y:S01]  /*8040*/  FFMA.FTZ R92, R89, R71, R92 ;  /* 0x00000047595c7223 */ /* 0x000fe2000001005c */
[----:B------:R-:W-:Y:S02]  /*8050*/  HADD2.F32 R47, -RZ, R47.H1_H1 ;  /* 0x3000002fff2f7230 */ /* 0x000fe40000004100 */
[-C--:B------:R-:W-:Y:S01]  /*8060*/  FMUL.FTZ R45, R68, R173.reuse ;  /* 0x000000ad442d7220 */ /* 0x080fe20000410000 */
[----:B------:R-:W-:Y:S02]  /*8070*/  HADD2.F32 R70, -RZ, R70.H0_H0 ;  /* 0x20000046ff467230 */ /* 0x000fe40000004100 */
[----:B------:R-:W-:Y:S01]  /*8080*/  FMUL.FTZ R173, R90, R173 ;  /* 0x000000ad5aad7220 */ /* 0x000fe20000410000 */
[----:B------:R-:W-:Y:S01]  /*8090*/  HADD2.F32 R41, -RZ, R171.H1_H1 ;  /* 0x300000abff297230 */ /* 0x000fe20000004100 */
[----:B------:R-:W-:Y:S01]  /*80a0*/  F2FP.F16.F32.PACK_AB R61, R88, R61 ;  /* 0x0000003d583d723e */ /* 0x000fe200000000ff */
[----:B------:R-:W-:-:S02]  /*80b0*/  HADD2.F32 R43, -RZ, R43.H1_H1 ;  /* 0x3000002bff2b7230 */ /* 0x000fc40000004100 */
[-C--:B------:R-:W-:Y:S01]  /*80c0*/  FMUL.FTZ R136, R47, R70.reuse ;  /* 0x000000462f887220 */ /* 0x080fe20000410000 */
[----:B------:R-:W-:Y:S02]  /*80d0*/  HADD2.F32 R94, -RZ, R63.H0_H0 ;  /* 0x2000003fff5e7230 */ /* 0x000fe40000004100 */
[-C--:B------:R-:W-:Y:S01]  /*80e0*/  FFMA.FTZ R45, R90, R41.reuse, -R45 ;  /* 0x000000295a2d7223 */ /* 0x080fe2000001082d */
[----:B------:R-:W-:Y:S01]  /*80f0*/  FFMA.FTZ R173, R68, R41, R173 ;  /* 0x0000002944ad7223 */ /* 0x000fe200000100ad */
[C---:B------:R-:W-:Y:S01]  /*8100*/  FMUL.FTZ R70, R43.reuse, R70 ;  /* 0x000000462b467220 */ /* 0x040fe20000410000 */
[----:B------:R-:W-:Y:S02]  /*8110*/  HADD2.F32 R41, -RZ, R60.H0_H0 ;  /* 0x2000003cff297230 */ /* 0x000fe40000004100 */
[-C--:B------:R-:W-:Y:S01]  /*8120*/  FFMA.FTZ R136, R43, R94.reuse, -R136 ;  /* 0x0000005e2b887223 */ /* 0x080fe20000010888 */
[----:B------:R-:W-:Y:S02]  /*8130*/  HADD2.F32 R43, -RZ, R172.H0_H0 ;  /* 0x200000acff2b7230 */ /* 0x000fe40000004100 */
[----:B------:R-:W-:Y:S01]  /*8140*/  FFMA.FTZ R70, R47, R94, R70 ;  /* 0x0000005e2f467223 */ /* 0x000fe20000010046 */
[----:B------:R-:W-:-:S02]  /*8150*/  HADD2.F32 R60, -RZ, R44.H0_H0 ;  /* 0x2000002cff3c7230 */ /* 0x000fc40000004100 */
[----:B------:R-:W-:Y:S01]  /*8160*/  HADD2.F32 R68, -RZ, R40.H0_H0 ;  /* 0x20000028ff447230 */ /* 0x000fe20000004100 */
[----:B------:R-:W-:Y:S01]  /*8170*/  F2FP.F16.F32.PACK_AB R136, R136, R45 ;  /* 0x0000002d8888723e */ /* 0x000fe200000000ff */
[----:B------:R-:W-:Y:S02]  /*8180*/  HADD2.F32 R44, -RZ, R44.H1_H1 ;  /* 0x3000002cff2c7230 */ /* 0x000fe40000004100 */
[-C--:B------:R-:W-:Y:S01]  /*8190*/  FMUL.FTZ R63, R60, R43.reuse ;  /* 0x0000002b3c3f7220 */ /* 0x080fe20000410000 */
[----:B------:R-:W-:Y:S02]  /*81a0*/  HADD2.F32 R40, -RZ, R40.H1_H1 ;  /* 0x30000028ff287230 */ /* 0x000fe40000004100 */
[----:B------:R-:W-:Y:S01]  /*81b0*/  FMUL.FTZ R71, R68, R43 ;  /* 0x0000002b44477220 */ /* 0x000fe20000410000 */
[----:B------:R-:W-:Y:S02]  /*81c0*/  HADD2.F32 R55, -RZ, R55.H0_H0 ;  /* 0x20000037ff377230 */ /* 0x000fe40000004100 */
[----:B------:R-:W-:Y:S01]  /*81d0*/  FMUL.FTZ R43, R44, R41 ;  /* 0x000000292c2b7220 */ /* 0x000fe20000410000 */
[----:B------:R-:W-:-:S02]  /*81e0*/  HADD2.F32 R171, -RZ, R171.H0_H0 ;  /* 0x200000abffab7230 */ /* 0x000fc40000004100 */
[C---:B------:R-:W-:Y:S01]  /*81f0*/  FMUL.FTZ R47, R40.reuse, R41 ;  /* 0x00000029282f7220 */ /* 0x040fe20000410000 */
[----:B------:R-:W-:Y:S02]  /*8200*/  HADD2.F32 R174, -RZ, R174.H1_H1 ;  /* 0x300000aeffae7230 */ /* 0x000fe40000004100 */
[----:B------:R-:W-:Y:S01]  /*8210*/  FFMA.FTZ R41, R40, R55, -R43 ;  /* 0x0000003728297223 */ /* 0x000fe2000001082b */
[----:B------:R-:W-:Y:S02]  /*8220*/  HADD2.F32 R43, -RZ, R46.H0_H0 ;  /* 0x2000002eff2b7230 */ /* 0x000fe40000004100 */
[-C--:B------:R-:W-:Y:S01]  /*8230*/  FFMA.FTZ R68, R68, R171.reuse, -R63 ;  /* 0x000000ab44447223 */ /* 0x080fe2000001083f */
[----:B------:R-:W-:Y:S02]  /*8240*/  HADD2.F32 R69, -RZ, R69.H0_H0 ;  /* 0x20000045ff457230 */ /* 0x000fe40000004100 */
[----:B------:R-:W-:Y:S01]  /*8250*/  FFMA.FTZ R60, R60, R171, R71 ;  /* 0x000000ab3c3c7223 */ /* 0x000fe20000010047 */
[----:B------:R-:W-:-:S02]  /*8260*/  HADD2.F32 R63, -RZ, R42.H0_H0 ;  /* 0x2000002aff3f7230 */ /* 0x000fc40000004100 */
[----:B------:R-:W-:Y:S01]  /*8270*/  FFMA.FTZ R55, R44, R55, R47 ;  /* 0x000000372c377223 */ /* 0x000fe2000001002f */
[----:B------:R-:W-:Y:S02]  /*8280*/  HADD2.F32 R46, -RZ, R46.H1_H1 ;  /* 0x3000002eff2e7230 */ /* 0x000fe40000004100 */
[-C--:B------:R-:W-:Y:S01]  /*8290*/  FMUL.FTZ R40, R43, R174.reuse ;  /* 0x000000ae2b287220 */ /* 0x080fe20000410000 */
[----:B------:R-:W-:Y:S02]  /*82a0*/  HADD2.F32 R42, -RZ, R42.H1_H1 ;  /* 0x3000002aff2a7230 */ /* 0x000fe40000004100 */
[----:B------:R-:W-:Y:S01]  /*82b0*/  FMUL.FTZ R174, R63, R174 ;  /* 0x000000ae3fae7220 */ /* 0x000fe20000410000 */
[----:B------:R-:W-:Y:S02]  /*82c0*/  HADD2.F32 R172, -RZ, R172.H1_H1 ;  /* 0x300000acffac7230 */ /* 0x000fe40000004100 */
[----:B------:R-:W-:Y:S01]  /*82d0*/  FMUL.FTZ R71, R46, R69 ;  /* 0x000000452e477220 */ /* 0x000fe20000410000 */
[----:B------:R-:W-:-:S02]  /*82e0*/  HADD2.F32 R47, -RZ, R62.H0_H0 ;  /* 0x2000003eff2f7230 */ /* 0x000fc40000004100 */
[----:B------:R-:W-:Y:S01]  /*82f0*/  FMUL.FTZ R69, R42, R69 ;  /* 0x000000452a457220 */ /* 0x000fe20000410000 */
[----:B------:R-:W-:Y:S01]  /*8300*/  F2FP.F16.F32.PACK_AB R45, R91, R92 ;  /* 0x0000005c5b2d723e */ /* 0x000fe200000000ff */
[-C--:B------:R-:W-:Y:S01]  /*8310*/  FFMA.FTZ R43, R43, R172.reuse, R174 ;  /* 0x000000ac2b2b7223 */ /* 0x080fe200000100ae */
[----:B------:R-:W-:Y:S01]  /*8320*/  FFMA.FTZ R63, R63, R172, -R40 ;  /* 0x000000ac3f3f7223 */ /* 0x000fe20000010828 */
[-C--:B------:R-:W-:Y:S01]  /*8330*/  FFMA.FTZ R46, R46, R47.reuse, R69 ;  /* 0x0000002f2e2e7223 */ /* 0x080fe20000010045 */
[----:B------:R-:W-:Y:S01]  /*8340*/  FFMA.FTZ R42, R42, R47, -R71 ;  /* 0x0000002f2a2a7223 */ /* 0x000fe20000010847 */
[----:B------:R-:W-:Y:S01]  /*8350*/  F2FP.F16.F32.PACK_AB R40, R41, R68 ;  /* 0x000000442928723e */ /* 0x000fe200000000ff */
[----:B------:R-:W-:Y:S01]  /*8360*/  IMAD.MOV.U32 R41, RZ, RZ, R61 ;  /* 0x000000ffff297224 */ /* 0x000fe200078e003d */
[----:B------:R-:W-:Y:S02]  /*8370*/  F2FP.F16.F32.PACK_AB R47, R70, R173 ;  /* 0x000000ad462f723e */ /* 0x000fe400000000ff */
[----:B------:R-:W-:Y:S01]  /*8380*/  F2FP.F16.F32.PACK_AB R46, R46, R43 ;  /* 0x0000002b2e2e723e */ /* 0x000fe200000000ff */
[----:B------:R-:W-:Y:S01]  /*8390*/  IMAD.MOV.U32 R43, RZ, RZ, R136 ;  /* 0x000000ffff2b7224 */ /* 0x000fe200078e0088 */
[----:B------:R-:W-:-:S02]  /*83a0*/  F2FP.F16.F32.PACK_AB R44, R55, R60 ;  /* 0x0000003c372c723e */ /* 0x000fc400000000ff */
[----:B------:R-:W-:-:S07]  /*83b0*/  F2FP.F16.F32.PACK_AB R42, R42, R63 ;  /* 0x0000003f2a2a723e */ /* 0x000fce00000000ff */
.L_x_541:
[----:B------:R-:W-:Y:S05]  /*83c0*/  BSYNC B3 ;  /* 0x0000000000037941 */ /* 0x000fea0003800000 */
.L_x_540:
[----:B------:R-:W-:Y:S02]  /*83d0*/  ULDC.64 UR4, c[0x0][0x208] ;  /* 0x0000820000047ab9 */ /* 0x000fe40000000a00 */
[----:B--2---:R2:W-:Y:S04]  /*83e0*/  STG.E.128 desc[UR4][R50.64], R40 ;  /* 0x0000002832007986 */ /* 0x0045e8000c101d04 */
[----:B---3--:R2:W-:Y:S02]  /*83f0*/  @!P3 STG.E.128 desc[UR4][R52.64], R44 ;  /* 0x0000002c3400b986 */ /* 0x0085e4000c101d04 */
.L_x_539:
[----:B------:R-:W-:Y:S05]  /*8400*/  BSYNC B2 ;  /* 0x0000000000027941 */ /* 0x000fea0003800000 */
.L_x_538:
[----:B------:R-:W-:-:S13]  /*8410*/  ISETP.NE.AND P3, PT, R10, RZ, PT ;  /* 0x000000ff0a00720c */ /* 0x000fda0003f65270 */
[----:B------:R-:W-:Y:S05]  /*8420*/  @!P3 BRA `(.L_x_537) ;  /* 0x0000000400dcb947 */ /* 0x000fea0003800000 */
[----:B--2---:R-:W-:Y:S01]  /*8430*/  SEL R40, R120, R146, !P1 ;  /* 0x0000009278287207 */ /* 0x004fe20004800000 */
        /* <DEDUP_REMOVED lines=9> */
[----:B------:R-:W-:Y:S02]  /*84d0*/  LEA.HI R46, R46, R41, RZ, 0x3 ;  /* 0x000000292e2e7211 */ /* 0x000fe400078f18ff */
[----:B------:R-:W-:Y:S02]  /*84e0*/  LOP3.LUT R41, R227, 0x38, R40, 0xf8, !PT ;  /* 0x00000038e3297812 */ /* 0x000fe400078ef828 */
[----:B------:R-:W-:-:S02]  /*84f0*/  SHF.R.S32.HI R46, RZ, 0x3, R46 ;  /* 0x00000003ff2e7819 */ /* 0x000fc4000001142e */
[----:B------:R-:W-:-:S05]  /*8500*/  LOP3.LUT R41, R41, R230, RZ, 0x3c, !PT ;  /* 0x000000e629297212 */ /* 0x000fca00078e3cff */
[--C-:B------:R-:W-:Y:S02]  /*8510*/  @!P3 SHF.R.S32.HI R43, RZ, 0x1f, R40.reuse ;  /* 0x0000001fff2bb819 */ /* 0x100fe40000011428 */
[----:B------:R-:W-:Y:S01]  /*8520*/  @!P3 IADD3 R42, P5, P6, R38, R48, R40 ;  /* 0x00000030262ab210 */ /* 0x000fe20007ebe028 */
[----:B------:R-:W-:-:S03]  /*8530*/  IMAD R40, R46, 0x1400, R231 ;  /* 0x000014002e287824 */ /* 0x000fc600078e02e7 */
[----:B------:R-:W-:Y:S01]  /*8540*/  @!P3 IADD3.X R54, R37, R54, R43, P5, P6 ;  /* 0x000000362536b210 */ /* 0x000fe20002fec42b */
[----:B------:R-:W-:Y:S01]  /*8550*/  IMAD.IADD R40, R40, 0x1, R41 ;  /* 0x0000000128287824 */ /* 0x000fe200078e0229 */
[CC--:B------:R-:W-:Y:S01]  /*8560*/  LEA R48, P5, R44.reuse, R118.reuse, 0x1 ;  /* 0x000000762c307211 */ /* 0x0c0fe200078a08ff */
[C---:B------:R-:W-:Y:S02]  /*8570*/  IMAD R41, R17.reuse, 0x5000, R135 ;  /* 0x0000500011297824 */ /* 0x040fe400078e0287 */
[----:B------:R-:W-:Y:S01]  /*8580*/  IMAD R43, R17, 0x5000, R40 ;  /* 0x00005000112b7824 */ /* 0x000fe200078e0228 */
[----:B------:R-:W-:Y:S01]  /*8590*/  LEA.HI.X R49, R44, R119, R45, 0x1, P5 ;  /* 0x000000772c317211 */ /* 0x000fe200028f0c2d */
[----:B------:R-:W-:Y:S01]  /*85a0*/  IMAD R41, R41, 0x2, R16 ;  /* 0x0000000229297824 */ /* 0x000fe200078e0210 */
[----:B------:R-:W-:Y:S02]  /*85b0*/  @!P3 LEA R50, P5, R42, R118, 0x1 ;  /* 0x000000762a32b211 */ /* 0x000fe400078a08ff */
[----:B------:R-:W-:-:S02]  /*85c0*/  LEA R44, R43, R16, 0x1 ;  /* 0x000000102b2c7211 */ /* 0x000fc400078e08ff */
[----:B------:R-:W-:Y:S02]  /*85d0*/  @!P3 LEA.HI.X R51, R42, R119, R54, 0x1, P5 ;  /* 0x000000772a33b211 */ /* 0x000fe400028f0c36 */
[----:B------:R-:W2:Y:S01]  /*85e0*/  LDS.128 R40, [R41+0x24400] ;  /* 0x0244000029287984 */ /* 0x000ea20000000c00 */
[----:B------:R-:W-:-:S03]  /*85f0*/  ISETP.GE.AND P5, PT, R213, R116, PT ;  /* 0x00000074d500720c */ /* 0x000fc60003fa6270 */
[----:B------:R-:W3:Y:S10]  /*8600*/  LDS.128 R44, [R44+0x24400] ;  /* 0x024400002c2c7984 */ /* 0x000ef40000000c00 */
[----:B------:R-:W-:Y:S05]  /*8610*/  @P5 BRA `(.L_x_543) ;  /* 0x0000000400505947 */ /* 0x000fea0003800000 */
[----:B------:R-:W-:Y:S01]  /*8620*/  SHF.R.U64 R52, R56, 0x10, R57 ;  /* 0x0000001038347819 */ /* 0x000fe20000001239 */
[----:B---3--:R-:W-:Y:S01]  /*8630*/  IMAD.MOV.U32 R56, RZ, RZ, R45 ;  /* 0x000000ffff387224 */ /* 0x008fe200078e002d */
[----:B------:R-:W-:Y:S01]  /*8640*/  SHF.R.U32.HI R61, RZ, 0x10, R65 ;  /* 0x00000010ff3d7819 */ /* 0x000fe20000011641 */
[----:B--2---:R-:W-:Y:S01]  /*8650*/  IMAD.MOV.U32 R45, RZ, RZ, R43 ;  /* 0x000000ffff2d7224 */ /* 0x004fe200078e002b */
[----:B------:R-:W-:Y:S01]  /*8660*/  SHF.R.U32.HI R63, RZ, 0x10, R57 ;  /* 0x00000010ff3f7819 */ /* 0x000fe20000011639 */
[----:B------:R-:W-:Y:S01]  /*8670*/  HADD2.F32 R43, -RZ, R41.H0_H0 ;  /* 0x20000029ff2b7230 */ /* 0x000fe20000004100 */
[----:B------:R-:W-:Y:S01]  /*8680*/  MOV R57, R47 ;  /* 0x0000002f00397202 */ /* 0x000fe20000000f00 */
[--C-:B------:R-:W-:Y:S01]  /*8690*/  HADD2.F32 R47, -RZ, R56.reuse.H0_H0 ;  /* 0x20000038ff2f7230 */ /* 0x100fe20000004100 */
[----:B------:R-:W-:Y:S01]  /*86a0*/  SHF.R.U64 R54, R64, 0x10, R65 ;  /* 0x0000001040367819 */ /* 0x000fe20000001241 */
[----:B------:R-:W-:Y:S01]  /*86b0*/  HADD2.F32 R60, -RZ, R56.H1_H1 ;  /* 0x30000038ff3c7230 */ /* 0x000fe20000004100 */
[--C-:B------:R-:W-:Y:S01]  /*86c0*/  SHF.R.U64 R53, R58, 0x10, R59.reuse ;  /* 0x000000103a357819 */ /* 0x100fe2000000123b */
[----:B------:R-:W-:Y:S01]  /*86d0*/  HADD2.F32 R61, -RZ, R61.H0_H0 ;  /* 0x2000003dff3d7230 */ /* 0x000fe20000004100 */
[----:B------:R-:W-:Y:S01]  /*86e0*/  SHF.R.U32.HI R58, RZ, 0x10, R59 ;  /* 0x00000010ff3a7819 */ /* 0x000fe2000001163b */
[----:B------:R-:W-:Y:S01]  /*86f0*/  HADD2.F32 R64, -RZ, R170.H1_H1 ;  /* 0x300000aaff407230 */ /* 0x000fe20000004100 */
[--C-:B------:R-:W-:Y:S01]  /*8700*/  SHF.R.U64 R55, R66, 0x10, R67.reuse ;  /* 0x0000001042377819 */ /* 0x100fe20000001243 */
[----:B------:R-:W-:Y:S01]  /*8710*/  HADD2.F32 R56, -RZ, R41.H1_H1 ;  /* 0x30000029ff387230 */ /* 0x000fe20000004100 */
[----:B------:R-:W-:Y:S01]  /*8720*/  SHF.R.U32.HI R66, RZ, 0x10, R67 ;  /* 0x00000010ff427819 */ /* 0x000fe20000011643 */
[----:B------:R-:W-:-:S02]  /*8730*/  HADD2.F32 R59, -RZ, R63.H0_H0 ;  /* 0x2000003fff3b7230 */ /* 0x000fc40000004100 */
[-C--:B------:R-:W-:Y:S01]  /*8740*/  FMUL.FTZ R63, R60, R61.reuse ;  /* 0x0000003d3c3f7220 */ /* 0x080fe20000410000 */
[----:B------:R-:W-:Y:S02]  /*8750*/  HADD2.F32 R62, -RZ, R168.H1_H1 ;  /* 0x300000a8ff3e7230 */ /* 0x000fe40000004100 */
[-C--:B------:R-:W-:Y:S01]  /*8760*/  FMUL.FTZ R68, R47, R64.reuse ;  /* 0x000000402f447220 */ /* 0x080fe20000410000 */
[C---:B------:R-:W-:Y:S01]  /*8770*/  FMUL.FTZ R61, R56.reuse, R61 ;  /* 0x0000003d383d7220 */ /* 0x040fe20000410000 */
[C---:B------:R-:W-:Y:S01]  /*8780*/  FMUL.FTZ R64, R43.reuse, R64 ;  /* 0x000000402b407220 */ /* 0x040fe20000410000 */
[-C--:B------:R-:W-:Y:S01]  /*8790*/  FFMA.FTZ R56, R56, R59.reuse, -R63 ;  /* 0x0000003b38387223 */ /* 0x080fe2000001083f */
[-C--:B------:R-:W-:Y:S01]  /*87a0*/  FFMA.FTZ R41, R43, R62.reuse, -R68 ;  /* 0x0000003e2b297223 */ /* 0x080fe20000010844 */
[----:B------:R-:W-:Y:S01]  /*87b0*/  FFMA.FTZ R60, R60, R59, R61 ;  /* 0x0000003b3c3c7223 */ /* 0x000fe2000001003d */
[----:B------:R-:W-:Y:S01]  /*87c0*/  FFMA.FTZ R43, R47, R62, R64 ;  /* 0x0000003e2f2b7223 */ /* 0x000fe20000010040 */
[----:B------:R-:W-:-:S02]  /*87d0*/  HADD2.F32 R68, -RZ, R169.H1_H1 ;  /* 0x300000a9ff447230 */ /* 0x000fc40000004100 */
[--C-:B------:R-:W-:Y:S01]  /*87e0*/  HADD2.F32 R59, -RZ, R57.reuse.H0_H0 ;  /* 0x20000039ff3b7230 */ /* 0x100fe20000004100 */
[----:B------:R-:W-:Y:S01]  /*87f0*/  F2FP.F16.F32.PACK_AB R41, R56, R41 ;  /* 0x000000293829723e */ /* 0x000fe200000000ff */
[----:B------:R-:W-:Y:S02]  /*8800*/  HADD2.F32 R62, -RZ, R57.H1_H1 ;  /* 0x30000039ff3e7230 */ /* 0x000fe40000004100 */
[--C-:B------:R-:W-:Y:S02]  /*8810*/  HADD2.F32 R47, -RZ, R45.reuse.H0_H0 ;  /* 0x2000002dff2f7230 */ /* 0x100fe40000004100 */
[----:B------:R-:W-:Y:S02]  /*8820*/  HADD2.F32 R66, -RZ, R66.H0_H0 ;  /* 0x20000042ff427230 */ /* 0x000fe40000004100 */
[----:B------:R-:W-:Y:S02]  /*8830*/  HADD2.F32 R57, -RZ, R45.H1_H1 ;  /* 0x3000002dff397230 */ /* 0x000fe40000004100 */
[----:B------:R-:W-:-:S02]  /*8840*/  HADD2.F32 R64, -RZ, R167.H1_H1 ;  /* 0x300000a7ff407230 */ /* 0x000fc40000004100 */
[C---:B------:R-:W-:Y:S01]  /*8850*/  FMUL.FTZ R70, R62.reuse, R66 ;  /* 0x000000423e467220 */ /* 0x040fe20000410000 */
[----:B------:R-:W-:Y:S02]  /*8860*/  HADD2.F32 R61, -RZ, R58.H0_H0 ;  /* 0x2000003aff3d7230 */ /* 0x000fe40000004100 */
[-C--:B------:R-:W-:Y:S01]  /*8870*/  FMUL.FTZ R58, R59, R68.reuse ;  /* 0x000000443b3a7220 */ /* 0x080fe20000410000 */
[----:B------:R-:W-:Y:S01]  /*8880*/  FMUL.FTZ R68, R47, R68 ;  /* 0x000000442f447220 */ /* 0x000fe20000410000 */
[----:B------:R-:W-:Y:S01]  /*8890*/  FMUL.FTZ R63, R57, R66 ;  /* 0x00000042393f7220 */ /* 0x000fe20000410000 */
[----:B------:R-:W-:Y:S02]  /*88a0*/  HADD2.F32 R52, -RZ, R52.H0_H0 ;  /* 0x20000034ff347230 */ /* 0x000fe40000004100 */
[-C--:B------:R-:W-:Y:S01]  /*88b0*/  FFMA.FTZ R45, R47, R64.reuse, -R58 ;  /* 0x000000402f2d7223 */ /* 0x080fe2000001083a */
[----:B------:R-:W-:Y:S01]  /*88c0*/  FFMA.FTZ R47, R59, R64, R68 ;  /* 0x000000403b2f7223 */ /* 0x000fe20000010044 */
[-C--:B------:R-:W-:Y:S01]  /*88d0*/  FFMA.FTZ R58, R57, R61.reuse, -R70 ;  /* 0x0000003d393a7223 */ /* 0x080fe20000010846 */
[----:B------:R-:W-:Y:S01]  /*88e0*/  FFMA.FTZ R62, R62, R61, R63 ;  /* 0x0000003d3e3e7223 */ /* 0x000fe2000001003f */
[----:B------:R-:W-:-:S02]  /*88f0*/  HADD2.F32 R57, -RZ, R44.H0_H0 ;  /* 0x2000002cff397230 */ /* 0x000fc40000004100 */
[----:B------:R-:W-:Y:S01]  /*8900*/  HADD2.F32 R59, -RZ, R44.H1_H1 ;  /* 0x3000002cff3b7230 */ /* 0x000fe20000004100 */
[----:B------:R-:W-:Y:S01]  /*8910*/  F2FP.F16.F32.PACK_AB R58, R58, R45 ;  /* 0x0000002d3a3a723e */ /* 0x000fe200000000ff */
[----:B------:R-:W-:Y:S01]  /*8920*/  HADD2.F32 R61, -RZ, R54.H0_H0 ;  /* 0x20000036ff3d7230 */ /* 0x000fe20000004100 */
[----:B------:R-:W-:Y:S01]  /*8930*/  F2FP.F16.F32.PACK_AB R45, R60, R43 ;  /* 0x0000002b3c2d723e */ /* 0x000fe200000000ff */
[----:B------:R-:W-:Y:S01]  /*8940*/  HADD2.F32 R44, -RZ, R40.H1_H1 ;  /* 0x30000028ff2c7230 */ /* 0x000fe20000004100 */
[----:B------:R-:W-:Y:S01]  /*8950*/  F2FP.F16.F32.PACK_AB R47, R62, R47 ;  /* 0x0000002f3e2f723e */ /* 0x000fe200000000ff */
[----:B------:R-:W-:Y:S02]  /*8960*/  HADD2.F32 R170, -RZ, R170.H0_H0 ;  /* 0x200000aaffaa7230 */ /* 0x000fe40000004100 */
[-C--:B------:R-:W-:Y:S01]  /*8970*/  FMUL.FTZ R65, R59, R61.reuse ;  /* 0x0000003d3b417220 */ /* 0x080fe20000410000 */
[----:B------:R-:W-:Y:S02]  /*8980*/  HADD2.F32 R54, -RZ, R40.H0_H0 ;  /* 0x20000028ff367230 */ /* 0x000fe40000004100 */
[----:B------:R-:W-:Y:S01]  /*8990*/  FMUL.FTZ R64, R44, R61 ;  /* 0x0000003d2c407220 */ /* 0x000fe20000410000 */
[----:B------:R-:W-:-:S02]  /*89a0*/  HADD2.F32 R168, -RZ, R168.H0_H0 ;  /* 0x200000a8ffa87230 */ /* 0x000fc40000004100 */
[----:B------:R-:W-:Y:S01]  /*89b0*/  FFMA.FTZ R65, R44, R52, -R65 ;  /* 0x000000342c417223 */ /* 0x000fe20000010841 */
[----:B------:R-:W-:Y:S01]  /*89c0*/  FMUL.FTZ R63, R57, R170 ;  /* 0x000000aa393f7220 */ /* 0x000fe20000410000 */
[----:B------:R-:W-:Y:S01]  /*89d0*/  FFMA.FTZ R59, R59, R52, R64 ;  /* 0x000000343b3b7223 */ /* 0x000fe20000010040 */
[----:B------:R-:W-:Y:S02]  /*89e0*/  HADD2.F32 R52, -RZ, R46.H0_H0 ;  /* 0x2000002eff347230 */ /* 0x000fe40000004100 */
[C---:B------:R-:W-:Y:S01]  /*89f0*/  FMUL.FTZ R170, R54.reuse, R170 ;  /* 0x000000aa36aa7220 */ /* 0x040fe20000410000 */
[----:B------:R-:W-:Y:S02]  /*8a00*/  HADD2.F32 R169, -RZ, R169.H0_H0 ;  /* 0x200000a9ffa97230 */ /* 0x000fe40000004100 */
[-C--:B------:R-:W-:Y:S01]  /*8a10*/  FFMA.FTZ R40, R54, R168.reuse, -R63 ;  /* 0x000000a836287223 */ /* 0x080fe2000001083f */
[----:B------:R-:W-:Y:S02]  /*8a20*/  HADD2.F32 R55, -RZ, R55.H0_H0 ;  /* 0x20000037ff377230 */ /* 0x000fe40000004100 */
[----:B------:R-:W-:Y:S01]  /*8a30*/  FFMA.FTZ R170, R57, R168, R170 ;  /* 0x000000a839aa7223 */ /* 0x000fe200000100aa */
[----:B------:R-:W-:-:S02]  /*8a40*/  HADD2.F32 R44, -RZ, R42.H0_H0 ;  /* 0x2000002aff2c7230 */ /* 0x000fc40000004100 */
[-C--:B------:R-:W-:Y:S01]  /*8a50*/  FMUL.FTZ R57, R52, R169.reuse ;  /* 0x000000a934397220 */ /* 0x080fe20000410000 */
[----:B------:R-:W-:Y:S01]  /*8a60*/  HADD2.F32 R46, -RZ, R46.H1_H1 ;  /* 0x3000002eff2e7230 */ /* 0x000fe20000004100 */
[----:B------:R-:W-:Y:S01]  /*8a70*/  F2FP.F16.F32.PACK_AB R40, R65, R40 ;  /* 0x000000284128723e */ /* 0x000fe200000000ff */
[----:B------:R-:W-:Y:S02]  /*8a80*/  HADD2.F32 R42, -RZ, R42.H1_H1 ;  /* 0x3000002aff2a7230 */ /* 0x000fe40000004100 */
[----:B------:R-:W-:Y:S01]  /*8a90*/  FMUL.FTZ R169, R44, R169 ;  /* 0x000000a92ca97220 */ /* 0x000fe20000410000 */
[----:B------:R-:W-:Y:S02]  /*8aa0*/  HADD2.F32 R167, -RZ, R167.H0_H0 ;  /* 0x200000a7ffa77230 */ /* 0x000fe40000004100 */
[-C--:B------:R-:W-:Y:S01]  /*8ab0*/  FMUL.FTZ R61, R46, R55.reuse ;  /* 0x000000372e3d7220 */ /* 0x080fe20000410000 */
[----:B------:R-:W-:Y:S02]  /*8ac0*/  HADD2.F32 R53, -RZ, R53.H0_H0 ;  /* 0x20000035ff357230 */ /* 0x000fe40000004100 */
[----:B------:R-:W-:Y:S01]  /*8ad0*/  FMUL.FTZ R55, R42, R55 ;  /* 0x000000372a377220 */ /* 0x000fe20000410000 */
[----:B------:R-:W-:-:S02]  /*8ae0*/  IMAD.MOV.U32 R43, RZ, RZ, R58 ;  /* 0x000000ffff2b7224 */ /* 0x000fc400078e003a */
[-C--:B------:R-:W-:Y:S01]  /*8af0*/  FFMA.FTZ R57, R44, R167.reuse, -R57 ;  /* 0x000000a72c397223 */ /* 0x080fe20000010839 */
[----:B------:R-:W-:Y:S01]  /*8b00*/  FFMA.FTZ R169, R52, R167, R169 ;  /* 0x000000a734a97223 */ /* 0x000fe200000100a9 */
[-C--:B------:R-:W-:Y:S01]  /*8b10*/  FFMA.FTZ R42, R42, R53.reuse, -R61 ;  /* 0x000000352a2a7223 */ /* 0x080fe2000001083d */
[----:B------:R-:W-:Y:S01]  /*8b20*/  FFMA.FTZ R46, R46, R53, R55 ;  /* 0x000000352e2e7223 */ /* 0x000fe20000010037 */
[----:B------:R-:W-:-:S03]  /*8b30*/  F2FP.F16.F32.PACK_AB R44, R59, R170 ;  /* 0x000000aa3b2c723e */ /* 0x000fc600000000ff */
[----:B------:R-:W-:Y:S02]  /*8b40*/  F2FP.F16.F32.PACK_AB R42, R42, R57 ;  /* 0x000000392a2a723e */ /* 0x000fe400000000ff */
[----:B------:R-:W-:-:S07]  /*8b50*/  F2FP.F16.F32.PACK_AB R46, R46, R169 ;  /* 0x000000a92e2e723e */ /* 0x000fce00000000ff */
.L_x_543:
[----:B------:R-:W-:Y:S05]  /*8b60*/  BSYNC B2 ;  /* 0x0000000000027941 */ /* 0x000fea0003800000 */
.L_x_542:
[----:B------:R-:W-:Y:S02]  /*8b70*/  ULDC.64 UR4, c[0x0][0x208] ;  /* 0x0000820000047ab9 */ /* 0x000fe40000000a00 */
[----:B--2---:R4:W-:Y:S04]  /*8b80*/  STG.E.128 desc[UR4][R48.64], R40 ;  /* 0x0000002830007986 */ /* 0x0049e8000c101d04 */
[----:B---3--:R4:W-:Y:S02]  /*8b90*/  @!P3 STG.E.128 desc[UR4][R50.64], R44 ;  /* 0x0000002c3200b986 */ /* 0x0089e4000c101d04 */
.L_x_537:
[----:B------:R-:W-:Y:S05]  /*8ba0*/  BSYNC B1 ;  /* 0x0000000000017941 */ /* 0x000fea0003800000 */
.L_x_536:
[-C--:B--2-4-:R-:W-:Y:S02]  /*8bb0*/  IMAD R40, R236, R122.reuse, RZ ;  /* 0x0000007aec287224 */ /* 0x094fe400078e02ff */
[----:B------:R-:W-:-:S04]  /*8bc0*/  IMAD.WIDE.U32 R124, R218, R122, R124 ;  /* 0x0000007ada7c7225 */ /* 0x000fc800078e007c */
[----:B------:R-:W-:Y:S01]  /*8bd0*/  IMAD R123, R218, R123, R40 ;  /* 0x0000007bda7b7224 */ /* 0x000fe200078e0228 */
[----:B------:R-:W-:Y:S06]  /*8be0*/  @P4 BRA `(.L_x_504) ;  /* 0x0000001000ec4947 */ /* 0x000fec0003800000 */
[----:B------:R-:W-:Y:S01]  /*8bf0*/  ISETP.NE.AND P3, PT, R26, RZ, PT ;  /* 0x000000ff1a00720c */ /* 0x000fe20003f65270 */
[----:B------:R-:W-:Y:S01]  /*8c00*/  BSSY B1, `(.L_x_544) ;  /* 0x000007d000017945 */ /* 0x000fe20003800000 */
[----:B---3--:R-:W-:-:S11]  /*8c10*/  IMAD.IADD R52, R125, 0x1, R123 ;  /* 0x000000017d347824 */ /* 0x008fd600078e027b */
[----:B------:R-:W-:Y:S05]  /*8c20*/  @!P3 BRA `(.L_x_545) ;  /* 0x0000000400e8b947 */ /* 0x000fea0003800000 */
[----:B------:R-:W-:Y:S01]  /*8c30*/  SEL R40, R120, R146, !P0 ;  /* 0x0000009278287207 */ /* 0x000fe20004000000 */
[----:B------:R-:W-:Y:S01]  /*8c40*/  BSSY B2, `(.L_x_546) ;  /* 0x0000075000027945 */ /* 0x000fe20003800000 */
[----:B------:R-:W-:Y:S02]  /*8c50*/  IADD3 R42, P4, P5, R38, R124, R13 ;  /* 0x0000007c262a7210 */ /* 0x000fe40007d9e00d */
[----:B------:R-:W-:Y:S02]  /*8c60*/  SHF.R.S32.HI R41, RZ, 0x1f, R40 ;  /* 0x0000001fff297819 */ /* 0x000fe40000011428 */
[----:B------:R-:W-:Y:S02]  /*8c70*/  IADD3.X R43, R37, R52, R7, P4, P5 ;  /* 0x00000034252b7210 */ /* 0x000fe400027ea407 */
[----:B------:R-:W-:Y:S02]  /*8c80*/  LEA.HI R41, R41, R40, RZ, 0x4 ;  /* 0x0000002829297211 */ /* 0x000fe400078f20ff */
[----:B------:R-:W-:-:S02]  /*8c90*/  LEA R48, P4, R42, R118, 0x1 ;  /* 0x000000762a307211 */ /* 0x000fc400078808ff */
[----:B------:R-:W-:Y:S02]  /*8ca0*/  LEA.HI.SX32 R41, R41, R14, 0x1c ;  /* 0x0000000e29297211 */ /* 0x000fe400078fe2ff */
[----:B------:R-:W-:Y:S02]  /*8cb0*/  LEA.HI.X R49, R42, R119, R43, 0x1, P4 ;  /* 0x000000772a317211 */ /* 0x000fe400020f0c2b */
[----:B------:R-:W-:Y:S02]  /*8cc0*/  SHF.R.S32.HI R40, RZ, 0x1f, R41 ;  /* 0x0000001fff287819 */ /* 0x000fe40000011429 */
[----:B------:R-:W-:Y:S02]  /*8cd0*/  SHF.L.U32 R51, R41, 0x3, RZ ;  /* 0x0000000329337819 */ /* 0x000fe400000006ff */
[----:B------:R-:W-:Y:S02]  /*8ce0*/  LEA.HI R40, R40, R41, RZ, 0x3 ;  /* 0x0000002928287211 */ /* 0x000fe400078f18ff */
[----:B------:R-:W-:-:S02]  /*8cf0*/  LOP3.LUT R41, R225, 0x38, R51, 0xf8, !PT ;  /* 0x00000038e1297812 */ /* 0x000fc400078ef833 */
[----:B------:R-:W-:Y:S02]  /*8d00*/  SHF.R.S32.HI R40, RZ, 0x3, R40 ;  /* 0x00000003ff287819 */ /* 0x000fe40000011428 */
[----:B------:R-:W-:Y:S02]  /*8d10*/  LOP3.LUT R41, R41, R228, RZ, 0x3c, !PT ;  /* 0x000000e429297212 */ /* 0x000fe400078e3cff */
[----:B------:R-:W-:Y:S01]  /*8d20*/  ISETP.GE.AND P3, PT, R51, R145, PT ;  /* 0x000000913300720c */ /* 0x000fe20003f66270 */
[----:B------:R-:W-:-:S04]  /*8d30*/  IMAD R40, R40, 0x1400, R229 ;  /* 0x0000140028287824 */ /* 0x000fc800078e02e5 */
[----:B------:R-:W-:Y:S02]  /*8d40*/  IMAD.IADD R40, R40, 0x1, R41 ;  /* 0x0000000128287824 */ /* 0x000fe400078e0229 */
[C---:B------:R-:W-:Y:S02]  /*8d50*/  IMAD R41, R17.reuse, 0x5000, R134 ;  /* 0x0000500011297824 */ /* 0x040fe400078e0286 */
[----:B------:R-:W-:Y:S02]  /*8d60*/  IMAD R43, R17, 0x5000, R40 ;  /* 0x00005000112b7824 */ /* 0x000fe400078e0228 */
[----:B------:R-:W-:Y:S02]  /*8d70*/  IMAD R41, R41, 0x2, R16 ;  /* 0x0000000229297824 */ /* 0x000fe400078e0210 */
[----:B------:R-:W-:Y:S02]  /*8d80*/  @!P3 SHF.R.S32.HI R54, RZ, 0x1f, R51 ;  /* 0x0000001fff36b819 */ /* 0x000fe40000011433 */
[----:B------:R-:W-:-:S02]  /*8d90*/  LEA R44, R43, R16, 0x1 ;  /* 0x000000102b2c7211 */ /* 0x000fc400078e08ff */
[----:B------:R-:W2:Y:S01]  /*8da0*/  LDS.128 R40, [R41+0x24400] ;  /* 0x0244000029287984 */ /* 0x000ea20000000c00 */
[----:B------:R-:W-:-:S03]  /*8db0*/  @!P3 IADD3 R51, P4, P5, R38, R124, R51 ;  /* 0x0000007c2633b210 */ /* 0x000fc60007d9e033 */
[----:B------:R-:W3:Y:S01]  /*8dc0*/  LDS.128 R44, [R44+0x24400] ;  /* 0x024400002c2c7984 */ /* 0x000ee20000000c00 */
[----:B------:R-:W-:Y:S02]  /*8dd0*/  @!P3 IADD3.X R54, R37, R52, R54, P4, P5 ;  /* 0x000000342536b210 */ /* 0x000fe400027ea436 */
[----:B------:R-:W-:Y:S02]  /*8de0*/  ISETP.GE.AND P5, PT, R212, R116, PT ;  /* 0x00000074d400720c */ /* 0x000fe40003fa6270 */
[----:B------:R-:W-:-:S04]  /*8df0*/  @!P3 LEA R50, P4, R51, R118, 0x1 ;  /* 0x000000763332b211 */ /* 0x000fc800078808ff */
[----:B------:R-:W-:-:S07]  /*8e00*/  @!P3 LEA.HI.X R51, R51, R119, R54, 0x1, P4 ;  /* 0x000000773333b211 */ /* 0x000fce00020f0c36 */
[----:B------:R-:W-:Y:S05]  /*8e10*/  @P5 BRA `(.L_x_547) ;  /* 0x00000004005c5947 */ /* 0x000fea0003800000 */
[----:B--2---:R-:W-:Y:S01]  /*8e20*/  IMAD.MOV.U32 R57, RZ, RZ, R40 ;  /* 0x000000ffff397224 */ /* 0x004fe200078e0028 */
[----:B------:R-:W-:Y:S01]  /*8e30*/  SHF.R.U32.HI R62, RZ, 0x10, R85 ;  /* 0x00000010ff3e7819 */ /* 0x000fe20000011655 */
[----:B---3--:R-:W-:Y:S01]  /*8e40*/  IMAD.MOV.U32 R40, RZ, RZ, R45 ;  /* 0x000000ffff287224 */ /* 0x008fe200078e002d */
[----:B------:R-:W-:Y:S01]  /*8e50*/  MOV R58, R44 ;  /* 0x0000002c003a7202 */ /* 0x000fe20000000f00 */
[----:B------:R-:W-:Y:S01]  /*8e60*/  IMAD.MOV.U32 R59, RZ, RZ, R47 ;  /* 0x000000ffff3b7224 */ /* 0x000fe200078e002f */
[----:B------:R-:W-:Y:S01]  /*8e70*/  SHF.R.U32.HI R60, RZ, 0x10, R77 ;  /* 0x00000010ff3c7819 */ /* 0x000fe2000001164d */
[----:B------:R-:W-:Y:S01]  /*8e80*/  HADD2.F32 R63, -RZ, R166.H1_H1 ;  /* 0x300000a6ff3f7230 */ /* 0x000fe20000004100 */
[--C-:B------:R-:W-:Y:S01]  /*8e90*/  SHF.R.U64 R55, R86, 0x10, R87.reuse ;  /* 0x0000001056377819 */ /* 0x100fe20000001257 */
[--C-:B------:R-:W-:Y:S01]  /*8ea0*/  HADD2.F32 R44, -RZ, R40.reuse.H0_H0 ;  /* 0x20000028ff2c7230 */ /* 0x100fe20000004100 */
[----:B------:R-:W-:Y:S01]  /*8eb0*/  SHF.R.U32.HI R86, RZ, 0x10, R87 ;  /* 0x00000010ff567819 */ /* 0x000fe20000011657 */
[----:B------:R-:W-:Y:S01]  /*8ec0*/  HADD2.F32 R47, -RZ, R40.H1_H1 ;  /* 0x30000028ff2f7230 */ /* 0x000fe20000004100 */
[----:B------:R-:W-:Y:S01]  /*8ed0*/  SHF.R.U64 R53, R78, 0x10, R79 ;  /* 0x000000104e357819 */ /* 0x000fe2000000124f */
[----:B------:R-:W-:Y:S01]  /*8ee0*/  IMAD.MOV.U32 R45, RZ, RZ, R43 ;  /* 0x000000ffff2d7224 */ /* 0x000fe200078e002b */
[----:B------:R-:W-:Y:S01]  /*8ef0*/  SHF.R.U32.HI R78, RZ, 0x10, R79 ;  /* 0x00000010ff4e7819 */ /* 0x000fe2000001164f */
[--C-:B------:R-:W-:Y:S01]  /*8f00*/  HADD2.F32 R40, -RZ, R41.reuse.H0_H0 ;  /* 0x20000029ff287230 */ /* 0x100fe20000004100 */
[----:B------:R-:W-:Y:S01]  /*8f10*/  SHF.R.U64 R56, R84, 0x10, R85 ;  /* 0x0000001054387819 */ /* 0x000fe20000001255 */
[----:B------:R-:W-:Y:S01]  /*8f20*/  HADD2.F32 R62, -RZ, R62.H0_H0 ;  /* 0x2000003eff3e7230 */ /* 0x000fe20000004100 */
[----:B------:R-:W-:Y:S01]  /*8f30*/  SHF.R.U64 R54, R76, 0x10, R77 ;  /* 0x000000104c367819 */ /* 0x000fe2000000124d */
[----:B------:R-:W-:-:S02]  /*8f40*/  HADD2.F32 R43, -RZ, R41.H1_H1 ;  /* 0x30000029ff2b7230 */ /* 0x000fc40000004100 */
[-C--:B------:R-:W-:Y:S01]  /*8f50*/  FMUL.FTZ R41, R44, R63.reuse ;  /* 0x0000003f2c297220 */ /* 0x080fe20000410000 */
[----:B------:R-:W-:Y:S02]  /*8f60*/  HADD2.F32 R61, -RZ, R157.H1_H1 ;  /* 0x3000009dff3d7230 */ /* 0x000fe40000004100 */
[C---:B------:R-:W-:Y:S01]  /*8f70*/  FMUL.FTZ R63, R40.reuse, R63 ;  /* 0x0000003f283f7220 */ /* 0x040fe20000410000 */
[----:B------:R-:W-:Y:S02]  /*8f80*/  HADD2.F32 R60, -RZ, R60.H0_H0 ;  /* 0x2000003cff3c7230 */ /* 0x000fe40000004100 */
[-C--:B------:R-:W-:Y:S01]  /*8f90*/  FMUL.FTZ R64, R47, R62.reuse ;  /* 0x0000003e2f407220 */ /* 0x080fe20000410000 */
[C---:B------:R-:W-:Y:S01]  /*8fa0*/  FMUL.FTZ R62, R43.reuse, R62 ;  /* 0x0000003e2b3e7220 */ /* 0x040fe20000410000 */
[-C--:B------:R-:W-:Y:S01]  /*8fb0*/  FFMA.FTZ R40, R40, R61.reuse, -R41 ;  /* 0x0000003d28287223 */ /* 0x080fe20000010829 */
[----:B------:R-:W-:Y:S01]  /*8fc0*/  FFMA.FTZ R41, R44, R61, R63 ;  /* 0x0000003d2c297223 */ /* 0x000fe2000001003f */
[-C--:B------:R-:W-:Y:S01]  /*8fd0*/  FFMA.FTZ R43, R43, R60.reuse, -R64 ;  /* 0x0000003c2b2b7223 */ /* 0x080fe20000010840 */
[----:B------:R-:W-:Y:S01]  /*8fe0*/  FFMA.FTZ R44, R47, R60, R62 ;  /* 0x0000003c2f2c7223 */ /* 0x000fe2000001003e */
[----:B------:R-:W-:-:S02]  /*8ff0*/  HADD2.F32 R63, -RZ, R158.H1_H1 ;  /* 0x3000009eff3f7230 */ /* 0x000fc40000004100 */
[--C-:B------:R-:W-:Y:S01]  /*9000*/  HADD2.F32 R60, -RZ, R59.reuse.H0_H0 ;  /* 0x2000003bff3c7230 */ /* 0x100fe20000004100 */
[----:B------:R-:W-:Y:S01]  /*9010*/  F2FP.F16.F32.PACK_AB R43, R43, R40 ;  /* 0x000000282b2b723e */ /* 0x000fe200000000ff */
[----:B------:R-:W-:Y:S02]  /*9020*/  HADD2.F32 R59, -RZ, R59.H1_H1 ;  /* 0x3000003bff3b7230 */ /* 0x000fe40000004100 */
[----:B------:R-:W-:Y:S02]  /*9030*/  HADD2.F32 R64, -RZ, R86.H0_H0 ;  /* 0x20000056ff407230 */ /* 0x000fe40000004100 */
[----:B------:R-:W-:Y:S01]  /*9040*/  FMUL.FTZ R66, R60, R63 ;  /* 0x0000003f3c427220 */ /* 0x000fe20000410000 */
[----:B------:R-:W-:Y:S02]  /*9050*/  HADD2.F32 R61, -RZ, R156.H1_H1 ;  /* 0x3000009cff3d7230 */ /* 0x000fe40000004100 */
[--C-:B------:R-:W-:Y:S02]  /*9060*/  HADD2.F32 R47, -RZ, R45.reuse.H0_H0 ;  /* 0x2000002dff2f7230 */ /* 0x100fe40000004100 */
[----:B------:R-:W-:Y:S01]  /*9070*/  FMUL.FTZ R68, R59, R64 ;  /* 0x000000403b447220 */ /* 0x000fe20000410000 */
[----:B------:R-:W-:-:S02]  /*9080*/  HADD2.F32 R45, -RZ, R45.H1_H1 ;  /* 0x3000002dff2d7230 */ /* 0x000fc40000004100 */
[----:B------:R-:W-:Y:S02]  /*9090*/  HADD2.F32 R62, -RZ, R78.H0_H0 ;  /* 0x2000004eff3e7230 */ /* 0x000fe40000004100 */
[C---:B------:R-:W-:Y:S01]  /*90a0*/  FMUL.FTZ R63, R47.reuse, R63 ;  /* 0x0000003f2f3f7220 */ /* 0x040fe20000410000 */
[-C--:B------:R-:W-:Y:S01]  /*90b0*/  FFMA.FTZ R66, R47, R61.reuse, -R66 ;  /* 0x0000003d2f427223 */ /* 0x080fe20000010842 */
[C---:B------:R-:W-:Y:S01]  /*90c0*/  FMUL.FTZ R64, R45.reuse, R64 ;  /* 0x000000402d407220 */ /* 0x040fe20000410000 */
[----:B------:R-:W-:Y:S02]  /*90d0*/  HADD2.F32 R166, -RZ, R166.H0_H0 ;  /* 0x200000a6ffa67230 */ /* 0x000fe40000004100 */
[----:B------:R-:W-:Y:S01]  /*90e0*/  FFMA.FTZ R65, R45, R62, -R68 ;  /* 0x0000003e2d417223 */ /* 0x000fe20000010844 */
[----:B------:R-:W-:Y:S02]  /*90f0*/  HADD2.F32 R47, -RZ, R58.H0_H0 ;  /* 0x2000003aff2f7230 */ /* 0x000fe40000004100 */
[----:B------:R-:W-:Y:S01]  /*9100*/  FFMA.FTZ R63, R60, R61, R63 ;  /* 0x0000003d3c3f7223 */ /* 0x000fe2000001003f */
[----:B------:R-:W-:-:S02]  /*9110*/  HADD2.F32 R45, -RZ, R57.H0_H0 ;  /* 0x20000039ff2d7230 */ /* 0x000fc40000004100 */
[----:B------:R-:W-:Y:S01]  /*9120*/  FFMA.FTZ R68, R59, R62, R64 ;  /* 0x0000003e3b447223 */ /* 0x000fe20000010040 */
[----:B------:R-:W-:Y:S02]  /*9130*/  HADD2.F32 R60, -RZ, R157.H0_H0 ;  /* 0x2000009dff3c7230 */ /* 0x000fe40000004100 */
[-C--:B------:R-:W-:Y:S01]  /*9140*/  FMUL.FTZ R62, R47, R166.reuse ;  /* 0x000000a62f3e7220 */ /* 0x080fe20000410000 */
[----:B------:R-:W-:Y:S02]  /*9150*/  HADD2.F32 R56, -RZ, R56.H0_H0 ;  /* 0x20000038ff387230 */ /* 0x000fe40000004100 */
[C---:B------:R-:W-:Y:S01]  /*9160*/  FMUL.FTZ R166, R45.reuse, R166 ;  /* 0x000000a62da67220 */ /* 0x040fe20000410000 */
[----:B------:R-:W-:Y:S02]  /*9170*/  HADD2.F32 R58, -RZ, R58.H1_H1 ;  /* 0x3000003aff3a7230 */ /* 0x000fe40000004100 */
[----:B------:R-:W-:Y:S01]  /*9180*/  FFMA.FTZ R62, R45, R60, -R62 ;  /* 0x0000003c2d3e7223 */ /* 0x000fe2000001083e */
[----:B------:R-:W-:-:S02]  /*9190*/  HADD2.F32 R57, -RZ, R57.H1_H1 ;  /* 0x30000039ff397230 */ /* 0x000fc40000004100 */
[----:B------:R-:W-:Y:S01]  /*91a0*/  FFMA.FTZ R166, R47, R60, R166 ;  /* 0x0000003c2fa67223 */ /* 0x000fe200000100a6 */
[----:B------:R-:W-:Y:S02]  /*91b0*/  HADD2.F32 R54, -RZ, R54.H0_H0 ;  /* 0x20000036ff367230 */ /* 0x000fe40000004100 */
[-C--:B------:R-:W-:Y:S01]  /*91c0*/  FMUL.FTZ R64, R58, R56.reuse ;  /* 0x000000383a407220 */ /* 0x080fe20000410000 */
[----:B------:R-:W-:Y:S02]  /*91d0*/  HADD2.F32 R47, -RZ, R46.H0_H0 ;  /* 0x2000002eff2f7230 */ /* 0x000fe40000004100 */
[C---:B------:R-:W-:Y:S01]  /*91e0*/  FMUL.FTZ R59, R57.reuse, R56 ;  /* 0x00000038393b7220 */ /* 0x040fe20000410000 */
[----:B------:R-:W-:Y:S02]  /*91f0*/  HADD2.F32 R158, -RZ, R158.H0_H0 ;  /* 0x2000009eff9e7230 */ /* 0x000fe40000004100 */
[----:B------:R-:W-:Y:S01]  /*9200*/  FFMA.FTZ R57, R57, R54, -R64 ;  /* 0x0000003639397223 */ /* 0x000fe20000010840 */
[----:B------:R-:W-:-:S02]  /*9210*/  HADD2.F32 R55, -RZ, R55.H0_H0 ;  /* 0x20000037ff377230 */ /* 0x000fc40000004100 */
[----:B------:R-:W-:Y:S01]  /*9220*/  FFMA.FTZ R59, R58, R54, R59 ;  /* 0x000000363a3b7223 */ /* 0x000fe2000001003b */
[----:B------:R-:W-:Y:S02]  /*9230*/  HADD2.F32 R45, -RZ, R42.H0_H0 ;  /* 0x2000002aff2d7230 */ /* 0x000fe40000004100 */
[----:B------:R-:W-:Y:S01]  /*9240*/  FMUL.FTZ R54, R47, R158 ;  /* 0x0000009e2f367220 */ /* 0x000fe20000410000 */
[----:B------:R-:W-:Y:S01]  /*9250*/  HADD2.F32 R46, -RZ, R46.H1_H1 ;  /* 0x3000002eff2e7230 */ /* 0x000fe20000004100 */
[----:B------:R-:W-:Y:S01]  /*9260*/  F2FP.F16.F32.PACK_AB R65, R65, R66 ;  /* 0x000000424141723e */ /* 0x000fe200000000ff */
[----:B------:R-:W-:Y:S02]  /*9270*/  HADD2.F32 R42, -RZ, R42.H1_H1 ;  /* 0x3000002aff2a7230 */ /* 0x000fe40000004100 */
[----:B------:R-:W-:Y:S01]  /*9280*/  FMUL.FTZ R158, R45, R158 ;  /* 0x0000009e2d9e7220 */ /* 0x000fe20000410000 */
[----:B------:R-:W-:Y:S02]  /*9290*/  HADD2.F32 R156, -RZ, R156.H0_H0 ;  /* 0x2000009cff9c7230 */ /* 0x000fe40000004100 */
[----:B------:R-:W-:Y:S01]  /*92a0*/  FMUL.FTZ R61, R46, R55 ;  /* 0x000000372e3d7220 */ /* 0x000fe20000410000 */
[----:B------:R-:W-:-:S02]  /*92b0*/  HADD2.F32 R53, -RZ, R53.H0_H0 ;  /* 0x20000035ff357230 */ /* 0x000fc40000004100 */
[C---:B------:R-:W-:Y:S01]  /*92c0*/  FMUL.FTZ R55, R42.reuse, R55 ;  /* 0x000000372a377220 */ /* 0x040fe20000410000 */
[----:B------:R-:W-:Y:S01]  /*92d0*/  F2FP.F16.F32.PACK_AB R40, R57, R62 ;  /* 0x0000003e3928723e */ /* 0x000fe200000000ff */
[-C--:B------:R-:W-:Y:S01]  /*92e0*/  FFMA.FTZ R54, R45, R156.reuse, -R54 ;  /* 0x0000009c2d367223 */ /* 0x080fe20000010836 */
[----:B------:R-:W-:Y:S01]  /*92f0*/  FFMA.FTZ R158, R47, R156, R158 ;  /* 0x0000009c2f9e7223 */ /* 0x000fe2000001009e */
[-C--:B------:R-:W-:Y:S01]  /*9300*/  FFMA.FTZ R61, R42, R53.reuse, -R61 ;  /* 0x000000352a3d7223 */ /* 0x080fe2000001083d */
[----:B------:R-:W-:Y:S01]  /*9310*/  FFMA.FTZ R55, R46, R53, R55 ;  /* 0x000000352e377223 */ /* 0x000fe20000010037 */
[----:B------:R-:W-:Y:S02]  /*9320*/  F2FP.F16.F32.PACK_AB R45, R44, R41 ;  /* 0x000000292c2d723e */ /* 0x000fe400000000ff */
[----:B------:R-:W-:Y:S01]  /*9330*/  MOV R41, R43 ;  /* 0x0000002b00297202 */ /* 0x000fe20000000f00 */
[----:B------:R-:W-:Y:S01]  /*9340*/  IMAD.MOV.U32 R43, RZ, RZ, R65 ;  /* 0x000000ffff2b7224 */ /* 0x000fe200078e0041 */
[----:B------:R-:W-:-:S02]  /*9350*/  F2FP.F16.F32.PACK_AB R47, R68, R63 ;  /* 0x0000003f442f723e */ /* 0x000fc400000000ff */
[----:B------:R-:W-:Y:S02]  /*9360*/  F2FP.F16.F32.PACK_AB R44, R59, R166 ;  /* 0x000000a63b2c723e */ /* 0x000fe400000000ff */
[----:B------:R-:W-:Y:S02]  /*9370*/  F2FP.F16.F32.PACK_AB R42, R61, R54 ;  /* 0x000000363d2a723e */ /* 0x000fe400000000ff */
[----:B------:R-:W-:-:S07]  /*9380*/  F2FP.F16.F32.PACK_AB R46, R55, R158 ;  /* 0x0000009e372e723e */ /* 0x000fce00000000ff */
.L_x_547:
[----:B------:R-:W-:Y:S05]  /*9390*/  BSYNC B2 ;  /* 0x0000000000027941 */ /* 0x000fea0003800000 */
.L_x_546:
[----:B------:R-:W-:Y:S02]  /*93a0*/  ULDC.64 UR4, c[0x0][0x208] ;  /* 0x0000820000047ab9 */ /* 0x000fe40000000a00 */
[----:B--2---:R2:W-:Y:S04]  /*93b0*/  STG.E.128 desc[UR4][R48.64], R40 ;  /* 0x0000002830007986 */ /* 0x0045e8000c101d04 */
[----:B---3--:R2:W-:Y:S02]  /*93c0*/  @!P3 STG.E.128 desc[UR4][R50.64], R44 ;  /* 0x0000002c3200b986 */ /* 0x0085e4000c101d04 */
.L_x_545:
[----:B------:R-:W-:Y:S05]  /*93d0*/  BSYNC B1 ;  /* 0x0000000000017941 */ /* 0x000fea0003800000 */
.L_x_544:
[----:B------:R-:W-:-:S13]  /*93e0*/  ISETP.NE.AND P3, PT, R10, RZ, PT ;  /* 0x000000ff0a00720c */ /* 0x000fda0003f65270 */
[----:B------:R-:W-:Y:S05]  /*93f0*/  @!P3 BRA `(.L_x_504) ;  /* 0x0000000800e8b947 */ /* 0x000fea0003800000 */
[----:B------:R-:W-:Y:S01]  /*9400*/  SEL R146, R120, R146, !P1 ;  /* 0x0000009278927207 */ /* 0x000fe20004800000 */
[----:B------:R-:W-:Y:S01]  /*9410*/  BSSY B1, `(.L_x_548) ;  /* 0x000006e000017945 */ /* 0x000fe20003800000 */
[----:B--2---:R-:W-:Y:S02]  /*9420*/  IADD3 R49, P3, P4, R38, R124, R11 ;  /* 0x0000007c26317210 */ /* 0x004fe40007c7e00b */
[----:B------:R-:W-:Y:S02]  /*9430*/  SHF.R.S32.HI R41, RZ, 0x1f, R146 ;  /* 0x0000001fff297819 */ /* 0x000fe40000011492 */
[----:B------:R-:W-:Y:S02]  /*9440*/  IADD3.X R54, R37, R52, R6, P3, P4 ;  /* 0x0000003425367210 */ /* 0x000fe40001fe8406 */
[----:B------:R-:W-:Y:S02]  /*9450*/  LEA.HI R41, R41, R146, RZ, 0x4 ;  /* 0x0000009229297211 */ /* 0x000fe400078f20ff */
[----:B------:R-:W-:-:S02]  /*9460*/  ISETP.GE.AND P4, PT, R213, R116, PT ;  /* 0x00000074d500720c */ /* 0x000fc40003f86270 */
[----:B------:R-:W-:Y:S02]  /*9470*/  LEA.HI.SX32 R41, R41, R12, 0x1c ;  /* 0x0000000c29297211 */ /* 0x000fe400078fe2ff */
[----:B------:R-:W-:Y:S02]  /*9480*/  LEA R48, P3, R49, R118, 0x1 ;  /* 0x0000007631307211 */ /* 0x000fe400078608ff */
[----:B------:R-:W-:Y:S01]  /*9490*/  SHF.R.S32.HI R40, RZ, 0x1f, R41 ;  /* 0x0000001fff287819 */ /* 0x000fe20000011429 */
[----:B------:R-:W-:Y:S01]  /*94a0*/  IMAD.SHL.U32 R50, R41, 0x8, RZ ;  /* 0x0000000829327824 */ /* 0x000fe200078e00ff */
[----:B------:R-:W-:Y:S02]  /*94b0*/  LEA.HI.X R49, R49, R119, R54, 0x1, P3 ;  /* 0x0000007731317211 */ /* 0x000fe400018f0c36 */
[----:B------:R-:W-:Y:S02]  /*94c0*/  LEA.HI R40, R40, R41, RZ, 0x3 ;  /* 0x0000002928287211 */ /* 0x000fe400078f18ff */
[----:B------:R-:W-:-:S02]  /*94d0*/  LOP3.LUT R41, R225, 0x38, R50, 0xf8, !PT ;  /* 0x00000038e1297812 */ /* 0x000fc400078ef832 */
[----:B------:R-:W-:Y:S02]  /*94e0*/  SHF.R.S32.HI R40, RZ, 0x3, R40 ;  /* 0x00000003ff287819 */ /* 0x000fe40000011428 */
[----:B------:R-:W-:-:S03]  /*94f0*/  LOP3.LUT R41, R41, R228, RZ, 0x3c, !PT ;  /* 0x000000e429297212 */ /* 0x000fc600078e3cff */
[----:B------:R-:W-:-:S05]  /*9500*/  IMAD R40, R40, 0x1400, R229 ;  /* 0x0000140028287824 */ /* 0x000fca00078e02e5 */
[----:B------:R-:W-:Y:S01]  /*9510*/  IADD3 R40, R40, R41, RZ ;  /* 0x0000002928287210 */ /* 0x000fe20007ffe0ff */
[----:B------:R-:W-:-:S04]  /*9520*/  IMAD R41, R17, 0x5000, R133 ;  /* 0x0000500011297824 */ /* 0x000fc800078e0285 */
[----:B------:R-:W-:Y:S02]  /*9530*/  IMAD R43, R17, 0x5000, R40 ;  /* 0x00005000112b7824 */ /* 0x000fe400078e0228 */
[--C-:B------:R-:W-:Y:S02]  /*9540*/  IMAD R41, R41, 0x2, R16.reuse ;  /* 0x0000000229297824 */ /* 0x100fe400078e0210 */
[----:B------:R-:W-:-:S04]  /*9550*/  IMAD R44, R43, 0x2, R16 ;  /* 0x000000022b2c7824 */ /* 0x000fc800078e0210 */
[----:B------:R-:W2:Y:S04]  /*9560*/  LDS.128 R40, [R41+0x24400] ;  /* 0x0244000029287984 */ /* 0x000ea80000000c00 */
[----:B------:R-:W3:Y:S01]  /*9570*/  LDS.128 R44, [R44+0x24400] ;  /* 0x024400002c2c7984 */ /* 0x000ee20000000c00 */
[----:B------:R-:W-:Y:S05]  /*9580*/  @P4 BRA `(.L_x_549) ;  /* 0x0000000400584947 */ /* 0x000fea0003800000 */
[----:B------:R-:W-:Y:S01]  /*9590*/  SHF.R.U32.HI R58, RZ, 0x10, R81 ;  /* 0x00000010ff3a7819 */ /* 0x000fe20000011651 */
[----:B---3--:R-:W-:Y:S01]  /*95a0*/  IMAD.MOV.U32 R55, RZ, RZ, R46 ;  /* 0x000000ffff377224 */ /* 0x008fe200078e002e */
[----:B------:R-:W-:Y:S01]  /*95b0*/  MOV R54, R44 ;  /* 0x0000002c00367202 */ /* 0x000fe20000000f00 */
[----:B--2---:R-:W-:Y:S01]  /*95c0*/  IMAD.MOV.U32 R44, RZ, RZ, R42 ;  /* 0x000000ffff2c7224 */ /* 0x004fe200078e002a */
[----:B------:R-:W-:Y:S01]  /*95d0*/  SHF.R.U32.HI R56, RZ, 0x10, R73 ;  /* 0x00000010ff387819 */ /* 0x000fe20000011649 */
[--C-:B------:R-:W-:Y:S01]  /*95e0*/  HADD2.F32 R46, -RZ, R45.reuse.H0_H0 ;  /* 0x2000002dff2e7230 */ /* 0x100fe20000004100 */
[--C-:B------:R-:W-:Y:S01]  /*95f0*/  SHF.R.U64 R53, R82, 0x10, R83.reuse ;  /* 0x0000001052357819 */ /* 0x100fe20000001253 */
[----:B------:R-:W-:Y:S01]  /*9600*/  HADD2.F32 R45, -RZ, R45.H1_H1 ;  /* 0x3000002dff2d7230 */ /* 0x000fe20000004100 */
[----:B------:R-:W-:Y:S01]  /*9610*/  SHF.R.U32.HI R82, RZ, 0x10, R83 ;  /* 0x00000010ff527819 */ /* 0x000fe20000011653 */
[--C-:B------:R-:W-:Y:S01]  /*9620*/  HADD2.F32 R42, -RZ, R41.reuse.H0_H0 ;  /* 0x20000029ff2a7230 */ /* 0x100fe20000004100 */
[--C-:B------:R-:W-:Y:S01]  /*9630*/  SHF.R.U64 R51, R74, 0x10, R75.reuse ;  /* 0x000000104a337819 */ /* 0x100fe2000000124b */
[----:B------:R-:W-:Y:S01]  /*9640*/  HADD2.F32 R58, -RZ, R58.H0_H0 ;  /* 0x2000003aff3a7230 */ /* 0x000fe20000004100 */
[----:B------:R-:W-:Y:S01]  /*9650*/  SHF.R.U32.HI R74, RZ, 0x10, R75 ;  /* 0x00000010ff4a7819 */ /* 0x000fe2000001164b */
[----:B------:R-:W-:Y:S01]  /*9660*/  HADD2.F32 R41, -RZ, R41.H1_H1 ;  /* 0x30000029ff297230 */ /* 0x000fe20000004100 */
[----:B------:R-:W-:Y:S01]  /*9670*/  SHF.R.U64 R65, R80, 0x10, R81 ;  /* 0x0000001050417819 */ /* 0x000fe20000001251 */
[----:B------:R-:W-:-:S02]  /*9680*/  HADD2.F32 R59, -RZ, R155.H1_H1 ;  /* 0x3000009bff3b7230 */ /* 0x000fc40000004100 */
[-C--:B------:R-:W-:Y:S01]  /*9690*/  FMUL.FTZ R60, R45, R58.reuse ;  /* 0x0000003a2d3c7220 */ /* 0x080fe20000410000 */
[----:B------:R-:W-:Y:S02]  /*96a0*/  HADD2.F32 R56, -RZ, R56.H0_H0 ;  /* 0x20000038ff387230 */ /* 0x000fe40000004100 */
[C---:B------:R-:W-:Y:S01]  /*96b0*/  FMUL.FTZ R58, R41.reuse, R58 ;  /* 0x0000003a293a7220 */ /* 0x040fe20000410000 */
[----:B------:R-:W-:Y:S02]  /*96c0*/  HADD2.F32 R57, -RZ, R153.H1_H1 ;  /* 0x30000099ff397230 */ /* 0x000fe40000004100 */
[-C--:B------:R-:W-:Y:S01]  /*96d0*/  FMUL.FTZ R61, R46, R59.reuse ;  /* 0x0000003b2e3d7220 */ /* 0x080fe20000410000 */
[C---:B------:R-:W-:Y:S01]  /*96e0*/  FMUL.FTZ R59, R42.reuse, R59 ;  /* 0x0000003b2a3b7220 */ /* 0x040fe20000410000 */
[-C--:B------:R-:W-:Y:S01]  /*96f0*/  FFMA.FTZ R60, R41, R56.reuse, -R60 ;  /* 0x00000038293c7223 */ /* 0x080fe2000001083c */
[----:B------:R-:W-:Y:S01]  /*9700*/  FFMA.FTZ R62, R45, R56, R58 ;  /* 0x000000382d3e7223 */ /* 0x000fe2000001003a */
[----:B------:R-:W-:Y:S01]  /*9710*/  FFMA.FTZ R61, R42, R57, -R61 ;  /* 0x000000392a3d7223 */ /* 0x000fe2000001083d */
[----:B------:R-:W-:-:S02]  /*9720*/  HADD2.F32 R56, -RZ, R154.H1_H1 ;  /* 0x3000009aff387230 */ /* 0x000fc40000004100 */
[----:B------:R-:W-:Y:S01]  /*9730*/  FFMA.FTZ R59, R46, R57, R59 ;  /* 0x000000392e3b7223 */ /* 0x000fe2000001003b */
[----:B------:R-:W-:Y:S01]  /*9740*/  HADD2.F32 R41, -RZ, R43.H0_H0 ;  /* 0x2000002bff297230 */ /* 0x000fe20000004100 */
[----:B------:R-:W-:Y:S01]  /*9750*/  SHF.R.U64 R66, R72, 0x10, R73 ;  /* 0x0000001048427819 */ /* 0x000fe20000001249 */
[--C-:B------:R-:W-:Y:S02]  /*9760*/  HADD2.F32 R42, -RZ, R47.reuse.H0_H0 ;  /* 0x2000002fff2a7230 */ /* 0x100fe40000004100 */
[----:B------:R-:W-:Y:S02]  /*9770*/  HADD2.F32 R45, -RZ, R152.H1_H1 ;  /* 0x30000098ff2d7230 */ /* 0x000fe40000004100 */
[-C--:B------:R-:W-:Y:S01]  /*9780*/  FMUL.FTZ R57, R41, R56.reuse ;  /* 0x0000003829397220 */ /* 0x080fe20000410000 */
[----:B------:R-:W-:Y:S02]  /*9790*/  HADD2.F32 R47, -RZ, R47.H1_H1 ;  /* 0x3000002fff2f7230 */ /* 0x000fe40000004100 */
[----:B------:R-:W-:Y:S01]  /*97a0*/  FMUL.FTZ R64, R42, R56 ;  /* 0x000000382a407220 */ /* 0x000fe20000410000 */
[----:B------:R-:W-:-:S02]  /*97b0*/  HADD2.F32 R58, -RZ, R82.H0_H0 ;  /* 0x20000052ff3a7230 */ /* 0x000fc40000004100 */
[-C--:B------:R-:W-:Y:S01]  /*97c0*/  FFMA.FTZ R57, R42, R45.reuse, R57 ;  /* 0x0000002d2a397223 */ /* 0x080fe20000010039 */
[----:B------:R-:W-:Y:S02]  /*97d0*/  HADD2.F32 R43, -RZ, R43.H1_H1 ;  /* 0x3000002bff2b7230 */ /* 0x000fe40000004100 */
[----:B------:R-:W-:Y:S01]  /*97e0*/  FFMA.FTZ R64, R41, R45, -R64 ;  /* 0x0000002d29407223 */ /* 0x000fe20000010840 */
[----:B------:R-:W-:Y:S02]  /*97f0*/  HADD2.F32 R46, -RZ, R74.H0_H0 ;  /* 0x2000004aff2e7230 */ /* 0x000fe40000004100 */
[-C--:B------:R-:W-:Y:S01]  /*9800*/  FMUL.FTZ R56, R47, R58.reuse ;  /* 0x0000003a2f387220 */ /* 0x080fe20000410000 */
[----:B------:R-:W-:Y:S02]  /*9810*/  HADD2.F32 R155, -RZ, R155.H0_H0 ;  /* 0x2000009bff9b7230 */ /* 0x000fe40000004100 */
[----:B------:R-:W-:Y:S01]  /*9820*/  FMUL.FTZ R58, R43, R58 ;  /* 0x0000003a2b3a7220 */ /* 0x000fe20000410000 */
[----:B------:R-:W-:-:S02]  /*9830*/  HADD2.F32 R42, -RZ, R54.H0_H0 ;  /* 0x20000036ff2a7230 */ /* 0x000fc40000004100 */
[-C--:B------:R-:W-:Y:S01]  /*9840*/  FFMA.FTZ R63, R43, R46.reuse, -R56 ;  /* 0x0000002e2b3f7223 */ /* 0x080fe20000010838 */
[----:B------:R-:W-:Y:S02]  /*9850*/  HADD2.F32 R45, -RZ, R65.H0_H0 ;  /* 0x20000041ff2d7230 */ /* 0x000fe40000004100 */
[----:B------:R-:W-:Y:S01]  /*9860*/  FFMA.FTZ R58, R47, R46, R58 ;  /* 0x0000002e2f3a7223 */ /* 0x000fe2000001003a */
[----:B------:R-:W-:Y:S02]  /*9870*/  HADD2.F32 R54, -RZ, R54.H1_H1 ;  /* 0x30000036ff367230 */ /* 0x000fe40000004100 */
[----:B------:R-:W-:Y:S01]  /*9880*/  FMUL.FTZ R46, R42, R155 ;  /* 0x0000009b2a2e7220 */ /* 0x000fe20000410000 */
[----:B------:R-:W-:Y:S01]  /*9890*/  HADD2.F32 R153, -RZ, R153.H0_H0 ;  /* 0x20000099ff997230 */ /* 0x000fe20000004100 */
[----:B------:R-:W-:Y:S01]  /*98a0*/  F2FP.F16.F32.PACK_AB R63, R63, R64 ;  /* 0x000000403f3f723e */ /* 0x000fe200000000ff */
[--C-:B------:R-:W-:Y:S02]  /*98b0*/  HADD2.F32 R41, -RZ, R40.reuse.H0_H0 ;  /* 0x20000028ff297230 */ /* 0x100fe40000004100 */
[----:B------:R-:W-:Y:S01]  /*98c0*/  FMUL.FTZ R47, R54, R45 ;  /* 0x0000002d362f7220 */ /* 0x000fe20000410000 */
[----:B------:R-:W-:Y:S01]  /*98d0*/  HADD2.F32 R40, -RZ, R40.H1_H1 ;  /* 0x30000028ff287230 */ /* 0x000fe20000004100 */
[----:B------:R-:W-:Y:S01]  /*98e0*/  F2FP.F16.F32.PACK_AB R57, R58, R57 ;  /* 0x000000393a39723e */ /* 0x000fe200000000ff */
[----:B------:R-:W-:-:S02]  /*98f0*/  HADD2.F32 R43, -RZ, R66.H0_H0 ;  /* 0x20000042ff2b7230 */ /* 0x000fc40000004100 */
[C---:B------:R-:W-:Y:S01]  /*9900*/  FMUL.FTZ R155, R41.reuse, R155 ;  /* 0x0000009b299b7220 */ /* 0x040fe20000410000 */
[----:B------:R-:W-:Y:S01]  /*9910*/  FFMA.FTZ R46, R41, R153, -R46 ;  /* 0x00000099292e7223 */ /* 0x000fe2000001082e */
[C---:B------:R-:W-:Y:S01]  /*9920*/  FMUL.FTZ R45, R40.reuse, R45 ;  /* 0x0000002d282d7220 */ /* 0x040fe20000410000 */
[----:B------:R-:W-:Y:S02]  /*9930*/  HADD2.F32 R41, -RZ, R55.H0_H0 ;  /* 0x20000037ff297230 */ /* 0x000fe40000004100 */
[-C--:B------:R-:W-:Y:S01]  /*9940*/  FFMA.FTZ R47, R40, R43.reuse, -R47 ;  /* 0x0000002b282f7223 */ /* 0x080fe2000001082f */
[----:B------:R-:W-:Y:S02]  /*9950*/  HADD2.F32 R154, -RZ, R154.H0_H0 ;  /* 0x2000009aff9a7230 */ /* 0x000fe40000004100 */
[----:B------:R-:W-:Y:S01]  /*9960*/  FFMA.FTZ R54, R54, R43, R45 ;  /* 0x0000002b36367223 */ /* 0x000fe2000001002d */
[----:B------:R-:W-:Y:S02]  /*9970*/  HADD2.F32 R53, -RZ, R53.H0_H0 ;  /* 0x20000035ff357230 */ /* 0x000fe40000004100 */
[----:B------:R-:W-:Y:S01]  /*9980*/  FFMA.FTZ R155, R42, R153, R155 ;  /* 0x000000992a9b7223 */ /* 0x000fe2000001009b */
[----:B------:R-:W-:-:S02]  /*9990*/  HADD2.F32 R40, -RZ, R44.H0_H0 ;  /* 0x2000002cff287230 */ /* 0x000fc40000004100 */
[-C--:B------:R-:W-:Y:S01]  /*99a0*/  FMUL.FTZ R43, R41, R154.reuse ;  /* 0x0000009a292b7220 */ /* 0x080fe20000410000 */
[----:B------:R-:W-:Y:S02]  /*99b0*/  HADD2.F32 R55, -RZ, R55.H1_H1 ;  /* 0x30000037ff377230 */ /* 0x000fe40000004100 */
[----:B------:R-:W-:Y:S02]  /*99c0*/  HADD2.F32 R44, -RZ, R44.H1_H1 ;  /* 0x3000002cff2c7230 */ /* 0x000fe40000004100 */
[----:B------:R-:W-:Y:S01]  /*99d0*/  FMUL.FTZ R154, R40, R154 ;  /* 0x0000009a289a7220 */ /* 0x000fe20000410000 */
[----:B------:R-:W-:Y:S02]  /*99e0*/  HADD2.F32 R152, -RZ, R152.H0_H0 ;  /* 0x20000098ff987230 */ /* 0x000fe40000004100 */
[-C--:B------:R-:W-:Y:S01]  /*99f0*/  FMUL.FTZ R45, R55, R53.reuse ;  /* 0x00000035372d7220 */ /* 0x080fe20000410000 */
[----:B------:R-:W-:Y:S02]  /*9a00*/  HADD2.F32 R51, -RZ, R51.H0_H0 ;  /* 0x20000033ff337230 */ /* 0x000fe40000004100 */
[----:B------:R-:W-:Y:S01]  /*9a10*/  FMUL.FTZ R42, R44, R53 ;  /* 0x000000352c2a7220 */ /* 0x000fe20000410000 */
[----:B------:R-:W-:Y:S01]  /*9a20*/  F2FP.F16.F32.PACK_AB R54, R54, R155 ;  /* 0x0000009b3636723e */ /* 0x000fe200000000ff */
[-C--:B------:R-:W-:Y:S01]  /*9a30*/  FFMA.FTZ R43, R40, R152.reuse, -R43 ;  /* 0x00000098282b7223 */ /* 0x080fe2000001082b */
[----:B------:R-:W-:Y:S01]  /*9a40*/  FFMA.FTZ R154, R41, R152, R154 ;  /* 0x00000098299a7223 */ /* 0x000fe2000001009a */
[-C--:B------:R-:W-:Y:S01]  /*9a50*/  FFMA.FTZ R44, R44, R51.reuse, -R45 ;  /* 0x000000332c2c7223 */ /* 0x080fe2000001082d */
[----:B------:R-:W-:Y:S01]  /*9a60*/  FFMA.FTZ R51, R55, R51, R42 ;  /* 0x0000003337337223 */ /* 0x000fe2000001002a */
[----:B------:R-:W-:Y:S01]  /*9a70*/  F2FP.F16.F32.PACK_AB R40, R47, R46 ;  /* 0x0000002e2f28723e */ /* 0x000fe200000000ff */
[----:B------:R-:W-:Y:S01]  /*9a80*/  IMAD.MOV.U32 R47, RZ, RZ, R57 ;  /* 0x000000ffff2f7224 */ /* 0x000fe200078e0039 */
[----:B------:R-:W-:-:S02]  /*9a90*/  F2FP.F16.F32.PACK_AB R41, R60, R61 ;  /* 0x0000003d3c29723e */ /* 0x000fc400000000ff */
[----:B------:R-:W-:Y:S01]  /*9aa0*/  F2FP.F16.F32.PACK_AB R42, R44, R43 ;  /* 0x0000002b2c2a723e */ /* 0x000fe200000000ff */
[----:B------:R-:W-:Y:S01]  /*9ab0*/  IMAD.MOV.U32 R43, RZ, RZ, R63 ;  /* 0x000000ffff2b7224 */ /* 0x000fe200078e003f */
[----:B------:R-:W-:Y:S02]  /*9ac0*/  F2FP.F16.F32.PACK_AB R45, R62, R59 ;  /* 0x0000003b3e2d723e */ /* 0x000fe400000000ff */
[----:B------:R-:W-:Y:S02]  /*9ad0*/  F2FP.F16.F32.PACK_AB R46, R51, R154 ;  /* 0x0000009a332e723e */ /* 0x000fe400000000ff */
[----:B------:R-:W-:-:S07]  /*9ae0*/  MOV R44, R54 ;  /* 0x00000036002c7202 */ /* 0x000fce0000000f00 */
.L_x_549:
[----:B------:R-:W-:Y:S05]  /*9af0*/  BSYNC B1 ;  /* 0x0000000000017941 */ /* 0x000fea0003800000 */
.L_x_548:
[----:B------:R-:W-:Y:S01]  /*9b00*/  ISETP.GE.AND P3, PT, R50, R145, PT ;  /* 0x000000913200720c */ /* 0x000fe20003f66270 */
[----:B------:R-:W-:Y:S02]  /*9b10*/  ULDC.64 UR4, c[0x0][0x208] ;  /* 0x0000820000047ab9 */ /* 0x000fe40000000a00 */
[----:B--2---:R2:W-:Y:S10]  /*9b20*/  STG.E.128 desc[UR4][R48.64], R40 ;  /* 0x0000002830007986 */ /* 0x0045f4000c101d04 */
[----:B------:R-:W-:Y:S05]  /*9b30*/  @P3 BRA `(.L_x_504) ;  /* 0x0000000400183947 */ /* 0x000fea0003800000 */
[--C-:B------:R-:W-:Y:S01]  /*9b40*/  IADD3 R124, P3, P4, R38, R124, R50.reuse ;  /* 0x0000007c267c7210 */ /* 0x100fe20007c7e032 */
[----:B------:R-:W-:Y:S01]  /*9b50*/  ULDC.64 UR4, c[0x0][0x208] ;  /* 0x0000820000047ab9 */ /* 0x000fe20000000a00 */
[----:B------:R-:W-:-:S04]  /*9b60*/  SHF.R.S32.HI R50, RZ, 0x1f, R50 ;  /* 0x0000001fff327819 */ /* 0x000fc80000011432 */
[----:B------:R-:W-:Y:S02]  /*9b70*/  IADD3.X R52, R37, R52, R50, P3, P4 ;  /* 0x0000003425347210 */ /* 0x000fe40001fe8432 */
[----:B------:R-:W-:-:S04]  /*9b80*/  LEA R118, P3, R124, R118, 0x1 ;  /* 0x000000767c767211 */ /* 0x000fc800078608ff */
[----:B------:R-:W-:-:S05]  /*9b90*/  LEA.HI.X R119, R124, R119, R52, 0x1, P3 ;  /* 0x000000777c777211 */ /* 0x000fca00018f0c34 */
[----:B---3--:R3:W-:Y:S01]  /*9ba0*/  STG.E.128 desc[UR4][R118.64], R44 ;  /* 0x0000002c76007986 */ /* 0x0087e2000c101d04 */
[----:B------:R-:W-:Y:S05]  /*9bb0*/  BRA `(.L_x_504) ;  /* 0x0000000000f87947 */ /* 0x000fea0003800000 */
.L_x_461:
[----:B------:R-:W-:-:S04]  /*9bc0*/  ULOP3.LUT UR4, UR60, 0x1, URZ, 0xfc, !UPT ;  /* 0x000000013c047892 */ /* 0x000fc8000f8efc3f */
[----:B------:R-:W-:-:S06]  /*9bd0*/  UISETP.NE.AND UP0, UPT, UR4, 0x3, UPT ;  /* 0x000000030400788c */ /* 0x000fcc000bf05270 */
[----:B------:R-:W-:-:S13]  /*9be0*/  PLOP3.LUT P2, PT, PT, PT, UP0, 0x80, 0x0 ;  /* 0x000000000000781c */ /* 0x000fda0003f4f008 */
[----:B------:R-:W-:Y:S05]  /*9bf0*/  @!P2 BRA `(.L_x_550) ;  /* 0x000000000004a947 */ /* 0x000fea0003800000 */
[----:B------:R-:W-:Y:S01]  /*9c00*/  BPT.TRAP 0x1 ;  /* 0x000000040000795c */ /* 0x000fe20000300000 */
.L_x_550:
[----:B------:R-:W-:Y:S01]  /*9c10*/  LEA R0, R17, R16, 0x3 ;  /* 0x0000001011007211 */ /* 0x000fe200078e18ff */
[----:B------:R-:W-:Y:S01]  /*9c20*/  IMAD R3, R24, -0x50, R2 ;  /* 0xffffffb018037824 */ /* 0x000fe200078e0202 */
[----:B------:R-:W-:Y:S01]  /*9c30*/  SHF.L.U32 R115, R219, 0x1f, RZ ;  /* 0x0000001fdb737819 */ /* 0x000fe200000006ff */
[----:B------:R-:W-:Y:S03]  /*9c40*/  BSSY B1, `(.L_x_551) ;  /* 0x0000005000017945 */ /* 0x000fe60003800000 */
[----:B------:R-:W0:Y:S01]  /*9c50*/  SYNCS.PHASECHK.TRANS64.TRYWAIT P3, [R0+URZ+0x38890], R115 ;  /* 0x03889073000075a7 */ /* 0x000e22000806017f */
[----:B------:R-:W-:-:S04]  /*9c60*/  VIMNMX R3, R3, 0x50, PT ;  /* 0x0000005003037848 */ /* 0x000fc80003fe0100 */
[----:B------:R-:W-:Y:S01]  /*9c70*/  ISETP.GE.AND P4, PT, R18, R3, PT ;  /* 0x000000031200720c */ /* 0x000fe20003f86270 */
[----:B0-----:R-:W-:-:S12]  /*9c80*/  @!P3 BRA `(.L_x_552) ;  /* 0x000001b8004cb947 */ /* 0x001fd80003800000 */
.L_x_792:
[----:B------:R-:W-:Y:S05]  /*9c90*/  BSYNC B1 ;  /* 0x0000000000017941 */ /* 0x000fea0003800000 */
.L_x_551:
[----:B------:R-:W-:Y:S04]  /*9ca0*/  BSSY B1, `(.L_x_553) ;  /* 0x000000f000017945 */ /* 0x000fe80003800000 */
[----:B------:R-:W-:Y:S05]  /*9cb0*/  @P4 BRA `(.L_x_554) ;  /* 0x0000000000344947 */ /* 0x000fea0003800000 */
[----:B------:R-:W-:Y:S01]  /*9cc0*/  ISETP.NE.AND P5, PT, R26, RZ, PT ;  /* 0x000000ff1a00720c */ /* 0x000fe20003fa5270 */
[----:B------:R-:W-:Y:S01]  /*9cd0*/  ULDC.64 UR4, c[0x0][0x208] ;  /* 0x0000820000047ab9 */ /* 0x000fe20000000a00 */
[----:B------:R-:W-:Y:S02]  /*9ce0*/  ISETP.NE.AND P4, PT, R10, RZ, PT ;  /* 0x000000ff0a00720c */ /* 0x000fe40003f85270 */
[----:B------:R-:W-:-:S09]  /*9cf0*/  ISETP.NE.AND P3, PT, R9, RZ, PT ;  /* 0x000000ff0900720c */ /* 0x000fd20003f65270 */
[----:B------:R-:W1:Y:S04]  /*9d00*/  @P5 LDS.128 R40, [R4+0x24400] ;  /* 0x0244000004285984 */ /* 0x000e680000000c00 */
[----:B------:R-:W2:Y:S04]  /*9d10*/  @P3 LDS.128 R44, [R4+0x29400] ;  /* 0x02940000042c3984 */ /* 0x000ea80000000c00 */
[----:B-1----:R-:W-:Y:S01]  /*9d20*/  @P5 STG.E.128 desc[UR4][R60.64], R40 ;  /* 0x000000283c005986 */ /* 0x002fe2000c101d04 */
[----:B------:R-:W-:-:S03]  /*9d30*/  ISETP.NE.AND P5, PT, R8, RZ, PT ;  /* 0x000000ff0800720c */ /* 0x000fc60003fa5270 */
[----:B------:R-:W1:Y:S04]  /*9d40*/  @P4 LDS.128 R40, [R4+0x26c00] ;  /* 0x026c000004284984 */ /* 0x000e680000000c00 */
[----:B--2---:R-:W-:Y:S06]  /*9d50*/  @P3 STG.E.128 desc[UR4][R60.64+0x100], R44 ;  /* 0x0001002c3c003986 */ /* 0x004fec000c101d04 */
[----:B------:R-:W2:Y:S04]  /*9d60*/  @P5 LDS.128 R48, [R4+0x2bc00] ;  /* 0x02bc000004305984 */ /* 0x000ea80000000c00 */
[----:B-1----:R1:W-:Y:S04]  /*9d70*/  @P4 STG.E.128 desc[UR4][R60.64+0x80], R40 ;  /* 0x000080283c004986 */ /* 0x0023e8000c101d04 */
[----:B--2---:R1:W-:Y:S02]  /*9d80*/  @P5 STG.E.128 desc[UR4][R60.64+0x180], R48 ;  /* 0x000180303c005986 */ /* 0x0043e4000c101d04 */
.L_x_554:
[----:B------:R-:W-:Y:S05]  /*9d90*/  BSYNC B1 ;  /* 0x0000000000017941 */ /* 0x000fea0003800000 */
.L_x_553:
[----:B------:R-:W-:Y:S01]  /*9da0*/  ISETP.GE.AND P3, PT, R217, R3, PT ;  /* 0x00000003d900720c */ /* 0x000fe20003f66270 */
[----:B------:R-:W-:-:S12]  /*9db0*/  BSSY B1, `(.L_x_555) ;  /* 0x000000f000017945 */ /* 0x000fd80003800000 */
[----:B------:R-:W-:Y:S05]  /*9dc0*/  @P3 BRA `(.L_x_556) ;  /* 0x0000000000343947 */ /* 0x000fea0003800000 */
[----:B------:R-:W-:Y:S01]  /*9dd0*/  ISETP.NE.AND P5, PT, R26, RZ, PT ;  /* 0x000000ff1a00720c */ /* 0x000fe20003fa5270 */
[----:B------:R-:W-:Y:S01]  /*9de0*/  ULDC.64 UR4, c[0x0][0x208] ;  /* 0x0000820000047ab9 */ /* 0x000fe20000000a00 */
[----:B------:R-:W-:Y:S02]  /*9df0*/  ISETP.NE.AND P4, PT, R10, RZ, PT ;  /* 0x000000ff0a00720c */ /* 0x000fe40003f85270 */
[----:B------:R-:W-:-:S09]  /*9e00*/  ISETP.NE.AND P3, PT, R9, RZ, PT ;  /* 0x000000ff0900720c */ /* 0x000fd20003f65270 */
[----:B-1----:R-:W1:Y:S04]  /*9e10*/  @P5 LDS.128 R40, [R4+0x25400] ;  /* 0x0254000004285984 */ /* 0x002e680000000c00 */
        /* <DEDUP_REMOVED lines=8> */
.L_x_556:
[----:B------:R-:W-:Y:S05]  /*9ea0*/  BSYNC B1 ;  /* 0x0000000000017941 */ /* 0x000fea0003800000 */
.L_x_555:
[----:B------:R-:W-:-:S13]  /*9eb0*/  ISETP.GE.AND P3, PT, R218, R3, PT ;  /* 0x00000003da00720c */ /* 0x000fda0003f66270 */
[----:B------:R-:W-:Y:S05]  /*9ec0*/  @P3 BRA `(.L_x_504) ;  /* 0x0000000000343947 */ /* 0x000fea0003800000 */
[----:B------:R-:W-:Y:S01]  /*9ed0*/  ISETP.NE.AND P5, PT, R26, RZ, PT ;  /* 0x000000ff1a00720c */ /* 0x000fe20003fa5270 */
[----:B------:R-:W-:Y:S01]  /*9ee0*/  ULDC.64 UR4, c[0x0][0x208] ;  /* 0x0000820000047ab9 */ /* 0x000fe20000000a00 */
[----:B------:R-:W-:Y:S02]  /*9ef0*/  ISETP.NE.AND P4, PT, R10, RZ, PT ;  /* 0x000000ff0a00720c */ /* 0x000fe40003f85270 */
[----:B------:R-:W-:-:S09]  /*9f00*/  ISETP.NE.AND P3, PT, R9, RZ, PT ;  /* 0x000000ff0900720c */ /* 0x000fd20003f65270 */
[----:B-1-3--:R-:W1:Y:S04]  /*9f10*/  @P5 LDS.128 R40, [R4+0x26400] ;  /* 0x0264000004285984 */ /* 0x00ae680000000c00 */
        /* <DEDUP_REMOVED lines=8> */
.L_x_504:
[----:B------:R-:W-:Y:S05]  /*9fa0*/  BSYNC B0 ;  /* 0x0000000000007941 */ /* 0x000fea0003800000 */
.L_x_460:
[----:B-1234-:R-:W1:Y:S01]  /*9fb0*/  S2R R40, SR_TID.X ;  /* 0x0000000000287919 */ /* 0x01ee620000002100 */
[----:B------:R-:W-:Y:S01]  /*9fc0*/  @!PT LDS RZ, [RZ] ;  /* 0x00000000fffff984 */ /* 0x000fe20000000800 */
[----:B------:R-:W-:Y:S01]  /*9fd0*/  @!PT LDS RZ, [RZ] ;  /* 0x00000000fffff984 */ /* 0x000fe20000000800 */
[----:B------:R-:W-:Y:S01]  /*9fe0*/  @!PT LDS RZ, [RZ] ;  /* 0x00000000fffff984 */ /* 0x000fe20000000800 */
[----:B------:R-:W-:Y:S01]  /*9ff0*/  @!PT LDS RZ, [RZ] ;  /* 0x00000000fffff984 */ /* 0x000fe20000000800 */
[----:B------:R2:W-:Y:S06]  /*a000*/  MEMBAR.ALL.CTA ;  /* 0x0000000000007992 */ /* 0x0005ec0000008000 */
[----:B--2---:R-:W2:Y:S01]  /*a010*/  FENCE.VIEW.ASYNC.S ;  /* 0x00000000000073c6 */ /* 0x004ea20000000000 */
[----:B------:R-:W-:Y:S05]  /*a020*/  WARPSYNC.ALL ;  /* 0x0000000000007948 */ /* 0x000fea0003800000 */
[----:B------:R-:W-:Y:S01]  /*a030*/  BSSY B0, `(.L_x_557) ;  /* 0x0000009000007945 */ /* 0x000fe20003800000 */
[----:B-1----:R-:W-:Y:S01]  /*a040*/  LOP3.LUT R40, R40, 0x7f, RZ, 0xc0, !PT ;  /* 0x0000007f28287812 */ /* 0x002fe200078ec0ff */
[----:B--2---:R1:W-:Y:S03]  /*a050*/  BAR.SYNC.DEFER_BLOCKING R150, 0x80 ;  /* 0x000200960000751d */ /* 0x0043e60000010000 */
[----:B------:R-:W-:-:S13]  /*a060*/  ISETP.NE.AND P3, PT, R40, RZ, PT ;  /* 0x000000ff2800720c */ /* 0x000fda0003f65270 */
[----:B------:R-:W-:-:S05]  /*a070*/  @!P3 VIADD R40, R0, 0x388a0 ;  /* 0x000388a00028b836 */ /* 0x000fca0000000000 */
[----:B------:R-:W-:-:S04]  /*a080*/  @!P3 PRMT R40, RZ, 0x654, R40 ;  /* 0x00000654ff28b816 */ /* 0x000fc80000000028 */
[----:B------:R1:W-:Y:S01]  /*a090*/  @!P3 SYNCS.ARRIVE.TRANS64.RED.A1T0 RZ, [R40+URZ], RZ ;  /* 0x000000ff28ffb9a7 */ /* 0x0003e2000810043f */
[----:B------:R-:W-:Y:S05]  /*a0a0*/  @!P2 BRA `(.L_x_558) ;  /* 0x000000000004a947 */ /* 0x000fea0003800000 */
[----:B------:R-:W-:Y:S01]  /*a0b0*/  BPT.TRAP 0x1 ;  /* 0x000000040000795c */ /* 0x000fe20000300000 */
.L_x_558:
[----:B------:R-:W-:Y:S05]  /*a0c0*/  BSYNC B0 ;  /* 0x0000000000007941 */ /* 0x000fea0003800000 */
.L_x_557:
[----:B------:R-:W2:Y:S01]  /*a0d0*/  SYNCS.PHASECHK.TRANS64.TRYWAIT P2, [R0+URZ+0x388b0], R115 ;  /* 0x0388b073000075a7 */ /* 0x000ea2000804017f */
[----:B------:R-:W-:Y:S01]  /*a0e0*/  ULDC UR61, c[0x0][0x2e4] ;  /* 0x0000b900003d7ab9 */ /* 0x000fe20000000800 */
[----:B------:R-:W-:Y:S01]  /*a0f0*/  ULDC.64 UR56, c[0x0][0x318] ;  /* 0x0000c60000387ab9 */ /* 0x000fe20000000a00 */
[----:B------:R-:W-:Y:S01]  /*a100*/  ULDC.64 UR58, c[0x0][0x308] ;  /* 0x0000c200003a7ab9 */ /* 0x000fe20000000a00 */
[----:B------:R-:W-:Y:S01]  /*a110*/  BSSY B0, `(.L_x_559) ;  /* 0x0000004000007945 */ /* 0x000fe20003800000 */
[----:B------:R-:W-:Y:S01]  /*a120*/  ISETP.GE.AND P4, PT, R18, R3, PT ;  /* 0x000000031200720c */ /* 0x000fe20003f86270 */
[----:B------:R-:W-:Y:S02]  /*a130*/  IMAD.WIDE R52, R24, 0x50, R112 ;  /* 0x0000005018347825 */ /* 0x000fe400078e0270 */
[----:B--2---:R-:W-:Y:S10]  /*a140*/  @!P2 BRA `(.L_x_560) ;  /* 0x000001b40030a947 */ /* 0x004ff40003800000 */
.L_x_793:
[----:B------:R-:W-:Y:S05]  /*a150*/  BSYNC B0 ;  /* 0x0000000000007941 */ /* 0x000fea0003800000 */
.L_x_559:
[----:B------:R-:W-:Y:S04]  /*a160*/  BSSY B0, `(.L_x_561) ;  /* 0x0000017000007945 */ /* 0x000fe80003800000 */
[----:B------:R-:W-:Y:S05]  /*a170*/  @P4 BRA `(.L_x_562) ;  /* 0x0000000000544947 */ /* 0x000fea0003800000 */
[----:B------:R-:W-:Y:S01]  /*a180*/  ISETP.GE.AND P5, PT, R212, UR61, PT ;  /* 0x0000003dd4007c0c */ /* 0x000fe2000bfa6270 */
[----:B------:R-:W-:Y:S01]  /*a190*/  IMAD R47, R53, UR56, RZ ;  /* 0x00000038352f7c24 */ /* 0x000fe2000f8e02ff */
[----:B------:R-:W-:Y:S01]  /*a1a0*/  MOV R45, R5 ;  /* 0x00000005002d7202 */ /* 0x000fe20000000f00 */
[----:B------:R-:W-:Y:S01]  /*a1b0*/  IMAD.MOV.U32 R44, RZ, RZ, R96 ;  /* 0x000000ffff2c7224 */ /* 0x000fe200078e0060 */
[----:B------:R-:W-:Y:S01]  /*a1c0*/  ULDC.64 UR4, c[0x0][0x208] ;  /* 0x0000820000047ab9 */ /* 0x000fe20000000a00 */
[C---:B------:R-:W-:Y:S01]  /*a1d0*/  IMAD R47, R52.reuse, UR57, R47 ;  /* 0x00000039342f7c24 */ /* 0x040fe2000f8e022f */
[----:B------:R-:W-:Y:S01]  /*a1e0*/  ISETP.GE.AND P4, PT, R213, UR61, PT ;  /* 0x0000003dd5007c0c */ /* 0x000fe2000bf86270 */
[----:B------:R-:W-:-:S04]  /*a1f0*/  IMAD.WIDE.U32 R44, R52, UR56, R44 ;  /* 0x00000038342c7c25 */ /* 0x000fc8000f8e002c */
[----:B------:R-:W-:Y:S01]  /*a200*/  IMAD.IADD R45, R45, 0x1, R47 ;  /* 0x000000012d2d7824 */ /* 0x000fe200078e022f */
[C---:B------:R-:W-:Y:S01]  /*a210*/  LEA R54, P2, R44.reuse, UR58, 0x1 ;  /* 0x0000003a2c367c11 */ /* 0x040fe2000f8408ff */
[----:B-1----:R-:W1:Y:S03]  /*a220*/  @!P5 LDS.128 R40, [R4+0x400] ;  /* 0x000400000428d984 */ /* 0x002e660000000c00 */
[----:B------:R-:W-:Y:S02]  /*a230*/  LEA.HI.X R55, R44, UR59, R45, 0x1, P2 ;  /* 0x0000003b2c377c11 */ /* 0x000fe400090f0c2d */
[----:B------:R-:W-:-:S13]  /*a240*/  ISETP.GE.AND P2, PT, R224, UR61, PT ;  /* 0x0000003de0007c0c */ /* 0x000fda000bf46270 */
[----:B------:R-:W3:Y:S04]  /*a250*/  @!P2 LDS.128 R44, [R4+0x5400] ;  /* 0x00540000042ca984 */ /* 0x000ee80000000c00 */
[----:B-1----:R-:W-:Y:S01]  /*a260*/  @!P5 STG.E.128 desc[UR4][R54.64], R40 ;  /* 0x000000283600d986 */ /* 0x002fe2000c101d04 */
[----:B------:R-:W-:-:S03]  /*a270*/  ISETP.GE.AND P5, PT, R223, UR61, PT ;  /* 0x0000003ddf007c0c */ /* 0x000fc6000bfa6270 */
[----:B------:R-:W1:Y:S10]  /*a280*/  @!P4 LDS.128 R40, [R4+0x2c00] ;  /* 0x002c00000428c984 */ /* 0x000e740000000c00 */
[----:B------:R-:W4:Y:S04]  /*a290*/  @!P5 LDS.128 R48, [R4+0x7c00] ;  /* 0x007c00000430d984 */ /* 0x000f280000000c00 */
[----:B---3--:R3:W-:Y:S04]  /*a2a0*/  @!P2 STG.E.128 desc[UR4][R54.64+0x100], R44 ;  /* 0x0001002c3600a986 */ /* 0x0087e8000c101d04 */
[----:B-1----:R3:W-:Y:S04]  /*a2b0*/  @!P4 STG.E.128 desc[UR4][R54.64+0x80], R40 ;  /* 0x000080283600c986 */ /* 0x0027e8000c101d04 */
[----:B----4-:R3:W-:Y:S02]  /*a2c0*/  @!P5 STG.E.128 desc[UR4][R54.64+0x180], R48 ;  /* 0x000180303600d986 */ /* 0x0107e4000c101d04 */
.L_x_562:
[----:B------:R-:W-:Y:S05]  /*a2d0*/  BSYNC B0 ;  /* 0x0000000000007941 */ /* 0x000fea0003800000 */
.L_x_561:
[----:B------:R-:W-:Y:S01]  /*a2e0*/  ISETP.GE.AND P2, PT, R217, R3, PT ;  /* 0x00000003d900720c */ /* 0x000fe20003f46270 */
[----:B------:R-:W-:-:S12]  /*a2f0*/  BSSY B0, `(.L_x_563) ;  /* 0x0000019000007945 */ /* 0x000fd80003800000 */
[----:B------:R-:W-:Y:S05]  /*a300*/  @P2 BRA `(.L_x_564) ;  /* 0x00000000005c2947 */ /* 0x000fea0003800000 */
[----:B------:R-:W-:Y:S01]  /*a310*/  ISETP.GE.AND P2, PT, R212, UR61, PT ;  /* 0x0000003dd4007c0c */ /* 0x000fe2000bf46270 */
[----:B---3--:R-:W-:Y:S01]  /*a320*/  IMAD.MOV.U32 R45, RZ, RZ, R5 ;  /* 0x000000ffff2d7224 */ /* 0x008fe200078e0005 */
[----:B------:R-:W-:Y:S01]  /*a330*/  IADD3 R47, P4, R52, 0x20, RZ ;  /* 0x00000020342f7810 */ /* 0x000fe20007f9e0ff */
[----:B------:R-:W-:Y:S01]  /*a340*/  ULDC.64 UR4, c[0x0][0x208] ;  /* 0x0000820000047ab9 */ /* 0x000fe20000000a00 */
[----:B------:R-:W-:-:S03]  /*a350*/  ISETP.GE.AND P5, PT, R213, UR61, PT ;  /* 0x0000003dd5007c0c */ /* 0x000fc6000bfa6270 */
[----:B------:R-:W-:-:S04]  /*a360*/  IMAD.X R44, RZ, RZ, R53, P4 ;  /* 0x000000ffff2c7224 */ /* 0x000fc800020e0635 */
[----:B------:R-:W-:Y:S01]  /*a370*/  IMAD R46, R44, UR56, RZ ;  /* 0x000000382c2e7c24 */ /* 0x000fe2000f8e02ff */
[----:B------:R-:W-:Y:S01]  /*a380*/  MOV R44, R96 ;  /* 0x00000060002c7202 */ /* 0x000fe20000000f00 */
[----:B-1----:R-:W1:Y:S04]  /*a390*/  @!P2 LDS.128 R40, [R4+0x1400] ;  /* 0x001400000428a984 */ /* 0x002e680000000c00 */
[----:B------:R-:W-:-:S04]  /*a3a0*/  IMAD.WIDE.U32 R44, R47, UR56, R44 ;  /* 0x000000382f2c7c25 */ /* 0x000fc8000f8e002c */
[----:B------:R-:W-:Y:S01]  /*a3b0*/  IMAD R47, R47, UR57, R46 ;  /* 0x000000392f2f7c24 */ /* 0x000fe2000f8e022e */
[----:B------:R-:W-:-:S03]  /*a3c0*/  LEA R54, P4, R44, UR58, 0x1 ;  /* 0x0000003a2c367c11 */ /* 0x000fc6000f8808ff */
[----:B------:R-:W-:-:S05]  /*a3d0*/  IMAD.IADD R45, R45, 0x1, R47 ;  /* 0x000000012d2d7824 */ /* 0x000fca00078e022f */
        /* <DEDUP_REMOVED lines=10> */
.L_x_564:
[----:B------:R-:W-:Y:S05]  /*a480*/  BSYNC B0 ;  /* 0x0000000000007941 */ /* 0x000fea0003800000 */
.L_x_563:
[----:B------:R-:W-:Y:S01]  /*a490*/  ISETP.GE.AND P2, PT, R218, R3, PT ;  /* 0x00000003da00720c */ /* 0x000fe20003f46270 */
[----:B------:R-:W-:-:S12]  /*a4a0*/  BSSY B0, `(.L_x_565) ;  /* 0x0000019000007945 */ /* 0x000fd80003800000 */
[----:B------:R-:W-:Y:S05]  /*a4b0*/  @P2 BRA `(.L_x_566) ;  /* 0x00000000005c2947 */ /* 0x000fea0003800000 */
[----:B------:R-:W-:Y:S01]  /*a4c0*/  ISETP.GE.AND P2, PT, R212, UR61, PT ;  /* 0x0000003dd4007c0c */ /* 0x000fe2000bf46270 */
[----:B---3--:R-:W-:Y:S01]  /*a4d0*/  IMAD.MOV.U32 R44, RZ, RZ, R96 ;  /* 0x000000ffff2c7224 */ /* 0x008fe200078e0060 */
[----:B------:R-:W-:Y:S01]  /*a4e0*/  IADD3 R3, P4, R52, 0x40, RZ ;  /* 0x0000004034037810 */ /* 0x000fe20007f9e0ff */
[----:B------:R-:W-:Y:S01]  /*a4f0*/  IMAD.MOV.U32 R45, RZ, RZ, R5 ;  /* 0x000000ffff2d7224 */ /* 0x000fe200078e0005 */
[----:B------:R-:W-:Y:S01]  /*a500*/  ULDC.64 UR4, c[0x0][0x208] ;  /* 0x0000820000047ab9 */ /* 0x000fe20000000a00 */
[----:B------:R-:W-:Y:S02]  /*a510*/  ISETP.GE.AND P5, PT, R213, UR61, PT ;  /* 0x0000003dd5007c0c */ /* 0x000fe4000bfa6270 */
[----:B------:R-:W-:Y:S01]  /*a520*/  IADD3.X R52, RZ, R53, RZ, P4, !PT ;  /* 0x00000035ff347210 */ /* 0x000fe200027fe4ff */
[----:B------:R-:W-:-:S04]  /*a530*/  IMAD.WIDE.U32 R44, R3, UR56, R44 ;  /* 0x00000038032c7c25 */ /* 0x000fc8000f8e002c */
[----:B------:R-:W-:Y:S01]  /*a540*/  IMAD R52, R52, UR56, RZ ;  /* 0x0000003834347c24 */ /* 0x000fe2000f8e02ff */
[----:B-1----:R-:W1:Y:S03]  /*a550*/  @!P2 LDS.128 R40, [R4+0x2400] ;  /* 0x002400000428a984 */ /* 0x002e660000000c00 */
[----:B------:R-:W-:Y:S01]  /*a560*/  IMAD R3, R3, UR57, R52 ;  /* 0x0000003903037c24 */ /* 0x000fe2000f8e0234 */
[----:B------:R-:W-:-:S04]  /*a570*/  LEA R52, P4, R44, UR58, 0x1 ;  /* 0x0000003a2c347c11 */ /* 0x000fc8000f8808ff */
[----:B------:R-:W-:-:S04]  /*a580*/  IADD3 R3, R45, R3, RZ ;  /* 0x000000032d037210 */ /* 0x000fc80007ffe0ff */
[----:B------:R-:W-:Y:S02]  /*a590*/  LEA.HI.X R53, R44, UR59, R3, 0x1, P4 ;  /* 0x0000003b2c357c11 */ /* 0x000fe4000a0f0c03 */
[----:B------:R-:W-:Y:S01]  /*a5a0*/  ISETP.GE.AND P4, PT, R224, UR61, PT ;  /* 0x0000003de0007c0c */ /* 0x000fe2000bf86270 */
[----:B------:R-:W3:Y:S04]  /*a5b0*/  @!P5 LDS.128 R44, [R4+0x4c00] ;  /* 0x004c0000042cd984 */ /* 0x000ee80000000c00 */
[----:B-1----:R-:W-:Y:S01]  /*a5c0*/  @!P2 STG.E.128 desc[UR4][R52.64], R40 ;  /* 0x000000283400a986 */ /* 0x002fe2000c101d04 */
[----:B------:R-:W-:-:S07]  /*a5d0*/  ISETP.GE.AND P2, PT, R223, UR61, PT ;  /* 0x0000003ddf007c0c */ /* 0x000fce000bf46270 */
[----:B------:R-:W1:Y:S06]  /*a5e0*/  @!P4 LDS.128 R40, [R4+0x7400] ;  /* 0x007400000428c984 */ /* 0x000e6c0000000c00 */
[----:B------:R-:W4:Y:S04]  /*a5f0*/  @!P2 LDS.128 R48, [R4+0x9c00] ;  /* 0x009c00000430a984 */ /* 0x000f280000000c00 */
[----:B---3--:R3:W-:Y:S04]  /*a600*/  @!P5 STG.E.128 desc[UR4][R52.64+0x80], R44 ;  /* 0x0000802c3400d986 */ /* 0x0087e8000c101d04 */
[----:B-1----:R3:W-:Y:S04]  /*a610*/  @!P4 STG.E.128 desc[UR4][R52.64+0x100], R40 ;  /* 0x000100283400c986 */ /* 0x0027e8000c101d04 */
[----:B----4-:R3:W-:Y:S02]  /*a620*/  @!P2 STG.E.128 desc[UR4][R52.64+0x180], R48 ;  /* 0x000180303400a986 */ /* 0x0107e4000c101d04 */
.L_x_566:
[----:B------:R-:W-:Y:S05]  /*a630*/  BSYNC B0 ;  /* 0x0000000000007941 */ /* 0x000fea0003800000 */
.L_x_565:
[----:B------:R-:W-:Y:S01]  /*a640*/  @!PT LDS RZ, [RZ] ;  /* 0x00000000fffff984 */ /* 0x000fe20000000800 */
[----:B------:R-:W-:Y:S01]  /*a650*/  @!PT LDS RZ, [RZ] ;  /* 0x00000000fffff984 */ /* 0x000fe20000000800 */
[----:B------:R-:W-:Y:S01]  /*a660*/  @!PT LDS RZ, [RZ] ;  /* 0x00000000fffff984 */ /* 0x000fe20000000800 */
[----:B------:R-:W-:Y:S01]  /*a670*/  @!PT LDS RZ, [RZ] ;  /* 0x00000000fffff984 */ /* 0x000fe20000000800 */
[----:B------:R4:W-:Y:S06]  /*a680*/  MEMBAR.ALL.CTA ;  /* 0x0000000000007992 */ /* 0x0009ec0000008000 */
[----:B----4-:R-:W4:Y:S01]  /*a690*/  FENCE.VIEW.ASYNC.S ;  /* 0x00000000000073c6 */ /* 0x010f220000000000 */
[----:B0-2---:R-:W-:Y:S01]  /*a6a0*/  @!P3 VIADD R0, R0, 0x388c0 ;  /* 0x000388c00000b836 */ /* 0x005fe20000000000 */
[----:B----4-:R0:W-:Y:S01]  /*a6b0*/  BAR.SYNC.DEFER_BLOCKING R150, 0x80 ;  /* 0x000200960000751d */ /* 0x0101e20000010000 */
[----:B------:R-:W-:Y:S01]  /*a6c0*/  ISETP.NE.AND P4, PT, R114, RZ, PT ;  /* 0x000000ff7200720c */ /* 0x000fe20003f85270 */
[----:B------:R-:W-:-:S02]  /*a6d0*/  VIADD R17, R17, 0x1 ;  /* 0x0000000111117836 */ /* 0x000fc40000000000 */
[----:B------:R-:W-:Y:S02]  /*a6e0*/  @!P3 PRMT R0, RZ, 0x654, R0 ;  /* 0x00000654ff00b816 */ /* 0x000fe40000000000 */
[----:B------:R-:W-:Y:S02]  /*a6f0*/  PLOP3.LUT P2, PT, PT, PT, PT, 0x8, 0x0 ;  /* 0x000000000000781c */ /* 0x000fe40003f4e170 */
[----:B------:R2:W-:Y:S01]  /*a700*/  @!P3 SYNCS.ARRIVE.TRANS64.RED.A1T0 RZ, [R0+URZ], RZ ;  /* 0x000000ff00ffb9a7 */ /* 0x0005e2000810043f */
[----:B------:R-:W-:-:S04]  /*a710*/  ISETP.NE.AND P3, PT, R17, 0x2, PT ;  /* 0x000000021100780c */ /* 0x000fc80003f65270 */
[----:B------:R-:W-:Y:S02]  /*a720*/  SEL R17, R17, RZ, P3 ;  /* 0x000000ff11117207 */ /* 0x000fe40001800000 */
[----:B--2---:R-:W-:-:S04]  /*a730*/  SEL R0, RZ, 0x1, P3 ;  /* 0x00000001ff007807 */ /* 0x004fc80001800000 */
[----:B------:R-:W-:Y:S01]  /*a740*/  LOP3.LUT R219, R219, R0, RZ, 0x3c, !PT ;  /* 0x00000000dbdb7212 */ /* 0x000fe200078e3cff */
[----:B0-----:R-:W-:Y:S06]  /*a750*/  @P4 BRA `(.L_x_567) ;  /* 0xffffff7c00c84947 */ /* 0x001fec000383ffff */
.L_x_455:
[----:B------:R-:W-:Y:S01]  /*a760*/  BSSY B0, `(.L_x_568) ;  /* 0x000004a000007945 */ /* 0x000fe20003800000 */
[----:B------:R-:W-:Y:S02]  /*a770*/  ISETP.GE.AND P1, PT, R148, 0x1, PT ;  /* 0x000000019400780c */ /* 0x000fe40003f26270 */
[----:B------:R-:W-:Y:S02]  /*a780*/  CS2R R2, SRZ ;  /* 0x0000000000027805 */ /* 0x000fe4000001ff00 */
[----:B------:R-:W-:Y:S02]  /*a790*/  PLOP3.LUT P0, PT, PT, PT, PT, 0x80, 0x0 ;  /* 0x000000000000781c */ /* 0x000fe40003f0f070 */
[----:B------:R-:W-:Y:S02]  /*a7a0*/  CS2R R76, SRZ ;  /* 0x00000000004c7805 */ /* 0x000fe4000001ff00 */
[----:B------:R-:W-:Y:S02]  /*a7b0*/  MOV R0, RZ ;  /* 0x000000ff00007202 */ /* 0x000fe40000000f00 */
[----:B------:R-:W-:-:S02]  /*a7c0*/  CS2R R72, SRZ ;  /* 0x0000000000487805 */ /* 0x000fc4000001ff00 */
[----:B------:R-:W-:Y:S02]  /*a7d0*/  CS2R R12, SRZ ;  /* 0x00000000000c7805 */ /* 0x000fe4000001ff00 */
[----:B------:R-:W-:Y:S01]  /*a7e0*/  CS2R R68, SRZ ;  /* 0x0000000000447805 */ /* 0x000fe2000001ff00 */
[----:B------:R-:W-:Y:S01]  /*a7f0*/  IMAD.MOV.U32 R146, RZ, RZ, RZ ;  /* 0x000000ffff927224 */ /* 0x000fe200078e00ff */
        /* <DEDUP_REMOVED lines=18> */
[----:B---3--:R-:W-:Y:S02]  /*a920*/  CS2R R54, SRZ ;  /* 0x0000000000367805 */ /* 0x008fe4000001ff00 */
[----:B------:R-:W-:Y:S02]  /*a930*/  CS2R R176, SRZ ;  /* 0x0000000000b07805 */ /* 0x000fe4000001ff00 */
[----:B------:R-:W-:Y:S02]  /*a940*/  CS2R R52, SRZ ;  /* 0x0000000000347805 */ /* 0x000fe4000001ff00 */
[----:B------:R-:W-:-:S02]  /*a950*/  CS2R R48, SRZ ;  /* 0x0000000000307805 */ /* 0x000fc4000001ff00 */
[----:B------:R-:W-:Y:S02]  /*a960*/  CS2R R154, SRZ ;  /* 0x00000000009a7805 */ /* 0x000fe4000001ff00 */
[----:B------:R-:W-:Y:S02]  /*a970*/  CS2R R42, SRZ ;  /* 0x00000000002a7805 */ /* 0x000fe4000001ff00 */
[----:B-1----:R-:W-:Y:S02]  /*a980*/  CS2R R40, SRZ ;  /* 0x0000000000287805 */ /* 0x002fe4000001ff00 */
        /* <DEDUP_REMOVED lines=19> */
[----:B------:R-:W-:Y:S01]  /*aac0*/  CS2R R164, SRZ ;  /* 0x0000000000a47805 */ /* 0x000fe2000001ff00 */
[----:B------:R-:W-:Y:S01]  /*aad0*/  IMAD.MOV.U32 R31, RZ, RZ, RZ ;  /* 0x000000ffff1f7224 */ /* 0x000fe200078e00ff */
[----:B------:R-:W-:-:S02]  /*aae0*/  CS2R R58, SRZ ;  /* 0x00000000003a7805 */ /* 0x000fc4000001ff00 */
[----:B------:R-:W-:Y:S02]  /*aaf0*/  CS2R R162, SRZ ;  /* 0x0000000000a27805 */ /* 0x000fe4000001ff00 */
[----:B------:R-:W-:Y:S02]  /*ab00*/  MOV R27, RZ ;  /* 0x000000ff001b7202 */ /* 0x000fe40000000f00 */
[----:B------:R-:W-:Y:S02]  /*ab10*/  CS2R R50, SRZ ;  /* 0x0000000000327805 */ /* 0x000fe4000001ff00 */
[----:B------:R-:W-:Y:S01]  /*ab20*/  CS2R R160, SRZ ;  /* 0x0000000000a07805 */ /* 0x000fe2000001ff00 */
[----:B------:R-:W-:Y:S01]  /*ab30*/  IMAD.MOV.U32 R47, RZ, RZ, RZ ;  /* 0x000000ffff2f7224 */ /* 0x000fe200078e00ff */
[----:B------:R-:W-:Y:S02]  /*ab40*/  CS2R R10, SRZ ;  /* 0x00000000000a7805 */ /* 0x000fe4000001ff00 */
[----:B------:R-:W-:-:S02]  /*ab50*/  CS2R R8, SRZ ;  /* 0x0000000000087805 */ /* 0x000fc4000001ff00 */
[----:B------:R-:W-:Y:S01]  /*ab60*/  CS2R R38, SRZ ;  /* 0x0000000000267805 */ /* 0x000fe2000001ff00 */
[----:B------:R-:W-:Y:S01]  /*ab70*/  IMAD.MOV.U32 R24, RZ, RZ, RZ ;  /* 0x000000ffff187224 */ /* 0x000fe200078e00ff */
[----:B------:R-:W-:Y:S02]  /*ab80*/  CS2R R34, SRZ ;  /* 0x0000000000227805 */ /* 0x000fe4000001ff00 */
[----:B------:R-:W-:Y:S02]  /*ab90*/  CS2R R32, SRZ ;  /* 0x0000000000207805 */ /* 0x000fe4000001ff00 */
[----:B------:R-:W-:Y:S02]  /*aba0*/  MOV R7, RZ ;  /* 0x000000ff00077202 */ /* 0x000fe40000000f00 */
[----:B------:R-:W-:Y:S01]  /*abb0*/  CS2R R28, SRZ ;  /* 0x00000000001c7805 */ /* 0x000fe2000001ff00 */
[----:B------:R-:W-:Y:S01]  /*abc0*/  IMAD.MOV.U32 R5, RZ, RZ, RZ ;  /* 0x000000ffff057224 */ /* 0x000fe200078e00ff */
[----:B------:R-:W-:Y:S06]  /*abd0*/  @P2 BRA `(.L_x_569) ;  /* 0x0000000000082947 */ /* 0x000fec0003800000 */
[----:B------:R-:W0:Y:S02]  /*abe0*/  FENCE.VIEW.ASYNC.G ;  /* 0x00000000000073c6 */ /* 0x000e240000000100 */
[----:B0-----:R-:W-:Y:S06]  /*abf0*/  BAR.ARV 0xc, 0x120 ;  /* 0x0304800000007b1d */ /* 0x001fec0000002000 */
.L_x_569:
[----:B------:R-:W-:Y:S05]  /*ac00*/  BSYNC B0 ;  /* 0x0000000000007941 */ /* 0x000fea0003800000 */
.L_x_568:
[----:B------:R-:W-:Y:S01]  /*ac10*/  IMAD.MOV.U32 R25, RZ, RZ, RZ ;  /* 0x000000ffff197224 */ /* 0x000fe200078e00ff */
[----:B------:R-:W-:Y:S01]  /*ac20*/  MOV R4, RZ ;  /* 0x000000ff00047202 */ /* 0x000fe20000000f00 */
[----:B------:R-:W-:Y:S06]  /*ac30*/  @!P1 BRA `(.L_x_570) ;  /* 0x00000118008c9947 */ /* 0x000fec0003800000 */
[----:B------:R-:W2:Y:S04]  /*ac40*/  LDL R6, [R1+0x90] ;  /* 0x0000900001067983 */ /* 0x000ea80000100800 */
[----:B------:R-:W3:Y:S04]  /*ac50*/  LDL R14, [R1+0x68] ;  /* 0x00006800010e7983 */ /* 0x000ee80000100800 */
[----:B--2---:R-:W0:Y:S01]  /*ac60*/  SHFL.IDX PT, R0, R6, RZ, 0x1f ;  /* 0x00001fff06007589 */ /* 0x004e2200000e0000 */
[----:B---3--:R-:W-:-:S13]  /*ac70*/  R2UR UR4, R14 ;  /* 0x000000000e0472ca */ /* 0x008fda00000e0000 */
[----:B------:R-:W-:Y:S01]  /*ac80*/  ULOP3.LUT UP0, URZ, UR4, 0x9f, URZ, 0xc0, !UPT ;  /* 0x0000009f043f7892 */ /* 0x000fe2000f80c03f */
[----:B0-----:R-:W-:-:S04]  /*ac90*/  LEA.HI R2, R0, R0, RZ, 0x1 ;  /* 0x0000000000027211 */ /* 0x001fc800078f08ff */
[----:B------:R-:W-:Y:S02]  /*aca0*/  LOP3.LUT R3, R2, 0x1e, RZ, 0xc0, !PT ;  /* 0x0000001e02037812 */ /* 0x000fe400078ec0ff */
[----:B------:R-:W-:-:S03]  /*acb0*/  PLOP3.LUT P0, PT, PT, PT, UP0, 0x80, 0x0 ;  /* 0x000000000000781c */ /* 0x000fc60003f0f008 */
[----:B------:R-:W-:-:S05]  /*acc0*/  IMAD.IADD R3, R0, 0x1, -R3 ;  /* 0x0000000100037824 */ /* 0x000fca00078e0a03 */
[----:B------:R-:W-:-:S04]  /*acd0*/  LEA R3, R3, UR4, 0xd ;  /* 0x0000000403037c11 */ /* 0x000fc8000f8e68ff */
[----:B------:R-:W-:-:S04]  /*ace0*/  SHF.R.U32.HI R2, RZ, 0x4, R3 ;  /* 0x00000004ff027819 */ /* 0x000fc80000011603 */
[----:B------:R-:W-:Y:S01]  /*acf0*/  LOP3.LUT R2, R2, 0x3fff, RZ, 0xc0, !PT ;  /* 0x00003fff02027812 */ /* 0x000fe200078ec0ff */
[----:B------:R-:W-:Y:S06]  /*ad00*/  @!P0 BRA `(.L_x_571) ;  /* 0x0000000000408947 */ /* 0x000fec0003800000 */
[----:B------:R-:W-:Y:S01]  /*ad10*/  MOV R0, 0x0 ;  /* 0x0000000000007802 */ /* 0x000fe20000000f00 */
[----:B------:R-:W-:Y:S01]  /*ad20*/  ULDC.64 UR4, c[0x4][0x1b8] ;  /* 0x01006e0000047ab9 */ /* 0x000fe20000000a00 */
[----:B------:R-:W-:Y:S01]  /*ad30*/  ULDC.64 UR6, c[0x4][0x1c0] ;  /* 0x0100700000067ab9 */ /* 0x000fe20000000a00 */
[----:B------:R-:W-:Y:S01]  /*ad40*/  IMAD.U32 R4, RZ, RZ, UR4 ;  /* 0x00000004ff047e24 */ /* 0x000fe2000f8e00ff */
[----:B------:R0:W1:Y:S01]  /*ad50*/  LDC.64 R14, c[0x4][R0] ;  /* 0x01000000000e7b82 */ /* 0x0000620000000a00 */
[----:B------:R-:W-:Y:S01]  /*ad60*/  MOV R5, UR5 ;  /* 0x0000000500057c02 */ /* 0x000fe20008000f00 */
        /* <DEDUP_REMOVED lines=10> */
.L_x_571:
[----:B------:R-:W-:Y:S02]  /*ae10*/  ULDC UR4, c[0x0][0x3d4] ;  /* 0x0000f50000047ab9 */ /* 0x000fe40000000800 */
[----:B------:R-:W-:-:S13]  /*ae20*/  ISETP.LT.AND P0, PT, RZ, UR4, PT ;  /* 0x00000004ff007c0c */ /* 0x000fda000bf01270 */
[----:B------:R-:W-:Y:S05]  /*ae30*/  @P0 BRA `(.L_x_572) ;  /* 0x0000000000400947 */ /* 0x000fea0003800000 */
[----:B------:R-:W2:Y:S02]  /*ae40*/  LDL R20, [R1+0x60] ;  /* 0x0000600001147983 */ /* 0x000ea40000100800 */
[----:B--2---:R-:W-:-:S04]  /*ae50*/  LEA.HI R0, R20, R20, RZ, 0x1 ;  /* 0x0000001414007211 */ /* 0x004fc800078f08ff */
[----:B------:R-:W-:-:S05]  /*ae60*/  LOP3.LUT R0, R0, 0xfffffffe, RZ, 0xc0, !PT ;  /* 0xfffffffe00007812 */ /* 0x000fca00078ec0ff */
[----:B------:R-:W-:-:S05]  /*ae70*/  IMAD.IADD R0, R20, 0x1, -R0 ;  /* 0x0000000114007824 */ /* 0x000fca00078e0a00 */
[----:B------:R-:W-:-:S04]  /*ae80*/  SHF.L.U32 R3, R0, 0x1f, RZ ;  /* 0x0000001f00037819 */ /* 0x000fc800000006ff */
[----:B------:R0:W1:Y:S03]  /*ae90*/  SYNCS.PHASECHK.TRANS64.TRYWAIT P0, [R16+URZ+0x38800], R3 ;  /* 0x03880003100075a7 */ /* 0x000066000800017f */
[----:B-1----:R-:W-:Y:S05]  /*aea0*/  @!P0 NANOSLEEP.SYNCS 0x989680 ;  /* 0x009896800000895d */ /* 0x002fea0003900000 */
[----:B------:R-:W1:Y:S01]  /*aeb0*/  @!P0 SYNCS.PHASECHK.TRANS64 P0, [R16+URZ+0x38800], R3 ;  /* 0x03880003100085a7 */ /* 0x000e62000800007f */
[----:B------:R-:W-:Y:S04]  /*aec0*/  BSSY B0, `(.L_x_573) ;  /* 0x0000006000007945 */ /* 0x000fe80003800000 */
[----:B-1----:R-:W-:Y:S05]  /*aed0*/  @P0 BRA `(.L_x_574) ;  /* 0x0000000000100947 */ /* 0x002fea0003800000 */
.L_x_575:
[----:B-1----:R1:W2:Y:S02]  /*aee0*/  SYNCS.PHASECHK.TRANS64.TRYWAIT P0, [R16+URZ+0x38800], R3 ;  /* 0x03880003100075a7 */ /* 0x0022a4000800017f */
[----:B--2---:R-:W-:Y:S05]  /*aef0*/  @!P0 NANOSLEEP.SYNCS 0x989680 ;  /* 0x009896800000895d */ /* 0x004fea0003900000 */
[----:B------:R-:W2:Y:S02]  /*af00*/  @!P0 SYNCS.PHASECHK.TRANS64 P0, [R16+URZ+0x38800], R3 ;  /* 0x03880003100085a7 */ /* 0x000ea4000800007f */
[----:B--2---:R-:W-:Y:S05]  /*af10*/  @!P0 BRA `(.L_x_575) ;  /* 0xfffffffc00f08947 */ /* 0x004fea000383ffff */
.L_x_574:
[----:B------:R-:W-:Y:S05]  /*af20*/  BSYNC B0 ;  /* 0x0000000000007941 */ /* 0x000fea0003800000 */
.L_x_573:
[----:B------:R-:W-:Y:S05]  /*af30*/  BRA `(.L_x_576) ;  /* 0x0000006800a07947 */ /* 0x000fea0003800000 */
.L_x_572:
[----:B------:R-:W2:Y:S01]  /*af40*/  LDL R24, [R1+0x68] ;  /* 0x0000680001187983 */ /* 0x000ea20000100800 */
[----:B-----5:R-:W-:Y:S01]  /*af50*/  SHF.R.S32.HI R0, RZ, 0x1f, R147 ;  /* 0x0000001fff007819 */ /* 0x020fe20000011493 */
[----:B------:R-:W-:Y:S01]  /*af60*/  ULDC.64 UR4, c[0x0][0x3d8] ;  /* 0x0000f60000047ab9 */ /* 0x000fe20000000a00 */
[----:B------:R-:W-:Y:S01]  /*af70*/  ULDC.64 UR6, c[0x0][0x3e8] ;  /* 0x0000fa0000067ab9 */ /* 0x000fe20000000a00 */
[----:B------:R-:W-:Y:S01]  /*af80*/  IMAD.WIDE.U32 R4, R147, UR4, RZ ;  /* 0x0000000493047c25 */ /* 0x000fe2000f8e00ff */
[----:B------:R-:W-:Y:S02]  /*af90*/  SHF.R.S32.HI R10, RZ, 0x1f, R22 ;  /* 0x0000001fff0a7819 */ /* 0x000fe40000011416 */
[----:B------:R-:W-:Y:S01]  /*afa0*/  SHF.R.S32.HI R12, RZ, 0x1f, R212 ;  /* 0x0000001fff0c7819 */ /* 0x000fe200000114d4 */
[C---:B------:R-:W-:Y:S02]  /*afb0*/  IMAD R6, R0.reuse, UR4, RZ ;  /* 0x0000000400067c24 */ /* 0x040fe4000f8e02ff */
[----:B------:R-:W-:-:S02]  /*afc0*/  IMAD R0, R0, UR6, RZ ;  /* 0x0000000600007c24 */ /* 0x000fc4000f8e02ff */
[C---:B------:R-:W-:Y:S01]  /*afd0*/  IMAD R9, R147.reuse, UR5, R6 ;  /* 0x0000000593097c24 */ /* 0x040fe2000f8e0206 */
[----:B------:R-:W-:Y:S01]  /*afe0*/  ULDC.64 UR4, c[0x0][0x3c8] ;  /* 0x0000f20000047ab9 */ /* 0x000fe20000000a00 */
[C---:B------:R-:W-:Y:S01]  /*aff0*/  IMAD R31, R147.reuse, UR7, R0 ;  /* 0x00000007931f7c24 */ /* 0x040fe2000f8e0200 */
[----:B------:R-:W-:Y:S01]  /*b000*/  IADD3 R0, P0, R22, R4, RZ ;  /* 0x0000000416007210 */ /* 0x000fe20007f1e0ff */
[----:B------:R-:W-:Y:S01]  /*b010*/  IMAD.WIDE.U32 R6, R147, UR6, RZ ;  /* 0x0000000693067c25 */ /* 0x000fe2000f8e00ff */
[----:B------:R-:W-:Y:S01]  /*b020*/  IADD3 R9, R9, R5, RZ ;  /* 0x0000000509097210 */ /* 0x000fe20007ffe0ff */
[----:B------:R-:W-:Y:S01]  /*b030*/  ULDC.64 UR6, c[0x0][0x3e0] ;  /* 0x0000f80000067ab9 */ /* 0x000fe20000000a00 */
[----:B------:R-:W-:Y:S01]  /*b040*/  LEA R28, P1, R4, UR4, 0x1 ;  /* 0x00000004041c7c11 */ /* 0x000fe2000f8208ff */
[----:B------:R-:W-:Y:S01]  /*b050*/  IMAD.IADD R31, R31, 0x1, R7 ;  /* 0x000000011f1f7824 */ /* 0x000fe200078e0207 */
[----:B------:R-:W-:Y:S01]  /*b060*/  LEA R26, P2, R0, UR4, 0x1 ;  /* 0x00000004001a7c11 */ /* 0x000fe2000f8408ff */
[--C-:B------:R-:W-:Y:S01]  /*b070*/  IMAD.X R3, R10, 0x1, R9.reuse, P0 ;  /* 0x000000010a037824 */ /* 0x100fe200000e0609 */
[----:B------:R-:W-:-:S02]  /*b080*/  LEA.HI.X R29, R4, UR5, R9, 0x1, P1 ;  /* 0x00000005041d7c11 */ /* 0x000fc400088f0c09 */
[----:B------:R-:W-:Y:S02]  /*b090*/  IADD3 R5, P0, R212, R4, RZ ;  /* 0x00000004d4057210 */ /* 0x000fe40007f1e0ff */
[----:B------:R-:W-:Y:S02]  /*b0a0*/  LEA.HI.X R27, R0, UR5, R3, 0x1, P2 ;  /* 0x00000005001b7c11 */ /* 0x000fe400090f0c03 */
[-C--:B------:R-:W-:Y:S01]  /*b0b0*/  IADD3 R0, P5, R212, R6.reuse, RZ ;  /* 0x00000006d4007210 */ /* 0x080fe20007fbe0ff */
[----:B------:R-:W-:Y:S01]  /*b0c0*/  IMAD.X R4, R12, 0x1, R9, P0 ;  /* 0x000000010c047824 */ /* 0x000fe200000e0609 */
[----:B------:R-:W-:Y:S02]  /*b0d0*/  IADD3 R8, P4, R22, R6, RZ ;  /* 0x0000000616087210 */ /* 0x000fe40007f9e0ff */
[----:B------:R-:W-:Y:S01]  /*b0e0*/  LEA R34, P3, R5, UR4, 0x1 ;  /* 0x0000000405227c11 */ /* 0x000fe2000f8608ff */
[----:B------:R-:W-:Y:S01]  /*b0f0*/  IMAD.X R3, R12, 0x1, R31, P5 ;  /* 0x000000010c037824 */ /* 0x000fe200028e061f */
[----:B------:R-:W-:-:S02]  /*b100*/  IADD3.X R7, R10, R31, RZ, P4, !PT ;  /* 0x0000001f0a077210 */ /* 0x000fc400027fe4ff */
[----:B------:R-:W-:Y:S02]  /*b110*/  LEA R32, P2, R8, UR6, 0x1 ;  /* 0x0000000608207c11 */ /* 0x000fe4000f8408ff */
[----:B------:R-:W-:Y:S02]  /*b120*/  LEA R36, P4, R0, UR6, 0x1 ;  /* 0x0000000600247c11 */ /* 0x000fe4000f8808ff */
[----:B------:R-:W-:Y:S02]  /*b130*/  LEA R30, P0, R6, UR6, 0x1 ;  /* 0x00000006061e7c11 */ /* 0x000fe4000f8008ff */
[----:B------:R-:W-:Y:S02]  /*b140*/  LEA.HI.X R33, R8, UR7, R7, 0x1, P2 ;  /* 0x0000000708217c11 */ /* 0x000fe400090f0c07 */
[----:B------:R-:W-:Y:S02]  /*b150*/  LEA.HI.X R35, R5, UR5, R4, 0x1, P3 ;  /* 0x0000000505237c11 */ /* 0x000fe400098f0c04 */
[----:B------:R-:W-:-:S02]  /*b160*/  LEA.HI.X R37, R0, UR7, R3, 0x1, P4 ;  /* 0x0000000700257c11 */ /* 0x000fc4000a0f0c03 */
[----:B------:R-:W-:Y:S02]  /*b170*/  LEA.HI.X R31, R6, UR7, R31, 0x1, P0 ;  /* 0x00000007061f7c11 */ /* 0x000fe400080f0c1f */
[----:B--2---:R-:W-:-:S13]  /*b180*/  R2UR UR8, R24 ;  /* 0x00000000180872ca */ /* 0x004fda00000e0000 */
[----:B------:R-:W-:-:S06]  /*b190*/  ULOP3.LUT UP0, URZ, UR8, 0x3ff, URZ, 0xc0, !UPT ;  /* 0x000003ff083f7892 */ /* 0x000fcc000f80c03f */
[----:B------:R-:W-:-:S13]  /*b1a0*/  PLOP3.LUT P1, PT, PT, PT, UP0, 0x80, 0x0 ;  /* 0x000000000000781c */ /* 0x000fda0003f2f008 */
        /* <DEDUP_REMOVED lines=16> */
[----:B-1----:R-:W-:Y:S05]  /*b2b0*/  CALL.ABS.NOINC R14 ;  /* 0x000000000e007343 */ /* 0x002fea0003c00000 */
.L_x_577:
[----:B------:R-:W-:Y:S01]  /*b2c0*/  ULDC.U8 UR4, c[0x0][0x3f0] ;  /* 0x0000fc0000047ab9 */ /* 0x000fe20000000000 */
[----:B------:R-:W-:Y:S01]  /*b2d0*/  R2UR UR5, R24 ;  /* 0x00000000180572ca */ /* 0x000fe200000e0000 */
[----:B------:R-:W-:Y:S01]  /*b2e0*/  IMAD R0, R149, -0x80, R151 ;  /* 0xffffff8095007824 */ /* 0x000fe200078e0297 */
[----:B------:R-:W-:Y:S01]  /*b2f0*/  ISETP.NE.AND P0, PT, RZ, UR4, PT ;  /* 0x00000004ff007c0c */ /* 0x000fe2000bf05270 */
[----:B------:R-:W-:Y:S03]  /*b300*/  BSSY B0, `(.L_x_578) ;  /* 0x0000663000007945 */ /* 0x000fe60003800000 */
[----:B------:R-:W-:-:S07]  /*b310*/  VIMNMX R0, R0, 0x80, PT ;  /* 0x0000008000007848 */ /* 0x000fce0003fe0100 */
[----:B------:R-:W-:Y:S02]  /*b320*/  LEA R3, R235, UR5, 0x1 ;  /* 0x00000005eb037c11 */ /* 0x000fe4000f8e08ff */
[----:B------:R-:W-:Y:S05]  /*b330*/  @!P0 BRA `(.L_x_579) ;  /* 0x0000003000388947 */ /* 0x000fea0003800000 */
        /* <DEDUP_REMOVED lines=9> */
[----:B------:R-:W-:Y:S01]  /*b3d0*/  CS2R R24, SRZ ;  /* 0x0000000000187805 */ /* 0x000fe2000001ff00 */
[----:B------:R-:W-:Y:S06]  /*b3e0*/  @P0 BRA `(.L_x_581) ;  /* 0x0000000000580947 */ /* 0x000fec0003800000 */
[----:B------:R-:W-:Y:S01]  /*b3f0*/  ULDC UR4, c[0x0][0x3d4] ;  /* 0x0000f50000047ab9 */ /* 0x000fe20000000800 */
[----:B------:R-:W-:Y:S02]  /*b400*/  CS2R R10, SRZ ;  /* 0x00000000000a7805 */ /* 0x000fe4000001ff00 */
[----:B------:R-:W-:Y:S02]  /*b410*/  ISETP.GE.AND P1, PT, R22, UR4, PT ;  /* 0x0000000416007c0c */ /* 0x000fe4000bf26270 */
[----:B------:R-:W-:Y:S02]  /*b420*/  CS2R R8, SRZ ;  /* 0x0000000000087805 */ /* 0x000fe4000001ff00 */
[----:B------:R-:W-:Y:S02]  /*b430*/  ISETP.GE.AND P2, PT, R215, UR4, PT ;  /* 0x00000004d7007c0c */ /* 0x000fe4000bf46270 */
[----:B------:R-:W-:Y:S02]  /*b440*/  CS2R R6, SRZ ;  /* 0x0000000000067805 */ /* 0x000fe4000001ff00 */
[----:B------:R-:W-:-:S02]  /*b450*/  ISETP.GE.AND P3, PT, R214, UR4, PT ;  /* 0x00000004d6007c0c */ /* 0x000fc4000bf66270 */
[----:B------:R-:W-:Y:S02]  /*b460*/  CS2R R4, SRZ ;  /* 0x0000000000047805 */ /* 0x000fe4000001ff00 */
[----:B------:R-:W-:Y:S02]  /*b470*/  ISETP.GE.AND P4, PT, R216, UR4, PT ;  /* 0x00000004d8007c0c */ /* 0x000fe4000bf86270 */
[----:B------:R-:W-:Y:S02]  /*b480*/  CS2R R24, SRZ ;  /* 0x0000000000187805 */ /* 0x000fe4000001ff00 */
[----:B------:R-:W-:Y:S02]  /*b490*/  CS2R R14, SRZ ;  /* 0x00000000000e7805 */ /* 0x000fe4000001ff00 */
[----:B------:R-:W-:Y:S02]  /*b4a0*/  CS2R R12, SRZ ;  /* 0x00000000000c7805 */ /* 0x000fe4000001ff00 */
[----:B------:R-:W-:Y:S01]  /*b4b0*/  CS2R R20, SRZ ;  /* 0x0000000000147805 */ /* 0x000fe2000001ff00 */
[----:B------:R-:W-:-:S02]  /*b4c0*/  ULDC.64 UR6, c[0x0][0x208] ;  /* 0x0000820000067ab9 */ /* 0x000fc40000000a00 */
[----:B------:R0:W5:Y:S04]  /*b4d0*/  @!P1 LDG.E.64 R10, desc[UR6][R26.64] ;  /* 0x000000061a0a9981 */ /* 0x000168000c1e1b00 */
[----:B------:R0:W5:Y:S04]  /*b4e0*/  @!P2 LDG.E.64 R8, desc[UR6][R26.64+0x40] ;  /* 0x000040061a08a981 */ /* 0x000168000c1e1b00 */
[----:B------:R0:W5:Y:S04]  /*b4f0*/  @!P3 LDG.E.64 R6, desc[UR6][R26.64+0x80] ;  /* 0x000080061a06b981 */ /* 0x000168000c1e1b00 */
[----:B------:R0:W5:Y:S04]  /*b500*/  @!P4 LDG.E.64 R4, desc[UR6][R26.64+0xc0] ;  /* 0x0000c0061a04c981 */ /* 0x000168000c1e1b00 */
[----:B------:R0:W5:Y:S04]  /*b510*/  @!P1 LDG.E.64 R24, desc[UR6][R32.64] ;  /* 0x0000000620189981 */ /* 0x000168000c1e1b00 */
[----:B------:R0:W5:Y:S04]  /*b520*/  @!P2 LDG.E.64 R14, desc[UR6][R32.64+0x40] ;  /* 0x00004006200ea981 */ /* 0x000168000c1e1b00 */
[----:B------:R0:W5:Y:S04]  /*b530*/  @!P3 LDG.E.64 R12, desc[UR6][R32.64+0x80] ;  /* 0x00008006200cb981 */ /* 0x000168000c1e1b00 */
[----:B------:R0:W5:Y:S02]  /*b540*/  @!P4 LDG.E.64 R20, desc[UR6][R32.64+0xc0] ;  /* 0x0000c0062014c981 */ /* 0x000164000c1e1b00 */
.L_x_581:
[----:B------:R-:W-:Y:S05]  /*b550*/  BSYNC B1 ;  /* 0x0000000000017941 */ /* 0x000fea0003800000 */
.L_x_580:
[----:B------:R-:W2:Y:S01]  /*b560*/  LDL R52, [R1+0x60] ;  /* 0x0000600001347983 */ /* 0x000ea20000100800 */
[----:B------:R-:W-:Y:S01]  /*b570*/  UMOV UR4, 0xffffffff ;  /* 0xffffffff00047882 */ /* 0x000fe20000000000 */
[----:B0----5:R-:W-:Y:S01]  /*b580*/  IMAD.MOV.U32 R32, RZ, RZ, R8 ;  /* 0x000000ffff207224 */ /* 0x021fe200078e0008 */
[----:B------:R-:W-:Y:S01]  /*b590*/  MOV R33, R9 ;  /* 0x0000000900217202 */ /* 0x000fe20000000f00 */
[----:B------:R-:W-:Y:S01]  /*b5a0*/  IMAD.MOV.U32 R36, RZ, RZ, R24 ;  /* 0x000000ffff247224 */ /* 0x000fe200078e0018 */
[----:B------:R-:W-:Y:S01]  /*b5b0*/  SHF.R.U64 R40, R8, 0x10, R9 ;  /* 0x0000001008287819 */ /* 0x000fe20000001209 */
[----:B------:R-:W-:Y:S01]  /*b5c0*/  IMAD.MOV.U32 R27, RZ, RZ, R11 ;  /* 0x000000ffff1b7224 */ /* 0x000fe200078e000b */
[----:B------:R-:W-:Y:S01]  /*b5d0*/  SHF.R.U32.HI R41, RZ, 0x10, R9 ;  /* 0x00000010ff297819 */ /* 0x000fe20000011609 */
[----:B------:R-:W-:Y:S01]  /*b5e0*/  IMAD.MOV.U32 R9, RZ, RZ, R6 ;  /* 0x000000ffff097224 */ /* 0x000fe200078e0006 */
[----:B------:R-:W-:Y:S01]  /*b5f0*/  MOV R26, R10 ;  /* 0x0000000a001a7202 */ /* 0x000fe20000000f00 */
[----:B------:R-:W-:Y:S01]  /*b600*/  IMAD.MOV.U32 R35, RZ, RZ, R13 ;  /* 0x000000ffff237224 */ /* 0x000fe200078e000d */
[----:B------:R-:W-:Y:S01]  /*b610*/  SHF.R.U64 R38, R10, 0x10, R11 ;  /* 0x000000100a267819 */ /* 0x000fe2000000120b */
[--C-:B------:R-:W-:Y:S01]  /*b620*/  IMAD.MOV.U32 R10, RZ, RZ, R7.reuse ;  /* 0x000000ffff0a7224 */ /* 0x100fe200078e0007 */
[----:B------:R-:W-:Y:S01]  /*b630*/  SHF.R.U64 R42, R6, 0x10, R7 ;  /* 0x00000010062a7819 */ /* 0x000fe20000001207 */
[----:B------:R-:W-:Y:S01]  /*b640*/  IMAD.MOV.U32 R6, RZ, RZ, R5 ;  /* 0x000000ffff067224 */ /* 0x000fe200078e0005 */
[----:B------:R-:W-:-:S02]  /*b650*/  MOV R8, R4 ;  /* 0x0000000400087202 */ /* 0x000fc40000000f00 */
[----:B------:R-:W-:Y:S02]  /*b660*/  SHF.R.U64 R44, R4, 0x10, R5 ;  /* 0x00000010042c7819 */ /* 0x000fe40000001205 */
[----:B------:R-:W-:Y:S02]  /*b670*/  MOV R37, R25 ;  /* 0x0000001900257202 */ /* 0x000fe40000000f00 */
[--C-:B------:R-:W-:Y:S01]  /*b680*/  SHF.R.U64 R46, R24, 0x10, R25.reuse ;  /* 0x00000010182e7819 */ /* 0x100fe20000001219 */
[----:B------:R-:W-:Y:S01]  /*b690*/  IMAD.MOV.U32 R24, RZ, RZ, R14 ;  /* 0x000000ffff187224 */ /* 0x000fe200078e000e */
[----:B------:R-:W-:Y:S01]  /*b6a0*/  SHF.R.U32.HI R47, RZ, 0x10, R25 ;  /* 0x00000010ff2f7819 */ /* 0x000fe20000011619 */
[----:B------:R-:W-:Y:S01]  /*b6b0*/  IMAD.MOV.U32 R25, RZ, RZ, R15 ;  /* 0x000000ffff197224 */ /* 0x000fe200078e000f */
[----:B------:R-:W-:Y:S02]  /*b6c0*/  SHF.R.U32.HI R39, RZ, 0x10, R11 ;  /* 0x00000010ff277819 */ /* 0x000fe4000001160b */
[----:B------:R-:W-:-:S02]  /*b6d0*/  SHF.R.U32.HI R43, RZ, 0x10, R7 ;  /* 0x00000010ff2b7819 */ /* 0x000fc40000011607 */
[----:B------:R-:W-:Y:S02]  /*b6e0*/  SHF.R.U32.HI R45, RZ, 0x10, R5 ;  /* 0x00000010ff2d7819 */ /* 0x000fe40000011605 */
[--C-:B------:R-:W-:Y:S02]  /*b6f0*/  SHF.R.U64 R48, R14, 0x10, R15.reuse ;  /* 0x000000100e307819 */ /* 0x100fe4000000120f */
[----:B------:R-:W-:Y:S02]  /*b700*/  SHF.R.U32.HI R49, RZ, 0x10, R15 ;  /* 0x00000010ff317819 */ /* 0x000fe4000001160f */
[----:B------:R-:W-:Y:S02]  /*b710*/  MOV R34, R12 ;  /* 0x0000000c00227202 */ /* 0x000fe40000000f00 */
[--C-:B------:R-:W-:Y:S02]  /*b720*/  SHF.R.U64 R50, R12, 0x10, R13.reuse ;  /* 0x000000100c327819 */ /* 0x100fe4000000120d */
[----:B------:R-:W-:-:S02]  /*b730*/  SHF.R.U32.HI R51, RZ, 0x10, R13 ;  /* 0x00000010ff337819 */ /* 0x000fc4000001160d */
[----:B--2---:R-:W-:Y:S01]  /*b740*/  LEA.HI R4, R52, R52, RZ, 0x1 ;  /* 0x0000003434047211 */ /* 0x004fe200078f08ff */
[----:B------:R-:W-:Y:S06]  /*b750*/  BRA.DIV UR4, `(.L_x_582) ;  /* 0x0000019e04c07947 */ /* 0x000fec000b800000 */
.L_x_796:
[----:B------:R-:W-:Y:S01]  /*b760*/  UMOV UR4, 0xffffffff ;  /* 0xffffffff00047882 */ /* 0x000fe20000000000 */
[----:B------:R-:W-:Y:S02]  /*b770*/  LOP3.LUT R4, R4, 0xfffffffe, RZ, 0xc0, !PT ;  /* 0xfffffffe04047812 */ /* 0x000fe400078ec0ff */
[----:B------:R-:W-:Y:S05]  /*b780*/  BRA.DIV UR4, `(.L_x_583) ;  /* 0x0000019e04dc7947 */ /* 0x000fea000b800000 */
.L_x_799:
[----:B------:R-:W-:Y:S01]  /*b790*/  UMOV UR4, 0xffffffff ;  /* 0xffffffff00047882 */ /* 0x000fe20000000000 */
[----:B------:R-:W-:Y:S02]  /*b7a0*/  IMAD.IADD R4, R52, 0x1, -R4 ;  /* 0x0000000134047824 */ /* 0x000fe400078e0a04 */
[----:B------:R-:W-:Y:S05]  /*b7b0*/  BRA.DIV UR4, `(.L_x_584) ;  /* 0x0000019e04f87947 */ /* 0x000fea000b800000 */
.L_x_802:
[----:B------:R-:W-:Y:S01]  /*b7c0*/  UMOV UR4, 0xffffffff ;  /* 0xffffffff00047882 */ /* 0x000fe20000000000 */
[----:B------:R-:W-:Y:S02]  /*b7d0*/  SHF.L.U32 R5, R4, 0x1f, RZ ;  /* 0x0000001f04057819 */ /* 0x000fe400000006ff */
[----:B------:R-:W-:Y:S05]  /*b7e0*/  BRA.DIV UR4, `(.L_x_585) ;  /* 0x000001a204147947 */ /* 0x000fea000b800000 */
.L_x_805:
[----:B------:R-:W0:Y:S01]  /*b7f0*/  SYNCS.PHASECHK.TRANS64.TRYWAIT P1, [R16+URZ+0x38800], R5 ;  /* 0x03880005100075a7 */ /* 0x000e22000802017f */
[--C-:B------:R-:W-:Y:S01]  /*b800*/  IMAD.MOV.U32 R7, RZ, RZ, R21.reuse ;  /* 0x000000ffff077224 */ /* 0x100fe200078e0015 */
[----:B------:R-:W-:Y:S01]  /*b810*/  MOV R4, R20 ;  /* 0x0000001400047202 */ /* 0x000fe20000000f00 */
[----:B------:R-:W-:Y:S01]  /*b820*/  BSSY B1, `(.L_x_586) ;  /* 0x0000013000017945 */ /* 0x000fe20003800000 */
[--C-:B------:R-:W-:Y:S02]  /*b830*/  SHF.R.U64 R11, R20, 0x10, R21.reuse ;  /* 0x00000010140b7819 */ /* 0x100fe40000001215 */
[----:B------:R-:W-:Y:S02]  /*b840*/  SHF.R.U32.HI R30, RZ, 0x10, R21 ;  /* 0x00000010ff1e7819 */ /* 0x000fe40000011615 */
[----:B------:R-:W-:Y:S02]  /*b850*/  PRMT R26, R26, 0x5410, R27 ;  /* 0x000054101a1a7816 */ /* 0x000fe4000000001b */
[----:B------:R-:W-:-:S02]  /*b860*/  PRMT R12, R9, 0x5410, R10 ;  /* 0x00005410090c7816 */ /* 0x000fc4000000000a */
[----:B------:R-:W-:Y:S02]  /*b870*/  PRMT R24, R24, 0x5410, R25 ;  /* 0x0000541018187816 */ /* 0x000fe40000000019 */
[----:B------:R-:W-:Y:S02]  /*b880*/  PRMT R27, R38, 0x5410, R39 ;  /* 0x00005410261b7816 */ /* 0x000fe40000000027 */
[----:B------:R-:W-:Y:S02]  /*b890*/  PRMT R20, R32, 0x5410, R33 ;  /* 0x0000541020147816 */ /* 0x000fe40000000021 */
[----:B------:R-:W-:Y:S02]  /*b8a0*/  PRMT R21, R40, 0x5410, R41 ;  /* 0x0000541028157816 */ /* 0x000fe40000000029 */
        /* <DEDUP_REMOVED lines=8> */
[----:B------:R-:W-:Y:S01]  /*b930*/  PRMT R10, R4, 0x5410, R7 ;  /* 0x00005410040a7816 */ /* 0x000fe20000000007 */
[----:B0-----:R-:W-:Y:S06]  /*b940*/  @!P1 BRA `(.L_x_587) ;  /* 0x0000019c00e49947 */ /* 0x001fec0003800000 */
.L_x_806:
[----:B------:R-:W-:Y:S05]  /*b950*/  BSYNC B1 ;  /* 0x0000000000017941 */ /* 0x000fea0003800000 */
.L_x_586:
[----:B------:R-:W-:Y:S01]  /*b960*/  BSSY B1, `(.L_x_588) ;  /* 0x00000aa000017945 */ /* 0x000fe20003800000 */
[----:B------:R-:W-:-:S03]  /*b970*/  PRMT R11, R11, 0x5410, R30 ;  /* 0x000054100b0b7816 */ /* 0x000fc6000000001e */
[----:B------:R-:W-:Y:S05]  /*b980*/  @P0 BRA `(.L_x_589) ;  /* 0x00000008009c0947 */ /* 0x000fea0003800000 */
[----:B0-----:R-:W0:Y:S01]  /*b990*/  LDC R5, c[0x0][0x3d4] ;  /* 0x0000f500ff057b82 */ /* 0x001e220000000800 */
[----:B------:R-:W-:Y:S01]  /*b9a0*/  BSSY B2, `(.L_x_590) ;  /* 0x000002c000027945 */ /* 0x000fe20003800000 */
[-C--:B0-----:R-:W-:Y:S02]  /*b9b0*/  ISETP.GE.AND P0, PT, R22, R5.reuse, PT ;  /* 0x000000051600720c */ /* 0x081fe40003f06270 */
[-C--:B------:R-:W-:Y:S02]  /*b9c0*/  ISETP.GE.AND P1, PT, R215, R5.reuse, PT ;  /* 0x00000005d700720c */ /* 0x080fe40003f26270 */
[-C--:B------:R-:W-:Y:S02]  /*b9d0*/  ISETP.GE.AND P2, PT, R214, R5.reuse, PT ;  /* 0x00000005d600720c */ /* 0x080fe40003f46270 */
[----:B------:R-:W-:-:S07]  /*b9e0*/  ISETP.GE.AND P3, PT, R216, R5, PT ;  /* 0x00000005d800720c */ /* 0x000fce0003f66270 */
[----:B------:R-:W-:Y:S06]  /*b9f0*/  @P0 BRA `(.L_x_591) ;  /* 0x0000000000980947 */ /* 0x000fec0003800000 */
[----:B------:R-:W0:Y:S01]  /*ba00*/  LDS.128 R4, [R3] ;  /* 0x0000000003047984 */ /* 0x000e220000000c00 */
[----:B------:R-:W-:Y:S02]  /*ba10*/  HADD2.F32 R37, -RZ, R28.H0_H0 ;  /* 0x2000001cff257230 */ /* 0x000fe40000004100 */
[----:B------:R-:W-:Y:S02]  /*ba20*/  HADD2.F32 R35, -RZ, R26.H0_H0 ;  /* 0x2000001aff237230 */ /* 0x000fe40000004100 */
[----:B------:R-:W-:Y:S02]  /*ba30*/  HADD2.F32 R34, -RZ, R27.H0_H0 ;  /* 0x2000001bff227230 */ /* 0x000fe40000004100 */
[----:B------:R-:W-:Y:S02]  /*ba40*/  HADD2.F32 R36, -RZ, R29.H0_H0 ;  /* 0x2000001dff247230 */ /* 0x000fe40000004100 */
[--C-:B0-----:R-:W-:Y:S02]  /*ba50*/  HADD2.F32 R30, -RZ, R4.reuse.H0_H0 ;  /* 0x20000004ff1e7230 */ /* 0x101fe40000004100 */
[----:B------:R-:W-:-:S02]  /*ba60*/  HADD2.F32 R4, -RZ, R4.H1_H1 ;  /* 0x30000004ff047230 */ /* 0x000fc40000004100 */
[--C-:B------:R-:W-:Y:S02]  /*ba70*/  HADD2.F32 R31, -RZ, R5.reuse.H0_H0 ;  /* 0x20000005ff1f7230 */ /* 0x100fe40000004100 */
[----:B------:R-:W-:Y:S02]  /*ba80*/  HADD2.F32 R5, -RZ, R5.H1_H1 ;  /* 0x30000005ff057230 */ /* 0x000fe40000004100 */
[C---:B------:R-:W-:Y:S01]  /*ba90*/  FMUL.FTZ R39, R4.reuse, R37 ;  /* 0x0000002504277220 */ /* 0x040fe20000410000 */
[-C--:B------:R-:W-:Y:S01]  /*baa0*/  FMUL.FTZ R4, R4, R35.reuse ;  /* 0x0000002304047220 */ /* 0x080fe20000410000 */
[--C-:B------:R-:W-:Y:S02]  /*bab0*/  HADD2.F32 R32, -RZ, R6.reuse.H0_H0 ;  /* 0x20000006ff207230 */ /* 0x100fe40000004100 */
[----:B------:R-:W-:Y:S02]  /*bac0*/  HADD2.F32 R33, -RZ, R7.H0_H0 ;  /* 0x20000007ff217230 */ /* 0x000fe40000004100 */
[C---:B------:R-:W-:Y:S01]  /*bad0*/  FMUL.FTZ R40, R5.reuse, R36 ;  /* 0x0000002405287220 */ /* 0x040fe20000410000 */
[C---:B------:R-:W-:Y:S01]  /*bae0*/  FFMA.FTZ R39, R30.reuse, R35, -R39 ;  /* 0x000000231e277223 */ /* 0x040fe20000010827 */
[----:B------:R-:W-:Y:S01]  /*baf0*/  FFMA.FTZ R38, R30, R37, R4 ;  /* 0x000000251e267223 */ /* 0x000fe20000010004 */
[----:B------:R-:W-:Y:S01]  /*bb00*/  FMUL.FTZ R42, R5, R34 ;  /* 0x00000022052a7220 */ /* 0x000fe20000410000 */
[----:B------:R-:W-:-:S02]  /*bb10*/  HADD2.F32 R6, -RZ, R6.H1_H1 ;  /* 0x30000006ff067230 */ /* 0x000fc40000004100 */
[C---:B------:R-:W-:Y:S01]  /*bb20*/  FFMA.FTZ R40, R31.reuse, R34, -R40 ;  /* 0x000000221f287223 */ /* 0x040fe20000010828 */
[----:B------:R-:W-:Y:S02]  /*bb30*/  HADD2.F32 R7, -RZ, R7.H1_H1 ;  /* 0x30000007ff077230 */ /* 0x000fe40000004100 */
[----:B------:R-:W-:Y:S01]  /*bb40*/  FFMA.FTZ R31, R31, R36, R42 ;  /* 0x000000241f1f7223 */ /* 0x000fe2000001002a */
[----:B------:R-:W-:Y:S02]  /*bb50*/  HADD2.F32 R35, -RZ, R28.H1_H1 ;  /* 0x3000001cff237230 */ /* 0x000fe40000004100 */
[----:B------:R-:W-:Y:S02]  /*bb60*/  HADD2.F32 R5, -RZ, R26.H1_H1 ;  /* 0x3000001aff057230 */ /* 0x000fe40000004100 */
[----:B------:R-:W-:Y:S02]  /*bb70*/  HADD2.F32 R30, -RZ, R29.H1_H1 ;  /* 0x3000001dff1e7230 */ /* 0x000fe40000004100 */
[----:B------:R-:W-:Y:S01]  /*bb80*/  FMUL.FTZ R37, R6, R35 ;  /* 0x0000002306257220 */ /* 0x000fe20000410000 */
[----:B------:R-:W-:-:S02]  /*bb90*/  HADD2.F32 R4, -RZ, R27.H1_H1 ;  /* 0x3000001bff047230 */ /* 0x000fc40000004100 */
[-C--:B------:R-:W-:Y:S01]  /*bba0*/  FMUL.FTZ R34, R6, R5.reuse ;  /* 0x0000000506227220 */ /* 0x080fe20000410000 */
[C---:B------:R-:W-:Y:S01]  /*bbb0*/  FMUL.FTZ R36, R7.reuse, R30 ;  /* 0x0000001e07247220 */ /* 0x040fe20000410000 */
[C---:B------:R-:W-:Y:S01]  /*bbc0*/  FFMA.FTZ R6, R32.reuse, R5, -R37 ;  /* 0x0000000520067223 */ /* 0x040fe20000010825 */
[-C--:B------:R-:W-:Y:S01]  /*bbd0*/  FMUL.FTZ R41, R7, R4.reuse ;  /* 0x0000000407297220 */ /* 0x080fe20000410000 */
[----:B------:R-:W-:Y:S01]  /*bbe0*/  FFMA.FTZ R35, R32, R35, R34 ;  /* 0x0000002320237223 */ /* 0x000fe20000010022 */
[C---:B------:R-:W-:Y:S01]  /*bbf0*/  FFMA.FTZ R7, R33.reuse, R4, -R36 ;  /* 0x0000000421077223 */ /* 0x040fe20000010824 */
[----:B------:R-:W-:Y:S01]  /*bc00*/  F2FP.F16.F32.PACK_AB R4, R38, R39 ;  /* 0x000000272604723e */ /* 0x000fe200000000ff */
[----:B------:R-:W-:Y:S01]  /*bc10*/  FFMA.FTZ R30, R33, R30, R41 ;  /* 0x0000001e211e7223 */ /* 0x000fe20000010029 */
[----:B------:R-:W-:Y:S02]  /*bc20*/  F2FP.F16.F32.PACK_AB R5, R31, R40 ;  /* 0x000000281f05723e */ /* 0x000fe400000000ff */
[----:B------:R-:W-:-:S02]  /*bc30*/  F2FP.F16.F32.PACK_AB R6, R35, R6 ;  /* 0x000000062306723e */ /* 0x000fc400000000ff */
[----:B------:R-:W-:-:S05]  /*bc40*/  F2FP.F16.F32.PACK_AB R7, R30, R7 ;  /* 0x000000071e07723e */ /* 0x000fca00000000ff */
[----:B------:R0:W-:Y:S02]  /*bc50*/  STS.128 [R3], R4 ;  /* 0x0000000403007388 */ /* 0x0001e40000000c00 */
.L_x_591:
[----:B------:R-:W-:Y:S05]  /*bc60*/  BSYNC B2 ;  /* 0x0000000000027941 */ /* 0x000fea0003800000 */
.L_x_590:
[----:B------:R-:W-:Y:S04]  /*bc70*/  BSSY B2, `(.L_x_592) ;  /* 0x0000028000027945 */ /* 0x000fe80003800000 */
[----:B------:R-:W-:Y:S05]  /*bc80*/  @P1 BRA `(.L_x_593) ;  /* 0x0000000000981947 */ /* 0x000fea0003800000 */
[----:B0-----:R-:W0:Y:S01]  /*bc90*/  LDS.128 R4, [R3+0x4000] ;  /* 0x0040000003047984 */ /* 0x001e220000000c00 */
        /* <DEDUP_REMOVED lines=36> */
[----:B------:R1:W-:Y:S02]  /*bee0*/  STS.128 [R3+0x4000], R4 ;  /* 0x0040000403007388 */ /* 0x0003e40000000c00 */
.L_x_593:
[----:B------:R-:W-:Y:S05]  /*bef0*/  BSYNC B2 ;  /* 0x0000000000027941 */ /* 0x000fea0003800000 */
.L_x_592:
[----:B------:R-:W-:Y:S04]  /*bf00*/  BSSY B2, `(.L_x_594) ;  /* 0x0000028000027945 */ /* 0x000fe80003800000 */
[----:B------:R-:W-:Y:S05]  /*bf10*/  @P2 BRA `(.L_x_595) ;  /* 0x0000000000982947 */ /* 0x000fea0003800000 */
[----:B01----:R-:W0:Y:S01]  /*bf20*/  LDS.128 R4, [R3+0x8000] ;  /* 0x0080000003047984 */ /* 0x003e220000000c00 */
        /* <DEDUP_REMOVED lines=37> */
.L_x_595:
[----:B------:R-:W-:Y:S05]  /*c180*/  BSYNC B2 ;  /* 0x0000000000027941 */ /* 0x000fea0003800000 */
.L_x_594:
[----:B------:R-:W-:Y:S05]  /*c190*/  @P3 BRA `(.L_x_589) ;  /* 0x0000000000983947 */ /* 0x000fea0003800000 */
[----:B012---:R-:W0:Y:S01]  /*c1a0*/  LDS.128 R4, [R3+0xc000] ;  /* 0x00c0000003047984 */ /* 0x007e220000000c00 */
        /* <DEDUP_REMOVED lines=37> */
.L_x_589:
[----:B------:R-:W-:Y:S05]  /*c400*/  BSYNC B1 ;  /* 0x0000000000017941 */ /* 0x000fea0003800000 */
.L_x_588:
[----:B------:R-:W-:Y:S01]  /*c410*/  ISETP.GE.AND P0, PT, R217, R0, PT ;  /* 0x00000000d900720c */ /* 0x000fe20003f06270 */
[----:B------:R-:W-:-:S12]  /*c420*/  BSSY B1, `(.L_x_596) ;  /* 0x00000a9000017945 */ /* 0x000fd80003800000 */
[----:B------:R-:W-:Y:S05]  /*c430*/  @P0 BRA `(.L_x_597) ;  /* 0x00000008009c0947 */ /* 0x000fea0003800000 */
[----:B0123--:R-:W0:Y:S01]  /*c440*/  LDC R5, c[0x0][0x3d4] ;  /* 0x0000f500ff057b82 */ /* 0x00fe220000000800 */
[----:B------:R-:W-:Y:S01]  /*c450*/  BSSY B2, `(.L_x_598) ;  /* 0x000002c000027945 */ /* 0x000fe20003800000 */
[-C--:B0-----:R-:W-:Y:S02]  /*c460*/  ISETP.GE.AND P0, PT, R22, R5.reuse, PT ;  /* 0x000000051600720c */ /* 0x081fe40003f06270 */
[-C--:B------:R-:W-:Y:S02]  /*c470*/  ISETP.GE.AND P1, PT, R215, R5.reuse, PT ;  /* 0x00000005d700720c */ /* 0x080fe40003f26270 */
[-C--:B------:R-:W-:Y:S02]  /*c480*/  ISETP.GE.AND P2, PT, R214, R5.reuse, PT ;  /* 0x00000005d600720c */ /* 0x080fe40003f46270 */
[----:B------:R-:W-:-:S07]  /*c490*/  ISETP.GE.AND P3, PT, R216, R5, PT ;  /* 0x00000005d800720c */ /* 0x000fce0003f66270 */
[----:B------:R-:W-:Y:S06]  /*c4a0*/  @P0 BRA `(.L_x_599) ;  /* 0x0000000000980947 */ /* 0x000fec0003800000 */
[----:B------:R-:W0:Y:S01]  /*c4b0*/  LDS.128 R4, [R3+0x1000] ;  /* 0x0010000003047984 */ /* 0x000e220000000c00 */
[----:B------:R-:W-:Y:S02]  /*c4c0*/  HADD2.F32 R36, -RZ, R26.H0_H0 ;  /* 0x2000001aff247230 */ /* 0x000fe40000004100 */
[--C-:B------:R-:W-:Y:S02]  /*c4d0*/  HADD2.F32 R38, -RZ, R28.reuse.H0_H0 ;  /* 0x2000001cff267230 */ /* 0x100fe40000004100 */
[----:B------:R-:W-:Y:S02]  /*c4e0*/  HADD2.F32 R41, -RZ, R29.H0_H0 ;  /* 0x2000001dff297230 */ /* 0x000fe40000004100 */
[----:B------:R-:W-:Y:S02]  /*c4f0*/  HADD2.F32 R39, -RZ, R27.H0_H0 ;  /* 0x2000001bff277230 */ /* 0x000fe40000004100 */
[----:B------:R-:W-:Y:S02]  /*c500*/  HADD2.F32 R40, -RZ, R28.H1_H1 ;  /* 0x3000001cff287230 */ /* 0x000fe40000004100 */
[----:B------:R-:W-:-:S02]  /*c510*/  HADD2.F32 R43, -RZ, R29.H1_H1 ;  /* 0x3000001dff2b7230 */ /* 0x000fc40000004100 */
[--C-:B0-----:R-:W-:Y:S02]  /*c520*/  HADD2.F32 R30, -RZ, R4.reuse.H0_H0 ;  /* 0x20000004ff1e7230 */ /* 0x101fe40000004100 */
[----:B------:R-:W-:Y:S02]  /*c530*/  HADD2.F32 R4, -RZ, R4.H1_H1 ;  /* 0x30000004ff047230 */ /* 0x000fe40000004100 */
[--C-:B------:R-:W-:Y:S02]  /*c540*/  HADD2.F32 R31, -RZ, R5.reuse.H0_H0 ;  /* 0x20000005ff1f7230 */ /* 0x100fe40000004100 */
[----:B------:R-:W-:Y:S02]  /*c550*/  HADD2.F32 R5, -RZ, R5.H1_H1 ;  /* 0x30000005ff057230 */ /* 0x000fe40000004100 */
[-C--:B------:R-:W-:Y:S01]  /*c560*/  FMUL.FTZ R35, R38, R4.reuse ;  /* 0x0000000426237220 */ /* 0x080fe20000410000 */
[----:B------:R-:W-:Y:S01]  /*c570*/  FMUL.FTZ R37, R36, R4 ;  /* 0x0000000424257220 */ /* 0x000fe20000410000 */
[----:B------:R-:W-:-:S02]  /*c580*/  HADD2.F32 R32, -RZ, R6.H0_H0 ;  /* 0x20000006ff207230 */ /* 0x000fc40000004100 */
[-C--:B------:R-:W-:Y:S01]  /*c590*/  FMUL.FTZ R34, R41, R5.reuse ;  /* 0x0000000529227220 */ /* 0x080fe20000410000 */
[-C--:B------:R-:W-:Y:S01]  /*c5a0*/  FFMA.FTZ R4, R36, R30.reuse, -R35 ;  /* 0x0000001e24047223 */ /* 0x080fe20000010823 */
[----:B------:R-:W-:Y:S01]  /*c5b0*/  FFMA.FTZ R37, R38, R30, R37 ;  /* 0x0000001e26257223 */ /* 0x000fe20000010025 */
[C---:B------:R-:W-:Y:S01]  /*c5c0*/  FMUL.FTZ R30, R39.reuse, R5 ;  /* 0x00000005271e7220 */ /* 0x040fe20000410000 */
[--C-:B------:R-:W-:Y:S02]  /*c5d0*/  HADD2.F32 R33, -RZ, R7.reuse.H0_H0 ;  /* 0x20000007ff217230 */ /* 0x100fe40000004100 */
[-C--:B------:R-:W-:Y:S01]  /*c5e0*/  FFMA.FTZ R5, R39, R31.reuse, -R34 ;  /* 0x0000001f27057223 */ /* 0x080fe20000010822 */
[----:B------:R-:W-:Y:S02]  /*c5f0*/  HADD2.F32 R6, -RZ, R6.H1_H1 ;  /* 0x30000006ff067230 */ /* 0x000fe40000004100 */
[----:B------:R-:W-:Y:S01]  /*c600*/  FFMA.FTZ R30, R41, R31, R30 ;  /* 0x0000001f291e7223 */ /* 0x000fe2000001001e */
[----:B------:R-:W-:Y:S01]  /*c610*/  HADD2.F32 R7, -RZ, R7.H1_H1 ;  /* 0x30000007ff077230 */ /* 0x000fe20000004100 */
[----:B------:R-:W-:Y:S01]  /*c620*/  F2FP.F16.F32.PACK_AB R4, R37, R4 ;  /* 0x000000042504723e */ /* 0x000fe200000000ff */
[----:B------:R-:W-:-:S02]  /*c630*/  HADD2.F32 R38, -RZ, R26.H1_H1 ;  /* 0x3000001aff267230 */ /* 0x000fc40000004100 */
[-C--:B------:R-:W-:Y:S01]  /*c640*/  FMUL.FTZ R31, R40, R6.reuse ;  /* 0x00000006281f7220 */ /* 0x080fe20000410000 */
[----:B------:R-:W-:Y:S02]  /*c650*/  HADD2.F32 R39, -RZ, R27.H1_H1 ;  /* 0x3000001bff277230 */ /* 0x000fe40000004100 */
[----:B------:R-:W-:Y:S01]  /*c660*/  FMUL.FTZ R34, R43, R7 ;  /* 0x000000072b227220 */ /* 0x000fe20000410000 */
[----:B------:R-:W-:Y:S01]  /*c670*/  F2FP.F16.F32.PACK_AB R5, R30, R5 ;  /* 0x000000051e05723e */ /* 0x000fe200000000ff */
[C---:B------:R-:W-:Y:S01]  /*c680*/  FMUL.FTZ R35, R38.reuse, R6 ;  /* 0x0000000626237220 */ /* 0x040fe20000410000 */
[-C--:B------:R-:W-:Y:S01]  /*c690*/  FFMA.FTZ R6, R38, R32.reuse, -R31 ;  /* 0x0000002026067223 */ /* 0x080fe2000001081f */
[C---:B------:R-:W-:Y:S01]  /*c6a0*/  FMUL.FTZ R36, R39.reuse, R7 ;  /* 0x0000000727247220 */ /* 0x040fe20000410000 */
[-C--:B------:R-:W-:Y:S01]  /*c6b0*/  FFMA.FTZ R7, R39, R33.reuse, -R34 ;  /* 0x0000002127077223 */ /* 0x080fe20000010822 */
[----:B------:R-:W-:Y:S02]  /*c6c0*/  FFMA.FTZ R35, R40, R32, R35 ;  /* 0x0000002028237223 */ /* 0x000fe40000010023 */
[----:B------:R-:W-:-:S03]  /*c6d0*/  FFMA.FTZ R36, R43, R33, R36 ;  /* 0x000000212b247223 */ /* 0x000fc60000010024 */
[----:B------:R-:W-:Y:S02]  /*c6e0*/  F2FP.F16.F32.PACK_AB R6, R35, R6 ;  /* 0x000000062306723e */ /* 0x000fe400000000ff */
[----:B------:R-:W-:-:S05]  /*c6f0*/  F2FP.F16.F32.PACK_AB R7, R36, R7 ;  /* 0x000000072407723e */ /* 0x000fca00000000ff */
[----:B------:R0:W-:Y:S02]  /*c700*/  STS.128 [R3+0x1000], R4 ;  /* 0x0010000403007388 */ /* 0x0001e40000000c00 */
.L_x_599:
[----:B------:R-:W-:Y:S05]  /*c710*/  BSYNC B2 ;  /* 0x0000000000027941 */ /* 0x000fea0003800000 */
.L_x_598:
[----:B------:R-:W-:Y:S04]  /*c720*/  BSSY B2, `(.L_x_600) ;  /* 0x0000028000027945 */ /* 0x000fe80003800000 */
[----:B------:R-:W-:Y:S05]  /*c730*/  @P1 BRA `(.L_x_601) ;  /* 0x0000000000981947 */ /* 0x000fea0003800000 */
[----:B0-----:R-:W0:Y:S01]  /*c740*/  LDS.128 R4, [R3+0x5000] ;  /* 0x0050000003047984 */ /* 0x001e220000000c00 */
        /* <DEDUP_REMOVED lines=37> */
.L_x_601:
[----:B------:R-:W-:Y:S05]  /*c9a0*/  BSYNC B2 ;  /* 0x0000000000027941 */ /* 0x000fea0003800000 */
.L_x_600:
[----:B------:R-:W-:Y:S04]  /*c9b0*/  BSSY B2, `(.L_x_602) ;  /* 0x0000028000027945 */ /* 0x000fe80003800000 */
[----:B------:R-:W-:Y:S05]  /*c9c0*/  @P2 BRA `(.L_x_603) ;  /* 0x0000000000982947 */ /* 0x000fea0003800000 */
[----:B01----:R-:W0:Y:S01]  /*c9d0*/  LDS.128 R4, [R3+0x9000] ;  /* 0x0090000003047984 */ /* 0x003e220000000c00 */
        /* <DEDUP_REMOVED lines=37> */
.L_x_603:
[----:B------:R-:W-:Y:S05]  /*cc30*/  BSYNC B2 ;  /* 0x0000000000027941 */ /* 0x000fea0003800000 */
.L_x_602:
[----:B------:R-:W-:Y:S05]  /*cc40*/  @P3 BRA `(.L_x_597) ;  /* 0x0000000000983947 */ /* 0x000fea0003800000 */
[----:B012---:R-:W0:Y:S01]  /*cc50*/  LDS.128 R4, [R3+0xd000] ;  /* 0x00d0000003047984 */ /* 0x007e220000000c00 */
        /* <DEDUP_REMOVED lines=37> */
.L_x_597:
[----:B------:R-:W-:Y:S05]  /*ceb0*/  BSYNC B1 ;  /* 0x0000000000017941 */ /* 0x000fea0003800000 */
.L_x_596:
[----:B------:R-:W-:Y:S01]  /*cec0*/  ISETP.GE.AND P0, PT, R218, R0, PT ;  /* 0x00000000da00720c */ /* 0x000fe20003f06270 */
[----:B------:R-:W-:-:S12]  /*ced0*/  BSSY B1, `(.L_x_604) ;  /* 0x00000a9000017945 */ /* 0x000fd80003800000 */
[----:B------:R-:W-:Y:S05]  /*cee0*/  @P0 BRA `(.L_x_605) ;  /* 0x00000008009c0947 */ /* 0x000fea0003800000 */
[----:B01234-:R-:W0:Y:S01]  /*cef0*/  LDC R5, c[0x0][0x3d4] ;  /* 0x0000f500ff057b82 */ /* 0x01fe220000000800 */
        /* <DEDUP_REMOVED lines=44> */
.L_x_607:
[----:B------:R-:W-:Y:S05]  /*d1c0*/  BSYNC B2 ;  /* 0x0000000000027941 */ /* 0x000fea0003800000 */
.L_x_606:
        /* <DEDUP_REMOVED lines=40> */
.L_x_609:
[----:B------:R-:W-:Y:S05]  /*d450*/  BSYNC B2 ;  /* 0x0000000000027941 */ /* 0x000fea0003800000 */
.L_x_608:
        /* <DEDUP_REMOVED lines=40> */
.L_x_611:
[----:B------:R-:W-:Y:S05]  /*d6e0*/  BSYNC B2 ;  /* 0x0000000000027941 */ /* 0x000fea0003800000 */
.L_x_610:
        /* <DEDUP_REMOVED lines=39> */
.L_x_605:
[----:B------:R-:W-:Y:S05]  /*d960*/  BSYNC B1 ;  /* 0x0000000000017941 */ /* 0x000fea0003800000 */
.L_x_604:
[----:B01234-:R-:W2:Y:S02]  /*d970*/  LDL R4, [R1+0x70] ;  /* 0x0000700001047983 */ /* 0x01fea40000100800 */
[----:B--2---:R-:W-:-:S13]  /*d980*/  ISETP.GE.AND P0, PT, R4, R0, PT ;  /* 0x000000000400720c */ /* 0x004fda0003f06270 */
[----:B------:R-:W-:Y:S05]  /*d990*/  @P0 BRA `(.L_x_612) ;  /* 0x0000003c00e40947 */ /* 0x000fea0003800000 */
[----:B------:R-:W0:Y:S01]  /*d9a0*/  LDC R5, c[0x0][0x3d4] ;  /* 0x0000f500ff057b82 */ /* 0x000e220000000800 */
        /* <DEDUP_REMOVED lines=8> */
[----:B------:R-:W-:Y:S02]  /*da30*/  HADD2.F32 R40, -RZ, R29.H0_H0 ;  /* 0x2000001dff287230 */ /* 0x000fe40000004100 */
        /* <DEDUP_REMOVED lines=12> */
[----:B------:R-:W-:Y:S01]  /*db00*/  FFMA.FTZ R4, R34, R0, -R33 ;  /* 0x0000000022047223 */ /* 0x000fe20000010821 */
[C---:B------:R-:W-:Y:S01]  /*db10*/  FMUL.FTZ R33, R36.reuse, R5 ;  /* 0x0000000524217220 */ /* 0x040fe20000410000 */
[--C-:B------:R-:W-:Y:S02]  /*db20*/  HADD2.F32 R32, -RZ, R7.reuse.H0_H0 ;  /* 0x20000007ff207230 */ /* 0x100fe40000004100 */
[----:B------:R-:W-:Y:S01]  /*db30*/  FFMA.FTZ R5, R36, R30, -R37 ;  /* 0x0000001e24057223 */ /* 0x000fe20000010825 */
[----:B------:R-:W-:Y:S02]  /*db40*/  HADD2.F32 R6, -RZ, R6.H1_H1 ;  /* 0x30000006ff067230 */ /* 0x000fe40000004100 */
[----:B------:R-:W-:Y:S01]  /*db50*/  FFMA.FTZ R35, R38, R0, R35 ;  /* 0x0000000026237223 */ /* 0x000fe20000010023 */
[----:B------:R-:W-:Y:S02]  /*db60*/  HADD2.F32 R7, -RZ, R7.H1_H1 ;  /* 0x30000007ff077230 */ /* 0x000fe40000004100 */
[----:B------:R-:W-:Y:S01]  /*db70*/  FFMA.FTZ R30, R40, R30, R33 ;  /* 0x0000001e281e7223 */ /* 0x000fe20000010021 */
[----:B------:R-:W-:-:S02]  /*db80*/  HADD2.F32 R37, -RZ, R26.H1_H1 ;  /* 0x3000001aff257230 */ /* 0x000fc40000004100 */
[----:B------:R-:W-:Y:S01]  /*db90*/  FMUL.FTZ R0, R39, R6 ;  /* 0x0000000627007220 */ /* 0x000fe20000410000 */
[----:B------:R-:W-:Y:S02]  /*dba0*/  HADD2.F32 R26, -RZ, R27.H1_H1 ;  /* 0x3000001bff1a7230 */ /* 0x000fe40000004100 */
[----:B------:R-:W-:Y:S01]  /*dbb0*/  FMUL.FTZ R27, R28, R7 ;  /* 0x000000071c1b7220 */ /* 0x000fe20000410000 */
[----:B------:R-:W-:Y:S01]  /*dbc0*/  F2FP.F16.F32.PACK_AB R4, R35, R4 ;  /* 0x000000042304723e */ /* 0x000fe200000000ff */
[C---:B------:R-:W-:Y:S01]  /*dbd0*/  FMUL.FTZ R6, R37.reuse, R6 ;  /* 0x0000000625067220 */ /* 0x040fe20000410000 */
[----:B------:R-:W-:Y:S01]  /*dbe0*/  FFMA.FTZ R0, R37, R31, -R0 ;  /* 0x0000001f25007223 */ /* 0x000fe20000010800 */
[C---:B------:R-:W-:Y:S01]  /*dbf0*/  FMUL.FTZ R29, R26.reuse, R7 ;  /* 0x000000071a1d7220 */ /* 0x040fe20000410000 */
[-C--:B------:R-:W-:Y:S01]  /*dc00*/  FFMA.FTZ R7, R26, R32.reuse, -R27 ;  /* 0x000000201a077223 */ /* 0x080fe2000001081b */
[----:B------:R-:W-:Y:S01]  /*dc10*/  FFMA.FTZ R31, R39, R31, R6 ;  /* 0x0000001f271f7223 */ /* 0x000fe20000010006 */
[----:B------:R-:W-:Y:S01]  /*dc20*/  F2FP.F16.F32.PACK_AB R5, R30, R5 ;  /* 0x000000051e05723e */ /* 0x000fe200000000ff */
[----:B------:R-:W-:-:S03]  /*dc30*/  FFMA.FTZ R32, R28, R32, R29 ;  /* 0x000000201c207223 */ /* 0x000fc6000001001d */
[----:B------:R-:W-:Y:S02]  /*dc40*/  F2FP.F16.F32.PACK_AB R6, R31, R0 ;  /* 0x000000001f06723e */ /* 0x000fe400000000ff */
[----:B------:R-:W-:-:S05]  /*dc50*/  F2FP.F16.F32.PACK_AB R7, R32, R7 ;  /* 0x000000072007723e */ /* 0x000fca00000000ff */
[----:B------:R0:W-:Y:S02]  /*dc60*/  STS.128 [R3+0x3000], R4 ;  /* 0x0030000403007388 */ /* 0x0001e40000000c00 */
.L_x_614:
[----:B------:R-:W-:Y:S05]  /*dc70*/  BSYNC B1 ;  /* 0x0000000000017941 */ /* 0x000fea0003800000 */
.L_x_613:
[----:B------:R-:W-:Y:S04]  /*dc80*/  BSSY B1, `(.L_x_615) ;  /* 0x0000028000017945 */ /* 0x000fe80003800000 */
[----:B------:R-:W-:Y:S05]  /*dc90*/  @P1 BRA `(.L_x_616) ;  /* 0x0000000000981947 */ /* 0x000fea0003800000 */
[----:B0-----:R-:W0:Y:S01]  /*dca0*/  LDS.128 R4, [R3+0x7000] ;  /* 0x0070000003047984 */ /* 0x001e220000000c00 */
        /* <DEDUP_REMOVED lines=37> */
.L_x_616:
[----:B------:R-:W-:Y:S05]  /*df00*/  BSYNC B1 ;  /* 0x0000000000017941 */ /* 0x000fea0003800000 */
.L_x_615:
[----:B------:R-:W-:Y:S04]  /*df10*/  BSSY B1, `(.L_x_617) ;  /* 0x0000028000017945 */ /* 0x000fe80003800000 */
[----:B------:R-:W-:Y:S05]  /*df20*/  @P2 BRA `(.L_x_618) ;  /* 0x0000000000982947 */ /* 0x000fea0003800000 */
[----:B01----:R-:W0:Y:S01]  /*df30*/  LDS.128 R4, [R3+0xb000] ;  /* 0x00b0000003047984 */ /* 0x003e220000000c00 */
        /* <DEDUP_REMOVED lines=37> */
.L_x_618:
[----:B------:R-:W-:Y:S05]  /*e190*/  BSYNC B1 ;  /* 0x0000000000017941 */ /* 0x000fea0003800000 */
.L_x_617:
[----:B------:R-:W-:Y:S05]  /*e1a0*/  @P3 BRA `(.L_x_612) ;  /* 0x0000003400e03947 */ /* 0x000fea0003800000 */
[----:B012---:R-:W0:Y:S01]  /*e1b0*/  LDS.128 R4, [R3+0xf000] ;  /* 0x00f0000003047984 */ /* 0x007e220000000c00 */
        /* <DEDUP_REMOVED lines=36> */
[----:B------:R3:W-:Y:S01]  /*e400*/  STS.128 [R3+0xf000], R4 ;  /* 0x00f0000403007388 */ /* 0x0007e20000000c00 */
[----:B------:R-:W-:Y:S05]  /*e410*/  BRA `(.L_x_612) ;  /* 0x0000003400447947 */ /* 0x000fea0003800000 */
.L_x_579:
        /* <DEDUP_REMOVED lines=17> */
[----:B------:R-:W-:-:S02]  /*e530*/  CS2R R26, SRZ ;  /* 0x00000000001a7805 */ /* 0x000fc4000001ff00 */
[----:B------:R-:W-:Y:S02]  /*e540*/  CS2R R8, SRZ ;  /* 0x0000000000087805 */ /* 0x000fe4000001ff00 */
[----:B------:R-:W-:Y:S02]  /*e550*/  CS2R R10, SRZ ;  /* 0x00000000000a7805 */ /* 0x000fe4000001ff00 */
[----:B------:R-:W-:Y:S02]  /*e560*/  CS2R R4, SRZ ;  /* 0x0000000000047805 */ /* 0x000fe4000001ff00 */
[----:B------:R-:W-:Y:S01]  /*e570*/  CS2R R6, SRZ ;  /* 0x0000000000067805 */ /* 0x000fe2000001ff00 */
[----:B------:R-:W-:Y:S02]  /*e580*/  ULDC.64 UR6, c[0x0][0x208] ;  /* 0x0000820000067ab9 */ /* 0x000fe40000000a00 */
[----:B------:R0:W5:Y:S04]  /*e590*/  @!P0 LDG.E.128 R12, desc[UR6][R34.64] ;  /* 0x00000006220c8981 */ /* 0x000168000c1e1d00 */
[----:B------:R0:W5:Y:S04]  /*e5a0*/  @!P2 LDG.E.128 R24, desc[UR6][R34.64+0x80] ;  /* 0x000080062218a981 */ /* 0x000168000c1e1d00 */
[----:B------:R0:W5:Y:S04]  /*e5b0*/  @!P0 LDG.E.128 R8, desc[UR6][R36.64] ;  /* 0x0000000624088981 */ /* 0x000168000c1e1d00 */
[----:B------:R0:W5:Y:S02]  /*e5c0*/  @!P2 LDG.E.128 R4, desc[UR6][R36.64+0x80] ;  /* 0x000080062404a981 */ /* 0x000164000c1e1d00 */
.L_x_620:
[----:B------:R-:W-:Y:S05]  /*e5d0*/  BSYNC B1 ;  /* 0x0000000000017941 */ /* 0x000fea0003800000 */
.L_x_619:
[----:B------:R-:W-:Y:S01]  /*e5e0*/  UMOV UR4, 0xffffffff ;  /* 0xffffffff00047882 */ /* 0x000fe20000000000 */
[----:B0----5:R-:W-:Y:S01]  /*e5f0*/  MOV R36, R24 ;  /* 0x0000001800247202 */ /* 0x021fe20000000f00 */
[----:B------:R-:W-:Y:S01]  /*e600*/  IMAD.MOV.U32 R38, RZ, RZ, R26 ;  /* 0x000000ffff267224 */ /* 0x000fe200078e001a */
[----:B------:R-:W-:Y:S01]  /*e610*/  SHF.R.U64 R44, R24, 0x10, R25 ;  /* 0x00000010182c7819 */ /* 0x000fe20000001219 */
[----:B------:R-:W-:Y:S01]  /*e620*/  IMAD.MOV.U32 R21, RZ, RZ, R8 ;  /* 0x000000ffff157224 */ /* 0x000fe200078e0008 */
[--C-:B------:R-:W-:Y:S01]  /*e630*/  SHF.R.U64 R47, R8, 0x10, R9.reuse ;  /* 0x00000010082f7819 */ /* 0x100fe20000001209 */
[--C-:B------:R-:W-:Y:S01]  /*e640*/  IMAD.MOV.U32 R24, RZ, RZ, R9.reuse ;  /* 0x000000ffff187224 */ /* 0x100fe200078e0009 */
[----:B------:R-:W-:Y:S01]  /*e650*/  SHF.R.U32.HI R48, RZ, 0x10, R9 ;  /* 0x00000010ff307819 */ /* 0x000fe20000011609 */
[----:B------:R-:W-:Y:S01]  /*e660*/  IMAD.MOV.U32 R20, RZ, RZ, R12 ;  /* 0x000000ffff147224 */ /* 0x000fe200078e000c */
[----:B------:R-:W-:Y:S01]  /*e670*/  MOV R33, R10 ;  /* 0x0000000a00217202 */ /* 0x000fe20000000f00 */
[----:B------:R-:W-:Y:S01]  /*e680*/  IMAD.MOV.U32 R34, RZ, RZ, R14 ;  /* 0x000000ffff227224 */ /* 0x000fe200078e000e */
[----:B------:R-:W-:Y:S01]  /*e690*/  SHF.R.U64 R49, R10, 0x10, R11 ;  /* 0x000000100a317819 */ /* 0x000fe2000000120b */
[----:B------:R-:W-:Y:S01]  /*e6a0*/  IMAD.MOV.U32 R35, RZ, RZ, R15 ;  /* 0x000000ffff237224 */ /* 0x000fe200078e000f */
[----:B------:R-:W-:Y:S01]  /*e6b0*/  MOV R32, R13 ;  /* 0x0000000d00207202 */ /* 0x000fe20000000f00 */
[----:B------:R-:W-:Y:S01]  /*e6c0*/  IMAD.MOV.U32 R37, RZ, RZ, R25 ;  /* 0x000000ffff257224 */ /* 0x000fe200078e0019 */
[----:B------:R-:W-:Y:S01]  /*e6d0*/  SHF.R.U64 R40, R12, 0x10, R13 ;  /* 0x000000100c287819 */ /* 0x000fe2000000120d */
[----:B------:R-:W-:Y:S01]  /*e6e0*/  IMAD.MOV.U32 R8, RZ, RZ, R11 ;  /* 0x000000ffff087224 */ /* 0x000fe200078e000b */
[----:B------:R-:W-:Y:S01]  /*e6f0*/  SHF.R.U32.HI R41, RZ, 0x10, R13 ;  /* 0x00000010ff297819 */ /* 0x000fe2000001160d */
[----:B------:R-:W-:Y:S01]  /*e700*/  IMAD.MOV.U32 R9, RZ, RZ, R4 ;  /* 0x000000ffff097224 */ /* 0x000fe200078e0004 */
[----:B------:R-:W-:-:S02]  /*e710*/  SHF.R.U64 R42, R14, 0x10, R15 ;  /* 0x000000100e2a7819 */ /* 0x000fc4000000120f */
[----:B------:R-:W-:Y:S02]  /*e720*/  SHF.R.U32.HI R43, RZ, 0x10, R15 ;  /* 0x00000010ff2b7819 */ /* 0x000fe4000001160f */
[----:B------:R-:W-:Y:S02]  /*e730*/  SHF.R.U32.HI R45, RZ, 0x10, R25 ;  /* 0x00000010ff2d7819 */ /* 0x000fe40000011619 */
[----:B------:R-:W-:Y:S02]  /*e740*/  MOV R39, R27 ;  /* 0x0000001b00277202 */ /* 0x000fe40000000f00 */
[--C-:B------:R-:W-:Y:S02]  /*e750*/  SHF.R.U64 R26, R26, 0x10, R27.reuse ;  /* 0x000000101a1a7819 */ /* 0x100fe4000000121b */
[----:B------:R-:W-:Y:S02]  /*e760*/  SHF.R.U32.HI R46, RZ, 0x10, R27 ;  /* 0x00000010ff2e7819 */ /* 0x000fe4000001161b */
[----:B------:R-:W-:-:S02]  /*e770*/  SHF.R.U32.HI R50, RZ, 0x10, R11 ;  /* 0x00000010ff327819 */ /* 0x000fc4000001160b */
[----:B------:R-:W-:Y:S02]  /*e780*/  MOV R10, R5 ;  /* 0x00000005000a7202 */ /* 0x000fe40000000f00 */
[--C-:B------:R-:W-:Y:S02]  /*e790*/  SHF.R.U64 R51, R4, 0x10, R5.reuse ;  /* 0x0000001004337819 */ /* 0x100fe40000001205 */
[----:B------:R-:W-:Y:S01]  /*e7a0*/  SHF.R.U32.HI R52, RZ, 0x10, R5 ;  /* 0x00000010ff347819 */ /* 0x000fe20000011605 */
[----:B------:R-:W-:Y:S06]  /*e7b0*/  BRA.DIV UR4, `(.L_x_621) ;  /* 0x00000172045c7947 */ /* 0x000fec000b800000 */
.L_x_809:
[----:B------:R-:W2:Y:S01]  /*e7c0*/  LDL R5, [R1+0x60] ;  /* 0x0000600001057983 */ /* 0x000ea20000100800 */
[----:B------:R-:W-:Y:S01]  /*e7d0*/  UMOV UR4, 0xffffffff ;  /* 0xffffffff00047882 */ /* 0x000fe20000000000 */
[----:B--2---:R-:W-:Y:S02]  /*e7e0*/  LEA.HI R4, R5, R5, RZ, 0x1 ;  /* 0x0000000505047211 */ /* 0x004fe400078f08ff */
[----:B------:R-:W-:Y:S05]  /*e7f0*/  BRA.DIV UR4, `(.L_x_622) ;  /* 0x0000017204747947 */ /* 0x000fea000b800000 */
.L_x_812:
[----:B------:R-:W-:Y:S01]  /*e800*/  UMOV UR4, 0xffffffff ;  /* 0xffffffff00047882 */ /* 0x000fe20000000000 */
[----:B------:R-:W-:Y:S02]  /*e810*/  LOP3.LUT R4, R4, 0xfffffffe, RZ, 0xc0, !PT ;  /* 0xfffffffe04047812 */ /* 0x000fe400078ec0ff */
[----:B------:R-:W-:Y:S05]  /*e820*/  BRA.DIV UR4, `(.L_x_623) ;  /* 0x0000017204907947 */ /* 0x000fea000b800000 */
.L_x_815:
[----:B------:R-:W-:Y:S01]  /*e830*/  UMOV UR4, 0xffffffff ;  /* 0xffffffff00047882 */ /* 0x000fe20000000000 */
[----:B------:R-:W-:Y:S02]  /*e840*/  IMAD.IADD R4, R5, 0x1, -R4 ;  /* 0x0000000105047824 */ /* 0x000fe400078e0a04 */
[----:B------:R-:W-:Y:S05]  /*e850*/  BRA.DIV UR4, `(.L_x_624) ;  /* 0x0000017204ac7947 */ /* 0x000fea000b800000 */
.L_x_818:
[----:B------:R-:W-:Y:S01]  /*e860*/  SHF.L.U32 R5, R4, 0x1f, RZ ;  /* 0x0000001f04057819 */ /* 0x000fe200000006ff */
[----:B------:R-:W-:Y:S01]  /*e870*/  IMAD.MOV.U32 R25, RZ, RZ, R6 ;  /* 0x000000ffff197224 */ /* 0x000fe200078e0006 */
[----:B------:R-:W-:Y:S01]  /*e880*/  MOV R11, R7 ;  /* 0x00000007000b7202 */ /* 0x000fe20000000f00 */
[----:B------:R-:W-:Y:S01]  /*e890*/  BSSY B1, `(.L_x_625) ;  /* 0x0000017000017945 */ /* 0x000fe20003800000 */
[----:B------:R-:W0:Y:S01]  /*e8a0*/  SYNCS.PHASECHK.TRANS64.TRYWAIT P0, [R16+URZ+0x38800], R5 ;  /* 0x03880005100075a7 */ /* 0x000e22000800017f */
[----:B------:R-:W-:Y:S02]  /*e8b0*/  SHF.R.U64 R6, R6, 0x10, R7 ;  /* 0x0000001006067819 */ /* 0x000fe40000001207 */
[----:B------:R-:W-:Y:S02]  /*e8c0*/  SHF.R.S32.HI R4, RZ, 0x1f, R213 ;  /* 0x0000001fff047819 */ /* 0x000fe400000114d5 */
[----:B------:R-:W-:Y:S02]  /*e8d0*/  PRMT R27, R20, 0x5410, R32 ;  /* 0x00005410141b7816 */ /* 0x000fe40000000020 */
[----:B------:R-:W-:-:S02]  /*e8e0*/  PRMT R29, R34, 0x5410, R35 ;  /* 0x00005410221d7816 */ /* 0x000fc40000000023 */
[----:B------:R-:W-:Y:S02]  /*e8f0*/  PRMT R20, R26, 0x5410, R46 ;  /* 0x000054101a147816 */ /* 0x000fe4000000002e */
[----:B------:R-:W-:Y:S02]  /*e900*/  PRMT R31, R21, 0x5410, R24 ;  /* 0x00005410151f7816 */ /* 0x000fe40000000018 */
[----:B------:R-:W-:Y:S02]  /*e910*/  SHF.R.U32.HI R7, RZ, 0x10, R7 ;  /* 0x00000010ff077819 */ /* 0x000fe40000011607 */
        /* <DEDUP_REMOVED lines=12> */
[----:B------:R-:W-:Y:S01]  /*e9e0*/  LEA.HI R4, R4, R213, RZ, 0x3 ;  /* 0x000000d504047211 */ /* 0x000fe200078f18ff */
[----:B0-----:R-:W-:Y:S06]  /*e9f0*/  @!P0 BRA `(.L_x_626) ;  /* 0x00000170006c8947 */ /* 0x001fec0003800000 */
.L_x_819:
[----:B------:R-:W-:Y:S05]  /*ea00*/  BSYNC B1 ;  /* 0x0000000000017941 */ /* 0x000fea0003800000 */
.L_x_625:
[----:B------:R-:W-:Y:S01]  /*ea10*/  BSSY B1, `(.L_x_627) ;  /* 0x00000b8000017945 */ /* 0x000fe20003800000 */
[----:B------:R-:W-:Y:S02]  /*ea20*/  PRMT R26, R26, 0x5410, R7 ;  /* 0x000054101a1a7816 */ /* 0x000fe40000000007 */
[----:B------:R-:W-:Y:S01]  /*ea30*/  SHF.R.S32.HI R12, RZ, 0x3, R4 ;  /* 0x00000003ff0c7819 */ /* 0x000fe20000011404 */
[----:B------:R-:W-:Y:S06]  /*ea40*/  @P1 BRA `(.L_x_628) ;  /* 0x0000000800d01947 */ /* 0x000fec0003800000 */
[----:B------:R-:W1:Y:S01]  /*ea50*/  LDC R57, c[0x0][0x3d4] ;  /* 0x0000f500ff397b82 */ /* 0x000e620000000800 */
[----:B------:R-:W-:Y:S01]  /*ea60*/  BSSY B2, `(.L_x_629) ;  /* 0x000005a000027945 */ /* 0x000fe20003800000 */
[-C--:B-1----:R-:W-:Y:S02]  /*ea70*/  ISETP.GE.AND P0, PT, R212, R57.reuse, PT ;  /* 0x00000039d400720c */ /* 0x082fe40003f06270 */
[----:B------:R-:W-:-:S11]  /*ea80*/  ISETP.GE.AND P1, PT, R213, R57, PT ;  /* 0x00000039d500720c */ /* 0x000fd60003f26270 */
[----:B------:R-:W-:Y:S05]  /*ea90*/  @P0 BRA `(.L_x_630) ;  /* 0x0000000400580947 */ /* 0x000fea0003800000 */
[----:B------:R-:W-:Y:S01]  /*eaa0*/  LEA.HI R4, R57, R220, RZ, 0x1d ;  /* 0x000000dc39047211 */ /* 0x000fe200078fe8ff */
[----:B------:R-:W-:Y:S02]  /*eab0*/  HADD2.F32 R47, -RZ, R31.H0_H0 ;  /* 0x2000001fff2f7230 */ /* 0x000fe40000004100 */
[----:B------:R-:W-:Y:S01]  /*eac0*/  HADD2.F32 R45, -RZ, R27.H0_H0 ;  /* 0x2000001bff2d7230 */ /* 0x000fe20000004100 */
[----:B------:R-:W-:Y:S01]  /*ead0*/  SHF.R.S32.HI R7, RZ, 0x1f, R4 ;  /* 0x0000001fff077819 */ /* 0x000fe20000011404 */
[----:B0-----:R-:W-:Y:S02]  /*eae0*/  IMAD.SHL.U32 R5, R4, 0x8, RZ ;  /* 0x0000000804057824 */ /* 0x001fe400078e00ff */
[----:B------:R-:W-:Y:S01]  /*eaf0*/  HADD2.F32 R49, -RZ, R32.H0_H0 ;  /* 0x20000020ff317230 */ /* 0x000fe20000004100 */
[----:B------:R-:W-:Y:S02]  /*eb00*/  LEA.HI R7, R7, R4, RZ, 0x3 ;  /* 0x0000000407077211 */ /* 0x000fe400078f18ff */
[----:B------:R-:W-:-:S03]  /*eb10*/  LOP3.LUT R4, R232, 0x38, R5, 0xf8, !PT ;  /* 0x00000038e8047812 */ /* 0x000fc600078ef805 */
[----:B------:R-:W-:Y:S01]  /*eb20*/  IMAD.SHL.U32 R7, R7, 0x400, RZ ;  /* 0x0000040007077824 */ /* 0x000fe200078e00ff */
[----:B------:R-:W-:-:S04]  /*eb30*/  LOP3.LUT R8, R4, R233, RZ, 0x3c, !PT ;  /* 0x000000e904087212 */ /* 0x000fc800078e3cff */
[----:B------:R-:W-:Y:S02]  /*eb40*/  LOP3.LUT R9, R7, 0x7fffe000, RZ, 0xc0, !PT ;  /* 0x7fffe00007097812 */ /* 0x000fe400078ec0ff */
[----:B------:R-:W0:Y:S02]  /*eb50*/  LDS.128 R4, [R3] ;  /* 0x0000000003047984 */ /* 0x000e240000000c00 */
[----:B------:R-:W-:-:S04]  /*eb60*/  IADD3 R9, R8, R9, R234 ;  /* 0x0000000908097210 */ /* 0x000fc80007ffe0ea */
[----:B------:R-:W-:-:S05]  /*eb70*/  LEA R35, R9, R16, 0x1 ;  /* 0x0000001009237211 */ /* 0x000fca00078e08ff */
[----:B------:R-:W1:Y:S01]  /*eb80*/  LDS.128 R8, [R35+0x14400] ;  /* 0x0144000023087984 */ /* 0x000e620000000c00 */
[--C-:B0-----:R-:W-:Y:S02]  /*eb90*/  HADD2.F32 R36, -RZ, R4.reuse.H0_H0 ;  /* 0x20000004ff247230 */ /* 0x101fe40000004100 */
[----:B------:R-:W-:Y:S02]  /*eba0*/  HADD2.F32 R4, -RZ, R4.H1_H1 ;  /* 0x30000004ff047230 */ /* 0x000fe40000004100 */
[--C-:B------:R-:W-:Y:S02]  /*ebb0*/  HADD2.F32 R37, -RZ, R5.reuse.H0_H0 ;  /* 0x20000005ff257230 */ /* 0x100fe40000004100 */
[----:B------:R-:W-:Y:S02]  /*ebc0*/  HADD2.F32 R5, -RZ, R5.H1_H1 ;  /* 0x30000005ff057230 */ /* 0x000fe40000004100 */
[--C-:B------:R-:W-:Y:S02]  /*ebd0*/  HADD2.F32 R38, -RZ, R6.reuse.H0_H0 ;  /* 0x20000006ff267230 */ /* 0x100fe40000004100 */
[----:B------:R-:W-:-:S02]  /*ebe0*/  HADD2.F32 R6, -RZ, R6.H1_H1 ;  /* 0x30000006ff067230 */ /* 0x000fc40000004100 */
[--C-:B-1----:R-:W-:Y:S02]  /*ebf0*/  HADD2.F32 R40, -RZ, R8.reuse.H0_H0 ;  /* 0x20000008ff287230 */ /* 0x102fe40000004100 */
[----:B------:R-:W-:Y:S02]  /*ec00*/  HADD2.F32 R8, -RZ, R8.H1_H1 ;  /* 0x30000008ff087230 */ /* 0x000fe40000004100 */
[----:B------:R-:W-:Y:S02]  /*ec10*/  HADD2.F32 R41, -RZ, R9.H0_H0 ;  /* 0x20000009ff297230 */ /* 0x000fe40000004100 */
[C---:B------:R-:W-:Y:S01]  /*ec20*/  FMUL.FTZ R51, R40.reuse, R47 ;  /* 0x0000002f28337220 */ /* 0x040fe20000410000 */
[----:B------:R-:W-:Y:S01]  /*ec30*/  FMUL.FTZ R53, R40, R45 ;  /* 0x0000002d28357220 */ /* 0x000fe20000410000 */
[----:B------:R-:W-:Y:S02]  /*ec40*/  HADD2.F32 R40, -RZ, R31.H1_H1 ;  /* 0x3000001fff287230 */ /* 0x000fe40000004100 */
[----:B------:R-:W-:Y:S01]  /*ec50*/  FMUL.FTZ R55, R8, R49 ;  /* 0x0000003108377220 */ /* 0x000fe20000410000 */
[----:B------:R-:W-:Y:S01]  /*ec60*/  FFMA.FTZ R51, R36, R45, -R51 ;  /* 0x0000002d24337223 */ /* 0x000fe20000010833 */
[----:B------:R-:W-:-:S02]  /*ec70*/  HADD2.F32 R45, -RZ, R28.H0_H0 ;  /* 0x2000001cff2d7230 */ /* 0x000fc40000004100 */
[----:B------:R-:W-:Y:S01]  /*ec80*/  FFMA.FTZ R53, R36, R47, R53 ;  /* 0x0000002f24357223 */ /* 0x000fe20000010035 */
[----:B------:R-:W-:Y:S02]  /*ec90*/  HADD2.F32 R36, -RZ, R27.H1_H1 ;  /* 0x3000001bff247230 */ /* 0x000fe40000004100 */
[C---:B------:R-:W-:Y:S01]  /*eca0*/  FMUL.FTZ R48, R41.reuse, R40 ;  /* 0x0000002829307220 */ /* 0x040fe20000410000 */
[----:B------:R-:W-:Y:S02]  /*ecb0*/  HADD2.F32 R9, -RZ, R9.H1_H1 ;  /* 0x30000009ff097230 */ /* 0x000fe40000004100 */
[-C--:B------:R-:W-:Y:S01]  /*ecc0*/  FMUL.FTZ R47, R8, R45.reuse ;  /* 0x0000002d082f7220 */ /* 0x080fe20000410000 */
[C---:B------:R-:W-:Y:S01]  /*ecd0*/  FFMA.FTZ R44, R4.reuse, R45, -R55 ;  /* 0x0000002d042c7223 */ /* 0x040fe20000010837 */
[----:B------:R-:W-:Y:S01]  /*ece0*/  FMUL.FTZ R41, R41, R36 ;  /* 0x0000002429297220 */ /* 0x000fe20000410000 */
[----:B------:R-:W-:Y:S02]  /*ecf0*/  HADD2.F32 R8, -RZ, R32.H1_H1 ;  /* 0x30000020ff087230 */ /* 0x000fe40000004100 */
[----:B------:R-:W-:Y:S01]  /*ed00*/  FFMA.FTZ R46, R4, R49, R47 ;  /* 0x00000031042e7223 */ /* 0x000fe2000001002f */
[----:B------:R-:W-:-:S02]  /*ed10*/  HADD2.F32 R4, -RZ, R28.H1_H1 ;  /* 0x3000001cff047230 */ /* 0x000fc40000004100 */
[C---:B------:R-:W-:Y:S01]  /*ed20*/  FFMA.FTZ R40, R37.reuse, R40, R41 ;  /* 0x0000002825287223 */ /* 0x040fe20000010029 */
[--C-:B------:R-:W-:Y:S02]  /*ed30*/  HADD2.F32 R42, -RZ, R10.reuse.H0_H0 ;  /* 0x2000000aff2a7230 */ /* 0x100fe40000004100 */
[----:B------:R-:W-:Y:S01]  /*ed40*/  FFMA.FTZ R48, R37, R36, -R48 ;  /* 0x0000002425307223 */ /* 0x000fe20000010830 */
[----:B------:R-:W-:Y:S02]  /*ed50*/  HADD2.F32 R41, -RZ, R33.H0_H0 ;  /* 0x20000021ff297230 */ /* 0x000fe40000004100 */
[C---:B------:R-:W-:Y:S01]  /*ed60*/  FMUL.FTZ R36, R9.reuse, R8 ;  /* 0x0000000809247220 */ /* 0x040fe20000410000 */
[----:B------:R-:W-:Y:S02]  /*ed70*/  HADD2.F32 R37, -RZ, R29.H0_H0 ;  /* 0x2000001dff257230 */ /* 0x000fe40000004100 */
[----:B------:R-:W-:Y:S01]  /*ed80*/  FMUL.FTZ R50, R9, R4 ;  /* 0x0000000409327220 */ /* 0x000fe20000410000 */
[----:B------:R-:W-:-:S02]  /*ed90*/  HADD2.F32 R10, -RZ, R10.H1_H1 ;  /* 0x3000000aff0a7230 */ /* 0x000fc40000004100 */
[C---:B------:R-:W-:Y:S01]  /*eda0*/  FMUL.FTZ R55, R42.reuse, R41 ;  /* 0x000000292a377220 */ /* 0x040fe20000410000 */
[----:B------:R-:W-:Y:S02]  /*edb0*/  HADD2.F32 R45, -RZ, R34.H0_H0 ;  /* 0x20000022ff2d7230 */ /* 0x000fe40000004100 */
[C---:B------:R-:W-:Y:S01]  /*edc0*/  FFMA.FTZ R47, R5.reuse, R4, -R36 ;  /* 0x00000004052f7223 */ /* 0x040fe20000010824 */
[----:B------:R-:W-:Y:S02]  /*edd0*/  HADD2.F32 R9, -RZ, R30.H0_H0 ;  /* 0x2000001eff097230 */ /* 0x000fe40000004100 */
[-C--:B------:R-:W-:Y:S01]  /*ede0*/  FMUL.FTZ R42, R42, R37.reuse ;  /* 0x000000252a2a7220 */ /* 0x080fe20000410000 */
[----:B------:R-:W-:Y:S01]  /*edf0*/  FFMA.FTZ R49, R5, R8, R50 ;  /* 0x0000000805317223 */ /* 0x000fe20000010032 */
[----:B------:R-:W-:Y:S01]  /*ee00*/  FFMA.FTZ R55, R38, R37, -R55 ;  /* 0x0000002526377223 */ /* 0x000fe20000010837 */
[--C-:B------:R-:W-:Y:S02]  /*ee10*/  HADD2.F32 R43, -RZ, R11.reuse.H0_H0 ;  /* 0x2000000bff2b7230 */ /* 0x100fe40000004100 */
[C---:B------:R-:W-:Y:S01]  /*ee20*/  FMUL.FTZ R5, R10.reuse, R45 ;  /* 0x0000002d0a057220 */ /* 0x040fe20000410000 */
[----:B------:R-:W-:Y:S01]  /*ee30*/  FMUL.FTZ R37, R10, R9 ;  /* 0x000000090a257220 */ /* 0x000fe20000410000 */
[----:B------:R-:W-:-:S02]  /*ee40*/  HADD2.F32 R11, -RZ, R11.H1_H1 ;  /* 0x3000000bff0b7230 */ /* 0x000fc40000004100 */
[----:B------:R-:W-:Y:S01]  /*ee50*/  FFMA.FTZ R42, R38, R41, R42 ;  /* 0x00000029262a7223 */ /* 0x000fe2000001002a */
[----:B------:R-:W-:Y:S02]  /*ee60*/  HADD2.F32 R10, -RZ, R33.H1_H1 ;  /* 0x30000021ff0a7230 */ /* 0x000fe40000004100 */
[C---:B------:R-:W-:Y:S01]  /*ee70*/  FFMA.FTZ R38, R6.reuse, R9, -R5 ;  /* 0x0000000906267223 */ /* 0x040fe20000010805 */
[----:B------:R-:W-:Y:S02]  /*ee80*/  HADD2.F32 R36, -RZ, R34.H1_H1 ;  /* 0x30000022ff247230 */ /* 0x000fe40000004100 */
[----:B------:R-:W-:Y:S01]  /*ee90*/  FFMA.FTZ R37, R6, R45, R37 ;  /* 0x0000002d06257223 */ /* 0x000fe20000010025 */
[----:B------:R-:W-:Y:S02]  /*eea0*/  HADD2.F32 R4, -RZ, R29.H1_H1 ;  /* 0x3000001dff047230 */ /* 0x000fe40000004100 */
[----:B------:R-:W-:Y:S01]  /*eeb0*/  FMUL.FTZ R6, R43, R10 ;  /* 0x0000000a2b067220 */ /* 0x000fe20000410000 */
[----:B------:R-:W-:-:S02]  /*eec0*/  HADD2.F32 R8, -RZ, R30.H1_H1 ;  /* 0x3000001eff087230 */ /* 0x000fc40000004100 */
[----:B------:R-:W-:Y:S01]  /*eed0*/  FMUL.FTZ R50, R11, R36 ;  /* 0x000000240b327220 */ /* 0x000fe20000410000 */
[--C-:B------:R-:W-:Y:S02]  /*eee0*/  HADD2.F32 R39, -RZ, R7.reuse.H0_H0 ;  /* 0x20000007ff277230 */ /* 0x100fe40000004100 */
[----:B------:R-:W-:Y:S01]  /*eef0*/  FMUL.FTZ R43, R43, R4 ;  /* 0x000000042b2b7220 */ /* 0x000fe20000410000 */
[----:B------:R-:W-:Y:S02]  /*ef00*/  HADD2.F32 R7, -RZ, R7.H1_H1 ;  /* 0x30000007ff077230 */ /* 0x000fe40000004100 */
[----:B------:R-:W-:Y:S01]  /*ef10*/  FMUL.FTZ R5, R11, R8 ;  /* 0x000000080b057220 */ /* 0x000fe20000410000 */
[----:B------:R-:W-:Y:S01]  /*ef20*/  F2FP.F16.F32.PACK_AB R9, R49, R40 ;  /* 0x000000283109723e */ /* 0x000fe200000000ff */
[C---:B------:R-:W-:Y:S01]  /*ef30*/  FFMA.FTZ R11, R39.reuse, R4, -R6 ;  /* 0x00000004270b7223 */ /* 0x040fe20000010806 */
[----:B------:R-:W-:Y:S01]  /*ef40*/  FFMA.FTZ R43, R39, R10, R43 ;  /* 0x0000000a272b7223 */ /* 0x000fe2000001002b */
[C---:B------:R-:W-:Y:S01]  /*ef50*/  FFMA.FTZ R50, R7.reuse, R8, -R50 ;  /* 0x0000000807327223 */ /* 0x040fe20000010832 */
[----:B------:R-:W-:Y:S01]  /*ef60*/  FFMA.FTZ R36, R7, R36, R5 ;  /* 0x0000002407247223 */ /* 0x000fe20000010005 */
[----:B------:R-:W-:-:S02]  /*ef70*/  F2FP.F16.F32.PACK_AB R4, R44, R51 ;  /* 0x000000332c04723e */ /* 0x000fc400000000ff */
[----:B------:R-:W-:Y:S02]  /*ef80*/  F2FP.F16.F32.PACK_AB R5, R47, R48 ;  /* 0x000000302f05723e */ /* 0x000fe400000000ff */
[----:B------:R-:W-:Y:S02]  /*ef90*/  F2FP.F16.F32.PACK_AB R6, R38, R55 ;  /* 0x000000372606723e */ /* 0x000fe400000000ff */
[----:B------:R-:W-:Y:S02]  /*efa0*/  F2FP.F16.F32.PACK_AB R7, R50, R11 ;  /* 0x0000000b3207723e */ /* 0x000fe400000000ff */
[----:B------:R-:W-:Y:S02]  /*efb0*/  F2FP.F16.F32.PACK_AB R8, R46, R53 ;  /* 0x000000352e08723e */ /* 0x000fe400000000ff */
[----:B------:R-:W-:Y:S01]  /*efc0*/  F2FP.F16.F32.PACK_AB R10, R37, R42 ;  /* 0x0000002a250a723e */ /* 0x000fe200000000ff */
[----:B------:R1:W-:Y:S01]  /*efd0*/  STS.128 [R3], R4 ;  /* 0x0000000403007388 */ /* 0x0003e20000000c00 */
[----:B------:R-:W-:-:S05]  /*efe0*/  F2FP.F16.F32.PACK_AB R11, R36, R43 ;  /* 0x0000002b240b723e */ /* 0x000fca00000000ff */
[----:B------:R1:W-:Y:S02]  /*eff0*/  STS.128 [R35+0x14400], R8 ;  /* 0x0144000823007388 */ /* 0x0003e40000000c00 */
.L_x_630:
[----:B------:R-:W-:Y:S05]  /*f000*/  BSYNC B2 ;  /* 0x0000000000027941 */ /* 0x000fea0003800000 */
.L_x_629:
[----:B------:R-:W-:Y:S05]  /*f010*/  @P1 BRA `(.L_x_628) ;  /* 0x00000004005c1947 */ /* 0x000fea0003800000 */
[----:B------:R-:W2:Y:S01]  /*f020*/  LDL R51, [R1+0x8c] ;  /* 0x00008c0001337983 */ /* 0x000ea20000100800 */
[----:B-1----:R-:W-:Y:S01]  /*f030*/  LEA.HI R3, R57, R12, RZ, 0x1d ;  /* 0x0000000c39037211 */ /* 0x002fe200078fe8ff */
[----:B------:R-:W-:Y:S02]  /*f040*/  HADD2.F32 R44, -RZ, R13.H0_H0 ;  /* 0x2000000dff2c7230 */ /* 0x000fe40000004100 */
[--C-:B------:R-:W-:Y:S01]  /*f050*/  HADD2.F32 R46, -RZ, R21.reuse.H0_H0 ;  /* 0x20000015ff2e7230 */ /* 0x100fe20000004100 */
[----:B------:R-:W-:Y:S01]  /*f060*/  SHF.R.S32.HI R4, RZ, 0x1f, R3 ;  /* 0x0000001fff047819 */ /* 0x000fe20000011403 */
[----:B0-----:R-:W-:Y:S02]  /*f070*/  IMAD.SHL.U32 R5, R3, 0x8, RZ ;  /* 0x0000000803057824 */ /* 0x001fe400078e00ff */
[----:B------:R-:W-:Y:S01]  /*f080*/  HADD2.F32 R43, -RZ, R24.H0_H0 ;  /* 0x20000018ff2b7230 */ /* 0x000fe20000004100 */
[----:B------:R-:W-:Y:S01]  /*f090*/  LEA.HI R3, R4, R3, RZ, 0x3 ;  /* 0x0000000304037211 */ /* 0x000fe200078f18ff */
[----:B------:R-:W-:Y:S01]  /*f0a0*/  HADD2.F32 R45, -RZ, R21.H1_H1 ;  /* 0x30000015ff2d7230 */ /* 0x000fe20000004100 */
[----:B------:R-:W-:-:S03]  /*f0b0*/  LOP3.LUT R4, R232, 0x38, R5, 0xf8, !PT ;  /* 0x00000038e8047812 */ /* 0x000fc600078ef805 */
[----:B------:R-:W-:Y:S01]  /*f0c0*/  IMAD.SHL.U32 R3, R3, 0x400, RZ ;  /* 0x0000040003037824 */ /* 0x000fe200078e00ff */
[----:B------:R-:W-:-:S04]  /*f0d0*/  LOP3.LUT R8, R4, R233, RZ, 0x3c, !PT ;  /* 0x000000e904087212 */ /* 0x000fc800078e3cff */
[----:B------:R-:W-:-:S04]  /*f0e0*/  LOP3.LUT R3, R3, 0x7fffe000, RZ, 0xc0, !PT ;  /* 0x7fffe00003037812 */ /* 0x000fc800078ec0ff */
[----:B------:R-:W-:-:S04]  /*f0f0*/  IADD3 R3, R8, R3, R234 ;  /* 0x0000000308037210 */ /* 0x000fc80007ffe0ea */
[----:B------:R-:W-:-:S05]  /*f100*/  LEA R3, R3, R16, 0x1 ;  /* 0x0000001003037211 */ /* 0x000fca00078e08ff */
[----:B------:R-:W0:Y:S02]  /*f110*/  LDS.128 R8, [R3+0x14400] ;  /* 0x0144000003087984 */ /* 0x000e240000000c00 */
[--C-:B0-----:R-:W-:Y:S02]  /*f120*/  HADD2.F32 R39, -RZ, R8.reuse.H0_H0 ;  /* 0x20000008ff277230 */ /* 0x101fe40000004100 */
[----:B------:R-:W-:Y:S02]  /*f130*/  HADD2.F32 R8, -RZ, R8.H1_H1 ;  /* 0x30000008ff087230 */ /* 0x000fe40000004100 */
[----:B------:R-:W-:Y:S02]  /*f140*/  HADD2.F32 R40, -RZ, R9.H0_H0 ;  /* 0x20000009ff287230 */ /* 0x000fe40000004100 */
[C---:B------:R-:W-:Y:S01]  /*f150*/  FMUL.FTZ R48, R39.reuse, R46 ;  /* 0x0000002e27307220 */ /* 0x040fe20000410000 */
[----:B------:R-:W-:Y:S01]  /*f160*/  FMUL.FTZ R50, R39, R44 ;  /* 0x0000002c27327220 */ /* 0x000fe20000410000 */
[----:B------:R-:W-:-:S02]  /*f170*/  HADD2.F32 R39, -RZ, R14.H0_H0 ;  /* 0x2000000eff277230 */ /* 0x000fc40000004100 */
[C---:B------:R-:W-:Y:S01]  /*f180*/  FMUL.FTZ R47, R8.reuse, R43 ;  /* 0x0000002b082f7220 */ /* 0x040fe20000410000 */
[----:B------:R-:W-:Y:S02]  /*f190*/  HADD2.F32 R9, -RZ, R9.H1_H1 ;  /* 0x30000009ff097230 */ /* 0x000fe40000004100 */
[--C-:B------:R-:W-:Y:S02]  /*f1a0*/  HADD2.F32 R41, -RZ, R10.reuse.H0_H0 ;  /* 0x2000000aff297230 */ /* 0x100fe40000004100 */
[----:B------:R-:W-:Y:S01]  /*f1b0*/  FMUL.FTZ R49, R8, R39 ;  /* 0x0000002708317220 */ /* 0x000fe20000410000 */
[----:B------:R-:W-:Y:S02]  /*f1c0*/  HADD2.F32 R8, -RZ, R15.H0_H0 ;  /* 0x2000000fff087230 */ /* 0x000fe40000004100 */
[----:B------:R-:W-:Y:S02]  /*f1d0*/  HADD2.F32 R10, -RZ, R10.H1_H1 ;  /* 0x3000000aff0a7230 */ /* 0x000fe40000004100 */
[----:B------:R-:W-:-:S02]  /*f1e0*/  HADD2.F32 R42, -RZ, R11.H0_H0 ;  /* 0x2000000bff2a7230 */ /* 0x000fc40000004100 */
[----:B------:R-:W-:Y:S01]  /*f1f0*/  HADD2.F32 R11, -RZ, R11.H1_H1 ;  /* 0x3000000bff0b7230 */ /* 0x000fe20000004100 */
[----:B--2---:R-:W0:Y:S02]  /*f200*/  LDS.128 R4, [R51] ;  /* 0x0000000033047984 */ /* 0x004e240000000c00 */
[--C-:B0-----:R-:W-:Y:S02]  /*f210*/  HADD2.F32 R35, -RZ, R4.reuse.H0_H0 ;  /* 0x20000004ff237230 */ /* 0x101fe40000004100 */
[----:B------:R-:W-:Y:S02]  /*f220*/  HADD2.F32 R4, -RZ, R4.H1_H1 ;  /* 0x30000004ff047230 */ /* 0x000fe40000004100 */
[----:B------:R-:W-:Y:S02]  /*f230*/  HADD2.F32 R36, -RZ, R5.H0_H0 ;  /* 0x20000005ff247230 */ /* 0x000fe40000004100 */
[C---:B------:R-:W-:Y:S01]  /*f240*/  FFMA.FTZ R48, R35.reuse, R44, -R48 ;  /* 0x0000002c23307223 */ /* 0x040fe20000010830 */
[----:B------:R-:W-:Y:S01]  /*f250*/  FFMA.FTZ R50, R35, R46, R50 ;  /* 0x0000002e23327223 */ /* 0x000fe20000010032 */
[----:B------:R-:W-:-:S02]  /*f260*/  HADD2.F32 R35, -RZ, R13.H1_H1 ;  /* 0x3000000dff237230 */ /* 0x000fc40000004100 */
[----:B------:R-:W-:Y:S01]  /*f270*/  FFMA.FTZ R47, R4, R39, -R47 ;  /* 0x00000027042f7223 */ /* 0x000fe2000001082f */
[----:B------:R-:W-:Y:S01]  /*f280*/  FMUL.FTZ R39, R40, R45 ;  /* 0x0000002d28277220 */ /* 0x000fe20000410000 */
[----:B------:R-:W-:Y:S02]  /*f290*/  HADD2.F32 R44, -RZ, R24.H1_H1 ;  /* 0x30000018ff2c7230 */ /* 0x000fe40000004100 */
[----:B------:R-:W-:Y:S01]  /*f2a0*/  FFMA.FTZ R49, R4, R43, R49 ;  /* 0x0000002b04317223 */ /* 0x000fe20000010031 */
[-C--:B------:R-:W-:Y:S01]  /*f2b0*/  FMUL.FTZ R40, R40, R35.reuse ;  /* 0x0000002328287220 */ /* 0x080fe20000410000 */
[----:B------:R-:W-:Y:S02]  /*f2c0*/  HADD2.F32 R4, -RZ, R14.H1_H1 ;  /* 0x3000000eff047230 */ /* 0x000fe40000004100 */
[C---:B------:R-:W-:Y:S01]  /*f2d0*/  FFMA.FTZ R39, R36.reuse, R35, -R39 ;  /* 0x0000002324277223 */ /* 0x040fe20000010827 */
[----:B------:R-:W-:Y:S02]  /*f2e0*/  HADD2.F32 R5, -RZ, R5.H1_H1 ;  /* 0x30000005ff057230 */ /* 0x000fe40000004100 */
[----:B------:R-:W-:Y:S01]  /*f2f0*/  FFMA.FTZ R40, R36, R45, R40 ;  /* 0x0000002d24287223 */ /* 0x000fe20000010028 */
[----:B------:R-:W-:Y:S01]  /*f300*/  FMUL.FTZ R46, R9, R44 ;  /* 0x0000002c092e7220 */ /* 0x000fe20000410000 */
[----:B------:R-:W-:-:S02]  /*f310*/  HADD2.F32 R36, -RZ, R25.H0_H0 ;  /* 0x20000019ff247230 */ /* 0x000fc40000004100 */
[-C--:B------:R-:W-:Y:S01]  /*f320*/  FMUL.FTZ R52, R9, R4.reuse ;  /* 0x0000000409347220 */ /* 0x080fe20000410000 */
[----:B------:R-:W-:Y:S02]  /*f330*/  HADD2.F32 R35, -RZ, R26.H0_H0 ;  /* 0x2000001aff237230 */ /* 0x000fe40000004100 */
[----:B------:R-:W-:Y:S01]  /*f340*/  FFMA.FTZ R46, R5, R4, -R46 ;  /* 0x00000004052e7223 */ /* 0x000fe2000001082e */
[----:B------:R-:W-:Y:S02]  /*f350*/  HADD2.F32 R37, -RZ, R6.H0_H0 ;  /* 0x20000006ff257230 */ /* 0x000fe40000004100 */
[C---:B------:R-:W-:Y:S01]  /*f360*/  FMUL.FTZ R4, R41.reuse, R36 ;  /* 0x0000002429047220 */ /* 0x040fe20000410000 */
[----:B------:R-:W-:Y:S02]  /*f370*/  HADD2.F32 R9, -RZ, R20.H0_H0 ;  /* 0x20000014ff097230 */ /* 0x000fe40000004100 */
[----:B------:R-:W-:Y:S01]  /*f380*/  FMUL.FTZ R45, R41, R8 ;  /* 0x00000008292d7220 */ /* 0x000fe20000410000 */
[----:B------:R-:W-:-:S02]  /*f390*/  HADD2.F32 R6, -RZ, R6.H1_H1 ;  /* 0x30000006ff067230 */ /* 0x000fc40000004100 */
[----:B------:R-:W-:Y:S01]  /*f3a0*/  FFMA.FTZ R41, R5, R44, R52 ;  /* 0x0000002c05297223 */ /* 0x000fe20000010034 */
[C---:B------:R-:W-:Y:S01]  /*f3b0*/  FMUL.FTZ R5, R10.reuse, R35 ;  /* 0x000000230a057220 */ /* 0x040fe20000410000 */
[C---:B------:R-:W-:Y:S01]  /*f3c0*/  FFMA.FTZ R43, R37.reuse, R8, -R4 ;  /* 0x00000008252b7223 */ /* 0x040fe20000010804 */
[----:B------:R-:W-:Y:S01]  /*f3d0*/  FFMA.FTZ R45, R37, R36, R45 ;  /* 0x00000024252d7223 */ /* 0x000fe2000001002d */
[-C--:B------:R-:W-:Y:S01]  /*f3e0*/  FMUL.FTZ R37, R10, R9.reuse ;  /* 0x000000090a257220 */ /* 0x080fe20000410000 */
[C---:B------:R-:W-:Y:S01]  /*f3f0*/  FFMA.FTZ R10, R6.reuse, R9, -R5 ;  /* 0x00000009060a7223 */ /* 0x040fe20000010805 */
[----:B------:R-:W-:Y:S02]  /*f400*/  HADD2.F32 R9, -RZ, R25.H1_H1 ;  /* 0x30000019ff097230 */ /* 0x000fe40000004100 */
[----:B------:R-:W-:Y:S02]  /*f410*/  HADD2.F32 R5, -RZ, R15.H1_H1 ;  /* 0x3000000fff057230 */ /* 0x000fe40000004100 */
[----:B------:R-:W-:Y:S01]  /*f420*/  FFMA.FTZ R36, R6, R35, R37 ;  /* 0x0000002306247223 */ /* 0x000fe20000010025 */
[----:B------:R-:W-:-:S02]  /*f430*/  HADD2.F32 R8, -RZ, R26.H1_H1 ;  /* 0x3000001aff087230 */ /* 0x000fc40000004100 */
[C---:B------:R-:W-:Y:S01]  /*f440*/  FMUL.FTZ R35, R42.reuse, R9 ;  /* 0x000000092a237220 */ /* 0x040fe20000410000 */
[----:B------:R-:W-:Y:S02]  /*f450*/  HADD2.F32 R4, -RZ, R20.H1_H1 ;  /* 0x30000014ff047230 */ /* 0x000fe40000004100 */
[-C--:B------:R-:W-:Y:S01]  /*f460*/  FMUL.FTZ R42, R42, R5.reuse ;  /* 0x000000052a2a7220 */ /* 0x080fe20000410000 */
[--C-:B------:R-:W-:Y:S02]  /*f470*/  HADD2.F32 R38, -RZ, R7.reuse.H0_H0 ;  /* 0x20000007ff267230 */ /* 0x100fe40000004100 */
[C---:B------:R-:W-:Y:S01]  /*f480*/  FMUL.FTZ R6, R11.reuse, R8 ;  /* 0x000000080b067220 */ /* 0x040fe20000410000 */
[----:B------:R-:W-:Y:S02]  /*f490*/  HADD2.F32 R7, -RZ, R7.H1_H1 ;  /* 0x30000007ff077230 */ /* 0x000fe40000004100 */
[-C--:B------:R-:W-:Y:S01]  /*f4a0*/  FMUL.FTZ R37, R11, R4.reuse ;  /* 0x000000040b257220 */ /* 0x080fe20000410000 */
        /* <DEDUP_REMOVED lines=11> */
[----:B------:R-:W-:-:S02]  /*f560*/  F2FP.F16.F32.PACK_AB R10, R36, R45 ;  /* 0x0000002d240a723e */ /* 0x000fc400000000ff */
[----:B------:R-:W-:-:S05]  /*f570*/  F2FP.F16.F32.PACK_AB R11, R42, R11 ;  /* 0x0000000b2a0b723e */ /* 0x000fca00000000ff */
[----:B------:R2:W-:Y:S02]  /*f580*/  STS.128 [R3+0x14400], R8 ;  /* 0x0144000803007388 */ /* 0x0005e40000000c00 */
.L_x_628:
[----:B------:R-:W-:Y:S05]  /*f590*/  BSYNC B1 ;  /* 0x0000000000017941 */ /* 0x000fea0003800000 */
.L_x_627:
[----:B------:R-:W-:Y:S01]  /*f5a0*/  ISETP.GE.AND P0, PT, R217, R0, PT ;  /* 0x00000000d900720c */ /* 0x000fe20003f06270 */
[----:B------:R-:W-:-:S12]  /*f5b0*/  BSSY B1, `(.L_x_631) ;  /* 0x00000bb000017945 */ /* 0x000fd80003800000 */
[----:B------:R-:W-:Y:S05]  /*f5c0*/  @P0 BRA `(.L_x_632) ;  /* 0x0000000800e40947 */ /* 0x000fea0003800000 */
[----:B------:R-:W3:Y:S01]  /*f5d0*/  LDC R49, c[0x0][0x3d4] ;  /* 0x0000f500ff317b82 */ /* 0x000ee20000000800 */
[----:B------:R-:W-:Y:S01]  /*f5e0*/  BSSY B2, `(.L_x_633) ;  /* 0x000005f000027945 */ /* 0x000fe20003800000 */
[-C--:B---3--:R-:W-:Y:S02]  /*f5f0*/  ISETP.GE.AND P0, PT, R212, R49.reuse, PT ;  /* 0x00000031d400720c */ /* 0x088fe40003f06270 */
[----:B------:R-:W-:-:S11]  /*f600*/  ISETP.GE.AND P1, PT, R213, R49, PT ;  /* 0x00000031d500720c */ /* 0x000fd60003f26270 */
[----:B------:R-:W-:Y:S05]  /*f610*/  @P0 BRA `(.L_x_634) ;  /* 0x00000004006c0947 */ /* 0x000fea0003800000 */
[----:B-12---:R-:W2:Y:S01]  /*f620*/  LDL R3, [R1+0x68] ;  /* 0x0000680001037983 */ /* 0x006ea20000100800 */
[----:B0-----:R-:W-:Y:S01]  /*f630*/  LOP3.LUT R5, R227, 0x38, R212, 0xf8, !PT ;  /* 0x00000038e3057812 */ /* 0x001fe200078ef8d4 */
[----:B------:R-:W-:Y:S02]  /*f640*/  HADD2.F32 R43, -RZ, R27.H0_H0 ;  /* 0x2000001bff2b7230 */ /* 0x000fe40000004100 */
[--C-:B------:R-:W-:Y:S01]  /*f650*/  HADD2.F32 R45, -RZ, R31.reuse.H0_H0 ;  /* 0x2000001fff2d7230 */ /* 0x100fe20000004100 */
[----:B------:R-:W-:Y:S01]  /*f660*/  LOP3.LUT R5, R231, R5, R230, 0xf6, !PT ;  /* 0x00000005e7057212 */ /* 0x000fe200078ef6e6 */
[----:B------:R-:W-:Y:S02]  /*f670*/  HADD2.F32 R52, -RZ, R32.H0_H0 ;  /* 0x20000020ff347230 */ /* 0x000fe40000004100 */
[----:B------:R-:W-:Y:S02]  /*f680*/  HADD2.F32 R48, -RZ, R28.H0_H0 ;  /* 0x2000001cff307230 */ /* 0x000fe40000004100 */
[----:B------:R-:W-:-:S02]  /*f690*/  HADD2.F32 R54, -RZ, R31.H1_H1 ;  /* 0x3000001fff367230 */ /* 0x000fc40000004100 */
[----:B------:R-:W-:Y:S02]  /*f6a0*/  HADD2.F32 R50, -RZ, R27.H1_H1 ;  /* 0x3000001bff327230 */ /* 0x000fe40000004100 */
[----:B------:R-:W-:Y:S02]  /*f6b0*/  HADD2.F32 R53, -RZ, R32.H1_H1 ;  /* 0x30000020ff357230 */ /* 0x000fe40000004100 */
[----:B------:R-:W-:Y:S02]  /*f6c0*/  HADD2.F32 R47, -RZ, R28.H1_H1 ;  /* 0x3000001cff2f7230 */ /* 0x000fe40000004100 */
[----:B------:R-:W-:Y:S02]  /*f6d0*/  HADD2.F32 R55, -RZ, R33.H0_H0 ;  /* 0x20000021ff377230 */ /* 0x000fe40000004100 */
[----:B------:R-:W-:Y:S01]  /*f6e0*/  HADD2.F32 R51, -RZ, R29.H0_H0 ;  /* 0x2000001dff337230 */ /* 0x000fe20000004100 */
[----:B--2---:R-:W-:Y:S02]  /*f6f0*/  R2UR UR4, R3 ;  /* 0x00000000030472ca */ /* 0x004fe400000e0000 */
[----:B------:R-:W-:-:S04]  /*f700*/  LEA.HI R3, R49, R220, RZ, 0x1d ;  /* 0x000000dc31037211 */ /* 0x000fc800078fe8ff */
[----:B------:R-:W-:Y:S01]  /*f710*/  SHF.R.S32.HI R6, RZ, 0x1f, R3 ;  /* 0x0000001fff067819 */ /* 0x000fe20000011403 */
[----:B------:R-:W-:-:S03]  /*f720*/  IMAD.SHL.U32 R4, R3, 0x8, RZ ;  /* 0x0000000803047824 */ /* 0x000fc600078e00ff */
[----:B------:R-:W-:Y:S02]  /*f730*/  LEA.HI R6, R6, R3, RZ, 0x3 ;  /* 0x0000000306067211 */ /* 0x000fe400078f18ff */
[----:B------:R-:W-:Y:S02]  /*f740*/  LOP3.LUT R3, R227, 0x38, R4, 0xf8, !PT ;  /* 0x00000038e3037812 */ /* 0x000fe400078ef804 */
[----:B------:R-:W-:Y:S01]  /*f750*/  LEA R56, R5, UR4, 0x1 ;  /* 0x0000000405387c11 */ /* 0x000fe2000f8e08ff */
        /* <DEDUP_REMOVED lines=15> */
[--C-:B------:R-:W-:Y:S02]  /*f850*/  HADD2.F32 R40, -RZ, R9.reuse.H0_H0 ;  /* 0x20000009ff287230 */ /* 0x100fe40000004100 */
[-C--:B------:R-:W-:Y:S01]  /*f860*/  FMUL.FTZ R44, R45, R39.reuse ;  /* 0x000000272d2c7220 */ /* 0x080fe20000410000 */
[C---:B------:R-:W-:Y:S01]  /*f870*/  FMUL.FTZ R46, R43.reuse, R39 ;  /* 0x000000272b2e7220 */ /* 0x040fe20000410000 */
[----:B------:R-:W-:Y:S02]  /*f880*/  HADD2.F32 R9, -RZ, R9.H1_H1 ;  /* 0x30000009ff097230 */ /* 0x000fe40000004100 */
[-C--:B------:R-:W-:Y:S01]  /*f890*/  FMUL.FTZ R39, R52, R8.reuse ;  /* 0x0000000834277220 */ /* 0x080fe20000410000 */
[-C--:B------:R-:W-:Y:S01]  /*f8a0*/  FFMA.FTZ R44, R43, R35.reuse, -R44 ;  /* 0x000000232b2c7223 */ /* 0x080fe2000001082c */
[----:B------:R-:W-:Y:S01]  /*f8b0*/  FFMA.FTZ R46, R45, R35, R46 ;  /* 0x000000232d2e7223 */ /* 0x000fe2000001002e */
[----:B------:R-:W-:Y:S01]  /*f8c0*/  FMUL.FTZ R35, R48, R8 ;  /* 0x0000000830237220 */ /* 0x000fe20000410000 */
[----:B------:R-:W-:Y:S01]  /*f8d0*/  FMUL.FTZ R43, R54, R40 ;  /* 0x00000028362b7220 */ /* 0x000fe20000410000 */
[----:B------:R-:W-:-:S02]  /*f8e0*/  HADD2.F32 R41, -RZ, R10.H0_H0 ;  /* 0x2000000aff297230 */ /* 0x000fc40000004100 */
[----:B------:R-:W-:Y:S01]  /*f8f0*/  FFMA.FTZ R39, R48, R4, -R39 ;  /* 0x0000000430277223 */ /* 0x000fe20000010827 */
[----:B------:R-:W-:Y:S01]  /*f900*/  FMUL.FTZ R45, R50, R40 ;  /* 0x00000028322d7220 */ /* 0x000fe20000410000 */
[----:B------:R-:W-:Y:S01]  /*f910*/  FFMA.FTZ R35, R52, R4, R35 ;  /* 0x0000000434237223 */ /* 0x000fe20000010023 */
[----:B------:R-:W-:Y:S02]  /*f920*/  HADD2.F32 R10, -RZ, R10.H1_H1 ;  /* 0x3000000aff0a7230 */ /* 0x000fe40000004100 */
[-C--:B------:R-:W-:Y:S01]  /*f930*/  FMUL.FTZ R4, R53, R9.reuse ;  /* 0x0000000935047220 */ /* 0x080fe20000410000 */
[----:B------:R-:W-:Y:S01]  /*f940*/  FMUL.FTZ R8, R47, R9 ;  /* 0x000000092f087220 */ /* 0x000fe20000410000 */
[----:B------:R-:W-:Y:S02]  /*f950*/  HADD2.F32 R52, -RZ, R34.H0_H0 ;  /* 0x20000022ff347230 */ /* 0x000fe40000004100 */
[-C--:B------:R-:W-:Y:S01]  /*f960*/  FFMA.FTZ R43, R50, R36.reuse, -R43 ;  /* 0x00000024322b7223 */ /* 0x080fe2000001082b */
[----:B------:R-:W-:Y:S01]  /*f970*/  FFMA.FTZ R45, R54, R36, R45 ;  /* 0x00000024362d7223 */ /* 0x000fe2000001002d */
[----:B------:R-:W-:-:S02]  /*f980*/  HADD2.F32 R50, -RZ, R30.H0_H0 ;  /* 0x2000001eff327230 */ /* 0x000fc40000004100 */
[-C--:B------:R-:W-:Y:S01]  /*f990*/  FFMA.FTZ R36, R47, R5.reuse, -R4 ;  /* 0x000000052f247223 */ /* 0x080fe20000010804 */
[----:B------:R-:W-:Y:S01]  /*f9a0*/  FFMA.FTZ R40, R53, R5, R8 ;  /* 0x0000000535287223 */ /* 0x000fe20000010008 */
[-C--:B------:R-:W-:Y:S01]  /*f9b0*/  FMUL.FTZ R4, R55, R41.reuse ;  /* 0x0000002937047220 */ /* 0x080fe20000410000 */
[-C--:B------:R-:W-:Y:S01]  /*f9c0*/  FMUL.FTZ R5, R52, R10.reuse ;  /* 0x0000000a34057220 */ /* 0x080fe20000410000 */
[C---:B------:R-:W-:Y:S01]  /*f9d0*/  FMUL.FTZ R48, R51.reuse, R41 ;  /* 0x0000002933307220 */ /* 0x040fe20000410000 */
[C---:B------:R-:W-:Y:S01]  /*f9e0*/  FMUL.FTZ R9, R50.reuse, R10 ;  /* 0x0000000a32097220 */ /* 0x040fe20000410000 */
[--C-:B------:R-:W-:Y:S02]  /*f9f0*/  HADD2.F32 R42, -RZ, R11.reuse.H0_H0 ;  /* 0x2000000bff2a7230 */ /* 0x100fe40000004100 */
[----:B------:R-:W-:Y:S01]  /*fa00*/  FFMA.FTZ R41, R51, R37, -R4 ;  /* 0x0000002533297223 */ /* 0x000fe20000010804 */
[----:B------:R-:W-:Y:S01]  /*fa10*/  FFMA.FTZ R10, R50, R6, -R5 ;  /* 0x00000006320a7223 */ /* 0x000fe20000010805 */
[----:B------:R-:W-:-:S02]  /*fa20*/  HADD2.F32 R11, -RZ, R11.H1_H1 ;  /* 0x3000000bff0b7230 */ /* 0x000fc40000004100 */
[----:B------:R-:W-:Y:S01]  /*fa30*/  FFMA.FTZ R48, R55, R37, R48 ;  /* 0x0000002537307223 */ /* 0x000fe20000010030 */
[----:B------:R-:W-:Y:S02]  /*fa40*/  HADD2.F32 R50, -RZ, R33.H1_H1 ;  /* 0x30000021ff327230 */ /* 0x000fe40000004100 */
[----:B------:R-:W-:Y:S01]  /*fa50*/  FFMA.FTZ R37, R52, R6, R9 ;  /* 0x0000000634257223 */ /* 0x000fe20000010009 */
[----:B------:R-:W-:Y:S02]  /*fa60*/  HADD2.F32 R51, -RZ, R34.H1_H1 ;  /* 0x30000022ff337230 */ /* 0x000fe40000004100 */
[----:B------:R-:W-:Y:S02]  /*fa70*/  HADD2.F32 R8, -RZ, R29.H1_H1 ;  /* 0x3000001dff087230 */ /* 0x000fe40000004100 */
[----:B------:R-:W-:Y:S01]  /*fa80*/  FMUL.FTZ R5, R50, R42 ;  /* 0x0000002a32057220 */ /* 0x000fe20000410000 */
[----:B------:R-:W-:Y:S02]  /*fa90*/  HADD2.F32 R47, -RZ, R30.H1_H1 ;  /* 0x3000001eff2f7230 */ /* 0x000fe40000004100 */
[----:B------:R-:W-:Y:S01]  /*faa0*/  FMUL.FTZ R4, R51, R11 ;  /* 0x0000000b33047220 */ /* 0x000fe20000410000 */
[----:B------:R-:W-:-:S02]  /*fab0*/  HADD2.F32 R38, -RZ, R7.H0_H0 ;  /* 0x20000007ff267230 */ /* 0x000fc40000004100 */
[C---:B------:R-:W-:Y:S01]  /*fac0*/  FMUL.FTZ R9, R8.reuse, R42 ;  /* 0x0000002a08097220 */ /* 0x040fe20000410000 */
[----:B------:R-:W-:Y:S02]  /*fad0*/  HADD2.F32 R7, -RZ, R7.H1_H1 ;  /* 0x30000007ff077230 */ /* 0x000fe40000004100 */
[C---:B------:R-:W-:Y:S01]  /*fae0*/  FMUL.FTZ R6, R47.reuse, R11 ;  /* 0x0000000b2f067220 */ /* 0x040fe20000410000 */
[-C--:B------:R-:W-:Y:S01]  /*faf0*/  FFMA.FTZ R11, R8, R38.reuse, -R5 ;  /* 0x00000026080b7223 */ /* 0x080fe20000010805 */
[----:B------:R-:W-:Y:S01]  /*fb00*/  FFMA.FTZ R38, R50, R38, R9 ;  /* 0x0000002632267223 */ /* 0x000fe20000010009 */
[-C--:B------:R-:W-:Y:S01]  /*fb10*/  FFMA.FTZ R42, R47, R7.reuse, -R4 ;  /* 0x000000072f2a7223 */ /* 0x080fe20000010804 */
[----:B------:R-:W-:Y:S01]  /*fb20*/  FFMA.FTZ R47, R51, R7, R6 ;  /* 0x00000007332f7223 */ /* 0x000fe20000010006 */
[----:B------:R-:W-:Y:S02]  /*fb30*/  F2FP.F16.F32.PACK_AB R4, R39, R44 ;  /* 0x0000002c2704723e */ /* 0x000fe400000000ff */
[----:B------:R-:W-:-:S02]  /*fb40*/  F2FP.F16.F32.PACK_AB R5, R36, R43 ;  /* 0x0000002b2405723e */ /* 0x000fc400000000ff */
[----:B------:R-:W-:Y:S02]  /*fb50*/  F2FP.F16.F32.PACK_AB R6, R10, R41 ;  /* 0x000000290a06723e */ /* 0x000fe400000000ff */
[----:B------:R-:W-:Y:S02]  /*fb60*/  F2FP.F16.F32.PACK_AB R7, R42, R11 ;  /* 0x0000000b2a07723e */ /* 0x000fe400000000ff */
[----:B------:R-:W-:Y:S02]  /*fb70*/  F2FP.F16.F32.PACK_AB R8, R35, R46 ;  /* 0x0000002e2308723e */ /* 0x000fe400000000ff */
[----:B------:R-:W-:Y:S01]  /*fb80*/  F2FP.F16.F32.PACK_AB R9, R40, R45 ;  /* 0x0000002d2809723e */ /* 0x000fe200000000ff */
[----:B------:R3:W-:Y:S01]  /*fb90*/  STS.128 [R56], R4 ;  /* 0x0000000438007388 */ /* 0x0007e20000000c00 */
[----:B------:R-:W-:Y:S02]  /*fba0*/  F2FP.F16.F32.PACK_AB R10, R37, R48 ;  /* 0x00000030250a723e */ /* 0x000fe400000000ff */
[----:B------:R-:W-:-:S05]  /*fbb0*/  F2FP.F16.F32.PACK_AB R11, R47, R38 ;  /* 0x000000262f0b723e */ /* 0x000fca00000000ff */
[----:B------:R3:W-:Y:S02]  /*fbc0*/  STS.128 [R3+0x14400], R8 ;  /* 0x0144000803007388 */ /* 0x0007e40000000c00 */
.L_x_634:
[----:B------:R-:W-:Y:S05]  /*fbd0*/  BSYNC B2 ;  /* 0x0000000000027941 */ /* 0x000fea0003800000 */
.L_x_633:
[----:B------:R-:W-:Y:S05]  /*fbe0*/  @P1 BRA `(.L_x_632) ;  /* 0x00000004005c1947 */ /* 0x000fea0003800000 */
[----:B------:R-:W0:Y:S01]  /*fbf0*/  LDL R55, [R1+0x88] ;  /* 0x0000880001377983 */ /* 0x000e220000100800 */
[----:B------:R-:W-:Y:S01]  /*fc00*/  LEA.HI R49, R49, R12, RZ, 0x1d ;  /* 0x0000000c31317211 */ /* 0x000fe200078fe8ff */
[----:B------:R-:W-:Y:S02]  /*fc10*/  HADD2.F32 R43, -RZ, R13.H0_H0 ;  /* 0x2000000dff2b7230 */ /* 0x000fe40000004100 */
[--C-:B------:R-:W-:Y:S01]  /*fc20*/  HADD2.F32 R45, -RZ, R21.reuse.H0_H0 ;  /* 0x20000015ff2d7230 */ /* 0x100fe20000004100 */
[----:B-123--:R-:W-:Y:S01]  /*fc30*/  SHF.R.S32.HI R6, RZ, 0x1f, R49 ;  /* 0x0000001fff067819 */ /* 0x00efe20000011431 */
[----:B------:R-:W-:Y:S02]  /*fc40*/  IMAD.SHL.U32 R4, R49, 0x8, RZ ;  /* 0x0000000831047824 */ /* 0x000fe400078e00ff */
[----:B------:R-:W-:Y:S01]  /*fc50*/  HADD2.F32 R52, -RZ, R24.H0_H0 ;  /* 0x20000018ff347230 */ /* 0x000fe20000004100 */
[----:B------:R-:W-:Y:S01]  /*fc60*/  LEA.HI R6, R6, R49, RZ, 0x3 ;  /* 0x0000003106067211 */ /* 0x000fe200078f18ff */
[----:B------:R-:W-:Y:S01]  /*fc70*/  HADD2.F32 R48, -RZ, R14.H0_H0 ;  /* 0x2000000eff307230 */ /* 0x000fe20000004100 */
[----:B------:R-:W-:Y:S01]  /*fc80*/  LOP3.LUT R3, R227, 0x38, R4, 0xf8, !PT ;  /* 0x00000038e3037812 */ /* 0x000fe200078ef804 */
[----:B------:R-:W-:-:S02]  /*fc90*/  HADD2.F32 R54, -RZ, R21.H1_H1 ;  /* 0x30000015ff367230 */ /* 0x000fc40000004100 */
[----:B------:R-:W-:Y:S01]  /*fca0*/  IMAD.SHL.U32 R6, R6, 0x400, RZ ;  /* 0x0000040006067824 */ /* 0x000fe200078e00ff */
[----:B------:R-:W-:Y:S01]  /*fcb0*/  LOP3.LUT R8, R3, R230, RZ, 0x3c, !PT ;  /* 0x000000e603087212 */ /* 0x000fe200078e3cff */
[----:B------:R-:W-:Y:S02]  /*fcc0*/  HADD2.F32 R50, -RZ, R13.H1_H1 ;  /* 0x3000000dff327230 */ /* 0x000fe40000004100 */
[----:B------:R-:W-:Y:S01]  /*fcd0*/  HADD2.F32 R51, -RZ, R24.H1_H1 ;  /* 0x30000018ff337230 */ /* 0x000fe20000004100 */
[----:B------:R-:W-:Y:S01]  /*fce0*/  LOP3.LUT R3, R6, 0x7fffe000, RZ, 0xc0, !PT ;  /* 0x7fffe00006037812 */ /* 0x000fe200078ec0ff */
[----:B------:R-:W-:Y:S02]  /*fcf0*/  HADD2.F32 R47, -RZ, R14.H1_H1 ;  /* 0x3000000eff2f7230 */ /* 0x000fe40000004100 */
[----:B------:R-:W-:Y:S01]  /*fd00*/  HADD2.F32 R53, -RZ, R25.H0_H0 ;  /* 0x20000019ff357230 */ /* 0x000fe20000004100 */
[----:B------:R-:W-:Y:S01]  /*fd10*/  IADD3 R3, R8, R3, R231 ;  /* 0x0000000308037210 */ /* 0x000fe20007ffe0e7 */
[----:B------:R-:W-:-:S03]  /*fd20*/  HADD2.F32 R49, -RZ, R15.H0_H0 ;  /* 0x2000000fff317230 */ /* 0x000fc60000004100 */
[----:B------:R-:W-:-:S05]  /*fd30*/  LEA R3, R3, R16, 0x1 ;  /* 0x0000001003037211 */ /* 0x000fca00078e08ff */
[----:B------:R-:W1:Y:S02]  /*fd40*/  LDS.128 R8, [R3+0x14400] ;  /* 0x0144000003087984 */ /* 0x000e640000000c00 */
[--C-:B-1----:R-:W-:Y:S02]  /*fd50*/  HADD2.F32 R39, -RZ, R8.reuse.H0_H0 ;  /* 0x20000008ff277230 */ /* 0x102fe40000004100 */
[----:B------:R-:W-:Y:S02]  /*fd60*/  HADD2.F32 R8, -RZ, R8.H1_H1 ;  /* 0x30000008ff087230 */ /* 0x000fe40000004100 */
[--C-:B------:R-:W-:Y:S02]  /*fd70*/  HADD2.F32 R40, -RZ, R9.reuse.H0_H0 ;  /* 0x20000009ff287230 */ /* 0x100fe40000004100 */
[-C--:B------:R-:W-:Y:S01]  /*fd80*/  FMUL.FTZ R44, R45, R39.reuse ;  /* 0x000000272d2c7220 */ /* 0x080fe20000410000 */
[----:B------:R-:W-:Y:S01]  /*fd90*/  FMUL.FTZ R46, R43, R39 ;  /* 0x000000272b2e7220 */ /* 0x000fe20000410000 */
[----:B------:R-:W-:-:S02]  /*fda0*/  HADD2.F32 R9, -RZ, R9.H1_H1 ;  /* 0x30000009ff097230 */ /* 0x000fc40000004100 */
[----:B------:R-:W-:Y:S01]  /*fdb0*/  FMUL.FTZ R39, R52, R8 ;  /* 0x0000000834277220 */ /* 0x000fe20000410000 */
[--C-:B------:R-:W-:Y:S02]  /*fdc0*/  HADD2.F32 R41, -RZ, R10.reuse.H0_H0 ;  /* 0x2000000aff297230 */ /* 0x100fe40000004100 */
[----:B------:R-:W-:Y:S02]  /*fdd0*/  HADD2.F32 R10, -RZ, R10.H1_H1 ;  /* 0x3000000aff0a7230 */ /* 0x000fe40000004100 */
[--C-:B------:R-:W-:Y:S02]  /*fde0*/  HADD2.F32 R42, -RZ, R11.reuse.H0_H0 ;  /* 0x2000000bff2a7230 */ /* 0x100fe40000004100 */
[----:B------:R-:W-:Y:S01]  /*fdf0*/  HADD2.F32 R11, -RZ, R11.H1_H1 ;  /* 0x3000000bff0b7230 */ /* 0x000fe20000004100 */
[----:B0-----:R-:W0:Y:S02]  /*fe00*/  LDS.128 R4, [R55] ;  /* 0x0000000037047984 */ /* 0x001e240000000c00 */
[----:B0-----:R-:W-:-:S02]  /*fe10*/  HADD2.F32 R35, -RZ, R4.H0_H0 ;  /* 0x20000004ff237230 */ /* 0x001fc40000004100 */
[----:B------:R-:W-:Y:S02]  /*fe20*/  HADD2.F32 R4, -RZ, R4.H1_H1 ;  /* 0x30000004ff047230 */ /* 0x000fe40000004100 */
[--C-:B------:R-:W-:Y:S02]  /*fe30*/  HADD2.F32 R36, -RZ, R5.reuse.H0_H0 ;  /* 0x20000005ff247230 */ /* 0x100fe40000004100 */
[-C--:B------:R-:W-:Y:S01]  /*fe40*/  FFMA.FTZ R44, R43, R35.reuse, -R44 ;  /* 0x000000232b2c7223 */ /* 0x080fe2000001082c */
[----:B------:R-:W-:Y:S01]  /*fe50*/  FFMA.FTZ R46, R45, R35, R46 ;  /* 0x000000232d2e7223 */ /* 0x000fe2000001002e */
[----:B------:R-:W-:Y:S01]  /*fe60*/  FMUL.FTZ R35, R48, R8 ;  /* 0x0000000830237220 */ /* 0x000fe20000410000 */
[----:B------:R-:W-:Y:S01]  /*fe70*/  FMUL.FTZ R43, R54, R40 ;  /* 0x00000028362b7220 */ /* 0x000fe20000410000 */
[----:B------:R-:W-:Y:S02]  /*fe80*/  HADD2.F32 R5, -RZ, R5.H1_H1 ;  /* 0x30000005ff057230 */ /* 0x000fe40000004100 */
[----:B------:R-:W-:Y:S01]  /*fe90*/  FFMA.FTZ R39, R48, R4, -R39 ;  /* 0x0000000430277223 */ /* 0x000fe20000010827 */
[----:B------:R-:W-:Y:S01]  /*fea0*/  FMUL.FTZ R45, R50, R40 ;  /* 0x00000028322d7220 */ /* 0x000fe20000410000 */
[----:B------:R-:W-:Y:S01]  /*feb0*/  FFMA.FTZ R35, R52, R4, R35 ;  /* 0x0000000434237223 */ /* 0x000fe20000010023 */
[-C--:B------:R-:W-:Y:S01]  /*fec0*/  FMUL.FTZ R4, R51, R9.reuse ;  /* 0x0000000933047220 */ /* 0x080fe20000410000 */
[----:B------:R-:W-:Y:S01]  /*fed0*/  FMUL.FTZ R8, R47, R9 ;  /* 0x000000092f087220 */ /* 0x000fe20000410000 */
[----:B------:R-:W-:-:S02]  /*fee0*/  HADD2.F32 R52, -RZ, R26.H0_H0 ;  /* 0x2000001aff347230 */ /* 0x000fc40000004100 */
[-C--:B------:R-:W-:Y:S01]  /*fef0*/  FFMA.FTZ R43, R50, R36.reuse, -R43 ;  /* 0x00000024322b7223 */ /* 0x080fe2000001082b */
[----:B------:R-:W-:Y:S02]  /*ff00*/  HADD2.F32 R37, -RZ, R6.H0_H0 ;  /* 0x20000006ff257230 */ /* 0x000fe40000004100 */
[----:B------:R-:W-:Y:S01]  /*ff10*/  FFMA.FTZ R45, R54, R36, R45 ;  /* 0x00000024362d7223 */ /* 0x000fe2000001002d */
[----:B------:R-:W-:Y:S02]  /*ff20*/  HADD2.F32 R50, -RZ, R20.H0_H0 ;  /* 0x20000014ff327230 */ /* 0x000fe40000004100 */
[-C--:B------:R-:W-:Y:S01]  /*ff30*/  FFMA.FTZ R36, R47, R5.reuse, -R4 ;  /* 0x000000052f247223 */ /* 0x080fe20000010804 */
[----:B------:R-:W-:Y:S02]  /*ff40*/  HADD2.F32 R6, -RZ, R6.H1_H1 ;  /* 0x30000006ff067230 */ /* 0x000fe40000004100 */
[----:B------:R-:W-:Y:S01]  /*ff50*/  FFMA.FTZ R40, R51, R5, R8 ;  /* 0x0000000533287223 */ /* 0x000fe20000010008 */
[-C--:B------:R-:W-:Y:S01]  /*ff60*/  FMUL.FTZ R4, R53, R41.reuse ;  /* 0x0000002935047220 */ /* 0x080fe20000410000 */
[-C--:B------:R-:W-:Y:S01]  /*ff70*/  FMUL.FTZ R5, R52, R10.reuse ;  /* 0x0000000a34057220 */ /* 0x080fe20000410000 */
[C---:B------:R-:W-:Y:S01]  /*ff80*/  FMUL.FTZ R48, R49.reuse, R41 ;  /* 0x0000002931307220 */ /* 0x040fe20000410000 */
[C---:B------:R-:W-:Y:S01]  /*ff90*/  FMUL.FTZ R9, R50.reuse, R10 ;  /* 0x0000000a32097220 */ /* 0x040fe20000410000 */
[----:B------:R-:W-:Y:S01]  /*ffa0*/  FFMA.FTZ R41, R49, R37, -R4 ;  /* 0x0000002531297223 */ /* 0x000fe20000010804 */
[----:B------:R-:W-:Y:S01]  /*ffb0*/  FFMA.FTZ R10, R50, R6, -R5 ;  /* 0x00000006320a7223 */ /* 0x000fe20000010805 */
[----:B------:R-:W-:-:S02]  /*ffc0*/  HADD2.F32 R50, -RZ, R25.H1_H1 ;  /* 0x30000019ff327230 */ /* 0x000fc40000004100 */
[----:B------:R-:W-:Y:S01]  /*ffd0*/  FFMA.FTZ R48, R53, R37, R48 ;  /* 0x0000002535307223 */ /* 0x000fe20000010030 */
[----:B------:R-:W-:Y:S02]  /*ffe0*/  HADD2.F32 R49, -RZ, R26.H1_H1 ;  /* 0x3000001aff317230 */ /* 0x000fe40000004100 */
[----:B------:R-:W-:Y:S01]  /*fff0*/  FFMA.FTZ R37, R52, R6, R9 ;  /* 0x0000000634257223 */ /* 0x000fe20000010009 */
        /* <DEDUP_REMOVED lines=22> */
.L_x_632:
[----:B------:R-:W-:Y:S05]  /*10160*/  BSYNC B1 ;  /* 0x0000000000017941 */ /* 0x000fea0003800000 */
.L_x_631:
[----:B------:R-:W-:Y:S01]  /*10170*/  ISETP.GE.AND P0, PT, R218, R0, PT ;  /* 0x00000000da00720c */ /* 0x000fe20003f06270 */
[----:B------:R-:W-:-:S12]  /*10180*/  BSSY B1, `(.L_x_635) ;  /* 0x00000bb000017945 */ /* 0x000fd80003800000 */
[----:B------:R-:W-:Y:S05]  /*10190*/  @P0 BRA `(.L_x_636) ;  /* 0x0000000800e40947 */ /* 0x000fea0003800000 */
[----:B------:R-:W5:Y:S01]  /*101a0*/  LDC R49, c[0x0][0x3d4] ;  /* 0x0000f500ff317b82 */ /* 0x000f620000000800 */
[----:B------:R-:W-:Y:S01]  /*101b0*/  BSSY B2, `(.L_x_637) ;  /* 0x000005f000027945 */ /* 0x000fe20003800000 */
[-C--:B-----5:R-:W-:Y:S02]  /*101c0*/  ISETP.GE.AND P0, PT, R212, R49.reuse, PT ;  /* 0x00000031d400720c */ /* 0x0a0fe40003f06270 */
[----:B------:R-:W-:-:S11]  /*101d0*/  ISETP.GE.AND P1, PT, R213, R49, PT ;  /* 0x00000031d500720c */ /* 0x000fd60003f26270 */
[----:B------:R-:W-:Y:S05]  /*101e0*/  @P0 BRA `(.L_x_638) ;  /* 0x00000004006c0947 */ /* 0x000fea0003800000 */
[----:B-1234-:R-:W2:Y:S01]  /*101f0*/  LDL R3, [R1+0x68] ;  /* 0x0000680001037983 */ /* 0x01eea20000100800 */
        /* <DEDUP_REMOVED lines=90> */
.L_x_638:
[----:B------:R-:W-:Y:S05]  /*107a0*/  BSYNC B2 ;  /* 0x0000000000027941 */ /* 0x000fea0003800000 */
.L_x_637:
[----:B------:R-:W-:Y:S05]  /*107b0*/  @P1 BRA `(.L_x_636) ;  /* 0x00000004005c1947 */ /* 0x000fea0003800000 */
[----:B----4-:R-:W4:Y:S01]  /*107c0*/  LDL R55, [R1+0x84] ;  /* 0x0000840001377983 */ /* 0x010f220000100800 */
[----:B------:R-:W-:Y:S01]  /*107d0*/  LEA.HI R49, R49, R12, RZ, 0x1d ;  /* 0x0000000c31317211 */ /* 0x000fe200078fe8ff */
[----:B------:R-:W-:Y:S02]  /*107e0*/  HADD2.F32 R43, -RZ, R13.H0_H0 ;  /* 0x2000000dff2b7230 */ /* 0x000fe40000004100 */
[--C-:B------:R-:W-:Y:S01]  /*107f0*/  HADD2.F32 R45, -RZ, R21.reuse.H0_H0 ;  /* 0x20000015ff2d7230 */ /* 0x100fe20000004100 */
[----:B0123--:R-:W-:Y:S01]  /*10800*/  SHF.R.S32.HI R6, RZ, 0x1f, R49 ;  /* 0x0000001fff067819 */ /* 0x00ffe20000011431 */
        /* <DEDUP_REMOVED lines=16> */
[----:B------:R-:W0:Y:S02]  /*10910*/  LDS.128 R8, [R3+0x14400] ;  /* 0x0144000003087984 */ /* 0x000e240000000c00 */
[--C-:B0-----:R-:W-:Y:S02]  /*10920*/  HADD2.F32 R39, -RZ, R8.reuse.H0_H0 ;  /* 0x20000008ff277230 */ /* 0x101fe40000004100 */
        /* <DEDUP_REMOVED lines=10> */
[----:B----4-:R-:W0:Y:S02]  /*109d0*/  LDS.128 R4, [R55] ;  /* 0x0000000037047984 */ /* 0x010e240000000c00 */
        /* <DEDUP_REMOVED lines=53> */
.L_x_636:
[----:B------:R-:W-:Y:S05]  /*10d30*/  BSYNC B1 ;  /* 0x0000000000017941 */ /* 0x000fea0003800000 */
.L_x_635:
[----:B01234-:R-:W2:Y:S02]  /*10d40*/  LDL R3, [R1+0x70] ;  /* 0x0000700001037983 */ /* 0x01fea40000100800 */
[----:B--2---:R-:W-:-:S13]  /*10d50*/  ISETP.GE.AND P0, PT, R3, R0, PT ;  /* 0x000000000300720c */ /* 0x004fda0003f06270 */
[----:B------:R-:W-:Y:S05]  /*10d60*/  @P0 BRA `(.L_x_612) ;  /* 0x0000000800f00947 */ /* 0x000fea0003800000 */
[----:B------:R0:W5:Y:S01]  /*10d70*/  LDL R54, [R1+0x74] ;  /* 0x0000740001367983 */ /* 0x0001620000100800 */
[----:B------:R-:W1:Y:S03]  /*10d80*/  LDC R47, c[0x0][0x3d4] ;  /* 0x0000f500ff2f7b82 */ /* 0x000e660000000800 */
[----:B------:R0:W5:Y:S04]  /*10d90*/  LDL R52, [R1+0x78] ;  /* 0x0000780001347983 */ /* 0x0001680000100800 */
[----:B------:R0:W5:Y:S01]  /*10da0*/  LDL R50, [R1+0x7c] ;  /* 0x00007c0001327983 */ /* 0x0001620000100800 */
[----:B------:R-:W-:Y:S01]  /*10db0*/  BSSY B1, `(.L_x_639) ;  /* 0x000005f000017945 */ /* 0x000fe20003800000 */
[----:B-1----:R-:W-:-:S02]  /*10dc0*/  ISETP.GE.AND P0, PT, R212, R47, PT ;  /* 0x0000002fd400720c */ /* 0x002fc40003f06270 */
[----:B------:R-:W-:-:S11]  /*10dd0*/  ISETP.GE.AND P1, PT, R213, R47, PT ;  /* 0x0000002fd500720c */ /* 0x000fd60003f26270 */
[----:B0-----:R-:W-:Y:S05]  /*10de0*/  @P0 BRA `(.L_x_640) ;  /* 0x00000004006c0947 */ /* 0x001fea0003800000 */
[----:B------:R-:W2:Y:S01]  /*10df0*/  LDL R3, [R1+0x68] ;  /* 0x0000680001037983 */ /* 0x000ea20000100800 */
[----:B------:R-:W-:Y:S01]  /*10e00*/  LEA.HI R0, R47, R220, RZ, 0x1d ;  /* 0x000000dc2f007211 */ /* 0x000fe200078fe8ff */
[----:B------:R-:W-:Y:S01]  /*10e10*/  HADD2.F32 R42, -RZ, R27.H0_H0 ;  /* 0x2000001bff2a7230 */ /* 0x000fe20000004100 */
[----:B-----5:R-:W-:Y:S01]  /*10e20*/  LOP3.LUT R4, R54, 0x38, R212, 0xf8, !PT ;  /* 0x0000003836047812 */ /* 0x020fe200078ef8d4 */
[----:B------:R-:W-:Y:S01]  /*10e30*/  HADD2.F32 R44, -RZ, R31.H0_H0 ;  /* 0x2000001fff2c7230 */ /* 0x000fe20000004100 */
[----:B------:R-:W-:Y:S01]  /*10e40*/  SHF.R.S32.HI R5, RZ, 0x1f, R0 ;  /* 0x0000001fff057819 */ /* 0x000fe20000011400 */
[----:B------:R-:W-:Y:S01]  /*10e50*/  HADD2.F32 R46, -RZ, R32.H0_H0 ;  /* 0x20000020ff2e7230 */ /* 0x000fe20000004100 */
[----:B------:R-:W-:Y:S01]  /*10e60*/  LOP3.LUT R4, R50, R4, R52, 0xf6, !PT ;  /* 0x0000000432047212 */ /* 0x000fe200078ef634 */
[----:B------:R-:W-:Y:S01]  /*10e70*/  HADD2.F32 R49, -RZ, R27.H1_H1 ;  /* 0x3000001bff317230 */ /* 0x000fe20000004100 */
[----:B------:R-:W-:Y:S01]  /*10e80*/  LEA.HI R5, R5, R0, RZ, 0x3 ;  /* 0x0000000005057211 */ /* 0x000fe200078f18ff */
[----:B------:R-:W-:-:S02]  /*10e90*/  HADD2.F32 R51, -RZ, R31.H1_H1 ;  /* 0x3000001fff337230 */ /* 0x000fc40000004100 */
[----:B------:R-:W-:Y:S02]  /*10ea0*/  HADD2.F32 R53, -RZ, R32.H1_H1 ;  /* 0x30000020ff357230 */ /* 0x000fe40000004100 */
[----:B------:R-:W-:Y:S01]  /*10eb0*/  IMAD.SHL.U32 R5, R5, 0x400, RZ ;  /* 0x0000040005057824 */ /* 0x000fe200078e00ff */
[----:B--2---:R-:W-:Y:S01]  /*10ec0*/  R2UR UR4, R3 ;  /* 0x00000000030472ca */ /* 0x004fe200000e0000 */
[----:B------:R-:W-:-:S05]  /*10ed0*/  IMAD.SHL.U32 R3, R0, 0x8, RZ ;  /* 0x0000000800037824 */ /* 0x000fca00078e00ff */
[----:B------:R-:W-:Y:S02]  /*10ee0*/  LOP3.LUT R0, R54, 0x38, R3, 0xf8, !PT ;  /* 0x0000003836007812 */ /* 0x000fe400078ef803 */
[----:B------:R-:W-:Y:S02]  /*10ef0*/  LOP3.LUT R3, R5, 0x7fffe000, RZ, 0xc0, !PT ;  /* 0x7fffe00005037812 */ /* 0x000fe400078ec0ff */
[----:B------:R-:W-:-:S03]  /*10f00*/  LOP3.LUT R0, R0, R52, RZ, 0x3c, !PT ;  /* 0x0000003400007212 */ /* 0x000fc600078e3cff */
[----:B------:R-:W-:Y:S02]  /*10f10*/  LEA R48, R4, UR4, 0x1 ;  /* 0x0000000404307c11 */ /* 0x000fe4000f8e08ff */
[----:B------:R-:W-:-:S03]  /*10f20*/  IADD3 R3, R0, R3, R50 ;  /* 0x0000000300037210 */ /* 0x000fc60007ffe032 */
[----:B------:R-:W0:Y:S01]  /*10f30*/  LDS.128 R4, [R48] ;  /* 0x0000000030047984 */ /* 0x000e220000000c00 */
[----:B------:R-:W-:-:S05]  /*10f40*/  LEA R3, R3, R16, 0x1 ;  /* 0x0000001003037211 */ /* 0x000fca00078e08ff */
[----:B------:R-:W1:Y:S01]  /*10f50*/  LDS.128 R8, [R3+0x14400] ;  /* 0x0144000003087984 */ /* 0x000e620000000c00 */
[--C-:B0-----:R-:W-:Y:S02]  /*10f60*/  HADD2.F32 R0, -RZ, R4.reuse.H0_H0 ;  /* 0x20000004ff007230 */ /* 0x101fe40000004100 */
[----:B------:R-:W-:Y:S02]  /*10f70*/  HADD2.F32 R4, -RZ, R4.H1_H1 ;  /* 0x30000004ff047230 */ /* 0x000fe40000004100 */
[----:B------:R-:W-:Y:S02]  /*10f80*/  HADD2.F32 R35, -RZ, R5.H0_H0 ;  /* 0x20000005ff237230 */ /* 0x000fe40000004100 */
[--C-:B-1----:R-:W-:Y:S02]  /*10f90*/  HADD2.F32 R38, -RZ, R8.reuse.H0_H0 ;  /* 0x20000008ff267230 */ /* 0x102fe40000004100 */
[----:B------:R-:W-:Y:S02]  /*10fa0*/  HADD2.F32 R8, -RZ, R8.H1_H1 ;  /* 0x30000008ff087230 */ /* 0x000fe40000004100 */
[----:B------:R-:W-:-:S02]  /*10fb0*/  HADD2.F32 R39, -RZ, R9.H0_H0 ;  /* 0x20000009ff277230 */ /* 0x000fc40000004100 */
[-C--:B------:R-:W-:Y:S01]  /*10fc0*/  FMUL.FTZ R43, R44, R38.reuse ;  /* 0x000000262c2b7220 */ /* 0x080fe20000410000 */
[----:B------:R-:W-:Y:S01]  /*10fd0*/  FMUL.FTZ R45, R42, R38 ;  /* 0x000000262a2d7220 */ /* 0x000fe20000410000 */
[----:B------:R-:W-:Y:S02]  /*10fe0*/  HADD2.F32 R38, -RZ, R28.H0_H0 ;  /* 0x2000001cff267230 */ /* 0x000fe40000004100 */
[----:B------:R-:W-:Y:S01]  /*10ff0*/  FMUL.FTZ R31, R46, R8 ;  /* 0x000000082e1f7220 */ /* 0x000fe20000410000 */
[----:B------:R-:W-:Y:S02]  /*11000*/  HADD2.F32 R9, -RZ, R9.H1_H1 ;  /* 0x30000009ff097230 */ /* 0x000fe40000004100 */
[-C--:B------:R-:W-:Y:S01]  /*11010*/  FFMA.FTZ R43, R42, R0.reuse, -R43 ;  /* 0x000000002a2b7223 */ /* 0x080fe2000001082b */
[----:B------:R-:W-:Y:S01]  /*11020*/  FFMA.FTZ R45, R44, R0, R45 ;  /* 0x000000002c2d7223 */ /* 0x000fe2000001002d */
[----:B------:R-:W-:Y:S01]  /*11030*/  FMUL.FTZ R27, R38, R8 ;  /* 0x00000008261b7220 */ /* 0x000fe20000410000 */
[----:B------:R-:W-:-:S02]  /*11040*/  HADD2.F32 R5, -RZ, R5.H1_H1 ;  /* 0x30000005ff057230 */ /* 0x000fc40000004100 */
[-C--:B------:R-:W-:Y:S01]  /*11050*/  FFMA.FTZ R0, R38, R4.reuse, -R31 ;  /* 0x0000000426007223 */ /* 0x080fe2000001081f */
[----:B------:R-:W-:Y:S02]  /*11060*/  HADD2.F32 R40, -RZ, R10.H0_H0 ;  /* 0x2000000aff287230 */ /* 0x000fe40000004100 */
[----:B------:R-:W-:Y:S01]  /*11070*/  FFMA.FTZ R8, R46, R4, R27 ;  /* 0x000000042e087223 */ /* 0x000fe2000001001b */
[----:B------:R-:W-:Y:S02]  /*11080*/  HADD2.F32 R27, -RZ, R28.H1_H1 ;  /* 0x3000001cff1b7230 */ /* 0x000fe40000004100 */
[----:B------:R-:W-:Y:S01]  /*11090*/  FMUL.FTZ R4, R53, R9 ;  /* 0x0000000935047220 */ /* 0x000fe20000410000 */
[----:B------:R-:W-:Y:S02]  /*110a0*/  HADD2.F32 R10, -RZ, R10.H1_H1 ;  /* 0x3000000aff0a7230 */ /* 0x000fe40000004100 */
[----:B------:R-:W-:Y:S01]  /*110b0*/  FMUL.FTZ R38, R51, R39 ;  /* 0x0000002733267220 */ /* 0x000fe20000410000 */
[----:B------:R-:W-:-:S02]  /*110c0*/  HADD2.F32 R46, -RZ, R34.H0_H0 ;  /* 0x20000022ff2e7230 */ /* 0x000fc40000004100 */
[C---:B------:R-:W-:Y:S01]  /*110d0*/  FMUL.FTZ R28, R27.reuse, R9 ;  /* 0x000000091b1c7220 */ /* 0x040fe20000410000 */
[----:B------:R-:W-:Y:S01]  /*110e0*/  FFMA.FTZ R9, R27, R5, -R4 ;  /* 0x000000051b097223 */ /* 0x000fe20000010804 */
[----:B------:R-:W-:Y:S02]  /*110f0*/  HADD2.F32 R36, -RZ, R6.H0_H0 ;  /* 0x20000006ff247230 */ /* 0x000fe40000004100 */
[----:B------:R-:W-:Y:S01]  /*11100*/  FMUL.FTZ R32, R49, R39 ;  /* 0x0000002731207220 */ /* 0x000fe20000410000 */
[----:B------:R-:W-:Y:S02]  /*11110*/  HADD2.F32 R4, -RZ, R30.H0_H0 ;  /* 0x2000001eff047230 */ /* 0x000fe40000004100 */
[----:B------:R-:W-:Y:S01]  /*11120*/  FFMA.FTZ R27, R53, R5, R28 ;  /* 0x00000005351b7223 */ /* 0x000fe2000001001c */
[----:B------:R-:W-:Y:S02]  /*11130*/  HADD2.F32 R6, -RZ, R6.H1_H1 ;  /* 0x30000006ff067230 */ /* 0x000fe40000004100 */
[----:B------:R-:W-:Y:S01]  /*11140*/  FMUL.FTZ R5, R46, R10 ;  /* 0x0000000a2e057220 */ /* 0x000fe20000410000 */
[----:B------:R-:W-:-:S02]  /*11150*/  HADD2.F32 R41, -RZ, R11.H0_H0 ;  /* 0x2000000bff297230 */ /* 0x000fc40000004100 */
[-C--:B------:R-:W-:Y:S01]  /*11160*/  FFMA.FTZ R38, R49, R35.reuse, -R38 ;  /* 0x0000002331267223 */ /* 0x080fe20000010826 */
[----:B------:R-:W-:Y:S02]  /*11170*/  HADD2.F32 R44, -RZ, R33.H0_H0 ;  /* 0x20000021ff2c7230 */ /* 0x000fe40000004100 */
[C---:B------:R-:W-:Y:S01]  /*11180*/  FMUL.FTZ R39, R4.reuse, R10 ;  /* 0x0000000a04277220 */ /* 0x040fe20000410000 */
[----:B------:R-:W-:Y:S02]  /*11190*/  HADD2.F32 R11, -RZ, R11.H1_H1 ;  /* 0x3000000bff0b7230 */ /* 0x000fe40000004100 */
[----:B------:R-:W-:Y:S01]  /*111a0*/  FFMA.FTZ R10, R4, R6, -R5 ;  /* 0x00000006040a7223 */ /* 0x000fe20000010805 */
[----:B------:R-:W-:Y:S02]  /*111b0*/  HADD2.F32 R42, -RZ, R29.H0_H0 ;  /* 0x2000001dff2a7230 */ /* 0x000fe40000004100 */
[----:B------:R-:W-:Y:S01]  /*111c0*/  FFMA.FTZ R32, R51, R35, R32 ;  /* 0x0000002333207223 */ /* 0x000fe20000010020 */
[----:B------:R-:W-:-:S02]  /*111d0*/  HADD2.F32 R33, -RZ, R33.H1_H1 ;  /* 0x30000021ff217230 */ /* 0x000fc40000004100 */
[----:B------:R-:W-:Y:S01]  /*111e0*/  FMUL.FTZ R31, R44, R40 ;  /* 0x000000282c1f7220 */ /* 0x000fe20000410000 */
        /* <DEDUP_REMOVED lines=9> */
[----:B------:R-:W-:Y:S01]  /*11280*/  FMUL.FTZ R6, R29, R41 ;  /* 0x000000291d067220 */ /* 0x000fe20000410000 */
[----:B------:R-:W-:Y:S01]  /*11290*/  FMUL.FTZ R34, R5, R11 ;  /* 0x0000000b05227220 */ /* 0x000fe20000410000 */
[-C--:B------:R-:W-:Y:S01]  /*112a0*/  FFMA.FTZ R31, R42, R36.reuse, -R31 ;  /* 0x000000242a1f7223 */ /* 0x080fe2000001081f */
[----:B------:R-:W-:Y:S01]  /*112b0*/  FFMA.FTZ R11, R29, R37, -R4 ;  /* 0x000000251d0b7223 */ /* 0x000fe20000010804 */
[----:B------:R-:W-:Y:S01]  /*112c0*/  FFMA.FTZ R30, R5, R7, -R30 ;  /* 0x00000007051e7223 */ /* 0x000fe2000001081e */
[----:B------:R-:W-:Y:S01]  /*112d0*/  FFMA.FTZ R35, R44, R36, R35 ;  /* 0x000000242c237223 */ /* 0x000fe20000010023 */
[----:B------:R-:W-:Y:S01]  /*112e0*/  FFMA.FTZ R37, R33, R37, R6 ;  /* 0x0000002521257223 */ /* 0x000fe20000010006 */
        /* <DEDUP_REMOVED lines=11> */
.L_x_640:
[----:B------:R-:W-:Y:S05]  /*113a0*/  BSYNC B1 ;  /* 0x0000000000017941 */ /* 0x000fea0003800000 */
.L_x_639:
[----:B------:R-:W-:Y:S05]  /*113b0*/  @P1 BRA `(.L_x_612) ;  /* 0x00000004005c1947 */ /* 0x000fea0003800000 */
[----:B------:R-:W2:Y:S01]  /*113c0*/  LDL R42, [R1+0x80] ;  /* 0x00008000012a7983 */ /* 0x000ea20000100800 */
[----:B------:R-:W-:Y:S01]  /*113d0*/  LEA.HI R12, R47, R12, RZ, 0x1d ;  /* 0x0000000c2f0c7211 */ /* 0x000fe200078fe8ff */
[----:B------:R-:W-:Y:S02]  /*113e0*/  HADD2.F32 R36, -RZ, R21.H0_H0 ;  /* 0x20000015ff247230 */ /* 0x000fe40000004100 */
[----:B------:R-:W-:Y:S01]  /*113f0*/  HADD2.F32 R34, -RZ, R13.H0_H0 ;  /* 0x2000000dff227230 */ /* 0x000fe20000004100 */
[----:B0-----:R-:W-:Y:S01]  /*11400*/  SHF.R.S32.HI R3, RZ, 0x1f, R12 ;  /* 0x0000001fff037819 */ /* 0x001fe2000001140c */
[----:B------:R-:W-:Y:S02]  /*11410*/  IMAD.SHL.U32 R0, R12, 0x8, RZ ;  /* 0x000000080c007824 */ /* 0x000fe400078e00ff */
[--C-:B------:R-:W-:Y:S01]  /*11420*/  HADD2.F32 R38, -RZ, R24.reuse.H0_H0 ;  /* 0x20000018ff267230 */ /* 0x100fe20000004100 */
[----:B------:R-:W-:Y:S01]  /*11430*/  LEA.HI R3, R3, R12, RZ, 0x3 ;  /* 0x0000000c03037211 */ /* 0x000fe200078f18ff */
[----:B------:R-:W-:Y:S01]  /*11440*/  HADD2.F32 R40, -RZ, R21.H1_H1 ;  /* 0x30000015ff287230 */ /* 0x000fe20000004100 */
[----:B-----5:R-:W-:Y:S01]  /*11450*/  LOP3.LUT R0, R54, 0x38, R0, 0xf8, !PT ;  /* 0x0000003836007812 */ /* 0x020fe200078ef800 */
[----:B------:R-:W-:-:S02]  /*11460*/  HADD2.F32 R39, -RZ, R24.H1_H1 ;  /* 0x30000018ff277230 */ /* 0x000fc40000004100 */
[----:B------:R-:W-:Y:S01]  /*11470*/  IMAD.SHL.U32 R3, R3, 0x400, RZ ;  /* 0x0000040003037824 */ /* 0x000fe200078e00ff */
[----:B------:R-:W-:Y:S01]  /*11480*/  LOP3.LUT R0, R0, R52, RZ, 0x3c, !PT ;  /* 0x0000003400007212 */ /* 0x000fe200078e3cff */
[----:B------:R-:W-:Y:S02]  /*11490*/  HADD2.F32 R37, -RZ, R15.H0_H0 ;  /* 0x2000000fff257230 */ /* 0x000fe40000004100 */
[----:B------:R-:W-:Y:S01]  /*114a0*/  HADD2.F32 R41, -RZ, R25.H0_H0 ;  /* 0x20000019ff297230 */ /* 0x000fe20000004100 */
[----:B------:R-:W-:-:S04]  /*114b0*/  LOP3.LUT R3, R3, 0x7fffe000, RZ, 0xc0, !PT ;  /* 0x7fffe00003037812 */ /* 0x000fc800078ec0ff */
[----:B------:R-:W-:-:S04]  /*114c0*/  IADD3 R3, R0, R3, R50 ;  /* 0x0000000300037210 */ /* 0x000fc80007ffe032 */
[----:B------:R-:W-:-:S05]  /*114d0*/  LEA R3, R3, R16, 0x1 ;  /* 0x0000001003037211 */ /* 0x000fca00078e08ff */
[----:B------:R-:W0:Y:S02]  /*114e0*/  LDS.128 R8, [R3+0x14400] ;  /* 0x0144000003087984 */ /* 0x000e240000000c00 */
[--C-:B0-----:R-:W-:Y:S02]  /*114f0*/  HADD2.F32 R29, -RZ, R8.reuse.H0_H0 ;  /* 0x20000008ff1d7230 */ /* 0x101fe40000004100 */
[----:B------:R-:W-:Y:S02]  /*11500*/  HADD2.F32 R8, -RZ, R8.H1_H1 ;  /* 0x30000008ff087230 */ /* 0x000fe40000004100 */
[--C-:B------:R-:W-:Y:S02]  /*11510*/  HADD2.F32 R30, -RZ, R9.reuse.H0_H0 ;  /* 0x20000009ff1e7230 */ /* 0x100fe40000004100 */
[-C--:B------:R-:W-:Y:S01]  /*11520*/  FMUL.FTZ R33, R36, R29.reuse ;  /* 0x0000001d24217220 */ /* 0x080fe20000410000 */
[----:B------:R-:W-:Y:S01]  /*11530*/  FMUL.FTZ R29, R34, R29 ;  /* 0x0000001d221d7220 */ /* 0x000fe20000410000 */
[----:B------:R-:W-:Y:S01]  /*11540*/  FMUL.FTZ R21, R38, R8 ;  /* 0x0000000826157220 */ /* 0x000fe20000410000 */
[----:B------:R-:W-:-:S02]  /*11550*/  HADD2.F32 R9, -RZ, R9.H1_H1 ;  /* 0x30000009ff097230 */ /* 0x000fc40000004100 */
[--C-:B------:R-:W-:Y:S02]  /*11560*/  HADD2.F32 R31, -RZ, R10.reuse.H0_H0 ;  /* 0x2000000aff1f7230 */ /* 0x100fe40000004100 */
[----:B------:R-:W-:Y:S02]  /*11570*/  HADD2.F32 R10, -RZ, R10.H1_H1 ;  /* 0x3000000aff0a7230 */ /* 0x000fe40000004100 */
[--C-:B------:R-:W-:Y:S02]  /*11580*/  HADD2.F32 R32, -RZ, R11.reuse.H0_H0 ;  /* 0x2000000bff207230 */ /* 0x100fe40000004100 */
[----:B------:R-:W-:Y:S01]  /*11590*/  FMUL.FTZ R24, R37, R31 ;  /* 0x0000001f25187220 */ /* 0x000fe20000410000 */
[----:B------:R-:W-:Y:S01]  /*115a0*/  HADD2.F32 R11, -RZ, R11.H1_H1 ;  /* 0x3000000bff0b7230 */ /* 0x000fe20000004100 */
[----:B--2---:R-:W0:Y:S02]  /*115b0*/  LDS.128 R4, [R42] ;  /* 0x000000002a047984 */ /* 0x004e240000000c00 */
[----:B0-----:R-:W-:-:S02]  /*115c0*/  HADD2.F32 R0, -RZ, R4.H0_H0 ;  /* 0x20000004ff007230 */ /* 0x001fc40000004100 */
[----:B------:R-:W-:Y:S02]  /*115d0*/  HADD2.F32 R4, -RZ, R4.H1_H1 ;  /* 0x30000004ff047230 */ /* 0x000fe40000004100 */
[----:B------:R-:W-:Y:S02]  /*115e0*/  HADD2.F32 R12, -RZ, R5.H0_H0 ;  /* 0x20000005ff0c7230 */ /* 0x000fe40000004100 */
[-C--:B------:R-:W-:Y:S01]  /*115f0*/  FFMA.FTZ R33, R34, R0.reuse, -R33 ;  /* 0x0000000022217223 */ /* 0x080fe20000010821 */
[----:B------:R-:W-:Y:S02]  /*11600*/  HADD2.F32 R34, -RZ, R14.H0_H0 ;  /* 0x2000000eff227230 */ /* 0x000fe40000004100 */
[----:B------:R-:W-:Y:S01]  /*11610*/  FFMA.FTZ R29, R36, R0, R29 ;  /* 0x00000000241d7223 */ /* 0x000fe2000001001d */
[----:B------:R-:W-:Y:S02]  /*11620*/  HADD2.F32 R36, -RZ, R13.H1_H1 ;  /* 0x3000000dff247230 */ /* 0x000fe40000004100 */
[----:B------:R-:W-:-:S02]  /*11630*/  HADD2.F32 R5, -RZ, R5.H1_H1 ;  /* 0x30000005ff057230 */ /* 0x000fc40000004100 */
[C---:B------:R-:W-:Y:S01]  /*11640*/  FMUL.FTZ R13, R34.reuse, R8 ;  /* 0x00000008220d7220 */ /* 0x040fe20000410000 */
[----:B------:R-:W-:Y:S01]  /*11650*/  FFMA.FTZ R0, R34, R4, -R21 ;  /* 0x0000000422007223 */ /* 0x000fe20000010815 */
[-C--:B------:R-:W-:Y:S01]  /*11660*/  FMUL.FTZ R21, R40, R30.reuse ;  /* 0x0000001e28157220 */ /* 0x080fe20000410000 */
[----:B------:R-:W-:Y:S01]  /*11670*/  FMUL.FTZ R35, R36, R30 ;  /* 0x0000001e24237220 */ /* 0x000fe20000410000 */
[----:B------:R-:W-:Y:S01]  /*11680*/  FFMA.FTZ R8, R38, R4, R13 ;  /* 0x0000000426087223 */ /* 0x000fe2000001000d */
[----:B------:R-:W-:Y:S02]  /*11690*/  HADD2.F32 R13, -RZ, R14.H1_H1 ;  /* 0x3000000eff0d7230 */ /* 0x000fe40000004100 */
[-C--:B------:R-:W-:Y:S01]  /*116a0*/  FMUL.FTZ R4, R39, R9.reuse ;  /* 0x0000000927047220 */ /* 0x080fe20000410000 */
[----:B------:R-:W-:Y:S02]  /*116b0*/  HADD2.F32 R34, -RZ, R26.H0_H0 ;  /* 0x2000001aff227230 */ /* 0x000fe40000004100 */
[-C--:B------:R-:W-:Y:S01]  /*116c0*/  FFMA.FTZ R21, R36, R12.reuse, -R21 ;  /* 0x0000000c24157223 */ /* 0x080fe20000010815 */
[----:B------:R-:W-:Y:S01]  /*116d0*/  FFMA.FTZ R35, R40, R12, R35 ;  /* 0x0000000c28237223 */ /* 0x000fe20000010023 */
[----:B------:R-:W-:Y:S01]  /*116e0*/  FMUL.FTZ R14, R13, R9 ;  /* 0x000000090d0e7220 */ /* 0x000fe20000410000 */
[----:B------:R-:W-:-:S02]  /*116f0*/  HADD2.F32 R27, -RZ, R6.H0_H0 ;  /* 0x20000006ff1b7230 */ /* 0x000fc40000004100 */
[----:B------:R-:W-:Y:S01]  /*11700*/  FFMA.FTZ R12, R13, R5, -R4 ;  /* 0x000000050d0c7223 */ /* 0x000fe20000010804 */
[----:B------:R-:W-:Y:S02]  /*11710*/  HADD2.F32 R30, -RZ, R20.H0_H0 ;  /* 0x20000014ff1e7230 */ /* 0x000fe40000004100 */
[----:B------:R-:W-:Y:S01]  /*11720*/  FMUL.FTZ R4, R41, R31 ;  /* 0x0000001f29047220 */ /* 0x000fe20000410000 */
[----:B------:R-:W-:Y:S02]  /*11730*/  HADD2.F32 R6, -RZ, R6.H1_H1 ;  /* 0x30000006ff067230 */ /* 0x000fe40000004100 */
[----:B------:R-:W-:Y:S01]  /*11740*/  FFMA.FTZ R14, R39, R5, R14 ;  /* 0x00000005270e7223 */ /* 0x000fe2000001000e */
[-C--:B------:R-:W-:Y:S01]  /*11750*/  FMUL.FTZ R5, R34, R10.reuse ;  /* 0x0000000a22057220 */ /* 0x080fe20000410000 */
[-C--:B------:R-:W-:Y:S01]  /*11760*/  FFMA.FTZ R13, R37, R27.reuse, -R4 ;  /* 0x0000001b250d7223 */ /* 0x080fe20000010804 */
[----:B------:R-:W-:Y:S01]  /*11770*/  FFMA.FTZ R24, R41, R27, R24 ;  /* 0x0000001b29187223 */ /* 0x000fe20000010018 */
[C---:B------:R-:W-:Y:S01]  /*11780*/  FMUL.FTZ R9, R30.reuse, R10 ;  /* 0x0000000a1e097220 */ /* 0x040fe20000410000 */
[----:B------:R-:W-:Y:S01]  /*11790*/  FFMA.FTZ R10, R30, R6, -R5 ;  /* 0x000000061e0a7223 */ /* 0x000fe20000010805 */
[----:B------:R-:W-:Y:S01]  /*117a0*/  HADD2.F32 R36, -RZ, R25.H1_H1 ;  /* 0x30000019ff247230 */ /* 0x000fe20000004100 */
[----:B------:R-:W-:Y:S01]  /*117b0*/  F2FP.F16.F32.PACK_AB R8, R8, R29 ;  /* 0x0000001d0808723e */ /* 0x000fe200000000ff */
[----:B------:R-:W-:-:S02]  /*117c0*/  HADD2.F32 R27, -RZ, R26.H1_H1 ;  /* 0x3000001aff1b7230 */ /* 0x000fc40000004100 */
[----:B------:R-:W-:Y:S02]  /*117d0*/  HADD2.F32 R30, -RZ, R15.H1_H1 ;  /* 0x3000000fff1e7230 */ /* 0x000fe40000004100 */
[----:B------:R-:W-:Y:S01]  /*117e0*/  FFMA.FTZ R15, R34, R6, R9 ;  /* 0x00000006220f7223 */ /* 0x000fe20000010009 */
[----:B------:R-:W-:Y:S02]  /*117f0*/  HADD2.F32 R25, -RZ, R20.H1_H1 ;  /* 0x30000014ff197230 */ /* 0x000fe40000004100 */
[-C--:B------:R-:W-:Y:S01]  /*11800*/  FMUL.FTZ R5, R36, R32.reuse ;  /* 0x0000002024057220 */ /* 0x080fe20000410000 */
[--C-:B------:R-:W-:Y:S02]  /*11810*/  HADD2.F32 R28, -RZ, R7.reuse.H0_H0 ;  /* 0x20000007ff1c7230 */ /* 0x100fe40000004100 */
[-C--:B------:R-:W-:Y:S01]  /*11820*/  FMUL.FTZ R4, R27, R11.reuse ;  /* 0x0000000b1b047220 */ /* 0x080fe20000410000 */
[----:B------:R-:W-:Y:S02]  /*11830*/  HADD2.F32 R7, -RZ, R7.H1_H1 ;  /* 0x30000007ff077230 */ /* 0x000fe40000004100 */
[C---:B------:R-:W-:Y:S01]  /*11840*/  FMUL.FTZ R9, R30.reuse, R32 ;  /* 0x000000201e097220 */ /* 0x040fe20000410000 */
[C---:B------:R-:W-:Y:S01]  /*11850*/  FMUL.FTZ R6, R25.reuse, R11 ;  /* 0x0000000b19067220 */ /* 0x040fe20000410000 */
[-C--:B------:R-:W-:Y:S01]  /*11860*/  FFMA.FTZ R11, R30, R28.reuse, -R5 ;  /* 0x0000001c1e0b7223 */ /* 0x080fe20000010805 */
[----:B------:R-:W-:Y:S01]  /*11870*/  F2FP.F16.F32.PACK_AB R5, R12, R21 ;  /* 0x000000150c05723e */ /* 0x000fe200000000ff */
[-C--:B------:R-:W-:Y:S01]  /*11880*/  FFMA.FTZ R20, R25, R7.reuse, -R4 ;  /* 0x0000000719147223 */ /* 0x080fe20000010804 */
[----:B------:R-:W-:Y:S01]  /*11890*/  FFMA.FTZ R28, R36, R28, R9 ;  /* 0x0000001c241c7223 */ /* 0x000fe20000010009 */
[----:B------:R-:W-:Y:S01]  /*118a0*/  FFMA.FTZ R25, R27, R7, R6 ;  /* 0x000000071b197223 */ /* 0x000fe20000010006 */
[----:B------:R-:W-:-:S02]  /*118b0*/  F2FP.F16.F32.PACK_AB R4, R0, R33 ;  /* 0x000000210004723e */ /* 0x000fc400000000ff */
[----:B------:R-:W-:Y:S02]  /*118c0*/  F2FP.F16.F32.PACK_AB R6, R10, R13 ;  /* 0x0000000d0a06723e */ /* 0x000fe400000000ff */
[----:B------:R-:W-:Y:S02]  /*118d0*/  F2FP.F16.F32.PACK_AB R7, R20, R11 ;  /* 0x0000000b1407723e */ /* 0x000fe400000000ff */
[----:B------:R-:W-:Y:S02]  /*118e0*/  F2FP.F16.F32.PACK_AB R9, R14, R35 ;  /* 0x000000230e09723e */ /* 0x000fe400000000ff */
[----:B------:R-:W-:Y:S01]  /*118f0*/  F2FP.F16.F32.PACK_AB R10, R15, R24 ;  /* 0x000000180f0a723e */ /* 0x000fe200000000ff */
[----:B------:R4:W-:Y:S01]  /*11900*/  STS.128 [R42], R4 ;  /* 0x000000042a007388 */ /* 0x0009e20000000c00 */
[----:B------:R-:W-:-:S05]  /*11910*/  F2FP.F16.F32.PACK_AB R11, R25, R28 ;  /* 0x0000001c190b723e */ /* 0x000fca00000000ff */
[----:B------:R4:W-:Y:S02]  /*11920*/  STS.128 [R3+0x14400], R8 ;  /* 0x0144000803007388 */ /* 0x0009e40000000c00 */
.L_x_612:
[----:B------:R-:W-:Y:S05]  /*11930*/  BSYNC B0 ;  /* 0x0000000000007941 */ /* 0x000fea0003800000 */
.L_x_578:
[----:B------:R-:W-:Y:S01]  /*11940*/  @!PT LDS RZ, [RZ] ;  /* 0x00000000fffff984 */ /* 0x000fe20000000800 */
[----:B------:R-:W-:Y:S01]  /*11950*/  @!PT LDS RZ, [RZ] ;  /* 0x00000000fffff984 */ /* 0x000fe20000000800 */
[----:B------:R-:W-:Y:S01]  /*11960*/  @!PT LDS RZ, [RZ] ;  /* 0x00000000fffff984 */ /* 0x000fe20000000800 */
[----:B------:R-:W-:Y:S01]  /*11970*/  @!PT LDS RZ, [RZ] ;  /* 0x00000000fffff984 */ /* 0x000fe20000000800 */
[----:B------:R0:W-:Y:S06]  /*11980*/  MEMBAR.ALL.CTA ;  /* 0x0000000000007992 */ /* 0x0001ec0000008000 */
[----:B0-----:R-:W0:Y:S01]  /*11990*/  FENCE.VIEW.ASYNC.S ;  /* 0x00000000000073c6 */ /* 0x001e220000000000 */
[----:B------:R-:W-:Y:S05]  /*119a0*/  WARPSYNC.ALL ;  /* 0x0000000000007948 */ /* 0x000fea0003800000 */
[----:B0-----:R-:W-:Y:S06]  /*119b0*/  BAR.SYNC.DEFER_BLOCKING 0xd, 0x100 ;  /* 0x0344000000007b1d */ /* 0x001fec0000010000 */
.L_x_576:
[----:B------:R-:W-:-:S06]  /*119c0*/  ULOP3.LUT UR4, UR60, 0x1, URZ, 0xfc, !UPT ;  /* 0x000000013c047892 */ /* 0x000fcc000f8efc3f */
[----:B------:R-:W-:-:S05]  /*119d0*/  IMAD.U32 R0, RZ, RZ, UR4 ;  /* 0x00000004ff007e24 */ /* 0x000fca000f8e00ff */
[----:B------:R-:W-:-:S13]  /*119e0*/  ISETP.NE.AND P0, PT, R0, 0x3, PT ;  /* 0x000000030000780c */ /* 0x000fda0003f05270 */
[----:B------:R-:W-:Y:S05]  /*119f0*/  @!P0 BRA `(.L_x_641) ;  /* 0x0000000000048947 */ /* 0x000fea0003800000 */
[----:B------:R-:W-:Y:S01]  /*11a00*/  BPT.TRAP 0x1 ;  /* 0x000000040000795c */ /* 0x000fe20000300000 */
.L_x_641:
[----:B------:R-:W-:Y:S01]  /*11a10*/  IMAD R0, R221, 0x8, R16 ;  /* 0x00000008dd007824 */ /* 0x000fe200078e0210 */
[----:B01234-:R-:W-:-:S04]  /*11a20*/  SHF.L.U32 R3, R222, 0x1f, RZ ;  /* 0x0000001fde037819 */ /* 0x01ffc800000006ff */
[----:B------:R0:W1:Y:S01]  /*11a30*/  SYNCS.PHASECHK.TRANS64.TRYWAIT P1, [R0+URZ+0x38830], R3 ;  /* 0x03883003000075a7 */ /* 0x000062000802017f */
[----:B------:R-:W-:Y:S05]  /*11a40*/  @!P0 BRA `(.L_x_642) ;  /* 0x0000000000048947 */ /* 0x000fea0003800000 */
[----:B------:R-:W-:Y:S01]  /*11a50*/  BPT.TRAP 0x1 ;  /* 0x000000040000795c */ /* 0x000fe20000300000 */
.L_x_642:
[----:B------:R-:W2:Y:S01]  /*11a60*/  LDL R6, [R1+0x6c] ;  /* 0x00006c0001067983 */ /* 0x000ea20000100800 */
[----:B------:R-:W-:Y:S02]  /*11a70*/  MOV R5, 0xfffffffe ;  /* 0xfffffffe00057802 */ /* 0x000fe40000000f00 */
[----:B--2---:R-:W-:-:S04]  /*11a80*/  SHF.R.S32.HI R4, RZ, 0x1f, R6 ;  /* 0x0000001fff047819 */ /* 0x004fc80000011406 */
[----:B------:R-:W-:-:S04]  /*11a90*/  LEA.HI R4, R4, R6, RZ, 0x2 ;  /* 0x0000000604047211 */ /* 0x000fc800078f10ff */
[----:B------:R-:W-:-:S05]  /*11aa0*/  LOP3.LUT R4, R4, 0x7ffffffc, RZ, 0xc0, !PT ;  /* 0x7ffffffc04047812 */ /* 0x000fca00078ec0ff */
[----:B------:R-:W-:Y:S01]  /*11ab0*/  IMAD.IADD R4, R6, 0x1, -R4 ;  /* 0x0000000106047824 */ /* 0x000fe200078e0a04 */
[----:B-1----:R-:W-:Y:S06]  /*11ac0*/  @P1 BRA `(.L_x_643) ;  /* 0x0000000000081947 */ /* 0x002fec0003800000 */
[----:B------:R-:W1:Y:S02]  /*11ad0*/  SYNCS.PHASECHK.TRANS64.TRYWAIT P1, [R0+URZ+0x38830], R3 ;  /* 0x03883003000075a7 */ /* 0x000e64000802017f */
[----:B-1----:R-:W-:Y:S05]  /*11ae0*/  @!P1 BRA `(.L_x_644) ;  /* 0x0000014000449947 */ /* 0x002fea0003800000 */
.L_x_643:
[----:B------:R-:W2:Y:S01]  /*11af0*/  S2R R6, SR_TID.X ;  /* 0x0000000000067919 */ /* 0x000ea20000002100 */
[----:B------:R-:W-:Y:S05]  /*11b00*/  WARPSYNC.ALL ;  /* 0x0000000000007948 */ /* 0x000fea0003800000 */
[----:B------:R-:W-:Y:S02]  /*11b10*/  IMAD R5, R4, R5, 0x50 ;  /* 0x0000005004057424 */ /* 0x000fe400078e0205 */
[----:B------:R-:W-:Y:S01]  /*11b20*/  IMAD.MOV.U32 R151, RZ, RZ, RZ ;  /* 0x000000ffff977224 */ /* 0x000fe200078e00ff */
[----:B--2---:R-:W-:-:S04]  /*11b30*/  LOP3.LUT R6, R6, 0x7f, RZ, 0xc0, !PT ;  /* 0x0000007f06067812 */ /* 0x004fc800078ec0ff */
[----:B------:R-:W-:Y:S02]  /*11b40*/  ISETP.NE.AND P1, PT, R6, RZ, PT ;  /* 0x000000ff0600720c */ /* 0x000fe40003f25270 */
[----:B01----:R-:W-:Y:S01]  /*11b50*/  IADD3 R3, R16, 0x24400, RZ ;  /* 0x0002440010037810 */ /* 0x003fe20007ffe0ff */
[----:B------:R-:W-:Y:S01]  /*11b60*/  WARPGROUP.ARRIVE ;  /* 0x00000000000079c5 */ /* 0x000fe20000000000 */
[----:B------:R-:W-:Y:S01]  /*11b70*/  R2UR UR12, R2 ;  /* 0x00000000020c72ca */ /* 0x000fe200000e0000 */
[----:B------:R-:W-:Y:S01]  /*11b80*/  UMOV UR9, 0x40000040 ;  /* 0x4000004000097882 */ /* 0x000fe20000000000 */
[----:B------:R-:W-:Y:S01]  /*11b90*/  SHF.R.U32.HI R3, RZ, 0x4, R3 ;  /* 0x00000004ff037819 */ /* 0x000fe20000011603 */
[----:B------:R-:W-:Y:S01]  /*11ba0*/  UMOV UR5, UR9 ;  /* 0x0000000900057c82 */ /* 0x000fe20008000000 */
[----:B------:R-:W-:Y:S01]  /*11bb0*/  MOV R7, 0x40000040 ;  /* 0x4000004000077802 */ /* 0x000fe20000000f00 */
[----:B------:R-:W-:Y:S01]  /*11bc0*/  UMOV UR17, 0x40000040 ;  /* 0x4000004000117882 */ /* 0x000fe20000000000 */
[----:B------:R-:W-:Y:S01]  /*11bd0*/  LOP3.LUT R3, R3, 0x3fff, RZ, 0xc0, !PT ;  /* 0x00003fff03037812 */ /* 0x000fe200078ec0ff */
[----:B------:R-:W-:Y:S01]  /*11be0*/  IMAD.U32 R11, RZ, RZ, UR9 ;  /* 0x00000009ff0b7e24 */ /* 0x000fe2000f8e00ff */
[----:B------:R-:W-:Y:S01]  /*11bf0*/  R2UR UR7, R7 ;  /* 0x00000000070772ca */ /* 0x000fe200000e0000 */
[----:B------:R-:W-:Y:S01]  /*11c00*/  IMAD.MOV.U32 R7, RZ, RZ, 0x40000040 ;  /* 0x40000040ff077424 */ /* 0x000fe200078e00ff */
[----:B------:R-:W-:Y:S01]  /*11c10*/  LOP3.LUT R226, R3, 0x10000, RZ, 0xfc, !PT ;  /* 0x0001000003e27812 */ /* 0x000fe200078efcff */
[----:B------:R-:W-:Y:S01]  /*11c20*/  IMAD.MOV.U32 R3, RZ, RZ, 0x40000040 ;  /* 0x40000040ff037424 */ /* 0x000fe200078e00ff */
[----:B------:R-:W-:Y:S01]  /*11c30*/  MOV R9, 0x40000040 ;  /* 0x4000004000097802 */ /* 0x000fe20000000f00 */
[----:B------:R-:W-:Y:S01]  /*11c40*/  ULOP3.LUT UR12, UR12, 0x10000, URZ, 0xfc, !UPT ;  /* 0x000100000c0c7892 */ /* 0x000fe2000f8efc3f */
[----:B------:R-:W-:Y:S01]  /*11c50*/  IMAD.IADD R5, R5, 0x1, R148 ;  /* 0x0000000105057824 */ /* 0x000fe200078e0294 */
[----:B------:R-:W-:Y:S01]  /*11c60*/  UMOV UR53, 0x40000040 ;  /* 0x4000004000357882 */ /* 0x000fe20000000000 */
[----:B------:R-:W-:Y:S01]  /*11c70*/  IMAD R2, R221, 0xa00, R226 ;  /* 0x00000a00dd027824 */ /* 0x000fe200078e02e2 */
[----:B------:R-:W-:Y:S01]  /*11c80*/  R2UR UR11, R3 ;  /* 0x00000000030b72ca */ /* 0x000fe200000e0000 */
[----:B------:R-:W-:Y:S01]  /*11c90*/  UIADD3 UR52, UR12, 0x806, URZ ;  /* 0x000008060c347890 */ /* 0x000fe2000fffe03f */
[----:B------:R-:W-:Y:S01]  /*11ca0*/  IMAD.MOV.U32 R3, RZ, RZ, 0x40000040 ;  /* 0x40000040ff037424 */ /* 0x000fe200078e00ff */
[----:B------:R-:W-:Y:S01]  /*11cb0*/  UMOV UR8, UR12 ;  /* 0x0000000c00087c82 */ /* 0x000fe20008000000 */
[C---:B------:R-:W-:Y:S01]  /*11cc0*/  R2UR UR10, R2.reuse ;  /* 0x00000000020a72ca */ /* 0x040fe200000e0000 */
[C---:B------:R-:W-:Y:S01]  /*11cd0*/  VIADD R6, R2.reuse, 0x80 ;  /* 0x0000008002067836 */ /* 0x040fe20000000000 */
[----:B------:R-:W-:Y:S01]  /*11ce0*/  UMOV UR4, UR8 ;  /* 0x0000000800047c82 */ /* 0x000fe20008000000 */
[----:B------:R-:W-:Y:S01]  /*11cf0*/  IADD3 R8, R2, 0x200, RZ ;  /* 0x0000020002087810 */ /* 0x000fe20007ffe0ff */
[----:B------:R-:W-:Y:S01]  /*11d00*/  IMAD.U32 R10, RZ, RZ, UR8 ;  /* 0x00000008ff0a7e24 */ /* 0x000fe2000f8e00ff */
[----:B------:R-:W-:Y:S01]  /*11d10*/  UIADD3 UR48, UR12, 0xc00, URZ ;  /* 0x00000c000c307890 */ /* 0x000fe2000fffe03f */
[----:B------:R-:W-:Y:S01]  /*11d20*/  R2UR UR6, R6 ;  /* 0x00000000060672ca */ /* 0x000fe200000e0000 */
[----:B------:R-:W-:Y:S01]  /*11d30*/  UMOV UR49, 0x40000040 ;  /* 0x4000004000317882 */ /* 0x000fe20000000000 */
[----:B------:R-:W-:Y:S01]  /*11d40*/  IADD3 R6, R2, 0x100, RZ ;  /* 0x0000010002067810 */ /* 0x000fe20007ffe0ff */
[----:B------:R0:W-:Y:S01]  /*11d50*/  STL.64 [R1+0x50], R10 ;  /* 0x0000500a01007387 */ /* 0x0001e20000100a00 */
[----:B------:R-:W-:Y:S01]  /*11d60*/  UIADD3 UR44, UR12, 0xc02, URZ ;  /* 0x00000c020c2c7890 */ /* 0x000fe2000fffe03f */
[----:B------:R-:W-:Y:S01]  /*11d70*/  IMAD R5, R180, -0x50, R5 ;  /* 0xffffffb0b4057824 */ /* 0x000fe200078e0205 */
[----:B------:R-:W-:Y:S01]  /*11d80*/  UMOV UR45, 0x40000040 ;  /* 0x40000040002d7882 */ /* 0x000fe20000000000 */
[----:B------:R-:W-:Y:S01]  /*11d90*/  HGMMA.64x16x16.F32 R56, gdesc[UR8], RZ, !UPT, gsb0 ;  /* 0x00200000083879f0 */ /* 0x000fe2000c0008ff */
[----:B------:R-:W-:Y:S01]  /*11da0*/  R2UR UR10, R8 ;  /* 0x00000000080a72ca */ /* 0x000fe200000e0000 */
[----:B------:R-:W-:Y:S01]  /*11db0*/  UIADD3 UR40, UR12, 0xc04, URZ ;  /* 0x00000c040c287890 */ /* 0x000fe2000fffe03f */
[----:B------:R-:W-:Y:S01]  /*11dc0*/  R2UR UR11, R9 ;  /* 0x00000000090b72ca */ /* 0x000fe200000e0000 */
[----:B------:R-:W-:Y:S01]  /*11dd0*/  UMOV UR41, 0x40000040 ;  /* 0x4000004000297882 */ /* 0x000fe20000000000 */
[----:B------:R-:W-:Y:S01]  /*11de0*/  IADD3 R8, R2, 0x202, RZ ;  /* 0x0000020202087810 */ /* 0x000fe20007ffe0ff */
[----:B------:R-:W-:Y:S01]  /*11df0*/  UIADD3 UR36, UR12, 0xc06, URZ ;  /* 0x00000c060c247890 */ /* 0x000fe2000fffe03f */
[----:B------:R-:W-:Y:S01]  /*11e00*/  MOV R9, 0x40000040 ;  /* 0x4000004000097802 */ /* 0x000fe20000000f00 */
[----:B0-----:R-:W-:Y:S01]  /*11e10*/  IMAD.U32 R11, RZ, RZ, UR17 ;  /* 0x00000011ff0b7e24 */ /* 0x001fe2000f8e00ff */
[----:B------:R-:W-:Y:S01]  /*11e20*/  UMOV UR37, 0x40000040 ;  /* 0x4000004000257882 */ /* 0x000fe20000000000 */
[C---:B------:R-:W-:Y:S01]  /*11e30*/  ISETP.GT.AND P6, PT, R5.reuse, RZ, PT ;  /* 0x000000ff0500720c */ /* 0x040fe20003fc4270 */
[----:B------:R-:W-:Y:S01]  /*11e40*/  @!P1 VIADD R0, R0, 0x38840 ;  /* 0x0003884000009836 */ /* 0x000fe20000000000 */
[C---:B------:R-:W-:Y:S01]  /*11e50*/  ISETP.GT.AND P5, PT, R5.reuse, 0x1, PT ;  /* 0x000000010500780c */ /* 0x040fe20003fa4270 */
[----:B------:R-:W-:Y:S01]  /*11e60*/  BSSY B0, `(.L_x_645) ;  /* 0x0000925000007945 */ /* 0x000fe20003800000 */
[C---:B------:R-:W-:Y:S01]  /*11e70*/  ISETP.GT.AND P4, PT, R5.reuse, 0x8, PT ;  /* 0x000000080500780c */ /* 0x040fe20003f84270 */
[--C-:B------:R-:W-:Y:S01]  /*11e80*/  IMAD.MOV.U32 R149, RZ, RZ, R151.reuse ;  /* 0x000000ffff957224 */ /* 0x100fe200078e0097 */
[C---:B------:R-:W-:Y:S01]  /*11e90*/  ISETP.GT.AND P3, PT, R5.reuse, 0x9, PT ;  /* 0x000000090500780c */ /* 0x040fe20003f64270 */
[--C-:B-----5:R-:W-:Y:S01]  /*11ea0*/  IMAD.MOV.U32 R147, RZ, RZ, R151.reuse ;  /* 0x000000ffff937224 */ /* 0x120fe200078e0097 */
[----:B------:R-:W-:Y:S01]  /*11eb0*/  ISETP.GT.AND P2, PT, R5, 0x10, PT ;  /* 0x000000100500780c */ /* 0x000fe20003f44270 */
[--C-:B------:R-:W-:Y:S01]  /*11ec0*/  IMAD.MOV.U32 R145, RZ, RZ, R151.reuse ;  /* 0x000000ffff917224 */ /* 0x100fe200078e0097 */
[----:B------:R-:W-:Y:S01]  /*11ed0*/  P2R R12, PR, RZ, 0x1 ;  /* 0x00000001ff0c7803 */ /* 0x000fe20000000000 */
[--C-:B------:R-:W-:Y:S01]  /*11ee0*/  IMAD.MOV.U32 R143, RZ, RZ, R151.reuse ;  /* 0x000000ffff8f7224 */ /* 0x100fe200078e0097 */
[----:B------:R-:W-:Y:S01]  /*11ef0*/  @!P1 PRMT R0, RZ, 0x654, R0 ;  /* 0x00000654ff009816 */ /* 0x000fe20000000000 */
        /* <DEDUP_REMOVED lines=28> */
[----:B------:R-:W-:Y:S01]  /*120c0*/  IMAD.MOV.U32 R113, RZ, RZ, R151 ;  /* 0x000000ffff717224 */ /* 0x000fe200078e0097 */
[----:B------:R-:W-:-:S02]  /*120d0*/  WARPGROUP.DEPBAR.LE gsb0, 0x0 ;  /* 0x00008000000079c5 */ /* 0x000fc40000010000 */
[----:B------:R-:W-:Y:S01]  /*120e0*/  WARPGROUP.ARRIVE ;  /* 0x00000000000079c5 */ /* 0x000fe20000000000 */
[-C--:B------:R-:W-:Y:S01]  /*120f0*/  MOV R120, R151.reuse ;  /* 0x0000009700787202 */ /* 0x080fe20000000f00 */
[--C-:B------:R-:W-:Y:S01]  /*12100*/  IMAD.MOV.U32 R111, RZ, RZ, R151.reuse ;  /* 0x000000ffff6f7224 */ /* 0x100fe200078e0097 */
[-C--:B------:R-:W-:Y:S01]  /*12110*/  MOV R118, R151.reuse ;  /* 0x0000009700767202 */ /* 0x080fe20000000f00 */
[--C-:B------:R-:W-:Y:S01]  /*12120*/  IMAD.MOV.U32 R109, RZ, RZ, R151.reuse ;  /* 0x000000ffff6d7224 */ /* 0x100fe200078e0097 */
[-C--:B------:R-:W-:Y:S01]  /*12130*/  MOV R116, R151.reuse ;  /* 0x0000009700747202 */ /* 0x080fe20000000f00 */
[----:B------:R-:W-:Y:S01]  /*12140*/  HGMMA.64x16x16.F32 R48, gdesc[UR4], RZ, !UPT, gsb0 ;  /* 0x00200000043079f0 */ /* 0x000fe2000c0008ff */
[----:B------:R-:W-:Y:S01]  /*12150*/  R2UR UR6, R6 ;  /* 0x00000000060672ca */ /* 0x000fe200000e0000 */
[----:B------:R-:W-:Y:S01]  /*12160*/  UMOV UR4, UR8 ;  /* 0x0000000800047c82 */ /* 0x000fe20008000000 */
[----:B------:R-:W-:Y:S01]  /*12170*/  R2UR UR7, R7 ;  /* 0x00000000070772ca */ /* 0x000fe200000e0000 */
[----:B------:R-:W-:Y:S01]  /*12180*/  UMOV UR5, UR9 ;  /* 0x0000000900057c82 */ /* 0x000fe20008000000 */
[----:B------:R-:W-:Y:S01]  /*12190*/  VIADD R6, R2, 0x180 ;  /* 0x0000018002067836 */ /* 0x000fe20000000000 */
[-C--:B------:R-:W-:Y:S01]  /*121a0*/  MOV R114, R151.reuse ;  /* 0x0000009700727202 */ /* 0x080fe20000000f00 */
[----:B------:R-:W-:Y:S01]  /*121b0*/  IMAD.MOV.U32 R7, RZ, RZ, 0x40000040 ;  /* 0x40000040ff077424 */ /* 0x000fe200078e00ff */
        /* <DEDUP_REMOVED lines=19> */
[----:B------:R-:W-:Y:S01]  /*122f0*/  IMAD.MOV.U32 R89, RZ, RZ, R151 ;  /* 0x000000ffff597224 */ /* 0x000fe200078e0097 */
[----:B------:R-:W-:-:S02]  /*12300*/  MOV R92, R151 ;  /* 0x00000097005c7202 */ /* 0x000fc40000000f00 */
[-C--:B------:R-:W-:Y:S02]  /*12310*/  MOV R90, R151.reuse ;  /* 0x00000097005a7202 */ /* 0x080fe40000000f00 */
[-C--:B------:R-:W-:Y:S02]  /*12320*/  MOV R88, R151.reuse ;  /* 0x0000009700587202 */ /* 0x080fe40000000f00 */
[-C--:B------:R-:W-:Y:S02]  /*12330*/  MOV R86, R151.reuse ;  /* 0x0000009700567202 */ /* 0x080fe40000000f00 */
[-C--:B------:R-:W-:Y:S02]  /*12340*/  MOV R84, R151.reuse ;  /* 0x0000009700547202 */ /* 0x080fe40000000f00 */
[-C--:B------:R-:W-:Y:S02]  /*12350*/  MOV R82, R151.reuse ;  /* 0x0000009700527202 */ /* 0x080fe40000000f00 */
[----:B------:R-:W-:-:S02]  /*12360*/  MOV R80, R151 ;  /* 0x0000009700507202 */ /* 0x000fc40000000f00 */
[-C--:B------:R-:W-:Y:S02]  /*12370*/  MOV R78, R151.reuse ;  /* 0x00000097004e7202 */ /* 0x080fe40000000f00 */
[-C--:B------:R-:W-:Y:S02]  /*12380*/  MOV R76, R151.reuse ;  /* 0x00000097004c7202 */ /* 0x080fe40000000f00 */
[-C--:B------:R-:W-:Y:S02]  /*12390*/  MOV R74, R151.reuse ;  /* 0x00000097004a7202 */ /* 0x080fe40000000f00 */
[-C--:B------:R-:W-:Y:S02]  /*123a0*/  MOV R72, R151.reuse ;  /* 0x0000009700487202 */ /* 0x080fe40000000f00 */
[-C--:B------:R-:W-:Y:S01]  /*123b0*/  MOV R70, R151.reuse ;  /* 0x0000009700467202 */ /* 0x080fe20000000f00 */
[----:B------:R-:W-:Y:S02]  /*123c0*/  WARPGROUP.DEPBAR.LE gsb0, 0x0 ;  /* 0x00008000000079c5 */ /* 0x000fe40000010000 */
[----:B------:R-:W-:Y:S01]  /*123d0*/  WARPGROUP.ARRIVE ;  /* 0x00000000000079c5 */ /* 0x000fe20000000000 */
[----:B------:R-:W-:-:S02]  /*123e0*/  MOV R68, R151 ;  /* 0x0000009700447202 */ /* 0x000fc40000000f00 */
[-C--:B------:R-:W-:Y:S02]  /*123f0*/  MOV R66, R151.reuse ;  /* 0x0000009700427202 */ /* 0x080fe40000000f00 */
[----:B------:R-:W-:Y:S01]  /*12400*/  MOV R64, R151 ;  /* 0x0000009700407202 */ /* 0x000fe20000000f00 */
[----:B------:R-:W-:Y:S01]  /*12410*/  HGMMA.64x16x16.F32 R40, gdesc[UR4], RZ, !UPT, gsb0 ;  /* 0x00200000042879f0 */ /* 0x000fe2000c0008ff */
[----:B------:R-:W-:Y:S01]  /*12420*/  R2UR UR6, R6 ;  /* 0x00000000060672ca */ /* 0x000fe200000e0000 */
[----:B------:R-:W-:Y:S01]  /*12430*/  UMOV UR4, UR8 ;  /* 0x0000000800047c82 */ /* 0x000fe20008000000 */
[----:B------:R-:W-:Y:S01]  /*12440*/  R2UR UR7, R7 ;  /* 0x00000000070772ca */ /* 0x000fe200000e0000 */
[----:B------:R-:W-:Y:S01]  /*12450*/  UMOV UR5, UR9 ;  /* 0x0000000900057c82 */ /* 0x000fe20008000000 */
[----:B------:R-:W-:Y:S02]  /*12460*/  VIADD R6, R2, 0x2 ;  /* 0x0000000202067836 */ /* 0x000fe40000000000 */
[----:B------:R-:W-:-:S03]  /*12470*/  IMAD.MOV.U32 R7, RZ, RZ, 0x40000040 ;  /* 0x40000040ff077424 */ /* 0x000fc600078e00ff */
[----:B------:R-:W-:Y:S01]  /*12480*/  R2UR UR18, R6 ;  /* 0x00000000061272ca */ /* 0x000fe200000e0000 */
[----:B------:R-:W-:Y:S01]  /*12490*/  VIADD R6, R2, 0x82 ;  /* 0x0000008202067836 */ /* 0x000fe20000000000 */
[----:B------:R-:W-:Y:S02]  /*124a0*/  R2UR UR19, R7 ;  /* 0x00000000071372ca */ /* 0x000fe400000e0000 */
[----:B------:R-:W-:Y:S01]  /*124b0*/  MOV R7, 0x40000040 ;  /* 0x4000004000077802 */ /* 0x000fe20000000f00 */
[----:B------:R-:W-:Y:S02]  /*124c0*/  WARPGROUP.DEPBAR.LE gsb0, 0x0 ;  /* 0x00008000000079c5 */ /* 0x000fe40000010000 */
[----:B------:R-:W-:-:S06]  /*124d0*/  WARPGROUP.ARRIVE ;  /* 0x00000000000079c5 */ /* 0x000fcc0000000000 */
[----:B------:R-:W-:Y:S01]  /*124e0*/  HGMMA.64x16x16.F32 R32, gdesc[UR4], RZ, !UPT, gsb0 ;  /* 0x00200000042079f0 */ /* 0x000fe2000c0008ff */
[----:B------:R-:W-:Y:S01]  /*124f0*/  UIADD3 UR4, UR12, 0x2, URZ ;  /* 0x000000020c047890 */ /* 0x000fe2000fffe03f */
[----:B------:R-:W-:Y:S02]  /*12500*/  R2UR UR6, R6 ;  /* 0x00000000060672ca */ /* 0x000fe400000e0000 */
[----:B------:R-:W-:Y:S01]  /*12510*/  R2UR UR7, R7 ;  /* 0x00000000070772ca */ /* 0x000fe200000e0000 */
[----:B------:R-:W-:Y:S01]  /*12520*/  IMAD.MOV.U32 R7, RZ, RZ, 0x40000040 ;  /* 0x40000040ff077424 */ /* 0x000fe200078e00ff */
[----:B------:R-:W-:Y:S02]  /*12530*/  IADD3 R6, R2, 0x102, RZ ;  /* 0x0000010202067810 */ /* 0x000fe40007ffe0ff */
[----:B------:R-:W-:Y:S02]  /*12540*/  UMOV UR16, UR4 ;  /* 0x0000000400107c82 */ /* 0x000fe40008000000 */
[----:B------:R-:W-:-:S05]  /*12550*/  IMAD.U32 R10, RZ, RZ, UR16 ;  /* 0x00000010ff0a7e24 */ /* 0x000fca000f8e00ff */
[----:B------:R0:W-:Y:S01]  /*12560*/  STL.64 [R1+0x48], R10 ;  /* 0x0000480a01007387 */ /* 0x0001e20000100a00 */
[----:B------:R-:W-:Y:S02]  /*12570*/  WARPGROUP.DEPBAR.LE gsb0, 0x0 ;  /* 0x00008000000079c5 */ /* 0x000fe40000010000 */
[----:B------:R-:W-:-:S06]  /*12580*/  WARPGROUP.ARRIVE ;  /* 0x00000000000079c5 */ /* 0x000fcc0000000000 */
[----:B------:R-:W-:Y:S01]  /*12590*/  HGMMA.64x16x16.F32 R24, gdesc[UR8], RZ, !UPT, gsb0 ;  /* 0x00200000081879f0 */ /* 0x000fe2000c0008ff */
[----:B------:R-:W-:Y:S01]  /*125a0*/  UMOV UR8, UR16 ;  /* 0x0000001000087c82 */ /* 0x000fe20008000000 */
[----:B------:R-:W-:Y:S01]  /*125b0*/  UMOV UR9, UR17 ;  /* 0x0000001100097c82 */ /* 0x000fe20008000000 */
[----:B------:R-:W-:Y:S01]  /*125c0*/  UMOV UR4, UR8 ;  /* 0x0000000800047c82 */ /* 0x000fe20008000000 */
[----:B------:R-:W-:Y:S01]  /*125d0*/  UMOV UR5, UR9 ;  /* 0x0000000900057c82 */ /* 0x000fe20008000000 */
[----:B------:R-:W-:Y:S02]  /*125e0*/  R2UR UR10, R8 ;  /* 0x00000000080a72ca */ /* 0x000fe400000e0000 */
[----:B------:R-:W-:Y:S02]  /*125f0*/  R2UR UR11, R9 ;  /* 0x00000000090b72ca */ /* 0x000fe400000e0000 */
[----:B------:R-:W-:Y:S02]  /*12600*/  IADD3 R8, R2, 0x204, RZ ;  /* 0x0000020402087810 */ /* 0x000fe40007ffe0ff */
[----:B------:R-:W-:Y:S01]  /*12610*/  MOV R9, 0x40000040 ;  /* 0x4000004000097802 */ /* 0x000fe20000000f00 */
[----:B------:R-:W-:-:S02]  /*12620*/  WARPGROUP.DEPBAR.LE gsb0, 0x0 ;  /* 0x00008000000079c5 */ /* 0x000fc40000010000 */
[----:B------:R-:W-:-:S06]  /*12630*/  WARPGROUP.ARRIVE ;  /* 0x00000000000079c5 */ /* 0x000fcc0000000000 */
[----:B------:R-:W-:Y:S01]  /*12640*/  HGMMA.64x16x16.F32 R56, gdesc[UR16], R56, gsb0 ;  /* 0x00200000103879f0 */ /* 0x000fe20008000838 */
[----:B------:R-:W-:Y:S02]  /*12650*/  UMOV UR17, 0x40000040 ;  /* 0x4000004000117882 */ /* 0x000fe40000000000 */
[----:B0-----:R-:W-:Y:S01]  /*12660*/  IMAD.U32 R11, RZ, RZ, UR17 ;  /* 0x00000011ff0b7e24 */ /* 0x001fe2000f8e00ff */
[----:B------:R-:W-:Y:S02]  /*12670*/  WARPGROUP.DEPBAR.LE gsb0, 0x0 ;  /* 0x00008000000079c5 */ /* 0x000fe40000010000 */
[----:B------:R-:W-:-:S06]  /*12680*/  WARPGROUP.ARRIVE ;  /* 0x00000000000079c5 */ /* 0x000fcc0000000000 */
[----:B------:R-:W-:Y:S01]  /*12690*/  HGMMA.64x16x16.F32 R48, gdesc[UR4], R48, gsb0 ;  /* 0x00200000043079f0 */ /* 0x000fe20008000830 */
[----:B------:R-:W-:Y:S01]  /*126a0*/  R2UR UR6, R6 ;  /* 0x00000000060672ca */ /* 0x000fe200000e0000 */
[----:B------:R-:W-:Y:S01]  /*126b0*/  UMOV UR4, UR8 ;  /* 0x0000000800047c82 */ /* 0x000fe20008000000 */
[----:B------:R-:W-:Y:S01]  /*126c0*/  R2UR UR7, R7 ;  /* 0x00000000070772ca */ /* 0x000fe200000e0000 */
[----:B------:R-:W-:Y:S01]  /*126d0*/  UMOV UR5, UR9 ;  /* 0x0000000900057c82 */ /* 0x000fe20008000000 */
[----:B------:R-:W-:Y:S02]  /*126e0*/  VIADD R6, R2, 0x182 ;  /* 0x0000018202067836 */ /* 0x000fe40000000000 */
[----:B------:R-:W-:Y:S01]  /*126f0*/  IMAD.MOV.U32 R7, RZ, RZ, 0x40000040 ;  /* 0x40000040ff077424 */ /* 0x000fe200078e00ff */
        /* <DEDUP_REMOVED lines=15> */
[----:B------:R-:W-:Y:S01]  /*127f0*/  HGMMA.64x16x16.F32 R32, gdesc[UR4], R32, gsb0 ;  /* 0x00200000042079f0 */ /* 0x000fe20008000820 */
        /* <DEDUP_REMOVED lines=10> */
[----:B------:R-:W-:Y:S01]  /*128a0*/  HGMMA.64x16x16.F32 R24, gdesc[UR8], R24, gsb0 ;  /* 0x00200000081879f0 */ /* 0x000fe20008000818 */
        /* <DEDUP_REMOVED lines=12> */
[----:B------:R-:W-:Y:S01]  /*12970*/  UMOV UR15, UR17 ;  /* 0x00000011000f7c82 */ /* 0x000fe20008000000 */
        /* <DEDUP_REMOVED lines=27> */
[----:B------:R-:W-:Y:S01]  /*12b30*/  R2UR UR6, R6 ;  /* 0x00000000060672ca */ /* 0x000fe200000e0000 */
[----:B------:R-:W-:Y:S01]  /*12b40*/  UMOV UR5, UR15 ;  /* 0x0000000f00057c82 */ /* 0x000fe20008000000 */
[----:B------:R-:W-:Y:S01]  /*12b50*/  R2UR UR7, R7 ;  /* 0x00000000070772ca */ /* 0x000fe200000e0000 */
[----:B------:R-:W-:Y:S01]  /*12b60*/  IMAD.MOV.U32 R7, RZ, RZ, 0x40000040 ;  /* 0x40000040ff077424 */ /* 0x000fe200078e00ff */
[----:B------:R-:W-:Y:S02]  /*12b70*/  IADD3 R6, R2, 0x106, RZ ;  /* 0x0000010602067810 */ /* 0x000fe40007ffe0ff */
[----:B------:R-:W-:Y:S02]  /*12b80*/  UMOV UR16, UR4 ;  /* 0x0000000400107c82 */ /* 0x000fe40008000000 */
[----:B------:R-:W-:Y:S01]  /*12b90*/  UMOV UR14, UR16 ;  /* 0x00000010000e7c82 */ /* 0x000fe20008000000 */
[----:B------:R-:W-:Y:S01]  /*12ba0*/  IMAD.U32 R10, RZ, RZ, UR16 ;  /* 0x00000010ff0a7e24 */ /* 0x000fe2000f8e00ff */
[----:B------:R-:W-:-:S04]  /*12bb0*/  UMOV UR4, UR14 ;  /* 0x0000000e00047c82 */ /* 0x000fc80008000000 */
[----:B------:R0:W-:Y:S01]  /*12bc0*/  STL.64 [R1+0x38], R10 ;  /* 0x0000380a01007387 */ /* 0x0001e20000100a00 */
[----:B------:R-:W-:Y:S02]  /*12bd0*/  WARPGROUP.DEPBAR.LE gsb0, 0x0 ;  /* 0x00008000000079c5 */ /* 0x000fe40000010000 */
[----:B------:R-:W-:-:S06]  /*12be0*/  WARPGROUP.ARRIVE ;  /* 0x00000000000079c5 */ /* 0x000fcc0000000000 */
[----:B------:R-:W-:Y:S01]  /*12bf0*/  HGMMA.64x16x16.F32 R24, gdesc[UR8], R24, gsb0 ;  /* 0x00200000081879f0 */ /* 0x000fe20008000818 */
[----:B------:R-:W-:Y:S01]  /*12c00*/  UMOV UR8, UR14 ;  /* 0x0000000e00087c82 */ /* 0x000fe20008000000 */
[----:B------:R-:W-:Y:S01]  /*12c10*/  UMOV UR9, UR15 ;  /* 0x0000000f00097c82 */ /* 0x000fe20008000000 */
[----:B------:R-:W-:Y:S02]  /*12c20*/  WARPGROUP.DEPBAR.LE gsb0, 0x0 ;  /* 0x00008000000079c5 */ /* 0x000fe40000010000 */
        /* <DEDUP_REMOVED lines=15> */
[----:B------:R-:W-:Y:S01]  /*12d20*/  R2UR UR11, R7 ;  /* 0x00000000070b72ca */ /* 0x000fe200000e0000 */
        /* <DEDUP_REMOVED lines=8> */
[----:B------:R-:W-:Y:S01]  /*12db0*/  R2UR UR6, R8 ;  /* 0x00000000080672ca */ /* 0x000fe200000e0000 */
[----:B------:R-:W-:Y:S01]  /*12dc0*/  UMOV UR4, UR14 ;  /* 0x0000000e00047c82 */ /* 0x000fe20008000000 */
[----:B------:R-:W-:Y:S01]  /*12dd0*/  R2UR UR7, R9 ;  /* 0x00000000090772ca */ /* 0x000fe200000e0000 */
[----:B------:R-:W-:Y:S01]  /*12de0*/  UMOV UR5, UR15 ;  /* 0x0000000f00057c82 */ /* 0x000fe20008000000 */
[----:B------:R-:W-:Y:S02]  /*12df0*/  IADD3 R8, R2, 0x480, RZ ;  /* 0x0000048002087810 */ /* 0x000fe40007ffe0ff */
[----:B------:R-:W-:Y:S01]  /*12e00*/  MOV R9, 0x40000040 ;  /* 0x4000004000097802 */ /* 0x000fe20000000f00 */
[----:B------:R-:W-:Y:S02]  /*12e10*/  WARPGROUP.DEPBAR.LE gsb0, 0x0 ;  /* 0x00008000000079c5 */ /* 0x000fe40000010000 */
[----:B------:R-:W-:-:S06]  /*12e20*/  WARPGROUP.ARRIVE ;  /* 0x00000000000079c5 */ /* 0x000fcc0000000000 */
[----:B------:R-:W-:Y:S01]  /*12e30*/  HGMMA.64x16x16.F32 R32, gdesc[UR8], R32, gsb0 ;  /* 0x00200000082079f0 */ /* 0x000fe20008000820 */
[----:B------:R-:W-:Y:S01]  /*12e40*/  UIADD3 UR8, UR12, 0x400, URZ ;  /* 0x000004000c087890 */ /* 0x000fe2000fffe03f */
[----:B------:R-:W-:Y:S01]  /*12e50*/  R2UR UR10, R8 ;  /* 0x00000000080a72ca */ /* 0x000fe200000e0000 */
[----:B------:R-:W-:Y:S01]  /*12e60*/  UMOV UR9, UR17 ;  /* 0x0000001100097c82 */ /* 0x000fe20008000000 */
[----:B------:R-:W-:Y:S02]  /*12e70*/  R2UR UR11, R9 ;  /* 0x00000000090b72ca */ /* 0x000fe400000e0000 */
[----:B------:R-:W-:Y:S02]  /*12e80*/  IADD3 R8, R2, 0x482, RZ ;  /* 0x0000048202087810 */ /* 0x000fe40007ffe0ff */
[----:B------:R-:W-:Y:S01]  /*12e90*/  UMOV UR16, UR8 ;  /* 0x0000000800107c82 */ /* 0x000fe20008000000 */
[----:B------:R-:W-:Y:S01]  /*12ea0*/  MOV R9, 0x40000040 ;  /* 0x4000004000097802 */ /* 0x000fe20000000f00 */
[----:B------:R-:W-:Y:S01]  /*12eb0*/  UMOV UR8, UR16 ;  /* 0x0000001000087c82 */ /* 0x000fe20008000000 */
[----:B------:R-:W-:-:S05]  /*12ec0*/  IMAD.U32 R10, RZ, RZ, UR16 ;  /* 0x00000010ff0a7e24 */ /* 0x000fca000f8e00ff */
[----:B------:R0:W-:Y:S01]  /*12ed0*/  STL.64 [R1+0x30], R10 ;  /* 0x0000300a01007387 */ /* 0x0001e20000100a00 */
[----:B------:R-:W-:Y:S02]  /*12ee0*/  WARPGROUP.DEPBAR.LE gsb0, 0x0 ;  /* 0x00008000000079c5 */ /* 0x000fe40000010000 */
[----:B------:R-:W-:-:S06]  /*12ef0*/  WARPGROUP.ARRIVE ;  /* 0x00000000000079c5 */ /* 0x000fcc0000000000 */
[----:B------:R-:W-:Y:S01]  /*12f00*/  HGMMA.64x16x16.F32 R24, gdesc[UR4], R24, gsb0 ;  /* 0x00200000041879f0 */ /* 0x000fe20008000818 */
[----:B------:R-:W-:Y:S01]  /*12f10*/  R2UR UR6, R6 ;  /* 0x00000000060672ca */ /* 0x000fe200000e0000 */
[----:B------:R-:W-:Y:S01]  /*12f20*/  UMOV UR4, UR8 ;  /* 0x0000000800047c82 */ /* 0x000fe20008000000 */
[----:B------:R-:W-:Y:S01]  /*12f30*/  R2UR UR7, R7 ;  /* 0x00000000070772ca */ /* 0x000fe200000e0000 */
[----:B------:R-:W-:Y:S01]  /*12f40*/  UMOV UR5, UR9 ;  /* 0x0000000900057c82 */ /* 0x000fe20008000000 */
[----:B------:R-:W-:Y:S01]  /*12f50*/  IMAD.MOV.U32 R7, RZ, RZ, 0x40000040 ;  /* 0x40000040ff077424 */ /* 0x000fe200078e00ff */
[----:B------:R-:W-:Y:S01]  /*12f60*/  IADD3 R6, R2, 0x380, RZ ;  /* 0x0000038002067810 */ /* 0x000fe20007ffe0ff */
        /* <DEDUP_REMOVED lines=95> */
[----:B------:R-:W-:Y:S01]  /*13560*/  R2UR UR11, R9 ;  /* 0x00000000090b72ca */ /* 0x000fe200000e0000 */
[----:B------:R-:W-:Y:S01]  /*13570*/  IMAD.MOV.U32 R9, RZ, RZ, 0x40000040 ;  /* 0x40000040ff097424 */ /* 0x000fe200078e00ff */
[----:B------:R-:W-:Y:S01]  /*13580*/  IADD3 R8, R2, 0x486, RZ ;  /* 0x0000048602087810 */ /* 0x000fe20007ffe0ff */
[----:B------:R-:W-:-:S02]  /*13590*/  WARPGROUP.DEPBAR.LE gsb0, 0x0 ;  /* 0x00008000000079c5 */ /* 0x000fc40000010000 */
[----:B------:R-:W-:-:S06]  /*135a0*/  WARPGROUP.ARRIVE ;  /* 0x00000000000079c5 */ /* 0x000fcc0000000000 */
[----:B------:R-:W-:Y:S01]  /*135b0*/  HGMMA.64x16x16.F32 R56, gdesc[UR16], R56, gsb0 ;  /* 0x00200000103879f0 */ /* 0x000fe20008000838 */
[----:B------:R-:W-:Y:S02]  /*135c0*/  UMOV UR17, 0x40000040 ;  /* 0x4000004000117882 */ /* 0x000fe40000000000 */
[----:B0-----:R-:W-:Y:S01]  /*135d0*/  MOV R11, UR17 ;  /* 0x00000011000b7c02 */ /* 0x001fe20008000f00 */
        /* <DEDUP_REMOVED lines=27> */
[----:B------:R-:W-:Y:S01]  /*13790*/  VIADD R6, R2, 0x386 ;  /* 0x0000038602067836 */ /* 0x000fe20000000000 */
[----:B------:R-:W-:Y:S02]  /*137a0*/  R2UR UR7, R7 ;  /* 0x00000000070772ca */ /* 0x000fe400000e0000 */
[----:B------:R-:W-:Y:S02]  /*137b0*/  MOV R7, 0x40000040 ;  /* 0x4000004000077802 */ /* 0x000fe40000000f00 */
        /* <DEDUP_REMOVED lines=36> */
[----:B------:R-:W-:Y:S02]  /*13a00*/  MOV R7, 0x40000040 ;  /* 0x4000004000077802 */ /* 0x000fe40000000f00 */
[----:B------:R-:W-:Y:S01]  /*13a10*/  R2UR UR18, R6 ;  /* 0x00000000061272ca */ /* 0x000fe200000e0000 */
[----:B------:R-:W-:Y:S01]  /*13a20*/  VIADD R6, R2, 0x580 ;  /* 0x0000058002067836 */ /* 0x000fe20000000000 */
[----:B------:R-:W-:-:S02]  /*13a30*/  R2UR UR19, R7 ;  /* 0x00000000071372ca */ /* 0x000fc400000e0000 */
        /* <DEDUP_REMOVED lines=76> */
[----:B------:R-:W-:Y:S01]  /*13f00*/  UMOV UR15, UR17 ;  /* 0x00000011000f7c82 */ /* 0x000fe20008000000 */
        /* <DEDUP_REMOVED lines=30> */
[----:B------:R-:W-:Y:S01]  /*140f0*/  VIADD R6, R2, 0x604 ;  /* 0x0000060402067836 */ /* 0x000fe20000000000 */
[----:B------:R-:W-:Y:S02]  /*14100*/  MOV R7, 0x40000040 ;  /* 0x4000004000077802 */ /* 0x000fe40000000f00 */
[----:B------:R-:W-:Y:S02]  /*14110*/  UMOV UR16, UR4 ;  /* 0x0000000400107c82 */ /* 0x000fe40008000000 */
[----:B------:R-:W-:Y:S01]  /*14120*/  UMOV UR14, UR16 ;  /* 0x00000010000e7c82 */ /* 0x000fe20008000000 */
[----:B------:R-:W-:Y:S01]  /*14130*/  IMAD.U32 R10, RZ, RZ, UR16 ;  /* 0x00000010ff0a7e24 */ /* 0x000fe2000f8e00ff */
[----:B------:R-:W-:-:S04]  /*14140*/  UMOV UR4, UR14 ;  /* 0x0000000e00047c82 */ /* 0x000fc80008000000 */
[----:B------:R0:W-:Y:S01]  /*14150*/  STL.64 [R1], R10 ;  /* 0x0000000a01007387 */ /* 0x0001e20000100a00 */
[----:B------:R-:W-:Y:S02]  /*14160*/  WARPGROUP.DEPBAR.LE gsb0, 0x0 ;  /* 0x00008000000079c5 */ /* 0x000fe40000010000 */
[----:B------:R-:W-:-:S06]  /*14170*/  WARPGROUP.ARRIVE ;  /* 0x00000000000079c5 */ /* 0x000fcc0000000000 */
[----:B------:R-:W-:Y:S01]  /*14180*/  HGMMA.64x16x16.F32 R24, gdesc[UR8], R24, gsb0 ;  /* 0x00200000081879f0 */ /* 0x000fe20008000818 */
[----:B------:R-:W-:Y:S01]  /*14190*/  UMOV UR8, UR14 ;  /* 0x0000000e00087c82 */ /* 0x000fe20008000000 */
[----:B------:R-:W-:Y:S01]  /*141a0*/  UMOV UR9, UR15 ;  /* 0x0000000f00097c82 */ /* 0x000fe20008000000 */
[----:B------:R-:W-:Y:S02]  /*141b0*/  WARPGROUP.DEPBAR.LE gsb0, 0x0 ;  /* 0x00008000000079c5 */ /* 0x000fe40000010000 */
[----:B------:R-:W-:-:S06]  /*141c0*/  WARPGROUP.ARRIVE ;  /* 0x00000000000079c5 */ /* 0x000fcc0000000000 */
[----:B------:R-:W-:Y:S03]  /*141d0*/  HGMMA.64x16x16.F32 R56, gdesc[UR16], R56, gsb0 ;  /* 0x00200000103879f0 */ /* 0x000fe60008000838 */
        /* <DEDUP_REMOVED lines=9> */
[----:B------:R-:W-:Y:S02]  /*14270*/  R2UR UR10, R6 ;  /* 0x00000000060a72ca */ /* 0x000fe400000e0000 */
[----:B------:R-:W-:Y:S02]  /*14280*/  R2UR UR11, R7 ;  /* 0x00000000070b72ca */ /* 0x000fe400000e0000 */
        /* <DEDUP_REMOVED lines=23> */
[----:B------:R-:W-:Y:S01]  /*14400*/  R2UR UR6, R6 ;  /* 0x00000000060672ca */ /* 0x000fe200000e0000 */
[----:B------:R-:W-:Y:S01]  /*14410*/  UMOV UR4, UR52 ;  /* 0x0000003400047c82 */ /* 0x000fe20008000000 */
[----:B------:R-:W-:Y:S01]  /*14420*/  R2UR UR7, R7 ;  /* 0x00000000070772ca */ /* 0x000fe200000e0000 */
[----:B------:R-:W-:Y:S01]  /*14430*/  UMOV UR5, UR53 ;  /* 0x0000003500057c82 */ /* 0x000fe20008000000 */
[----:B------:R-:W-:Y:S01]  /*14440*/  VIADD R6, R2, 0x606 ;  /* 0x0000060602067836 */ /* 0x000fe20000000000 */
[----:B------:R-:W-:Y:S01]  /*14450*/  MOV R7, 0x40000040 ;  /* 0x4000004000077802 */ /* 0x000fe20000000f00 */
        /* <DEDUP_REMOVED lines=170> */
[----:B------:R-:W-:Y:S01]  /*14f00*/  HGMMA.64x16x16.F32 R56, gdesc[UR36], R56, gsb0 ;  /* 0x00200000243879f0 */ /* 0x000fe20008000838 */
[----:B------:R-:W-:Y:S02]  /*14f10*/  ULDC UR38, c[0x0][0x988] ;  /* 0x0002620000267ab9 */ /* 0x000fe40000000800 */
[----:B------:R-:W-:Y:S02]  /*14f20*/  WARPGROUP.DEPBAR.LE gsb0, 0x0 ;  /* 0x00008000000079c5 */ /* 0x000fe40000010000 */
[----:B------:R-:W-:Y:S01]  /*14f30*/  WARPGROUP.ARRIVE ;  /* 0x00000000000079c5 */ /* 0x000fe20000000000 */
[----:B------:R-:W-:Y:S02]  /*14f40*/  FSEL R13, R56, -INF , P6 ;  /* 0xff800000380d7808 */ /* 0x000fe40003000000 */
[----:B------:R-:W-:Y:S02]  /*14f50*/  FSEL R57, R57, -INF , P5 ;  /* 0xff80000039397808 */ /* 0x000fe40002800000 */
[----:B------:R-:W-:Y:S01]  /*14f60*/  FSEL R21, R60, -INF , P4 ;  /* 0xff8000003c157808 */ /* 0x000fe20002000000 */
[----:B------:R-:W-:Y:S01]  /*14f70*/  HGMMA.64x16x16.F32 R48, gdesc[UR4], R48, gsb0 ;  /* 0x00200000043079f0 */ /* 0x000fe20008000830 */
[----:B------:R-:W-:Y:S01]  /*14f80*/  R2UR UR6, R6 ;  /* 0x00000000060672ca */ /* 0x000fe200000e0000 */
[----:B------:R-:W-:Y:S01]  /*14f90*/  UMOV UR4, UR36 ;  /* 0x0000002400047c82 */ /* 0x000fe20008000000 */
[----:B------:R-:W-:Y:S01]  /*14fa0*/  R2UR UR7, R7 ;  /* 0x00000000070772ca */ /* 0x000fe200000e0000 */
[----:B------:R-:W-:Y:S01]  /*14fb0*/  UMOV UR5, UR37 ;  /* 0x0000002500057c82 */ /* 0x000fe20008000000 */
[----:B------:R-:W-:Y:S01]  /*14fc0*/  VIADD R6, R2, 0x906 ;  /* 0x0000090602067836 */ /* 0x000fe20000000000 */
[----:B------:R-:W-:-:S02]  /*14fd0*/  MOV R7, 0x40000040 ;  /* 0x4000004000077802 */ /* 0x000fc40000000f00 */
[----:B------:R-:W-:Y:S02]  /*14fe0*/  IADD3 R2, R2, 0x986, RZ ;  /* 0x0000098602027810 */ /* 0x000fe40007ffe0ff */
[----:B------:R-:W-:Y:S02]  /*14ff0*/  FSEL R61, R61, -INF , P3 ;  /* 0xff8000003d3d7808 */ /* 0x000fe40001800000 */
[----:B------:R-:W-:Y:S02]  /*15000*/  FSEL R59, R59, -INF , P5 ;  /* 0xff8000003b3b7808 */ /* 0x000fe40002800000 */
[----:B------:R-:W-:Y:S02]  /*15010*/  ISETP.GT.AND P5, PT, R5, 0x18, PT ;  /* 0x000000180500780c */ /* 0x000fe40003fa4270 */
[----:B------:R-:W-:Y:S02]  /*15020*/  FSEL R63, R63, -INF , P3 ;  /* 0xff8000003f3f7808 */ /* 0x000fe40001800000 */
[----:B------:R-:W-:-:S02]  /*15030*/  ISETP.GT.AND P3, PT, R5, 0x20, PT ;  /* 0x000000200500780c */ /* 0x000fc40003f64270 */
[-C--:B------:R-:W-:Y:S02]  /*15040*/  MOV R60, R151.reuse ;  /* 0x00000097003c7202 */ /* 0x080fe40000000f00 */
[----:B------:R-:W-:Y:S01]  /*15050*/  MOV R56, R151 ;  /* 0x0000009700387202 */ /* 0x000fe20000000f00 */
        /* <DEDUP_REMOVED lines=10> */
[----:B------:R-:W-:-:S02]  /*15100*/  FSEL R7, R62, -INF , P4 ;  /* 0xff8000003e077808 */ /* 0x000fc40002000000 */
[C---:B------:R-:W-:Y:S02]  /*15110*/  ISETP.GT.AND P4, PT, R5.reuse, 0x19, PT ;  /* 0x000000190500780c */ /* 0x040fe40003f84270 */
[----:B------:R-:W-:Y:S02]  /*15120*/  ISETP.GT.AND P2, PT, R5, 0x21, PT ;  /* 0x000000210500780c */ /* 0x000fe40003f44270 */
[----:B------:R-:W-:Y:S02]  /*15130*/  FSEL R53, R53, -INF , P4 ;  /* 0xff80000035357808 */ /* 0x000fe40002000000 */
[----:B------:R-:W-:Y:S02]  /*15140*/  FSEL R15, R54, -INF , P5 ;  /* 0xff800000360f7808 */ /* 0x000fe40002800000 */
[----:B------:R-:W-:Y:S02]  /*15150*/  ISETP.GT.AND P5, PT, R5, 0x29, PT ;  /* 0x000000290500780c */ /* 0x000fe40003fa4270 */
[----:B------:R-:W-:-:S02]  /*15160*/  FSEL R55, R55, -INF , P4 ;  /* 0xff80000037377808 */ /* 0x000fc40002000000 */
[----:B------:R-:W-:Y:S02]  /*15170*/  ISETP.GT.AND P4, PT, R5, 0x30, PT ;  /* 0x000000300500780c */ /* 0x000fe40003f84270 */
[-C--:B------:R-:W-:Y:S02]  /*15180*/  MOV R62, R151.reuse ;  /* 0x00000097003e7202 */ /* 0x080fe40000000f00 */
[-C--:B------:R-:W-:Y:S02]  /*15190*/  MOV R54, R151.reuse ;  /* 0x0000009700367202 */ /* 0x080fe40000000f00 */
[-C--:B------:R-:W-:Y:S02]  /*151a0*/  MOV R52, R151.reuse ;  /* 0x0000009700347202 */ /* 0x080fe40000000f00 */
[-C--:B------:R-:W-:Y:S02]  /*151b0*/  MOV R50, R151.reuse ;  /* 0x0000009700327202 */ /* 0x080fe40000000f00 */
[----:B------:R-:W-:Y:S01]  /*151c0*/  MOV R48, R151 ;  /* 0x0000009700307202 */ /* 0x000fe20000000f00 */
[----:B------:R-:W-:-:S02]  /*151d0*/  WARPGROUP.DEPBAR.LE gsb0, 0x0 ;  /* 0x00008000000079c5 */ /* 0x000fc40000010000 */
        /* <DEDUP_REMOVED lines=9> */
[----:B------:R-:W-:-:S02]  /*15270*/  FMNMX.FTZ R2, R13, R57, !PT ;  /* 0x000000390d027209 */ /* 0x000fc40007810000 */
[----:B------:R-:W-:Y:S02]  /*15280*/  FSEL R3, R58, -INF , P6 ;  /* 0xff8000003a037808 */ /* 0x000fe40003000000 */
[----:B------:R-:W-:Y:S02]  /*15290*/  FMNMX.FTZ R2, R21, R2, !PT ;  /* 0x0000000215027209 */ /* 0x000fe40007810000 */
[----:B------:R-:W-:Y:S02]  /*152a0*/  ISETP.GT.AND P6, PT, R5, 0x11, PT ;  /* 0x000000110500780c */ /* 0x000fe40003fc4270 */
[----:B------:R-:W-:Y:S02]  /*152b0*/  FMNMX.FTZ R2, R61, R2, !PT ;  /* 0x000000023d027209 */ /* 0x000fe40007810000 */
[----:B------:R-:W-:Y:S02]  /*152c0*/  FSEL R49, R49, -INF , P6 ;  /* 0xff80000031317808 */ /* 0x000fe40003000000 */
        /* <DEDUP_REMOVED lines=13> */
[----:B------:R-:W-:Y:S02]  /*153a0*/  ISETP.GT.AND P2, PT, R5, 0x38, PT ;  /* 0x000000380500780c */ /* 0x000fe40003f44270 */
[----:B------:R-:W-:Y:S02]  /*153b0*/  FMNMX.FTZ R2, R45, R2, !PT ;  /* 0x000000022d027209 */ /* 0x000fe40007810000 */
[----:B------:R-:W-:Y:S02]  /*153c0*/  FSEL R47, R47, -INF , P5 ;  /* 0xff8000002f2f7808 */ /* 0x000fe40002800000 */
[----:B------:R-:W-:Y:S02]  /*153d0*/  ISETP.GT.AND P5, PT, R5, 0x40, PT ;  /* 0x000000400500780c */ /* 0x000fe40003fa4270 */
[----:B------:R-:W-:Y:S01]  /*153e0*/  MOV R58, R151 ;  /* 0x00000097003a7202 */ /* 0x000fe20000000f00 */
        /* <DEDUP_REMOVED lines=8> */
[----:B------:R-:W-:Y:S02]  /*15470*/  ISETP.GT.AND P6, PT, R5, 0x39, PT ;  /* 0x000000390500780c */ /* 0x000fe40003fc4270 */
        /* <DEDUP_REMOVED lines=8> */
[C---:B------:R-:W-:Y:S02]  /*15500*/  ISETP.GT.AND P3, PT, R5.reuse, 0x48, PT ;  /* 0x000000480500780c */ /* 0x040fe40003f64270 */
[----:B0-----:R-:W-:Y:S02]  /*15510*/  FSEL R11, R38, -INF , P2 ;  /* 0xff800000260b7808 */ /* 0x001fe40001000000 */
[----:B------:R-:W-:Y:S02]  /*15520*/  ISETP.GT.AND P2, PT, R5, 0x49, PT ;  /* 0x000000490500780c */ /* 0x000fe40003f44270 */
[----:B------:R-:W-:Y:S02]  /*15530*/  FSEL R39, R39, -INF , P6 ;  /* 0xff80000027277808 */ /* 0x000fe40003000000 */
[-C--:B------:R-:W-:Y:S02]  /*15540*/  MOV R46, R151.reuse ;  /* 0x00000097002e7202 */ /* 0x080fe40000000f00 */
[----:B------:R-:W-:-:S02]  /*15550*/  MOV R44, R151 ;  /* 0x00000097002c7202 */ /* 0x000fc40000000f00 */
[-C--:B------:R-:W-:Y:S02]  /*15560*/  MOV R42, R151.reuse ;  /* 0x00000097002a7202 */ /* 0x080fe40000000f00 */
[-C--:B------:R-:W-:Y:S02]  /*15570*/  MOV R40, R151.reuse ;  /* 0x0000009700287202 */ /* 0x080fe40000000f00 */
[----:B------:R-:W-:Y:S01]  /*15580*/  MOV R38, R151 ;  /* 0x0000009700267202 */ /* 0x000fe20000000f00 */
[----:B------:R-:W-:Y:S02]  /*15590*/  WARPGROUP.DEPBAR.LE gsb0, 0x0 ;  /* 0x00008000000079c5 */ /* 0x000fe40000010000 */
[----:B------:R-:W-:Y:S01]  /*155a0*/  FSEL R83, R24, -INF , P5 ;  /* 0xff80000018537808 */ /* 0x000fe20002800000 */
[----:B------:R0:W-:Y:S01]  /*155b0*/  @!P1 SYNCS.ARRIVE.TRANS64.RED.A1T0 RZ, [R0+URZ], RZ ;  /* 0x000000ff00ff99a7 */ /* 0x0001e2000810043f */
[----:B------:R-:W-:Y:S02]  /*155c0*/  FSEL R25, R25, -INF , P4 ;  /* 0xff80000019197808 */ /* 0x000fe40002000000 */
[----:B------:R-:W-:-:S02]  /*155d0*/  FMNMX.FTZ R2, R83, R2, !PT ;  /* 0x0000000253027209 */ /* 0x000fc40007810000 */
[----:B------:R-:W-:Y:S02]  /*155e0*/  FSEL R85, R28, -INF , P3 ;  /* 0xff8000001c557808 */ /* 0x000fe40001800000 */
[----:B------:R-:W-:Y:S02]  /*155f0*/  FMNMX.FTZ R2, R25, R2, !PT ;  /* 0x0000000219027209 */ /* 0x000fe40007810000 */
[----:B------:R-:W-:Y:S02]  /*15600*/  FSEL R87, R29, -INF , P2 ;  /* 0xff8000001d577808 */ /* 0x000fe40001000000 */
[----:B------:R-:W-:Y:S02]  /*15610*/  FMNMX.FTZ R2, R85, R2, !PT ;  /* 0x0000000255027209 */ /* 0x000fe40007810000 */
[----:B------:R-:W-:Y:S02]  /*15620*/  FSEL R27, R27, -INF , P4 ;  /* 0xff8000001b1b7808 */ /* 0x000fe40002000000 */
[----:B------:R-:W-:-:S02]  /*15630*/  FMNMX.FTZ R6, R87, R2, !PT ;  /* 0x0000000257067209 */ /* 0x000fc40007810000 */
[----:B------:R-:W-:Y:S02]  /*15640*/  MOV R2, UR4 ;  /* 0x0000000400027c02 */ /* 0x000fe40008000f00 */
[----:B------:R-:W-:Y:S01]  /*15650*/  FSEL R29, R30, -INF , P3 ;  /* 0xff8000001e1d7808 */ /* 0x000fe20001800000 */
[----:B------:R-:W1:Y:S01]  /*15660*/  SHFL.BFLY PT, R5, R6, 0x2, 0x1f ;  /* 0x0c401f0006057f89 */ /* 0x000e6200000e0000 */
[----:B------:R-:W-:Y:S02]  /*15670*/  FSEL R31, R31, -INF , P2 ;  /* 0xff8000001f1f7808 */ /* 0x000fe40001000000 */
[----:B-1----:R-:W-:-:S05]  /*15680*/  FMNMX.FTZ R8, R6, R5, !PT ;  /* 0x0000000506087209 */ /* 0x002fca0007810000 */
[----:B------:R-:W1:Y:S02]  /*15690*/  SHFL.BFLY PT, R5, R8, 0x1, 0x1f ;  /* 0x0c201f0008057f89 */ /* 0x000e6400000e0000 */
[----:B-1----:R-:W-:-:S04]  /*156a0*/  FMNMX.FTZ R5, R8, R5, !PT ;  /* 0x0000000508057209 */ /* 0x002fc80007810000 */
        /* <DEDUP_REMOVED lines=8> */
[----:B------:R-:W-:Y:S01]  /*15730*/  FSEL R21, R26, -INF , P5 ;  /* 0xff8000001a157808 */ /* 0x000fe20002800000 */
        /* <DEDUP_REMOVED lines=28> */
[----:B------:R-:W1:Y:S01]  /*15900*/  MUFU.EX2 R61, R61 ;  /* 0x0000003d003d7308 */ /* 0x000e620000000800 */
[----:B------:R-:W-:Y:S01]  /*15910*/  FMNMX.FTZ R4, R33, R4, !PT ;  /* 0x0000000421047209 */ /* 0x000fe20007810000 */
[----:B------:R-:W-:-:S02]  /*15920*/  IMAD.MOV.U32 R87, RZ, RZ, R151 ;  /* 0x000000ffff577224 */ /* 0x000fc400078e0097 */
[----:B------:R-:W-:Y:S01]  /*15930*/  IMAD.MOV.U32 R57, RZ, RZ, R151 ;  /* 0x000000ffff397224 */ /* 0x000fe200078e0097 */
[----:B------:R-:W-:-:S03]  /*15940*/  FMNMX.FTZ R4, R47, R4, !PT ;  /* 0x000000042f047209 */ /* 0x000fc60007810000 */
[----:B------:R-:W-:Y:S01]  /*15950*/  MUFU.EX2 R65, R65 ;  /* 0x0000004100417308 */ /* 0x000fe20000000800 */
[----:B------:R-:W-:-:S04]  /*15960*/  FMNMX.FTZ R4, R37, R4, !PT ;  /* 0x0000000425047209 */ /* 0x000fc80007810000 */
[----:B------:R-:W-:-:S03]  /*15970*/  FMNMX.FTZ R4, R35, R4, !PT ;  /* 0x0000000423047209 */ /* 0x000fc60007810000 */
[----:B------:R-:W2:Y:S01]  /*15980*/  MUFU.EX2 R8, R8 ;  /* 0x0000000800087308 */ /* 0x000ea20000000800 */
[----:B------:R-:W-:Y:S02]  /*15990*/  FMNMX.FTZ R4, R11, R4, !PT ;  /* 0x000000040b047209 */ /* 0x000fe40007810000 */
[----:B-1----:R-:W-:Y:S02]  /*159a0*/  F2FP.F16.F32.PACK_AB R210, R61, R6 ;  /* 0x000000063dd2723e */ /* 0x002fe400000000ff */
[----:B------:R-:W-:-:S03]  /*159b0*/  FMNMX.FTZ R4, R39, R4, !PT ;  /* 0x0000000427047209 */ /* 0x000fc60007810000 */
[----:B------:R1:W-:Y:S01]  /*159c0*/  MUFU.EX2 R192, R25 ;  /* 0x0000001900c07308 */ /* 0x0003e20000000800 */
[----:B------:R-:W-:-:S04]  /*159d0*/  FMNMX.FTZ R4, R21, R4, !PT ;  /* 0x0000000415047209 */ /* 0x000fc80007810000 */
[----:B------:R-:W-:-:S03]  /*159e0*/  FMNMX.FTZ R4, R27, R4, !PT ;  /* 0x000000041b047209 */ /* 0x000fc60007810000 */
[----:B------:R-:W-:Y:S01]  /*159f0*/  MUFU.EX2 R67, R67 ;  /* 0x0000004300437308 */ /* 0x000fe20000000800 */
[----:B------:R-:W-:Y:S01]  /*15a00*/  FMNMX.FTZ R4, R29, R4, !PT ;  /* 0x000000041d047209 */ /* 0x000fe20007810000 */
[----:B-1----:R-:W-:Y:S01]  /*15a10*/  FADD.FTZ R25, R208, R13 ;  /* 0x0000000dd0197221 */ /* 0x002fe20000010000 */
[----:B------:R-:W-:Y:S02]  /*15a20*/  F2FP.F16.F32.PACK_AB R208, R13, R208 ;  /* 0x000000d00dd0723e */ /* 0x000fe400000000ff */
[----:B------:R-:W-:Y:S01]  /*15a30*/  FMNMX.FTZ R4, R31, R4, !PT ;  /* 0x000000041f047209 */ /* 0x000fe20007810000 */
[----:B------:R-:W-:Y:S01]  /*15a40*/  FADD.FTZ R32, R6, R25 ;  /* 0x0000001906207221 */ /* 0x000fe20000010000 */
[----:B--2---:R-:W-:Y:S01]  /*15a50*/  F2FP.F16.F32.PACK_AB R204, R8, R65 ;  /* 0x0000004108cc723e */ /* 0x004fe200000000ff */
[----:B------:R1:W-:Y:S02]  /*15a60*/  MUFU.EX2 R206, R53 ;  /* 0x0000003500ce7308 */ /* 0x0003e40000000800 */
[----:B------:R-:W2:Y:S01]  /*15a70*/  SHFL.BFLY PT, R49, R4, 0x2, 0x1f ;  /* 0x0c401f0004317f89 */ /* 0x000ea200000e0000 */
[----:B------:R-:W-:Y:S01]  /*15a80*/  FADD.FTZ R32, R61, R32 ;  /* 0x000000203d207221 */ /* 0x000fe20000010000 */
[----:B------:R-:W-:-:S03]  /*15a90*/  IMAD.MOV.U32 R61, RZ, RZ, R151 ;  /* 0x000000ffff3d7224 */ /* 0x000fc600078e0097 */
[----:B------:R-:W-:Y:S01]  /*15aa0*/  FADD.FTZ R25, R65, R32 ;  /* 0x0000002041197221 */ /* 0x000fe20000010000 */
[----:B------:R-:W-:Y:S01]  /*15ab0*/  MUFU.EX2 R69, R69 ;  /* 0x0000004500457308 */ /* 0x000fe20000000800 */
[----:B------:R-:W-:Y:S02]  /*15ac0*/  IMAD.MOV.U32 R65, RZ, RZ, R151 ;  /* 0x000000ffff417224 */ /* 0x000fe400078e0097 */
[----:B------:R-:W-:Y:S01]  /*15ad0*/  FADD.FTZ R34, R8, R25 ;  /* 0x0000001908227221 */ /* 0x000fe20000010000 */
[----:B-1----:R-:W-:-:S04]  /*15ae0*/  IMAD.MOV.U32 R53, RZ, RZ, R151 ;  /* 0x000000ffff357224 */ /* 0x002fc800078e0097 */
[----:B------:R1:W-:Y:S08]  /*15af0*/  MUFU.EX2 R200, R71 ;  /* 0x0000004700c87308 */ /* 0x0003f00000000800 */
[----:B------:R-:W-:Y:S01]  /*15b00*/  MUFU.EX2 R73, R73 ;  /* 0x0000004900497308 */ /* 0x000fe20000000800 */
[----:B-1----:R-:W-:Y:S01]  /*15b10*/  IMAD.MOV.U32 R71, RZ, RZ, R151 ;  /* 0x000000ffff477224 */ /* 0x002fe200078e0097 */
[----:B--2---:R-:W-:-:S05]  /*15b20*/  FMNMX.FTZ R49, R4, R49, !PT ;  /* 0x0000003104317209 */ /* 0x004fca0007810000 */
[----:B------:R-:W1:Y:S01]  /*15b30*/  SHFL.BFLY PT, R4, R49, 0x1, 0x1f ;  /* 0x0c201f0031047f89 */ /* 0x000e6200000e0000 */
[----:B------:R2:W-:Y:S08]  /*15b40*/  MUFU.EX2 R202, R45 ;  /* 0x0000002d00ca7308 */ /* 0x0005f00000000800 */
[----:B------:R-:W-:Y:S01]  /*15b50*/  MUFU.EX2 R75, R75 ;  /* 0x0000004b004b7308 */ /* 0x000fe20000000800 */
[----:B--2---:R-:W-:-:S07]  /*15b60*/  IMAD.MOV.U32 R45, RZ, RZ, R151 ;  /* 0x000000ffff2d7224 */ /* 0x004fce00078e0097 */
[----:B------:R2:W-:Y:S01]  /*15b70*/  MUFU.EX2 R196, R77 ;  /* 0x0000004d00c47308 */ /* 0x0005e20000000800 */
[----:B-1----:R-:W-:-:S07]  /*15b80*/  FMNMX.FTZ R4, R49, R4, !PT ;  /* 0x0000000431047209 */ /* 0x002fce0007810000 */
[----:B------:R-:W-:Y:S01]  /*15b90*/  MUFU.EX2 R79, R79 ;  /* 0x0000004f004f7308 */ /* 0x000fe20000000800 */
[--C-:B--2---:R-:W-:Y:S01]  /*15ba0*/  IMAD.MOV.U32 R77, RZ, RZ, R151.reuse ;  /* 0x000000ffff4d7224 */ /* 0x104fe200078e0097 */
[C---:B------:R-:W-:Y:S01]  /*15bb0*/  FSETP.NEU.FTZ.AND P2, PT, R4.reuse, -INF , PT ;  /* 0xff8000000400780b */ /* 0x040fe20003f5d000 */
[----:B------:R-:W-:Y:S01]  /*15bc0*/  FMUL.FTZ R12, R4, R2 ;  /* 0x00000002040c7220 */ /* 0x000fe20000410000 */
[----:B------:R-:W-:-:S04]  /*15bd0*/  IMAD.MOV.U32 R49, RZ, RZ, R151 ;  /* 0x000000ffff317224 */ /* 0x000fc800078e0097 */
[----:B------:R1:W-:Y:S01]  /*15be0*/  MUFU.EX2 R198, R81 ;  /* 0x0000005100c67308 */ /* 0x0003e20000000800 */
[----:B------:R-:W-:Y:S02]  /*15bf0*/  FSEL R12, R12, RZ, P2 ;  /* 0x000000ff0c0c7208 */ /* 0x000fe40001000000 */
[----:B------:R-:W-:Y:S02]  /*15c00*/  ISETP.GE.AND P2, PT, R148, 0x51, PT ;  /* 0x000000519400780c */ /* 0x000fe40003f46270 */
[----:B------:R-:W-:Y:S01]  /*15c10*/  MOV R148, R151 ;  /* 0x0000009700947202 */ /* 0x000fe20000000f00 */
[-CC-:B------:R-:W-:Y:S01]  /*15c20*/  FFMA.FTZ R3, R3, R2.reuse, -R12.reuse ;  /* 0x0000000203037223 */ /* 0x180fe2000001080c */
[-CC-:B------:R-:W-:Y:S01]  /*15c30*/  FFMA.FTZ R59, R59, R2.reuse, -R12.reuse ;  /* 0x000000023b3b7223 */ /* 0x180fe2000001080c */
[-CC-:B------:R-:W-:Y:S01]  /*15c40*/  FFMA.FTZ R7, R7, R2.reuse, -R12.reuse ;  /* 0x0000000207077223 */ /* 0x180fe2000001080c */
[-CC-:B------:R-:W-:Y:S01]  /*15c50*/  FFMA.FTZ R63, R63, R2.reuse, -R12.reuse ;  /* 0x000000023f3f7223 */ /* 0x180fe2000001080c */
[-CC-:B------:R-:W-:Y:S01]  /*15c60*/  FFMA.FTZ R9, R9, R2.reuse, -R12.reuse ;  /* 0x0000000209097223 */ /* 0x180fe2000001080c */
        /* <DEDUP_REMOVED lines=8> */
[----:B------:R-:W3:Y:S01]  /*15cf0*/  MUFU.EX2 R3, R3 ;  /* 0x0000000300037308 */ /* 0x000ee20000000800 */
[-CC-:B------:R-:W-:Y:S01]  /*15d00*/  FFMA.FTZ R47, R47, R2.reuse, -R12.reuse ;  /* 0x000000022f2f7223 */ /* 0x180fe2000001080c */
[-CC-:B------:R-:W-:Y:S01]  /*15d10*/  FFMA.FTZ R37, R37, R2.reuse, -R12.reuse ;  /* 0x0000000225257223 */ /* 0x180fe2000001080c */
[-CC-:B------:R-:W-:Y:S01]  /*15d20*/  FFMA.FTZ R11, R11, R2.reuse, -R12.reuse ;  /* 0x000000020b0b7223 */ /* 0x180fe2000001080c */
[-CC-:B------:R-:W-:Y:S01]  /*15d30*/  FFMA.FTZ R39, R39, R2.reuse, -R12.reuse ;  /* 0x0000000227277223 */ /* 0x180fe2000001080c */
[-CC-:B------:R-:W-:Y:S01]  /*15d40*/  FFMA.FTZ R21, R21, R2.reuse, -R12.reuse ;  /* 0x0000000215157223 */ /* 0x180fe2000001080c */
[-CC-:B------:R-:W-:Y:S01]  /*15d50*/  FFMA.FTZ R27, R27, R2.reuse, -R12.reuse ;  /* 0x000000021b1b7223 */ /* 0x180fe2000001080c */
[-CC-:B------:R-:W-:Y:S01]  /*15d60*/  FFMA.FTZ R29, R29, R2.reuse, -R12.reuse ;  /* 0x000000021d1d7223 */ /* 0x180fe2000001080c */
[----:B------:R-:W4:Y:S01]  /*15d70*/  MUFU.EX2 R7, R7 ;  /* 0x0000000700077308 */ /* 0x000f220000000800 */
[----:B------:R-:W-:Y:S01]  /*15d80*/  FFMA.FTZ R12, R31, R2, -R12 ;  /* 0x000000021f0c7223 */ /* 0x000fe2000001080c */
[----:B-1----:R-:W-:-:S02]  /*15d90*/  IMAD.MOV.U32 R81, RZ, RZ, R151 ;  /* 0x000000ffff517224 */ /* 0x002fc400078e0097 */
[--C-:B--2---:R-:W-:Y:S02]  /*15da0*/  IMAD.MOV.U32 R59, RZ, RZ, R151.reuse ;  /* 0x000000ffff3b7224 */ /* 0x104fe400078e0097 */
[----:B------:R-:W-:Y:S02]  /*15db0*/  IMAD.MOV.U32 R31, RZ, RZ, R151 ;  /* 0x000000ffff1f7224 */ /* 0x000fe400078e0097 */
[----:B------:R1:W2:Y:S01]  /*15dc0*/  MUFU.EX2 R20, R63 ;  /* 0x0000003f00147308 */ /* 0x0002a20000000800 */
[----:B---3--:R-:W-:Y:S01]  /*15dd0*/  FADD.FTZ R32, R3, R14 ;  /* 0x0000000e03207221 */ /* 0x008fe20000010000 */
[----:B------:R-:W-:-:S06]  /*15de0*/  F2FP.F16.F32.PACK_AB R209, R14, R3 ;  /* 0x000000030ed1723e */ /* 0x000fcc00000000ff */
[----:B------:R-:W-:Y:S01]  /*15df0*/  MUFU.EX2 R9, R9 ;  /* 0x0000000900097308 */ /* 0x000fe20000000800 */
[----:B----4-:R-:W-:Y:S01]  /*15e00*/  FADD.FTZ R25, R7, R32 ;  /* 0x0000002007197221 */ /* 0x010fe20000010000 */
[----:B-1----:R-:W-:-:S06]  /*15e10*/  IMAD.MOV.U32 R63, RZ, RZ, R151 ;  /* 0x000000ffff3f7224 */ /* 0x002fcc00078e0097 */
[----:B------:R1:W3:Y:S01]  /*15e20*/  MUFU.EX2 R24, R51 ;  /* 0x0000003300187308 */ /* 0x0002e20000000800 */
[----:B--2---:R-:W-:-:S07]  /*15e30*/  F2FP.F16.F32.PACK_AB R211, R20, R7 ;  /* 0x0000000714d3723e */ /* 0x004fce00000000ff */
[----:B------:R-:W2:Y:S01]  /*15e40*/  MUFU.EX2 R15, R15 ;  /* 0x0000000f000f7308 */ /* 0x000ea20000000800 */
[----:B-1----:R-:W-:-:S07]  /*15e50*/  IMAD.MOV.U32 R51, RZ, RZ, R151 ;  /* 0x000000ffff337224 */ /* 0x002fce00078e0097 */
[----:B------:R1:W-:Y:S01]  /*15e60*/  MUFU.EX2 R28, R43 ;  /* 0x0000002b001c7308 */ /* 0x0003e20000000800 */
[----:B---3--:R-:W-:-:S07]  /*15e70*/  F2FP.F16.F32.PACK_AB R205, R24, R9 ;  /* 0x0000000918cd723e */ /* 0x008fce00000000ff */
[----:B------:R-:W3:Y:S01]  /*15e80*/  MUFU.EX2 R26, R55 ;  /* 0x00000037001a7308 */ /* 0x000ee20000000800 */
[----:B-1----:R-:W-:Y:S01]  /*15e90*/  FADD.FTZ R43, R67, R34 ;  /* 0x00000022432b7221 */ /* 0x002fe20000010000 */
[----:B------:R-:W-:-:S03]  /*15ea0*/  FADD.FTZ R34, R20, R25 ;  /* 0x0000001914227221 */ /* 0x000fc60000010000 */
[C---:B------:R-:W-:Y:S01]  /*15eb0*/  FADD.FTZ R36, R206.reuse, R43 ;  /* 0x0000002bce247221 */ /* 0x040fe20000010000 */
[----:B------:R-:W-:Y:S01]  /*15ec0*/  FADD.FTZ R25, R9, R34 ;  /* 0x0000002209197221 */ /* 0x000fe20000010000 */
[----:B------:R-:W-:Y:S01]  /*15ed0*/  F2FP.F16.F32.PACK_AB R206, R206, R67 ;  /* 0x00000043cece723e */ /* 0x000fe200000000ff */
[----:B------:R-:W1:Y:S01]  /*15ee0*/  MUFU.EX2 R41, R41 ;  /* 0x0000002900297308 */ /* 0x000e620000000800 */
[----:B------:R-:W-:Y:S01]  /*15ef0*/  FADD.FTZ R43, R69, R36 ;  /* 0x00000024452b7221 */ /* 0x000fe20000010000 */
[----:B------:R-:W-:Y:S01]  /*15f00*/  FADD.FTZ R34, R24, R25 ;  /* 0x0000001918227221 */ /* 0x000fe20000010000 */
[----:B------:R-:W-:Y:S01]  /*15f10*/  IMAD.MOV.U32 R67, RZ, RZ, R151 ;  /* 0x000000ffff437224 */ /* 0x000fe200078e0097 */
[----:B------:R-:W-:Y:S01]  /*15f20*/  MOV R24, R151 ;  /* 0x0000009700187202 */ /* 0x000fe20000000f00 */
[C---:B------:R-:W-:Y:S01]  /*15f30*/  FADD.FTZ R36, R200.reuse, R43 ;  /* 0x0000002bc8247221 */ /* 0x040fe20000010000 */
[----:B--2---:R-:W-:Y:S01]  /*15f40*/  FADD.FTZ R25, R15, R34 ;  /* 0x000000220f197221 */ /* 0x004fe20000010000 */
[----:B------:R-:W-:Y:S01]  /*15f50*/  F2FP.F16.F32.PACK_AB R200, R200, R69 ;  /* 0x00000045c8c8723e */ /* 0x000fe200000000ff */
[----:B------:R-:W2:Y:S01]  /*15f60*/  MUFU.EX2 R33, R33 ;  /* 0x0000002100217308 */ /* 0x000ea20000000800 */
[C---:B---3--:R-:W-:Y:S01]  /*15f70*/  F2FP.F16.F32.PACK_AB R207, R26.reuse, R15 ;  /* 0x0000000f1acf723e */ /* 0x048fe200000000ff */
[----:B------:R-:W-:Y:S01]  /*15f80*/  FADD.FTZ R34, R26, R25 ;  /* 0x000000191a227221 */ /* 0x000fe20000010000 */
[--C-:B------:R-:W-:Y:S01]  /*15f90*/  IMAD.MOV.U32 R69, RZ, RZ, R151.reuse ;  /* 0x000000ffff457224 */ /* 0x100fe200078e0097 */
[----:B------:R-:W-:Y:S01]  /*15fa0*/  MOV R26, R151 ;  /* 0x00000097001a7202 */ /* 0x000fe20000000f00 */
[----:B------:R-:W-:-:S02]  /*15fb0*/  IMAD.MOV.U32 R55, RZ, RZ, R151 ;  /* 0x000000ffff377224 */ /* 0x000fc400078e0097 */
[--C-:B------:R-:W-:Y:S01]  /*15fc0*/  IMAD.MOV.U32 R43, RZ, RZ, R151.reuse ;  /* 0x000000ffff2b7224 */ /* 0x100fe200078e0097 */
[----:B------:R3:W-:Y:S01]  /*15fd0*/  MUFU.EX2 R32, R35 ;  /* 0x0000002300207308 */ /* 0x0007e20000000800 */
[----:B-1----:R-:W-:Y:S01]  /*15fe0*/  FADD.FTZ R25, R41, R34 ;  /* 0x0000002229197221 */ /* 0x002fe20000010000 */
[C---:B------:R-:W-:Y:S01]  /*15ff0*/  F2FP.F16.F32.PACK_AB R201, R28.reuse, R41 ;  /* 0x000000291cc9723e */ /* 0x040fe200000000ff */
[----:B------:R-:W-:Y:S02]  /*16000*/  IMAD.MOV.U32 R41, RZ, RZ, R151 ;  /* 0x000000ffff297224 */ /* 0x000fe400078e0097 */
[----:B------:R-:W-:Y:S01]  /*16010*/  FADD.FTZ R34, R28, R25 ;  /* 0x000000191c227221 */ /* 0x000fe20000010000 */
[----:B------:R-:W-:Y:S02]  /*16020*/  MOV R28, R151 ;  /* 0x00000097001c7202 */ /* 0x000fe40000000f00 */
[----:B------:R1:W4:Y:S01]  /*16030*/  MUFU.EX2 R30, R47 ;  /* 0x0000002f001e7308 */ /* 0x0003220000000800 */
[----:B---3--:R-:W-:Y:S01]  /*16040*/  FADD.FTZ R35, R73, R36 ;  /* 0x0000002449237221 */ /* 0x008fe20000010000 */
[----:B--2---:R-:W-:-:S03]  /*16050*/  FADD.FTZ R13, R33, R34 ;  /* 0x00000022210d7221 */ /* 0x004fc60000010000 */
[C---:B------:R-:W-:Y:S01]  /*16060*/  FADD.FTZ R36, R202.reuse, R35 ;  /* 0x00000023ca247221 */ /* 0x040fe20000010000 */
[----:B------:R-:W-:Y:S01]  /*16070*/  F2FP.F16.F32.PACK_AB R202, R202, R73 ;  /* 0x00000049caca723e */ /* 0x000fe200000000ff */
[--C-:B------:R-:W-:Y:S01]  /*16080*/  IMAD.MOV.U32 R73, RZ, RZ, R151.reuse ;  /* 0x000000ffff497224 */ /* 0x100fe200078e0097 */
[----:B------:R-:W2:Y:S01]  /*16090*/  MUFU.EX2 R37, R37 ;  /* 0x0000002500257308 */ /* 0x000ea20000000800 */
[----:B------:R-:W-:Y:S01]  /*160a0*/  FADD.FTZ R35, R75, R36 ;  /* 0x000000244b237221 */ /* 0x000fe20000010000 */
[----:B-1----:R-:W-:-:S03]  /*160b0*/  IMAD.MOV.U32 R47, RZ, RZ, R151 ;  /* 0x000000ffff2f7224 */ /* 0x002fc600078e0097 */
[C---:B------:R-:W-:Y:S01]  /*160c0*/  FADD.FTZ R36, R196.reuse, R35 ;  /* 0x00000023c4247221 */ /* 0x040fe20000010000 */
[----:B------:R-:W-:Y:S01]  /*160d0*/  F2FP.F16.F32.PACK_AB R196, R196, R75 ;  /* 0x0000004bc4c4723e */ /* 0x000fe200000000ff */
[----:B------:R-:W-:Y:S01]  /*160e0*/  IMAD.MOV.U32 R75, RZ, RZ, R151 ;  /* 0x000000ffff4b7224 */ /* 0x000fe200078e0097 */
[----:B------:R-:W1:Y:S01]  /*160f0*/  MUFU.EX2 R83, R83 ;  /* 0x0000005300537308 */ /* 0x000e620000000800 */
[----:B------:R-:W-:Y:S01]  /*16100*/  FADD.FTZ R25, R79, R36 ;  /* 0x000000244f197221 */ /* 0x000fe20000010000 */
[C---:B----4-:R-:W-:Y:S01]  /*16110*/  FADD.FTZ R34, R30.reuse, R13 ;  /* 0x0000000d1e227221 */ /* 0x050fe20000010000 */
[----:B------:R-:W-:Y:S01]  /*16120*/  F2FP.F16.F32.PACK_AB R203, R30, R33 ;  /* 0x000000211ecb723e */ /* 0x000fe200000000ff */
[----:B------:R-:W-:Y:S02]  /*16130*/  IMAD.MOV.U32 R35, RZ, RZ, R151 ;  /* 0x000000ffff237224 */ /* 0x000fe400078e0097 */
[C---:B------:R-:W-:Y:S01]  /*16140*/  FADD.FTZ R8, R198.reuse, R25 ;  /* 0x00000019c6087221 */ /* 0x040fe20000010000 */
[----:B------:R-:W-:Y:S01]  /*16150*/  F2FP.F16.F32.PACK_AB R198, R198, R79 ;  /* 0x0000004fc6c6723e */ /* 0x000fe200000000ff */
[--C-:B------:R-:W-:Y:S01]  /*16160*/  IMAD.MOV.U32 R79, RZ, RZ, R151.reuse ;  /* 0x000000ffff4f7224 */ /* 0x100fe200078e0097 */
[----:B------:R-:W-:Y:S01]  /*16170*/  MUFU.EX2 R11, R11 ;  /* 0x0000000b000b7308 */ /* 0x000fe20000000800 */
[----:B--2---:R-:W-:Y:S01]  /*16180*/  FADD.FTZ R13, R37, R34 ;  /* 0x00000022250d7221 */ /* 0x004fe20000010000 */
[----:B------:R-:W-:Y:S01]  /*16190*/  F2FP.F16.F32.PACK_AB R197, R32, R37 ;  /* 0x0000002520c5723e */ /* 0x000fe200000000ff */
[--C-:B------:R-:W-:Y:S01]  /*161a0*/  IMAD.MOV.U32 R37, RZ, RZ, R151.reuse ;  /* 0x000000ffff257224 */ /* 0x100fe200078e0097 */
[-C--:B------:R-:W-:Y:S01]  /*161b0*/  MOV R36, R151.reuse ;  /* 0x0000009700247202 */ /* 0x080fe20000000f00 */
[--C-:B------:R-:W-:Y:S01]  /*161c0*/  IMAD.MOV.U32 R33, RZ, RZ, R151.reuse ;  /* 0x000000ffff217224 */ /* 0x100fe200078e0097 */
[----:B------:R-:W-:Y:S01]  /*161d0*/  MOV R30, R151 ;  /* 0x00000097001e7202 */ /* 0x000fe20000000f00 */
[--C-:B------:R-:W-:Y:S01]  /*161e0*/  IMAD.MOV.U32 R25, RZ, RZ, R151.reuse ;  /* 0x000000ffff197224 */ /* 0x100fe200078e0097 */
[----:B0-----:R0:W2:Y:S08]  /*161f0*/  MUFU.EX2 R0, R39 ;  /* 0x0000002700007308 */ /* 0x0010b00000000800 */
[----:B------:R1:W3:Y:S01]  /*16200*/  MUFU.EX2 R193, R21 ;  /* 0x0000001500c17308 */ /* 0x0002e20000000800 */
[----:B0-----:R-:W-:-:S07]  /*16210*/  IMAD.MOV.U32 R39, RZ, RZ, R151 ;  /* 0x000000ffff277224 */ /* 0x001fce00078e0097 */
[----:B------:R0:W4:Y:S01]  /*16220*/  MUFU.EX2 R6, R27 ;  /* 0x0000001b00067308 */ /* 0x0001220000000800 */
[----:B-1----:R-:W-:Y:S01]  /*16230*/  FADD.FTZ R21, R83, R8 ;  /* 0x0000000853157221 */ /* 0x002fe20000010000 */
[----:B------:R-:W-:Y:S01]  /*16240*/  FADD.FTZ R8, R32, R13 ;  /* 0x0000000d20087221 */ /* 0x000fe20000010000 */
[----:B--2---:R-:W-:Y:S02]  /*16250*/  F2FP.F16.F32.PACK_AB R199, R0, R11 ;  /* 0x0000000b00c7723e */ /* 0x004fe400000000ff */
[C---:B------:R-:W-:Y:S01]  /*16260*/  FADD.FTZ R34, R192.reuse, R21 ;  /* 0x00000015c0227221 */ /* 0x040fe20000010000 */
[----:B------:R-:W-:Y:S01]  /*16270*/  FADD.FTZ R13, R11, R8 ;  /* 0x000000080b0d7221 */ /* 0x000fe20000010000 */
[----:B------:R-:W-:Y:S01]  /*16280*/  F2FP.F16.F32.PACK_AB R192, R192, R83 ;  /* 0x00000053c0c0723e */ /* 0x000fe200000000ff */
[----:B------:R-:W1:Y:S01]  /*16290*/  MUFU.EX2 R29, R29 ;  /* 0x0000001d001d7308 */ /* 0x000e620000000800 */
[----:B------:R-:W-:Y:S02]  /*162a0*/  IMAD.MOV.U32 R83, RZ, RZ, R151 ;  /* 0x000000ffff537224 */ /* 0x000fe400078e0097 */
[----:B------:R-:W-:Y:S01]  /*162b0*/  FADD.FTZ R8, R0, R13 ;  /* 0x0000000d00087221 */ /* 0x000fe20000010000 */
[----:B------:R-:W-:Y:S01]  /*162c0*/  MOV R0, 0x3f800000 ;  /* 0x3f80000000007802 */ /* 0x000fe20000000f00 */
[----:B0-----:R-:W-:Y:S01]  /*162d0*/  IMAD.MOV.U32 R27, RZ, RZ, R151 ;  /* 0x000000ffff1b7224 */ /* 0x001fe200078e0097 */
[----:B------:R-:W-:Y:S01]  /*162e0*/  MOV R32, R151 ;  /* 0x0000009700207202 */ /* 0x000fe20000000f00 */
[----:B---3--:R-:W-:Y:S01]  /*162f0*/  FADD.FTZ R13, R193, R8 ;  /* 0x00000008c10d7221 */ /* 0x008fe20000010000 */
[----:B------:R-:W0:Y:S01]  /*16300*/  MUFU.EX2 R85, R85 ;  /* 0x0000005500557308 */ /* 0x000e220000000800 */
[----:B----4-:R-:W-:-:S02]  /*16310*/  F2FP.F16.F32.PACK_AB R193, R6, R193 ;  /* 0x000000c106c1723e */ /* 0x010fc400000000ff */
[----:B------:R-:W-:-:S05]  /*16320*/  FADD.FTZ R8, R6, R13 ;  /* 0x0000000d06087221 */ /* 0x000fca0000010000 */
[----:B------:R-:W2:Y:S01]  /*16330*/  MUFU.EX2 R10, R10 ;  /* 0x0000000a000a7308 */ /* 0x000ea20000000800 */
[----:B-1----:R-:W-:-:S07]  /*16340*/  FADD.FTZ R3, R29, R8 ;  /* 0x000000081d037221 */ /* 0x002fce0000010000 */
[----:B------:R-:W1:Y:S01]  /*16350*/  MUFU.EX2 R12, R12 ;  /* 0x0000000c000c7308 */ /* 0x000e620000000800 */
[----:B0-----:R-:W-:Y:S01]  /*16360*/  FADD.FTZ R21, R85, R34 ;  /* 0x0000002255157221 */ /* 0x001fe20000010000 */
[----:B------:R-:W-:Y:S02]  /*16370*/  MOV R34, R151 ;  /* 0x0000009700227202 */ /* 0x000fe40000000f00 */
[C---:B--2---:R-:W-:Y:S01]  /*16380*/  F2FP.F16.F32.PACK_AB R194, R10.reuse, R85 ;  /* 0x000000550ac2723e */ /* 0x044fe200000000ff */
[----:B------:R-:W-:Y:S01]  /*16390*/  FADD.FTZ R21, R10, R21 ;  /* 0x000000150a157221 */ /* 0x000fe20000010000 */
[----:B------:R-:W-:Y:S02]  /*163a0*/  IMAD.MOV.U32 R85, RZ, RZ, R151 ;  /* 0x000000ffff557224 */ /* 0x000fe400078e0097 */
[C---:B-1----:R-:W-:Y:S01]  /*163b0*/  FADD.FTZ R20, R12.reuse, R3 ;  /* 0x000000030c147221 */ /* 0x042fe20000010000 */
[----:B------:R-:W-:Y:S01]  /*163c0*/  F2FP.F16.F32.PACK_AB R195, R12, R29 ;  /* 0x0000001d0cc3723e */ /* 0x000fe200000000ff */
[----:B------:R-:W-:-:S02]  /*163d0*/  IMAD.MOV.U32 R3, RZ, RZ, 0x3f800000 ;  /* 0x3f800000ff037424 */ /* 0x000fc400078e00ff */
[----:B------:R-:W-:Y:S01]  /*163e0*/  IMAD.MOV.U32 R29, RZ, RZ, R151 ;  /* 0x000000ffff1d7224 */ /* 0x000fe200078e0097 */
[----:B------:R-:W-:Y:S06]  /*163f0*/  @!P2 BRA `(.L_x_646) ;  /* 0x0000004c002ca947 */ /* 0x000fec0003800000 */
[----:B------:R-:W-:Y:S01]  /*16400*/  VIADD R6, R180, 0xfffffffe ;  /* 0xfffffffeb4067836 */ /* 0x000fe20000000000 */
[----:B------:R-:W-:Y:S01]  /*16410*/  MOV R7, R4 ;  /* 0x0000000400077202 */ /* 0x000fe20000000f00 */
[----:B------:R-:W-:Y:S01]  /*16420*/  IMAD.MOV.U32 R8, RZ, RZ, R5 ;  /* 0x000000ffff087224 */ /* 0x000fe200078e0005 */
[----:B------:R-:W-:Y:S01]  /*16430*/  MOV R9, R222 ;  /* 0x000000de00097202 */ /* 0x000fe20000000f00 */
        /* <DEDUP_REMOVED lines=65> */
[----:B------:R-:W-:-:S07]  /*16850*/  CS2R R24, SRZ ;  /* 0x0000000000187805 */ /* 0x000fce000001ff00 */
.L_x_657:
[----:B------:R-:W-:-:S05]  /*16860*/  VIADD R2, R10, 0x1 ;  /* 0x000000010a027836 */ /* 0x000fca0000000000 */
[----:B------:R-:W-:-:S04]  /*16870*/  ISETP.NE.AND P2, PT, R2, 0x2, PT ;  /* 0x000000020200780c */ /* 0x000fc80003f45270 */
[----:B------:R-:W-:Y:S02]  /*16880*/  SEL R222, RZ, 0x1, P2 ;  /* 0x00000001ffde7807 */ /* 0x000fe40001000000 */
[----:B------:R-:W-:Y:S02]  /*16890*/  SEL R221, R2, RZ, P2 ;  /* 0x000000ff02dd7207 */ /* 0x000fe40001000000 */
[----:B------:R-:W-:Y:S01]  /*168a0*/  LOP3.LUT R222, R9, R222, RZ, 0x3c, !PT ;  /* 0x000000de09de7212 */ /* 0x000fe200078e3cff */
[----:B------:R-:W-:Y:S06]  /*168b0*/  @!P0 BRA `(.L_x_647) ;  /* 0x0000000000048947 */ /* 0x000fec0003800000 */
[----:B------:R-:W-:Y:S01]  /*168c0*/  BPT.TRAP 0x1 ;  /* 0x000000040000795c */ /* 0x000fe20000300000 */
.L_x_647:
[----:B------:R-:W-:Y:S02]  /*168d0*/  LEA R11, R221, R16, 0x3 ;  /* 0x00000010dd0b7211 */ /* 0x000fe400078e18ff */
[----:B------:R-:W-:-:S04]  /*168e0*/  SHF.L.U32 R4, R222, 0x1f, RZ ;  /* 0x0000001fde047819 */ /* 0x000fc800000006ff */
[----:B------:R0:W1:Y:S01]  /*168f0*/  SYNCS.PHASECHK.TRANS64.TRYWAIT P2, [R11+URZ+0x38830], R4 ;  /* 0x038830040b0075a7 */ /* 0x000062000804017f */
[----:B------:R-:W-:Y:S05]  /*16900*/  @!P0 BRA `(.L_x_648) ;  /* 0x0000000000048947 */ /* 0x000fea0003800000 */
[----:B------:R-:W-:Y:S01]  /*16910*/  BPT.TRAP 0x1 ;  /* 0x000000040000795c */ /* 0x000fe20000300000 */
.L_x_648:
[----:B------:R-:W-:Y:S01]  /*16920*/  IMAD R2, R221, 0xa00, R226 ;  /* 0x00000a00dd027824 */ /* 0x000fe200078e02e2 */
[----:B------:R-:W-:Y:S03]  /*16930*/  BSSY B1, `(.L_x_649) ;  /* 0x0000006000017945 */ /* 0x000fe60003800000 */
[C---:B------:R-:W-:Y:S01]  /*16940*/  VIADD R12, R2.reuse, 0x80 ;  /* 0x00000080020c7836 */ /* 0x040fe20000000000 */
[----:B------:R-:W-:Y:S01]  /*16950*/  IADD3 R14, R2, 0x100, RZ ;  /* 0x00000100020e7810 */ /* 0x000fe20007ffe0ff */
[----:B-1----:R-:W-:Y:S06]  /*16960*/  @P2 BRA `(.L_x_650) ;  /* 0x0000000000082947 */ /* 0x002fec0003800000 */
[----:B------:R-:W1:Y:S02]  /*16970*/  SYNCS.PHASECHK.TRANS64.TRYWAIT P2, [R11+URZ+0x38830], R4 ;  /* 0x038830040b0075a7 */ /* 0x000e64000804017f */
[----:B-1----:R-:W-:Y:S05]  /*16980*/  @!P2 BRA `(.L_x_651) ;  /* 0x000000f000b0a947 */ /* 0x002fea0003800000 */
.L_x_650:
[----:B------:R-:W-:Y:S05]  /*16990*/  BSYNC B1 ;  /* 0x0000000000017941 */ /* 0x000fea0003800000 */
.L_x_649:
[----:B------:R-:W2:Y:S04]  /*169a0*/  LDL.64 R152, [R1+0x48] ;  /* 0x0000480001987983 */ /* 0x000ea80000100a00 */
[----:B------:R-:W3:Y:S01]  /*169b0*/  LDL.64 R154, [R1+0x50] ;  /* 0x00005000019a7983 */ /* 0x000ee20000100a00 */
[----:B01----:R-:W-:Y:S01]  /*169c0*/  IMAD.MOV.U32 R4, RZ, RZ, R2 ;  /* 0x000000ffff047224 */ /* 0x003fe200078e0002 */
[----:B------:R-:W-:-:S04]  /*169d0*/  MOV R5, 0x40000040 ;  /* 0x4000004000057802 */ /* 0x000fc80000000f00 */
[----:B------:R-:W-:Y:S02]  /*169e0*/  R2UR UR14, R4 ;  /* 0x00000000040e72ca */ /* 0x000fe400000e0000 */
[----:B------:R-:W-:Y:S01]  /*169f0*/  R2UR UR15, R5 ;  /* 0x00000000050f72ca */ /* 0x000fe200000e0000 */
[----:B------:R-:W-:Y:S01]  /*16a00*/  WARPGROUP.ARRIVE ;  /* 0x00000000000079c5 */ /* 0x000fe20000000000 */
[----:B------:R-:W-:Y:S02]  /*16a10*/  MOV R13, 0x40000040 ;  /* 0x40000040000d7802 */ /* 0x000fe40000000f00 */
[----:B------:R-:W-:Y:S02]  /*16a20*/  R2UR UR10, R12 ;  /* 0x000000000c0a72ca */ /* 0x000fe400000e0000 */
[----:B------:R-:W-:Y:S02]  /*16a30*/  R2UR UR11, R13 ;  /* 0x000000000d0b72ca */ /* 0x000fe400000e0000 */
[----:B------:R-:W-:-:S02]  /*16a40*/  MOV R15, 0x40000040 ;  /* 0x40000040000f7802 */ /* 0x000fc40000000f00 */
[----:B------:R-:W-:Y:S02]  /*16a50*/  R2UR UR6, R14 ;  /* 0x000000000e0672ca */ /* 0x000fe400000e0000 */
[----:B------:R-:W-:Y:S01]  /*16a60*/  R2UR UR7, R15 ;  /* 0x000000000f0772ca */ /* 0x000fe200000e0000 */
[----:B------:R-:W-:Y:S01]  /*16a70*/  VIADD R4, R2, 0x180 ;  /* 0x0000018002047836 */ /* 0x000fe20000000000 */
[----:B------:R-:W-:-:S04]  /*16a80*/  R2UR UR23, R5 ;  /* 0x00000000051772ca */ /* 0x000fc800000e0000 */
[----:B------:R-:W-:Y:S02]  /*16a90*/  R2UR UR22, R4 ;  /* 0x00000000041672ca */ /* 0x000fe400000e0000 */
[----:B--2---:R-:W-:Y:S02]  /*16aa0*/  R2UR UR30, R152 ;  /* 0x00000000981e72ca */ /* 0x004fe400000e0000 */
[----:B------:R-:W-:Y:S02]  /*16ab0*/  R2UR UR31, R153 ;  /* 0x00000000991f72ca */ /* 0x000fe400000e0000 */
[----:B------:R-:W2:Y:S01]  /*16ac0*/  LDL.64 R152, [R1+0x40] ;  /* 0x0000400001987983 */ /* 0x000ea20000100a00 */
[----:B---3--:R-:W-:Y:S02]  /*16ad0*/  R2UR UR16, R154 ;  /* 0x000000009a1072ca */ /* 0x008fe400000e0000 */
[----:B------:R-:W-:-:S11]  /*16ae0*/  R2UR UR17, R155 ;  /* 0x000000009b1172ca */ /* 0x000fd600000e0000 */
[----:B------:R-:W-:Y:S02]  /*16af0*/  UMOV UR12, UR16 ;  /* 0x00000010000c7c82 */ /* 0x000fe40008000000 */
[----:B------:R-:W-:Y:S02]  /*16b00*/  UMOV UR13, UR17 ;  /* 0x00000011000d7c82 */ /* 0x000fe40008000000 */
[----:B------:R-:W-:Y:S01]  /*16b10*/  HGMMA.64x16x16.F32 R184, gdesc[UR12], RZ, !UPT, gsb0 ;  /* 0x002000000cb879f0 */ /* 0x000fe2000c0008ff */
[----:B------:R-:W-:Y:S01]  /*16b20*/  UMOV UR8, UR16 ;  /* 0x0000001000087c82 */ /* 0x000fe20008000000 */
[----:B------:R-:W-:Y:S01]  /*16b30*/  UMOV UR9, UR17 ;  /* 0x0000001100097c82 */ /* 0x000fe20008000000 */
[----:B------:R-:W-:Y:S02]  /*16b40*/  WARPGROUP.DEPBAR.LE gsb0, 0x0 ;  /* 0x00008000000079c5 */ /* 0x000fe40000010000 */
[----:B------:R-:W-:-:S06]  /*16b50*/  WARPGROUP.ARRIVE ;  /* 0x00000000000079c5 */ /* 0x000fcc0000000000 */
        /* <DEDUP_REMOVED lines=8> */
[----:B------:R-:W-:Y:S01]  /*16be0*/  VIADD R12, R2, 0x200 ;  /* 0x00000200020c7836 */ /* 0x000fe20000000000 */
[----:B------:R-:W-:Y:S02]  /*16bf0*/  WARPGROUP.DEPBAR.LE gsb0, 0x0 ;  /* 0x00008000000079c5 */ /* 0x000fe40000010000 */
[----:B------:R-:W-:-:S06]  /*16c00*/  WARPGROUP.ARRIVE ;  /* 0x00000000000079c5 */ /* 0x000fcc0000000000 */
[----:B------:R-:W-:Y:S01]  /*16c10*/  HGMMA.64x16x16.F32 R160, gdesc[UR20], RZ, !UPT, gsb0 ;  /* 0x0020000014a079f0 */ /* 0x000fe2000c0008ff */
[----:B------:R-:W-:Y:S02]  /*16c20*/  R2UR UR18, R12 ;  /* 0x000000000c1272ca */ /* 0x000fe400000e0000 */
[----:B------:R-:W-:Y:S01]  /*16c30*/  R2UR UR19, R13 ;  /* 0x000000000d1372ca */ /* 0x000fe200000e0000 */
[----:B------:R-:W-:Y:S01]  /*16c40*/  VIADD R4, R2, 0x2 ;  /* 0x0000000202047836 */ /* 0x000fe20000000000 */
[----:B------:R-:W-:Y:S02]  /*16c50*/  WARPGROUP.DEPBAR.LE gsb0, 0x0 ;  /* 0x00008000000079c5 */ /* 0x000fe40000010000 */
[----:B--2---:R-:W-:Y:S02]  /*16c60*/  R2UR UR28, R152 ;  /* 0x00000000981c72ca */ /* 0x004fe400000e0000 */
[----:B------:R-:W-:Y:S02]  /*16c70*/  R2UR UR29, R153 ;  /* 0x00000000991d72ca */ /* 0x000fe400000e0000 */
[----:B------:R-:W-:-:S06]  /*16c80*/  WARPGROUP.ARRIVE ;  /* 0x00000000000079c5 */ /* 0x000fcc0000000000 */
[----:B------:R-:W-:Y:S01]  /*16c90*/  HGMMA.64x16x16.F32 R152, gdesc[UR16], RZ, !UPT, gsb0 ;  /* 0x00200000109879f0 */ /* 0x000fe2000c0008ff */
[----:B------:R-:W-:Y:S02]  /*16ca0*/  MOV R5, 0x40000040 ;  /* 0x4000004000057802 */ /* 0x000fe40000000f00 */
[----:B------:R-:W-:Y:S02]  /*16cb0*/  R2UR UR14, R4 ;  /* 0x00000000040e72ca */ /* 0x000fe400000e0000 */
[----:B------:R-:W-:Y:S01]  /*16cc0*/  R2UR UR15, R5 ;  /* 0x00000000050f72ca */ /* 0x000fe200000e0000 */
[----:B------:R-:W-:Y:S01]  /*16cd0*/  UMOV UR12, UR30 ;  /* 0x0000001e000c7c82 */ /* 0x000fe20008000000 */
[----:B------:R-:W-:Y:S01]  /*16ce0*/  UMOV UR13, UR31 ;  /* 0x0000001f000d7c82 */ /* 0x000fe20008000000 */
[----:B------:R-:W-:Y:S02]  /*16cf0*/  WARPGROUP.DEPBAR.LE gsb0, 0x0 ;  /* 0x00008000000079c5 */ /* 0x000fe40000010000 */
[----:B------:R-:W-:-:S08]  /*16d00*/  WARPGROUP.ARRIVE ;  /* 0x00000000000079c5 */ /* 0x000fd00000000000 */
[----:B------:R-:W-:Y:S01]  /*16d10*/  HGMMA.64x16x16.F32 R184, gdesc[UR12], R184, gsb0 ;  /* 0x002000000cb879f0 */ /* 0x000fe200080008b8 */
[----:B------:R-:W-:Y:S01]  /*16d20*/  VIADD R12, R2, 0x82 ;  /* 0x00000082020c7836 */ /* 0x000fe20000000000 */
[----:B------:R-:W-:-:S04]  /*16d30*/  MOV R13, 0x40000040 ;  /* 0x40000040000d7802 */ /* 0x000fc80000000f00 */
[----:B------:R-:W-:Y:S02]  /*16d40*/  R2UR UR26, R12 ;  /* 0x000000000c1a72ca */ /* 0x000fe400000e0000 */
[----:B------:R-:W-:Y:S01]  /*16d50*/  R2UR UR27, R13 ;  /* 0x000000000d1b72ca */ /* 0x000fe200000e0000 */
[----:B------:R-:W-:Y:S01]  /*16d60*/  UMOV UR24, UR30 ;  /* 0x0000001e00187c82 */ /* 0x000fe20008000000 */
[----:B------:R-:W-:Y:S01]  /*16d70*/  UMOV UR25, UR31 ;  /* 0x0000001f00197c82 */ /* 0x000fe20008000000 */
[----:B------:R-:W-:Y:S01]  /*16d80*/  IMAD.MOV.U32 R15, RZ, RZ, 0x40000040 ;  /* 0x40000040ff0f7424 */ /* 0x000fe200078e00ff */
[C---:B------:R-:W-:Y:S01]  /*16d90*/  IADD3 R14, R2.reuse, 0x102, RZ ;  /* 0x00000102020e7810 */ /* 0x040fe20007ffe0ff */
[----:B------:R-:W-:Y:S01]  /*16da0*/  UMOV UR8, UR30 ;  /* 0x0000001e00087c82 */ /* 0x000fe20008000000 */
[----:B------:R-:W-:Y:S01]  /*16db0*/  UMOV UR9, UR31 ;  /* 0x0000001f00097c82 */ /* 0x000fe20008000000 */
[----:B------:R-:W-:Y:S01]  /*16dc0*/  VIADD R4, R2, 0x182 ;  /* 0x0000018202047836 */ /* 0x000fe20000000000 */
[----:B------:R-:W-:-:S02]  /*16dd0*/  WARPGROUP.DEPBAR.LE gsb0, 0x0 ;  /* 0x00008000000079c5 */ /* 0x000fc40000010000 */
[----:B------:R-:W-:Y:S01]  /*16de0*/  WARPGROUP.ARRIVE ;  /* 0x00000000000079c5 */ /* 0x000fe20000000000 */
[----:B------:R-:W-:Y:S01]  /*16df0*/  MOV R5, 0x40000040 ;  /* 0x4000004000057802 */ /* 0x000fe20000000f00 */
[----:B------:R-:W-:Y:S01]  /*16e00*/  UMOV UR4, UR30 ;  /* 0x0000001e00047c82 */ /* 0x000fe20008000000 */
[----:B------:R-:W-:Y:S01]  /*16e10*/  UMOV UR5, UR31 ;  /* 0x0000001f00057c82 */ /* 0x000fe20008000000 */
[----:B------:R-:W-:Y:S01]  /*16e20*/  UMOV UR20, UR30 ;  /* 0x0000001e00147c82 */ /* 0x000fe20008000000 */
[----:B------:R-:W-:Y:S01]  /*16e30*/  UMOV UR21, UR31 ;  /* 0x0000001f00157c82 */ /* 0x000fe20008000000 */
[----:B------:R-:W-:Y:S01]  /*16e40*/  HGMMA.64x16x16.F32 R176, gdesc[UR24], R176, gsb0 ;  /* 0x0020000018b079f0 */ /* 0x000fe200080008b0 */
[----:B------:R-:W-:Y:S01]  /*16e50*/  R2UR UR10, R14 ;  /* 0x000000000e0a72ca */ /* 0x000fe200000e0000 */
[----:B------:R-:W-:Y:S01]  /*16e60*/  UMOV UR16, UR28 ;  /* 0x0000001c00107c82 */ /* 0x000fe20008000000 */
[----:B------:R-:W-:Y:S01]  /*16e70*/  R2UR UR11, R15 ;  /* 0x000000000f0b72ca */ /* 0x000fe200000e0000 */
[----:B------:R-:W-:Y:S01]  /*16e80*/  UMOV UR17, UR29 ;  /* 0x0000001d00117c82 */ /* 0x000fe20008000000 */
[----:B------:R-:W-:Y:S01]  /*16e90*/  R2UR UR6, R4 ;  /* 0x00000000040672ca */ /* 0x000fe200000e0000 */
[----:B------:R-:W-:Y:S01]  /*16ea0*/  UMOV UR12, UR28 ;  /* 0x0000001c000c7c82 */ /* 0x000fe20008000000 */
[----:B------:R-:W-:Y:S01]  /*16eb0*/  UMOV UR13, UR29 ;  /* 0x0000001d000d7c82 */ /* 0x000fe20008000000 */
[----:B------:R-:W2:Y:S01]  /*16ec0*/  LDL.64 R12, [R1+0x30] ;  /* 0x00003000010c7983 */ /* 0x000ea20000100a00 */
[----:B------:R-:W-:-:S02]  /*16ed0*/  WARPGROUP.DEPBAR.LE gsb0, 0x0 ;  /* 0x00008000000079c5 */ /* 0x000fc40000010000 */
[----:B------:R-:W-:Y:S01]  /*16ee0*/  WARPGROUP.ARRIVE ;  /* 0x00000000000079c5 */ /* 0x000fe20000000000 */
[----:B------:R-:W-:Y:S01]  /*16ef0*/  R2UR UR7, R5 ;  /* 0x00000000050772ca */ /* 0x000fe200000e0000 */
[----:B------:R-:W3:Y:S04]  /*16f00*/  LDL.64 R14, [R1+0x38] ;  /* 0x00003800010e7983 */ /* 0x000ee80000100a00 */
[----:B------:R-:W-:Y:S01]  /*16f10*/  HGMMA.64x16x16.F32 R168, gdesc[UR8], R168, gsb0 ;  /* 0x0020000008a879f0 */ /* 0x000fe200080008a8 */
[----:B------:R-:W-:Y:S01]  /*16f20*/  VIADD R4, R2, 0x202 ;  /* 0x0000020202047836 */ /* 0x000fe20000000000 */
[----:B------:R-:W-:Y:S01]  /*16f30*/  MOV R5, 0x40000040 ;  /* 0x4000004000057802 */ /* 0x000fe20000000f00 */
[----:B------:R-:W-:Y:S02]  /*16f40*/  WARPGROUP.DEPBAR.LE gsb0, 0x0 ;  /* 0x00008000000079c5 */ /* 0x000fe40000010000 */
[----:B------:R-:W-:-:S06]  /*16f50*/  WARPGROUP.ARRIVE ;  /* 0x00000000000079c5 */ /* 0x000fcc0000000000 */
[----:B------:R-:W-:Y:S01]  /*16f60*/  HGMMA.64x16x16.F32 R160, gdesc[UR4], R160, gsb0 ;  /* 0x0020000004a079f0 */ /* 0x000fe200080008a0 */
[----:B------:R-:W-:Y:S02]  /*16f70*/  R2UR UR22, R4 ;  /* 0x00000000041672ca */ /* 0x000fe400000e0000 */
[----:B------:R-:W-:Y:S01]  /*16f80*/  R2UR UR23, R5 ;  /* 0x00000000051772ca */ /* 0x000fe200000e0000 */
[----:B------:R-:W-:Y:S01]  /*16f90*/  VIADD R4, R2, 0x4 ;  /* 0x0000000402047836 */ /* 0x000fe20000000000 */
[----:B------:R-:W-:Y:S02]  /*16fa0*/  WARPGROUP.DEPBAR.LE gsb0, 0x0 ;  /* 0x00008000000079c5 */ /* 0x000fe40000010000 */
[----:B------:R-:W-:-:S09]  /*16fb0*/  WARPGROUP.ARRIVE ;  /* 0x00000000000079c5 */ /* 0x000fd20000000000 */
[----:B------:R-:W-:Y:S01]  /*16fc0*/  HGMMA.64x16x16.F32 R152, gdesc[UR20], R152, gsb0 ;  /* 0x00200000149879f0 */ /* 0x000fe20008000898 */
[----:B------:R-:W-:Y:S02]  /*16fd0*/  MOV R5, 0x40000040 ;  /* 0x4000004000057802 */ /* 0x000fe40000000f00 */
[----:B------:R-:W-:Y:S02]  /*16fe0*/  R2UR UR18, R4 ;  /* 0x00000000041272ca */ /* 0x000fe400000e0000 */
[----:B------:R-:W-:Y:S01]  /*16ff0*/  R2UR UR19, R5 ;  /* 0x00000000051372ca */ /* 0x000fe200000e0000 */
[----:B------:R-:W-:Y:S02]  /*17000*/  WARPGROUP.DEPBAR.LE gsb0, 0x0 ;  /* 0x00008000000079c5 */ /* 0x000fe40000010000 */
[----:B------:R-:W-:-:S10]  /*17010*/  WARPGROUP.ARRIVE ;  /* 0x00000000000079c5 */ /* 0x000fd40000000000 */
[----:B------:R-:W-:Y:S01]  /*17020*/  HGMMA.64x16x16.F32 R184, gdesc[UR16], R184, gsb0 ;  /* 0x0020000010b879f0 */ /* 0x000fe200080008b8 */
[----:B------:R-:W-:Y:S01]  /*17030*/  VIADD R4, R2, 0x84 ;  /* 0x0000008402047836 */ /* 0x000fe20000000000 */
[----:B------:R-:W-:-:S04]  /*17040*/  MOV R5, 0x40000040 ;  /* 0x4000004000057802 */ /* 0x000fc80000000f00 */
        /* <DEDUP_REMOVED lines=33> */
[----:B------:R-:W-:Y:S02]  /*17260*/  MOV R5, 0x40000040 ;  /* 0x4000004000057802 */ /* 0x000fe40000000f00 */
[----:B---3--:R-:W-:Y:S02]  /*17270*/  R2UR UR30, R14 ;  /* 0x000000000e1e72ca */ /* 0x008fe400000e0000 */
[----:B------:R-:W-:Y:S02]  /*17280*/  R2UR UR31, R15 ;  /* 0x000000000f1f72ca */ /* 0x000fe400000e0000 */
[----:B------:R-:W-:Y:S01]  /*17290*/  R2UR UR22, R4 ;  /* 0x00000000041672ca */ /* 0x000fe200000e0000 */
[----:B------:R-:W3:Y:S01]  /*172a0*/  LDL.64 R14, [R1+0x28] ;  /* 0x00002800010e7983 */ /* 0x000ee20000100a00 */
[----:B------:R-:W-:-:S07]  /*172b0*/  R2UR UR23, R5 ;  /* 0x00000000051772ca */ /* 0x000fce00000e0000 */
[----:B------:R-:W-:Y:S02]  /*172c0*/  UMOV UR20, UR30 ;  /* 0x0000001e00147c82 */ /* 0x000fe40008000000 */
[----:B------:R-:W-:Y:S01]  /*172d0*/  UMOV UR21, UR31 ;  /* 0x0000001f00157c82 */ /* 0x000fe20008000000 */
[----:B------:R-:W-:Y:S02]  /*172e0*/  WARPGROUP.DEPBAR.LE gsb0, 0x0 ;  /* 0x00008000000079c5 */ /* 0x000fe40000010000 */
[----:B------:R-:W-:-:S06]  /*172f0*/  WARPGROUP.ARRIVE ;  /* 0x00000000000079c5 */ /* 0x000fcc0000000000 */
        /* <DEDUP_REMOVED lines=39> */
[----:B--2---:R-:W-:Y:S02]  /*17570*/  R2UR UR28, R12 ;  /* 0x000000000c1c72ca */ /* 0x004fe400000e0000 */
[----:B------:R-:W-:Y:S02]  /*17580*/  R2UR UR29, R13 ;  /* 0x000000000d1d72ca */ /* 0x000fe400000e0000 */
[----:B------:R-:W-:Y:S01]  /*17590*/  R2UR UR26, R4 ;  /* 0x00000000041a72ca */ /* 0x000fe200000e0000 */
[----:B------:R-:W2:Y:S01]  /*175a0*/  LDL.64 R12, [R1+0x20] ;  /* 0x00002000010c7983 */ /* 0x000ea20000100a00 */
        /* <DEDUP_REMOVED lines=191> */
[----:B------:R-:W2:Y:S01]  /*181a0*/  LDL.64 R12, [R1] ;  /* 0x00000000010c7983 */ /* 0x000ea20000100a00 */
        /* <DEDUP_REMOVED lines=46> */
[----:B------:R-:W-:Y:S02]  /*18490*/  R2UR UR14, R4 ;  /* 0x00000000040e72ca */ /* 0x000fe400000e0000 */
        /* <DEDUP_REMOVED lines=445> */
.L_x_652:
[----:B------:R-:W-:Y:S01]  /*1a070*/  SHF.L.U32 R0, R9, 0x1f, RZ ;  /* 0x0000001f09007819 */ /* 0x000fe200000006ff */
[----:B------:R-:W-:-:S04]  /*1a080*/  IMAD R9, R10, 0x8, R16 ;  /* 0x000000080a097824 */ /* 0x000fc800078e0210 */
[----:B------:R0:W1:Y:S01]  /*1a090*/  SYNCS.PHASECHK.TRANS64.TRYWAIT P2, [R9+URZ+0x38850], R0 ;  /* 0x03885000090075a7 */ /* 0x000062000804017f */
[----:B------:R-:W-:Y:S05]  /*1a0a0*/  @!P0 BRA `(.L_x_653) ;  /* 0x0000000000048947 */ /* 0x000fea0003800000 */
[----:B------:R-:W-:Y:S01]  /*1a0b0*/  BPT.TRAP 0x1 ;  /* 0x000000040000795c */ /* 0x000fe20000300000 */
.L_x_653:
[----:B------:R-:W-:Y:S04]  /*1a0c0*/  BSSY B1, `(.L_x_654) ;  /* 0x0000004000017945 */ /* 0x000fe80003800000 */
[----:B-1----:R-:W-:Y:S05]  /*1a0d0*/  @P2 BRA `(.L_x_655) ;  /* 0x0000000000082947 */ /* 0x002fea0003800000 */
[----:B------:R-:W1:Y:S02]  /*1a0e0*/  SYNCS.PHASECHK.TRANS64.TRYWAIT P2, [R9+URZ+0x38850], R0 ;  /* 0x03885000090075a7 */ /* 0x000e64000804017f */
[----:B-1----:R-:W-:Y:S05]  /*1a0f0*/  @!P2 BRA `(.L_x_656) ;  /* 0x000000b800e8a947 */ /* 0x002fea0003800000 */
.L_x_655:
[----:B------:R-:W-:Y:S05]  /*1a100*/  BSYNC B1 ;  /* 0x0000000000017941 */ /* 0x000fea0003800000 */
.L_x_654:
[----:B01----:R-:W-:Y:S01]  /*1a110*/  IADD3 R0, R16, 0x400, RZ ;  /* 0x0000040010007810 */ /* 0x003fe20007ffe0ff */
[----:B------:R-:W-:Y:S01]  /*1a120*/  IMAD.MOV.U32 R3, RZ, RZ, 0x40000040 ;  /* 0x40000040ff037424 */ /* 0x000fe200078e00ff */
[----:B------:R-:W-:Y:S01]  /*1a130*/  WARPGROUP.ARRIVE ;  /* 0x00000000000079c5 */ /* 0x000fe20000000000 */
[----:B------:R-:W-:Y:S01]  /*1a140*/  IMAD.MOV.U32 R5, RZ, RZ, 0x40000040 ;  /* 0x40000040ff057424 */ /* 0x000fe200078e00ff */
[----:B------:R-:W-:Y:S01]  /*1a150*/  SHF.R.U32.HI R0, RZ, 0x4, R0 ;  /* 0x00000004ff007819 */ /* 0x000fe20000011600 */
[----:B------:R-:W-:Y:S01]  /*1a160*/  @!P1 VIADD R11, R11, 0x38840 ;  /* 0x000388400b0b9836 */ /* 0x000fe20000000000 */
[----:B------:R-:W-:Y:S01]  /*1a170*/  R2UR UR7, R3 ;  /* 0x00000000030772ca */ /* 0x000fe200000e0000 */
[----:B------:R-:W-:Y:S01]  /*1a180*/  IMAD.MOV.U32 R3, RZ, RZ, 0x40000040 ;  /* 0x40000040ff037424 */ /* 0x000fe200078e00ff */
[----:B------:R-:W-:Y:S02]  /*1a190*/  LOP3.LUT R0, R0, 0x3fff, RZ, 0xc0, !PT ;  /* 0x00003fff00007812 */ /* 0x000fe400078ec0ff */
[----:B------:R-:W-:-:S02]  /*1a1a0*/  @!P1 IADD3 R9, R9, 0x38860, RZ ;  /* 0x0003886009099810 */ /* 0x000fc40007ffe0ff */
[----:B------:R-:W-:Y:S02]  /*1a1b0*/  LOP3.LUT R0, R0, 0x2800000, RZ, 0xfc, !PT ;  /* 0x0280000000007812 */ /* 0x000fe400078efcff */
[----:B------:R-:W-:Y:S02]  /*1a1c0*/  @!P1 PRMT R9, RZ, 0x654, R9 ;  /* 0x00000654ff099816 */ /* 0x000fe40000000009 */
[----:B------:R-:W-:Y:S01]  /*1a1d0*/  ISETP.GT.AND P2, PT, R6, RZ, PT ;  /* 0x000000ff0600720c */ /* 0x000fe20003f44270 */
[----:B------:R-:W-:Y:S01]  /*1a1e0*/  IMAD R2, R10, 0xa00, R0 ;  /* 0x00000a000a027824 */ /* 0x000fe200078e0200 */
[----:B------:R-:W-:Y:S01]  /*1a1f0*/  FMNMX.FTZ R0, R184, R8, !PT ;  /* 0x00000008b8007209 */ /* 0x000fe20007810000 */
[----:B------:R-:W-:-:S03]  /*1a200*/  VIADD R6, R6, 0xffffffff ;  /* 0xffffffff06067836 */ /* 0x000fc60000000000 */
[C---:B------:R-:W-:Y:S02]  /*1a210*/  R2UR UR6, R2.reuse ;  /* 0x00000000020672ca */ /* 0x040fe400000e0000 */
[----:B------:R-:W-:Y:S02]  /*1a220*/  IADD3 R4, R2, 0x80, RZ ;  /* 0x0000008002047810 */ /* 0x000fe40007ffe0ff */
[----:B------:R-:W-:-:S04]  /*1a230*/  FMNMX.FTZ R0, R185, R0, !PT ;  /* 0x00000000b9007209 */ /* 0x000fc80007810000 */
[----:B------:R-:W-:-:S04]  /*1a240*/  FMNMX.FTZ R0, R188, R0, !PT ;  /* 0x00000000bc007209 */ /* 0x000fc80007810000 */
[----:B------:R-:W-:Y:S01]  /*1a250*/  FMNMX.FTZ R0, R189, R0, !PT ;  /* 0x00000000bd007209 */ /* 0x000fe20007810000 */
[----:B------:R-:W-:Y:S01]  /*1a260*/  HGMMA.64x256x16.F32 R24, R208, gdesc[UR4].tnspB, R24, gsb0 ;  /* 0x43e00004d0187df0 */ /* 0x000fe20008000818 */
[----:B------:R-:W-:Y:S02]  /*1a270*/  R2UR UR6, R4 ;  /* 0x00000000040672ca */ /* 0x000fe400000e0000 */
[----:B------:R-:W-:Y:S01]  /*1a280*/  R2UR UR7, R5 ;  /* 0x00000000050772ca */ /* 0x000fe200000e0000 */
[----:B------:R-:W-:Y:S01]  /*1a290*/  IMAD.MOV.U32 R5, RZ, RZ, 0x40000040 ;  /* 0x40000040ff057424 */ /* 0x000fe200078e00ff */
[----:B------:R-:W-:Y:S02]  /*1a2a0*/  IADD3 R4, R2, 0x100, RZ ;  /* 0x0000010002047810 */ /* 0x000fe40007ffe0ff */
        /* <DEDUP_REMOVED lines=14> */
[----:B------:R-:W-:Y:S01]  /*1a390*/  FMNMX.FTZ R0, R156, R0, !PT ;  /* 0x000000009c007209 */ /* 0x000fe20007810000 */
[----:B------:R-:W-:Y:S02]  /*1a3a0*/  WARPGROUP.DEPBAR.LE gsb0, 0x0 ;  /* 0x00008000000079c5 */ /* 0x000fe40000010000 */
[----:B------:R-:W-:-:S06]  /*1a3b0*/  WARPGROUP.ARRIVE ;  /* 0x00000000000079c5 */ /* 0x000fcc0000000000 */
[----:B------:R-:W-:Y:S01]  /*1a3c0*/  HGMMA.64x256x16.F32 R24, R204, gdesc[UR4].tnspB, R24, gsb0 ;  /* 0x43e00004cc187df0 */ /* 0x000fe20008000818 */
[----:B------:R-:W-:Y:S02]  /*1a3d0*/  R2UR UR6, R4 ;  /* 0x00000000040672ca */ /* 0x000fe400000e0000 */
[----:B------:R-:W-:Y:S01]  /*1a3e0*/  R2UR UR7, R5 ;  /* 0x00000000050772ca */ /* 0x000fe200000e0000 */
[----:B------:R-:W-:Y:S01]  /*1a3f0*/  IMAD.MOV.U32 R5, RZ, RZ, 0x40000040 ;  /* 0x40000040ff057424 */ /* 0x000fe200078e00ff */
[C---:B------:R-:W-:Y:S02]  /*1a400*/  IADD3 R4, R2.reuse, 0x180, RZ ;  /* 0x0000018002047810 */ /* 0x040fe40007ffe0ff */
[----:B------:R-:W-:Y:S01]  /*1a410*/  IADD3 R2, R2, 0x200, RZ ;  /* 0x0000020002027810 */ /* 0x000fe20007ffe0ff */
[----:B------:R-:W-:Y:S02]  /*1a420*/  WARPGROUP.DEPBAR.LE gsb0, 0x0 ;  /* 0x00008000000079c5 */ /* 0x000fe40000010000 */
[----:B------:R-:W-:-:S15]  /*1a430*/  WARPGROUP.ARRIVE ;  /* 0x00000000000079c5 */ /* 0x000fde0000000000 */
[----:B------:R-:W-:-:S03]  /*1a440*/  NOP ;  /* 0x0000000000007918 */ /* 0x000fc60000000000 */
[----:B------:R-:W-:Y:S01]  /*1a450*/  HGMMA.64x256x16.F32 R24, R200, gdesc[UR4].tnspB, R24, gsb0 ;  /* 0x43e00004c8187df0 */ /* 0x000fe20008000818 */
[----:B------:R-:W-:Y:S02]  /*1a460*/  R2UR UR6, R4 ;  /* 0x00000000040672ca */ /* 0x000fe400000e0000 */
[----:B------:R-:W-:Y:S02]  /*1a470*/  R2UR UR7, R5 ;  /* 0x00000000050772ca */ /* 0x000fe400000e0000 */
[----:B------:R-:W-:-:S05]  /*1a480*/  FMNMX.FTZ R5, R157, R0, !PT ;  /* 0x000000009d057209 */ /* 0x000fca0007810000 */
[----:B------:R-:W0:Y:S02]  /*1a490*/  SHFL.BFLY PT, R0, R5, 0x2, 0x1f ;  /* 0x0c401f0005007f89 */ /* 0x000e2400000e0000 */
[----:B0-----:R-:W-:-:S05]  /*1a4a0*/  FMNMX.FTZ R5, R5, R0, !PT ;  /* 0x0000000005057209 */ /* 0x001fca0007810000 */
[----:B------:R-:W0:Y:S02]  /*1a4b0*/  SHFL.BFLY PT, R0, R5, 0x1, 0x1f ;  /* 0x0c201f0005007f89 */ /* 0x000e2400000e0000 */
[----:B0-----:R-:W-:Y:S02]  /*1a4c0*/  FMNMX.FTZ R5, R5, R0, !PT ;  /* 0x0000000005057209 */ /* 0x001fe40007810000 */
        /* <DEDUP_REMOVED lines=24> */
[----:B------:R-:W-:Y:S01]  /*1a650*/  FADD.FTZ R0, -R4, R7 ;  /* 0x0000000704007221 */ /* 0x000fe20000010100 */
[----:B------:R-:W-:Y:S02]  /*1a660*/  WARPGROUP.DEPBAR.LE gsb0, 0x0 ;  /* 0x00008000000079c5 */ /* 0x000fe40000010000 */
[----:B------:R-:W-:-:S06]  /*1a670*/  WARPGROUP.ARRIVE ;  /* 0x00000000000079c5 */ /* 0x000fcc0000000000 */
[----:B------:R-:W-:Y:S01]  /*1a680*/  HGMMA.64x256x16.F32 R24, R196, gdesc[UR4].tnspB, R24, gsb0 ;  /* 0x43e00004c4187df0 */ /* 0x000fe20008000818 */
[----:B------:R-:W-:Y:S02]  /*1a690*/  R2UR UR6, R2 ;  /* 0x00000000020672ca */ /* 0x000fe400000e0000 */
[----:B------:R-:W-:Y:S01]  /*1a6a0*/  R2UR UR7, R3 ;  /* 0x00000000030772ca */ /* 0x000fe200000e0000 */
[----:B------:R-:W-:Y:S01]  /*1a6b0*/  FADD.FTZ R3, -R5, R8 ;  /* 0x0000000805037221 */ /* 0x000fe20000010100 */
[----:B------:R-:W-:-:S05]  /*1a6c0*/  MOV R2, UR38 ;  /* 0x0000002600027c02 */ /* 0x000fca0008000f00 */
[-C--:B------:R-:W-:Y:S01]  /*1a6d0*/  FMUL.FTZ R13, R5, R2.reuse ;  /* 0x00000002050d7220 */ /* 0x080fe20000410000 */
[-C--:B------:R-:W-:Y:S01]  /*1a6e0*/  FMUL.FTZ R3, R3, R2.reuse ;  /* 0x0000000203037220 */ /* 0x080fe20000410000 */
[-C--:B------:R-:W-:Y:S02]  /*1a6f0*/  FMUL.FTZ R0, R0, R2.reuse ;  /* 0x0000000200007220 */ /* 0x080fe40000410000 */
[-CC-:B------:R-:W-:Y:S01]  /*1a700*/  FFMA.FTZ R208, R184, R2.reuse, -R13.reuse ;  /* 0x00000002b8d07223 */ /* 0x180fe2000001080d */
        /* <DEDUP_REMOVED lines=10> */
[----:B------:R-:W-:Y:S01]  /*1a7b0*/  FFMA.FTZ R15, R173, R2, -R13 ;  /* 0x00000002ad0f7223 */ /* 0x000fe2000001080d */
[----:B------:R-:W-:Y:S01]  /*1a7c0*/  MUFU.EX2 R3, R3 ;  /* 0x0000000300037308 */ /* 0x000fe20000000800 */
[----:B------:R-:W-:-:S07]  /*1a7d0*/  @!P1 PRMT R168, RZ, 0x654, R11 ;  /* 0x00000654ffa89816 */ /* 0x000fce000000000b */
[----:B------:R-:W0:Y:S08]  /*1a7e0*/  MUFU.EX2 R208, R208 ;  /* 0x000000d000d07308 */ /* 0x000e300000000800 */
[----:B------:R-:W-:Y:S08]  /*1a7f0*/  MUFU.EX2 R0, R0 ;  /* 0x0000000000007308 */ /* 0x000ff00000000800 */
[----:B------:R-:W1:Y:S01]  /*1a800*/  MUFU.EX2 R8, R8 ;  /* 0x0000000800087308 */ /* 0x000e620000000800 */
[----:B0-----:R-:W-:-:S07]  /*1a810*/  FFMA.FTZ R21, R3, R21, R208 ;  /* 0x0000001503157223 */ /* 0x001fce00000100d0 */
[----:B------:R-:W0:Y:S08]  /*1a820*/  MUFU.EX2 R210, R210 ;  /* 0x000000d200d27308 */ /* 0x000e300000000800 */
[----:B------:R-:W2:Y:S01]  /*1a830*/  MUFU.EX2 R184, R184 ;  /* 0x000000b800b87308 */ /* 0x000ea20000000800 */
[C---:B-1----:R-:W-:Y:S01]  /*1a840*/  FADD.FTZ R21, R8.reuse, R21 ;  /* 0x0000001508157221 */ /* 0x042fe20000010000 */
[----:B------:R-:W-:-:S06]  /*1a850*/  F2FP.F16.F32.PACK_AB R208, R8, R208 ;  /* 0x000000d008d0723e */ /* 0x000fcc00000000ff */
[----:B------:R-:W1:Y:S01]  /*1a860*/  MUFU.EX2 R204, R204 ;  /* 0x000000cc00cc7308 */ /* 0x000e620000000800 */
[----:B0-----:R-:W-:-:S07]  /*1a870*/  FADD.FTZ R21, R210, R21 ;  /* 0x00000015d2157221 */ /* 0x001fce0000010000 */
[----:B------:R-:W0:Y:S01]  /*1a880*/  MUFU.EX2 R10, R10 ;  /* 0x0000000a000a7308 */ /* 0x000e220000000800 */
[C---:B--2---:R-:W-:Y:S01]  /*1a890*/  FADD.FTZ R21, R184.reuse, R21 ;  /* 0x00000015b8157221 */ /* 0x044fe20000010000 */
[----:B------:R-:W-:-:S06]  /*1a8a0*/  F2FP.F16.F32.PACK_AB R210, R184, R210 ;  /* 0x000000d2b8d2723e */ /* 0x000fcc00000000ff */
[----:B------:R-:W2:Y:S01]  /*1a8b0*/  MUFU.EX2 R206, R206 ;  /* 0x000000ce00ce7308 */ /* 0x000ea20000000800 */
[----:B-1----:R-:W-:-:S07]  /*1a8c0*/  FADD.FTZ R21, R204, R21 ;  /* 0x00000015cc157221 */ /* 0x002fce0000010000 */
[----:B------:R-:W1:Y:S01]  /*1a8d0*/  MUFU.EX2 R12, R12 ;  /* 0x0000000c000c7308 */ /* 0x000e620000000800 */
[C---:B0-----:R-:W-:Y:S01]  /*1a8e0*/  FADD.FTZ R21, R10.reuse, R21 ;  /* 0x000000150a157221 */ /* 0x041fe20000010000 */
[----:B------:R-:W-:Y:S01]  /*1a8f0*/  F2FP.F16.F32.PACK_AB R204, R10, R204 ;  /* 0x000000cc0acc723e */ /* 0x000fe200000000ff */
[----:B------:R-:W-:-:S05]  /*1a900*/  IMAD.MOV.U32 R10, RZ, RZ, R221 ;  /* 0x000000ffff0a7224 */ /* 0x000fca00078e00dd */
[----:B------:R-:W0:Y:S01]  /*1a910*/  MUFU.EX2 R200, R200 ;  /* 0x000000c800c87308 */ /* 0x000e220000000800 */
[----:B--2---:R-:W-:-:S07]  /*1a920*/  FADD.FTZ R21, R206, R21 ;  /* 0x00000015ce157221 */ /* 0x004fce0000010000 */
[----:B------:R-:W2:Y:S01]  /*1a930*/  MUFU.EX2 R14, R14 ;  /* 0x0000000e000e7308 */ /* 0x000ea20000000800 */
[C---:B-1----:R-:W-:Y:S01]  /*1a940*/  FADD.FTZ R21, R12.reuse, R21 ;  /* 0x000000150c157221 */ /* 0x042fe20000010000 */
[----:B------:R-:W-:-:S06]  /*1a950*/  F2FP.F16.F32.PACK_AB R206, R12, R206 ;  /* 0x000000ce0cce723e */ /* 0x000fcc00000000ff */
[----:B------:R-:W1:Y:S01]  /*1a960*/  MUFU.EX2 R202, R202 ;  /* 0x000000ca00ca7308 */ /* 0x000e620000000800 */
[----:B0-----:R-:W-:-:S07]  /*1a970*/  FADD.FTZ R21, R200, R21 ;  /* 0x00000015c8157221 */ /* 0x001fce0000010000 */
[----:B------:R-:W0:Y:S01]  /*1a980*/  MUFU.EX2 R15, R15 ;  /* 0x0000000f000f7308 */ /* 0x000e220000000800 */
[C---:B--2---:R-:W-:Y:S01]  /*1a990*/  FADD.FTZ R21, R14.reuse, R21 ;  /* 0x000000150e157221 */ /* 0x044fe20000010000 */
[----:B------:R-:W-:-:S03]  /*1a9a0*/  F2FP.F16.F32.PACK_AB R200, R14, R200 ;  /* 0x000000c80ec8723e */ /* 0x000fc600000000ff */
[----:B-1----:R-:W-:-:S04]  /*1a9b0*/  FADD.FTZ R21, R202, R21 ;  /* 0x00000015ca157221 */ /* 0x002fc80000010000 */
[C---:B0-----:R-:W-:Y:S01]  /*1a9c0*/  FADD.FTZ R21, R15.reuse, R21 ;  /* 0x000000150f157221 */ /* 0x041fe20000010000 */
[----:B------:R-:W-:Y:S01]  /*1a9d0*/  F2FP.F16.F32.PACK_AB R202, R15, R202 ;  /* 0x000000ca0fca723e */ /* 0x000fe200000000ff */
[----:B------:R-:W-:Y:S02]  /*1a9e0*/  WARPGROUP.DEPBAR.LE gsb0, 0x0 ;  /* 0x00008000000079c5 */ /* 0x000fe40000010000 */
[----:B------:R-:W-:Y:S01]  /*1a9f0*/  WARPGROUP.ARRIVE ;  /* 0x00000000000079c5 */ /* 0x000fe20000000000 */
[-CC-:B------:R-:W-:Y:S01]  /*1aa00*/  FFMA.FTZ R196, R160, R2.reuse, -R13.reuse ;  /* 0x00000002a0c47223 */ /* 0x180fe2000001080d */
[-CC-:B------:R-:W-:Y:S01]  /*1aa10*/  FFMA.FTZ R160, R161, R2.reuse, -R13.reuse ;  /* 0x00000002a1a07223 */ /* 0x180fe2000001080d */
[-CC-:B------:R-:W-:Y:S01]  /*1aa20*/  FFMA.FTZ R198, R164, R2.reuse, -R13.reuse ;  /* 0x00000002a4c67223 */ /* 0x180fe2000001080d */
[----:B------:R-:W-:Y:S02]  /*1aa30*/  FFMA.FTZ R161, R165, R2, -R13 ;  /* 0x00000002a5a17223 */ /* 0x000fe4000001080d */
[----:B------:R-:W-:Y:S01]  /*1aa40*/  HGMMA.64x256x16.F32 R24, R192, gdesc[UR4].tnspB, R24, gsb0 ;  /* 0x43e00004c0187df0 */ /* 0x000fe20008000818 */
[----:B------:R-:W0:Y:S08]  /*1aa50*/  MUFU.EX2 R196, R196 ;  /* 0x000000c400c47308 */ /* 0x000e300000000800 */
[----:B------:R-:W1:Y:S08]  /*1aa60*/  MUFU.EX2 R160, R160 ;  /* 0x000000a000a07308 */ /* 0x000e700000000800 */
[----:B------:R-:W2:Y:S01]  /*1aa70*/  MUFU.EX2 R198, R198 ;  /* 0x000000c600c67308 */ /* 0x000ea20000000800 */
[----:B0-----:R-:W-:-:S07]  /*1aa80*/  FADD.FTZ R21, R196, R21 ;  /* 0x00000015c4157221 */ /* 0x001fce0000010000 */
[----:B------:R-:W0:Y:S01]  /*1aa90*/  MUFU.EX2 R161, R161 ;  /* 0x000000a100a17308 */ /* 0x000e220000000800 */
[C---:B-1----:R-:W-:Y:S01]  /*1aaa0*/  FADD.FTZ R21, R160.reuse, R21 ;  /* 0x00000015a0157221 */ /* 0x042fe20000010000 */
[----:B------:R-:W-:-:S03]  /*1aab0*/  F2FP.F16.F32.PACK_AB R196, R160, R196 ;  /* 0x000000c4a0c4723e */ /* 0x000fc600000000ff */
[----:B--2---:R-:W-:-:S04]  /*1aac0*/  FADD.FTZ R21, R198, R21 ;  /* 0x00000015c6157221 */ /* 0x004fc80000010000 */
[C---:B0-----:R-:W-:Y:S01]  /*1aad0*/  FADD.FTZ R21, R161.reuse, R21 ;  /* 0x00000015a1157221 */ /* 0x041fe20000010000 */
[----:B------:R-:W-:Y:S01]  /*1aae0*/  F2FP.F16.F32.PACK_AB R198, R161, R198 ;  /* 0x000000c6a1c6723e */ /* 0x000fe200000000ff */
[----:B------:R-:W-:Y:S02]  /*1aaf0*/  WARPGROUP.DEPBAR.LE gsb0, 0x0 ;  /* 0x00008000000079c5 */ /* 0x000fe40000010000 */
[-CC-:B------:R-:W-:Y:S01]  /*1ab00*/  FFMA.FTZ R192, R152, R2.reuse, -R13.reuse ;  /* 0x0000000298c07223 */ /* 0x180fe2000001080d */
[-CC-:B------:R-:W-:Y:S01]  /*1ab10*/  FFMA.FTZ R152, R153, R2.reuse, -R13.reuse ;  /* 0x0000000299987223 */ /* 0x180fe2000001080d */
[-CC-:B------:R-:W-:Y:S01]  /*1ab20*/  FFMA.FTZ R194, R156, R2.reuse, -R13.reuse ;  /* 0x000000029cc27223 */ /* 0x180fe2000001080d */
[-C--:B------:R-:W-:Y:S01]  /*1ab30*/  FFMA.FTZ R13, R157, R2.reuse, -R13 ;  /* 0x000000029d0d7223 */ /* 0x080fe2000001080d */
[----:B------:R-:W-:Y:S02]  /*1ab40*/  @!P1 SYNCS.ARRIVE.TRANS64.RED.A1T0 RZ, [R168+URZ], RZ ;  /* 0x000000ffa8ff99a7 */ /* 0x000fe4000810043f */
[----:B------:R-:W0:Y:S01]  /*1ab50*/  MUFU.EX2 R192, R192 ;  /* 0x000000c000c07308 */ /* 0x000e220000000800 */
[----:B------:R1:W-:Y:S07]  /*1ab60*/  @!P1 SYNCS.ARRIVE.TRANS64.RED.A1T0 RZ, [R9+URZ], RZ ;  /* 0x000000ff09ff99a7 */ /* 0x0003ee000810043f */
[----:B------:R2:W-:Y:S08]  /*1ab70*/  MUFU.EX2 R7, R13 ;  /* 0x0000000d00077308 */ /* 0x0005f00000000800 */
[----:B------:R-:W-:Y:S01]  /*1ab80*/  MUFU.EX2 R152, R152 ;  /* 0x0000009800987308 */ /* 0x000fe20000000800 */
[----:B--2---:R-:W-:Y:S01]  /*1ab90*/  FMUL.FTZ R13, R4, R2 ;  /* 0x00000002040d7220 */ /* 0x004fe20000410000 */
[----:B0-----:R-:W-:-:S03]  /*1aba0*/  FADD.FTZ R21, R192, R21 ;  /* 0x00000015c0157221 */ /* 0x001fc60000010000 */
[-CC-:B------:R-:W-:Y:S01]  /*1abb0*/  FFMA.FTZ R209, R186, R2.reuse, -R13.reuse ;  /* 0x00000002bad17223 */ /* 0x180fe2000001080d */
[-CC-:B------:R-:W-:Y:S01]  /*1abc0*/  FFMA.FTZ R153, R187, R2.reuse, -R13.reuse ;  /* 0x00000002bb997223 */ /* 0x180fe2000001080d */
[-CC-:B------:R-:W-:Y:S01]  /*1abd0*/  FFMA.FTZ R211, R190, R2.reuse, -R13.reuse ;  /* 0x00000002bed37223 */ /* 0x180fe2000001080d */
[-CC-:B------:R-:W-:Y:S01]  /*1abe0*/  FFMA.FTZ R157, R191, R2.reuse, -R13.reuse ;  /* 0x00000002bf9d7223 */ /* 0x180fe2000001080d */
[-CC-:B------:R-:W-:Y:S01]  /*1abf0*/  FFMA.FTZ R205, R178, R2.reuse, -R13.reuse ;  /* 0x00000002b2cd7223 */ /* 0x180fe2000001080d */
[-CC-:B------:R-:W-:Y:S01]  /*1ac00*/  FFMA.FTZ R164, R179, R2.reuse, -R13.reuse ;  /* 0x00000002b3a47223 */ /* 0x180fe2000001080d */
[----:B------:R-:W0:Y:S01]  /*1ac10*/  MUFU.EX2 R209, R209 ;  /* 0x000000d100d17308 */ /* 0x000e220000000800 */
[-CC-:B------:R-:W-:Y:S01]  /*1ac20*/  FFMA.FTZ R207, R182, R2.reuse, -R13.reuse ;  /* 0x00000002b6cf7223 */ /* 0x180fe2000001080d */
[-CC-:B------:R-:W-:Y:S01]  /*1ac30*/  FFMA.FTZ R156, R183, R2.reuse, -R13.reuse ;  /* 0x00000002b79c7223 */ /* 0x180fe2000001080d */
[-CC-:B------:R-:W-:Y:S01]  /*1ac40*/  FFMA.FTZ R201, R170, R2.reuse, -R13.reuse ;  /* 0x00000002aac97223 */ /* 0x180fe2000001080d */
[-CC-:B------:R-:W-:Y:S01]  /*1ac50*/  FFMA.FTZ R165, R171, R2.reuse, -R13.reuse ;  /* 0x00000002aba57223 */ /* 0x180fe2000001080d */
[-CC-:B------:R-:W-:Y:S01]  /*1ac60*/  FFMA.FTZ R203, R174, R2.reuse, -R13.reuse ;  /* 0x00000002aecb7223 */ /* 0x180fe2000001080d */
[-CC-:B------:R-:W-:Y:S01]  /*1ac70*/  FFMA.FTZ R175, R175, R2.reuse, -R13.reuse ;  /* 0x00000002afaf7223 */ /* 0x180fe2000001080d */
[-CC-:B------:R-:W-:Y:S01]  /*1ac80*/  FFMA.FTZ R197, R162, R2.reuse, -R13.reuse ;  /* 0x00000002a2c57223 */ /* 0x180fe2000001080d */
[----:B------:R-:W2:Y:S01]  /*1ac90*/  MUFU.EX2 R153, R153 ;  /* 0x0000009900997308 */ /* 0x000ea20000000800 */
[-CC-:B------:R-:W-:Y:S01]  /*1aca0*/  FFMA.FTZ R163, R163, R2.reuse, -R13.reuse ;  /* 0x00000002a3a37223 */ /* 0x180fe2000001080d */
[-CC-:B------:R-:W-:Y:S01]  /*1acb0*/  FFMA.FTZ R199, R166, R2.reuse, -R13.reuse ;  /* 0x00000002a6c77223 */ /* 0x180fe2000001080d */
[-CC-:B------:R-:W-:Y:S01]  /*1acc0*/  FFMA.FTZ R167, R167, R2.reuse, -R13.reuse ;  /* 0x00000002a7a77223 */ /* 0x180fe2000001080d */
[-CC-:B------:R-:W-:Y:S01]  /*1acd0*/  FFMA.FTZ R193, R154, R2.reuse, -R13.reuse ;  /* 0x000000029ac17223 */ /* 0x180fe2000001080d */
[-CC-:B------:R-:W-:Y:S01]  /*1ace0*/  FFMA.FTZ R155, R155, R2.reuse, -R13.reuse ;  /* 0x000000029b9b7223 */ /* 0x180fe2000001080d */
[-CC-:B------:R-:W-:Y:S01]  /*1acf0*/  FFMA.FTZ R158, R158, R2.reuse, -R13.reuse ;  /* 0x000000029e9e7223 */ /* 0x180fe2000001080d */
[----:B------:R-:W-:Y:S01]  /*1ad00*/  FFMA.FTZ R159, R159, R2, -R13 ;  /* 0x000000029f9f7223 */ /* 0x000fe2000001080d */
[----:B------:R-:W3:Y:S01]  /*1ad10*/  MUFU.EX2 R211, R211 ;  /* 0x000000d300d37308 */ /* 0x000ee20000000800 */
[----:B0-----:R-:W-:Y:S01]  /*1ad20*/  FFMA.FTZ R20, R0, R20, R209 ;  /* 0x0000001400147223 */ /* 0x001fe200000100d1 */
[C---:B------:R-:W-:Y:S01]  /*1ad30*/  FADD.FTZ R21, R152.reuse, R21 ;  /* 0x0000001598157221 */ /* 0x040fe20000010000 */
[----:B------:R-:W-:-:S05]  /*1ad40*/  F2FP.F16.F32.PACK_AB R192, R152, R192 ;  /* 0x000000c098c0723e */ /* 0x000fca00000000ff */
[----:B------:R-:W0:Y:S01]  /*1ad50*/  MUFU.EX2 R157, R157 ;  /* 0x0000009d009d7308 */ /* 0x000e220000000800 */
[C---:B--2---:R-:W-:Y:S01]  /*1ad60*/  FADD.FTZ R20, R153.reuse, R20 ;  /* 0x0000001499147221 */ /* 0x044fe20000010000 */
[----:B------:R-:W-:-:S06]  /*1ad70*/  F2FP.F16.F32.PACK_AB R209, R153, R209 ;  /* 0x000000d199d1723e */ /* 0x000fcc00000000ff */
[----:B------:R-:W2:Y:S01]  /*1ad80*/  MUFU.EX2 R205, R205 ;  /* 0x000000cd00cd7308 */ /* 0x000ea20000000800 */
[----:B---3--:R-:W-:-:S07]  /*1ad90*/  FADD.FTZ R20, R211, R20 ;  /* 0x00000014d3147221 */ /* 0x008fce0000010000 */
[----:B------:R-:W3:Y:S01]  /*1ada0*/  MUFU.EX2 R164, R164 ;  /* 0x000000a400a47308 */ /* 0x000ee20000000800 */
[C---:B0-----:R-:W-:Y:S01]  /*1adb0*/  FADD.FTZ R20, R157.reuse, R20 ;  /* 0x000000149d147221 */ /* 0x041fe20000010000 */
[----:B------:R-:W-:-:S06]  /*1adc0*/  F2FP.F16.F32.PACK_AB R211, R157, R211 ;  /* 0x000000d39dd3723e */ /* 0x000fcc00000000ff */
[----:B------:R-:W0:Y:S01]  /*1add0*/  MUFU.EX2 R207, R207 ;  /* 0x000000cf00cf7308 */ /* 0x000e220000000800 */
[----:B--2---:R-:W-:-:S07]  /*1ade0*/  FADD.FTZ R20, R205, R20 ;  /* 0x00000014cd147221 */ /* 0x004fce0000010000 */
[----:B------:R-:W2:Y:S01]  /*1adf0*/  MUFU.EX2 R156, R156 ;  /* 0x0000009c009c7308 */ /* 0x000ea20000000800 */
[C---:B---3--:R-:W-:Y:S01]  /*1ae00*/  FADD.FTZ R20, R164.reuse, R20 ;  /* 0x00000014a4147221 */ /* 0x048fe20000010000 */
[----:B------:R-:W-:-:S06]  /*1ae10*/  F2FP.F16.F32.PACK_AB R205, R164, R205 ;  /* 0x000000cda4cd723e */ /* 0x000fcc00000000ff */
[----:B------:R-:W3:Y:S01]  /*1ae20*/  MUFU.EX2 R201, R201 ;  /* 0x000000c900c97308 */ /* 0x000ee20000000800 */
[----:B0-----:R-:W-:-:S07]  /*1ae30*/  FADD.FTZ R20, R207, R20 ;  /* 0x00000014cf147221 */ /* 0x001fce0000010000 */
        /* <DEDUP_REMOVED lines=10> */
[----:B-1----:R-:W1:Y:S01]  /*1aee0*/  MUFU.EX2 R9, R163 ;  /* 0x000000a300097308 */ /* 0x002e620000000800 */
[C---:B---3--:R-:W-:Y:S01]  /*1aef0*/  FADD.FTZ R20, R11.reuse, R20 ;  /* 0x000000140b147221 */ /* 0x048fe20000010000 */
[----:B------:R-:W-:-:S06]  /*1af00*/  F2FP.F16.F32.PACK_AB R203, R11, R203 ;  /* 0x000000cb0bcb723e */ /* 0x000fcc00000000ff */
[----:B------:R-:W2:Y:S01]  /*1af10*/  MUFU.EX2 R199, R199 ;  /* 0x000000c700c77308 */ /* 0x000ea20000000800 */
[----:B0-----:R-:W-:-:S07]  /*1af20*/  FADD.FTZ R20, R197, R20 ;  /* 0x00000014c5147221 */ /* 0x001fce0000010000 */
[----:B------:R-:W0:Y:S01]  /*1af30*/  MUFU.EX2 R13, R167 ;  /* 0x000000a7000d7308 */ /* 0x000e220000000800 */
[C---:B-1----:R-:W-:Y:S01]  /*1af40*/  FADD.FTZ R20, R9.reuse, R20 ;  /* 0x0000001409147221 */ /* 0x042fe20000010000 */
[----:B------:R-:W-:-:S06]  /*1af50*/  F2FP.F16.F32.PACK_AB R197, R9, R197 ;  /* 0x000000c509c5723e */ /* 0x000fcc00000000ff */
[----:B------:R-:W1:Y:S01]  /*1af60*/  MUFU.EX2 R193, R193 ;  /* 0x000000c100c17308 */ /* 0x000e620000000800 */
[----:B--2---:R-:W-:-:S07]  /*1af70*/  FADD.FTZ R20, R199, R20 ;  /* 0x00000014c7147221 */ /* 0x004fce0000010000 */
[----:B------:R-:W2:Y:S01]  /*1af80*/  MUFU.EX2 R155, R155 ;  /* 0x0000009b009b7308 */ /* 0x000ea20000000800 */
[C---:B0-----:R-:W-:Y:S01]  /*1af90*/  FADD.FTZ R20, R13.reuse, R20 ;  /* 0x000000140d147221 */ /* 0x041fe20000010000 */
[----:B------:R-:W-:-:S06]  /*1afa0*/  F2FP.F16.F32.PACK_AB R199, R13, R199 ;  /* 0x000000c70dc7723e */ /* 0x000fcc00000000ff */
[----:B------:R-:W0:Y:S01]  /*1afb0*/  MUFU.EX2 R194, R194 ;  /* 0x000000c200c27308 */ /* 0x000e220000000800 */
[----:B-1----:R-:W-:-:S07]  /*1afc0*/  FADD.FTZ R20, R193, R20 ;  /* 0x00000014c1147221 */ /* 0x002fce0000010000 */
[----:B------:R-:W1:Y:S01]  /*1afd0*/  MUFU.EX2 R158, R158 ;  /* 0x0000009e009e7308 */ /* 0x000e620000000800 */
[C---:B--2---:R-:W-:Y:S01]  /*1afe0*/  FADD.FTZ R9, R155.reuse, R20 ;  /* 0x000000149b097221 */ /* 0x044fe20000010000 */
[----:B------:R-:W-:-:S06]  /*1aff0*/  F2FP.F16.F32.PACK_AB R193, R155, R193 ;  /* 0x000000c19bc1723e */ /* 0x000fcc00000000ff */
[----:B------:R-:W2:Y:S01]  /*1b000*/  MUFU.EX2 R159, R159 ;  /* 0x0000009f009f7308 */ /* 0x000ea20000000800 */
[----:B0-----:R-:W-:Y:S01]  /*1b010*/  FADD.FTZ R8, R194, R21 ;  /* 0x00000015c2087221 */ /* 0x001fe20000010000 */
[----:B------:R-:W-:-:S03]  /*1b020*/  F2FP.F16.F32.PACK_AB R194, R7, R194 ;  /* 0x000000c207c2723e */ /* 0x000fc600000000ff */
[----:B------:R-:W-:Y:S01]  /*1b030*/  FADD.FTZ R21, R7, R8 ;  /* 0x0000000807157221 */ /* 0x000fe20000010000 */
[----:B------:R-:W-:Y:S01]  /*1b040*/  MOV R7, R4 ;  /* 0x0000000400077202 */ /* 0x000fe20000000f00 */
[----:B------:R-:W-:Y:S02]  /*1b050*/  IMAD.MOV.U32 R8, RZ, RZ, R5 ;  /* 0x000000ffff087224 */ /* 0x000fe400078e0005 */
[----:B-1----:R-:W-:Y:S01]  /*1b060*/  FADD.FTZ R20, R158, R9 ;  /* 0x000000099e147221 */ /* 0x002fe20000010000 */
[----:B------:R-:W-:-:S03]  /*1b070*/  MOV R9, R222 ;  /* 0x000000de00097202 */ /* 0x000fc60000000f00 */
[C---:B--2---:R-:W-:Y:S01]  /*1b080*/  FADD.FTZ R20, R159.reuse, R20 ;  /* 0x000000149f147221 */ /* 0x044fe20000010000 */
[----:B------:R-:W-:Y:S01]  /*1b090*/  F2FP.F16.F32.PACK_AB R195, R159, R158 ;  /* 0x0000009e9fc3723e */ /* 0x000fe200000000ff */
[----:B------:R-:W-:Y:S06]  /*1b0a0*/  @P2 BRA `(.L_x_657) ;  /* 0xffffffb400ec2947 */ /* 0x000fec000383ffff */
.L_x_646:
[----:B------:R-:W-:Y:S05]  /*1b0b0*/  BSYNC B0 ;  /* 0x0000000000007941 */ /* 0x000fea0003800000 */
.L_x_645:
        /* <DEDUP_REMOVED lines=131> */
.L_x_658:
[----:B------:R-:W-:Y:S02]  /*1b8f0*/  LEA R0, R221, R16, 0x3 ;  /* 0x00000010dd007211 */ /* 0x000fe400078e18ff */
[----:B------:R-:W-:-:S04]  /*1b900*/  SHF.L.U32 R7, R222, 0x1f, RZ ;  /* 0x0000001fde077819 */ /* 0x000fc800000006ff */
[----:B------:R0:W1:Y:S01]  /*1b910*/  SYNCS.PHASECHK.TRANS64.TRYWAIT P2, [R0+URZ+0x38850], R7 ;  /* 0x03885007000075a7 */ /* 0x000062000804017f */
[----:B------:R-:W-:Y:S05]  /*1b920*/  @!P0 BRA `(.L_x_659) ;  /* 0x0000000000048947 */ /* 0x000fea0003800000 */
[----:B------:R-:W-:Y:S01]  /*1b930*/  BPT.TRAP 0x1 ;  /* 0x000000040000795c */ /* 0x000fe20000300000 */
.L_x_659:
[----:B------:R-:W-:Y:S01]  /*1b940*/  VIADD R16, R16, 0x400 ;  /* 0x0000040010107836 */ /* 0x000fe20000000000 */
[----:B------:R-:W-:Y:S04]  /*1b950*/  BSSY B0, `(.L_x_660) ;  /* 0x0000008000007945 */ /* 0x000fe80003800000 */
[----:B------:R-:W-:-:S04]  /*1b960*/  SHF.R.U32.HI R16, RZ, 0x4, R16 ;  /* 0x00000004ff107819 */ /* 0x000fc80000011610 */
[----:B------:R-:W-:-:S04]  /*1b970*/  LOP3.LUT R16, R16, 0x3fff, RZ, 0xc0, !PT ;  /* 0x00003fff10107812 */ /* 0x000fc800078ec0ff */
[----:B------:R-:W-:-:S05]  /*1b980*/  LOP3.LUT R16, R16, 0x2800000, RZ, 0xfc, !PT ;  /* 0x0280000010107812 */ /* 0x000fca00078efcff */
[----:B------:R-:W-:Y:S01]  /*1b990*/  IMAD R3, R221, 0xa00, R16 ;  /* 0x00000a00dd037824 */ /* 0x000fe200078e0210 */
[----:B-1----:R-:W-:Y:S06]  /*1b9a0*/  @P2 BRA `(.L_x_661) ;  /* 0x0000000000082947 */ /* 0x002fec0003800000 */
[----:B------:R-:W1:Y:S02]  /*1b9b0*/  SYNCS.PHASECHK.TRANS64.TRYWAIT P0, [R0+URZ+0x38850], R7 ;  /* 0x03885007000075a7 */ /* 0x000e64000800017f */
[----:B-1----:R-:W-:Y:S05]  /*1b9c0*/  @!P0 BRA `(.L_x_662) ;  /* 0x000000a000c88947 */ /* 0x002fea0003800000 */
.L_x_661:
[----:B------:R-:W-:Y:S05]  /*1b9d0*/  BSYNC B0 ;  /* 0x0000000000007941 */ /* 0x000fea0003800000 */
.L_x_660:
[----:B01----:R-:W-:Y:S01]  /*1b9e0*/  IMAD.MOV.U32 R7, RZ, RZ, 0x40000040 ;  /* 0x40000040ff077424 */ /* 0x003fe200078e00ff */
[----:B------:R-:W-:Y:S01]  /*1b9f0*/  MOV R6, R3 ;  /* 0x0000000300067202 */ /* 0x000fe20000000f00 */
[----:B------:R-:W2:Y:S01]  /*1ba00*/  LDL.LU R15, [R1+0x60] ;  /* 0x00006000010f7983 */ /* 0x000ea20000300800 */
[----:B------:R-:W-:Y:S01]  /*1ba10*/  WARPGROUP.ARRIVE ;  /* 0x00000000000079c5 */ /* 0x000fe20000000000 */
[----:B------:R-:W-:Y:S01]  /*1ba20*/  IMAD.MOV.U32 R12, RZ, RZ, RZ ;  /* 0x000000ffff0c7224 */ /* 0x000fe200078e00ff */
[----:B------:R-:W-:Y:S02]  /*1ba30*/  R2UR UR6, R6 ;  /* 0x00000000060672ca */ /* 0x000fe400000e0000 */
[----:B------:R-:W-:Y:S01]  /*1ba40*/  R2UR UR7, R7 ;  /* 0x00000000070772ca */ /* 0x000fe200000e0000 */
[----:B------:R-:W-:Y:S01]  /*1ba50*/  IMAD.MOV.U32 R7, RZ, RZ, 0x40000040 ;  /* 0x40000040ff077424 */ /* 0x000fe200078e00ff */
[----:B------:R-:W-:Y:S02]  /*1ba60*/  IADD3 R6, R3, 0x80, RZ ;  /* 0x0000008003067810 */ /* 0x000fe40007ffe0ff */
[----:B------:R-:W-:-:S02]  /*1ba70*/  IADD3 R221, R221, 0x1, RZ ;  /* 0x00000001dddd7810 */ /* 0x000fc40007ffe0ff */
[----:B------:R-:W-:Y:S01]  /*1ba80*/  @!P1 IADD3 R11, R0, 0x38860, RZ ;  /* 0x00038860000b9810 */ /* 0x000fe20007ffe0ff */
[----:B------:R-:W-:Y:S01]  /*1ba90*/  IMAD.MOV.U32 R0, RZ, RZ, -0x800000 ;  /* 0xff800000ff007424 */ /* 0x000fe200078e00ff */
[C---:B------:R-:W-:Y:S02]  /*1baa0*/  ISETP.NE.AND P2, PT, R221.reuse, 0x2, PT ;  /* 0x00000002dd00780c */ /* 0x040fe40003f45270 */
[----:B------:R-:W-:Y:S02]  /*1bab0*/  @!P1 PRMT R11, RZ, 0x654, R11 ;  /* 0x00000654ff0b9816 */ /* 0x000fe4000000000b */
[----:B------:R-:W-:Y:S01]  /*1bac0*/  SEL R221, R221, RZ, P2 ;  /* 0x000000ffdddd7207 */ /* 0x000fe20001000000 */
[----:B------:R-:W-:Y:S01]  /*1bad0*/  HGMMA.64x256x16.F32 R24, R208, gdesc[UR4].tnspB, R24, gsb0 ;  /* 0x43e00004d0187df0 */ /* 0x000fe20008000818 */
[----:B------:R-:W-:Y:S02]  /*1bae0*/  R2UR UR6, R6 ;  /* 0x00000000060672ca */ /* 0x000fe400000e0000 */
[----:B------:R-:W-:Y:S01]  /*1baf0*/  R2UR UR7, R7 ;  /* 0x00000000070772ca */ /* 0x000fe200000e0000 */
[----:B------:R-:W-:Y:S01]  /*1bb00*/  IMAD.MOV.U32 R7, RZ, RZ, 0x40000040 ;  /* 0x40000040ff077424 */ /* 0x000fe200078e00ff */
[----:B------:R-:W-:Y:S01]  /*1bb10*/  IADD3 R6, R3, 0x100, RZ ;  /* 0x0000010003067810 */ /* 0x000fe20007ffe0ff */
[----:B------:R-:W-:-:S02]  /*1bb20*/  WARPGROUP.DEPBAR.LE gsb0, 0x0 ;  /* 0x00008000000079c5 */ /* 0x000fc40000010000 */
[----:B------:R-:W-:-:S15]  /*1bb30*/  WARPGROUP.ARRIVE ;  /* 0x00000000000079c5 */ /* 0x000fde0000000000 */
[----:B------:R-:W-:-:S05]  /*1bb40*/  NOP ;  /* 0x0000000000007918 */ /* 0x000fca0000000000 */
[----:B------:R-:W-:Y:S01]  /*1bb50*/  HGMMA.64x256x16.F32 R24, R204, gdesc[UR4].tnspB, R24, gsb0 ;  /* 0x43e00004cc187df0 */ /* 0x000fe20008000818 */
[----:B------:R-:W-:Y:S02]  /*1bb60*/  R2UR UR6, R6 ;  /* 0x00000000060672ca */ /* 0x000fe400000e0000 */
[----:B------:R-:W-:Y:S01]  /*1bb70*/  R2UR UR7, R7 ;  /* 0x00000000070772ca */ /* 0x000fe200000e0000 */
[----:B------:R-:W-:Y:S01]  /*1bb80*/  IMAD.MOV.U32 R7, RZ, RZ, 0x40000040 ;  /* 0x40000040ff077424 */ /* 0x000fe200078e00ff */
[----:B------:R-:W-:Y:S02]  /*1bb90*/  IADD3 R6, R3, 0x180, RZ ;  /* 0x0000018003067810 */ /* 0x000fe40007ffe0ff */
[----:B--2---:R-:W-:-:S05]  /*1bba0*/  IADD3 R15, R15, 0x1, RZ ;  /* 0x000000010f0f7810 */ /* 0x004fca0007ffe0ff */
[----:B------:R-:W-:Y:S01]  /*1bbb0*/  STL [R1+0x60], R15 ;  /* 0x0000600f01007387 */ /* 0x000fe20000100800 */
[----:B------:R-:W-:Y:S02]  /*1bbc0*/  WARPGROUP.DEPBAR.LE gsb0, 0x0 ;  /* 0x00008000000079c5 */ /* 0x000fe40000010000 */
[----:B------:R-:W-:-:S13]  /*1bbd0*/  WARPGROUP.ARRIVE ;  /* 0x00000000000079c5 */ /* 0x000fda0000000000 */
[----:B------:R-:W-:Y:S01]  /*1bbe0*/  HGMMA.64x256x16.F32 R24, R200, gdesc[UR4].tnspB, R24, gsb0 ;  /* 0x43e00004c8187df0 */ /* 0x000fe20008000818 */
[----:B------:R-:W-:Y:S02]  /*1bbf0*/  R2UR UR6, R6 ;  /* 0x00000000060672ca */ /* 0x000fe400000e0000 */
[----:B------:R-:W-:Y:S01]  /*1bc00*/  R2UR UR7, R7 ;  /* 0x00000000070772ca */ /* 0x000fe200000e0000 */
[----:B------:R-:W-:Y:S01]  /*1bc10*/  IMAD.MOV.U32 R7, RZ, RZ, 0x40000040 ;  /* 0x40000040ff077424 */ /* 0x000fe200078e00ff */
[----:B------:R-:W-:Y:S02]  /*1bc20*/  IADD3 R6, R3, 0x200, RZ ;  /* 0x0000020003067810 */ /* 0x000fe40007ffe0ff */
[----:B------:R-:W0:Y:S01]  /*1bc30*/  SHFL.BFLY PT, R3, R20, 0x2, 0x1f ;  /* 0x0c401f0014037f89 */ /* 0x000e2200000e0000 */
[----:B------:R-:W-:Y:S02]  /*1bc40*/  WARPGROUP.DEPBAR.LE gsb0, 0x0 ;  /* 0x00008000000079c5 */ /* 0x000fe40000010000 */
[----:B------:R-:W-:-:S15]  /*1bc50*/  WARPGROUP.ARRIVE ;  /* 0x00000000000079c5 */ /* 0x000fde0000000000 */
[----:B------:R-:W-:-:S03]  /*1bc60*/  NOP ;  /* 0x0000000000007918 */ /* 0x000fc60000000000 */
[----:B------:R-:W-:Y:S01]  /*1bc70*/  HGMMA.64x256x16.F32 R24, R196, gdesc[UR4].tnspB, R24, gsb0 ;  /* 0x43e00004c4187df0 */ /* 0x000fe20008000818 */
[----:B------:R-:W-:Y:S02]  /*1bc80*/  R2UR UR6, R6 ;  /* 0x00000000060672ca */ /* 0x000fe400000e0000 */
[----:B------:R-:W-:Y:S01]  /*1bc90*/  R2UR UR7, R7 ;  /* 0x00000000070772ca */ /* 0x000fe200000e0000 */
[----:B------:R-:W1:Y:S01]  /*1bca0*/  SHFL.BFLY PT, R6, R21, 0x2, 0x1f ;  /* 0x0c401f0015067f89 */ /* 0x000e6200000e0000 */
[----:B0-----:R-:W-:-:S05]  /*1bcb0*/  FADD.FTZ R7, R3, R20 ;  /* 0x0000001403077221 */ /* 0x001fca0000010000 */
[----:B------:R-:W0:Y:S01]  /*1bcc0*/  SHFL.BFLY PT, R8, R7, 0x1, 0x1f ;  /* 0x0c201f0007087f89 */ /* 0x000e2200000e0000 */
[----:B-1----:R-:W-:-:S05]  /*1bcd0*/  FADD.FTZ R6, R6, R21 ;  /* 0x0000001506067221 */ /* 0x002fca0000010000 */
[----:B------:R-:W1:Y:S01]  /*1bce0*/  SHFL.BFLY PT, R3, R6, 0x1, 0x1f ;  /* 0x0c201f0006037f89 */ /* 0x000e6200000e0000 */
[----:B0-----:R-:W-:-:S05]  /*1bcf0*/  FADD.FTZ R14, R7, R8 ;  /* 0x00000008070e7221 */ /* 0x001fca0000010000 */
[----:B------:R-:W-:-:S13]  /*1bd00*/  FSETP.NE.FTZ.AND P3, PT, R14, RZ, PT ;  /* 0x000000ff0e00720b */ /* 0x000fda0003f75000 */
[----:B------:R-:W0:Y:S01]  /*1bd10*/  @P3 MUFU.LG2 R10, R14 ;  /* 0x0000000e000a3308 */ /* 0x000e220000000c00 */
[----:B-1----:R-:W-:Y:S01]  /*1bd20*/  FADD.FTZ R13, R6, R3 ;  /* 0x00000003060d7221 */ /* 0x002fe20000010000 */
[----:B------:R-:W-:Y:S02]  /*1bd30*/  MOV R6, RZ ;  /* 0x000000ff00067202 */ /* 0x000fe40000000f00 */
[----:B------:R-:W-:Y:S02]  /*1bd40*/  SEL R3, RZ, 0x1, P2 ;  /* 0x00000001ff037807 */ /* 0x000fe40001000000 */
[----:B------:R-:W-:Y:S02]  /*1bd50*/  FSETP.NE.FTZ.AND P0, PT, R13, RZ, PT ;  /* 0x000000ff0d00720b */ /* 0x000fe40003f15000 */
[----:B------:R-:W-:Y:S01]  /*1bd60*/  @P3 MUFU.RCP R6, R14 ;  /* 0x0000000e00063308 */ /* 0x000fe20000001000 */
[----:B------:R-:W-:Y:S01]  /*1bd70*/  LOP3.LUT R222, R222, R3, RZ, 0x3c, !PT ;  /* 0x00000003dede7212 */ /* 0x000fe200078e3cff */
[----:B------:R-:W-:-:S02]  /*1bd80*/  IMAD.MOV.U32 R3, RZ, RZ, -0x800000 ;  /* 0xff800000ff037424 */ /* 0x000fc400078e00ff */
[----:B0-----:R-:W-:-:S07]  /*1bd90*/  @P3 FMUL.FTZ R7, R10, 0.69314718246459960938 ;  /* 0x3f3172180a073820 */ /* 0x001fce0000410000 */
[----:B------:R-:W0:Y:S01]  /*1bda0*/  @P0 MUFU.LG2 R9, R13 ;  /* 0x0000000d00090308 */ /* 0x000e220000000c00 */
[C---:B------:R-:W-:Y:S01]  /*1bdb0*/  @P0 FMUL.FTZ R8, R2.reuse, 0.69314718246459960938 ;  /* 0x3f31721802080820 */ /* 0x040fe20000410000 */
[----:B------:R-:W-:-:S04]  /*1bdc0*/  @P3 FMUL.FTZ R2, R2, 0.69314718246459960938 ;  /* 0x3f31721802023820 */ /* 0x000fc80000410000 */
[----:B------:R-:W-:Y:S02]  /*1bdd0*/  @P3 FFMA.FTZ R3, R2, R4, R7 ;  /* 0x0000000402033223 */ /* 0x000fe40000010007 */
[----:B------:R-:W1:Y:S01]  /*1bde0*/  @P0 MUFU.RCP R12, R13 ;  /* 0x0000000d000c0308 */ /* 0x000e620000001000 */
[----:B0-----:R-:W-:-:S04]  /*1bdf0*/  @P0 FMUL.FTZ R9, R9, 0.69314718246459960938 ;  /* 0x3f31721809090820 */ /* 0x001fc80000410000 */
[----:B------:R-:W-:Y:S01]  /*1be00*/  @P0 FFMA.FTZ R0, R8, R5, R9 ;  /* 0x0000000508000223 */ /* 0x000fe20000010009 */
[----:B------:R-:W-:Y:S01]  /*1be10*/  PLOP3.LUT P0, PT, PT, PT, PT, 0x8, 0x0 ;  /* 0x000000000000781c */ /* 0x000fe20003f0e170 */
[----:B------:R-:W-:Y:S02]  /*1be20*/  WARPGROUP.DEPBAR.LE gsb0, 0x0 ;  /* 0x00008000000079c5 */ /* 0x000fe40000010000 */
[----:B------:R-:W-:-:S06]  /*1be30*/  WARPGROUP.ARRIVE ;  /* 0x00000000000079c5 */ /* 0x000fcc0000000000 */
[----:B------:R-:W-:Y:S03]  /*1be40*/  HGMMA.64x256x16.F32 R24, R192, gdesc[UR4].tnspB, R24, gsb0 ;  /* 0x43e00004c0187df0 */ /* 0x000fe60008000818 */
[----:B------:R-:W-:Y:S02]  /*1be50*/  WARPGROUP.DEPBAR.LE gsb0, 0x0 ;  /* 0x00008000000079c5 */ /* 0x000fe40000010000 */
[-C--:B-1----:R-:W-:Y:S01]  /*1be60*/  FMUL.FTZ R4, R24, R12.reuse ;  /* 0x0000000c18047220 */ /* 0x082fe20000410000 */
[-C--:B------:R-:W-:Y:S01]  /*1be70*/  FMUL.FTZ R160, R44, R12.reuse ;  /* 0x0000000c2ca07220 */ /* 0x080fe20000410000 */
[-C--:B------:R-:W-:Y:S01]  /*1be80*/  FMUL.FTZ R163, R56, R12.reuse ;  /* 0x0000000c38a37220 */ /* 0x080fe20000410000 */
[----:B------:R-:W-:Y:S01]  /*1be90*/  FMUL.FTZ R169, R80, R12 ;  /* 0x0000000c50a97220 */ /* 0x000fe20000410000 */
[-C--:B------:R-:W-:Y:S01]  /*1bea0*/  FMUL.FTZ R10, R27, R6.reuse ;  /* 0x000000061b0a7220 */ /* 0x080fe20000410000 */
[----:B------:R-:W-:Y:S01]  /*1beb0*/  FMUL.FTZ R8, R31, R6 ;  /* 0x000000061f087220 */ /* 0x000fe20000410000 */
[----:B------:R0:W-:Y:S01]  /*1bec0*/  @!P1 SYNCS.ARRIVE.TRANS64.RED.A1T0 RZ, [R11+URZ], RZ ;  /* 0x000000ff0bff99a7 */ /* 0x0001e2000810043f */
        /* <DEDUP_REMOVED lines=61> */
[----:B------:R-:W-:Y:S01]  /*1c2a0*/  FMUL.FTZ R31, R63, R6 ;  /* 0x000000063f1f7220 */ /* 0x000fe20000410000 */
        /* <DEDUP_REMOVED lines=8> */
[-C--:B0-----:R-:W-:Y:S01]  /*1c330*/  FMUL.FTZ R11, R46, R6.reuse ;  /* 0x000000062e0b7220 */ /* 0x081fe20000410000 */
        /* <DEDUP_REMOVED lines=50> */
[----:B------:R-:W-:-:S07]  /*1c660*/  FMUL.FTZ R76, R151, R6 ;  /* 0x00000006974c7220 */ /* 0x000fce0000410000 */
.L_x_570:
[----:B------:R-:W0:Y:S08]  /*1c670*/  S2UR UR5, SR_CgaCtaId ;  /* 0x00000000000579c3 */ /* 0x000e300000008800 */
[----:B------:R-:W-:Y:S06]  /*1c680*/  BAR.SYNC.DEFER_BLOCKING 0x5, 0x120 ;  /* 0x0144800000007b1d */ /* 0x000fec0000010000 */
[----:B------:R-:W-:Y:S01]  /*1c690*/  UMOV UR4, 0x400 ;  /* 0x0000040000047882 */ /* 0x000fe20000000000 */
[----:B------:R-:W-:Y:S01]  /*1c6a0*/  BSSY B0, `(.L_x_663) ;  /* 0x0000293000007945 */ /* 0x000fe20003800000 */
[----:B0-----:R-:W-:-:S06]  /*1c6b0*/  ULEA UR4, UR5, UR4, 0x18 ;  /* 0x0000000405047291 */ /* 0x001fcc000f8ec03f */
[----:B------:R-:W-:-:S05]  /*1c6c0*/  IMAD.U32 R16, RZ, RZ, UR4 ;  /* 0x00000004ff107e24 */ /* 0x000fca000f8e00ff */
[----:B------:R0:W1:Y:S01]  /*1c6d0*/  LDS.128 R148, [R16+0x388d0] ;  /* 0x0388d00010947984 */ /* 0x0000620000000c00 */
[----:B------:R-:W-:Y:S06]  /*1c6e0*/  BAR.ARV 0x4, 0x120 ;  /* 0x0104800000007b1d */ /* 0x000fec0000002000 */
[----:B------:R-:W-:Y:S05]  /*1c6f0*/  @P0 BRA `(.L_x_664) ;  /* 0x0000001c00580947 */ /* 0x000fea0003800000 */
[----:B------:R-:W2:Y:S04]  /*1c700*/  LDL R6, [R1+0x98] ;  /* 0x0000980001067983 */ /* 0x000ea80000100800 */
[----:B-1----:R-:W3:Y:S01]  /*1c710*/  LDL R148, [R1+0x58] ;  /* 0x0000580001947983 */ /* 0x002ee20000100800 */
[----:B------:R-:W1:Y:S01]  /*1c720*/  S2R R21, SR_SWINHI ;  /* 0x0000000000157919 */ /* 0x000e620000002f00 */
[----:B------:R-:W-:Y:S01]  /*1c730*/  F2FP.F16.F32.PACK_AB R5, R10, R5 ;  /* 0x000000050a05723e */ /* 0x000fe200000000ff */
[----:B------:R-:W-:Y:S01]  /*1c740*/  ULDC.64 UR4, c[0x0][0xbd8] ;  /* 0x0002f60000047ab9 */ /* 0x000fe20000000a00 */
[----:B------:R-:W-:Y:S02]  /*1c750*/  MOV R14, R16 ;  /* 0x00000010000e7202 */ /* 0x000fe40000000f00 */
[----:B-1----:R-:W-:-:S02]  /*1c760*/  MOV R15, R21 ;  /* 0x00000015000f7202 */ /* 0x002fc40000000f00 */
        /* <DEDUP_REMOVED lines=11> */
[----:B-----5:R-:W-:Y:S01]  /*1c820*/  F2FP.F16.F32.PACK_AB R147, R76, R72 ;  /* 0x000000484c93723e */ /* 0x020fe200000000ff */
[----:B------:R-:W-:Y:S01]  /*1c830*/  ULDC.64 UR6, c[0x0][0x208] ;  /* 0x0000820000067ab9 */ /* 0x000fe20000000a00 */
[----:B------:R-:W-:Y:S01]  /*1c840*/  BAR.SYNC.DEFER_BLOCKING 0x1, 0x100 ;  /* 0x0044000000007b1d */ /* 0x000fe20000010000 */
[----:B--2---:R-:W-:-:S03]  /*1c850*/  IMAD.WIDE R120, R6, 0x2, R14 ;  /* 0x0000000206787825 */ /* 0x004fc600078e020e */
[C---:B------:R-:W-:Y:S02]  /*1c860*/  IADD3 R6, P1, R120.reuse, 0x20, RZ ;  /* 0x0000002078067810 */ /* 0x040fe40007f3e0ff */
[----:B------:R-:W-:Y:S02]  /*1c870*/  IADD3 R46, P0, R120, 0x40, RZ ;  /* 0x00000040782e7810 */ /* 0x000fe40007f1e0ff */
[----:B------:R-:W-:Y:S02]  /*1c880*/  LOP3.LUT R88, R6, 0x380, RZ, 0xc0, !PT ;  /* 0x0000038006587812 */ /* 0x000fe400078ec0ff */
[----:B------:R-:W-:Y:S02]  /*1c890*/  IADD3 R100, P3, R120, 0x4000, RZ ;  /* 0x0000400078647810 */ /* 0x000fe40007f7e0ff */
[----:B------:R-:W-:Y:S02]  /*1c8a0*/  LOP3.LUT R92, R46, 0x380, RZ, 0xc0, !PT ;  /* 0x000003802e5c7812 */ /* 0x000fe400078ec0ff */
[----:B------:R-:W-:-:S02]  /*1c8b0*/  SHF.R.U64 R88, R88, 0x3, RZ ;  /* 0x0000000358587819 */ /* 0x000fc400000012ff */
[C---:B------:R-:W-:Y:S02]  /*1c8c0*/  IADD3 R104, P5, R120.reuse, 0x4040, RZ ;  /* 0x0000404078687810 */ /* 0x040fe40007fbe0ff */
[----:B------:R-:W-:Y:S02]  /*1c8d0*/  IADD3 R84, P4, R120, 0x60, RZ ;  /* 0x0000006078547810 */ /* 0x000fe40007f9e0ff */
[----:B------:R-:W-:Y:S02]  /*1c8e0*/  LOP3.LUT R118, R100, 0x380, RZ, 0xc0, !PT ;  /* 0x0000038064767812 */ /* 0x000fe400078ec0ff */
[----:B------:R-:W-:Y:S02]  /*1c8f0*/  SHF.R.U64 R92, R92, 0x3, RZ ;  /* 0x000000035c5c7819 */ /* 0x000fe400000012ff */
[----:B------:R-:W-:Y:S02]  /*1c900*/  IADD3 R106, P2, R120, 0x4060, RZ ;  /* 0x00004060786a7810 */ /* 0x000fe40007f5e0ff */
[----:B------:R-:W-:-:S02]  /*1c910*/  LOP3.LUT R88, R88, R6, RZ, 0x3c, !PT ;  /* 0x0000000658587212 */ /* 0x000fc400078e3cff */
[----:B------:R-:W-:Y:S02]  /*1c920*/  LOP3.LUT R6, R104, 0x380, RZ, 0xc0, !PT ;  /* 0x0000038068067812 */ /* 0x000fe400078ec0ff */
[----:B------:R-:W-:Y:S02]  /*1c930*/  LOP3.LUT R96, R84, 0x380, RZ, 0xc0, !PT ;  /* 0x0000038054607812 */ /* 0x000fe400078ec0ff */
[----:B------:R-:W-:Y:S02]  /*1c940*/  SHF.R.U64 R118, R118, 0x3, RZ ;  /* 0x0000000376767819 */ /* 0x000fe400000012ff */
[----:B------:R-:W-:Y:S02]  /*1c950*/  LOP3.LUT R92, R92, R46, RZ, 0x3c, !PT ;  /* 0x0000002e5c5c7212 */ /* 0x000fe400078e3cff */
[----:B------:R-:W-:Y:S02]  /*1c960*/  IADD3 R102, P6, R120, 0x4020, RZ ;  /* 0x0000402078667810 */ /* 0x000fe40007fde0ff */
[----:B------:R-:W-:Y:S01]  /*1c970*/  LOP3.LUT R46, R106, 0x380, RZ, 0xc0, !PT ;  /* 0x000003806a2e7812 */ /* 0x000fe200078ec0ff */
[----:B------:R-:W-:Y:S01]  /*1c980*/  IMAD.X R101, RZ, RZ, R121, P3 ;  /* 0x000000ffff657224 */ /* 0x000fe200018e0679 */
[----:B------:R-:W-:-:S02]  /*1c990*/  SHF.R.U64 R6, R6, 0x3, RZ ;  /* 0x0000000306067819 */ /* 0x000fc400000012ff */
[----:B------:R-:W-:Y:S02]  /*1c9a0*/  IADD3.X R89, RZ, R121, RZ, P1, !PT ;  /* 0x00000079ff597210 */ /* 0x000fe40000ffe4ff */
[----:B------:R-:W-:Y:S02]  /*1c9b0*/  IADD3 R114, P3, R120, 0x8060, RZ ;  /* 0x0000806078727810 */ /* 0x000fe40007f7e0ff */
[----:B------:R-:W-:Y:S02]  /*1c9c0*/  SHF.R.U64 R96, R96, 0x3, RZ ;  /* 0x0000000360607819 */ /* 0x000fe400000012ff */
[----:B------:R-:W-:Y:S02]  /*1c9d0*/  LOP3.LUT R100, R118, R100, RZ, 0x3c, !PT ;  /* 0x0000006476647212 */ /* 0x000fe400078e3cff */
[C---:B------:R-:W-:Y:S02]  /*1c9e0*/  LOP3.LUT R21, R120.reuse, 0x380, RZ, 0xc0, !PT ;  /* 0x0000038078157812 */ /* 0x040fe400078ec0ff */
[----:B------:R-:W-:-:S02]  /*1c9f0*/  IADD3 R108, P1, R120, 0x8000, RZ ;  /* 0x00008000786c7810 */ /* 0x000fc40007f3e0ff */
[----:B------:R-:W-:Y:S02]  /*1ca00*/  IADD3.X R103, RZ, R121, RZ, P6, !PT ;  /* 0x00000079ff677210 */ /* 0x000fe400037fe4ff */
[----:B------:R-:W-:Y:S02]  /*1ca10*/  LOP3.LUT R118, R102, 0x380, RZ, 0xc0, !PT ;  /* 0x0000038066767812 */ /* 0x000fe400078ec0ff */
[----:B------:R-:W-:Y:S02]  /*1ca20*/  SHF.R.U64 R46, R46, 0x3, RZ ;  /* 0x000000032e2e7819 */ /* 0x000fe400000012ff */
[----:B------:R-:W-:Y:S02]  /*1ca30*/  IADD3 R116, P6, R120, 0xc000, RZ ;  /* 0x0000c00078747810 */ /* 0x000fe40007fde0ff */
[----:B------:R-:W-:Y:S02]  /*1ca40*/  LOP3.LUT R104, R6, R104, RZ, 0x3c, !PT ;  /* 0x0000006806687212 */ /* 0x000fe400078e3cff */
[----:B------:R-:W-:-:S02]  /*1ca50*/  LOP3.LUT R96, R96, R84, RZ, 0x3c, !PT ;  /* 0x0000005460607212 */ /* 0x000fc400078e3cff */
[----:B------:R-:W-:Y:S01]  /*1ca60*/  LOP3.LUT R6, R114, 0x380, RZ, 0xc0, !PT ;  /* 0x0000038072067812 */ /* 0x000fe200078ec0ff */
[--C-:B------:R-:W-:Y:S01]  /*1ca70*/  IMAD.X R105, RZ, RZ, R121.reuse, P5 ;  /* 0x000000ffff697224 */ /* 0x100fe200028e0679 */
[----:B------:R-:W-:Y:S02]  /*1ca80*/  IADD3.X R97, RZ, R121, RZ, P4, !PT ;  /* 0x00000079ff617210 */ /* 0x000fe400027fe4ff */
[----:B------:R-:W-:Y:S02]  /*1ca90*/  SHF.R.U64 R21, R21, 0x3, RZ ;  /* 0x0000000315157819 */ /* 0x000fe400000012ff */
[----:B------:R-:W-:Y:S02]  /*1caa0*/  LOP3.LUT R84, R108, 0x380, RZ, 0xc0, !PT ;  /* 0x000003806c547812 */ /* 0x000fe400078ec0ff */
[----:B------:R-:W-:Y:S02]  /*1cab0*/  SHF.R.U64 R118, R118, 0x3, RZ ;  /* 0x0000000376767819 */ /* 0x000fe400000012ff */
[----:B------:R-:W-:Y:S01]  /*1cac0*/  LOP3.LUT R106, R46, R106, RZ, 0x3c, !PT ;  /* 0x0000006a2e6a7212 */ /* 0x000fe200078e3cff */
[--C-:B------:R-:W-:Y:S01]  /*1cad0*/  IMAD.X R93, RZ, RZ, R121.reuse, P0 ;  /* 0x000000ffff5d7224 */ /* 0x100fe200000e0679 */
[----:B------:R-:W-:Y:S01]  /*1cae0*/  IADD3 R112, P4, R120, 0x8040, RZ ;  /* 0x0000804078707810 */ /* 0x000fe20007f9e0ff */
[----:B------:R-:W-:Y:S01]  /*1caf0*/  IMAD.X R109, RZ, RZ, R121, P1 ;  /* 0x000000ffff6d7224 */ /* 0x000fe200008e0679 */
[----:B------:R-:W-:-:S02]  /*1cb00*/  LOP3.LUT R46, R116, 0x380, RZ, 0xc0, !PT ;  /* 0x00000380742e7812 */ /* 0x000fc400078ec0ff */
[C---:B------:R-:W-:Y:S02]  /*1cb10*/  IADD3 R20, P5, R120.reuse, 0xc020, RZ ;  /* 0x0000c02078147810 */ /* 0x040fe40007fbe0ff */
[----:B------:R-:W-:Y:S02]  /*1cb20*/  IADD3.X R107, RZ, R121, RZ, P2, !PT ;  /* 0x00000079ff6b7210 */ /* 0x000fe400017fe4ff */
[C---:B------:R-:W-:Y:S02]  /*1cb30*/  IADD3 R110, P0, R120.reuse, 0x8020, RZ ;  /* 0x00008020786e7810 */ /* 0x040fe40007f1e0ff */
[C---:B------:R-:W-:Y:S02]  /*1cb40*/  IADD3 R26, P2, R120.reuse, 0xc040, RZ ;  /* 0x0000c040781a7810 */ /* 0x040fe40007f5e0ff */
[----:B------:R-:W-:Y:S02]  /*1cb50*/  IADD3 R30, P1, R120, 0xc060, RZ ;  /* 0x0000c060781e7810 */ /* 0x000fe40007f3e0ff */
[----:B------:R-:W-:-:S02]  /*1cb60*/  SHF.R.U64 R6, R6, 0x3, RZ ;  /* 0x0000000306067819 */ /* 0x000fc400000012ff */
[----:B------:R-:W-:Y:S02]  /*1cb70*/  LOP3.LUT R120, R21, R120, RZ, 0x3c, !PT ;  /* 0x0000007815787212 */ /* 0x000fe400078e3cff */
[----:B------:R-:W-:Y:S02]  /*1cb80*/  SHF.R.U64 R84, R84, 0x3, RZ ;  /* 0x0000000354547819 */ /* 0x000fe400000012ff */
[----:B------:R-:W-:Y:S02]  /*1cb90*/  LOP3.LUT R102, R118, R102, RZ, 0x3c, !PT ;  /* 0x0000006676667212 */ /* 0x000fe400078e3cff */
[----:B------:R-:W-:Y:S02]  /*1cba0*/  LOP3.LUT R118, R112, 0x380, RZ, 0xc0, !PT ;  /* 0x0000038070767812 */ /* 0x000fe400078ec0ff */
[----:B------:R-:W-:Y:S02]  /*1cbb0*/  SHF.R.U64 R46, R46, 0x3, RZ ;  /* 0x000000032e2e7819 */ /* 0x000fe400000012ff */
[----:B------:R-:W-:-:S02]  /*1cbc0*/  LOP3.LUT R10, R20, 0x380, RZ, 0xc0, !PT ;  /* 0x00000380140a7812 */ /* 0x000fc400078ec0ff */
[----:B------:R-:W-:Y:S02]  /*1cbd0*/  LOP3.LUT R114, R6, R114, RZ, 0x3c, !PT ;  /* 0x0000007206727212 */ /* 0x000fe400078e3cff */
[----:B------:R-:W-:Y:S02]  /*1cbe0*/  LOP3.LUT R108, R84, R108, RZ, 0x3c, !PT ;  /* 0x0000006c546c7212 */ /* 0x000fe400078e3cff */
[----:B------:R-:W-:Y:S02]  /*1cbf0*/  MOV R120, R120 ;  /* 0x0000007800787202 */ /* 0x000fe40000000f00 */
[----:B------:R-:W-:Y:S02]  /*1cc00*/  F2FP.F16.F32.PACK_AB R6, R29, R28 ;  /* 0x0000001c1d06723e */ /* 0x000fe400000000ff */
[----:B------:R-:W-:Y:S02]  /*1cc10*/  LOP3.LUT R84, R110, 0x380, RZ, 0xc0, !PT ;  /* 0x000003806e547812 */ /* 0x000fe400078ec0ff */
[----:B------:R-:W-:-:S02]  /*1cc20*/  SHF.R.U64 R118, R118, 0x3, RZ ;  /* 0x0000000376767819 */ /* 0x000fc400000012ff */
[----:B------:R-:W-:Y:S02]  /*1cc30*/  LOP3.LUT R116, R46, R116, RZ, 0x3c, !PT ;  /* 0x000000742e747212 */ /* 0x000fe400078e3cff */
[----:B------:R-:W-:Y:S02]  /*1cc40*/  LOP3.LUT R25, R26, 0x380, RZ, 0xc0, !PT ;  /* 0x000003801a197812 */ /* 0x000fe400078ec0ff */
[----:B------:R-:W-:Y:S02]  /*1cc50*/  LOP3.LUT R46, R30, 0x380, RZ, 0xc0, !PT ;  /* 0x000003801e2e7812 */ /* 0x000fe400078ec0ff */
[----:B------:R-:W-:Y:S01]  /*1cc60*/  SHF.R.U64 R10, R10, 0x3, RZ ;  /* 0x000000030a0a7819 */ /* 0x000fe200000012ff */
[----:B------:R1:W-:Y:S01]  /*1cc70*/  STSM.16.M88.4 [R120], R4 ;  /* 0x0000000478007844 */ /* 0x0003e20000000200 */
[----:B------:R-:W-:Y:S02]  /*1cc80*/  SHF.R.U64 R84, R84, 0x3, RZ ;  /* 0x0000000354547819 */ /* 0x000fe400000012ff */
[----:B------:R-:W-:-:S02]  /*1cc90*/  LOP3.LUT R112, R118, R112, RZ, 0x3c, !PT ;  /* 0x0000007076707212 */ /* 0x000fc400078e3cff */
[----:B------:R-:W-:Y:S02]  /*1cca0*/  SHF.R.U64 R25, R25, 0x3, RZ ;  /* 0x0000000319197819 */ /* 0x000fe400000012ff */
[----:B------:R-:W-:Y:S02]  /*1ccb0*/  SHF.R.U64 R46, R46, 0x3, RZ ;  /* 0x000000032e2e7819 */ /* 0x000fe400000012ff */
[----:B------:R-:W-:Y:S02]  /*1ccc0*/  LOP3.LUT R118, R10, R20, RZ, 0x3c, !PT ;  /* 0x000000140a767212 */ /* 0x000fe400078e3cff */
[----:B------:R-:W-:Y:S02]  /*1ccd0*/  MOV R88, R88 ;  /* 0x0000005800587202 */ /* 0x000fe40000000f00 */
[----:B------:R-:W-:Y:S02]  /*1cce0*/  MOV R92, R92 ;  /* 0x0000005c005c7202 */ /* 0x000fe40000000f00 */
[----:B------:R-:W-:-:S02]  /*1ccf0*/  F2FP.F16.F32.PACK_AB R10, R45, R160 ;  /* 0x000000a02d0a723e */ /* 0x000fc400000000ff */
[----:B-1----:R-:W-:Y:S02]  /*1cd00*/  F2FP.F16.F32.PACK_AB R4, R33, R32 ;  /* 0x000000202104723e */ /* 0x002fe400000000ff */
[----:B------:R-:W-:Y:S02]  /*1cd10*/  F2FP.F16.F32.PACK_AB R5, R35, R34 ;  /* 0x000000222305723e */ /* 0x000fe400000000ff */
[----:B------:R-:W-:Y:S02]  /*1cd20*/  F2FP.F16.F32.PACK_AB R6, R37, R24 ;  /* 0x000000182506723e */ /* 0x000fe400000000ff */
[----:B------:R-:W-:Y:S02]  /*1cd30*/  F2FP.F16.F32.PACK_AB R7, R39, R38 ;  /* 0x000000262707723e */ /* 0x000fe400000000ff */
[----:B------:R-:W-:Y:S02]  /*1cd40*/  LOP3.LUT R110, R84, R110, RZ, 0x3c, !PT ;  /* 0x0000006e546e7212 */ /* 0x000fe400078e3cff */
[----:B------:R-:W-:Y:S01]  /*1cd50*/  LOP3.LUT R20, R25, R26, RZ, 0x3c, !PT ;  /* 0x0000001a19147212 */ /* 0x000fe200078e3cff */
[----:B------:R1:W-:Y:S01]  /*1cd60*/  STSM.16.M88.4 [R88], R4 ;  /* 0x0000000458007844 */ /* 0x0003e20000000200 */
[----:B------:R-:W-:-:S02]  /*1cd70*/  LOP3.LUT R84, R46, R30, RZ, 0x3c, !PT ;  /* 0x0000001e2e547212 */ /* 0x000fc400078e3cff */
[----:B------:R-:W-:Y:S02]  /*1cd80*/  MOV R96, R96 ;  /* 0x0000006000607202 */ /* 0x000fe40000000f00 */
[----:B------:R-:W-:Y:S02]  /*1cd90*/  F2FP.F16.F32.PACK_AB R24, R49, R161 ;  /* 0x000000a13118723e */ /* 0x000fe400000000ff */
[----:B------:R-:W-:Y:S02]  /*1cda0*/  F2FP.F16.F32.PACK_AB R25, R51, R50 ;  /* 0x000000323319723e */ /* 0x000fe400000000ff */
[----:B------:R-:W-:Y:S01]  /*1cdb0*/  F2FP.F16.F32.PACK_AB R26, R53, R162 ;  /* 0x000000a2351a723e */ /* 0x000fe200000000ff */
[----:B------:R2:W-:Y:S01]  /*1cdc0*/  STSM.16.M88.4 [R92], R8 ;  /* 0x000000085c007844 */ /* 0x0005e20000000200 */
[----:B------:R-:W-:Y:S02]  /*1cdd0*/  MOV R100, R100 ;  /* 0x0000006400647202 */ /* 0x000fe40000000f00 */
[----:B------:R-:W-:-:S02]  /*1cde0*/  F2FP.F16.F32.PACK_AB R28, R57, R163 ;  /* 0x000000a3391c723e */ /* 0x000fc400000000ff */
[----:B------:R-:W-:Y:S02]  /*1cdf0*/  F2FP.F16.F32.PACK_AB R29, R59, R58 ;  /* 0x0000003a3b1d723e */ /* 0x000fe400000000ff */
[----:B------:R-:W-:Y:S01]  /*1ce00*/  F2FP.F16.F32.PACK_AB R30, R61, R164 ;  /* 0x000000a43d1e723e */ /* 0x000fe200000000ff */
[----:B------:R-:W-:Y:S01]  /*1ce10*/  IMAD.X R113, RZ, RZ, R121, P4 ;  /* 0x000000ffff717224 */ /* 0x000fe200020e0679 */
[----:B------:R-:W-:Y:S02]  /*1ce20*/  MOV R102, R102 ;  /* 0x0000006600667202 */ /* 0x000fe40000000f00 */
[----:B-1----:R-:W-:Y:S02]  /*1ce30*/  F2FP.F16.F32.PACK_AB R4, R65, R165 ;  /* 0x000000a54104723e */ /* 0x002fe400000000ff */
[----:B------:R-:W-:Y:S02]  /*1ce40*/  F2FP.F16.F32.PACK_AB R5, R67, R66 ;  /* 0x000000424305723e */ /* 0x000fe400000000ff */
[----:B------:R-:W-:-:S02]  /*1ce50*/  F2FP.F16.F32.PACK_AB R6, R69, R166 ;  /* 0x000000a64506723e */ /* 0x000fc400000000ff */
[----:B------:R-:W-:Y:S02]  /*1ce60*/  F2FP.F16.F32.PACK_AB R7, R71, R70 ;  /* 0x000000464707723e */ /* 0x000fe400000000ff */
[----:B------:R-:W-:Y:S02]  /*1ce70*/  IADD3.X R111, RZ, R121, RZ, P0, !PT ;  /* 0x00000079ff6f7210 */ /* 0x000fe400007fe4ff */
[----:B------:R-:W-:Y:S02]  /*1ce80*/  MOV R104, R104 ;  /* 0x0000006800687202 */ /* 0x000fe40000000f00 */
[----:B--2---:R-:W-:Y:S02]  /*1ce90*/  F2FP.F16.F32.PACK_AB R8, R73, R167 ;  /* 0x000000a74908723e */ /* 0x004fe400000000ff */
[----:B------:R-:W-:Y:S02]  /*1cea0*/  F2FP.F16.F32.PACK_AB R9, R75, R74 ;  /* 0x0000004a4b09723e */ /* 0x000fe400000000ff */
[----:B------:R-:W-:-:S02]  /*1ceb0*/  F2FP.F16.F32.PACK_AB R10, R77, R168 ;  /* 0x000000a84d0a723e */ /* 0x000fc400000000ff */
[----:B------:R-:W-:Y:S01]  /*1cec0*/  F2FP.F16.F32.PACK_AB R11, R79, R78 ;  /* 0x0000004e4f0b723e */ /* 0x000fe200000000ff */
[----:B------:R-:W-:Y:S01]  /*1ced0*/  STSM.16.M88.4 [R96], R24 ;  /* 0x0000001860007844 */ /* 0x000fe20000000200 */
[----:B------:R-:W-:Y:S02]  /*1cee0*/  IADD3.X R115, RZ, R121, RZ, P3, !PT ;  /* 0x00000079ff737210 */ /* 0x000fe40001ffe4ff */
[----:B------:R-:W-:Y:S01]  /*1cef0*/  MOV R106, R106 ;  /* 0x0000006a006a7202 */ /* 0x000fe20000000f00 */
[----:B------:R-:W-:Y:S01]  /*1cf00*/  STSM.16.M88.4 [R100], R28 ;  /* 0x0000001c64007844 */ /* 0x000fe20000000200 */
[----:B------:R-:W-:Y:S02]  /*1cf10*/  F2FP.F16.F32.PACK_AB R32, R81, R169 ;  /* 0x000000a95120723e */ /* 0x000fe400000000ff */
[----:B------:R-:W-:Y:S02]  /*1cf20*/  F2FP.F16.F32.PACK_AB R33, R83, R82 ;  /* 0x000000525321723e */ /* 0x000fe400000000ff */
[----:B------:R-:W-:-:S02]  /*1cf30*/  F2FP.F16.F32.PACK_AB R34, R44, R170 ;  /* 0x000000aa2c22723e */ /* 0x000fc400000000ff */
[----:B------:R-:W-:Y:S01]  /*1cf40*/  F2FP.F16.F32.PACK_AB R35, R87, R86 ;  /* 0x000000565723723e */ /* 0x000fe200000000ff */
[----:B------:R1:W-:Y:S01]  /*1cf50*/  STSM.16.M88.4 [R102], R4 ;  /* 0x0000000466007844 */ /* 0x0003e20000000200 */
[----:B------:R-:W-:Y:S02]  /*1cf60*/  MOV R108, R108 ;  /* 0x0000006c006c7202 */ /* 0x000fe40000000f00 */
        /* <DEDUP_REMOVED lines=8> */
[----:B------:R-:W-:Y:S02]  /*1cff0*/  F2FP.F16.F32.PACK_AB R59, R36, R13 ;  /* 0x0000000d243b723e */ /* 0x000fe400000000ff */
[----:B------:R-:W-:Y:S02]  /*1d000*/  MOV R112, R112 ;  /* 0x0000007000707202 */ /* 0x000fe40000000f00 */
[----:B-1----:R-:W-:-:S02]  /*1d010*/  F2FP.F16.F32.PACK_AB R4, R154, R175 ;  /* 0x000000af9a04723e */ /* 0x002fc400000000ff */
[----:B------:R-:W-:Y:S02]  /*1d020*/  F2FP.F16.F32.PACK_AB R5, R42, R40 ;  /* 0x000000282a05723e */ /* 0x000fe400000000ff */
[----:B------:R-:W-:Y:S02]  /*1d030*/  F2FP.F16.F32.PACK_AB R6, R155, R176 ;  /* 0x000000b09b06723e */ /* 0x000fe400000000ff */
[----:B------:R-:W-:Y:S01]  /*1d040*/  F2FP.F16.F32.PACK_AB R7, R52, R48 ;  /* 0x000000303407723e */ /* 0x000fe200000000ff */
[----:B------:R-:W-:Y:S01]  /*1d050*/  STSM.16.M88.4 [R106], R32 ;  /* 0x000000206a007844 */ /* 0x000fe20000000200 */
[----:B------:R-:W-:Y:S02]  /*1d060*/  MOV R114, R114 ;  /* 0x0000007200727202 */ /* 0x000fe40000000f00 */
[----:B--2---:R-:W-:Y:S02]  /*1d070*/  F2FP.F16.F32.PACK_AB R8, R156, R177 ;  /* 0x000000b19c08723e */ /* 0x004fe400000000ff */
[----:B------:R-:W-:-:S02]  /*1d080*/  F2FP.F16.F32.PACK_AB R9, R60, R55 ;  /* 0x000000373c09723e */ /* 0x000fc400000000ff */
[----:B------:R-:W-:Y:S02]  /*1d090*/  F2FP.F16.F32.PACK_AB R10, R157, R178 ;  /* 0x000000b29d0a723e */ /* 0x000fe400000000ff */
[----:B------:R-:W-:Y:S01]  /*1d0a0*/  F2FP.F16.F32.PACK_AB R11, R64, R63 ;  /* 0x0000003f400b723e */ /* 0x000fe200000000ff */
[----:B------:R-:W-:Y:S01]  /*1d0b0*/  STSM.16.M88.4 [R108], R44 ;  /* 0x0000002c6c007844 */ /* 0x000fe20000000200 */
[----:B------:R-:W-:-:S03]  /*1d0c0*/  IMAD.X R117, RZ, RZ, R121, P6 ;  /* 0x000000ffff757224 */ /* 0x000fc600030e0679 */
[----:B------:R-:W-:Y:S01]  /*1d0d0*/  STSM.16.M88.4 [R110], R56 ;  /* 0x000000386e007844 */ /* 0x000fe20000000200 */
[----:B------:R-:W-:-:S03]  /*1d0e0*/  IADD3.X R119, RZ, R121, RZ, P5, !PT ;  /* 0x00000079ff777210 */ /* 0x000fc60002ffe4ff */
[----:B------:R3:W-:Y:S01]  /*1d0f0*/  STSM.16.M88.4 [R112], R4 ;  /* 0x0000000470007844 */ /* 0x0007e20000000200 */
[----:B------:R-:W-:-:S03]  /*1d100*/  IMAD.X R21, RZ, RZ, R121, P2 ;  /* 0x000000ffff157224 */ /* 0x000fc600010e0679 */
[----:B------:R1:W-:Y:S01]  /*1d110*/  STSM.16.M88.4 [R114], R8 ;  /* 0x0000000872007844 */ /* 0x0003e20000000200 */
[----:B------:R-:W-:Y:S02]  /*1d120*/  IADD3.X R85, RZ, R121, RZ, P1, !PT ;  /* 0x00000079ff557210 */ /* 0x000fe40000ffe4ff */
[----:B------:R-:W-:Y:S02]  /*1d130*/  MOV R116, R116 ;  /* 0x0000007400747202 */ /* 0x000fe40000000f00 */
[----:B------:R-:W-:Y:S02]  /*1d140*/  F2FP.F16.F32.PACK_AB R24, R158, R179 ;  /* 0x000000b39e18723e */ /* 0x000fe400000000ff */
[----:B------:R-:W-:Y:S01]  /*1d150*/  F2FP.F16.F32.PACK_AB R25, R123, R122 ;  /* 0x0000007a7b19723e */ /* 0x000fe200000000ff */
[----:B---3--:R-:W-:Y:S01]  /*1d160*/  IMAD.SHL.U32 R4, R148, 0x4, RZ ;  /* 0x0000000494047824 */ /* 0x008fe200078e00ff */
[----:B-1----:R-:W-:Y:S02]  /*1d170*/  SHF.R.S32.HI R10, RZ, 0x1f, R148 ;  /* 0x0000001fff0a7819 */ /* 0x002fe40000011494 */
[----:B------:R-:W-:-:S02]  /*1d180*/  F2FP.F16.F32.PACK_AB R26, R125, R124 ;  /* 0x0000007c7d1a723e */ /* 0x000fc400000000ff */
[----:B------:R-:W-:Y:S02]  /*1d190*/  F2FP.F16.F32.PACK_AB R27, R127, R126 ;  /* 0x0000007e7f1b723e */ /* 0x000fe400000000ff */
[----:B------:R-:W-:Y:S02]  /*1d1a0*/  ISETP.NE.U32.AND P3, PT, RZ, UR4, PT ;  /* 0x00000004ff007c0c */ /* 0x000fe4000bf65070 */
[----:B------:R-:W-:Y:S02]  /*1d1b0*/  SHF.L.U64.HI R8, R148, 0x2, R10 ;  /* 0x0000000294087819 */ /* 0x000fe4000001020a */
[----:B------:R-:W-:Y:S02]  /*1d1c0*/  IADD3 R6, P0, R4, UR4, RZ ;  /* 0x0000000404067c10 */ /* 0x000fe4000ff1e0ff */
[----:B------:R-:W-:Y:S02]  /*1d1d0*/  MOV R118, R118 ;  /* 0x0000007600767202 */ /* 0x000fe40000000f00 */
[----:B------:R-:W-:-:S02]  /*1d1e0*/  F2FP.F16.F32.PACK_AB R28, R129, R128 ;  /* 0x00000080811c723e */ /* 0x000fc400000000ff */
[----:B------:R-:W-:Y:S02]  /*1d1f0*/  F2FP.F16.F32.PACK_AB R29, R131, R130 ;  /* 0x00000082831d723e */ /* 0x000fe400000000ff */
[----:B------:R-:W-:Y:S02]  /*1d200*/  F2FP.F16.F32.PACK_AB R30, R133, R132 ;  /* 0x00000084851e723e */ /* 0x000fe400000000ff */
[----:B------:R-:W-:Y:S02]  /*1d210*/  F2FP.F16.F32.PACK_AB R31, R135, R134 ;  /* 0x00000086871f723e */ /* 0x000fe400000000ff */
[----:B------:R-:W-:Y:S02]  /*1d220*/  MOV R20, R20 ;  /* 0x0000001400147202 */ /* 0x000fe40000000f00 */
[----:B------:R-:W-:Y:S02]  /*1d230*/  F2FP.F16.F32.PACK_AB R32, R137, R136 ;  /* 0x000000888920723e */ /* 0x000fe400000000ff */
[----:B------:R-:W-:-:S02]  /*1d240*/  F2FP.F16.F32.PACK_AB R33, R139, R138 ;  /* 0x0000008a8b21723e */ /* 0x000fc400000000ff */
[----:B------:R-:W-:Y:S02]  /*1d250*/  F2FP.F16.F32.PACK_AB R34, R141, R140 ;  /* 0x0000008c8d22723e */ /* 0x000fe400000000ff */
[----:B------:R-:W-:Y:S02]  /*1d260*/  F2FP.F16.F32.PACK_AB R35, R143, R142 ;  /* 0x0000008e8f23723e */ /* 0x000fe400000000ff */
[----:B------:R-:W-:Y:S01]  /*1d270*/  MOV R84, R84 ;  /* 0x0000005400547202 */ /* 0x000fe20000000f00 */
[----:B------:R1:W-:Y:S01]  /*1d280*/  STSM.16.M88.4 [R116], R24 ;  /* 0x0000001874007844 */ /* 0x0003e20000000200 */
[----:B------:R-:W-:Y:S02]  /*1d290*/  ISETP.NE.AND.EX P3, PT, RZ, UR5, PT, P3 ;  /* 0x00000005ff007c0c */ /* 0x000fe4000bf65330 */
[----:B------:R-:W-:Y:S01]  /*1d2a0*/  IADD3.X R7, R8, UR5, RZ, P0, !PT ;  /* 0x0000000508077c10 */ /* 0x000fe200087fe4ff */
[----:B------:R-:W-:Y:S01]  /*1d2b0*/  ULDC.64 UR4, c[0x0][0xbe0] ;  /* 0x0002f80000047ab9 */ /* 0x000fe20000000a00 */
[----:B------:R1:W-:Y:S01]  /*1d2c0*/  STSM.16.M88.4 [R118], R28 ;  /* 0x0000001c76007844 */ /* 0x0003e20000000200 */
[----:B------:R-:W-:-:S03]  /*1d2d0*/  ISETP.NE.U32.AND P1, PT, RZ, UR4, PT ;  /* 0x00000004ff007c0c */ /* 0x000fc6000bf25070 */
[----:B------:R1:W-:Y:S01]  /*1d2e0*/  STSM.16.M88.4 [R20], R32 ;  /* 0x0000002014007844 */ /* 0x0003e20000000200 */
[----:B------:R-:W-:-:S03]  /*1d2f0*/  ISETP.NE.AND.EX P1, PT, RZ, UR5, PT, P1 ;  /* 0x00000005ff007c0c */ /* 0x000fc6000bf25310 */
[----:B------:R1:W-:Y:S01]  /*1d300*/  STSM.16.M88.4 [R84], R144 ;  /* 0x0000009054007844 */ /* 0x0003e20000000200 */
[----:B------:R-:W-:-:S05]  /*1d310*/  IMAD R5, R18, 0x8, R220 ;  /* 0x0000000812057824 */ /* 0x000fca00078e02dc */
[----:B------:R-:W-:Y:S01]  /*1d320*/  SHF.L.U32 R5, R5, 0x3, RZ ;  /* 0x0000000305057819 */ /* 0x000fe200000006ff */
[----:B------:R-:W-:Y:S03]  /*1d330*/  BAR.SYNC.DEFER_BLOCKING 0x1, 0x100 ;  /* 0x0044000000007b1d */ /* 0x000fe60000010000 */
[----:B------:R-:W-:Y:S01]  /*1d340*/  @P1 IADD3 R4, P0, R4, UR4, RZ ;  /* 0x0000000404041c10 */ /* 0x000fe2000ff1e0ff */
[----:B------:R-:W-:Y:S02]  /*1d350*/  IMAD.WIDE R14, R5, 0x2, R14 ;  /* 0x00000002050e7825 */ /* 0x000fe400078e020e */
[----:B------:R-:W-:Y:S01]  /*1d360*/  ULDC UR4, c[0x0][0xa88] ;  /* 0x0002a20000047ab9 */ /* 0x000fe20000000800 */
[----:B------:R-:W-:Y:S01]  /*1d370*/  MOV R77, RZ ;  /* 0x000000ff004d7202 */ /* 0x000fe20000000f00 */
[----:B------:R-:W-:Y:S01]  /*1d380*/  IMAD.U32 R2, RZ, RZ, UR4 ;  /* 0x00000004ff027e24 */ /* 0x000fe2000f8e00ff */
[----:B------:R-:W-:-:S02]  /*1d390*/  @P1 IADD3.X R5, R8, UR5, RZ, P0, !PT ;  /* 0x0000000508051c10 */ /* 0x000fc400087fe4ff */
[----:B------:R-:W-:-:S04]  /*1d3a0*/  IADD3 R9, P0, R14, 0x1000, RZ ;  /* 0x000010000e097810 */ /* 0x000fc80007f1e0ff */
[----:B------:R-:W-:Y:S01]  /*1d3b0*/  LOP3.LUT R8, R9, 0x380, RZ, 0xc0, !PT ;  /* 0x0000038009087812 */ /* 0x000fe200078ec0ff */
[----:B------:R1:W5:Y:S04]  /*1d3c0*/  @P3 LDG.E R77, desc[UR6][R6.64] ;  /* 0x00000006064d3981 */ /* 0x000368000c1e1900 */
[----:B------:R1:W5:Y:S01]  /*1d3d0*/  @P1 LDG.E R2, desc[UR6][R4.64] ;  /* 0x0000000604021981 */ /* 0x000362000c1e1900 */
[----:B------:R-:W-:Y:S05]  /*1d3e0*/  @P1 BRA `(.L_x_665) ;  /* 0x0000000000141947 */ /* 0x000fea0003800000 */
[----:B------:R-:W-:Y:S05]  /*1d3f0*/  @!P3 BRA `(.L_x_665) ;  /* 0x000000000010b947 */ /* 0x000fea0003800000 */
[----:B------:R-:W-:Y:S02]  /*1d400*/  ULDC.64 UR4, c[0x0][0x208] ;  /* 0x0000820000047ab9 */ /* 0x000fe40000000a00 */
[----:B-1----:R-:W2:Y:S04]  /*1d410*/  LDG.E R5, desc[UR4][R6.64] ;  /* 0x0000000406057981 */ /* 0x002ea8000c1e1900 */
[----:B-----5:R-:W2:Y:S02]  /*1d420*/  LDG.E R2, desc[UR4][R6.64+0x4] ;  /* 0x0000040406027981 */ /* 0x020ea4000c1e1900 */
[----:B--2---:R-:W-:-:S07]  /*1d430*/  IADD3 R2, -R5, R2, RZ ;  /* 0x0000000205027210 */ /* 0x004fce0007ffe1ff */
.L_x_665:
[----:B-1----:R-:W2:Y:S01]  /*1d440*/  LDL R6, [R1+0x94] ;  /* 0x0000940001067983 */ /* 0x002ea20000100800 */
[----:B------:R-:W-:-:S03]  /*1d450*/  ULDC.64 UR4, c[0x0][0xb70] ;  /* 0x0002dc0000047ab9 */ /* 0x000fc60000000a00 */
[----:B------:R-:W3:Y:S04]  /*1d460*/  LDL.LU R82, [R1+0x5c] ;  /* 0x00005c0001527983 */ /* 0x000ee80000300800 */
[----:B------:R-:W2:Y:S01]  /*1d470*/  LDL.LU R80, [R1+0x64] ;  /* 0x0000640001507983 */ /* 0x000ea20000300800 */
[----:B------:R-:W-:Y:S01]  /*1d480*/  SEL R19, R10, RZ, !P3 ;  /* 0x000000ff0a137207 */ /* 0x000fe20005800000 */
[--C-:B-----5:R-:W-:Y:S01]  /*1d490*/  IMAD.MOV.U32 R20, RZ, RZ, R77.reuse ;  /* 0x000000ffff147224 */ /* 0x120fe200078e004d */
[----:B------:R-:W-:Y:S01]  /*1d4a0*/  SHF.R.S32.HI R21, RZ, 0x1f, R77 ;  /* 0x0000001fff157819 */ /* 0x000fe2000001144d */
[----:B------:R-:W4:Y:S01]  /*1d4b0*/  LDL R10, [R1+0x6c] ;  /* 0x00006c00010a7983 */ /* 0x000f220000100800 */
[C---:B------:R-:W-:Y:S02]  /*1d4c0*/  IADD3 R25, P2, R14.reuse, 0x3000, RZ ;  /* 0x000030000e197810 */ /* 0x040fe40007f5e0ff */
[----:B------:R-:W-:Y:S01]  /*1d4d0*/  IADD3 R13, P1, R14, 0x2000, RZ ;  /* 0x000020000e0d7810 */ /* 0x000fe20007f3e0ff */
[----:B------:R-:W4:Y:S01]  /*1d4e0*/  LDL R81, [R1+0x70] ;  /* 0x0000700001517983 */ /* 0x000f220000100800 */
[----:B------:R-:W-:-:S02]  /*1d4f0*/  LOP3.LUT R24, R25, 0x380, RZ, 0xc0, !PT ;  /* 0x0000038019187812 */ /* 0x000fc400078ec0ff */
[----:B------:R-:W-:Y:S02]  /*1d500*/  SHF.R.U64 R8, R8, 0x3, RZ ;  /* 0x0000000308087819 */ /* 0x000fe400000012ff */
[----:B------:R-:W-:Y:S02]  /*1d510*/  LOP3.LUT R12, R13, 0x380, RZ, 0xc0, !PT ;  /* 0x000003800d0c7812 */ /* 0x000fe400078ec0ff */
[----:B------:R-:W-:Y:S02]  /*1d520*/  SHF.R.U64 R24, R24, 0x3, RZ ;  /* 0x0000000318187819 */ /* 0x000fe400000012ff */
[----:B------:R-:W-:Y:S02]  /*1d530*/  LOP3.LUT R8, R8, R9, RZ, 0x3c, !PT ;  /* 0x0000000908087212 */ /* 0x000fe400078e3cff */
[----:B------:R-:W-:Y:S02]  /*1d540*/  SHF.R.U64 R12, R12, 0x3, RZ ;  /* 0x000000030c0c7819 */ /* 0x000fe400000012ff */
[----:B------:R-:W-:-:S02]  /*1d550*/  IADD3.X R9, RZ, R15, RZ, P0, !PT ;  /* 0x0000000fff097210 */ /* 0x000fc400007fe4ff */
[----:B------:R-:W-:Y:S02]  /*1d560*/  LOP3.LUT R24, R24, R25, RZ, 0x3c, !PT ;  /* 0x0000001918187212 */ /* 0x000fe400078e3cff */
[C---:B------:R-:W-:Y:S02]  /*1d570*/  IADD3 R45, P0, R14.reuse, 0x8000, RZ ;  /* 0x000080000e2d7810 */ /* 0x040fe40007f1e0ff */
[C---:B------:R-:W-:Y:S02]  /*1d580*/  IADD3 R33, P4, R14.reuse, 0x5000, RZ ;  /* 0x000050000e217810 */ /* 0x040fe40007f9e0ff */
[----:B------:R-:W-:Y:S02]  /*1d590*/  IADD3 R37, P5, R14, 0x6000, RZ ;  /* 0x000060000e257810 */ /* 0x000fe40007fbe0ff */
[----:B------:R-:W-:Y:S02]  /*1d5a0*/  IADD3.X R25, RZ, R15, RZ, P2, !PT ;  /* 0x0000000fff197210 */ /* 0x000fe400017fe4ff */
[----:B------:R-:W-:Y:S01]  /*1d5b0*/  LOP3.LUT R12, R12, R13, RZ, 0x3c, !PT ;  /* 0x0000000d0c0c7212 */ /* 0x000fe200078e3cff */
[----:B------:R-:W-:Y:S01]  /*1d5c0*/  IMAD.X R13, RZ, RZ, R15, P1 ;  /* 0x000000ffff0d7224 */ /* 0x000fe200008e060f */
[----:B------:R-:W-:-:S02]  /*1d5d0*/  IADD3 R53, P2, R14, 0xa000, RZ ;  /* 0x0000a0000e357810 */ /* 0x000fc40007f5e0ff */
[----:B------:R-:W-:Y:S02]  /*1d5e0*/  IADD3 R49, P1, R14, 0x9000, RZ ;  /* 0x000090000e317810 */ /* 0x000fe40007f3e0ff */
[----:B------:R-:W-:Y:S02]  /*1d5f0*/  LOP3.LUT R44, R45, 0x380, RZ, 0xc0, !PT ;  /* 0x000003802d2c7812 */ /* 0x000fe400078ec0ff */
[----:B------:R-:W-:Y:S02]  /*1d600*/  LOP3.LUT R32, R33, 0x380, RZ, 0xc0, !PT ;  /* 0x0000038021207812 */ /* 0x000fe400078ec0ff */
[----:B------:R-:W-:Y:S02]  /*1d610*/  LOP3.LUT R36, R37, 0x380, RZ, 0xc0, !PT ;  /* 0x0000038025247812 */ /* 0x000fe400078ec0ff */
[----:B------:R-:W-:Y:S02]  /*1d620*/  LOP3.LUT R52, R53, 0x380, RZ, 0xc0, !PT ;  /* 0x0000038035347812 */ /* 0x000fe400078ec0ff */
[----:B------:R-:W-:-:S02]  /*1d630*/  LOP3.LUT R48, R49, 0x380, RZ, 0xc0, !PT ;  /* 0x0000038031307812 */ /* 0x000fc400078ec0ff */
[----:B------:R-:W-:Y:S02]  /*1d640*/  SHF.R.U64 R44, R44, 0x3, RZ ;  /* 0x000000032c2c7819 */ /* 0x000fe400000012ff */
[----:B------:R-:W-:Y:S02]  /*1d650*/  SHF.R.U64 R32, R32, 0x3, RZ ;  /* 0x0000000320207819 */ /* 0x000fe400000012ff */
[----:B------:R-:W-:Y:S02]  /*1d660*/  SHF.R.U64 R36, R36, 0x3, RZ ;  /* 0x0000000324247819 */ /* 0x000fe400000012ff */
[----:B------:R-:W-:Y:S02]  /*1d670*/  SHF.R.U64 R52, R52, 0x3, RZ ;  /* 0x0000000334347819 */ /* 0x000fe400000012ff */
[----:B------:R-:W-:Y:S02]  /*1d680*/  SHF.R.U64 R48, R48, 0x3, RZ ;  /* 0x0000000330307819 */ /* 0x000fe400000012ff */
[----:B------:R-:W-:Y:S01]  /*1d690*/  LOP3.LUT R44, R44, R45, RZ, 0x3c, !PT ;  /* 0x0000002d2c2c7212 */ /* 0x000fe200078e3cff */
[----:B------:R-:W-:Y:S01]  /*1d6a0*/  IMAD.X R45, RZ, RZ, R15, P0 ;  /* 0x000000ffff2d7224 */ /* 0x000fe200000e060f */
[----:B------:R-:W-:-:S02]  /*1d6b0*/  LOP3.LUT R32, R32, R33, RZ, 0x3c, !PT ;  /* 0x0000002120207212 */ /* 0x000fc400078e3cff */
[----:B------:R-:W-:Y:S01]  /*1d6c0*/  LOP3.LUT R36, R36, R37, RZ, 0x3c, !PT ;  /* 0x0000002524247212 */ /* 0x000fe200078e3cff */
[----:B------:R-:W-:Y:S01]  /*1d6d0*/  IMAD.X R37, RZ, RZ, R15, P5 ;  /* 0x000000ffff257224 */ /* 0x000fe200028e060f */
[----:B------:R-:W-:Y:S02]  /*1d6e0*/  LOP3.LUT R52, R52, R53, RZ, 0x3c, !PT ;  /* 0x0000003534347212 */ /* 0x000fe400078e3cff */
[-C--:B------:R-:W-:Y:S02]  /*1d6f0*/  IADD3.X R33, RZ, R15.reuse, RZ, P4, !PT ;  /* 0x0000000fff217210 */ /* 0x080fe400027fe4ff */
[C---:B------:R-:W-:Y:S02]  /*1d700*/  IADD3 R61, P4, R14.reuse, 0xc000, RZ ;  /* 0x0000c0000e3d7810 */ /* 0x040fe40007f9e0ff */
[----:B------:R-:W-:Y:S02]  /*1d710*/  IADD3 R65, P5, R14, 0xd000, RZ ;  /* 0x0000d0000e417810 */ /* 0x000fe40007fbe0ff */
[----:B------:R-:W-:-:S02]  /*1d720*/  IADD3.X R53, RZ, R15, RZ, P2, !PT ;  /* 0x0000000fff357210 */ /* 0x000fc400017fe4ff */
[----:B------:R-:W-:Y:S02]  /*1d730*/  LOP3.LUT R48, R48, R49, RZ, 0x3c, !PT ;  /* 0x0000003130307212 */ /* 0x000fe400078e3cff */
[----:B------:R-:W-:Y:S02]  /*1d740*/  IADD3.X R49, RZ, R15, RZ, P1, !PT ;  /* 0x0000000fff317210 */ /* 0x000fe40000ffe4ff */
[----:B------:R-:W-:Y:S02]  /*1d750*/  LOP3.LUT R60, R61, 0x380, RZ, 0xc0, !PT ;  /* 0x000003803d3c7812 */ /* 0x000fe400078ec0ff */
[----:B------:R-:W-:Y:S02]  /*1d760*/  LOP3.LUT R64, R65, 0x380, RZ, 0xc0, !PT ;  /* 0x0000038041407812 */ /* 0x000fe400078ec0ff */
[----:B------:R-:W-:Y:S02]  /*1d770*/  SHF.R.U64 R60, R60, 0x3, RZ ;  /* 0x000000033c3c7819 */ /* 0x000fe400000012ff */
[----:B------:R-:W-:-:S02]  /*1d780*/  SHF.R.U64 R64, R64, 0x3, RZ ;  /* 0x0000000340407819 */ /* 0x000fc400000012ff */
[----:B------:R-:W-:Y:S02]  /*1d790*/  LOP3.LUT R60, R60, R61, RZ, 0x3c, !PT ;  /* 0x0000003d3c3c7212 */ /* 0x000fe400078e3cff */
[----:B------:R-:W-:Y:S01]  /*1d7a0*/  LOP3.LUT R64, R64, R65, RZ, 0x3c, !PT ;  /* 0x0000004140407212 */ /* 0x000fe200078e3cff */
[----:B------:R-:W-:Y:S01]  /*1d7b0*/  IMAD.X R65, RZ, RZ, R15, P5 ;  /* 0x000000ffff417224 */ /* 0x000fe200028e060f */
[----:B------:R-:W-:Y:S01]  /*1d7c0*/  IADD3.X R61, RZ, R15, RZ, P4, !PT ;  /* 0x0000000fff3d7210 */ /* 0x000fe200027fe4ff */
[----:B------:R-:W-:Y:S01]  /*1d7d0*/  ULDC.64 UR6, c[0x0][0x208] ;  /* 0x0000820000067ab9 */ /* 0x000fe20000000a00 */
[--C-:B------:R-:W-:Y:S01]  /*1d7e0*/  SHF.R.S32.HI R79, RZ, 0x1f, R212.reuse ;  /* 0x0000001fff4f7819 */ /* 0x100fe200000114d4 */
[----:B------:R-:W-:Y:S01]  /*1d7f0*/  IMAD.MOV.U32 R78, RZ, RZ, R212 ;  /* 0x000000ffff4e7224 */ /* 0x000fe200078e00d4 */
[----:B------:R-:W-:Y:S01]  /*1d800*/  BSSY B1, `(.L_x_666) ;  /* 0x0000079000017945 */ /* 0x000fe20003800000 */
[----:B---3--:R-:W-:Y:S01]  /*1d810*/  SHF.R.S32.HI R76, RZ, 0x1f, R82 ;  /* 0x0000001fff4c7819 */ /* 0x008fe20000011452 */
[----:B--2---:R-:W-:-:S04]  /*1d820*/  IMAD R11, R80, 0x80, R6 ;  /* 0x00000080500b7824 */ /* 0x004fc800078e0206 */
[----:B------:R-:W-:-:S04]  /*1d830*/  IMAD R4, R76, UR4, RZ ;  /* 0x000000044c047c24 */ /* 0x000fc8000f8e02ff */
[C---:B------:R-:W-:Y:S02]  /*1d840*/  IMAD R7, R82.reuse, UR5, R4 ;  /* 0x0000000552077c24 */ /* 0x040fe4000f8e0204 */
[----:B------:R-:W-:Y:S01]  /*1d850*/  IMAD.WIDE.U32 R4, R82, UR4, R20 ;  /* 0x0000000452047c25 */ /* 0x000fe2000f8e0014 */
[----:B------:R-:W-:Y:S01]  /*1d860*/  SEL R20, R148, RZ, !P3 ;  /* 0x000000ff94147207 */ /* 0x000fe20005800000 */
[----:B------:R-:W-:-:S03]  /*1d870*/  ULDC.64 UR4, c[0x0][0xb78] ;  /* 0x0002de0000047ab9 */ /* 0x000fc60000000a00 */
[----:B------:R-:W-:Y:S01]  /*1d880*/  IADD3 R5, R5, R7, RZ ;  /* 0x0000000705057210 */ /* 0x000fe20007ffe0ff */
[----:B------:R-:W-:Y:S02]  /*1d890*/  IMAD R7, R19, UR4, RZ ;  /* 0x0000000413077c24 */ /* 0x000fe4000f8e02ff */
[----:B------:R-:W-:-:S04]  /*1d8a0*/  IMAD.WIDE.U32 R4, R20, UR4, R4 ;  /* 0x0000000414047c25 */ /* 0x000fc8000f8e0004 */
[----:B------:R-:W-:Y:S01]  /*1d8b0*/  IMAD R6, R20, UR5, R7 ;  /* 0x0000000514067c24 */ /* 0x000fe2000f8e0207 */
[----:B------:R-:W-:Y:S01]  /*1d8c0*/  SHF.R.S32.HI R7, RZ, 0x1f, R11 ;  /* 0x0000001fff077819 */ /* 0x000fe2000001140b */
[----:B------:R-:W-:Y:S01]  /*1d8d0*/  ULDC.64 UR4, c[0x0][0xb40] ;  /* 0x0002d00000047ab9 */ /* 0x000fe20000000a00 */
[----:B------:R-:W-:-:S04]  /*1d8e0*/  IADD3 R4, P6, R11, R4, RZ ;  /* 0x000000040b047210 */ /* 0x000fc80007fde0ff */
[----:B------:R-:W-:Y:S02]  /*1d8f0*/  IADD3.X R7, R7, R5, R6, P6, !PT ;  /* 0x0000000507077210 */ /* 0x000fe400037fe406 */
[----:B------:R-:W-:Y:S02]  /*1d900*/  LEA R54, P6, R4, UR4, 0x2 ;  /* 0x0000000404367c11 */ /* 0x000fe4000f8c10ff */
[----:B------:R-:W-:Y:S02]  /*1d910*/  IADD3 R29, P3, R14, 0x4000, RZ ;  /* 0x000040000e1d7810 */ /* 0x000fe40007f7e0ff */
[----:B------:R-:W-:Y:S01]  /*1d920*/  LEA.HI.X R55, R4, UR5, R7, 0x2, P6 ;  /* 0x0000000504377c11 */ /* 0x000fe2000b0f1407 */
[----:B------:R-:W-:Y:S01]  /*1d930*/  VIADD R5, R11, 0x8 ;  /* 0x000000080b057836 */ /* 0x000fe20000000000 */
[----:B------:R-:W-:Y:S01]  /*1d940*/  IADD3 R41, P6, R14, 0x7000, RZ ;  /* 0x000070000e297810 */ /* 0x000fe20007fde0ff */
[----:B------:R-:W-:Y:S01]  /*1d950*/  ULDC.64 UR4, c[0x0][0xaa0] ;  /* 0x0002a80000047ab9 */ /* 0x000fe20000000a00 */
[----:B------:R-:W-:-:S02]  /*1d960*/  LOP3.LUT R28, R29, 0x380, RZ, 0xc0, !PT ;  /* 0x000003801d1c7812 */ /* 0x000fc400078ec0ff */
[----:B------:R-:W-:Y:S02]  /*1d970*/  LOP3.LUT R40, R41, 0x380, RZ, 0xc0, !PT ;  /* 0x0000038029287812 */ /* 0x000fe400078ec0ff */
[----:B------:R-:W-:Y:S02]  /*1d980*/  SHF.R.U64 R28, R28, 0x3, RZ ;  /* 0x000000031c1c7819 */ /* 0x000fe400000012ff */
[----:B------:R-:W-:Y:S02]  /*1d990*/  SHF.R.U64 R40, R40, 0x3, RZ ;  /* 0x0000000328287819 */ /* 0x000fe400000012ff */
[----:B------:R-:W-:Y:S01]  /*1d9a0*/  LOP3.LUT R28, R28, R29, RZ, 0x3c, !PT ;  /* 0x0000001d1c1c7212 */ /* 0x000fe200078e3cff */
[----:B------:R-:W-:Y:S01]  /*1d9b0*/  IMAD.X R29, RZ, RZ, R15, P3 ;  /* 0x000000ffff1d7224 */ /* 0x000fe200018e060f */
[----:B------:R-:W-:Y:S02]  /*1d9c0*/  LOP3.LUT R40, R40, R41, RZ, 0x3c, !PT ;  /* 0x0000002928287212 */ /* 0x000fe400078e3cff */
[----:B------:R-:W-:-:S02]  /*1d9d0*/  IADD3.X R41, RZ, R15, RZ, P6, !PT ;  /* 0x0000000fff297210 */ /* 0x000fc400037fe4ff */
[----:B----4-:R-:W-:Y:S02]  /*1d9e0*/  LOP3.LUT P0, RZ, R10, 0x3, RZ, 0xc0, !PT ;  /* 0x000000030aff7812 */ /* 0x010fe4000780c0ff */
[C---:B------:R-:W-:Y:S02]  /*1d9f0*/  IADD3 R57, P3, R14.reuse, 0xb000, RZ ;  /* 0x0000b0000e397810 */ /* 0x040fe40007f7e0ff */
[C---:B------:R-:W-:Y:S02]  /*1da00*/  IADD3 R69, P6, R14.reuse, 0xe000, RZ ;  /* 0x0000e0000e457810 */ /* 0x040fe40007fde0ff */
[----:B------:R-:W-:Y:S02]  /*1da10*/  IADD3 R7, P2, R14, 0xf000, RZ ;  /* 0x0000f0000e077810 */ /* 0x000fe40007f5e0ff */
[----:B------:R-:W-:Y:S02]  /*1da20*/  ISETP.GE.OR P1, PT, R11, R2, P0 ;  /* 0x000000020b00720c */ /* 0x000fe40000726670 */
[----:B------:R-:W-:-:S02]  /*1da30*/  LOP3.LUT R56, R57, 0x380, RZ, 0xc0, !PT ;  /* 0x0000038039387812 */ /* 0x000fc400078ec0ff */
[----:B------:R-:W-:Y:S02]  /*1da40*/  LOP3.LUT R68, R69, 0x380, RZ, 0xc0, !PT ;  /* 0x0000038045447812 */ /* 0x000fe400078ec0ff */
[----:B------:R-:W-:Y:S02]  /*1da50*/  LOP3.LUT R4, R14, 0x380, RZ, 0xc0, !PT ;  /* 0x000003800e047812 */ /* 0x000fe400078ec0ff */
[----:B------:R-:W-:Y:S02]  /*1da60*/  ISETP.GE.OR P0, PT, R5, R2, P0 ;  /* 0x000000020500720c */ /* 0x000fe40000706670 */
[----:B------:R-:W-:Y:S02]  /*1da70*/  LOP3.LUT R6, R7, 0x380, RZ, 0xc0, !PT ;  /* 0x0000038007067812 */ /* 0x000fe400078ec0ff */
[----:B------:R-:W-:Y:S02]  /*1da80*/  SHF.R.U64 R56, R56, 0x3, RZ ;  /* 0x0000000338387819 */ /* 0x000fe400000012ff */
[----:B------:R-:W-:-:S02]  /*1da90*/  SHF.R.U64 R68, R68, 0x3, RZ ;  /* 0x0000000344447819 */ /* 0x000fc400000012ff */
[----:B------:R-:W-:Y:S02]  /*1daa0*/  SHF.R.U64 R5, R4, 0x3, RZ ;  /* 0x0000000304057819 */ /* 0x000fe400000012ff */
[----:B------:R-:W-:Y:S01]  /*1dab0*/  SHF.R.U64 R6, R6, 0x3, RZ ;  /* 0x0000000306067819 */ /* 0x000fe200000012ff */
[--C-:B------:R-:W-:Y:S01]  /*1dac0*/  IMAD.X R73, RZ, RZ, R15.reuse, P2 ;  /* 0x000000ffff497224 */ /* 0x100fe200010e060f */
[----:B------:R-:W-:Y:S01]  /*1dad0*/  LOP3.LUT R56, R56, R57, RZ, 0x3c, !PT ;  /* 0x0000003938387212 */ /* 0x000fe200078e3cff */
[----:B------:R-:W-:Y:S01]  /*1dae0*/  IMAD.X R57, RZ, RZ, R15, P3 ;  /* 0x000000ffff397224 */ /* 0x000fe200018e060f */
[----:B------:R-:W-:Y:S02]  /*1daf0*/  LOP3.LUT R68, R68, R69, RZ, 0x3c, !PT ;  /* 0x0000004544447212 */ /* 0x000fe400078e3cff */
[----:B------:R-:W-:Y:S02]  /*1db00*/  LOP3.LUT R4, R5, R14, RZ, 0x3c, !PT ;  /* 0x0000000e05047212 */ /* 0x000fe400078e3cff */
[----:B------:R-:W-:-:S02]  /*1db10*/  IADD3.X R69, RZ, R15, RZ, P6, !PT ;  /* 0x0000000fff457210 */ /* 0x000fc400037fe4ff */
[----:B------:R-:W-:Y:S02]  /*1db20*/  MOV R5, R15 ;  /* 0x0000000f00057202 */ /* 0x000fe40000000f00 */
[----:B------:R-:W-:Y:S01]  /*1db30*/  LOP3.LUT R72, R6, R7, RZ, 0x3c, !PT ;  /* 0x0000000706487212 */ /* 0x000fe200078e3cff */
[----:B------:R1:W-:Y:S01]  /*1db40*/  @!P1 STG.E desc[UR6][R54.64], R0 ;  /* 0x0000000036009986 */ /* 0x0003e2000c101906 */
[----:B------:R-:W-:-:S03]  /*1db50*/  IMAD.WIDE.U32 R78, R77, UR4, R78 ;  /* 0x000000044d4e7c25 */ /* 0x000fc6000f8e004e */
[----:B------:R2:W-:Y:S04]  /*1db60*/  @!P0 STG.E desc[UR6][R54.64+0x20], R3 ;  /* 0x0000200336008986 */ /* 0x0005e8000c101906 */
[----:B------:R-:W5:Y:S01]  /*1db70*/  LD.E.128 R4, desc[UR6][R4.64] ;  /* 0x0000000604047980 */ /* 0x000f62000c101d00 */
[----:B-1----:R-:W-:-:S03]  /*1db80*/  IMAD R0, R21, UR4, RZ ;  /* 0x0000000415007c24 */ /* 0x002fc6000f8e02ff */
[----:B------:R-:W5:Y:S04]  /*1db90*/  LD.E.128 R8, desc[UR6][R8.64] ;  /* 0x0000000608087980 */ /* 0x000f68000c101d00 */
[----:B------:R-:W5:Y:S01]  /*1dba0*/  LD.E.128 R12, desc[UR6][R12.64] ;  /* 0x000000060c0c7980 */ /* 0x000f62000c101d00 */
[----:B------:R-:W-:Y:S01]  /*1dbb0*/  IMAD R77, R77, UR5, R0 ;  /* 0x000000054d4d7c24 */ /* 0x000fe2000f8e0200 */
[----:B------:R-:W-:Y:S02]  /*1dbc0*/  ULDC.64 UR4, c[0x0][0xae0] ;  /* 0x0002b80000047ab9 */ /* 0x000fe40000000a00 */
[----:B------:R-:W5:Y:S04]  /*1dbd0*/  LD.E.128 R24, desc[UR6][R24.64] ;  /* 0x0000000618187980 */ /* 0x000f68000c101d00 */
[----:B------:R-:W5:Y:S04]  /*1dbe0*/  LD.E.128 R28, desc[UR6][R28.64] ;  /* 0x000000061c1c7980 */ /* 0x000f68000c101d00 */
[----:B------:R-:W5:Y:S04]  /*1dbf0*/  LD.E.128 R32, desc[UR6][R32.64] ;  /* 0x0000000620207980 */ /* 0x000f68000c101d00 */
[----:B------:R-:W5:Y:S04]  /*1dc00*/  LD.E.128 R36, desc[UR6][R36.64] ;  /* 0x0000000624247980 */ /* 0x000f68000c101d00 */
[----:B------:R-:W5:Y:S04]  /*1dc10*/  LD.E.128 R40, desc[UR6][R40.64] ;  /* 0x0000000628287980 */ /* 0x000f68000c101d00 */
[----:B------:R-:W5:Y:S04]  /*1dc20*/  LD.E.128 R44, desc[UR6][R44.64] ;  /* 0x000000062c2c7980 */ /* 0x000f68000c101d00 */
[----:B------:R-:W5:Y:S04]  /*1dc30*/  LD.E.128 R48, desc[UR6][R48.64] ;  /* 0x0000000630307980 */ /* 0x000f68000c101d00 */
[----:B--2---:R-:W5:Y:S04]  /*1dc40*/  LD.E.128 R52, desc[UR6][R52.64] ;  /* 0x0000000634347980 */ /* 0x004f68000c101d00 */
[----:B------:R-:W5:Y:S04]  /*1dc50*/  LD.E.128 R56, desc[UR6][R56.64] ;  /* 0x0000000638387980 */ /* 0x000f68000c101d00 */
[----:B------:R-:W5:Y:S04]  /*1dc60*/  LD.E.128 R60, desc[UR6][R60.64] ;  /* 0x000000063c3c7980 */ /* 0x000f68000c101d00 */
[----:B------:R-:W5:Y:S04]  /*1dc70*/  LD.E.128 R64, desc[UR6][R64.64] ;  /* 0x0000000640407980 */ /* 0x000f68000c101d00 */
[----:B------:R-:W5:Y:S04]  /*1dc80*/  LD.E.128 R68, desc[UR6][R68.64] ;  /* 0x0000000644447980 */ /* 0x000f68000c101d00 */
[----:B------:R-:W5:Y:S01]  /*1dc90*/  LD.E.128 R72, desc[UR6][R72.64] ;  /* 0x0000000648487980 */ /* 0x000f62000c101d00 */
[----:B------:R-:W-:Y:S01]  /*1dca0*/  @!PT LDS RZ, [RZ] ;  /* 0x00000000fffff984 */ /* 0x000fe20000000800 */
[----:B------:R-:W-:Y:S01]  /*1dcb0*/  @!PT LDS RZ, [RZ] ;  /* 0x00000000fffff984 */ /* 0x000fe20000000800 */
[----:B------:R-:W-:Y:S01]  /*1dcc0*/  @!PT LDS RZ, [RZ] ;  /* 0x00000000fffff984 */ /* 0x000fe20000000800 */
[----:B------:R-:W-:Y:S01]  /*1dcd0*/  @!PT LDS RZ, [RZ] ;  /* 0x00000000fffff984 */ /* 0x000fe20000000800 */
[----:B------:R1:W-:Y:S06]  /*1dce0*/  MEMBAR.ALL.CTA ;  /* 0x0000000000007992 */ /* 0x0003ec0000008000 */
[----:B-1----:R-:W1:Y:S01]  /*1dcf0*/  FENCE.VIEW.ASYNC.S ;  /* 0x00000000000073c6 */ /* 0x002e620000000000 */
[----:B------:R-:W-:Y:S01]  /*1dd00*/  IADD3 R79, R79, R77, RZ ;  /* 0x0000004d4f4f7210 */ /* 0x000fe20007ffe0ff */
[----:B------:R-:W-:-:S02]  /*1dd10*/  IMAD R77, R80, -0x80, R2 ;  /* 0xffffff80504d7824 */ /* 0x000fc400078e0202 */
[----:B------:R-:W-:Y:S02]  /*1dd20*/  IMAD R76, R76, UR4, RZ ;  /* 0x000000044c4c7c24 */ /* 0x000fe4000f8e02ff */
[----:B------:R-:W-:Y:S01]  /*1dd30*/  IMAD.WIDE.U32 R2, R82, UR4, R78 ;  /* 0x0000000452027c25 */ /* 0x000fe2000f8e004e */
[----:B------:R-:W-:-:S03]  /*1dd40*/  ISETP.GE.AND P3, PT, R18, R77, PT ;  /* 0x0000004d1200720c */ /* 0x000fc60003f66270 */
[----:B------:R-:W-:Y:S01]  /*1dd50*/  IMAD R21, R82, UR5, R76 ;  /* 0x0000000552157c24 */ /* 0x000fe2000f8e024c */
[----:B------:R-:W-:Y:S01]  /*1dd60*/  ULDC.64 UR4, c[0x0][0xae8] ;  /* 0x0002ba0000047ab9 */ /* 0x000fe20000000a00 */
[----:B------:R-:W-:Y:S02]  /*1dd70*/  IADD3 R0, R16, 0x38820, RZ ;  /* 0x0003882010007810 */ /* 0x000fe40007ffe0ff */
[----:B------:R-:W-:Y:S02]  /*1dd80*/  IMAD.IADD R3, R3, 0x1, R21 ;  /* 0x0000000103037824 */ /* 0x000fe400078e0215 */
[----:B------:R-:W-:Y:S01]  /*1dd90*/  IMAD R21, R19, UR4, RZ ;  /* 0x0000000413157c24 */ /* 0x000fe2000f8e02ff */
[----:B------:R-:W-:Y:S02]  /*1dda0*/  PRMT R0, RZ, 0x654, R0 ;  /* 0x00000654ff007816 */ /* 0x000fe40000000000 */
[----:B------:R-:W-:Y:S01]  /*1ddb0*/  SHF.R.S32.HI R19, RZ, 0x1f, R18 ;  /* 0x0000001fff137819 */ /* 0x000fe20000011412 */
[----:B------:R-:W-:-:S02]  /*1ddc0*/  IMAD R79, R20, UR5, R21 ;  /* 0x00000005144f7c24 */ /* 0x000fc4000f8e0215 */
[----:B------:R-:W-:Y:S01]  /*1ddd0*/  IMAD.WIDE.U32 R20, R20, UR4, R2 ;  /* 0x0000000414147c25 */ /* 0x000fe2000f8e0002 */
[----:B-1----:R1:W-:Y:S01]  /*1dde0*/  SYNCS.ARRIVE.TRANS64.RED.A1T0 RZ, [R0+URZ], RZ ;  /* 0x000000ff00ff79a7 */ /* 0x0023e2000810043f */
[-C--:B------:R-:W-:Y:S02]  /*1ddf0*/  ISETP.GE.AND P0, PT, R217, R77.reuse, PT ;  /* 0x0000004dd900720c */ /* 0x080fe40003f06270 */
[-C--:B------:R-:W-:Y:S02]  /*1de00*/  ISETP.GE.AND P1, PT, R218, R77.reuse, PT ;  /* 0x0000004dda00720c */ /* 0x080fe40003f26270 */
[----:B------:R-:W-:Y:S01]  /*1de10*/  ISETP.GE.AND P2, PT, R81, R77, PT ;  /* 0x0000004d5100720c */ /* 0x000fe20003f46270 */
[----:B------:R-:W-:-:S04]  /*1de20*/  IMAD.WIDE R76, R80, 0x80, R18 ;  /* 0x00000080504c7825 */ /* 0x000fc800078e0212 */
[----:B------:R-:W-:Y:S01]  /*1de30*/  IMAD.IADD R81, R21, 0x1, R79 ;  /* 0x0000000115517824 */ /* 0x000fe200078e024f */
[----:B-1----:R-:W-:Y:S07]  /*1de40*/  @P3 BRA `(.L_x_667) ;  /* 0x0000000000503947 */ /* 0x002fee0003800000 */
[----:B------:R-:W-:Y:S01]  /*1de50*/  ULDC.64 UR4, c[0x0][0xad8] ;  /* 0x0002b60000047ab9 */ /* 0x000fe20000000a00 */
[----:B------:R-:W-:Y:S01]  /*1de60*/  MOV R2, R20 ;  /* 0x0000001400027202 */ /* 0x000fe20000000f00 */
[----:B------:R-:W-:Y:S01]  /*1de70*/  IMAD R79, R77, UR4, RZ ;  /* 0x000000044d4f7c24 */ /* 0x000fe2000f8e02ff */
[----:B------:R-:W-:Y:S01]  /*1de80*/  ULDC.64 UR6, c[0x0][0xa80] ;  /* 0x0002a00000067ab9 */ /* 0x000fe20000000a00 */
[----:B------:R-:W-:Y:S01]  /*1de90*/  IMAD.MOV.U32 R3, RZ, RZ, R81 ;  /* 0x000000ffff037224 */ /* 0x000fe200078e0051 */
[----:B------:R-:W-:Y:S01]  /*1dea0*/  ULDC.64 UR8, c[0x0][0x208] ;  /* 0x0000820000087ab9 */ /* 0x000fe20000000a00 */
[C---:B------:R-:W-:Y:S02]  /*1deb0*/  IMAD R79, R76.reuse, UR5, R79 ;  /* 0x000000054c4f7c24 */ /* 0x040fe4000f8e024f */
[----:B------:R-:W-:Y:S01]  /*1dec0*/  IMAD.WIDE.U32 R2, R76, UR4, R2 ;  /* 0x000000044c027c25 */ /* 0x000fe2000f8e0002 */
[----:B------:R-:W-:Y:S02]  /*1ded0*/  ULDC UR4, c[0x0][0xa8c] ;  /* 0x0002a30000047ab9 */ /* 0x000fe40000000800 */
[----:B------:R-:W-:-:S02]  /*1dee0*/  ISETP.GE.AND P3, PT, R212, UR4, PT ;  /* 0x00000004d4007c0c */ /* 0x000fc4000bf66270 */
[C---:B------:R-:W-:Y:S02]  /*1def0*/  LEA R78, P5, R2.reuse, UR6, 0x1 ;  /* 0x00000006024e7c11 */ /* 0x040fe4000f8a08ff */
[----:B------:R-:W-:Y:S02]  /*1df00*/  IADD3 R3, R3, R79, RZ ;  /* 0x0000004f03037210 */ /* 0x000fe40007ffe0ff */
[----:B------:R-:W-:Y:S02]  /*1df10*/  ISETP.GE.AND P4, PT, R213, UR4, PT ;  /* 0x00000004d5007c0c */ /* 0x000fe4000bf86270 */
[----:B------:R-:W-:Y:S02]  /*1df20*/  LEA.HI.X R79, R2, UR7, R3, 0x1, P5 ;  /* 0x00000007024f7c11 */ /* 0x000fe4000a8f0c03 */
[----:B------:R-:W-:Y:S02]  /*1df30*/  ISETP.GE.AND P5, PT, R224, UR4, PT ;  /* 0x00000004e0007c0c */ /* 0x000fe4000bfa6270 */
[----:B------:R-:W-:Y:S01]  /*1df40*/  ISETP.GE.AND P6, PT, R223, UR4, PT ;  /* 0x00000004df007c0c */ /* 0x000fe2000bfc6270 */
[----:B-----5:R1:W-:Y:S06]  /*1df50*/  @!P3 STG.E.128 desc[UR8][R78.64], R4 ;  /* 0x000000044e00b986 */ /* 0x0203ec000c101d08 */
[----:B------:R1:W-:Y:S04]  /*1df60*/  @!P4 STG.E.128 desc[UR8][R78.64+0x80], R28 ;  /* 0x0000801c4e00c986 */ /* 0x0003e8000c101d08 */
[----:B------:R1:W-:Y:S04]  /*1df70*/  @!P5 STG.E.128 desc[UR8][R78.64+0x100], R44 ;  /* 0x0001002c4e00d986 */ /* 0x0003e8000c101d08 */
[----:B------:R1:W-:Y:S02]  /*1df80*/  @!P6 STG.E.128 desc[UR8][R78.64+0x180], R60 ;  /* 0x0001803c4e00e986 */ /* 0x0003e4000c101d08 */
.L_x_667:
[----:B------:R-:W-:Y:S05]  /*1df90*/  BSYNC B1 ;  /* 0x0000000000017941 */ /* 0x000fea0003800000 */
.L_x_666:
[----:B------:R-:W-:Y:S04]  /*1dfa0*/  BSSY B1, `(.L_x_668) ;  /* 0x0000018000017945 */ /* 0x000fe80003800000 */
[----:B------:R-:W-:Y:S05]  /*1dfb0*/  @P0 BRA `(.L_x_669) ;  /* 0x0000000000580947 */ /* 0x000fea0003800000 */
[----:B-1---5:R-:W-:Y:S01]  /*1dfc0*/  IADD3 R5, P0, R76, 0x20, RZ ;  /* 0x000000204c057810 */ /* 0x022fe20007f1e0ff */
[----:B------:R-:W-:Y:S01]  /*1dfd0*/  ULDC.64 UR6, c[0x0][0xad8] ;  /* 0x0002b60000067ab9 */ /* 0x000fe20000000a00 */
[----:B------:R-:W-:Y:S01]  /*1dfe0*/  MOV R2, R20 ;  /* 0x0000001400027202 */ /* 0x000fe20000000f00 */
[----:B------:R-:W-:Y:S01]  /*1dff0*/  IMAD.MOV.U32 R3, RZ, RZ, R81 ;  /* 0x000000ffff037224 */ /* 0x000fe200078e0051 */
[----:B------:R-:W-:Y:S01]  /*1e000*/  ULDC UR4, c[0x0][0xa8c] ;  /* 0x0002a30000047ab9 */ /* 0x000fe20000000800 */
[----:B------:R-:W-:Y:S01]  /*1e010*/  IMAD.X R0, RZ, RZ, R77, P0 ;  /* 0x000000ffff007224 */ /* 0x000fe200000e064d */
[----:B------:R-:W-:Y:S01]  /*1e020*/  ISETP.GE.AND P3, PT, R212, UR4, PT ;  /* 0x00000004d4007c0c */ /* 0x000fe2000bf66270 */
[----:B------:R-:W-:Y:S01]  /*1e030*/  IMAD.WIDE.U32 R2, R5, UR6, R2 ;  /* 0x0000000605027c25 */ /* 0x000fe2000f8e0002 */
[----:B------:R-:W-:Y:S01]  /*1e040*/  ISETP.GE.AND P4, PT, R213, UR4, PT ;  /* 0x00000004d5007c0c */ /* 0x000fe2000bf86270 */
[----:B------:R-:W-:Y:S01]  /*1e050*/  ULDC.64 UR8, c[0x0][0x208] ;  /* 0x0000820000087ab9 */ /* 0x000fe20000000a00 */
[----:B------:R-:W-:Y:S01]  /*1e060*/  ISETP.GE.AND P5, PT, R224, UR4, PT ;  /* 0x00000004e0007c0c */ /* 0x000fe2000bfa6270 */
[----:B------:R-:W-:Y:S01]  /*1e070*/  IMAD R0, R0, UR6, RZ ;  /* 0x0000000600007c24 */ /* 0x000fe2000f8e02ff */
[----:B------:R-:W-:-:S03]  /*1e080*/  ISETP.GE.AND P6, PT, R223, UR4, PT ;  /* 0x00000004df007c0c */ /* 0x000fc6000bfc6270 */
[----:B------:R-:W-:Y:S01]  /*1e090*/  IMAD R5, R5, UR7, R0 ;  /* 0x0000000705057c24 */ /* 0x000fe2000f8e0200 */
[----:B------:R-:W-:Y:S02]  /*1e0a0*/  ULDC.64 UR6, c[0x0][0xa80] ;  /* 0x0002a00000067ab9 */ /* 0x000fe40000000a00 */
[----:B------:R-:W-:Y:S02]  /*1e0b0*/  LEA R4, P0, R2, UR6, 0x1 ;  /* 0x0000000602047c11 */ /* 0x000fe4000f8008ff */
[----:B------:R-:W-:-:S04]  /*1e0c0*/  IADD3 R3, R3, R5, RZ ;  /* 0x0000000503037210 */ /* 0x000fc80007ffe0ff */
[----:B------:R-:W-:-:S05]  /*1e0d0*/  LEA.HI.X R5, R2, UR7, R3, 0x1, P0 ;  /* 0x0000000702057c11 */ /* 0x000fca00080f0c03 */
[----:B------:R2:W-:Y:S04]  /*1e0e0*/  @!P3 STG.E.128 desc[UR8][R4.64], R8 ;  /* 0x000000080400b986 */ /* 0x0005e8000c101d08 */
[----:B------:R2:W-:Y:S04]  /*1e0f0*/  @!P4 STG.E.128 desc[UR8][R4.64+0x80], R32 ;  /* 0x000080200400c986 */ /* 0x0005e8000c101d08 */
[----:B------:R2:W-:Y:S04]  /*1e100*/  @!P5 STG.E.128 desc[UR8][R4.64+0x100], R48 ;  /* 0x000100300400d986 */ /* 0x0005e8000c101d08 */
[----:B------:R2:W-:Y:S02]  /*1e110*/  @!P6 STG.E.128 desc[UR8][R4.64+0x180], R64 ;  /* 0x000180400400e986 */ /* 0x0005e4000c101d08 */
.L_x_669:
[----:B------:R-:W-:Y:S05]  /*1e120*/  BSYNC B1 ;  /* 0x0000000000017941 */ /* 0x000fea0003800000 */
.L_x_668:
[----:B------:R-:W-:Y:S04]  /*1e130*/  BSSY B1, `(.L_x_670) ;  /* 0x0000018000017945 */ /* 0x000fe80003800000 */
[----:B------:R-:W-:Y:S05]  /*1e140*/  @P1 BRA `(.L_x_671) ;  /* 0x0000000000581947 */ /* 0x000fea0003800000 */
[----:B-12--5:R-:W-:Y:S01]  /*1e150*/  IADD3 R5, P0, R76, 0x40, RZ ;  /* 0x000000404c057810 */ /* 0x026fe20007f1e0ff */
        /* <DEDUP_REMOVED lines=21> */
.L_x_671:
[----:B------:R-:W-:Y:S05]  /*1e2b0*/  BSYNC B1 ;  /* 0x0000000000017941 */ /* 0x000fea0003800000 */
.L_x_670:
[----:B------:R-:W-:Y:S05]  /*1e2c0*/  @P2 BRA `(.L_x_672) ;  /* 0x0000000c00402947 */ /* 0x000fea0003800000 */
[----:B-123-5:R-:W-:Y:S01]  /*1e2d0*/  IADD3 R5, P0, R76, 0x60, RZ ;  /* 0x000000604c057810 */ /* 0x02efe20007f1e0ff */
        /* <DEDUP_REMOVED lines=10> */
[----:B------:R-:W-:-:S04]  /*1e380*/  IMAD R76, R76, UR6, RZ ;  /* 0x000000064c4c7c24 */ /* 0x000fc8000f8e02ff */
[----:B------:R-:W-:Y:S01]  /*1e390*/  IMAD R5, R5, UR7, R76 ;  /* 0x0000000705057c24 */ /* 0x000fe2000f8e024c */
[----:B------:R-:W-:Y:S02]  /*1e3a0*/  ULDC.64 UR6, c[0x0][0xa80] ;  /* 0x0002a00000067ab9 */ /* 0x000fe40000000a00 */
[----:B------:R-:W-:Y:S02]  /*1e3b0*/  LEA R4, P0, R2, UR6, 0x1 ;  /* 0x0000000602047c11 */ /* 0x000fe4000f8008ff */
[----:B------:R-:W-:-:S04]  /*1e3c0*/  IADD3 R3, R3, R5, RZ ;  /* 0x0000000503037210 */ /* 0x000fc80007ffe0ff */
        /* <DEDUP_REMOVED lines=9> */
.L_x_664:
[----:B------:R-:W2:Y:S01]  /*1e460*/  LDL R13, [R1+0x58] ;  /* 0x00005800010d7983 */ /* 0x000ea20000100800 */
[----:B------:R-:W-:Y:S01]  /*1e470*/  ULDC.64 UR4, c[0x0][0xbd8] ;  /* 0x0002f60000047ab9 */ /* 0x000fe20000000a00 */
[----:B------:R-:W-:Y:S01]  /*1e480*/  MOV R7, RZ ;  /* 0x000000ff00077202 */ /* 0x000fe20000000f00 */
[----:B------:R-:W-:Y:S01]  /*1e490*/  ULDC.64 UR6, c[0x0][0x208] ;  /* 0x0000820000067ab9 */ /* 0x000fe20000000a00 */
[----:B------:R-:W-:Y:S01]  /*1e4a0*/  ISETP.NE.U32.AND P0, PT, RZ, UR4, PT ;  /* 0x00000004ff007c0c */ /* 0x000fe2000bf05070 */
[----:B------:R-:W3:Y:S03]  /*1e4b0*/  S2R R8, SR_TID.X ;  /* 0x0000000000087919 */ /* 0x000ee60000002100 */
[----:B------:R-:W-:Y:S02]  /*1e4c0*/  ISETP.NE.AND.EX P0, PT, RZ, UR5, PT, P0 ;  /* 0x00000005ff007c0c */ /* 0x000fe4000bf05300 */
[----:B---3--:R-:W-:Y:S01]  /*1e4d0*/  IADD3 R6, R8, -0x80, RZ ;  /* 0xffffff8008067810 */ /* 0x008fe20007ffe0ff */
[----:B--2---:R-:W-:Y:S01]  /*1e4e0*/  IMAD.SHL.U32 R4, R13, 0x4, RZ ;  /* 0x000000040d047824 */ /* 0x004fe200078e00ff */
[----:B------:R-:W-:-:S04]  /*1e4f0*/  SHF.R.S32.HI R10, RZ, 0x1f, R13 ;  /* 0x0000001fff0a7819 */ /* 0x000fc8000001140d */
[----:B------:R-:W-:Y:S02]  /*1e500*/  IADD3 R2, P1, R4, UR4, RZ ;  /* 0x0000000404027c10 */ /* 0x000fe4000ff3e0ff */
[----:B------:R-:W-:-:S04]  /*1e510*/  SHF.L.U64.HI R0, R13, 0x2, R10 ;  /* 0x000000020d007819 */ /* 0x000fc8000001020a */
[----:B------:R-:W-:Y:S01]  /*1e520*/  IADD3.X R3, R0, UR5, RZ, P1, !PT ;  /* 0x0000000500037c10 */ /* 0x000fe20008ffe4ff */
[----:B------:R-:W-:Y:S02]  /*1e530*/  ULDC.64 UR4, c[0x0][0xbe0] ;  /* 0x0002f80000047ab9 */ /* 0x000fe40000000a00 */
[----:B------:R-:W-:Y:S02]  /*1e540*/  ISETP.NE.U32.AND P1, PT, RZ, UR4, PT ;  /* 0x00000004ff007c0c */ /* 0x000fe4000bf25070 */
[----:B------:R2:W5:Y:S02]  /*1e550*/  @P0 LDG.E R7, desc[UR6][R2.64] ;  /* 0x0000000602070981 */ /* 0x000564000c1e1900 */
[----:B------:R-:W-:-:S13]  /*1e560*/  ISETP.NE.AND.EX P1, PT, RZ, UR5, PT, P1 ;  /* 0x00000005ff007c0c */ /* 0x000fda000bf25310 */
[----:B------:R-:W-:Y:S01]  /*1e570*/  @P1 IADD3 R4, P2, R4, UR4, RZ ;  /* 0x0000000404041c10 */ /* 0x000fe2000ff5e0ff */
[----:B------:R-:W-:-:S03]  /*1e580*/  ULDC UR4, c[0x0][0xa88] ;  /* 0x0002a20000047ab9 */ /* 0x000fc60000000800 */
[----:B------:R-:W-:Y:S01]  /*1e590*/  @P1 IADD3.X R5, R0, UR5, RZ, P2, !PT ;  /* 0x0000000500051c10 */ /* 0x000fe200097fe4ff */
[----:B------:R-:W-:Y:S01]  /*1e5a0*/  IMAD.U32 R0, RZ, RZ, UR4 ;  /* 0x00000004ff007e24 */ /* 0x000fe2000f8e00ff */
[----:B------:R-:W-:-:S05]  /*1e5b0*/  ISETP.GE.AND P2, PT, R6, 0x80, PT ;  /* 0x000000800600780c */ /* 0x000fca0003f46270 */
[----:B------:R2:W5:Y:S01]  /*1e5c0*/  @P1 LDG.E R0, desc[UR6][R4.64] ;  /* 0x0000000604001981 */ /* 0x000562000c1e1900 */
[----:B------:R-:W-:Y:S07]  /*1e5d0*/  @P1 BRA `(.L_x_673) ;  /* 0x0000000000141947 */ /* 0x000fee0003800000 */
[----:B------:R-:W-:Y:S05]  /*1e5e0*/  @!P0 BRA `(.L_x_673) ;  /* 0x0000000000108947 */ /* 0x000fea0003800000 */
[----:B------:R-:W-:Y:S02]  /*1e5f0*/  ULDC.64 UR4, c[0x0][0x208] ;  /* 0x0000820000047ab9 */ /* 0x000fe40000000a00 */
[----:B--2---:R-:W2:Y:S04]  /*1e600*/  LDG.E R5, desc[UR4][R2.64] ;  /* 0x0000000402057981 */ /* 0x004ea8000c1e1900 */
[----:B-----5:R-:W2:Y:S02]  /*1e610*/  LDG.E R0, desc[UR4][R2.64+0x4] ;  /* 0x0000040402007981 */ /* 0x020ea4000c1e1900 */
[----:B--2---:R-:W-:-:S07]  /*1e620*/  IMAD.IADD R0, R0, 0x1, -R5 ;  /* 0x0000000100007824 */ /* 0x004fce00078e0a05 */
.L_x_673:
[----:B------:R-:W3:Y:S04]  /*1e630*/  LDL R14, [R1+0x5c] ;  /* 0x00005c00010e7983 */ /* 0x000ee80000100800 */
[----:B------:R4:W5:Y:S01]  /*1e640*/  LDL R12, [R1+0x64] ;  /* 0x00006400010c7983 */ /* 0x0009620000100800 */
[----:B------:R-:W-:Y:S01]  /*1e650*/  BSSY B1, `(.L_x_674) ;  /* 0x000001d000017945 */ /* 0x000fe20003800000 */
[----:B------:R-:W-:Y:S02]  /*1e660*/  SHF.R.S32.HI R11, RZ, 0x1f, R212 ;  /* 0x0000001fff0b7819 */ /* 0x000fe400000114d4 */
[----:B------:R-:W-:Y:S02]  /*1e670*/  SEL R13, R13, RZ, !P0 ;  /* 0x000000ff0d0d7207 */ /* 0x000fe40004000000 */
[----:B------:R-:W-:-:S02]  /*1e680*/  SEL R10, R10, RZ, !P0 ;  /* 0x000000ff0a0a7207 */ /* 0x000fc40004000000 */
[----:B-----5:R-:W-:Y:S02]  /*1e690*/  SHF.R.S32.HI R6, RZ, 0x1f, R7 ;  /* 0x0000001fff067819 */ /* 0x020fe40000011407 */
[----:B---3--:R-:W-:Y:S01]  /*1e6a0*/  SHF.R.S32.HI R9, RZ, 0x1f, R14 ;  /* 0x0000001fff097819 */ /* 0x008fe2000001140e */
[----:B----4-:R-:W-:Y:S06]  /*1e6b0*/  @P2 BRA `(.L_x_675) ;  /* 0x0000000000582947 */ /* 0x010fec0003800000 */
[----:B--2---:R-:W-:-:S05]  /*1e6c0*/  LEA R2, R12, R8, 0x7 ;  /* 0x000000080c027211 */ /* 0x004fca00078e38ff */
[----:B------:R-:W-:-:S05]  /*1e6d0*/  VIADD R3, R2, 0xffffff80 ;  /* 0xffffff8002037836 */ /* 0x000fca0000000000 */
[----:B------:R-:W-:-:S13]  /*1e6e0*/  ISETP.GE.AND P0, PT, R3, R0, PT ;  /* 0x000000000300720c */ /* 0x000fda0003f06270 */
[----:B------:R-:W-:Y:S05]  /*1e6f0*/  @P0 BRA `(.L_x_675) ;  /* 0x0000000000480947 */ /* 0x000fea0003800000 */
[----:B------:R-:W-:Y:S01]  /*1e700*/  IADD3 R2, P0, R3, R7, RZ ;  /* 0x0000000703027210 */ /* 0x000fe20007f1e0ff */
[----:B------:R-:W-:Y:S01]  /*1e710*/  ULDC.64 UR4, c[0x0][0xb70] ;  /* 0x0002dc0000047ab9 */ /* 0x000fe20000000a00 */
[----:B------:R-:W-:Y:S01]  /*1e720*/  ULDC.64 UR6, c[0x0][0x208] ;  /* 0x0000820000067ab9 */ /* 0x000fe20000000a00 */
[----:B------:R-:W-:Y:S01]  /*1e730*/  IMAD R4, R9, UR4, RZ ;  /* 0x0000000409047c24 */ /* 0x000fe2000f8e02ff */
[----:B------:R-:W-:-:S03]  /*1e740*/  LEA.HI.X.SX32 R3, R3, R6, 0x1, P0 ;  /* 0x0000000603037211 */ /* 0x000fc600000f0eff */
[C---:B------:R-:W-:Y:S02]  /*1e750*/  IMAD R5, R14.reuse, UR5, R4 ;  /* 0x000000050e057c24 */ /* 0x040fe4000f8e0204 */
[----:B------:R-:W-:Y:S01]  /*1e760*/  IMAD.WIDE.U32 R2, R14, UR4, R2 ;  /* 0x000000040e027c25 */ /* 0x000fe2000f8e0002 */
[----:B------:R-:W-:-:S03]  /*1e770*/  ULDC.64 UR4, c[0x0][0xb78] ;  /* 0x0002de0000047ab9 */ /* 0x000fc60000000a00 */
[----:B------:R-:W-:Y:S01]  /*1e780*/  IMAD R4, R10, UR4, RZ ;  /* 0x000000040a047c24 */ /* 0x000fe2000f8e02ff */
[----:B------:R-:W-:-:S03]  /*1e790*/  IADD3 R3, R3, R5, RZ ;  /* 0x0000000503037210 */ /* 0x000fc60007ffe0ff */
[C---:B------:R-:W-:Y:S02]  /*1e7a0*/  IMAD R5, R13.reuse, UR5, R4 ;  /* 0x000000050d057c24 */ /* 0x040fe4000f8e0204 */
[----:B------:R-:W-:Y:S01]  /*1e7b0*/  IMAD.WIDE.U32 R2, R13, UR4, R2 ;  /* 0x000000040d027c25 */ /* 0x000fe2000f8e0002 */
[----:B------:R-:W-:-:S03]  /*1e7c0*/  ULDC.64 UR4, c[0x0][0xb40] ;  /* 0x0002d00000047ab9 */ /* 0x000fc60000000a00 */
[----:B------:R-:W-:Y:S01]  /*1e7d0*/  IMAD.IADD R3, R3, 0x1, R5 ;  /* 0x0000000103037824 */ /* 0x000fe200078e0205 */
[----:B------:R-:W-:-:S04]  /*1e7e0*/  LEA R4, P0, R2, UR4, 0x2 ;  /* 0x0000000402047c11 */ /* 0x000fc8000f8010ff */
[----:B------:R-:W-:Y:S02]  /*1e7f0*/  LEA.HI.X R5, R2, UR5, R3, 0x2, P0 ;  /* 0x0000000502057c11 */ /* 0x000fe400080f1403 */
[----:B------:R-:W-:-:S05]  /*1e800*/  MOV R3, 0xff800000 ;  /* 0xff80000000037802 */ /* 0x000fca0000000f00 */
[----:B------:R3:W-:Y:S02]  /*1e810*/  STG.E desc[UR6][R4.64], R3 ;  /* 0x0000000304007986 */ /* 0x0007e4000c101906 */
.L_x_675:
[----:B------:R-:W-:Y:S05]  /*1e820*/  BSYNC B1 ;  /* 0x0000000000017941 */ /* 0x000fea0003800000 */
.L_x_674:
[----:B------:R-:W-:Y:S01]  /*1e830*/  ULDC.64 UR4, c[0x0][0xaa0] ;  /* 0x0002a80000047ab9 */ /* 0x000fe20000000a00 */
[----:B--23--:R-:W-:Y:S01]  /*1e840*/  MOV R3, R11 ;  /* 0x0000000b00037202 */ /* 0x00cfe20000000f00 */
[----:B------:R-:W-:Y:S01]  /*1e850*/  IMAD.MOV.U32 R2, RZ, RZ, R212 ;  /* 0x000000ffff027224 */ /* 0x000fe200078e00d4 */
[----:B------:R-:W-:Y:S01]  /*1e860*/  BSSY B1, `(.L_x_676) ;  /* 0x000002b000017945 */ /* 0x000fe20003800000 */
[----:B------:R-:W-:Y:S02]  /*1e870*/  IMAD R4, R6, UR4, RZ ;  /* 0x0000000406047c24 */ /* 0x000fe4000f8e02ff */
[----:B------:R-:W-:-:S04]  /*1e880*/  IMAD.WIDE.U32 R2, R7, UR4, R2 ;  /* 0x0000000407027c25 */ /* 0x000fc8000f8e0002 */
[----:B------:R-:W-:Y:S01]  /*1e890*/  IMAD R7, R7, UR5, R4 ;  /* 0x0000000507077c24 */ /* 0x000fe2000f8e0204 */
[----:B------:R-:W-:Y:S01]  /*1e8a0*/  ULDC.64 UR4, c[0x0][0xae0] ;  /* 0x0002b80000047ab9 */ /* 0x000fe20000000a00 */
[----:B------:R-:W-:Y:S02]  /*1e8b0*/  IMAD R11, R12, -0x80, R0 ;  /* 0xffffff800c0b7824 */ /* 0x000fe400078e0200 */
[----:B------:R-:W-:Y:S02]  /*1e8c0*/  IMAD R4, R9, UR4, RZ ;  /* 0x0000000409047c24 */ /* 0x000fe4000f8e02ff */
[----:B------:R-:W-:Y:S01]  /*1e8d0*/  IMAD.IADD R3, R3, 0x1, R7 ;  /* 0x0000000103037824 */ /* 0x000fe200078e0207 */
[-C--:B------:R-:W-:Y:S01]  /*1e8e0*/  ISETP.GE.AND P2, PT, R18, R11.reuse, PT ;  /* 0x0000000b1200720c */ /* 0x080fe20003f46270 */
[C---:B------:R-:W-:Y:S01]  /*1e8f0*/  IMAD R5, R14.reuse, UR5, R4 ;  /* 0x000000050e057c24 */ /* 0x040fe2000f8e0204 */
[----:B------:R-:W-:Y:S01]  /*1e900*/  SHF.R.S32.HI R7, RZ, 0x1f, R18 ;  /* 0x0000001fff077819 */ /* 0x000fe20000011412 */
[----:B------:R-:W-:Y:S01]  /*1e910*/  IMAD.WIDE.U32 R2, R14, UR4, R2 ;  /* 0x000000040e027c25 */ /* 0x000fe2000f8e0002 */
[----:B------:R-:W-:Y:S01]  /*1e920*/  ULDC.64 UR4, c[0x0][0xae8] ;  /* 0x0002ba0000047ab9 */ /* 0x000fe20000000a00 */
[----:B------:R-:W-:-:S02]  /*1e930*/  ISETP.GE.AND P1, PT, R217, R11, PT ;  /* 0x0000000bd900720c */ /* 0x000fc40003f26270 */
[----:B------:R-:W-:Y:S01]  /*1e940*/  IMAD R0, R10, UR4, RZ ;  /* 0x000000040a007c24 */ /* 0x000fe2000f8e02ff */
[----:B------:R-:W-:Y:S01]  /*1e950*/  IADD3 R3, R3, R5, RZ ;  /* 0x0000000503037210 */ /* 0x000fe20007ffe0ff */
[----:B------:R-:W-:Y:S01]  /*1e960*/  IMAD.MOV.U32 R6, RZ, RZ, R18 ;  /* 0x000000ffff067224 */ /* 0x000fe200078e0012 */
[----:B------:R-:W-:Y:S01]  /*1e970*/  ISETP.GE.AND P0, PT, R218, R11, PT ;  /* 0x0000000bda00720c */ /* 0x000fe20003f06270 */
[C---:B------:R-:W-:Y:S02]  /*1e980*/  IMAD R9, R13.reuse, UR5, R0 ;  /* 0x000000050d097c24 */ /* 0x040fe4000f8e0200 */
[----:B------:R-:W-:-:S04]  /*1e990*/  IMAD.WIDE.U32 R4, R13, UR4, R2 ;  /* 0x000000040d047c25 */ /* 0x000fc8000f8e0002 */
[----:B------:R-:W-:Y:S01]  /*1e9a0*/  IMAD.WIDE R6, R12, 0x80, R6 ;  /* 0x000000800c067825 */ /* 0x000fe200078e0206 */
[----:B------:R-:W-:Y:S01]  /*1e9b0*/  IADD3 R13, R5, R9, RZ ;  /* 0x00000009050d7210 */ /* 0x000fe20007ffe0ff */
[----:B------:R-:W-:Y:S06]  /*1e9c0*/  @P2 BRA `(.L_x_677) ;  /* 0x0000000000502947 */ /* 0x000fec0003800000 */
[----:B------:R-:W-:Y:S01]  /*1e9d0*/  ULDC.64 UR6, c[0x0][0xad8] ;  /* 0x0002b60000067ab9 */ /* 0x000fe20000000a00 */
[----:B------:R-:W-:Y:S01]  /*1e9e0*/  MOV R3, R13 ;  /* 0x0000000d00037202 */ /* 0x000fe20000000f00 */
[----:B------:R-:W-:Y:S01]  /*1e9f0*/  IMAD R9, R7, UR6, RZ ;  /* 0x0000000607097c24 */ /* 0x000fe2000f8e02ff */
[----:B------:R-:W-:Y:S01]  /*1ea00*/  ULDC UR4, c[0x0][0xa8c] ;  /* 0x0002a30000047ab9 */ /* 0x000fe20000000800 */
[----:B------:R-:W-:Y:S01]  /*1ea10*/  IMAD.MOV.U32 R2, RZ, RZ, R4 ;  /* 0x000000ffff027224 */ /* 0x000fe200078e0004 */
[----:B------:R-:W-:Y:S01]  /*1ea20*/  ISETP.GE.AND P3, PT, R212, UR4, PT ;  /* 0x00000004d4007c0c */ /* 0x000fe2000bf66270 */
[C---:B------:R-:W-:Y:S01]  /*1ea30*/  IMAD R9, R6.reuse, UR7, R9 ;  /* 0x0000000706097c24 */ /* 0x040fe2000f8e0209 */
[----:B------:R-:W-:Y:S01]  /*1ea40*/  ISETP.GE.AND P4, PT, R213, UR4, PT ;  /* 0x00000004d5007c0c */ /* 0x000fe2000bf86270 */
[----:B------:R-:W-:Y:S01]  /*1ea50*/  IMAD.WIDE.U32 R2, R6, UR6, R2 ;  /* 0x0000000606027c25 */ /* 0x000fe2000f8e0002 */
[----:B------:R-:W-:Y:S01]  /*1ea60*/  ISETP.GE.AND P5, PT, R224, UR4, PT ;  /* 0x00000004e0007c0c */ /* 0x000fe2000bfa6270 */
[----:B------:R-:W-:Y:S01]  /*1ea70*/  ULDC.64 UR6, c[0x0][0xa80] ;  /* 0x0002a00000067ab9 */ /* 0x000fe20000000a00 */
[----:B------:R-:W-:Y:S01]  /*1ea80*/  ISETP.GE.AND P6, PT, R223, UR4, PT ;  /* 0x00000004df007c0c */ /* 0x000fe2000bfc6270 */
[----:B------:R-:W-:Y:S01]  /*1ea90*/  IMAD.IADD R3, R3, 0x1, R9 ;  /* 0x0000000103037824 */ /* 0x000fe200078e0209 */
[----:B------:R-:W-:Y:S01]  /*1eaa0*/  LEA R8, P2, R2, UR6, 0x1 ;  /* 0x0000000602087c11 */ /* 0x000fe2000f8408ff */
[----:B------:R-:W-:-:S03]  /*1eab0*/  ULDC.64 UR8, c[0x0][0x208] ;  /* 0x0000820000087ab9 */ /* 0x000fc60000000a00 */
[----:B------:R-:W-:-:S05]  /*1eac0*/  LEA.HI.X R9, R2, UR7, R3, 0x1, P2 ;  /* 0x0000000702097c11 */ /* 0x000fca00090f0c03 */
[----:B------:R2:W-:Y:S04]  /*1ead0*/  @!P3 STG.E.128 desc[UR8][R8.64], RZ ;  /* 0x000000ff0800b986 */ /* 0x0005e8000c101d08 */
[----:B------:R2:W-:Y:S04]  /*1eae0*/  @!P4 STG.E.128 desc[UR8][R8.64+0x80], RZ ;  /* 0x000080ff0800c986 */ /* 0x0005e8000c101d08 */
[----:B------:R2:W-:Y:S04]  /*1eaf0*/  @!P5 STG.E.128 desc[UR8][R8.64+0x100], RZ ;  /* 0x000100ff0800d986 */ /* 0x0005e8000c101d08 */
[----:B------:R2:W-:Y:S02]  /*1eb00*/  @!P6 STG.E.128 desc[UR8][R8.64+0x180], RZ ;  /* 0x000180ff0800e986 */ /* 0x0005e4000c101d08 */
.L_x_677:
[----:B------:R-:W-:Y:S05]  /*1eb10*/  BSYNC B1 ;  /* 0x0000000000017941 */ /* 0x000fea0003800000 */
.L_x_676:
[----:B------:R-:W3:Y:S01]  /*1eb20*/  LDL R0, [R1+0x70] ;  /* 0x0000700001007983 */ /* 0x000ee20000100800 */
[----:B------:R-:W-:Y:S01]  /*1eb30*/  BSSY B1, `(.L_x_678) ;  /* 0x0000019000017945 */ /* 0x000fe20003800000 */
[----:B---3--:R-:W-:-:S03]  /*1eb40*/  ISETP.GE.AND P2, PT, R0, R11, PT ;  /* 0x0000000b0000720c */ /* 0x008fc60003f46270 */
[----:B------:R-:W-:Y:S10]  /*1eb50*/  @P1 BRA `(.L_x_679) ;  /* 0x0000000000581947 */ /* 0x000ff40003800000 */
[----:B--2---:R-:W-:Y:S01]  /*1eb60*/  IADD3 R9, P1, R6, 0x20, RZ ;  /* 0x0000002006097810 */ /* 0x004fe20007f3e0ff */
[----:B------:R-:W-:Y:S01]  /*1eb70*/  ULDC.64 UR6, c[0x0][0xad8] ;  /* 0x0002b60000067ab9 */ /* 0x000fe20000000a00 */
[----:B------:R-:W-:Y:S01]  /*1eb80*/  MOV R3, R13 ;  /* 0x0000000d00037202 */ /* 0x000fe20000000f00 */
[----:B------:R-:W-:Y:S01]  /*1eb90*/  IMAD.MOV.U32 R2, RZ, RZ, R4 ;  /* 0x000000ffff027224 */ /* 0x000fe200078e0004 */
[----:B------:R-:W-:Y:S01]  /*1eba0*/  IADD3.X R0, RZ, R7, RZ, P1, !PT ;  /* 0x00000007ff007210 */ /* 0x000fe20000ffe4ff */
[----:B------:R-:W-:Y:S01]  /*1ebb0*/  ULDC UR4, c[0x0][0xa8c] ;  /* 0x0002a30000047ab9 */ /* 0x000fe20000000800 */
[----:B------:R-:W-:Y:S01]  /*1ebc0*/  ULDC.64 UR8, c[0x0][0x208] ;  /* 0x0000820000087ab9 */ /* 0x000fe20000000a00 */
[----:B------:R-:W-:Y:S01]  /*1ebd0*/  IMAD.WIDE.U32 R2, R9, UR6, R2 ;  /* 0x0000000609027c25 */ /* 0x000fe2000f8e0002 */
[----:B------:R-:W-:Y:S02]  /*1ebe0*/  ISETP.GE.AND P3, PT, R212, UR4, PT ;  /* 0x00000004d4007c0c */ /* 0x000fe4000bf66270 */
[----:B------:R-:W-:Y:S01]  /*1ebf0*/  ISETP.GE.AND P4, PT, R213, UR4, PT ;  /* 0x00000004d5007c0c */ /* 0x000fe2000bf86270 */
[----:B------:R-:W-:Y:S01]  /*1ec00*/  IMAD R0, R0, UR6, RZ ;  /* 0x0000000600007c24 */ /* 0x000fe2000f8e02ff */
[----:B------:R-:W-:-:S02]  /*1ec10*/  ISETP.GE.AND P5, PT, R224, UR4, PT ;  /* 0x00000004e0007c0c */ /* 0x000fc4000bfa6270 */
        /* <DEDUP_REMOVED lines=10> */
.L_x_679:
[----:B------:R-:W-:Y:S05]  /*1ecc0*/  BSYNC B1 ;  /* 0x0000000000017941 */ /* 0x000fea0003800000 */
.L_x_678:
[----:B------:R-:W-:Y:S04]  /*1ecd0*/  BSSY B1, `(.L_x_680) ;  /* 0x0000018000017945 */ /* 0x000fe80003800000 */
[----:B------:R-:W-:Y:S05]  /*1ece0*/  @P0 BRA `(.L_x_681) ;  /* 0x0000000000580947 */ /* 0x000fea0003800000 */
[----:B--23--:R-:W-:Y:S01]  /*1ecf0*/  IADD3 R9, P0, R6, 0x40, RZ ;  /* 0x0000004006097810 */ /* 0x00cfe20007f1e0ff */
        /* <DEDUP_REMOVED lines=21> */
.L_x_681:
[----:B------:R-:W-:Y:S05]  /*1ee50*/  BSYNC B1 ;  /* 0x0000000000017941 */ /* 0x000fea0003800000 */
.L_x_680:
[----:B------:R-:W-:Y:S05]  /*1ee60*/  @P2 BRA `(.L_x_672) ;  /* 0x0000000000582947 */ /* 0x000fea0003800000 */
[----:B------:R-:W-:Y:S01]  /*1ee70*/  IADD3 R5, P0, R6, 0x60, RZ ;  /* 0x0000006006057810 */ /* 0x000fe20007f1e0ff */
        /* <DEDUP_REMOVED lines=21> */
.L_x_672:
[----:B------:R-:W-:Y:S05]  /*1efd0*/  BSYNC B0 ;  /* 0x0000000000007941 */ /* 0x000fea0003800000 */
.L_x_663:
[----:B------:R-:W-:Y:S02]  /*1efe0*/  ULDC UR4, c[0x0][0xc14] ;  /* 0x0003050000047ab9 */ /* 0x000fe40000000800 */
[----:B-1----:R-:W-:-:S13]  /*1eff0*/  ISETP.GE.AND P0, PT, R151, UR4, PT ;  /* 0x0000000497007c0c */ /* 0x002fda000bf06270 */
[----:B------:R-:W-:Y:S05]  /*1f000*/  @!P0 BRA `(.L_x_682) ;  /* 0xfffffe2000a08947 */ /* 0x000fea000383ffff */
[----:B------:R-:W-:Y:S05]  /*1f010*/  BRA `(.L_x_451) ;  /* 0x0000006400387947 */ /* 0x000fea0003800000 */
.L_x_449:
[----:B------:R-:W-:-:S08]  /*1f020*/  NOP ;  /* 0x0000000000007918 */ /* 0x000fd00000000000 */
[----:B------:R-:W0:-:S00]  /*1f030*/  USETMAXREG.DEALLOC.CTAPOOL 0x18 ;  /* 0x00000018000079c8 */ /* 0x000e0000080e0500 */
[----:B0-----:R-:W-:-:S06]  /*1f040*/  LOP3.LUT R0, R0, 0x3, RZ, 0xc0, !PT ;  /* 0x0000000300007812 */ /* 0x001fcc00078ec0ff */
[----:B------:R-:W0:Y:S02]  /*1f050*/  SHFL.IDX PT, R0, R0, RZ, 0x1f ;  /* 0x00001fff00007589 */ /* 0x000e2400000e0000 */
[----:B0-----:R-:W-:-:S13]  /*1f060*/  ISETP.NE.AND P0, PT, R0, RZ, PT ;  /* 0x000000ff0000720c */ /* 0x001fda0003f05270 */
[----:B------:R-:W-:Y:S05]  /*1f070*/  @P0 BRA `(.L_x_451) ;  /* 0x0000006400200947 */ /* 0x000fea0003800000 */
[----:B------:R-:W2:Y:S01]  /*1f080*/  LDL.LU R7, [R1+0x18] ;  /* 0x0000180001077983 */ /* 0x000ea20000300800 */
[----:B------:R-:W-:Y:S01]  /*1f090*/  LOP3.LUT R8, R4, 0x1f, RZ, 0xc0, !PT ;  /* 0x0000001f04087812 */ /* 0x000fe200078ec0ff */
[----:B------:R-:W-:Y:S01]  /*1f0a0*/  ULDC UR5, c[0x0][0xc14] ;  /* 0x0003050000057ab9 */ /* 0x000fe20000000800 */
[----:B------:R-:W-:Y:S01]  /*1f0b0*/  MOV R0, RZ ;  /* 0x000000ff00007202 */ /* 0x000fe20000000f00 */
[----:B------:R-:W-:Y:S01]  /*1f0c0*/  ULDC.64 UR6, c[0x0][0x208] ;  /* 0x0000820000067ab9 */ /* 0x000fe20000000a00 */
[----:B------:R-:W-:Y:S01]  /*1f0d0*/  ISETP.NE.AND P0, PT, R8, 0x1f, PT ;  /* 0x0000001f0800780c */ /* 0x000fe20003f05270 */
[----:B------:R-:W-:Y:S01]  /*1f0e0*/  ULDC UR4, c[0x0][0xc10] ;  /* 0x0003040000047ab9 */ /* 0x000fe20000000800 */
[----:B--2---:R-:W-:-:S11]  /*1f0f0*/  LOP3.LUT R7, R7, 0xffffff7f, RZ, 0xc0, !PT ;  /* 0xffffff7f07077812 */ /* 0x004fd600078ec0ff */
        /* <DEDUP_REMOVED lines=9> */
[----:B------:R-:W-:Y:S02]  /*1f190*/  LOP3.LUT R7, R7, 0xfffffffe, RZ, 0xc0, !PT ;  /* 0xfffffffe07077812 */ /* 0x000fe400078ec0ff */
[----:B------:R-:W-:-:S07]  /*1f1a0*/  MOV R16, RZ ;  /* 0x000000ff00107202 */ /* 0x000fce0000000f00 */
        /* <DEDUP_REMOVED lines=9> */
[----:B------:R-:W-:Y:S02]  /*1f240*/  ISETP.GE.U32.AND P0, PT, R8, 0x4, PT ;  /* 0x000000040800780c */ /* 0x000fe40003f06070 */
[----:B------:R-:W-:-:S05]  /*1f250*/  IADD3 R4, R5, R4, RZ ;  /* 0x0000000405047210 */ /* 0x000fca0007ffe0ff */
[----:B------:R-:W1:Y:S06]  /*1f260*/  SHFL.UP PT, R6, R4, 0x4, RZ ;  /* 0x0480000004067989 */ /* 0x000e6c00000e00ff */
        /* <DEDUP_REMOVED lines=12> */
[----:B------:R-:W-:-:S05]  /*1f330*/  @P0 LOP3.LUT R7, R7, 0x4, RZ, 0xfc, !PT ;  /* 0x0000000407070812 */ /* 0x000fca00078efcff */
[----:B------:R-:W-:Y:S01]  /*1f340*/  STL [R1+0x18], R7 ;  /* 0x0000180701007387 */ /* 0x000fe20000100800 */
[----:B-1----:R-:W-:-:S05]  /*1f350*/  SEL R2, R2, RZ, P0 ;  /* 0x000000ff02027207 */ /* 0x002fca0000000000 */
[----:B------:R-:W-:-:S05]  /*1f360*/  IMAD.IADD R2, R5, 0x1, R2 ;  /* 0x0000000105027824 */ /* 0x000fca00078e0202 */
[----:B------:R-:W1:Y:S02]  /*1f370*/  SHFL.IDX PT, R4, R2, 0x1f, 0x1f ;  /* 0x03e01f0002047f89 */ /* 0x000e6400000e0000 */
[----:B-1----:R-:W-:-:S05]  /*1f380*/  IMAD R4, R4, UR4, RZ ;  /* 0x0000000404047c24 */ /* 0x002fca000f8e02ff */
[----:B0-----:R-:W-:Y:S02]  /*1f390*/  ISETP.GT.AND P0, PT, R4, UR6, PT ;  /* 0x0000000604007c0c */ /* 0x001fe4000bf04270 */
[----:B------:R-:W-:-:S11]  /*1f3a0*/  MOV R7, R4 ;  /* 0x0000000400077202 */ /* 0x000fd60000000f00 */
[----:B------:R-:W-:Y:S05]  /*1f3b0*/  @P0 BRA `(.L_x_683) ;  /* 0x0000000000c80947 */ /* 0x000fea0003800000 */
[----:B------:R-:W-:Y:S01]  /*1f3c0*/  IMAD.MOV.U32 R4, RZ, RZ, R7 ;  /* 0x000000ffff047224 */ /* 0x000fe200078e0007 */
[----:B------:R-:W-:Y:S01]  /*1f3d0*/  MOV R19, RZ ;  /* 0x000000ff00137202 */ /* 0x000fe20000000f00 */
[----:B------:R-:W-:Y:S01]  /*1f3e0*/  ULDC UR5, c[0x0][0xc14] ;  /* 0x0003050000057ab9 */ /* 0x000fe20000000800 */
[----:B------:R-:W-:Y:S01]  /*1f3f0*/  ULDC UR7, c[0x0][0xc14] ;  /* 0x0003050000077ab9 */ /* 0x000fe20000000800 */
[----:B------:R-:W-:-:S05]  /*1f400*/  ULDC UR4, c[0x0][0xc10] ;  /* 0x0003040000047ab9 */ /* 0x000fca0000000800 */
.L_x_687:
[----:B------:R-:W-:Y:S01]  /*1f410*/  VIADD R0, R19, 0x1f ;  /* 0x0000001f13007836 */ /* 0x000fe20000000000 */
[----:B------:R-:W-:-:S04]  /*1f420*/  MOV R19, UR7 ;  /* 0x0000000700137c02 */ /* 0x000fc80008000f00 */
        /* <DEDUP_REMOVED lines=15> */
.L_x_686:
[----:B------:R-:W-:Y:S05]  /*1f520*/  BSYNC B0 ;  /* 0x0000000000007941 */ /* 0x000fea0003800000 */
.L_x_685:
[----:B0----5:R-:W0:Y:S01]  /*1f530*/  SHFL.UP PT, R2, R0, 0x1, RZ ;  /* 0x0420000000027989 */ /* 0x021e2200000e00ff */
[C---:B------:R-:W-:Y:S02]  /*1f540*/  ISETP.NE.AND P0, PT, R7.reuse, RZ, PT ;  /* 0x000000ff0700720c */ /* 0x040fe40003f05270 */
[C---:B------:R-:W-:Y:S02]  /*1f550*/  ISETP.GE.U32.AND P1, PT, R7.reuse, 0x2, PT ;  /* 0x000000020700780c */ /* 0x040fe40003f26070 */
        /* <DEDUP_REMOVED lines=8> */
[----:B0-----:R-:W-:Y:S02]  /*1f5e0*/  SEL R5, R5, RZ, P0 ;  /* 0x000000ff05057207 */ /* 0x001fe40000000000 */
[----:B------:R-:W-:Y:S02]  /*1f5f0*/  ISETP.GE.U32.AND P0, PT, R7, 0x10, PT ;  /* 0x000000100700780c */ /* 0x000fe40003f06070 */
[----:B------:R-:W-:-:S05]  /*1f600*/  IADD3 R5, R2, R5, RZ ;  /* 0x0000000502057210 */ /* 0x000fca0007ffe0ff */
[----:B------:R-:W0:Y:S02]  /*1f610*/  SHFL.UP PT, R6, R5, 0x8, RZ ;  /* 0x0500000005067989 */ /* 0x000e2400000e00ff */
[----:B0-----:R-:W-:-:S05]  /*1f620*/  SEL R6, R6, RZ, P1 ;  /* 0x000000ff06067207 */ /* 0x001fca0000800000 */
[----:B------:R-:W-:-:S05]  /*1f630*/  IMAD.IADD R6, R5, 0x1, R6 ;  /* 0x0000000105067824 */ /* 0x000fca00078e0206 */
[----:B------:R-:W0:Y:S02]  /*1f640*/  SHFL.UP PT, R7, R6, 0x10, RZ ;  /* 0x0600000006077989 */ /* 0x000e2400000e00ff */
[----:B0-----:R-:W-:-:S04]  /*1f650*/  SEL R7, R7, RZ, P0 ;  /* 0x000000ff07077207 */ /* 0x001fc80000000000 */
[----:B------:R-:W-:-:S05]  /*1f660*/  IADD3 R7, R6, R7, RZ ;  /* 0x0000000706077210 */ /* 0x000fca0007ffe0ff */
[----:B------:R-:W0:Y:S02]  /*1f670*/  SHFL.IDX PT, R3, R7, 0x1f, 0x1f ;  /* 0x03e01f0007037f89 */ /* 0x000e2400000e0000 */
[----:B0-----:R-:W-:-:S04]  /*1f680*/  IMAD R3, R3, UR4, RZ ;  /* 0x0000000403037c24 */ /* 0x001fc8000f8e02ff */
[----:B------:R-:W-:-:S05]  /*1f690*/  IMAD.IADD R4, R3, 0x1, R4 ;  /* 0x0000000103047824 */ /* 0x000fca00078e0204 */
[----:B------:R-:W-:-:S13]  /*1f6a0*/  ISETP.GT.AND P0, PT, R4, UR6, PT ;  /* 0x0000000604007c0c */ /* 0x000fda000bf04270 */
[----:B------:R-:W-:Y:S05]  /*1f6b0*/  @!P0 BRA `(.L_x_687) ;  /* 0xfffffffc00548947 */ /* 0x000fea000383ffff */
[----:B------:R-:W-:Y:S01]  /*1f6c0*/  MOV R2, R7 ;  /* 0x0000000700027202 */ /* 0x000fe20000000f00 */
[----:B------:R-:W-:-:S07]  /*1f6d0*/  IMAD.MOV.U32 R7, RZ, RZ, R3 ;  /* 0x000000ffff077224 */ /* 0x000fce00078e0003 */
.L_x_683:
[----:B------:R-:W-:-:S05]  /*1f6e0*/  IADD3 R7, -R7, R4, RZ ;  /* 0x0000000407077210 */ /* 0x000fca0007ffe1ff */
        /* <DEDUP_REMOVED lines=9> */
[----:B0-----:R-:W-:-:S06]  /*1f780*/  VIADD R3, R8, 0xffffffe ;  /* 0x0ffffffe08037836 */ /* 0x001fcc0000000000 */
[----:B------:R-:W0:Y:S02]  /*1f790*/  F2I.FTZ.U32.TRUNC.NTZ R3, R3 ;  /* 0x0000000300037305 */ /* 0x000e24000021f000 */
[----:B0-----:R-:W-:Y:S01]  /*1f7a0*/  IADD3 R10, RZ, -R3, RZ ;  /* 0x80000003ff0a7210 */ /* 0x001fe20007ffe0ff */
[----:B------:R-:W-:Y:S06]  /*1f7b0*/  @!P0 BRA `(.L_x_688) ;  /* 0x0000000000088947 */ /* 0x000fec0003800000 */
[----:B------:R-:W-:-:S05]  /*1f7c0*/  VIADD R9, R4, 0xffffffff ;  /* 0xffffffff04097836 */ /* 0x000fca0000000000 */
[----:B------:R0:W1:Y:S02]  /*1f7d0*/  SHFL.IDX PT, R16, R2, R9, 0x1f ;  /* 0x00001f0902107589 */ /* 0x00006400000e0000 */
.L_x_688:
[----:B-1----:R-:W-:Y:S01]  /*1f7e0*/  IMAD R16, R16, UR4, R7 ;  /* 0x0000000410107c24 */ /* 0x002fe2000f8e0207 */
[----:B0-----:R-:W-:Y:S01]  /*1f7f0*/  MOV R2, RZ ;  /* 0x000000ff00027202 */ /* 0x001fe20000000f00 */
[----:B------:R-:W-:Y:S01]  /*1f800*/  IMAD R7, R10, R5, RZ ;  /* 0x000000050a077224 */ /* 0x000fe200078e02ff */
[----:B------:R-:W-:Y:S01]  /*1f810*/  IABS R6, R0 ;  /* 0x0000000000067213 */ /* 0x000fe20000000000 */
[----:B------:R-:W-:Y:S02]  /*1f820*/  IMAD.IADD R19, R4, 0x1, R19 ;  /* 0x0000000104137824 */ /* 0x000fe400078e0213 */
[----:B------:R-:W-:Y:S01]  /*1f830*/  IMAD.HI.U32 R2, R3, R7, R2 ;  /* 0x0000000703027227 */ /* 0x000fe200078e0002 */
[----:B------:R-:W-:-:S03]  /*1f840*/  IADD3 R7, -R16, UR6, RZ ;  /* 0x0000000610077c10 */ /* 0x000fc6000fffe1ff */
[----:B------:R-:W-:Y:S01]  /*1f850*/  IMAD.MOV R6, RZ, RZ, -R6 ;  /* 0x000000ffff067224 */ /* 0x000fe200078e0a06 */
[----:B------:R-:W-:-:S05]  /*1f860*/  IABS R3, R7 ;  /* 0x0000000700037213 */ /* 0x000fca0000000000 */
[----:B------:R-:W-:-:S04]  /*1f870*/  IMAD.HI.U32 R2, R2, R3, RZ ;  /* 0x0000000302027227 */ /* 0x000fc800078e00ff */
[----:B------:R-:W-:Y:S01]  /*1f880*/  IMAD R6, R2, R6, R3 ;  /* 0x0000000602067224 */ /* 0x000fe200078e0203 */
[----:B------:R-:W-:-:S04]  /*1f890*/  LOP3.LUT R3, R7, R0, RZ, 0x3c, !PT ;  /* 0x0000000007037212 */ /* 0x000fc800078e3cff */
[----:B------:R-:W-:-:S13]  /*1f8a0*/  ISETP.GT.U32.AND P0, PT, R5, R6, PT ;  /* 0x000000060500720c */ /* 0x000fda0003f04070 */
[----:B------:R-:W-:Y:S01]  /*1f8b0*/  @!P0 IMAD.IADD R6, R6, 0x1, -R5 ;  /* 0x0000000106068824 */ /* 0x000fe200078e0a05 */
[----:B------:R-:W-:-:S04]  /*1f8c0*/  @!P0 IADD3 R2, R2, 0x1, RZ ;  /* 0x0000000102028810 */ /* 0x000fc80007ffe0ff */
[----:B------:R-:W-:-:S13]  /*1f8d0*/  ISETP.GE.U32.AND P0, PT, R6, R5, PT ;  /* 0x000000050600720c */ /* 0x000fda0003f06070 */
[----:B------:R-:W-:Y:S02]  /*1f8e0*/  @P0 IADD3 R2, R2, 0x1, RZ ;  /* 0x0000000102020810 */ /* 0x000fe40007ffe0ff */
[----:B------:R-:W-:-:S13]  /*1f8f0*/  ISETP.GE.AND P0, PT, R3, RZ, PT ;  /* 0x000000ff0300720c */ /* 0x000fda0003f06270 */
[----:B------:R-:W-:Y:S01]  /*1f900*/  @!P0 IMAD.MOV R2, RZ, RZ, -R2 ;  /* 0x000000ffff028224 */ /* 0x000fe200078e0a02 */
[----:B------:R-:W-:-:S13]  /*1f910*/  ISETP.NE.AND P0, PT, R0, RZ, PT ;  /* 0x000000ff0000720c */ /* 0x000fda0003f05270 */
[----:B------:R-:W-:-:S04]  /*1f920*/  @!P0 LOP3.LUT R2, RZ, R0, RZ, 0x33, !PT ;  /* 0x00000000ff028212 */ /* 0x000fc800078e33ff */
[----:B------:R-:W-:Y:S02]  /*1f930*/  IADD3 R17, -R2, RZ, RZ ;  /* 0x000000ff02117210 */ /* 0x000fe40007ffe1ff */
[----:B------:R-:W-:-:S03]  /*1f940*/  MOV R18, R2 ;  /* 0x0000000200127202 */ /* 0x000fc60000000f00 */
[----:B------:R-:W-:Y:S01]  /*1f950*/  IMAD R17, R0, R17, R7 ;  /* 0x0000001100117224 */ /* 0x000fe200078e0207 */
[----:B------:R-:W-:Y:S06]  /*1f960*/  BRA `(.L_x_689) ;  /* 0x00000000000c7947 */ /* 0x000fec0003800000 */
.L_x_684:
[----:B------:R-:W-:Y:S01]  /*1f970*/  IMAD.MOV.U32 R17, RZ, RZ, RZ ;  /* 0x000000ffff117224 */ /* 0x000fe200078e00ff */
[----:B------:R-:W-:Y:S01]  /*1f980*/  MOV R16, UR6 ;  /* 0x0000000600107c02 */ /* 0x000fe20008000f00 */
[----:B------:R-:W-:-:S07]  /*1f990*/  IMAD.MOV.U32 R18, RZ, RZ, RZ ;  /* 0x000000ffff127224 */ /* 0x000fce00078e00ff */
.L_x_689:
[----:B------:R-:W2:Y:S01]  /*1f9a0*/  LDL.LU R2, [R1+0x18] ;  /* 0x0000180001027983 */ /* 0x000ea20000300800 */
[----:B------:R-:W0:Y:S02]  /*1f9b0*/  S2R R5, SR_TID.X ;  /* 0x0000000000057919 */ /* 0x000e240000002100 */
[----:B0-----:R-:W-:-:S04]  /*1f9c0*/  LOP3.LUT R5, R5, 0x1f, RZ, 0xc0, !PT ;  /* 0x0000001f05057812 */ /* 0x001fc800078ec0ff */
[----:B------:R-:W-:-:S13]  /*1f9d0*/  ISETP.NE.AND P0, PT, R5, RZ, PT ;  /* 0x000000ff0500720c */ /* 0x000fda0003f05270 */
[----:B------:R-:W0:Y:S01]  /*1f9e0*/  @!P0 S2R R3, SR_CgaCtaId ;  /* 0x0000000000038919 */ /* 0x000e220000008800 */
[----:B------:R-:W-:-:S04]  /*1f9f0*/  @!P0 MOV R0, 0x400 ;  /* 0x0000040000008802 */ /* 0x000fc80000000f00 */
[----:B0-----:R-:W-:-:S05]  /*1fa00*/  @!P0 LEA R0, R3, R0, 0x18 ;  /* 0x0000000003008211 */ /* 0x001fca00078ec0ff */
[----:B------:R0:W-:Y:S02]  /*1fa10*/  @!P0 STS.128 [R0+0x388d0], R16 ;  /* 0x0388d01000008388 */ /* 0x0001e40000000c00 */
[----:B0-----:R-:W-:Y:S02]  /*1fa20*/  MOV R0, 0x1 ;  /* 0x0000000100007802 */ /* 0x001fe40000000f00 */
[----:B--2---:R-:W-:-:S04]  /*1fa30*/  LOP3.LUT R2, R2, 0xfffffeff, RZ, 0xc0, !PT ;  /* 0xfffffeff02027812 */ /* 0x004fc800078ec0ff */
[----:B------:R-:W-:Y:S01]  /*1fa40*/  @P0 LOP3.LUT R2, R2, 0x100, RZ, 0xfc, !PT ;  /* 0x0000010002020812 */ /* 0x000fe200078efcff */
[----:B------:R-:W-:Y:S06]  /*1fa50*/  BAR.ARV 0x5, 0x120 ;  /* 0x0144800000007b1d */ /* 0x000fec0000002000 */
[----:B------:R-:W-:Y:S01]  /*1fa60*/  ISETP.GE.AND P0, PT, R19, UR5, PT ;  /* 0x0000000513007c0c */ /* 0x000fe2000bf06270 */
[----:B------:R0:W-:Y:S04]  /*1fa70*/  STL [R1+0x18], R2 ;  /* 0x0000180201007387 */ /* 0x0001e80000100800 */
[----:B------:R0:W-:Y:S04]  /*1fa80*/  STL [R1], RZ ;  /* 0x000000ff01007387 */ /* 0x0001e80000100800 */
[----:B------:R0:W-:Y:S04]  /*1fa90*/  STL [R1+0x8], R0 ;  /* 0x0000080001007387 */ /* 0x0001e80000100800 */
[----:B------:R0:W-:Y:S01]  /*1faa0*/  STL [R1+0x34], RZ ;  /* 0x000034ff01007387 */ /* 0x0001e20000100800 */
[----:B------:R-:W-:Y:S05]  /*1fab0*/  @P0 BRA `(.L_x_690) ;  /* 0x0000005400a80947 */ /* 0x000fea0003800000 */
[----:B------:R-:W1:Y:S01]  /*1fac0*/  S2R R4, SR_TID.X ;  /* 0x0000000000047919 */ /* 0x000e620000002100 */
[----:B------:R-:W-:Y:S01]  /*1fad0*/  ISETP.NE.AND P1, PT, R5, RZ, PT ;  /* 0x000000ff0500720c */ /* 0x000fe20003f25270 */
[----:B0-----:R-:W-:Y:S01]  /*1fae0*/  IMAD.MOV.U32 R0, RZ, RZ, 0x1 ;  /* 0x00000001ff007424 */ /* 0x001fe200078e00ff */
[----:B------:R-:W-:Y:S01]  /*1faf0*/  LOP3.LUT R2, R2, 0xffffffbf, RZ, 0xc0, !PT ;  /* 0xffffffbf02027812 */ /* 0x000fe200078ec0ff */
[----:B------:R0:W-:Y:S01]  /*1fb00*/  STL [R1+0x10], RZ ;  /* 0x000010ff01007387 */ /* 0x0001e20000100800 */
[----:B------:R-:W-:Y:S01]  /*1fb10*/  ULDC.64 UR38, c[0x0][0x198] ;  /* 0x0000660000267ab9 */ /* 0x000fe20000000a00 */
[----:B------:R-:W-:Y:S01]  /*1fb20*/  ULDC UR36, c[0x0][0xc] ;  /* 0x0000030000247ab9 */ /* 0x000fe20000000800 */
[----:B------:R-:W-:Y:S01]  /*1fb30*/  LOP3.LUT R2, R2, 0xfffffffd, RZ, 0xc0, !PT ;  /* 0xfffffffd02027812 */ /* 0x000fe200078ec0ff */
[----:B------:R0:W-:Y:S01]  /*1fb40*/  STL [R1+0x14], R0 ;  /* 0x0000140001007387 */ /* 0x0001e20000100800 */
[----:B------:R-:W-:-:S03]  /*1fb50*/  ULOP3.LUT UR37, UR60, 0x2, URZ, 0xfc, !UPT ;  /* 0x000000023c257892 */ /* 0x000fc6000f8efc3f */
[----:B------:R0:W-:Y:S04]  /*1fb60*/  STL [R1+0x34], RZ ;  /* 0x000034ff01007387 */ /* 0x0001e80000100800 */
[----:B------:R0:W-:Y:S04]  /*1fb70*/  STL [R1], RZ ;  /* 0x000000ff01007387 */ /* 0x0001e80000100800 */
[----:B------:R0:W-:Y:S01]  /*1fb80*/  STL [R1+0x8], R0 ;  /* 0x0000080001007387 */ /* 0x0001e20000100800 */
[----:B-1----:R-:W-:-:S04]  /*1fb90*/  LOP3.LUT R4, R4, 0x7f, RZ, 0xc0, !PT ;  /* 0x0000007f04047812 */ /* 0x002fc800078ec0ff */
[C---:B------:R-:W-:Y:S02]  /*1fba0*/  ISETP.NE.AND P2, PT, R4.reuse, RZ, PT ;  /* 0x000000ff0400720c */ /* 0x040fe40003f45270 */
[----:B------:R-:W-:-:S11]  /*1fbb0*/  ISETP.NE.OR P0, PT, R4, RZ, !P1 ;  /* 0x000000ff0400720c */ /* 0x000fd60004f05670 */
[----:B------:R-:W-:-:S04]  /*1fbc0*/  @P2 LOP3.LUT R2, R2, 0x2, RZ, 0xfc, !PT ;  /* 0x0000000202022812 */ /* 0x000fc800078efcff */
[----:B------:R-:W-:-:S05]  /*1fbd0*/  @P0 LOP3.LUT R2, R2, 0x40, RZ, 0xfc, !PT ;  /* 0x0000004002020812 */ /* 0x000fca00078efcff */
[----:B------:R0:W-:Y:S02]  /*1fbe0*/  STL [R1+0x18], R2 ;  /* 0x0000180201007387 */ /* 0x0001e40000100800 */
.L_x_779:
[----:B01----:R-:W0:Y:S01]  /*1fbf0*/  LDC.64 R2, c[0x0][0xc60] ;  /* 0x00031800ff027b82 */ /* 0x003e220000000a00 */
[----:B------:R-:W-:Y:S01]  /*1fc00*/  ULDC.64 UR4, c[0x0][0x208] ;  /* 0x0000820000047ab9 */ /* 0x000fe20000000a00 */
[----:B0-----:R-:W-:-:S05]  /*1fc10*/  IMAD.WIDE R2, R19, 0x4, R2 ;  /* 0x0000000413027825 */ /* 0x001fca00078e0202 */
[----:B------:R-:W2:Y:S01]  /*1fc20*/  LDG.E R11, desc[UR4][R2.64] ;  /* 0x00000004020b7981 */ /* 0x000ea2000c1e1900 */
[----:B------:R-:W-:Y:S05]  /*1fc30*/  YIELD ;  /* 0x0000000000007946 */ /* 0x000fea0003800000 */
[----:B------:R-:W-:Y:S01]  /*1fc40*/  ULDC.64 UR4, c[0x0][0xa28] ;  /* 0x00028a0000047ab9 */ /* 0x000fe20000000a00 */
[----:B------:R-:W-:Y:S02]  /*1fc50*/  CS2R R4, SRZ ;  /* 0x0000000000047805 */ /* 0x000fe4000001ff00 */
[----:B------:R-:W-:Y:S01]  /*1fc60*/  ISETP.NE.U32.AND P0, PT, RZ, UR4, PT ;  /* 0x00000004ff007c0c */ /* 0x000fe2000bf05070 */
[----:B------:R-:W-:Y:S01]  /*1fc70*/  ULDC.64 UR8, c[0x0][0x208] ;  /* 0x0000820000087ab9 */ /* 0x000fe20000000a00 */
[----:B------:R-:W-:-:S02]  /*1fc80*/  ULDC.64 UR6, c[0x0][0xa10] ;  /* 0x0002840000067ab9 */ /* 0x000fc40000000a00 */
[----:B------:R-:W-:Y:S02]  /*1fc90*/  ISETP.NE.AND.EX P0, PT, RZ, UR5, PT, P0 ;  /* 0x00000005ff007c0c */ /* 0x000fe4000bf05300 */
[----:B--2---:R-:W-:Y:S01]  /*1fca0*/  SHF.R.S32.HI R0, RZ, 0x1f, R11 ;  /* 0x0000001fff007819 */ /* 0x004fe2000001140b */
[----:B------:R-:W-:Y:S10]  /*1fcb0*/  STL [R1+0x24], R11 ;  /* 0x0000240b01007387 */ /* 0x000ff40000100800 */
[----:B------:R-:W-:-:S04]  /*1fcc0*/  @P0 LEA R2, P1, R11, UR4, 0x2 ;  /* 0x000000040b020c11 */ /* 0x000fc8000f8210ff */
        /* <DEDUP_REMOVED lines=9> */
[----:B------:R-:W-:Y:S01]  /*1fd60*/  ISETP.NE.U32.AND P1, PT, RZ, UR4, PT ;  /* 0x00000004ff007c0c */ /* 0x000fe2000bf25070 */
[----:B------:R-:W-:Y:S01]  /*1fd70*/  IMAD.MOV.U32 R10, RZ, RZ, RZ ;  /* 0x000000ffff0a7224 */ /* 0x000fe200078e00ff */
[C---:B------:R-:W-:Y:S02]  /*1fd80*/  SHF.L.U64.HI R0, R11.reuse, 0x2, R0 ;  /* 0x000000020b007819 */ /* 0x040fe40000010200 */
[----:B------:R-:W-:Y:S01]  /*1fd90*/  ISETP.NE.AND.EX P1, PT, RZ, UR5, PT, P1 ;  /* 0x00000005ff007c0c */ /* 0x000fe2000bf25310 */
[----:B--2---:R0:W-:Y:S02]  /*1fda0*/  STL [R1+0x3c], R4 ;  /* 0x00003c0401007387 */ /* 0x0041e40000100800 */
[----:B0-----:R-:W-:-:S10]  /*1fdb0*/  SHF.L.U32 R4, R11, 0x2, RZ ;  /* 0x000000020b047819 */ /* 0x001fd400000006ff */
[----:B------:R-:W-:Y:S01]  /*1fdc0*/  @P1 IADD3 R8, P0, R4, UR4, RZ ;  /* 0x0000000404081c10 */ /* 0x000fe2000ff1e0ff */
[----:B------:R0:W-:Y:S03]  /*1fdd0*/  STL [R1+0x2c], R4 ;  /* 0x00002c0401007387 */ /* 0x0001e60000100800 */
[----:B------:R-:W-:Y:S01]  /*1fde0*/  @P1 IADD3.X R9, R0, UR5, RZ, P0, !PT ;  /* 0x0000000500091c10 */ /* 0x000fe200087fe4ff */
[----:B------:R-:W-:Y:S01]  /*1fdf0*/  ULDC.64 UR4, c[0x0][0xa08] ;  /* 0x0002820000047ab9 */ /* 0x000fe20000000a00 */
[----:B------:R1:W-:Y:S01]  /*1fe00*/  STL [R1+0x30], R0 ;  /* 0x0000300001007387 */ /* 0x0003e20000100800 */
[----:B------:R-:W-:Y:S02]  /*1fe10*/  IADD3 R2, P0, R4, UR4, RZ ;  /* 0x0000000404027c10 */ /* 0x000fe4000ff1e0ff */
[----:B------:R-:W-:Y:S02]  /*1fe20*/  ISETP.NE.U32.AND P2, PT, RZ, UR4, PT ;  /* 0x00000004ff007c0c */ /* 0x000fe4000bf45070 */
[----:B------:R-:W-:-:S02]  /*1fe30*/  IADD3.X R3, R0, UR5, RZ, P0, !PT ;  /* 0x0000000500037c10 */ /* 0x000fc400087fe4ff */
[----:B------:R-:W-:Y:S01]  /*1fe40*/  ISETP.NE.AND.EX P2, PT, RZ, UR5, PT, P2 ;  /* 0x00000005ff007c0c */ /* 0x000fe2000bf45320 */
[----:B------:R-:W-:Y:S01]  /*1fe50*/  ULDC.64 UR4, c[0x0][0x3f8] ;  /* 0x0000fe0000047ab9 */ /* 0x000fe20000000a00 */
[----:B------:R-:W-:Y:S01]  /*1fe60*/  IADD3 R6, P0, R4, UR6, RZ ;  /* 0x0000000604067c10 */ /* 0x000fe2000ff1e0ff */
[----:B------:R-:W-:-:S03]  /*1fe70*/  UISETP.NE.U32.AND UP0, UPT, UR4, URZ, UPT ;  /* 0x0000003f0400728c */ /* 0x000fc6000bf05070 */
[----:B------:R-:W-:Y:S01]  /*1fe80*/  ULDC UR4, c[0x0][0x404] ;  /* 0x0001010000047ab9 */ /* 0x000fe20000000800 */
[----:B------:R-:W-:Y:S01]  /*1fe90*/  UISETP.NE.AND.EX UP0, UPT, UR5, URZ, UPT, UP0 ;  /* 0x0000003f0500728c */ /* 0x000fe2000bf05300 */
[----:B------:R-:W-:Y:S02]  /*1fea0*/  IADD3.X R7, R0, UR7, RZ, P0, !PT ;  /* 0x0000000700077c10 */ /* 0x000fe400087fe4ff */
[----:B------:R-:W-:Y:S01]  /*1feb0*/  ULDC UR5, c[0x0][0x2e0] ;  /* 0x0000b80000057ab9 */ /* 0x000fe20000000800 */
[----:B------:R-:W-:Y:S02]  /*1fec0*/  USEL UR4, UR4, 0x1, UP0 ;  /* 0x0000000104047887 */ /* 0x000fe40008000000 */
[----:B------:R2:W5:Y:S02]  /*1fed0*/  @P2 LDG.E R10, desc[UR8][R2.64] ;  /* 0x00000008020a2981 */ /* 0x000564000c1e1900 */
[----:B------:R-:W-:Y:S01]  /*1fee0*/  UIMAD UR4, UR4, UR5, URZ ;  /* 0x00000005040472a4 */ /* 0x000fe2000f8e023f */
[----:B------:R-:W-:-:S05]  /*1fef0*/  ISETP.NE.U32.AND P0, PT, RZ, UR6, PT ;  /* 0x00000006ff007c0c */ /* 0x000fca000bf05070 */
[----:B0-----:R-:W-:Y:S01]  /*1ff00*/  MOV R4, UR4 ;  /* 0x0000000400047c02 */ /* 0x001fe20008000f00 */
[----:B------:R-:W-:Y:S01]  /*1ff10*/  ULDC UR4, c[0x0][0x338] ;  /* 0x0000ce0000047ab9 */ /* 0x000fe20000000800 */
[----:B------:R-:W-:Y:S01]  /*1ff20*/  ISETP.NE.AND.EX P0, PT, RZ, UR7, PT, P0 ;  /* 0x00000007ff007c0c */ /* 0x000fe2000bf05300 */
[----:B-1----:R-:W-:-:S03]  /*1ff30*/  IMAD.U32 R0, RZ, RZ, UR4 ;  /* 0x00000004ff007e24 */ /* 0x002fc6000f8e00ff */
[----:B------:R2:W5:Y:S01]  /*1ff40*/  @P1 LDG.E R4, desc[UR8][R8.64] ;  /* 0x0000000808041981 */ /* 0x000562000c1e1900 */
[----:B------:R-:W-:Y:S08]  /*1ff50*/  @P1 BRA `(.L_x_691) ;  /* 0x0000000000141947 */ /* 0x000ff00003800000 */
[----:B------:R-:W-:Y:S05]  /*1ff60*/  @!P2 BRA `(.L_x_691) ;  /* 0x000000000010a947 */ /* 0x000fea0003800000 */
[----:B------:R-:W-:Y:S02]  /*1ff70*/  ULDC.64 UR4, c[0x0][0x208] ;  /* 0x0000820000047ab9 */ /* 0x000fe40000000a00 */
[----:B-----5:R-:W3:Y:S04]  /*1ff80*/  LDG.E R4, desc[UR4][R2.64] ;  /* 0x0000000402047981 */ /* 0x020ee8000c1e1900 */
[----:B--2---:R-:W3:Y:S02]  /*1ff90*/  LDG.E R2, desc[UR4][R2.64+0x4] ;  /* 0x0000040402027981 */ /* 0x004ee4000c1e1900 */
[----:B---3--:R-:W-:-:S07]  /*1ffa0*/  IADD3 R4, -R4, R2, RZ ;  /* 0x0000000204047210 */ /* 0x008fce0007ffe1ff */
.L_x_691:
[----:B------:R-:W-:Y:S02]  /*1ffb0*/  ULDC.64 UR4, c[0x0][0x208] ;  /* 0x0000820000047ab9 */ /* 0x000fe40000000a00 */
[----:B--2---:R-:W2:Y:S04]  /*1ffc0*/  @P0 LDG.E R2, desc[UR4][R6.64] ;  /* 0x0000000406020981 */ /* 0x004ea8000c1e1900 */
[----:B------:R-:W2:Y:S01]  /*1ffd0*/  @P0 LDG.E R3, desc[UR4][R6.64+0x4] ;  /* 0x0000040406030981 */ /* 0x000ea2000c1e1900 */
[----:B-----5:R-:W-:Y:S01]  /*1ffe0*/  IADD3 R4, -R5, R4, RZ ;  /* 0x0000000405047210 */ /* 0x020fe20007ffe1ff */
[----:B------:R-:W-:Y:S01]  /*1fff0*/  BSSY B0, `(.L_x_692) ;  /* 0x0000108000007945 */ /* 0x000fe20003800000 */
[----:B------:R-:W-:Y:S01]  /*20000*/  PLOP3.LUT P2, PT, PT, PT, PT, 0x80, 0x0 ;  /* 0x000000000000781c */ /* 0x000fe20003f4f070 */
[----:B--2---:R-:W-:-:S04]  /*20010*/  @P0 IMAD.IADD R0, R3, 0x1, -R2 ;  /* 0x0000000103000824 */ /* 0x004fc800078e0a02 */
[----:B------:R-:W-:-:S05]  /*20020*/  IMAD.IADD R8, R4, 0x1, R0 ;  /* 0x0000000104087824 */ /* 0x000fca00078e0200 */
[----:B------:R-:W-:Y:S01]  /*20030*/  IADD3 R2, R8, 0x4f, RZ ;  /* 0x0000004f08027810 */ /* 0x000fe20007ffe0ff */
[----:B------:R0:W-:Y:S04]  /*20040*/  STL [R1+0x38], R8 ;  /* 0x0000380801007387 */ /* 0x0001e80000100800 */
[----:B------:R-:W-:-:S05]  /*20050*/  IMAD.HI R2, R2, 0x66666667, RZ ;  /* 0x6666666702027827 */ /* 0x000fca00078e02ff */
[----:B------:R-:W-:-:S04]  /*20060*/  SHF.R.U32.HI R3, RZ, 0x1f, R2 ;  /* 0x0000001fff037819 */ /* 0x000fc80000011602 */
[----:B0-----:R-:W-:-:S05]  /*20070*/  LEA.HI.SX32 R8, R2, R3, 0x1b ;  /* 0x0000000302087211 */ /* 0x001fca00078fdaff */
[--C-:B------:R-:W-:Y:S01]  /*20080*/  IMAD R2, R8, 0x50, -R4.reuse ;  /* 0x0000005008027824 */ /* 0x100fe200078e0a04 */
[----:B------:R0:W-:Y:S01]  /*20090*/  STL [R1+0x28], R8 ;  /* 0x0000280801007387 */ /* 0x0001e20000100800 */
[----:B------:R-:W-:-:S03]  /*200a0*/  IMAD.MOV R4, RZ, RZ, -R4 ;  /* 0x000000ffff047224 */ /* 0x000fc600078e0a04 */
[----:B------:R-:W-:Y:S02]  /*200b0*/  VIMNMX R0, R2, R0, PT ;  /* 0x0000000002007248 */ /* 0x000fe40003fe0100 */
[----:B------:R-:W-:-:S04]  /*200c0*/  VIMNMX R2, RZ, R4, !PT ;  /* 0x00000004ff027248 */ /* 0x000fc80007fe0100 */
[----:B------:R-:W-:Y:S01]  /*200d0*/  ISETP.GT.AND P1, PT, R0, R2, PT ;  /* 0x000000020000720c */ /* 0x000fe20003f24270 */
[----:B0-----:R-:W-:Y:S01]  /*200e0*/  IMAD.WIDE.U32 R8, R2, -0x33333333, RZ ;  /* 0xcccccccd02087825 */ /* 0x001fe200078e00ff */
[----:B------:R-:W-:-:S06]  /*200f0*/  MOV R8, RZ ;  /* 0x000000ff00087202 */ /* 0x000fcc0000000f00 */
[----:B------:R0:W5:Y:S05]  /*20100*/  @P0 LDG.E R8, desc[UR4][R6.64] ;  /* 0x0000000406080981 */ /* 0x00016a000c1e1900 */
[----:B------:R-:W-:Y:S02]  /*20110*/  @P1 IADD3 R3, R0, 0x4f, RZ ;  /* 0x0000004f00031810 */ /* 0x000fe40007ffe0ff */
[----:B------:R-:W-:-:S03]  /*20120*/  SHF.R.U32.HI R0, RZ, 0x6, R9 ;  /* 0x00000006ff007819 */ /* 0x000fc60000011609 */
[----:B------:R-:W-:-:S04]  /*20130*/  @P1 IMAD.HI R2, R3, 0x66666667, RZ ;  /* 0x6666666703021827 */ /* 0x000fc800078e02ff */
[----:B------:R-:W-:Y:S01]  /*20140*/  IMAD.MOV.U32 R4, RZ, RZ, R0 ;  /* 0x000000ffff047224 */ /* 0x000fe200078e0000 */
[----:B------:R-:W-:-:S04]  /*20150*/  @P1 SHF.R.U32.HI R3, RZ, 0x1f, R2 ;  /* 0x0000001fff031819 */ /* 0x000fc80000011602 */
[----:B------:R-:W-:Y:S01]  /*20160*/  @P1 LEA.HI.SX32 R4, R2, R3, 0x1b ;  /* 0x0000000302041211 */ /* 0x000fe200078fdaff */
[----:B------:R-:W-:-:S05]  /*20170*/  IMAD.IADD R2, R10, 0x1, R5 ;  /* 0x000000010a027824 */ /* 0x000fca00078e0205 */
[----:B------:R0:W-:Y:S01]  /*20180*/  STL [R1+0x4], R2 ;  /* 0x0000040201007387 */ /* 0x0001e20000100800 */
[----:B------:R-:W-:-:S13]  /*20190*/  ISETP.GT.AND P1, PT, R4, R0, PT ;  /* 0x000000000400720c */ /* 0x000fda0003f24270 */
[----:B0-----:R-:W-:Y:S05]  /*201a0*/  @!P1 BRA `(.L_x_693) ;  /* 0x0000000c00b09947 */ /* 0x001fea0003800000 */
[----:B------:R-:W0:Y:S01]  /*201b0*/  LDC R2, c[0x0][0x428] ;  /* 0x00010a00ff027b82 */ /* 0x000e220000000800 */
[----:B------:R-:W-:Y:S01]  /*201c0*/  UMOV UR4, 0xffffffff ;  /* 0xffffffff00047882 */ /* 0x000fe20000000000 */
[----:B0-----:R-:W-:Y:S02]  /*201d0*/  ISETP.NE.AND P1, PT, R2, 0x1, PT ;  /* 0x000000010200780c */ /* 0x001fe40003f25270 */
[----:B------:R-:W-:-:S11]  /*201e0*/  MOV R2, R18 ;  /* 0x0000001200027202 */ /* 0x000fd60000000f00 */
[----:B------:R-:W0:Y:S08]  /*201f0*/  @P1 LDC R3, c[0x0][0x42c] ;  /* 0x00010b00ff031b82 */ /* 0x000e300000000800 */
[----:B------:R-:W1:Y:S01]  /*20200*/  @P1 LDC R5, c[0x0][0x430] ;  /* 0x00010c00ff051b82 */ /* 0x000e620000000800 */
[----:B0-----:R-:W-:-:S05]  /*20210*/  @P1 IMAD.HI.U32 R3, R18, R3, RZ ;  /* 0x0000000312031227 */ /* 0x001fca00078e00ff */
[----:B-1----:R-:W-:Y:S02]  /*20220*/  @P1 SHF.R.U32.HI R2, RZ, R5, R3 ;  /* 0x00000005ff021219 */ /* 0x002fe40000011603 */
[----:B------:R-:W-:Y:S01]  /*20230*/  SEL R3, R11, RZ, !P0 ;  /* 0x000000ff0b037207 */ /* 0x000fe20004000000 */
[----:B------:R-:W-:Y:S06]  /*20240*/  BRA.DIV UR4, `(.L_x_694) ;  /* 0x0000005a04bc7947 */ /* 0x000fec000b800000 */
.L_x_822:
[----:B------:R-:W-:-:S03]  /*20250*/  UMOV UR4, 0xffffffff ;  /* 0xffffffff00047882 */ /* 0x000fc60000000000 */
[----:B------:R-:W-:Y:S05]  /*20260*/  BRA.DIV UR4, `(.L_x_695) ;  /* 0x0000005a04e87947 */ /* 0x000fea000b800000 */
[----:B------:R-:W-:-:S13]  /*20270*/  ELECT P6, URZ, PT ;  /* 0x00000000003f782f */ /* 0x000fda00038c0000 */
.L_x_825:
[----:B------:R-:W2:Y:S01]  /*20280*/  LDL R5, [R1+0x34] ;  /* 0x0000340001057983 */ /* 0x000ea20000100800 */
[----:B------:R-:W-:Y:S01]  /*20290*/  BSSY B1, `(.L_x_696) ;  /* 0x000000b000017945 */ /* 0x000fe20003800000 */
[----:B------:R-:W0:Y:S01]  /*202a0*/  S2R R9, SR_CgaCtaId ;  /* 0x0000000000097919 */ /* 0x000e220000008800 */
[----:B--2---:R-:W-:-:S05]  /*202b0*/  VIADD R5, R5, 0x1 ;  /* 0x0000000105057836 */ /* 0x004fca0000000000 */
[----:B------:R-:W-:-:S04]  /*202c0*/  LEA.HI R6, R5, R5, RZ, 0x1 ;  /* 0x0000000505067211 */ /* 0x000fc800078f08ff */
[----:B------:R-:W-:-:S04]  /*202d0*/  LOP3.LUT R6, R6, 0xfffffffe, RZ, 0xc0, !PT ;  /* 0xfffffffe06067812 */ /* 0x000fc800078ec0ff */
[----:B------:R-:W-:Y:S02]  /*202e0*/  IADD3 R5, R5, -R6, RZ ;  /* 0x8000000605057210 */ /* 0x000fe40007ffe0ff */
[----:B------:R-:W-:Y:S02]  /*202f0*/  MOV R6, 0x400 ;  /* 0x0000040000067802 */ /* 0x000fe40000000f00 */
[----:B------:R-:W-:Y:S02]  /*20300*/  SHF.L.U32 R5, R5, 0x1f, RZ ;  /* 0x0000001f05057819 */ /* 0x000fe400000006ff */
[----:B0-----:R-:W-:-:S04]  /*20310*/  LEA R9, R9, R6, 0x18 ;  /* 0x0000000609097211 */ /* 0x001fc800078ec0ff */
[----:B------:R-:W0:Y:S02]  /*20320*/  SYNCS.PHASECHK.TRANS64.TRYWAIT P0, [R9+URZ+0x38820], R5 ;  /* 0x03882005090075a7 */ /* 0x000e24000800017f */
[----:B0-----:R-:W-:Y:S05]  /*20330*/  @!P0 BRA `(.L_x_697) ;  /* 0x0000005800d48947 */ /* 0x001fea0003800000 */
.L_x_826:
[----:B------:R-:W-:Y:S05]  /*20340*/  BSYNC B1 ;  /* 0x0000000000017941 */ /* 0x000fea0003800000 */
.L_x_696:
[----:B------:R-:W-:Y:S04]  /*20350*/  BSSY B1, `(.L_x_698) ;  /* 0x000005a000017945 */ /* 0x000fe80003800000 */
[----:B------:R-:W-:Y:S05]  /*20360*/  @!P6 BRA `(.L_x_699) ;  /* 0x000000040060e947 */ /* 0x000fea0003800000 */
[----:B------:R-:W0:Y:S04]  /*20370*/  LDL R7, [R1+0x10] ;  /* 0x0000100001077983 */ /* 0x000e280000100800 */
[----:B------:R-:W2:Y:S01]  /*20380*/  LDL R6, [R1+0x14] ;  /* 0x0000140001067983 */ /* 0x000ea20000100800 */
[----:B0-----:R-:W-:Y:S01]  /*20390*/  IMAD R5, R7, 0x8, R9 ;  /* 0x0000000807057824 */ /* 0x001fe200078e0209 */
[----:B--2---:R-:W-:-:S04]  /*203a0*/  SHF.L.U32 R10, R6, 0x1f, RZ ;  /* 0x0000001f060a7819 */ /* 0x004fc800000006ff */
[----:B------:R-:W0:Y:S02]  /*203b0*/  SYNCS.PHASECHK.TRANS64.TRYWAIT P0, [R5+URZ+0x388a0], R10 ;  /* 0x0388a00a050075a7 */ /* 0x000e24000800017f */
[----:B0-----:R-:W-:Y:S05]  /*203c0*/  @!P0 BRA `(.L_x_700) ;  /* 0x0000005800c48947 */ /* 0x001fea0003800000 */
.L_x_827:
[----:B------:R-:W1:Y:S02]  /*203d0*/  S2R R6, SR_TID.X ;  /* 0x0000000000067919 */ /* 0x000e640000002100 */
[----:B-1----:R-:W-:-:S04]  /*203e0*/  LOP3.LUT R6, R6, 0x7f, RZ, 0xc0, !PT ;  /* 0x0000007f06067812 */ /* 0x002fc800078ec0ff */
[----:B------:R-:W-:-:S13]  /*203f0*/  ISETP.NE.AND P1, PT, R6, RZ, PT ;  /* 0x000000ff0600720c */ /* 0x000fda0003f25270 */
[----:B------:R-:W-:Y:S05]  /*20400*/  @P1 BRA `(.L_x_701) ;  /* 0x00000000001c1947 */ /* 0x000fea0003800000 */
[----:B------:R-:W1:Y:S02]  /*20410*/  S2R R6, SR_TID.X ;  /* 0x0000000000067919 */ /* 0x000e640000002100 */
[----:B-1----:R-:W-:-:S04]  /*20420*/  LOP3.LUT R6, R6, 0x1f, RZ, 0xc0, !PT ;  /* 0x0000001f06067812 */ /* 0x002fc800078ec0ff */
[----:B------:R-:W-:Y:S02]  /*20430*/  ISETP.NE.AND P0, PT, R6, RZ, PT ;  /* 0x000000ff0600720c */ /* 0x000fe40003f05270 */
[----:B------:R-:W-:-:S04]  /*20440*/  MOV R6, 0xa000 ;  /* 0x0000a00000067802 */ /* 0x000fc80000000f00 */
[----:B------:R1:W-:Y:S07]  /*20450*/  SYNCS.ARRIVE.TRANS64 RZ, [R5+URZ+0x38890], R6 ;  /* 0x0388900605ff79a7 */ /* 0x0003ee000800003f */
[----:B------:R-:W-:Y:S05]  /*20460*/  @!P0 BRA `(.L_x_701) ;  /* 0x0000000000048947 */ /* 0x000fea0003800000 */
[----:B------:R-:W-:Y:S01]  /*20470*/  BPT.TRAP 0x1 ;  /* 0x000000040000795c */ /* 0x000fe20000300000 */
.L_x_701:
[----:B-1----:R-:W2:Y:S01]  /*20480*/  LDL R6, [R1+0x10] ;  /* 0x0000100001067983 */ /* 0x002ea20000100800 */
[----:B------:R-:W-:Y:S01]  /*20490*/  R2UR UR9, R5 ;  /* 0x00000000050972ca */ /* 0x000fe200000e0000 */
[----:B-----5:R-:W-:Y:S01]  /*204a0*/  IMAD R7, R4, 0x50, R8 ;  /* 0x0000005004077824 */ /* 0x020fe200078e0208 */
[----:B------:R-:W-:Y:S01]  /*204b0*/  UIADD3 UR4, UP0, UR38, 0x570, URZ ;  /* 0x0000057026047890 */ /* 0x000fe2000ff1e03f */
[----:B------:R-:W-:Y:S01]  /*204c0*/  R2UR UR12, R2 ;  /* 0x00000000020c72ca */ /* 0x000fe200000e0000 */
[----:B------:R-:W-:Y:S01]  /*204d0*/  UMOV UR10, URZ ;  /* 0x0000003f000a7c82 */ /* 0x000fe20008000000 */
[----:B------:R-:W-:Y:S01]  /*204e0*/  VIADD R7, R7, 0xffffffb0 ;  /* 0xffffffb007077836 */ /* 0x000fe20000000000 */
[----:B------:R-:W-:Y:S01]  /*204f0*/  R2UR UR13, R3 ;  /* 0x00000000030d72ca */ /* 0x000fe200000e0000 */
[----:B------:R-:W-:Y:S01]  /*20500*/  UIADD3.X UR5, URZ, UR39, URZ, UP0, !UPT ;  /* 0x000000273f057290 */ /* 0x000fe200087fe43f */
[----:B------:R-:W-:Y:S02]  /*20510*/  UMOV UR6, 0x0 ;  /* 0x0000000000067882 */ /* 0x000fe40000000000 */
[----:B------:R-:W-:Y:S01]  /*20520*/  R2UR UR11, R7 ;  /* 0x00000000070b72ca */ /* 0x000fe200000e0000 */
[----:B------:R-:W-:Y:S01]  /*20530*/  UMOV UR7, 0x12f00000 ;  /* 0x12f0000000077882 */ /* 0x000fe20000000000 */
[----:B------:R-:W-:Y:S01]  /*20540*/  UMOV UR17, 0x40 ;  /* 0x0000004000117882 */ /* 0x000fe20000000000 */
[----:B------:R-:W-:Y:S01]  /*20550*/  UIADD3 UR9, UR9, 0x38890, URZ ;  /* 0x0003889009097890 */ /* 0x000fe2000fffe03f */
[----:B--2---:R-:W-:-:S05]  /*20560*/  IMAD R6, R6, 0xa000, R9 ;  /* 0x0000a00006067824 */ /* 0x004fca00078e0209 */
[----:B------:R-:W-:-:S13]  /*20570*/  R2UR UR16, R6 ;  /* 0x00000000061072ca */ /* 0x000fda00000e0000 */
[----:B------:R-:W-:Y:S02]  /*20580*/  UIADD3 UR8, UR16, 0x24400, URZ ;  /* 0x0002440010087890 */ /* 0x000fe4000fffe03f */
        /* <DEDUP_REMOVED lines=14> */
[----:B------:R1:W-:Y:S01]  /*20670*/  UTMALDG.4D [UR8], [UR4], desc[UR6] ;  /* 0x00000608040075b4 */ /* 0x0003e20008019000 */
[----:B------:R-:W2:Y:S02]  /*20680*/  SYNCS.PHASECHK.TRANS64.TRYWAIT P0, [R5+URZ+0x388c0], R10 ;  /* 0x0388c00a050075a7 */ /* 0x000ea4000800017f */
[----:B-12---:R-:W-:Y:S05]  /*20690*/  @!P0 BRA `(.L_x_702) ;  /* 0x0000005800248947 */ /* 0x006fea0003800000 */
.L_x_828:
[----:B------:R-:W-:Y:S05]  /*206a0*/  @P1 BRA `(.L_x_703) ;  /* 0x00000000001c1947 */ /* 0x000fea0003800000 */
[----:B------:R-:W2:Y:S01]  /*206b0*/  S2R R11, SR_TID.X ;  /* 0x00000000000b7919 */ /* 0x000ea20000002100 */
[----:B01----:R-:W-:-:S04]  /*206c0*/  MOV R10, 0xa000 ;  /* 0x0000a000000a7802 */ /* 0x003fc80000000f00 */
[----:B------:R3:W-:Y:S01]  /*206d0*/  SYNCS.ARRIVE.TRANS64 RZ, [R5+URZ+0x388b0], R10 ;  /* 0x0388b00a05ff79a7 */ /* 0x0007e2000800003f */
[----:B--2---:R-:W-:-:S04]  /*206e0*/  LOP3.LUT R11, R11, 0x1f, RZ, 0xc0, !PT ;  /* 0x0000001f0b0b7812 */ /* 0x004fc800078ec0ff */
[----:B------:R-:W-:-:S13]  /*206f0*/  ISETP.NE.AND P0, PT, R11, RZ, PT ;  /* 0x000000ff0b00720c */ /* 0x000fda0003f05270 */
[----:B---3--:R-:W-:Y:S05]  /*20700*/  @!P0 BRA `(.L_x_703) ;  /* 0x0000000000048947 */ /* 0x008fea0003800000 */
[----:B------:R-:W-:Y:S01]  /*20710*/  BPT.TRAP 0x1 ;  /* 0x000000040000795c */ /* 0x000fe20000300000 */
.L_x_703:
[----:B------:R-:W-:Y:S01]  /*20720*/  R2UR UR16, R6 ;  /* 0x00000000061072ca */ /* 0x000fe200000e0000 */
[----:B------:R-:W-:Y:S01]  /*20730*/  UIADD3 UR4, UP0, UR38, 0x670, URZ ;  /* 0x0000067026047890 */ /* 0x000fe2000ff1e03f */
[----:B------:R-:W-:Y:S01]  /*20740*/  R2UR UR9, R5 ;  /* 0x00000000050972ca */ /* 0x000fe200000e0000 */
[----:B------:R-:W-:Y:S01]  /*20750*/  UMOV UR10, URZ ;  /* 0x0000003f000a7c82 */ /* 0x000fe20008000000 */
[----:B------:R-:W-:Y:S01]  /*20760*/  R2UR UR11, R7 ;  /* 0x00000000070b72ca */ /* 0x000fe200000e0000 */
[----:B------:R-:W-:Y:S01]  /*20770*/  UIADD3.X UR5, URZ, UR39, URZ, UP0, !UPT ;  /* 0x000000273f057290 */ /* 0x000fe200087fe43f */
[----:B------:R-:W-:Y:S01]  /*20780*/  R2UR UR12, R2 ;  /* 0x00000000020c72ca */ /* 0x000fe200000e0000 */
[----:B------:R-:W-:Y:S01]  /*20790*/  UMOV UR6, 0x0 ;  /* 0x0000000000067882 */ /* 0x000fe20000000000 */
[----:B------:R-:W-:Y:S01]  /*207a0*/  R2UR UR13, R3 ;  /* 0x00000000030d72ca */ /* 0x000fe200000e0000 */
[----:B------:R-:W-:Y:S01]  /*207b0*/  UMOV UR7, 0x12f00000 ;  /* 0x12f0000000077882 */ /* 0x000fe20000000000 */
[----:B------:R-:W-:-:S03]  /*207c0*/  UMOV UR17, 0x40 ;  /* 0x0000004000117882 */ /* 0x000fc60000000000 */
[----:B------:R-:W-:Y:S02]  /*207d0*/  UIADD3 UR8, UR16, 0x400, URZ ;  /* 0x0000040010087890 */ /* 0x000fe4000fffe03f */
[----:B------:R-:W-:Y:S02]  /*207e0*/  UIADD3 UR9, UR9, 0x388b0, URZ ;  /* 0x000388b009097890 */ /* 0x000fe4000fffe03f */
[----:B------:R-:W-:Y:S02]  /*207f0*/  UIADD3 UR14, UR16, 0x2c00, URZ ;  /* 0x00002c00100e7890 */ /* 0x000fe4000fffe03f */
[----:B------:R-:W-:Y:S02]  /*20800*/  UIADD3 UR15, UR16, 0x5400, URZ ;  /* 0x00005400100f7890 */ /* 0x000fe4000fffe03f */
[----:B------:R-:W-:-:S03]  /*20810*/  UIADD3 UR16, UR16, 0x7c00, URZ ;  /* 0x00007c0010107890 */ /* 0x000fc6000fffe03f */
        /* <DEDUP_REMOVED lines=13> */
.L_x_699:
[----:B------:R-:W-:Y:S05]  /*208f0*/  BSYNC B1 ;  /* 0x0000000000017941 */ /* 0x000fea0003800000 */
.L_x_698:
[----:B01----:R-:W2:Y:S04]  /*20900*/  LDL.LU R5, [R1+0x10] ;  /* 0x0000100001057983 */ /* 0x003ea80000300800 */
[----:B------:R-:W3:Y:S01]  /*20910*/  LDL.LU R7, [R1+0x14] ;  /* 0x0000140001077983 */ /* 0x000ee20000300800 */
[----:B------:R-:W-:Y:S01]  /*20920*/  PLOP3.LUT P2, PT, PT, PT, PT, 0x8, 0x0 ;  /* 0x000000000000781c */ /* 0x000fe20003f4e170 */
[----:B--2---:R-:W-:-:S05]  /*20930*/  VIADD R5, R5, 0x1 ;  /* 0x0000000105057836 */ /* 0x004fca0000000000 */
[----:B------:R-:W-:-:S04]  /*20940*/  ISETP.NE.AND P0, PT, R5, 0x2, PT ;  /* 0x000000020500780c */ /* 0x000fc80003f05270 */
[----:B------:R-:W-:Y:S02]  /*20950*/  SEL R6, RZ, 0x1, P0 ;  /* 0x00000001ff067807 */ /* 0x000fe40000000000 */
[----:B------:R-:W-:Y:S02]  /*20960*/  SEL R10, R5, RZ, P0 ;  /* 0x000000ff050a7207 */ /* 0x000fe40000000000 */
[----:B---3--:R-:W-:Y:S02]  /*20970*/  LOP3.LUT R7, R7, R6, RZ, 0x3c, !PT ;  /* 0x0000000607077212 */ /* 0x008fe400078e3cff */
[----:B------:R-:W-:Y:S01]  /*20980*/  IADD3 R5, R4, -0x2, RZ ;  /* 0xfffffffe04057810 */ /* 0x000fe20007ffe0ff */
[----:B------:R0:W-:Y:S03]  /*20990*/  STL [R1+0x10], R10 ;  /* 0x0000100a01007387 */ /* 0x0001e60000100800 */
[----:B------:R-:W-:Y:S01]  /*209a0*/  ISETP.GE.AND P0, PT, R5, R0, PT ;  /* 0x000000000500720c */ /* 0x000fe20003f06270 */
[----:B------:R0:W-:-:S12]  /*209b0*/  STL [R1+0x14], R7 ;  /* 0x0000140701007387 */ /* 0x0001d80000100800 */
[----:B0-----:R-:W-:Y:S05]  /*209c0*/  @!P0 BRA `(.L_x_693) ;  /* 0x0000000400a88947 */ /* 0x001fea0003800000 */
[C---:B-----5:R-:W-:Y:S02]  /*209d0*/  IMAD R5, R4.reuse, 0x50, R8 ;  /* 0x0000005004057824 */ /* 0x060fe400078e0208 */
[----:B------:R-:W-:-:S03]  /*209e0*/  VIADD R4, R4, 0xffffffff ;  /* 0xffffffff04047836 */ /* 0x000fc60000000000 */
[----:B------:R-:W-:-:S07]  /*209f0*/  IADD3 R5, R5, -0xa0, RZ ;  /* 0xffffff6005057810 */ /* 0x000fce0007ffe0ff */
.L_x_710:
[----:B------:R-:W-:Y:S05]  /*20a00*/  YIELD ;  /* 0x0000000000007946 */ /* 0x000fea0003800000 */
[----:B------:R-:W-:Y:S04]  /*20a10*/  BSSY B1, `(.L_x_704) ;  /* 0x0000058000017945 */ /* 0x000fe80003800000 */
[----:B0-----:R-:W-:Y:S05]  /*20a20*/  @!P6 BRA `(.L_x_705) ;  /* 0x000000040058e947 */ /* 0x001fea0003800000 */
[----:B------:R-:W2:Y:S04]  /*20a30*/  LDL R6, [R1+0x10] ;  /* 0x0000100001067983 */ /* 0x000ea80000100800 */
[----:B------:R-:W3:Y:S01]  /*20a40*/  LDL R7, [R1+0x14] ;  /* 0x0000140001077983 */ /* 0x000ee20000100800 */
[----:B--2---:R-:W-:Y:S01]  /*20a50*/  IMAD R6, R6, 0x8, R9 ;  /* 0x0000000806067824 */ /* 0x004fe200078e0209 */
[----:B---3--:R-:W-:-:S04]  /*20a60*/  SHF.L.U32 R7, R7, 0x1f, RZ ;  /* 0x0000001f07077819 */ /* 0x008fc800000006ff */
[----:B------:R-:W0:Y:S02]  /*20a70*/  SYNCS.PHASECHK.TRANS64.TRYWAIT P0, [R6+URZ+0x388a0], R7 ;  /* 0x0388a007060075a7 */ /* 0x000e24000800017f */
[----:B0-----:R-:W-:Y:S05]  /*20a80*/  @!P0 BRA `(.L_x_706) ;  /* 0x00000054003c8947 */ /* 0x001fea0003800000 */
.L_x_829:
        /* <DEDUP_REMOVED lines=11> */
.L_x_707:
[----:B-1----:R-:W2:Y:S01]  /*20b40*/  LDL R8, [R1+0x10] ;  /* 0x0000100001087983 */ /* 0x002ea20000100800 */
        /* <DEDUP_REMOVED lines=8> */
[----:B------:R-:W-:Y:S01]  /*20bd0*/  UMOV UR7, 0x12f00000 ;  /* 0x12f0000000077882 */ /* 0x000fe20000000000 */
[----:B------:R-:W-:-:S04]  /*20be0*/  UMOV UR17, 0x40 ;  /* 0x0000004000117882 */ /* 0x000fc80000000000 */
        /* <DEDUP_REMOVED lines=21> */
.L_x_830:
[----:B------:R-:W-:Y:S05]  /*20d40*/  @P0 BRA `(.L_x_709) ;  /* 0x00000000001c0947 */ /* 0x000fea0003800000 */
[----:B------:R-:W2:Y:S01]  /*20d50*/  S2R R10, SR_TID.X ;  /* 0x00000000000a7919 */ /* 0x000ea20000002100 */
[----:B01----:R-:W-:-:S04]  /*20d60*/  IMAD.MOV.U32 R7, RZ, RZ, 0xa000 ;  /* 0x0000a000ff077424 */ /* 0x003fc800078e00ff */
[----:B------:R3:W-:Y:S01]  /*20d70*/  SYNCS.ARRIVE.TRANS64 RZ, [R6+URZ+0x388b0], R7 ;  /* 0x0388b00706ff79a7 */ /* 0x0007e2000800003f */
[----:B--2---:R-:W-:-:S04]  /*20d80*/  LOP3.LUT R10, R10, 0x1f, RZ, 0xc0, !PT ;  /* 0x0000001f0a0a7812 */ /* 0x004fc800078ec0ff */
[----:B------:R-:W-:-:S13]  /*20d90*/  ISETP.NE.AND P1, PT, R10, RZ, PT ;  /* 0x000000ff0a00720c */ /* 0x000fda0003f25270 */
[----:B---3--:R-:W-:Y:S05]  /*20da0*/  @!P1 BRA `(.L_x_709) ;  /* 0x0000000000049947 */ /* 0x008fea0003800000 */
[----:B------:R-:W-:Y:S01]  /*20db0*/  BPT.TRAP 0x1 ;  /* 0x000000040000795c */ /* 0x000fe20000300000 */
.L_x_709:
        /* <DEDUP_REMOVED lines=29> */
.L_x_705:
[----:B------:R-:W-:Y:S05]  /*20f90*/  BSYNC B1 ;  /* 0x0000000000017941 */ /* 0x000fea0003800000 */
.L_x_704:
[----:B01----:R-:W2:Y:S04]  /*20fa0*/  LDL.LU R6, [R1+0x10] ;  /* 0x0000100001067983 */ /* 0x003ea80000300800 */
[----:B------:R-:W3:Y:S01]  /*20fb0*/  LDL.LU R7, [R1+0x14] ;  /* 0x0000140001077983 */ /* 0x000ee20000300800 */
[----:B------:R-:W-:Y:S01]  /*20fc0*/  VIADD R4, R4, 0xffffffff ;  /* 0xffffffff04047836 */ /* 0x000fe20000000000 */
[----:B------:R-:W-:Y:S02]  /*20fd0*/  IADD3 R5, R5, -0x50, RZ ;  /* 0xffffffb005057810 */ /* 0x000fe40007ffe0ff */
[----:B--2---:R-:W-:-:S04]  /*20fe0*/  IADD3 R6, R6, 0x1, RZ ;  /* 0x0000000106067810 */ /* 0x004fc80007ffe0ff */
[----:B------:R-:W-:-:S04]  /*20ff0*/  ISETP.NE.AND P0, PT, R6, 0x2, PT ;  /* 0x000000020600780c */ /* 0x000fc80003f05270 */
[----:B------:R-:W-:Y:S02]  /*21000*/  SEL R8, R6, RZ, P0 ;  /* 0x000000ff06087207 */ /* 0x000fe40000000000 */
[----:B------:R-:W-:Y:S02]  /*21010*/  SEL R6, RZ, 0x1, P0 ;  /* 0x00000001ff067807 */ /* 0x000fe40000000000 */
[----:B------:R-:W-:Y:S01]  /*21020*/  ISETP.GT.AND P0, PT, R4, R0, PT ;  /* 0x000000000400720c */ /* 0x000fe20003f04270 */
[----:B------:R0:W-:Y:S01]  /*21030*/  STL [R1+0x10], R8 ;  /* 0x0000100801007387 */ /* 0x0001e20000100800 */
[----:B---3--:R-:W-:-:S05]  /*21040*/  LOP3.LUT R7, R7, R6, RZ, 0x3c, !PT ;  /* 0x0000000607077212 */ /* 0x008fca00078e3cff */
[----:B------:R0:W-:Y:S06]  /*21050*/  STL [R1+0x14], R7 ;  /* 0x0000140701007387 */ /* 0x0001ec0000100800 */
[----:B------:R-:W-:Y:S05]  /*21060*/  @P0 BRA `(.L_x_710) ;  /* 0xfffffff800640947 */ /* 0x000fea000383ffff */
.L_x_693:
[----:B------:R-:W-:Y:S05]  /*21070*/  BSYNC B0 ;  /* 0x0000000000007941 */ /* 0x000fea0003800000 */
.L_x_692:
[----:B------:R-:W2:Y:S01]  /*21080*/  LDL R6, [R1+0x38] ;  /* 0x0000380001067983 */ /* 0x000ea20000100800 */
[----:B------:R-:W-:Y:S05]  /*21090*/  @!P2 WARPSYNC.ALL ;  /* 0x000000000000a948 */ /* 0x000fea0003800000 */
[----:B------:R-:W-:Y:S01]  /*210a0*/  BSSY B6, `(.L_x_711) ;  /* 0x000036c000067945 */ /* 0x000fe20003800000 */
[----:B------:R-:W-:Y:S01]  /*210b0*/  @!P2 BAR.SYNC.DEFER_BLOCKING 0xc, 0x120 ;  /* 0x030480000000ab1d */ /* 0x000fe20000010000 */
[----:B--2---:R-:W-:-:S13]  /*210c0*/  ISETP.GT.AND P0, PT, R6, RZ, PT ;  /* 0x000000ff0600720c */ /* 0x004fda0003f04270 */
[----:B------:R-:W-:Y:S05]  /*210d0*/  @P0 BRA `(.L_x_712) ;  /* 0x0000000000480947 */ /* 0x000fea0003800000 */
[----:B------:R-:W1:Y:S02]  /*210e0*/  S2R R6, SR_TID.X ;  /* 0x0000000000067919 */ /* 0x000e640000002100 */
[----:B-1----:R-:W-:-:S04]  /*210f0*/  LOP3.LUT R6, R6, 0x1f, RZ, 0xc0, !PT ;  /* 0x0000001f06067812 */ /* 0x002fc800078ec0ff */
[----:B------:R-:W-:-:S13]  /*21100*/  ISETP.NE.AND P1, PT, R6, RZ, PT ;  /* 0x000000ff0600720c */ /* 0x000fda0003f25270 */
[----:B------:R-:W-:Y:S05]  /*21110*/  @P1 BRA `(.L_x_713) ;  /* 0x0000003400901947 */ /* 0x000fea0003800000 */
[----:B0-----:R-:W0:Y:S01]  /*21120*/  S2R R7, SR_LANEID ;  /* 0x0000000000077919 */ /* 0x001e220000000000 */
[----:B------:R-:W-:Y:S01]  /*21130*/  VOTEU.ANY UR4, UPT, PT ;  /* 0x0000000000047886 */ /* 0x000fe200038e0100 */
[----:B------:R-:W1:Y:S01]  /*21140*/  LDC.64 R2, c[0x0][0xc38] ;  /* 0x00030e00ff027b82 */ /* 0x000e620000000a00 */
[----:B------:R-:W0:Y:S01]  /*21150*/  FLO.U32 R0, UR4 ;  /* 0x0000000400007d00 */ /* 0x000e2200080e0000 */
[----:B------:R-:W-:-:S07]  /*21160*/  ULDC.64 UR6, c[0x0][0x208] ;  /* 0x0000820000067ab9 */ /* 0x000fce0000000a00 */
[----:B------:R-:W1:Y:S01]  /*21170*/  POPC R5, UR4 ;  /* 0x0000000400057d09 */ /* 0x000e620008000000 */
[----:B0-----:R-:W-:-:S13]  /*21180*/  ISETP.EQ.U32.AND P0, PT, R0, R7, PT ;  /* 0x000000070000720c */ /* 0x001fda0003f02070 */
[----:B-1----:R-:W2:Y:S01]  /*21190*/  @P0 ATOMG.E.ADD.STRONG.GPU PT, R3, desc[UR6][R2.64], R5 ;  /* 0x00000005020309a8 */ /* 0x002ea200081ee1c6 */
[----:B------:R-:W0:Y:S02]  /*211a0*/  S2R R4, SR_LTMASK ;  /* 0x0000000000047919 */ /* 0x000e240000003900 */
[----:B0-----:R-:W-:-:S04]  /*211b0*/  LOP3.LUT R4, R4, UR4, RZ, 0xc0, !PT ;  /* 0x0000000404047c12 */ /* 0x001fc8000f8ec0ff */
[----:B------:R-:W0:Y:S01]  /*211c0*/  POPC R7, R4 ;  /* 0x0000000400077309 */ /* 0x000e220000000000 */
[----:B--2---:R-:W0:Y:S02]  /*211d0*/  SHFL.IDX PT, R0, R3, R0, 0x1f ;  /* 0x00001f0003007589 */ /* 0x004e2400000e0000 */
[----:B0-----:R-:W-:Y:S01]  /*211e0*/  IADD3 R16, R0, UR36, R7 ;  /* 0x0000002400107c10 */ /* 0x001fe2000fffe007 */
[----:B------:R-:W-:Y:S06]  /*211f0*/  BRA `(.L_x_713) ;  /* 0x0000003400587947 */ /* 0x000fec0003800000 */
.L_x_712:
[----:B------:R-:W1:Y:S01]  /*21200*/  S2R R0, SR_CgaCtaId ;  /* 0x0000000000007919 */ /* 0x000e620000008800 */
[----:B------:R-:W-:-:S04]  /*21210*/  MOV R2, 0x400 ;  /* 0x0000040000027802 */ /* 0x000fc80000000f00 */
[----:B-1----:R-:W-:-:S05]  /*21220*/  LEA R3, R0, R2, 0x18 ;  /* 0x0000000200037211 */ /* 0x002fca00078ec0ff */
[----:B------:R1:W-:Y:S01]  /*21230*/  STL [R1+0x20], R3 ;  /* 0x0000200301007387 */ /* 0x0003e20000100800 */
[----:B------:R-:W-:-:S05]  /*21240*/  VIADD R0, R3, 0x24400 ;  /* 0x0002440003007836 */ /* 0x000fca0000000000 */
[----:B------:R-:W-:-:S13]  /*21250*/  LOP3.LUT P0, RZ, R0, 0x3ff, RZ, 0xc0, !PT ;  /* 0x000003ff00ff7812 */ /* 0x000fda000780c0ff */
[----:B-1----:R-:W-:Y:S05]  /*21260*/  @!P0 BRA `(.L_x_714) ;  /* 0x0000000000408947 */ /* 0x002fea0003800000 */
[----:B------:R-:W-:Y:S01]  /*21270*/  MOV R2, 0x0 ;  /* 0x0000000000027802 */ /* 0x000fe20000000f00 */
[----:B------:R-:W-:Y:S01]  /*21280*/  ULDC.64 UR6, c[0x4][0x1b8] ;  /* 0x01006e0000067ab9 */ /* 0x000fe20000000a00 */
[----:B------:R-:W-:Y:S01]  /*21290*/  ULDC.64 UR8, c[0x4][0x1c0] ;  /* 0x0100700000087ab9 */ /* 0x000fe20000000a00 */
[----:B------:R-:W-:Y:S01]  /*212a0*/  ULDC.64 UR4, c[0x4][0x118] ;  /* 0x0100460000047ab9 */ /* 0x000fe20000000a00 */
[----:B------:R-:W-:Y:S01]  /*212b0*/  MOV R4, UR6 ;  /* 0x0000000600047c02 */ /* 0x000fe20008000f00 */
[----:B------:R-:W-:Y:S01]  /*212c0*/  IMAD.U32 R5, RZ, RZ, UR7 ;  /* 0x00000007ff057e24 */ /* 0x000fe2000f8e00ff */
[----:B------:R-:W1:Y:S01]  /*212d0*/  LDC.64 R2, c[0x4][R2] ;  /* 0x0100000002027b82 */ /* 0x000e620000000a00 */
[----:B------:R-:W-:Y:S01]  /*212e0*/  MOV R6, UR8 ;  /* 0x0000000800067c02 */ /* 0x000fe20008000f00 */
[----:B0-----:R-:W-:Y:S01]  /*212f0*/  IMAD.U32 R7, RZ, RZ, UR9 ;  /* 0x00000009ff077e24 */ /* 0x001fe2000f8e00ff */
[----:B------:R-:W-:Y:S01]  /*21300*/  MOV R10, UR4 ;  /* 0x00000004000a7c02 */ /* 0x000fe20008000f00 */
[----:B------:R-:W-:Y:S01]  /*21310*/  IMAD.U32 R11, RZ, RZ, UR5 ;  /* 0x00000005ff0b7e24 */ /* 0x000fe2000f8e00ff */
[----:B-----5:R-:W-:Y:S01]  /*21320*/  MOV R8, 0x70 ;  /* 0x0000007000087802 */ /* 0x020fe20000000f00 */
[----:B------:R-:W-:Y:S01]  /*21330*/  IMAD.MOV.U32 R12, RZ, RZ, 0x1 ;  /* 0x00000001ff0c7424 */ /* 0x000fe200078e00ff */
[----:B------:R-:W-:-:S07]  /*21340*/  MOV R13, RZ ;  /* 0x000000ff000d7202 */ /* 0x000fce0000000f00 */
[----:B------:R-:W-:-:S07]  /*21350*/  LEPC R20, `(.L_x_714) ;  /* 0x000000001014794e */ /* 0x000fce0000000000 */
[----:B-1----:R-:W-:Y:S05]  /*21360*/  CALL.ABS.NOINC R2 ;  /* 0x0000000002007343 */ /* 0x002fea0003c00000 */
.L_x_714:
        /* <DEDUP_REMOVED lines=9> */
[----:B------:R-:W-:Y:S01]  /*21400*/  MOV R4, UR6 ;  /* 0x0000000600047c02 */ /* 0x000fe20008000f00 */
[----:B------:R-:W-:Y:S01]  /*21410*/  IMAD.U32 R5, RZ, RZ, UR7 ;  /* 0x00000007ff057e24 */ /* 0x000fe2000f8e00ff */
[----:B------:R-:W-:Y:S01]  /*21420*/  MOV R6, UR8 ;  /* 0x0000000800067c02 */ /* 0x000fe20008000f00 */
[----:B0-----:R-:W-:Y:S01]  /*21430*/  IMAD.U32 R7, RZ, RZ, UR9 ;  /* 0x00000009ff077e24 */ /* 0x001fe2000f8e00ff */
[----:B------:R-:W-:Y:S01]  /*21440*/  MOV R10, UR4 ;  /* 0x00000004000a7c02 */ /* 0x000fe20008000f00 */
[----:B------:R-:W-:Y:S01]  /*21450*/  IMAD.U32 R11, RZ, RZ, UR5 ;  /* 0x00000005ff0b7e24 */ /* 0x000fe2000f8e00ff */
[----:B-----5:R-:W-:Y:S01]  /*21460*/  MOV R8, 0x70 ;  /* 0x0000007000087802 */ /* 0x020fe20000000f00 */
[----:B------:R-:W-:Y:S01]  /*21470*/  IMAD.MOV.U32 R12, RZ, RZ, 0x1 ;  /* 0x00000001ff0c7424 */ /* 0x000fe200078e00ff */
[----:B-1----:R-:W-:-:S07]  /*21480*/  MOV R13, RZ ;  /* 0x000000ff000d7202 */ /* 0x002fce0000000f00 */
[----:B------:R-:W-:-:S07]  /*21490*/  LEPC R20, `(.L_x_716) ;  /* 0x000000001014794e */ /* 0x000fce0000000000 */
[----:B--2---:R-:W-:Y:S05]  /*214a0*/  CALL.ABS.NOINC R2 ;  /* 0x0000000002007343 */ /* 0x004fea0003c00000 */
.L_x_716:
[----:B------:R-:W-:Y:S01]  /*214b0*/  MOV R2, 0x0 ;  /* 0x0000000000027802 */ /* 0x000fe20000000f00 */
[----:B------:R-:W-:Y:S01]  /*214c0*/  ULDC.64 UR4, c[0x4][0x1b8] ;  /* 0x01006e0000047ab9 */ /* 0x000fe20000000a00 */
[----:B------:R-:W-:Y:S01]  /*214d0*/  ULDC.64 UR6, c[0x4][0x1c0] ;  /* 0x0100700000067ab9 */ /* 0x000fe20000000a00 */
[----:B------:R-:W-:Y:S01]  /*214e0*/  ULDC.64 UR8, c[0x4][0x128] ;  /* 0x01004a0000087ab9 */ /* 0x000fe20000000a00 */
[----:B------:R-:W-:Y:S01]  /*214f0*/  IMAD.U32 R4, RZ, RZ, UR4 ;  /* 0x00000004ff047e24 */ /* 0x000fe2000f8e00ff */
[----:B------:R-:W-:Y:S01]  /*21500*/  MOV R5, UR5 ;  /* 0x0000000500057c02 */ /* 0x000fe20008000f00 */
[----:B------:R-:W0:Y:S01]  /*21510*/  LDC.64 R2, c[0x4][R2] ;  /* 0x0100000002027b82 */ /* 0x000e220000000a00 */
[----:B------:R-:W-:Y:S01]  /*21520*/  IMAD.U32 R6, RZ, RZ, UR6 ;  /* 0x00000006ff067e24 */ /* 0x000fe2000f8e00ff */
[----:B------:R-:W-:Y:S01]  /*21530*/  MOV R7, UR7 ;  /* 0x0000000700077c02 */ /* 0x000fe20008000f00 */
[----:B------:R-:W-:Y:S01]  /*21540*/  IMAD.U32 R10, RZ, RZ, UR8 ;  /* 0x00000008ff0a7e24 */ /* 0x000fe2000f8e00ff */
[----:B------:R-:W-:Y:S01]  /*21550*/  MOV R11, UR9 ;  /* 0x00000009000b7c02 */ /* 0x000fe20008000f00 */
[----:B------:R-:W-:Y:S01]  /*21560*/  IMAD.MOV.U32 R8, RZ, RZ, 0x70 ;  /* 0x00000070ff087424 */ /* 0x000fe200078e00ff */
[----:B------:R-:W-:Y:S01]  /*21570*/  MOV R12, 0x1 ;  /* 0x00000001000c7802 */ /* 0x000fe20000000f00 */
[----:B------:R-:W-:-:S07]  /*21580*/  IMAD.MOV.U32 R13, RZ, RZ, RZ ;  /* 0x000000ffff0d7224 */ /* 0x000fce00078e00ff */
[----:B------:R-:W-:-:S07]  /*21590*/  LEPC R20, `(.L_x_715) ;  /* 0x000000001014794e */ /* 0x000fce0000000000 */
[----:B0-----:R-:W-:Y:S05]  /*215a0*/  CALL.ABS.NOINC R2 ;  /* 0x0000000002007343 */ /* 0x001fea0003c00000 */
.L_x_715:
        /* <DEDUP_REMOVED lines=8> */
[----:B------:R-:W1:Y:S02]  /*21630*/  S2R R6, SR_TID.X ;  /* 0x0000000000067919 */ /* 0x000e640000002100 */
[----:B-1----:R-:W-:-:S04]  /*21640*/  LOP3.LUT R6, R6, 0x1f, RZ, 0xc0, !PT ;  /* 0x0000001f06067812 */ /* 0x002fc800078ec0ff */
        /* <DEDUP_REMOVED lines=9> */
[----:B------:R-:W1:Y:S01]  /*216e0*/  LDC R4, c[0x0][0x428] ;  /* 0x00010a00ff047b82 */ /* 0x000e620000000800 */
[----:B------:R-:W-:-:S06]  /*216f0*/  MOV R0, R5 ;  /* 0x0000000500007202 */ /* 0x000fcc0000000f00 */
[----:B------:R2:W5:Y:S01]  /*21700*/  @P0 LDG.E R0, desc[UR6][R2.64] ;  /* 0x0000000602000981 */ /* 0x000562000c1e1900 */
[----:B------:R-:W-:Y:S02]  /*21710*/  PLOP3.LUT P1, PT, P6, PT, PT, 0x8, 0x0 ;  /* 0x000000000000781c */ /* 0x000fe4000372e170 */
[----:B-1----:R-:W-:Y:S02]  /*21720*/  ISETP.NE.AND P0, PT, R4, 0x1, PT ;  /* 0x000000010400780c */ /* 0x002fe40003f05270 */
[----:B------:R-:W-:-:S11]  /*21730*/  MOV R4, R18 ;  /* 0x0000001200047202 */ /* 0x000fd60000000f00 */
[----:B--2---:R-:W1:Y:S08]  /*21740*/  @P0 LDC R3, c[0x0][0x42c] ;  /* 0x00010b00ff030b82 */ /* 0x004e700000000800 */
[----:B------:R-:W2:Y:S01]  /*21750*/  @P0 LDC R2, c[0x0][0x430] ;  /* 0x00010c00ff020b82 */ /* 0x000ea20000000800 */
[----:B-1----:R-:W-:-:S05]  /*21760*/  @P0 IMAD.HI.U32 R3, R18, R3, RZ ;  /* 0x0000000312030227 */ /* 0x002fca00078e00ff */
[----:B--2---:R-:W-:Y:S02]  /*21770*/  @P0 SHF.R.U32.HI R4, RZ, R2, R3 ;  /* 0x00000002ff040219 */ /* 0x004fe40000011603 */
[----:B------:R-:W-:-:S04]  /*21780*/  ISETP.NE.U32.AND P0, PT, RZ, UR4, PT ;  /* 0x00000004ff007c0c */ /* 0x000fc8000bf05070 */
[----:B------:R-:W-:-:S04]  /*21790*/  ISETP.NE.AND.EX P0, PT, RZ, UR5, PT, P0 ;  /* 0x00000005ff007c0c */ /* 0x000fc8000bf05300 */
[----:B------:R-:W-:-:S09]  /*217a0*/  SEL R2, R5, RZ, !P0 ;  /* 0x000000ff05027207 */ /* 0x000fd20004000000 */
.L_x_717:
        /* <DEDUP_REMOVED lines=10> */
[----:B------:R-:W1:Y:S01]  /*21850*/  S2R R3, SR_TID.X ;  /* 0x0000000000037919 */ /* 0x000e620000002100 */
[----:B------:R-:W-:Y:S01]  /*21860*/  UMOV UR4, 0x40 ;  /* 0x0000004000047882 */ /* 0x000fe20000000000 */
[----:B-1----:R-:W-:-:S04]  /*21870*/  LOP3.LUT R3, R3, 0x1f, RZ, 0xc0, !PT ;  /* 0x0000001f03037812 */ /* 0x002fc800078ec0ff */
[----:B------:R-:W-:-:S04]  /*21880*/  ISETP.NE.AND P2, PT, R3, RZ, PT ;  /* 0x000000ff0300720c */ /* 0x000fc80003f45270 */
[----:B------:R-:W-:-:S09]  /*21890*/  PLOP3.LUT P1, PT, P2, PT, PT, 0x8, 0x0 ;  /* 0x000000000000781c */ /* 0x000fd2000172e170 */
[----:B------:R-:W-:-:S05]  /*218a0*/  VOTEU.ALL UP0, P2 ;  /* 0x00000000003f7886 */ /* 0x000fca0001000000 */
.L_x_718:
        /* <DEDUP_REMOVED lines=15> */
.L_x_719:
        /* <DEDUP_REMOVED lines=15> */
.L_x_720:
        /* <DEDUP_REMOVED lines=9> */
[----:B0----5:R-:W0:Y:S01]  /*21b20*/  LDC.64 R8, c[0x0][0x3f8] ;  /* 0x0000fe00ff087b82 */ /* 0x021e220000000a00 */
[----:B------:R-:W-:Y:S02]  /*21b30*/  ULDC.64 UR4, c[0x0][0xa08] ;  /* 0x0002820000047ab9 */ /* 0x000fe40000000a00 */
[----:B0-----:R-:W-:Y:S01]  /*21b40*/  LOP3.LUT P0, RZ, R8, UR4, RZ, 0xfc, !PT ;  /* 0x0000000408ff7c12 */ /* 0x001fe2000f80fcff */
[----:B------:R-:W-:-:S03]  /*21b50*/  UMOV UR4, 0xffffffff ;  /* 0xffffffff00047882 */ /* 0x000fc60000000000 */
[----:B------:R-:W-:-:S04]  /*21b60*/  LOP3.LUT P0, RZ, R9, UR5, RZ, 0xfc, P0 ;  /* 0x0000000509ff7c12 */ /* 0x000fc8000800fcff */
[----:B------:R-:W-:Y:S01]  /*21b70*/  SEL R5, R0, RZ, !P0 ;  /* 0x000000ff00057207 */ /* 0x000fe20004000000 */
[----:B------:R-:W-:Y:S08]  /*21b80*/  BRA.DIV UR4, `(.L_x_721) ;  /* 0x0000004604247947 */ /* 0x000ff0000b800000 */
.L_x_833:
[----:B------:R-:W2:Y:S01]  /*21b90*/  LDL R3, [R1+0x28] ;  /* 0x0000280001037983 */ /* 0x000ea20000100800 */
[----:B------:R-:W-:Y:S01]  /*21ba0*/  UMOV UR4, 0xffffffff ;  /* 0xffffffff00047882 */ /* 0x000fe20000000000 */
[----:B------:R-:W-:Y:S01]  /*21bb0*/  SHF.R.S32.HI R12, RZ, 0x1f, R0 ;  /* 0x0000001fff0c7819 */ /* 0x000fe20000011400 */
[----:B--2---:R-:W-:Y:S01]  /*21bc0*/  VIADD R3, R3, 0xffffffff ;  /* 0xffffffff03037836 */ /* 0x004fe20000000000 */
[----:B------:R-:W-:Y:S06]  /*21bd0*/  BRA.DIV UR4, `(.L_x_722) ;  /* 0x0000004604447947 */ /* 0x000fec000b800000 */
[----:B------:R-:W-:-:S13]  /*21be0*/  ELECT P6, URZ, PT ;  /* 0x00000000003f782f */ /* 0x000fda00038c0000 */
.L_x_836:
[----:B------:R-:W-:Y:S05]  /*21bf0*/  @!P6 BRA `(.L_x_723) ;  /* 0x000000040048e947 */ /* 0x000fea0003800000 */
[----:B------:R0:W-:Y:S01]  /*21c00*/  STL [R1+0xc], R3 ;  /* 0x00000c0301007387 */ /* 0x0001e20000100800 */
[----:B------:R-:W-:-:S04]  /*21c10*/  ISETP.NE.U32.AND P0, PT, R8, RZ, PT ;  /* 0x000000ff0800720c */ /* 0x000fc80003f05070 */
[----:B------:R-:W-:-:S13]  /*21c20*/  ISETP.NE.AND.EX P0, PT, R9, RZ, PT, P0 ;  /* 0x000000ff0900720c */ /* 0x000fda0003f05300 */
[----:B0-----:R-:W-:Y:S05]  /*21c30*/  @!P0 BRA `(.L_x_724) ;  /* 0x0000000000508947 */ /* 0x001fea0003800000 */
[----:B------:R-:W0:Y:S01]  /*21c40*/  LDC R10, c[0x0][0x41c] ;  /* 0x00010700ff0a7b82 */ /* 0x000e220000000800 */
[----:B------:R-:W-:Y:S01]  /*21c50*/  MOV R5, R3 ;  /* 0x0000000300057202 */ /* 0x000fe20000000f00 */
[----:B------:R-:W-:Y:S01]  /*21c60*/  ULDC.64 UR4, c[0x0][0x408] ;  /* 0x0001020000047ab9 */ /* 0x000fe20000000a00 */
[----:B------:R-:W-:Y:S01]  /*21c70*/  ULDC.64 UR6, c[0x0][0x208] ;  /* 0x0000820000067ab9 */ /* 0x000fe20000000a00 */
[----:B0-----:R-:W-:-:S13]  /*21c80*/  ISETP.NE.AND P0, PT, R10, 0x1, PT ;  /* 0x000000010a00780c */ /* 0x001fda0003f05270 */
[----:B------:R-:W0:Y:S02]  /*21c90*/  @P0 LDC.64 R6, c[0x0][0x420] ;  /* 0x00010800ff060b82 */ /* 0x000e240000000a00 */
[----:B0-----:R-:W-:-:S05]  /*21ca0*/  @P0 IMAD.HI.U32 R6, R3, R6, RZ ;  /* 0x0000000603060227 */ /* 0x001fca00078e00ff */
[----:B------:R-:W-:-:S05]  /*21cb0*/  @P0 SHF.R.U32.HI R5, RZ, R7, R6 ;  /* 0x00000007ff050219 */ /* 0x000fca0000011606 */
[----:B------:R-:W-:-:S04]  /*21cc0*/  IMAD.MOV R6, RZ, RZ, -R5 ;  /* 0x000000ffff067224 */ /* 0x000fc800078e0a05 */
[----:B------:R-:W-:Y:S02]  /*21cd0*/  IMAD R7, R10, R6, R3 ;  /* 0x000000060a077224 */ /* 0x000fe400078e0203 */
[----:B------:R-:W-:-:S03]  /*21ce0*/  IMAD R6, R12, UR4, RZ ;  /* 0x000000040c067c24 */ /* 0x000fc6000f8e02ff */
[----:B------:R0:W-:Y:S01]  /*21cf0*/  STL [R1+0xc], R7 ;  /* 0x00000c0701007387 */ /* 0x0001e20000100800 */
[----:B------:R-:W-:Y:S01]  /*21d00*/  IMAD R10, R0, UR5, R6 ;  /* 0x00000005000a7c24 */ /* 0x000fe2000f8e0206 */
[----:B------:R-:W-:Y:S02]  /*21d10*/  MOV R6, R5 ;  /* 0x0000000500067202 */ /* 0x000fe40000000f00 */
[----:B0-----:R-:W-:-:S03]  /*21d20*/  SHF.R.S32.HI R7, RZ, 0x1f, R5 ;  /* 0x0000001fff077819 */ /* 0x001fc60000011405 */
[----:B------:R-:W-:-:S04]  /*21d30*/  IMAD.WIDE.U32 R6, R0, UR4, R6 ;  /* 0x0000000400067c25 */ /* 0x000fc8000f8e0006 */
[----:B------:R-:W-:Y:S01]  /*21d40*/  IMAD.IADD R5, R7, 0x1, R10 ;  /* 0x0000000107057824 */ /* 0x000fe200078e020a */
[----:B------:R-:W-:-:S04]  /*21d50*/  LEA R10, P0, R6, R8, 0x2 ;  /* 0x00000008060a7211 */ /* 0x000fc800078010ff */
[----:B------:R-:W-:-:S05]  /*21d60*/  LEA.HI.X R11, R6, R9, R5, 0x2, P0 ;  /* 0x00000009060b7211 */ /* 0x000fca00000f1405 */
[----:B------:R0:W5:Y:S04]  /*21d70*/  LDG.E R5, desc[UR6][R10.64] ;  /* 0x000000060a057981 */ /* 0x000168000c1e1900 */
.L_x_724:
[----:B------:R-:W2:Y:S01]  /*21d80*/  LDL R6, [R1] ;  /* 0x0000000001067983 */ /* 0x000ea20000100800 */
[----:B0-----:R-:W-:-:S03]  /*21d90*/  MOV R10, 0x400 ;  /* 0x00000400000a7802 */ /* 0x001fc60000000f00 */
[----:B------:R-:W3:Y:S01]  /*21da0*/  LDL R7, [R1+0x8] ;  /* 0x0000080001077983 */ /* 0x000ee20000100800 */
[----:B------:R-:W0:Y:S02]  /*21db0*/  S2R R11, SR_CgaCtaId ;  /* 0x00000000000b7919 */ /* 0x000e240000008800 */
[----:B0-----:R-:W-:-:S04]  /*21dc0*/  LEA R10, R11, R10, 0x18 ;  /* 0x0000000a0b0a7211 */ /* 0x001fc800078ec0ff */
[----:B--2---:R-:W-:Y:S02]  /*21dd0*/  LEA R6, R6, R10, 0x3 ;  /* 0x0000000a06067211 */ /* 0x004fe400078e18ff */
[----:B---3--:R-:W-:-:S04]  /*21de0*/  SHF.L.U32 R7, R7, 0x1f, RZ ;  /* 0x0000001f07077819 */ /* 0x008fc800000006ff */
[----:B------:R-:W0:Y:S02]  /*21df0*/  SYNCS.PHASECHK.TRANS64.TRYWAIT P0, [R6+URZ+0x38840], R7 ;  /* 0x03884007060075a7 */ /* 0x000e24000800017f */
[----:B0-----:R-:W-:Y:S05]  /*21e00*/  @!P0 BRA `(.L_x_725) ;  /* 0x0000004000d88947 */ /* 0x001fea0003800000 */
.L_x_837:
        /* <DEDUP_REMOVED lines=11> */
.L_x_726:
        /* <DEDUP_REMOVED lines=38> */
.L_x_723:
        /* <DEDUP_REMOVED lines=17> */
[----:B------:R-:W-:Y:S01]  /*22230*/  UMOV UR15, 0x12f00000 ;  /* 0x12f00000000f7882 */ /* 0x000fe20000000000 */
[----:B------:R-:W-:Y:S01]  /*22240*/  @P0 MOV R6, 0x10000 ;  /* 0x0001000000060802 */ /* 0x000fe20000000f00 */
        /* <DEDUP_REMOVED lines=31> */
[----:B------:R-:W-:-:S04]  /*22440*/  LOP3.LUT R2, R2, 0xfffffffe, RZ, 0xc0, !PT ;  /* 0xfffffffe02027812 */ /* 0x000fc800078ec0ff */
[----:B------:R-:W-:-:S04]  /*22450*/  IADD3 R2, R11, -R2, RZ ;  /* 0x800000020b027210 */ /* 0x000fc80007ffe0ff */
[----:B------:R-:W-:-:S04]  /*22460*/  SHF.L.U32 R2, R2, 0x1f, RZ ;  /* 0x0000001f02027819 */ /* 0x000fc800000006ff */
[----:B------:R-:W1:Y:S02]  /*22470*/  SYNCS.PHASECHK.TRANS64.TRYWAIT P0, [R7+URZ+0x38820], R2 ;  /* 0x03882002070075a7 */ /* 0x000e64000800017f */
[----:B01----:R-:W-:Y:S05]  /*22480*/  @!P0 BRA `(.L_x_728) ;  /* 0x0000003c004c8947 */ /* 0x003fea0003800000 */
.L_x_838:
[----:B------:R-:W-:Y:S05]  /*22490*/  BSYNC B0 ;  /* 0x0000000000007941 */ /* 0x000fea0003800000 */
.L_x_727:
[----:B0-----:R-:W2:Y:S01]  /*224a0*/  LDL.LU R6, [R1+0x38] ;  /* 0x0000380001067983 */ /* 0x001ea20000300800 */
[----:B------:R-:W-:Y:S01]  /*224b0*/  BSSY B0, `(.L_x_729) ;  /* 0x00001ce000007945 */ /* 0x000fe20003800000 */
[----:B--2---:R-:W-:-:S13]  /*224c0*/  ISETP.GE.AND P0, PT, R6, 0x51, PT ;  /* 0x000000510600780c */ /* 0x004fda0003f06270 */
[----:B------:R-:W-:Y:S05]  /*224d0*/  @!P0 BRA `(.L_x_730) ;  /* 0x0000001c002c8947 */ /* 0x000fea0003800000 */
[----:B------:R-:W2:Y:S01]  /*224e0*/  LDL R6, [R1+0x28] ;  /* 0x0000280001067983 */ /* 0x000ea20000100800 */
[----:B------:R-:W-:Y:S01]  /*224f0*/  MOV R2, 0x1 ;  /* 0x0000000100027802 */ /* 0x000fe20000000f00 */
[----:B------:R-:W-:Y:S01]  /*22500*/  BSSY B1, `(.L_x_731) ;  /* 0x000009e000017945 */ /* 0x000fe20003800000 */
[----:B--2---:R-:W-:-:S05]  /*22510*/  IMAD.MOV R13, RZ, RZ, -R6 ;  /* 0x000000ffff0d7224 */ /* 0x004fca00078e0a06 */
[----:B------:R-:W-:-:S05]  /*22520*/  VIADDMNMX R13, R13, R2, 0xffffffff, !PT ;  /* 0xffffffff0d0d7446 */ /* 0x000fca0007800102 */
[C---:B------:R-:W-:Y:S01]  /*22530*/  IMAD.IADD R2, R6.reuse, 0x1, R13 ;  /* 0x0000000106027824 */ /* 0x040fe200078e020d */
[----:B------:R-:W-:-:S04]  /*22540*/  IADD3 R6, R6, -0x2, RZ ;  /* 0xfffffffe06067810 */ /* 0x000fc80007ffe0ff */
[----:B------:R-:W-:-:S04]  /*22550*/  LOP3.LUT R2, R2, 0x1, RZ, 0xc0, !PT ;  /* 0x0000000102027812 */ /* 0x000fc800078ec0ff */
[----:B------:R-:W-:-:S13]  /*22560*/  ISETP.NE.U32.AND P0, PT, R2, 0x1, PT ;  /* 0x000000010200780c */ /* 0x000fda0003f05070 */
        /* <DEDUP_REMOVED lines=10> */
[----:B------:R-:W-:Y:S02]  /*22610*/  ISETP.NE.U32.AND P0, PT, R8, RZ, PT ;  /* 0x000000ff0800720c */ /* 0x000fe40003f05070 */
[----:B------:R-:W-:Y:S02]  /*22620*/  MOV R2, R5 ;  /* 0x0000000500027202 */ /* 0x000fe40000000f00 */
[----:B------:R-:W-:-:S13]  /*22630*/  ISETP.NE.AND.EX P0, PT, R9, RZ, PT, P0 ;  /* 0x000000ff0900720c */ /* 0x000fda0003f05300 */
[----:B------:R-:W-:Y:S05]  /*22640*/  @!P0 BRA `(.L_x_735) ;  /* 0x00000000004c8947 */ /* 0x000fea0003800000 */
[----:B------:R-:W0:Y:S01]  /*22650*/  LDC R17, c[0x0][0x41c] ;  /* 0x00010700ff117b82 */ /* 0x000e220000000800 */
[----:B------:R-:W-:Y:S01]  /*22660*/  IMAD.MOV.U32 R2, RZ, RZ, R6 ;  /* 0x000000ffff027224 */ /* 0x000fe200078e0006 */
[----:B------:R-:W-:Y:S01]  /*22670*/  ULDC.64 UR4, c[0x0][0x408] ;  /* 0x0001020000047ab9 */ /* 0x000fe20000000a00 */
[----:B------:R-:W-:Y:S01]  /*22680*/  ULDC.64 UR6, c[0x0][0x208] ;  /* 0x0000820000067ab9 */ /* 0x000fe20000000a00 */
[----:B0-----:R-:W-:-:S13]  /*22690*/  ISETP.NE.AND P0, PT, R17, 0x1, PT ;  /* 0x000000011100780c */ /* 0x001fda0003f05270 */
[----:B------:R-:W0:Y:S02]  /*226a0*/  @P0 LDC.64 R10, c[0x0][0x420] ;  /* 0x00010800ff0a0b82 */ /* 0x000e240000000a00 */
[----:B0-----:R-:W-:-:S05]  /*226b0*/  @P0 IMAD.HI.U32 R10, R6, R10, RZ ;  /* 0x0000000a060a0227 */ /* 0x001fca00078e00ff */
[----:B------:R-:W-:Y:S01]  /*226c0*/  @P0 SHF.R.U32.HI R2, RZ, R11, R10 ;  /* 0x0000000bff020219 */ /* 0x000fe2000001160a */
[----:B------:R-:W-:-:S03]  /*226d0*/  IMAD R10, R12, UR4, RZ ;  /* 0x000000040c0a7c24 */ /* 0x000fc6000f8e02ff */
[----:B------:R-:W-:Y:S01]  /*226e0*/  SHF.R.S32.HI R11, RZ, 0x1f, R2 ;  /* 0x0000001fff0b7819 */ /* 0x000fe20000011402 */
[----:B------:R-:W-:Y:S01]  /*226f0*/  IMAD R15, R0, UR5, R10 ;  /* 0x00000005000f7c24 */ /* 0x000fe2000f8e020a */
[----:B------:R-:W-:Y:S02]  /*22700*/  MOV R10, R2 ;  /* 0x00000002000a7202 */ /* 0x000fe40000000f00 */
[----:B------:R-:W-:-:S03]  /*22710*/  IADD3 R2, -R2, RZ, RZ ;  /* 0x000000ff02027210 */ /* 0x000fc60007ffe1ff */
[----:B------:R-:W-:-:S04]  /*22720*/  IMAD.WIDE.U32 R10, R0, UR4, R10 ;  /* 0x00000004000a7c25 */ /* 0x000fc8000f8e000a */
[----:B------:R-:W-:Y:S01]  /*22730*/  IMAD.IADD R15, R15, 0x1, R11 ;  /* 0x000000010f0f7824 */ /* 0x000fe200078e020b */
[----:B------:R-:W-:Y:S01]  /*22740*/  LEA R8, P0, R10, R8, 0x2 ;  /* 0x000000080a087211 */ /* 0x000fe200078010ff */
[----:B------:R-:W-:-:S03]  /*22750*/  IMAD R6, R17, R2, R6 ;  /* 0x0000000211067224 */ /* 0x000fc600078e0206 */
[----:B------:R-:W-:-:S05]  /*22760*/  LEA.HI.X R9, R10, R9, R15, 0x2, P0 ;  /* 0x000000090a097211 */ /* 0x000fca00000f140f */
[----:B------:R0:W5:Y:S04]  /*22770*/  LDG.E R2, desc[UR6][R8.64] ;  /* 0x0000000608027981 */ /* 0x000168000c1e1900 */
.L_x_735:
[----:B0-----:R-:W0:Y:S01]  /*22780*/  S2R R9, SR_CgaCtaId ;  /* 0x0000000000097919 */ /* 0x001e220000008800 */
[----:B------:R-:W-:-:S04]  /*22790*/  MOV R8, 0x400 ;  /* 0x0000040000087802 */ /* 0x000fc80000000f00 */
[----:B0-----:R-:W-:Y:S02]  /*227a0*/  LEA R8, R9, R8, 0x18 ;  /* 0x0000000809087211 */ /* 0x001fe400078ec0ff */
[----:B------:R-:W-:-:S03]  /*227b0*/  SHF.L.U32 R9, R14, 0x1f, RZ ;  /* 0x0000001f0e097819 */ /* 0x000fc600000006ff */
[----:B------:R-:W-:-:S04]  /*227c0*/  IMAD R8, R7, 0x8, R8 ;  /* 0x0000000807087824 */ /* 0x000fc800078e0208 */
[----:B------:R-:W0:Y:S02]  /*227d0*/  SYNCS.PHASECHK.TRANS64.TRYWAIT P0, [R8+URZ+0x38840], R9 ;  /* 0x03884009080075a7 */ /* 0x000e24000800017f */
[----:B0-----:R-:W-:Y:S05]  /*227e0*/  @!P0 BRA `(.L_x_736) ;  /* 0x0000003800948947 */ /* 0x001fea0003800000 */
.L_x_839:
[----:B------:R-:W1:Y:S02]  /*227f0*/  S2R R10, SR_TID.X ;  /* 0x00000000000a7919 */ /* 0x000e640000002100 */
[----:B-1----:R-:W-:-:S04]  /*22800*/  LOP3.LUT R10, R10, 0x7f, RZ, 0xc0, !PT ;  /* 0x0000007f0a0a7812 */ /* 0x002fc800078ec0ff */
[----:B------:R-:W-:-:S13]  /*22810*/  ISETP.NE.AND P0, PT, R10, RZ, PT ;  /* 0x000000ff0a00720c */ /* 0x000fda0003f05270 */
[----:B------:R-:W-:Y:S05]  /*22820*/  @P0 BRA `(.L_x_737) ;  /* 0x00000000001c0947 */ /* 0x000fea0003800000 */
[----:B------:R-:W1:Y:S01]  /*22830*/  S2R R10, SR_TID.X ;  /* 0x00000000000a7919 */ /* 0x000e620000002100 */
[----:B0-----:R-:W-:-:S04]  /*22840*/  MOV R9, 0xa000 ;  /* 0x0000a00000097802 */ /* 0x001fc80000000f00 */
[----:B------:R2:W-:Y:S01]  /*22850*/  SYNCS.ARRIVE.TRANS64 RZ, [R8+URZ+0x38830], R9 ;  /* 0x0388300908ff79a7 */ /* 0x0005e2000800003f */
[----:B-1----:R-:W-:-:S04]  /*22860*/  LOP3.LUT R10, R10, 0x1f, RZ, 0xc0, !PT ;  /* 0x0000001f0a0a7812 */ /* 0x002fc800078ec0ff */
[----:B------:R-:W-:-:S13]  /*22870*/  ISETP.NE.AND P1, PT, R10, RZ, PT ;  /* 0x000000ff0a00720c */ /* 0x000fda0003f25270 */
[----:B--2---:R-:W-:Y:S05]  /*22880*/  @!P1 BRA `(.L_x_737) ;  /* 0x0000000000049947 */ /* 0x004fea0003800000 */
[----:B------:R-:W-:Y:S01]  /*22890*/  BPT.TRAP 0x1 ;  /* 0x000000040000795c */ /* 0x000fe20000300000 */
.L_x_737:
[----:B------:R-:W2:Y:S04]  /*228a0*/  LDL R17, [R1+0x4] ;  /* 0x0000040001117983 */ /* 0x000ea80000100800 */
[----:B0-----:R-:W3:Y:S01]  /*228b0*/  LDL.LU R9, [R1+0x8] ;  /* 0x0000080001097983 */ /* 0x001ee20000300800 */
[----:B------:R-:W-:Y:S02]  /*228c0*/  MOV R11, 0x400 ;  /* 0x00000400000b7802 */ /* 0x000fe40000000f00 */
[----:B------:R-:W-:Y:S01]  /*228d0*/  R2UR UR9, R8 ;  /* 0x00000000080972ca */ /* 0x000fe200000e0000 */
[----:B------:R-:W4:Y:S01]  /*228e0*/  LDL R10, [R1] ;  /* 0x00000000010a7983 */ /* 0x000f220000100800 */
[----:B------:R-:W0:Y:S01]  /*228f0*/  S2R R15, SR_CgaCtaId ;  /* 0x00000000000f7919 */ /* 0x000e220000008800 */
[----:B------:R-:W-:Y:S01]  /*22900*/  R2UR UR11, R6 ;  /* 0x00000000060b72ca */ /* 0x000fe200000e0000 */
[----:B------:R-:W-:Y:S01]  /*22910*/  UIADD3 UR4, UP0, UR38, 0x370, URZ ;  /* 0x0000037026047890 */ /* 0x000fe2000ff1e03f */
[----:B------:R-:W-:-:S02]  /*22920*/  R2UR UR12, R4 ;  /* 0x00000000040c72ca */ /* 0x000fc400000e0000 */
[----:B-----5:R-:W-:-:S06]  /*22930*/  R2UR UR13, R2 ;  /* 0x00000000020d72ca */ /* 0x020fcc00000e0000 */
[----:B------:R-:W-:Y:S01]  /*22940*/  UIADD3 UR9, UR9, 0x38830, URZ ;  /* 0x0003883009097890 */ /* 0x000fe2000fffe03f */
[----:B0-----:R-:W-:-:S05]  /*22950*/  LEA R11, R15, R11, 0x18 ;  /* 0x0000000b0f0b7211 */ /* 0x001fca00078ec0ff */
[----:B------:R-:W-:-:S05]  /*22960*/  IMAD R8, R7, 0xa000, R11 ;  /* 0x0000a00007087824 */ /* 0x000fca00078e020b */
[----:B------:R-:W-:Y:S01]  /*22970*/  R2UR UR14, R8 ;  /* 0x00000000080e72ca */ /* 0x000fe200000e0000 */
[----:B------:R-:W-:Y:S01]  /*22980*/  UMOV UR10, URZ ;  /* 0x0000003f000a7c82 */ /* 0x000fe20008000000 */
[----:B------:R-:W-:Y:S01]  /*22990*/  UMOV UR6, 0x0 ;  /* 0x0000000000067882 */ /* 0x000fe20000000000 */
[----:B------:R-:W-:Y:S01]  /*229a0*/  UMOV UR7, 0x14f00000 ;  /* 0x14f0000000077882 */ /* 0x000fe20000000000 */
[----:B------:R-:W-:-:S09]  /*229b0*/  UMOV UR17, 0x40 ;  /* 0x0000004000117882 */ /* 0x000fd20000000000 */
[----:B------:R-:W-:Y:S02]  /*229c0*/  UIADD3 UR8, UR14, 0x24400, URZ ;  /* 0x000244000e087890 */ /* 0x000fe4000fffe03f */
[----:B------:R-:W-:Y:S02]  /*229d0*/  UIADD3 UR15, UR14, 0x26c00, URZ ;  /* 0x00026c000e0f7890 */ /* 0x000fe4000fffe03f */
[----:B------:R-:W-:Y:S02]  /*229e0*/  UIADD3 UR16, UR14, 0x29400, URZ ;  /* 0x000294000e107890 */ /* 0x000fe4000fffe03f */
[----:B------:R-:W-:Y:S01]  /*229f0*/  UIADD3 UR14, UR14, 0x2bc00, URZ ;  /* 0x0002bc000e0e7890 */ /* 0x000fe2000fffe03f */
        /* <DEDUP_REMOVED lines=9> */
[----:B------:R0:W-:Y:S01]  /*22a90*/  UTMALDG.4D [UR8], [UR4], desc[UR6] ;  /* 0x00000608040075b4 */ /* 0x0001e20008019000 */
[----:B------:R-:W-:Y:S01]  /*22aa0*/  UMOV UR15, 0xc0 ;  /* 0x000000c0000f7882 */ /* 0x000fe20000000000 */
        /* <DEDUP_REMOVED lines=8> */
.L_x_840:
[----:B------:R-:W1:Y:S01]  /*22b30*/  S2R R10, SR_TID.X ;  /* 0x00000000000a7919 */ /* 0x000e620000002100 */
[----:B------:R-:W-:-:S04]  /*22b40*/  UPRMT UR4, UR37, 0x9910, URZ ;  /* 0x0000991025047896 */ /* 0x000fc8000800003f */
[----:B------:R-:W-:Y:S01]  /*22b50*/  UISETP.NE.AND UP0, UPT, UR4, 0x2, UPT ;  /* 0x000000020400788c */ /* 0x000fe2000bf05270 */
[----:B-1----:R-:W-:-:S04]  /*22b60*/  LOP3.LUT R10, R10, 0x7f, RZ, 0xc0, !PT ;  /* 0x0000007f0a0a7812 */ /* 0x002fc800078ec0ff */
[----:B------:R-:W-:-:S13]  /*22b70*/  ISETP.NE.AND P0, PT, R10, RZ, PT ;  /* 0x000000ff0a00720c */ /* 0x000fda0003f05270 */
[----:B0-----:R-:W-:-:S04]  /*22b80*/  @!P0 MOV R9, 0xa000 ;  /* 0x0000a00000098802 */ /* 0x001fc80000000f00 */
[----:B------:R0:W-:Y:S01]  /*22b90*/  @!P0 SYNCS.ARRIVE.TRANS64 RZ, [R8+URZ+0x38850], R9 ;  /* 0x0388500908ff89a7 */ /* 0x0001e2000800003f */
[----:B------:R-:W-:-:S13]  /*22ba0*/  PLOP3.LUT P0, PT, PT, PT, UP0, 0x40, 0x0 ;  /* 0x000000000000781c */ /* 0x000fda0003f0e808 */
[----:B0-----:R-:W-:Y:S05]  /*22bb0*/  @!P0 BRA `(.L_x_739) ;  /* 0x0000000000048947 */ /* 0x001fea0003800000 */
[----:B------:R-:W-:Y:S01]  /*22bc0*/  BPT.TRAP 0x1 ;  /* 0x000000040000795c */ /* 0x000fe20000300000 */
.L_x_739:
[----:B------:R-:W2:Y:S02]  /*22bd0*/  LDL R9, [R1+0x18] ;  /* 0x0000180001097983 */ /* 0x000ea40000100800 */
[----:B--2---:R-:W-:-:S13]  /*22be0*/  LOP3.LUT P0, RZ, R9, 0x40, RZ, 0xc0, !PT ;  /* 0x0000004009ff7812 */ /* 0x004fda000780c0ff */
[----:B------:R-:W-:Y:S05]  /*22bf0*/  @P0 BRA `(.L_x_740) ;  /* 0x0000000000040947 */ /* 0x000fea0003800000 */
[----:B------:R-:W-:Y:S01]  /*22c00*/  BPT.TRAP 0x1 ;  /* 0x000000040000795c */ /* 0x000fe20000300000 */
.L_x_740:
[----:B------:R-:W2:Y:S01]  /*22c10*/  LDL.LU R17, [R1+0xc] ;  /* 0x00000c0001117983 */ /* 0x000ea20000300800 */
[----:B------:R-:W-:-:S03]  /*22c20*/  MOV R11, 0x400 ;  /* 0x00000400000b7802 */ /* 0x000fc60000000f00 */
[----:B------:R-:W3:Y:S04]  /*22c30*/  LDL.LU R9, [R1] ;  /* 0x0000000001097983 */ /* 0x000ee80000300800 */
        /* <DEDUP_REMOVED lines=37> */
.L_x_734:
[----:B------:R-:W-:Y:S05]  /*22e90*/  BSYNC B2 ;  /* 0x0000000000027941 */ /* 0x000fea0003800000 */
.L_x_733:
[----:B------:R-:W2:Y:S04]  /*22ea0*/  LDL.LU R2, [R1+0x28] ;  /* 0x0000280001027983 */ /* 0x000ea80000300800 */
[----:B------:R0:W-:Y:S04]  /*22eb0*/  STL [R1], R7 ;  /* 0x0000000701007387 */ /* 0x0001e80000100800 */
[----:B------:R0:W-:Y:S02]  /*22ec0*/  STL [R1+0x8], R14 ;  /* 0x0000080e01007387 */ /* 0x0001e40000100800 */
[----:B0-2---:R-:W-:-:S07]  /*22ed0*/  IADD3 R6, R2, -0x3, RZ ;  /* 0xfffffffd02067810 */ /* 0x005fce0007ffe0ff */
.L_x_732:
[----:B------:R-:W-:Y:S05]  /*22ee0*/  BSYNC B1 ;  /* 0x0000000000017941 */ /* 0x000fea0003800000 */
.L_x_731:
[----:B------:R-:W-:-:S05]  /*22ef0*/  IMAD.MOV R2, RZ, RZ, -R13 ;  /* 0x000000ffff027224 */ /* 0x000fca00078e0a0d */
[----:B------:R-:W-:-:S13]  /*22f00*/  ISETP.NE.AND P0, PT, R3, R2, PT ;  /* 0x000000020300720c */ /* 0x000fda0003f05270 */
[----:B------:R-:W-:Y:S05]  /*22f10*/  @!P0 BRA `(.L_x_730) ;  /* 0x00000010009c8947 */ /* 0x000fea0003800000 */
[----:B------:R-:W-:-:S07]  /*22f20*/  MOV R10, R5 ;  /* 0x00000005000a7202 */ /* 0x000fce0000000f00 */
.L_x_757:
        /* <DEDUP_REMOVED lines=11> */
[----:B------:R-:W-:Y:S02]  /*22fe0*/  MOV R9, R6 ;  /* 0x0000000600097202 */ /* 0x000fe40000000f00 */
        /* <DEDUP_REMOVED lines=10> */
[----:B------:R-:W-:-:S04]  /*23090*/  @P0 SHF.R.U32.HI R2, RZ, R3, R9 ;  /* 0x00000003ff020219 */ /* 0x000fc80000011609 */
[----:B------:R-:W-:Y:S02]  /*230a0*/  IADD3 R9, -R2, RZ, RZ ;  /* 0x000000ff02097210 */ /* 0x000fe40007ffe1ff */
[----:B------:R-:W-:-:S03]  /*230b0*/  SHF.R.S32.HI R3, RZ, 0x1f, R2 ;  /* 0x0000001fff037819 */ /* 0x000fc60000011402 */
[----:B------:R-:W-:Y:S02]  /*230c0*/  IMAD R9, R10, R9, R6 ;  /* 0x000000090a097224 */ /* 0x000fe400078e0206 */
[----:B------:R-:W-:Y:S02]  /*230d0*/  IMAD R10, R12, UR6, RZ ;  /* 0x000000060c0a7c24 */ /* 0x000fe4000f8e02ff */
[----:B------:R-:W-:-:S04]  /*230e0*/  IMAD.WIDE.U32 R2, R0, UR6, R2 ;  /* 0x0000000600027c25 */ /* 0x000fc8000f8e0002 */
[----:B------:R-:W-:-:S04]  /*230f0*/  IMAD R10, R0, UR7, R10 ;  /* 0x00000007000a7c24 */ /* 0x000fc8000f8e020a */
[----:B------:R-:W-:Y:S01]  /*23100*/  IMAD.IADD R3, R10, 0x1, R3 ;  /* 0x000000010a037824 */ /* 0x000fe200078e0203 */
[----:B------:R-:W-:-:S04]  /*23110*/  LEA R10, P0, R2, UR4, 0x2 ;  /* 0x00000004020a7c11 */ /* 0x000fc8000f8010ff */
[----:B------:R-:W-:-:S05]  /*23120*/  LEA.HI.X R11, R2, UR5, R3, 0x2, P0 ;  /* 0x00000005020b7c11 */ /* 0x000fca00080f1403 */
[----:B------:R0:W5:Y:S04]  /*23130*/  LDG.E R10, desc[UR8][R10.64] ;  /* 0x000000080a0a7981 */ /* 0x000168000c1e1900 */
.L_x_743:
[----:B------:R-:W1:Y:S01]  /*23140*/  S2R R3, SR_CgaCtaId ;  /* 0x0000000000037919 */ /* 0x000e620000008800 */
[----:B------:R-:W-:-:S04]  /*23150*/  MOV R2, 0x400 ;  /* 0x0000040000027802 */ /* 0x000fc80000000f00 */
[----:B-1----:R-:W-:Y:S02]  /*23160*/  LEA R2, R3, R2, 0x18 ;  /* 0x0000000203027211 */ /* 0x002fe400078ec0ff */
[----:B------:R-:W-:Y:S02]  /*23170*/  SHF.L.U32 R3, R8, 0x1f, RZ ;  /* 0x0000001f08037819 */ /* 0x000fe400000006ff */
[----:B------:R-:W-:-:S04]  /*23180*/  LEA R2, R7, R2, 0x3 ;  /* 0x0000000207027211 */ /* 0x000fc800078e18ff */
[----:B------:R-:W1:Y:S02]  /*23190*/  SYNCS.PHASECHK.TRANS64.TRYWAIT P0, [R2+URZ+0x38840], R3 ;  /* 0x03884003020075a7 */ /* 0x000e64000800017f */
[----:B-1----:R-:W-:Y:S05]  /*231a0*/  @!P0 BRA `(.L_x_744) ;  /* 0x00000030004c8947 */ /* 0x002fea0003800000 */
.L_x_841:
        /* <DEDUP_REMOVED lines=11> */
.L_x_745:
[----:B------:R-:W2:Y:S04]  /*23260*/  LDL R15, [R1+0x4] ;  /* 0x00000400010f7983 */ /* 0x000ea80000100800 */
[----:B-1----:R-:W3:Y:S01]  /*23270*/  LDL.LU R3, [R1+0x8] ;  /* 0x0000080001037983 */ /* 0x002ee20000300800 */
        /* <DEDUP_REMOVED lines=39> */
.L_x_842:
[----:B------:R-:W1:Y:S01]  /*234f0*/  S2R R11, SR_TID.X ;  /* 0x00000000000b7919 */ /* 0x000e620000002100 */
[----:B------:R-:W-:-:S04]  /*23500*/  UPRMT UR4, UR37, 0x9910, URZ ;  /* 0x0000991025047896 */ /* 0x000fc8000800003f */
[----:B------:R-:W-:Y:S01]  /*23510*/  UISETP.NE.AND UP0, UPT, UR4, 0x2, UPT ;  /* 0x000000020400788c */ /* 0x000fe2000bf05270 */
[----:B-1----:R-:W-:-:S04]  /*23520*/  LOP3.LUT R11, R11, 0x7f, RZ, 0xc0, !PT ;  /* 0x0000007f0b0b7812 */ /* 0x002fc800078ec0ff */
[----:B------:R-:W-:-:S13]  /*23530*/  ISETP.NE.AND P0, PT, R11, RZ, PT ;  /* 0x000000ff0b00720c */ /* 0x000fda0003f05270 */
[----:B0-----:R-:W-:-:S04]  /*23540*/  @!P0 IMAD.MOV.U32 R3, RZ, RZ, 0xa000 ;  /* 0x0000a000ff038424 */ /* 0x001fc800078e00ff */
[----:B------:R0:W-:Y:S01]  /*23550*/  @!P0 SYNCS.ARRIVE.TRANS64 RZ, [R2+URZ+0x38850], R3 ;  /* 0x0388500302ff89a7 */ /* 0x0001e2000800003f */
[----:B------:R-:W-:-:S13]  /*23560*/  PLOP3.LUT P0, PT, PT, PT, UP0, 0x40, 0x0 ;  /* 0x000000000000781c */ /* 0x000fda0003f0e808 */
[----:B0-----:R-:W-:Y:S05]  /*23570*/  @!P0 BRA `(.L_x_747) ;  /* 0x0000000000048947 */ /* 0x001fea0003800000 */
[----:B------:R-:W-:Y:S01]  /*23580*/  BPT.TRAP 0x1 ;  /* 0x000000040000795c */ /* 0x000fe20000300000 */
.L_x_747:
[----:B------:R-:W2:Y:S02]  /*23590*/  LDL R3, [R1+0x18] ;  /* 0x0000180001037983 */ /* 0x000ea40000100800 */
[----:B--2---:R-:W-:-:S13]  /*235a0*/  LOP3.LUT P0, RZ, R3, 0x40, RZ, 0xc0, !PT ;  /* 0x0000004003ff7812 */ /* 0x004fda000780c0ff */
[----:B------:R-:W-:Y:S05]  /*235b0*/  @P0 BRA `(.L_x_748) ;  /* 0x0000000000040947 */ /* 0x000fea0003800000 */
[----:B------:R-:W-:Y:S01]  /*235c0*/  BPT.TRAP 0x1 ;  /* 0x000000040000795c */ /* 0x000fe20000300000 */
.L_x_748:
        /* <DEDUP_REMOVED lines=16> */
[----:B------:R-:W-:Y:S02]  /*236d0*/  MOV R5, R10 ;  /* 0x0000000a00057202 */ /* 0x000fe40000000f00 */
        /* <DEDUP_REMOVED lines=23> */
.L_x_742:
[----:B------:R-:W-:Y:S05]  /*23850*/  BSYNC B1 ;  /* 0x0000000000017941 */ /* 0x000fea0003800000 */
.L_x_741:
        /* <DEDUP_REMOVED lines=29> */
[----:B------:R-:W-:-:S04]  /*23a30*/  LEA R10, P0, R2, UR4, 0x2 ;  /* 0x00000004020a7c11 */ /* 0x000fc8000f8010ff */
[----:B------:R-:W-:-:S05]  /*23a40*/  LEA.HI.X R11, R2, UR5, R3, 0x2, P0 ;  /* 0x00000005020b7c11 */ /* 0x000fca00080f1403 */
[----:B------:R1:W5:Y:S04]  /*23a50*/  LDG.E R10, desc[UR8][R10.64] ;  /* 0x000000080a0a7981 */ /* 0x000368000c1e1900 */
.L_x_751:
[----:B------:R-:W2:Y:S01]  /*23a60*/  S2R R3, SR_CgaCtaId ;  /* 0x0000000000037919 */ /* 0x000ea20000008800 */
[----:B------:R-:W-:-:S04]  /*23a70*/  MOV R2, 0x400 ;  /* 0x0000040000027802 */ /* 0x000fc80000000f00 */
[----:B--2---:R-:W-:Y:S02]  /*23a80*/  LEA R2, R3, R2, 0x18 ;  /* 0x0000000203027211 */ /* 0x004fe400078ec0ff */
[----:B------:R-:W-:Y:S02]  /*23a90*/  SHF.L.U32 R3, R13, 0x1f, RZ ;  /* 0x0000001f0d037819 */ /* 0x000fe400000006ff */
[----:B------:R-:W-:-:S04]  /*23aa0*/  LEA R2, R14, R2, 0x3 ;  /* 0x000000020e027211 */ /* 0x000fc800078e18ff */
[----:B------:R-:W2:Y:S02]  /*23ab0*/  SYNCS.PHASECHK.TRANS64.TRYWAIT P0, [R2+URZ+0x38840], R3 ;  /* 0x03884003020075a7 */ /* 0x000ea4000800017f */
[----:B--2---:R-:W-:Y:S05]  /*23ac0*/  @!P0 BRA `(.L_x_752) ;  /* 0x00000028002c8947 */ /* 0x004fea0003800000 */
.L_x_843:
        /* <DEDUP_REMOVED lines=11> */
.L_x_753:
[----:B0-----:R-:W3:Y:S04]  /*23b80*/  LDL R14, [R1] ;  /* 0x00000000010e7983 */ /* 0x001ee80000100800 */
[----:B------:R-:W4:Y:S01]  /*23b90*/  LDL R13, [R1+0x4] ;  /* 0x00000400010d7983 */ /* 0x000f220000100800 */
[----:B--2---:R-:W-:Y:S01]  /*23ba0*/  MOV R3, 0x400 ;  /* 0x0000040000037802 */ /* 0x004fe20000000f00 */
[----:B------:R-:W-:Y:S01]  /*23bb0*/  UIADD3 UR4, UP0, UR38, 0x370, URZ ;  /* 0x0000037026047890 */ /* 0x000fe2000ff1e03f */
[----:B------:R-:W-:Y:S01]  /*23bc0*/  R2UR UR9, R2 ;  /* 0x00000000020972ca */ /* 0x000fe200000e0000 */
[----:B------:R-:W0:Y:S01]  /*23bd0*/  S2R R11, SR_CgaCtaId ;  /* 0x00000000000b7919 */ /* 0x000e220000008800 */
[----:B------:R-:W-:Y:S01]  /*23be0*/  R2UR UR11, R9 ;  /* 0x00000000090b72ca */ /* 0x000fe200000e0000 */
[----:B------:R-:W-:Y:S01]  /*23bf0*/  UMOV UR10, URZ ;  /* 0x0000003f000a7c82 */ /* 0x000fe20008000000 */
[----:B------:R-:W-:Y:S01]  /*23c00*/  R2UR UR12, R4 ;  /* 0x00000000040c72ca */ /* 0x000fe200000e0000 */
[----:B------:R-:W-:Y:S01]  /*23c10*/  UMOV UR6, 0x0 ;  /* 0x0000000000067882 */ /* 0x000fe20000000000 */
[----:B-----5:R-:W-:Y:S01]  /*23c20*/  R2UR UR13, R10 ;  /* 0x000000000a0d72ca */ /* 0x020fe200000e0000 */
[----:B------:R-:W-:Y:S01]  /*23c30*/  UMOV UR7, 0x14f00000 ;  /* 0x14f0000000077882 */ /* 0x000fe20000000000 */
[----:B------:R-:W-:Y:S01]  /*23c40*/  UMOV UR17, 0x40 ;  /* 0x0000004000117882 */ /* 0x000fe20000000000 */
[----:B------:R-:W-:Y:S01]  /*23c50*/  UMOV UR18, 0x80 ;  /* 0x0000008000127882 */ /* 0x000fe20000000000 */
[----:B------:R-:W-:-:S03]  /*23c60*/  SHF.L.U32 R8, R8, 0x1f, RZ ;  /* 0x0000001f08087819 */ /* 0x000fc600000006ff */
[----:B------:R-:W-:Y:S01]  /*23c70*/  UIADD3 UR9, UR9, 0x38830, URZ ;  /* 0x0003883009097890 */ /* 0x000fe2000fffe03f */
[----:B0-----:R-:W-:-:S05]  /*23c80*/  LEA R3, R11, R3, 0x18 ;  /* 0x000000030b037211 */ /* 0x001fca00078ec0ff */
[----:B---3--:R-:W-:Y:S01]  /*23c90*/  IMAD R2, R14, 0xa000, R3 ;  /* 0x0000a0000e027824 */ /* 0x008fe200078e0203 */
[----:B----4-:R-:W-:-:S04]  /*23ca0*/  R2UR UR5, R13 ;  /* 0x000000000d0572ca */ /* 0x010fc800000e0000 */
[----:B------:R-:W-:Y:S02]  /*23cb0*/  R2UR UR14, R2 ;  /* 0x00000000020e72ca */ /* 0x000fe400000e0000 */
[----:B------:R-:W-:-:S07]  /*23cc0*/  LEA R2, R7, R3, 0x3 ;  /* 0x0000000307027211 */ /* 0x000fce00078e18ff */
[----:B------:R-:W-:-:S04]  /*23cd0*/  UIMAD UR11, UR11, 0x50, UR5 ;  /* 0x000000500b0b78a4 */ /* 0x000fc8000f8e0205 */
[----:B------:R-:W-:Y:S02]  /*23ce0*/  UIADD3 UR8, UR14, 0x24400, URZ ;  /* 0x000244000e087890 */ /* 0x000fe4000fffe03f */
        /* <DEDUP_REMOVED lines=17> */
.L_x_844:
[----:B------:R-:W1:Y:S01]  /*23e00*/  S2R R3, SR_TID.X ;  /* 0x0000000000037919 */ /* 0x000e620000002100 */
[----:B------:R-:W-:-:S04]  /*23e10*/  UPRMT UR4, UR37, 0x9910, URZ ;  /* 0x0000991025047896 */ /* 0x000fc8000800003f */
[----:B------:R-:W-:Y:S01]  /*23e20*/  UISETP.NE.AND UP0, UPT, UR4, 0x2, UPT ;  /* 0x000000020400788c */ /* 0x000fe2000bf05270 */
[----:B-1----:R-:W-:-:S04]  /*23e30*/  LOP3.LUT R3, R3, 0x7f, RZ, 0xc0, !PT ;  /* 0x0000007f03037812 */ /* 0x002fc800078ec0ff */
[----:B------:R-:W-:-:S13]  /*23e40*/  ISETP.NE.AND P0, PT, R3, RZ, PT ;  /* 0x000000ff0300720c */ /* 0x000fda0003f05270 */
[----:B------:R-:W-:-:S04]  /*23e50*/  @!P0 IMAD.MOV.U32 R3, RZ, RZ, 0xa000 ;  /* 0x0000a000ff038424 */ /* 0x000fc800078e00ff */
[----:B------:R1:W-:Y:S01]  /*23e60*/  @!P0 SYNCS.ARRIVE.TRANS64 RZ, [R2+URZ+0x38850], R3 ;  /* 0x0388500302ff89a7 */ /* 0x0003e2000800003f */
[----:B------:R-:W-:-:S13]  /*23e70*/  PLOP3.LUT P0, PT, PT, PT, UP0, 0x40, 0x0 ;  /* 0x000000000000781c */ /* 0x000fda0003f0e808 */
[----:B-1----:R-:W-:Y:S05]  /*23e80*/  @!P0 BRA `(.L_x_755) ;  /* 0x0000000000048947 */ /* 0x002fea0003800000 */
[----:B------:R-:W-:Y:S01]  /*23e90*/  BPT.TRAP 0x1 ;  /* 0x000000040000795c */ /* 0x000fe20000300000 */
.L_x_755:
[----:B------:R-:W2:Y:S02]  /*23ea0*/  LDL R3, [R1+0x18] ;  /* 0x0000180001037983 */ /* 0x000ea40000100800 */
[----:B--2---:R-:W-:-:S13]  /*23eb0*/  LOP3.LUT P0, RZ, R3, 0x40, RZ, 0xc0, !PT ;  /* 0x0000004003ff7812 */ /* 0x004fda000780c0ff */
[----:B------:R-:W-:Y:S05]  /*23ec0*/  @P0 BRA `(.L_x_756) ;  /* 0x0000000000040947 */ /* 0x000fea0003800000 */
[----:B------:R-:W-:Y:S01]  /*23ed0*/  BPT.TRAP 0x1 ;  /* 0x000000040000795c */ /* 0x000fe20000300000 */
.L_x_756:
[----:B------:R-:W2:Y:S01]  /*23ee0*/  LDL.LU R13, [R1+0xc] ;  /* 0x00000c00010d7983 */ /* 0x000ea20000300800 */
[----:B0-----:R-:W-:-:S03]  /*23ef0*/  MOV R8, 0x400 ;  /* 0x0000040000087802 */ /* 0x001fc60000000f00 */
[----:B------:R-:W3:Y:S01]  /*23f00*/  LDL R3, [R1+0x4] ;  /* 0x0000040001037983 */ /* 0x000ee20000100800 */
        /* <DEDUP_REMOVED lines=36> */
.L_x_750:
[----:B------:R-:W-:Y:S05]  /*24150*/  BSYNC B1 ;  /* 0x0000000000017941 */ /* 0x000fea0003800000 */
.L_x_749:
[C---:B------:R-:W-:Y:S01]  /*24160*/  ISETP.GT.AND P0, PT, R6.reuse, 0x1, PT ;  /* 0x000000010600780c */ /* 0x040fe20003f04270 */
[----:B------:R-:W-:-:S12]  /*24170*/  VIADD R6, R6, 0xfffffffe ;  /* 0xfffffffe06067836 */ /* 0x000fd80000000000 */
[----:B------:R-:W-:Y:S05]  /*24180*/  @P0 BRA `(.L_x_757) ;  /* 0xffffffec00680947 */ /* 0x000fea000383ffff */
.L_x_730:
[----:B------:R-:W-:Y:S05]  /*24190*/  BSYNC B0 ;  /* 0x0000000000007941 */ /* 0x000fea0003800000 */
.L_x_729:
        /* <DEDUP_REMOVED lines=9> */
[----:B------:R-:W-:Y:S01]  /*24230*/  ULDC.64 UR6, c[0x0][0x208] ;  /* 0x0000820000067ab9 */ /* 0x000fe20000000a00 */
[----:B-1----:R-:W-:-:S06]  /*24240*/  ISETP.EQ.U32.AND P0, PT, R0, R7, PT ;  /* 0x000000070000720c */ /* 0x002fcc0003f02070 */
[----:B------:R-:W2:Y:S07]  /*24250*/  POPC R7, UR4 ;  /* 0x0000000400077d09 */ /* 0x000eae0008000000 */
[----:B--2---:R-:W2:Y:S01]  /*24260*/  @P0 ATOMG.E.ADD.STRONG.GPU PT, R3, desc[UR6][R2.64], R7 ;  /* 0x00000007020309a8 */ /* 0x004ea200081ee1c6 */
[----:B------:R-:W1:Y:S02]  /*24270*/  S2R R6, SR_LTMASK ;  /* 0x0000000000067919 */ /* 0x000e640000003900 */
[----:B-1----:R-:W-:-:S04]  /*24280*/  LOP3.LUT R6, R6, UR4, RZ, 0xc0, !PT ;  /* 0x0000000406067c12 */ /* 0x002fc8000f8ec0ff */
[----:B------:R-:W1:Y:S01]  /*24290*/  POPC R9, R6 ;  /* 0x0000000600097309 */ /* 0x000e620000000000 */
[----:B--2---:R-:W1:Y:S02]  /*242a0*/  SHFL.IDX PT, R0, R3, R0, 0x1f ;  /* 0x00001f0003007589 */ /* 0x004e6400000e0000 */
[----:B-1----:R-:W-:-:S07]  /*242b0*/  IADD3 R16, R0, UR36, R9 ;  /* 0x0000002400107c10 */ /* 0x002fce000fffe009 */
.L_x_759:
[----:B------:R-:W-:Y:S05]  /*242c0*/  BSYNC B0 ;  /* 0x0000000000007941 */ /* 0x000fea0003800000 */
.L_x_758:
[----:B------:R-:W-:Y:S04]  /*242d0*/  BSSY B0, `(.L_x_760) ;  /* 0x000003f000007945 */ /* 0x000fe80003800000 */
[----:B------:R-:W-:Y:S05]  /*242e0*/  @!P6 BRA `(.L_x_761) ;  /* 0x0000000000f4e947 */ /* 0x000fea0003800000 */
[----:B------:R-:W2:Y:S01]  /*242f0*/  LDL R2, [R1] ;  /* 0x0000000001027983 */ /* 0x000ea20000100800 */
[----:B------:R-:W-:-:S03]  /*24300*/  MOV R3, 0x400 ;  /* 0x0000040000037802 */ /* 0x000fc60000000f00 */
[----:B------:R-:W3:Y:S01]  /*24310*/  LDL R0, [R1+0x8] ;  /* 0x0000080001007983 */ /* 0x000ee20000100800 */
[----:B------:R-:W1:Y:S02]  /*24320*/  S2R R6, SR_CgaCtaId ;  /* 0x0000000000067919 */ /* 0x000e640000008800 */
[----:B-1----:R-:W-:-:S04]  /*24330*/  LEA R3, R6, R3, 0x18 ;  /* 0x0000000306037211 */ /* 0x002fc800078ec0ff */
[----:B--2---:R-:W-:Y:S02]  /*24340*/  LEA R3, R2, R3, 0x3 ;  /* 0x0000000302037211 */ /* 0x004fe400078e18ff */
[----:B---3--:R-:W-:-:S04]  /*24350*/  SHF.L.U32 R0, R0, 0x1f, RZ ;  /* 0x0000001f00007819 */ /* 0x008fc800000006ff */
[----:B------:R-:W1:Y:S02]  /*24360*/  SYNCS.PHASECHK.TRANS64.TRYWAIT P0, [R3+URZ+0x38860], R0 ;  /* 0x03886000030075a7 */ /* 0x000e64000800017f */
[----:B-1----:R-:W-:Y:S05]  /*24370*/  @!P0 BRA `(.L_x_762) ;  /* 0x0000002000288947 */ /* 0x002fea0003800000 */
.L_x_845:
[----:B------:R-:W2:Y:S01]  /*24380*/  S2R R2, SR_TID.X ;  /* 0x0000000000027919 */ /* 0x000ea20000002100 */
[----:B------:R-:W-:-:S04]  /*24390*/  UPRMT UR4, UR37, 0x9910, URZ ;  /* 0x0000991025047896 */ /* 0x000fc8000800003f */
[----:B------:R-:W-:Y:S01]  /*243a0*/  UISETP.NE.AND UP0, UPT, UR4, 0x2, UPT ;  /* 0x000000020400788c */ /* 0x000fe2000bf05270 */
[----:B--2---:R-:W-:-:S04]  /*243b0*/  LOP3.LUT R2, R2, 0x7f, RZ, 0xc0, !PT ;  /* 0x0000007f02027812 */ /* 0x004fc800078ec0ff */
[----:B------:R-:W-:-:S13]  /*243c0*/  ISETP.NE.AND P0, PT, R2, RZ, PT ;  /* 0x000000ff0200720c */ /* 0x000fda0003f05270 */
[----:B-1----:R-:W-:-:S04]  /*243d0*/  @!P0 IMAD.MOV.U32 R0, RZ, RZ, 0xa000 ;  /* 0x0000a000ff008424 */ /* 0x002fc800078e00ff */
[----:B------:R1:W-:Y:S01]  /*243e0*/  @!P0 SYNCS.ARRIVE.TRANS64 RZ, [R3+URZ+0x38850], R0 ;  /* 0x0388500003ff89a7 */ /* 0x0003e2000800003f */
[----:B------:R-:W-:-:S13]  /*243f0*/  PLOP3.LUT P0, PT, PT, PT, UP0, 0x40, 0x0 ;  /* 0x000000000000781c */ /* 0x000fda0003f0e808 */
[----:B-1----:R-:W-:Y:S05]  /*24400*/  @!P0 BRA `(.L_x_763) ;  /* 0x0000000000048947 */ /* 0x002fea0003800000 */
[----:B------:R-:W-:Y:S01]  /*24410*/  BPT.TRAP 0x1 ;  /* 0x000000040000795c */ /* 0x000fe20000300000 */
.L_x_763:
[----:B------:R-:W2:Y:S02]  /*24420*/  LDL R0, [R1+0x18] ;  /* 0x0000180001007983 */ /* 0x000ea40000100800 */
[----:B--2---:R-:W-:-:S13]  /*24430*/  LOP3.LUT P0, RZ, R0, 0x40, RZ, 0xc0, !PT ;  /* 0x0000004000ff7812 */ /* 0x004fda000780c0ff */
[----:B------:R-:W-:Y:S05]  /*24440*/  @P0 BRA `(.L_x_764) ;  /* 0x0000000000040947 */ /* 0x000fea0003800000 */
[----:B------:R-:W-:Y:S01]  /*24450*/  BPT.TRAP 0x1 ;  /* 0x000000040000795c */ /* 0x000fe20000300000 */
.L_x_764:
[----:B------:R-:W2:Y:S01]  /*24460*/  LDL R0, [R1] ;  /* 0x0000000001007983 */ /* 0x000ea20000100800 */
        /* <DEDUP_REMOVED lines=37> */
.L_x_761:
[----:B------:R-:W-:Y:S05]  /*246c0*/  BSYNC B0 ;  /* 0x0000000000007941 */ /* 0x000fea0003800000 */
.L_x_760:
[----:B------:R-:W2:Y:S04]  /*246d0*/  LDL.LU R0, [R1] ;  /* 0x0000000001007983 */ /* 0x000ea80000300800 */
[----:B------:R-:W3:Y:S01]  /*246e0*/  LDL.LU R3, [R1+0x8] ;  /* 0x0000080001037983 */ /* 0x000ee20000300800 */
[----:B--2---:R-:W-:-:S04]  /*246f0*/  IADD3 R0, R0, 0x1, RZ ;  /* 0x0000000100007810 */ /* 0x004fc80007ffe0ff */
[----:B------:R-:W-:-:S04]  /*24700*/  ISETP.NE.AND P0, PT, R0, 0x2, PT ;  /* 0x000000020000780c */ /* 0x000fc80003f05270 */
[----:B------:R-:W-:Y:S02]  /*24710*/  SEL R2, RZ, 0x1, P0 ;  /* 0x00000001ff027807 */ /* 0x000fe40000000000 */
[----:B------:R-:W-:Y:S02]  /*24720*/  SEL R0, R0, RZ, P0 ;  /* 0x000000ff00007207 */ /* 0x000fe40000000000 */
[----:B---3--:R-:W-:-:S05]  /*24730*/  LOP3.LUT R3, R3, R2, RZ, 0x3c, !PT ;  /* 0x0000000203037212 */ /* 0x008fca00078e3cff */
[----:B------:R1:W-:Y:S04]  /*24740*/  STL [R1+0x8], R3 ;  /* 0x0000080301007387 */ /* 0x0003e80000100800 */
[----:B------:R1:W-:Y:S02]  /*24750*/  STL [R1], R0 ;  /* 0x0000000001007387 */ /* 0x0003e40000100800 */
.L_x_713:
[----:B------:R-:W-:Y:S05]  /*24760*/  BSYNC B6 ;  /* 0x0000000000067941 */ /* 0x000fea0003800000 */
.L_x_711:
[----:B------:R-:W-:-:S03]  /*24770*/  UMOV UR4, 0xffffffff ;  /* 0xffffffff00047882 */ /* 0x000fc60000000000 */
[----:B------:R-:W-:Y:S05]  /*24780*/  BRA.DIV UR4, `(.L_x_765) ;  /* 0x0000001e04387947 */ /* 0x000fea000b800000 */
[----:B------:R2:W3:Y:S04]  /*24790*/  SHFL.IDX PT, R4, R16, RZ, 0x1f ;  /* 0x00001fff10047589 */ /* 0x0004e800000e0000 */
[----:B------:R2:W4:Y:S02]  /*247a0*/  SHFL.IDX PT, R5, R16, 0x1, 0x1f ;  /* 0x00201f0010057f89 */ /* 0x00052400000e0000 */
.L_x_849:
[----:B------:R-:W0:Y:S01]  /*247b0*/  S2R R9, SR_TID.X ;  /* 0x0000000000097919 */ /* 0x000e220000002100 */
[----:B------:R-:W-:Y:S01]  /*247c0*/  ULDC UR4, c[0x0][0xc14] ;  /* 0x0003050000047ab9 */ /* 0x000fe20000000800 */
[----:B------:R-:W-:Y:S01]  /*247d0*/  BSSY B0, `(.L_x_766) ;  /* 0x000000c000007945 */ /* 0x000fe20003800000 */
[----:B-1----:R-:W-:Y:S01]  /*247e0*/  MOV R0, UR4 ;  /* 0x0000000400007c02 */ /* 0x002fe20008000f00 */
        /* <DEDUP_REMOVED lines=10> */
.L_x_767:
[----:B------:R-:W-:Y:S05]  /*24890*/  BSYNC B0 ;  /* 0x0000000000007941 */ /* 0x000fea0003800000 */
.L_x_766:
[----:B------:R-:W-:-:S03]  /*248a0*/  UMOV UR4, 0xffffffff ;  /* 0xffffffff00047882 */ /* 0x000fc60000000000 */
[----:B------:R-:W-:Y:S05]  /*248b0*/  BRA.DIV UR4, `(.L_x_768) ;  /* 0x0000001e04387947 */ /* 0x000fea000b800000 */
[----:B-----5:R-:W1:Y:S01]  /*248c0*/  SHFL.UP PT, R14, R3, 0x1, RZ ;  /* 0x04200000030e7989 */ /* 0x020e6200000e00ff */
[C---:B------:R-:W-:Y:S02]  /*248d0*/  ISETP.NE.AND P0, PT, R9.reuse, RZ, PT ;  /* 0x000000ff0900720c */ /* 0x040fe40003f05270 */
[C---:B------:R-:W-:Y:S02]  /*248e0*/  ISETP.GE.U32.AND P1, PT, R9.reuse, 0x2, PT ;  /* 0x000000020900780c */ /* 0x040fe40003f26070 */
        /* <DEDUP_REMOVED lines=12> */
[----:B-1----:R-:W-:-:S05]  /*249b0*/  SEL R8, R14, RZ, P1 ;  /* 0x000000ff0e087207 */ /* 0x002fca0000800000 */
[----:B------:R-:W-:-:S05]  /*249c0*/  IMAD.IADD R8, R7, 0x1, R8 ;  /* 0x0000000107087824 */ /* 0x000fca00078e0208 */
[----:B------:R-:W1:Y:S02]  /*249d0*/  SHFL.UP PT, R14, R8, 0x10, RZ ;  /* 0x06000000080e7989 */ /* 0x000e6400000e00ff */
[----:B-1----:R-:W-:-:S04]  /*249e0*/  SEL R9, R14, RZ, P0 ;  /* 0x000000ff0e097207 */ /* 0x002fc80000000000 */
[----:B0-----:R-:W-:-:S05]  /*249f0*/  IADD3 R2, R8, R9, RZ ;  /* 0x0000000908027210 */ /* 0x001fca0007ffe0ff */
[----:B------:R0:W1:Y:S02]  /*24a00*/  SHFL.IDX PT, R14, R2, 0x1f, 0x1f ;  /* 0x03e01f00020e7f89 */ /* 0x00006400000e0000 */
.L_x_857:
[----:B------:R-:W-:Y:S02]  /*24a10*/  ULDC UR4, c[0x0][0xc10] ;  /* 0x0003040000047ab9 */ /* 0x000fe40000000800 */
[----:B--2---:R-:W-:-:S04]  /*24a20*/  IMAD.U32 R16, RZ, RZ, UR4 ;  /* 0x00000004ff107e24 */ /* 0x004fc8000f8e00ff */
[----:B-1----:R-:W-:-:S05]  /*24a30*/  IMAD R14, R14, R16, RZ ;  /* 0x000000100e0e7224 */ /* 0x002fca00078e02ff */
[----:B----4-:R-:W-:-:S04]  /*24a40*/  IADD3 R5, R5, R14, RZ ;  /* 0x0000000e05057210 */ /* 0x010fc80007ffe0ff */
[----:B---3--:R-:W-:-:S13]  /*24a50*/  ISETP.GT.AND P0, PT, R5, R4, PT ;  /* 0x000000040500720c */ /* 0x008fda0003f04270 */
[----:B------:R-:W-:Y:S05]  /*24a60*/  @P0 BRA `(.L_x_769) ;  /* 0x0000000000b80947 */ /* 0x000fea0003800000 */
[----:B------:R-:W1:Y:S02]  /*24a70*/  LDC R0, c[0x0][0xc14] ;  /* 0x00030500ff007b82 */ /* 0x000e640000000800 */
.L_x_774:
[----:B------:R-:W-:-:S05]  /*24a80*/  VIADD R19, R19, 0x1f ;  /* 0x0000001f13137836 */ /* 0x000fca0000000000 */
[----:B-1----:R-:W-:-:S13]  /*24a90*/  ISETP.GE.AND P0, PT, R19, R0, PT ;  /* 0x000000001300720c */ /* 0x002fda0003f06270 */
[----:B------:R-:W-:Y:S05]  /*24aa0*/  @P0 BRA `(.L_x_770) ;  /* 0x0000000400600947 */ /* 0x000fea0003800000 */
[----:B------:R-:W1:Y:S01]  /*24ab0*/  S2R R9, SR_TID.X ;  /* 0x0000000000097919 */ /* 0x000e620000002100 */
[----:B------:R-:W-:Y:S01]  /*24ac0*/  BSSY B0, `(.L_x_771) ;  /* 0x000000b000007945 */ /* 0x000fe20003800000 */
[----:B------:R-:W-:Y:S01]  /*24ad0*/  IMAD.MOV.U32 R3, RZ, RZ, RZ ;  /* 0x000000ffff037224 */ /* 0x000fe200078e00ff */
[----:B-1----:R-:W-:-:S04]  /*24ae0*/  LOP3.LUT R9, R9, 0x1f, RZ, 0xc0, !PT ;  /* 0x0000001f09097812 */ /* 0x002fc800078ec0ff */
[C---:B------:R-:W-:Y:S02]  /*24af0*/  ISETP.NE.AND P1, PT, R9.reuse, 0x1f, PT ;  /* 0x0000001f0900780c */ /* 0x040fe40003f25270 */
[----:B------:R-:W-:-:S04]  /*24b00*/  IADD3 R7, R9, R19, RZ ;  /* 0x0000001309077210 */ /* 0x000fc80007ffe0ff */
[----:B------:R-:W-:-:S13]  /*24b10*/  ISETP.GE.OR P0, PT, R7, R0, !P1 ;  /* 0x000000000700720c */ /* 0x000fda0004f06670 */
[----:B------:R-:W-:Y:S05]  /*24b20*/  @P0 BRA `(.L_x_772) ;  /* 0x0000000000100947 */ /* 0x000fea0003800000 */
[----:B0-----:R-:W0:Y:S01]  /*24b30*/  LDC.64 R2, c[0x0][0xc58] ;  /* 0x00031600ff027b82 */ /* 0x001e220000000a00 */
[----:B------:R-:W-:Y:S01]  /*24b40*/  ULDC.64 UR4, c[0x0][0x208] ;  /* 0x0000820000047ab9 */ /* 0x000fe20000000a00 */
[----:B0-----:R-:W-:-:S06]  /*24b50*/  IMAD.WIDE R2, R7, 0x4, R2 ;  /* 0x0000000407027825 */ /* 0x001fcc00078e0202 */
[----:B------:R1:W5:Y:S02]  /*24b60*/  LDG.E R3, desc[UR4][R2.64] ;  /* 0x0000000402037981 */ /* 0x000364000c1e1900 */
.L_x_772:
[----:B------:R-:W-:Y:S05]  /*24b70*/  BSYNC B0 ;  /* 0x0000000000007941 */ /* 0x000fea0003800000 */
.L_x_771:
[----:B------:R-:W-:-:S03]  /*24b80*/  UMOV UR4, 0xffffffff ;  /* 0xffffffff00047882 */ /* 0x000fc60000000000 */
[----:B------:R-:W-:Y:S05]  /*24b90*/  BRA.DIV UR4, `(.L_x_773) ;  /* 0x0000001e04507947 */ /* 0x000fea000b800000 */
[----:B-----5:R-:W2:Y:S01]  /*24ba0*/  SHFL.UP PT, R14, R3, 0x1, RZ ;  /* 0x04200000030e7989 */ /* 0x020ea200000e00ff */
[C---:B------:R-:W-:Y:S02]  /*24bb0*/  ISETP.NE.AND P0, PT, R9.reuse, RZ, PT ;  /* 0x000000ff0900720c */ /* 0x040fe40003f05270 */
[C---:B------:R-:W-:Y:S02]  /*24bc0*/  ISETP.GE.U32.AND P1, PT, R9.reuse, 0x2, PT ;  /* 0x000000020900780c */ /* 0x040fe40003f26070 */
[----:B--2---:R-:W-:Y:S02]  /*24bd0*/  SEL R14, R14, RZ, P0 ;  /* 0x000000ff0e0e7207 */ /* 0x004fe40000000000 */
[----:B------:R-:W-:Y:S02]  /*24be0*/  ISETP.GE.U32.AND P0, PT, R9, 0x4, PT ;  /* 0x000000040900780c */ /* 0x000fe40003f06070 */
[----:B------:R-:W-:-:S05]  /*24bf0*/  IADD3 R13, R3, R14, RZ ;  /* 0x0000000e030d7210 */ /* 0x000fca0007ffe0ff */
[----:B------:R-:W2:Y:S02]  /*24c00*/  SHFL.UP PT, R14, R13, 0x2, RZ ;  /* 0x044000000d0e7989 */ /* 0x000ea400000e00ff */
[----:B--2---:R-:W-:Y:S02]  /*24c10*/  SEL R6, R14, RZ, P1 ;  /* 0x000000ff0e067207 */ /* 0x004fe40000800000 */
[----:B------:R-:W-:-:S03]  /*24c20*/  ISETP.GE.U32.AND P1, PT, R9, 0x8, PT ;  /* 0x000000080900780c */ /* 0x000fc60003f26070 */
[----:B------:R-:W-:-:S05]  /*24c30*/  IMAD.IADD R6, R13, 0x1, R6 ;  /* 0x000000010d067824 */ /* 0x000fca00078e0206 */
[----:B------:R-:W2:Y:S02]  /*24c40*/  SHFL.UP PT, R14, R6, 0x4, RZ ;  /* 0x04800000060e7989 */ /* 0x000ea400000e00ff */
[----:B--2---:R-:W-:Y:S02]  /*24c50*/  SEL R7, R14, RZ, P0 ;  /* 0x000000ff0e077207 */ /* 0x004fe40000000000 */
[----:B------:R-:W-:Y:S02]  /*24c60*/  ISETP.GE.U32.AND P0, PT, R9, 0x10, PT ;  /* 0x000000100900780c */ /* 0x000fe40003f06070 */
[----:B------:R-:W-:-:S05]  /*24c70*/  IADD3 R7, R6, R7, RZ ;  /* 0x0000000706077210 */ /* 0x000fca0007ffe0ff */
[----:B------:R-:W2:Y:S02]  /*24c80*/  SHFL.UP PT, R14, R7, 0x8, RZ ;  /* 0x05000000070e7989 */ /* 0x000ea400000e00ff */
[----:B--2---:R-:W-:-:S05]  /*24c90*/  SEL R8, R14, RZ, P1 ;  /* 0x000000ff0e087207 */ /* 0x004fca0000800000 */
[----:B------:R-:W-:-:S05]  /*24ca0*/  IMAD.IADD R8, R7, 0x1, R8 ;  /* 0x0000000107087824 */ /* 0x000fca00078e0208 */
[----:B------:R-:W2:Y:S02]  /*24cb0*/  SHFL.UP PT, R14, R8, 0x10, RZ ;  /* 0x06000000080e7989 */ /* 0x000ea400000e00ff */
[----:B--2---:R-:W-:-:S04]  /*24cc0*/  SEL R9, R14, RZ, P0 ;  /* 0x000000ff0e097207 */ /* 0x004fc80000000000 */
[----:B01----:R-:W-:-:S05]  /*24cd0*/  IADD3 R2, R8, R9, RZ ;  /* 0x0000000908027210 */ /* 0x003fca0007ffe0ff */
[----:B------:R0:W1:Y:S02]  /*24ce0*/  SHFL.IDX PT, R14, R2, 0x1f, 0x1f ;  /* 0x03e01f00020e7f89 */ /* 0x00006400000e0000 */
.L_x_865:
[----:B------:R-:W-:Y:S02]  /*24cf0*/  ULDC UR4, c[0x0][0xc10] ;  /* 0x0003040000047ab9 */ /* 0x000fe40000000800 */
[----:B------:R-:W-:-:S04]  /*24d00*/  IMAD.U32 R16, RZ, RZ, UR4 ;  /* 0x00000004ff107e24 */ /* 0x000fc8000f8e00ff */
[----:B-1----:R-:W-:-:S05]  /*24d10*/  IMAD R14, R14, R16, RZ ;  /* 0x000000100e0e7224 */ /* 0x002fca00078e02ff */
[----:B------:R-:W-:-:S04]  /*24d20*/  IADD3 R5, R14, R5, RZ ;  /* 0x000000050e057210 */ /* 0x000fc80007ffe0ff */
[----:B------:R-:W-:-:S13]  /*24d30*/  ISETP.GT.AND P0, PT, R5, R4, PT ;  /* 0x000000040500720c */ /* 0x000fda0003f04270 */
[----:B------:R-:W-:Y:S05]  /*24d40*/  @!P0 BRA `(.L_x_774) ;  /* 0xfffffffc004c8947 */ /* 0x000fea000383ffff */
.L_x_769:
        /* <DEDUP_REMOVED lines=8> */
.L_x_869:
[----:B------:R-:W-:Y:S02]  /*24dd0*/  ISETP.NE.AND P0, PT, R6, RZ, PT ;  /* 0x000000ff0600720c */ /* 0x000fe40003f05270 */
[----:B------:R-:W-:-:S11]  /*24de0*/  MOV R14, RZ ;  /* 0x000000ff000e7202 */ /* 0x000fd60000000f00 */
[----:B------:R-:W-:Y:S05]  /*24df0*/  @!P0 BRA `(.L_x_776) ;  /* 0x0000000000108947 */ /* 0x000fea0003800000 */
[----:B------:R-:W-:Y:S01]  /*24e00*/  UMOV UR4, 0xffffffff ;  /* 0xffffffff00047882 */ /* 0x000fe20000000000 */
[----:B------:R-:W-:Y:S02]  /*24e10*/  VIADD R12, R5, 0xffffffff ;  /* 0xffffffff050c7836 */ /* 0x000fe40000000000 */
[----:B------:R-:W-:Y:S05]  /*24e20*/  BRA.DIV UR4, `(.L_x_777) ;  /* 0x0000001e04c47947 */ /* 0x000fea000b800000 */
[----:B------:R3:W4:Y:S02]  /*24e30*/  SHFL.IDX PT, R14, R2, R12, 0x1f ;  /* 0x00001f0c020e7589 */ /* 0x00072400000e0000 */
.L_x_776:
[----:B--2---:R-:W-:Y:S01]  /*24e40*/  IABS R6, R17 ;  /* 0x0000001100067213 */ /* 0x004fe20000000000 */
[----:B----4-:R-:W-:Y:S01]  /*24e50*/  IMAD R16, R14, R16, R7 ;  /* 0x000000100e107224 */ /* 0x010fe200078e0207 */
[----:B0--3--:R-:W-:Y:S02]  /*24e60*/  MOV R2, RZ ;  /* 0x000000ff00027202 */ /* 0x009fe40000000f00 */
[----:B------:R-:W0:Y:S01]  /*24e70*/  I2F.RP R7, R6 ;  /* 0x0000000600077306 */ /* 0x000e220000209400 */
[----:B------:R-:W-:-:S07]  /*24e80*/  IADD3 R19, R5, R19, RZ ;  /* 0x0000001305137210 */ /* 0x000fce0007ffe0ff */
[----:B0-----:R-:W0:Y:S02]  /*24e90*/  MUFU.RCP R7, R7 ;  /* 0x0000000700077308 */ /* 0x001e240000001000 */
[----:B0-----:R-:W-:-:S06]  /*24ea0*/  IADD3 R8, R7, 0xffffffe, RZ ;  /* 0x0ffffffe07087810 */ /* 0x001fcc0007ffe0ff */
[----:B-1----:R-:W0:Y:S02]  /*24eb0*/  F2I.FTZ.U32.TRUNC.NTZ R3, R8 ;  /* 0x0000000800037305 */ /* 0x002e24000021f000 */
[----:B0-----:R-:W-:-:S04]  /*24ec0*/  IMAD.MOV R9, RZ, RZ, -R3 ;  /* 0x000000ffff097224 */ /* 0x001fc800078e0a03 */
[----:B------:R-:W-:-:S04]  /*24ed0*/  IMAD R9, R9, R6, RZ ;  /* 0x0000000609097224 */ /* 0x000fc800078e02ff */
[----:B------:R-:W-:Y:S01]  /*24ee0*/  IMAD.HI.U32 R3, R3, R9, R2 ;  /* 0x0000000903037227 */ /* 0x000fe200078e0002 */
[----:B------:R-:W-:-:S03]  /*24ef0*/  IABS R9, R17 ;  /* 0x0000001100097213 */ /* 0x000fc60000000000 */
[----:B------:R-:W-:Y:S01]  /*24f00*/  IMAD.IADD R2, R4, 0x1, -R16 ;  /* 0x0000000104027824 */ /* 0x000fe200078e0a10 */
[----:B------:R-:W-:-:S04]  /*24f10*/  IADD3 R7, RZ, -R9, RZ ;  /* 0x80000009ff077210 */ /* 0x000fc80007ffe0ff */
        /* <DEDUP_REMOVED lines=8> */
[----:B------:R-:W-:Y:S01]  /*24fa0*/  @P0 VIADD R3, R3, 0x1 ;  /* 0x0000000103030836 */ /* 0x000fe20000000000 */
[----:B------:R-:W-:-:S13]  /*24fb0*/  ISETP.GE.AND P0, PT, R4, RZ, PT ;  /* 0x000000ff0400720c */ /* 0x000fda0003f06270 */
[----:B------:R-:W-:Y:S02]  /*24fc0*/  @!P0 IADD3 R3, -R3, RZ, RZ ;  /* 0x000000ff03038210 */ /* 0x000fe40007ffe1ff */
[----:B------:R-:W-:-:S13]  /*24fd0*/  ISETP.NE.AND P0, PT, R17, RZ, PT ;  /* 0x000000ff1100720c */ /* 0x000fda0003f05270 */
[----:B------:R-:W-:-:S05]  /*24fe0*/  @!P0 LOP3.LUT R3, RZ, R17, RZ, 0x33, !PT ;  /* 0x00000011ff038212 */ /* 0x000fca00078e33ff */
[--C-:B------:R-:W-:Y:S02]  /*24ff0*/  IMAD.MOV R4, RZ, RZ, -R3.reuse ;  /* 0x000000ffff047224 */ /* 0x100fe400078e0a03 */
[----:B------:R-:W-:Y:S02]  /*25000*/  IMAD.MOV.U32 R18, RZ, RZ, R3 ;  /* 0x000000ffff127224 */ /* 0x000fe400078e0003 */
[----:B------:R-:W-:Y:S01]  /*25010*/  IMAD R17, R17, R4, R2 ;  /* 0x0000000411117224 */ /* 0x000fe200078e0202 */
[----:B------:R-:W-:Y:S06]  /*25020*/  BRA `(.L_x_778) ;  /* 0x00000000001c7947 */ /* 0x000fec0003800000 */
.L_x_770:
[----:B------:R-:W-:Y:S01]  /*25030*/  UMOV UR4, URZ ;  /* 0x0000003f00047c82 */ /* 0x000fe20008000000 */
[----:B------:R-:W-:Y:S01]  /*25040*/  UMOV UR5, URZ ;  /* 0x0000003f00057c82 */ /* 0x000fe20008000000 */
[----:B------:R-:W-:Y:S01]  /*25050*/  ULDC UR6, c[0x0][0xc14] ;  /* 0x0003050000067ab9 */ /* 0x000fe20000000800 */
[----:B------:R-:W-:Y:S01]  /*25060*/  MOV R16, R4 ;  /* 0x0000000400107202 */ /* 0x000fe20000000f00 */
[----:B------:R-:W-:Y:S01]  /*25070*/  IMAD.U32 R17, RZ, RZ, UR4 ;  /* 0x00000004ff117e24 */ /* 0x000fe2000f8e00ff */
[----:B------:R-:W-:Y:S01]  /*25080*/  MOV R18, UR5 ;  /* 0x0000000500127c02 */ /* 0x000fe20008000f00 */
[----:B------:R-:W-:-:S07]  /*25090*/  IMAD.U32 R19, RZ, RZ, UR6 ;  /* 0x00000006ff137e24 */ /* 0x000fce000f8e00ff */
.L_x_778:
        /* <DEDUP_REMOVED lines=12> */
.L_x_690:
[----:B0-----:R-:W2:Y:S01]  /*25160*/  LDL.LU R0, [R1+0x34] ;  /* 0x0000340001007983 */ /* 0x001ea20000300800 */
[----:B------:R-:W-:Y:S01]  /*25170*/  BSSY B0, `(.L_x_780) ;  /* 0x000000b000007945 */ /* 0x000fe20003800000 */
[----:B------:R-:W0:Y:S01]  /*25180*/  S2R R5, SR_CgaCtaId ;  /* 0x0000000000057919 */ /* 0x000e220000008800 */
[----:B--2---:R-:W-:-:S04]  /*25190*/  IADD3 R0, R0, 0x1, RZ ;  /* 0x0000000100007810 */ /* 0x004fc80007ffe0ff */
        /* <DEDUP_REMOVED lines=8> */
.L_x_872:
[----:B------:R-:W-:Y:S05]  /*25220*/  BSYNC B0 ;  /* 0x0000000000007941 */ /* 0x000fea0003800000 */
.L_x_780:
[----:B------:R-:W-:-:S03]  /*25230*/  UMOV UR4, 0xffffffff ;  /* 0xffffffff00047882 */ /* 0x000fc60000000000 */
[----:B------:R-:W-:Y:S05]  /*25240*/  BRA.DIV UR4, `(.L_x_782) ;  /* 0x0000001a04f47947 */ /* 0x000fea000b800000 */
[----:B------:R-:W1:Y:S02]  /*25250*/  S2R R2, SR_TID.X ;  /* 0x0000000000027919 */ /* 0x000e640000002100 */
[----:B-1----:R-:W-:-:S04]  /*25260*/  SHF.R.U32.HI R2, RZ, 0x5, R2 ;  /* 0x00000005ff027819 */ /* 0x002fc80000011602 */
[----:B------:R-:W-:-:S05]  /*25270*/  LOP3.LUT R2, R2, 0x3, RZ, 0xc0, !PT ;  /* 0x0000000302027812 */ /* 0x000fca00078ec0ff */
[----:B------:R1:W2:Y:S02]  /*25280*/  SHFL.IDX PT, R14, R2, RZ, 0x1f ;  /* 0x00001fff020e7589 */ /* 0x0002a400000e0000 */
.L_x_875:
[----:B--2---:R-:W-:-:S13]  /*25290*/  ISETP.NE.AND P0, PT, R14, RZ, PT ;  /* 0x000000ff0e00720c */ /* 0x004fda0003f05270 */
[----:B------:R-:W-:Y:S05]  /*252a0*/  @P0 BRA `(.L_x_451) ;  /* 0x0000000000940947 */ /* 0x000fea0003800000 */
[----:B------:R-:W-:-:S03]  /*252b0*/  UMOV UR4, 0xffffffff ;  /* 0xffffffff00047882 */ /* 0x000fc60000000000 */
[----:B------:R-:W-:Y:S05]  /*252c0*/  BRA.DIV UR4, `(.L_x_783) ;  /* 0x0000001e04087947 */ /* 0x000fea000b800000 */
[----:B------:R-:W-:-:S13]  /*252d0*/  ELECT P6, URZ, PT ;  /* 0x00000000003f782f */ /* 0x000fda00038c0000 */
.L_x_878:
[----:B------:R-:W-:Y:S05]  /*252e0*/  @!P6 BRA `(.L_x_451) ;  /* 0x000000000084e947 */ /* 0x000fea0003800000 */
[----:B------:R-:W-:-:S06]  /*252f0*/  ULOP3.LUT UR4, UR60, 0x2, URZ, 0xfc, !UPT ;  /* 0x000000023c047892 */ /* 0x000fcc000f8efc3f */
[----:B-1----:R-:W-:-:S04]  /*25300*/  MOV R2, UR4 ;  /* 0x0000000400027c02 */ /* 0x002fc80008000f00 */
[----:B------:R-:W-:-:S13]  /*25310*/  ISETP.NE.AND P2, PT, R2, 0x3, PT ;  /* 0x000000030200780c */ /* 0x000fda0003f45270 */
[----:B------:R-:W-:Y:S05]  /*25320*/  @!P2 BRA `(.L_x_784) ;  /* 0x000000000004a947 */ /* 0x000fea0003800000 */
[----:B------:R-:W-:Y:S01]  /*25330*/  BPT.TRAP 0x1 ;  /* 0x000000040000795c */ /* 0x000fe20000300000 */
.L_x_784:
[----:B0-----:R-:W2:Y:S04]  /*25340*/  LDL R3, [R1] ;  /* 0x0000000001037983 */ /* 0x001ea80000100800 */
[----:B------:R-:W3:Y:S01]  /*25350*/  LDL.LU R7, [R1+0x8] ;  /* 0x0000080001077983 */ /* 0x000ee20000300800 */
[----:B------:R-:W-:-:S05]  /*25360*/  VIADD R2, R0, 0x38840 ;  /* 0x0003884000027836 */ /* 0x000fca0000000000 */
[C---:B--2---:R-:W-:Y:S01]  /*25370*/  LEA R6, R3.reuse, R2, 0x3 ;  /* 0x0000000203067211 */ /* 0x044fe200078e18ff */
[----:B------:R-:W-:Y:S01]  /*25380*/  VIADD R3, R3, 0x1 ;  /* 0x0000000103037836 */ /* 0x000fe20000000000 */
[----:B---3--:R-:W-:-:S04]  /*25390*/  SHF.L.U32 R5, R7, 0x1f, RZ ;  /* 0x0000001f07057819 */ /* 0x008fc800000006ff */
[C---:B------:R-:W-:Y:S01]  /*253a0*/  ISETP.NE.AND P1, PT, R3.reuse, 0x2, PT ;  /* 0x000000020300780c */ /* 0x040fe20003f25270 */
[----:B------:R-:W0:Y:S03]  /*253b0*/  SYNCS.PHASECHK.TRANS64.TRYWAIT P0, [R6+URZ], R5 ;  /* 0x00000005060075a7 */ /* 0x000e26000800017f */
[----:B------:R-:W-:Y:S02]  /*253c0*/  SEL R4, RZ, 0x1, P1 ;  /* 0x00000001ff047807 */ /* 0x000fe40000800000 */
[----:B------:R-:W-:Y:S02]  /*253d0*/  SEL R3, R3, RZ, P1 ;  /* 0x000000ff03037207 */ /* 0x000fe40000800000 */
[----:B------:R-:W-:Y:S02]  /*253e0*/  LOP3.LUT R4, R7, R4, RZ, 0x3c, !PT ;  /* 0x0000000407047212 */ /* 0x000fe400078e3cff */
[----:B------:R-:W-:-:S02]  /*253f0*/  LEA R7, R3, R2, 0x3 ;  /* 0x0000000203077211 */ /* 0x000fc400078e18ff */
[----:B------:R-:W-:Y:S01]  /*25400*/  SHF.L.U32 R2, R4, 0x1f, RZ ;  /* 0x0000001f04027819 */ /* 0x000fe200000006ff */
[----:B0-----:R-:W-:Y:S06]  /*25410*/  @!P0 BRA `(.L_x_785) ;  /* 0x0000001800d48947 */ /* 0x001fec0003800000 */
.L_x_879:
[----:B------:R-:W1:Y:S02]  /*25420*/  SYNCS.PHASECHK.TRANS64.TRYWAIT P0, [R7+URZ], R2 ;  /* 0x00000002070075a7 */ /* 0x000e64000800017f */
[----:B-1----:R-:W-:Y:S05]  /*25430*/  @!P0 BRA `(.L_x_786) ;  /* 0x0000001800e08947 */ /* 0x002fea0003800000 */
.L_x_880:
[----:B------:R-:W-:Y:S05]  /*25440*/  @!P2 BRA `(.L_x_787) ;  /* 0x000000000004a947 */ /* 0x000fea0003800000 */
[----:B------:R-:W-:Y:S01]  /*25450*/  BPT.TRAP 0x1 ;  /* 0x000000040000795c */ /* 0x000fe20000300000 */
.L_x_787:
[----:B------:R-:W2:Y:S01]  /*25460*/  LDL.LU R4, [R1] ;  /* 0x0000000001047983 */ /* 0x000ea20000300800 */
[----:B------:R-:W-:-:S05]  /*25470*/  VIADD R0, R0, 0x38860 ;  /* 0x0003886000007836 */ /* 0x000fca0000000000 */
[----:B--2---:R-:W-:-:S04]  /*25480*/  LEA R4, R4, R0, 0x3 ;  /* 0x0000000004047211 */ /* 0x004fc800078e18ff */
[----:B------:R-:W2:Y:S02]  /*25490*/  SYNCS.PHASECHK.TRANS64.TRYWAIT P0, [R4+URZ], R5 ;  /* 0x00000005040075a7 */ /* 0x000ea4000800017f */
[----:B--2---:R-:W-:Y:S05]  /*254a0*/  @!P0 BRA `(.L_x_788) ;  /* 0x0000001800d88947 */ /* 0x004fea0003800000 */
.L_x_881:
[----:B------:R-:W-:-:S07]  /*254b0*/  IMAD R3, R3, 0x8, R0 ;  /* 0x0000000803037824 */ /* 0x000fce00078e0200 */
.L_x_789:
[----:B---3--:R3:W4:Y:S02]  /*254c0*/  SYNCS.PHASECHK.TRANS64.TRYWAIT P0, [R3+URZ], R2 ;  /* 0x00000002030075a7 */ /* 0x008724000800017f */
[----:B----4-:R-:W-:Y:S05]  /*254d0*/  @!P0 NANOSLEEP.SYNCS 0x989680 ;  /* 0x009896800000895d */ /* 0x010fea0003900000 */
[----:B------:R-:W4:Y:S02]  /*254e0*/  @!P0 SYNCS.PHASECHK.TRANS64 P0, [R3+URZ], R2 ;  /* 0x00000002030085a7 */ /* 0x000f24000800007f */
[----:B----4-:R-:W-:Y:S05]  /*254f0*/  @!P0 BRA `(.L_x_789) ;  /* 0xfffffffc00f08947 */ /* 0x010fea000383ffff */
.L_x_451:
[----:B------:R-:W-:Y:S05]  /*25500*/  BSYNC B7 ;  /* 0x0000000000077941 */ /* 0x000fea0003800000 */
.L_x_448:
[----:B------:R-:W-:Y:S05]  /*25510*/  EXIT ;  /* 0x000000000000794d */ /* 0x000fea0003800000 */
.L_x_471:
[----:B0-----:R0:W1:Y:S02]  /*25520*/  SYNCS.PHASECHK.TRANS64.TRYWAIT P6, [R0+URZ+0x38890], R115 ;  /* 0x03889073000075a7 */ /* 0x00106400080c017f */
[----:B-1----:R-:W-:Y:S05]  /*25530*/  @!P6 NANOSLEEP.SYNCS 0x989680 ;  /* 0x009896800000e95d */ /* 0x002fea0003900000 */
[----:B------:R-:W1:Y:S02]  /*25540*/  @!P6 SYNCS.PHASECHK.TRANS64 P6, [R0+URZ+0x38890], R115 ;  /* 0x038890730000e5a7 */ /* 0x000e6400080c007f */
[----:B-1----:R-:W-:Y:S05]  /*25550*/  @!P6 BRA `(.L_x_471) ;  /* 0xfffffffc00f0e947 */ /* 0x002fea000383ffff */
[----:B------:R-:W-:Y:S05]  /*25560*/  BRA `(.L_x_790) ;  /* 0xfffffde0005c7947 */ /* 0x000fea000383ffff */
.L_x_527:
[----:B-1----:R1:W3:Y:S02]  /*25570*/  SYNCS.PHASECHK.TRANS64.TRYWAIT P6, [R0+URZ+0x38890], R115 ;  /* 0x03889073000075a7 */ /* 0x0022e400080c017f */
[----:B---3--:R-:W-:Y:S05]  /*25580*/  @!P6 NANOSLEEP.SYNCS 0x989680 ;  /* 0x009896800000e95d */ /* 0x008fea0003900000 */
[----:B------:R-:W3:Y:S02]  /*25590*/  @!P6 SYNCS.PHASECHK.TRANS64 P6, [R0+URZ+0x38890], R115 ;  /* 0x038890730000e5a7 */ /* 0x000ee400080c007f */
[----:B---3--:R-:W-:Y:S05]  /*255a0*/  @!P6 BRA `(.L_x_527) ;  /* 0xfffffffc00f0e947 */ /* 0x008fea000383ffff */
[----:B------:R-:W-:Y:S05]  /*255b0*/  BRA `(.L_x_791) ;  /* 0xfffffe1400587947 */ /* 0x000fea000383ffff */
.L_x_552:
[----:B0-----:R0:W1:Y:S02]  /*255c0*/  SYNCS.PHASECHK.TRANS64.TRYWAIT P3, [R0+URZ+0x38890], R115 ;  /* 0x03889073000075a7 */ /* 0x001064000806017f */
[----:B-1----:R-:W-:Y:S05]  /*255d0*/  @!P3 NANOSLEEP.SYNCS 0x989680 ;  /* 0x009896800000b95d */ /* 0x002fea0003900000 */
[----:B------:R-:W1:Y:S02]  /*255e0*/  @!P3 SYNCS.PHASECHK.TRANS64 P3, [R0+URZ+0x38890], R115 ;  /* 0x038890730000b5a7 */ /* 0x000e64000806007f */
[----:B-1----:R-:W-:Y:S05]  /*255f0*/  @!P3 BRA `(.L_x_552) ;  /* 0xfffffffc00f0b947 */ /* 0x002fea000383ffff */
[----:B------:R-:W-:Y:S05]  /*25600*/  BRA `(.L_x_792) ;  /* 0xfffffe4400a07947 */ /* 0x000fea000383ffff */
.L_x_560:
[----:B--2---:R2:W3:Y:S02]  /*25610*/  SYNCS.PHASECHK.TRANS64.TRYWAIT P2, [R0+URZ+0x388b0], R115 ;  /* 0x0388b073000075a7 */ /* 0x0044e4000804017f */
[----:B---3--:R-:W-:Y:S05]  /*25620*/  @!P2 NANOSLEEP.SYNCS 0x989680 ;  /* 0x009896800000a95d */ /* 0x008fea0003900000 */
[----:B------:R-:W3:Y:S02]  /*25630*/  @!P2 SYNCS.PHASECHK.TRANS64 P2, [R0+URZ+0x388b0], R115 ;  /* 0x0388b0730000a5a7 */ /* 0x000ee4000804007f */
[----:B---3--:R-:W-:Y:S05]  /*25640*/  @!P2 BRA `(.L_x_560) ;  /* 0xfffffffc00f0a947 */ /* 0x008fea000383ffff */
[----:B------:R-:W-:Y:S05]  /*25650*/  BRA `(.L_x_793) ;  /* 0xfffffe4800bc7947 */ /* 0x000fea000383ffff */
.L_x_582:
[----:B------:R-:W-:Y:S01]  /*25660*/  BSSY B1, `(.L_x_794) ;  /* 0x0000008000017945 */ /* 0x000fe20003800000 */
[----:B------:R-:W-:Y:S01]  /*25670*/  MOV R13, R29 ;  /* 0x0000001d000d7202 */ /* 0x000fe20000000f00 */
[----:B------:R-:W-:Y:S01]  /*25680*/  IMAD.MOV.U32 R12, RZ, RZ, RZ ;  /* 0x000000ffff0c7224 */ /* 0x000fe200078e00ff */
[----:B------:R-:W-:Y:S01]  /*25690*/  MOV R11, 0x181f ;  /* 0x0000181f000b7802 */ /* 0x000fe20000000f00 */
[----:B------:R-:W-:-:S07]  /*256a0*/  IMAD.MOV.U32 R15, RZ, RZ, -0x1 ;  /* 0xffffffffff0f7424 */ /* 0x000fce00078e00ff */
[----:B------:R-:W-:Y:S05]  /*256b0*/  WARPSYNC.COLLECTIVE R15, `(.L_x_795) ;  /* 0x000000000f087348 */ /* 0x000fea0003c00000 */
[----:B------:R0:W1:Y:S02]  /*256c0*/  SHFL.IDX P6, R14, R13, R12, R11 ;  /* 0x0000000c0d0e7389 */ /* 0x00006400000c000b */
[----:B01----:R-:W-:Y:S01]  /*256d0*/  ENDCOLLECTIVE ;  /* 0x000000000000791b */ /* 0x003fe20003800000 */
.L_x_795:
[----:B------:R-:W-:Y:S05]  /*256e0*/  BSYNC B1 ;  /* 0x0000000000017941 */ /* 0x000fea0003800000 */
.L_x_794:
[----:B------:R-:W-:Y:S05]  /*256f0*/  BRA `(.L_x_796) ;  /* 0xfffffe6000187947 */ /* 0x000fea000383ffff */
.L_x_583:
        /* <DEDUP_REMOVED lines=8> */
.L_x_798:
[----:B------:R-:W-:Y:S05]  /*25780*/  BSYNC B1 ;  /* 0x0000000000017941 */ /* 0x000fea0003800000 */
.L_x_797:
[----:B------:R-:W-:Y:S05]  /*25790*/  BRA `(.L_x_799) ;  /* 0xfffffe5c00fc7947 */ /* 0x000fea000383ffff */
.L_x_584:
        /* <DEDUP_REMOVED lines=8> */
.L_x_801:
[----:B------:R-:W-:Y:S05]  /*25820*/  BSYNC B1 ;  /* 0x0000000000017941 */ /* 0x000fea0003800000 */
.L_x_800:
[----:B------:R-:W-:Y:S05]  /*25830*/  BRA `(.L_x_802) ;  /* 0xfffffe5c00e07947 */ /* 0x000fea000383ffff */
.L_x_585:
        /* <DEDUP_REMOVED lines=8> */
.L_x_804:
[----:B------:R-:W-:Y:S05]  /*258c0*/  BSYNC B1 ;  /* 0x0000000000017941 */ /* 0x000fea0003800000 */
.L_x_803:
[----:B------:R-:W-:Y:S05]  /*258d0*/  BRA `(.L_x_805) ;  /* 0xfffffe5c00c47947 */ /* 0x000fea000383ffff */
.L_x_587:
[----:B0-----:R0:W1:Y:S02]  /*258e0*/  SYNCS.PHASECHK.TRANS64.TRYWAIT P1, [R16+URZ+0x38800], R5 ;  /* 0x03880005100075a7 */ /* 0x001064000802017f */
[----:B-1----:R-:W-:Y:S05]  /*258f0*/  @!P1 NANOSLEEP.SYNCS 0x989680 ;  /* 0x009896800000995d */ /* 0x002fea0003900000 */
[----:B------:R-:W1:Y:S02]  /*25900*/  @!P1 SYNCS.PHASECHK.TRANS64 P1, [R16+URZ+0x38800], R5 ;  /* 0x03880005100095a7 */ /* 0x000e64000802007f */
[----:B-1----:R-:W-:Y:S05]  /*25910*/  @!P1 BRA `(.L_x_587) ;  /* 0xfffffffc00f09947 */ /* 0x002fea000383ffff */
[----:B------:R-:W-:Y:S05]  /*25920*/  BRA `(.L_x_806) ;  /* 0xfffffe6000087947 */ /* 0x000fea000383ffff */
.L_x_621:
        /* <DEDUP_REMOVED lines=8> */
.L_x_808:
[----:B------:R-:W-:Y:S05]  /*259b0*/  BSYNC B1 ;  /* 0x0000000000017941 */ /* 0x000fea0003800000 */
.L_x_807:
[----:B------:R-:W-:Y:S05]  /*259c0*/  BRA `(.L_x_809) ;  /* 0xfffffe8c007c7947 */ /* 0x000fea000383ffff */
.L_x_622:
        /* <DEDUP_REMOVED lines=8> */
.L_x_811:
[----:B------:R-:W-:Y:S05]  /*25a50*/  BSYNC B1 ;  /* 0x0000000000017941 */ /* 0x000fea0003800000 */
.L_x_810:
[----:B------:R-:W-:Y:S05]  /*25a60*/  BRA `(.L_x_812) ;  /* 0xfffffe8c00647947 */ /* 0x000fea000383ffff */
.L_x_623:
        /* <DEDUP_REMOVED lines=8> */
.L_x_814:
[----:B------:R-:W-:Y:S05]  /*25af0*/  BSYNC B1 ;  /* 0x0000000000017941 */ /* 0x000fea0003800000 */
.L_x_813:
[----:B------:R-:W-:Y:S05]  /*25b00*/  BRA `(.L_x_815) ;  /* 0xfffffe8c00487947 */ /* 0x000fea000383ffff */
.L_x_624:
        /* <DEDUP_REMOVED lines=8> */
.L_x_817:
[----:B------:R-:W-:Y:S05]  /*25b90*/  BSYNC B1 ;  /* 0x0000000000017941 */ /* 0x000fea0003800000 */
.L_x_816:
[----:B------:R-:W-:Y:S05]  /*25ba0*/  BRA `(.L_x_818) ;  /* 0xfffffe8c002c7947 */ /* 0x000fea000383ffff */
.L_x_626:
[----:B0-----:R0:W1:Y:S02]  /*25bb0*/  SYNCS.PHASECHK.TRANS64.TRYWAIT P0, [R16+URZ+0x38800], R5 ;  /* 0x03880005100075a7 */ /* 0x001064000800017f */
[----:B-1----:R-:W-:Y:S05]  /*25bc0*/  @!P0 NANOSLEEP.SYNCS 0x989680 ;  /* 0x009896800000895d */ /* 0x002fea0003900000 */
[----:B------:R-:W1:Y:S02]  /*25bd0*/  @!P0 SYNCS.PHASECHK.TRANS64 P0, [R16+URZ+0x38800], R5 ;  /* 0x03880005100085a7 */ /* 0x000e64000800007f */
[----:B-1----:R-:W-:Y:S05]  /*25be0*/  @!P0 BRA `(.L_x_626) ;  /* 0xfffffffc00f08947 */ /* 0x002fea000383ffff */
[----:B------:R-:W-:Y:S05]  /*25bf0*/  BRA `(.L_x_819) ;  /* 0xfffffe8c00807947 */ /* 0x000fea000383ffff */
.L_x_644:
[----:B-1----:R1:W2:Y:S02]  /*25c00*/  SYNCS.PHASECHK.TRANS64.TRYWAIT P1, [R0+URZ+0x38830], R3 ;  /* 0x03883003000075a7 */ /* 0x0022a4000802017f */
[----:B--2---:R-:W-:Y:S05]  /*25c10*/  @!P1 NANOSLEEP.SYNCS 0x989680 ;  /* 0x009896800000995d */ /* 0x004fea0003900000 */
[----:B------:R-:W2:Y:S02]  /*25c20*/  @!P1 SYNCS.PHASECHK.TRANS64 P1, [R0+URZ+0x38830], R3 ;  /* 0x03883003000095a7 */ /* 0x000ea4000802007f */
[----:B--2---:R-:W-:Y:S05]  /*25c30*/  @!P1 BRA `(.L_x_644) ;  /* 0xfffffffc00f09947 */ /* 0x004fea000383ffff */
[----:B------:R-:W-:Y:S05]  /*25c40*/  BRA `(.L_x_643) ;  /* 0xfffffebc00a87947 */ /* 0x000fea000383ffff */
.L_x_651:
[----:B-1----:R1:W2:Y:S02]  /*25c50*/  SYNCS.PHASECHK.TRANS64.TRYWAIT P2, [R11+URZ+0x38830], R4 ;  /* 0x038830040b0075a7 */ /* 0x0022a4000804017f */
[----:B--2---:R-:W-:Y:S05]  /*25c60*/  @!P2 NANOSLEEP.SYNCS 0x989680 ;  /* 0x009896800000a95d */ /* 0x004fea0003900000 */
[----:B------:R-:W2:Y:S02]  /*25c70*/  @!P2 SYNCS.PHASECHK.TRANS64 P2, [R11+URZ+0x38830], R4 ;  /* 0x038830040b00a5a7 */ /* 0x000ea4000804007f */
[----:B--2---:R-:W-:Y:S05]  /*25c80*/  @!P2 BRA `(.L_x_651) ;  /* 0xfffffffc00f0a947 */ /* 0x004fea000383ffff */
[----:B------:R-:W-:Y:S05]  /*25c90*/  BRA `(.L_x_650) ;  /* 0xffffff0c003c7947 */ /* 0x000fea000383ffff */
.L_x_656:
[----:B-1----:R1:W2:Y:S02]  /*25ca0*/  SYNCS.PHASECHK.TRANS64.TRYWAIT P2, [R9+URZ+0x38850], R0 ;  /* 0x03885000090075a7 */ /* 0x0022a4000804017f */
[----:B--2---:R-:W-:Y:S05]  /*25cb0*/  @!P2 NANOSLEEP.SYNCS 0x989680 ;  /* 0x009896800000a95d */ /* 0x004fea0003900000 */
[----:B------:R-:W2:Y:S02]  /*25cc0*/  @!P2 SYNCS.PHASECHK.TRANS64 P2, [R9+URZ+0x38850], R0 ;  /* 0x038850000900a5a7 */ /* 0x000ea4000804007f */
[----:B--2---:R-:W-:Y:S05]  /*25cd0*/  @!P2 BRA `(.L_x_656) ;  /* 0xfffffffc00f0a947 */ /* 0x004fea000383ffff */
[----:B------:R-:W-:Y:S05]  /*25ce0*/  BRA `(.L_x_655) ;  /* 0xffffff4400047947 */ /* 0x000fea000383ffff */
.L_x_662:
[----:B-1----:R1:W2:Y:S02]  /*25cf0*/  SYNCS.PHASECHK.TRANS64.TRYWAIT P0, [R0+URZ+0x38850], R7 ;  /* 0x03885007000075a7 */ /* 0x0022a4000800017f */
[----:B--2---:R-:W-:Y:S05]  /*25d00*/  @!P0 NANOSLEEP.SYNCS 0x989680 ;  /* 0x009896800000895d */ /* 0x004fea0003900000 */
[----:B------:R-:W2:Y:S02]  /*25d10*/  @!P0 SYNCS.PHASECHK.TRANS64 P0, [R0+URZ+0x38850], R7 ;  /* 0x03885007000085a7 */ /* 0x000ea4000800007f */
[----:B--2---:R-:W-:Y:S05]  /*25d20*/  @!P0 BRA `(.L_x_662) ;  /* 0xfffffffc00f08947 */ /* 0x004fea000383ffff */
[----:B------:R-:W-:Y:S05]  /*25d30*/  BRA `(.L_x_661) ;  /* 0xffffff5c00247947 */ /* 0x000fea000383ffff */
.L_x_694:
[----:B------:R-:W0:Y:S01]  /*25d40*/  S2R R11, SR_TID.X ;  /* 0x00000000000b7919 */ /* 0x000e220000002100 */
[----:B------:R-:W-:Y:S01]  /*25d50*/  BSSY B1, `(.L_x_820) ;  /* 0x000000a000017945 */ /* 0x000fe20003800000 */
[----:B------:R-:W-:Y:S02]  /*25d60*/  IMAD.MOV.U32 R12, RZ, RZ, RZ ;  /* 0x000000ffff0c7224 */ /* 0x000fe400078e00ff */
[----:B------:R-:W-:Y:S01]  /*25d70*/  IMAD.MOV.U32 R15, RZ, RZ, -0x1 ;  /* 0xffffffffff0f7424 */ /* 0x000fe200078e00ff */
[----:B0-----:R-:W-:-:S04]  /*25d80*/  SHF.R.U32.HI R11, RZ, 0x5, R11 ;  /* 0x00000005ff0b7819 */ /* 0x001fc8000001160b */
[----:B------:R-:W-:-:S04]  /*25d90*/  LOP3.LUT R11, R11, 0x3, RZ, 0xc0, !PT ;  /* 0x000000030b0b7812 */ /* 0x000fc800078ec0ff */
[----:B------:R-:W-:Y:S02]  /*25da0*/  MOV R13, R11 ;  /* 0x0000000b000d7202 */ /* 0x000fe40000000f00 */
[----:B------:R-:W-:-:S07]  /*25db0*/  MOV R11, 0x1f ;  /* 0x0000001f000b7802 */ /* 0x000fce0000000f00 */
[----:B-----5:R-:W-:Y:S05]  /*25dc0*/  WARPSYNC.COLLECTIVE R15, `(.L_x_821) ;  /* 0x000000000f087348 */ /* 0x020fea0003c00000 */
[----:B------:R0:W1:Y:S02]  /*25dd0*/  SHFL.IDX P6, R14, R13, R12, R11 ;  /* 0x0000000c0d0e7389 */ /* 0x00006400000c000b */
[----:B01---5:R-:W-:Y:S01]  /*25de0*/  ENDCOLLECTIVE ;  /* 0x000000000000791b */ /* 0x023fe20003800000 */
.L_x_821:
[----:B------:R-:W-:Y:S05]  /*25df0*/  BSYNC B1 ;  /* 0x0000000000017941 */ /* 0x000fea0003800000 */
.L_x_820:
[----:B------:R-:W-:Y:S05]  /*25e00*/  BRA `(.L_x_822) ;  /* 0xffffffa400107947 */ /* 0x000fea000383ffff */
.L_x_695:
[----:B------:R-:W-:Y:S01]  /*25e10*/  BSSY B1, `(.L_x_823) ;  /* 0x0000006000017945 */ /* 0x000fe20003800000 */
[----:B------:R-:W-:-:S07]  /*25e20*/  MOV R15, 0xffffffff ;  /* 0xffffffff000f7802 */ /* 0x000fce0000000f00 */
[----:B-----5:R-:W-:Y:S05]  /*25e30*/  WARPSYNC.COLLECTIVE R15, `(.L_x_824) ;  /* 0x000000000f0c7348 */ /* 0x020fea0003c00000 */
[----:B------:R-:W-:Y:S02]  /*25e40*/  ELECT P6, UR62, PT ;  /* 0x00000000003e782f */ /* 0x000fe400038c0000 */
[----:B------:R-:W-:Y:S01]  /*25e50*/  MOV R14, UR62 ;  /* 0x0000003e000e7c02 */ /* 0x000fe20008000f00 */
[----:B-----5:R-:W-:Y:S10]  /*25e60*/  ENDCOLLECTIVE ;  /* 0x000000000000791b */ /* 0x020ff40003800000 */
.L_x_824:
[----:B------:R-:W-:Y:S05]  /*25e70*/  BSYNC B1 ;  /* 0x0000000000017941 */ /* 0x000fea0003800000 */
.L_x_823:
[----:B------:R-:W-:Y:S05]  /*25e80*/  BRA `(.L_x_825) ;  /* 0xffffffa000fc7947 */ /* 0x000fea000383ffff */
.L_x_697:
[----:B0-----:R0:W1:Y:S02]  /*25e90*/  SYNCS.PHASECHK.TRANS64.TRYWAIT P0, [R9+URZ+0x38820], R5 ;  /* 0x03882005090075a7 */ /* 0x001064000800017f */
[----:B-1----:R-:W-:Y:S05]  /*25ea0*/  @!P0 NANOSLEEP.SYNCS 0x989680 ;  /* 0x009896800000895d */ /* 0x002fea0003900000 */
[----:B------:R-:W1:Y:S02]  /*25eb0*/  @!P0 SYNCS.PHASECHK.TRANS64 P0, [R9+URZ+0x38820], R5 ;  /* 0x03882005090085a7 */ /* 0x000e64000800007f */
[----:B-1----:R-:W-:Y:S05]  /*25ec0*/  @!P0 BRA `(.L_x_697) ;  /* 0xfffffffc00f08947 */ /* 0x002fea000383ffff */
[----:B------:R-:W-:Y:S05]  /*25ed0*/  BRA `(.L_x_826) ;  /* 0xffffffa400187947 */ /* 0x000fea000383ffff */
.L_x_700:
[----:B0-----:R0:W1:Y:S02]  /*25ee0*/  SYNCS.PHASECHK.TRANS64.TRYWAIT P0, [R5+URZ+0x388a0], R10 ;  /* 0x0388a00a050075a7 */ /* 0x001064000800017f */
[----:B-1----:R-:W-:Y:S05]  /*25ef0*/  @!P0 NANOSLEEP.SYNCS 0x989680 ;  /* 0x009896800000895d */ /* 0x002fea0003900000 */
[----:B------:R-:W1:Y:S02]  /*25f00*/  @!P0 SYNCS.PHASECHK.TRANS64 P0, [R5+URZ+0x388a0], R10 ;  /* 0x0388a00a050085a7 */ /* 0x000e64000800007f */
[----:B-1----:R-:W-:Y:S05]  /*25f10*/  @!P0 BRA `(.L_x_700) ;  /* 0xfffffffc00f08947 */ /* 0x002fea000383ffff */
[----:B------:R-:W-:Y:S05]  /*25f20*/  BRA `(.L_x_827) ;  /* 0xffffffa400287947 */ /* 0x000fea000383ffff */
.L_x_702:
[----:B-1----:R1:W2:Y:S02]  /*25f30*/  SYNCS.PHASECHK.TRANS64.TRYWAIT P0, [R5+URZ+0x388c0], R10 ;  /* 0x0388c00a050075a7 */ /* 0x0022a4000800017f */
[----:B--2---:R-:W-:Y:S05]  /*25f40*/  @!P0 NANOSLEEP.SYNCS 0x989680 ;  /* 0x009896800000895d */ /* 0x004fea0003900000 */
[----:B------:R-:W2:Y:S02]  /*25f50*/  @!P0 SYNCS.PHASECHK.TRANS64 P0, [R5+URZ+0x388c0], R10 ;  /* 0x0388c00a050085a7 */ /* 0x000ea4000800007f */
[----:B--2---:R-:W-:Y:S05]  /*25f60*/  @!P0 BRA `(.L_x_702) ;  /* 0xfffffffc00f08947 */ /* 0x004fea000383ffff */
[----:B------:R-:W-:Y:S05]  /*25f70*/  BRA `(.L_x_828) ;  /* 0xffffffa400c87947 */ /* 0x000fea000383ffff */
.L_x_706:
[----:B0-----:R0:W1:Y:S02]  /*25f80*/  SYNCS.PHASECHK.TRANS64.TRYWAIT P0, [R6+URZ+0x388a0], R7 ;  /* 0x0388a007060075a7 */ /* 0x001064000800017f */
[----:B-1----:R-:W-:Y:S05]  /*25f90*/  @!P0 NANOSLEEP.SYNCS 0x989680 ;  /* 0x009896800000895d */ /* 0x002fea0003900000 */
[----:B------:R-:W1:Y:S02]  /*25fa0*/  @!P0 SYNCS.PHASECHK.TRANS64 P0, [R6+URZ+0x388a0], R7 ;  /* 0x0388a007060085a7 */ /* 0x000e64000800007f */
[----:B-1----:R-:W-:Y:S05]  /*25fb0*/  @!P0 BRA `(.L_x_706) ;  /* 0xfffffffc00f08947 */ /* 0x002fea000383ffff */
[----:B------:R-:W-:Y:S05]  /*25fc0*/  BRA `(.L_x_829) ;  /* 0xffffffa800b07947 */ /* 0x000fea000383ffff */
.L_x_708:
[----:B-1----:R1:W2:Y:S02]  /*25fd0*/  SYNCS.PHASECHK.TRANS64.TRYWAIT P1, [R6+URZ+0x388c0], R7 ;  /* 0x0388c007060075a7 */ /* 0x0022a4000802017f */
[----:B--2---:R-:W-:Y:S05]  /*25fe0*/  @!P1 NANOSLEEP.SYNCS 0x989680 ;  /* 0x009896800000995d */ /* 0x004fea0003900000 */
[----:B------:R-:W2:Y:S02]  /*25ff0*/  @!P1 SYNCS.PHASECHK.TRANS64 P1, [R6+URZ+0x388c0], R7 ;  /* 0x0388c007060095a7 */ /* 0x000ea4000802007f */
[----:B--2---:R-:W-:Y:S05]  /*26000*/  @!P1 BRA `(.L_x_708) ;  /* 0xfffffffc00f09947 */ /* 0x004fea000383ffff */
[----:B------:R-:W-:Y:S05]  /*26010*/  BRA `(.L_x_830) ;  /* 0xffffffac00487947 */ /* 0x000fea000383ffff */
.L_x_721:
[----:B------:R-:W0:Y:S01]  /*26020*/  S2R R3, SR_TID.X ;  /* 0x0000000000037919 */ /* 0x000e220000002100 */
[----:B------:R-:W-:Y:S01]  /*26030*/  BSSY B0, `(.L_x_831) ;  /* 0x000000a000007945 */ /* 0x000fe20003800000 */
[----:B------:R-:W-:Y:S01]  /*26040*/  MOV R12, RZ ;  /* 0x000000ff000c7202 */ /* 0x000fe20000000f00 */
[----:B------:R-:W-:Y:S01]  /*26050*/  IMAD.MOV.U32 R11, RZ, RZ, 0x1f ;  /* 0x0000001fff0b7424 */ /* 0x000fe200078e00ff */
[----:B------:R-:W-:Y:S02]  /*26060*/  MOV R15, 0xffffffff ;  /* 0xffffffff000f7802 */ /* 0x000fe40000000f00 */
[----:B0-----:R-:W-:-:S04]  /*26070*/  SHF.R.U32.HI R3, RZ, 0x5, R3 ;  /* 0x00000005ff037819 */ /* 0x001fc80000011603 */
[----:B------:R-:W-:-:S05]  /*26080*/  LOP3.LUT R3, R3, 0x3, RZ, 0xc0, !PT ;  /* 0x0000000303037812 */ /* 0x000fca00078ec0ff */
[----:B------:R-:W-:-:S07]  /*26090*/  IMAD.MOV.U32 R13, RZ, RZ, R3 ;  /* 0x000000ffff0d7224 */ /* 0x000fce00078e0003 */
[----:B------:R-:W-:Y:S05]  /*260a0*/  WARPSYNC.COLLECTIVE R15, `(.L_x_832) ;  /* 0x000000000f087348 */ /* 0x000fea0003c00000 */
[----:B------:R0:W1:Y:S02]  /*260b0*/  SHFL.IDX P6, R14, R13, R12, R11 ;  /* 0x0000000c0d0e7389 */ /* 0x00006400000c000b */
[----:B01----:R-:W-:Y:S01]  /*260c0*/  ENDCOLLECTIVE ;  /* 0x000000000000791b */ /* 0x003fe20003800000 */
.L_x_832:
[----:B------:R-:W-:Y:S05]  /*260d0*/  BSYNC B0 ;  /* 0x0000000000007941 */ /* 0x000fea0003800000 */
.L_x_831:
[----:B------:R-:W-:Y:S05]  /*260e0*/  BRA `(.L_x_833) ;  /* 0xffffffb800a87947 */ /* 0x000fea000383ffff */
.L_x_722:
[----:B------:R-:W-:Y:S01]  /*260f0*/  BSSY B0, `(.L_x_834) ;  /* 0x0000006000007945 */ /* 0x000fe20003800000 */
[----:B------:R-:W-:-:S07]  /*26100*/  IMAD.MOV.U32 R15, RZ, RZ, -0x1 ;  /* 0xffffffffff0f7424 */ /* 0x000fce00078e00ff */
[----:B------:R-:W-:Y:S05]  /*26110*/  WARPSYNC.COLLECTIVE R15, `(.L_x_835) ;  /* 0x000000000f0c7348 */ /* 0x000fea0003c00000 */
[----:B------:R-:W-:Y:S02]  /*26120*/  ELECT P6, UR62, PT ;  /* 0x00000000003e782f */ /* 0x000fe400038c0000 */
[----:B------:R-:W-:Y:S01]  /*26130*/  MOV R14, UR62 ;  /* 0x0000003e000e7c02 */ /* 0x000fe20008000f00 */
[----:B------:R-:W-:Y:S10]  /*26140*/  ENDCOLLECTIVE ;  /* 0x000000000000791b */ /* 0x000ff40003800000 */
.L_x_835:
[----:B------:R-:W-:Y:S05]  /*26150*/  BSYNC B0 ;  /* 0x0000000000007941 */ /* 0x000fea0003800000 */
.L_x_834:
[----:B------:R-:W-:Y:S05]  /*26160*/  BRA `(.L_x_836) ;  /* 0xffffffb800a07947 */ /* 0x000fea000383ffff */
.L_x_725:
[----:B0-----:R0:W1:Y:S02]  /*26170*/  SYNCS.PHASECHK.TRANS64.TRYWAIT P0, [R6+URZ+0x38840], R7 ;  /* 0x03884007060075a7 */ /* 0x001064000800017f */
[----:B-1----:R-:W-:Y:S05]  /*26180*/  @!P0 NANOSLEEP.SYNCS 0x989680 ;  /* 0x009896800000895d */ /* 0x002fea0003900000 */
[----:B------:R-:W1:Y:S02]  /*26190*/  @!P0 SYNCS.PHASECHK.TRANS64 P0, [R6+URZ+0x38840], R7 ;  /* 0x03884007060085a7 */ /* 0x000e64000800007f */
[----:B-1----:R-:W-:Y:S05]  /*261a0*/  @!P0 BRA `(.L_x_725) ;  /* 0xfffffffc00f08947 */ /* 0x002fea000383ffff */
[----:B------:R-:W-:Y:S05]  /*261b0*/  BRA `(.L_x_837) ;  /* 0xffffffbc00147947 */ /* 0x000fea000383ffff */
.L_x_728:
        /* <DEDUP_REMOVED lines=8> */
.L_x_736:
[----:B0-----:R0:W1:Y:S02]  /*26240*/  SYNCS.PHASECHK.TRANS64.TRYWAIT P0, [R8+URZ+0x38840], R9 ;  /* 0x03884009080075a7 */ /* 0x001064000800017f */
[----:B-1----:R-:W-:Y:S05]  /*26250*/  @!P0 NANOSLEEP.SYNCS 0x989680 ;  /* 0x009896800000895d */ /* 0x002fea0003900000 */
[----:B------:R-:W1:Y:S02]  /*26260*/  @!P0 SYNCS.PHASECHK.TRANS64 P0, [R8+URZ+0x38840], R9 ;  /* 0x03884009080085a7 */ /* 0x000e64000800007f */
[----:B-1----:R-:W-:Y:S05]  /*26270*/  @!P0 BRA `(.L_x_736) ;  /* 0xfffffffc00f08947 */ /* 0x002fea000383ffff */
[----:B------:R-:W-:Y:S05]  /*26280*/  BRA `(.L_x_839) ;  /* 0xffffffc400587947 */ /* 0x000fea000383ffff */
.L_x_738:
[----:B0-----:R0:W1:Y:S02]  /*26290*/  SYNCS.PHASECHK.TRANS64.TRYWAIT P0, [R8+URZ+0x38860], R9 ;  /* 0x03886009080075a7 */ /* 0x001064000800017f */
[----:B-1----:R-:W-:Y:S05]  /*262a0*/  @!P0 NANOSLEEP.SYNCS 0x989680 ;  /* 0x009896800000895d */ /* 0x002fea0003900000 */
[----:B------:R-:W1:Y:S02]  /*262b0*/  @!P0 SYNCS.PHASECHK.TRANS64 P0, [R8+URZ+0x38860], R9 ;  /* 0x03886009080085a7 */ /* 0x000e64000800007f */
[----:B-1----:R-:W-:Y:S05]  /*262c0*/  @!P0 BRA `(.L_x_738) ;  /* 0xfffffffc00f08947 */ /* 0x002fea000383ffff */
[----:B------:R-:W-:Y:S05]  /*262d0*/  BRA `(.L_x_840) ;  /* 0xffffffc800147947 */ /* 0x000fea000383ffff */
.L_x_744:
[----:B-1----:R1:W2:Y:S02]  /*262e0*/  SYNCS.PHASECHK.TRANS64.TRYWAIT P0, [R2+URZ+0x38840], R3 ;  /* 0x03884003020075a7 */ /* 0x0022a4000800017f */
[----:B--2---:R-:W-:Y:S05]  /*262f0*/  @!P0 NANOSLEEP.SYNCS 0x989680 ;  /* 0x009896800000895d */ /* 0x004fea0003900000 */
[----:B------:R-:W2:Y:S02]  /*26300*/  @!P0 SYNCS.PHASECHK.TRANS64 P0, [R2+URZ+0x38840], R3 ;  /* 0x03884003020085a7 */ /* 0x000ea4000800007f */
[----:B--2---:R-:W-:Y:S05]  /*26310*/  @!P0 BRA `(.L_x_744) ;  /* 0xfffffffc00f08947 */ /* 0x004fea000383ffff */
[----:B------:R-:W-:Y:S05]  /*26320*/  BRA `(.L_x_841) ;  /* 0xffffffcc00a07947 */ /* 0x000fea000383ffff */
.L_x_746:
[----:B0-----:R0:W1:Y:S02]  /*26330*/  SYNCS.PHASECHK.TRANS64.TRYWAIT P0, [R2+URZ+0x38860], R3 ;  /* 0x03886003020075a7 */ /* 0x001064000800017f */
[----:B-1----:R-:W-:Y:S05]  /*26340*/  @!P0 NANOSLEEP.SYNCS 0x989680 ;  /* 0x009896800000895d */ /* 0x002fea0003900000 */
[----:B------:R-:W1:Y:S02]  /*26350*/  @!P0 SYNCS.PHASECHK.TRANS64 P0, [R2+URZ+0x38860], R3 ;  /* 0x03886003020085a7 */ /* 0x000e64000800007f */
[----:B-1----:R-:W-:Y:S05]  /*26360*/  @!P0 BRA `(.L_x_746) ;  /* 0xfffffffc00f08947 */ /* 0x002fea000383ffff */
[----:B------:R-:W-:Y:S05]  /*26370*/  BRA `(.L_x_842) ;  /* 0xffffffd0005c7947 */ /* 0x000fea000383ffff */
.L_x_752:
[----:B--2---:R2:W3:Y:S02]  /*26380*/  SYNCS.PHASECHK.TRANS64.TRYWAIT P0, [R2+URZ+0x38840], R3 ;  /* 0x03884003020075a7 */ /* 0x0044e4000800017f */
[----:B---3--:R-:W-:Y:S05]  /*26390*/  @!P0 NANOSLEEP.SYNCS 0x989680 ;  /* 0x009896800000895d */ /* 0x008fea0003900000 */
[----:B------:R-:W3:Y:S02]  /*263a0*/  @!P0 SYNCS.PHASECHK.TRANS64 P0, [R2+URZ+0x38840], R3 ;  /* 0x03884003020085a7 */ /* 0x000ee4000800007f */
[----:B---3--:R-:W-:Y:S05]  /*263b0*/  @!P0 BRA `(.L_x_752) ;  /* 0xfffffffc00f08947 */ /* 0x008fea000383ffff */
[----:B------:R-:W-:Y:S05]  /*263c0*/  BRA `(.L_x_843) ;  /* 0xffffffd400c07947 */ /* 0x000fea000383ffff */
.L_x_754:
[----:B0-----:R0:W1:Y:S02]  /*263d0*/  SYNCS.PHASECHK.TRANS64.TRYWAIT P0, [R2+URZ+0x38860], R8 ;  /* 0x03886008020075a7 */ /* 0x001064000800017f */
[----:B-1----:R-:W-:Y:S05]  /*263e0*/  @!P0 NANOSLEEP.SYNCS 0x989680 ;  /* 0x009896800000895d */ /* 0x002fea0003900000 */
[----:B------:R-:W1:Y:S02]  /*263f0*/  @!P0 SYNCS.PHASECHK.TRANS64 P0, [R2+URZ+0x38860], R8 ;  /* 0x03886008020085a7 */ /* 0x000e64000800007f */
[----:B-1----:R-:W-:Y:S05]  /*26400*/  @!P0 BRA `(.L_x_754) ;  /* 0xfffffffc00f08947 */ /* 0x002fea000383ffff */
[----:B------:R-:W-:Y:S05]  /*26410*/  BRA `(.L_x_844) ;  /* 0xffffffd800787947 */ /* 0x000fea000383ffff */
.L_x_762:
[----:B-1----:R1:W2:Y:S02]  /*26420*/  SYNCS.PHASECHK.TRANS64.TRYWAIT P0, [R3+URZ+0x38860], R0 ;  /* 0x03886000030075a7 */ /* 0x0022a4000800017f */
[----:B--2---:R-:W-:Y:S05]  /*26430*/  @!P0 NANOSLEEP.SYNCS 0x989680 ;  /* 0x009896800000895d */ /* 0x004fea0003900000 */
[----:B------:R-:W2:Y:S02]  /*26440*/  @!P0 SYNCS.PHASECHK.TRANS64 P0, [R3+URZ+0x38860], R0 ;  /* 0x03886000030085a7 */ /* 0x000ea4000800007f */
[----:B--2---:R-:W-:Y:S05]  /*26450*/  @!P0 BRA `(.L_x_762) ;  /* 0xfffffffc00f08947 */ /* 0x004fea000383ffff */
[----:B------:R-:W-:Y:S05]  /*26460*/  BRA `(.L_x_845) ;  /* 0xffffffdc00c47947 */ /* 0x000fea000383ffff */
.L_x_765:
[----:B------:R-:W-:Y:S01]  /*26470*/  BSSY B0, `(.L_x_846) ;  /* 0x0000008000007945 */ /* 0x000fe20003800000 */
[----:B0-----:R-:W-:Y:S01]  /*26480*/  MOV R13, R16 ;  /* 0x00000010000d7202 */ /* 0x001fe20000000f00 */
[----:B------:R-:W-:Y:S01]  /*26490*/  IMAD.MOV.U32 R12, RZ, RZ, RZ ;  /* 0x000000ffff0c7224 */ /* 0x000fe200078e00ff */
[----:B------:R-:W-:Y:S01]  /*264a0*/  MOV R11, 0x1f ;  /* 0x0000001f000b7802 */ /* 0x000fe20000000f00 */
[----:B------:R-:W-:-:S07]  /*264b0*/  IMAD.MOV.U32 R15, RZ, RZ, -0x1 ;  /* 0xffffffffff0f7424 */ /* 0x000fce00078e00ff */
[----:B-1---5:R-:W-:Y:S05]  /*264c0*/  WARPSYNC.COLLECTIVE R15, `(.L_x_847) ;  /* 0x000000000f087348 */ /* 0x022fea0003c00000 */
[----:B------:R0:W2:Y:S02]  /*264d0*/  SHFL.IDX P6, R14, R13, R12, R11 ;  /* 0x0000000c0d0e7389 */ /* 0x0000a400000c000b */
[----:B012--5:R-:W-:Y:S01]  /*264e0*/  ENDCOLLECTIVE ;  /* 0x000000000000791b */ /* 0x027fe20003800000 */
.L_x_847:
[----:B------:R-:W-:Y:S05]  /*264f0*/  BSYNC B0 ;  /* 0x0000000000007941 */ /* 0x000fea0003800000 */
.L_x_846:
[----:B------:R-:W-:Y:S01]  /*26500*/  IMAD.MOV.U32 R13, RZ, RZ, R16 ;  /* 0x000000ffff0d7224 */ /* 0x000fe200078e0010 */
[----:B------:R-:W-:Y:S01]  /*26510*/  MOV R12, 0x1 ;  /* 0x00000001000c7802 */ /* 0x000fe20000000f00 */
[----:B------:R-:W-:Y:S01]  /*26520*/  IMAD.MOV.U32 R11, RZ, RZ, 0x1f ;  /* 0x0000001fff0b7424 */ /* 0x000fe200078e00ff */
[----:B------:R-:W-:Y:S02]  /*26530*/  MOV R15, 0xffffffff ;  /* 0xffffffff000f7802 */ /* 0x000fe40000000f00 */
[----:B------:R-:W-:-:S07]  /*26540*/  MOV R4, R14 ;  /* 0x0000000e00047202 */ /* 0x000fce0000000f00 */
[----:B------:R-:W-:Y:S05]  /*26550*/  WARPSYNC.COLLECTIVE R15, `(.L_x_848) ;  /* 0x000000000f087348 */ /* 0x000fea0003c00000 */
[----:B------:R0:W1:Y:S02]  /*26560*/  SHFL.IDX P6, R14, R13, R12, R11 ;  /* 0x0000000c0d0e7389 */ /* 0x00006400000c000b */
[----:B01----:R-:W-:Y:S01]  /*26570*/  ENDCOLLECTIVE ;  /* 0x000000000000791b */ /* 0x003fe20003800000 */
.L_x_848:
[----:B------:R-:W-:Y:S01]  /*26580*/  IMAD.MOV.U32 R5, RZ, RZ, R14 ;  /* 0x000000ffff057224 */ /* 0x000fe200078e000e */
[----:B------:R-:W-:Y:S06]  /*26590*/  BRA `(.L_x_849) ;  /* 0xffffffe000847947 */ /* 0x000fec000383ffff */
.L_x_768:
[----:B------:R-:W-:Y:S01]  /*265a0*/  BSSY B0, `(.L_x_850) ;  /* 0x0000008000007945 */ /* 0x000fe20003800000 */
[----:B-----5:R-:W-:Y:S01]  /*265b0*/  MOV R13, R3 ;  /* 0x00000003000d7202 */ /* 0x020fe20000000f00 */
[----:B------:R-:W-:Y:S01]  /*265c0*/  IMAD.MOV.U32 R12, RZ, RZ, 0x1 ;  /* 0x00000001ff0c7424 */ /* 0x000fe200078e00ff */
[----:B------:R-:W-:Y:S01]  /*265d0*/  MOV R11, RZ ;  /* 0x000000ff000b7202 */ /* 0x000fe20000000f00 */
[----:B------:R-:W-:-:S07]  /*265e0*/  IMAD.MOV.U32 R15, RZ, RZ, -0x1 ;  /* 0xffffffffff0f7424 */ /* 0x000fce00078e00ff */
[----:B0-234-:R-:W-:Y:S05]  /*265f0*/  WARPSYNC.COLLECTIVE R15, `(.L_x_851) ;  /* 0x000000000f087348 */ /* 0x01dfea0003c00000 */
[----:B------:R1:W0:Y:S02]  /*26600*/  SHFL.UP P6, R14, R13, R12, R11 ;  /* 0x0400000c0d0e7389 */ /* 0x00022400000c000b */
[----:B01234-:R-:W-:Y:S01]  /*26610*/  ENDCOLLECTIVE ;  /* 0x000000000000791b */ /* 0x01ffe20003800000 */
.L_x_851:
[----:B------:R-:W-:Y:S05]  /*26620*/  BSYNC B0 ;  /* 0x0000000000007941 */ /* 0x000fea0003800000 */
.L_x_850:
[C---:B------:R-:W-:Y:S01]  /*26630*/  ISETP.NE.AND P0, PT, R9.reuse, RZ, PT ;  /* 0x000000ff0900720c */ /* 0x040fe20003f05270 */
[----:B------:R-:W-:Y:S01]  /*26640*/  IMAD.MOV.U32 R12, RZ, RZ, 0x2 ;  /* 0x00000002ff0c7424 */ /* 0x000fe200078e00ff */
[----:B------:R-:W-:Y:S01]  /*26650*/  MOV R11, RZ ;  /* 0x000000ff000b7202 */ /* 0x000fe20000000f00 */
[----:B------:R-:W-:Y:S01]  /*26660*/  IMAD.MOV.U32 R15, RZ, RZ, -0x1 ;  /* 0xffffffffff0f7424 */ /* 0x000fe200078e00ff */
[----:B------:R-:W-:Y:S02]  /*26670*/  SEL R14, R14, RZ, P0 ;  /* 0x000000ff0e0e7207 */ /* 0x000fe40000000000 */
[----:B------:R-:W-:Y:S02]  /*26680*/  ISETP.GE.U32.AND P0, PT, R9, 0x2, PT ;  /* 0x000000020900780c */ /* 0x000fe40003f06070 */
[----:B------:R-:W-:-:S11]  /*26690*/  IADD3 R13, R3, R14, RZ ;  /* 0x0000000e030d7210 */ /* 0x000fd60007ffe0ff */
[----:B------:R-:W-:Y:S05]  /*266a0*/  WARPSYNC.COLLECTIVE R15, `(.L_x_852) ;  /* 0x000000000f087348 */ /* 0x000fea0003c00000 */
[----:B------:R0:W1:Y:S02]  /*266b0*/  SHFL.UP P6, R14, R13, R12, R11 ;  /* 0x0400000c0d0e7389 */ /* 0x00006400000c000b */
[----:B01----:R-:W-:Y:S01]  /*266c0*/  ENDCOLLECTIVE ;  /* 0x000000000000791b */ /* 0x003fe20003800000 */
.L_x_852:
[----:B------:R-:W-:Y:S02]  /*266d0*/  MOV R12, 0x4 ;  /* 0x00000004000c7802 */ /* 0x000fe40000000f00 */
[----:B------:R-:W-:Y:S02]  /*266e0*/  SEL R6, R14, RZ, P0 ;  /* 0x000000ff0e067207 */ /* 0x000fe40000000000 */
[----:B------:R-:W-:Y:S02]  /*266f0*/  ISETP.GE.U32.AND P0, PT, R9, 0x4, PT ;  /* 0x000000040900780c */ /* 0x000fe40003f06070 */
[----:B------:R-:W-:-:S05]  /*26700*/  IADD3 R6, R13, R6, RZ ;  /* 0x000000060d067210 */ /* 0x000fca0007ffe0ff */
[----:B------:R-:W-:-:S07]  /*26710*/  IMAD.MOV.U32 R13, RZ, RZ, R6 ;  /* 0x000000ffff0d7224 */ /* 0x000fce00078e0006 */
[----:B------:R-:W-:Y:S05]  /*26720*/  WARPSYNC.COLLECTIVE R15, `(.L_x_853) ;  /* 0x000000000f087348 */ /* 0x000fea0003c00000 */
[----:B------:R0:W1:Y:S02]  /*26730*/  SHFL.UP P6, R14, R13, R12, R11 ;  /* 0x0400000c0d0e7389 */ /* 0x00006400000c000b */
[----:B01----:R-:W-:Y:S01]  /*26740*/  ENDCOLLECTIVE ;  /* 0x000000000000791b */ /* 0x003fe20003800000 */
.L_x_853:
[----:B------:R-:W-:Y:S01]  /*26750*/  IMAD.MOV.U32 R12, RZ, RZ, 0x8 ;  /* 0x00000008ff0c7424 */ /* 0x000fe200078e00ff */
[----:B------:R-:W-:Y:S02]  /*26760*/  SEL R7, R14, RZ, P0 ;  /* 0x000000ff0e077207 */ /* 0x000fe40000000000 */
[----:B------:R-:W-:-:S03]  /*26770*/  ISETP.GE.U32.AND P0, PT, R9, 0x8, PT ;  /* 0x000000080900780c */ /* 0x000fc60003f06070 */
[----:B------:R-:W-:-:S05]  /*26780*/  IMAD.IADD R7, R6, 0x1, R7 ;  /* 0x0000000106077824 */ /* 0x000fca00078e0207 */
[----:B------:R-:W-:-:S07]  /*26790*/  MOV R13, R7 ;  /* 0x00000007000d7202 */ /* 0x000fce0000000f00 */
[----:B------:R-:W-:Y:S05]  /*267a0*/  WARPSYNC.COLLECTIVE R15, `(.L_x_854) ;  /* 0x000000000f087348 */ /* 0x000fea0003c00000 */
[----:B------:R0:W1:Y:S02]  /*267b0*/  SHFL.UP P6, R14, R13, R12, R11 ;  /* 0x0400000c0d0e7389 */ /* 0x00006400000c000b */
[----:B01----:R-:W-:Y:S01]  /*267c0*/  ENDCOLLECTIVE ;  /* 0x000000000000791b */ /* 0x003fe20003800000 */
.L_x_854:
        /* <DEDUP_REMOVED lines=8> */
.L_x_855:
[----:B------:R-:W-:Y:S01]  /*26850*/  IMAD.MOV.U32 R12, RZ, RZ, 0x1f ;  /* 0x0000001fff0c7424 */ /* 0x000fe200078e00ff */
[----:B------:R-:W-:Y:S02]  /*26860*/  MOV R11, 0x1f ;  /* 0x0000001f000b7802 */ /* 0x000fe40000000f00 */
[----:B------:R-:W-:-:S05]  /*26870*/  SEL R7, R14, RZ, P0 ;  /* 0x000000ff0e077207 */ /* 0x000fca0000000000 */
[----:B------:R-:W-:-:S05]  /*26880*/  IMAD.IADD R2, R8, 0x1, R7 ;  /* 0x0000000108027824 */ /* 0x000fca00078e0207 */
[----:B------:R-:W-:-:S07]  /*26890*/  MOV R13, R2 ;  /* 0x00000002000d7202 */ /* 0x000fce0000000f00 */
[----:B------:R-:W-:Y:S05]  /*268a0*/  WARPSYNC.COLLECTIVE R15, `(.L_x_856) ;  /* 0x000000000f087348 */ /* 0x000fea0003c00000 */
[----:B------:R0:W1:Y:S02]  /*268b0*/  SHFL.IDX P6, R14, R13, R12, R11 ;  /* 0x0000000c0d0e7389 */ /* 0x00006400000c000b */
[----:B01----:R-:W-:Y:S01]  /*268c0*/  ENDCOLLECTIVE ;  /* 0x000000000000791b */ /* 0x003fe20003800000 */
.L_x_856:
[----:B------:R-:W-:Y:S05]  /*268d0*/  BRA `(.L_x_857) ;  /* 0xffffffe0004c7947 */ /* 0x000fea000383ffff */
.L_x_773:
[----:B------:R-:W-:Y:S01]  /*268e0*/  BSSY B0, `(.L_x_858) ;  /* 0x0000008000007945 */ /* 0x000fe20003800000 */
[----:B-----5:R-:W-:Y:S01]  /*268f0*/  IMAD.MOV.U32 R13, RZ, RZ, R3 ;  /* 0x000000ffff0d7224 */ /* 0x020fe200078e0003 */
[----:B------:R-:W-:Y:S01]  /*26900*/  MOV R12, 0x1 ;  /* 0x00000001000c7802 */ /* 0x000fe20000000f00 */
[----:B------:R-:W-:Y:S01]  /*26910*/  IMAD.MOV.U32 R11, RZ, RZ, RZ ;  /* 0x000000ffff0b7224 */ /* 0x000fe200078e00ff */
[----:B------:R-:W-:-:S07]  /*26920*/  MOV R15, 0xffffffff ;  /* 0xffffffff000f7802 */ /* 0x000fce0000000f00 */
[----:B01----:R-:W-:Y:S05]  /*26930*/  WARPSYNC.COLLECTIVE R15, `(.L_x_859) ;  /* 0x000000000f087348 */ /* 0x003fea0003c00000 */
[----:B------:R2:W3:Y:S02]  /*26940*/  SHFL.UP P6, R14, R13, R12, R11 ;  /* 0x0400000c0d0e7389 */ /* 0x0004e400000c000b */
[----:B0123--:R-:W-:Y:S01]  /*26950*/  ENDCOLLECTIVE ;  /* 0x000000000000791b */ /* 0x00ffe20003800000 */
.L_x_859:
[----:B------:R-:W-:Y:S05]  /*26960*/  BSYNC B0 ;  /* 0x0000000000007941 */ /* 0x000fea0003800000 */
.L_x_858:
[C---:B------:R-:W-:Y:S01]  /*26970*/  ISETP.NE.AND P0, PT, R9.reuse, RZ, PT ;  /* 0x000000ff0900720c */ /* 0x040fe20003f05270 */
[----:B------:R-:W-:Y:S01]  /*26980*/  IMAD.MOV.U32 R11, RZ, RZ, RZ ;  /* 0x000000ffff0b7224 */ /* 0x000fe200078e00ff */
[----:B------:R-:W-:Y:S02]  /*26990*/  MOV R12, 0x2 ;  /* 0x00000002000c7802 */ /* 0x000fe40000000f00 */
[----:B------:R-:W-:Y:S02]  /*269a0*/  SEL R14, R14, RZ, P0 ;  /* 0x000000ff0e0e7207 */ /* 0x000fe40000000000 */
[----:B------:R-:W-:Y:S02]  /*269b0*/  MOV R15, 0xffffffff ;  /* 0xffffffff000f7802 */ /* 0x000fe40000000f00 */
[----:B------:R-:W-:Y:S01]  /*269c0*/  ISETP.GE.U32.AND P0, PT, R9, 0x2, PT ;  /* 0x000000020900780c */ /* 0x000fe20003f06070 */
[----:B------:R-:W-:-:S12]  /*269d0*/  IMAD.IADD R13, R3, 0x1, R14 ;  /* 0x00000001030d7824 */ /* 0x000fd800078e020e */
[----:B------:R-:W-:Y:S05]  /*269e0*/  WARPSYNC.COLLECTIVE R15, `(.L_x_860) ;  /* 0x000000000f087348 */ /* 0x000fea0003c00000 */
[----:B------:R0:W1:Y:S02]  /*269f0*/  SHFL.UP P6, R14, R13, R12, R11 ;  /* 0x0400000c0d0e7389 */ /* 0x00006400000c000b */
[----:B01----:R-:W-:Y:S01]  /*26a00*/  ENDCOLLECTIVE ;  /* 0x000000000000791b */ /* 0x003fe20003800000 */
.L_x_860:
        /* <DEDUP_REMOVED lines=8> */
.L_x_861:
        /* <DEDUP_REMOVED lines=8> */
.L_x_862:
        /* <DEDUP_REMOVED lines=8> */
.L_x_863:
[----:B------:R-:W-:Y:S01]  /*26b90*/  MOV R12, 0x1f ;  /* 0x0000001f000c7802 */ /* 0x000fe20000000f00 */
[----:B------:R-:W-:Y:S01]  /*26ba0*/  IMAD.MOV.U32 R11, RZ, RZ, 0x1f ;  /* 0x0000001fff0b7424 */ /* 0x000fe200078e00ff */
[----:B------:R-:W-:-:S04]  /*26bb0*/  SEL R7, R14, RZ, P0 ;  /* 0x000000ff0e077207 */ /* 0x000fc80000000000 */
[----:B------:R-:W-:-:S05]  /*26bc0*/  IADD3 R2, R8, R7, RZ ;  /* 0x0000000708027210 */ /* 0x000fca0007ffe0ff */
[----:B------:R-:W-:-:S07]  /*26bd0*/  IMAD.MOV.U32 R13, RZ, RZ, R2 ;  /* 0x000000ffff0d7224 */ /* 0x000fce00078e0002 */
[----:B------:R-:W-:Y:S05]  /*26be0*/  WARPSYNC.COLLECTIVE R15, `(.L_x_864) ;  /* 0x000000000f087348 */ /* 0x000fea0003c00000 */
[----:B------:R0:W1:Y:S02]  /*26bf0*/  SHFL.IDX P6, R14, R13, R12, R11 ;  /* 0x0000000c0d0e7389 */ /* 0x00006400000c000b */
[----:B01----:R-:W-:Y:S01]  /*26c00*/  ENDCOLLECTIVE ;  /* 0x000000000000791b */ /* 0x003fe20003800000 */
.L_x_864:
[----:B------:R-:W-:Y:S05]  /*26c10*/  BRA `(.L_x_865) ;  /* 0xffffffe000347947 */ /* 0x000fea000383ffff */
.L_x_775:
[----:B------:R-:W-:Y:S01]  /*26c20*/  BSSY B0, `(.L_x_866) ;  /* 0x0000006000007945 */ /* 0x000fe20003800000 */
[----:B------:R-:W-:Y:S02]  /*26c30*/  PLOP3.LUT P6, PT, P6, PT, PT, 0x8, 0x0 ;  /* 0x000000000000781c */ /* 0x000fe400037ce170 */
[----:B------:R-:W-:-:S11]  /*26c40*/  MOV R15, 0xffffffff ;  /* 0xffffffff000f7802 */ /* 0x000fd60000000f00 */
[----:B0-----:R-:W-:Y:S05]  /*26c50*/  WARPSYNC.COLLECTIVE R15, `(.L_x_867) ;  /* 0x000000000f087348 */ /* 0x001fea0003c00000 */
[----:B------:R-:W-:Y:S01]  /*26c60*/  VOTE.ANY R14, PT, P6 ;  /* 0x00000000000e7806 */ /* 0x000fe200030e0100 */
[----:B0-----:R-:W-:Y:S06]  /*26c70*/  ENDCOLLECTIVE ;  /* 0x000000000000791b */ /* 0x001fec0003800000 */
.L_x_867:
[----:B------:R-:W-:Y:S05]  /*26c80*/  BSYNC B0 ;  /* 0x0000000000007941 */ /* 0x000fea0003800000 */
.L_x_866:
[----:B------:R-:W-:Y:S01]  /*26c90*/  IMAD.MOV.U32 R6, RZ, RZ, R14 ;  /* 0x000000ffff067224 */ /* 0x000fe200078e000e */
[----:B------:R-:W-:Y:S01]  /*26ca0*/  MOV R13, R3 ;  /* 0x00000003000d7202 */ /* 0x000fe20000000f00 */
[----:B------:R-:W-:Y:S01]  /*26cb0*/  IMAD.MOV.U32 R15, RZ, RZ, -0x1 ;  /* 0xffffffffff0f7424 */ /* 0x000fe200078e00ff */
[----:B------:R-:W-:Y:S01]  /*26cc0*/  MOV R11, 0x1f ;  /* 0x0000001f000b7802 */ /* 0x000fe20000000f00 */
[----:B------:R-:W0:Y:S02]  /*26cd0*/  POPC R5, R6 ;  /* 0x0000000600057309 */ /* 0x000e240000000000 */
[----:B0-----:R-:W-:-:S07]  /*26ce0*/  IMAD.MOV.U32 R12, RZ, RZ, R5 ;  /* 0x000000ffff0c7224 */ /* 0x001fce00078e0005 */
[----:B------:R-:W-:Y:S05]  /*26cf0*/  WARPSYNC.COLLECTIVE R15, `(.L_x_868) ;  /* 0x000000000f087348 */ /* 0x000fea0003c00000 */
[----:B------:R0:W1:Y:S02]  /*26d00*/  SHFL.IDX P6, R14, R13, R12, R11 ;  /* 0x0000000c0d0e7389 */ /* 0x00006400000c000b */
[----:B01----:R-:W-:Y:S01]  /*26d10*/  ENDCOLLECTIVE ;  /* 0x000000000000791b */ /* 0x003fe20003800000 */
.L_x_868:
[----:B------:R-:W-:Y:S01]  /*26d20*/  MOV R17, R14 ;  /* 0x0000000e00117202 */ /* 0x000fe20000000f00 */
[----:B------:R-:W-:Y:S06]  /*26d30*/  BRA `(.L_x_869) ;  /* 0xffffffe000247947 */ /* 0x000fec000383ffff */
.L_x_777:
[----:B------:R-:W-:Y:S01]  /*26d40*/  BSSY B0, `(.L_x_870) ;  /* 0x0000007000007945 */ /* 0x000fe20003800000 */
[----:B------:R-:W-:Y:S01]  /*26d50*/  IMAD.MOV.U32 R13, RZ, RZ, R2 ;  /* 0x000000ffff0d7224 */ /* 0x000fe200078e0002 */
[----:B------:R-:W-:Y:S01]  /*26d60*/  MOV R11, 0x1f ;  /* 0x0000001f000b7802 */ /* 0x000fe20000000f00 */
[----:B------:R-:W-:-:S07]  /*26d70*/  IMAD.MOV.U32 R15, RZ, RZ, -0x1 ;  /* 0xffffffffff0f7424 */ /* 0x000fce00078e00ff */
[----:B012---:R-:W-:Y:S05]  /*26d80*/  WARPSYNC.COLLECTIVE R15, `(.L_x_871) ;  /* 0x000000000f087348 */ /* 0x007fea0003c00000 */
[----:B------:R3:W4:Y:S02]  /*26d90*/  SHFL.IDX P6, R14, R13, R12, R11 ;  /* 0x0000000c0d0e7389 */ /* 0x00072400000c000b */
[----:B01234-:R-:W-:Y:S01]  /*26da0*/  ENDCOLLECTIVE ;  /* 0x000000000000791b */ /* 0x01ffe20003800000 */
.L_x_871:
[----:B------:R-:W-:Y:S05]  /*26db0*/  BSYNC B0 ;  /* 0x0000000000007941 */ /* 0x000fea0003800000 */
.L_x_870:
[----:B------:R-:W-:Y:S05]  /*26dc0*/  BRA `(.L_x_776) ;  /* 0xffffffe0001c7947 */ /* 0x000fea000383ffff */
.L_x_781:
[----:B0-----:R0:W1:Y:S02]  /*26dd0*/  SYNCS.PHASECHK.TRANS64.TRYWAIT P0, [R0+URZ+0x38820], R3 ;  /* 0x03882003000075a7 */ /* 0x001064000800017f */
[----:B-1----:R-:W-:Y:S05]  /*26de0*/  @!P0 NANOSLEEP.SYNCS 0x989680 ;  /* 0x009896800000895d */ /* 0x002fea0003900000 */
[----:B------:R-:W1:Y:S02]  /*26df0*/  @!P0 SYNCS.PHASECHK.TRANS64 P0, [R0+URZ+0x38820], R3 ;  /* 0x03882003000085a7 */ /* 0x000e64000800007f */
[----:B-1----:R-:W-:Y:S05]  /*26e00*/  @!P0 BRA `(.L_x_781) ;  /* 0xfffffffc00f08947 */ /* 0x002fea000383ffff */
[----:B------:R-:W-:Y:S05]  /*26e10*/  BRA `(.L_x_872) ;  /* 0xffffffe400007947 */ /* 0x000fea000383ffff */
.L_x_782:
[----:B------:R-:W1:Y:S01]  /*26e20*/  S2R R2, SR_TID.X ;  /* 0x0000000000027919 */ /* 0x000e620000002100 */
[----:B------:R-:W-:Y:S01]  /*26e30*/  BSSY B0, `(.L_x_873) ;  /* 0x000000a000007945 */ /* 0x000fe20003800000 */
[----:B------:R-:W-:Y:S01]  /*26e40*/  IMAD.MOV.U32 R12, RZ, RZ, RZ ;  /* 0x000000ffff0c7224 */ /* 0x000fe200078e00ff */
[----:B------:R-:W-:Y:S01]  /*26e50*/  MOV R11, 0x1f ;  /* 0x0000001f000b7802 */ /* 0x000fe20000000f00 */
[----:B------:R-:W-:Y:S01]  /*26e60*/  IMAD.MOV.U32 R15, RZ, RZ, -0x1 ;  /* 0xffffffffff0f7424 */ /* 0x000fe200078e00ff */
[----:B-1----:R-:W-:-:S04]  /*26e70*/  SHF.R.U32.HI R2, RZ, 0x5, R2 ;  /* 0x00000005ff027819 */ /* 0x002fc80000011602 */
[----:B------:R-:W-:-:S04]  /*26e80*/  LOP3.LUT R2, R2, 0x3, RZ, 0xc0, !PT ;  /* 0x0000000302027812 */ /* 0x000fc800078ec0ff */
[----:B------:R-:W-:-:S07]  /*26e90*/  MOV R13, R2 ;  /* 0x00000002000d7202 */ /* 0x000fce0000000f00 */
[----:B0-----:R-:W-:Y:S05]  /*26ea0*/  WARPSYNC.COLLECTIVE R15, `(.L_x_874) ;  /* 0x000000000f087348 */ /* 0x001fea0003c00000 */
[----:B------:R1:W2:Y:S02]  /*26eb0*/  SHFL.IDX P6, R14, R13, R12, R11 ;  /* 0x0000000c0d0e7389 */ /* 0x0002a400000c000b */
[----:B012---:R-:W-:Y:S01]  /*26ec0*/  ENDCOLLECTIVE ;  /* 0x000000000000791b */ /* 0x007fe20003800000 */
.L_x_874:
[----:B------:R-:W-:Y:S05]  /*26ed0*/  BSYNC B0 ;  /* 0x0000000000007941 */ /* 0x000fea0003800000 */
.L_x_873:
[----:B------:R-:W-:Y:S05]  /*26ee0*/  BRA `(.L_x_875) ;  /* 0xffffffe000e87947 */ /* 0x000fea000383ffff */
.L_x_783:
[----:B------:R-:W-:Y:S01]  /*26ef0*/  BSSY B0, `(.L_x_876) ;  /* 0x0000006000007945 */ /* 0x000fe20003800000 */
[----:B------:R-:W-:-:S07]  /*26f00*/  MOV R15, 0xffffffff ;  /* 0xffffffff000f7802 */ /* 0x000fce0000000f00 */
[----:B01----:R-:W-:Y:S05]  /*26f10*/  WARPSYNC.COLLECTIVE R15, `(.L_x_877) ;  /* 0x000000000f0c7348 */ /* 0x003fea0003c00000 */
[----:B------:R-:W-:Y:S02]  /*26f20*/  ELECT P6, UR62, PT ;  /* 0x00000000003e782f */ /* 0x000fe400038c0000 */
[----:B------:R-:W-:Y:S01]  /*26f30*/  MOV R14, UR62 ;  /* 0x0000003e000e7c02 */ /* 0x000fe20008000f00 */
[----:B01----:R-:W-:Y:S10]  /*26f40*/  ENDCOLLECTIVE ;  /* 0x000000000000791b */ /* 0x003ff40003800000 */
.L_x_877:
[----:B------:R-:W-:Y:S05]  /*26f50*/  BSYNC B0 ;  /* 0x0000000000007941 */ /* 0x000fea0003800000 */
.L_x_876:
[----:B------:R-:W-:Y:S05]  /*26f60*/  BRA `(.L_x_878) ;  /* 0xffffffe000dc7947 */ /* 0x000fea000383ffff */
.L_x_785:
[----:B0-----:R0:W1:Y:S02]  /*26f70*/  SYNCS.PHASECHK.TRANS64.TRYWAIT P0, [R6+URZ], R5 ;  /* 0x00000005060075a7 */ /* 0x001064000800017f */
[----:B-1----:R-:W-:Y:S05]  /*26f80*/  @!P0 NANOSLEEP.SYNCS 0x989680 ;  /* 0x009896800000895d */ /* 0x002fea0003900000 */
[----:B------:R-:W1:Y:S02]  /*26f90*/  @!P0 SYNCS.PHASECHK.TRANS64 P0, [R6+URZ], R5 ;  /* 0x00000005060085a7 */ /* 0x000e64000800007f */
[----:B-1----:R-:W-:Y:S05]  /*26fa0*/  @!P0 BRA `(.L_x_785) ;  /* 0xfffffffc00f08947 */ /* 0x002fea000383ffff */
[----:B------:R-:W-:Y:S05]  /*26fb0*/  BRA `(.L_x_879) ;  /* 0xffffffe400187947 */ /* 0x000fea000383ffff */
.L_x_786:
[----:B-1----:R1:W2:Y:S02]  /*26fc0*/  SYNCS.PHASECHK.TRANS64.TRYWAIT P0, [R7+URZ], R2 ;  /* 0x00000002070075a7 */ /* 0x0022a4000800017f */
[----:B--2---:R-:W-:Y:S05]  /*26fd0*/  @!P0 NANOSLEEP.SYNCS 0x989680 ;  /* 0x009896800000895d */ /* 0x004fea0003900000 */
[----:B------:R-:W2:Y:S02]  /*26fe0*/  @!P0 SYNCS.PHASECHK.TRANS64 P0, [R7+URZ], R2 ;  /* 0x00000002070085a7 */ /* 0x000ea4000800007f */
[----:B--2---:R-:W-:Y:S05]  /*26ff0*/  @!P0 BRA `(.L_x_786) ;  /* 0xfffffffc00f08947 */ /* 0x004fea000383ffff */
[----:B------:R-:W-:Y:S05]  /*27000*/  BRA `(.L_x_880) ;  /* 0xffffffe4000c7947 */ /* 0x000fea000383ffff */
.L_x_788:
[----:B--2---:R2:W3:Y:S02]  /*27010*/  SYNCS.PHASECHK.TRANS64.TRYWAIT P0, [R4+URZ], R5 ;  /* 0x00000005040075a7 */ /* 0x0044e4000800017f */
[----:B---3--:R-:W-:Y:S05]  /*27020*/  @!P0 NANOSLEEP.SYNCS 0x989680 ;  /* 0x009896800000895d */ /* 0x008fea0003900000 */
[----:B------:R-:W3:Y:S02]  /*27030*/  @!P0 SYNCS.PHASECHK.TRANS64 P0, [R4+URZ], R5 ;  /* 0x00000005040085a7 */ /* 0x000ee4000800007f */
[----:B---3--:R-:W-:Y:S05]  /*27040*/  @!P0 BRA `(.L_x_788) ;  /* 0xfffffffc00f08947 */ /* 0x008fea000383ffff */
[----:B------:R-:W-:Y:S05]  /*27050*/  BRA `(.L_x_881) ;  /* 0xffffffe400147947 */ /* 0x000fea000383ffff */
.L_x_882:
        /* <DEDUP_REMOVED lines=10> */
.L_x_12752:


//--------------------- .text._ZN7cutlass13device_kernelIN5flash11enable_sm90INS1_16FlashAttnFwdSm90INS1_25CollectiveMainloopFwdSm90ILi2EN4cute5tupleIJNS5_1CILi1EEES8_S8_EEENS6_IJNS7_ILi128EEENS7_ILi64EEENS7_ILi256EEEEEELi256ENS_6half_tEfNS_4arch4Sm90ELb0ELb1ELb0ELb0ELb0ELb0ELb0ELb1ELb1ELb0ELb0ELb0EEENS1_21CollectiveEpilogueFwdINS6_IJSA_SC_SB_EEES9_SE_SG_Li256ELb0ELb0ELb0ELb0EEENS1_30DynamicPersistentTileSchedulerILi256ELi32ELb0ELb0ELb1EEEEEEEEEvNT_6ParamsE --------------------------
	.section	.text._ZN7cutlass13device_kernelIN5flash11enable_sm90INS1_16FlashAttnFwdSm90INS1_25CollectiveMainloopFwdSm90ILi2EN4cute5tupleIJNS5_1CILi1EEES8_S8_EEENS6_IJNS7_ILi128EEENS7_ILi64EEENS7_ILi256EEEEEELi256ENS_6half_tEfNS_4arch4Sm90ELb0ELb1ELb0ELb0ELb0ELb0ELb0ELb1ELb1ELb0ELb0ELb0EEENS1_21CollectiveEpilogueFwdINS6_IJSA_SC_SB_EEES9_SE_SG_Li256ELb0ELb0ELb0ELb0EEENS1_30DynamicPersistentTileSchedulerILi256ELi32ELb0ELb0ELb1EEEEEEEEEvNT_6ParamsE,"ax",@progbits
	.align	128
.text._ZN7cutlass13device_kernelIN5flash11enable_sm90INS1_16FlashAttnFwdSm90INS1_25CollectiveMainloopFwdSm90ILi2EN4cute5tupleIJNS5_1CILi1EEES8_S8_EEENS6_IJNS7_ILi128EEENS7_ILi64EEENS7_ILi256EEEEEELi256ENS_6half_tEfNS_4arch4Sm90ELb0ELb1ELb0ELb0ELb0ELb0ELb0ELb1ELb1ELb0ELb0ELb0EEENS1_21CollectiveEpilogueFwdINS6_IJSA_SC_SB_EEES9_SE_SG_Li256ELb0ELb0ELb0ELb0EEENS1_30DynamicPersistentTileSchedulerILi256ELi32ELb0ELb0ELb1EEEEEEEEEvNT_6ParamsE:
        .type           _ZN7cutlass13device_kernelIN5flash11enable_sm90INS1_16FlashAttnFwdSm90INS1_25CollectiveMainloopFwdSm90ILi2EN4cute5tupleIJNS5_1CILi1EEES8_S8_EEENS6_IJNS7_ILi128EEENS7_ILi64EEENS7_ILi256EEEEEELi256ENS_6half_tEfNS_4arch4Sm90ELb0ELb1ELb0ELb0ELb0ELb0ELb0ELb1ELb1ELb0ELb0ELb0EEENS1_21CollectiveEpilogueFwdINS6_IJSA_SC_SB_EEES9_SE_SG_Li256ELb0ELb0ELb0ELb0EEENS1_30DynamicPersistentTileSchedulerILi256ELi32ELb0ELb0ELb1EEEEEEEEEvNT_6ParamsE,@function
        .size           _ZN7cutlass13device_kernelIN5flash11enable_sm90INS1_16FlashAttnFwdSm90INS1_25CollectiveMainloopFwdSm90ILi2EN4cute5tupleIJNS5_1CILi1EEES8_S8_EEENS6_IJNS7_ILi128EEENS7_ILi64EEENS7_ILi256EEEEEELi256ENS_6half_tEfNS_4arch4Sm90ELb0ELb1ELb0ELb0ELb0ELb0ELb0ELb1ELb1ELb0ELb0ELb0EEENS1_21CollectiveEpilogueFwdINS6_IJSA_SC_SB_EEES9_SE_SG_Li256ELb0ELb0ELb0ELb0EEENS1_30DynamicPersistentTileSchedulerILi256ELi32ELb0ELb0ELb1EEEEEEEEEvNT_6ParamsE,(.L_x_12753 - _ZN7cutlass13device_kernelIN5flash11enable_sm90INS1_16FlashAttnFwdSm90INS1_25CollectiveMainloopFwdSm90ILi2EN4cute5tupleIJNS5_1CILi1EEES8_S8_EEENS6_IJNS7_ILi128EEENS7_ILi64EEENS7_ILi256EEEEEELi256ENS_6half_tEfNS_4arch4Sm90ELb0ELb1ELb0ELb0ELb0ELb0ELb0ELb1ELb1ELb0ELb0ELb0EEENS1_21CollectiveEpilogueFwdINS6_IJSA_SC_SB_EEES9_SE_SG_Li256ELb0ELb0ELb0ELb0EEENS1_30DynamicPersistentTileSchedulerILi256ELi32ELb0ELb0ELb1EEEEEEEEEvNT_6ParamsE)
        .other          _ZN7cutlass13device_kernelIN5flash11enable_sm90INS1_16FlashAttnFwdSm90INS1_25CollectiveMainloopFwdSm90ILi2EN4cute5tupleIJNS5_1CILi1EEES8_S8_EEENS6_IJNS7_ILi128EEENS7_ILi64EEENS7_ILi256EEEEEELi256ENS_6half_tEfNS_4arch4Sm90ELb0ELb1ELb0ELb0ELb0ELb0ELb0ELb1ELb1ELb0ELb0ELb0EEENS1_21CollectiveEpilogueFwdINS6_IJSA_SC_SB_EEES9_SE_SG_Li256ELb0ELb0ELb0ELb0EEENS1_30DynamicPersistentTileSchedulerILi256ELi32ELb0ELb0ELb1EEEEEEEEEvNT_6ParamsE,@"STO_CUDA_ENTRY STV_DEFAULT"
_ZN7cutlass13device_kernelIN5flash11enable_sm90INS1_16FlashAttnFwdSm90INS1_25CollectiveMainloopFwdSm90ILi2EN4cute5tupleIJNS5_1CILi1EEES8_S8_EEENS6_IJNS7_ILi128EEENS7_ILi64EEENS7_ILi256EEEEEELi256ENS_6half_tEfNS_4arch4Sm90ELb0ELb1ELb0ELb0ELb0ELb0ELb0ELb1ELb1ELb0ELb0ELb0EEENS1_21CollectiveEpilogueFwdINS6_IJSA_SC_SB_EEES9_SE_SG_Li256ELb0ELb0ELb0ELb0EEENS1_30DynamicPersistentTileSchedulerILi256ELi32ELb0ELb0ELb1EEEEEEEEEvNT_6ParamsE:
        /* <DEDUP_REMOVED lines=24> */
.L_x_884:
[----:B------:R-:W-:Y:S05]  /*0180*/  BSYNC B0 ;  /* 0x0000000000007941 */ /* 0x000fea0003800000 */
.L_x_883:
[----:B------:R-:W-:Y:S01]  /*0190*/  VOTEU.ANY UP0, P0 ;  /* 0x00000000003f7886 */ /* 0x000fe20000000100 */
[----:B------:R-:W1:Y:S01]  /*01a0*/  SHFL.IDX PT, R2, R2, RZ, 0x1f ;  /* 0x00001fff02027589 */ /* 0x000e6200000e0000 */
[----:B------:R-:W-:Y:S01]  /*01b0*/  UMOV UR4, 0x1 ;  /* 0x0000000100047882 */ /* 0x000fe20000000000 */
[----:B------:R-:W-:Y:S01]  /*01c0*/  VOTEU.ANY UP1, P0 ;  /* 0x00000000003f7886 */ /* 0x000fe20000020100 */
[----:B------:R-:W-:Y:S01]  /*01d0*/  VOTEU.ANY UP2, P0 ;  /* 0x00000000003f7886 */ /* 0x000fe20000040100 */
[----:B------:R-:W2:Y:S01]  /*01e0*/  @UP0 S2UR UR7, SR_CgaCtaId ;  /* 0x00000000000709c3 */ /* 0x000ea20000008800 */
[----:B------:R-:W3:Y:S01]  /*01f0*/  SHFL.IDX PT, R3, R0, RZ, 0x1f ;  /* 0x00001fff00037589 */ /* 0x000ee200000e0000 */
[----:B------:R-:W-:Y:S01]  /*0200*/  @UP0 UMOV UR6, 0x400 ;  /* 0x0000040000060882 */ /* 0x000fe20000000000 */
[----:B------:R-:W-:-:S04]  /*0210*/  @UP0 UIADD3 UR4, -UR4, 0x100000, URZ ;  /* 0x0010000004040890 */ /* 0x000fc8000fffe13f */
[----:B------:R-:W-:Y:S02]  /*0220*/  @UP0 USHF.L.U32 UR5, UR4, 0xb, URZ ;  /* 0x0000000b04050899 */ /* 0x000fe4000800063f */
[----:B------:R-:W-:Y:S01]  /*0230*/  @UP0 USHF.L.U32 UR4, UR4, 0x1, URZ ;  /* 0x0000000104040899 */ /* 0x000fe2000800063f */
[----:B-1----:R-:W-:Y:S01]  /*0240*/  R2UR UR8, R2 ;  /* 0x00000000020872ca */ /* 0x002fe200000e0000 */
[----:B--2---:R-:W-:Y:S01]  /*0250*/  @UP0 ULEA UR6, UR7, UR6, 0x18 ;  /* 0x0000000607060291 */ /* 0x004fe2000f8ec03f */
[----:B---3--:R-:W-:-:S11]  /*0260*/  ISETP.NE.AND P1, PT, R3, RZ, PT ;  /* 0x000000ff0300720c */ /* 0x008fd60003f25270 */
[----:B------:R-:W-:Y:S01]  /*0270*/  UISETP.NE.AND UP0, UPT, UR8, URZ, UPT ;  /* 0x0000003f0800728c */ /* 0x000fe2000bf05270 */
[----:B------:R-:W1:Y:S02]  /*0280*/  FENCE.VIEW.ASYNC.S ;  /* 0x00000000000073c6 */ /* 0x000e640000000000 */
[----:B-1----:R1:W2:Y:S01]  /*0290*/  @UP1 SYNCS.EXCH.64 URZ, [UR6+0x30800], UR4 ;  /* 0x03080004063f15b2 */ /* 0x0022a20008000100 */
[----:B------:R1:W3:Y:S01]  /*02a0*/  @UP2 SYNCS.EXCH.64 URZ, [UR6+0x30820], UR4 ;  /* 0x03082004063f25b2 */ /* 0x0002e20008000100 */
[----:B------:R-:W-:Y:S06]  /*02b0*/  @P1 BRA `(.L_x_885) ;  /* 0x0000000000481947 */ /* 0x000fec0003800000 */
        /* <DEDUP_REMOVED lines=18> */
.L_x_885:
[----:B------:R-:W4:Y:S01]  /*03e0*/  SHFL.IDX PT, R2, R0, RZ, 0x1f ;  /* 0x00001fff00027589 */ /* 0x000f2200000e0000 */
[----:B------:R-:W-:Y:S01]  /*03f0*/  NOP ;  /* 0x0000000000007918 */ /* 0x000fe20000000000 */
[----:B----4-:R-:W-:-:S13]  /*0400*/  ISETP.NE.AND P0, PT, R2, RZ, PT ;  /* 0x000000ff0200720c */ /* 0x010fda0003f05270 */
        /* <DEDUP_REMOVED lines=19> */
.L_x_886:
[----:B------:R-:W4:Y:S01]  /*0540*/  SHFL.IDX PT, R2, R0, RZ, 0x1f ;  /* 0x00001fff00027589 */ /* 0x000f2200000e0000 */
[----:B------:R-:W-:Y:S01]  /*0550*/  NOP ;  /* 0x0000000000007918 */ /* 0x000fe20000000000 */
[----:B----4-:R-:W-:-:S13]  /*0560*/  ISETP.NE.AND P0, PT, R2, RZ, PT ;  /* 0x000000ff0200720c */ /* 0x010fda0003f05270 */
[----:B------:R-:W-:Y:S05]  /*0570*/  @P0 BRA `(.L_x_887) ;  /* 0x0000000000380947 */ /* 0x000fea0003800000 */
[----:B-1----:R-:W1:Y:S01]  /*0580*/  S2UR UR5, SR_CgaCtaId ;  /* 0x00000000000579c3 */ /* 0x002e620000008800 */
[----:B------:R-:W-:Y:S01]  /*0590*/  UMOV UR4, 0x400 ;  /* 0x0000040000047882 */ /* 0x000fe20000000000 */
[----:B------:R-:W-:Y:S01]  /*05a0*/  UMOV UR7, 0x1 ;  /* 0x0000000100077882 */ /* 0x000fe20000000000 */
[----:B------:R-:W-:Y:S01]  /*05b0*/  ELECT P0, URZ, PT ;  /* 0x00000000003f782f */ /* 0x000fe20003800000 */
[----:B-1----:R-:W-:Y:S02]  /*05c0*/  ULEA UR6, UR5, UR4, 0x18 ;  /* 0x0000000405067291 */ /* 0x002fe4000f8ec03f */
[----:B------:R-:W-:-:S04]  /*05d0*/  UIADD3 UR4, -UR7, 0x100000, URZ ;  /* 0x0010000007047890 */ /* 0x000fc8000fffe13f */
[----:B------:R-:W-:Y:S02]  /*05e0*/  USHF.L.U32 UR5, UR4, 0xb, URZ ;  /* 0x0000000b04057899 */ /* 0x000fe4000800063f */
[----:B------:R-:W-:Y:S01]  /*05f0*/  USHF.L.U32 UR4, UR4, 0x1, URZ ;  /* 0x0000000104047899 */ /* 0x000fe2000800063f */
[----:B------:R-:W1:Y:S11]  /*0600*/  FENCE.VIEW.ASYNC.S ;  /* 0x00000000000073c6 */ /* 0x000e760000000000 */
[----:B-1----:R4:W1:Y:S01]  /*0610*/  SYNCS.EXCH.64 URZ, [UR6+0x30870], UR4 ;  /* 0x03087004063f75b2 */ /* 0x0028620008000100 */
[----:B------:R4:W1:Y:S01]  /*0620*/  SYNCS.EXCH.64 URZ, [UR6+0x30880], UR4 ;  /* 0x03088004063f75b2 */ /* 0x0008620008000100 */
[----:B------:R4:W1:Y:S01]  /*0630*/  SYNCS.EXCH.64 URZ, [UR6+0x30878], UR4 ;  /* 0x03087804063f75b2 */ /* 0x0008620008000100 */
[----:B------:R4:W1:Y:S02]  /*0640*/  SYNCS.EXCH.64 URZ, [UR6+0x30888], UR4 ;  /* 0x03088804063f75b2 */ /* 0x0008640008000100 */
[----:B----4-:R-:W-:Y:S01]  /*0650*/  NOP ;  /* 0x0000000000007918 */ /* 0x010fe20000000000 */
.L_x_887:
        /* <DEDUP_REMOVED lines=22> */
.L_x_888:
        /* <DEDUP_REMOVED lines=22> */
.L_x_889:
[----:B-1----:R-:W-:Y:S01]  /*0920*/  UMOV UR4, 0x1 ;  /* 0x0000000100047882 */ /* 0x002fe20000000000 */
[----:B------:R-:W-:Y:S01]  /*0930*/  PLOP3.LUT P0, PT, PT, PT, UP0, 0x80, 0x0 ;  /* 0x000000000000781c */ /* 0x000fe20003f0f008 */
[----:B------:R-:W-:Y:S01]  /*0940*/  USEL UR4, UR4, 0x2, !UP0 ;  /* 0x0000000204047887 */ /* 0x000fe2000c000000 */
[----:B------:R-:W-:-:S05]  /*0950*/  NOP ;  /* 0x0000000000007918 */ /* 0x000fca0000000000 */
[----:B------:R-:W-:-:S05]  /*0960*/  IMAD.U32 R2, RZ, RZ, UR4 ;  /* 0x00000004ff027e24 */ /* 0x000fca000f8e00ff */
[----:B------:R1:W-:Y:S01]  /*0970*/  STL [R1], R2 ;  /* 0x0000000201007387 */ /* 0x0003e20000100800 */
[----:B--23--:R-:W-:Y:S06]  /*0980*/  BAR.SYNC.DEFER_BLOCKING 0x0 ;  /* 0x0000000000007b1d */ /* 0x00cfec0000010000 */
[----:B------:R-:W-:Y:S05]  /*0990*/  @!P0 BRA `(.L_x_890) ;  /* 0x000000d400708947 */ /* 0x000fea0003800000 */
.L_x_891:
[----:B------:R-:W-:-:S08]  /*09a0*/  NOP ;  /* 0x0000000000007918 */ /* 0x000fd00000000000 */
[----:B------:R-:W2:Y:S02]  /*09b0*/  USETMAXREG.TRY_ALLOC.CTAPOOL UP0, 0xf0 ;  /* 0x000000f0000079c8 */ /* 0x000ea40008000600 */
[----:B--2---:R-:W-:-:S13]  /*09c0*/  PLOP3.LUT P0, PT, PT, PT, UP0, 0x80, 0x0 ;  /* 0x000000000000781c */ /* 0x004fda0003f0f008 */
[----:B------:R-:W-:Y:S05]  /*09d0*/  @!P0 BRA `(.L_x_891) ;  /* 0xfffffffc00f08947 */ /* 0x000fea000383ffff */
[----:B------:R-:W2:Y:S08]  /*09e0*/  S2UR UR7, SR_CTAID.X ;  /* 0x00000000000779c3 */ /* 0x000eb00000002500 */
[----:B------:R-:W-:Y:S08]  /*09f0*/  BAR.ARV 0x4, 0x120 ;  /* 0x0104800000007b1d */ /* 0x000ff00000002000 */
[----:B------:R-:W2:Y:S08]  /*0a00*/  LDC R0, c[0x0][0xda8] ;  /* 0x00036a00ff007b82 */ /* 0x000eb00000000800 */
[----:B------:R-:W-:Y:S06]  /*0a10*/  BAR.ARV 0x8, 0x120 ;  /* 0x0204800000007b1d */ /* 0x000fec0000002000 */
[----:B--2---:R-:W-:-:S13]  /*0a20*/  ISETP.LE.AND P0, PT, R0, UR7, PT ;  /* 0x0000000700007c0c */ /* 0x004fda000bf03270 */
[----:B------:R-:W-:Y:S05]  /*0a30*/  @P0 EXIT ;  /* 0x000000000000094d */ /* 0x000fea0003800000 */
[----:B------:R-:W2:Y:S01]  /*0a40*/  LDL R3, [R1] ;  /* 0x0000000001037983 */ /* 0x000ea20000100800 */
[----:B------:R-:W3:Y:S01]  /*0a50*/  S2UR UR4, SR_CgaCtaId ;  /* 0x00000000000479c3 */ /* 0x000ee20000008800 */
[----:B------:R-:W-:Y:S01]  /*0a60*/  UMOV UR38, 0x400 ;  /* 0x0000040000267882 */ /* 0x000fe20000000000 */
[----:B------:R-:W-:Y:S01]  /*0a70*/  UMOV UR46, URZ ;  /* 0x0000003f002e7c82 */ /* 0x000fe20008000000 */
[----:B-1----:R-:W1:Y:S01]  /*0a80*/  S2R R2, SR_TID.X ;  /* 0x0000000000027919 */ /* 0x002e620000002100 */
[----:B------:R-:W-:-:S04]  /*0a90*/  UMOV UR36, URZ ;  /* 0x0000003f00247c82 */ /* 0x000fc80008000000 */
[----:B------:R-:W4:Y:S01]  /*0aa0*/  S2UR UR6, SR_SWINHI ;  /* 0x00000000000679c3 */ /* 0x000f220000002f00 */
[----:B---3--:R-:W-:-:S07]  /*0ab0*/  ULEA UR38, UR4, UR38, 0x18 ;  /* 0x0000002604267291 */ /* 0x008fce000f8ec03f */
[----:B------:R-:W-:Y:S01]  /*0ac0*/  UMOV UR4, UR38 ;  /* 0x0000002600047c82 */ /* 0x000fe20008000000 */
[----:B----4-:R-:W-:Y:S01]  /*0ad0*/  UMOV UR5, UR6 ;  /* 0x0000000600057c82 */ /* 0x010fe20008000000 */
[----:B------:R-:W-:Y:S01]  /*0ae0*/  MOV R200, UR4 ;  /* 0x0000000400c87c02 */ /* 0x000fe20008000f00 */
[----:B-1----:R-:W-:Y:S01]  /*0af0*/  VIADD R213, R2, 0xffffff80 ;  /* 0xffffff8002d57836 */ /* 0x002fe20000000000 */
[----:B------:R-:W-:Y:S01]  /*0b00*/  UMOV UR4, UR7 ;  /* 0x0000000700047c82 */ /* 0x000fe20008000000 */
[----:B------:R-:W-:-:S03]  /*0b10*/  IMAD.U32 R201, RZ, RZ, UR5 ;  /* 0x00000005ffc97e24 */ /* 0x000fc6000f8e00ff */
[----:B------:R-:W-:-:S04]  /*0b20*/  SHF.R.S32.HI R0, RZ, 0x1f, R213 ;  /* 0x0000001fff007819 */ /* 0x000fc800000114d5 */
[CC--:B------:R-:W-:Y:S02]  /*0b30*/  LEA.HI R2, R0.reuse, R213.reuse, RZ, 0x4 ;  /* 0x000000d500027211 */ /* 0x0c0fe400078f20ff */
[----:B------:R-:W-:Y:S02]  /*0b40*/  LEA.HI R211, R0, R213, RZ, 0x5 ;  /* 0x000000d500d37211 */ /* 0x000fe400078f28ff */
[----:B------:R-:W-:Y:S02]  /*0b50*/  SHF.R.S32.HI R5, RZ, 0x4, R2 ;  /* 0x00000004ff057819 */ /* 0x000fe40000011402 */
[----:B------:R-:W-:Y:S02]  /*0b60*/  SHF.R.S32.HI R211, RZ, 0x5, R211 ;  /* 0x00000005ffd37819 */ /* 0x000fe400000114d3 */
[C---:B------:R-:W-:Y:S02]  /*0b70*/  LEA.HI R4, R2.reuse, R5, RZ, 0x1 ;  /* 0x0000000502047211 */ /* 0x040fe400078f08ff */
[----:B------:R-:W-:-:S02]  /*0b80*/  LOP3.LUT R2, R2, 0x3fffff0, RZ, 0xc0, !PT ;  /* 0x03fffff002027812 */ /* 0x000fc400078ec0ff */
[----:B------:R-:W-:-:S03]  /*0b90*/  LOP3.LUT R4, R4, 0x1ffffffe, RZ, 0xc0, !PT ;  /* 0x1ffffffe04047812 */ /* 0x000fc600078ec0ff */
[----:B------:R-:W-:Y:S02]  /*0ba0*/  IMAD.IADD R2, R213, 0x1, -R2 ;  /* 0x00000001d5027824 */ /* 0x000fe400078e0a02 */
[----:B------:R-:W-:Y:S02]  /*0bb0*/  IMAD.IADD R4, R5, 0x1, -R4 ;  /* 0x0000000105047824 */ /* 0x000fe400078e0a04 */
[----:B------:R-:W-:-:S04]  /*0bc0*/  IMAD R9, R211, 0x10, R2 ;  /* 0x00000010d3097824 */ /* 0x000fc800078e0202 */
[----:B------:R-:W-:Y:S01]  /*0bd0*/  IMAD R4, R9, 0x8, R4 ;  /* 0x0000000809047824 */ /* 0x000fe200078e0204 */
[----:B--2---:R-:W-:Y:S02]  /*0be0*/  R2UR UR8, R3 ;  /* 0x00000000030872ca */ /* 0x004fe400000e0000 */
[CC--:B------:R-:W-:Y:S02]  /*0bf0*/  LEA.HI R3, R0.reuse, R213.reuse, RZ, 0x7 ;  /* 0x000000d500037211 */ /* 0x0c0fe400078f38ff */
[----:B------:R-:W-:Y:S02]  /*0c00*/  LEA.HI R0, R0, R213, RZ, 0x3 ;  /* 0x000000d500007211 */ /* 0x000fe400078f18ff */
[----:B------:R-:W-:Y:S02]  /*0c10*/  LOP3.LUT R208, R3, 0xffffff80, RZ, 0xc0, !PT ;  /* 0xffffff8003d07812 */ /* 0x000fe400078ec0ff */
[----:B------:R-:W-:Y:S02]  /*0c20*/  SHF.R.S32.HI R210, RZ, 0x7, R3 ;  /* 0x00000007ffd27819 */ /* 0x000fe40000011403 */
[----:B------:R-:W-:Y:S01]  /*0c30*/  LOP3.LUT R2, R0, 0x1ffffff8, RZ, 0xc0, !PT ;  /* 0x1ffffff800027812 */ /* 0x000fe200078ec0ff */
[----:B------:R-:W-:Y:S01]  /*0c40*/  IMAD.IADD R208, R213, 0x1, -R208 ;  /* 0x00000001d5d07824 */ /* 0x000fe200078e0ad0 */
[----:B------:R-:W-:Y:S01]  /*0c50*/  LEA.HI R3, R3, R210, RZ, 0x1 ;  /* 0x000000d203037211 */ /* 0x000fe200078f08ff */
[----:B------:R-:W-:Y:S01]  /*0c60*/  ULOP3.LUT UR5, UR8, 0x1, URZ, 0xfc, !UPT ;  /* 0x0000000108057892 */ /* 0x000fe2000f8efc3f */
[----:B------:R-:W-:Y:S01]  /*0c70*/  SHF.R.S32.HI R204, RZ, 0x3, R0 ;  /* 0x00000003ffcc7819 */ /* 0x000fe20000011400 */
[----:B------:R-:W-:Y:S01]  /*0c80*/  IMAD.IADD R2, R213, 0x1, -R2 ;  /* 0x00000001d5027824 */ /* 0x000fe200078e0a02 */
[----:B------:R-:W-:-:S03]  /*0c90*/  SHF.R.S32.HI R7, RZ, 0x1f, R208 ;  /* 0x0000001fff077819 */ /* 0x000fc600000114d0 */
[----:B------:R-:W-:Y:S01]  /*0ca0*/  IMAD.U32 R212, RZ, RZ, UR5 ;  /* 0x00000005ffd47e24 */ /* 0x000fe2000f8e00ff */
[CC--:B------:R-:W-:Y:S01]  /*0cb0*/  LEA.HI R6, R7.reuse, R208.reuse, RZ, 0x2 ;  /* 0x000000d007067211 */ /* 0x0c0fe200078f10ff */
[----:B------:R-:W-:Y:S01]  /*0cc0*/  UMOV UR5, URZ ;  /* 0x0000003f00057c82 */ /* 0x000fe20008000000 */
[----:B------:R-:W-:Y:S01]  /*0cd0*/  LEA.HI R7, R7, R208, RZ, 0x5 ;  /* 0x000000d007077211 */ /* 0x000fe200078f28ff */
[----:B------:R-:W-:Y:S01]  /*0ce0*/  IMAD.SHL.U32 R202, R2, 0x8, RZ ;  /* 0x0000000802ca7824 */ /* 0x000fe200078e00ff */
[--C-:B------:R-:W-:Y:S02]  /*0cf0*/  SHF.R.S32.HI R5, RZ, 0x2, R6.reuse ;  /* 0x00000002ff057819 */ /* 0x100fe40000011406 */
[----:B------:R-:W-:Y:S02]  /*0d00*/  SHF.R.S32.HI R8, RZ, 0x1f, R6 ;  /* 0x0000001fff087819 */ /* 0x000fe40000011406 */
[----:B------:R-:W-:Y:S02]  /*0d10*/  SHF.R.S32.HI R7, RZ, 0x5, R7 ;  /* 0x00000005ff077819 */ /* 0x000fe40000011407 */
[----:B------:R-:W-:-:S02]  /*0d20*/  LEA.HI R8, R8, R5, RZ, 0x3 ;  /* 0x0000000508087211 */ /* 0x000fc400078f18ff */
[----:B------:R-:W-:Y:S02]  /*0d30*/  MOV R207, UR5 ;  /* 0x0000000500cf7c02 */ /* 0x000fe40008000f00 */
[----:B------:R-:W-:-:S05]  /*0d40*/  LOP3.LUT R8, R8, 0xfffffff8, RZ, 0xc0, !PT ;  /* 0xfffffff808087812 */ /* 0x000fca00078ec0ff */
[----:B------:R-:W-:Y:S01]  /*0d50*/  IMAD.IADD R8, R5, 0x1, -R8 ;  /* 0x0000000105087824 */ /* 0x000fe200078e0a08 */
[----:B------:R-:W-:Y:S01]  /*0d60*/  LOP3.LUT R5, R3, 0x3fffffe, RZ, 0xc0, !PT ;  /* 0x03fffffe03057812 */ /* 0x000fe200078ec0ff */
[----:B------:R-:W-:Y:S02]  /*0d70*/  IMAD.SHL.U32 R3, R4, 0x8, RZ ;  /* 0x0000000804037824 */ /* 0x000fe400078e00ff */
[----:B------:R-:W-:Y:S02]  /*0d80*/  IMAD R8, R7, 0x10, R8 ;  /* 0x0000001007087824 */ /* 0x000fe400078e0208 */
[----:B------:R-:W-:Y:S01]  /*0d90*/  IMAD.WIDE R200, R3, 0x2, R200 ;  /* 0x0000000203c87825 */ /* 0x000fe200078e02c8 */
[----:B------:R-:W-:-:S03]  /*0da0*/  LOP3.LUT R3, R6, 0x7ffffffc, RZ, 0xc0, !PT ;  /* 0x7ffffffc06037812 */ /* 0x000fc600078ec0ff */
[----:B------:R-:W-:Y:S02]  /*0db0*/  IMAD.IADD R5, R210, 0x1, -R5 ;  /* 0x00000001d2057824 */ /* 0x000fe400078e0a05 */
[----:B------:R-:W-:Y:S02]  /*0dc0*/  IMAD.IADD R22, R208, 0x1, -R3 ;  /* 0x00000001d0167824 */ /* 0x000fe400078e0a03 */
[----:B------:R-:W-:-:S07]  /*0dd0*/  IMAD R209, R5, 0x40, R8 ;  /* 0x0000004005d17824 */ /* 0x000fce00078e0208 */
.L_x_984:
[----:B------:R-:W-:Y:S01]  /*0de0*/  ULDC UR5, c[0x0][0xdd0] ;  /* 0x0003740000057ab9 */ /* 0x000fe20000000800 */
[----:B-1----:R-:W1:Y:S01]  /*0df0*/  LDC R0, c[0x0][0xde8] ;  /* 0x00037a00ff007b82 */ /* 0x002e620000000800 */
[----:B------:R-:W-:Y:S01]  /*0e00*/  UISETP.NE.AND UP0, UPT, UR5, 0x1, UPT ;  /* 0x000000010500788c */ /* 0x000fe2000bf05270 */
[----:B------:R-:W-:-:S10]  /*0e10*/  UMOV UR8, UR4 ;  /* 0x0000000400087c82 */ /* 0x000fd40008000000 */
[----:B------:R-:W-:Y:S01]  /*0e20*/  @UP0 ULDC UR6, c[0x0][0xdd4] ;  /* 0x0003750000060ab9 */ /* 0x000fe20000000800 */
[----:B------:R-:W-:Y:S01]  /*0e30*/  @UP0 ULDC UR9, c[0x0][0xdd8] ;  /* 0x0003760000090ab9 */ /* 0x000fe20000000800 */
[----:B------:R-:W-:-:S04]  /*0e40*/  UIMAD.WIDE.U32 UR6, UR4, UR6, URZ ;  /* 0x00000006040672a5 */ /* 0x000fc8000f8e003f */
[----:B------:R-:W-:-:S04]  /*0e50*/  @UP0 USHF.R.U32.HI UR8, URZ, UR9, UR7 ;  /* 0x000000093f080299 */ /* 0x000fc80008011607 */
[----:B------:R-:W-:Y:S02]  /*0e60*/  UIADD3 UR6, -UR8, URZ, URZ ;  /* 0x0000003f08067290 */ /* 0x000fe4000fffe13f */
[----:B-1----:R-:W-:Y:S02]  /*0e70*/  ISETP.LE.AND P0, PT, R0, UR8, PT ;  /* 0x0000000800007c0c */ /* 0x002fe4000bf03270 */
[----:B------:R-:W-:-:S11]  /*0e80*/  UIMAD UR7, UR5, UR6, UR4 ;  /* 0x00000006050772a4 */ /* 0x000fd6000f8e0204 */
[----:B--234-:R-:W-:Y:S05]  /*0e90*/  @!P0 BRA `(.L_x_892) ;  /* 0x0000000000248947 */ /* 0x01cfea0003800000 */
[----:B------:R-:W-:Y:S01]  /*0ea0*/  ULDC UR6, c[0x0][0xddc] ;  /* 0x0003770000067ab9 */ /* 0x000fe20000000800 */
[----:B------:R-:W-:Y:S01]  /*0eb0*/  UMOV UR9, UR7 ;  /* 0x0000000700097c82 */ /* 0x000fe20008000000 */
[----:B------:R-:W-:-:S11]  /*0ec0*/  UISETP.NE.AND UP0, UPT, UR6, 0x1, UPT ;  /* 0x000000010600788c */ /* 0x000fd6000bf05270 */
[----:B------:R-:W-:Y:S02]  /*0ed0*/  @UP0 ULDC.64 UR10, c[0x0][0xde0] ;  /* 0x00037800000a0ab9 */ /* 0x000fe40000000a00 */
[----:B------:R-:W-:-:S04]  /*0ee0*/  UIMAD.WIDE.U32 UR4, UR7, UR10, URZ ;  /* 0x0000000a070472a5 */ /* 0x000fc8000f8e003f */
[----:B------:R-:W-:-:S04]  /*0ef0*/  @UP0 USHF.R.U32.HI UR9, URZ, UR11, UR5 ;  /* 0x0000000b3f090299 */ /* 0x000fc80008011605 */
[----:B------:R-:W-:Y:S02]  /*0f00*/  UIMAD UR4, UR9, UR6, URZ ;  /* 0x00000006090472a4 */ /* 0x000fe4000f8e023f */
[----:B------:R-:W-:Y:S01]  /*0f10*/  IMAD.U32 R206, RZ, RZ, UR9 ;  /* 0x00000009ffce7e24 */ /* 0x000fe2000f8e00ff */
[----:B------:R-:W-:Y:S09]  /*0f20*/  BRA `(.L_x_893) ;  /* 0x0000000000207947 */ /* 0x000ff20003800000 */
.L_x_892:
[----:B------:R-:W-:Y:S01]  /*0f30*/  ULDC UR6, c[0x0][0xdc4] ;  /* 0x0003710000067ab9 */ /* 0x000fe20000000800 */
[----:B------:R-:W-:Y:S01]  /*0f40*/  UMOV UR9, UR7 ;  /* 0x0000000700097c82 */ /* 0x000fe20008000000 */
[----:B------:R-:W-:-:S11]  /*0f50*/  UISETP.NE.AND UP0, UPT, UR6, 0x1, UPT ;  /* 0x000000010600788c */ /* 0x000fd6000bf05270 */
[----:B------:R-:W-:Y:S02]  /*0f60*/  @UP0 ULDC.64 UR10, c[0x0][0xdc8] ;  /* 0x00037200000a0ab9 */ /* 0x000fe40000000a00 */
[----:B------:R-:W-:-:S04]  /*0f70*/  UIMAD.WIDE.U32 UR4, UR7, UR10, URZ ;  /* 0x0000000a070472a5 */ /* 0x000fc8000f8e003f */
[----:B------:R-:W-:-:S04]  /*0f80*/  @UP0 USHF.R.U32.HI UR9, URZ, UR11, UR5 ;  /* 0x0000000b3f090299 */ /* 0x000fc80008011605 */
[----:B------:R-:W-:Y:S02]  /*0f90*/  UIMAD UR4, UR9, UR6, URZ ;  /* 0x00000006090472a4 */ /* 0x000fe4000f8e023f */
[----:B------:R-:W-:-:S10]  /*0fa0*/  IMAD.U32 R206, RZ, RZ, UR9 ;  /* 0x00000009ffce7e24 */ /* 0x000fd4000f8e00ff */
.L_x_893:
[----:B------:R-:W-:Y:S01]  /*0fb0*/  R2UR UR5, R206 ;  /* 0x00000000ce0572ca */ /* 0x000fe200000e0000 */
[----:B------:R-:W-:Y:S01]  /*0fc0*/  UIADD3 UR6, UR7, -UR4, URZ ;  /* 0x8000000407067290 */ /* 0x000fe2000fffe03f */
[----:B------:R-:W-:Y:S01]  /*0fd0*/  ULDC UR43, c[0x0][0xdb8] ;  /* 0x00036e00002b7ab9 */ /* 0x000fe20000000800 */
[----:B------:R-:W-:Y:S01]  /*0fe0*/  ULDC.64 UR12, c[0x0][0x3f8] ;  /* 0x0000fe00000c7ab9 */ /* 0x000fe20000000a00 */
[----:B------:R-:W-:Y:S01]  /*0ff0*/  UISETP.NE.AND UP1, UPT, UR43, 0x1, UPT ;  /* 0x000000012b00788c */ /* 0x000fe2000bf25270 */
[----:B------:R-:W-:Y:S01]  /*1000*/  ULDC UR42, c[0x0][0xdac] ;  /* 0x00036b00002a7ab9 */ /* 0x000fe20000000800 */
[----:B------:R-:W-:Y:S01]  /*1010*/  UISETP.NE.U32.AND UP0, UPT, UR12, URZ, UPT ;  /* 0x0000003f0c00728c */ /* 0x000fe2000bf05070 */
[----:B------:R-:W-:Y:S01]  /*1020*/  ULDC UR11, c[0x0][0xdc4] ;  /* 0x00037100000b7ab9 */ /* 0x000fe20000000800 */
[----:B------:R-:W-:Y:S02]  /*1030*/  ULDC UR45, c[0x0][0x404] ;  /* 0x00010100002d7ab9 */ /* 0x000fe40000000800 */
[----:B------:R-:W-:-:S03]  /*1040*/  UISETP.NE.AND.EX UP0, UPT, UR13, URZ, UPT, UP0 ;  /* 0x0000003f0d00728c */ /* 0x000fc6000bf05300 */
[----:B------:R-:W-:Y:S01]  /*1050*/  ULOP3.LUT UR7, URZ, UR5, URZ, 0x33, !UPT ;  /* 0x000000053f077292 */ /* 0x000fe2000f8e333f */
[----:B------:R-:W-:Y:S02]  /*1060*/  ULDC UR9, c[0x0][0x288] ;  /* 0x0000a20000097ab9 */ /* 0x000fe40000000800 */
[----:B------:R-:W-:Y:S01]  /*1070*/  ULDC.64 UR4, c[0x0][0x9e0] ;  /* 0x0002780000047ab9 */ /* 0x000fe20000000a00 */
[----:B------:R-:W-:Y:S02]  /*1080*/  UIADD3 UR42, UR7, UR42, URZ ;  /* 0x0000002a072a7290 */ /* 0x000fe4000fffe03f */
[----:B------:R-:W-:Y:S02]  /*1090*/  UISETP.GE.AND UP2, UPT, UR5, 0x1, UPT ;  /* 0x000000010500788c */ /* 0x000fe4000bf46270 */
[----:B------:R-:W-:Y:S02]  /*10a0*/  USHF.L.U32 UR42, UR42, 0x7, URZ ;  /* 0x000000072a2a7899 */ /* 0x000fe4000800063f */
[----:B------:R-:W-:-:S02]  /*10b0*/  UIMAD UR8, UR8, UR11, UR6 ;  /* 0x0000000b080872a4 */ /* 0x000fc4000f8e0206 */
[----:B------:R-:W-:Y:S01]  /*10c0*/  USEL UR45, UR45, 0x1, UP0 ;  /* 0x000000012d2d7887 */ /* 0x000fe20008000000 */
[----:B------:R-:W-:Y:S01]  /*10d0*/  PLOP3.LUT P1, PT, PT, PT, UP2, 0x80, 0x0 ;  /* 0x000000000000781c */ /* 0x000fe20003f2f028 */
[----:B------:R-:W-:Y:S01]  /*10e0*/  @UP1 ULDC UR6, c[0x0][0xdbc] ;  /* 0x00036f0000061ab9 */ /* 0x000fe20000000800 */
[----:B------:R-:W-:Y:S01]  /*10f0*/  UIADD3 UR61, UR42, 0x80, -UR9 ;  /* 0x000000802a3d7890 */ /* 0x000fe2000fffe809 */
[----:B------:R-:W-:Y:S01]  /*1100*/  ULDC UR10, c[0x0][0x2e0] ;  /* 0x0000b800000a7ab9 */ /* 0x000fe20000000800 */
[----:B------:R-:W-:Y:S01]  /*1110*/  UIMAD.WIDE.U32 UR6, UR8, UR6, URZ ;  /* 0x00000006080672a5 */ /* 0x000fe2000f8e003f */
[----:B------:R-:W-:Y:S01]  /*1120*/  @UP1 ULDC UR11, c[0x0][0xdc0] ;  /* 0x00037000000b1ab9 */ /* 0x000fe20000000800 */
[----:B------:R-:W-:Y:S01]  /*1130*/  UIMAD UR61, UR45, UR10, UR61 ;  /* 0x0000000a2d3d72a4 */ /* 0x000fe2000f8e023d */
[----:B------:R-:W-:Y:S01]  /*1140*/  UMOV UR44, UR8 ;  /* 0x00000008002c7c82 */ /* 0x000fe20008000000 */
[----:B------:R-:W-:Y:S02]  /*1150*/  @UP1 USHF.R.U32.HI UR44, URZ, UR11, UR7 ;  /* 0x0000000b3f2c1299 */ /* 0x000fe40008011607 */
[----:B------:R-:W-:-:S02]  /*1160*/  UIADD3 UR4, UR61, UR4, URZ ;  /* 0x000000043d047290 */ /* 0x000fc4000fffe03f */
[----:B------:R-:W-:-:S04]  /*1170*/  UIADD3 UR6, -UR44, URZ, URZ ;  /* 0x0000003f2c067290 */ /* 0x000fc8000fffe13f */
[----:B------:R-:W-:Y:S01]  /*1180*/  UIMAD UR43, UR43, UR6, UR8 ;  /* 0x000000062b2b72a4 */ /* 0x000fe2000f8e0208 */
[----:B------:R-:W-:Y:S01]  /*1190*/  IMAD.U32 R0, RZ, RZ, UR4 ;  /* 0x00000004ff007e24 */ /* 0x000fe2000f8e00ff */
[----:B------:R-:W-:Y:S10]  /*11a0*/  @!P1 BRA `(.L_x_894) ;  /* 0x0000000000409947 */ /* 0x000ff40003800000 */
[----:B------:R-:W-:Y:S01]  /*11b0*/  ISETP.LT.AND P0, PT, RZ, UR61, PT ;  /* 0x0000003dff007c0c */ /* 0x000fe2000bf01270 */
[----:B------:R-:W-:-:S12]  /*11c0*/  UIADD3 UR4, UR61, -0x1, URZ ;  /* 0xffffffff3d047890 */ /* 0x000fd8000fffe03f */
[----:B------:R-:W-:Y:S05]  /*11d0*/  @P0 BRA `(.L_x_895) ;  /* 0x00000000001c0947 */ /* 0x000fea0003800000 */
[----:B------:R-:W-:Y:S02]  /*11e0*/  UISETP.NE.AND UP0, UPT, UR5, 0x1, UPT ;  /* 0x000000010500788c */ /* 0x000fe4000bf05270 */
[----:B------:R-:W-:-:S09]  /*11f0*/  UIADD3 UR4, -UR61, URZ, URZ ;  /* 0x0000003f3d047290 */ /* 0x000fd2000fffe13f */
[----:B------:R-:W-:Y:S02]  /*1200*/  @UP0 ULDC.64 UR12, c[0x0][0x9e8] ;  /* 0x00027a00000c0ab9 */ /* 0x000fe40000000a00 */
[----:B------:R-:W-:-:S04]  /*1210*/  UIMAD.WIDE.U32 UR6, UR4, UR12, URZ ;  /* 0x0000000c040672a5 */ /* 0x000fc8000f8e003f */
[----:B------:R-:W-:-:S04]  /*1220*/  @UP0 USHF.R.U32.HI UR4, URZ, UR13, UR7 ;  /* 0x0000000d3f040299 */ /* 0x000fc80008011607 */
[----:B------:R-:W-:Y:S01]  /*1230*/  ULOP3.LUT UR4, URZ, UR4, URZ, 0x33, !UPT ;  /* 0x000000043f047292 */ /* 0x000fe2000f8e333f */
[----:B------:R-:W-:Y:S11]  /*1240*/  BRA `(.L_x_896) ;  /* 0x0000000000107947 */ /* 0x000ff60003800000 */
.L_x_895:
[----:B------:R-:W-:-:S11]  /*1250*/  UISETP.NE.AND UP0, UPT, UR5, 0x1, UPT ;  /* 0x000000010500788c */ /* 0x000fd6000bf05270 */
[----:B------:R-:W-:Y:S02]  /*1260*/  @UP0 ULDC.64 UR12, c[0x0][0x9e8] ;  /* 0x00027a00000c0ab9 */ /* 0x000fe40000000a00 */
[----:B------:R-:W-:-:S04]  /*1270*/  UIMAD.WIDE.U32 UR6, UR4, UR12, URZ ;  /* 0x0000000c040672a5 */ /* 0x000fc8000f8e003f */
[----:B------:R-:W-:-:S12]  /*1280*/  @UP0 USHF.R.U32.HI UR4, URZ, UR13, UR7 ;  /* 0x0000000d3f040299 */ /* 0x000fd80008011607 */
.L_x_896:
[----:B------:R-:W-:-:S06]  /*1290*/  UIMAD UR4, UR4, UR5, UR5 ;  /* 0x00000005040472a4 */ /* 0x000fcc000f8e0205 */
[----:B------:R-:W-:-:S07]  /*12a0*/  VIMNMX R0, R0, UR4, PT ;  /* 0x0000000400007c48 */ /* 0x000fce000bfe0100 */
.L_x_894:
[----:B------:R-:W-:Y:S01]  /*12b0*/  UIMAD UR4, UR45, UR10, 0x3f ;  /* 0x0000003f2d0474a4 */ /* 0x000fe2000f8e020a */
[----:B------:R-:W-:Y:S01]  /*12c0*/  VIADD R0, R0, 0x3f ;  /* 0x0000003f00007836 */ /* 0x000fe20000000000 */
[----:B------:R-:W-:Y:S02]  /*12d0*/  UIADD3 UR7, UR42, -UR9, URZ ;  /* 0x800000092a077290 */ /* 0x000fe4000fffe03f */
[----:B------:R-:W-:Y:S02]  /*12e0*/  USHF.R.S32.HI UR6, URZ, 0x1f, UR4 ;  /* 0x0000001f3f067899 */ /* 0x000fe40008011404 */
[----:B------:R-:W-:Y:S01]  /*12f0*/  SHF.R.S32.HI R3, RZ, 0x1f, R0 ;  /* 0x0000001fff037819 */ /* 0x000fe20000011400 */
[----:B------:R-:W-:Y:S02]  /*1300*/  UIMAD UR7, UR45, UR10, UR7 ;  /* 0x0000000a2d0772a4 */ /* 0x000fe4000f8e0207 */
[----:B------:R-:W-:Y:S01]  /*1310*/  ULEA.HI UR6, UR6, UR4, URZ, 0x6 ;  /* 0x0000000406067291 */ /* 0x000fe2000f8f303f */
[----:B------:R-:W-:Y:S01]  /*1320*/  LEA.HI R3, R3, R0, RZ, 0x6 ;  /* 0x0000000003037211 */ /* 0x000fe200078f30ff */
[----:B------:R-:W-:-:S02]  /*1330*/  ULDC UR8, c[0x0][0x9dc] ;  /* 0x0002770000087ab9 */ /* 0x000fc40000000800 */
[----:B------:R-:W-:Y:S01]  /*1340*/  USHF.R.S32.HI UR6, URZ, 0x6, UR6 ;  /* 0x000000063f067899 */ /* 0x000fe20008011406 */
[----:B------:R-:W-:Y:S01]  /*1350*/  SHF.R.S32.HI R3, RZ, 0x6, R3 ;  /* 0x00000006ff037819 */ /* 0x000fe20000011403 */
[----:B------:R-:W-:-:S04]  /*1360*/  UIADD3 UR8, UR7, -UR8, URZ ;  /* 0x8000000807087290 */ /* 0x000fc8000fffe03f */
[----:B------:R-:W-:Y:S01]  /*1370*/  VIMNMX R103, R3, UR6, PT ;  /* 0x0000000603677c48 */ /* 0x000fe2000bfe0100 */
[----:B------:R-:W-:Y:S07]  /*1380*/  @!P1 BRA `(.L_x_897) ;  /* 0x0000000000489947 */ /* 0x000fee0003800000 */
[----:B------:R-:W-:Y:S02]  /*1390*/  UMOV UR4, UR7 ;  /* 0x0000000700047c82 */ /* 0x000fe40008000000 */
[----:B------:R-:W-:-:S06]  /*13a0*/  UISETP.GT.AND UP0, UPT, UR4, -0x1, UPT ;  /* 0xffffffff0400788c */ /* 0x000fcc000bf04270 */
[----:B------:R-:W-:-:S13]  /*13b0*/  PLOP3.LUT P0, PT, PT, PT, UP0, 0x80, 0x0 ;  /* 0x000000000000781c */ /* 0x000fda0003f0f008 */
[----:B------:R-:W-:Y:S05]  /*13c0*/  @P0 BRA `(.L_x_898) ;  /* 0x00000000001c0947 */ /* 0x000fea0003800000 */
[----:B------:R-:W-:Y:S02]  /*13d0*/  UISETP.NE.AND UP0, UPT, UR5, 0x1, UPT ;  /* 0x000000010500788c */ /* 0x000fe4000bf05270 */
[----:B------:R-:W-:-:S09]  /*13e0*/  ULOP3.LUT UR4, URZ, UR4, URZ, 0x33, !UPT ;  /* 0x000000043f047292 */ /* 0x000fd2000f8e333f */
[----:B------:R-:W-:Y:S02]  /*13f0*/  @UP0 ULDC.64 UR10, c[0x0][0x9e8] ;  /* 0x00027a00000a0ab9 */ /* 0x000fe40000000a00 */
[----:B------:R-:W-:-:S04]  /*1400*/  UIMAD.WIDE.U32 UR6, UR4, UR10, URZ ;  /* 0x0000000a040672a5 */ /* 0x000fc8000f8e003f */
[----:B------:R-:W-:-:S04]  /*1410*/  @UP0 USHF.R.U32.HI UR4, URZ, UR11, UR7 ;  /* 0x0000000b3f040299 */ /* 0x000fc80008011607 */
[----:B------:R-:W-:Y:S01]  /*1420*/  ULOP3.LUT UR4, URZ, UR4, URZ, 0x33, !UPT ;  /* 0x000000043f047292 */ /* 0x000fe2000f8e333f */
[----:B------:R-:W-:Y:S11]  /*1430*/  BRA `(.L_x_899) ;  /* 0x0000000000107947 */ /* 0x000ff60003800000 */
.L_x_898:
[----:B------:R-:W-:-:S11]  /*1440*/  UISETP.NE.AND UP0, UPT, UR5, 0x1, UPT ;  /* 0x000000010500788c */ /* 0x000fd6000bf05270 */
[----:B------:R-:W-:Y:S02]  /*1450*/  @UP0 ULDC.64 UR10, c[0x0][0x9e8] ;  /* 0x00027a00000a0ab9 */ /* 0x000fe40000000a00 */
[----:B------:R-:W-:-:S04]  /*1460*/  UIMAD.WIDE.U32 UR6, UR4, UR10, URZ ;  /* 0x0000000a040672a5 */ /* 0x000fc8000f8e003f */
[----:B------:R-:W-:-:S12]  /*1470*/  @UP0 USHF.R.U32.HI UR4, URZ, UR11, UR7 ;  /* 0x0000000b3f040299 */ /* 0x000fd80008011607 */
.L_x_899:
[----:B------:R-:W-:-:S04]  /*1480*/  UIMAD UR4, UR4, UR5, URZ ;  /* 0x00000005040472a4 */ /* 0x000fc8000f8e023f */
[----:B------:R-:W-:-:S04]  /*1490*/  UISETP.LT.AND UP0, UPT, UR8, UR4, UPT ;  /* 0x000000040800728c */ /* 0x000fc8000bf01270 */
[----:B------:R-:W-:-:S12]  /*14a0*/  USEL UR8, UR8, UR4, !UP0 ;  /* 0x0000000408087287 */ /* 0x000fd8000c000000 */
.L_x_897:
[----:B------:R-:W-:Y:S01]  /*14b0*/  USHF.R.S32.HI UR4, URZ, 0x1f, UR8 ;  /* 0x0000001f3f047899 */ /* 0x000fe20008011408 */
[----:B------:R-:W-:Y:S01]  /*14c0*/  PLOP3.LUT P0, PT, PT, PT, PT, 0x80, 0x0 ;  /* 0x000000000000781c */ /* 0x000fe20003f0f070 */
[----:B------:R-:W-:Y:S01]  /*14d0*/  IMAD.MOV.U32 R0, RZ, RZ, RZ ;  /* 0x000000ffff007224 */ /* 0x000fe200078e00ff */
[----:B------:R-:W-:Y:S01]  /*14e0*/  CS2R R2, SRZ ;  /* 0x0000000000027805 */ /* 0x000fe2000001ff00 */
[----:B------:R-:W-:Y:S01]  /*14f0*/  ULEA.HI UR4, UR4, UR8, URZ, 0x6 ;  /* 0x0000000804047291 */ /* 0x000fe2000f8f303f */
[----:B------:R-:W-:Y:S02]  /*1500*/  CS2R R150, SRZ ;  /* 0x0000000000967805 */ /* 0x000fe4000001ff00 */
[----:B------:R-:W-:Y:S02]  /*1510*/  CS2R R148, SRZ ;  /* 0x0000000000947805 */ /* 0x000fe4000001ff00 */
[----:B------:R-:W-:Y:S01]  /*1520*/  CS2R R146, SRZ ;  /* 0x0000000000927805 */ /* 0x000fe2000001ff00 */
[----:B------:R-:W-:Y:S01]  /*1530*/  USHF.R.S32.HI UR4, URZ, 0x6, UR4 ;  /* 0x000000063f047899 */ /* 0x000fe20008011404 */
[----:B------:R-:W-:-:S02]  /*1540*/  CS2R R144, SRZ ;  /* 0x0000000000907805 */ /* 0x000fc4000001ff00 */
[----:B------:R-:W-:Y:S02]  /*1550*/  CS2R R142, SRZ ;  /* 0x00000000008e7805 */ /* 0x000fe4000001ff00 */
[----:B------:R-:W-:Y:S01]  /*1560*/  CS2R R140, SRZ ;  /* 0x00000000008c7805 */ /* 0x000fe2000001ff00 */
[----:B------:R-:W-:Y:S01]  /*1570*/  UISETP.LT.AND UP0, UPT, URZ, UR4, UPT ;  /* 0x000000043f00728c */ /* 0x000fe2000bf01270 */
[----:B------:R-:W-:Y:S02]  /*1580*/  CS2R R138, SRZ ;  /* 0x00000000008a7805 */ /* 0x000fe4000001ff00 */
[----:B------:R-:W-:Y:S02]  /*1590*/  CS2R R136, SRZ ;  /* 0x0000000000887805 */ /* 0x000fe4000001ff00 */
[----:B------:R-:W-:Y:S01]  /*15a0*/  CS2R R134, SRZ ;  /* 0x0000000000867805 */ /* 0x000fe2000001ff00 */
[----:B------:R-:W-:Y:S01]  /*15b0*/  USEL UR60, URZ, UR4, !UP0 ;  /* 0x000000043f3c7287 */ /* 0x000fe2000c000000 */
[----:B------:R-:W-:-:S02]  /*15c0*/  CS2R R132, SRZ ;  /* 0x0000000000847805 */ /* 0x000fc4000001ff00 */
[----:B------:R-:W-:Y:S02]  /*15d0*/  CS2R R130, SRZ ;  /* 0x0000000000827805 */ /* 0x000fe4000001ff00 */
[----:B------:R-:W-:Y:S02]  /*15e0*/  CS2R R128, SRZ ;  /* 0x0000000000807805 */ /* 0x000fe4000001ff00 */
[----:B------:R-:W-:Y:S02]  /*15f0*/  CS2R R126, SRZ ;  /* 0x00000000007e7805 */ /* 0x000fe4000001ff00 */
[----:B------:R-:W-:Y:S02]  /*1600*/  CS2R R124, SRZ ;  /* 0x00000000007c7805 */ /* 0x000fe4000001ff00 */
[----:B------:R-:W-:Y:S02]  /*1610*/  ISETP.GT.AND P1, PT, R103, UR60, PT ;  /* 0x0000003c67007c0c */ /* 0x000fe4000bf24270 */
        /* <DEDUP_REMOVED lines=10> */
[----:B------:R-:W-:Y:S01]  /*16c0*/  IMAD.MOV.U32 R102, RZ, RZ, RZ ;  /* 0x000000ffff667224 */ /* 0x000fe200078e00ff */
        /* <DEDUP_REMOVED lines=36> */
[----:B------:R-:W-:Y:S02]  /*1910*/  MOV R160, RZ ;  /* 0x000000ff00a07202 */ /* 0x000fe40000000f00 */
[----:B------:R-:W-:Y:S01]  /*1920*/  CS2R R6, SRZ ;  /* 0x0000000000067805 */ /* 0x000fe2000001ff00 */
[----:B------:R-:W-:Y:S01]  /*1930*/  IMAD.MOV.U32 R29, RZ, RZ, RZ ;  /* 0x000000ffff1d7224 */ /* 0x000fe200078e00ff */
[----:B------:R-:W-:Y:S01]  /*1940*/  CS2R R56, SRZ ;  /* 0x0000000000387805 */ /* 0x000fe2000001ff00 */
[----:B------:R-:W-:Y:S01]  /*1950*/  IMAD.MOV.U32 R4, RZ, RZ, RZ ;  /* 0x000000ffff047224 */ /* 0x000fe200078e00ff */
[----:B------:R-:W-:Y:S06]  /*1960*/  @!P1 BRA `(.L_x_900) ;  /* 0x000000a800d89947 */ /* 0x000fec0003800000 */
[----:B------:R-:W1:Y:S01]  /*1970*/  SHFL.IDX PT, R0, R210, RZ, 0x1f ;  /* 0x00001fffd2007589 */ /* 0x000e6200000e0000 */
[----:B------:R-:W-:-:S04]  /*1980*/  UIADD3 UR6, UR38, 0x10400, URZ ;  /* 0x0001040026067890 */ /* 0x000fc8000fffe03f */
[----:B------:R-:W-:-:S06]  /*1990*/  ULOP3.LUT UP0, URZ, UR6, 0x3ff, URZ, 0xc0, !UPT ;  /* 0x000003ff063f7892 */ /* 0x000fcc000f80c03f */
[----:B------:R-:W-:Y:S02]  /*19a0*/  PLOP3.LUT P0, PT, PT, PT, UP0, 0x80, 0x0 ;  /* 0x000000000000781c */ /* 0x000fe40003f0f008 */
[----:B-1----:R-:W-:-:S13]  /*19b0*/  R2UR UR4, R0 ;  /* 0x00000000000472ca */ /* 0x002fda00000e0000 */
[----:B------:R-:W-:-:S04]  /*19c0*/  ULEA.HI UR5, UR4, UR4, URZ, 0x1 ;  /* 0x0000000404057291 */ /* 0x000fc8000f8f083f */
        /* <DEDUP_REMOVED lines=10> */
[----:B------:R1:W2:Y:S01]  /*1a70*/  LDC.64 R2, c[0x4][R0] ;  /* 0x0100000000027b82 */ /* 0x0002a20000000a00 */
[----:B------:R-:W-:Y:S01]  /*1a80*/  IMAD.U32 R5, RZ, RZ, UR5 ;  /* 0x00000005ff057e24 */ /* 0x000fe2000f8e00ff */
[----:B------:R-:W-:Y:S01]  /*1a90*/  ULDC.64 UR4, c[0x4][0x1c0] ;  /* 0x0100700000047ab9 */ /* 0x000fe20000000a00 */
[----:B------:R-:W-:Y:S01]  /*1aa0*/  IMAD.U32 R10, RZ, RZ, UR6 ;  /* 0x00000006ff0a7e24 */ /* 0x000fe2000f8e00ff */
[----:B------:R-:W-:Y:S01]  /*1ab0*/  MOV R8, 0x70 ;  /* 0x0000007000087802 */ /* 0x000fe20000000f00 */
[----:B------:R-:W-:Y:S02]  /*1ac0*/  IMAD.U32 R6, RZ, RZ, UR4 ;  /* 0x00000004ff067e24 */ /* 0x000fe4000f8e00ff */
[----:B------:R-:W-:-:S02]  /*1ad0*/  IMAD.U32 R7, RZ, RZ, UR5 ;  /* 0x00000005ff077e24 */ /* 0x000fc4000f8e00ff */
[----:B------:R-:W-:Y:S02]  /*1ae0*/  IMAD.U32 R11, RZ, RZ, UR7 ;  /* 0x00000007ff0b7e24 */ /* 0x000fe4000f8e00ff */
[----:B------:R-:W-:Y:S02]  /*1af0*/  IMAD.MOV.U32 R12, RZ, RZ, 0x1 ;  /* 0x00000001ff0c7424 */ /* 0x000fe400078e00ff */
[----:B-1----:R-:W-:-:S07]  /*1b00*/  IMAD.MOV.U32 R13, RZ, RZ, RZ ;  /* 0x000000ffff0d7224 */ /* 0x002fce00078e00ff */
[----:B------:R-:W-:-:S07]  /*1b10*/  LEPC R20, `(.L_x_901) ;  /* 0x000000001014794e */ /* 0x000fce0000000000 */
[----:B--2---:R-:W-:Y:S05]  /*1b20*/  CALL.ABS.NOINC R2 ;  /* 0x0000000002007343 */ /* 0x004fea0003c00000 */
.L_x_901:
[----:B------:R-:W-:Y:S02]  /*1b30*/  R2UR UR6, R207 ;  /* 0x00000000cf0672ca */ /* 0x000fe400000e0000 */
[----:B------:R-:W-:-:S11]  /*1b40*/  R2UR UR5, R212 ;  /* 0x00000000d40572ca */ /* 0x000fd600000e0000 */
[----:B------:R-:W-:Y:S02]  /*1b50*/  ULEA.HI UR4, UR6, UR6, URZ, 0x1 ;  /* 0x0000000606047291 */ /* 0x000fe4000f8f083f */
[----:B------:R-:W-:Y:S02]  /*1b60*/  IMAD.U32 R2, RZ, RZ, UR5 ;  /* 0x00000005ff027e24 */ /* 0x000fe4000f8e00ff */
[----:B------:R-:W-:-:S03]  /*1b70*/  ULOP3.LUT UR4, UR4, 0xfffffffe, URZ, 0xc0, !UPT ;  /* 0xfffffffe04047892 */ /* 0x000fc6000f8ec03f */
[----:B------:R-:W-:Y:S01]  /*1b80*/  ISETP.NE.AND P0, PT, R2, 0x3, PT ;  /* 0x000000030200780c */ /* 0x000fe20003f05270 */
[----:B------:R-:W-:-:S06]  /*1b90*/  UIADD3 UR4, UR6, -UR4, URZ ;  /* 0x8000000406047290 */ /* 0x000fcc000fffe03f */
[----:B------:R-:W-:-:S05]  /*1ba0*/  IMAD.U32 R0, RZ, RZ, UR4 ;  /* 0x00000004ff007e24 */ /* 0x000fca000f8e00ff */
[----:B------:R-:W-:-:S04]  /*1bb0*/  SHF.L.U32 R0, R0, 0x1f, RZ ;  /* 0x0000001f00007819 */ /* 0x000fc800000006ff */
[----:B------:R-:W1:Y:S02]  /*1bc0*/  SYNCS.PHASECHK.TRANS64.TRYWAIT P1, [UR38+0x30800], R0 ;  /* 0x03080000ff0075a7 */ /* 0x000e640008020166 */
[----:B-1----:R-:W-:Y:S05]  /*1bd0*/  @!P1 BRA `(.L_x_902) ;  /* 0x000000fc00089947 */ /* 0x002fea0003800000 */
.L_x_1049:
[----:B------:R-:W-:Y:S05]  /*1be0*/  @!P0 BRA `(.L_x_903) ;  /* 0x0000000000048947 */ /* 0x000fea0003800000 */
[----:B------:R-:W-:Y:S01]  /*1bf0*/  BPT.TRAP 0x1 ;  /* 0x000000040000795c */ /* 0x000fe20000300000 */
.L_x_903:
[----:B-1----:R-:W-:Y:S02]  /*1c00*/  IMAD.U32 R3, RZ, RZ, UR36 ;  /* 0x00000024ff037e24 */ /* 0x002fe4000f8e00ff */
[----:B------:R-:W-:-:S03]  /*1c10*/  IMAD.U32 R0, RZ, RZ, UR46 ;  /* 0x0000002eff007e24 */ /* 0x000fc6000f8e00ff */
[----:B------:R-:W-:Y:S02]  /*1c20*/  LEA R3, R3, UR38, 0x3 ;  /* 0x0000002603037c11 */ /* 0x000fe4000f8e18ff */
[----:B------:R-:W-:-:S04]  /*1c30*/  SHF.L.U32 R0, R0, 0x1f, RZ ;  /* 0x0000001f00007819 */ /* 0x000fc800000006ff */
[----:B------:R1:W2:Y:S01]  /*1c40*/  SYNCS.PHASECHK.TRANS64.TRYWAIT P2, [R3+URZ+0x30830], R0 ;  /* 0x03083000030075a7 */ /* 0x0002a2000804017f */
[----:B------:R-:W-:Y:S05]  /*1c50*/  @!P0 BRA `(.L_x_904) ;  /* 0x0000000000048947 */ /* 0x000fea0003800000 */
[----:B------:R-:W-:Y:S01]  /*1c60*/  BPT.TRAP 0x1 ;  /* 0x000000040000795c */ /* 0x000fe20000300000 */
.L_x_904:
[----:B------:R-:W3:Y:S02]  /*1c70*/  S2R R2, SR_TID.X ;  /* 0x0000000000027919 */ /* 0x000ee40000002100 */
[----:B---3--:R-:W-:Y:S01]  /*1c80*/  LOP3.LUT P1, RZ, R2, 0x7f, RZ, 0xc0, !PT ;  /* 0x0000007f02ff7812 */ /* 0x008fe2000782c0ff */
[----:B--2---:R-:W-:-:S12]  /*1c90*/  @P2 BRA `(.L_x_905) ;  /* 0x0000000000082947 */ /* 0x004fd80003800000 */
[----:B------:R-:W2:Y:S02]  /*1ca0*/  SYNCS.PHASECHK.TRANS64.TRYWAIT P2, [R3+URZ+0x30830], R0 ;  /* 0x03083000030075a7 */ /* 0x000ea4000804017f */
[----:B--2---:R-:W-:Y:S05]  /*1cb0*/  @!P2 BRA `(.L_x_906) ;  /* 0x000000f800e8a947 */ /* 0x004fea0003800000 */
.L_x_905:
[----:B------:R-:W-:Y:S05]  /*1cc0*/  WARPSYNC.ALL ;  /* 0x0000000000007948 */ /* 0x000fea0003800000 */
[----:B------:R-:W-:Y:S01]  /*1cd0*/  UIADD3 UR4, UR38, 0x20400, URZ ;  /* 0x0002040026047890 */ /* 0x000fe2000fffe03f */
[----:B------:R-:W-:Y:S01]  /*1ce0*/  WARPGROUP.ARRIVE ;  /* 0x00000000000079c5 */ /* 0x000fe20000000000 */
[----:B------:R-:W-:Y:S01]  /*1cf0*/  ULOP3.LUT UR40, UR40, 0x10000, URZ, 0xfc, !UPT ;  /* 0x0001000028287892 */ /* 0x000fe2000f8efc3f */
[----:B-12---:R-:W1:Y:S01]  /*1d00*/  LDC R0, c[0x0][0x2e0] ;  /* 0x0000b800ff007b82 */ /* 0x006e620000000800 */
[----:B------:R-:W-:Y:S01]  /*1d10*/  USHF.R.U32.HI UR4, URZ, 0x4, UR4 ;  /* 0x000000043f047899 */ /* 0x000fe20008011604 */
[----:B------:R-:W-:Y:S01]  /*1d20*/  IMAD.MOV.U32 R4, RZ, RZ, -0x40 ;  /* 0xffffffc0ff047424 */ /* 0x000fe200078e00ff */
[----:B------:R-:W-:Y:S01]  /*1d30*/  UMOV UR9, 0x40000040 ;  /* 0x4000004000097882 */ /* 0x000fe20000000000 */
[----:B------:R-:W-:Y:S01]  /*1d40*/  UMOV UR11, 0x40000040 ;  /* 0x40000040000b7882 */ /* 0x000fe20000000000 */
[----:B------:R-:W-:Y:S01]  /*1d50*/  ULOP3.LUT UR4, UR4, 0x3fff, URZ, 0xc0, !UPT ;  /* 0x00003fff04047892 */ /* 0x000fe2000f8ec03f */
[----:B------:R-:W-:Y:S01]  /*1d60*/  IMAD.U32 R19, RZ, RZ, UR9 ;  /* 0x00000009ff137e24 */ /* 0x000fe2000f8e00ff */
[----:B------:R-:W-:Y:S01]  /*1d70*/  UMOV UR8, UR40 ;  /* 0x0000002800087c82 */ /* 0x000fe20008000000 */
[----:B------:R-:W-:Y:S01]  /*1d80*/  UMOV UR7, 0x40000040 ;  /* 0x4000004000077882 */ /* 0x000fe20000000000 */
[----:B------:R-:W-:Y:S01]  /*1d90*/  ULOP3.LUT UR37, UR4, 0x10000, URZ, 0xfc, !UPT ;  /* 0x0001000004257892 */ /* 0x000fe2000f8efc3f */
[----:B------:R-:W-:Y:S01]  /*1da0*/  IMAD.U32 R18, RZ, RZ, UR8 ;  /* 0x00000008ff127e24 */ /* 0x000fe2000f8e00ff */
[----:B------:R-:W-:Y:S01]  /*1db0*/  UIADD3 UR4, UR40, 0x2, URZ ;  /* 0x0000000228047890 */ /* 0x000fe2000fffe03f */
[----:B------:R-:W2:Y:S01]  /*1dc0*/  LDC R21, c[0x0][0x288] ;  /* 0x0000a200ff157b82 */ /* 0x000ea20000000800 */
[----:B------:R-:W-:Y:S01]  /*1dd0*/  ULEA UR39, UR36, UR37, 0xb ;  /* 0x0000002524277291 */ /* 0x000fe2000f8e583f */
[----:B------:R-:W-:Y:S01]  /*1de0*/  IMAD R23, R103, R4, 0x40 ;  /* 0x0000004067177424 */ /* 0x000fe200078e0204 */
[----:B------:R-:W-:Y:S01]  /*1df0*/  UIADD3 UR12, UR40, 0x406, URZ ;  /* 0x00000406280c7890 */ /* 0x000fe2000fffe03f */
[----:B------:R-:W-:Y:S01]  /*1e00*/  @!P1 VIADD R2, R3, 0x30840 ;  /* 0x0003084003029836 */ /* 0x000fe20000000000 */
[----:B------:R-:W-:Y:S01]  /*1e10*/  UIADD3 UR5, UR39, 0x2, URZ ;  /* 0x0000000227057890 */ /* 0x000fe2000fffe03f */
[----:B------:R-:W-:Y:S01]  /*1e20*/  VIADD R6, R209, UR42 ;  /* 0x0000002ad1067c36 */ /* 0x000fe20008000000 */
[----:B------:R-:W-:Y:S01]  /*1e30*/  UIADD3 UR6, UR39, 0x202, URZ ;  /* 0x0000020227067890 */ /* 0x000fe2000fffe03f */
[----:B------:R-:W-:Y:S01]  /*1e40*/  LEA R7, R103, 0xffffffc0, 0x6 ;  /* 0xffffffc067077811 */ /* 0x000fe200078e30ff */
[----:B------:R-:W-:Y:S01]  /*1e50*/  UMOV UR10, UR39 ;  /* 0x00000027000a7c82 */ /* 0x000fe20008000000 */
[----:B------:R-:W-:Y:S01]  /*1e60*/  UIADD3 UR14, UR39, 0x206, URZ ;  /* 0x00000206270e7890 */ /* 0x000fe2000fffe03f */
[----:B------:R-:W-:Y:S01]  /*1e70*/  HGMMA.64x64x16.F32 R24, gdesc[UR8], RZ, !UPT, gsb0 ;  /* 0x00e00000081879f0 */ /* 0x000fe2000c0008ff */
[----:B------:R-:W-:Y:S01]  /*1e80*/  UMOV UR8, UR4 ;  /* 0x0000000400087c82 */ /* 0x000fe20008000000 */
[----:B------:R-:W-:Y:S01]  /*1e90*/  UMOV UR9, 0x40000040 ;  /* 0x4000004000097882 */ /* 0x000fe20000000000 */
[----:B------:R-:W-:Y:S01]  /*1ea0*/  UMOV UR10, UR5 ;  /* 0x00000005000a7c82 */ /* 0x000fe20008000000 */
[----:B------:R-:W-:Y:S01]  /*1eb0*/  UMOV UR11, 0x40000040 ;  /* 0x40000040000b7882 */ /* 0x000fe20000000000 */
[----:B------:R-:W-:Y:S01]  /*1ec0*/  UIADD3 UR4, UR40, 0x4, URZ ;  /* 0x0000000428047890 */ /* 0x000fe2000fffe03f */
[----:B------:R-:W-:Y:S01]  /*1ed0*/  MOV R16, UR8 ;  /* 0x0000000800107c02 */ /* 0x000fe20008000f00 */
[----:B------:R-:W-:Y:S01]  /*1ee0*/  UIADD3 UR5, UR39, 0x4, URZ ;  /* 0x0000000427057890 */ /* 0x000fe2000fffe03f */
[----:B------:R-:W-:Y:S01]  /*1ef0*/  IMAD.U32 R17, RZ, RZ, UR9 ;  /* 0x00000009ff117e24 */ /* 0x000fe2000f8e00ff */
[----:B------:R-:W-:Y:S01]  /*1f00*/  UMOV UR13, 0x40000040 ;  /* 0x40000040000d7882 */ /* 0x000fe20000000000 */
[----:B------:R-:W-:Y:S01]  /*1f10*/  UMOV UR15, 0x40000040 ;  /* 0x40000040000f7882 */ /* 0x000fe20000000000 */
[----:B------:R-:W-:Y:S01]  /*1f20*/  UIADD3 UR16, UR40, 0x800, URZ ;  /* 0x0000080028107890 */ /* 0x000fe2000fffe03f */
[----:B-1----:R-:W-:Y:S01]  /*1f30*/  IMAD R3, R0, UR45, R23 ;  /* 0x0000002d00037c24 */ /* 0x002fe2000f8e0217 */
[----:B------:R-:W-:Y:S01]  /*1f40*/  UIADD3 UR18, UR39, 0x400, URZ ;  /* 0x0000040027127890 */ /* 0x000fe2000fffe03f */
[----:B------:R-:W-:Y:S01]  /*1f50*/  @!P1 PRMT R2, RZ, 0x654, R2 ;  /* 0x00000654ff029816 */ /* 0x000fe20000000002 */
[----:B------:R-:W-:Y:S01]  /*1f60*/  UMOV UR17, 0x40000040 ;  /* 0x4000004000117882 */ /* 0x000fe20000000000 */
[----:B------:R-:W-:Y:S01]  /*1f70*/  UMOV UR19, 0x40000040 ;  /* 0x4000004000137882 */ /* 0x000fe20000000000 */
[----:B------:R-:W-:Y:S01]  /*1f80*/  UIADD3 UR20, UR40, 0x802, URZ ;  /* 0x0000080228147890 */ /* 0x000fe2000fffe03f */
[----:B--2---:R-:W-:Y:S01]  /*1f90*/  IADD3 R5, R3, 0x1, -R21 ;  /* 0x0000000103057810 */ /* 0x004fe20007ffe815 */
[----:B------:R-:W-:Y:S01]  /*1fa0*/  UIADD3 UR22, UR39, 0x402, URZ ;  /* 0x0000040227167890 */ /* 0x000fe2000fffe03f */
[C---:B------:R-:W-:Y:S01]  /*1fb0*/  IMAD R20, R22.reuse, -0x2, R3 ;  /* 0xfffffffe16147824 */ /* 0x040fe200078e0203 */
[----:B------:R-:W-:Y:S01]  /*1fc0*/  UMOV UR21, 0x40000040 ;  /* 0x4000004000157882 */ /* 0x000fe20000000000 */
[----:B------:R-:W-:Y:S01]  /*1fd0*/  UMOV UR23, 0x40000040 ;  /* 0x4000004000177882 */ /* 0x000fe20000000000 */
[----:B------:R-:W-:Y:S01]  /*1fe0*/  UIADD3 UR24, UR40, 0x804, URZ ;  /* 0x0000080428187890 */ /* 0x000fe2000fffe03f */
[----:B------:R-:W-:Y:S01]  /*1ff0*/  IMAD R5, R22, -0x2, R5 ;  /* 0xfffffffe16057824 */ /* 0x000fe200078e0205 */
[----:B------:R-:W-:Y:S01]  /*2000*/  UIADD3 UR26, UR39, 0x404, URZ ;  /* 0x00000404271a7890 */ /* 0x000fe2000fffe03f */
[----:B------:R-:W-:Y:S01]  /*2010*/  UMOV UR25, 0x40000040 ;  /* 0x4000004000197882 */ /* 0x000fe20000000000 */
[----:B------:R-:W-:Y:S01]  /*2020*/  UMOV UR27, 0x40000040 ;  /* 0x40000040001b7882 */ /* 0x000fe20000000000 */
[----:B------:R-:W-:-:S02]  /*2030*/  UIADD3 UR28, UR40, 0x806, URZ ;  /* 0x00000806281c7890 */ /* 0x000fc4000fffe03f */
[----:B------:R-:W-:Y:S01]  /*2040*/  UIADD3 UR30, UR39, 0x406, URZ ;  /* 0x00000406271e7890 */ /* 0x000fe2000fffe03f */
[----:B------:R-:W-:Y:S01]  /*2050*/  UMOV UR29, 0x40000040 ;  /* 0x40000040001d7882 */ /* 0x000fe20000000000 */
[----:B------:R-:W-:Y:S01]  /*2060*/  UMOV UR31, 0x40000040 ;  /* 0x40000040001f7882 */ /* 0x000fe20000000000 */
[----:B------:R-:W-:Y:S02]  /*2070*/  UIADD3 UR32, UR40, 0xc00, URZ ;  /* 0x00000c0028207890 */ /* 0x000fe4000fffe03f */
[----:B------:R-:W-:Y:S01]  /*2080*/  UIADD3 UR34, UR39, 0x600, URZ ;  /* 0x0000060027227890 */ /* 0x000fe2000fffe03f */
[----:B------:R-:W-:Y:S01]  /*2090*/  UMOV UR33, 0x40000040 ;  /* 0x4000004000217882 */ /* 0x000fe20000000000 */
[----:B------:R-:W-:Y:S01]  /*20a0*/  UMOV UR35, 0x40000040 ;  /* 0x4000004000237882 */ /* 0x000fe20000000000 */
[----:B------:R-:W-:Y:S02]  /*20b0*/  UIADD3 UR48, UR40, 0xc02, URZ ;  /* 0x00000c0228307890 */ /* 0x000fe4000fffe03f */
[----:B------:R-:W-:Y:S01]  /*20c0*/  UIADD3 UR50, UR39, 0x602, URZ ;  /* 0x0000060227327890 */ /* 0x000fe2000fffe03f */
[----:B------:R-:W-:Y:S01]  /*20d0*/  UMOV UR49, 0x40000040 ;  /* 0x4000004000317882 */ /* 0x000fe20000000000 */
[----:B------:R-:W-:Y:S01]  /*20e0*/  UMOV UR51, 0x40000040 ;  /* 0x4000004000337882 */ /* 0x000fe20000000000 */
[----:B------:R-:W-:-:S02]  /*20f0*/  UIADD3 UR52, UR40, 0xc04, URZ ;  /* 0x00000c0428347890 */ /* 0x000fc4000fffe03f */
[----:B------:R-:W-:Y:S01]  /*2100*/  UIADD3 UR54, UR39, 0x604, URZ ;  /* 0x0000060427367890 */ /* 0x000fe2000fffe03f */
[----:B------:R-:W-:Y:S01]  /*2110*/  UMOV UR53, 0x40000040 ;  /* 0x4000004000357882 */ /* 0x000fe20000000000 */
[----:B------:R-:W-:Y:S01]  /*2120*/  UMOV UR55, 0x40000040 ;  /* 0x4000004000377882 */ /* 0x000fe20000000000 */
[----:B------:R-:W-:Y:S01]  /*2130*/  UMOV UR57, 0x40000040 ;  /* 0x4000004000397882 */ /* 0x000fe20000000000 */
[----:B------:R-:W-:Y:S01]  /*2140*/  UMOV UR59, 0x40000040 ;  /* 0x40000040003b7882 */ /* 0x000fe20000000000 */
[----:B------:R-:W-:Y:S01]  /*2150*/  MOV R9, UR57 ;  /* 0x0000003900097c02 */ /* 0x000fe20008000f00 */
[----:B------:R-:W-:Y:S02]  /*2160*/  WARPGROUP.DEPBAR.LE gsb0, 0x0 ;  /* 0x00008000000079c5 */ /* 0x000fe40000010000 */
[----:B------:R-:W-:-:S06]  /*2170*/  WARPGROUP.ARRIVE ;  /* 0x00000000000079c5 */ /* 0x000fcc0000000000 */
[----:B------:R-:W-:Y:S01]  /*2180*/  HGMMA.64x64x16.F32 R24, gdesc[UR8], R24, gsb0 ;  /* 0x00e00000081879f0 */ /* 0x000fe20008000818 */
        /* <DEDUP_REMOVED lines=28> */
[----:B------:R-:W-:Y:S01]  /*2350*/  UMOV UR5, 0x40000040 ;  /* 0x4000004000057882 */ /* 0x000fe20000000000 */
[----:B------:R-:W-:Y:S01]  /*2360*/  IMAD.U32 R11, RZ, RZ, UR9 ;  /* 0x00000009ff0b7e24 */ /* 0x000fe2000f8e00ff */
[----:B------:R-:W-:Y:S02]  /*2370*/  WARPGROUP.DEPBAR.LE gsb0, 0x0 ;  /* 0x00008000000079c5 */ /* 0x000fe40000010000 */
[----:B------:R-:W-:-:S06]  /*2380*/  WARPGROUP.ARRIVE ;  /* 0x00000000000079c5 */ /* 0x000fcc0000000000 */
[----:B------:R-:W-:Y:S01]  /*2390*/  HGMMA.64x64x16.F32 R24, gdesc[UR8], R24, gsb0 ;  /* 0x00e00000081879f0 */ /* 0x000fe20008000818 */
[----:B------:R-:W-:Y:S02]  /*23a0*/  UIADD3 UR8, UR40, 0x404, URZ ;  /* 0x0000040428087890 */ /* 0x000fe4000fffe03f */
[----:B------:R-:W-:Y:S01]  /*23b0*/  UIADD3 UR10, UR39, 0x204, URZ ;  /* 0x00000204270a7890 */ /* 0x000fe2000fffe03f */
[----:B------:R-:W-:Y:S01]  /*23c0*/  UMOV UR9, 0x40000040 ;  /* 0x4000004000097882 */ /* 0x000fe20000000000 */
[----:B------:R-:W-:Y:S01]  /*23d0*/  UMOV UR11, 0x40000040 ;  /* 0x40000040000b7882 */ /* 0x000fe20000000000 */
[----:B------:R-:W-:-:S07]  /*23e0*/  UIADD3 UR39, UR39, 0x606, URZ ;  /* 0x0000060627277890 */ /* 0x000fce000fffe03f */
[----:B------:R-:W-:Y:S01]  /*23f0*/  UMOV UR58, UR39 ;  /* 0x00000027003a7c82 */ /* 0x000fe20008000000 */
[----:B------:R-:W-:Y:S02]  /*2400*/  WARPGROUP.DEPBAR.LE gsb0, 0x0 ;  /* 0x00008000000079c5 */ /* 0x000fe40000010000 */
[----:B------:R-:W-:-:S06]  /*2410*/  WARPGROUP.ARRIVE ;  /* 0x00000000000079c5 */ /* 0x000fcc0000000000 */
[----:B------:R-:W-:Y:S01]  /*2420*/  HGMMA.64x64x16.F32 R24, gdesc[UR4], R24, gsb0 ;  /* 0x00e00000041879f0 */ /* 0x000fe20008000818 */
[----:B------:R-:W-:-:S07]  /*2430*/  UIADD3 UR6, UR40, 0xc06, URZ ;  /* 0x00000c0628067890 */ /* 0x000fce000fffe03f */
[----:B------:R-:W-:Y:S02]  /*2440*/  UMOV UR56, UR6 ;  /* 0x0000000600387c82 */ /* 0x000fe40008000000 */
[----:B------:R-:W-:Y:S01]  /*2450*/  IMAD.U32 R8, RZ, RZ, UR56 ;  /* 0x00000038ff087e24 */ /* 0x000fe2000f8e00ff */
[----:B------:R-:W-:Y:S02]  /*2460*/  WARPGROUP.DEPBAR.LE gsb0, 0x0 ;  /* 0x00008000000079c5 */ /* 0x000fe40000010000 */
[----:B------:R-:W-:-:S06]  /*2470*/  WARPGROUP.ARRIVE ;  /* 0x00000000000079c5 */ /* 0x000fcc0000000000 */
[----:B------:R-:W-:Y:S01]  /*2480*/  HGMMA.64x64x16.F32 R24, gdesc[UR8], R24, gsb0 ;  /* 0x00e00000081879f0 */ /* 0x000fe20008000818 */
[----:B------:R-:W-:Y:S02]  /*2490*/  ULDC.64 UR10, c[0x0][0x9e0] ;  /* 0x00027800000a7ab9 */ /* 0x000fe40000000a00 */
[----:B------:R-:W-:Y:S01]  /*24a0*/  UISETP.GE.AND UP0, UPT, UR11, 0x1, UPT ;  /* 0x000000010b00788c */ /* 0x000fe2000bf06270 */
[----:B------:R-:W-:-:S05]  /*24b0*/  VIADD R57, R5, UR10 ;  /* 0x0000000a05397c36 */ /* 0x000fca0008000000 */
[----:B------:R-:W-:Y:S01]  /*24c0*/  PLOP3.LUT P2, PT, PT, PT, UP0, 0x40, 0x0 ;  /* 0x000000000000781c */ /* 0x000fe20003f4e808 */
[----:B------:R-:W-:Y:S02]  /*24d0*/  WARPGROUP.DEPBAR.LE gsb0, 0x0 ;  /* 0x00008000000079c5 */ /* 0x000fe40000010000 */
[----:B------:R-:W-:-:S06]  /*24e0*/  WARPGROUP.ARRIVE ;  /* 0x00000000000079c5 */ /* 0x000fcc0000000000 */
[----:B------:R-:W-:Y:S03]  /*24f0*/  HGMMA.64x64x16.F32 R24, gdesc[UR12], R24, gsb0 ;  /* 0x00e000000c1879f0 */ /* 0x000fe60008000818 */
[----:B------:R-:W-:Y:S02]  /*2500*/  WARPGROUP.DEPBAR.LE gsb0, 0x0 ;  /* 0x00008000000079c5 */ /* 0x000fe40000010000 */
[----:B------:R-:W-:-:S06]  /*2510*/  WARPGROUP.ARRIVE ;  /* 0x00000000000079c5 */ /* 0x000fcc0000000000 */
[----:B------:R-:W-:Y:S03]  /*2520*/  HGMMA.64x64x16.F32 R24, gdesc[UR16], R24, gsb0 ;  /* 0x00e00000101879f0 */ /* 0x000fe60008000818 */
[----:B------:R-:W-:Y:S02]  /*2530*/  WARPGROUP.DEPBAR.LE gsb0, 0x0 ;  /* 0x00008000000079c5 */ /* 0x000fe40000010000 */
[----:B------:R-:W-:-:S06]  /*2540*/  WARPGROUP.ARRIVE ;  /* 0x00000000000079c5 */ /* 0x000fcc0000000000 */
[----:B------:R-:W-:Y:S01]  /*2550*/  HGMMA.64x64x16.F32 R24, gdesc[UR20], R24, gsb0 ;  /* 0x00e00000141879f0 */ /* 0x000fe20008000818 */
[----:B------:R-:W-:Y:S02]  /*2560*/  ULDC UR22, c[0x0][0x9dc] ;  /* 0x0002770000167ab9 */ /* 0x000fe40000000800 */
[----:B------:R-:W-:-:S06]  /*2570*/  ULOP3.LUT UR6, URZ, UR22, URZ, 0x33, !UPT ;  /* 0x000000163f067292 */ /* 0x000fcc000f8e333f */
[----:B------:R-:W-:-:S04]  /*2580*/  VIADD R56, R5, UR6 ;  /* 0x0000000605387c36 */ /* 0x000fc80008000000 */
[----:B------:R-:W-:Y:S01]  /*2590*/  IMAD.IADD R3, R56, 0x1, R6 ;  /* 0x0000000138037824 */ /* 0x000fe200078e0206 */
        /* <DEDUP_REMOVED lines=19> */
[----:B------:R1:W-:Y:S02]  /*26d0*/  @!P1 SYNCS.ARRIVE.TRANS64.RED.A1T0 RZ, [R2+URZ], RZ ;  /* 0x000000ff02ff99a7 */ /* 0x0003e4000810043f */
[----:B-1----:R-:W-:Y:S01]  /*26e0*/  VIADDMNMX R2, R6, R57, R20, PT ;  /* 0x0000003906027246 */ /* 0x002fe20003800114 */
[----:B------:R-:W-:Y:S06]  /*26f0*/  @P2 BRA `(.L_x_907) ;  /* 0x00000000005c2947 */ /* 0x000fec0003800000 */
[----:B------:R-:W-:Y:S01]  /*2700*/  IMAD R4, R0, UR45, R6 ;  /* 0x0000002d00047c24 */ /* 0x000fe2000f8e0206 */
[----:B------:R-:W-:Y:S03]  /*2710*/  BSSY B0, `(.L_x_908) ;  /* 0x0000011000007945 */ /* 0x000fe60003800000 */
[----:B------:R-:W-:-:S05]  /*2720*/  IMAD.IADD R4, R4, 0x1, -R21 ;  /* 0x0000000104047824 */ /* 0x000fca00078e0a15 */
[----:B------:R-:W-:-:S13]  /*2730*/  ISETP.GT.AND P2, PT, R4, -0x1, PT ;  /* 0xffffffff0400780c */ /* 0x000fda0003f44270 */
[----:B------:R-:W-:Y:S05]  /*2740*/  @P2 BRA `(.L_x_909) ;  /* 0x0000000000202947 */ /* 0x000fea0003800000 */
[----:B------:R-:W-:Y:S01]  /*2750*/  UISETP.NE.AND UP1, UPT, UR11, 0x1, UPT ;  /* 0x000000010b00788c */ /* 0x000fe2000bf25270 */
[----:B------:R-:W-:-:S05]  /*2760*/  LOP3.LUT R4, RZ, R4, RZ, 0x33, !PT ;  /* 0x00000004ff047212 */ /* 0x000fca00078e33ff */
[----:B------:R-:W-:-:S05]  /*2770*/  PLOP3.LUT P2, PT, PT, PT, UP1, 0x80, 0x0 ;  /* 0x000000000000781c */ /* 0x000fca0003f4f018 */
[----:B------:R-:W-:-:S08]  /*2780*/  @UP1 ULDC.64 UR6, c[0x0][0x9e8] ;  /* 0x00027a0000061ab9 */ /* 0x000fd00000000a00 */
[----:B------:R-:W-:-:S05]  /*2790*/  @P2 IMAD.HI.U32 R5, R4, UR6, RZ ;  /* 0x0000000604052c27 */ /* 0x000fca000f8e00ff */
[----:B------:R-:W-:-:S04]  /*27a0*/  @P2 SHF.R.U32.HI R4, RZ, UR7, R5 ;  /* 0x00000007ff042c19 */ /* 0x000fc80008011605 */
[----:B------:R-:W-:Y:S01]  /*27b0*/  LOP3.LUT R4, RZ, R4, RZ, 0x33, !PT ;  /* 0x00000004ff047212 */ /* 0x000fe200078e33ff */
[----:B------:R-:W-:Y:S06]  /*27c0*/  BRA `(.L_x_910) ;  /* 0x0000000000147947 */ /* 0x000fec0003800000 */
.L_x_909:
[----:B------:R-:W-:-:S06]  /*27d0*/  UISETP.NE.AND UP1, UPT, UR11, 0x1, UPT ;  /* 0x000000010b00788c */ /* 0x000fcc000bf25270 */
[----:B------:R-:W-:-:S05]  /*27e0*/  PLOP3.LUT P2, PT, PT, PT, UP1, 0x80, 0x0 ;  /* 0x000000000000781c */ /* 0x000fca0003f4f018 */
[----:B------:R-:W-:-:S08]  /*27f0*/  @UP1 ULDC.64 UR6, c[0x0][0x9e8] ;  /* 0x00027a0000061ab9 */ /* 0x000fd00000000a00 */
[----:B------:R-:W-:-:S05]  /*2800*/  @P2 IMAD.HI.U32 R5, R4, UR6, RZ ;  /* 0x0000000604052c27 */ /* 0x000fca000f8e00ff */
[----:B------:R-:W-:-:S07]  /*2810*/  @P2 SHF.R.U32.HI R4, RZ, UR7, R5 ;  /* 0x00000007ff042c19 */ /* 0x000fce0008011605 */
.L_x_910:
[----:B------:R-:W-:Y:S05]  /*2820*/  BSYNC B0 ;  /* 0x0000000000007941 */ /* 0x000fea0003800000 */
.L_x_908:
[----:B------:R-:W-:-:S04]  /*2830*/  IMAD R5, R4, UR11, -R7 ;  /* 0x0000000b04057c24 */ /* 0x000fc8000f8e0a07 */
[----:B------:R-:W-:-:S05]  /*2840*/  IMAD R5, R22, -0x2, R5 ;  /* 0xfffffffe16057824 */ /* 0x000fca00078e0205 */
[----:B------:R-:W-:Y:S02]  /*2850*/  VIMNMX R3, R3, R5, !PT ;  /* 0x0000000503037248 */ /* 0x000fe40007fe0100 */
[----:B------:R-:W-:-:S07]  /*2860*/  VIADDMNMX R2, R5, UR11, R2, PT ;  /* 0x0000000b05027c46 */ /* 0x000fce000b800102 */
.L_x_907:
[C---:B------:R-:W-:Y:S01]  /*2870*/  ISETP.GE.AND P2, PT, R23.reuse, 0x2, PT ;  /* 0x000000021700780c */ /* 0x040fe20003f46270 */
[----:B------:R-:W-:Y:S01]  /*2880*/  VIADD R5, R6, 0x8 ;  /* 0x0000000806057836 */ /* 0x000fe20000000000 */
[----:B------:R-:W-:Y:S02]  /*2890*/  ISETP.GE.AND P6, PT, R23, 0xa, PT ;  /* 0x0000000a1700780c */ /* 0x000fe40003fc6270 */
[----:B------:R-:W-:Y:S02]  /*28a0*/  ISETP.GT.AND P4, PT, R3, 0x1, !P2 ;  /* 0x000000010300780c */ /* 0x000fe40005784270 */
[----:B------:R-:W-:Y:S02]  /*28b0*/  ISETP.GE.AND P3, PT, R23, 0x9, PT ;  /* 0x000000091700780c */ /* 0x000fe40003f66270 */
[----:B------:R-:W-:Y:S02]  /*28c0*/  ISETP.LT.OR P4, PT, R2, 0x2, P4 ;  /* 0x000000020200780c */ /* 0x000fe40002781670 */
[----:B------:R-:W-:-:S02]  /*28d0*/  P2R R59, PR, RZ, 0x40 ;  /* 0x00000040ff3b7803 */ /* 0x000fc40000000000 */
[----:B------:R-:W-:Y:S02]  /*28e0*/  FSEL R58, R25, -INF , !P4 ;  /* 0xff800000193a7808 */ /* 0x000fe40006000000 */
[C---:B------:R-:W-:Y:S02]  /*28f0*/  ISETP.GT.AND P4, PT, R3.reuse, 0x9, !P6 ;  /* 0x000000090300780c */ /* 0x040fe40007784270 */
[----:B------:R-:W-:Y:S02]  /*2900*/  ISETP.GT.AND P5, PT, R3, 0x8, !P3 ;  /* 0x000000080300780c */ /* 0x000fe40005fa4270 */
[----:B------:R-:W-:Y:S02]  /*2910*/  ISETP.LT.OR P4, PT, R2, 0xa, P4 ;  /* 0x0000000a0200780c */ /* 0x000fe40002781670 */
[----:B------:R-:W-:Y:S02]  /*2920*/  ISETP.GE.AND P6, PT, R23, 0x11, PT ;  /* 0x000000111700780c */ /* 0x000fe40003fc6270 */
[----:B------:R-:W-:-:S02]  /*2930*/  FSEL R62, R29, -INF , !P4 ;  /* 0xff8000001d3e7808 */ /* 0x000fc40006000000 */
[----:B------:R-:W-:Y:S02]  /*2940*/  ISETP.LT.OR P5, PT, R2, 0x9, P5 ;  /* 0x000000090200780c */ /* 0x000fe40002fa1670 */
[----:B------:R-:W-:Y:S02]  /*2950*/  ISETP.GT.AND P4, PT, R3, 0x10, !P6 ;  /* 0x000000100300780c */ /* 0x000fe40007784270 */
[----:B------:R-:W-:Y:S02]  /*2960*/  FSEL R60, R28, -INF , !P5 ;  /* 0xff8000001c3c7808 */ /* 0x000fe40006800000 */
[----:B------:R-:W-:Y:S02]  /*2970*/  ISETP.LT.OR P4, PT, R2, 0x11, P4 ;  /* 0x000000110200780c */ /* 0x000fe40002781670 */
[----:B------:R-:W-:Y:S02]  /*2980*/  ISETP.GE.AND P5, PT, R23, 0x12, PT ;  /* 0x000000121700780c */ /* 0x000fe40003fa6270 */
[----:B------:R-:W-:-:S02]  /*2990*/  FSEL R32, R32, -INF , !P4 ;  /* 0xff80000020207808 */ /* 0x000fc40006000000 */
[----:B------:R-:W-:Y:S02]  /*29a0*/  ISETP.GT.AND P4, PT, R3, 0x11, !P5 ;  /* 0x000000110300780c */ /* 0x000fe40006f84270 */
[----:B------:R-:W-:Y:S02]  /*29b0*/  P2R R61, PR, RZ, 0x20 ;  /* 0x00000020ff3d7803 */ /* 0x000fe40000000000 */
[----:B------:R-:W-:Y:S02]  /*29c0*/  ISETP.LT.OR P4, PT, R2, 0x12, P4 ;  /* 0x000000120200780c */ /* 0x000fe40002781670 */
[----:B------:R-:W-:Y:S02]  /*29d0*/  ISETP.GE.AND P5, PT, R23, 0x19, PT ;  /* 0x000000191700780c */ /* 0x000fe40003fa6270 */
[----:B------:R-:W-:Y:S02]  /*29e0*/  FSEL R64, R33, -INF , !P4 ;  /* 0xff80000021407808 */ /* 0x000fe40006000000 */
[----:B------:R-:W-:-:S02]  /*29f0*/  ISETP.GT.AND P4, PT, R3, 0x18, !P5 ;  /* 0x000000180300780c */ /* 0x000fc40006f84270 */
[----:B------:R-:W-:Y:S02]  /*2a00*/  P2R R33, PR, RZ, 0x20 ;  /* 0x00000020ff217803 */ /* 0x000fe40000000000 */
[----:B------:R-:W-:Y:S02]  /*2a10*/  ISETP.LT.OR P4, PT, R2, 0x19, P4 ;  /* 0x000000190200780c */ /* 0x000fe40002781670 */
[----:B------:R-:W-:Y:S02]  /*2a20*/  ISETP.GE.AND P5, PT, R23, 0x1a, PT ;  /* 0x0000001a1700780c */ /* 0x000fe40003fa6270 */
[----:B------:R-:W-:Y:S02]  /*2a30*/  FSEL R36, R36, -INF , !P4 ;  /* 0xff80000024247808 */ /* 0x000fe40006000000 */
[----:B------:R-:W-:Y:S02]  /*2a40*/  ISETP.GT.AND P4, PT, R3, 0x19, !P5 ;  /* 0x000000190300780c */ /* 0x000fe40006f84270 */
[----:B------:R-:W-:-:S02]  /*2a50*/  P2R R63, PR, RZ, 0x20 ;  /* 0x00000020ff3f7803 */ /* 0x000fc40000000000 */
[C---:B------:R-:W-:Y:S02]  /*2a60*/  ISETP.LT.OR P4, PT, R2.reuse, 0x1a, P4 ;  /* 0x0000001a0200780c */ /* 0x040fe40002781670 */
[----:B------:R-:W-:Y:S02]  /*2a70*/  ISETP.GE.AND P5, PT, R23, 0x21, PT ;  /* 0x000000211700780c */ /* 0x000fe40003fa6270 */
[----:B------:R-:W-:Y:S02]  /*2a80*/  FSEL R66, R37, -INF , !P4 ;  /* 0xff80000025427808 */ /* 0x000fe40006000000 */
[----:B------:R-:W-:Y:S02]  /*2a90*/  ISETP.GT.AND P4, PT, R3, 0x20, !P5 ;  /* 0x000000200300780c */ /* 0x000fe40006f84270 */
[----:B------:R-:W-:Y:S02]  /*2aa0*/  P2R R37, PR, RZ, 0x20 ;  /* 0x00000020ff257803 */ /* 0x000fe40000000000 */
[----:B------:R-:W-:-:S02]  /*2ab0*/  ISETP.LT.OR P4, PT, R2, 0x21, P4 ;  /* 0x000000210200780c */ /* 0x000fc40002781670 */
[----:B------:R-:W-:Y:S02]  /*2ac0*/  ISETP.GE.AND P5, PT, R23, 0x22, PT ;  /* 0x000000221700780c */ /* 0x000fe40003fa6270 */
[----:B------:R-:W-:Y:S02]  /*2ad0*/  FSEL R40, R40, -INF , !P4 ;  /* 0xff80000028287808 */ /* 0x000fe40006000000 */
[----:B------:R-:W-:Y:S02]  /*2ae0*/  ISETP.GT.AND P4, PT, R3, 0x21, !P5 ;  /* 0x000000210300780c */ /* 0x000fe40006f84270 */
[----:B------:R-:W-:Y:S02]  /*2af0*/  P2R R65, PR, RZ, 0x20 ;  /* 0x00000020ff417803 */ /* 0x000fe40000000000 */
[----:B------:R-:W-:Y:S02]  /*2b00*/  ISETP.LT.OR P4, PT, R2, 0x22, P4 ;  /* 0x000000220200780c */ /* 0x000fe40002781670 */
[----:B------:R-:W-:-:S02]  /*2b10*/  ISETP.GE.AND P5, PT, R23, 0x29, PT ;  /* 0x000000291700780c */ /* 0x000fc40003fa6270 */
[----:B------:R-:W-:Y:S02]  /*2b20*/  FSEL R68, R41, -INF , !P4 ;  /* 0xff80000029447808 */ /* 0x000fe40006000000 */
[----:B------:R-:W-:Y:S02]  /*2b30*/  ISETP.GT.AND P4, PT, R3, 0x28, !P5 ;  /* 0x000000280300780c */ /* 0x000fe40006f84270 */
[----:B------:R-:W-:Y:S02]  /*2b40*/  P2R R41, PR, RZ, 0x20 ;  /* 0x00000020ff297803 */ /* 0x000fe40000000000 */
        /* <DEDUP_REMOVED lines=11> */
[----:B------:R-:W-:Y:S02]  /*2c00*/  P2R R29, PR, RZ, 0x40 ;  /* 0x00000040ff1d7803 */ /* 0x000fe40000000000 */
[----:B------:R-:W-:Y:S02]  /*2c10*/  FSEL R48, R48, -INF , !P4 ;  /* 0xff80000030307808 */ /* 0x000fe40006000000 */
[----:B------:R-:W-:-:S04]  /*2c20*/  ISETP.GE.AND P4, PT, R23, 0x32, PT ;  /* 0x000000321700780c */ /* 0x000fc80003f86270 */
[----:B------:R-:W-:-:S04]  /*2c30*/  ISETP.GT.AND P5, PT, R3, 0x31, !P4 ;  /* 0x000000310300780c */ /* 0x000fc800067a4270 */
[----:B------:R-:W-:-:S04]  /*2c40*/  ISETP.LT.OR P5, PT, R2, 0x32, P5 ;  /* 0x000000320200780c */ /* 0x000fc80002fa1670 */
[----:B------:R-:W-:Y:S02]  /*2c50*/  FSEL R72, R49, -INF , !P5 ;  /* 0xff80000031487808 */ /* 0x000fe40006800000 */
[----:B------:R-:W-:-:S04]  /*2c60*/  ISETP.GE.AND P5, PT, R23, 0x39, PT ;  /* 0x000000391700780c */ /* 0x000fc80003fa6270 */
[----:B------:R-:W-:-:S04]  /*2c70*/  ISETP.GT.AND P6, PT, R3, 0x38, !P5 ;  /* 0x000000380300780c */ /* 0x000fc80006fc4270 */
[----:B------:R-:W-:-:S04]  /*2c80*/  ISETP.LT.OR P6, PT, R2, 0x39, P6 ;  /* 0x000000390200780c */ /* 0x000fc800037c1670 */
[----:B------:R-:W-:Y:S02]  /*2c90*/  FSEL R52, R52, -INF , !P6 ;  /* 0xff80000034347808 */ /* 0x000fe40007000000 */
[----:B------:R-:W-:-:S04]  /*2ca0*/  ISETP.GE.AND P6, PT, R23, 0x1, PT ;  /* 0x000000011700780c */ /* 0x000fc80003fc6270 */
[----:B------:R-:W-:Y:S02]  /*2cb0*/  P2R R25, PR, RZ, 0x40 ;  /* 0x00000040ff197803 */ /* 0x000fe40000000000 */
[----:B------:R-:W-:-:S04]  /*2cc0*/  ISETP.GT.AND P6, PT, R3, RZ, !P6 ;  /* 0x000000ff0300720c */ /* 0x000fc800077c4270 */
[----:B------:R-:W-:-:S04]  /*2cd0*/  ISETP.LT.OR P6, PT, R2, 0x1, P6 ;  /* 0x000000010200780c */ /* 0x000fc800037c1670 */
[----:B------:R-:W-:Y:S02]  /*2ce0*/  FSEL R28, R24, -INF , !P6 ;  /* 0xff800000181c7808 */ /* 0x000fe40007000000 */
[----:B------:R-:W-:-:S04]  /*2cf0*/  ISETP.GE.AND P6, PT, R23, 0x3a, PT ;  /* 0x0000003a1700780c */ /* 0x000fc80003fc6270 */
[----:B------:R-:W-:Y:S02]  /*2d00*/  P2R R23, PR, RZ, 0x40 ;  /* 0x00000040ff177803 */ /* 0x000fe40000000000 */
[----:B------:R-:W-:Y:S02]  /*2d10*/  ISETP.GT.AND P6, PT, R3, 0x39, !P6 ;  /* 0x000000390300780c */ /* 0x000fe400077c4270 */
[----:B------:R-:W-:Y:S02]  /*2d20*/  IADD3 R3, R56, R5, RZ ;  /* 0x0000000538037210 */ /* 0x000fe40007ffe0ff */
[----:B------:R-:W-:Y:S02]  /*2d30*/  ISETP.LT.OR P6, PT, R2, 0x3a, P6 ;  /* 0x0000003a0200780c */ /* 0x000fe400037c1670 */
[----:B------:R-:W-:Y:S02]  /*2d40*/  VIADDMNMX R2, R5, R57, R20, PT ;  /* 0x0000003905027246 */ /* 0x000fe40003800114 */
[----:B------:R-:W-:-:S02]  /*2d50*/  FSEL R74, R53, -INF , !P6 ;  /* 0xff800000354a7808 */ /* 0x000fc40007000000 */
[----:B------:R-:W-:-:S13]  /*2d60*/  PLOP3.LUT P6, PT, PT, PT, UP0, 0x40, 0x0 ;  /* 0x000000000000781c */ /* 0x000fda0003fce808 */
[----:B------:R-:W-:Y:S05]  /*2d70*/  @P6 BRA `(.L_x_911) ;  /* 0x0000000000646947 */ /* 0x000fea0003800000 */
        /* <DEDUP_REMOVED lines=9> */
[----:B------:R-:W-:Y:S01]  /*2e10*/  @P6 IMAD.HI.U32 R20, R4, UR6, RZ ;  /* 0x0000000604146c27 */ /* 0x000fe2000f8e00ff */
[----:B------:R-:W-:-:S13]  /*2e20*/  PLOP3.LUT P6, PT, PT, PT, UP1, 0x80, 0x0 ;  /* 0x000000000000781c */ /* 0x000fda0003fcf018 */
[----:B------:R-:W-:-:S04]  /*2e30*/  @P6 SHF.R.U32.HI R4, RZ, UR7, R20 ;  /* 0x00000007ff046c19 */ /* 0x000fc80008011614 */
[----:B------:R-:W-:Y:S01]  /*2e40*/  LOP3.LUT R4, RZ, R4, RZ, 0x33, !PT ;  /* 0x00000004ff047212 */ /* 0x000fe200078e33ff */
[----:B------:R-:W-:Y:S06]  /*2e50*/  BRA `(.L_x_914) ;  /* 0x0000000000187947 */ /* 0x000fec0003800000 */
.L_x_913:
[----:B------:R-:W-:-:S06]  /*2e60*/  UISETP.NE.AND UP1, UPT, UR11, 0x1, UPT ;  /* 0x000000010b00788c */ /* 0x000fcc000bf25270 */
[----:B------:R-:W-:-:S05]  /*2e70*/  PLOP3.LUT P6, PT, PT, PT, UP1, 0x80, 0x0 ;  /* 0x000000000000781c */ /* 0x000fca0003fcf018 */
[----:B------:R-:W-:-:S08]  /*2e80*/  @UP1 ULDC.64 UR6, c[0x0][0x9e8] ;  /* 0x00027a0000061ab9 */ /* 0x000fd00000000a00 */
[----:B------:R-:W-:Y:S01]  /*2e90*/  @P6 IMAD.HI.U32 R20, R4, UR6, RZ ;  /* 0x0000000604146c27 */ /* 0x000fe2000f8e00ff */
[----:B------:R-:W-:-:S13]  /*2ea0*/  PLOP3.LUT P6, PT, PT, PT, UP1, 0x80, 0x0 ;  /* 0x000000000000781c */ /* 0x000fda0003fcf018 */
[----:B------:R-:W-:-:S07]  /*2eb0*/  @P6 SHF.R.U32.HI R4, RZ, UR7, R20 ;  /* 0x00000007ff046c19 */ /* 0x000fce0008011614 */
.L_x_914:
[----:B------:R-:W-:Y:S05]  /*2ec0*/  BSYNC B0 ;  /* 0x0000000000007941 */ /* 0x000fea0003800000 */
.L_x_912:
[----:B------:R-:W-:-:S04]  /*2ed0*/  IMAD R7, R4, UR11, -R7 ;  /* 0x0000000b04077c24 */ /* 0x000fc8000f8e0a07 */
[----:B------:R-:W-:-:S05]  /*2ee0*/  IMAD R7, R22, -0x2, R7 ;  /* 0xfffffffe16077824 */ /* 0x000fca00078e0207 */
[----:B------:R-:W-:Y:S02]  /*2ef0*/  VIMNMX R3, R3, R7, !PT ;  /* 0x0000000703037248 */ /* 0x000fe40007fe0100 */
[----:B------:R-:W-:-:S07]  /*2f00*/  VIADDMNMX R2, R7, UR11, R2, PT ;  /* 0x0000000b07027c46 */ /* 0x000fce000b800102 */
.L_x_911:
[----:B------:R-:W-:Y:S01]  /*2f10*/  ISETP.GT.AND P2, PT, R3, 0x1, !P2 ;  /* 0x000000010300780c */ /* 0x000fe20005744270 */
[----:B------:R-:W-:Y:S01]  /*2f20*/  ULDC UR6, c[0x0][0x988] ;  /* 0x0002620000067ab9 */ /* 0x000fe20000000800 */
[----:B------:R-:W-:Y:S01]  /*2f30*/  FMNMX.FTZ R4, R28, R58, !PT ;  /* 0x0000003a1c047209 */ /* 0x000fe20007810000 */
[----:B------:R-:W-:Y:S01]  /*2f40*/  IMAD R21, R0, UR45, -R21 ;  /* 0x0000002d00157c24 */ /* 0x000fe2000f8e0a15 */
[----:B------:R-:W-:Y:S02]  /*2f50*/  ISETP.LT.OR P2, PT, R2, 0x2, P2 ;  /* 0x000000020200780c */ /* 0x000fe40001741670 */
[----:B------:R-:W-:Y:S02]  /*2f60*/  FMNMX.FTZ R4, R60, R4, !PT ;  /* 0x000000043c047209 */ /* 0x000fe40007810000 */
[----:B------:R-:W-:Y:S02]  /*2f70*/  FSEL R27, R27, -INF , !P2 ;  /* 0xff8000001b1b7808 */ /* 0x000fe40005000000 */
[----:B------:R-:W-:-:S02]  /*2f80*/  ISETP.NE.AND P2, PT, R59, RZ, PT ;  /* 0x000000ff3b00720c */ /* 0x000fc40003f45270 */
[----:B------:R-:W-:Y:S02]  /*2f90*/  FMNMX.FTZ R4, R62, R4, !PT ;  /* 0x000000043e047209 */ /* 0x000fe40007810000 */
[----:B------:R-:W-:Y:S02]  /*2fa0*/  ISETP.GT.AND P2, PT, R3, 0x9, !P2 ;  /* 0x000000090300780c */ /* 0x000fe40005744270 */
[----:B------:R-:W-:Y:S02]  /*2fb0*/  FMNMX.FTZ R4, R32, R4, !PT ;  /* 0x0000000420047209 */ /* 0x000fe40007810000 */
[----:B------:R-:W-:Y:S02]  /*2fc0*/  ISETP.LT.OR P2, PT, R2, 0xa, P2 ;  /* 0x0000000a0200780c */ /* 0x000fe40001741670 */
[----:B------:R-:W-:Y:S02]  /*2fd0*/  FMNMX.FTZ R4, R64, R4, !PT ;  /* 0x0000000440047209 */ /* 0x000fe40007810000 */
[----:B------:R-:W-:-:S02]  /*2fe0*/  FSEL R31, R31, -INF , !P2 ;  /* 0xff8000001f1f7808 */ /* 0x000fc40005000000 */
[----:B------:R-:W-:Y:S02]  /*2ff0*/  ISETP.NE.AND P2, PT, R29, RZ, PT ;  /* 0x000000ff1d00720c */ /* 0x000fe40003f45270 */
[----:B------:R-:W-:Y:S02]  /*3000*/  FMNMX.FTZ R4, R36, R4, !PT ;  /* 0x0000000424047209 */ /* 0x000fe40007810000 */
[----:B------:R-:W-:Y:S02]  /*3010*/  ISETP.GT.AND P2, PT, R3, 0x10, !P2 ;  /* 0x000000100300780c */ /* 0x000fe40005744270 */
[----:B------:R-:W-:Y:S02]  /*3020*/  FMNMX.FTZ R4, R66, R4, !PT ;  /* 0x0000000442047209 */ /* 0x000fe40007810000 */
[----:B------:R-:W-:Y:S02]  /*3030*/  ISETP.LT.OR P2, PT, R2, 0x11, P2 ;  /* 0x000000110200780c */ /* 0x000fe40001741670 */
[----:B------:R-:W-:-:S02]  /*3040*/  FMNMX.FTZ R4, R40, R4, !PT ;  /* 0x0000000428047209 */ /* 0x000fc40007810000 */
[----:B------:R-:W-:Y:S02]  /*3050*/  FSEL R34, R34, -INF , !P2 ;  /* 0xff80000022227808 */ /* 0x000fe40005000000 */
[----:B------:R-:W-:Y:S02]  /*3060*/  ISETP.NE.AND P2, PT, R61, RZ, PT ;  /* 0x000000ff3d00720c */ /* 0x000fe40003f45270 */
[----:B------:R-:W-:Y:S02]  /*3070*/  FMNMX.FTZ R4, R68, R4, !PT ;  /* 0x0000000444047209 */ /* 0x000fe40007810000 */
[----:B------:R-:W-:Y:S02]  /*3080*/  ISETP.GT.AND P2, PT, R3, 0x11, !P2 ;  /* 0x000000110300780c */ /* 0x000fe40005744270 */
[----:B------:R-:W-:Y:S02]  /*3090*/  FMNMX.FTZ R4, R44, R4, !PT ;  /* 0x000000042c047209 */ /* 0x000fe40007810000 */
[----:B------:R-:W-:-:S02]  /*30a0*/  ISETP.LT.OR P2, PT, R2, 0x12, P2 ;  /* 0x000000120200780c */ /* 0x000fc40001741670 */
[----:B------:R-:W-:Y:S02]  /*30b0*/  FMNMX.FTZ R4, R70, R4, !PT ;  /* 0x0000000446047209 */ /* 0x000fe40007810000 */
[----:B------:R-:W-:Y:S02]  /*30c0*/  FSEL R35, R35, -INF , !P2 ;  /* 0xff80000023237808 */ /* 0x000fe40005000000 */
[----:B------:R-:W-:Y:S02]  /*30d0*/  ISETP.NE.AND P2, PT, R33, RZ, PT ;  /* 0x000000ff2100720c */ /* 0x000fe40003f45270 */
[----:B------:R-:W-:Y:S02]  /*30e0*/  FMNMX.FTZ R4, R48, R4, !PT ;  /* 0x0000000430047209 */ /* 0x000fe40007810000 */
[----:B------:R-:W-:Y:S02]  /*30f0*/  ISETP.GT.AND P2, PT, R3, 0x18, !P2 ;  /* 0x000000180300780c */ /* 0x000fe40005744270 */
[----:B------:R-:W-:-:S02]  /*3100*/  FMNMX.FTZ R4, R72, R4, !PT ;  /* 0x0000000448047209 */ /* 0x000fc40007810000 */
[----:B------:R-:W-:Y:S02]  /*3110*/  ISETP.LT.OR P2, PT, R2, 0x19, P2 ;  /* 0x000000190200780c */ /* 0x000fe40001741670 */
[----:B------:R-:W-:Y:S02]  /*3120*/  ISETP.GT.AND P3, PT, R3, 0x8, !P3 ;  /* 0x000000080300780c */ /* 0x000fe40005f64270 */
[----:B------:R-:W-:Y:S02]  /*3130*/  FSEL R38, R38, -INF , !P2 ;  /* 0xff80000026267808 */ /* 0x000fe40005000000 */
[----:B------:R-:W-:Y:S02]  /*3140*/  ISETP.NE.AND P2, PT, R63, RZ, PT ;  /* 0x000000ff3f00720c */ /* 0x000fe40003f45270 */
[----:B------:R-:W-:Y:S02]  /*3150*/  FMNMX.FTZ R4, R52, R4, !PT ;  /* 0x0000000434047209 */ /* 0x000fe40007810000 */
[----:B------:R-:W-:-:S02]  /*3160*/  ISETP.GT.AND P2, PT, R3, 0x19, !P2 ;  /* 0x000000190300780c */ /* 0x000fc40005744270 */
[C---:B------:R-:W-:Y:S02]  /*3170*/  ISETP.LT.OR P3, PT, R2.reuse, 0x9, P3 ;  /* 0x000000090200780c */ /* 0x040fe40001f61670 */
[----:B------:R-:W-:Y:S02]  /*3180*/  ISETP.LT.OR P2, PT, R2, 0x1a, P2 ;  /* 0x0000001a0200780c */ /* 0x000fe40001741670 */
[----:B------:R-:W-:Y:S02]  /*3190*/  FMNMX.FTZ R20, R74, R4, !PT ;  /* 0x000000044a147209 */ /* 0x000fe40007810000 */
[----:B------:R-:W-:Y:S02]  /*31a0*/  FSEL R39, R39, -INF , !P2 ;  /* 0xff80000027277808 */ /* 0x000fe40005000000 */
[----:B------:R-:W-:Y:S01]  /*31b0*/  ISETP.NE.AND P2, PT, R37, RZ, PT ;  /* 0x000000ff2500720c */ /* 0x000fe20003f45270 */
[----:B------:R-:W1:Y:S01]  /*31c0*/  SHFL.BFLY PT, R7, R20, 0x2, 0x1f ;  /* 0x0c401f0014077f89 */ /* 0x000e6200000e0000 */
[----:B------:R-:W-:-:S02]  /*31d0*/  FSEL R30, R30, -INF , !P3 ;  /* 0xff8000001e1e7808 */ /* 0x000fc40005800000 */
[----:B------:R-:W-:Y:S02]  /*31e0*/  ISETP.GT.AND P2, PT, R3, 0x20, !P2 ;  /* 0x000000200300780c */ /* 0x000fe40005744270 */
[----:B------:R-:W-:Y:S02]  /*31f0*/  ISETP.NE.AND P3, PT, R41, RZ, PT ;  /* 0x000000ff2900720c */ /* 0x000fe40003f65270 */
[----:B------:R-:W-:Y:S02]  /*3200*/  ISETP.LT.OR P2, PT, R2, 0x21, P2 ;  /* 0x000000210200780c */ /* 0x000fe40001741670 */
[----:B------:R-:W-:Y:S02]  /*3210*/  ISETP.NE.AND P6, PT, R25, RZ, PT ;  /* 0x000000ff1900720c */ /* 0x000fe40003fc5270 */
[----:B------:R-:W-:Y:S02]  /*3220*/  FSEL R42, R42, -INF , !P2 ;  /* 0xff8000002a2a7808 */ /* 0x000fe40005000000 */
[----:B------:R-:W-:-:S02]  /*3230*/  ISETP.NE.AND P2, PT, R65, RZ, PT ;  /* 0x000000ff4100720c */ /* 0x000fc40003f45270 */
[C---:B------:R-:W-:Y:S02]  /*3240*/  ISETP.GT.AND P4, PT, R3.reuse, 0x31, !P4 ;  /* 0x000000310300780c */ /* 0x040fe40006784270 */
[C---:B------:R-:W-:Y:S02]  /*3250*/  ISETP.GT.AND P2, PT, R3.reuse, 0x21, !P2 ;  /* 0x000000210300780c */ /* 0x040fe40005744270 */
[----:B------:R-:W-:Y:S02]  /*3260*/  ISETP.GT.AND P5, PT, R3, 0x38, !P5 ;  /* 0x000000380300780c */ /* 0x000fe40006fa4270 */
[C---:B------:R-:W-:Y:S02]  /*3270*/  ISETP.LT.OR P2, PT, R2.reuse, 0x22, P2 ;  /* 0x000000220200780c */ /* 0x040fe40001741670 */
[----:B------:R-:W-:Y:S02]  /*3280*/  ISETP.LT.OR P4, PT, R2, 0x32, P4 ;  /* 0x000000320200780c */ /* 0x000fe40002781670 */
[----:B------:R-:W-:-:S02]  /*3290*/  FSEL R43, R43, -INF , !P2 ;  /* 0xff8000002b2b7808 */ /* 0x000fc40005000000 */
[----:B------:R-:W-:Y:S02]  /*32a0*/  ISETP.GT.AND P2, PT, R3, 0x28, !P3 ;  /* 0x000000280300780c */ /* 0x000fe40005f44270 */
[----:B------:R-:W-:Y:S02]  /*32b0*/  ISETP.NE.AND P3, PT, R45, RZ, PT ;  /* 0x000000ff2d00720c */ /* 0x000fe40003f65270 */
[----:B------:R-:W-:Y:S02]  /*32c0*/  ISETP.LT.OR P2, PT, R2, 0x29, P2 ;  /* 0x000000290200780c */ /* 0x000fe40001741670 */
[C---:B------:R-:W-:Y:S02]  /*32d0*/  ISETP.GT.AND P3, PT, R3.reuse, 0x30, !P3 ;  /* 0x000000300300780c */ /* 0x040fe40005f64270 */
[----:B------:R-:W-:Y:S02]  /*32e0*/  FSEL R46, R46, -INF , !P2 ;  /* 0xff8000002e2e7808 */ /* 0x000fe40005000000 */
[----:B------:R-:W-:-:S02]  /*32f0*/  ISETP.GT.AND P2, PT, R3, RZ, !P6 ;  /* 0x000000ff0300720c */ /* 0x000fc40007744270 */
[----:B------:R-:W-:Y:S02]  /*3300*/  ISETP.NE.AND P6, PT, R23, RZ, PT ;  /* 0x000000ff1700720c */ /* 0x000fe40003fc5270 */
[----:B------:R-:W-:Y:S02]  /*3310*/  ISETP.LT.OR P2, PT, R2, 0x1, P2 ;  /* 0x000000010200780c */ /* 0x000fe40001741670 */
[----:B-1----:R-:W-:Y:S02]  /*3320*/  FMNMX.FTZ R23, R20, R7, !PT ;  /* 0x0000000714177209 */ /* 0x002fe40007810000 */
[----:B------:R-:W-:Y:S02]  /*3330*/  FSEL R26, R26, -INF , !P2 ;  /* 0xff8000001a1a7808 */ /* 0x000fe40005000000 */
[----:B------:R-:W-:Y:S01]  /*3340*/  ISETP.NE.AND P2, PT, R67, RZ, PT ;  /* 0x000000ff4300720c */ /* 0x000fe20003f45270 */
[----:B------:R-:W1:Y:S01]  /*3350*/  SHFL.BFLY PT, R24, R23, 0x1, 0x1f ;  /* 0x0c201f0017187f89 */ /* 0x000e6200000e0000 */
[----:B------:R-:W-:-:S02]  /*3360*/  FMNMX.FTZ R7, R26, R27, !PT ;  /* 0x0000001b1a077209 */ /* 0x000fc40007810000 */
[----:B------:R-:W-:Y:S02]  /*3370*/  ISETP.GT.AND P2, PT, R3, 0x29, !P2 ;  /* 0x000000290300780c */ /* 0x000fe40005744270 */
[----:B------:R-:W-:Y:S02]  /*3380*/  FMNMX.FTZ R4, R30, R7, !PT ;  /* 0x000000071e047209 */ /* 0x000fe40007810000 */
[----:B------:R-:W-:Y:S02]  /*3390*/  ISETP.LT.OR P2, PT, R2, 0x2a, P2 ;  /* 0x0000002a0200780c */ /* 0x000fe40001741670 */
[----:B------:R-:W-:Y:S02]  /*33a0*/  FMNMX.FTZ R7, R31, R4, !PT ;  /* 0x000000041f077209 */ /* 0x000fe40007810000 */
[----:B------:R-:W-:Y:S02]  /*33b0*/  FSEL R47, R47, -INF , !P2 ;  /* 0xff8000002f2f7808 */ /* 0x000fe40005000000 */
[----:B------:R-:W-:-:S02]  /*33c0*/  FMNMX.FTZ R4, R34, R7, !PT ;  /* 0x0000000722047209 */ /* 0x000fc40007810000 */
[----:B------:R-:W-:Y:S02]  /*33d0*/  ISETP.LT.OR P3, PT, R2, 0x31, P3 ;  /* 0x000000310200780c */ /* 0x000fe40001f61670 */
[----:B------:R-:W-:Y:S02]  /*33e0*/  FMNMX.FTZ R7, R35, R4, !PT ;  /* 0x0000000423077209 */ /* 0x000fe40007810000 */
[----:B------:R-:W-:Y:S02]  /*33f0*/  FSEL R50, R50, -INF , !P3 ;  /* 0xff80000032327808 */ /* 0x000fe40005800000 */
[----:B------:R-:W-:Y:S02]  /*3400*/  FMNMX.FTZ R20, R38, R7, !PT ;  /* 0x0000000726147209 */ /* 0x000fe40007810000 */
[----:B------:R-:W-:Y:S02]  /*3410*/  ISETP.LT.OR P5, PT, R2, 0x39, P5 ;  /* 0x000000390200780c */ /* 0x000fe40002fa1670 */
[----:B------:R-:W-:-:S02]  /*3420*/  FMNMX.FTZ R7, R39, R20, !PT ;  /* 0x0000001427077209 */ /* 0x000fc40007810000 */
[----:B-1----:R-:W-:Y:S02]  /*3430*/  FMNMX.FTZ R4, R23, R24, !PT ;  /* 0x0000001817047209 */ /* 0x002fe40007810000 */
[----:B------:R-:W-:Y:S02]  /*3440*/  FMNMX.FTZ R20, R42, R7, !PT ;  /* 0x000000072a147209 */ /* 0x000fe40007810000 */
[C---:B------:R-:W-:Y:S01]  /*3450*/  FSETP.NEU.FTZ.AND P2, PT, R4.reuse, -INF , PT ;  /* 0xff8000000400780b */ /* 0x040fe20003f5d000 */
[----:B------:R-:W-:Y:S01]  /*3460*/  FMUL.FTZ R23, R4, UR6 ;  /* 0x0000000604177c20 */ /* 0x000fe20008410000 */
[----:B------:R-:W-:Y:S02]  /*3470*/  FMNMX.FTZ R7, R43, R20, !PT ;  /* 0x000000142b077209 */ /* 0x000fe40007810000 */
[----:B------:R-:W-:Y:S02]  /*3480*/  FSEL R51, R51, -INF , !P4 ;  /* 0xff80000033337808 */ /* 0x000fe40006000000 */
[----:B------:R-:W-:-:S02]  /*3490*/  FMNMX.FTZ R20, R46, R7, !PT ;  /* 0x000000072e147209 */ /* 0x000fc40007810000 */
[----:B------:R-:W-:Y:S02]  /*34a0*/  FSEL R23, R23, RZ, P2 ;  /* 0x000000ff17177208 */ /* 0x000fe40001000000 */
[----:B------:R-:W-:Y:S02]  /*34b0*/  ISETP.GT.AND P2, PT, R3, 0x39, !P6 ;  /* 0x000000390300780c */ /* 0x000fe40007744270 */
[----:B------:R-:W-:Y:S01]  /*34c0*/  FMNMX.FTZ R3, R47, R20, !PT ;  /* 0x000000142f037209 */ /* 0x000fe20007810000 */
[--C-:B------:R-:W-:Y:S01]  /*34d0*/  FFMA.FTZ R7, R58, UR6, -R23.reuse ;  /* 0x000000063a077c23 */ /* 0x100fe20008010817 */
[----:B------:R-:W-:Y:S01]  /*34e0*/  ISETP.LT.OR P2, PT, R2, 0x3a, P2 ;  /* 0x0000003a0200780c */ /* 0x000fe20001741670 */
[--C-:B------:R-:W-:Y:S01]  /*34f0*/  FFMA.FTZ R24, R28, UR6, -R23.reuse ;  /* 0x000000061c187c23 */ /* 0x100fe20008010817 */
[----:B------:R-:W-:Y:S01]  /*3500*/  FMNMX.FTZ R20, R50, R3, !PT ;  /* 0x0000000332147209 */ /* 0x000fe20007810000 */
[----:B------:R-:W-:Y:S01]  /*3510*/  MUFU.EX2 R25, R7 ;  /* 0x0000000700197308 */ /* 0x000fe20000000800 */
[----:B------:R-:W-:Y:S01]  /*3520*/  FSEL R54, R54, -INF , !P5 ;  /* 0xff80000036367808 */ /* 0x000fe20006800000 */
[--C-:B------:R-:W-:Y:S01]  /*3530*/  FFMA.FTZ R28, R62, UR6, -R23.reuse ;  /* 0x000000063e1c7c23 */ /* 0x100fe20008010817 */
[----:B------:R-:W-:Y:S01]  /*3540*/  FMNMX.FTZ R3, R51, R20, !PT ;  /* 0x0000001433037209 */ /* 0x000fe20007810000 */
[--C-:B------:R-:W-:Y:S01]  /*3550*/  FFMA.FTZ R20, R60, UR6, -R23.reuse ;  /* 0x000000063c147c23 */ /* 0x100fe20008010817 */
[----:B------:R-:W-:Y:S01]  /*3560*/  FSEL R55, R55, -INF , !P2 ;  /* 0xff80000037377808 */ /* 0x000fe20005000000 */
        /* <DEDUP_REMOVED lines=9> */
[--C-:B------:R-:W-:Y:S01]  /*3600*/  FFMA.FTZ R45, R70, UR6, -R23.reuse ;  /* 0x00000006462d7c23 */ /* 0x100fe20008010817 */
[----:B------:R-:W2:Y:S01]  /*3610*/  SHFL.BFLY PT, R3, R2, 0x2, 0x1f ;  /* 0x0c401f0002037f89 */ /* 0x000ea200000e0000 */
[----:B------:R-:W-:Y:S01]  /*3620*/  MUFU.EX2 R20, R20 ;  /* 0x0000001400147308 */ /* 0x000fe20000000800 */
[--C-:B------:R-:W-:Y:S01]  /*3630*/  FFMA.FTZ R48, R48, UR6, -R23.reuse ;  /* 0x0000000630307c23 */ /* 0x100fe20008010817 */
[----:B------:R-:W-:Y:S01]  /*3640*/  FFMA.FTZ R49, R72, UR6, -R23 ;  /* 0x0000000648317c23 */ /* 0x000fe20008010817 */
[----:B------:R-:W-:-:S05]  /*3650*/  R2UR UR14, R21 ;  /* 0x00000000150e72ca */ /* 0x000fca00000e0000 */
[----:B------:R3:W4:Y:S01]  /*3660*/  MUFU.EX2 R29, R28 ;  /* 0x0000001c001d7308 */ /* 0x0007220000000800 */
[----:B-1----:R-:W-:Y:S01]  /*3670*/  FADD.FTZ R53, R24, R25 ;  /* 0x0000001918357221 */ /* 0x002fe20000010000 */
[----:B------:R-:W-:-:S06]  /*3680*/  F2FP.F16.F32.PACK_AB R196, R25, R24 ;  /* 0x0000001819c4723e */ /* 0x000fcc00000000ff */
[----:B------:R-:W-:Y:S01]  /*3690*/  MUFU.EX2 R32, R32 ;  /* 0x0000002000207308 */ /* 0x000fe20000000800 */
[----:B---3--:R-:W-:Y:S01]  /*36a0*/  FFMA.FTZ R28, R68, UR6, -R23 ;  /* 0x00000006441c7c23 */ /* 0x008fe20008010817 */
[----:B------:R-:W-:-:S04]  /*36b0*/  UIADD3 UR14, UR42, UR14, URZ ;  /* 0x0000000e2a0e7290 */ /* 0x000fc8000fffe03f */
[----:B------:R-:W-:Y:S01]  /*36c0*/  UIADD3 UR10, UR14, UR10, URZ ;  /* 0x0000000a0e0a7290 */ /* 0x000fe2000fffe03f */
[----:B--2---:R-:W-:Y:S01]  /*36d0*/  FMNMX.FTZ R7, R2, R3, !PT ;  /* 0x0000000302077209 */ /* 0x004fe20007810000 */
[----:B------:R-:W1:Y:S01]  /*36e0*/  MUFU.EX2 R33, R33 ;  /* 0x0000002100217308 */ /* 0x000e620000000800 */
[----:B----4-:R-:W-:-:S03]  /*36f0*/  F2FP.F16.F32.PACK_AB R198, R29, R20 ;  /* 0x000000141dc6723e */ /* 0x010fc600000000ff */
[----:B------:R-:W2:Y:S04]  /*3700*/  SHFL.BFLY PT, R2, R7, 0x1, 0x1f ;  /* 0x0c201f0007027f89 */ /* 0x000ea800000e0000 */
[----:B------:R3:W-:Y:S08]  /*3710*/  MUFU.EX2 R41, R28 ;  /* 0x0000001c00297308 */ /* 0x0007f00000000800 */
[----:B------:R-:W4:Y:S01]  /*3720*/  MUFU.EX2 R36, R36 ;  /* 0x0000002400247308 */ /* 0x000f220000000800 */
[----:B---3--:R-:W-:Y:S01]  /*3730*/  FADD.FTZ R28, R20, R53 ;  /* 0x00000035141c7221 */ /* 0x008fe20000010000 */
[----:B-1----:R-:W-:-:S03]  /*3740*/  F2FP.F16.F32.PACK_AB R192, R33, R32 ;  /* 0x0000002021c0723e */ /* 0x002fc600000000ff */
[----:B------:R-:W-:-:S03]  /*3750*/  FADD.FTZ R53, R29, R28 ;  /* 0x0000001c1d357221 */ /* 0x000fc60000010000 */
[----:B------:R-:W1:Y:S01]  /*3760*/  MUFU.EX2 R37, R37 ;  /* 0x0000002500257308 */ /* 0x000e620000000800 */
[----:B------:R-:W-:Y:S01]  /*3770*/  FADD.FTZ R28, R32, R53 ;  /* 0x00000035201c7221 */ /* 0x000fe20000010000 */
[----:B--2---:R-:W-:-:S03]  /*3780*/  FMNMX.FTZ R3, R7, R2, !PT ;  /* 0x0000000207037209 */ /* 0x004fc60007810000 */
[----:B------:R-:W-:Y:S01]  /*3790*/  FADD.FTZ R57, R33, R28 ;  /* 0x0000001c21397221 */ /* 0x000fe20000010000 */
[--C-:B------:R-:W-:Y:S01]  /*37a0*/  FFMA.FTZ R2, R52, UR6, -R23.reuse ;  /* 0x0000000634027c23 */ /* 0x100fe20008010817 */
[----:B------:R-:W-:Y:S01]  /*37b0*/  FFMA.FTZ R23, R74, UR6, -R23 ;  /* 0x000000064a177c23 */ /* 0x000fe20008010817 */
[C---:B------:R-:W-:Y:S01]  /*37c0*/  FSETP.NEU.FTZ.AND P2, PT, R3.reuse, -INF , PT ;  /* 0xff8000000300780b */ /* 0x040fe20003f5d000 */
[----:B------:R-:W-:Y:S01]  /*37d0*/  FMUL.FTZ R7, R3, UR6 ;  /* 0x0000000603077c20 */ /* 0x000fe20008410000 */
[----:B------:R-:W2:Y:S01]  /*37e0*/  MUFU.EX2 R40, R40 ;  /* 0x0000002800287308 */ /* 0x000ea20000000800 */
[----:B----4-:R-:W-:-:S03]  /*37f0*/  FADD.FTZ R52, R36, R57 ;  /* 0x0000003924347221 */ /* 0x010fc60000010000 */
[----:B------:R-:W-:Y:S02]  /*3800*/  FSEL R7, R7, RZ, P2 ;  /* 0x000000ff07077208 */ /* 0x000fe40001000000 */
[----:B------:R-:W-:Y:S01]  /*3810*/  PLOP3.LUT P2, PT, PT, PT, UP0, 0x40, 0x0 ;  /* 0x000000000000781c */ /* 0x000fe20003f4e808 */
[----:B-1----:R-:W-:Y:S01]  /*3820*/  FADD.FTZ R57, R37, R52 ;  /* 0x0000003425397221 */ /* 0x002fe20000010000 */
[----:B------:R-:W-:Y:S01]  /*3830*/  MUFU.EX2 R44, R44 ;  /* 0x0000002c002c7308 */ /* 0x000fe20000000800 */
[--C-:B------:R-:W-:Y:S01]  /*3840*/  FFMA.FTZ R26, R26, UR6, -R7.reuse ;  /* 0x000000061a1a7c23 */ /* 0x100fe20008010807 */
        /* <DEDUP_REMOVED lines=14> */
[----:B------:R-:W1:Y:S01]  /*3930*/  MUFU.EX2 R27, R27 ;  /* 0x0000001b001b7308 */ /* 0x000e620000000800 */
[--C-:B------:R-:W-:Y:S01]  /*3940*/  FFMA.FTZ R54, R54, UR6, -R7.reuse ;  /* 0x0000000636367c23 */ /* 0x100fe20008010807 */
[----:B------:R-:W-:Y:S01]  /*3950*/  FFMA.FTZ R7, R55, UR6, -R7 ;  /* 0x0000000637077c23 */ /* 0x000fe20008010807 */
[----:B------:R-:W-:-:S02]  /*3960*/  F2FP.F16.F32.PACK_AB R194, R37, R36 ;  /* 0x0000002425c2723e */ /* 0x000fc400000000ff */
[----:B--2---:R-:W-:-:S03]  /*3970*/  F2FP.F16.F32.PACK_AB R188, R41, R40 ;  /* 0x0000002829bc723e */ /* 0x004fc600000000ff */
[----:B------:R-:W2:Y:S08]  /*3980*/  MUFU.EX2 R30, R30 ;  /* 0x0000001e001e7308 */ /* 0x000eb00000000800 */
[----:B------:R-:W3:Y:S01]  /*3990*/  MUFU.EX2 R31, R31 ;  /* 0x0000001f001f7308 */ /* 0x000ee20000000800 */
[----:B-1----:R-:W-:Y:S01]  /*39a0*/  FADD.FTZ R53, R26, R27 ;  /* 0x0000001b1a357221 */ /* 0x002fe20000010000 */
[----:B------:R-:W-:-:S06]  /*39b0*/  F2FP.F16.F32.PACK_AB R197, R27, R26 ;  /* 0x0000001a1bc5723e */ /* 0x000fcc00000000ff */
[----:B------:R-:W1:Y:S01]  /*39c0*/  MUFU.EX2 R34, R34 ;  /* 0x0000002200227308 */ /* 0x000e620000000800 */
[----:B--2---:R-:W-:-:S07]  /*39d0*/  FADD.FTZ R28, R30, R53 ;  /* 0x000000351e1c7221 */ /* 0x004fce0000010000 */
[----:B------:R-:W2:Y:S01]  /*39e0*/  MUFU.EX2 R35, R35 ;  /* 0x0000002300237308 */ /* 0x000ea20000000800 */
[C---:B---3--:R-:W-:Y:S01]  /*39f0*/  FADD.FTZ R53, R31.reuse, R28 ;  /* 0x0000001c1f357221 */ /* 0x048fe20000010000 */
[----:B------:R-:W-:Y:S01]  /*3a00*/  FADD.FTZ R28, R40, R57 ;  /* 0x00000039281c7221 */ /* 0x000fe20000010000 */
[----:B------:R-:W-:-:S03]  /*3a10*/  F2FP.F16.F32.PACK_AB R199, R31, R30 ;  /* 0x0000001e1fc7723e */ /* 0x000fc600000000ff */
[----:B------:R-:W-:Y:S02]  /*3a20*/  FADD.FTZ R57, R41, R28 ;  /* 0x0000001c29397221 */ /* 0x000fe40000010000 */
[----:B------:R-:W3:Y:S01]  /*3a30*/  MUFU.EX2 R38, R38 ;  /* 0x0000002600267308 */ /* 0x000ee20000000800 */
[----:B-1----:R-:W-:Y:S01]  /*3a40*/  FADD.FTZ R0, R34, R53 ;  /* 0x0000003522007221 */ /* 0x002fe20000010000 */
[----:B------:R-:W-:-:S06]  /*3a50*/  FADD.FTZ R24, R44, R57 ;  /* 0x000000392c187221 */ /* 0x000fcc0000010000 */
[----:B------:R-:W1:Y:S01]  /*3a60*/  MUFU.EX2 R39, R39 ;  /* 0x0000002700277308 */ /* 0x000e620000000800 */
[C---:B--2---:R-:W-:Y:S01]  /*3a70*/  FADD.FTZ R53, R35.reuse, R0 ;  /* 0x0000000023357221 */ /* 0x044fe20000010000 */
[----:B------:R-:W-:-:S06]  /*3a80*/  F2FP.F16.F32.PACK_AB R193, R35, R34 ;  /* 0x0000002223c1723e */ /* 0x000fcc00000000ff */
[----:B------:R-:W2:Y:S01]  /*3a90*/  MUFU.EX2 R42, R42 ;  /* 0x0000002a002a7308 */ /* 0x000ea20000000800 */
[----:B---3--:R-:W-:-:S07]  /*3aa0*/  FADD.FTZ R0, R38, R53 ;  /* 0x0000003526007221 */ /* 0x008fce0000010000 */
[----:B------:R-:W3:Y:S01]  /*3ab0*/  MUFU.EX2 R45, R45 ;  /* 0x0000002d002d7308 */ /* 0x000ee20000000800 */
[C---:B-1----:R-:W-:Y:S01]  /*3ac0*/  FADD.FTZ R25, R39.reuse, R0 ;  /* 0x0000000027197221 */ /* 0x042fe20000010000 */
[----:B------:R-:W-:-:S06]  /*3ad0*/  F2FP.F16.F32.PACK_AB R195, R39, R38 ;  /* 0x0000002627c3723e */ /* 0x000fcc00000000ff */
[----:B------:R-:W1:Y:S01]  /*3ae0*/  MUFU.EX2 R43, R43 ;  /* 0x0000002b002b7308 */ /* 0x000e620000000800 */
[----:B--2---:R-:W-:-:S07]  /*3af0*/  FADD.FTZ R0, R42, R25 ;  /* 0x000000192a007221 */ /* 0x004fce0000010000 */
[----:B------:R-:W2:Y:S01]  /*3b00*/  MUFU.EX2 R48, R48 ;  /* 0x0000003000307308 */ /* 0x000ea20000000800 */
[C---:B---3--:R-:W-:Y:S01]  /*3b10*/  FADD.FTZ R29, R45.reuse, R24 ;  /* 0x000000182d1d7221 */ /* 0x048fe20000010000 */
[----:B------:R-:W-:-:S06]  /*3b20*/  F2FP.F16.F32.PACK_AB R190, R45, R44 ;  /* 0x0000002c2dbe723e */ /* 0x000fcc00000000ff */
[----:B------:R-:W3:Y:S01]  /*3b30*/  MUFU.EX2 R46, R46 ;  /* 0x0000002e002e7308 */ /* 0x000ee20000000800 */
[C---:B-1----:R-:W-:Y:S01]  /*3b40*/  FADD.FTZ R25, R43.reuse, R0 ;  /* 0x000000002b197221 */ /* 0x042fe20000010000 */
[----:B------:R-:W-:-:S06]  /*3b50*/  F2FP.F16.F32.PACK_AB R189, R43, R42 ;  /* 0x0000002a2bbd723e */ /* 0x000fcc00000000ff */
[----:B------:R-:W1:Y:S01]  /*3b60*/  MUFU.EX2 R49, R49 ;  /* 0x0000003100317308 */ /* 0x000e620000000800 */
[----:B--2---:R-:W-:-:S07]  /*3b70*/  FADD.FTZ R20, R48, R29 ;  /* 0x0000001d30147221 */ /* 0x004fce0000010000 */
[----:B------:R-:W2:Y:S01]  /*3b80*/  MUFU.EX2 R47, R47 ;  /* 0x0000002f002f7308 */ /* 0x000ea20000000800 */
[----:B---3--:R-:W-:-:S07]  /*3b90*/  FADD.FTZ R0, R46, R25 ;  /* 0x000000192e007221 */ /* 0x008fce0000010000 */
[----:B------:R-:W3:Y:S01]  /*3ba0*/  MUFU.EX2 R2, R2 ;  /* 0x0000000200027308 */ /* 0x000ee20000000800 */
[C---:B-1----:R-:W-:Y:S01]  /*3bb0*/  FADD.FTZ R29, R49.reuse, R20 ;  /* 0x00000014311d7221 */ /* 0x042fe20000010000 */
[----:B------:R-:W-:-:S06]  /*3bc0*/  F2FP.F16.F32.PACK_AB R184, R49, R48 ;  /* 0x0000003031b8723e */ /* 0x000fcc00000000ff */
[----:B------:R-:W1:Y:S01]  /*3bd0*/  MUFU.EX2 R50, R50 ;  /* 0x0000003200327308 */ /* 0x000e620000000800 */
[C---:B--2---:R-:W-:Y:S01]  /*3be0*/  FADD.FTZ R25, R47.reuse, R0 ;  /* 0x000000002f197221 */ /* 0x044fe20000010000 */
[----:B------:R-:W-:-:S06]  /*3bf0*/  F2FP.F16.F32.PACK_AB R191, R47, R46 ;  /* 0x0000002e2fbf723e */ /* 0x000fcc00000000ff */
[----:B------:R-:W2:Y:S01]  /*3c00*/  MUFU.EX2 R23, R23 ;  /* 0x0000001700177308 */ /* 0x000ea20000000800 */
[----:B---3--:R-:W-:-:S07]  /*3c10*/  FADD.FTZ R20, R2, R29 ;  /* 0x0000001d02147221 */ /* 0x008fce0000010000 */
[----:B------:R-:W3:Y:S01]  /*3c20*/  MUFU.EX2 R51, R51 ;  /* 0x0000003300337308 */ /* 0x000ee20000000800 */
[----:B-1----:R-:W-:-:S07]  /*3c30*/  FADD.FTZ R0, R50, R25 ;  /* 0x0000001932007221 */ /* 0x002fce0000010000 */
[----:B------:R-:W1:Y:S01]  /*3c40*/  MUFU.EX2 R54, R54 ;  /* 0x0000003600367308 */ /* 0x000e620000000800 */
[C---:B--2---:R-:W-:Y:S01]  /*3c50*/  FADD.FTZ R20, R23.reuse, R20 ;  /* 0x0000001417147221 */ /* 0x044fe20000010000 */
[----:B------:R-:W-:-:S06]  /*3c60*/  F2FP.F16.F32.PACK_AB R186, R23, R2 ;  /* 0x0000000217ba723e */ /* 0x000fcc00000000ff */
[----:B------:R-:W2:Y:S01]  /*3c70*/  MUFU.EX2 R187, R7 ;  /* 0x0000000700bb7308 */ /* 0x000ea20000000800 */
[C---:B---3--:R-:W-:Y:S01]  /*3c80*/  FADD.FTZ R23, R51.reuse, R0 ;  /* 0x0000000033177221 */ /* 0x048fe20000010000 */
[----:B------:R-:W-:-:S03]  /*3c90*/  F2FP.F16.F32.PACK_AB R185, R51, R50 ;  /* 0x0000003233b9723e */ /* 0x000fc600000000ff */
[----:B-1----:R-:W-:Y:S01]  /*3ca0*/  FADD.FTZ R0, R54, R23 ;  /* 0x0000001736007221 */ /* 0x002fe20000010000 */
[----:B------:R-:W-:-:S03]  /*3cb0*/  VIADD R23, R103, 0xfffffffe ;  /* 0xfffffffe67177836 */ /* 0x000fc60000000000 */
[C---:B--2---:R-:W-:Y:S01]  /*3cc0*/  FADD.FTZ R7, R187.reuse, R0 ;  /* 0x00000000bb077221 */ /* 0x044fe20000010000 */
[----:B------:R-:W-:Y:S01]  /*3cd0*/  F2FP.F16.F32.PACK_AB R187, R187, R54 ;  /* 0x00000036bbbb723e */ /* 0x000fe200000000ff */
[----:B------:R-:W-:Y:S06]  /*3ce0*/  @P2 BRA `(.L_x_915) ;  /* 0x0000000000442947 */ /* 0x000fec0003800000 */
        /* <DEDUP_REMOVED lines=10> */
.L_x_916:
[----:B------:R-:W-:-:S11]  /*3d90*/  UISETP.NE.AND UP1, UPT, UR11, 0x1, UPT ;  /* 0x000000010b00788c */ /* 0x000fd6000bf25270 */
[----:B------:R-:W-:Y:S02]  /*3da0*/  @UP1 ULDC.64 UR14, c[0x0][0x9e8] ;  /* 0x00027a00000e1ab9 */ /* 0x000fe40000000a00 */
[----:B------:R-:W-:-:S04]  /*3db0*/  UIMAD.WIDE.U32 UR18, UR7, UR14, URZ ;  /* 0x0000000e071272a5 */ /* 0x000fc8000f8e003f */
[----:B------:R-:W-:-:S12]  /*3dc0*/  @UP1 USHF.R.U32.HI UR7, URZ, UR15, UR19 ;  /* 0x0000000f3f071299 */ /* 0x000fd80008011613 */
.L_x_917:
[----:B------:R-:W-:-:S04]  /*3dd0*/  UIMAD UR7, UR7, UR11, UR11 ;  /* 0x0000000b070772a4 */ /* 0x000fc8000f8e020b */
[----:B------:R-:W-:-:S04]  /*3de0*/  UISETP.LT.AND UP1, UPT, UR10, UR7, UPT ;  /* 0x000000070a00728c */ /* 0x000fc8000bf21270 */
[----:B------:R-:W-:-:S12]  /*3df0*/  USEL UR10, UR10, UR7, UP1 ;  /* 0x000000070a0a7287 */ /* 0x000fd80008800000 */
.L_x_915:
[----:B------:R-:W-:Y:S01]  /*3e00*/  USHF.R.S32.HI UR7, URZ, 0x1f, UR10 ;  /* 0x0000001f3f077899 */ /* 0x000fe2000801140a */
[----:B------:R-:W-:Y:S01]  /*3e10*/  IMAD.MOV.U32 R2, RZ, RZ, 0x3f800000 ;  /* 0x3f800000ff027424 */ /* 0x000fe200078e00ff */
[----:B------:R-:W-:Y:S01]  /*3e20*/  CS2R R150, SRZ ;  /* 0x0000000000967805 */ /* 0x000fe2000001ff00 */
[----:B------:R-:W-:Y:S01]  /*3e30*/  IMAD.MOV.U32 R0, RZ, RZ, 0x3f800000 ;  /* 0x3f800000ff007424 */ /* 0x000fe200078e00ff */
        /* <DEDUP_REMOVED lines=8> */
[----:B------:R-:W-:Y:S01]  /*3ec0*/  UISETP.LT.AND UP1, UPT, UR60, UR7, UPT ;  /* 0x000000073c00728c */ /* 0x000fe2000bf21270 */
[----:B------:R-:W-:Y:S02]  /*3ed0*/  CS2R R136, SRZ ;  /* 0x0000000000887805 */ /* 0x000fe4000001ff00 */
[----:B------:R-:W-:Y:S02]  /*3ee0*/  CS2R R134, SRZ ;  /* 0x0000000000867805 */ /* 0x000fe4000001ff00 */
[----:B------:R-:W-:Y:S01]  /*3ef0*/  CS2R R132, SRZ ;  /* 0x0000000000847805 */ /* 0x000fe2000001ff00 */
[----:B------:R-:W-:Y:S01]  /*3f00*/  USEL UR41, UR60, UR7, !UP1 ;  /* 0x000000073c297287 */ /* 0x000fe2000c800000 */
[----:B------:R-:W-:-:S02]  /*3f10*/  CS2R R130, SRZ ;  /* 0x0000000000827805 */ /* 0x000fc4000001ff00 */
[----:B------:R-:W-:Y:S02]  /*3f20*/  CS2R R128, SRZ ;  /* 0x0000000000807805 */ /* 0x000fe4000001ff00 */
[----:B------:R-:W-:Y:S02]  /*3f30*/  CS2R R126, SRZ ;  /* 0x00000000007e7805 */ /* 0x000fe4000001ff00 */
[----:B------:R-:W-:Y:S02]  /*3f40*/  CS2R R124, SRZ ;  /* 0x00000000007c7805 */ /* 0x000fe4000001ff00 */
[----:B------:R-:W-:Y:S02]  /*3f50*/  CS2R R122, SRZ ;  /* 0x00000000007a7805 */ /* 0x000fe4000001ff00 */
[----:B------:R-:W-:Y:S02]  /*3f60*/  ISETP.GE.AND P2, PT, R23, UR41, PT ;  /* 0x0000002917007c0c */ /* 0x000fe4000bf46270 */
        /* <DEDUP_REMOVED lines=48> */
[----:B------:R-:W-:Y:S01]  /*4270*/  CS2R R24, SRZ ;  /* 0x0000000000187805 */ /* 0x000fe2000001ff00 */
[----:B------:R-:W-:Y:S06]  /*4280*/  @!P2 BRA `(.L_x_918) ;  /* 0x0000002400d8a947 */ /* 0x000fec0003800000 */
[----:B------:R-:W-:Y:S01]  /*4290*/  IMAD.IADD R214, R6, 0x1, R21 ;  /* 0x0000000106d67824 */ /* 0x000fe200078e0215 */
[----:B------:R-:W-:Y:S01]  /*42a0*/  ULDC UR47, c[0x0][0x9e4] ;  /* 0x00027900002f7ab9 */ /* 0x000fe20000000800 */
[----:B------:R-:W-:Y:S02]  /*42b0*/  IMAD.MOV.U32 R2, RZ, RZ, 0x3f800000 ;  /* 0x3f800000ff027424 */ /* 0x000fe400078e00ff */
[----:B------:R-:W-:-:S07]  /*42c0*/  IMAD.MOV.U32 R151, RZ, RZ, RZ ;  /* 0x000000ffff977224 */ /* 0x000fce00078e00ff */
.L_x_935:
[----:B------:R-:W-:-:S04]  /*42d0*/  UIADD3 UR7, UR36, 0x1, URZ ;  /* 0x0000000124077890 */ /* 0x000fc8000fffe03f */
[----:B------:R-:W-:-:S04]  /*42e0*/  UISETP.NE.AND UP1, UPT, UR7, 0x2, UPT ;  /* 0x000000020700788c */ /* 0x000fc8000bf25270 */
[----:B------:R-:W-:Y:S02]  /*42f0*/  USEL UR40, URZ, 0x1, UP1 ;  /* 0x000000013f287887 */ /* 0x000fe40008800000 */
[----:B------:R-:W-:Y:S02]  /*4300*/  USEL UR7, UR7, URZ, UP1 ;  /* 0x0000003f07077287 */ /* 0x000fe40008800000 */
[----:B------:R-:W-:Y:S01]  /*4310*/  ULOP3.LUT UR40, UR46, UR40, URZ, 0x3c, !UPT ;  /* 0x000000282e287292 */ /* 0x000fe2000f8e3c3f */
[----:B------:R-:W-:Y:S11]  /*4320*/  @!P0 BRA `(.L_x_919) ;  /* 0x0000000000048947 */ /* 0x000ff60003800000 */
[----:B------:R-:W-:Y:S01]  /*4330*/  BPT.TRAP 0x1 ;  /* 0x000000040000795c */ /* 0x000fe20000300000 */
.L_x_919:
[----:B------:R-:W-:Y:S01]  /*4340*/  ULEA UR39, UR7, UR38, 0x3 ;  /* 0x0000002607277291 */ /* 0x000fe2000f8e183f */
[----:B------:R-:W-:-:S05]  /*4350*/  IMAD.U32 R152, RZ, RZ, UR40 ;  /* 0x00000028ff987e24 */ /* 0x000fca000f8e00ff */
[----:B------:R-:W-:-:S04]  /*4360*/  SHF.L.U32 R152, R152, 0x1f, RZ ;  /* 0x0000001f98987819 */ /* 0x000fc800000006ff */
[----:B------:R1:W2:Y:S01]  /*4370*/  SYNCS.PHASECHK.TRANS64.TRYWAIT P2, [UR39+0x30830], R152 ;  /* 0x03083098ff0075a7 */ /* 0x0002a20008040167 */
[----:B------:R-:W-:Y:S05]  /*4380*/  @!P0 BRA `(.L_x_920) ;  /* 0x0000000000048947 */ /* 0x000fea0003800000 */
[----:B------:R-:W-:Y:S01]  /*4390*/  BPT.TRAP 0x1 ;  /* 0x000000040000795c */ /* 0x000fe20000300000 */
.L_x_920:
[----:B--2---:R-:W-:Y:S05]  /*43a0*/  @P2 BRA `(.L_x_921) ;  /* 0x0000000000082947 */ /* 0x004fea0003800000 */
[----:B------:R-:W2:Y:S02]  /*43b0*/  SYNCS.PHASECHK.TRANS64.TRYWAIT P2, [UR39+0x30830], R152 ;  /* 0x03083098ff0075a7 */ /* 0x000ea40008040167 */
[----:B--2---:R-:W-:Y:S05]  /*43c0*/  @!P2 BRA `(.L_x_922) ;  /* 0x000000d40038a947 */ /* 0x004fea0003800000 */
.L_x_921:
[----:B------:R-:W-:Y:S01]  /*43d0*/  R2UR UR56, R18 ;  /* 0x00000000123872ca */ /* 0x000fe200000e0000 */
[----:B------:R-:W-:Y:S01]  /*43e0*/  ULEA UR6, UR7, UR37, 0xb ;  /* 0x0000002507067291 */ /* 0x000fe2000f8e583f */
[----:B------:R-:W-:Y:S01]  /*43f0*/  R2UR UR57, R19 ;  /* 0x00000000133972ca */ /* 0x000fe200000e0000 */
[----:B-12---:R-:W-:Y:S01]  /*4400*/  WARPGROUP.ARRIVE ;  /* 0x00000000000079c5 */ /* 0x006fe20000000000 */
[----:B------:R-:W-:Y:S01]  /*4410*/  UMOV UR59, 0x40000040 ;  /* 0x40000040003b7882 */ /* 0x000fe20000000000 */
[----:B------:R-:W-:Y:S01]  /*4420*/  UIADD3 UR10, UR6, 0x204, URZ ;  /* 0x00000204060a7890 */ /* 0x000fe2000fffe03f */
[-C--:B------:R-:W-:Y:S01]  /*4430*/  FMUL.FTZ R24, R24, R0.reuse ;  /* 0x0000000018187220 */ /* 0x080fe20000410000 */
[----:B------:R-:W-:Y:S01]  /*4440*/  UMOV UR11, 0x40000040 ;  /* 0x40000040000b7882 */ /* 0x000fe20000000000 */
[----:B------:R-:W-:Y:S01]  /*4450*/  UMOV UR58, UR6 ;  /* 0x00000006003a7c82 */ /* 0x000fe20008000000 */
[----:B------:R-:W-:Y:S01]  /*4460*/  UIADD3 UR14, UR6, 0x206, URZ ;  /* 0x00000206060e7890 */ /* 0x000fe2000fffe03f */
[-C--:B------:R-:W-:Y:S01]  /*4470*/  FMUL.FTZ R25, R25, R0.reuse ;  /* 0x0000000019197220 */ /* 0x080fe20000410000 */
[----:B------:R-:W-:Y:S01]  /*4480*/  UMOV UR15, 0x40000040 ;  /* 0x40000040000f7882 */ /* 0x000fe20000000000 */
[----:B------:R-:W-:Y:S01]  /*4490*/  UIADD3 UR18, UR6, 0x400, URZ ;  /* 0x0000040006127890 */ /* 0x000fe2000fffe03f */
[-C--:B------:R-:W-:Y:S01]  /*44a0*/  FMUL.FTZ R28, R28, R0.reuse ;  /* 0x000000001c1c7220 */ /* 0x080fe20000410000 */
[----:B------:R-:W-:Y:S01]  /*44b0*/  UMOV UR19, 0x40000040 ;  /* 0x4000004000137882 */ /* 0x000fe20000000000 */
[----:B------:R-:W-:Y:S01]  /*44c0*/  HGMMA.64x64x16.F32 R152, gdesc[UR56], RZ, !UPT, gsb0 ;  /* 0x00e00000389879f0 */ /* 0x000fe2000c0008ff */
[----:B------:R-:W-:Y:S01]  /*44d0*/  R2UR UR56, R16 ;  /* 0x00000000103872ca */ /* 0x000fe200000e0000 */
[----:B------:R-:W-:Y:S01]  /*44e0*/  UIADD3 UR58, UR6, 0x2, URZ ;  /* 0x00000002063a7890 */ /* 0x000fe2000fffe03f */
[----:B------:R-:W-:Y:S01]  /*44f0*/  R2UR UR57, R17 ;  /* 0x00000000113972ca */ /* 0x000fe200000e0000 */
        /* <DEDUP_REMOVED lines=75> */
[----:B------:R-:W-:Y:S01]  /*49b0*/  FMUL.FTZ R149, R149, R0 ;  /* 0x0000000095957220 */ /* 0x000fe20000410000 */
[-C--:B------:R-:W-:Y:S01]  /*49c0*/  FMUL.FTZ R26, R26, R2.reuse ;  /* 0x000000021a1a7220 */ /* 0x080fe20000410000 */
[-C--:B------:R-:W-:Y:S01]  /*49d0*/  FMUL.FTZ R27, R27, R2.reuse ;  /* 0x000000021b1b7220 */ /* 0x080fe20000410000 */
[-C--:B------:R-:W-:Y:S01]  /*49e0*/  FMUL.FTZ R30, R30, R2.reuse ;  /* 0x000000021e1e7220 */ /* 0x080fe20000410000 */
[----:B------:R-:W-:Y:S01]  /*49f0*/  HGMMA.64x64x16.F32 R152, gdesc[UR56], R152, gsb0 ;  /* 0x00e00000389879f0 */ /* 0x000fe20008000898 */
[----:B------:R-:W-:Y:S01]  /*4a00*/  R2UR UR56, R14 ;  /* 0x000000000e3872ca */ /* 0x000fe200000e0000 */
[----:B------:R-:W-:Y:S01]  /*4a10*/  UIADD3 UR58, UR6, 0x4, URZ ;  /* 0x00000004063a7890 */ /* 0x000fe2000fffe03f */
[----:B------:R-:W-:Y:S01]  /*4a20*/  R2UR UR57, R15 ;  /* 0x000000000f3972ca */ /* 0x000fe200000e0000 */
        /* <DEDUP_REMOVED lines=64> */
[----:B------:R-:W-:Y:S01]  /*4e30*/  HGMMA.64x64x16.F32 R152, gdesc[UR56], R152, gsb0 ;  /* 0x00e00000389879f0 */ /* 0x000fe20008000898 */
[----:B------:R-:W-:Y:S01]  /*4e40*/  R2UR UR56, R12 ;  /* 0x000000000c3872ca */ /* 0x000fe200000e0000 */
[----:B------:R-:W-:Y:S01]  /*4e50*/  UIADD3 UR58, UR6, 0x6, URZ ;  /* 0x00000006063a7890 */ /* 0x000fe2000fffe03f */
[----:B------:R-:W-:Y:S01]  /*4e60*/  R2UR UR57, R13 ;  /* 0x000000000d3972ca */ /* 0x000fe200000e0000 */
[----:B------:R-:W-:Y:S01]  /*4e70*/  UMOV UR59, 0x40000040 ;  /* 0x40000040003b7882 */ /* 0x000fe20000000000 */
[----:B------:R-:W-:Y:S02]  /*4e80*/  WARPGROUP.DEPBAR.LE gsb0, 0x0 ;  /* 0x00008000000079c5 */ /* 0x000fe40000010000 */
[----:B------:R-:W-:-:S09]  /*4e90*/  WARPGROUP.ARRIVE ;  /* 0x00000000000079c5 */ /* 0x000fd20000000000 */
        /* <DEDUP_REMOVED lines=8> */
[----:B------:R-:W-:Y:S01]  /*4f20*/  UIADD3 UR58, UR6, 0x202, URZ ;  /* 0x00000202063a7890 */ /* 0x000fe2000fffe03f */
[----:B------:R-:W-:Y:S01]  /*4f30*/  UMOV UR59, 0x40000040 ;  /* 0x40000040003b7882 */ /* 0x000fe20000000000 */
[----:B------:R-:W-:Y:S01]  /*4f40*/  UMOV UR56, UR4 ;  /* 0x0000000400387c82 */ /* 0x000fe20008000000 */
[----:B------:R-:W-:Y:S01]  /*4f50*/  UMOV UR57, UR5 ;  /* 0x0000000500397c82 */ /* 0x000fe20008000000 */
[----:B------:R-:W-:Y:S02]  /*4f60*/  WARPGROUP.DEPBAR.LE gsb0, 0x0 ;  /* 0x00008000000079c5 */ /* 0x000fe40000010000 */
[----:B------:R-:W-:-:S06]  /*4f70*/  WARPGROUP.ARRIVE ;  /* 0x00000000000079c5 */ /* 0x000fcc0000000000 */
[----:B------:R-:W-:Y:S01]  /*4f80*/  HGMMA.64x64x16.F32 R152, gdesc[UR56], R152, gsb0 ;  /* 0x00e00000389879f0 */ /* 0x000fe20008000898 */
[----:B------:R-:W-:Y:S01]  /*4f90*/  R2UR UR56, R8 ;  /* 0x00000000083872ca */ /* 0x000fe200000e0000 */
[----:B------:R-:W-:Y:S01]  /*4fa0*/  UIADD3 UR58, UR6, 0x606, URZ ;  /* 0x00000606063a7890 */ /* 0x000fe2000fffe03f */
[----:B------:R-:W-:Y:S01]  /*4fb0*/  R2UR UR57, R9 ;  /* 0x00000000093972ca */ /* 0x000fe200000e0000 */
[----:B------:R-:W-:Y:S01]  /*4fc0*/  UMOV UR59, 0x40000040 ;  /* 0x40000040003b7882 */ /* 0x000fe20000000000 */
        /* <DEDUP_REMOVED lines=31> */
[----:B------:R-:W-:Y:S05]  /*51c0*/  @!P0 BRA `(.L_x_923) ;  /* 0x0000000000048947 */ /* 0x000fea0003800000 */
[----:B------:R-:W-:Y:S01]  /*51d0*/  BPT.TRAP 0x1 ;  /* 0x000000040000795c */ /* 0x000fe20000300000 */
.L_x_923:
[----:B------:R-:W-:Y:S01]  /*51e0*/  ULEA UR10, UR36, UR38, 0x3 ;  /* 0x00000026240a7291 */ /* 0x000fe2000f8e183f */
[----:B------:R-:W-:-:S04]  /*51f0*/  MOV R0, UR46 ;  /* 0x0000002e00007c02 */ /* 0x000fc80008000f00 */
[----:B------:R-:W-:-:S04]  /*5200*/  SHF.L.U32 R0, R0, 0x1f, RZ ;  /* 0x0000001f00007819 */ /* 0x000fc800000006ff */
[----:B------:R1:W2:Y:S01]  /*5210*/  SYNCS.PHASECHK.TRANS64.TRYWAIT P2, [UR10+0x30850], R0 ;  /* 0x03085000ff0075a7 */ /* 0x0002a2000804014a */
[----:B------:R-:W-:Y:S05]  /*5220*/  @!P0 BRA `(.L_x_924) ;  /* 0x0000000000048947 */ /* 0x000fea0003800000 */
[----:B------:R-:W-:Y:S01]  /*5230*/  BPT.TRAP 0x1 ;  /* 0x000000040000795c */ /* 0x000fe20000300000 */
.L_x_924:
[----:B--2---:R-:W-:Y:S05]  /*5240*/  @P2 BRA `(.L_x_925) ;  /* 0x0000000000082947 */ /* 0x004fea0003800000 */
[----:B------:R-:W2:Y:S02]  /*5250*/  SYNCS.PHASECHK.TRANS64.TRYWAIT P2, [UR10+0x30850], R0 ;  /* 0x03085000ff0075a7 */ /* 0x000ea4000804014a */
[----:B--2---:R-:W-:Y:S05]  /*5260*/  @!P2 BRA `(.L_x_926) ;  /* 0x000000c400a8a947 */ /* 0x004fea0003800000 */
.L_x_925:
[----:B------:R-:W-:Y:S01]  /*5270*/  UIADD3 UR6, UR38, 0x400, URZ ;  /* 0x0000040026067890 */ /* 0x000fe2000fffe03f */
[----:B------:R-:W-:Y:S01]  /*5280*/  WARPGROUP.ARRIVE ;  /* 0x00000000000079c5 */ /* 0x000fe20000000000 */
[----:B------:R-:W-:Y:S01]  /*5290*/  UMOV UR15, 0x40000040 ;  /* 0x40000040000f7882 */ /* 0x000fe20000000000 */
[----:B-12---:R-:W-:Y:S01]  /*52a0*/  IMAD.SHL.U32 R0, R23, 0x40, RZ ;  /* 0x0000004017007824 */ /* 0x006fe200078e00ff */
[----:B------:R-:W-:Y:S01]  /*52b0*/  USHF.R.U32.HI UR6, URZ, 0x4, UR6 ;  /* 0x000000043f067899 */ /* 0x000fe20008011606 */
[----:B------:R-:W-:Y:S01]  /*52c0*/  IMAD.U32 R2, RZ, RZ, UR39 ;  /* 0x00000027ff027e24 */ /* 0x000fe2000f8e00ff */
[----:B------:R-:W-:Y:S01]  /*52d0*/  PLOP3.LUT P2, PT, PT, PT, UP0, 0x40, 0x0 ;  /* 0x000000000000781c */ /* 0x000fe20003f4e808 */
[----:B------:R-:W-:Y:S01]  /*52e0*/  ULDC UR22, c[0x0][0x9dc] ;  /* 0x0002770000167ab9 */ /* 0x000fe20000000800 */
[----:B------:R-:W-:Y:S01]  /*52f0*/  ULOP3.LUT UR6, UR6, 0x3fff, URZ, 0xc0, !UPT ;  /* 0x00003fff06067892 */ /* 0x000fe2000f8ec03f */
[----:B------:R-:W-:Y:S01]  /*5300*/  @!P1 VIADD R2, R2, 0x30840 ;  /* 0x0003084002029836 */ /* 0x000fe20000000000 */
[----:B------:R-:W-:-:S02]  /*5310*/  ULDC UR11, c[0x0][0x9e0] ;  /* 0x00027800000b7ab9 */ /* 0x000fc40000000800 */
[----:B------:R-:W-:Y:S02]  /*5320*/  ULOP3.LUT UR6, UR6, 0x2000000, URZ, 0xfc, !UPT ;  /* 0x0200000006067892 */ /* 0x000fe4000f8efc3f */
[----:B------:R-:W-:Y:S02]  /*5330*/  @!P1 PRMT R2, RZ, 0x654, R2 ;  /* 0x00000654ff029816 */ /* 0x000fe40000000002 */
[----:B------:R-:W-:-:S07]  /*5340*/  ULEA UR6, UR36, UR6, 0xb ;  /* 0x0000000624067291 */ /* 0x000fce000f8e583f */
        /* <DEDUP_REMOVED lines=15> */
[----:B------:R-:W-:Y:S02]  /*5440*/  UMOV UR15, 0x40000040 ;  /* 0x40000040000f7882 */ /* 0x000fe40000000000 */
[----:B------:R-:W-:Y:S01]  /*5450*/  ULDC UR6, c[0x0][0x288] ;  /* 0x0000a20000067ab9 */ /* 0x000fe20000000800 */
[----:B------:R-:W-:Y:S02]  /*5460*/  WARPGROUP.DEPBAR.LE gsb0, 0x0 ;  /* 0x00008000000079c5 */ /* 0x000fe40000010000 */
[----:B------:R-:W-:-:S15]  /*5470*/  WARPGROUP.ARRIVE ;  /* 0x00000000000079c5 */ /* 0x000fde0000000000 */
[----:B------:R-:W-:-:S06]  /*5480*/  NOP ;  /* 0x0000000000007918 */ /* 0x000fcc0000000000 */
[----:B------:R-:W-:Y:S03]  /*5490*/  HGMMA.64x256x16.F32 R24, R184, gdesc[UR12].tnspB, R24, gsb0 ;  /* 0x43e0000cb8187df0 */ /* 0x000fe60008000818 */
[----:B------:R-:W-:Y:S02]  /*54a0*/  WARPGROUP.DEPBAR.LE gsb0, 0x0 ;  /* 0x00008000000079c5 */ /* 0x000fe40000010000 */
[----:B------:R-:W1:Y:S01]  /*54b0*/  LDC R185, c[0x0][0x2e0] ;  /* 0x0000b800ffb97b82 */ /* 0x000e620000000800 */
[----:B------:R-:W-:Y:S01]  /*54c0*/  IADD3 R184, -R0, 0x1, RZ ;  /* 0x0000000100b87810 */ /* 0x000fe20007ffe1ff */
[----:B------:R2:W-:Y:S04]  /*54d0*/  @!P1 SYNCS.ARRIVE.TRANS64.RED.A1T0 RZ, [R2+URZ], RZ ;  /* 0x000000ff02ff99a7 */ /* 0x0005e8000810043f */
[----:B-1----:R-:W-:-:S04]  /*54e0*/  IMAD R184, R185, UR45, R184 ;  /* 0x0000002db9b87c24 */ /* 0x002fc8000f8e02b8 */
[----:B------:R-:W-:Y:S01]  /*54f0*/  VIADD R185, R184, -UR6 ;  /* 0x80000006b8b97c36 */ /* 0x000fe20008000000 */
[----:B------:R-:W-:-:S03]  /*5500*/  ULOP3.LUT UR6, URZ, UR22, URZ, 0x33, !UPT ;  /* 0x000000163f067292 */ /* 0x000fc6000f8e333f */
[----:B------:R-:W-:-:S04]  /*5510*/  IMAD R185, R22, -0x2, R185 ;  /* 0xfffffffe16b97824 */ /* 0x000fc800078e02b9 */
[C---:B------:R-:W-:Y:S02]  /*5520*/  VIADD R188, R185.reuse, UR11 ;  /* 0x0000000bb9bc7c36 */ /* 0x040fe40008000000 */
[----:B------:R-:W-:Y:S02]  /*5530*/  VIADD R190, R185, UR6 ;  /* 0x00000006b9be7c36 */ /* 0x000fe40008000000 */
[C---:B------:R-:W-:Y:S02]  /*5540*/  IMAD.IADD R186, R6.reuse, 0x1, R188 ;  /* 0x0000000106ba7824 */ /* 0x040fe400078e02bc */
[----:B------:R-:W-:Y:S01]  /*5550*/  IMAD.IADD R187, R6, 0x1, R190 ;  /* 0x0000000106bb7824 */ /* 0x000fe200078e02be */
[----:B--2---:R-:W-:Y:S06]  /*5560*/  @P2 BRA `(.L_x_927) ;  /* 0x00000000005c2947 */ /* 0x004fec0003800000 */
[----:B------:R-:W-:Y:S01]  /*5570*/  ISETP.GT.AND P2, PT, R214, -0x1, PT ;  /* 0xffffffffd600780c */ /* 0x000fe20003f44270 */
[----:B------:R-:W-:-:S12]  /*5580*/  BSSY B0, `(.L_x_928) ;  /* 0x0000011000007945 */ /* 0x000fd80003800000 */
[----:B------:R-:W-:Y:S05]  /*5590*/  @P2 BRA `(.L_x_929) ;  /* 0x0000000000202947 */ /* 0x000fea0003800000 */
[----:B------:R-:W-:Y:S02]  /*55a0*/  MOV R2, UR47 ;  /* 0x0000002f00027c02 */ /* 0x000fe40008000f00 */
[----:B------:R-:W-:Y:S02]  /*55b0*/  LOP3.LUT R189, RZ, R214, RZ, 0x33, !PT ;  /* 0x000000d6ffbd7212 */ /* 0x000fe400078e33ff */
[----:B------:R-:W-:-:S13]  /*55c0*/  ISETP.NE.AND P2, PT, R2, 0x1, PT ;  /* 0x000000010200780c */ /* 0x000fda0003f45270 */
[----:B------:R-:W1:Y:S02]  /*55d0*/  @P2 LDC.64 R184, c[0x0][0x9e8] ;  /* 0x00027a00ffb82b82 */ /* 0x000e640000000a00 */
[----:B-1----:R-:W-:-:S05]  /*55e0*/  @P2 IMAD.HI.U32 R184, R189, R184, RZ ;  /* 0x000000b8bdb82227 */ /* 0x002fca00078e00ff */
[----:B------:R-:W-:-:S04]  /*55f0*/  @P2 SHF.R.U32.HI R189, RZ, R185, R184 ;  /* 0x000000b9ffbd2219 */ /* 0x000fc800000116b8 */
[----:B------:R-:W-:Y:S01]  /*5600*/  LOP3.LUT R189, RZ, R189, RZ, 0x33, !PT ;  /* 0x000000bdffbd7212 */ /* 0x000fe200078e33ff */
[----:B------:R-:W-:Y:S06]  /*5610*/  BRA `(.L_x_930) ;  /* 0x00000000001c7947 */ /* 0x000fec0003800000 */
.L_x_929:
[----:B------:R-:W-:-:S05]  /*5620*/  IMAD.U32 R2, RZ, RZ, UR47 ;  /* 0x0000002fff027e24 */ /* 0x000fca000f8e00ff */
[----:B------:R-:W-:-:S13]  /*5630*/  ISETP.NE.AND P2, PT, R2, 0x1, PT ;  /* 0x000000010200780c */ /* 0x000fda0003f45270 */
[----:B------:R-:W1:Y:S01]  /*5640*/  @P2 LDC.64 R184, c[0x0][0x9e8] ;  /* 0x00027a00ffb82b82 */ /* 0x000e620000000a00 */
[----:B------:R-:W-:-:S04]  /*5650*/  @P2 IMAD.IADD R189, R6, 0x1, R21 ;  /* 0x0000000106bd2824 */ /* 0x000fc800078e0215 */
[----:B-1----:R-:W-:-:S04]  /*5660*/  @P2 IMAD.HI.U32 R184, R189, R184, RZ ;  /* 0x000000b8bdb82227 */ /* 0x002fc800078e00ff */
[----:B------:R-:W-:Y:S01]  /*5670*/  IMAD.MOV.U32 R189, RZ, RZ, R214 ;  /* 0x000000ffffbd7224 */ /* 0x000fe200078e00d6 */
[----:B------:R-:W-:-:S07]  /*5680*/  @P2 SHF.R.U32.HI R189, RZ, R185, R184 ;  /* 0x000000b9ffbd2219 */ /* 0x000fce00000116b8 */
.L_x_930:
[----:B------:R-:W-:Y:S05]  /*5690*/  BSYNC B0 ;  /* 0x0000000000007941 */ /* 0x000fea0003800000 */
.L_x_928:
[----:B------:R-:W-:-:S04]  /*56a0*/  IMAD R185, R189, R2, -R0 ;  /* 0x00000002bdb97224 */ /* 0x000fc800078e0a00 */
[----:B------:R-:W-:-:S05]  /*56b0*/  IMAD R185, R22, -0x2, R185 ;  /* 0xfffffffe16b97824 */ /* 0x000fca00078e02b9 */
[----:B------:R-:W-:Y:S02]  /*56c0*/  VIADDMNMX R186, R185, R2, R186, PT ;  /* 0x00000002b9ba7246 */ /* 0x000fe400038001ba */
[----:B------:R-:W-:-:S07]  /*56d0*/  VIMNMX R187, R187, R185, !PT ;  /* 0x000000b9bbbb7248 */ /* 0x000fce0007fe0100 */
.L_x_927:
[----:B------:R-:W-:Y:S01]  /*56e0*/  ISETP.GT.AND P2, PT, R23, -0x1, PT ;  /* 0xffffffff1700780c */ /* 0x000fe20003f44270 */
[----:B------:R-:W-:-:S03]  /*56f0*/  IMAD.IADD R184, R5, 0x1, R188 ;  /* 0x0000000105b87824 */ /* 0x000fc600078e02bc */
[C---:B------:R-:W-:Y:S02]  /*5700*/  ISETP.GT.AND P5, PT, R187.reuse, RZ, P2 ;  /* 0x000000ffbb00720c */ /* 0x040fe400017a4270 */
[C---:B------:R-:W-:Y:S02]  /*5710*/  ISETP.GT.AND P4, PT, R187.reuse, 0x1, P2 ;  /* 0x00000001bb00780c */ /* 0x040fe40001784270 */
[----:B------:R-:W-:Y:S02]  /*5720*/  ISETP.LT.OR P5, PT, R186, 0x1, P5 ;  /* 0x00000001ba00780c */ /* 0x000fe40002fa1670 */
[C---:B------:R-:W-:Y:S02]  /*5730*/  ISETP.GT.AND P6, PT, R187.reuse, 0x8, P2 ;  /* 0x00000008bb00780c */ /* 0x040fe400017c4270 */
[----:B------:R-:W-:Y:S02]  /*5740*/  FSEL R185, R152, -INF , !P5 ;  /* 0xff80000098b97808 */ /* 0x000fe40006800000 */
[----:B------:R-:W-:-:S02]  /*5750*/  ISETP.GT.AND P5, PT, R187, 0x10, P2 ;  /* 0x00000010bb00780c */ /* 0x000fc400017a4270 */
[C---:B------:R-:W-:Y:S02]  /*5760*/  ISETP.GT.AND P3, PT, R187.reuse, 0x9, P2 ;  /* 0x00000009bb00780c */ /* 0x040fe40001764270 */
[C---:B------:R-:W-:Y:S02]  /*5770*/  ISETP.LT.OR P5, PT, R186.reuse, 0x11, P5 ;  /* 0x00000011ba00780c */ /* 0x040fe40002fa1670 */
[----:B------:R-:W-:Y:S02]  /*5780*/  ISETP.LT.OR P4, PT, R186, 0x2, P4 ;  /* 0x00000002ba00780c */ /* 0x000fe40002781670 */
[----:B------:R-:W-:Y:S02]  /*5790*/  FSEL R160, R160, -INF , !P5 ;  /* 0xff800000a0a07808 */ /* 0x000fe40006800000 */
[----:B------:R-:W-:Y:S02]  /*57a0*/  ISETP.GT.AND P5, PT, R187, 0x20, P2 ;  /* 0x00000020bb00780c */ /* 0x000fe400017a4270 */
[----:B------:R-:W-:-:S02]  /*57b0*/  ISETP.LT.OR P6, PT, R186, 0x9, P6 ;  /* 0x00000009ba00780c */ /* 0x000fc400037c1670 */
[C---:B------:R-:W-:Y:S02]  /*57c0*/  ISETP.LT.OR P3, PT, R186.reuse, 0xa, P3 ;  /* 0x0000000aba00780c */ /* 0x040fe40001f61670 */
[----:B------:R-:W-:Y:S02]  /*57d0*/  ISETP.LT.OR P5, PT, R186, 0x21, P5 ;  /* 0x00000021ba00780c */ /* 0x000fe40002fa1670 */
[----:B------:R-:W-:Y:S02]  /*57e0*/  FSEL R2, R153, -INF , !P4 ;  /* 0xff80000099027808 */ /* 0x000fe40006000000 */
[----:B------:R-:W-:Y:S02]  /*57f0*/  FSEL R156, R156, -INF , !P6 ;  /* 0xff8000009c9c7808 */ /* 0x000fe40007000000 */
[----:B------:R-:W-:Y:S02]  /*5800*/  FSEL R157, R157, -INF , !P3 ;  /* 0xff8000009d9d7808 */ /* 0x000fe40005800000 */
[----:B------:R-:W-:-:S02]  /*5810*/  ISETP.GT.AND P4, PT, R187, 0x11, P2 ;  /* 0x00000011bb00780c */ /* 0x000fc40001784270 */
[C---:B------:R-:W-:Y:S02]  /*5820*/  ISETP.GT.AND P6, PT, R187.reuse, 0x18, P2 ;  /* 0x00000018bb00780c */ /* 0x040fe400017c4270 */
[C---:B------:R-:W-:Y:S02]  /*5830*/  ISETP.GT.AND P3, PT, R187.reuse, 0x19, P2 ;  /* 0x00000019bb00780c */ /* 0x040fe40001764270 */
[----:B------:R-:W-:Y:S02]  /*5840*/  FSEL R168, R168, -INF , !P5 ;  /* 0xff800000a8a87808 */ /* 0x000fe40006800000 */
[----:B------:R-:W-:Y:S02]  /*5850*/  ISETP.GT.AND P5, PT, R187, 0x30, P2 ;  /* 0x00000030bb00780c */ /* 0x000fe400017a4270 */
[C---:B------:R-:W-:Y:S02]  /*5860*/  ISETP.LT.OR P4, PT, R186.reuse, 0x12, P4 ;  /* 0x00000012ba00780c */ /* 0x040fe40002781670 */
        /* <DEDUP_REMOVED lines=8> */
[----:B------:R-:W-:Y:S02]  /*58f0*/  ISETP.GT.AND P3, PT, R187, 0x29, P2 ;  /* 0x00000029bb00780c */ /* 0x000fe40001764270 */
[----:B------:R-:W-:Y:S02]  /*5900*/  FSEL R176, R176, -INF , !P5 ;  /* 0xff800000b0b07808 */ /* 0x000fe40006800000 */
[----:B------:R-:W-:Y:S02]  /*5910*/  PLOP3.LUT P5, PT, PT, PT, UP0, 0x40, 0x0 ;  /* 0x000000000000781c */ /* 0x000fe40003fae808 */
[C---:B------:R-:W-:Y:S02]  /*5920*/  ISETP.LT.OR P4, PT, R186.reuse, 0x22, P4 ;  /* 0x00000022ba00780c */ /* 0x040fe40002781670 */
[----:B------:R-:W-:-:S02]  /*5930*/  ISETP.LT.OR P6, PT, R186, 0x29, P6 ;  /* 0x00000029ba00780c */ /* 0x000fc400037c1670 */
[----:B------:R-:W-:Y:S02]  /*5940*/  ISETP.LT.OR P3, PT, R186, 0x2a, P3 ;  /* 0x0000002aba00780c */ /* 0x000fe40001f61670 */
[----:B------:R-:W-:Y:S02]  /*5950*/  FSEL R169, R169, -INF , !P4 ;  /* 0xff800000a9a97808 */ /* 0x000fe40006000000 */
[----:B------:R-:W-:Y:S02]  /*5960*/  FSEL R172, R172, -INF , !P6 ;  /* 0xff800000acac7808 */ /* 0x000fe40007000000 */
[----:B------:R-:W-:Y:S02]  /*5970*/  FSEL R173, R173, -INF , !P3 ;  /* 0xff800000adad7808 */ /* 0x000fe40005800000 */
[C---:B------:R-:W-:Y:S02]  /*5980*/  ISETP.GT.AND P4, PT, R187.reuse, 0x31, P2 ;  /* 0x00000031bb00780c */ /* 0x040fe40001784270 */
[----:B------:R-:W-:-:S02]  /*5990*/  ISETP.GT.AND P6, PT, R187, 0x38, P2 ;  /* 0x00000038bb00780c */ /* 0x000fc400017c4270 */
[----:B------:R-:W-:Y:S02]  /*59a0*/  ISETP.GT.AND P3, PT, R187, 0x39, P2 ;  /* 0x00000039bb00780c */ /* 0x000fe40001764270 */
[C---:B------:R-:W-:Y:S02]  /*59b0*/  ISETP.LT.OR P4, PT, R186.reuse, 0x32, P4 ;  /* 0x00000032ba00780c */ /* 0x040fe40002781670 */
[C---:B------:R-:W-:Y:S02]  /*59c0*/  ISETP.LT.OR P6, PT, R186.reuse, 0x39, P6 ;  /* 0x00000039ba00780c */ /* 0x040fe400037c1670 */
[----:B------:R-:W-:Y:S01]  /*59d0*/  ISETP.LT.OR P3, PT, R186, 0x3a, P3 ;  /* 0x0000003aba00780c */ /* 0x000fe20001f61670 */
[----:B------:R-:W-:Y:S01]  /*59e0*/  IMAD.IADD R186, R5, 0x1, R190 ;  /* 0x0000000105ba7824 */ /* 0x000fe200078e02be */
[----:B------:R-:W-:Y:S02]  /*59f0*/  FSEL R177, R177, -INF , !P4 ;  /* 0xff800000b1b17808 */ /* 0x000fe40006000000 */
[----:B------:R-:W-:-:S02]  /*5a00*/  FSEL R180, R180, -INF , !P6 ;  /* 0xff800000b4b47808 */ /* 0x000fc40007000000 */
[----:B------:R-:W-:Y:S01]  /*5a10*/  FSEL R181, R181, -INF , !P3 ;  /* 0xff800000b5b57808 */ /* 0x000fe20005800000 */
[----:B------:R-:W-:Y:S06]  /*5a20*/  @P5 BRA `(.L_x_931) ;  /* 0x0000000000585947 */ /* 0x000fec0003800000 */
[----:B------:R-:W-:Y:S01]  /*5a30*/  IMAD.IADD R187, R5, 0x1, R21 ;  /* 0x0000000105bb7824 */ /* 0x000fe200078e0215 */
[----:B------:R-:W-:Y:S04]  /*5a40*/  BSSY B0, `(.L_x_932) ;  /* 0x0000010000007945 */ /* 0x000fe80003800000 */
[----:B------:R-:W-:-:S13]  /*5a50*/  ISETP.GT.AND P3, PT, R187, -0x1, PT ;  /* 0xffffffffbb00780c */ /* 0x000fda0003f64270 */
[----:B------:R-:W-:Y:S05]  /*5a60*/  @P3 BRA `(.L_x_933) ;  /* 0x0000000000203947 */ /* 0x000fea0003800000 */
[----:B------:R-:W-:Y:S01]  /*5a70*/  IMAD.U32 R188, RZ, RZ, UR47 ;  /* 0x0000002fffbc7e24 */ /* 0x000fe2000f8e00ff */
[----:B------:R-:W-:-:S04]  /*5a80*/  LOP3.LUT R187, RZ, R187, RZ, 0x33, !PT ;  /* 0x000000bbffbb7212 */ /* 0x000fc800078e33ff */
[----:B------:R-:W-:-:S13]  /*5a90*/  ISETP.NE.AND P3, PT, R188, 0x1, PT ;  /* 0x00000001bc00780c */ /* 0x000fda0003f65270 */
[----:B------:R-:W1:Y:S02]  /*5aa0*/  @P3 LDC.64 R152, c[0x0][0x9e8] ;  /* 0x00027a00ff983b82 */ /* 0x000e640000000a00 */
[----:B-1----:R-:W-:-:S05]  /*5ab0*/  @P3 IMAD.HI.U32 R152, R187, R152, RZ ;  /* 0x00000098bb983227 */ /* 0x002fca00078e00ff */
[----:B------:R-:W-:-:S04]  /*5ac0*/  @P3 SHF.R.U32.HI R187, RZ, R153, R152 ;  /* 0x00000099ffbb3219 */ /* 0x000fc80000011698 */
[----:B------:R-:W-:Y:S01]  /*5ad0*/  LOP3.LUT R187, RZ, R187, RZ, 0x33, !PT ;  /* 0x000000bbffbb7212 */ /* 0x000fe200078e33ff */
[----:B------:R-:W-:Y:S06]  /*5ae0*/  BRA `(.L_x_934) ;  /* 0x0000000000147947 */ /* 0x000fec0003800000 */
.L_x_933:
[----:B------:R-:W-:-:S05]  /*5af0*/  IMAD.U32 R188, RZ, RZ, UR47 ;  /* 0x0000002fffbc7e24 */ /* 0x000fca000f8e00ff */
[----:B------:R-:W-:-:S13]  /*5b00*/  ISETP.NE.AND P3, PT, R188, 0x1, PT ;  /* 0x00000001bc00780c */ /* 0x000fda0003f65270 */
[----:B------:R-:W1:Y:S02]  /*5b10*/  @P3 LDC.64 R152, c[0x0][0x9e8] ;  /* 0x00027a00ff983b82 */ /* 0x000e640000000a00 */
[----:B-1----:R-:W-:-:S05]  /*5b20*/  @P3 IMAD.HI.U32 R152, R187, R152, RZ ;  /* 0x00000098bb983227 */ /* 0x002fca00078e00ff */
[----:B------:R-:W-:-:S07]  /*5b30*/  @P3 SHF.R.U32.HI R187, RZ, R153, R152 ;  /* 0x00000099ffbb3219 */ /* 0x000fce0000011698 */
.L_x_934:
[----:B------:R-:W-:Y:S05]  /*5b40*/  BSYNC B0 ;  /* 0x0000000000007941 */ /* 0x000fea0003800000 */
.L_x_932:
[----:B------:R-:W-:-:S04]  /*5b50*/  IMAD R187, R187, R188, -R0 ;  /* 0x000000bcbbbb7224 */ /* 0x000fc800078e0a00 */
[----:B------:R-:W-:-:S05]  /*5b60*/  IMAD R187, R22, -0x2, R187 ;  /* 0xfffffffe16bb7824 */ /* 0x000fca00078e02bb */
[----:B------:R-:W-:Y:S02]  /*5b70*/  VIADDMNMX R184, R187, R188, R184, PT ;  /* 0x000000bcbbb87246 */ /* 0x000fe400038001b8 */
[----:B------:R-:W-:-:S07]  /*5b80*/  VIMNMX R186, R186, R187, !PT ;  /* 0x000000bbbaba7248 */ /* 0x000fce0007fe0100 */
.L_x_931:
[----:B------:R-:W-:Y:S01]  /*5b90*/  FMNMX.FTZ R153, R185, R4, !PT ;  /* 0x00000004b9997209 */ /* 0x000fe20007810000 */
[----:B------:R-:W-:Y:S01]  /*5ba0*/  ULDC UR6, c[0x0][0x988] ;  /* 0x0002620000067ab9 */ /* 0x000fe20000000800 */
[----:B------:R-:W-:Y:S01]  /*5bb0*/  ISETP.GT.AND P4, PT, R186, RZ, P2 ;  /* 0x000000ffba00720c */ /* 0x000fe20001784270 */
[----:B------:R-:W-:Y:S01]  /*5bc0*/  UMOV UR46, UR40 ;  /* 0x00000028002e7c82 */ /* 0x000fe20008000000 */
[----:B------:R-:W-:Y:S01]  /*5bd0*/  FMNMX.FTZ R153, R2, R153, !PT ;  /* 0x0000009902997209 */ /* 0x000fe20007810000 */
[----:B------:R-:W-:Y:S01]  /*5be0*/  UMOV UR36, UR7 ;  /* 0x0000000700247c82 */ /* 0x000fe20008000000 */
[----:B------:R-:W-:Y:S02]  /*5bf0*/  ISETP.GT.AND P3, PT, R186, 0x1, P2 ;  /* 0x00000001ba00780c */ /* 0x000fe40001764270 */
[----:B------:R-:W-:Y:S02]  /*5c00*/  FMNMX.FTZ R0, R156, R153, !PT ;  /* 0x000000999c007209 */ /* 0x000fe40007810000 */
[----:B------:R-:W-:-:S02]  /*5c10*/  ISETP.LT.OR P4, PT, R184, 0x1, P4 ;  /* 0x00000001b800780c */ /* 0x000fc40002781670 */
[----:B------:R-:W-:Y:S02]  /*5c20*/  FMNMX.FTZ R153, R157, R0, !PT ;  /* 0x000000009d997209 */ /* 0x000fe40007810000 */
[----:B------:R-:W-:Y:S02]  /*5c30*/  ISETP.GT.AND P5, PT, R186, 0x8, P2 ;  /* 0x00000008ba00780c */ /* 0x000fe400017a4270 */
[----:B------:R-:W-:Y:S02]  /*5c40*/  FMNMX.FTZ R0, R160, R153, !PT ;  /* 0x00000099a0007209 */ /* 0x000fe40007810000 */
[----:B------:R-:W-:Y:S02]  /*5c50*/  ISETP.LT.OR P3, PT, R184, 0x2, P3 ;  /* 0x00000002b800780c */ /* 0x000fe40001f61670 */
[----:B------:R-:W-:Y:S02]  /*5c60*/  FMNMX.FTZ R153, R161, R0, !PT ;  /* 0x00000000a1997209 */ /* 0x000fe40007810000 */
[----:B------:R-:W-:-:S02]  /*5c70*/  FSEL R154, R154, -INF , !P4 ;  /* 0xff8000009a9a7808 */ /* 0x000fc40006000000 */
        /* <DEDUP_REMOVED lines=15> */
[----:B------:R-:W-:Y:S02]  /*5d70*/  FSEL R159, R159, -INF , !P6 ;  /* 0xff8000009f9f7808 */ /* 0x000fe40007000000 */
[----:B------:R-:W-:Y:S02]  /*5d80*/  FMNMX.FTZ R0, R180, R153, !PT ;  /* 0x00000099b4007209 */ /* 0x000fe40007810000 */
[----:B------:R-:W-:-:S02]  /*5d90*/  ISETP.LT.OR P3, PT, R184, 0x11, P3 ;  /* 0x00000011b800780c */ /* 0x000fc40001f61670 */
[----:B------:R-:W-:Y:S02]  /*5da0*/  FMNMX.FTZ R0, R181, R0, !PT ;  /* 0x00000000b5007209 */ /* 0x000fe40007810000 */
[C---:B------:R-:W-:Y:S02]  /*5db0*/  ISETP.GT.AND P4, PT, R186.reuse, 0x19, P2 ;  /* 0x00000019ba00780c */ /* 0x040fe40001784270 */
[----:B------:R-:W-:Y:S01]  /*5dc0*/  ISETP.GT.AND P6, PT, R186, 0x18, P2 ;  /* 0x00000018ba00780c */ /* 0x000fe200017c4270 */
[----:B------:R-:W1:Y:S01]  /*5dd0*/  SHFL.BFLY PT, R153, R0, 0x2, 0x1f ;  /* 0x0c401f0000997f89 */ /* 0x000e6200000e0000 */
[----:B------:R-:W-:Y:S02]  /*5de0*/  ISETP.LT.OR P5, PT, R184, 0x12, P5 ;  /* 0x00000012b800780c */ /* 0x000fe40002fa1670 */
[----:B------:R-:W-:Y:S02]  /*5df0*/  FSEL R162, R162, -INF , !P3 ;  /* 0xff800000a2a27808 */ /* 0x000fe40005800000 */
[----:B------:R-:W-:-:S02]  /*5e00*/  ISETP.LT.OR P4, PT, R184, 0x1a, P4 ;  /* 0x0000001ab800780c */ /* 0x000fc40002781670 */
[----:B------:R-:W-:Y:S02]  /*5e10*/  ISETP.LT.OR P6, PT, R184, 0x19, P6 ;  /* 0x00000019b800780c */ /* 0x000fe400037c1670 */
[----:B------:R-:W-:Y:S02]  /*5e20*/  FSEL R163, R163, -INF , !P5 ;  /* 0xff800000a3a37808 */ /* 0x000fe40006800000 */
[----:B------:R-:W-:Y:S02]  /*5e30*/  FSEL R167, R167, -INF , !P4 ;  /* 0xff800000a7a77808 */ /* 0x000fe40006000000 */
[----:B------:R-:W-:Y:S02]  /*5e40*/  ISETP.GT.AND P3, PT, R186, 0x20, P2 ;  /* 0x00000020ba00780c */ /* 0x000fe40001764270 */
[----:B------:R-:W-:Y:S02]  /*5e50*/  FSEL R166, R166, -INF , !P6 ;  /* 0xff800000a6a67808 */ /* 0x000fe40007000000 */
[----:B------:R-:W-:-:S02]  /*5e60*/  ISETP.GT.AND P5, PT, R186, 0x21, P2 ;  /* 0x00000021ba00780c */ /* 0x000fc400017a4270 */
[----:B------:R-:W-:Y:S02]  /*5e70*/  ISETP.LT.OR P3, PT, R184, 0x21, P3 ;  /* 0x00000021b800780c */ /* 0x000fe40001f61670 */
[----:B------:R-:W-:Y:S02]  /*5e80*/  ISETP.GT.AND P6, PT, R186, 0x28, P2 ;  /* 0x00000028ba00780c */ /* 0x000fe400017c4270 */
[----:B------:R-:W-:Y:S02]  /*5e90*/  ISETP.LT.OR P5, PT, R184, 0x22, P5 ;  /* 0x00000022b800780c */ /* 0x000fe40002fa1670 */
[----:B-1----:R-:W-:Y:S02]  /*5ea0*/  FMNMX.FTZ R153, R0, R153, !PT ;  /* 0x0000009900997209 */ /* 0x002fe40007810000 */
[----:B------:R-:W-:Y:S02]  /*5eb0*/  FMNMX.FTZ R0, R154, R3, !PT ;  /* 0x000000039a007209 */ /* 0x000fe40007810000 */
[----:B------:R-:W-:Y:S01]  /*5ec0*/  FSEL R170, R170, -INF , !P3 ;  /* 0xff800000aaaa7808 */ /* 0x000fe20005800000 */
[----:B------:R-:W1:Y:S01]  /*5ed0*/  SHFL.BFLY PT, R152, R153, 0x1, 0x1f ;  /* 0x0c201f0099987f89 */ /* 0x000e6200000e0000 */
[----:B------:R-:W-:-:S02]  /*5ee0*/  ISETP.GT.AND P3, PT, R186, 0x29, P2 ;  /* 0x00000029ba00780c */ /* 0x000fc40001764270 */
[----:B------:R-:W-:Y:S02]  /*5ef0*/  FSEL R171, R171, -INF , !P5 ;  /* 0xff800000abab7808 */ /* 0x000fe40006800000 */
[----:B------:R-:W-:Y:S02]  /*5f00*/  ISETP.LT.OR P6, PT, R184, 0x29, P6 ;  /* 0x00000029b800780c */ /* 0x000fe400037c1670 */
[----:B------:R-:W-:Y:S02]  /*5f10*/  ISETP.GT.AND P5, PT, R186, 0x30, P2 ;  /* 0x00000030ba00780c */ /* 0x000fe400017a4270 */
[----:B------:R-:W-:Y:S02]  /*5f20*/  ISETP.LT.OR P3, PT, R184, 0x2a, P3 ;  /* 0x0000002ab800780c */ /* 0x000fe40001f61670 */
[----:B------:R-:W-:Y:S02]  /*5f30*/  FSEL R174, R174, -INF , !P6 ;  /* 0xff800000aeae7808 */ /* 0x000fe40007000000 */
[----:B------:R-:W-:-:S02]  /*5f40*/  ISETP.GT.AND P6, PT, R186, 0x31, P2 ;  /* 0x00000031ba00780c */ /* 0x000fc400017c4270 */
[----:B------:R-:W-:Y:S02]  /*5f50*/  FSEL R175, R175, -INF , !P3 ;  /* 0xff800000afaf7808 */ /* 0x000fe40005800000 */
[----:B------:R-:W-:Y:S02]  /*5f60*/  ISETP.LT.OR P5, PT, R184, 0x31, P5 ;  /* 0x00000031b800780c */ /* 0x000fe40002fa1670 */
[----:B------:R-:W-:Y:S02]  /*5f70*/  ISETP.GT.AND P3, PT, R186, 0x38, P2 ;  /* 0x00000038ba00780c */ /* 0x000fe40001764270 */
[----:B------:R-:W-:Y:S02]  /*5f80*/  ISETP.LT.OR P6, PT, R184, 0x32, P6 ;  /* 0x00000032b800780c */ /* 0x000fe400037c1670 */
[----:B------:R-:W-:Y:S02]  /*5f90*/  FSEL R178, R178, -INF , !P5 ;  /* 0xff800000b2b27808 */ /* 0x000fe40006800000 */
[----:B-1----:R-:W-:-:S02]  /*5fa0*/  FMNMX.FTZ R152, R153, R152, !PT ;  /* 0x0000009899987209 */ /* 0x002fc40007810000 */
[----:B------:R-:W-:Y:S02]  /*5fb0*/  FMNMX.FTZ R153, R155, R0, !PT ;  /* 0x000000009b997209 */ /* 0x000fe40007810000 */
[C---:B------:R-:W-:Y:S01]  /*5fc0*/  FSETP.NEU.FTZ.AND P4, PT, R152.reuse, -INF , PT ;  /* 0xff8000009800780b */ /* 0x040fe20003f9d000 */
[----:B------:R-:W-:Y:S01]  /*5fd0*/  FMUL.FTZ R187, R152, UR6 ;  /* 0x0000000698bb7c20 */ /* 0x000fe20008410000 */
[----:B------:R-:W-:Y:S02]  /*5fe0*/  FMNMX.FTZ R0, R158, R153, !PT ;  /* 0x000000999e007209 */ /* 0x000fe40007810000 */
[----:B------:R-:W-:Y:S02]  /*5ff0*/  ISETP.GT.AND P2, PT, R186, 0x39, P2 ;  /* 0x00000039ba00780c */ /* 0x000fe40001744270 */
[----:B------:R-:W-:Y:S02]  /*6000*/  FMNMX.FTZ R153, R159, R0, !PT ;  /* 0x000000009f997209 */ /* 0x000fe40007810000 */
[----:B------:R-:W-:-:S02]  /*6010*/  ISETP.LT.OR P3, PT, R184, 0x39, P3 ;  /* 0x00000039b800780c */ /* 0x000fc40001f61670 */
[----:B------:R-:W-:Y:S02]  /*6020*/  FMNMX.FTZ R0, R162, R153, !PT ;  /* 0x00000099a2007209 */ /* 0x000fe40007810000 */
[----:B------:R-:W-:Y:S02]  /*6030*/  FSEL R179, R179, -INF , !P6 ;  /* 0xff800000b3b37808 */ /* 0x000fe40007000000 */
[----:B------:R-:W-:Y:S02]  /*6040*/  FMNMX.FTZ R153, R163, R0, !PT ;  /* 0x00000000a3997209 */ /* 0x000fe40007810000 */
[----:B------:R-:W-:Y:S02]  /*6050*/  FSEL R0, R187, RZ, P4 ;  /* 0x000000ffbb007208 */ /* 0x000fe40002000000 */
[----:B------:R-:W-:Y:S02]  /*6060*/  FMNMX.FTZ R188, R166, R153, !PT ;  /* 0x00000099a6bc7209 */ /* 0x000fe40007810000 */
[----:B------:R-:W-:Y:S01]  /*6070*/  ISETP.LT.OR P2, PT, R184, 0x3a, P2 ;  /* 0x0000003ab800780c */ /* 0x000fe20001741670 */
[--C-:B------:R-:W-:Y:S01]  /*6080*/  FFMA.FTZ R153, R185, UR6, -R0.reuse ;  /* 0x00000006b9997c23 */ /* 0x100fe20008010800 */
[----:B------:R-:W-:Y:S01]  /*6090*/  FMNMX.FTZ R185, R167, R188, !PT ;  /* 0x000000bca7b97209 */ /* 0x000fe20007810000 */
[--C-:B------:R-:W-:Y:S01]  /*60a0*/  FFMA.FTZ R196, R2, UR6, -R0.reuse ;  /* 0x0000000602c47c23 */ /* 0x100fe20008010800 */
[----:B------:R-:W-:Y:S01]  /*60b0*/  FSEL R182, R182, -INF , !P3 ;  /* 0xff800000b6b67808 */ /* 0x000fe20005800000 */
[--C-:B------:R-:W-:Y:S01]  /*60c0*/  FFMA.FTZ R198, R156, UR6, -R0.reuse ;  /* 0x000000069cc67c23 */ /* 0x100fe20008010800 */
[----:B------:R-:W-:Y:S01]  /*60d0*/  FMNMX.FTZ R188, R170, R185, !PT ;  /* 0x000000b9aabc7209 */ /* 0x000fe20007810000 */
[--C-:B------:R-:W-:Y:S01]  /*60e0*/  FFMA.FTZ R192, R160, UR6, -R0.reuse ;  /* 0x00000006a0c07c23 */ /* 0x100fe20008010800 */
[----:B------:R-:W-:Y:S01]  /*60f0*/  FSEL R183, R183, -INF , !P2 ;  /* 0xff800000b7b77808 */ /* 0x000fe20005000000 */
[--C-:B------:R-:W-:Y:S01]  /*6100*/  FFMA.FTZ R157, R157, UR6, -R0.reuse ;  /* 0x000000069d9d7c23 */ /* 0x100fe20008010800 */
[----:B------:R-:W-:Y:S01]  /*6110*/  FMNMX.FTZ R185, R171, R188, !PT ;  /* 0x000000bcabb97209 */ /* 0x000fe20007810000 */
[--C-:B------:R-:W-:Y:S01]  /*6120*/  FFMA.FTZ R161, R161, UR6, -R0.reuse ;  /* 0x00000006a1a17c23 */ /* 0x100fe20008010800 */
[----:B------:R-:W-:Y:S01]  /*6130*/  FSEL R187, R152, RZ, P4 ;  /* 0x000000ff98bb7208 */ /* 0x000fe20002000000 */
[--C-:B------:R-:W-:Y:S01]  /*6140*/  FFMA.FTZ R194, R164, UR6, -R0.reuse ;  /* 0x00000006a4c27c23 */ /* 0x100fe20008010800 */
[----:B------:R-:W-:Y:S01]  /*6150*/  FMNMX.FTZ R2, R174, R185, !PT ;  /* 0x000000b9ae027209 */ /* 0x000fe20007810000 */
[--C-:B------:R-:W-:Y:S01]  /*6160*/  FFMA.FTZ R165, R165, UR6, -R0.reuse ;  /* 0x00000006a5a57c23 */ /* 0x100fe20008010800 */
[----:B------:R-:W-:Y:S01]  /*6170*/  FFMA.FTZ R188, R168, UR6, -R0 ;  /* 0x00000006a8bc7c23 */ /* 0x000fe20008010800 */
[----:B------:R-:W-:Y:S01]  /*6180*/  FADD.FTZ R187, -R187, R4 ;  /* 0x00000004bbbb7221 */ /* 0x000fe20000010100 */
[----:B------:R-:W-:Y:S01]  /*6190*/  FMNMX.FTZ R185, R175, R2, !PT ;  /* 0x00000002afb97209 */ /* 0x000fe20007810000 */
[--C-:B------:R-:W-:Y:S01]  /*61a0*/  FFMA.FTZ R169, R169, UR6, -R0.reuse ;  /* 0x00000006a9a97c23 */ /* 0x100fe20008010800 */
[--C-:B------:R-:W-:Y:S01]  /*61b0*/  FFMA.FTZ R190, R172, UR6, -R0.reuse ;  /* 0x00000006acbe7c23 */ /* 0x100fe20008010800 */
[----:B------:R-:W-:Y:S01]  /*61c0*/  FMUL.FTZ R187, R187, UR6 ;  /* 0x00000006bbbb7c20 */ /* 0x000fe20008410000 */
[----:B------:R-:W-:Y:S01]  /*61d0*/  FMNMX.FTZ R2, R178, R185, !PT ;  /* 0x000000b9b2027209 */ /* 0x000fe20007810000 */
[--C-:B------:R-:W-:Y:S01]  /*61e0*/  FFMA.FTZ R173, R173, UR6, -R0.reuse ;  /* 0x00000006adad7c23 */ /* 0x100fe20008010800 */
[--C-:B------:R-:W-:Y:S01]  /*61f0*/  FFMA.FTZ R184, R176, UR6, -R0.reuse ;  /* 0x00000006b0b87c23 */ /* 0x100fe20008010800 */
[--C-:B------:R-:W-:Y:S01]  /*6200*/  FFMA.FTZ R177, R177, UR6, -R0.reuse ;  /* 0x00000006b1b17c23 */ /* 0x100fe20008010800 */
[----:B------:R-:W-:Y:S01]  /*6210*/  FMNMX.FTZ R185, R179, R2, !PT ;  /* 0x00000002b3b97209 */ /* 0x000fe20007810000 */
[--C-:B------:R-:W-:Y:S01]  /*6220*/  FFMA.FTZ R186, R180, UR6, -R0.reuse ;  /* 0x00000006b4ba7c23 */ /* 0x100fe20008010800 */
[----:B------:R-:W-:Y:S01]  /*6230*/  FFMA.FTZ R181, R181, UR6, -R0 ;  /* 0x00000006b5b57c23 */ /* 0x000fe20008010800 */
[----:B------:R-:W-:Y:S01]  /*6240*/  MUFU.EX2 R153, R153 ;  /* 0x0000009900997308 */ /* 0x000fe20000000800 */
[----:B------:R-:W-:-:S04]  /*6250*/  FMNMX.FTZ R2, R182, R185, !PT ;  /* 0x000000b9b6027209 */ /* 0x000fc80007810000 */
[----:B------:R-:W-:-:S03]  /*6260*/  FMNMX.FTZ R2, R183, R2, !PT ;  /* 0x00000002b7027209 */ /* 0x000fc60007810000 */
[----:B------:R-:W1:Y:S02]  /*6270*/  MUFU.EX2 R0, R187 ;  /* 0x000000bb00007308 */ /* 0x000e640000000800 */
[----:B------:R-:W2:Y:S06]  /*6280*/  SHFL.BFLY PT, R185, R2, 0x2, 0x1f ;  /* 0x0c401f0002b97f89 */ /* 0x000eac00000e0000 */
[----:B------:R-:W3:Y:S08]  /*6290*/  MUFU.EX2 R196, R196 ;  /* 0x000000c400c47308 */ /* 0x000ef00000000800 */
[----:B------:R-:W4:Y:S08]  /*62a0*/  MUFU.EX2 R198, R198 ;  /* 0x000000c600c67308 */ /* 0x000f300000000800 */
[----:B------:R-:W5:Y:S01]  /*62b0*/  MUFU.EX2 R157, R157 ;  /* 0x0000009d009d7308 */ /* 0x000f620000000800 */
[----:B--2---:R-:W-:-:S05]  /*62c0*/  FMNMX.FTZ R185, R2, R185, !PT ;  /* 0x000000b902b97209 */ /* 0x004fca0007810000 */
[----:B------:R-:W2:Y:S02]  /*62d0*/  SHFL.BFLY PT, R156, R185, 0x1, 0x1f ;  /* 0x0c201f00b99c7f89 */ /* 0x000ea400000e0000 */
[----:B------:R-:W5:Y:S08]  /*62e0*/  MUFU.EX2 R192, R192 ;  /* 0x000000c000c07308 */ /* 0x000f700000000800 */
[----:B------:R-:W5:Y:S08]  /*62f0*/  MUFU.EX2 R161, R161 ;  /* 0x000000a100a17308 */ /* 0x000f700000000800 */
[----:B------:R-:W-:Y:S01]  /*6300*/  MUFU.EX2 R194, R194 ;  /* 0x000000c200c27308 */ /* 0x000fe20000000800 */
[----:B--2---:R-:W-:-:S07]  /*6310*/  FMNMX.FTZ R156, R185, R156, !PT ;  /* 0x0000009cb99c7209 */ /* 0x004fce0007810000 */
[----:B------:R-:W-:Y:S01]  /*6320*/  MUFU.EX2 R165, R165 ;  /* 0x000000a500a57308 */ /* 0x000fe20000000800 */
[C---:B------:R-:W-:Y:S01]  /*6330*/  FSETP.NEU.FTZ.AND P2, PT, R156.reuse, -INF , PT ;  /* 0xff8000009c00780b */ /* 0x040fe20003f5d000 */
[----:B------:R-:W-:-:S03]  /*6340*/  FMUL.FTZ R160, R156, UR6 ;  /* 0x000000069ca07c20 */ /* 0x000fc60008410000 */
[----:B------:R-:W-:-:S03]  /*6350*/  FSEL R2, R156, RZ, P2 ;  /* 0x000000ff9c027208 */ /* 0x000fc60001000000 */
[----:B------:R-:W-:Y:S01]  /*6360*/  MUFU.EX2 R188, R188 ;  /* 0x000000bc00bc7308 */ /* 0x000fe20000000800 */
[----:B------:R-:W-:Y:S02]  /*6370*/  FSEL R160, R160, RZ, P2 ;  /* 0x000000ffa0a07208 */ /* 0x000fe40001000000 */
[----:B------:R-:W-:Y:S01]  /*6380*/  ISETP.GT.AND P2, PT, R23, UR41, PT ;  /* 0x0000002917007c0c */ /* 0x000fe2000bf44270 */
[----:B------:R-:W-:Y:S01]  /*6390*/  FADD.FTZ R2, -R2, R3 ;  /* 0x0000000302027221 */ /* 0x000fe20000010100 */
[----:B-1----:R-:W-:Y:S01]  /*63a0*/  FFMA.FTZ R3, R0, R20, R153 ;  /* 0x0000001400037223 */ /* 0x002fe20000010099 */
[--C-:B------:R-:W-:Y:S01]  /*63b0*/  FFMA.FTZ R197, R154, UR6, -R160.reuse ;  /* 0x000000069ac57c23 */ /* 0x100fe200080108a0 */
[--C-:B------:R-:W-:Y:S01]  /*63c0*/  FFMA.FTZ R4, R155, UR6, -R160.reuse ;  /* 0x000000069b047c23 */ /* 0x100fe200080108a0 */
[----:B------:R-:W-:Y:S01]  /*63d0*/  FMUL.FTZ R2, R2, UR6 ;  /* 0x0000000602027c20 */ /* 0x000fe20008410000 */
[--C-:B------:R-:W-:Y:S01]  /*63e0*/  FFMA.FTZ R199, R158, UR6, -R160.reuse ;  /* 0x000000069ec77c23 */ /* 0x100fe200080108a0 */
[--C-:B------:R-:W-:Y:S01]  /*63f0*/  FFMA.FTZ R154, R159, UR6, -R160.reuse ;  /* 0x000000069f9a7c23 */ /* 0x100fe200080108a0 */
[--C-:B------:R-:W-:Y:S01]  /*6400*/  FFMA.FTZ R193, R162, UR6, -R160.reuse ;  /* 0x00000006a2c17c23 */ /* 0x100fe200080108a0 */
[----:B------:R-:W-:Y:S01]  /*6410*/  MUFU.EX2 R197, R197 ;  /* 0x000000c500c57308 */ /* 0x000fe20000000800 */
[----:B---3--:R-:W-:Y:S01]  /*6420*/  FADD.FTZ R3, R196, R3 ;  /* 0x00000003c4037221 */ /* 0x008fe20000010000 */
[--C-:B------:R-:W-:Y:S01]  /*6430*/  FFMA.FTZ R158, R163, UR6, -R160.reuse ;  /* 0x00000006a39e7c23 */ /* 0x100fe200080108a0 */
[--C-:B------:R-:W-:Y:S01]  /*6440*/  FFMA.FTZ R195, R166, UR6, -R160.reuse ;  /* 0x00000006a6c37c23 */ /* 0x100fe200080108a0 */
[--C-:B------:R-:W-:Y:S01]  /*6450*/  FFMA.FTZ R162, R167, UR6, -R160.reuse ;  /* 0x00000006a7a27c23 */ /* 0x100fe200080108a0 */
[----:B----4-:R-:W-:Y:S01]  /*6460*/  FADD.FTZ R20, R198, R3 ;  /* 0x00000003c6147221 */ /* 0x010fe20000010000 */
[--C-:B------:R-:W-:Y:S01]  /*6470*/  FFMA.FTZ R189, R170, UR6, -R160.reuse ;  /* 0x00000006aabd7c23 */ /* 0x100fe200080108a0 */
[----:B------:R-:W-:Y:S01]  /*6480*/  FFMA.FTZ R164, R171, UR6, -R160 ;  /* 0x00000006aba47c23 */ /* 0x000fe200080108a0 */
[----:B------:R-:W1:Y:S01]  /*6490*/  MUFU.EX2 R2, R2 ;  /* 0x0000000200027308 */ /* 0x000e620000000800 */
[----:B-----5:R-:W-:Y:S01]  /*64a0*/  FADD.FTZ R3, R157, R20 ;  /* 0x000000149d037221 */ /* 0x020fe20000010000 */
[--C-:B------:R-:W-:Y:S01]  /*64b0*/  FFMA.FTZ R191, R174, UR6, -R160.reuse ;  /* 0x00000006aebf7c23 */ /* 0x100fe200080108a0 */
[--C-:B------:R-:W-:Y:S01]  /*64c0*/  FFMA.FTZ R185, R178, UR6, -R160.reuse ;  /* 0x00000006b2b97c23 */ /* 0x100fe200080108a0 */
[--C-:B------:R-:W-:Y:S01]  /*64d0*/  FFMA.FTZ R179, R179, UR6, -R160.reuse ;  /* 0x00000006b3b37c23 */ /* 0x100fe200080108a0 */
[----:B------:R-:W-:Y:S01]  /*64e0*/  FADD.FTZ R166, R192, R3 ;  /* 0x00000003c0a67221 */ /* 0x000fe20000010000 */
[----:B------:R-:W-:Y:S01]  /*64f0*/  FFMA.FTZ R182, R182, UR6, -R160 ;  /* 0x00000006b6b67c23 */ /* 0x000fe200080108a0 */
[----:B------:R-:W-:Y:S01]  /*6500*/  MOV R155, UR10 ;  /* 0x0000000a009b7c02 */ /* 0x000fe20008000f00 */
[----:B------:R-:W2:Y:S01]  /*6510*/  MUFU.EX2 R4, R4 ;  /* 0x0000000400047308 */ /* 0x000ea20000000800 */
[----:B------:R-:W-:Y:S01]  /*6520*/  F2FP.F16.F32.PACK_AB R196, R196, R153 ;  /* 0x00000099c4c4723e */ /* 0x000fe200000000ff */
[----:B------:R-:W-:Y:S01]  /*6530*/  VIADD R23, R23, 0xffffffff ;  /* 0xffffffff17177836 */ /* 0x000fe20000000000 */
[----:B------:R-:W-:Y:S01]  /*6540*/  F2FP.F16.F32.PACK_AB R198, R157, R198 ;  /* 0x000000c69dc6723e */ /* 0x000fe200000000ff */
[----:B------:R-:W-:Y:S01]  /*6550*/  @!P1 VIADD R155, R155, 0x30860 ;  /* 0x000308609b9b9836 */ /* 0x000fe20000000000 */
[----:B------:R-:W-:-:S03]  /*6560*/  F2FP.F16.F32.PACK_AB R192, R161, R192 ;  /* 0x000000c0a1c0723e */ /* 0x000fc600000000ff */
[----:B------:R-:W3:Y:S01]  /*6570*/  MUFU.EX2 R199, R199 ;  /* 0x000000c700c77308 */ /* 0x000ee20000000800 */
[----:B-1----:R-:W-:Y:S01]  /*6580*/  FFMA.FTZ R7, R2, R7, R197 ;  /* 0x0000000702077223 */ /* 0x002fe200000100c5 */
[----:B------:R-:W-:-:S04]  /*6590*/  @!P1 PRMT R155, RZ, 0x654, R155 ;  /* 0x00000654ff9b9816 */ /* 0x000fc8000000009b */
[----:B------:R1:W-:Y:S02]  /*65a0*/  @!P1 SYNCS.ARRIVE.TRANS64.RED.A1T0 RZ, [R155+URZ], RZ ;  /* 0x000000ff9bff99a7 */ /* 0x0003e4000810043f */
[----:B------:R-:W4:Y:S01]  /*65b0*/  MUFU.EX2 R154, R154 ;  /* 0x0000009a009a7308 */ /* 0x000f220000000800 */
[C---:B--2---:R-:W-:Y:S01]  /*65c0*/  FADD.FTZ R20, R4.reuse, R7 ;  /* 0x0000000704147221 */ /* 0x044fe20000010000 */
[----:B------:R-:W-:Y:S01]  /*65d0*/  FADD.FTZ R7, R161, R166 ;  /* 0x000000a6a1077221 */ /* 0x000fe20000010000 */
[--C-:B------:R-:W-:Y:S01]  /*65e0*/  FFMA.FTZ R166, R175, UR6, -R160.reuse ;  /* 0x00000006afa67c23 */ /* 0x100fe200080108a0 */
[----:B------:R-:W-:Y:S01]  /*65f0*/  FFMA.FTZ R160, R183, UR6, -R160 ;  /* 0x00000006b7a07c23 */ /* 0x000fe200080108a0 */
[----:B------:R-:W-:Y:S01]  /*6600*/  F2FP.F16.F32.PACK_AB R197, R4, R197 ;  /* 0x000000c504c5723e */ /* 0x000fe200000000ff */
[----:B------:R-:W-:Y:S01]  /*6610*/  FADD.FTZ R168, R194, R7 ;  /* 0x00000007c2a87221 */ /* 0x000fe20000010000 */
[----:B------:R-:W-:Y:S01]  /*6620*/  F2FP.F16.F32.PACK_AB R194, R165, R194 ;  /* 0x000000c2a5c2723e */ /* 0x000fe200000000ff */
[----:B------:R-:W2:Y:S01]  /*6630*/  MUFU.EX2 R193, R193 ;  /* 0x000000c100c17308 */ /* 0x000ea20000000800 */
[----:B---3--:R-:W-:Y:S01]  /*6640*/  FADD.FTZ R3, R199, R20 ;  /* 0x00000014c7037221 */ /* 0x008fe20000010000 */
[----:B------:R-:W-:Y:S01]  /*6650*/  FADD.FTZ R7, R165, R168 ;  /* 0x000000a8a5077221 */ /* 0x000fe20000010000 */
[----:B------:R-:W-:-:S03]  /*6660*/  IMAD.MOV.U32 R4, RZ, RZ, R152 ;  /* 0x000000ffff047224 */ /* 0x000fc600078e0098 */
[----:B------:R-:W-:Y:S02]  /*6670*/  FADD.FTZ R168, R188, R7 ;  /* 0x00000007bca87221 */ /* 0x000fe40000010000 */
[----:B------:R-:W3:Y:S01]  /*6680*/  MUFU.EX2 R158, R158 ;  /* 0x0000009e009e7308 */ /* 0x000ee20000000800 */
[C---:B----4-:R-:W-:Y:S01]  /*6690*/  FADD.FTZ R20, R154.reuse, R3 ;  /* 0x000000039a147221 */ /* 0x050fe20000010000 */
[----:B------:R-:W-:-:S06]  /*66a0*/  F2FP.F16.F32.PACK_AB R199, R154, R199 ;  /* 0x000000c79ac7723e */ /* 0x000fcc00000000ff */
[----:B------:R-:W4:Y:S01]  /*66b0*/  MUFU.EX2 R195, R195 ;  /* 0x000000c300c37308 */ /* 0x000f220000000800 */
[----:B--2---:R-:W-:-:S07]  /*66c0*/  FADD.FTZ R3, R193, R20 ;  /* 0x00000014c1037221 */ /* 0x004fce0000010000 */
[----:B------:R-:W2:Y:S01]  /*66d0*/  MUFU.EX2 R169, R169 ;  /* 0x000000a900a97308 */ /* 0x000ea20000000800 */
[C---:B---3--:R-:W-:Y:S01]  /*66e0*/  FADD.FTZ R20, R158.reuse, R3 ;  /* 0x000000039e147221 */ /* 0x048fe20000010000 */
[----:B------:R-:W-:-:S06]  /*66f0*/  F2FP.F16.F32.PACK_AB R193, R158, R193 ;  /* 0x000000c19ec1723e */ /* 0x000fcc00000000ff */
[----:B------:R-:W3:Y:S01]  /*6700*/  MUFU.EX2 R162, R162 ;  /* 0x000000a200a27308 */ /* 0x000ee20000000800 */
[----:B----4-:R-:W-:-:S07]  /*6710*/  FADD.FTZ R3, R195, R20 ;  /* 0x00000014c3037221 */ /* 0x010fce0000010000 */
[----:B------:R-:W4:Y:S01]  /*6720*/  MUFU.EX2 R190, R190 ;  /* 0x000000be00be7308 */ /* 0x000f220000000800 */
[C---:B--2---:R-:W-:Y:S01]  /*6730*/  FADD.FTZ R7, R169.reuse, R168 ;  /* 0x000000a8a9077221 */ /* 0x044fe20000010000 */
[----:B------:R-:W-:-:S06]  /*6740*/  F2FP.F16.F32.PACK_AB R188, R169, R188 ;  /* 0x000000bca9bc723e */ /* 0x000fcc00000000ff */
[----:B------:R-:W2:Y:S01]  /*6750*/  MUFU.EX2 R189, R189 ;  /* 0x000000bd00bd7308 */ /* 0x000ea20000000800 */
[C---:B---3--:R-:W-:Y:S01]  /*6760*/  FADD.FTZ R20, R162.reuse, R3 ;  /* 0x00000003a2147221 */ /* 0x048fe20000010000 */
[----:B------:R-:W-:-:S06]  /*6770*/  F2FP.F16.F32.PACK_AB R195, R162, R195 ;  /* 0x000000c3a2c3723e */ /* 0x000fcc00000000ff */
[----:B------:R-:W3:Y:S01]  /*6780*/  MUFU.EX2 R173, R173 ;  /* 0x000000ad00ad7308 */ /* 0x000ee20000000800 */
[----:B----4-:R-:W-:-:S07]  /*6790*/  FADD.FTZ R168, R190, R7 ;  /* 0x00000007bea87221 */ /* 0x010fce0000010000 */
[----:B------:R-:W4:Y:S01]  /*67a0*/  MUFU.EX2 R164, R164 ;  /* 0x000000a400a47308 */ /* 0x000f220000000800 */
[----:B--2---:R-:W-:-:S07]  /*67b0*/  FADD.FTZ R3, R189, R20 ;  /* 0x00000014bd037221 */ /* 0x004fce0000010000 */
[----:B------:R-:W2:Y:S01]  /*67c0*/  MUFU.EX2 R184, R184 ;  /* 0x000000b800b87308 */ /* 0x000ea20000000800 */
[C---:B---3--:R-:W-:Y:S01]  /*67d0*/  FADD.FTZ R7, R173.reuse, R168 ;  /* 0x000000a8ad077221 */ /* 0x048fe20000010000 */
[----:B------:R-:W-:-:S06]  /*67e0*/  F2FP.F16.F32.PACK_AB R190, R173, R190 ;  /* 0x000000beadbe723e */ /* 0x000fcc00000000ff */
[----:B------:R-:W3:Y:S01]  /*67f0*/  MUFU.EX2 R191, R191 ;  /* 0x000000bf00bf7308 */ /* 0x000ee20000000800 */
[C---:B----4-:R-:W-:Y:S01]  /*6800*/  FADD.FTZ R20, R164.reuse, R3 ;  /* 0x00000003a4147221 */ /* 0x050fe20000010000 */
[----:B------:R-:W-:-:S06]  /*6810*/  F2FP.F16.F32.PACK_AB R189, R164, R189 ;  /* 0x000000bda4bd723e */ /* 0x000fcc00000000ff */
[----:B------:R-:W4:Y:S01]  /*6820*/  MUFU.EX2 R177, R177 ;  /* 0x000000b100b17308 */ /* 0x000f220000000800 */
[----:B--2---:R-:W-:-:S07]  /*6830*/  FADD.FTZ R168, R184, R7 ;  /* 0x00000007b8a87221 */ /* 0x004fce0000010000 */
[----:B------:R-:W2:Y:S01]  /*6840*/  MUFU.EX2 R166, R166 ;  /* 0x000000a600a67308 */ /* 0x000ea20000000800 */
[----:B---3--:R-:W-:-:S07]  /*6850*/  FADD.FTZ R3, R191, R20 ;  /* 0x00000014bf037221 */ /* 0x008fce0000010000 */
[----:B------:R-:W3:Y:S01]  /*6860*/  MUFU.EX2 R185, R185 ;  /* 0x000000b900b97308 */ /* 0x000ee20000000800 */
[C---:B----4-:R-:W-:Y:S01]  /*6870*/  FADD.FTZ R7, R177.reuse, R168 ;  /* 0x000000a8b1077221 */ /* 0x050fe20000010000 */
[----:B------:R-:W-:-:S06]  /*6880*/  F2FP.F16.F32.PACK_AB R184, R177, R184 ;  /* 0x000000b8b1b8723e */ /* 0x000fcc00000000ff */
[----:B------:R-:W4:Y:S01]  /*6890*/  MUFU.EX2 R179, R179 ;  /* 0x000000b300b37308 */ /* 0x000f220000000800 */
[C---:B--2---:R-:W-:Y:S01]  /*68a0*/  FADD.FTZ R168, R166.reuse, R3 ;  /* 0x00000003a6a87221 */ /* 0x044fe20000010000 */
[----:B------:R-:W-:Y:S01]  /*68b0*/  F2FP.F16.F32.PACK_AB R191, R166, R191 ;  /* 0x000000bfa6bf723e */ /* 0x000fe200000000ff */
[----:B------:R-:W-:-:S05]  /*68c0*/  IMAD.MOV.U32 R3, RZ, RZ, R156 ;  /* 0x000000ffff037224 */ /* 0x000fca00078e009c */
[----:B------:R-:W2:Y:S01]  /*68d0*/  MUFU.EX2 R186, R186 ;  /* 0x000000ba00ba7308 */ /* 0x000ea20000000800 */
[----:B---3--:R-:W-:-:S07]  /*68e0*/  FADD.FTZ R168, R185, R168 ;  /* 0x000000a8b9a87221 */ /* 0x008fce0000010000 */
[----:B------:R-:W3:Y:S01]  /*68f0*/  MUFU.EX2 R187, R182 ;  /* 0x000000b600bb7308 */ /* 0x000ee20000000800 */
[C---:B----4-:R-:W-:Y:S01]  /*6900*/  FADD.FTZ R168, R179.reuse, R168 ;  /* 0x000000a8b3a87221 */ /* 0x050fe20000010000 */
[----:B------:R-:W-:-:S06]  /*6910*/  F2FP.F16.F32.PACK_AB R185, R179, R185 ;  /* 0x000000b9b3b9723e */ /* 0x000fcc00000000ff */
[----:B------:R-:W4:Y:S01]  /*6920*/  MUFU.EX2 R181, R181 ;  /* 0x000000b500b57308 */ /* 0x000f220000000800 */
[----:B--2---:R-:W-:-:S07]  /*6930*/  FADD.FTZ R20, R186, R7 ;  /* 0x00000007ba147221 */ /* 0x004fce0000010000 */
[----:B------:R-:W2:Y:S01]  /*6940*/  MUFU.EX2 R160, R160 ;  /* 0x000000a000a07308 */ /* 0x000ea20000000800 */
[----:B---3--:R-:W-:Y:S01]  /*6950*/  FADD.FTZ R168, R187, R168 ;  /* 0x000000a8bba87221 */ /* 0x008fe20000010000 */
[C---:B----4-:R-:W-:Y:S01]  /*6960*/  FADD.FTZ R20, R181.reuse, R20 ;  /* 0x00000014b5147221 */ /* 0x050fe20000010000 */
[----:B------:R-:W-:Y:S02]  /*6970*/  F2FP.F16.F32.PACK_AB R186, R181, R186 ;  /* 0x000000bab5ba723e */ /* 0x000fe400000000ff */
[C---:B--2---:R-:W-:Y:S01]  /*6980*/  FADD.FTZ R7, R160.reuse, R168 ;  /* 0x000000a8a0077221 */ /* 0x044fe20000010000 */
[----:B------:R-:W-:Y:S01]  /*6990*/  F2FP.F16.F32.PACK_AB R187, R160, R187 ;  /* 0x000000bba0bb723e */ /* 0x000fe200000000ff */
[----:B-1----:R-:W-:Y:S06]  /*69a0*/  @P2 BRA `(.L_x_935) ;  /* 0xffffffd800482947 */ /* 0x002fec000383ffff */
[----:B------:R-:W-:Y:S01]  /*69b0*/  IMAD.MOV.U32 R3, RZ, RZ, R156 ;  /* 0x000000ffff037224 */ /* 0x000fe200078e009c */
[----:B------:R-:W-:Y:S01]  /*69c0*/  UMOV UR36, UR7 ;  /* 0x0000000700247c82 */ /* 0x000fe20008000000 */
[----:B------:R-:W-:Y:S01]  /*69d0*/  IMAD.MOV.U32 R4, RZ, RZ, R152 ;  /* 0x000000ffff047224 */ /* 0x000fe200078e0098 */
[----:B------:R-:W-:-:S06]  /*69e0*/  UMOV UR46, UR40 ;  /* 0x00000028002e7c82 */ /* 0x000fcc0008000000 */
.L_x_918:
[----:B------:R-:W-:Y:S01]  /*69f0*/  ULDC UR7, c[0x0][0x9e4] ;  /* 0x0002790000077ab9 */ /* 0x000fe20000000800 */
[----:B------:R-:W-:Y:S02]  /*6a00*/  UIADD3 UR22, UR61, -UR22, URZ ;  /* 0x800000163d167290 */ /* 0x000fe4000fffe03f */
[----:B------:R-:W-:-:S06]  /*6a10*/  UISETP.GE.AND UP0, UPT, UR7, 0x1, UPT ;  /* 0x000000010700788c */ /* 0x000fcc000bf06270 */
[----:B------:R-:W-:-:S13]  /*6a20*/  PLOP3.LUT P6, PT, PT, PT, UP0, 0x80, 0x0 ;  /* 0x000000000000781c */ /* 0x000fda0003fcf008 */
[----:B------:R-:W-:Y:S05]  /*6a30*/  @!P6 BRA `(.L_x_936) ;  /* 0x000000000044e947 */ /* 0x000fea0003800000 */
        /* <DEDUP_REMOVED lines=10> */
.L_x_937:
[----:B------:R-:W-:-:S11]  /*6ae0*/  UISETP.NE.AND UP0, UPT, UR7, 0x1, UPT ;  /* 0x000000010700788c */ /* 0x000fd6000bf05270 */
[----:B------:R-:W-:Y:S02]  /*6af0*/  @UP0 ULDC.64 UR10, c[0x0][0x9e8] ;  /* 0x00027a00000a0ab9 */ /* 0x000fe40000000a00 */
[----:B------:R-:W-:-:S04]  /*6b00*/  UIMAD.WIDE.U32 UR14, UR61, UR10, URZ ;  /* 0x0000000a3d0e72a5 */ /* 0x000fc8000f8e003f */
[----:B------:R-:W-:-:S12]  /*6b10*/  @UP0 USHF.R.U32.HI UR61, URZ, UR11, UR15 ;  /* 0x0000000b3f3d0299 */ /* 0x000fd8000801160f */
.L_x_938:
[----:B------:R-:W-:-:S04]  /*6b20*/  UIMAD UR7, UR61, UR7, URZ ;  /* 0x000000073d0772a4 */ /* 0x000fc8000f8e023f */
[----:B------:R-:W-:-:S04]  /*6b30*/  UISETP.LT.AND UP0, UPT, UR22, UR7, UPT ;  /* 0x000000071600728c */ /* 0x000fc8000bf01270 */
[----:B------:R-:W-:-:S12]  /*6b40*/  USEL UR22, UR22, UR7, !UP0 ;  /* 0x0000000716167287 */ /* 0x000fd8000c000000 */
.L_x_936:
[----:B------:R-:W-:-:S04]  /*6b50*/  UIADD3 UR22, UR22, 0x3f, URZ ;  /* 0x0000003f16167890 */ /* 0x000fc8000fffe03f */
[----:B------:R-:W-:-:S04]  /*6b60*/  USHF.R.S32.HI UR7, URZ, 0x1f, UR22 ;  /* 0x0000001f3f077899 */ /* 0x000fc80008011416 */
[----:B------:R-:W-:-:S04]  /*6b70*/  ULEA.HI UR7, UR7, UR22, URZ, 0x6 ;  /* 0x0000001607077291 */ /* 0x000fc8000f8f303f */
[----:B------:R-:W-:-:S04]  /*6b80*/  USHF.R.S32.HI UR7, URZ, 0x6, UR7 ;  /* 0x000000063f077899 */ /* 0x000fc80008011407 */
[----:B------:R-:W-:-:S04]  /*6b90*/  UISETP.LT.AND UP0, UPT, UR60, UR7, UPT ;  /* 0x000000073c00728c */ /* 0x000fc8000bf01270 */
[----:B------:R-:W-:-:S06]  /*6ba0*/  USEL UR40, UR60, UR7, !UP0 ;  /* 0x000000073c287287 */ /* 0x000fcc000c000000 */
[----:B------:R-:W-:-:S13]  /*6bb0*/  ISETP.GE.AND P2, PT, R23, UR40, PT ;  /* 0x0000002817007c0c */ /* 0x000fda000bf46270 */
[----:B------:R-:W-:Y:S05]  /*6bc0*/  @!P2 BRA `(.L_x_939) ;  /* 0x0000001c002ca947 */ /* 0x000fea0003800000 */
[----:B------:R-:W-:Y:S01]  /*6bd0*/  IMAD.MOV.U32 R214, RZ, RZ, R3 ;  /* 0x000000ffffd67224 */ /* 0x000fe200078e0003 */
[----:B------:R-:W-:Y:S01]  /*6be0*/  UMOV UR39, UR46 ;  /* 0x0000002e00277c82 */ /* 0x000fe20008000000 */
[----:B------:R-:W-:Y:S01]  /*6bf0*/  IMAD.MOV.U32 R215, RZ, RZ, R4 ;  /* 0x000000ffffd77224 */ /* 0x000fe200078e0004 */
[----:B------:R-:W-:Y:S01]  /*6c00*/  UMOV UR7, UR36 ;  /* 0x0000002400077c82 */ /* 0x000fe20008000000 */
[----:B------:R-:W-:-:S05]  /*6c10*/  ULDC UR41, c[0x0][0x988] ;  /* 0x0002620000297ab9 */ /* 0x000fca0000000800 */
.L_x_948:
[----:B------:R-:W-:-:S04]  /*6c20*/  UIADD3 UR36, UR7, 0x1, URZ ;  /* 0x0000000107247890 */ /* 0x000fc8000fffe03f */
[----:B------:R-:W-:-:S04]  /*6c30*/  UISETP.NE.AND UP0, UPT, UR36, 0x2, UPT ;  /* 0x000000022400788c */ /* 0x000fc8000bf05270 */
[----:B------:R-:W-:Y:S02]  /*6c40*/  USEL UR46, URZ, 0x1, UP0 ;  /* 0x000000013f2e7887 */ /* 0x000fe40008000000 */
[----:B------:R-:W-:Y:S02]  /*6c50*/  USEL UR36, UR36, URZ, UP0 ;  /* 0x0000003f24247287 */ /* 0x000fe40008000000 */
[----:B------:R-:W-:Y:S01]  /*6c60*/  ULOP3.LUT UR46, UR39, UR46, URZ, 0x3c, !UPT ;  /* 0x0000002e272e7292 */ /* 0x000fe2000f8e3c3f */
[----:B------:R-:W-:Y:S11]  /*6c70*/  @!P0 BRA `(.L_x_940) ;  /* 0x0000000000048947 */ /* 0x000ff60003800000 */
[----:B------:R-:W-:Y:S01]  /*6c80*/  BPT.TRAP 0x1 ;  /* 0x000000040000795c */ /* 0x000fe20000300000 */
.L_x_940:
[----:B------:R-:W-:Y:S01]  /*6c90*/  ULEA UR6, UR36, UR38, 0x3 ;  /* 0x0000002624067291 */ /* 0x000fe2000f8e183f */
[----:B------:R-:W-:-:S04]  /*6ca0*/  MOV R3, UR46 ;  /* 0x0000002e00037c02 */ /* 0x000fc80008000f00 */
[----:B------:R-:W-:-:S04]  /*6cb0*/  SHF.L.U32 R3, R3, 0x1f, RZ ;  /* 0x0000001f03037819 */ /* 0x000fc800000006ff */
[----:B------:R1:W2:Y:S01]  /*6cc0*/  SYNCS.PHASECHK.TRANS64.TRYWAIT P2, [UR6+0x30830], R3 ;  /* 0x03083003ff0075a7 */ /* 0x0002a20008040146 */
[----:B------:R-:W-:Y:S05]  /*6cd0*/  @!P0 BRA `(.L_x_941) ;  /* 0x0000000000048947 */ /* 0x000fea0003800000 */
[----:B------:R-:W-:Y:S01]  /*6ce0*/  BPT.TRAP 0x1 ;  /* 0x000000040000795c */ /* 0x000fe20000300000 */
.L_x_941:
[----:B--2---:R-:W-:Y:S05]  /*6cf0*/  @P2 BRA `(.L_x_942) ;  /* 0x0000000000082947 */ /* 0x004fea0003800000 */
[----:B------:R-:W2:Y:S02]  /*6d00*/  SYNCS.PHASECHK.TRANS64.TRYWAIT P2, [UR6+0x30830], R3 ;  /* 0x03083003ff0075a7 */ /* 0x000ea40008040146 */
[----:B--2---:R-:W-:Y:S05]  /*6d10*/  @!P2 BRA `(.L_x_943) ;  /* 0x000000ac0014a947 */ /* 0x004fea0003800000 */
.L_x_942:
[----:B------:R-:W-:Y:S01]  /*6d20*/  R2UR UR56, R18 ;  /* 0x00000000123872ca */ /* 0x000fe200000e0000 */
[----:B------:R-:W-:Y:S01]  /*6d30*/  ULEA UR6, UR36, UR37, 0xb ;  /* 0x0000002524067291 */ /* 0x000fe2000f8e583f */
[----:B------:R-:W-:Y:S01]  /*6d40*/  R2UR UR57, R19 ;  /* 0x00000000133972ca */ /* 0x000fe200000e0000 */
[----:B------:R-:W-:Y:S01]  /*6d50*/  WARPGROUP.ARRIVE ;  /* 0x00000000000079c5 */ /* 0x000fe20000000000 */
        /* <DEDUP_REMOVED lines=178> */
[----:B------:R-:W-:Y:S01]  /*7880*/  UMOV UR56, UR4 ;  /* 0x0000000400387c82 */ /* 0x000fe20008000000 */
[----:B------:R-:W-:Y:S01]  /*7890*/  UMOV UR57, UR5 ;  /* 0x0000000500397c82 */ /* 0x000fe20008000000 */
[----:B------:R-:W-:Y:S01]  /*78a0*/  UMOV UR59, 0x40000040 ;  /* 0x40000040003b7882 */ /* 0x000fe20000000000 */
        /* <DEDUP_REMOVED lines=40> */
.L_x_944:
[----:B------:R-:W-:Y:S01]  /*7b30*/  ULEA UR14, UR7, UR38, 0x3 ;  /* 0x00000026070e7291 */ /* 0x000fe2000f8e183f */
[----:B------:R-:W-:-:S05]  /*7b40*/  IMAD.U32 R0, RZ, RZ, UR39 ;  /* 0x00000027ff007e24 */ /* 0x000fca000f8e00ff */
[----:B------:R-:W-:-:S04]  /*7b50*/  SHF.L.U32 R0, R0, 0x1f, RZ ;  /* 0x0000001f00007819 */ /* 0x000fc800000006ff */
[----:B------:R3:W4:Y:S01]  /*7b60*/  SYNCS.PHASECHK.TRANS64.TRYWAIT P2, [UR14+0x30850], R0 ;  /* 0x03085000ff0075a7 */ /* 0x000722000804014e */
[----:B------:R-:W-:Y:S05]  /*7b70*/  @!P0 BRA `(.L_x_945) ;  /* 0x0000000000048947 */ /* 0x000fea0003800000 */
[----:B------:R-:W-:Y:S01]  /*7b80*/  BPT.TRAP 0x1 ;  /* 0x000000040000795c */ /* 0x000fe20000300000 */
.L_x_945:
[----:B----4-:R-:W-:Y:S05]  /*7b90*/  @P2 BRA `(.L_x_946) ;  /* 0x0000000000082947 */ /* 0x010fea0003800000 */
[----:B------:R-:W4:Y:S02]  /*7ba0*/  SYNCS.PHASECHK.TRANS64.TRYWAIT P2, [UR14+0x30850], R0 ;  /* 0x03085000ff0075a7 */ /* 0x000f24000804014e */
[----:B----4-:R-:W-:Y:S05]  /*7bb0*/  @!P2 BRA `(.L_x_947) ;  /* 0x0000009c0084a947 */ /* 0x010fea0003800000 */
.L_x_946:
[----:B------:R-:W-:Y:S01]  /*7bc0*/  UIADD3 UR6, UR38, 0x400, URZ ;  /* 0x0000040026067890 */ /* 0x000fe2000fffe03f */
[----:B------:R-:W-:Y:S01]  /*7bd0*/  WARPGROUP.ARRIVE ;  /* 0x00000000000079c5 */ /* 0x000fe20000000000 */
[----:B-1-3--:R-:W-:Y:S01]  /*7be0*/  FMNMX.FTZ R0, R152, R215, !PT ;  /* 0x000000d798007209 */ /* 0x00afe20007810000 */
[----:B------:R-:W-:Y:S01]  /*7bf0*/  UMOV UR11, 0x40000040 ;  /* 0x40000040000b7882 */ /* 0x000fe20000000000 */
[----:B------:R-:W-:Y:S01]  /*7c00*/  USHF.R.U32.HI UR6, URZ, 0x4, UR6 ;  /* 0x000000043f067899 */ /* 0x000fe20008011606 */
[----:B------:R-:W-:Y:S01]  /*7c10*/  ISETP.GT.AND P2, PT, R23, UR40, PT ;  /* 0x0000002817007c0c */ /* 0x000fe2000bf44270 */
[----:B------:R-:W-:Y:S01]  /*7c20*/  UMOV UR39, UR46 ;  /* 0x0000002e00277c82 */ /* 0x000fe20008000000 */
[----:B--2---:R-:W-:Y:S01]  /*7c30*/  FMNMX.FTZ R3, R153, R0, !PT ;  /* 0x0000000099037209 */ /* 0x004fe20007810000 */
[----:B------:R-:W-:Y:S01]  /*7c40*/  ULOP3.LUT UR6, UR6, 0x3fff, URZ, 0xc0, !UPT ;  /* 0x00003fff06067892 */ /* 0x000fe2000f8ec03f */
[----:B------:R-:W-:Y:S02]  /*7c50*/  VIADD R23, R23, 0xffffffff ;  /* 0xffffffff17177836 */ /* 0x000fe40000000000 */
[----:B------:R-:W-:Y:S01]  /*7c60*/  FMNMX.FTZ R0, R156, R3, !PT ;  /* 0x000000039c007209 */ /* 0x000fe20007810000 */
[----:B------:R-:W-:-:S03]  /*7c70*/  ULOP3.LUT UR6, UR6, 0x2000000, URZ, 0xfc, !UPT ;  /* 0x0200000006067892 */ /* 0x000fc6000f8efc3f */
[----:B------:R-:W-:Y:S01]  /*7c80*/  FMNMX.FTZ R3, R157, R0, !PT ;  /* 0x000000009d037209 */ /* 0x000fe20007810000 */
[----:B------:R-:W-:-:S03]  /*7c90*/  ULEA UR10, UR7, UR6, 0xb ;  /* 0x00000006070a7291 */ /* 0x000fc6000f8e583f */
[----:B------:R-:W-:Y:S01]  /*7ca0*/  UMOV UR7, 0x40000040 ;  /* 0x4000004000077882 */ /* 0x000fe20000000000 */
[----:B------:R-:W-:-:S03]  /*7cb0*/  FMNMX.FTZ R0, R160, R3, !PT ;  /* 0x00000003a0007209 */ /* 0x000fc60007810000 */
[----:B------:R-:W-:Y:S01]  /*7cc0*/  UMOV UR6, UR10 ;  /* 0x0000000a00067c82 */ /* 0x000fe20008000000 */
[----:B------:R-:W-:Y:S01]  /*7cd0*/  FMNMX.FTZ R3, R161, R0, !PT ;  /* 0x00000000a1037209 */ /* 0x000fe20007810000 */
[----:B------:R-:W-:Y:S01]  /*7ce0*/  HGMMA.64x256x16.F32 R24, R196, gdesc[UR4].tnspB, R24, gsb0 ;  /* 0x43e00004c4187df0 */ /* 0x000fe20008000818 */
[----:B------:R-:W-:Y:S01]  /*7cf0*/  UIADD3 UR6, UR10, 0x80, URZ ;  /* 0x000000800a067890 */ /* 0x000fe2000fffe03f */
[----:B------:R-:W-:Y:S01]  /*7d00*/  UMOV UR7, 0x40000040 ;  /* 0x4000004000077882 */ /* 0x000fe20000000000 */
        /* <DEDUP_REMOVED lines=11> */
[----:B------:R-:W1:Y:S01]  /*7dc0*/  SHFL.BFLY PT, R3, R2, 0x2, 0x1f ;  /* 0x0c401f0002037f89 */ /* 0x000e6200000e0000 */
[----:B------:R-:W-:Y:S02]  /*7dd0*/  WARPGROUP.DEPBAR.LE gsb0, 0x0 ;  /* 0x00008000000079c5 */ /* 0x000fe40000010000 */
[----:B------:R-:W-:-:S06]  /*7de0*/  WARPGROUP.ARRIVE ;  /* 0x00000000000079c5 */ /* 0x000fcc0000000000 */
        /* <DEDUP_REMOVED lines=9> */
[----:B------:R-:W-:Y:S01]  /*7e80*/  UMOV UR7, UR36 ;  /* 0x0000002400077c82 */ /* 0x000fe20008000000 */
[----:B------:R-:W-:Y:S02]  /*7e90*/  WARPGROUP.DEPBAR.LE gsb0, 0x0 ;  /* 0x00008000000079c5 */ /* 0x000fe40000010000 */
[----:B------:R-:W-:Y:S01]  /*7ea0*/  WARPGROUP.ARRIVE ;  /* 0x00000000000079c5 */ /* 0x000fe20000000000 */
[----:B-1----:R-:W-:Y:S02]  /*7eb0*/  FMNMX.FTZ R188, R2, R3, !PT ;  /* 0x0000000302bc7209 */ /* 0x002fe40007810000 */
[----:B------:R-:W-:-:S15]  /*7ec0*/  FMNMX.FTZ R3, R155, R0, !PT ;  /* 0x000000009b037209 */ /* 0x000fde0007810000 */
[----:B------:R-:W-:-:S05]  /*7ed0*/  NOP ;  /* 0x0000000000007918 */ /* 0x000fca0000000000 */
[----:B------:R-:W-:Y:S01]  /*7ee0*/  HGMMA.64x256x16.F32 R24, R184, gdesc[UR8].tnspB, R24, gsb0 ;  /* 0x43e00008b8187df0 */ /* 0x000fe20008000818 */
[----:B------:R-:W1:Y:S01]  /*7ef0*/  SHFL.BFLY PT, R189, R188, 0x1, 0x1f ;  /* 0x0c201f00bcbd7f89 */ /* 0x000e6200000e0000 */
[----:B------:R-:W-:-:S04]  /*7f00*/  FMNMX.FTZ R0, R158, R3, !PT ;  /* 0x000000039e007209 */ /* 0x000fc80007810000 */
[----:B------:R-:W-:-:S04]  /*7f10*/  FMNMX.FTZ R3, R159, R0, !PT ;  /* 0x000000009f037209 */ /* 0x000fc80007810000 */
[----:B------:R-:W-:-:S04]  /*7f20*/  FMNMX.FTZ R0, R162, R3, !PT ;  /* 0x00000003a2007209 */ /* 0x000fc80007810000 */
[----:B------:R-:W-:Y:S02]  /*7f30*/  FMNMX.FTZ R3, R163, R0, !PT ;  /* 0x00000000a3037209 */ /* 0x000fe40007810000 */
[----:B-1----:R-:W-:Y:S02]  /*7f40*/  FMNMX.FTZ R4, R188, R189, !PT ;  /* 0x000000bdbc047209 */ /* 0x002fe40007810000 */
[----:B------:R-:W-:-:S03]  /*7f50*/  FMNMX.FTZ R188, R166, R3, !PT ;  /* 0x00000003a6bc7209 */ /* 0x000fc60007810000 */
[C---:B------:R-:W-:Y:S01]  /*7f60*/  FADD.FTZ R189, -R4.reuse, R215 ;  /* 0x000000d704bd7221 */ /* 0x040fe20000010100 */
[----:B------:R-:W-:Y:S01]  /*7f70*/  FMUL.FTZ R2, R4, UR6 ;  /* 0x0000000604027c20 */ /* 0x000fe20008410000 */
[----:B------:R-:W-:Y:S01]  /*7f80*/  FMNMX.FTZ R3, R167, R188, !PT ;  /* 0x000000bca7037209 */ /* 0x000fe20007810000 */
[----:B------:R-:W-:Y:S02]  /*7f90*/  IMAD.MOV.U32 R215, RZ, RZ, R4 ;  /* 0x000000ffffd77224 */ /* 0x000fe400078e0004 */
[----:B------:R-:W-:Y:S01]  /*7fa0*/  FMUL.FTZ R0, R189, UR6 ;  /* 0x00000006bd007c20 */ /* 0x000fe20008410000 */
[--C-:B------:R-:W-:Y:S01]  /*7fb0*/  FFMA.FTZ R189, R152, UR6, -R2.reuse ;  /* 0x0000000698bd7c23 */ /* 0x100fe20008010802 */
[----:B------:R-:W-:Y:S01]  /*7fc0*/  FMNMX.FTZ R152, R170, R3, !PT ;  /* 0x00000003aa987209 */ /* 0x000fe20007810000 */
[--C-:B------:R-:W-:Y:S01]  /*7fd0*/  FFMA.FTZ R196, R153, UR6, -R2.reuse ;  /* 0x0000000699c47c23 */ /* 0x100fe20008010802 */
[--C-:B------:R-:W-:Y:S01]  /*7fe0*/  FFMA.FTZ R153, R157, UR6, -R2.reuse ;  /* 0x000000069d997c23 */ /* 0x100fe20008010802 */
        /* <DEDUP_REMOVED lines=14> */
[----:B------:R-:W-:Y:S01]  /*80d0*/  FFMA.FTZ R177, R181, UR6, -R2 ;  /* 0x00000006b5b17c23 */ /* 0x000fe20008010802 */
[----:B------:R-:W-:Y:S02]  /*80e0*/  MUFU.EX2 R0, R0 ;  /* 0x0000000000007308 */ /* 0x000fe40000000800 */
[----:B------:R-:W-:-:S04]  /*80f0*/  FMNMX.FTZ R3, R179, R152, !PT ;  /* 0x00000098b3037209 */ /* 0x000fc80007810000 */
[----:B------:R-:W-:Y:S02]  /*8100*/  FMNMX.FTZ R152, R182, R3, !PT ;  /* 0x00000003b6987209 */ /* 0x000fe40007810000 */
[----:B------:R-:W1:Y:S02]  /*8110*/  MUFU.EX2 R189, R189 ;  /* 0x000000bd00bd7308 */ /* 0x000e640000000800 */
[----:B------:R-:W-:-:S05]  /*8120*/  FMNMX.FTZ R152, R183, R152, !PT ;  /* 0x00000098b7987209 */ /* 0x000fca0007810000 */
[----:B------:R-:W2:Y:S01]  /*8130*/  SHFL.BFLY PT, R3, R152, 0x2, 0x1f ;  /* 0x0c401f0098037f89 */ /* 0x000ea200000e0000 */
[----:B------:R-:W3:Y:S08]  /*8140*/  MUFU.EX2 R196, R196 ;  /* 0x000000c400c47308 */ /* 0x000ef00000000800 */
[----:B------:R-:W-:Y:S08]  /*8150*/  MUFU.EX2 R198, R198 ;  /* 0x000000c600c67308 */ /* 0x000ff00000000800 */
[----:B------:R-:W-:Y:S01]  /*8160*/  MUFU.EX2 R153, R153 ;  /* 0x0000009900997308 */ /* 0x000fe20000000800 */
[----:B--2---:R-:W-:-:S07]  /*8170*/  FMNMX.FTZ R3, R152, R3, !PT ;  /* 0x0000000398037209 */ /* 0x004fce0007810000 */
[----:B------:R-:W-:Y:S01]  /*8180*/  MUFU.EX2 R192, R192 ;  /* 0x000000c000c07308 */ /* 0x000fe20000000800 */
[----:B------:R-:W2:Y:S07]  /*8190*/  SHFL.BFLY PT, R152, R3, 0x1, 0x1f ;  /* 0x0c201f0003987f89 */ /* 0x000eae00000e0000 */
[----:B------:R-:W-:Y:S08]  /*81a0*/  MUFU.EX2 R157, R157 ;  /* 0x0000009d009d7308 */ /* 0x000ff00000000800 */
[----:B------:R-:W-:Y:S08]  /*81b0*/  MUFU.EX2 R194, R194 ;  /* 0x000000c200c27308 */ /* 0x000ff00000000800 */
[----:B------:R-:W-:Y:S01]  /*81c0*/  MUFU.EX2 R161, R161 ;  /* 0x000000a100a17308 */ /* 0x000fe20000000800 */
[----:B--2---:R-:W-:-:S07]  /*81d0*/  FMNMX.FTZ R3, R3, R152, !PT ;  /* 0x0000009803037209 */ /* 0x004fce0007810000 */
[----:B------:R-:W-:Y:S01]  /*81e0*/  MUFU.EX2 R188, R188 ;  /* 0x000000bc00bc7308 */ /* 0x000fe20000000800 */
[----:B------:R-:W-:-:S04]  /*81f0*/  FMUL.FTZ R152, R3, UR6 ;  /* 0x0000000603987c20 */ /* 0x000fc80008410000 */
[--C-:B------:R-:W-:Y:S01]  /*8200*/  FFMA.FTZ R197, R154, UR6, -R152.reuse ;  /* 0x000000069ac57c23 */ /* 0x100fe20008010898 */
[--C-:B------:R-:W-:Y:S01]  /*8210*/  FFMA.FTZ R156, R159, UR6, -R152.reuse ;  /* 0x000000069f9c7c23 */ /* 0x100fe20008010898 */
[----:B------:R-:W-:Y:S02]  /*8220*/  IMAD.U32 R159, RZ, RZ, UR36 ;  /* 0x00000024ff9f7e24 */ /* 0x000fe4000f8e00ff */
[--C-:B------:R-:W-:Y:S01]  /*8230*/  FFMA.FTZ R154, R155, UR6, -R152.reuse ;  /* 0x000000069b9a7c23 */ /* 0x100fe20008010898 */
[--C-:B------:R-:W-:Y:S01]  /*8240*/  FFMA.FTZ R199, R158, UR6, -R152.reuse ;  /* 0x000000069ec77c23 */ /* 0x100fe20008010898 */
[--C-:B------:R-:W-:Y:S01]  /*8250*/  FFMA.FTZ R193, R162, UR6, -R152.reuse ;  /* 0x00000006a2c17c23 */ /* 0x100fe20008010898 */
[----:B------:R-:W-:Y:S01]  /*8260*/  MUFU.EX2 R197, R197 ;  /* 0x000000c500c57308 */ /* 0x000fe20000000800 */
[----:B------:R-:W-:Y:S01]  /*8270*/  @!P1 LEA R159, R159, UR38, 0x3 ;  /* 0x000000269f9f9c11 */ /* 0x000fe2000f8e18ff */
[--C-:B------:R-:W-:Y:S01]  /*8280*/  FFMA.FTZ R158, R163, UR6, -R152.reuse ;  /* 0x00000006a39e7c23 */ /* 0x100fe20008010898 */
[--C-:B------:R-:W-:Y:S01]  /*8290*/  FFMA.FTZ R195, R166, UR6, -R152.reuse ;  /* 0x00000006a6c37c23 */ /* 0x100fe20008010898 */
[--C-:B------:R-:W-:Y:S01]  /*82a0*/  FFMA.FTZ R160, R167, UR6, -R152.reuse ;  /* 0x00000006a7a07c23 */ /* 0x100fe20008010898 */
[----:B------:R-:W-:Y:S01]  /*82b0*/  FFMA.FTZ R155, R170, UR6, -R152 ;  /* 0x00000006aa9b7c23 */ /* 0x000fe20008010898 */
[----:B------:R-:W-:-:S02]  /*82c0*/  @!P1 VIADD R159, R159, 0x30840 ;  /* 0x000308409f9f9836 */ /* 0x000fc40000000000 */
[--C-:B------:R-:W-:Y:S01]  /*82d0*/  FFMA.FTZ R162, R171, UR6, -R152.reuse ;  /* 0x00000006aba27c23 */ /* 0x100fe20008010898 */
[----:B------:R-:W-:Y:S01]  /*82e0*/  MUFU.EX2 R154, R154 ;  /* 0x0000009a009a7308 */ /* 0x000fe20000000800 */
[--C-:B------:R-:W-:Y:S01]  /*82f0*/  FFMA.FTZ R191, R174, UR6, -R152.reuse ;  /* 0x00000006aebf7c23 */ /* 0x100fe20008010898 */
[--C-:B------:R-:W-:Y:S01]  /*8300*/  FFMA.FTZ R175, R175, UR6, -R152.reuse ;  /* 0x00000006afaf7c23 */ /* 0x100fe20008010898 */
[----:B------:R-:W-:Y:S01]  /*8310*/  @!P1 PRMT R159, RZ, 0x654, R159 ;  /* 0x00000654ff9f9816 */ /* 0x000fe2000000009f */
[--C-:B------:R-:W-:Y:S01]  /*8320*/  FFMA.FTZ R178, R178, UR6, -R152.reuse ;  /* 0x00000006b2b27c23 */ /* 0x100fe20008010898 */
[--C-:B------:R-:W-:Y:S01]  /*8330*/  FFMA.FTZ R179, R179, UR6, -R152.reuse ;  /* 0x00000006b3b37c23 */ /* 0x100fe20008010898 */
[--C-:B------:R-:W-:Y:S01]  /*8340*/  FFMA.FTZ R182, R182, UR6, -R152.reuse ;  /* 0x00000006b6b67c23 */ /* 0x100fe20008010898 */
[----:B------:R-:W-:Y:S01]  /*8350*/  FFMA.FTZ R152, R183, UR6, -R152 ;  /* 0x00000006b7987c23 */ /* 0x000fe20008010898 */
[----:B------:R-:W-:Y:S01]  /*8360*/  MUFU.EX2 R199, R199 ;  /* 0x000000c700c77308 */ /* 0x000fe20000000800 */
[----:B------:R-:W-:-:S04]  /*8370*/  IMAD.U32 R163, RZ, RZ, UR14 ;  /* 0x0000000effa37e24 */ /* 0x000fc8000f8e00ff */
[----:B------:R-:W-:-:S03]  /*8380*/  @!P1 VIADD R163, R163, 0x30860 ;  /* 0x00030860a3a39836 */ /* 0x000fc60000000000 */
[----:B------:R-:W-:Y:S02]  /*8390*/  MUFU.EX2 R156, R156 ;  /* 0x0000009c009c7308 */ /* 0x000fe40000000800 */
[----:B------:R-:W-:-:S06]  /*83a0*/  @!P1 PRMT R163, RZ, 0x654, R163 ;  /* 0x00000654ffa39816 */ /* 0x000fcc00000000a3 */
[----:B------:R-:W-:Y:S08]  /*83b0*/  MUFU.EX2 R193, R193 ;  /* 0x000000c100c17308 */ /* 0x000ff00000000800 */
[----:B------:R-:W-:Y:S08]  /*83c0*/  MUFU.EX2 R158, R158 ;  /* 0x0000009e009e7308 */ /* 0x000ff00000000800 */
[----:B------:R-:W-:Y:S08]  /*83d0*/  MUFU.EX2 R195, R195 ;  /* 0x000000c300c37308 */ /* 0x000ff00000000800 */
[----:B------:R-:W-:Y:S08]  /*83e0*/  MUFU.EX2 R160, R160 ;  /* 0x000000a000a07308 */ /* 0x000ff00000000800 */
[----:B------:R-:W-:Y:S08]  /*83f0*/  MUFU.EX2 R155, R155 ;  /* 0x0000009b009b7308 */ /* 0x000ff00000000800 */
[----:B------:R-:W-:Y:S08]  /*8400*/  MUFU.EX2 R165, R165 ;  /* 0x000000a500a57308 */ /* 0x000ff00000000800 */
[----:B------:R-:W2:Y:S08]  /*8410*/  MUFU.EX2 R162, R162 ;  /* 0x000000a200a27308 */ /* 0x000eb00000000800 */
[----:B------:R-:W-:Y:S08]  /*8420*/  MUFU.EX2 R190, R190 ;  /* 0x000000be00be7308 */ /* 0x000ff00000000800 */
[----:B------:R-:W-:Y:S08]  /*8430*/  MUFU.EX2 R191, R191 ;  /* 0x000000bf00bf7308 */ /* 0x000ff00000000800 */
[----:B------:R-:W-:Y:S08]  /*8440*/  MUFU.EX2 R169, R169 ;  /* 0x000000a900a97308 */ /* 0x000ff00000000800 */
[----:B------:R-:W-:Y:S08]  /*8450*/  MUFU.EX2 R175, R175 ;  /* 0x000000af00af7308 */ /* 0x000ff00000000800 */
[----:B------:R-:W-:Y:S08]  /*8460*/  MUFU.EX2 R173, R173 ;  /* 0x000000ad00ad7308 */ /* 0x000ff00000000800 */
[----:B------:R-:W-:Y:S01]  /*8470*/  MUFU.EX2 R179, R179 ;  /* 0x000000b300b37308 */ /* 0x000fe20000000800 */
[----:B------:R-:W-:-:S02]  /*8480*/  WARPGROUP.DEPBAR.LE gsb0, 0x0 ;  /* 0x00008000000079c5 */ /* 0x000fc40000010000 */
[--C-:B------:R-:W-:Y:S01]  /*8490*/  FFMA.FTZ R184, R176, UR6, -R2.reuse ;  /* 0x00000006b0b87c23 */ /* 0x100fe20008010802 */
[----:B------:R-:W-:Y:S01]  /*84a0*/  FFMA.FTZ R186, R180, UR6, -R2 ;  /* 0x00000006b4ba7c23 */ /* 0x000fe20008010802 */
[----:B------:R-:W-:Y:S01]  /*84b0*/  FADD.FTZ R2, -R3, R214 ;  /* 0x000000d603027221 */ /* 0x000fe20000010100 */
[----:B------:R1:W-:Y:S02]  /*84c0*/  @!P1 SYNCS.ARRIVE.TRANS64.RED.A1T0 RZ, [R159+URZ], RZ ;  /* 0x000000ff9fff99a7 */ /* 0x0003e4000810043f */
[----:B------:R-:W-:Y:S01]  /*84d0*/  MUFU.EX2 R185, R178 ;  /* 0x000000b200b97308 */ /* 0x000fe20000000800 */
[----:B------:R-:W-:Y:S02]  /*84e0*/  IMAD.MOV.U32 R214, RZ, RZ, R3 ;  /* 0x000000ffffd67224 */ /* 0x000fe400078e0003 */
[----:B------:R-:W-:Y:S01]  /*84f0*/  FMUL.FTZ R2, R2, UR6 ;  /* 0x0000000602027c20 */ /* 0x000fe20008410000 */
[----:B-1----:R-:W-:-:S05]  /*8500*/  FFMA.FTZ R159, R0, R20, R189 ;  /* 0x00000014009f7223 */ /* 0x002fca00000100bd */
[----:B------:R-:W1:Y:S01]  /*8510*/  MUFU.EX2 R2, R2 ;  /* 0x0000000200027308 */ /* 0x000e620000000800 */
[----:B------:R4:W-:Y:S01]  /*8520*/  @!P1 SYNCS.ARRIVE.TRANS64.RED.A1T0 RZ, [R163+URZ], RZ ;  /* 0x000000ffa3ff99a7 */ /* 0x0009e2000810043f */
[C---:B---3--:R-:W-:Y:S01]  /*8530*/  FADD.FTZ R159, R196.reuse, R159 ;  /* 0x0000009fc49f7221 */ /* 0x048fe20000010000 */
[----:B------:R-:W-:Y:S02]  /*8540*/  F2FP.F16.F32.PACK_AB R196, R196, R189 ;  /* 0x000000bdc4c4723e */ /* 0x000fe400000000ff */
[----:B--2---:R-:W-:Y:S01]  /*8550*/  F2FP.F16.F32.PACK_AB R189, R162, R155 ;  /* 0x0000009ba2bd723e */ /* 0x004fe200000000ff */
[----:B------:R-:W-:Y:S01]  /*8560*/  FADD.FTZ R164, R198, R159 ;  /* 0x0000009fc6a47221 */ /* 0x000fe20000010000 */
[C---:B------:R-:W-:Y:S01]  /*8570*/  F2FP.F16.F32.PACK_AB R198, R153.reuse, R198 ;  /* 0x000000c699c6723e */ /* 0x040fe200000000ff */
[----:B------:R-:W2:Y:S02]  /*8580*/  MUFU.EX2 R184, R184 ;  /* 0x000000b800b87308 */ /* 0x000ea40000000800 */
[----:B------:R-:W-:-:S04]  /*8590*/  FADD.FTZ R159, R153, R164 ;  /* 0x000000a4999f7221 */ /* 0x000fc80000010000 */
[----:B------:R-:W-:Y:S01]  /*85a0*/  FADD.FTZ R164, R192, R159 ;  /* 0x0000009fc0a47221 */ /* 0x000fe20000010000 */
[C---:B------:R-:W-:Y:S01]  /*85b0*/  F2FP.F16.F32.PACK_AB R192, R157.reuse, R192 ;  /* 0x000000c09dc0723e */ /* 0x040fe200000000ff */
[----:B-1----:R-:W-:Y:S01]  /*85c0*/  FFMA.FTZ R7, R2, R7, R197 ;  /* 0x0000000702077223 */ /* 0x002fe200000100c5 */
[C---:B------:R-:W-:Y:S01]  /*85d0*/  F2FP.F16.F32.PACK_AB R197, R154.reuse, R197 ;  /* 0x000000c59ac5723e */ /* 0x040fe200000000ff */
[----:B------:R-:W-:Y:S01]  /*85e0*/  FADD.FTZ R159, R157, R164 ;  /* 0x000000a49d9f7221 */ /* 0x000fe20000010000 */
[----:B------:R-:W1:Y:S01]  /*85f0*/  MUFU.EX2 R186, R186 ;  /* 0x000000ba00ba7308 */ /* 0x000e620000000800 */
[----:B------:R-:W-:Y:S02]  /*8600*/  FADD.FTZ R20, R154, R7 ;  /* 0x000000079a147221 */ /* 0x000fe40000010000 */
[----:B------:R-:W-:Y:S01]  /*8610*/  FADD.FTZ R164, R194, R159 ;  /* 0x0000009fc2a47221 */ /* 0x000fe20000010000 */
[----:B------:R-:W-:Y:S01]  /*8620*/  F2FP.F16.F32.PACK_AB R194, R161, R194 ;  /* 0x000000c2a1c2723e */ /* 0x000fe200000000ff */
[----:B------:R-:W-:Y:S01]  /*8630*/  FADD.FTZ R7, R199, R20 ;  /* 0x00000014c7077221 */ /* 0x000fe20000010000 */
[C---:B------:R-:W-:Y:S01]  /*8640*/  F2FP.F16.F32.PACK_AB R199, R156.reuse, R199 ;  /* 0x000000c79cc7723e */ /* 0x040fe200000000ff */
[----:B------:R-:W-:Y:S01]  /*8650*/  FADD.FTZ R153, R161, R164 ;  /* 0x000000a4a1997221 */ /* 0x000fe20000010000 */
[----:B------:R-:W-:Y:S01]  /*8660*/  MUFU.EX2 R187, R182 ;  /* 0x000000b600bb7308 */ /* 0x000fe20000000800 */
[----:B------:R-:W-:-:S02]  /*8670*/  FADD.FTZ R20, R156, R7 ;  /* 0x000000079c147221 */ /* 0x000fc40000010000 */
[----:B------:R-:W-:Y:S01]  /*8680*/  FADD.FTZ R154, R188, R153 ;  /* 0x00000099bc9a7221 */ /* 0x000fe20000010000 */
[----:B------:R-:W-:Y:S01]  /*8690*/  F2FP.F16.F32.PACK_AB R188, R165, R188 ;  /* 0x000000bca5bc723e */ /* 0x000fe200000000ff */
[----:B------:R-:W-:Y:S01]  /*86a0*/  FADD.FTZ R7, R193, R20 ;  /* 0x00000014c1077221 */ /* 0x000fe20000010000 */
[C---:B------:R-:W-:Y:S01]  /*86b0*/  F2FP.F16.F32.PACK_AB R193, R158.reuse, R193 ;  /* 0x000000c19ec1723e */ /* 0x040fe200000000ff */
[----:B------:R-:W-:Y:S01]  /*86c0*/  FADD.FTZ R153, R165, R154 ;  /* 0x0000009aa5997221 */ /* 0x000fe20000010000 */
[----:B------:R-:W3:Y:S01]  /*86d0*/  MUFU.EX2 R177, R177 ;  /* 0x000000b100b17308 */ /* 0x000ee20000000800 */
[----:B------:R-:W-:Y:S02]  /*86e0*/  FADD.FTZ R20, R158, R7 ;  /* 0x000000079e147221 */ /* 0x000fe40000010000 */
[----:B------:R-:W-:Y:S01]  /*86f0*/  FADD.FTZ R154, R190, R153 ;  /* 0x00000099be9a7221 */ /* 0x000fe20000010000 */
[----:B------:R-:W-:Y:S01]  /*8700*/  F2FP.F16.F32.PACK_AB R190, R169, R190 ;  /* 0x000000bea9be723e */ /* 0x000fe200000000ff */
[----:B------:R-:W-:Y:S01]  /*8710*/  FADD.FTZ R7, R195, R20 ;  /* 0x00000014c3077221 */ /* 0x000fe20000010000 */
[----:B------:R-:W-:-:S02]  /*8720*/  F2FP.F16.F32.PACK_AB R195, R160, R195 ;  /* 0x000000c3a0c3723e */ /* 0x000fc400000000ff */
[----:B------:R1:W5:Y:S01]  /*8730*/  MUFU.EX2 R156, R152 ;  /* 0x00000098009c7308 */ /* 0x0003620000000800 */
[----:B------:R-:W-:-:S04]  /*8740*/  FADD.FTZ R20, R160, R7 ;  /* 0x00000007a0147221 */ /* 0x000fc80000010000 */
[----:B------:R-:W-:-:S04]  /*8750*/  FADD.FTZ R7, R155, R20 ;  /* 0x000000149b077221 */ /* 0x000fc80000010000 */
[----:B------:R-:W-:Y:S01]  /*8760*/  FADD.FTZ R20, R162, R7 ;  /* 0x00000007a2147221 */ /* 0x000fe20000010000 */
[----:B------:R-:W-:-:S03]  /*8770*/  FADD.FTZ R7, R169, R154 ;  /* 0x0000009aa9077221 */ /* 0x000fc60000010000 */
        /* <DEDUP_REMOVED lines=8> */
[----:B------:R-:W-:-:S02]  /*8800*/  F2FP.F16.F32.PACK_AB R185, R179, R185 ;  /* 0x000000b9b3b9723e */ /* 0x000fc400000000ff */
[----:B------:R-:W-:Y:S01]  /*8810*/  FADD.FTZ R20, R179, R20 ;  /* 0x00000014b3147221 */ /* 0x000fe20000010000 */
[----:B---3--:R-:W-:-:S03]  /*8820*/  F2FP.F16.F32.PACK_AB R186, R177, R186 ;  /* 0x000000bab1ba723e */ /* 0x008fc600000000ff */
[----:B------:R-:W-:Y:S01]  /*8830*/  FADD.FTZ R7, R187, R20 ;  /* 0x00000014bb077221 */ /* 0x000fe20000010000 */
[----:B------:R-:W-:Y:S01]  /*8840*/  FADD.FTZ R20, R177, R152 ;  /* 0x00000098b1147221 */ /* 0x000fe20000010000 */
[C---:B-----5:R-:W-:Y:S02]  /*8850*/  F2FP.F16.F32.PACK_AB R187, R156.reuse, R187 ;  /* 0x000000bb9cbb723e */ /* 0x060fe400000000ff */
[----:B------:R-:W-:Y:S01]  /*8860*/  FADD.FTZ R7, R156, R7 ;  /* 0x000000079c077221 */ /* 0x000fe20000010000 */
[----:B----4-:R-:W-:Y:S06]  /*8870*/  @P2 BRA `(.L_x_948) ;  /* 0xffffffe000e82947 */ /* 0x010fec000383ffff */
.L_x_939:
[----:B------:R-:W-:-:S13]  /*8880*/  ISETP.GE.AND P2, PT, R23, UR60, PT ;  /* 0x0000003c17007c0c */ /* 0x000fda000bf46270 */
[----:B------:R-:W-:Y:S05]  /*8890*/  @!P2 BRA `(.L_x_949) ;  /* 0x0000002400c8a947 */ /* 0x000fea0003800000 */
[----:B------:R-:W-:Y:S01]  /*88a0*/  MOV R216, R3 ;  /* 0x0000000300d87202 */ /* 0x000fe20000000f00 */
[----:B------:R-:W-:Y:S01]  /*88b0*/  IMAD.MOV.U32 R215, RZ, RZ, R4 ;  /* 0x000000ffffd77224 */ /* 0x000fe200078e0004 */
[----:B------:R-:W-:Y:S01]  /*88c0*/  UMOV UR39, UR46 ;  /* 0x0000002e00277c82 */ /* 0x000fe20008000000 */
[----:B------:R-:W-:Y:S01]  /*88d0*/  IMAD.IADD R214, R6, 0x1, R21 ;  /* 0x0000000106d67824 */ /* 0x000fe200078e0215 */
[----:B------:R-:W-:Y:S01]  /*88e0*/  UMOV UR7, UR36 ;  /* 0x0000002400077c82 */ /* 0x000fe20008000000 */
[----:B------:R-:W-:Y:S01]  /*88f0*/  ULDC UR40, c[0x0][0x9e4] ;  /* 0x0002790000287ab9 */ /* 0x000fe20000000800 */
[----:B------:R-:W-:Y:S01]  /*8900*/  ULDC UR41, c[0x0][0x9dc] ;  /* 0x0002770000297ab9 */ /* 0x000fe20000000800 */
[----:B------:R-:W-:-:S05]  /*8910*/  ULDC UR47, c[0x0][0x288] ;  /* 0x0000a200002f7ab9 */ /* 0x000fca0000000800 */
.L_x_966:
[----:B------:R-:W-:-:S04]  /*8920*/  UIADD3 UR36, UR7, 0x1, URZ ;  /* 0x0000000107247890 */ /* 0x000fc8000fffe03f */
[----:B------:R-:W-:-:S04]  /*8930*/  UISETP.NE.AND UP0, UPT, UR36, 0x2, UPT ;  /* 0x000000022400788c */ /* 0x000fc8000bf05270 */
[----:B------:R-:W-:Y:S02]  /*8940*/  USEL UR46, URZ, 0x1, UP0 ;  /* 0x000000013f2e7887 */ /* 0x000fe40008000000 */
[----:B------:R-:W-:Y:S02]  /*8950*/  USEL UR36, UR36, URZ, UP0 ;  /* 0x0000003f24247287 */ /* 0x000fe40008000000 */
[----:B------:R-:W-:Y:S01]  /*8960*/  ULOP3.LUT UR46, UR39, UR46, URZ, 0x3c, !UPT ;  /* 0x0000002e272e7292 */ /* 0x000fe2000f8e3c3f */
[----:B------:R-:W-:Y:S11]  /*8970*/  @!P0 BRA `(.L_x_950) ;  /* 0x0000000000048947 */ /* 0x000ff60003800000 */
[----:B------:R-:W-:Y:S01]  /*8980*/  BPT.TRAP 0x1 ;  /* 0x000000040000795c */ /* 0x000fe20000300000 */
.L_x_950:
[----:B------:R-:W-:Y:S01]  /*8990*/  ULEA UR6, UR36, UR38, 0x3 ;  /* 0x0000002624067291 */ /* 0x000fe2000f8e183f */
[----:B------:R-:W-:-:S05]  /*89a0*/  IMAD.U32 R3, RZ, RZ, UR46 ;  /* 0x0000002eff037e24 */ /* 0x000fca000f8e00ff */
[----:B------:R-:W-:-:S04]  /*89b0*/  SHF.L.U32 R3, R3, 0x1f, RZ ;  /* 0x0000001f03037819 */ /* 0x000fc800000006ff */
[----:B------:R1:W2:Y:S01]  /*89c0*/  SYNCS.PHASECHK.TRANS64.TRYWAIT P2, [UR6+0x30830], R3 ;  /* 0x03083003ff0075a7 */ /* 0x0002a20008040146 */
[----:B------:R-:W-:Y:S05]  /*89d0*/  @!P0 BRA `(.L_x_951) ;  /* 0x0000000000048947 */ /* 0x000fea0003800000 */
[----:B------:R-:W-:Y:S01]  /*89e0*/  BPT.TRAP 0x1 ;  /* 0x000000040000795c */ /* 0x000fe20000300000 */
.L_x_951:
[----:B--2---:R-:W-:Y:S05]  /*89f0*/  @P2 BRA `(.L_x_952) ;  /* 0x0000000000082947 */ /* 0x004fea0003800000 */
[----:B------:R-:W2:Y:S02]  /*8a00*/  SYNCS.PHASECHK.TRANS64.TRYWAIT P2, [UR6+0x30830], R3 ;  /* 0x03083003ff0075a7 */ /* 0x000ea40008040146 */
[----:B--2---:R-:W-:Y:S05]  /*8a10*/  @!P2 BRA `(.L_x_953) ;  /* 0x000000900004a947 */ /* 0x004fea0003800000 */
.L_x_952:
        /* <DEDUP_REMOVED lines=225> */
.L_x_954:
[----:B------:R-:W-:Y:S01]  /*9830*/  ULEA UR10, UR7, UR38, 0x3 ;  /* 0x00000026070a7291 */ /* 0x000fe2000f8e183f */
[----:B------:R-:W-:-:S05]  /*9840*/  IMAD.U32 R0, RZ, RZ, UR39 ;  /* 0x00000027ff007e24 */ /* 0x000fca000f8e00ff */
[----:B------:R-:W-:-:S04]  /*9850*/  SHF.L.U32 R0, R0, 0x1f, RZ ;  /* 0x0000001f00007819 */ /* 0x000fc800000006ff */
[----:B------:R3:W4:Y:S01]  /*9860*/  SYNCS.PHASECHK.TRANS64.TRYWAIT P2, [UR10+0x30850], R0 ;  /* 0x03085000ff0075a7 */ /* 0x000722000804014a */
[----:B------:R-:W-:Y:S05]  /*9870*/  @!P0 BRA `(.L_x_955) ;  /* 0x0000000000048947 */ /* 0x000fea0003800000 */
[----:B------:R-:W-:Y:S01]  /*9880*/  BPT.TRAP 0x1 ;  /* 0x000000040000795c */ /* 0x000fe20000300000 */
.L_x_955:
[----:B----4-:R-:W-:Y:S05]  /*9890*/  @P2 BRA `(.L_x_956) ;  /* 0x0000000000082947 */ /* 0x010fea0003800000 */
[----:B------:R-:W4:Y:S02]  /*98a0*/  SYNCS.PHASECHK.TRANS64.TRYWAIT P2, [UR10+0x30850], R0 ;  /* 0x03085000ff0075a7 */ /* 0x000f24000804014a */
[----:B----4-:R-:W-:Y:S05]  /*98b0*/  @!P2 BRA `(.L_x_957) ;  /* 0x000000800074a947 */ /* 0x010fea0003800000 */
.L_x_956:
[----:B------:R-:W-:Y:S01]  /*98c0*/  UIADD3 UR6, UR38, 0x400, URZ ;  /* 0x0000040026067890 */ /* 0x000fe2000fffe03f */
[----:B------:R-:W-:Y:S01]  /*98d0*/  WARPGROUP.ARRIVE ;  /* 0x00000000000079c5 */ /* 0x000fe20000000000 */
[----:B--2---:R-:W2:Y:S01]  /*98e0*/  LDC R4, c[0x0][0x2e0] ;  /* 0x0000b800ff047b82 */ /* 0x004ea20000000800 */
[----:B-1-3--:R-:W-:Y:S01]  /*98f0*/  IMAD.SHL.U32 R0, R23, 0x40, RZ ;  /* 0x0000004017007824 */ /* 0x00afe200078e00ff */
[----:B------:R-:W-:Y:S01]  /*9900*/  USHF.R.U32.HI UR6, URZ, 0x4, UR6 ;  /* 0x000000043f067899 */ /* 0x000fe20008011606 */
[----:B------:R-:W-:-:S03]  /*9910*/  IMAD.U32 R2, RZ, RZ, UR36 ;  /* 0x00000024ff027e24 */ /* 0x000fc6000f8e00ff */
[----:B------:R-:W-:Y:S01]  /*9920*/  ULOP3.LUT UR6, UR6, 0x3fff, URZ, 0xc0, !UPT ;  /* 0x00003fff06067892 */ /* 0x000fe2000f8ec03f */
[----:B------:R-:W-:Y:S02]  /*9930*/  IADD3 R3, -R0, 0x1, RZ ;  /* 0x0000000100037810 */ /* 0x000fe40007ffe1ff */
[----:B------:R-:W-:Y:S01]  /*9940*/  @!P1 LEA R2, R2, UR38, 0x3 ;  /* 0x0000002602029c11 */ /* 0x000fe2000f8e18ff */
[----:B------:R-:W-:-:S04]  /*9950*/  ULOP3.LUT UR6, UR6, 0x2000000, URZ, 0xfc, !UPT ;  /* 0x0200000006067892 */ /* 0x000fc8000f8efc3f */
[----:B------:R-:W-:Y:S01]  /*9960*/  ULEA UR11, UR7, UR6, 0xb ;  /* 0x00000006070b7291 */ /* 0x000fe2000f8e583f */
[----:B------:R-:W-:Y:S02]  /*9970*/  @!P1 VIADD R2, R2, 0x30840 ;  /* 0x0003084002029836 */ /* 0x000fe40000000000 */
[----:B------:R-:W-:-:S03]  /*9980*/  UMOV UR7, 0x40000040 ;  /* 0x4000004000077882 */ /* 0x000fc60000000000 */
[----:B------:R-:W-:Y:S01]  /*9990*/  @!P1 PRMT R2, RZ, 0x654, R2 ;  /* 0x00000654ff029816 */ /* 0x000fe20000000002 */
[----:B------:R-:W-:Y:S02]  /*99a0*/  UMOV UR6, UR11 ;  /* 0x0000000b00067c82 */ /* 0x000fe40008000000 */
[----:B------:R-:W-:Y:S01]  /*99b0*/  HGMMA.64x256x16.F32 R24, R196, gdesc[UR4].tnspB, R24, gsb0 ;  /* 0x43e00004c4187df0 */ /* 0x000fe20008000818 */
[----:B------:R-:W-:Y:S01]  /*99c0*/  UIADD3 UR6, UR11, 0x80, URZ ;  /* 0x000000800b067890 */ /* 0x000fe2000fffe03f */
[----:B--2---:R-:W-:Y:S01]  /*99d0*/  IMAD R3, R4, UR45, R3 ;  /* 0x0000002d04037c24 */ /* 0x004fe2000f8e0203 */
[----:B------:R-:W-:-:S03]  /*99e0*/  UMOV UR7, 0x40000040 ;  /* 0x4000004000077882 */ /* 0x000fc60000000000 */
[----:B------:R-:W-:-:S04]  /*99f0*/  VIADD R3, R3, -UR47 ;  /* 0x8000002f03037c36 */ /* 0x000fc80008000000 */
[----:B------:R-:W-:Y:S01]  /*9a00*/  IMAD R3, R22, -0x2, R3 ;  /* 0xfffffffe16037824 */ /* 0x000fe200078e0203 */
[----:B------:R-:W-:Y:S02]  /*9a10*/  WARPGROUP.DEPBAR.LE gsb0, 0x0 ;  /* 0x00008000000079c5 */ /* 0x000fe40000010000 */
[----:B------:R-:W-:-:S15]  /*9a20*/  WARPGROUP.ARRIVE ;  /* 0x00000000000079c5 */ /* 0x000fde0000000000 */
        /* <DEDUP_REMOVED lines=13> */
[----:B------:R-:W-:Y:S01]  /*9b00*/  ULOP3.LUT UR6, URZ, UR41, URZ, 0x33, !UPT ;  /* 0x000000293f067292 */ /* 0x000fe2000f8e333f */
[----:B------:R-:W-:-:S05]  /*9b10*/  ULDC UR7, c[0x0][0x9e0] ;  /* 0x0002780000077ab9 */ /* 0x000fca0000000800 */
[C---:B------:R-:W-:Y:S01]  /*9b20*/  VIADD R188, R3.reuse, UR6 ;  /* 0x0000000603bc7c36 */ /* 0x040fe20008000000 */
[----:B------:R-:W-:Y:S02]  /*9b30*/  WARPGROUP.DEPBAR.LE gsb0, 0x0 ;  /* 0x00008000000079c5 */ /* 0x000fe40000010000 */
[----:B------:R-:W-:Y:S01]  /*9b40*/  IADD3 R186, R3, UR7, RZ ;  /* 0x0000000703ba7c10 */ /* 0x000fe2000fffe0ff */
[----:B------:R1:W-:Y:S01]  /*9b50*/  @!P1 SYNCS.ARRIVE.TRANS64.RED.A1T0 RZ, [R2+URZ], RZ ;  /* 0x000000ff02ff99a7 */ /* 0x0003e2000810043f */
[----:B------:R-:W-:-:S03]  /*9b60*/  IMAD.IADD R185, R6, 0x1, R188 ;  /* 0x0000000106b97824 */ /* 0x000fc600078e02bc */
[----:B------:R-:W-:Y:S01]  /*9b70*/  IMAD.IADD R4, R6, 0x1, R186 ;  /* 0x0000000106047824 */ /* 0x000fe200078e02ba */
[----:B------:R-:W-:Y:S06]  /*9b80*/  @!P6 BRA `(.L_x_958) ;  /* 0x00000000005ce947 */ /* 0x000fec0003800000 */
[----:B------:R-:W-:Y:S01]  /*9b90*/  ISETP.GT.AND P2, PT, R214, -0x1, PT ;  /* 0xffffffffd600780c */ /* 0x000fe20003f44270 */
[----:B------:R-:W-:-:S12]  /*9ba0*/  BSSY B0, `(.L_x_959) ;  /* 0x0000011000007945 */ /* 0x000fd80003800000 */
[----:B------:R-:W-:Y:S05]  /*9bb0*/  @P2 BRA `(.L_x_960) ;  /* 0x0000000000202947 */ /* 0x000fea0003800000 */
[----:B------:R-:W-:Y:S01]  /*9bc0*/  IMAD.U32 R184, RZ, RZ, UR40 ;  /* 0x00000028ffb87e24 */ /* 0x000fe2000f8e00ff */
[----:B------:R-:W-:-:S04]  /*9bd0*/  LOP3.LUT R187, RZ, R214, RZ, 0x33, !PT ;  /* 0x000000d6ffbb7212 */ /* 0x000fc800078e33ff */
[----:B------:R-:W-:-:S13]  /*9be0*/  ISETP.NE.AND P2, PT, R184, 0x1, PT ;  /* 0x00000001b800780c */ /* 0x000fda0003f45270 */
[----:B-1----:R-:W1:Y:S02]  /*9bf0*/  @P2 LDC.64 R2, c[0x0][0x9e8] ;  /* 0x00027a00ff022b82 */ /* 0x002e640000000a00 */
[----:B-1----:R-:W-:-:S05]  /*9c00*/  @P2 IMAD.HI.U32 R2, R187, R2, RZ ;  /* 0x00000002bb022227 */ /* 0x002fca00078e00ff */
[----:B------:R-:W-:-:S04]  /*9c10*/  @P2 SHF.R.U32.HI R187, RZ, R3, R2 ;  /* 0x00000003ffbb2219 */ /* 0x000fc80000011602 */
[----:B------:R-:W-:Y:S01]  /*9c20*/  LOP3.LUT R187, RZ, R187, RZ, 0x33, !PT ;  /* 0x000000bbffbb7212 */ /* 0x000fe200078e33ff */
[----:B------:R-:W-:Y:S06]  /*9c30*/  BRA `(.L_x_961) ;  /* 0x00000000001c7947 */ /* 0x000fec0003800000 */
.L_x_960:
[----:B------:R-:W-:-:S05]  /*9c40*/  IMAD.U32 R184, RZ, RZ, UR40 ;  /* 0x00000028ffb87e24 */ /* 0x000fca000f8e00ff */
[----:B------:R-:W-:-:S13]  /*9c50*/  ISETP.NE.AND P2, PT, R184, 0x1, PT ;  /* 0x00000001b800780c */ /* 0x000fda0003f45270 */
[----:B-1----:R-:W1:Y:S01]  /*9c60*/  @P2 LDC.64 R2, c[0x0][0x9e8] ;  /* 0x00027a00ff022b82 */ /* 0x002e620000000a00 */
[----:B------:R-:W-:-:S04]  /*9c70*/  @P2 IMAD.IADD R187, R6, 0x1, R21 ;  /* 0x0000000106bb2824 */ /* 0x000fc800078e0215 */
[----:B-1----:R-:W-:-:S04]  /*9c80*/  @P2 IMAD.HI.U32 R2, R187, R2, RZ ;  /* 0x00000002bb022227 */ /* 0x002fc800078e00ff */
[----:B------:R-:W-:Y:S01]  /*9c90*/  IMAD.MOV.U32 R187, RZ, RZ, R214 ;  /* 0x000000ffffbb7224 */ /* 0x000fe200078e00d6 */
[----:B------:R-:W-:-:S07]  /*9ca0*/  @P2 SHF.R.U32.HI R187, RZ, R3, R2 ;  /* 0x00000003ffbb2219 */ /* 0x000fce0000011602 */
.L_x_961:
[----:B------:R-:W-:Y:S05]  /*9cb0*/  BSYNC B0 ;  /* 0x0000000000007941 */ /* 0x000fea0003800000 */
.L_x_959:
[----:B------:R-:W-:-:S04]  /*9cc0*/  IMAD R3, R187, R184, -R0 ;  /* 0x000000b8bb037224 */ /* 0x000fc800078e0a00 */
[----:B------:R-:W-:-:S05]  /*9cd0*/  IMAD R3, R22, -0x2, R3 ;  /* 0xfffffffe16037824 */ /* 0x000fca00078e0203 */
[----:B------:R-:W-:Y:S02]  /*9ce0*/  VIADDMNMX R4, R3, R184, R4, PT ;  /* 0x000000b803047246 */ /* 0x000fe40003800104 */
[----:B------:R-:W-:-:S07]  /*9cf0*/  VIMNMX R185, R185, R3, !PT ;  /* 0x00000003b9b97248 */ /* 0x000fce0007fe0100 */
.L_x_958:
[----:B------:R-:W-:-:S04]  /*9d00*/  ISETP.GT.AND P2, PT, R23, -0x1, PT ;  /* 0xffffffff1700780c */ /* 0x000fc80003f44270 */
[C---:B------:R-:W-:Y:S02]  /*9d10*/  ISETP.GT.AND P3, PT, R185.reuse, RZ, P2 ;  /* 0x000000ffb900720c */ /* 0x040fe40001764270 */
[C---:B------:R-:W-:Y:S02]  /*9d20*/  ISETP.GT.AND P5, PT, R185.reuse, 0x1, P2 ;  /* 0x00000001b900780c */ /* 0x040fe400017a4270 */
[----:B------:R-:W-:Y:S02]  /*9d30*/  ISETP.LT.OR P4, PT, R4, 0x1, P3 ;  /* 0x000000010400780c */ /* 0x000fe40001f81670 */
[C---:B------:R-:W-:Y:S02]  /*9d40*/  ISETP.GT.AND P3, PT, R185.reuse, 0x8, P2 ;  /* 0x00000008b900780c */ /* 0x040fe40001764270 */
[----:B------:R-:W-:Y:S02]  /*9d50*/  FSEL R184, R152, -INF , !P4 ;  /* 0xff80000098b87808 */ /* 0x000fe40006000000 */
[----:B------:R-:W-:-:S02]  /*9d60*/  ISETP.GT.AND P4, PT, R185, 0x9, P2 ;  /* 0x00000009b900780c */ /* 0x000fc40001784270 */
[C---:B------:R-:W-:Y:S02]  /*9d70*/  ISETP.LT.OR P5, PT, R4.reuse, 0x2, P5 ;  /* 0x000000020400780c */ /* 0x040fe40002fa1670 */
[C---:B------:R-:W-:Y:S02]  /*9d80*/  ISETP.LT.OR P3, PT, R4.reuse, 0x9, P3 ;  /* 0x000000090400780c */ /* 0x040fe40001f61670 */
[----:B------:R-:W-:Y:S02]  /*9d90*/  ISETP.LT.OR P4, PT, R4, 0xa, P4 ;  /* 0x0000000a0400780c */ /* 0x000fe40002781670 */
[----:B------:R-:W-:Y:S02]  /*9da0*/  FSEL R152, R153, -INF , !P5 ;  /* 0xff80000099987808 */ /* 0x000fe40006800000 */
[----:B------:R-:W-:Y:S02]  /*9db0*/  FSEL R156, R156, -INF , !P3 ;  /* 0xff8000009c9c7808 */ /* 0x000fe40005800000 */
[----:B------:R-:W-:-:S02]  /*9dc0*/  FSEL R157, R157, -INF , !P4 ;  /* 0xff8000009d9d7808 */ /* 0x000fc40006000000 */
[C---:B------:R-:W-:Y:S02]  /*9dd0*/  ISETP.GT.AND P5, PT, R185.reuse, 0x10, P2 ;  /* 0x00000010b900780c */ /* 0x040fe400017a4270 */
[C---:B------:R-:W-:Y:S02]  /*9de0*/  ISETP.GT.AND P3, PT, R185.reuse, 0x11, P2 ;  /* 0x00000011b900780c */ /* 0x040fe40001764270 */
[----:B------:R-:W-:Y:S02]  /*9df0*/  ISETP.GT.AND P4, PT, R185, 0x18, P2 ;  /* 0x00000018b900780c */ /* 0x000fe40001784270 */
[C---:B------:R-:W-:Y:S02]  /*9e00*/  ISETP.LT.OR P5, PT, R4.reuse, 0x11, P5 ;  /* 0x000000110400780c */ /* 0x040fe40002fa1670 */
[C---:B------:R-:W-:Y:S02]  /*9e10*/  ISETP.LT.OR P3, PT, R4.reuse, 0x12, P3 ;  /* 0x000000120400780c */ /* 0x040fe40001f61670 */
[----:B------:R-:W-:-:S02]  /*9e20*/  ISETP.LT.OR P4, PT, R4, 0x19, P4 ;  /* 0x000000190400780c */ /* 0x000fc40002781670 */
[----:B------:R-:W-:Y:S02]  /*9e30*/  FSEL R160, R160, -INF , !P5 ;  /* 0xff800000a0a07808 */ /* 0x000fe40006800000 */
[----:B------:R-:W-:Y:S02]  /*9e40*/  FSEL R161, R161, -INF , !P3 ;  /* 0xff800000a1a17808 */ /* 0x000fe40005800000 */
[----:B------:R-:W-:Y:S02]  /*9e50*/  FSEL R164, R164, -INF , !P4 ;  /* 0xff800000a4a47808 */ /* 0x000fe40006000000 */
[C---:B------:R-:W-:Y:S02]  /*9e60*/  ISETP.GT.AND P5, PT, R185.reuse, 0x19, P2 ;  /* 0x00000019b900780c */ /* 0x040fe400017a4270 */
[C---:B------:R-:W-:Y:S02]  /*9e70*/  ISETP.GT.AND P3, PT, R185.reuse, 0x20, P2 ;  /* 0x00000020b900780c */ /* 0x040fe40001764270 */
        /* <DEDUP_REMOVED lines=18> */
[----:B------:R-:W-:Y:S01]  /*9fa0*/  ISETP.GT.AND P4, PT, R185, 0x39, P2 ;  /* 0x00000039b900780c */ /* 0x000fe20001784270 */
[----:B------:R-:W-:Y:S01]  /*9fb0*/  IMAD.IADD R185, R5, 0x1, R186 ;  /* 0x0000000105b97824 */ /* 0x000fe200078e02ba */
[----:B------:R-:W-:-:S02]  /*9fc0*/  ISETP.LT.OR P5, PT, R4, 0x32, P5 ;  /* 0x000000320400780c */ /* 0x000fc40002fa1670 */
[C---:B------:R-:W-:Y:S02]  /*9fd0*/  ISETP.LT.OR P3, PT, R4.reuse, 0x39, P3 ;  /* 0x000000390400780c */ /* 0x040fe40001f61670 */
[----:B------:R-:W-:Y:S02]  /*9fe0*/  ISETP.LT.OR P4, PT, R4, 0x3a, P4 ;  /* 0x0000003a0400780c */ /* 0x000fe40002781670 */
[----:B------:R-:W-:Y:S02]  /*9ff0*/  IADD3 R186, R5, R188, RZ ;  /* 0x000000bc05ba7210 */ /* 0x000fe40007ffe0ff */
[----:B------:R-:W-:Y:S02]  /*a000*/  FSEL R177, R177, -INF , !P5 ;  /* 0xff800000b1b17808 */ /* 0x000fe40006800000 */
[----:B------:R-:W-:Y:S02]  /*a010*/  FSEL R180, R180, -INF , !P3 ;  /* 0xff800000b4b47808 */ /* 0x000fe40005800000 */
[----:B------:R-:W-:Y:S01]  /*a020*/  FSEL R181, R181, -INF , !P4 ;  /* 0xff800000b5b57808 */ /* 0x000fe20006000000 */
[----:B------:R-:W-:Y:S06]  /*a030*/  @!P6 BRA `(.L_x_962) ;  /* 0x000000000058e947 */ /* 0x000fec0003800000 */
[----:B------:R-:W-:Y:S01]  /*a040*/  IMAD.IADD R153, R5, 0x1, R21 ;  /* 0x0000000105997824 */ /* 0x000fe200078e0215 */
[----:B------:R-:W-:Y:S04]  /*a050*/  BSSY B0, `(.L_x_963) ;  /* 0x0000010000007945 */ /* 0x000fe80003800000 */
[----:B------:R-:W-:-:S13]  /*a060*/  ISETP.GT.AND P3, PT, R153, -0x1, PT ;  /* 0xffffffff9900780c */ /* 0x000fda0003f64270 */
        /* <DEDUP_REMOVED lines=9> */
.L_x_964:
[----:B------:R-:W-:-:S05]  /*a100*/  IMAD.U32 R4, RZ, RZ, UR40 ;  /* 0x00000028ff047e24 */ /* 0x000fca000f8e00ff */
[----:B------:R-:W-:-:S13]  /*a110*/  ISETP.NE.AND P3, PT, R4, 0x1, PT ;  /* 0x000000010400780c */ /* 0x000fda0003f65270 */
[----:B-1----:R-:W1:Y:S02]  /*a120*/  @P3 LDC.64 R2, c[0x0][0x9e8] ;  /* 0x00027a00ff023b82 */ /* 0x002e640000000a00 */
[----:B-1----:R-:W-:-:S05]  /*a130*/  @P3 IMAD.HI.U32 R2, R153, R2, RZ ;  /* 0x0000000299023227 */ /* 0x002fca00078e00ff */
[----:B------:R-:W-:-:S07]  /*a140*/  @P3 SHF.R.U32.HI R153, RZ, R3, R2 ;  /* 0x00000003ff993219 */ /* 0x000fce0000011602 */
.L_x_965:
[----:B------:R-:W-:Y:S05]  /*a150*/  BSYNC B0 ;  /* 0x0000000000007941 */ /* 0x000fea0003800000 */
.L_x_963:
[----:B------:R-:W-:-:S04]  /*a160*/  IMAD R153, R153, R4, -R0 ;  /* 0x0000000499997224 */ /* 0x000fc800078e0a00 */
[----:B------:R-:W-:-:S05]  /*a170*/  IMAD R153, R22, -0x2, R153 ;  /* 0xfffffffe16997824 */ /* 0x000fca00078e0299 */
[----:B------:R-:W-:Y:S02]  /*a180*/  VIADDMNMX R185, R153, R4, R185, PT ;  /* 0x0000000499b97246 */ /* 0x000fe400038001b9 */
[----:B------:R-:W-:-:S07]  /*a190*/  VIMNMX R186, R186, R153, !PT ;  /* 0x00000099baba7248 */ /* 0x000fce0007fe0100 */
.L_x_962:
[----:B------:R-:W-:Y:S01]  /*a1a0*/  FMNMX.FTZ R3, R184, R215, !PT ;  /* 0x000000d7b8037209 */ /* 0x000fe20007810000 */
[----:B------:R-:W-:Y:S01]  /*a1b0*/  ULDC UR6, c[0x0][0x988] ;  /* 0x0002620000067ab9 */ /* 0x000fe20000000800 */
[----:B------:R-:W-:Y:S01]  /*a1c0*/  ISETP.GT.AND P3, PT, R186, 0x1, P2 ;  /* 0x00000001ba00780c */ /* 0x000fe20001764270 */
[----:B------:R-:W-:Y:S01]  /*a1d0*/  UMOV UR39, UR46 ;  /* 0x0000002e00277c82 */ /* 0x000fe20008000000 */
[----:B------:R-:W-:Y:S01]  /*a1e0*/  FMNMX.FTZ R3, R152, R3, !PT ;  /* 0x0000000398037209 */ /* 0x000fe20007810000 */
[----:B------:R-:W-:Y:S01]  /*a1f0*/  UMOV UR7, UR36 ;  /* 0x0000002400077c82 */ /* 0x000fe20008000000 */
[----:B------:R-:W-:Y:S02]  /*a200*/  ISETP.LT.OR P3, PT, R185, 0x2, P3 ;  /* 0x00000002b900780c */ /* 0x000fe40001f61670 */
[----:B------:R-:W-:Y:S02]  /*a210*/  FMNMX.FTZ R0, R156, R3, !PT ;  /* 0x000000039c007209 */ /* 0x000fe40007810000 */
[----:B------:R-:W-:-:S02]  /*a220*/  FSEL R155, R155, -INF , !P3 ;  /* 0xff8000009b9b7808 */ /* 0x000fc40005800000 */
[----:B------:R-:W-:Y:S02]  /*a230*/  FMNMX.FTZ R3, R157, R0, !PT ;  /* 0x000000009d037209 */ /* 0x000fe40007810000 */
[----:B------:R-:W-:Y:S02]  /*a240*/  ISETP.GT.AND P3, PT, R186, RZ, P2 ;  /* 0x000000ffba00720c */ /* 0x000fe40001764270 */
[----:B------:R-:W-:Y:S02]  /*a250*/  FMNMX.FTZ R0, R160, R3, !PT ;  /* 0x00000003a0007209 */ /* 0x000fe40007810000 */
[----:B------:R-:W-:Y:S02]  /*a260*/  ISETP.LT.OR P3, PT, R185, 0x1, P3 ;  /* 0x00000001b900780c */ /* 0x000fe40001f61670 */
[----:B------:R-:W-:Y:S02]  /*a270*/  FMNMX.FTZ R3, R161, R0, !PT ;  /* 0x00000000a1037209 */ /* 0x000fe40007810000 */
[----:B------:R-:W-:-:S02]  /*a280*/  ISETP.GT.AND P4, PT, R186, 0x8, P2 ;  /* 0x00000008ba00780c */ /* 0x000fc40001784270 */
[----:B------:R-:W-:Y:S02]  /*a290*/  FMNMX.FTZ R0, R164, R3, !PT ;  /* 0x00000003a4007209 */ /* 0x000fe40007810000 */
[----:B------:R-:W-:Y:S02]  /*a2a0*/  FSEL R187, R154, -INF , !P3 ;  /* 0xff8000009abb7808 */ /* 0x000fe40005800000 */
        /* <DEDUP_REMOVED lines=18> */
[C---:B------:R-:W-:Y:S01]  /*a3d0*/  ISETP.GT.AND P3, PT, R186.reuse, 0x18, P2 ;  /* 0x00000018ba00780c */ /* 0x040fe20001764270 */
[----:B------:R-:W2:Y:S01]  /*a3e0*/  SHFL.BFLY PT, R3, R0, 0x2, 0x1f ;  /* 0x0c401f0000037f89 */ /* 0x000ea200000e0000 */
[C---:B------:R-:W-:Y:S02]  /*a3f0*/  ISETP.LT.OR P5, PT, R185.reuse, 0x12, P5 ;  /* 0x00000012b900780c */ /* 0x040fe40002fa1670 */
[----:B------:R-:W-:Y:S02]  /*a400*/  ISETP.GT.AND P4, PT, R186, 0x19, P2 ;  /* 0x00000019ba00780c */ /* 0x000fe40001784270 */
[----:B------:R-:W-:-:S02]  /*a410*/  ISETP.LT.OR P3, PT, R185, 0x19, P3 ;  /* 0x00000019b900780c */ /* 0x000fc40001f61670 */
[----:B------:R-:W-:Y:S02]  /*a420*/  FSEL R163, R163, -INF , !P5 ;  /* 0xff800000a3a37808 */ /* 0x000fe40006800000 */
[----:B------:R-:W-:Y:S02]  /*a430*/  ISETP.GT.AND P5, PT, R186, 0x20, P2 ;  /* 0x00000020ba00780c */ /* 0x000fe400017a4270 */
[C---:B------:R-:W-:Y:S02]  /*a440*/  ISETP.LT.OR P4, PT, R185.reuse, 0x1a, P4 ;  /* 0x0000001ab900780c */ /* 0x040fe40002781670 */
[----:B------:R-:W-:Y:S02]  /*a450*/  FSEL R166, R166, -INF , !P3 ;  /* 0xff800000a6a67808 */ /* 0x000fe40005800000 */
[----:B------:R-:W-:Y:S02]  /*a460*/  ISETP.GT.AND P3, PT, R186, 0x21, P2 ;  /* 0x00000021ba00780c */ /* 0x000fe40001764270 */
[----:B------:R-:W-:-:S02]  /*a470*/  ISETP.LT.OR P5, PT, R185, 0x21, P5 ;  /* 0x00000021b900780c */ /* 0x000fc40002fa1670 */
[----:B------:R-:W-:Y:S02]  /*a480*/  FSEL R167, R167, -INF , !P4 ;  /* 0xff800000a7a77808 */ /* 0x000fe40006000000 */
[----:B------:R-:W-:Y:S02]  /*a490*/  ISETP.GT.AND P4, PT, R186, 0x28, P2 ;  /* 0x00000028ba00780c */ /* 0x000fe40001784270 */
[----:B------:R-:W-:Y:S02]  /*a4a0*/  ISETP.LT.OR P3, PT, R185, 0x22, P3 ;  /* 0x00000022b900780c */ /* 0x000fe40001f61670 */
[----:B--2---:R-:W-:Y:S02]  /*a4b0*/  FMNMX.FTZ R3, R0, R3, !PT ;  /* 0x0000000300037209 */ /* 0x004fe40007810000 */
[----:B------:R-:W-:Y:S02]  /*a4c0*/  FMNMX.FTZ R0, R187, R216, !PT ;  /* 0x000000d8bb007209 */ /* 0x000fe40007810000 */
[----:B------:R-:W-:Y:S01]  /*a4d0*/  FSEL R170, R170, -INF , !P5 ;  /* 0xff800000aaaa7808 */ /* 0x000fe20006800000 */
[----:B------:R-:W2:Y:S01]  /*a4e0*/  SHFL.BFLY PT, R4, R3, 0x1, 0x1f ;  /* 0x0c201f0003047f89 */ /* 0x000ea200000e0000 */
[----:B------:R-:W-:-:S02]  /*a4f0*/  ISETP.LT.OR P4, PT, R185, 0x29, P4 ;  /* 0x00000029b900780c */ /* 0x000fc40002781670 */
[----:B------:R-:W-:Y:S02]  /*a500*/  FSEL R171, R171, -INF , !P3 ;  /* 0xff800000abab7808 */ /* 0x000fe40005800000 */
[----:B------:R-:W-:Y:S02]  /*a510*/  ISETP.GT.AND P3, PT, R186, 0x29, P2 ;  /* 0x00000029ba00780c */ /* 0x000fe40001764270 */
[----:B------:R-:W-:Y:S02]  /*a520*/  FSEL R174, R174, -INF , !P4 ;  /* 0xff800000aeae7808 */ /* 0x000fe40006000000 */
[----:B------:R-:W-:Y:S02]  /*a530*/  ISETP.GT.AND P4, PT, R186, 0x30, P2 ;  /* 0x00000030ba00780c */ /* 0x000fe40001784270 */
[C---:B------:R-:W-:Y:S02]  /*a540*/  ISETP.LT.OR P3, PT, R185.reuse, 0x2a, P3 ;  /* 0x0000002ab900780c */ /* 0x040fe40001f61670 */
[----:B------:R-:W-:-:S02]  /*a550*/  ISETP.LT.OR P4, PT, R185, 0x31, P4 ;  /* 0x00000031b900780c */ /* 0x000fc40002781670 */
[----:B------:R-:W-:Y:S02]  /*a560*/  FSEL R175, R175, -INF , !P3 ;  /* 0xff800000afaf7808 */ /* 0x000fe40005800000 */
[----:B------:R-:W-:Y:S02]  /*a570*/  ISETP.GT.AND P3, PT, R186, 0x31, P2 ;  /* 0x00000031ba00780c */ /* 0x000fe40001764270 */
[----:B------:R-:W-:Y:S02]  /*a580*/  FSEL R178, R178, -INF , !P4 ;  /* 0xff800000b2b27808 */ /* 0x000fe40006000000 */
[----:B------:R-:W-:Y:S02]  /*a590*/  ISETP.GT.AND P4, PT, R186, 0x38, P2 ;  /* 0x00000038ba00780c */ /* 0x000fe40001784270 */
[----:B------:R-:W-:Y:S02]  /*a5a0*/  ISETP.LT.OR P3, PT, R185, 0x32, P3 ;  /* 0x00000032b900780c */ /* 0x000fe40001f61670 */
[----:B--2---:R-:W-:-:S02]  /*a5b0*/  FMNMX.FTZ R4, R3, R4, !PT ;  /* 0x0000000403047209 */ /* 0x004fc40007810000 */
[----:B------:R-:W-:Y:S02]  /*a5c0*/  FMNMX.FTZ R3, R155, R0, !PT ;  /* 0x000000009b037209 */ /* 0x000fe40007810000 */
[----:B------:R-:W-:Y:S02]  /*a5d0*/  ISETP.GT.AND P2, PT, R186, 0x39, P2 ;  /* 0x00000039ba00780c */ /* 0x000fe40001744270 */
[----:B------:R-:W-:Y:S02]  /*a5e0*/  FMNMX.FTZ R0, R158, R3, !PT ;  /* 0x000000039e007209 */ /* 0x000fe40007810000 */
[----:B------:R-:W-:Y:S02]  /*a5f0*/  ISETP.LT.OR P4, PT, R185, 0x39, P4 ;  /* 0x00000039b900780c */ /* 0x000fe40002781670 */
[----:B------:R-:W-:Y:S02]  /*a600*/  FMNMX.FTZ R3, R159, R0, !PT ;  /* 0x000000009f037209 */ /* 0x000fe40007810000 */
[----:B------:R-:W-:-:S02]  /*a610*/  FSEL R179, R179, -INF , !P3 ;  /* 0xff800000b3b37808 */ /* 0x000fc40005800000 */
[----:B------:R-:W-:Y:S01]  /*a620*/  FMNMX.FTZ R0, R162, R3, !PT ;  /* 0x00000003a2007209 */ /* 0x000fe20007810000 */
[----:B------:R-:W-:Y:S01]  /*a630*/  FMUL.FTZ R3, R4, UR6 ;  /* 0x0000000604037c20 */ /* 0x000fe20008410000 */
[----:B------:R-:W-:Y:S02]  /*a640*/  ISETP.LT.OR P2, PT, R185, 0x3a, P2 ;  /* 0x0000003ab900780c */ /* 0x000fe40001741670 */
[----:B------:R-:W-:Y:S02]  /*a650*/  FMNMX.FTZ R153, R163, R0, !PT ;  /* 0x00000000a3997209 */ /* 0x000fe40007810000 */
[----:B------:R-:W-:Y:S02]  /*a660*/  FSEL R182, R182, -INF , !P4 ;  /* 0xff800000b6b67808 */ /* 0x000fe40006000000 */
[----:B------:R-:W-:Y:S02]  /*a670*/  FMNMX.FTZ R0, R166, R153, !PT ;  /* 0x00000099a6007209 */ /* 0x000fe40007810000 */
[----:B------:R-:W-:-:S02]  /*a680*/  FSEL R183, R183, -INF , !P2 ;  /* 0xff800000b7b77808 */ /* 0x000fc40005000000 */
[----:B------:R-:W-:Y:S02]  /*a690*/  FMNMX.FTZ R189, R167, R0, !PT ;  /* 0x00000000a7bd7209 */ /* 0x000fe40007810000 */
[----:B------:R-:W-:Y:S02]  /*a6a0*/  FSETP.NEU.FTZ.AND P5, PT, R4, -INF , PT ;  /* 0xff8000000400780b */ /* 0x000fe40003fbd000 */
[----:B------:R-:W-:Y:S02]  /*a6b0*/  FMNMX.FTZ R0, R170, R189, !PT ;  /* 0x000000bdaa007209 */ /* 0x000fe40007810000 */
[----:B------:R-:W-:Y:S02]  /*a6c0*/  FSEL R3, R3, RZ, P5 ;  /* 0x000000ff03037208 */ /* 0x000fe40002800000 */
[----:B------:R-:W-:Y:S02]  /*a6d0*/  FMNMX.FTZ R189, R171, R0, !PT ;  /* 0x00000000abbd7209 */ /* 0x000fe40007810000 */
[----:B-1----:R-:W-:Y:S01]  /*a6e0*/  FSEL R2, R4, RZ, P5 ;  /* 0x000000ff04027208 */ /* 0x002fe20002800000 */
        /* <DEDUP_REMOVED lines=20> */
[----:B------:R-:W-:Y:S01]  /*a830*/  FFMA.FTZ R181, R181, UR6, -R3 ;  /* 0x00000006b5b57c23 */ /* 0x000fe20008010803 */
[----:B------:R-:W-:Y:S01]  /*a840*/  FMNMX.FTZ R0, R183, R0, !PT ;  /* 0x00000000b7007209 */ /* 0x000fe20007810000 */
[----:B------:R-:W-:Y:S01]  /*a850*/  FADD.FTZ R2, -R2, R215 ;  /* 0x000000d702027221 */ /* 0x000fe20000010100 */
[----:B------:R-:W-:Y:S01]  /*a860*/  MUFU.EX2 R153, R153 ;  /* 0x0000009900997308 */ /* 0x000fe20000000800 */
[----:B------:R-:W-:-:S02]  /*a870*/  IMAD.MOV.U32 R215, RZ, RZ, R4 ;  /* 0x000000ffffd77224 */ /* 0x000fc400078e0004 */
[----:B------:R-:W1:Y:S01]  /*a880*/  SHFL.BFLY PT, R185, R0, 0x2, 0x1f ;  /* 0x0c401f0000b97f89 */ /* 0x000e6200000e0000 */
[----:B------:R-:W-:-:S04]  /*a890*/  FMUL.FTZ R2, R2, UR6 ;  /* 0x0000000602027c20 */ /* 0x000fc80008410000 */
[----:B------:R-:W-:Y:S08]  /*a8a0*/  MUFU.EX2 R196, R196 ;  /* 0x000000c400c47308 */ /* 0x000ff00000000800 */
[----:B------:R-:W-:Y:S08]  /*a8b0*/  MUFU.EX2 R198, R198 ;  /* 0x000000c600c67308 */ /* 0x000ff00000000800 */
[----:B------:R-:W-:Y:S01]  /*a8c0*/  MUFU.EX2 R157, R157 ;  /* 0x0000009d009d7308 */ /* 0x000fe20000000800 */
[----:B-1----:R-:W-:-:S05]  /*a8d0*/  FMNMX.FTZ R185, R0, R185, !PT ;  /* 0x000000b900b97209 */ /* 0x002fca0007810000 */
[----:B------:R-:W1:Y:S02]  /*a8e0*/  SHFL.BFLY PT, R0, R185, 0x1, 0x1f ;  /* 0x0c201f00b9007f89 */ /* 0x000e6400000e0000 */
[----:B------:R-:W-:Y:S08]  /*a8f0*/  MUFU.EX2 R192, R192 ;  /* 0x000000c000c07308 */ /* 0x000ff00000000800 */
[----:B------:R-:W-:Y:S08]  /*a900*/  MUFU.EX2 R161, R161 ;  /* 0x000000a100a17308 */ /* 0x000ff00000000800 */
[----:B------:R-:W-:Y:S01]  /*a910*/  MUFU.EX2 R194, R194 ;  /* 0x000000c200c27308 */ /* 0x000fe20000000800 */
[----:B-1----:R-:W-:-:S07]  /*a920*/  FMNMX.FTZ R3, R185, R0, !PT ;  /* 0x00000000b9037209 */ /* 0x002fce0007810000 */
[----:B------:R-:W-:Y:S01]  /*a930*/  MUFU.EX2 R165, R165 ;  /* 0x000000a500a57308 */ /* 0x000fe20000000800 */
[C---:B------:R-:W-:Y:S01]  /*a940*/  FSETP.NEU.FTZ.AND P2, PT, R3.reuse, -INF , PT ;  /* 0xff8000000300780b */ /* 0x040fe20003f5d000 */
[----:B------:R-:W-:-:S06]  /*a950*/  FMUL.FTZ R156, R3, UR6 ;  /* 0x00000006039c7c20 */ /* 0x000fcc0008410000 */
[----:B------:R-:W1:Y:S01]  /*a960*/  MUFU.EX2 R0, R2 ;  /* 0x0000000200007308 */ /* 0x000e620000000800 */
[----:B------:R-:W-:-:S05]  /*a970*/  FSEL R156, R156, RZ, P2 ;  /* 0x000000ff9c9c7208 */ /* 0x000fca0001000000 */
[--C-:B------:R-:W-:Y:S01]  /*a980*/  FFMA.FTZ R152, R155, UR6, -R156.reuse ;  /* 0x000000069b987c23 */ /* 0x100fe2000801089c */
[----:B------:R-:W-:Y:S01]  /*a990*/  FSEL R155, R3, RZ, P2 ;  /* 0x000000ff039b7208 */ /* 0x000fe20001000000 */
[--C-:B------:R-:W-:Y:S01]  /*a9a0*/  FFMA.FTZ R197, R187, UR6, -R156.reuse ;  /* 0x00000006bbc57c23 */ /* 0x100fe2000801089c */
[--C-:B------:R-:W-:Y:S01]  /*a9b0*/  FFMA.FTZ R199, R158, UR6, -R156.reuse ;  /* 0x000000069ec77c23 */ /* 0x100fe2000801089c */
[--C-:B------:R-:W-:Y:S01]  /*a9c0*/  FFMA.FTZ R154, R159, UR6, -R156.reuse ;  /* 0x000000069f9a7c23 */ /* 0x100fe2000801089c */
[----:B------:R-:W-:Y:S01]  /*a9d0*/  FFMA.FTZ R193, R162, UR6, -R156 ;  /* 0x00000006a2c17c23 */ /* 0x000fe2000801089c */
[----:B------:R-:W-:Y:S01]  /*a9e0*/  FADD.FTZ R155, -R155, R216 ;  /* 0x000000d89b9b7221 */ /* 0x000fe20000010100 */
[----:B------:R-:W-:Y:S01]  /*a9f0*/  MUFU.EX2 R152, R152 ;  /* 0x0000009800987308 */ /* 0x000fe20000000800 */
[--C-:B------:R-:W-:Y:S01]  /*aa00*/  FFMA.FTZ R158, R163, UR6, -R156.reuse ;  /* 0x00000006a39e7c23 */ /* 0x100fe2000801089c */
[--C-:B------:R-:W-:Y:S01]  /*aa10*/  FFMA.FTZ R195, R166, UR6, -R156.reuse ;  /* 0x00000006a6c37c23 */ /* 0x100fe2000801089c */
[----:B------:R-:W-:Y:S01]  /*aa20*/  FMUL.FTZ R155, R155, UR6 ;  /* 0x000000069b9b7c20 */ /* 0x000fe20008410000 */
[----:B-1----:R-:W-:Y:S01]  /*aa30*/  FFMA.FTZ R159, R0, R20, R153 ;  /* 0x00000014009f7223 */ /* 0x002fe20000010099 */
[--C-:B------:R-:W-:Y:S01]  /*aa40*/  FFMA.FTZ R160, R167, UR6, -R156.reuse ;  /* 0x00000006a7a07c23 */ /* 0x100fe2000801089c */
[--C-:B------:R-:W-:Y:S01]  /*aa50*/  FFMA.FTZ R189, R170, UR6, -R156.reuse ;  /* 0x00000006aabd7c23 */ /* 0x100fe2000801089c */
[--C-:B------:R-:W-:Y:S01]  /*aa60*/  FFMA.FTZ R162, R171, UR6, -R156.reuse ;  /* 0x00000006aba27c23 */ /* 0x100fe2000801089c */
[----:B------:R-:W-:Y:S01]  /*aa70*/  MUFU.EX2 R197, R197 ;  /* 0x000000c500c57308 */ /* 0x000fe20000000800 */
[----:B------:R-:W-:Y:S01]  /*aa80*/  FADD.FTZ R159, R196, R159 ;  /* 0x0000009fc49f7221 */ /* 0x000fe20000010000 */
[--C-:B------:R-:W-:Y:S01]  /*aa90*/  FFMA.FTZ R191, R174, UR6, -R156.reuse ;  /* 0x00000006aebf7c23 */ /* 0x100fe2000801089c */
[--C-:B------:R-:W-:Y:S01]  /*aaa0*/  FFMA.FTZ R185, R178, UR6, -R156.reuse ;  /* 0x00000006b2b97c23 */ /* 0x100fe2000801089c */
[--C-:B------:R-:W-:Y:S01]  /*aab0*/  FFMA.FTZ R179, R179, UR6, -R156.reuse ;  /* 0x00000006b3b37c23 */ /* 0x100fe2000801089c */
[----:B------:R-:W-:Y:S01]  /*aac0*/  FADD.FTZ R20, R198, R159 ;  /* 0x0000009fc6147221 */ /* 0x000fe20000010000 */
[----:B------:R-:W-:Y:S01]  /*aad0*/  F2FP.F16.F32.PACK_AB R196, R196, R153 ;  /* 0x00000099c4c4723e */ /* 0x000fe200000000ff */
[----:B------:R-:W-:Y:S01]  /*aae0*/  FFMA.FTZ R182, R182, UR6, -R156 ;  /* 0x00000006b6b67c23 */ /* 0x000fe2000801089c */
[----:B------:R1:W2:Y:S01]  /*aaf0*/  MUFU.EX2 R2, R155 ;  /* 0x0000009b00027308 */ /* 0x0002a20000000800 */
[----:B------:R-:W-:Y:S01]  /*ab00*/  FADD.FTZ R159, R157, R20 ;  /* 0x000000149d9f7221 */ /* 0x000fe20000010000 */
[C---:B------:R-:W-:Y:S01]  /*ab10*/  ISETP.GT.AND P2, PT, R23.reuse, UR60, PT ;  /* 0x0000003c17007c0c */ /* 0x040fe2000bf44270 */
[----:B------:R-:W-:Y:S01]  /*ab20*/  VIADD R23, R23, 0xffffffff ;  /* 0xffffffff17177836 */ /* 0x000fe20000000000 */
[----:B------:R-:W-:Y:S01]  /*ab30*/  F2FP.F16.F32.PACK_AB R198, R157, R198 ;  /* 0x000000c69dc6723e */ /* 0x000fe200000000ff */
[----:B------:R-:W-:Y:S01]  /*ab40*/  FADD.FTZ R164, R192, R159 ;  /* 0x0000009fc0a47221 */ /* 0x000fe20000010000 */
[----:B------:R-:W-:Y:S01]  /*ab50*/  IMAD.U32 R159, RZ, RZ, UR10 ;  /* 0x0000000aff9f7e24 */ /* 0x000fe2000f8e00ff */
[C---:B------:R-:W-:Y:S01]  /*ab60*/  F2FP.F16.F32.PACK_AB R192, R161.reuse, R192 ;  /* 0x000000c0a1c0723e */ /* 0x040fe200000000ff */
[----:B------:R-:W3:Y:S01]  /*ab70*/  MUFU.EX2 R199, R199 ;  /* 0x000000c700c77308 */ /* 0x000ee20000000800 */
[----:B-1----:R-:W-:Y:S01]  /*ab80*/  FADD.FTZ R155, R161, R164 ;  /* 0x000000a4a19b7221 */ /* 0x002fe20000010000 */
[--C-:B------:R-:W-:Y:S01]  /*ab90*/  FFMA.FTZ R164, R175, UR6, -R156.reuse ;  /* 0x00000006afa47c23 */ /* 0x100fe2000801089c */
[----:B------:R-:W-:Y:S01]  /*aba0*/  FFMA.FTZ R156, R183, UR6, -R156 ;  /* 0x00000006b79c7c23 */ /* 0x000fe2000801089c */
[----:B------:R-:W-:-:S02]  /*abb0*/  @!P1 VIADD R159, R159, 0x30860 ;  /* 0x000308609f9f9836 */ /* 0x000fc40000000000 */
[----:B------:R-:W-:Y:S01]  /*abc0*/  FADD.FTZ R166, R194, R155 ;  /* 0x0000009bc2a67221 */ /* 0x000fe20000010000 */
[C---:B------:R-:W-:Y:S01]  /*abd0*/  F2FP.F16.F32.PACK_AB R194, R165.reuse, R194 ;  /* 0x000000c2a5c2723e */ /* 0x040fe200000000ff */
[----:B------:R-:W-:Y:S01]  /*abe0*/  IMAD.MOV.U32 R216, RZ, RZ, R3 ;  /* 0x000000ffffd87224 */ /* 0x000fe200078e0003 */
[----:B------:R-:W1:Y:S01]  /*abf0*/  MUFU.EX2 R154, R154 ;  /* 0x0000009a009a7308 */ /* 0x000e620000000800 */
[----:B--2---:R-:W-:Y:S01]  /*ac00*/  FFMA.FTZ R7, R2, R7, R197 ;  /* 0x0000000702077223 */ /* 0x004fe200000100c5 */
[----:B------:R-:W-:Y:S01]  /*ac10*/  FADD.FTZ R155, R165, R166 ;  /* 0x000000a6a59b7221 */ /* 0x000fe20000010000 */
[----:B------:R-:W-:Y:S02]  /*ac20*/  @!P1 PRMT R159, RZ, 0x654, R159 ;  /* 0x00000654ff9f9816 */ /* 0x000fe4000000009f */
[C---:B------:R-:W-:Y:S01]  /*ac30*/  FADD.FTZ R20, R152.reuse, R7 ;  /* 0x0000000798147221 */ /* 0x040fe20000010000 */
[----:B------:R-:W-:Y:S01]  /*ac40*/  F2FP.F16.F32.PACK_AB R197, R152, R197 ;  /* 0x000000c598c5723e */ /* 0x000fe200000000ff */
[----:B------:R2:W-:Y:S01]  /*ac50*/  @!P1 SYNCS.ARRIVE.TRANS64.RED.A1T0 RZ, [R159+URZ], RZ ;  /* 0x000000ff9fff99a7 */ /* 0x0005e2000810043f */
[----:B------:R-:W4:Y:S01]  /*ac60*/  MUFU.EX2 R193, R193 ;  /* 0x000000c100c17308 */ /* 0x000f220000000800 */
[----:B---3--:R-:W-:-:S07]  /*ac70*/  FADD.FTZ R7, R199, R20 ;  /* 0x00000014c7077221 */ /* 0x008fce0000010000 */
[----:B------:R-:W3:Y:S01]  /*ac80*/  MUFU.EX2 R158, R158 ;  /* 0x0000009e009e7308 */ /* 0x000ee20000000800 */
[C---:B-1----:R-:W-:Y:S01]  /*ac90*/  FADD.FTZ R20, R154.reuse, R7 ;  /* 0x000000079a147221 */ /* 0x042fe20000010000 */
[----:B------:R-:W-:-:S06]  /*aca0*/  F2FP.F16.F32.PACK_AB R199, R154, R199 ;  /* 0x000000c79ac7723e */ /* 0x000fcc00000000ff */
[----:B------:R-:W1:Y:S01]  /*acb0*/  MUFU.EX2 R188, R188 ;  /* 0x000000bc00bc7308 */ /* 0x000e620000000800 */
[----:B----4-:R-:W-:-:S07]  /*acc0*/  FADD.FTZ R7, R193, R20 ;  /* 0x00000014c1077221 */ /* 0x010fce0000010000 */
[----:B------:R-:W4:Y:S01]  /*acd0*/  MUFU.EX2 R195, R195 ;  /* 0x000000c300c37308 */ /* 0x000f220000000800 */
[C---:B---3--:R-:W-:Y:S01]  /*ace0*/  FADD.FTZ R20, R158.reuse, R7 ;  /* 0x000000079e147221 */ /* 0x048fe20000010000 */
[----:B------:R-:W-:-:S06]  /*acf0*/  F2FP.F16.F32.PACK_AB R193, R158, R193 ;  /* 0x000000c19ec1723e */ /* 0x000fcc00000000ff */
[----:B------:R-:W3:Y:S01]  /*ad00*/  MUFU.EX2 R169, R169 ;  /* 0x000000a900a97308 */ /* 0x000ee20000000800 */
[----:B-1----:R-:W-:-:S07]  /*ad10*/  FADD.FTZ R166, R188, R155 ;  /* 0x0000009bbca67221 */ /* 0x002fce0000010000 */
[----:B------:R-:W1:Y:S01]  /*ad20*/  MUFU.EX2 R160, R160 ;  /* 0x000000a000a07308 */ /* 0x000e620000000800 */
[----:B----4-:R-:W-:-:S07]  /*ad30*/  FADD.FTZ R7, R195, R20 ;  /* 0x00000014c3077221 */ /* 0x010fce0000010000 */
[----:B------:R-:W4:Y:S01]  /*ad40*/  MUFU.EX2 R190, R190 ;  /* 0x000000be00be7308 */ /* 0x000f220000000800 */
[C---:B---3--:R-:W-:Y:S01]  /*ad50*/  FADD.FTZ R155, R169.reuse, R166 ;  /* 0x000000a6a99b7221 */ /* 0x048fe20000010000 */
[----:B------:R-:W-:-:S06]  /*ad60*/  F2FP.F16.F32.PACK_AB R188, R169, R188 ;  /* 0x000000bca9bc723e */ /* 0x000fcc00000000ff */
[----:B------:R-:W3:Y:S01]  /*ad70*/  MUFU.EX2 R189, R189 ;  /* 0x000000bd00bd7308 */ /* 0x000ee20000000800 */
[C---:B-1----:R-:W-:Y:S01]  /*ad80*/  FADD.FTZ R20, R160.reuse, R7 ;  /* 0x00000007a0147221 */ /* 0x042fe20000010000 */
[----:B------:R-:W-:-:S06]  /*ad90*/  F2FP.F16.F32.PACK_AB R195, R160, R195 ;  /* 0x000000c3a0c3723e */ /* 0x000fcc00000000ff */
[----:B------:R-:W1:Y:S01]  /*ada0*/  MUFU.EX2 R173, R173 ;  /* 0x000000ad00ad7308 */ /* 0x000e620000000800 */
[----:B----4-:R-:W-:-:S07]  /*adb0*/  FADD.FTZ R166, R190, R155 ;  /* 0x0000009bbea67221 */ /* 0x010fce0000010000 */
[----:B------:R-:W4:Y:S01]  /*adc0*/  MUFU.EX2 R162, R162 ;  /* 0x000000a200a27308 */ /* 0x000f220000000800 */
[----:B---3--:R-:W-:-:S07]  /*add0*/  FADD.FTZ R7, R189, R20 ;  /* 0x00000014bd077221 */ /* 0x008fce0000010000 */
[----:B------:R-:W3:Y:S01]  /*ade0*/  MUFU.EX2 R184, R184 ;  /* 0x000000b800b87308 */ /* 0x000ee20000000800 */
[C---:B-1----:R-:W-:Y:S01]  /*adf0*/  FADD.FTZ R153, R173.reuse, R166 ;  /* 0x000000a6ad997221 */ /* 0x042fe20000010000 */
[----:B------:R-:W-:-:S06]  /*ae00*/  F2FP.F16.F32.PACK_AB R190, R173, R190 ;  /* 0x000000beadbe723e */ /* 0x000fcc00000000ff */
[----:B------:R-:W1:Y:S01]  /*ae10*/  MUFU.EX2 R191, R191 ;  /* 0x000000bf00bf7308 */ /* 0x000e620000000800 */
[C---:B----4-:R-:W-:Y:S01]  /*ae20*/  FADD.FTZ R20, R162.reuse, R7 ;  /* 0x00000007a2147221 */ /* 0x050fe20000010000 */
[----:B------:R-:W-:-:S06]  /*ae30*/  F2FP.F16.F32.PACK_AB R189, R162, R189 ;  /* 0x000000bda2bd723e */ /* 0x000fcc00000000ff */
[----:B------:R-:W4:Y:S01]  /*ae40*/  MUFU.EX2 R177, R177 ;  /* 0x000000b100b17308 */ /* 0x000f220000000800 */
[----:B---3--:R-:W-:-:S07]  /*ae50*/  FADD.FTZ R166, R184, R153 ;  /* 0x00000099b8a67221 */ /* 0x008fce0000010000 */
[----:B------:R-:W3:Y:S01]  /*ae60*/  MUFU.EX2 R164, R164 ;  /* 0x000000a400a47308 */ /* 0x000ee20000000800 */
[----:B-1----:R-:W-:-:S07]  /*ae70*/  FADD.FTZ R7, R191, R20 ;  /* 0x00000014bf077221 */ /* 0x002fce0000010000 */
[----:B------:R-:W1:Y:S01]  /*ae80*/  MUFU.EX2 R185, R185 ;  /* 0x000000b900b97308 */ /* 0x000e620000000800 */
[C---:B----4-:R-:W-:Y:S01]  /*ae90*/  FADD.FTZ R153, R177.reuse, R166 ;  /* 0x000000a6b1997221 */ /* 0x050fe20000010000 */
[----:B------:R-:W-:-:S06]  /*aea0*/  F2FP.F16.F32.PACK_AB R184, R177, R184 ;  /* 0x000000b8b1b8723e */ /* 0x000fcc00000000ff */
[----:B------:R-:W4:Y:S01]  /*aeb0*/  MUFU.EX2 R179, R179 ;  /* 0x000000b300b37308 */ /* 0x000f220000000800 */
[C---:B---3--:R-:W-:Y:S01]  /*aec0*/  FADD.FTZ R166, R164.reuse, R7 ;  /* 0x00000007a4a67221 */ /* 0x048fe20000010000 */
[----:B------:R-:W-:-:S06]  /*aed0*/  F2FP.F16.F32.PACK_AB R191, R164, R191 ;  /* 0x000000bfa4bf723e */ /* 0x000fcc00000000ff */
[----:B------:R-:W3:Y:S01]  /*aee0*/  MUFU.EX2 R186, R186 ;  /* 0x000000ba00ba7308 */ /* 0x000ee20000000800 */
[----:B-1----:R-:W-:-:S07]  /*aef0*/  FADD.FTZ R166, R185, R166 ;  /* 0x000000a6b9a67221 */ /* 0x002fce0000010000 */
[----:B------:R-:W1:Y:S01]  /*af00*/  MUFU.EX2 R187, R182 ;  /* 0x000000b600bb7308 */ /* 0x000e620000000800 */
[C---:B----4-:R-:W-:Y:S01]  /*af10*/  FADD.FTZ R166, R179.reuse, R166 ;  /* 0x000000a6b3a67221 */ /* 0x050fe20000010000 */
[----:B------:R-:W-:-:S06]  /*af20*/  F2FP.F16.F32.PACK_AB R185, R179, R185 ;  /* 0x000000b9b3b9723e */ /* 0x000fcc00000000ff */
[----:B------:R-:W4:Y:S01]  /*af30*/  MUFU.EX2 R181, R181 ;  /* 0x000000b500b57308 */ /* 0x000f220000000800 */
[----:B---3--:R-:W-:-:S07]  /*af40*/  FADD.FTZ R20, R186, R153 ;  /* 0x00000099ba147221 */ /* 0x008fce0000010000 */
[----:B------:R-:W3:Y:S01]  /*af50*/  MUFU.EX2 R156, R156 ;  /* 0x0000009c009c7308 */ /* 0x000ee20000000800 */
[----:B-1----:R-:W-:Y:S01]  /*af60*/  FADD.FTZ R166, R187, R166 ;  /* 0x000000a6bba67221 */ /* 0x002fe20000010000 */
[C---:B----4-:R-:W-:Y:S01]  /*af70*/  FADD.FTZ R20, R181.reuse, R20 ;  /* 0x00000014b5147221 */ /* 0x050fe20000010000 */
[----:B------:R-:W-:Y:S02]  /*af80*/  F2FP.F16.F32.PACK_AB R186, R181, R186 ;  /* 0x000000bab5ba723e */ /* 0x000fe400000000ff */
[C---:B---3--:R-:W-:Y:S01]  /*af90*/  FADD.FTZ R7, R156.reuse, R166 ;  /* 0x000000a69c077221 */ /* 0x048fe20000010000 */
[----:B------:R-:W-:Y:S01]  /*afa0*/  F2FP.F16.F32.PACK_AB R187, R156, R187 ;  /* 0x000000bb9cbb723e */ /* 0x000fe200000000ff */
[----:B--2---:R-:W-:Y:S06]  /*afb0*/  @P2 BRA `(.L_x_966) ;  /* 0xffffffd800582947 */ /* 0x004fec000383ffff */
.L_x_949:
        /* <DEDUP_REMOVED lines=131> */
.L_x_967:
[----:B------:R-:W-:Y:S01]  /*b7f0*/  ULEA UR5, UR36, UR38, 0x3 ;  /* 0x0000002624057291 */ /* 0x000fe2000f8e183f */
[----:B------:R-:W-:-:S04]  /*b800*/  MOV R0, UR46 ;  /* 0x0000002e00007c02 */ /* 0x000fc80008000f00 */
[----:B------:R-:W-:-:S04]  /*b810*/  SHF.L.U32 R0, R0, 0x1f, RZ ;  /* 0x0000001f00007819 */ /* 0x000fc800000006ff */
[----:B------:R1:W2:Y:S01]  /*b820*/  SYNCS.PHASECHK.TRANS64.TRYWAIT P2, [UR5+0x30850], R0 ;  /* 0x03085000ff0075a7 */ /* 0x0002a20008040145 */
[----:B------:R-:W-:Y:S05]  /*b830*/  @!P0 BRA `(.L_x_968) ;  /* 0x0000000000048947 */ /* 0x000fea0003800000 */
[----:B------:R-:W-:Y:S01]  /*b840*/  BPT.TRAP 0x1 ;  /* 0x000000040000795c */ /* 0x000fe20000300000 */
.L_x_968:
[----:B--2---:R-:W-:Y:S05]  /*b850*/  @P2 BRA `(.L_x_969) ;  /* 0x0000000000082947 */ /* 0x004fea0003800000 */
[----:B------:R-:W2:Y:S02]  /*b860*/  SYNCS.PHASECHK.TRANS64.TRYWAIT P0, [UR5+0x30850], R0 ;  /* 0x03085000ff0075a7 */ /* 0x000ea40008000145 */
[----:B--2---:R-:W-:Y:S05]  /*b870*/  @!P0 BRA `(.L_x_970) ;  /* 0x00000060009c8947 */ /* 0x004fea0003800000 */
.L_x_969:
[----:B------:R-:W-:Y:S01]  /*b880*/  UIADD3 UR38, UR38, 0x400, URZ ;  /* 0x0000040026267890 */ /* 0x000fe2000fffe03f */
[----:B------:R-:W-:Y:S01]  /*b890*/  WARPGROUP.ARRIVE ;  /* 0x00000000000079c5 */ /* 0x000fe20000000000 */
[----:B------:R-:W-:Y:S01]  /*b8a0*/  UMOV UR11, 0x40000040 ;  /* 0x40000040000b7882 */ /* 0x000fe20000000000 */
[----:B------:R-:W3:Y:S01]  /*b8b0*/  SHFL.BFLY PT, R2, R7, 0x2, 0x1f ;  /* 0x0c401f0007027f89 */ /* 0x000ee200000e0000 */
[----:B------:R-:W-:Y:S01]  /*b8c0*/  USHF.R.U32.HI UR38, URZ, 0x4, UR38 ;  /* 0x000000043f267899 */ /* 0x000fe20008011626 */
[----:B------:R-:W-:Y:S01]  /*b8d0*/  IMAD.MOV.U32 R21, RZ, RZ, RZ ;  /* 0x000000ffff157224 */ /* 0x000fe200078e00ff */
[----:B------:R-:W-:Y:S01]  /*b8e0*/  R2UR UR7, R207 ;  /* 0x00000000cf0772ca */ /* 0x000fe200000e0000 */
[----:B--2---:R-:W1:Y:S01]  /*b8f0*/  SHFL.BFLY PT, R5, R20, 0x2, 0x1f ;  /* 0x0c401f0014057f89 */ /* 0x004e6200000e0000 */
[----:B------:R-:W-:Y:S01]  /*b900*/  ULOP3.LUT UR38, UR38, 0x3fff, URZ, 0xc0, !UPT ;  /* 0x00003fff26267892 */ /* 0x000fe2000f8ec03f */
[----:B------:R-:W-:Y:S02]  /*b910*/  IMAD.U32 R12, RZ, RZ, UR5 ;  /* 0x00000005ff0c7e24 */ /* 0x000fe4000f8e00ff */
[----:B------:R-:W-:Y:S01]  /*b920*/  IMAD.U32 R11, RZ, RZ, UR6 ;  /* 0x00000006ff0b7e24 */ /* 0x000fe2000f8e00ff */
[----:B------:R-:W-:-:S04]  /*b930*/  ULOP3.LUT UR4, UR38, 0x2000000, URZ, 0xfc, !UPT ;  /* 0x0200000026047892 */ /* 0x000fc8000f8efc3f */
[----:B------:R-:W-:Y:S02]  /*b940*/  ULEA UR4, UR36, UR4, 0xb ;  /* 0x0000000424047291 */ /* 0x000fe4000f8e583f */
[----:B------:R-:W-:Y:S02]  /*b950*/  UIADD3 UR36, UR36, 0x1, URZ ;  /* 0x0000000124247890 */ /* 0x000fe4000fffe03f */
[----:B------:R-:W-:Y:S02]  /*b960*/  UIADD3 UR8, UR4, 0x80, URZ ;  /* 0x0000008004087890 */ /* 0x000fe4000fffe03f */
[----:B------:R-:W-:Y:S01]  /*b970*/  UIADD3 UR7, UR7, 0x1, URZ ;  /* 0x0000000107077890 */ /* 0x000fe2000fffe03f */
[----:B------:R-:W-:Y:S01]  /*b980*/  UMOV UR10, UR4 ;  /* 0x00000004000a7c82 */ /* 0x000fe20008000000 */
[----:B------:R-:W-:-:S05]  /*b990*/  UISETP.NE.AND UP0, UPT, UR36, 0x2, UPT ;  /* 0x000000022400788c */ /* 0x000fca000bf05270 */
[----:B------:R-:W-:Y:S01]  /*b9a0*/  HGMMA.64x256x16.F32 R24, R196, gdesc[UR8].tnspB, R24, gsb0 ;  /* 0x43e00008c4187df0 */ /* 0x000fe20008000818 */
[----:B------:R-:W-:Y:S01]  /*b9b0*/  UMOV UR10, UR8 ;  /* 0x00000008000a7c82 */ /* 0x000fe20008000000 */
[----:B------:R-:W-:Y:S01]  /*b9c0*/  UMOV UR11, 0x40000040 ;  /* 0x40000040000b7882 */ /* 0x000fe20000000000 */
[----:B------:R-:W-:Y:S01]  /*b9d0*/  UIADD3 UR8, UR4, 0x100, URZ ;  /* 0x0000010004087890 */ /* 0x000fe2000fffe03f */
[----:B---3--:R-:W-:Y:S01]  /*b9e0*/  FADD.FTZ R2, R2, R7 ;  /* 0x0000000702027221 */ /* 0x008fe20000010000 */
[----:B------:R-:W-:Y:S01]  /*b9f0*/  UIADD3 UR4, UR4, 0x180, URZ ;  /* 0x0000018004047890 */ /* 0x000fe2000fffe03f */
[----:B-1----:R-:W-:Y:S01]  /*ba00*/  FADD.FTZ R0, R5, R20 ;  /* 0x0000001405007221 */ /* 0x002fe20000010000 */
[----:B------:R-:W-:Y:S01]  /*ba10*/  IMAD.U32 R7, RZ, RZ, UR6 ;  /* 0x00000006ff077e24 */ /* 0x000fe2000f8e00ff */
[----:B------:R-:W-:Y:S01]  /*ba20*/  MOV R207, UR7 ;  /* 0x0000000700cf7c02 */ /* 0x000fe20008000f00 */
[----:B------:R-:W1:Y:S01]  /*ba30*/  SHFL.BFLY PT, R9, R2, 0x1, 0x1f ;  /* 0x0c201f0002097f89 */ /* 0x000e6200000e0000 */
[----:B------:R-:W-:-:S03]  /*ba40*/  USEL UR36, UR36, URZ, UP0 ;  /* 0x0000003f24247287 */ /* 0x000fc60008000000 */
[----:B------:R-:W2:Y:S01]  /*ba50*/  SHFL.BFLY PT, R5, R0, 0x1, 0x1f ;  /* 0x0c201f0000057f89 */ /* 0x000ea200000e0000 */
[----:B-1----:R-:W-:Y:S01]  /*ba60*/  FADD.FTZ R9, R2, R9 ;  /* 0x0000000902097221 */ /* 0x002fe20000010000 */
[----:B------:R-:W-:Y:S02]  /*ba70*/  IMAD.MOV.U32 R2, RZ, RZ, -0x800000 ;  /* 0xff800000ff027424 */ /* 0x000fe400078e00ff */
[----:B--2---:R-:W-:Y:S02]  /*ba80*/  FADD.FTZ R10, R0, R5 ;  /* 0x00000005000a7221 */ /* 0x004fe40000010000 */
[----:B------:R-:W-:Y:S01]  /*ba90*/  FSETP.NE.FTZ.AND P2, PT, R9, RZ, PT ;  /* 0x000000ff0900720b */ /* 0x000fe20003f55000 */
[----:B------:R-:W-:Y:S02]  /*baa0*/  IMAD.MOV.U32 R5, RZ, RZ, RZ ;  /* 0x000000ffff057224 */ /* 0x000fe400078e00ff */
[----:B------:R-:W-:Y:S01]  /*bab0*/  IMAD.MOV.U32 R0, RZ, RZ, -0x800000 ;  /* 0xff800000ff007424 */ /* 0x000fe200078e00ff */
[----:B------:R-:W-:-:S09]  /*bac0*/  FSETP.NE.FTZ.AND P0, PT, R10, RZ, PT ;  /* 0x000000ff0a00720b */ /* 0x000fd20003f15000 */
[----:B------:R-:W-:Y:S01]  /*bad0*/  @P2 MUFU.RCP R5, R9 ;  /* 0x0000000900052308 */ /* 0x000fe20000001000 */
[----:B------:R-:W-:-:S03]  /*bae0*/  @P2 FMUL.FTZ R11, R11, 0.69314718246459960938 ;  /* 0x3f3172180b0b2820 */ /* 0x000fc60000410000 */
[----:B------:R-:W-:-:S04]  /*baf0*/  @P0 FMUL.FTZ R7, R7, 0.69314718246459960938 ;  /* 0x3f31721807070820 */ /* 0x000fc80000410000 */
[----:B------:R-:W1:Y:S08]  /*bb00*/  @P0 MUFU.LG2 R6, R10 ;  /* 0x0000000a00060308 */ /* 0x000e700000000c00 */
[----:B------:R2:W3:Y:S08]  /*bb10*/  @P2 MUFU.LG2 R8, R9 ;  /* 0x0000000900082308 */ /* 0x0004f00000000c00 */
[----:B------:R-:W4:Y:S01]  /*bb20*/  @P0 MUFU.RCP R21, R10 ;  /* 0x0000000a00150308 */ /* 0x000f220000001000 */
[----:B-1----:R-:W-:Y:S01]  /*bb30*/  @P0 FMUL.FTZ R6, R6, 0.69314718246459960938 ;  /* 0x3f31721806060820 */ /* 0x002fe20000410000 */
[----:B--2---:R-:W-:-:S03]  /*bb40*/  @!P1 VIADD R9, R12, 0x30860 ;  /* 0x000308600c099836 */ /* 0x004fc60000000000 */
[----:B------:R-:W-:Y:S01]  /*bb50*/  @P0 FFMA.FTZ R2, R7, R4, R6 ;  /* 0x0000000407020223 */ /* 0x000fe20000010006 */
[----:B------:R-:W-:Y:S02]  /*bb60*/  PLOP3.LUT P0, PT, PT, PT, PT, 0x8, 0x0 ;  /* 0x000000000000781c */ /* 0x000fe40003f0e170 */
[----:B------:R-:W-:Y:S01]  /*bb70*/  @!P1 PRMT R7, RZ, 0x654, R9 ;  /* 0x00000654ff079816 */ /* 0x000fe20000000009 */
[----:B---3--:R-:W-:-:S04]  /*bb80*/  @P2 FMUL.FTZ R8, R8, 0.69314718246459960938 ;  /* 0x3f31721808082820 */ /* 0x008fc80000410000 */
[----:B------:R-:W-:Y:S01]  /*bb90*/  @P2 FFMA.FTZ R0, R11, R3, R8 ;  /* 0x000000030b002223 */ /* 0x000fe20000010008 */
[----:B------:R-:W-:Y:S02]  /*bba0*/  WARPGROUP.DEPBAR.LE gsb0, 0x0 ;  /* 0x00008000000079c5 */ /* 0x000fe40000010000 */
[----:B------:R-:W-:-:S06]  /*bbb0*/  WARPGROUP.ARRIVE ;  /* 0x00000000000079c5 */ /* 0x000fcc0000000000 */
        /* <DEDUP_REMOVED lines=9> */
[----:B------:R-:W-:-:S04]  /*bc50*/  USEL UR4, URZ, 0x1, UP0 ;  /* 0x000000013f047887 */ /* 0x000fc80008000000 */
[----:B------:R-:W-:Y:S01]  /*bc60*/  ULOP3.LUT UR46, UR46, UR4, URZ, 0x3c, !UPT ;  /* 0x000000042e2e7292 */ /* 0x000fe2000f8e3c3f */
[----:B------:R-:W-:Y:S02]  /*bc70*/  WARPGROUP.DEPBAR.LE gsb0, 0x0 ;  /* 0x00008000000079c5 */ /* 0x000fe40000010000 */
[----:B------:R-:W-:-:S15]  /*bc80*/  WARPGROUP.ARRIVE ;  /* 0x00000000000079c5 */ /* 0x000fde0000000000 */
[----:B------:R-:W-:-:S03]  /*bc90*/  NOP ;  /* 0x0000000000007918 */ /* 0x000fc60000000000 */
[----:B------:R-:W-:Y:S03]  /*bca0*/  HGMMA.64x256x16.F32 R24, R184, gdesc[UR8].tnspB, R24, gsb0 ;  /* 0x43e00008b8187df0 */ /* 0x000fe60008000818 */
[----:B------:R-:W-:Y:S02]  /*bcb0*/  WARPGROUP.DEPBAR.LE gsb0, 0x0 ;  /* 0x00008000000079c5 */ /* 0x000fe40000010000 */
        /* <DEDUP_REMOVED lines=9> */
[----:B----4-:R-:W-:Y:S01]  /*bd50*/  FMUL.FTZ R4, R24, R21 ;  /* 0x0000001518047220 */ /* 0x010fe20000410000 */
[----:B------:R-:W-:Y:S01]  /*bd60*/  FMUL.FTZ R95, R99, R5 ;  /* 0x00000005635f7220 */ /* 0x000fe20000410000 */
[-C--:B------:R-:W-:Y:S01]  /*bd70*/  FMUL.FTZ R17, R56, R21.reuse ;  /* 0x0000001538117220 */ /* 0x080fe20000410000 */
[-C--:B------:R-:W-:Y:S01]  /*bd80*/  FMUL.FTZ R16, R57, R21.reuse ;  /* 0x0000001539107220 */ /* 0x080fe20000410000 */
[-C--:B------:R-:W-:Y:S01]  /*bd90*/  FMUL.FTZ R19, R60, R21.reuse ;  /* 0x000000153c137220 */ /* 0x080fe20000410000 */
[-C--:B------:R-:W-:Y:S01]  /*bda0*/  FMUL.FTZ R18, R61, R21.reuse ;  /* 0x000000153d127220 */ /* 0x080fe20000410000 */
[-C--:B------:R-:W-:Y:S01]  /*bdb0*/  FMUL.FTZ R3, R64, R21.reuse ;  /* 0x0000001540037220 */ /* 0x080fe20000410000 */
[----:B------:R-:W-:Y:S01]  /*bdc0*/  FMUL.FTZ R24, R65, R21 ;  /* 0x0000001541187220 */ /* 0x000fe20000410000 */
[----:B------:R1:W-:Y:S01]  /*bdd0*/  @!P1 SYNCS.ARRIVE.TRANS64.RED.A1T0 RZ, [R7+URZ], RZ ;  /* 0x000000ff07ff99a7 */ /* 0x0003e2000810043f */
        /* <DEDUP_REMOVED lines=111> */
.L_x_900:
[----:B------:R-:W1:Y:S08]  /*c4d0*/  S2UR UR4, SR_CgaCtaId ;  /* 0x00000000000479c3 */ /* 0x000e700000008800 */
[----:B------:R-:W-:Y:S06]  /*c4e0*/  BAR.SYNC.DEFER_BLOCKING 0x5, 0x120 ;  /* 0x0144800000007b1d */ /* 0x000fec0000010000 */
[----:B------:R-:W-:-:S02]  /*c4f0*/  UMOV UR38, 0x400 ;  /* 0x0000040000267882 */ /* 0x000fc40000000000 */
[----:B-1----:R-:W-:-:S09]  /*c500*/  ULEA UR38, UR4, UR38, 0x18 ;  /* 0x0000002604267291 */ /* 0x002fd2000f8ec03f */
[----:B------:R-:W1:Y:S02]  /*c510*/  LDS R5, [UR38+0x308d0] ;  /* 0x0308d026ff057984 */ /* 0x000e640008000800 */
[----:B-1----:R-:W-:Y:S01]  /*c520*/  R2UR UR4, R5 ;  /* 0x00000000050472ca */ /* 0x002fe200000e0000 */
[----:B------:R-:W-:Y:S06]  /*c530*/  BAR.ARV 0x4, 0x120 ;  /* 0x0104800000007b1d */ /* 0x000fec0000002000 */
[----:B------:R-:W-:Y:S08]  /*c540*/  @P0 BRA `(.L_x_971) ;  /* 0x0000000c00e00947 */ /* 0x000ff00003800000 */
[C---:B------:R-:W-:Y:S01]  /*c550*/  IADD3 R21, P6, R200.reuse, 0x20, RZ ;  /* 0x00000020c8157810 */ /* 0x040fe20007fde0ff */
[----:B------:R-:W-:Y:S01]  /*c560*/  VIADD R103, R209, UR42 ;  /* 0x0000002ad1677c36 */ /* 0x000fe20008000000 */
[----:B------:R-:W-:Y:S01]  /*c570*/  IADD3 R27, P5, R200, 0x40, RZ ;  /* 0x00000040c81b7810 */ /* 0x000fe20007fbe0ff */
[----:B------:R-:W-:Y:S01]  /*c580*/  ULDC UR10, c[0x0][0xa88] ;  /* 0x0002a200000a7ab9 */ /* 0x000fe20000000800 */
[----:B------:R-:W-:Y:S01]  /*c590*/  LOP3.LUT R20, R21, 0x380, RZ, 0xc0, !PT ;  /* 0x0000038015147812 */ /* 0x000fe200078ec0ff */
[----:B------:R-:W-:Y:S01]  /*c5a0*/  VIADD R5, R103, 0x8 ;  /* 0x0000000867057836 */ /* 0x000fe20000000000 */
[----:B------:R-:W-:Y:S01]  /*c5b0*/  LOP3.LUT R26, R27, 0x380, RZ, 0xc0, !PT ;  /* 0x000003801b1a7812 */ /* 0x000fe200078ec0ff */
[----:B------:R-:W-:Y:S01]  /*c5c0*/  USHF.R.S32.HI UR5, URZ, 0x1f, UR43 ;  /* 0x0000001f3f057899 */ /* 0x000fe2000801142b */
[----:B------:R-:W-:Y:S01]  /*c5d0*/  SHF.R.U64 R20, R20, 0x3, RZ ;  /* 0x0000000314147819 */ /* 0x000fe200000012ff */
[----:B------:R-:W-:Y:S01]  /*c5e0*/  ULDC.64 UR6, c[0x0][0xb70] ;  /* 0x0002dc0000067ab9 */ /* 0x000fe20000000a00 */
[----:B------:R-:W-:Y:S01]  /*c5f0*/  SHF.R.U64 R26, R26, 0x3, RZ ;  /* 0x000000031a1a7819 */ /* 0x000fe200000012ff */
[----:B------:R-:W-:Y:S01]  /*c600*/  UIMAD UR5, UR5, UR6, URZ ;  /* 0x00000006050572a4 */ /* 0x000fe2000f8e023f */
[----:B------:R-:W-:Y:S01]  /*c610*/  LOP3.LUT R20, R20, R21, RZ, 0x3c, !PT ;  /* 0x0000001514147212 */ /* 0x000fe200078e3cff */
[--C-:B------:R-:W-:Y:S01]  /*c620*/  IMAD.X R21, RZ, RZ, R201.reuse, P6 ;  /* 0x000000ffff157224 */ /* 0x100fe200030e06c9 */
[C---:B------:R-:W-:Y:S01]  /*c630*/  IADD3 R41, P6, R200.reuse, 0x4040, RZ ;  /* 0x00004040c8297810 */ /* 0x040fe20007fde0ff */
[----:B------:R-:W-:Y:S01]  /*c640*/  UIMAD.WIDE.U32 UR8, UR43, UR6, URZ ;  /* 0x000000062b0872a5 */ /* 0x000fe2000f8e003f */
[----:B------:R-:W-:Y:S01]  /*c650*/  IADD3 R31, P4, R200, 0x60, RZ ;  /* 0x00000060c81f7810 */ /* 0x000fe20007f9e0ff */
[----:B------:R-:W-:Y:S01]  /*c660*/  UIMAD UR5, UR43, UR7, UR5 ;  /* 0x000000072b0572a4 */ /* 0x000fe2000f8e0205 */
[----:B------:R-:W-:Y:S01]  /*c670*/  LOP3.LUT R40, R41, 0x380, RZ, 0xc0, !PT ;  /* 0x0000038029287812 */ /* 0x000fe200078ec0ff */
[----:B------:R-:W-:Y:S01]  /*c680*/  ULDC.64 UR12, c[0x0][0x208] ;  /* 0x00008200000c7ab9 */ /* 0x000fe20000000a00 */
[----:B------:R-:W-:Y:S01]  /*c690*/  LOP3.LUT R26, R26, R27, RZ, 0x3c, !PT ;  /* 0x0000001b1a1a7212 */ /* 0x000fe200078e3cff */
[----:B------:R-:W-:Y:S01]  /*c6a0*/  IMAD.X R27, RZ, RZ, R201, P5 ;  /* 0x000000ffff1b7224 */ /* 0x000fe200028e06c9 */
[----:B------:R-:W-:Y:S01]  /*c6b0*/  SHF.R.U64 R40, R40, 0x3, RZ ;  /* 0x0000000328287819 */ /* 0x000fe200000012ff */
[----:B------:R-:W-:Y:S01]  /*c6c0*/  UIADD3 UR5, UR9, UR5, URZ ;  /* 0x0000000509057290 */ /* 0x000fe2000fffe03f */
[----:B------:R-:W-:Y:S01]  /*c6d0*/  LOP3.LUT P0, RZ, R208, 0x3, RZ, 0xc0, !PT ;  /* 0x00000003d0ff7812 */ /* 0x000fe2000780c0ff */
[----:B------:R-:W-:Y:S01]  /*c6e0*/  ULDC.64 UR6, c[0x0][0xb40] ;  /* 0x0002d00000067ab9 */ /* 0x000fe20000000a00 */
[----:B------:R-:W-:-:S02]  /*c6f0*/  IADD3 R35, P3, R200, 0x4000, RZ ;  /* 0x00004000c8237810 */ /* 0x000fc40007f7e0ff */
[----:B------:R-:W-:Y:S02]  /*c700*/  IADD3 R43, P5, R200, 0x4060, RZ ;  /* 0x00004060c82b7810 */ /* 0x000fe40007fbe0ff */
[----:B------:R-:W-:Y:S02]  /*c710*/  LOP3.LUT R30, R31, 0x380, RZ, 0xc0, !PT ;  /* 0x000003801f1e7812 */ /* 0x000fe400078ec0ff */
[----:B------:R-:W-:Y:S01]  /*c720*/  LOP3.LUT R40, R40, R41, RZ, 0x3c, !PT ;  /* 0x0000002928287212 */ /* 0x000fe200078e3cff */
[----:B------:R-:W-:Y:S01]  /*c730*/  IMAD.X R41, RZ, RZ, R201, P6 ;  /* 0x000000ffff297224 */ /* 0x000fe200030e06c9 */
[----:B------:R-:W-:Y:S02]  /*c740*/  ISETP.GE.OR P1, PT, R5, UR10, P0 ;  /* 0x0000000a05007c0c */ /* 0x000fe40008726670 */
[----:B------:R-:W-:Y:S02]  /*c750*/  LOP3.LUT R34, R35, 0x380, RZ, 0xc0, !PT ;  /* 0x0000038023227812 */ /* 0x000fe400078ec0ff */
[----:B------:R-:W-:-:S02]  /*c760*/  IADD3 R39, P2, R200, 0x4020, RZ ;  /* 0x00004020c8277810 */ /* 0x000fc40007f5e0ff */
[----:B------:R-:W-:Y:S02]  /*c770*/  LOP3.LUT R42, R43, 0x380, RZ, 0xc0, !PT ;  /* 0x000003802b2a7812 */ /* 0x000fe400078ec0ff */
[----:B------:R-:W-:Y:S02]  /*c780*/  IADD3 R5, P6, R200, 0x8060, RZ ;  /* 0x00008060c8057810 */ /* 0x000fe40007fde0ff */
[----:B------:R-:W-:Y:S02]  /*c790*/  SHF.R.U64 R30, R30, 0x3, RZ ;  /* 0x000000031e1e7819 */ /* 0x000fe400000012ff */
[----:B------:R-:W-:Y:S02]  /*c7a0*/  SHF.R.U64 R34, R34, 0x3, RZ ;  /* 0x0000000322227819 */ /* 0x000fe400000012ff */
[----:B------:R-:W-:Y:S02]  /*c7b0*/  LOP3.LUT R38, R39, 0x380, RZ, 0xc0, !PT ;  /* 0x0000038027267812 */ /* 0x000fe400078ec0ff */
[----:B------:R-:W-:-:S02]  /*c7c0*/  SHF.R.U64 R42, R42, 0x3, RZ ;  /* 0x000000032a2a7819 */ /* 0x000fc400000012ff */
[----:B------:R-:W-:Y:S02]  /*c7d0*/  LOP3.LUT R28, R5, 0x380, RZ, 0xc0, !PT ;  /* 0x00000380051c7812 */ /* 0x000fe400078ec0ff */
[----:B------:R-:W-:Y:S01]  /*c7e0*/  LOP3.LUT R30, R30, R31, RZ, 0x3c, !PT ;  /* 0x0000001f1e1e7212 */ /* 0x000fe200078e3cff */
[--C-:B------:R-:W-:Y:S01]  /*c7f0*/  IMAD.X R31, RZ, RZ, R201.reuse, P4 ;  /* 0x000000ffff1f7224 */ /* 0x100fe200020e06c9 */
[----:B------:R-:W-:Y:S01]  /*c800*/  LOP3.LUT R34, R34, R35, RZ, 0x3c, !PT ;  /* 0x0000002322227212 */ /* 0x000fe200078e3cff */
[----:B------:R-:W-:Y:S01]  /*c810*/  IMAD.X R35, RZ, RZ, R201, P3 ;  /* 0x000000ffff237224 */ /* 0x000fe200018e06c9 */
[----:B------:R-:W-:Y:S02]  /*c820*/  IADD3 R45, P4, R200, 0x8000, RZ ;  /* 0x00008000c82d7810 */ /* 0x000fe40007f9e0ff */
[----:B------:R-:W-:Y:S02]  /*c830*/  SHF.R.U64 R38, R38, 0x3, RZ ;  /* 0x0000000326267819 */ /* 0x000fe400000012ff */
[----:B------:R-:W-:-:S02]  /*c840*/  LOP3.LUT R42, R42, R43, RZ, 0x3c, !PT ;  /* 0x0000002b2a2a7212 */ /* 0x000fc400078e3cff */
[----:B------:R-:W-:Y:S02]  /*c850*/  SHF.R.U64 R28, R28, 0x3, RZ ;  /* 0x000000031c1c7819 */ /* 0x000fe400000012ff */
[C---:B------:R-:W-:Y:S02]  /*c860*/  IADD3 R47, P3, R200.reuse, 0x8020, RZ ;  /* 0x00008020c82f7810 */ /* 0x040fe40007f7e0ff */
[----:B------:R-:W-:Y:S02]  /*c870*/  IADD3.X R43, RZ, R201, RZ, P5, !PT ;  /* 0x000000c9ff2b7210 */ /* 0x000fe40002ffe4ff */
[C---:B------:R-:W-:Y:S02]  /*c880*/  LOP3.LUT R53, R200.reuse, 0x380, RZ, 0xc0, !PT ;  /* 0x00000380c8357812 */ /* 0x040fe400078ec0ff */
[----:B------:R-:W-:Y:S02]  /*c890*/  IADD3 R51, P5, R200, 0xc000, RZ ;  /* 0x0000c000c8337810 */ /* 0x000fe40007fbe0ff */
[----:B------:R-:W-:-:S02]  /*c8a0*/  LOP3.LUT R44, R45, 0x380, RZ, 0xc0, !PT ;  /* 0x000003802d2c7812 */ /* 0x000fc400078ec0ff */
[----:B------:R-:W-:Y:S01]  /*c8b0*/  LOP3.LUT R38, R38, R39, RZ, 0x3c, !PT ;  /* 0x0000002726267212 */ /* 0x000fe200078e3cff */
[--C-:B------:R-:W-:Y:S01]  /*c8c0*/  IMAD.X R39, RZ, RZ, R201.reuse, P2 ;  /* 0x000000ffff277224 */ /* 0x100fe200010e06c9 */
[----:B------:R-:W-:Y:S01]  /*c8d0*/  F2FP.F16.F32.PACK_AB R6, R29, R6 ;  /* 0x000000061d06723e */ /* 0x000fe200000000ff */
[----:B------:R-:W-:Y:S01]  /*c8e0*/  IMAD.X R29, RZ, RZ, R201, P6 ;  /* 0x000000ffff1d7224 */ /* 0x000fe200030e06c9 */
[----:B------:R-:W-:Y:S02]  /*c8f0*/  LOP3.LUT R28, R28, R5, RZ, 0x3c, !PT ;  /* 0x000000051c1c7212 */ /* 0x000fe400078e3cff */
[----:B------:R-:W-:Y:S02]  /*c900*/  IADD3 R49, P2, R200, 0x8040, RZ ;  /* 0x00008040c8317810 */ /* 0x000fe40007f5e0ff */
[----:B------:R-:W-:Y:S02]  /*c910*/  LOP3.LUT R46, R47, 0x380, RZ, 0xc0, !PT ;  /* 0x000003802f2e7812 */ /* 0x000fe400078ec0ff */
[----:B------:R-:W-:-:S02]  /*c920*/  SHF.R.U64 R53, R53, 0x3, RZ ;  /* 0x0000000335357819 */ /* 0x000fc400000012ff */
[----:B------:R-:W-:Y:S02]  /*c930*/  LOP3.LUT R50, R51, 0x380, RZ, 0xc0, !PT ;  /* 0x0000038033327812 */ /* 0x000fe400078ec0ff */
[----:B------:R-:W-:Y:S02]  /*c940*/  SHF.R.U64 R44, R44, 0x3, RZ ;  /* 0x000000032c2c7819 */ /* 0x000fe400000012ff */
[----:B------:R-:W-:Y:S02]  /*c950*/  MOV R31, R30 ;  /* 0x0000001e001f7202 */ /* 0x000fe40000000f00 */
[----:B------:R-:W-:Y:S02]  /*c960*/  LOP3.LUT R48, R49, 0x380, RZ, 0xc0, !PT ;  /* 0x0000038031307812 */ /* 0x000fe400078ec0ff */
[----:B------:R-:W-:Y:S02]  /*c970*/  SHF.R.U64 R46, R46, 0x3, RZ ;  /* 0x000000032e2e7819 */ /* 0x000fe400000012ff */
[----:B------:R-:W-:-:S02]  /*c980*/  MOV R30, R28 ;  /* 0x0000001c001e7202 */ /* 0x000fc40000000f00 */
[----:B------:R-:W-:Y:S01]  /*c990*/  LOP3.LUT R52, R53, R200, RZ, 0x3c, !PT ;  /* 0x000000c835347212 */ /* 0x000fe200078e3cff */
[----:B------:R-:W1:Y:S01]  /*c9a0*/  LDC.64 R28, c[0x0][0xb78] ;  /* 0x0002de00ff1c7b82 */ /* 0x000e620000000a00 */
[----:B------:R-:W-:Y:S01]  /*c9b0*/  SHF.R.U64 R50, R50, 0x3, RZ ;  /* 0x0000000332327819 */ /* 0x000fe200000012ff */
[--C-:B------:R-:W-:Y:S01]  /*c9c0*/  IMAD.MOV.U32 R53, RZ, RZ, R201.reuse ;  /* 0x000000ffff357224 */ /* 0x100fe200078e00c9 */
[----:B------:R-:W-:Y:S01]  /*c9d0*/  LOP3.LUT R44, R44, R45, RZ, 0x3c, !PT ;  /* 0x0000002d2c2c7212 */ /* 0x000fe200078e3cff */
[--C-:B------:R-:W-:Y:S01]  /*c9e0*/  IMAD.X R45, RZ, RZ, R201.reuse, P4 ;  /* 0x000000ffff2d7224 */ /* 0x100fe200020e06c9 */
[----:B------:R-:W-:Y:S02]  /*c9f0*/  F2FP.F16.F32.PACK_AB R4, R25, R4 ;  /* 0x000000041904723e */ /* 0x000fe400000000ff */
[----:B------:R-:W-:Y:S02]  /*ca00*/  SHF.R.U64 R48, R48, 0x3, RZ ;  /* 0x0000000330307819 */ /* 0x000fe400000012ff */
[----:B------:R-:W-:Y:S01]  /*ca10*/  LOP3.LUT R46, R46, R47, RZ, 0x3c, !PT ;  /* 0x0000002f2e2e7212 */ /* 0x000fe200078e3cff */
[----:B------:R-:W-:Y:S01]  /*ca20*/  IMAD.X R47, RZ, RZ, R201, P3 ;  /* 0x000000ffff2f7224 */ /* 0x000fe200018e06c9 */
[----:B------:R-:W-:-:S02]  /*ca30*/  IADD3 R25, P4, R200, 0xc020, RZ ;  /* 0x0000c020c8197810 */ /* 0x000fc40007f9e0ff */
[----:B------:R-:W-:Y:S02]  /*ca40*/  LOP3.LUT R50, R50, R51, RZ, 0x3c, !PT ;  /* 0x0000003332327212 */ /* 0x000fe400078e3cff */
[----:B------:R-:W-:Y:S02]  /*ca50*/  IADD3 R51, P3, R200, 0xc040, RZ ;  /* 0x0000c040c8337810 */ /* 0x000fe40007f7e0ff */
[----:B------:R-:W-:Y:S02]  /*ca60*/  MOV R53, R52 ;  /* 0x0000003400357202 */ /* 0x000fe40000000f00 */
[----:B------:R-:W-:Y:S01]  /*ca70*/  F2FP.F16.F32.PACK_AB R5, R57, R56 ;  /* 0x000000383905723e */ /* 0x000fe200000000ff */
[--C-:B------:R-:W-:Y:S01]  /*ca80*/  IMAD.X R57, RZ, RZ, R201.reuse, P4 ;  /* 0x000000ffff397224 */ /* 0x100fe200020e06c9 */
[----:B------:R-:W-:Y:S01]  /*ca90*/  F2FP.F16.F32.PACK_AB R7, R160, R7 ;  /* 0x00000007a007723e */ /* 0x000fe200000000ff */
[----:B------:R-:W-:Y:S01]  /*caa0*/  BAR.SYNC.DEFER_BLOCKING 0x1, 0x100 ;  /* 0x0044000000007b1d */ /* 0x000fe20000010000 */
[----:B------:R-:W-:Y:S01]  /*cab0*/  LOP3.LUT R48, R48, R49, RZ, 0x3c, !PT ;  /* 0x0000003130307212 */ /* 0x000fe200078e3cff */
[----:B------:R-:W-:Y:S01]  /*cac0*/  IMAD.X R49, RZ, RZ, R201, P2 ;  /* 0x000000ffff317224 */ /* 0x000fe200010e06c9 */
[----:B------:R-:W-:-:S02]  /*cad0*/  LOP3.LUT R56, R25, 0x380, RZ, 0xc0, !PT ;  /* 0x0000038019387812 */ /* 0x000fc400078ec0ff */
[----:B------:R-:W-:Y:S02]  /*cae0*/  IADD3 R55, P2, R200, 0xc060, RZ ;  /* 0x0000c060c8377810 */ /* 0x000fe40007f5e0ff */
[----:B------:R-:W-:Y:S02]  /*caf0*/  LOP3.LUT R52, R51, 0x380, RZ, 0xc0, !PT ;  /* 0x0000038033347812 */ /* 0x000fe400078ec0ff */
[----:B------:R-:W-:Y:S02]  /*cb00*/  SHF.R.U64 R56, R56, 0x3, RZ ;  /* 0x0000000338387819 */ /* 0x000fe400000012ff */
[----:B------:R-:W-:Y:S01]  /*cb10*/  MOV R161, R20 ;  /* 0x0000001400a17202 */ /* 0x000fe20000000f00 */
[----:B------:R-:W-:Y:S01]  /*cb20*/  IMAD.U32 R21, RZ, RZ, UR9 ;  /* 0x00000009ff157e24 */ /* 0x000fe2000f8e00ff */
[----:B------:R-:W-:Y:S01]  /*cb30*/  F2FP.F16.F32.PACK_AB R8, R8, R9 ;  /* 0x000000090808723e */ /* 0x000fe200000000ff */
[----:B------:R-:W-:Y:S01]  /*cb40*/  IMAD.U32 R21, RZ, RZ, UR5 ;  /* 0x00000005ff157e24 */ /* 0x000fe2000f8e00ff */
[----:B------:R-:W-:Y:S01]  /*cb50*/  F2FP.F16.F32.PACK_AB R10, R10, R11 ;  /* 0x0000000b0a0a723e */ /* 0x000fe200000000ff */
[----:B------:R-:W-:Y:S01]  /*cb60*/  USHF.R.S32.HI UR5, URZ, 0x1f, UR44 ;  /* 0x0000001f3f057899 */ /* 0x000fe2000801142c */
[----:B------:R-:W-:Y:S01]  /*cb70*/  LOP3.LUT R54, R55, 0x380, RZ, 0xc0, !PT ;  /* 0x0000038037367812 */ /* 0x000fe200078ec0ff */
[----:B------:R-:W-:Y:S01]  /*cb80*/  IMAD.U32 R20, RZ, RZ, UR8 ;  /* 0x00000008ff147e24 */ /* 0x000fe2000f8e00ff */
[----:B------:R-:W-:-:S02]  /*cb90*/  SHF.R.U64 R52, R52, 0x3, RZ ;  /* 0x0000000334347819 */ /* 0x000fc400000012ff */
[----:B------:R-:W-:Y:S01]  /*cba0*/  MOV R160, R26 ;  /* 0x0000001a00a07202 */ /* 0x000fe20000000f00 */
[----:B-1----:R-:W-:Y:S01]  /*cbb0*/  IMAD.WIDE.U32 R20, R28, UR44, R20 ;  /* 0x0000002c1c147c25 */ /* 0x002fe2000f8e0014 */
[----:B------:R-:W-:Y:S01]  /*cbc0*/  F2FP.F16.F32.PACK_AB R9, R156, R61 ;  /* 0x0000003d9c09723e */ /* 0x000fe200000000ff */
[----:B------:R1:W-:Y:S01]  /*cbd0*/  STSM.16.M88.4 [R53], R4 ;  /* 0x0000000435007844 */ /* 0x0003e20000000200 */
[----:B------:R-:W-:Y:S02]  /*cbe0*/  F2FP.F16.F32.PACK_AB R11, R155, R64 ;  /* 0x000000409b0b723e */ /* 0x000fe400000000ff */
[----:B------:R-:W-:Y:S02]  /*cbf0*/  F2FP.F16.F32.PACK_AB R12, R12, R13 ;  /* 0x0000000d0c0c723e */ /* 0x000fe400000000ff */
[----:B------:R-:W-:Y:S02]  /*cc00*/  F2FP.F16.F32.PACK_AB R14, R14, R15 ;  /* 0x0000000f0e0e723e */ /* 0x000fe400000000ff */
[----:B------:R-:W-:-:S02]  /*cc10*/  F2FP.F16.F32.PACK_AB R13, R158, R65 ;  /* 0x000000419e0d723e */ /* 0x000fc400000000ff */
[----:B------:R-:W-:Y:S02]  /*cc20*/  F2FP.F16.F32.PACK_AB R15, R157, R152 ;  /* 0x000000989d0f723e */ /* 0x000fe400000000ff */
[----:B------:R-:W-:Y:S02]  /*cc30*/  F2FP.F16.F32.PACK_AB R16, R16, R17 ;  /* 0x000000111010723e */ /* 0x000fe400000000ff */
[----:B------:R-:W-:Y:S02]  /*cc40*/  F2FP.F16.F32.PACK_AB R18, R18, R19 ;  /* 0x000000131212723e */ /* 0x000fe400000000ff */
[----:B------:R-:W-:Y:S01]  /*cc50*/  LOP3.LUT R56, R56, R25, RZ, 0x3c, !PT ;  /* 0x0000001938387212 */ /* 0x000fe200078e3cff */
[----:B-1----:R-:W-:Y:S01]  /*cc60*/  IMAD.X R53, RZ, RZ, R201, P3 ;  /* 0x000000ffff357224 */ /* 0x002fe200018e06c9 */
[----:B------:R-:W-:Y:S02]  /*cc70*/  F2FP.F16.F32.PACK_AB R4, R33, R32 ;  /* 0x000000202104723e */ /* 0x000fe400000000ff */
[----:B------:R-:W-:-:S02]  /*cc80*/  F2FP.F16.F32.PACK_AB R5, R154, R23 ;  /* 0x000000179a05723e */ /* 0x000fc400000000ff */
[----:B------:R-:W-:Y:S02]  /*cc90*/  F2FP.F16.F32.PACK_AB R6, R37, R36 ;  /* 0x000000242506723e */ /* 0x000fe400000000ff */
[----:B------:R-:W-:Y:S02]  /*cca0*/  F2FP.F16.F32.PACK_AB R7, R153, R60 ;  /* 0x0000003c9907723e */ /* 0x000fe400000000ff */
[----:B------:R-:W-:Y:S02]  /*ccb0*/  MOV R34, R34 ;  /* 0x0000002200227202 */ /* 0x000fe40000000f00 */
[----:B------:R-:W-:Y:S01]  /*ccc0*/  F2FP.F16.F32.PACK_AB R17, R59, R58 ;  /* 0x0000003a3b11723e */ /* 0x000fe200000000ff */
[----:B------:R1:W-:Y:S01]  /*ccd0*/  STSM.16.M88.4 [R161], R4 ;  /* 0x00000004a1007844 */ /* 0x0003e20000000200 */
[----:B------:R-:W-:Y:S02]  /*cce0*/  F2FP.F16.F32.PACK_AB R19, R63, R62 ;  /* 0x0000003e3f13723e */ /* 0x000fe400000000ff */
[----:B------:R-:W-:Y:S01]  /*ccf0*/  F2FP.F16.F32.PACK_AB R72, R73, R72 ;  /* 0x000000484948723e */ /* 0x000fe200000000ff */
[----:B------:R-:W-:Y:S01]  /*cd00*/  STSM.16.M88.4 [R160], R8 ;  /* 0x00000008a0007844 */ /* 0x000fe20000000200 */
[----:B------:R-:W-:-:S02]  /*cd10*/  MOV R38, R38 ;  /* 0x0000002600267202 */ /* 0x000fc40000000f00 */
[----:B------:R-:W-:Y:S01]  /*cd20*/  F2FP.F16.F32.PACK_AB R24, R24, R3 ;  /* 0x000000031818723e */ /* 0x000fe200000000ff */
[----:B------:R-:W-:Y:S01]  /*cd30*/  STSM.16.M88.4 [R31], R12 ;  /* 0x0000000c1f007844 */ /* 0x000fe20000000200 */
[----:B------:R-:W-:Y:S02]  /*cd40*/  F2FP.F16.F32.PACK_AB R25, R67, R66 ;  /* 0x000000424319723e */ /* 0x000fe400000000ff */
[----:B------:R-:W-:Y:S01]  /*cd50*/  F2FP.F16.F32.PACK_AB R26, R69, R68 ;  /* 0x00000044451a723e */ /* 0x000fe200000000ff */
[----:B------:R-:W-:Y:S01]  /*cd60*/  STSM.16.M88.4 [R34], R16 ;  /* 0x0000001022007844 */ /* 0x000fe20000000200 */
[----:B------:R-:W-:Y:S02]  /*cd70*/  F2FP.F16.F32.PACK_AB R27, R71, R70 ;  /* 0x00000046471b723e */ /* 0x000fe400000000ff */
[----:B------:R-:W-:Y:S01]  /*cd80*/  F2FP.F16.F32.PACK_AB R73, R159, R74 ;  /* 0x0000004a9f49723e */ /* 0x000fe200000000ff */
[----:B-1----:R-:W-:Y:S01]  /*cd90*/  IMAD R4, R28, UR5, RZ ;  /* 0x000000051c047c24 */ /* 0x002fe2000f8e02ff */
[----:B------:R-:W-:Y:S01]  /*cda0*/  F2FP.F16.F32.PACK_AB R80, R81, R80 ;  /* 0x000000505150723e */ /* 0x000fe200000000ff */
[----:B------:R-:W-:Y:S01]  /*cdb0*/  STSM.16.M88.4 [R38], R24 ;  /* 0x0000001826007844 */ /* 0x000fe20000000200 */
[----:B------:R-:W-:Y:S01]  /*cdc0*/  SHF.R.U64 R54, R54, 0x3, RZ ;  /* 0x0000000336367819 */ /* 0x000fe200000012ff */
[----:B------:R-:W-:Y:S01]  /*cdd0*/  IMAD R4, R29, UR44, R4 ;  /* 0x0000002c1d047c24 */ /* 0x000fe2000f8e0204 */
[----:B------:R-:W-:Y:S01]  /*cde0*/  LOP3.LUT R52, R52, R51, RZ, 0x3c, !PT ;  /* 0x0000003334347212 */ /* 0x000fe200078e3cff */
[----:B------:R-:W-:Y:S01]  /*cdf0*/  IMAD.X R51, RZ, RZ, R201, P5 ;  /* 0x000000ffff337224 */ /* 0x000fe200028e06c9 */
[----:B------:R-:W-:-:S02]  /*ce00*/  MOV R40, R40 ;  /* 0x0000002800287202 */ /* 0x000fc40000000f00 */
[----:B------:R-:W-:Y:S02]  /*ce10*/  F2FP.F16.F32.PACK_AB R74, R77, R76 ;  /* 0x0000004c4d4a723e */ /* 0x000fe400000000ff */
[----:B------:R-:W-:Y:S02]  /*ce20*/  F2FP.F16.F32.PACK_AB R75, R78, R75 ;  /* 0x0000004b4e4b723e */ /* 0x000fe400000000ff */
[----:B------:R-:W-:Y:S02]  /*ce30*/  F2FP.F16.F32.PACK_AB R81, R79, R82 ;  /* 0x000000524f51723e */ /* 0x000fe400000000ff */
[----:B------:R-:W-:Y:S01]  /*ce40*/  F2FP.F16.F32.PACK_AB R88, R89, R88 ;  /* 0x000000585958723e */ /* 0x000fe200000000ff */
[----:B------:R-:W-:Y:S01]  /*ce50*/  STSM.16.M88.4 [R40], R72 ;  /* 0x0000004828007844 */ /* 0x000fe20000000200 */
[----:B------:R-:W-:Y:S02]  /*ce60*/  MOV R42, R42 ;  /* 0x0000002a002a7202 */ /* 0x000fe40000000f00 */
[----:B------:R-:W-:-:S02]  /*ce70*/  F2FP.F16.F32.PACK_AB R82, R85, R84 ;  /* 0x000000545552723e */ /* 0x000fc400000000ff */
[----:B------:R-:W-:Y:S02]  /*ce80*/  F2FP.F16.F32.PACK_AB R83, R86, R83 ;  /* 0x000000535653723e */ /* 0x000fe400000000ff */
[----:B------:R-:W-:Y:S02]  /*ce90*/  F2FP.F16.F32.PACK_AB R89, R87, R90 ;  /* 0x0000005a5759723e */ /* 0x000fe400000000ff */
[----:B------:R-:W-:Y:S01]  /*cea0*/  F2FP.F16.F32.PACK_AB R96, R97, R96 ;  /* 0x000000606160723e */ /* 0x000fe200000000ff */
[----:B------:R-:W-:Y:S01]  /*ceb0*/  STSM.16.M88.4 [R42], R80 ;  /* 0x000000502a007844 */ /* 0x000fe20000000200 */
[----:B------:R-:W-:Y:S02]  /*cec0*/  MOV R44, R44 ;  /* 0x0000002c002c7202 */ /* 0x000fe40000000f00 */
[----:B------:R-:W-:Y:S02]  /*ced0*/  F2FP.F16.F32.PACK_AB R90, R93, R92 ;  /* 0x0000005c5d5a723e */ /* 0x000fe400000000ff */
[----:B------:R-:W-:-:S02]  /*cee0*/  F2FP.F16.F32.PACK_AB R91, R94, R91 ;  /* 0x0000005b5e5b723e */ /* 0x000fc400000000ff */
[----:B------:R-:W-:Y:S02]  /*cef0*/  F2FP.F16.F32.PACK_AB R97, R95, R98 ;  /* 0x000000625f61723e */ /* 0x000fe400000000ff */
[----:B------:R-:W-:Y:S01]  /*cf00*/  F2FP.F16.F32.PACK_AB R104, R105, R104 ;  /* 0x000000686968723e */ /* 0x000fe200000000ff */
[----:B------:R-:W-:Y:S01]  /*cf10*/  STSM.16.M88.4 [R44], R88 ;  /* 0x000000582c007844 */ /* 0x000fe20000000200 */
[----:B------:R-:W-:Y:S02]  /*cf20*/  MOV R46, R46 ;  /* 0x0000002e002e7202 */ /* 0x000fe40000000f00 */
[----:B------:R-:W-:Y:S02]  /*cf30*/  F2FP.F16.F32.PACK_AB R98, R101, R100 ;  /* 0x000000646562723e */ /* 0x000fe400000000ff */
[----:B------:R-:W-:Y:S02]  /*cf40*/  F2FP.F16.F32.PACK_AB R99, R102, R99 ;  /* 0x000000636663723e */ /* 0x000fe400000000ff */
[----:B------:R-:W-:-:S02]  /*cf50*/  F2FP.F16.F32.PACK_AB R105, R107, R106 ;  /* 0x0000006a6b69723e */ /* 0x000fc400000000ff */
[----:B------:R-:W-:Y:S01]  /*cf60*/  F2FP.F16.F32.PACK_AB R112, R113, R112 ;  /* 0x000000707170723e */ /* 0x000fe200000000ff */
[----:B------:R-:W-:Y:S01]  /*cf70*/  STSM.16.M88.4 [R46], R96 ;  /* 0x000000602e007844 */ /* 0x000fe20000000200 */
[----:B------:R-:W-:Y:S02]  /*cf80*/  LOP3.LUT R54, R54, R55, RZ, 0x3c, !PT ;  /* 0x0000003736367212 */ /* 0x000fe400078e3cff */
[----:B------:R-:W-:Y:S02]  /*cf90*/  MOV R48, R48 ;  /* 0x0000003000307202 */ /* 0x000fe40000000f00 */
[----:B------:R-:W-:Y:S02]  /*cfa0*/  F2FP.F16.F32.PACK_AB R106, R109, R108 ;  /* 0x0000006c6d6a723e */ /* 0x000fe400000000ff */
[----:B------:R-:W-:Y:S02]  /*cfb0*/  F2FP.F16.F32.PACK_AB R107, R111, R110 ;  /* 0x0000006e6f6b723e */ /* 0x000fe400000000ff */
[----:B------:R-:W-:-:S02]  /*cfc0*/  F2FP.F16.F32.PACK_AB R113, R115, R114 ;  /* 0x000000727371723e */ /* 0x000fc400000000ff */
[----:B------:R-:W-:Y:S01]  /*cfd0*/  F2FP.F16.F32.PACK_AB R120, R121, R120 ;  /* 0x000000787978723e */ /* 0x000fe200000000ff */
[----:B------:R-:W-:Y:S01]  /*cfe0*/  STSM.16.M88.4 [R48], R104 ;  /* 0x0000006830007844 */ /* 0x000fe20000000200 */
[----:B------:R-:W-:Y:S02]  /*cff0*/  IADD3.X R55, RZ, R201, RZ, P2, !PT ;  /* 0x000000c9ff377210 */ /* 0x000fe400017fe4ff */
[----:B------:R-:W-:Y:S02]  /*d000*/  F2FP.F16.F32.PACK_AB R114, R117, R116 ;  /* 0x000000747572723e */ /* 0x000fe400000000ff */
[----:B------:R-:W-:Y:S02]  /*d010*/  F2FP.F16.F32.PACK_AB R115, R119, R118 ;  /* 0x000000767773723e */ /* 0x000fe400000000ff */
[----:B------:R-:W-:Y:S02]  /*d020*/  F2FP.F16.F32.PACK_AB R121, R123, R122 ;  /* 0x0000007a7b79723e */ /* 0x000fe400000000ff */
[----:B------:R-:W-:Y:S01]  /*d030*/  F2FP.F16.F32.PACK_AB R128, R129, R128 ;  /* 0x000000808180723e */ /* 0x000fe200000000ff */
[----:B------:R-:W-:Y:S01]  /*d040*/  STSM.16.M88.4 [R30], R112 ;  /* 0x000000701e007844 */ /* 0x000fe20000000200 */
        /* <DEDUP_REMOVED lines=16> */
[----:B------:R-:W-:Y:S01]  /*d150*/  MOV R54, R54 ;  /* 0x0000003600367202 */ /* 0x000fe20000000f00 */
[----:B------:R-:W-:Y:S01]  /*d160*/  STSM.16.M88.4 [R52], R136 ;  /* 0x0000008834007844 */ /* 0x000fe20000000200 */
[----:B------:R-:W-:Y:S02]  /*d170*/  F2FP.F16.F32.PACK_AB R146, R149, R148 ;  /* 0x000000949592723e */ /* 0x000fe400000000ff */
[----:B------:R-:W-:Y:S02]  /*d180*/  F2FP.F16.F32.PACK_AB R147, R151, R150 ;  /* 0x000000969793723e */ /* 0x000fe400000000ff */
[C---:B------:R-:W-:Y:S02]  /*d190*/  ISETP.GE.OR P0, PT, R103.reuse, UR10, P0 ;  /* 0x0000000a67007c0c */ /* 0x040fe40008706670 */
[----:B------:R-:W-:Y:S01]  /*d1a0*/  SHF.R.S32.HI R3, RZ, 0x1f, R103 ;  /* 0x0000001fff037819 */ /* 0x000fe20000011467 */
[----:B------:R-:W-:Y:S01]  /*d1b0*/  STSM.16.M88.4 [R54], R144 ;  /* 0x0000009036007844 */ /* 0x000fe20000000200 */
[----:B------:R-:W-:Y:S01]  /*d1c0*/  IADD3 R103, P2, R103, R20, RZ ;  /* 0x0000001467677210 */ /* 0x000fe20007f5e0ff */
[----:B------:R-:W-:Y:S01]  /*d1d0*/  @!PT LDS RZ, [RZ] ;  /* 0x00000000fffff984 */ /* 0x000fe20000000800 */
[----:B------:R-:W-:Y:S01]  /*d1e0*/  @!PT LDS RZ, [RZ] ;  /* 0x00000000fffff984 */ /* 0x000fe20000000800 */
[----:B------:R-:W-:Y:S01]  /*d1f0*/  @!PT LDS RZ, [RZ] ;  /* 0x00000000fffff984 */ /* 0x000fe20000000800 */
[----:B------:R-:W-:Y:S01]  /*d200*/  @!PT LDS RZ, [RZ] ;  /* 0x00000000fffff984 */ /* 0x000fe20000000800 */
[----:B------:R1:W-:Y:S06]  /*d210*/  MEMBAR.ALL.CTA ;  /* 0x0000000000007992 */ /* 0x0003ec0000008000 */
[----:B-1----:R-:W1:Y:S01]  /*d220*/  FENCE.VIEW.ASYNC.S ;  /* 0x00000000000073c6 */ /* 0x002e620000000000 */
[----:B------:R-:W-:Y:S01]  /*d230*/  IADD3.X R20, R3, R21, R4, P2, !PT ;  /* 0x0000001503147210 */ /* 0x000fe200017fe404 */
[----:B-1----:R-:W-:Y:S06]  /*d240*/  BAR.ARV 0x1, 0x120 ;  /* 0x0044800000007b1d */ /* 0x002fec0000002000 */
[C---:B------:R-:W-:Y:S01]  /*d250*/  LEA R4, P2, R103.reuse, UR6, 0x2 ;  /* 0x0000000667047c11 */ /* 0x040fe2000f8410ff */
[----:B------:R-:W1:Y:S03]  /*d260*/  SHFL.IDX PT, R3, R211, RZ, 0x1f ;  /* 0x00001fffd3037589 */ /* 0x000e6600000e0000 */
[----:B------:R-:W-:-:S05]  /*d270*/  LEA.HI.X R5, R103, UR7, R20, 0x2, P2 ;  /* 0x0000000767057c11 */ /* 0x000fca00090f1414 */
[----:B------:R2:W-:Y:S04]  /*d280*/  @!P0 STG.E desc[UR12][R4.64], R2 ;  /* 0x0000000204008986 */ /* 0x0005e8000c10190c */
[----:B------:R2:W-:Y:S01]  /*d290*/  @!P1 STG.E desc[UR12][R4.64+0x20], R0 ;  /* 0x0000200004009986 */ /* 0x0005e2000c10190c */
[----:B-1----:R-:W-:-:S13]  /*d2a0*/  ISETP.NE.AND P0, PT, R3, 0x7, PT ;  /* 0x000000070300780c */ /* 0x002fda0003f05270 */
[----:B--2---:R-:W-:Y:S05]  /*d2b0*/  @P0 BRA `(.L_x_972) ;  /* 0x0000000c00180947 */ /* 0x004fea0003800000 */
        /* <DEDUP_REMOVED lines=31> */
.L_x_974:
[----:B------:R-:W-:Y:S05]  /*d4b0*/  BSYNC B0 ;  /* 0x0000000000007941 */ /* 0x000fea0003800000 */
.L_x_973:
[----:B------:R-:W-:Y:S05]  /*d4c0*/  BRA `(.L_x_972) ;  /* 0x0000000800947947 */ /* 0x000fea0003800000 */
.L_x_971:
[----:B------:R-:W1:Y:S01]  /*d4d0*/  LDC.64 R8, c[0x0][0xae0] ;  /* 0x0002b800ff087b82 */ /* 0x000e620000000a00 */
[----:B------:R-:W-:Y:S01]  /*d4e0*/  ISETP.GT.AND P0, PT, R213, 0x7f, PT ;  /* 0x0000007fd500780c */ /* 0x000fe20003f04270 */
[----:B------:R-:W-:Y:S01]  /*d4f0*/  USHF.R.S32.HI UR5, URZ, 0x1f, UR43 ;  /* 0x0000001f3f057899 */ /* 0x000fe2000801142b */
[--C-:B------:R-:W-:Y:S01]  /*d500*/  SHF.R.S32.HI R203, RZ, 0x1f, R202.reuse ;  /* 0x0000001fffcb7819 */ /* 0x100fe200000114ca */
[----:B------:R-:W-:Y:S01]  /*d510*/  USHF.R.S32.HI UR6, URZ, 0x1f, UR44 ;  /* 0x0000001f3f067899 */ /* 0x000fe2000801142c */
[----:B------:R-:W-:Y:S03]  /*d520*/  BSSY B0, `(.L_x_975) ;  /* 0x000001d000007945 */ /* 0x000fe60003800000 */
[----:B------:R-:W2:Y:S08]  /*d530*/  LDC R14, c[0x0][0xdac] ;  /* 0x00036b00ff0e7b82 */ /* 0x000eb00000000800 */
[----:B------:R-:W3:Y:S01]  /*d540*/  LDC.64 R10, c[0x0][0xae8] ;  /* 0x0002ba00ff0a7b82 */ /* 0x000ee20000000a00 */
[----:B-1----:R-:W-:-:S04]  /*d550*/  IMAD.WIDE.U32 R6, R8, UR43, R202 ;  /* 0x0000002b08067c25 */ /* 0x002fc8000f8e00ca */
[----:B------:R-:W-:Y:S01]  /*d560*/  IMAD R8, R8, UR5, RZ ;  /* 0x0000000508087c24 */ /* 0x000fe2000f8e02ff */
[----:B------:R-:W-:Y:S06]  /*d570*/  @P0 BRA `(.L_x_976) ;  /* 0x00000000005c0947 */ /* 0x000fec0003800000 */
[----:B------:R-:W1:Y:S01]  /*d580*/  S2R R0, SR_TID.X ;  /* 0x0000000000007919 */ /* 0x000e620000002100 */
[----:B------:R-:W-:Y:S01]  /*d590*/  IMAD.U32 R2, RZ, RZ, UR42 ;  /* 0x0000002aff027e24 */ /* 0x000fe2000f8e00ff */
[----:B------:R-:W-:-:S04]  /*d5a0*/  ULDC UR7, c[0x0][0xa88] ;  /* 0x0002a20000077ab9 */ /* 0x000fc80000000800 */
[----:B-1----:R-:W-:-:S04]  /*d5b0*/  IADD3 R2, R2, -0x80, R0 ;  /* 0xffffff8002027810 */ /* 0x002fc80007ffe000 */
[----:B------:R-:W-:-:S13]  /*d5c0*/  ISETP.GE.AND P0, PT, R2, UR7, PT ;  /* 0x0000000702007c0c */ /* 0x000fda000bf06270 */
[----:B------:R-:W-:Y:S05]  /*d5d0*/  @P0 BRA `(.L_x_976) ;  /* 0x0000000000440947 */ /* 0x000fea0003800000 */
[----:B------:R-:W1:Y:S01]  /*d5e0*/  LDC.64 R4, c[0x0][0xb70] ;  /* 0x0002dc00ff047b82 */ /* 0x000e620000000a00 */
[----:B------:R-:W-:Y:S01]  /*d5f0*/  SHF.R.S32.HI R3, RZ, 0x1f, R2 ;  /* 0x0000001fff037819 */ /* 0x000fe20000011402 */
[----:B------:R-:W-:Y:S01]  /*d600*/  ULDC.64 UR8, c[0x0][0xb40] ;  /* 0x0002d00000087ab9 */ /* 0x000fe20000000a00 */
[----:B------:R-:W-:-:S05]  /*d610*/  ULDC.64 UR10, c[0x0][0x208] ;  /* 0x00008200000a7ab9 */ /* 0x000fca0000000a00 */
[----:B------:R-:W4:Y:S01]  /*d620*/  LDC.64 R12, c[0x0][0xb78] ;  /* 0x0002de00ff0c7b82 */ /* 0x000f220000000a00 */
[C---:B-1----:R-:W-:Y:S02]  /*d630*/  IMAD R0, R4.reuse, UR5, RZ ;  /* 0x0000000504007c24 */ /* 0x042fe4000f8e02ff */
[----:B------:R-:W-:-:S04]  /*d640*/  IMAD.WIDE.U32 R2, R4, UR43, R2 ;  /* 0x0000002b04027c25 */ /* 0x000fc8000f8e0002 */
[----:B------:R-:W-:Y:S02]  /*d650*/  IMAD R5, R5, UR43, R0 ;  /* 0x0000002b05057c24 */ /* 0x000fe4000f8e0200 */
[C---:B----4-:R-:W-:Y:S02]  /*d660*/  IMAD R0, R12.reuse, UR6, RZ ;  /* 0x000000060c007c24 */ /* 0x050fe4000f8e02ff */
[----:B------:R-:W-:Y:S02]  /*d670*/  IMAD.IADD R3, R3, 0x1, R5 ;  /* 0x0000000103037824 */ /* 0x000fe400078e0205 */
[----:B------:R-:W-:Y:S02]  /*d680*/  IMAD R5, R13, UR44, R0 ;  /* 0x0000002c0d057c24 */ /* 0x000fe4000f8e0200 */
[----:B------:R-:W-:-:S04]  /*d690*/  IMAD.WIDE.U32 R2, R12, UR44, R2 ;  /* 0x0000002c0c027c25 */ /* 0x000fc8000f8e0002 */
[----:B------:R-:W-:Y:S01]  /*d6a0*/  IMAD.IADD R3, R3, 0x1, R5 ;  /* 0x0000000103037824 */ /* 0x000fe200078e0205 */
[----:B------:R-:W-:-:S04]  /*d6b0*/  LEA R4, P0, R2, UR8, 0x2 ;  /* 0x0000000802047c11 */ /* 0x000fc8000f8010ff */
[----:B------:R-:W-:Y:S01]  /*d6c0*/  LEA.HI.X R5, R2, UR9, R3, 0x2, P0 ;  /* 0x0000000902057c11 */ /* 0x000fe200080f1403 */
[----:B------:R-:W-:-:S05]  /*d6d0*/  IMAD.MOV.U32 R3, RZ, RZ, -0x800000 ;  /* 0xff800000ff037424 */ /* 0x000fca00078e00ff */
[----:B------:R1:W-:Y:S03]  /*d6e0*/  STG.E desc[UR10][R4.64], R3 ;  /* 0x0000000304007986 */ /* 0x0003e6000c10190a */
.L_x_976:
[----:B------:R-:W-:Y:S05]  /*d6f0*/  BSYNC B0 ;  /* 0x0000000000007941 */ /* 0x000fea0003800000 */
.L_x_975:
[----:B------:R-:W-:Y:S01]  /*d700*/  R2UR UR7, R206 ;  /* 0x00000000ce0772ca */ /* 0x000fe200000e0000 */
[----:B------:R-:W-:Y:S01]  /*d710*/  ULDC UR5, c[0x0][0xa88] ;  /* 0x0002a20000057ab9 */ /* 0x000fe20000000800 */
[C---:B------:R-:W-:Y:S01]  /*d720*/  VIADD R0, R204.reuse, 0x20 ;  /* 0x00000020cc007836 */ /* 0x040fe20000000000 */
[----:B------:R-:W-:Y:S01]  /*d730*/  UIADD3 UR42, -UR42, UR5, URZ ;  /* 0x000000052a2a7290 */ /* 0x000fe2000fffe13f */
[----:B-1----:R-:W-:Y:S01]  /*d740*/  IMAD R3, R9, UR43, R8 ;  /* 0x0000002b09037c24 */ /* 0x002fe2000f8e0208 */
[----:B------:R-:W-:Y:S01]  /*d750*/  SHF.R.S32.HI R205, RZ, 0x1f, R204 ;  /* 0x0000001fffcd7819 */ /* 0x000fe200000114cc */
[----:B------:R-:W-:Y:S01]  /*d760*/  BSSY B0, `(.L_x_977) ;  /* 0x0000026000007945 */ /* 0x000fe20003800000 */
[C---:B------:R-:W-:Y:S01]  /*d770*/  IADD3 R2, R204.reuse, 0x40, RZ ;  /* 0x00000040cc027810 */ /* 0x040fe20007ffe0ff */
[----:B------:R-:W-:Y:S01]  /*d780*/  IMAD.IADD R7, R7, 0x1, R3 ;  /* 0x0000000107077824 */ /* 0x000fe200078e0203 */
[C---:B------:R-:W-:Y:S01]  /*d790*/  ISETP.GE.AND P2, PT, R204.reuse, UR42, PT ;  /* 0x0000002acc007c0c */ /* 0x040fe2000bf46270 */
[----:B------:R-:W-:Y:S01]  /*d7a0*/  VIADD R8, R204, 0x60 ;  /* 0x00000060cc087836 */ /* 0x000fe20000000000 */
[----:B------:R-:W-:Y:S01]  /*d7b0*/  ISETP.GE.AND P0, PT, R0, UR42, PT ;  /* 0x0000002a00007c0c */ /* 0x000fe2000bf06270 */
[C---:B---3--:R-:W-:Y:S01]  /*d7c0*/  IMAD R0, R10.reuse, UR6, RZ ;  /* 0x000000060a007c24 */ /* 0x048fe2000f8e02ff */
[----:B------:R-:W-:Y:S01]  /*d7d0*/  ULOP3.LUT UR5, URZ, UR7, URZ, 0x33, !UPT ;  /* 0x000000073f057292 */ /* 0x000fe2000f8e333f */
[----:B------:R-:W-:Y:S01]  /*d7e0*/  IMAD.WIDE.U32 R6, R10, UR44, R6 ;  /* 0x0000002c0a067c25 */ /* 0x000fe2000f8e0006 */
[----:B------:R-:W-:-:S03]  /*d7f0*/  ISETP.GE.AND P1, PT, R2, UR42, PT ;  /* 0x0000002a02007c0c */ /* 0x000fc6000bf26270 */
[----:B------:R-:W-:Y:S02]  /*d800*/  IMAD R3, R11, UR44, R0 ;  /* 0x0000002c0b037c24 */ /* 0x000fe4000f8e0200 */
[----:B--2---:R-:W-:Y:S02]  /*d810*/  VIADD R5, R14, UR5 ;  /* 0x000000050e057c36 */ /* 0x004fe40008000000 */
[----:B------:R-:W-:Y:S02]  /*d820*/  IMAD.IADD R11, R7, 0x1, R3 ;  /* 0x00000001070b7824 */ /* 0x000fe400078e0203 */
[----:B------:R-:W-:Y:S01]  /*d830*/  IMAD.WIDE R4, R5, 0x80, R204 ;  /* 0x0000008005047825 */ /* 0x000fe200078e02cc */
[----:B------:R-:W-:Y:S06]  /*d840*/  @P2 BRA `(.L_x_978) ;  /* 0x00000000005c2947 */ /* 0x000fec0003800000 */
[C---:B------:R-:W-:Y:S01]  /*d850*/  VIADD R0, R202.reuse, 0x40 ;  /* 0x00000040ca007836 */ /* 0x040fe20000000000 */
[----:B------:R-:W-:Y:S01]  /*d860*/  ULDC UR5, c[0x0][0xa8c] ;  /* 0x0002a30000057ab9 */ /* 0x000fe20000000800 */
[----:B------:R-:W-:Y:S01]  /*d870*/  VIADD R2, R202, 0x80 ;  /* 0x00000080ca027836 */ /* 0x000fe20000000000 */
[----:B------:R-:W-:Y:S01]  /*d880*/  ULDC.64 UR6, c[0x0][0xad8] ;  /* 0x0002b60000067ab9 */ /* 0x000fe20000000a00 */
[----:B------:R-:W-:Y:S01]  /*d890*/  MOV R3, R11 ;  /* 0x0000000b00037202 */ /* 0x000fe20000000f00 */
[----:B------:R-:W-:Y:S01]  /*d8a0*/  IMAD R9, R5, UR6, RZ ;  /* 0x0000000605097c24 */ /* 0x000fe2000f8e02ff */
[----:B------:R-:W-:Y:S01]  /*d8b0*/  ISETP.GE.AND P3, PT, R0, UR5, PT ;  /* 0x0000000500007c0c */ /* 0x000fe2000bf66270 */
[----:B------:R-:W-:Y:S01]  /*d8c0*/  VIADD R0, R202, 0xc0 ;  /* 0x000000c0ca007836 */ /* 0x000fe20000000000 */
[----:B------:R-:W-:Y:S01]  /*d8d0*/  ISETP.GE.AND P4, PT, R2, UR5, PT ;  /* 0x0000000502007c0c */ /* 0x000fe2000bf86270 */
[----:B------:R-:W-:Y:S01]  /*d8e0*/  IMAD.MOV.U32 R2, RZ, RZ, R6 ;  /* 0x000000ffff027224 */ /* 0x000fe200078e0006 */
[----:B------:R-:W-:Y:S01]  /*d8f0*/  ISETP.GE.AND P2, PT, R202, UR5, PT ;  /* 0x00000005ca007c0c */ /* 0x000fe2000bf46270 */
[----:B------:R-:W-:Y:S01]  /*d900*/  IMAD R9, R4, UR7, R9 ;  /* 0x0000000704097c24 */ /* 0x000fe2000f8e0209 */
[----:B------:R-:W-:Y:S01]  /*d910*/  ISETP.GE.AND P5, PT, R0, UR5, PT ;  /* 0x0000000500007c0c */ /* 0x000fe2000bfa6270 */
[----:B------:R-:W-:Y:S01]  /*d920*/  IMAD.WIDE.U32 R2, R4, UR6, R2 ;  /* 0x0000000604027c25 */ /* 0x000fe2000f8e0002 */
[----:B------:R-:W-:Y:S01]  /*d930*/  ULDC.64 UR6, c[0x0][0xa80] ;  /* 0x0002a00000067ab9 */ /* 0x000fe20000000a00 */
[----:B------:R-:W-:-:S02]  /*d940*/  ULDC.64 UR8, c[0x0][0x208] ;  /* 0x0000820000087ab9 */ /* 0x000fc40000000a00 */
[----:B------:R-:W-:Y:S01]  /*d950*/  IMAD.IADD R3, R3, 0x1, R9 ;  /* 0x0000000103037824 */ /* 0x000fe200078e0209 */
[----:B------:R-:W-:-:S04]  /*d960*/  LEA R12, P6, R2, UR6, 0x1 ;  /* 0x00000006020c7c11 */ /* 0x000fc8000f8c08ff */
[----:B------:R-:W-:-:S05]  /*d970*/  LEA.HI.X R13, R2, UR7, R3, 0x1, P6 ;  /* 0x00000007020d7c11 */ /* 0x000fca000b0f0c03 */
[----:B------:R1:W-:Y:S04]  /*d980*/  @!P2 STG.E.128 desc[UR8][R12.64], RZ ;  /* 0x000000ff0c00a986 */ /* 0x0003e8000c101d08 */
[----:B------:R1:W-:Y:S04]  /*d990*/  @!P3 STG.E.128 desc[UR8][R12.64+0x80], RZ ;  /* 0x000080ff0c00b986 */ /* 0x0003e8000c101d08 */
[----:B------:R1:W-:Y:S04]  /*d9a0*/  @!P4 STG.E.128 desc[UR8][R12.64+0x100], RZ ;  /* 0x000100ff0c00c986 */ /* 0x0003e8000c101d08 */
[----:B------:R1:W-:Y:S02]  /*d9b0*/  @!P5 STG.E.128 desc[UR8][R12.64+0x180], RZ ;  /* 0x000180ff0c00d986 */ /* 0x0003e4000c101d08 */
.L_x_978:
[----:B------:R-:W-:Y:S05]  /*d9c0*/  BSYNC B0 ;  /* 0x0000000000007941 */ /* 0x000fea0003800000 */
.L_x_977:
[----:B------:R-:W-:Y:S01]  /*d9d0*/  BSSY B0, `(.L_x_979) ;  /* 0x000001c000007945 */ /* 0x000fe20003800000 */
[----:B------:R-:W-:-:S03]  /*d9e0*/  ISETP.GE.AND P2, PT, R8, UR42, PT ;  /* 0x0000002a08007c0c */ /* 0x000fc6000bf46270 */
[----:B------:R-:W-:Y:S10]  /*d9f0*/  @P0 BRA `(.L_x_980) ;  /* 0x0000000000640947 */ /* 0x000ff40003800000 */
        /* <DEDUP_REMOVED lines=25> */
.L_x_980:
[----:B------:R-:W-:Y:S05]  /*db90*/  BSYNC B0 ;  /* 0x0000000000007941 */ /* 0x000fea0003800000 */
.L_x_979:
[----:B------:R-:W-:Y:S04]  /*dba0*/  BSSY B0, `(.L_x_981) ;  /* 0x000001b000007945 */ /* 0x000fe80003800000 */
[----:B------:R-:W-:Y:S05]  /*dbb0*/  @P1 BRA `(.L_x_982) ;  /* 0x0000000000641947 */ /* 0x000fea0003800000 */
[----:B--2---:R-:W-:Y:S01]  /*dbc0*/  IADD3 R9, P0, R4, 0x40, RZ ;  /* 0x0000004004097810 */ /* 0x004fe20007f1e0ff */
[C---:B------:R-:W-:Y:S01]  /*dbd0*/  VIADD R3, R202.reuse, 0x80 ;  /* 0x00000080ca037836 */ /* 0x040fe20000000000 */
[----:B------:R-:W-:Y:S01]  /*dbe0*/  IADD3 R2, R202, 0x40, RZ ;  /* 0x00000040ca027810 */ /* 0x000fe20007ffe0ff */
[----:B------:R-:W-:Y:S01]  /*dbf0*/  ULDC UR5, c[0x0][0xa8c] ;  /* 0x0002a30000057ab9 */ /* 0x000fe20000000800 */
        /* <DEDUP_REMOVED lines=21> */
.L_x_982:
[----:B------:R-:W-:Y:S05]  /*dd50*/  BSYNC B0 ;  /* 0x0000000000007941 */ /* 0x000fea0003800000 */
.L_x_981:
[----:B------:R-:W-:Y:S04]  /*dd60*/  BSSY B0, `(.L_x_972) ;  /* 0x000001b000007945 */ /* 0x000fe80003800000 */
[----:B------:R-:W-:Y:S05]  /*dd70*/  @P2 BRA `(.L_x_983) ;  /* 0x0000000000642947 */ /* 0x000fea0003800000 */
[----:B------:R-:W-:Y:S01]  /*dd80*/  IADD3 R7, P0, R4, 0x60, RZ ;  /* 0x0000006004077810 */ /* 0x000fe20007f1e0ff */
[----:B------:R-:W-:Y:S01]  /*dd90*/  ULDC UR5, c[0x0][0xa8c] ;  /* 0x0002a30000057ab9 */ /* 0x000fe20000000800 */
[C---:B------:R-:W-:Y:S01]  /*dda0*/  IADD3 R0, R202.reuse, 0x40, RZ ;  /* 0x00000040ca007810 */ /* 0x040fe20007ffe0ff */
[----:B------:R-:W-:Y:S01]  /*ddb0*/  ULDC.64 UR6, c[0x0][0xad8] ;  /* 0x0002b60000067ab9 */ /* 0x000fe20000000a00 */
[----:B------:R-:W-:Y:S01]  /*ddc0*/  IMAD.MOV.U32 R2, RZ, RZ, R6 ;  /* 0x000000ffff027224 */ /* 0x000fe200078e0006 */
[----:B------:R-:W-:Y:S01]  /*ddd0*/  ISETP.GE.AND P1, PT, R202, UR5, PT ;  /* 0x00000005ca007c0c */ /* 0x000fe2000bf26270 */
[----:B------:R-:W-:Y:S01]  /*dde0*/  IMAD.X R4, RZ, RZ, R5, P0 ;  /* 0x000000ffff047224 */ /* 0x000fe200000e0605 */
[----:B------:R-:W-:Y:S01]  /*ddf0*/  ISETP.GE.AND P2, PT, R0, UR5, PT ;  /* 0x0000000500007c0c */ /* 0x000fe2000bf46270 */
[----:B------:R-:W-:Y:S01]  /*de00*/  IMAD.MOV.U32 R3, RZ, RZ, R11 ;  /* 0x000000ffff037224 */ /* 0x000fe200078e000b */
[----:B------:R-:W-:Y:S01]  /*de10*/  ULDC.64 UR8, c[0x0][0x208] ;  /* 0x0000820000087ab9 */ /* 0x000fe20000000a00 */
[----:B------:R-:W-:-:S02]  /*de20*/  VIADD R5, R202, 0x80 ;  /* 0x00000080ca057836 */ /* 0x000fc40000000000 */
[----:B------:R-:W-:Y:S02]  /*de30*/  IMAD R4, R4, UR6, RZ ;  /* 0x0000000604047c24 */ /* 0x000fe4000f8e02ff */
        /* <DEDUP_REMOVED lines=13> */
.L_x_983:
[----:B------:R-:W-:Y:S05]  /*df10*/  BSYNC B0 ;  /* 0x0000000000007941 */ /* 0x000fea0003800000 */
.L_x_972:
[----:B------:R-:W5:Y:S02]  /*df20*/  LDC R0, c[0x0][0xda8] ;  /* 0x00036a00ff007b82 */ /* 0x000f640000000800 */
[----:B-----5:R-:W-:-:S13]  /*df30*/  ISETP.LE.AND P0, PT, R0, UR4, PT ;  /* 0x0000000400007c0c */ /* 0x020fda000bf03270 */
[----:B------:R-:W-:Y:S05]  /*df40*/  @!P0 BRA `(.L_x_984) ;  /* 0xffffff2c00a48947 */ /* 0x000fea000383ffff */
[----:B------:R-:W-:Y:S05]  /*df50*/  EXIT ;  /* 0x000000000000794d */ /* 0x000fea0003800000 */
.L_x_890:
[----:B------:R-:W-:-:S08]  /*df60*/  NOP ;  /* 0x0000000000007918 */ /* 0x000fd00000000000 */
[----:B-1----:R-:W1:-:S00]  /*df70*/  USETMAXREG.DEALLOC.CTAPOOL 0x18 ;  /* 0x00000018000079c8 */ /* 0x002e4000080e0500 */
[----:B-1----:R-:W-:-:S06]  /*df80*/  LOP3.LUT R0, R0, 0x3, RZ, 0xc0, !PT ;  /* 0x0000000300007812 */ /* 0x002fcc00078ec0ff */
[----:B------:R-:W1:Y:S02]  /*df90*/  SHFL.IDX PT, R0, R0, RZ, 0x1f ;  /* 0x00001fff00007589 */ /* 0x000e6400000e0000 */
[----:B-1----:R-:W-:-:S13]  /*dfa0*/  ISETP.NE.AND P0, PT, R0, RZ, PT ;  /* 0x000000ff0000720c */ /* 0x002fda0003f05270 */
[----:B------:R-:W-:Y:S05]  /*dfb0*/  @P0 EXIT ;  /* 0x000000000000094d */ /* 0x000fea0003800000 */
[----:B------:R-:W1:Y:S01]  /*dfc0*/  S2UR UR4, SR_CTAID.X ;  /* 0x00000000000479c3 */ /* 0x000e620000002500 */
[----:B------:R-:W-:Y:S01]  /*dfd0*/  UMOV UR49, URZ ;  /* 0x0000003f00317c82 */ /* 0x000fe20008000000 */
[----:B------:R-:W-:Y:S02]  /*dfe0*/  IMAD.MOV.U32 R16, RZ, RZ, RZ ;  /* 0x000000ffff107224 */ /* 0x000fe400078e00ff */
[----:B------:R-:W-:-:S04]  /*dff0*/  IMAD.MOV.U32 R17, RZ, RZ, 0x1 ;  /* 0x00000001ff117424 */ /* 0x000fc800078e00ff */
[----:B------:R-:W1:Y:S02]  /*e000*/  LDC R0, c[0x0][0xda8] ;  /* 0x00036a00ff007b82 */ /* 0x000e640000000800 */
[----:B-1----:R-:W-:-:S13]  /*e010*/  ISETP.LE.AND P0, PT, R0, UR4, PT ;  /* 0x0000000400007c0c */ /* 0x002fda000bf03270 */
[----:B------:R-:W-:Y:S05]  /*e020*/  @P0 BRA `(.L_x_985) ;  /* 0x00000034001c0947 */ /* 0x000fea0003800000 */
[----:B------:R-:W-:Y:S01]  /*e030*/  IMAD.U32 R19, RZ, RZ, UR4 ;  /* 0x00000004ff137e24 */ /* 0x000fe2000f8e00ff */
[----:B------:R-:W-:Y:S01]  /*e040*/  MOV R16, RZ ;  /* 0x000000ff00107202 */ /* 0x000fe20000000f00 */
[----:B------:R-:W-:Y:S01]  /*e050*/  IMAD.MOV.U32 R17, RZ, RZ, 0x1 ;  /* 0x00000001ff117424 */ /* 0x000fe200078e00ff */
[----:B------:R-:W-:Y:S01]  /*e060*/  ULDC UR50, c[0x0][0xc] ;  /* 0x0000030000327ab9 */ /* 0x000fe20000000800 */
[----:B------:R-:W-:Y:S01]  /*e070*/  ULDC.64 UR42, c[0x0][0x198] ;  /* 0x00006600002a7ab9 */ /* 0x000fe20000000a00 */
[----:B------:R-:W-:-:S05]  /*e080*/  UMOV UR49, URZ ;  /* 0x0000003f00317c82 */ /* 0x000fca0008000000 */
.L_x_1039:
[----:B------:R-:W-:Y:S01]  /*e090*/  ULDC UR8, c[0x0][0xdd0] ;  /* 0x0003740000087ab9 */ /* 0x000fe20000000800 */
[----:B-1----:R-:W1:Y:S01]  /*e0a0*/  LDC R0, c[0x0][0xde8] ;  /* 0x00037a00ff007b82 */ /* 0x002e620000000800 */
[C---:B------:R-:W-:Y:S01]  /*e0b0*/  R2UR UR6, R19.reuse ;  /* 0x00000000130672ca */ /* 0x040fe200000e0000 */
[----:B------:R-:W-:Y:S01]  /*e0c0*/  UISETP.NE.AND UP0, UPT, UR8, 0x1, UPT ;  /* 0x000000010800788c */ /* 0x000fe2000bf05270 */
[----:B------:R-:W-:-:S10]  /*e0d0*/  R2UR UR7, R19 ;  /* 0x00000000130772ca */ /* 0x000fd400000e0000 */
[----:B------:R-:W-:Y:S01]  /*e0e0*/  @UP0 ULDC UR4, c[0x0][0xdd4] ;  /* 0x0003750000040ab9 */ /* 0x000fe20000000800 */
[----:B------:R-:W-:Y:S01]  /*e0f0*/  @UP0 ULDC UR9, c[0x0][0xdd8] ;  /* 0x0003760000090ab9 */ /* 0x000fe20000000800 */
[----:B------:R-:W-:-:S04]  /*e100*/  UIMAD.WIDE.U32 UR4, UR6, UR4, URZ ;  /* 0x00000004060472a5 */ /* 0x000fc8000f8e003f */
[----:B------:R-:W-:-:S04]  /*e110*/  @UP0 USHF.R.U32.HI UR6, URZ, UR9, UR5 ;  /* 0x000000093f060299 */ /* 0x000fc80008011605 */
[----:B------:R-:W-:Y:S02]  /*e120*/  UIADD3 UR4, -UR6, URZ, URZ ;  /* 0x0000003f06047290 */ /* 0x000fe4000fffe13f */
[----:B-1----:R-:W-:Y:S02]  /*e130*/  ISETP.LE.AND P0, PT, R0, UR6, PT ;  /* 0x0000000600007c0c */ /* 0x002fe4000bf03270 */
[----:B------:R-:W-:-:S11]  /*e140*/  UIMAD UR8, UR8, UR4, UR7 ;  /* 0x00000004080872a4 */ /* 0x000fd6000f8e0207 */
[----:B------:R-:W-:Y:S05]  /*e150*/  @!P0 BRA `(.L_x_986) ;  /* 0x0000000000208947 */ /* 0x000fea0003800000 */
[----:B------:R-:W-:Y:S01]  /*e160*/  ULDC UR9, c[0x0][0xddc] ;  /* 0x0003770000097ab9 */ /* 0x000fe20000000800 */
[----:B------:R-:W-:Y:S01]  /*e170*/  UMOV UR7, UR8 ;  /* 0x0000000800077c82 */ /* 0x000fe20008000000 */
[----:B------:R-:W-:-:S11]  /*e180*/  UISETP.NE.AND UP0, UPT, UR9, 0x1, UPT ;  /* 0x000000010900788c */ /* 0x000fd6000bf05270 */
[----:B------:R-:W-:Y:S02]  /*e190*/  @UP0 ULDC.64 UR10, c[0x0][0xde0] ;  /* 0x00037800000a0ab9 */ /* 0x000fe40000000a00 */
[----:B------:R-:W-:-:S04]  /*e1a0*/  UIMAD.WIDE.U32 UR4, UR8, UR10, URZ ;  /* 0x0000000a080472a5 */ /* 0x000fc8000f8e003f */
[----:B------:R-:W-:-:S04]  /*e1b0*/  @UP0 USHF.R.U32.HI UR7, URZ, UR11, UR5 ;  /* 0x0000000b3f070299 */ /* 0x000fc80008011605 */
[----:B------:R-:W-:Y:S01]  /*e1c0*/  UIMAD UR4, UR7, UR9, URZ ;  /* 0x00000009070472a4 */ /* 0x000fe2000f8e023f */
[----:B------:R-:W-:Y:S11]  /*e1d0*/  BRA `(.L_x_987) ;  /* 0x00000000001c7947 */ /* 0x000ff60003800000 */
.L_x_986:
[----:B------:R-:W-:Y:S01]  /*e1e0*/  ULDC UR9, c[0x0][0xdc4] ;  /* 0x0003710000097ab9 */ /* 0x000fe20000000800 */
[----:B------:R-:W-:Y:S01]  /*e1f0*/  UMOV UR7, UR8 ;  /* 0x0000000800077c82 */ /* 0x000fe20008000000 */
[----:B------:R-:W-:-:S11]  /*e200*/  UISETP.NE.AND UP0, UPT, UR9, 0x1, UPT ;  /* 0x000000010900788c */ /* 0x000fd6000bf05270 */
[----:B------:R-:W-:Y:S02]  /*e210*/  @UP0 ULDC.64 UR10, c[0x0][0xdc8] ;  /* 0x00037200000a0ab9 */ /* 0x000fe40000000a00 */
[----:B------:R-:W-:-:S04]  /*e220*/  UIMAD.WIDE.U32 UR4, UR8, UR10, URZ ;  /* 0x0000000a080472a5 */ /* 0x000fc8000f8e003f */
[----:B------:R-:W-:-:S04]  /*e230*/  @UP0 USHF.R.U32.HI UR7, URZ, UR11, UR5 ;  /* 0x0000000b3f070299 */ /* 0x000fc80008011605 */
[----:B------:R-:W-:-:S12]  /*e240*/  UIMAD UR4, UR7, UR9, URZ ;  /* 0x00000009070472a4 */ /* 0x000fd8000f8e023f */
.L_x_987:
[----:B------:R-:W-:Y:S01]  /*e250*/  ULDC.64 UR10, c[0x0][0x3f8] ;  /* 0x0000fe00000a7ab9 */ /* 0x000fe20000000a00 */
[----:B------:R-:W-:Y:S02]  /*e260*/  UIADD3 UR8, UR8, -UR4, URZ ;  /* 0x8000000408087290 */ /* 0x000fe4000fffe03f */
[----:B------:R-:W-:Y:S02]  /*e270*/  UISETP.NE.U32.AND UP0, UPT, UR10, URZ, UPT ;  /* 0x0000003f0a00728c */ /* 0x000fe4000bf05070 */
[----:B------:R-:W-:Y:S01]  /*e280*/  ULOP3.LUT UR7, URZ, UR7, URZ, 0x33, !UPT ;  /* 0x000000073f077292 */ /* 0x000fe2000f8e333f */
[----:B------:R-:W-:Y:S01]  /*e290*/  ULDC UR10, c[0x0][0xdb8] ;  /* 0x00036e00000a7ab9 */ /* 0x000fe20000000800 */
[----:B------:R-:W-:Y:S01]  /*e2a0*/  ULDC.64 UR4, c[0x0][0x9e0] ;  /* 0x0002780000047ab9 */ /* 0x000fe20000000a00 */
[----:B------:R-:W-:Y:S01]  /*e2b0*/  UISETP.NE.AND UP1, UPT, UR10, 0x1, UPT ;  /* 0x000000010a00788c */ /* 0x000fe2000bf25270 */
[----:B------:R-:W-:Y:S01]  /*e2c0*/  ULDC UR9, c[0x0][0xdc4] ;  /* 0x0003710000097ab9 */ /* 0x000fe20000000800 */
[----:B------:R-:W-:Y:S01]  /*e2d0*/  ULDC UR45, c[0x0][0xdac] ;  /* 0x00036b00002d7ab9 */ /* 0x000fe20000000800 */
[----:B------:R-:W-:-:S02]  /*e2e0*/  UISETP.GE.AND UP2, UPT, UR5, 0x1, UPT ;  /* 0x000000010500788c */ /* 0x000fc4000bf46270 */
[----:B------:R-:W-:Y:S02]  /*e2f0*/  UIMAD UR9, UR6, UR9, UR8 ;  /* 0x00000009060972a4 */ /* 0x000fe4000f8e0208 */
[----:B------:R-:W-:Y:S02]  /*e300*/  UIADD3 UR45, UR7, UR45, URZ ;  /* 0x0000002d072d7290 */ /* 0x000fe4000fffe03f */
[----:B------:R-:W-:Y:S01]  /*e310*/  UISETP.NE.AND.EX UP0, UPT, UR11, URZ, UPT, UP0 ;  /* 0x0000003f0b00728c */ /* 0x000fe2000bf05300 */
[----:B------:R-:W-:Y:S01]  /*e320*/  PLOP3.LUT P1, PT, PT, PT, UP2, 0x80, 0x0 ;  /* 0x000000000000781c */ /* 0x000fe20003f2f028 */
[----:B------:R-:W-:Y:S01]  /*e330*/  @UP1 ULDC UR6, c[0x0][0xdbc] ;  /* 0x00036f0000061ab9 */ /* 0x000fe20000000800 */
[----:B------:R-:W-:Y:S02]  /*e340*/  USHF.L.U32 UR45, UR45, 0x7, URZ ;  /* 0x000000072d2d7899 */ /* 0x000fe4000800063f */
[----:B------:R-:W-:Y:S01]  /*e350*/  UIMAD.WIDE.U32 UR6, UR9, UR6, URZ ;  /* 0x00000006090672a5 */ /* 0x000fe2000f8e003f */
[----:B------:R-:W-:Y:S01]  /*e360*/  ULDC UR11, c[0x0][0x404] ;  /* 0x00010100000b7ab9 */ /* 0x000fe20000000800 */
[----:B------:R-:W-:Y:S01]  /*e370*/  ULDC UR12, c[0x0][0x288] ;  /* 0x0000a200000c7ab9 */ /* 0x000fe20000000800 */
[----:B------:R-:W-:Y:S01]  /*e380*/  @UP1 ULDC UR14, c[0x0][0xdc0] ;  /* 0x00037000000e1ab9 */ /* 0x000fe20000000800 */
[----:B------:R-:W-:Y:S01]  /*e390*/  UMOV UR47, UR9 ;  /* 0x00000009002f7c82 */ /* 0x000fe20008000000 */
[----:B------:R-:W-:-:S02]  /*e3a0*/  USEL UR11, UR11, 0x1, UP0 ;  /* 0x000000010b0b7887 */ /* 0x000fc40008000000 */
[----:B------:R-:W-:Y:S02]  /*e3b0*/  UIADD3 UR8, UR45, 0x80, -UR12 ;  /* 0x000000802d087890 */ /* 0x000fe4000fffe80c */
[----:B------:R-:W-:Y:S01]  /*e3c0*/  @UP1 USHF.R.U32.HI UR47, URZ, UR14, UR7 ;  /* 0x0000000e3f2f1299 */ /* 0x000fe20008011607 */
[----:B------:R-:W-:Y:S02]  /*e3d0*/  ULDC UR13, c[0x0][0x2e0] ;  /* 0x0000b800000d7ab9 */ /* 0x000fe40000000800 */
[----:B------:R-:W-:Y:S02]  /*e3e0*/  UIMAD UR6, UR11, UR13, UR8 ;  /* 0x0000000d0b0672a4 */ /* 0x000fe4000f8e0208 */
[----:B------:R-:W-:Y:S02]  /*e3f0*/  UIADD3 UR46, -UR47, URZ, URZ ;  /* 0x0000003f2f2e7290 */ /* 0x000fe4000fffe13f */
[----:B------:R-:W-:Y:S02]  /*e400*/  UIADD3 UR4, UR6, UR4, URZ ;  /* 0x0000000406047290 */ /* 0x000fe4000fffe03f */
[----:B------:R-:W-:Y:S01]  /*e410*/  UIMAD UR46, UR10, UR46, UR9 ;  /* 0x0000002e0a2e72a4 */ /* 0x000fe2000f8e0209 */
[----:B------:R-:W-:Y:S11]  /*e420*/  @!P1 BRA `(.L_x_988) ;  /* 0x0000000000449947 */ /* 0x000ff60003800000 */
        /* <DEDUP_REMOVED lines=10> */
.L_x_989:
[----:B------:R-:W-:-:S11]  /*e4d0*/  UISETP.NE.AND UP0, UPT, UR5, 0x1, UPT ;  /* 0x000000010500788c */ /* 0x000fd6000bf05270 */
[----:B------:R-:W-:Y:S02]  /*e4e0*/  @UP0 ULDC.64 UR14, c[0x0][0x9e8] ;  /* 0x00027a00000e0ab9 */ /* 0x000fe40000000a00 */
[----:B------:R-:W-:-:S04]  /*e4f0*/  UIMAD.WIDE.U32 UR6, UR8, UR14, URZ ;  /* 0x0000000e080672a5 */ /* 0x000fc8000f8e003f */
[----:B------:R-:W-:-:S12]  /*e500*/  @UP0 USHF.R.U32.HI UR8, URZ, UR15, UR7 ;  /* 0x0000000f3f080299 */ /* 0x000fd80008011607 */
.L_x_990:
[----:B------:R-:W-:-:S04]  /*e510*/  UIMAD UR8, UR8, UR5, UR5 ;  /* 0x00000005080872a4 */ /* 0x000fc8000f8e0205 */
[----:B------:R-:W-:-:S04]  /*e520*/  UISETP.LT.AND UP0, UPT, UR4, UR8, UPT ;  /* 0x000000080400728c */ /* 0x000fc8000bf01270 */
[----:B------:R-:W-:-:S12]  /*e530*/  USEL UR4, UR4, UR8, UP0 ;  /* 0x0000000804047287 */ /* 0x000fd80008000000 */
.L_x_988:
[----:B------:R-:W-:Y:S02]  /*e540*/  UIMAD UR7, UR11, UR13, 0x3f ;  /* 0x0000003f0b0774a4 */ /* 0x000fe4000f8e020d */
[----:B------:R-:W-:Y:S02]  /*e550*/  UIADD3 UR4, UR4, 0x3f, URZ ;  /* 0x0000003f04047890 */ /* 0x000fe4000fffe03f */
[----:B------:R-:W-:Y:S02]  /*e560*/  USHF.R.S32.HI UR8, URZ, 0x1f, UR7 ;  /* 0x0000001f3f087899 */ /* 0x000fe40008011407 */
[----:B------:R-:W-:Y:S02]  /*e570*/  USHF.R.S32.HI UR6, URZ, 0x1f, UR4 ;  /* 0x0000001f3f067899 */ /* 0x000fe40008011404 */
[----:B------:R-:W-:Y:S02]  /*e580*/  ULEA.HI UR8, UR8, UR7, URZ, 0x6 ;  /* 0x0000000708087291 */ /* 0x000fe4000f8f303f */
[----:B------:R-:W-:-:S02]  /*e590*/  ULEA.HI UR6, UR6, UR4, URZ, 0x6 ;  /* 0x0000000406067291 */ /* 0x000fc4000f8f303f */
[----:B------:R-:W-:Y:S02]  /*e5a0*/  UIADD3 UR4, UR45, -UR12, URZ ;  /* 0x8000000c2d047290 */ /* 0x000fe4000fffe03f */
[----:B------:R-:W-:Y:S02]  /*e5b0*/  USHF.R.S32.HI UR48, URZ, 0x6, UR8 ;  /* 0x000000063f307899 */ /* 0x000fe40008011408 */
[----:B------:R-:W-:Y:S02]  /*e5c0*/  USHF.R.S32.HI UR6, URZ, 0x6, UR6 ;  /* 0x000000063f067899 */ /* 0x000fe40008011406 */
[----:B------:R-:W-:Y:S02]  /*e5d0*/  UIMAD UR4, UR11, UR13, UR4 ;  /* 0x0000000d0b0472a4 */ /* 0x000fe4000f8e0204 */
[----:B------:R-:W-:Y:S01]  /*e5e0*/  UISETP.LT.AND UP0, UPT, UR48, UR6, UPT ;  /* 0x000000063000728c */ /* 0x000fe2000bf01270 */
[----:B------:R-:W-:Y:S02]  /*e5f0*/  ULDC UR8, c[0x0][0x9dc] ;  /* 0x0002770000087ab9 */ /* 0x000fe40000000800 */
[----:B------:R-:W-:-:S02]  /*e600*/  UIADD3 UR8, UR4, -UR8, URZ ;  /* 0x8000000804087290 */ /* 0x000fc4000fffe03f */
[----:B------:R-:W-:Y:S01]  /*e610*/  USEL UR48, UR48, UR6, UP0 ;  /* 0x0000000630307287 */ /* 0x000fe20008000000 */
[----:B------:R-:W-:Y:S11]  /*e620*/  @!P1 BRA `(.L_x_991) ;  /* 0x0000000000449947 */ /* 0x000ff60003800000 */
        /* <DEDUP_REMOVED lines=10> */
.L_x_992:
[----:B------:R-:W-:-:S11]  /*e6d0*/  UISETP.NE.AND UP0, UPT, UR5, 0x1, UPT ;  /* 0x000000010500788c */ /* 0x000fd6000bf05270 */
[----:B------:R-:W-:Y:S02]  /*e6e0*/  @UP0 ULDC.64 UR10, c[0x0][0x9e8] ;  /* 0x00027a00000a0ab9 */ /* 0x000fe40000000a00 */
[----:B------:R-:W-:-:S04]  /*e6f0*/  UIMAD.WIDE.U32 UR6, UR4, UR10, URZ ;  /* 0x0000000a040672a5 */ /* 0x000fc8000f8e003f */
[----:B------:R-:W-:-:S12]  /*e700*/  @UP0 USHF.R.U32.HI UR4, URZ, UR11, UR7 ;  /* 0x0000000b3f040299 */ /* 0x000fd80008011607 */
.L_x_993:
[----:B------:R-:W-:-:S04]  /*e710*/  UIMAD UR4, UR4, UR5, URZ ;  /* 0x00000005040472a4 */ /* 0x000fc8000f8e023f */
[----:B------:R-:W-:-:S04]  /*e720*/  UISETP.LT.AND UP0, UPT, UR8, UR4, UPT ;  /* 0x000000040800728c */ /* 0x000fc8000bf01270 */
[----:B------:R-:W-:-:S12]  /*e730*/  USEL UR8, UR8, UR4, !UP0 ;  /* 0x0000000408087287 */ /* 0x000fd8000c000000 */
.L_x_991:
[----:B------:R-:W-:Y:S01]  /*e740*/  USHF.R.S32.HI UR4, URZ, 0x1f, UR8 ;  /* 0x0000001f3f047899 */ /* 0x000fe20008011408 */
[----:B------:R-:W-:Y:S03]  /*e750*/  BSSY B6, `(.L_x_994) ;  /* 0x00002c3000067945 */ /* 0x000fe60003800000 */
[----:B------:R-:W-:-:S04]  /*e760*/  ULEA.HI UR4, UR4, UR8, URZ, 0x6 ;  /* 0x0000000804047291 */ /* 0x000fc8000f8f303f */
[----:B------:R-:W-:-:S04]  /*e770*/  USHF.R.S32.HI UR4, URZ, 0x6, UR4 ;  /* 0x000000063f047899 */ /* 0x000fc80008011404 */
[----:B------:R-:W-:-:S04]  /*e780*/  UISETP.LT.AND UP0, UPT, URZ, UR4, UPT ;  /* 0x000000043f00728c */ /* 0x000fc8000bf01270 */
[----:B------:R-:W-:-:S04]  /*e790*/  USEL UR41, URZ, UR4, !UP0 ;  /* 0x000000043f297287 */ /* 0x000fc8000c000000 */
[----:B------:R-:W-:-:S06]  /*e7a0*/  UISETP.GT.AND UP0, UPT, UR48, UR41, UPT ;  /* 0x000000293000728c */ /* 0x000fcc000bf04270 */
[----:B------:R-:W-:-:S13]  /*e7b0*/  PLOP3.LUT P0, PT, PT, PT, UP0, 0x80, 0x0 ;  /* 0x000000000000781c */ /* 0x000fda0003f0f008 */
[----:B------:R-:W-:Y:S05]  /*e7c0*/  @P0 BRA `(.L_x_995) ;  /* 0x00000000004c0947 */ /* 0x000fea0003800000 */
[----:B------:R-:W1:Y:S01]  /*e7d0*/  S2R R0, SR_TID.X ;  /* 0x0000000000007919 */ /* 0x000e620000002100 */
[----:B------:R-:W-:Y:S01]  /*e7e0*/  IMAD.MOV.U32 R13, RZ, RZ, R19 ;  /* 0x000000ffff0d7224 */ /* 0x000fe200078e0013 */
        /* <DEDUP_REMOVED lines=15> */
[----:B-1----:R-:W-:Y:S01]  /*e8e0*/  IADD3 R13, R0, UR50, R13 ;  /* 0x00000032000d7c10 */ /* 0x002fe2000fffe00d */
[----:B------:R-:W-:Y:S06]  /*e8f0*/  BRA `(.L_x_996) ;  /* 0x0000002800a07947 */ /* 0x000fec0003800000 */
.L_x_995:
[----:B------:R-:W1:Y:S01]  /*e900*/  S2UR UR4, SR_CgaCtaId ;  /* 0x00000000000479c3 */ /* 0x000e620000008800 */
[----:B------:R-:W-:Y:S02]  /*e910*/  UMOV UR40, 0x400 ;  /* 0x0000040000287882 */ /* 0x000fe40000000000 */
[----:B-1----:R-:W-:-:S04]  /*e920*/  ULEA UR40, UR4, UR40, 0x18 ;  /* 0x0000002804287291 */ /* 0x002fc8000f8ec03f */
[----:B------:R-:W-:-:S04]  /*e930*/  UIADD3 UR4, UR40, 0x20400, URZ ;  /* 0x0002040028047890 */ /* 0x000fc8000fffe03f */
[----:B------:R-:W-:-:S06]  /*e940*/  ULOP3.LUT UP0, URZ, UR4, 0x3ff, URZ, 0xc0, !UPT ;  /* 0x000003ff043f7892 */ /* 0x000fcc000f80c03f */
[----:B------:R-:W-:-:S13]  /*e950*/  PLOP3.LUT P0, PT, PT, PT, UP0, 0x80, 0x0 ;  /* 0x000000000000781c */ /* 0x000fda0003f0f008 */
[----:B------:R-:W-:Y:S05]  /*e960*/  @!P0 BRA `(.L_x_997) ;  /* 0x0000000000408947 */ /* 0x000fea0003800000 */
[----:B------:R-:W-:Y:S01]  /*e970*/  MOV R2, 0x0 ;  /* 0x0000000000027802 */ /* 0x000fe20000000f00 */
[----:B------:R-:W-:Y:S01]  /*e980*/  ULDC.64 UR6, c[0x4][0x1b8] ;  /* 0x01006e0000067ab9 */ /* 0x000fe20000000a00 */
[----:B------:R-:W-:Y:S01]  /*e990*/  ULDC.64 UR8, c[0x4][0x1c0] ;  /* 0x0100700000087ab9 */ /* 0x000fe20000000a00 */
[----:B------:R-:W-:Y:S01]  /*e9a0*/  ULDC.64 UR4, c[0x4][0x140] ;  /* 0x0100500000047ab9 */ /* 0x000fe20000000a00 */
[----:B------:R-:W-:Y:S01]  /*e9b0*/  IMAD.U32 R4, RZ, RZ, UR6 ;  /* 0x00000006ff047e24 */ /* 0x000fe2000f8e00ff */
[----:B------:R-:W-:Y:S01]  /*e9c0*/  MOV R12, 0x1 ;  /* 0x00000001000c7802 */ /* 0x000fe20000000f00 */
[----:B------:R-:W1:Y:S01]  /*e9d0*/  LDC.64 R2, c[0x4][R2] ;  /* 0x0100000002027b82 */ /* 0x000e620000000a00 */
[----:B------:R-:W-:Y:S02]  /*e9e0*/  IMAD.U32 R5, RZ, RZ, UR7 ;  /* 0x00000007ff057e24 */ /* 0x000fe4000f8e00ff */
[----:B------:R-:W-:Y:S02]  /*e9f0*/  IMAD.U32 R6, RZ, RZ, UR8 ;  /* 0x00000008ff067e24 */ /* 0x000fe4000f8e00ff */
[----:B------:R-:W-:-:S02]  /*ea00*/  IMAD.U32 R7, RZ, RZ, UR9 ;  /* 0x00000009ff077e24 */ /* 0x000fc4000f8e00ff */
[----:B------:R-:W-:Y:S02]  /*ea10*/  IMAD.U32 R10, RZ, RZ, UR4 ;  /* 0x00000004ff0a7e24 */ /* 0x000fe4000f8e00ff */
[----:B------:R-:W-:Y:S02]  /*ea20*/  IMAD.U32 R11, RZ, RZ, UR5 ;  /* 0x00000005ff0b7e24 */ /* 0x000fe4000f8e00ff */
[----:B------:R-:W-:Y:S02]  /*ea30*/  IMAD.MOV.U32 R8, RZ, RZ, 0x70 ;  /* 0x00000070ff087424 */ /* 0x000fe400078e00ff */
[----:B------:R-:W-:-:S07]  /*ea40*/  IMAD.MOV.U32 R13, RZ, RZ, RZ ;  /* 0x000000ffff0d7224 */ /* 0x000fce00078e00ff */
[----:B------:R-:W-:-:S07]  /*ea50*/  LEPC R20, `(.L_x_997) ;  /* 0x000000001014794e */ /* 0x000fce0000000000 */
[----:B-1----:R-:W-:Y:S05]  /*ea60*/  CALL.ABS.NOINC R2 ;  /* 0x0000000002007343 */ /* 0x002fea0003c00000 */
.L_x_997:
        /* <DEDUP_REMOVED lines=8> */
[----:B------:R1:W2:Y:S01]  /*eaf0*/  LDC.64 R2, c[0x4][R18] ;  /* 0x0100000012027b82 */ /* 0x0002a20000000a00 */
[----:B------:R-:W-:Y:S01]  /*eb00*/  IMAD.U32 R4, RZ, RZ, UR6 ;  /* 0x00000006ff047e24 */ /* 0x000fe2000f8e00ff */
[----:B------:R-:W-:Y:S01]  /*eb10*/  MOV R12, 0x1 ;  /* 0x00000001000c7802 */ /* 0x000fe20000000f00 */
[----:B------:R-:W-:Y:S02]  /*eb20*/  IMAD.U32 R5, RZ, RZ, UR7 ;  /* 0x00000007ff057e24 */ /* 0x000fe4000f8e00ff */
[----:B------:R-:W-:Y:S02]  /*eb30*/  IMAD.U32 R6, RZ, RZ, UR8 ;  /* 0x00000008ff067e24 */ /* 0x000fe4000f8e00ff */
[----:B------:R-:W-:-:S02]  /*eb40*/  IMAD.U32 R7, RZ, RZ, UR9 ;  /* 0x00000009ff077e24 */ /* 0x000fc4000f8e00ff */
[----:B------:R-:W-:Y:S02]  /*eb50*/  IMAD.U32 R10, RZ, RZ, UR4 ;  /* 0x00000004ff0a7e24 */ /* 0x000fe4000f8e00ff */
[----:B------:R-:W-:Y:S02]  /*eb60*/  IMAD.U32 R11, RZ, RZ, UR5 ;  /* 0x00000005ff0b7e24 */ /* 0x000fe4000f8e00ff */
[----:B------:R-:W-:Y:S02]  /*eb70*/  IMAD.MOV.U32 R8, RZ, RZ, 0x70 ;  /* 0x00000070ff087424 */ /* 0x000fe400078e00ff */
[----:B-1----:R-:W-:-:S07]  /*eb80*/  IMAD.MOV.U32 R13, RZ, RZ, RZ ;  /* 0x000000ffff0d7224 */ /* 0x002fce00078e00ff */
[----:B------:R-:W-:-:S07]  /*eb90*/  LEPC R20, `(.L_x_999) ;  /* 0x000000001014794e */ /* 0x000fce0000000000 */
[----:B--2---:R-:W-:Y:S05]  /*eba0*/  CALL.ABS.NOINC R2 ;  /* 0x0000000002007343 */ /* 0x004fea0003c00000 */
.L_x_999:
[----:B------:R1:W2:Y:S01]  /*ebb0*/  LDC.64 R2, c[0x4][R18] ;  /* 0x0100000012027b82 */ /* 0x0002a20000000a00 */
[----:B------:R-:W-:Y:S01]  /*ebc0*/  ULDC.64 UR6, c[0x4][0x1b8] ;  /* 0x01006e0000067ab9 */ /* 0x000fe20000000a00 */
[----:B------:R-:W-:Y:S01]  /*ebd0*/  ULDC.64 UR8, c[0x4][0x1c0] ;  /* 0x0100700000087ab9 */ /* 0x000fe20000000a00 */
[----:B------:R-:W-:Y:S01]  /*ebe0*/  ULDC.64 UR4, c[0x4][0x150] ;  /* 0x0100540000047ab9 */ /* 0x000fe20000000a00 */
        /* <DEDUP_REMOVED lines=11> */
.L_x_998:
[----:B------:R-:W-:Y:S01]  /*eca0*/  ULDC.64 UR4, c[0x0][0x9f8] ;  /* 0x00027e0000047ab9 */ /* 0x000fe20000000a00 */
[----:B------:R-:W-:Y:S01]  /*ecb0*/  IMAD.U32 R5, RZ, RZ, UR47 ;  /* 0x0000002fff057e24 */ /* 0x000fe2000f8e00ff */
[----:B------:R-:W-:Y:S01]  /*ecc0*/  ISETP.NE.U32.AND P0, PT, RZ, UR4, PT ;  /* 0x00000004ff007c0c */ /* 0x000fe2000bf05070 */
[----:B------:R-:W-:Y:S01]  /*ecd0*/  IMAD.U32 R0, RZ, RZ, UR47 ;  /* 0x0000002fff007e24 */ /* 0x000fe2000f8e00ff */
[----:B------:R-:W-:Y:S01]  /*ece0*/  ULDC.64 UR6, c[0x0][0x208] ;  /* 0x0000820000067ab9 */ /* 0x000fe20000000a00 */
[----:B------:R-:W1:Y:S01]  /*ecf0*/  LDC R4, c[0x0][0x428] ;  /* 0x00010a00ff047b82 */ /* 0x000e620000000800 */
[----:B------:R-:W-:Y:S01]  /*ed00*/  ISETP.NE.AND.EX P0, PT, RZ, UR5, PT, P0 ;  /* 0x00000005ff007c0c */ /* 0x000fe2000bf05300 */
[----:B------:R-:W2:-:S12]  /*ed10*/  S2R R18, SR_TID.X ;  /* 0x0000000000127919 */ /* 0x000e980000002100 */
[----:B------:R-:W3:Y:S02]  /*ed20*/  @P0 LDC.64 R2, c[0x0][0x9f8] ;  /* 0x00027e00ff020b82 */ /* 0x000ee40000000a00 */
[----:B---3--:R-:W-:-:S05]  /*ed30*/  @P0 IMAD.WIDE R2, R5, 0x4, R2 ;  /* 0x0000000405020825 */ /* 0x008fca00078e0202 */
[----:B------:R3:W4:Y:S01]  /*ed40*/  @P0 LDG.E R0, desc[UR6][R2.64] ;  /* 0x0000000602000981 */ /* 0x000722000c1e1900 */
[----:B-1----:R-:W-:Y:S01]  /*ed50*/  ISETP.NE.AND P0, PT, R4, 0x1, PT ;  /* 0x000000010400780c */ /* 0x002fe20003f05270 */
[----:B------:R-:W-:Y:S01]  /*ed60*/  IMAD.U32 R4, RZ, RZ, UR46 ;  /* 0x0000002eff047e24 */ /* 0x000fe2000f8e00ff */
[----:B--2---:R-:W-:Y:S01]  /*ed70*/  LOP3.LUT R18, R18, 0x1f, RZ, 0xc0, !PT ;  /* 0x0000001f12127812 */ /* 0x004fe200078ec0ff */
[----:B------:R-:W-:Y:S01]  /*ed80*/  UMOV UR44, URZ ;  /* 0x0000003f002c7c82 */ /* 0x000fe20008000000 */
[----:B------:R-:W-:Y:S01]  /*ed90*/  UMOV UR8, 0x40 ;  /* 0x0000004000087882 */ /* 0x000fe20000000000 */
[----:B------:R-:W-:Y:S01]  /*eda0*/  UMOV UR9, UR45 ;  /* 0x0000002d00097c82 */ /* 0x000fe20008000000 */
[----:B------:R-:W-:Y:S01]  /*edb0*/  ISETP.NE.AND P1, PT, R18, RZ, PT ;  /* 0x000000ff1200720c */ /* 0x000fe20003f25270 */
[----:B------:R-:W-:Y:S01]  /*edc0*/  UMOV UR10, UR46 ;  /* 0x0000002e000a7c82 */ /* 0x000fe20008000000 */
[----:B------:R-:W-:Y:S01]  /*edd0*/  UMOV UR11, UR47 ;  /* 0x0000002f000b7c82 */ /* 0x000fe20008000000 */
[----:B---3--:R-:W1:Y:S01]  /*ede0*/  LDC.64 R2, c[0x0][0x3f8] ;  /* 0x0000fe00ff027b82 */ /* 0x008e620000000a00 */
[----:B------:R-:W-:Y:S01]  /*edf0*/  UMOV UR12, 0x80 ;  /* 0x00000080000c7882 */ /* 0x000fe20000000000 */
[----:B------:R-:W-:Y:S01]  /*ee00*/  UMOV UR13, UR45 ;  /* 0x0000002d000d7c82 */ /* 0x000fe20008000000 */
[----:B------:R-:W-:Y:S01]  /*ee10*/  UMOV UR14, UR46 ;  /* 0x0000002e000e7c82 */ /* 0x000fe20008000000 */
[----:B------:R-:W-:Y:S01]  /*ee20*/  UMOV UR15, UR47 ;  /* 0x0000002f000f7c82 */ /* 0x000fe20008000000 */
[----:B------:R-:W-:Y:S01]  /*ee30*/  UMOV UR16, 0xc0 ;  /* 0x000000c000107882 */ /* 0x000fe20000000000 */
[----:B------:R-:W-:Y:S01]  /*ee40*/  UMOV UR17, UR45 ;  /* 0x0000002d00117c82 */ /* 0x000fe20008000000 */
[----:B------:R-:W-:Y:S01]  /*ee50*/  UMOV UR18, UR46 ;  /* 0x0000002e00127c82 */ /* 0x000fe20008000000 */
[----:B------:R-:W2:Y:S01]  /*ee60*/  @P0 LDC R5, c[0x0][0x42c] ;  /* 0x00010b00ff050b82 */ /* 0x000ea20000000800 */
[----:B------:R-:W-:Y:S01]  /*ee70*/  UMOV UR19, UR47 ;  /* 0x0000002f00137c82 */ /* 0x000fe20008000000 */
[----:B------:R-:W-:Y:S01]  /*ee80*/  VOTEU.ALL UP1, P1 ;  /* 0x00000000003f7886 */ /* 0x000fe20000820000 */
[----:B------:R-:W-:-:S04]  /*ee90*/  UMOV UR6, 0xffffffff ;  /* 0xffffffff00067882 */ /* 0x000fc80000000000 */
[----:B------:R-:W-:Y:S01]  /*eea0*/  @!UP1 UIADD3 UR4, UP0, UR42, 0x270, URZ ;  /* 0x000002702a049890 */ /* 0x000fe2000ff1e03f */
[----:B------:R-:W3:Y:S03]  /*eeb0*/  @P0 LDC R6, c[0x0][0x430] ;  /* 0x00010c00ff060b82 */ /* 0x000ee60000000800 */
[----:B------:R-:W-:-:S09]  /*eec0*/  @!UP1 UIADD3.X UR5, URZ, UR43, URZ, UP0, !UPT ;  /* 0x0000002b3f059290 */ /* 0x000fd200087fe43f */
[----:B------:R1:W-:Y:S01]  /*eed0*/  @!UP1 UTMAPF.L2.4D [UR44], [UR4] ;  /* 0x0000002c040095b8 */ /* 0x0003e20008018000 */
[----:B--2---:R-:W-:Y:S01]  /*eee0*/  @P0 IMAD.HI.U32 R5, R5, UR46, RZ ;  /* 0x0000002e05050c27 */ /* 0x004fe2000f8e00ff */
[----:B------:R2:W-:Y:S04]  /*eef0*/  @!UP1 UTMAPF.L2.4D [UR8], [UR4] ;  /* 0x00000008040095b8 */ /* 0x0005e80008018000 */
[----:B---3--:R-:W-:Y:S01]  /*ef00*/  @P0 SHF.R.U32.HI R4, RZ, R6, R5 ;  /* 0x00000006ff040219 */ /* 0x008fe20000011605 */
[----:B------:R-:W-:Y:S01]  /*ef10*/  IMAD.U32 R5, RZ, RZ, UR48 ;  /* 0x00000030ff057e24 */ /* 0x000fe2000f8e00ff */
[----:B-1----:R-:W-:Y:S01]  /*ef20*/  ISETP.NE.U32.AND P0, PT, R2, RZ, PT ;  /* 0x000000ff0200720c */ /* 0x002fe20003f05070 */
[----:B------:R2:W-:Y:S02]  /*ef30*/  @!UP1 UTMAPF.L2.4D [UR12], [UR4] ;  /* 0x0000000c040095b8 */ /* 0x0005e40008018000 */
[----:B------:R-:W-:Y:S01]  /*ef40*/  VIADD R5, R5, 0xffffffff ;  /* 0xffffffff05057836 */ /* 0x000fe20000000000 */
[----:B------:R-:W-:Y:S01]  /*ef50*/  ISETP.NE.AND.EX P0, PT, R3, RZ, PT, P0 ;  /* 0x000000ff0300720c */ /* 0x000fe20003f05300 */
[----:B------:R2:W-:Y:S03]  /*ef60*/  @!UP1 UTMAPF.L2.4D [UR16], [UR4] ;  /* 0x00000010040095b8 */ /* 0x0005e60008018000 */
[----:B----4-:R-:W-:Y:S01]  /*ef70*/  SEL R6, R0, RZ, !P0 ;  /* 0x000000ff00067207 */ /* 0x010fe20004000000 */
[----:B--2---:R-:W-:Y:S08]  /*ef80*/  BRA.DIV UR6, `(.L_x_1000) ;  /* 0x0000002a06f07947 */ /* 0x004ff0000b800000 */
.L_x_1051:
[----:B------:R-:W-:Y:S01]  /*ef90*/  UMOV UR4, 0xffffffff ;  /* 0xffffffff00047882 */ /* 0x000fe20000000000 */
[----:B------:R-:W-:Y:S02]  /*efa0*/  SHF.R.S32.HI R18, RZ, 0x1f, R0 ;  /* 0x0000001fff127819 */ /* 0x000fe40000011400 */
[----:B------:R-:W-:Y:S05]  /*efb0*/  BRA.DIV UR4, `(.L_x_1001) ;  /* 0x0000002e04107947 */ /* 0x000fea000b800000 */
[----:B------:R-:W-:-:S13]  /*efc0*/  ELECT P6, URZ, PT ;  /* 0x00000000003f782f */ /* 0x000fda00038c0000 */
.L_x_1054:
[----:B------:R-:W-:Y:S05]  /*efd0*/  @!P6 BRA `(.L_x_1002) ;  /* 0x00000004000ce947 */ /* 0x000fea0003800000 */
[----:B------:R-:W-:Y:S01]  /*efe0*/  IMAD.MOV.U32 R6, RZ, RZ, R0 ;  /* 0x000000ffff067224 */ /* 0x000fe200078e0000 */
[----:B------:R-:W-:Y:S06]  /*eff0*/  @!P0 BRA `(.L_x_1003) ;  /* 0x00000000004c8947 */ /* 0x000fec0003800000 */
[----:B------:R-:W1:Y:S01]  /*f000*/  LDC R11, c[0x0][0x41c] ;  /* 0x00010700ff0b7b82 */ /* 0x000e620000000800 */
[----:B------:R-:W-:Y:S01]  /*f010*/  IMAD.MOV.U32 R10, RZ, RZ, R5 ;  /* 0x000000ffff0a7224 */ /* 0x000fe200078e0005 */
[----:B------:R-:W-:Y:S01]  /*f020*/  ULDC.64 UR4, c[0x0][0x408] ;  /* 0x0001020000047ab9 */ /* 0x000fe20000000a00 */
[----:B------:R-:W-:Y:S01]  /*f030*/  ULDC.64 UR6, c[0x0][0x208] ;  /* 0x0000820000067ab9 */ /* 0x000fe20000000a00 */
[----:B------:R-:W-:-:S04]  /*f040*/  IMAD R9, R18, UR4, RZ ;  /* 0x0000000412097c24 */ /* 0x000fc8000f8e02ff */
[----:B------:R-:W-:Y:S01]  /*f050*/  IMAD R9, R0, UR5, R9 ;  /* 0x0000000500097c24 */ /* 0x000fe2000f8e0209 */
[----:B-1----:R-:W-:-:S13]  /*f060*/  ISETP.NE.AND P2, PT, R11, 0x1, PT ;  /* 0x000000010b00780c */ /* 0x002fda0003f45270 */
[----:B------:R-:W1:Y:S02]  /*f070*/  @P2 LDC.64 R6, c[0x0][0x420] ;  /* 0x00010800ff062b82 */ /* 0x000e640000000a00 */
[----:B-1----:R-:W-:-:S05]  /*f080*/  @P2 IMAD.HI.U32 R6, R5, R6, RZ ;  /* 0x0000000605062227 */ /* 0x002fca00078e00ff */
[----:B------:R-:W-:-:S04]  /*f090*/  @P2 SHF.R.U32.HI R10, RZ, R7, R6 ;  /* 0x00000007ff0a2219 */ /* 0x000fc80000011606 */
[----:B------:R-:W-:Y:S02]  /*f0a0*/  SHF.R.S32.HI R7, RZ, 0x1f, R10 ;  /* 0x0000001fff077819 */ /* 0x000fe4000001140a */
[----:B------:R-:W-:-:S05]  /*f0b0*/  MOV R6, R10 ;  /* 0x0000000a00067202 */ /* 0x000fca0000000f00 */
[----:B------:R-:W-:-:S04]  /*f0c0*/  IMAD.WIDE.U32 R6, R0, UR4, R6 ;  /* 0x0000000400067c25 */ /* 0x000fc8000f8e0006 */
[----:B------:R-:W-:Y:S01]  /*f0d0*/  IMAD.IADD R7, R7, 0x1, R9 ;  /* 0x0000000107077824 */ /* 0x000fe200078e0209 */
[----:B------:R-:W-:-:S04]  /*f0e0*/  LEA R8, P2, R6, R2, 0x2 ;  /* 0x0000000206087211 */ /* 0x000fc800078410ff */
[----:B------:R-:W-:-:S05]  /*f0f0*/  LEA.HI.X R9, R6, R3, R7, 0x2, P2 ;  /* 0x0000000306097211 */ /* 0x000fca00010f1407 */
[----:B------:R1:W5:Y:S01]  /*f100*/  LDG.E R6, desc[UR6][R8.64] ;  /* 0x0000000608067981 */ /* 0x000362000c1e1900 */
[----:B------:R-:W-:-:S04]  /*f110*/  IMAD.MOV R10, RZ, RZ, -R10 ;  /* 0x000000ffff0a7224 */ /* 0x000fc800078e0a0a */
[----:B------:R-:W-:-:S07]  /*f120*/  IMAD R5, R11, R10, R5 ;  /* 0x0000000a0b057224 */ /* 0x000fce00078e0205 */
.L_x_1003:
[----:B------:R-:W2:Y:S01]  /*f130*/  S2R R7, SR_TID.X ;  /* 0x0000000000077919 */ /* 0x000ea20000002100 */
[----:B-1----:R-:W-:Y:S02]  /*f140*/  LEA R8, R16, UR40, 0x3 ;  /* 0x0000002810087c11 */ /* 0x002fe4000f8e18ff */
[----:B--2---:R-:W-:Y:S02]  /*f150*/  LOP3.LUT R9, R7, 0x7f, RZ, 0xc0, !PT ;  /* 0x0000007f07097812 */ /* 0x004fe400078ec0ff */
[----:B------:R-:W-:Y:S02]  /*f160*/  SHF.L.U32 R7, R17, 0x1f, RZ ;  /* 0x0000001f11077819 */ /* 0x000fe400000006ff */
[----:B------:R-:W-:Y:S02]  /*f170*/  ISETP.NE.AND P3, PT, R9, RZ, PT ;  /* 0x000000ff0900720c */ /* 0x000fe40003f65270 */
[----:B------:R-:W1:Y:S02]  /*f180*/  SYNCS.PHASECHK.TRANS64.TRYWAIT P2, [R8+URZ+0x30840], R7 ;  /* 0x03084007080075a7 */ /* 0x000e64000804017f */
[----:B-1----:R-:W-:Y:S09]  /*f190*/  @!P2 BRA `(.L_x_1004) ;  /* 0x0000002800b8a947 */ /* 0x002ff20003800000 */
.L_x_1055:
        /* <DEDUP_REMOVED lines=8> */
.L_x_1005:
        /* <DEDUP_REMOVED lines=10> */
[----:B------:R-:W-:-:S03]  /*f2c0*/  UMOV UR16, 0x40 ;  /* 0x0000004000107882 */ /* 0x000fc60000000000 */
[----:B------:R-:W-:Y:S02]  /*f2d0*/  ULEA UR14, UR14, UR40, 0xf ;  /* 0x000000280e0e7291 */ /* 0x000fe4000f8e783f */
[----:B------:R-:W-:Y:S02]  /*f2e0*/  UIADD3 UR9, UR9, 0x30830, URZ ;  /* 0x0003083009097890 */ /* 0x000fe4000fffe03f */
[----:B------:R-:W-:Y:S02]  /*f2f0*/  USHF.L.U32 UR11, UR11, 0x6, URZ ;  /* 0x000000060b0b7899 */ /* 0x000fe4000800063f */
[----:B------:R-:W-:Y:S02]  /*f300*/  UIADD3 UR8, UR14, 0x20400, URZ ;  /* 0x000204000e087890 */ /* 0x000fe4000fffe03f */
[----:B------:R-:W-:Y:S02]  /*f310*/  UIADD3 UR15, UR14, 0x22400, URZ ;  /* 0x000224000e0f7890 */ /* 0x000fe4000fffe03f */
[----:B------:R-:W-:-:S02]  /*f320*/  UIADD3 UR17, UR14, 0x24400, URZ ;  /* 0x000244000e117890 */ /* 0x000fc4000fffe03f */
[----:B------:R-:W-:-:S03]  /*f330*/  UIADD3 UR18, UR14, 0x26400, URZ ;  /* 0x000264000e127890 */ /* 0x000fc6000fffe03f */
[----:B------:R2:W-:Y:S01]  /*f340*/  UTMALDG.4D [UR8], [UR4], desc[UR6] ;  /* 0x00000608040075b4 */ /* 0x0005e20008019000 */
[----:B------:R-:W-:Y:S01]  /*f350*/  UMOV UR14, 0x80 ;  /* 0x00000080000e7882 */ /* 0x000fe20000000000 */
        /* <DEDUP_REMOVED lines=11> */
.L_x_1002:
[----:B------:R-:W-:Y:S05]  /*f410*/  WARPSYNC.ALL ;  /* 0x0000000000007948 */ /* 0x000fea0003800000 */
[----:B------:R-:W-:Y:S01]  /*f420*/  BAR.SYNC.DEFER_BLOCKING 0x8, 0x120 ;  /* 0x0204800000007b1d */ /* 0x000fe20000010000 */
[----:B------:R-:W-:Y:S01]  /*f430*/  ELECT P2, URZ, PT ;  /* 0x00000000003f782f */ /* 0x000fe20003840000 */
[----:B------:R-:W-:Y:S02]  /*f440*/  UIADD3 UR49, UR49, 0x1, URZ ;  /* 0x0000000131317890 */ /* 0x000fe4000fffe03f */
[----:B------:R-:W-:Y:S02]  /*f450*/  UIADD3 UR4, UP0, UR42, 0x270, URZ ;  /* 0x000002702a047890 */ /* 0x000fe4000ff1e03f */
[----:B------:R-:W-:-:S02]  /*f460*/  ULEA.HI UR14, UR49, UR49, URZ, 0x1 ;  /* 0x00000031310e7291 */ /* 0x000fc4000f8f083f */
[----:B------:R-:W-:Y:S02]  /*f470*/  UIADD3 UR8, UR40, 0x10400, URZ ;  /* 0x0001040028087890 */ /* 0x000fe4000fffe03f */
[----:B------:R-:W-:Y:S02]  /*f480*/  ULOP3.LUT UR14, UR14, 0xfffffffe, URZ, 0xc0, !UPT ;  /* 0xfffffffe0e0e7892 */ /* 0x000fe4000f8ec03f */
[----:B------:R-:W-:Y:S02]  /*f490*/  UIADD3 UR9, UR40, 0x30800, URZ ;  /* 0x0003080028097890 */ /* 0x000fe4000fffe03f */
[----:B-1----:R-:W-:Y:S01]  /*f4a0*/  @P2 IMAD.MOV.U32 R7, RZ, RZ, 0x10000 ;  /* 0x00010000ff072424 */ /* 0x002fe200078e00ff */
[----:B------:R-:W-:Y:S02]  /*f4b0*/  UIADD3 UR14, UR49, -UR14, URZ ;  /* 0x8000000e310e7290 */ /* 0x000fe4000fffe03f */
[----:B------:R-:W-:Y:S02]  /*f4c0*/  UIADD3.X UR5, URZ, UR43, URZ, UP0, !UPT ;  /* 0x0000002b3f057290 */ /* 0x000fe400087fe43f */
[----:B------:R-:W-:-:S02]  /*f4d0*/  UIADD3 UR32, UR40, 0x14400, URZ ;  /* 0x0001440028207890 */ /* 0x000fc4000fffe03f */
[----:B------:R-:W-:Y:S02]  /*f4e0*/  UIADD3 UR24, UR40, 0x18400, URZ ;  /* 0x0001840028187890 */ /* 0x000fe4000fffe03f */
[----:B------:R-:W-:Y:S02]  /*f4f0*/  UIADD3 UR16, UR40, 0x1c400, URZ ;  /* 0x0001c40028107890 */ /* 0x000fe4000fffe03f */
[----:B------:R1:W-:Y:S01]  /*f500*/  @P2 SYNCS.ARRIVE.TRANS64 RZ, [UR40+0x30800], R7 ;  /* 0x03080007ffff29a7 */ /* 0x0003e20008000028 */
[----:B------:R-:W-:Y:S01]  /*f510*/  UMOV UR11, UR45 ;  /* 0x0000002d000b7c82 */ /* 0x000fe20008000000 */
[----:B------:R-:W-:Y:S01]  /*f520*/  UMOV UR12, UR46 ;  /* 0x0000002e000c7c82 */ /* 0x000fe20008000000 */
[----:B------:R-:W-:Y:S01]  /*f530*/  UMOV UR13, UR47 ;  /* 0x0000002f000d7c82 */ /* 0x000fe20008000000 */
[----:B------:R-:W-:Y:S01]  /*f540*/  UMOV UR6, 0x0 ;  /* 0x0000000000067882 */ /* 0x000fe20000000000 */
[----:B------:R-:W-:Y:S01]  /*f550*/  UMOV UR7, 0x12f00000 ;  /* 0x12f0000000077882 */ /* 0x000fe20000000000 */
[----:B------:R-:W-:Y:S01]  /*f560*/  UMOV UR10, URZ ;  /* 0x0000003f000a7c82 */ /* 0x000fe20008000000 */
[----:B------:R-:W-:Y:S01]  /*f570*/  UMOV UR35, UR45 ;  /* 0x0000002d00237c82 */ /* 0x000fe20008000000 */
[----:B-1----:R-:W-:Y:S01]  /*f580*/  IMAD.U32 R7, RZ, RZ, UR14 ;  /* 0x0000000eff077e24 */ /* 0x002fe2000f8e00ff */
[----:B------:R-:W-:Y:S01]  /*f590*/  UMOV UR36, UR46 ;  /* 0x0000002e00247c82 */ /* 0x000fe20008000000 */
[----:B------:R-:W-:Y:S01]  /*f5a0*/  UMOV UR37, UR47 ;  /* 0x0000002f00257c82 */ /* 0x000fe20008000000 */
[----:B------:R-:W-:Y:S01]  /*f5b0*/  UMOV UR34, 0x40 ;  /* 0x0000004000227882 */ /* 0x000fe20000000000 */
[----:B------:R-:W-:Y:S01]  /*f5c0*/  UMOV UR33, UR9 ;  /* 0x0000000900217c82 */ /* 0x000fe20008000000 */
[----:B------:R-:W-:Y:S01]  /*f5d0*/  UMOV UR27, UR45 ;  /* 0x0000002d001b7c82 */ /* 0x000fe20008000000 */
[----:B------:R-:W-:Y:S01]  /*f5e0*/  UMOV UR28, UR46 ;  /* 0x0000002e001c7c82 */ /* 0x000fe20008000000 */
[----:B------:R-:W-:Y:S01]  /*f5f0*/  UMOV UR29, UR47 ;  /* 0x0000002f001d7c82 */ /* 0x000fe20008000000 */
[----:B------:R1:W-:Y:S01]  /*f600*/  UTMALDG.4D [UR8], [UR4], desc[UR6] ;  /* 0x00000608040075b4 */ /* 0x0003e20008019000 */
[----:B------:R-:W-:Y:S01]  /*f610*/  UMOV UR26, 0x80 ;  /* 0x00000080001a7882 */ /* 0x000fe20000000000 */
[----:B------:R-:W-:Y:S01]  /*f620*/  UMOV UR25, UR9 ;  /* 0x0000000900197c82 */ /* 0x000fe20008000000 */
[----:B------:R-:W-:Y:S01]  /*f630*/  SHF.L.U32 R7, R7, 0x1f, RZ ;  /* 0x0000001f07077819 */ /* 0x000fe200000006ff */
[----:B------:R-:W-:Y:S01]  /*f640*/  UMOV UR19, UR45 ;  /* 0x0000002d00137c82 */ /* 0x000fe20008000000 */
[----:B------:R-:W-:Y:S01]  /*f650*/  UMOV UR20, UR46 ;  /* 0x0000002e00147c82 */ /* 0x000fe20008000000 */
[----:B------:R-:W-:Y:S01]  /*f660*/  UMOV UR21, UR47 ;  /* 0x0000002f00157c82 */ /* 0x000fe20008000000 */
[----:B------:R-:W-:Y:S01]  /*f670*/  UMOV UR18, 0xc0 ;  /* 0x000000c000127882 */ /* 0x000fe20000000000 */
[----:B------:R1:W-:Y:S01]  /*f680*/  UTMALDG.4D [UR32], [UR4], desc[UR6] ;  /* 0x00000620040075b4 */ /* 0x0003e20008019000 */
[----:B------:R-:W-:Y:S01]  /*f690*/  UMOV UR17, UR9 ;  /* 0x0000000900117c82 */ /* 0x000fe20008000000 */
[----:B------:R1:W-:Y:S01]  /*f6a0*/  UTMALDG.4D [UR24], [UR4], desc[UR6] ;  /* 0x00000618040075b4 */ /* 0x0003e20008019000 */
[----:B------:R1:W-:Y:S01]  /*f6b0*/  UTMALDG.4D [UR16], [UR4], desc[UR6] ;  /* 0x00000610040075b4 */ /* 0x0003e20008019000 */
[----:B------:R-:W2:Y:S02]  /*f6c0*/  SYNCS.PHASECHK.TRANS64.TRYWAIT P2, [UR40+0x30820], R7 ;  /* 0x03082007ff0075a7 */ /* 0x000ea40008040168 */
[----:B-12---:R-:W-:Y:S05]  /*f6d0*/  @!P2 BRA `(.L_x_1006) ;  /* 0x00000024007ca947 */ /* 0x006fea0003800000 */
.L_x_1056:
[----:B------:R-:W-:-:S04]  /*f6e0*/  UIADD3 UR4, UR48, -0x2, URZ ;  /* 0xfffffffe30047890 */ /* 0x000fc8000fffe03f */
[----:B------:R-:W-:-:S06]  /*f6f0*/  UISETP.GE.AND UP0, UPT, UR4, UR41, UPT ;  /* 0x000000290400728c */ /* 0x000fcc000bf06270 */
[----:B------:R-:W-:-:S13]  /*f700*/  PLOP3.LUT P2, PT, PT, PT, UP0, 0x80, 0x0 ;  /* 0x000000000000781c */ /* 0x000fda0003f4f008 */
[----:B------:R-:W-:Y:S05]  /*f710*/  @!P2 BRA `(.L_x_1007) ;  /* 0x0000001400fca947 */ /* 0x000fea0003800000 */
[----:B-1----:R-:W-:Y:S01]  /*f720*/  IMAD R8, RZ, RZ, -UR48 ;  /* 0x80000030ff087e24 */ /* 0x002fe2000f8e02ff */
[----:B------:R-:W-:Y:S01]  /*f730*/  LOP3.LUT R11, RZ, UR41, RZ, 0x33, !PT ;  /* 0x00000029ff0b7c12 */ /* 0x000fe2000f8e33ff */
[----:B------:R-:W-:-:S03]  /*f740*/  ULDC.64 UR38, c[0x0][0x408] ;  /* 0x0001020000267ab9 */ /* 0x000fc60000000a00 */
[----:B------:R-:W-:-:S05]  /*f750*/  VIADDMNMX R11, R8, 0x1, R11, !PT ;  /* 0x00000001080b7846 */ /* 0x000fca000780010b */
[----:B------:R-:W-:-:S05]  /*f760*/  VIADD R7, R11, UR48 ;  /* 0x000000300b077c36 */ /* 0x000fca0008000000 */
[----:B------:R-:W-:-:S04]  /*f770*/  LOP3.LUT R7, R7, 0x1, RZ, 0xc0, !PT ;  /* 0x0000000107077812 */ /* 0x000fc800078ec0ff */
[----:B------:R-:W-:Y:S01]  /*f780*/  ISETP.NE.U32.AND P2, PT, R7, 0x1, PT ;  /* 0x000000010700780c */ /* 0x000fe20003f45070 */
[----:B------:R-:W-:-:S12]  /*f790*/  IMAD.U32 R7, RZ, RZ, UR4 ;  /* 0x00000004ff077e24 */ /* 0x000fd8000f8e00ff */
        /* <DEDUP_REMOVED lines=17> */
[----:B------:R-:W-:-:S04]  /*f8b0*/  @P2 SHF.R.U32.HI R8, RZ, R9, R14 ;  /* 0x00000009ff082219 */ /* 0x000fc8000001160e */
[--C-:B------:R-:W-:Y:S01]  /*f8c0*/  SHF.R.S32.HI R9, RZ, 0x1f, R8.reuse ;  /* 0x0000001fff097819 */ /* 0x100fe20000011408 */
[----:B------:R-:W-:-:S04]  /*f8d0*/  IMAD.MOV R14, RZ, RZ, -R8 ;  /* 0x000000ffff0e7224 */ /* 0x000fc800078e0a08 */
[----:B------:R-:W-:Y:S02]  /*f8e0*/  IMAD R7, R13, R14, R7 ;  /* 0x0000000e0d077224 */ /* 0x000fe400078e0207 */
[----:B------:R-:W-:Y:S02]  /*f8f0*/  IMAD R13, R18, UR4, RZ ;  /* 0x00000004120d7c24 */ /* 0x000fe4000f8e02ff */
[----:B------:R-:W-:-:S04]  /*f900*/  IMAD.WIDE.U32 R8, R0, UR4, R8 ;  /* 0x0000000400087c25 */ /* 0x000fc8000f8e0008 */
[----:B------:R-:W-:Y:S01]  /*f910*/  IMAD R13, R0, UR5, R13 ;  /* 0x00000005000d7c24 */ /* 0x000fe2000f8e020d */
[----:B------:R-:W-:-:S03]  /*f920*/  LEA R2, P2, R8, R2, 0x2 ;  /* 0x0000000208027211 */ /* 0x000fc600078410ff */
[----:B------:R-:W-:-:S05]  /*f930*/  IMAD.IADD R13, R13, 0x1, R9 ;  /* 0x000000010d0d7824 */ /* 0x000fca00078e0209 */
[----:B------:R-:W-:-:S05]  /*f940*/  LEA.HI.X R3, R8, R3, R13, 0x2, P2 ;  /* 0x0000000308037211 */ /* 0x000fca00010f140d */
[----:B------:R1:W5:Y:S02]  /*f950*/  LDG.E R8, desc[UR6][R2.64] ;  /* 0x0000000602087981 */ /* 0x000364000c1e1900 */
.L_x_1011:
[----:B-1----:R-:W1:Y:S01]  /*f960*/  S2R R2, SR_TID.X ;  /* 0x0000000000027919 */ /* 0x002e620000002100 */
[----:B------:R-:W-:Y:S02]  /*f970*/  LEA R3, R10, UR40, 0x3 ;  /* 0x000000280a037c11 */ /* 0x000fe4000f8e18ff */
[----:B-1----:R-:W-:Y:S02]  /*f980*/  LOP3.LUT R9, R2, 0x7f, RZ, 0xc0, !PT ;  /* 0x0000007f02097812 */ /* 0x002fe400078ec0ff */
[----:B------:R-:W-:Y:S02]  /*f990*/  SHF.L.U32 R2, R12, 0x1f, RZ ;  /* 0x0000001f0c027819 */ /* 0x000fe400000006ff */
[----:B------:R-:W-:Y:S02]  /*f9a0*/  ISETP.NE.AND P2, PT, R9, RZ, PT ;  /* 0x000000ff0900720c */ /* 0x000fe40003f45270 */
[----:B------:R-:W1:Y:S02]  /*f9b0*/  SYNCS.PHASECHK.TRANS64.TRYWAIT P3, [R3+URZ+0x30840], R2 ;  /* 0x03084002030075a7 */ /* 0x000e64000806017f */
[----:B-1----:R-:W-:Y:S09]  /*f9c0*/  @!P3 BRA `(.L_x_1012) ;  /* 0x0000002000d8b947 */ /* 0x002ff20003800000 */
.L_x_1057:
        /* <DEDUP_REMOVED lines=8> */
.L_x_1013:
        /* <DEDUP_REMOVED lines=11> */
[----:B------:R-:W-:Y:S01]  /*fb00*/  UIADD3 UR19, UR40, 0x30800, URZ ;  /* 0x0003080028137890 */ /* 0x000fe2000fffe03f */
[----:B-1----:R-:W-:Y:S01]  /*fb10*/  SHF.L.U32 R3, R17, 0x1f, RZ ;  /* 0x0000001f11037819 */ /* 0x002fe200000006ff */
[----:B------:R-:W-:-:S02]  /*fb20*/  ULEA UR14, UR14, UR40, 0xf ;  /* 0x000000280e0e7291 */ /* 0x000fc4000f8e783f */
[----:B------:R-:W-:Y:S02]  /*fb30*/  UIADD3 UR9, UR9, 0x30830, URZ ;  /* 0x0003083009097890 */ /* 0x000fe4000fffe03f */
[----:B------:R-:W-:Y:S01]  /*fb40*/  USHF.L.U32 UR11, UR11, 0x6, URZ ;  /* 0x000000060b0b7899 */ /* 0x000fe2000800063f */
[----:B------:R-:W-:Y:S01]  /*fb50*/  LEA R2, R16, UR19, 0x3 ;  /* 0x0000001310027c11 */ /* 0x000fe2000f8e18ff */
[----:B------:R-:W-:Y:S02]  /*fb60*/  UIADD3 UR8, UR14, 0x20400, URZ ;  /* 0x000204000e087890 */ /* 0x000fe4000fffe03f */
[----:B------:R-:W-:Y:S02]  /*fb70*/  UIADD3 UR15, UR14, 0x22400, URZ ;  /* 0x000224000e0f7890 */ /* 0x000fe4000fffe03f */
[----:B------:R-:W-:Y:S02]  /*fb80*/  UIADD3 UR16, UR14, 0x24400, URZ ;  /* 0x000244000e107890 */ /* 0x000fe4000fffe03f */
[----:B------:R-:W-:Y:S01]  /*fb90*/  UIADD3 UR14, UR14, 0x26400, URZ ;  /* 0x000264000e0e7890 */ /* 0x000fe2000fffe03f */
[----:B------:R-:W-:-:S02]  /*fba0*/  UMOV UR18, 0x80 ;  /* 0x0000008000127882 */ /* 0x000fc40000000000 */
[----:B------:R1:W-:Y:S02]  /*fbb0*/  UTMALDG.4D [UR8], [UR4], desc[UR6] ;  /* 0x00000608040075b4 */ /* 0x0003e40008019000 */
[----:B-1----:R-:W-:Y:S01]  /*fbc0*/  UMOV UR8, UR15 ;  /* 0x0000000f00087c82 */ /* 0x002fe20008000000 */
[----:B------:R-:W-:Y:S01]  /*fbd0*/  UMOV UR10, UR17 ;  /* 0x00000011000a7c82 */ /* 0x000fe20008000000 */
[----:B------:R-:W-:Y:S01]  /*fbe0*/  UMOV UR15, 0xc0 ;  /* 0x000000c0000f7882 */ /* 0x000fe20000000000 */
        /* <DEDUP_REMOVED lines=9> */
.L_x_1058:
[----:B------:R-:W-:Y:S05]  /*fc80*/  @P2 BRA `(.L_x_1015) ;  /* 0x0000000000202947 */ /* 0x000fea0003800000 */
[----:B------:R-:W2:Y:S01]  /*fc90*/  S2R R9, SR_TID.X ;  /* 0x0000000000097919 */ /* 0x000ea20000002100 */
[----:B-1----:R-:W-:Y:S01]  /*fca0*/  LEA R2, R16, UR40, 0x3 ;  /* 0x0000002810027c11 */ /* 0x002fe2000f8e18ff */
[----:B------:R-:W-:-:S04]  /*fcb0*/  IMAD.MOV.U32 R3, RZ, RZ, 0x8000 ;  /* 0x00008000ff037424 */ /* 0x000fc800078e00ff */
[----:B------:R3:W-:Y:S01]  /*fcc0*/  SYNCS.ARRIVE.TRANS64 RZ, [R2+URZ+0x30850], R3 ;  /* 0x0308500302ff79a7 */ /* 0x0007e2000800003f */
[----:B--2---:R-:W-:-:S04]  /*fcd0*/  LOP3.LUT R9, R9, 0x1f, RZ, 0xc0, !PT ;  /* 0x0000001f09097812 */ /* 0x004fc800078ec0ff */
[----:B------:R-:W-:-:S13]  /*fce0*/  ISETP.NE.AND P2, PT, R9, RZ, PT ;  /* 0x000000ff0900720c */ /* 0x000fda0003f45270 */
[----:B---3--:R-:W-:Y:S05]  /*fcf0*/  @!P2 BRA `(.L_x_1015) ;  /* 0x000000000004a947 */ /* 0x008fea0003800000 */
[----:B------:R-:W-:Y:S01]  /*fd00*/  BPT.TRAP 0x1 ;  /* 0x000000040000795c */ /* 0x000fe20000300000 */
.L_x_1015:
        /* <DEDUP_REMOVED lines=9> */
[----:B------:R-:W-:Y:S01]  /*fda0*/  UMOV UR17, 0x40 ;  /* 0x0000004000117882 */ /* 0x000fe20000000000 */
[----:B------:R-:W-:-:S02]  /*fdb0*/  IMAD.MOV.U32 R6, RZ, RZ, R8 ;  /* 0x000000ffff067224 */ /* 0x000fc400078e0008 */
[----:B------:R-:W-:Y:S01]  /*fdc0*/  IMAD.MOV.U32 R5, RZ, RZ, R7 ;  /* 0x000000ffff057224 */ /* 0x000fe200078e0007 */
[----:B------:R-:W-:Y:S02]  /*fdd0*/  ULEA UR16, UR9, UR40, 0xf ;  /* 0x0000002809107291 */ /* 0x000fe4000f8e783f */
[----:B------:R-:W-:Y:S02]  /*fde0*/  ULEA UR9, UR9, UR40, 0x3 ;  /* 0x0000002809097291 */ /* 0x000fe4000f8e183f */
[----:B------:R-:W-:Y:S02]  /*fdf0*/  USHF.L.U32 UR11, UR11, 0x6, URZ ;  /* 0x000000060b0b7899 */ /* 0x000fe4000800063f */
[----:B------:R-:W-:Y:S02]  /*fe00*/  UIADD3 UR8, UR16, 0x400, URZ ;  /* 0x0000040010087890 */ /* 0x000fe4000fffe03f */
[----:B------:R-:W-:Y:S02]  /*fe10*/  UIADD3 UR9, UR9, 0x30850, URZ ;  /* 0x0003085009097890 */ /* 0x000fe4000fffe03f */
[----:B------:R-:W-:-:S02]  /*fe20*/  UIADD3 UR14, UR16, 0x2400, URZ ;  /* 0x00002400100e7890 */ /* 0x000fc4000fffe03f */
        /* <DEDUP_REMOVED lines=15> */
.L_x_1010:
[----:B------:R-:W-:Y:S05]  /*ff20*/  BSYNC B0 ;  /* 0x0000000000007941 */ /* 0x000fea0003800000 */
.L_x_1009:
[----:B------:R-:W-:Y:S01]  /*ff30*/  UIADD3 UR4, UR48, -0x3, URZ ;  /* 0xfffffffd30047890 */ /* 0x000fe2000fffe03f */
[----:B------:R-:W-:Y:S01]  /*ff40*/  MOV R16, R10 ;  /* 0x0000000a00107202 */ /* 0x000fe20000000f00 */
[----:B------:R-:W-:-:S04]  /*ff50*/  IMAD.MOV.U32 R17, RZ, RZ, R12 ;  /* 0x000000ffff117224 */ /* 0x000fc800078e000c */
[----:B------:R-:W-:-:S07]  /*ff60*/  IMAD.U32 R7, RZ, RZ, UR4 ;  /* 0x00000004ff077e24 */ /* 0x000fce000f8e00ff */
.L_x_1008:
[----:B------:R-:W-:Y:S01]  /*ff70*/  ULOP3.LUT UR4, URZ, UR48, URZ, 0x33, !UPT ;  /* 0x000000303f047292 */ /* 0x000fe2000f8e333f */
[----:B------:R-:W-:Y:S01]  /*ff80*/  VIADD R11, R11, 0xfffffffe ;  /* 0xfffffffe0b0b7836 */ /* 0x000fe20000000000 */
[----:B------:R-:W-:Y:S04]  /*ff90*/  BSSY B0, `(.L_x_1007) ;  /* 0x00000f7000007945 */ /* 0x000fe80003800000 */
[----:B------:R-:W-:-:S13]  /*ffa0*/  ISETP.NE.AND P2, PT, R11, UR4, PT ;  /* 0x000000040b007c0c */ /* 0x000fda000bf45270 */
[----:B------:R-:W-:Y:S05]  /*ffb0*/  @!P2 BRA `(.L_x_1016) ;  /* 0x0000000c00d0a947 */ /* 0x000fea0003800000 */
[----:B------:R-:W-:-:S07]  /*ffc0*/  IMAD.MOV.U32 R8, RZ, RZ, R6 ;  /* 0x000000ffff087224 */ /* 0x000fce00078e0006 */
.L_x_1031:
[----:B------:R-:W-:Y:S01]  /*ffd0*/  VIADD R10, R16, 0x1 ;  /* 0x00000001100a7836 */ /* 0x000fe20000000000 */
[----:B------:R-:W-:Y:S05]  /*ffe0*/  YIELD ;  /* 0x0000000000007946 */ /* 0x000fea0003800000 */
[----:B------:R-:W-:Y:S01]  /*fff0*/  ISETP.NE.AND P2, PT, R10, 0x2, PT ;  /* 0x000000020a00780c */ /* 0x000fe20003f45270 */
[----:B------:R-:W-:Y:S03]  /*10000*/  BSSY B1, `(.L_x_1017) ;  /* 0x0000074000017945 */ /* 0x000fe60003800000 */
[----:B-1----:R-:W-:-:S02]  /*10010*/  SEL R2, RZ, 0x1, P2 ;  /* 0x00000001ff027807 */ /* 0x002fc40001000000 */
[----:B------:R-:W-:Y:S02]  /*10020*/  SEL R10, R10, RZ, P2 ;  /* 0x000000ff0a0a7207 */ /* 0x000fe40001000000 */
[----:B------:R-:W-:Y:S01]  /*10030*/  LOP3.LUT R11, R17, R2, RZ, 0x3c, !PT ;  /* 0x00000002110b7212 */ /* 0x000fe200078e3cff */
[----:B------:R-:W-:Y:S06]  /*10040*/  @!P6 BRA `(.L_x_1018) ;  /* 0x0000000400bce947 */ /* 0x000fec0003800000 */
[----:B------:R-:W-:Y:S01]  /*10050*/  IMAD.MOV.U32 R12, RZ, RZ, R7 ;  /* 0x000000ffff0c7224 */ /* 0x000fe200078e0007 */
[----:B------:R-:W-:Y:S06]  /*10060*/  @!P0 BRA `(.L_x_1019) ;  /* 0x0000000000488947 */ /* 0x000fec0003800000 */
[----:B------:R-:W1:Y:S01]  /*10070*/  LDC R9, c[0x0][0x41c] ;  /* 0x00010700ff097b82 */ /* 0x000e620000000800 */
[----:B------:R-:W-:Y:S01]  /*10080*/  IMAD R13, R18, UR38, RZ ;  /* 0x00000026120d7c24 */ /* 0x000fe2000f8e02ff */
[----:B------:R-:W-:-:S03]  /*10090*/  ULDC.64 UR4, c[0x0][0x208] ;  /* 0x0000820000047ab9 */ /* 0x000fc60000000a00 */
        /* <DEDUP_REMOVED lines=15> */
.L_x_1019:
[----:B------:R-:W1:Y:S01]  /*10190*/  S2R R2, SR_TID.X ;  /* 0x0000000000027919 */ /* 0x000e620000002100 */
[----:B------:R-:W-:Y:S02]  /*101a0*/  LEA R3, R10, UR40, 0x3 ;  /* 0x000000280a037c11 */ /* 0x000fe4000f8e18ff */
[----:B-1----:R-:W-:Y:S02]  /*101b0*/  LOP3.LUT R9, R2, 0x7f, RZ, 0xc0, !PT ;  /* 0x0000007f02097812 */ /* 0x002fe400078ec0ff */
[----:B------:R-:W-:Y:S02]  /*101c0*/  SHF.L.U32 R2, R11, 0x1f, RZ ;  /* 0x0000001f0b027819 */ /* 0x000fe400000006ff */
[----:B------:R-:W-:Y:S02]  /*101d0*/  ISETP.NE.AND P2, PT, R9, RZ, PT ;  /* 0x000000ff0900720c */ /* 0x000fe40003f45270 */
[----:B------:R-:W1:Y:S02]  /*101e0*/  SYNCS.PHASECHK.TRANS64.TRYWAIT P3, [R3+URZ+0x30840], R2 ;  /* 0x03084002030075a7 */ /* 0x000e64000806017f */
[----:B-1----:R-:W-:Y:S09]  /*101f0*/  @!P3 BRA `(.L_x_1020) ;  /* 0x0000001800f4b947 */ /* 0x002ff20003800000 */
.L_x_1059:
        /* <DEDUP_REMOVED lines=8> */
.L_x_1021:
        /* <DEDUP_REMOVED lines=12> */
[----:B------:R-:W-:Y:S01]  /*10340*/  SHF.L.U32 R17, R17, 0x1f, RZ ;  /* 0x0000001f11117819 */ /* 0x000fe200000006ff */
[----:B------:R-:W-:-:S02]  /*10350*/  ULEA UR14, UR14, UR40, 0xf ;  /* 0x000000280e0e7291 */ /* 0x000fc4000f8e783f */
[----:B------:R-:W-:Y:S02]  /*10360*/  UIADD3 UR9, UR9, 0x30830, URZ ;  /* 0x0003083009097890 */ /* 0x000fe4000fffe03f */
[----:B------:R-:W-:Y:S01]  /*10370*/  USHF.L.U32 UR11, UR11, 0x6, URZ ;  /* 0x000000060b0b7899 */ /* 0x000fe2000800063f */
[----:B-1----:R-:W-:Y:S01]  /*10380*/  LEA R2, R16, UR19, 0x3 ;  /* 0x0000001310027c11 */ /* 0x002fe2000f8e18ff */
        /* <DEDUP_REMOVED lines=18> */
.L_x_1060:
[----:B------:R-:W-:Y:S05]  /*104b0*/  @P2 BRA `(.L_x_1023) ;  /* 0x00000000001c2947 */ /* 0x000fea0003800000 */
[----:B------:R-:W2:Y:S02]  /*104c0*/  S2R R3, SR_TID.X ;  /* 0x0000000000037919 */ /* 0x000ea40000002100 */
[----:B--2---:R-:W-:Y:S01]  /*104d0*/  LOP3.LUT R9, R3, 0x1f, RZ, 0xc0, !PT ;  /* 0x0000001f03097812 */ /* 0x004fe200078ec0ff */
[----:B------:R-:W-:-:S03]  /*104e0*/  IMAD.MOV.U32 R3, RZ, RZ, 0x8000 ;  /* 0x00008000ff037424 */ /* 0x000fc600078e00ff */
[----:B------:R-:W-:Y:S01]  /*104f0*/  ISETP.NE.AND P2, PT, R9, RZ, PT ;  /* 0x000000ff0900720c */ /* 0x000fe20003f45270 */
[----:B------:R2:W-:-:S12]  /*10500*/  SYNCS.ARRIVE.TRANS64 RZ, [R2+URZ+0x50], R3 ;  /* 0x0000500302ff79a7 */ /* 0x0005d8000800003f */
[----:B--2---:R-:W-:Y:S05]  /*10510*/  @!P2 BRA `(.L_x_1023) ;  /* 0x000000000004a947 */ /* 0x004fea0003800000 */
[----:B------:R-:W-:Y:S01]  /*10520*/  BPT.TRAP 0x1 ;  /* 0x000000040000795c */ /* 0x000fe20000300000 */
.L_x_1023:
        /* <DEDUP_REMOVED lines=10> */
[----:B------:R-:W-:Y:S01]  /*105d0*/  UMOV UR17, 0x40 ;  /* 0x0000004000117882 */ /* 0x000fe20000000000 */
[----:B------:R-:W-:-:S02]  /*105e0*/  IMAD.MOV.U32 R5, RZ, RZ, R12 ;  /* 0x000000ffff057224 */ /* 0x000fc400078e000c */
[----:B------:R-:W-:Y:S01]  /*105f0*/  ULEA UR14, UR14, UR40, 0xf ;  /* 0x000000280e0e7291 */ /* 0x000fe2000f8e783f */
[----:B------:R-:W-:Y:S01]  /*10600*/  IMAD.MOV.U32 R6, RZ, RZ, R8 ;  /* 0x000000ffff067224 */ /* 0x000fe200078e0008 */
[----:B------:R-:W-:Y:S02]  /*10610*/  USHF.L.U32 UR11, UR11, 0x6, URZ ;  /* 0x000000060b0b7899 */ /* 0x000fe4000800063f */
[----:B------:R-:W-:Y:S02]  /*10620*/  UIADD3 UR9, UR9, 0x50, URZ ;  /* 0x0000005009097890 */ /* 0x000fe4000fffe03f */
[----:B------:R-:W-:Y:S02]  /*10630*/  UIADD3 UR8, UR14, 0x400, URZ ;  /* 0x000004000e087890 */ /* 0x000fe4000fffe03f */
[----:B------:R-:W-:Y:S02]  /*10640*/  UIADD3 UR15, UR14, 0x2400, URZ ;  /* 0x000024000e0f7890 */ /* 0x000fe4000fffe03f */
[----:B------:R-:W-:-:S02]  /*10650*/  UIADD3 UR16, UR14, 0x4400, URZ ;  /* 0x000044000e107890 */ /* 0x000fc4000fffe03f */
        /* <DEDUP_REMOVED lines=14> */
.L_x_1018:
[----:B------:R-:W-:Y:S05]  /*10740*/  BSYNC B1 ;  /* 0x0000000000017941 */ /* 0x000fea0003800000 */
.L_x_1017:
[----:B------:R-:W-:Y:S01]  /*10750*/  VIADD R16, R10, 0x1 ;  /* 0x000000010a107836 */ /* 0x000fe20000000000 */
[----:B------:R-:W-:Y:S01]  /*10760*/  BSSY B1, `(.L_x_1024) ;  /* 0x0000076000017945 */ /* 0x000fe20003800000 */
[----:B------:R-:W-:-:S03]  /*10770*/  VIADD R12, R7, 0xffffffff ;  /* 0xffffffff070c7836 */ /* 0x000fc60000000000 */
[----:B------:R-:W-:-:S04]  /*10780*/  ISETP.NE.AND P2, PT, R16, 0x2, PT ;  /* 0x000000021000780c */ /* 0x000fc80003f45270 */
[----:B-1----:R-:W-:Y:S02]  /*10790*/  SEL R2, RZ, 0x1, P2 ;  /* 0x00000001ff027807 */ /* 0x002fe40001000000 */
[----:B------:R-:W-:Y:S02]  /*107a0*/  SEL R16, R16, RZ, P2 ;  /* 0x000000ff10107207 */ /* 0x000fe40001000000 */
[----:B------:R-:W-:Y:S01]  /*107b0*/  LOP3.LUT R17, R11, R2, RZ, 0x3c, !PT ;  /* 0x000000020b117212 */ /* 0x000fe200078e3cff */
[----:B------:R-:W-:Y:S06]  /*107c0*/  @!P6 BRA `(.L_x_1025) ;  /* 0x0000000400bce947 */ /* 0x000fec0003800000 */
[----:B------:R-:W-:Y:S01]  /*107d0*/  MOV R13, R12 ;  /* 0x0000000c000d7202 */ /* 0x000fe20000000f00 */
[----:B------:R-:W-:Y:S06]  /*107e0*/  @!P0 BRA `(.L_x_1026) ;  /* 0x0000000000488947 */ /* 0x000fec0003800000 */
[----:B------:R-:W1:Y:S01]  /*107f0*/  LDC R8, c[0x0][0x41c] ;  /* 0x00010700ff087b82 */ /* 0x000e620000000800 */
        /* <DEDUP_REMOVED lines=17> */
.L_x_1026:
[----:B------:R-:W-:Y:S02]  /*10910*/  LEA R2, R16, UR40, 0x3 ;  /* 0x0000002810027c11 */ /* 0x000fe4000f8e18ff */
[----:B------:R-:W-:-:S04]  /*10920*/  SHF.L.U32 R3, R17, 0x1f, RZ ;  /* 0x0000001f11037819 */ /* 0x000fc800000006ff */
[----:B------:R-:W2:Y:S02]  /*10930*/  SYNCS.PHASECHK.TRANS64.TRYWAIT P2, [R2+URZ+0x30840], R3 ;  /* 0x03084003020075a7 */ /* 0x000ea4000804017f */
[----:B--2---:R-:W-:Y:S05]  /*10940*/  @!P2 BRA `(.L_x_1027) ;  /* 0x000000140048a947 */ /* 0x004fea0003800000 */
.L_x_1061:
        /* <DEDUP_REMOVED lines=11> */
.L_x_1028:
[----:B------:R-:W-:Y:S01]  /*10a00*/  R2UR UR9, R16 ;  /* 0x00000000100972ca */ /* 0x000fe200000e0000 */
[----:B------:R-:W-:Y:S01]  /*10a10*/  UIADD3 UR19, UR40, 0x30800, URZ ;  /* 0x0003080028137890 */ /* 0x000fe2000fffe03f */
[----:B------:R-:W-:Y:S01]  /*10a20*/  R2UR UR11, R13 ;  /* 0x000000000d0b72ca */ /* 0x000fe200000e0000 */
[----:B------:R-:W-:Y:S01]  /*10a30*/  UIADD3 UR4, UP0, UR42, 0x370, URZ ;  /* 0x000003702a047890 */ /* 0x000fe2000ff1e03f */
[----:B------:R-:W-:Y:S01]  /*10a40*/  R2UR UR12, R4 ;  /* 0x00000000040c72ca */ /* 0x000fe200000e0000 */
[----:B------:R-:W-:Y:S01]  /*10a50*/  UMOV UR10, URZ ;  /* 0x0000003f000a7c82 */ /* 0x000fe20008000000 */
[----:B-----5:R-:W-:Y:S01]  /*10a60*/  R2UR UR13, R8 ;  /* 0x00000000080d72ca */ /* 0x020fe200000e0000 */
[----:B------:R-:W-:Y:S01]  /*10a70*/  UIADD3.X UR5, URZ, UR43, URZ, UP0, !UPT ;  /* 0x0000002b3f057290 */ /* 0x000fe200087fe43f */
[----:B------:R-:W-:Y:S01]  /*10a80*/  SHF.L.U32 R11, R11, 0x1f, RZ ;  /* 0x0000001f0b0b7819 */ /* 0x000fe200000006ff */
[----:B------:R-:W-:Y:S01]  /*10a90*/  UMOV UR6, 0x0 ;  /* 0x0000000000067882 */ /* 0x000fe20000000000 */
[----:B------:R-:W-:Y:S01]  /*10aa0*/  UMOV UR7, 0x14f00000 ;  /* 0x14f0000000077882 */ /* 0x000fe20000000000 */
[----:B------:R-:W-:Y:S01]  /*10ab0*/  UMOV UR17, 0x40 ;  /* 0x0000004000117882 */ /* 0x000fe20000000000 */
[----:B------:R-:W-:Y:S01]  /*10ac0*/  UMOV UR18, 0x80 ;  /* 0x0000008000127882 */ /* 0x000fe20000000000 */
[----:B------:R-:W-:Y:S01]  /*10ad0*/  ULEA UR14, UR9, UR40, 0xf ;  /* 0x00000028090e7291 */ /* 0x000fe2000f8e783f */
[----:B--2---:R-:W-:Y:S01]  /*10ae0*/  LEA R2, R10, UR19, 0x3 ;  /* 0x000000130a027c11 */ /* 0x004fe2000f8e18ff */
[----:B------:R-:W-:-:S02]  /*10af0*/  ULEA UR9, UR9, UR19, 0x3 ;  /* 0x0000001309097291 */ /* 0x000fc4000f8e183f */
[----:B------:R-:W-:Y:S02]  /*10b00*/  USHF.L.U32 UR11, UR11, 0x6, URZ ;  /* 0x000000060b0b7899 */ /* 0x000fe4000800063f */
[----:B------:R-:W-:Y:S02]  /*10b10*/  UIADD3 UR8, UR14, 0x20400, URZ ;  /* 0x000204000e087890 */ /* 0x000fe4000fffe03f */
        /* <DEDUP_REMOVED lines=17> */
.L_x_1062:
        /* <DEDUP_REMOVED lines=8> */
.L_x_1030:
        /* <DEDUP_REMOVED lines=33> */
.L_x_1025:
[----:B------:R-:W-:Y:S05]  /*10ec0*/  BSYNC B1 ;  /* 0x0000000000017941 */ /* 0x000fea0003800000 */
.L_x_1024:
[----:B------:R-:W-:Y:S02]  /*10ed0*/  ISETP.GT.AND P2, PT, R12, UR41, PT ;  /* 0x000000290c007c0c */ /* 0x000fe4000bf44270 */
[----:B------:R-:W-:-:S11]  /*10ee0*/  IADD3 R7, R7, -0x2, RZ ;  /* 0xfffffffe07077810 */ /* 0x000fd60007ffe0ff */
[----:B------:R-:W-:Y:S05]  /*10ef0*/  @P2 BRA `(.L_x_1031) ;  /* 0xfffffff000342947 */ /* 0x000fea000383ffff */
.L_x_1016:
[----:B------:R-:W-:Y:S05]  /*10f00*/  BSYNC B0 ;  /* 0x0000000000007941 */ /* 0x000fea0003800000 */
.L_x_1007:
[----:B------:R-:W-:Y:S04]  /*10f10*/  BSSY B0, `(.L_x_1032) ;  /* 0x000000f000007945 */ /* 0x000fe80003800000 */
[----:B------:R-:W-:Y:S05]  /*10f20*/  @P1 BRA `(.L_x_1033) ;  /* 0x0000000000341947 */ /* 0x000fea0003800000 */
[----:B-1----:R-:W1:Y:S01]  /*10f30*/  S2R R7, SR_LANEID ;  /* 0x0000000000077919 */ /* 0x002e620000000000 */
        /* <DEDUP_REMOVED lines=12> */
.L_x_1033:
[----:B------:R-:W-:Y:S05]  /*11000*/  BSYNC B0 ;  /* 0x0000000000007941 */ /* 0x000fea0003800000 */
.L_x_1032:
[----:B------:R-:W-:Y:S04]  /*11010*/  BSSY B0, `(.L_x_1034) ;  /* 0x0000030000007945 */ /* 0x000fe80003800000 */
[----:B------:R-:W-:Y:S05]  /*11020*/  @!P6 BRA `(.L_x_1035) ;  /* 0x0000000000b8e947 */ /* 0x000fea0003800000 */
[----:B------:R-:W2:Y:S01]  /*11030*/  S2R R0, SR_TID.X ;  /* 0x0000000000007919 */ /* 0x000ea20000002100 */
[----:B-1----:R-:W-:Y:S02]  /*11040*/  LEA R3, R16, UR40, 0x3 ;  /* 0x0000002810037c11 */ /* 0x002fe4000f8e18ff */
[----:B--2---:R-:W-:Y:S02]  /*11050*/  LOP3.LUT R2, R0, 0x7f, RZ, 0xc0, !PT ;  /* 0x0000007f00027812 */ /* 0x004fe400078ec0ff */
[----:B------:R-:W-:Y:S02]  /*11060*/  SHF.L.U32 R0, R17, 0x1f, RZ ;  /* 0x0000001f11007819 */ /* 0x000fe400000006ff */
[----:B------:R-:W-:Y:S02]  /*11070*/  ISETP.NE.AND P1, PT, R2, RZ, PT ;  /* 0x000000ff0200720c */ /* 0x000fe40003f25270 */
[----:B------:R-:W1:Y:S02]  /*11080*/  SYNCS.PHASECHK.TRANS64.TRYWAIT P0, [R3+URZ+0x30860], R0 ;  /* 0x03086000030075a7 */ /* 0x000e64000800017f */
[----:B-1----:R-:W-:Y:S09]  /*11090*/  @!P0 BRA `(.L_x_1036) ;  /* 0x0000000c009c8947 */ /* 0x002ff20003800000 */
.L_x_1063:
        /* <DEDUP_REMOVED lines=8> */
.L_x_1037:
        /* <DEDUP_REMOVED lines=11> */
[----:B------:R-:W-:Y:S02]  /*111d0*/  ULEA UR14, UR14, UR40, 0xf ;  /* 0x000000280e0e7291 */ /* 0x000fe4000f8e783f */
        /* <DEDUP_REMOVED lines=19> */
.L_x_1035:
[----:B------:R-:W-:Y:S05]  /*11310*/  BSYNC B0 ;  /* 0x0000000000007941 */ /* 0x000fea0003800000 */
.L_x_1034:
[----:B------:R-:W-:Y:S02]  /*11320*/  VIADD R16, R16, 0x1 ;  /* 0x0000000110107836 */ /* 0x000fe40000000000 */
[----:B------:R-:W-:-:S03]  /*11330*/  IMAD.MOV.U32 R13, RZ, RZ, R19 ;  /* 0x000000ffff0d7224 */ /* 0x000fc600078e0013 */
[----:B------:R-:W-:-:S04]  /*11340*/  ISETP.NE.AND P0, PT, R16, 0x2, PT ;  /* 0x000000021000780c */ /* 0x000fc80003f05270 */
[----:B-1----:R-:W-:Y:S02]  /*11350*/  SEL R0, RZ, 0x1, P0 ;  /* 0x00000001ff007807 */ /* 0x002fe40000000000 */
[----:B------:R-:W-:Y:S02]  /*11360*/  SEL R16, R16, RZ, P0 ;  /* 0x000000ff10107207 */ /* 0x000fe40000000000 */
[----:B------:R-:W-:-:S07]  /*11370*/  LOP3.LUT R17, R17, R0, RZ, 0x3c, !PT ;  /* 0x0000000011117212 */ /* 0x000fce00078e3cff */
.L_x_996:
[----:B------:R-:W-:Y:S05]  /*11380*/  BSYNC B6 ;  /* 0x0000000000067941 */ /* 0x000fea0003800000 */
.L_x_994:
[----:B------:R-:W-:-:S03]  /*11390*/  UMOV UR4, 0xffffffff ;  /* 0xffffffff00047882 */ /* 0x000fc60000000000 */
[----:B------:R-:W-:Y:S05]  /*113a0*/  BRA.DIV UR4, `(.L_x_1038) ;  /* 0x0000000a04ec7947 */ /* 0x000fea000b800000 */
[----:B------:R1:W2:Y:S02]  /*113b0*/  SHFL.IDX PT, R14, R13, RZ, 0x1f ;  /* 0x00001fff0d0e7589 */ /* 0x0002a400000e0000 */
.L_x_1066:
[----:B------:R-:W3:Y:S01]  /*113c0*/  S2R R0, SR_TID.X ;  /* 0x0000000000007919 */ /* 0x000ee20000002100 */
[----:B------:R-:W-:Y:S05]  /*113d0*/  WARPSYNC.ALL ;  /* 0x0000000000007948 */ /* 0x000fea0003800000 */
[----:B------:R-:W-:Y:S01]  /*113e0*/  BAR.SYNC.DEFER_BLOCKING 0x4, 0x120 ;  /* 0x0104800000007b1d */ /* 0x000fe20000010000 */
[----:B--2---:R-:W-:-:S05]  /*113f0*/  IMAD.MOV.U32 R19, RZ, RZ, R14 ;  /* 0x000000ffff137224 */ /* 0x004fca00078e000e */
[----:B------:R-:W-:Y:S01]  /*11400*/  ULDC UR4, c[0x0][0xda8] ;  /* 0x00036a0000047ab9 */ /* 0x000fe20000000800 */
[----:B---3--:R-:W-:-:S04]  /*11410*/  LOP3.LUT R0, R0, 0x1f, RZ, 0xc0, !PT ;  /* 0x0000001f00007812 */ /* 0x008fc800078ec0ff */
[----:B------:R-:W-:-:S13]  /*11420*/  ISETP.NE.AND P0, PT, R0, RZ, PT ;  /* 0x000000ff0000720c */ /* 0x000fda0003f05270 */
[----:B------:R-:W2:Y:S01]  /*11430*/  @!P0 S2R R3, SR_CgaCtaId ;  /* 0x0000000000038919 */ /* 0x000ea20000008800 */
[----:B------:R-:W-:-:S04]  /*11440*/  @!P0 MOV R0, 0x400 ;  /* 0x0000040000008802 */ /* 0x000fc80000000f00 */
[----:B--2---:R-:W-:-:S05]  /*11450*/  @!P0 LEA R0, R3, R0, 0x18 ;  /* 0x0000000003008211 */ /* 0x004fca00078ec0ff */
[----:B------:R2:W-:Y:S01]  /*11460*/  @!P0 STS [R0+0x308d0], R13 ;  /* 0x0308d00d00008388 */ /* 0x0005e20000000800 */
[----:B------:R-:W-:Y:S06]  /*11470*/  BAR.ARV 0x5, 0x120 ;  /* 0x0144800000007b1d */ /* 0x000fec0000002000 */
[----:B------:R-:W-:-:S13]  /*11480*/  ISETP.GE.AND P0, PT, R19, UR4, PT ;  /* 0x0000000413007c0c */ /* 0x000fda000bf06270 */
[----:B--2---:R-:W-:Y:S05]  /*11490*/  @!P0 BRA `(.L_x_1039) ;  /* 0xffffffc800fc8947 */ /* 0x004fea000383ffff */
.L_x_985:
[----:B------:R-:W2:Y:S01]  /*114a0*/  S2R R3, SR_CgaCtaId ;  /* 0x0000000000037919 */ /* 0x000ea20000008800 */
[----:B------:R-:W-:Y:S01]  /*114b0*/  UIADD3 UR49, UR49, 0x1, URZ ;  /* 0x0000000131317890 */ /* 0x000fe2000fffe03f */
[----:B------:R-:W-:-:S03]  /*114c0*/  MOV R0, 0x400 ;  /* 0x0000040000007802 */ /* 0x000fc60000000f00 */
[----:B------:R-:W-:-:S04]  /*114d0*/  ULEA.HI UR4, UR49, UR49, URZ, 0x1 ;  /* 0x0000003131047291 */ /* 0x000fc8000f8f083f */
[----:B------:R-:W-:-:S04]  /*114e0*/  ULOP3.LUT UR4, UR4, 0xfffffffe, URZ, 0xc0, !UPT ;  /* 0xfffffffe04047892 */ /* 0x000fc8000f8ec03f */
[----:B------:R-:W-:Y:S01]  /*114f0*/  UIADD3 UR4, UR49, -UR4, URZ ;  /* 0x8000000431047290 */ /* 0x000fe2000fffe03f */
[----:B--2---:R-:W-:-:S05]  /*11500*/  LEA R7, R3, R0, 0x18 ;  /* 0x0000000003077211 */ /* 0x004fca00078ec0ff */
[----:B------:R-:W-:-:S05]  /*11510*/  IMAD.U32 R0, RZ, RZ, UR4 ;  /* 0x00000004ff007e24 */ /* 0x000fca000f8e00ff */
[----:B------:R-:W-:-:S04]  /*11520*/  SHF.L.U32 R0, R0, 0x1f, RZ ;  /* 0x0000001f00007819 */ /* 0x000fc800000006ff */
[----:B------:R-:W2:Y:S02]  /*11530*/  SYNCS.PHASECHK.TRANS64.TRYWAIT P0, [R7+URZ+0x30820], R0 ;  /* 0x03082000070075a7 */ /* 0x000ea4000800017f */
[----:B--2---:R-:W-:Y:S05]  /*11540*/  @!P0 BRA `(.L_x_1040) ;  /* 0x0000000800a88947 */ /* 0x004fea0003800000 */
.L_x_1067:
[----:B------:R-:W3:Y:S02]  /*11550*/  S2R R2, SR_TID.X ;  /* 0x0000000000027919 */ /* 0x000ee40000002100 */
[----:B---3--:R-:W-:-:S04]  /*11560*/  SHF.R.U32.HI R2, RZ, 0x5, R2 ;  /* 0x00000005ff027819 */ /* 0x008fc80000011602 */
[----:B------:R-:W-:-:S05]  /*11570*/  LOP3.LUT R2, R2, 0x3, RZ, 0xc0, !PT ;  /* 0x0000000302027812 */ /* 0x000fca00078ec0ff */
[----:B--2---:R-:W2:Y:S02]  /*11580*/  SHFL.IDX PT, R0, R2, RZ, 0x1f ;  /* 0x00001fff02007589 */ /* 0x004ea400000e0000 */
[----:B--2---:R-:W-:-:S13]  /*11590*/  ISETP.NE.AND P0, PT, R0, RZ, PT ;  /* 0x000000ff0000720c */ /* 0x004fda0003f05270 */
[----:B------:R-:W-:Y:S05]  /*115a0*/  @P0 EXIT ;  /* 0x000000000000094d */ /* 0x000fea0003800000 */
[----:B------:R-:W-:Y:S01]  /*115b0*/  ELECT P0, URZ, PT ;  /* 0x00000000003f782f */ /* 0x000fe20003800000 */
[----:B------:R-:W-:-:S12]  /*115c0*/  BSSY B0, `(.L_x_1041) ;  /* 0x0000022000007945 */ /* 0x000fd80003800000 */
[----:B------:R-:W-:Y:S05]  /*115d0*/  @!P0 BRA `(.L_x_1042) ;  /* 0x0000000000808947 */ /* 0x000fea0003800000 */
[----:B------:R-:W2:Y:S02]  /*115e0*/  LDL R2, [R1] ;  /* 0x0000000001027983 */ /* 0x000ea40000100800 */
[----:B--2---:R-:W-:-:S13]  /*115f0*/  R2UR UR4, R2 ;  /* 0x00000000020472ca */ /* 0x004fda00000e0000 */
[----:B------:R-:W-:-:S06]  /*11600*/  ULOP3.LUT UR4, UR4, 0x2, URZ, 0xfc, !UPT ;  /* 0x0000000204047892 */ /* 0x000fcc000f8efc3f */
[----:B------:R-:W-:-:S05]  /*11610*/  IMAD.U32 R0, RZ, RZ, UR4 ;  /* 0x00000004ff007e24 */ /* 0x000fca000f8e00ff */
[----:B------:R-:W-:-:S13]  /*11620*/  ISETP.NE.AND P2, PT, R0, 0x3, PT ;  /* 0x000000030000780c */ /* 0x000fda0003f45270 */
[----:B------:R-:W-:Y:S05]  /*11630*/  @!P2 BRA `(.L_x_1043) ;  /* 0x000000000004a947 */ /* 0x000fea0003800000 */
[----:B------:R-:W-:Y:S01]  /*11640*/  BPT.TRAP 0x1 ;  /* 0x000000040000795c */ /* 0x000fe20000300000 */
.L_x_1043:
[----:B------:R-:W-:Y:S01]  /*11650*/  VIADD R3, R7, 0x30840 ;  /* 0x0003084007037836 */ /* 0x000fe20000000000 */
[----:B------:R-:W-:Y:S01]  /*11660*/  SHF.L.U32 R4, R17, 0x1f, RZ ;  /* 0x0000001f11047819 */ /* 0x000fe200000006ff */
[----:B------:R-:W-:-:S03]  /*11670*/  VIADD R0, R16, 0x1 ;  /* 0x0000000110007836 */ /* 0x000fc60000000000 */
[----:B------:R-:W-:Y:S02]  /*11680*/  LEA R5, R16, R3, 0x3 ;  /* 0x0000000310057211 */ /* 0x000fe400078e18ff */
[----:B------:R-:W-:Y:S02]  /*11690*/  ISETP.NE.AND P1, PT, R0, 0x2, PT ;  /* 0x000000020000780c */ /* 0x000fe40003f25270 */
[----:B------:R-:W2:Y:S02]  /*116a0*/  SYNCS.PHASECHK.TRANS64.TRYWAIT P0, [R5+URZ], R4 ;  /* 0x00000004050075a7 */ /* 0x000ea4000800017f */
[----:B------:R-:W-:-:S04]  /*116b0*/  SEL R2, RZ, 0x1, P1 ;  /* 0x00000001ff027807 */ /* 0x000fc80000800000 */
[----:B------:R-:W-:Y:S02]  /*116c0*/  LOP3.LUT R17, R17, R2, RZ, 0x3c, !PT ;  /* 0x0000000211117212 */ /* 0x000fe400078e3cff */
[----:B------:R-:W-:Y:S02]  /*116d0*/  SEL R2, R0, RZ, P1 ;  /* 0x000000ff00027207 */ /* 0x000fe40000800000 */
[----:B------:R-:W-:-:S03]  /*116e0*/  SHF.L.U32 R0, R17, 0x1f, RZ ;  /* 0x0000001f11007819 */ /* 0x000fc600000006ff */
[----:B------:R-:W-:Y:S01]  /*116f0*/  IMAD R3, R2, 0x8, R3 ;  /* 0x0000000802037824 */ /* 0x000fe200078e0203 */
[----:B--2---:R-:W-:Y:S06]  /*11700*/  @!P0 BRA `(.L_x_1044) ;  /* 0x00000008004c8947 */ /* 0x004fec0003800000 */
.L_x_1068:
[----:B------:R-:W3:Y:S02]  /*11710*/  SYNCS.PHASECHK.TRANS64.TRYWAIT P0, [R3+URZ], R0 ;  /* 0x00000000030075a7 */ /* 0x000ee4000800017f */
[----:B---3--:R-:W-:Y:S05]  /*11720*/  @!P0 BRA `(.L_x_1045) ;  /* 0x0000000800588947 */ /* 0x008fea0003800000 */
.L_x_1069:
[----:B------:R-:W-:Y:S05]  /*11730*/  @!P2 BRA `(.L_x_1046) ;  /* 0x000000000004a947 */ /* 0x000fea0003800000 */
[----:B------:R-:W-:Y:S01]  /*11740*/  BPT.TRAP 0x1 ;  /* 0x000000040000795c */ /* 0x000fe20000300000 */
.L_x_1046:
[----:B---3--:R-:W-:-:S04]  /*11750*/  VIADD R3, R7, 0x30860 ;  /* 0x0003086007037836 */ /* 0x008fc80000000000 */
[----:B--2---:R-:W-:-:S04]  /*11760*/  IMAD R5, R16, 0x8, R3 ;  /* 0x0000000810057824 */ /* 0x004fc800078e0203 */
[----:B------:R-:W2:Y:S02]  /*11770*/  SYNCS.PHASECHK.TRANS64.TRYWAIT P0, [R5+URZ], R4 ;  /* 0x00000004050075a7 */ /* 0x000ea4000800017f */
[----:B--2---:R-:W-:Y:S05]  /*11780*/  @!P0 BRA `(.L_x_1047) ;  /* 0x0000000800548947 */ /* 0x004fea0003800000 */
.L_x_1070:
[----:B------:R-:W-:-:S07]  /*11790*/  IMAD R3, R2, 0x8, R3 ;  /* 0x0000000802037824 */ /* 0x000fce00078e0203 */
.L_x_1048:
[----:B---3--:R3:W4:Y:S02]  /*117a0*/  SYNCS.PHASECHK.TRANS64.TRYWAIT P0, [R3+URZ], R0 ;  /* 0x00000000030075a7 */ /* 0x008724000800017f */
[----:B----4-:R-:W-:Y:S05]  /*117b0*/  @!P0 NANOSLEEP.SYNCS 0x989680 ;  /* 0x009896800000895d */ /* 0x010fea0003900000 */
[----:B------:R-:W4:Y:S02]  /*117c0*/  @!P0 SYNCS.PHASECHK.TRANS64 P0, [R3+URZ], R0 ;  /* 0x00000000030085a7 */ /* 0x000f24000800007f */
[----:B----4-:R-:W-:Y:S05]  /*117d0*/  @!P0 BRA `(.L_x_1048) ;  /* 0xfffffffc00f08947 */ /* 0x010fea000383ffff */
.L_x_1042:
[----:B------:R-:W-:Y:S05]  /*117e0*/  BSYNC B0 ;  /* 0x0000000000007941 */ /* 0x000fea0003800000 */
.L_x_1041:
[----:B------:R-:W-:Y:S05]  /*117f0*/  EXIT ;  /* 0x000000000000794d */ /* 0x000fea0003800000 */
.L_x_902:
[----:B-1----:R-:W-:-:S04]  /*11800*/  IMAD.U32 R3, RZ, RZ, UR38 ;  /* 0x00000026ff037e24 */ /* 0x002fc8000f8e00ff */
[----:B------:R1:W2:Y:S03]  /*11810*/  SYNCS.PHASECHK.TRANS64.TRYWAIT P1, [R3+URZ+0x30800], R0 ;  /* 0x03080000030075a7 */ /* 0x0002a6000802017f */
[----:B--2---:R-:W-:Y:S05]  /*11820*/  @!P1 NANOSLEEP.SYNCS 0x989680 ;  /* 0x009896800000995d */ /* 0x004fea0003900000 */
[----:B------:R-:W2:Y:S02]  /*11830*/  @!P1 SYNCS.PHASECHK.TRANS64 P1, [R3+URZ+0x30800], R0 ;  /* 0x03080000030095a7 */ /* 0x000ea4000802007f */
[----:B--2---:R-:W-:Y:S05]  /*11840*/  @!P1 BRA `(.L_x_902) ;  /* 0xfffffffc00ec9947 */ /* 0x004fea000383ffff */
[----:B------:R-:W-:Y:S05]  /*11850*/  BRA `(.L_x_1049) ;  /* 0xffffff0000e07947 */ /* 0x000fea000383ffff */
.L_x_906:
[----:B--2---:R2:W3:Y:S02]  /*11860*/  SYNCS.PHASECHK.TRANS64.TRYWAIT P2, [R3+URZ+0x30830], R0 ;  /* 0x03083000030075a7 */ /* 0x0044e4000804017f */
[----:B---3--:R-:W-:Y:S05]  /*11870*/  @!P2 NANOSLEEP.SYNCS 0x989680 ;  /* 0x009896800000a95d */ /* 0x008fea0003900000 */
[----:B------:R-:W3:Y:S02]  /*11880*/  @!P2 SYNCS.PHASECHK.TRANS64 P2, [R3+URZ+0x30830], R0 ;  /* 0x030830000300a5a7 */ /* 0x000ee4000804007f */
[----:B---3--:R-:W-:Y:S05]  /*11890*/  @!P2 BRA `(.L_x_906) ;  /* 0xfffffffc00f0a947 */ /* 0x008fea000383ffff */
[----:B------:R-:W-:Y:S05]  /*118a0*/  BRA `(.L_x_905) ;  /* 0xffffff0400047947 */ /* 0x000fea000383ffff */
.L_x_922:
[----:B--2---:R-:W-:-:S04]  /*118b0*/  IMAD.U32 R153, RZ, RZ, UR39 ;  /* 0x00000027ff997e24 */ /* 0x004fc8000f8e00ff */
[----:B------:R2:W3:Y:S03]  /*118c0*/  SYNCS.PHASECHK.TRANS64.TRYWAIT P2, [R153+URZ+0x30830], R152 ;  /* 0x03083098990075a7 */ /* 0x0004e6000804017f */
[----:B---3--:R-:W-:Y:S05]  /*118d0*/  @!P2 NANOSLEEP.SYNCS 0x989680 ;  /* 0x009896800000a95d */ /* 0x008fea0003900000 */
[----:B------:R-:W3:Y:S02]  /*118e0*/  @!P2 SYNCS.PHASECHK.TRANS64 P2, [R153+URZ+0x30830], R152 ;  /* 0x030830989900a5a7 */ /* 0x000ee4000804007f */
[----:B---3--:R-:W-:Y:S05]  /*118f0*/  @!P2 BRA `(.L_x_922) ;  /* 0xfffffffc00eca947 */ /* 0x008fea000383ffff */
[----:B------:R-:W-:Y:S05]  /*11900*/  BRA `(.L_x_921) ;  /* 0xffffff2800b07947 */ /* 0x000fea000383ffff */
.L_x_926:
[----:B--2---:R-:W-:-:S04]  /*11910*/  MOV R215, UR10 ;  /* 0x0000000a00d77c02 */ /* 0x004fc80008000f00 */
[----:B------:R2:W3:Y:S03]  /*11920*/  SYNCS.PHASECHK.TRANS64.TRYWAIT P2, [R215+URZ+0x30850], R0 ;  /* 0x03085000d70075a7 */ /* 0x0004e6000804017f */
[----:B---3--:R-:W-:Y:S05]  /*11930*/  @!P2 NANOSLEEP.SYNCS 0x989680 ;  /* 0x009896800000a95d */ /* 0x008fea0003900000 */
[----:B------:R-:W3:Y:S02]  /*11940*/  @!P2 SYNCS.PHASECHK.TRANS64 P2, [R215+URZ+0x30850], R0 ;  /* 0x03085000d700a5a7 */ /* 0x000ee4000804007f */
[----:B---3--:R-:W-:Y:S05]  /*11950*/  @!P2 BRA `(.L_x_926) ;  /* 0xfffffffc00eca947 */ /* 0x008fea000383ffff */
[----:B------:R-:W-:Y:S05]  /*11960*/  BRA `(.L_x_925) ;  /* 0xffffff3800407947 */ /* 0x000fea000383ffff */
.L_x_943:
[----:B--2---:R-:W-:-:S04]  /*11970*/  IMAD.U32 R4, RZ, RZ, UR6 ;  /* 0x00000006ff047e24 */ /* 0x004fc8000f8e00ff */
[----:B------:R2:W3:Y:S03]  /*11980*/  SYNCS.PHASECHK.TRANS64.TRYWAIT P2, [R4+URZ+0x30830], R3 ;  /* 0x03083003040075a7 */ /* 0x0004e6000804017f */
[----:B---3--:R-:W-:Y:S05]  /*11990*/  @!P2 NANOSLEEP.SYNCS 0x989680 ;  /* 0x009896800000a95d */ /* 0x008fea0003900000 */
[----:B------:R-:W3:Y:S02]  /*119a0*/  @!P2 SYNCS.PHASECHK.TRANS64 P2, [R4+URZ+0x30830], R3 ;  /* 0x030830030400a5a7 */ /* 0x000ee4000804007f */
[----:B---3--:R-:W-:Y:S05]  /*119b0*/  @!P2 BRA `(.L_x_943) ;  /* 0xfffffffc00eca947 */ /* 0x008fea000383ffff */
[----:B------:R-:W-:Y:S05]  /*119c0*/  BRA `(.L_x_942) ;  /* 0xffffff5000d47947 */ /* 0x000fea000383ffff */
.L_x_947:
[----:B-12---:R-:W-:-:S04]  /*119d0*/  IMAD.U32 R3, RZ, RZ, UR14 ;  /* 0x0000000eff037e24 */ /* 0x006fc8000f8e00ff */
[----:B------:R1:W2:Y:S03]  /*119e0*/  SYNCS.PHASECHK.TRANS64.TRYWAIT P2, [R3+URZ+0x30850], R0 ;  /* 0x03085000030075a7 */ /* 0x0002a6000804017f */
[----:B--2---:R-:W-:Y:S05]  /*119f0*/  @!P2 NANOSLEEP.SYNCS 0x989680 ;  /* 0x009896800000a95d */ /* 0x004fea0003900000 */
[----:B------:R-:W2:Y:S02]  /*11a00*/  @!P2 SYNCS.PHASECHK.TRANS64 P2, [R3+URZ+0x30850], R0 ;  /* 0x030850000300a5a7 */ /* 0x000ea4000804007f */
[----:B--2---:R-:W-:Y:S05]  /*11a10*/  @!P2 BRA `(.L_x_947) ;  /* 0xfffffffc00eca947 */ /* 0x004fea000383ffff */
[----:B------:R-:W-:Y:S05]  /*11a20*/  BRA `(.L_x_946) ;  /* 0xffffff6000647947 */ /* 0x000fea000383ffff */
.L_x_953:
[----:B--2---:R-:W-:-:S04]  /*11a30*/  IMAD.U32 R4, RZ, RZ, UR6 ;  /* 0x00000006ff047e24 */ /* 0x004fc8000f8e00ff */
[----:B------:R2:W3:Y:S03]  /*11a40*/  SYNCS.PHASECHK.TRANS64.TRYWAIT P2, [R4+URZ+0x30830], R3 ;  /* 0x03083003040075a7 */ /* 0x0004e6000804017f */
[----:B---3--:R-:W-:Y:S05]  /*11a50*/  @!P2 NANOSLEEP.SYNCS 0x989680 ;  /* 0x009896800000a95d */ /* 0x008fea0003900000 */
[----:B------:R-:W3:Y:S02]  /*11a60*/  @!P2 SYNCS.PHASECHK.TRANS64 P2, [R4+URZ+0x30830], R3 ;  /* 0x030830030400a5a7 */ /* 0x000ee4000804007f */
[----:B---3--:R-:W-:Y:S05]  /*11a70*/  @!P2 BRA `(.L_x_953) ;  /* 0xfffffffc00eca947 */ /* 0x008fea000383ffff */
[----:B------:R-:W-:Y:S05]  /*11a80*/  BRA `(.L_x_952) ;  /* 0xffffff6c00e47947 */ /* 0x000fea000383ffff */
.L_x_957:
[----:B-12---:R-:W-:-:S04]  /*11a90*/  IMAD.U32 R3, RZ, RZ, UR10 ;  /* 0x0000000aff037e24 */ /* 0x006fc8000f8e00ff */
[----:B------:R1:W2:Y:S03]  /*11aa0*/  SYNCS.PHASECHK.TRANS64.TRYWAIT P2, [R3+URZ+0x30850], R0 ;  /* 0x03085000030075a7 */ /* 0x0002a6000804017f */
[----:B--2---:R-:W-:Y:S05]  /*11ab0*/  @!P2 NANOSLEEP.SYNCS 0x989680 ;  /* 0x009896800000a95d */ /* 0x004fea0003900000 */
[----:B------:R-:W2:Y:S02]  /*11ac0*/  @!P2 SYNCS.PHASECHK.TRANS64 P2, [R3+URZ+0x30850], R0 ;  /* 0x030850000300a5a7 */ /* 0x000ea4000804007f */
[----:B--2---:R-:W-:Y:S05]  /*11ad0*/  @!P2 BRA `(.L_x_957) ;  /* 0xfffffffc00eca947 */ /* 0x004fea000383ffff */
[----:B------:R-:W-:Y:S05]  /*11ae0*/  BRA `(.L_x_956) ;  /* 0xffffff7c00747947 */ /* 0x000fea000383ffff */
.L_x_970:
[----:B--2---:R-:W-:-:S04]  /*11af0*/  IMAD.U32 R5, RZ, RZ, UR5 ;  /* 0x00000005ff057e24 */ /* 0x004fc8000f8e00ff */
[----:B------:R2:W3:Y:S03]  /*11b00*/  SYNCS.PHASECHK.TRANS64.TRYWAIT P0, [R5+URZ+0x30850], R0 ;  /* 0x03085000050075a7 */ /* 0x0004e6000800017f */
[----:B---3--:R-:W-:Y:S05]  /*11b10*/  @!P0 NANOSLEEP.SYNCS 0x989680 ;  /* 0x009896800000895d */ /* 0x008fea0003900000 */
[----:B------:R-:W3:Y:S02]  /*11b20*/  @!P0 SYNCS.PHASECHK.TRANS64 P0, [R5+URZ+0x30850], R0 ;  /* 0x03085000050085a7 */ /* 0x000ee4000800007f */
[----:B---3--:R-:W-:Y:S05]  /*11b30*/  @!P0 BRA `(.L_x_970) ;  /* 0xfffffffc00ec8947 */ /* 0x008fea000383ffff */
[----:B------:R-:W-:Y:S05]  /*11b40*/  BRA `(.L_x_969) ;  /* 0xffffff9c004c7947 */ /* 0x000fea000383ffff */
.L_x_1000:
[----:B------:R-:W1:Y:S01]  /*11b50*/  S2R R18, SR_TID.X ;  /* 0x0000000000127919 */ /* 0x000e620000002100 */
        /* <DEDUP_REMOVED lines=9> */
.L_x_1050:
[----:B------:R-:W-:Y:S05]  /*11bf0*/  BRA `(.L_x_1051) ;  /* 0xffffffd000e47947 */ /* 0x000fea000383ffff */
.L_x_1001:
[----:B------:R-:W-:Y:S01]  /*11c00*/  BSSY B0, `(.L_x_1052) ;  /* 0x0000006000007945 */ /* 0x000fe20003800000 */
[----:B------:R-:W-:-:S07]  /*11c10*/  IMAD.MOV.U32 R15, RZ, RZ, -0x1 ;  /* 0xffffffffff0f7424 */ /* 0x000fce00078e00ff */
[----:B------:R-:W-:Y:S05]  /*11c20*/  WARPSYNC.COLLECTIVE R15, `(.L_x_1053) ;  /* 0x000000000f0c7348 */ /* 0x000fea0003c00000 */
[----:B------:R-:W-:Y:S02]  /*11c30*/  ELECT P6, UR62, PT ;  /* 0x00000000003e782f */ /* 0x000fe400038c0000 */
[----:B------:R-:W-:Y:S01]  /*11c40*/  MOV R14, UR62 ;  /* 0x0000003e000e7c02 */ /* 0x000fe20008000f00 */
[----:B------:R-:W-:Y:S10]  /*11c50*/  ENDCOLLECTIVE ;  /* 0x000000000000791b */ /* 0x000ff40003800000 */
.L_x_1053:
[----:B------:R-:W-:Y:S05]  /*11c60*/  BSYNC B0 ;  /* 0x0000000000007941 */ /* 0x000fea0003800000 */
.L_x_1052:
[----:B------:R-:W-:Y:S05]  /*11c70*/  BRA `(.L_x_1054) ;  /* 0xffffffd000d47947 */ /* 0x000fea000383ffff */
.L_x_1004:
[----:B-1----:R1:W2:Y:S02]  /*11c80*/  SYNCS.PHASECHK.TRANS64.TRYWAIT P2, [R8+URZ+0x30840], R7 ;  /* 0x03084007080075a7 */ /* 0x0022a4000804017f */
[----:B--2---:R-:W-:Y:S05]  /*11c90*/  @!P2 NANOSLEEP.SYNCS 0x989680 ;  /* 0x009896800000a95d */ /* 0x004fea0003900000 */
[----:B------:R-:W2:Y:S02]  /*11ca0*/  @!P2 SYNCS.PHASECHK.TRANS64 P2, [R8+URZ+0x30840], R7 ;  /* 0x030840070800a5a7 */ /* 0x000ea4000804007f */
[----:B--2---:R-:W-:Y:S05]  /*11cb0*/  @!P2 BRA `(.L_x_1004) ;  /* 0xfffffffc00f0a947 */ /* 0x004fea000383ffff */
[----:B------:R-:W-:Y:S05]  /*11cc0*/  BRA `(.L_x_1055) ;  /* 0xffffffd400347947 */ /* 0x000fea000383ffff */
.L_x_1006:
[----:B-1----:R-:W-:-:S04]  /*11cd0*/  IMAD.U32 R8, RZ, RZ, UR40 ;  /* 0x00000028ff087e24 */ /* 0x002fc8000f8e00ff */
[----:B------:R1:W2:Y:S03]  /*11ce0*/  SYNCS.PHASECHK.TRANS64.TRYWAIT P2, [R8+URZ+0x30820], R7 ;  /* 0x03082007080075a7 */ /* 0x0002a6000804017f */
[----:B--2---:R-:W-:Y:S05]  /*11cf0*/  @!P2 NANOSLEEP.SYNCS 0x989680 ;  /* 0x009896800000a95d */ /* 0x004fea0003900000 */
[----:B------:R-:W2:Y:S02]  /*11d00*/  @!P2 SYNCS.PHASECHK.TRANS64 P2, [R8+URZ+0x30820], R7 ;  /* 0x030820070800a5a7 */ /* 0x000ea4000804007f */
[----:B--2---:R-:W-:Y:S05]  /*11d10*/  @!P2 BRA `(.L_x_1006) ;  /* 0xfffffffc00eca947 */ /* 0x004fea000383ffff */
[----:B------:R-:W-:Y:S05]  /*11d20*/  BRA `(.L_x_1056) ;  /* 0xffffffd8006c7947 */ /* 0x000fea000383ffff */
.L_x_1012:
[----:B-1----:R1:W2:Y:S02]  /*11d30*/  SYNCS.PHASECHK.TRANS64.TRYWAIT P3, [R3+URZ+0x30840], R2 ;  /* 0x03084002030075a7 */ /* 0x0022a4000806017f */
[----:B--2---:R-:W-:Y:S05]  /*11d40*/  @!P3 NANOSLEEP.SYNCS 0x989680 ;  /* 0x009896800000b95d */ /* 0x004fea0003900000 */
[----:B------:R-:W2:Y:S02]  /*11d50*/  @!P3 SYNCS.PHASECHK.TRANS64 P3, [R3+URZ+0x30840], R2 ;  /* 0x030840020300b5a7 */ /* 0x000ea4000806007f */
[----:B--2---:R-:W-:Y:S05]  /*11d60*/  @!P3 BRA `(.L_x_1012) ;  /* 0xfffffffc00f0b947 */ /* 0x004fea000383ffff */
[----:B------:R-:W-:Y:S05]  /*11d70*/  BRA `(.L_x_1057) ;  /* 0xffffffdc00147947 */ /* 0x000fea000383ffff */
.L_x_1014:
[----:B-1----:R1:W2:Y:S02]  /*11d80*/  SYNCS.PHASECHK.TRANS64.TRYWAIT P3, [R2+URZ+0x60], R3 ;  /* 0x00006003020075a7 */ /* 0x0022a4000806017f */
[----:B--2---:R-:W-:Y:S05]  /*11d90*/  @!P3 NANOSLEEP.SYNCS 0x989680 ;  /* 0x009896800000b95d */ /* 0x004fea0003900000 */
[----:B------:R-:W2:Y:S02]  /*11da0*/  @!P3 SYNCS.PHASECHK.TRANS64 P3, [R2+URZ+0x60], R3 ;  /* 0x000060030200b5a7 */ /* 0x000ea4000806007f */
[----:B--2---:R-:W-:Y:S05]  /*11db0*/  @!P3 BRA `(.L_x_1014) ;  /* 0xfffffffc00f0b947 */ /* 0x004fea000383ffff */
[----:B------:R-:W-:Y:S05]  /*11dc0*/  BRA `(.L_x_1058) ;  /* 0xffffffdc00ac7947 */ /* 0x000fea000383ffff */
.L_x_1020:
[----:B-1----:R1:W2:Y:S02]  /*11dd0*/  SYNCS.PHASECHK.TRANS64.TRYWAIT P3, [R3+URZ+0x30840], R2 ;  /* 0x03084002030075a7 */ /* 0x0022a4000806017f */
[----:B--2---:R-:W-:Y:S05]  /*11de0*/  @!P3 NANOSLEEP.SYNCS 0x989680 ;  /* 0x009896800000b95d */ /* 0x004fea0003900000 */
[----:B------:R-:W2:Y:S02]  /*11df0*/  @!P3 SYNCS.PHASECHK.TRANS64 P3, [R3+URZ+0x30840], R2 ;  /* 0x030840020300b5a7 */ /* 0x000ea4000806007f */
[----:B--2---:R-:W-:Y:S05]  /*11e00*/  @!P3 BRA `(.L_x_1020) ;  /* 0xfffffffc00f0b947 */ /* 0x004fea000383ffff */
[----:B------:R-:W-:Y:S05]  /*11e10*/  BRA `(.L_x_1059) ;  /* 0xffffffe000f87947 */ /* 0x000fea000383ffff */
.L_x_1022:
[----:B-1----:R1:W2:Y:S02]  /*11e20*/  SYNCS.PHASECHK.TRANS64.TRYWAIT P3, [R2+URZ+0x60], R17 ;  /* 0x00006011020075a7 */ /* 0x0022a4000806017f */
[----:B--2---:R-:W-:Y:S05]  /*11e30*/  @!P3 NANOSLEEP.SYNCS 0x989680 ;  /* 0x009896800000b95d */ /* 0x004fea0003900000 */
[----:B------:R-:W2:Y:S02]  /*11e40*/  @!P3 SYNCS.PHASECHK.TRANS64 P3, [R2+URZ+0x60], R17 ;  /* 0x000060110200b5a7 */ /* 0x000ea4000806007f */
[----:B--2---:R-:W-:Y:S05]  /*11e50*/  @!P3 BRA `(.L_x_1022) ;  /* 0xfffffffc00f0b947 */ /* 0x004fea000383ffff */
[----:B------:R-:W-:Y:S05]  /*11e60*/  BRA `(.L_x_1060) ;  /* 0xffffffe400907947 */ /* 0x000fea000383ffff */
.L_x_1027:
[----:B--2---:R2:W3:Y:S02]  /*11e70*/  SYNCS.PHASECHK.TRANS64.TRYWAIT P2, [R2+URZ+0x30840], R3 ;  /* 0x03084003020075a7 */ /* 0x0044e4000804017f */
[----:B---3--:R-:W-:Y:S05]  /*11e80*/  @!P2 NANOSLEEP.SYNCS 0x989680 ;  /* 0x009896800000a95d */ /* 0x008fea0003900000 */
[----:B------:R-:W3:Y:S02]  /*11e90*/  @!P2 SYNCS.PHASECHK.TRANS64 P2, [R2+URZ+0x30840], R3 ;  /* 0x030840030200a5a7 */ /* 0x000ee4000804007f */
[----:B---3--:R-:W-:Y:S05]  /*11ea0*/  @!P2 BRA `(.L_x_1027) ;  /* 0xfffffffc00f0a947 */ /* 0x008fea000383ffff */
[----:B------:R-:W-:Y:S05]  /*11eb0*/  BRA `(.L_x_1061) ;  /* 0xffffffe800a47947 */ /* 0x000fea000383ffff */
.L_x_1029:
[----:B-1----:R1:W2:Y:S02]  /*11ec0*/  SYNCS.PHASECHK.TRANS64.TRYWAIT P2, [R2+URZ+0x60], R11 ;  /* 0x0000600b020075a7 */ /* 0x0022a4000804017f */
[----:B--2---:R-:W-:Y:S05]  /*11ed0*/  @!P2 NANOSLEEP.SYNCS 0x989680 ;  /* 0x009896800000a95d */ /* 0x004fea0003900000 */
[----:B------:R-:W2:Y:S02]  /*11ee0*/  @!P2 SYNCS.PHASECHK.TRANS64 P2, [R2+URZ+0x60], R11 ;  /* 0x0000600b0200a5a7 */ /* 0x000ea4000804007f */
[----:B--2---:R-:W-:Y:S05]  /*11ef0*/  @!P2 BRA `(.L_x_1029) ;  /* 0xfffffffc00f0a947 */ /* 0x004fea000383ffff */
[----:B------:R-:W-:Y:S05]  /*11f00*/  BRA `(.L_x_1062) ;  /* 0xffffffec00487947 */ /* 0x000fea000383ffff */
.L_x_1036:
[----:B-1----:R1:W2:Y:S02]  /*11f10*/  SYNCS.PHASECHK.TRANS64.TRYWAIT P0, [R3+URZ+0x30860], R0 ;  /* 0x03086000030075a7 */ /* 0x0022a4000800017f */
[----:B--2---:R-:W-:Y:S05]  /*11f20*/  @!P0 NANOSLEEP.SYNCS 0x989680 ;  /* 0x009896800000895d */ /* 0x004fea0003900000 */
[----:B------:R-:W2:Y:S02]  /*11f30*/  @!P0 SYNCS.PHASECHK.TRANS64 P0, [R3+URZ+0x30860], R0 ;  /* 0x03086000030085a7 */ /* 0x000ea4000800007f */
[----:B--2---:R-:W-:Y:S05]  /*11f40*/  @!P0 BRA `(.L_x_1036) ;  /* 0xfffffffc00f08947 */ /* 0x004fea000383ffff */
[----:B------:R-:W-:Y:S05]  /*11f50*/  BRA `(.L_x_1063) ;  /* 0xfffffff000507947 */ /* 0x000fea000383ffff */
.L_x_1038:
[----:B------:R-:W-:Y:S01]  /*11f60*/  BSSY B0, `(.L_x_1064) ;  /* 0x0000007000007945 */ /* 0x000fe20003800000 */
[----:B------:R-:W-:Y:S02]  /*11f70*/  IMAD.MOV.U32 R12, RZ, RZ, RZ ;  /* 0x000000ffff0c7224 */ /* 0x000fe400078e00ff */
[----:B------:R-:W-:Y:S02]  /*11f80*/  IMAD.MOV.U32 R11, RZ, RZ, 0x1f ;  /* 0x0000001fff0b7424 */ /* 0x000fe400078e00ff */
[----:B------:R-:W-:-:S07]  /*11f90*/  IMAD.MOV.U32 R15, RZ, RZ, -0x1 ;  /* 0xffffffffff0f7424 */ /* 0x000fce00078e00ff */
[----:B------:R-:W-:Y:S05]  /*11fa0*/  WARPSYNC.COLLECTIVE R15, `(.L_x_1065) ;  /* 0x000000000f087348 */ /* 0x000fea0003c00000 */
[----:B------:R1:W2:Y:S02]  /*11fb0*/  SHFL.IDX P6, R14, R13, R12, R11 ;  /* 0x0000000c0d0e7389 */ /* 0x0002a400000c000b */
[----:B-12---:R-:W-:Y:S01]  /*11fc0*/  ENDCOLLECTIVE ;  /* 0x000000000000791b */ /* 0x006fe20003800000 */
.L_x_1065:
[----:B------:R-:W-:Y:S05]  /*11fd0*/  BSYNC B0 ;  /* 0x0000000000007941 */ /* 0x000fea0003800000 */
.L_x_1064:
[----:B------:R-:W-:Y:S05]  /*11fe0*/  BRA `(.L_x_1066) ;  /* 0xfffffff000f47947 */ /* 0x000fea000383ffff */
.L_x_1040:
[----:B--2---:R2:W3:Y:S02]  /*11ff0*/  SYNCS.PHASECHK.TRANS64.TRYWAIT P0, [R7+URZ+0x30820], R0 ;  /* 0x03082000070075a7 */ /* 0x0044e4000800017f */
[----:B---3--:R-:W-:Y:S05]  /*12000*/  @!P0 NANOSLEEP.SYNCS 0x989680 ;  /* 0x009896800000895d */ /* 0x008fea0003900000 */
[----:B------:R-:W3:Y:S02]  /*12010*/  @!P0 SYNCS.PHASECHK.TRANS64 P0, [R7+URZ+0x30820], R0 ;  /* 0x03082000070085a7 */ /* 0x000ee4000800007f */
[----:B---3--:R-:W-:Y:S05]  /*12020*/  @!P0 BRA `(.L_x_1040) ;  /* 0xfffffffc00f08947 */ /* 0x008fea000383ffff */
[----:B------:R-:W-:Y:S05]  /*12030*/  BRA `(.L_x_1067) ;  /* 0xfffffff400447947 */ /* 0x000fea000383ffff */
.L_x_1044:
[----:B--2---:R2:W3:Y:S02]  /*12040*/  SYNCS.PHASECHK.TRANS64.TRYWAIT P0, [R5+URZ], R4 ;  /* 0x00000004050075a7 */ /* 0x0044e4000800017f */
[----:B---3--:R-:W-:Y:S05]  /*12050*/  @!P0 NANOSLEEP.SYNCS 0x989680 ;  /* 0x009896800000895d */ /* 0x008fea0003900000 */
[----:B------:R-:W3:Y:S02]  /*12060*/  @!P0 SYNCS.PHASECHK.TRANS64 P0, [R5+URZ], R4 ;  /* 0x00000004050085a7 */ /* 0x000ee4000800007f */
[----:B---3--:R-:W-:Y:S05]  /*12070*/  @!P0 BRA `(.L_x_1044) ;  /* 0xfffffffc00f08947 */ /* 0x008fea000383ffff */
[----:B------:R-:W-:Y:S05]  /*12080*/  BRA `(.L_x_1068) ;  /* 0xfffffff400a07947 */ /* 0x000fea000383ffff */
.L_x_1045:
[----:B---3--:R3:W4:Y:S02]  /*12090*/  SYNCS.PHASECHK.TRANS64.TRYWAIT P0, [R3+URZ], R0 ;  /* 0x00000000030075a7 */ /* 0x008724000800017f */
[----:B----4-:R-:W-:Y:S05]  /*120a0*/  @!P0 NANOSLEEP.SYNCS 0x989680 ;  /* 0x009896800000895d */ /* 0x010fea0003900000 */
[----:B------:R-:W4:Y:S02]  /*120b0*/  @!P0 SYNCS.PHASECHK.TRANS64 P0, [R3+URZ], R0 ;  /* 0x00000000030085a7 */ /* 0x000f24000800007f */
[----:B----4-:R-:W-:Y:S05]  /*120c0*/  @!P0 BRA `(.L_x_1045) ;  /* 0xfffffffc00f08947 */ /* 0x010fea000383ffff */
[----:B------:R-:W-:Y:S05]  /*120d0*/  BRA `(.L_x_1069) ;  /* 0xfffffff400947947 */ /* 0x000fea000383ffff */
.L_x_1047:
[----:B--2---:R2:W3:Y:S02]  /*120e0*/  SYNCS.PHASECHK.TRANS64.TRYWAIT P0, [R5+URZ], R4 ;  /* 0x00000004050075a7 */ /* 0x0044e4000800017f */
[----:B---3--:R-:W-:Y:S05]  /*120f0*/  @!P0 NANOSLEEP.SYNCS 0x989680 ;  /* 0x009896800000895d */ /* 0x008fea0003900000 */
[----:B------:R-:W3:Y:S02]  /*12100*/  @!P0 SYNCS.PHASECHK.TRANS64 P0, [R5+URZ], R4 ;  /* 0x00000004050085a7 */ /* 0x000ee4000800007f */
[----:B---3--:R-:W-:Y:S05]  /*12110*/  @!P0 BRA `(.L_x_1047) ;  /* 0xfffffffc00f08947 */ /* 0x008fea000383ffff */
[----:B------:R-:W-:Y:S05]  /*12120*/  BRA `(.L_x_1070) ;  /* 0xfffffff400987947 */ /* 0x000fea000383ffff */
.L_x_1071:
        /* <DEDUP_REMOVED lines=13> */
.L_x_12753:


//--------------------- .text._ZN7cutlass13device_kernelIN5flash11enable_sm90INS1_16FlashAttnFwdSm90INS1_25CollectiveMainloopFwdSm90ILi2EN4cute5tupleIJNS5_1CILi1EEES8_S8_EEENS6_IJNS7_ILi128EEENS7_ILi64EEENS7_ILi256EEEEEELi256ENS_6half_tEfNS_4arch4Sm90ELb0ELb1ELb0ELb1ELb0ELb0ELb0ELb1ELb1ELb0ELb0ELb0EEENS1_21CollectiveEpilogueFwdINS6_IJSA_SC_SB_EEES9_SE_SG_Li256ELb1ELb0ELb0ELb0EEENS1_36VarlenDynamicPersistentTileSchedulerILi128ELi64ELi256ELi32ELb0ELb0ELb1ELb1ELb0ELb1EEEEEEEEEvNT_6ParamsE --------------------------
	.section	.text._ZN7cutlass13device_kernelIN5flash11enable_sm90INS1_16FlashAttnFwdSm90INS1_25CollectiveMainloopFwdSm90ILi2EN4cute5tupleIJNS5_1CILi1EEES8_S8_EEENS6_IJNS7_ILi128EEENS7_ILi64EEENS7_ILi256EEEEEELi256ENS_6half_tEfNS_4arch4Sm90ELb0ELb1ELb0ELb1ELb0ELb0ELb0ELb1ELb1ELb0ELb0ELb0EEENS1_21CollectiveEpilogueFwdINS6_IJSA_SC_SB_EEES9_SE_SG_Li256ELb1ELb0ELb0ELb0EEENS1_36VarlenDynamicPersistentTileSchedulerILi128ELi64ELi256ELi32ELb0ELb0ELb1ELb1ELb0ELb1EEEEEEEEEvNT_6ParamsE,"ax",@progbits
	.align	128
.text._ZN7cutlass13device_kernelIN5flash11enable_sm90INS1_16FlashAttnFwdSm90INS1_25CollectiveMainloopFwdSm90ILi2EN4cute5tupleIJNS5_1CILi1EEES8_S8_EEENS6_IJNS7_ILi128EEENS7_ILi64EEENS7_ILi256EEEEEELi256ENS_6half_tEfNS_4arch4Sm90ELb0ELb1ELb0ELb1ELb0ELb0ELb0ELb1ELb1ELb0ELb0ELb0EEENS1_21CollectiveEpilogueFwdINS6_IJSA_SC_SB_EEES9_SE_SG_Li256ELb1ELb0ELb0ELb0EEENS1_36VarlenDynamicPersistentTileSchedulerILi128ELi64ELi256ELi32ELb0ELb0ELb1ELb1ELb0ELb1EEEEEEEEEvNT_6ParamsE:
        .type           _ZN7cutlass13device_kernelIN5flash11enable_sm90INS1_16FlashAttnFwdSm90INS1_25CollectiveMainloopFwdSm90ILi2EN4cute5tupleIJNS5_1CILi1EEES8_S8_EEENS6_IJNS7_ILi128EEENS7_ILi64EEENS7_ILi256EEEEEELi256ENS_6half_tEfNS_4arch4Sm90ELb0ELb1ELb0ELb1ELb0ELb0ELb0ELb1ELb1ELb0ELb0ELb0EEENS1_21CollectiveEpilogueFwdINS6_IJSA_SC_SB_EEES9_SE_SG_Li256ELb1ELb0ELb0ELb0EEENS1_36VarlenDynamicPersistentTileSchedulerILi128ELi64ELi256ELi32ELb0ELb0ELb1ELb1ELb0ELb1EEEEEEEEEvNT_6ParamsE,@function
        .size           _ZN7cutlass13device_kernelIN5flash11enable_sm90INS1_16FlashAttnFwdSm90INS1_25CollectiveMainloopFwdSm90ILi2EN4cute5tupleIJNS5_1CILi1EEES8_S8_EEENS6_IJNS7_ILi128EEENS7_ILi64EEENS7_ILi256EEEEEELi256ENS_6half_tEfNS_4arch4Sm90ELb0ELb1ELb0ELb1ELb0ELb0ELb0ELb1ELb1ELb0ELb0ELb0EEENS1_21CollectiveEpilogueFwdINS6_IJSA_SC_SB_EEES9_SE_SG_Li256ELb1ELb0ELb0ELb0EEENS1_36VarlenDynamicPersistentTileSchedulerILi128ELi64ELi256ELi32ELb0ELb0ELb1ELb1ELb0ELb1EEEEEEEEEvNT_6ParamsE,(.L_x_12754 - _ZN7cutlass13device_kernelIN5flash11enable_sm90INS1_16FlashAttnFwdSm90INS1_25CollectiveMainloopFwdSm90ILi2EN4cute5tupleIJNS5_1CILi1EEES8_S8_EEENS6_IJNS7_ILi128EEENS7_ILi64EEENS7_ILi256EEEEEELi256ENS_6half_tEfNS_4arch4Sm90ELb0ELb1ELb0ELb1ELb0ELb0ELb0ELb1ELb1ELb0ELb0ELb0EEENS1_21CollectiveEpilogueFwdINS6_IJSA_SC_SB_EEES9_SE_SG_Li256ELb1ELb0ELb0ELb0EEENS1_36VarlenDynamicPersistentTileSchedulerILi128ELi64ELi256ELi32ELb0ELb0ELb1ELb1ELb0ELb1EEEEEEEEEvNT_6ParamsE)
        .other          _ZN7cutlass13device_kernelIN5flash11enable_sm90INS1_16FlashAttnFwdSm90INS1_25CollectiveMainloopFwdSm90ILi2EN4cute5tupleIJNS5_1CILi1EEES8_S8_EEENS6_IJNS7_ILi128EEENS7_ILi64EEENS7_ILi256EEEEEELi256ENS_6half_tEfNS_4arch4Sm90ELb0ELb1ELb0ELb1ELb0ELb0ELb0ELb1ELb1ELb0ELb0ELb0EEENS1_21CollectiveEpilogueFwdINS6_IJSA_SC_SB_EEES9_SE_SG_Li256ELb1ELb0ELb0ELb0EEENS1_36VarlenDynamicPersistentTileSchedulerILi128ELi64ELi256ELi32ELb0ELb0ELb1ELb1ELb0ELb1EEEEEEEEEvNT_6ParamsE,@"STO_CUDA_ENTRY STV_DEFAULT"
_ZN7cutlass13device_kernelIN5flash11enable_sm90INS1_16FlashAttnFwdSm90INS1_25CollectiveMainloopFwdSm90ILi2EN4cute5tupleIJNS5_1CILi1EEES8_S8_EEENS6_IJNS7_ILi128EEENS7_ILi64EEENS7_ILi256EEEEEELi256ENS_6half_tEfNS_4arch4Sm90ELb0ELb1ELb0ELb1ELb0ELb0ELb0ELb1ELb1ELb0ELb0ELb0EEENS1_21CollectiveEpilogueFwdINS6_IJSA_SC_SB_EEES9_SE_SG_Li256ELb1ELb0ELb0ELb0EEENS1_36VarlenDynamicPersistentTileSchedulerILi128ELi64ELi256ELi32ELb0ELb0ELb1ELb1ELb0ELb1EEEEEEEEEvNT_6ParamsE:
        /* <DEDUP_REMOVED lines=21> */
.L_x_1073:
[----:B------:R-:W-:Y:S05]  /*0150*/  BSYNC B0 ;  /* 0x0000000000007941 */ /* 0x000fea0003800000 */
.L_x_1072:
        /* <DEDUP_REMOVED lines=41> */
.L_x_1074:
        /* <DEDUP_REMOVED lines=22> */
.L_x_1075:
        /* <DEDUP_REMOVED lines=18> */
.L_x_1076:
        /* <DEDUP_REMOVED lines=22> */
.L_x_1077:
        /* <DEDUP_REMOVED lines=22> */
.L_x_1078:
[----:B0-----:R-:W-:Y:S01]  /*0930*/  UMOV UR4, 0x1 ;  /* 0x0000000100047882 */ /* 0x001fe20000000000 */
[----:B------:R-:W-:Y:S01]  /*0940*/  PLOP3.LUT P0, PT, PT, PT, UP0, 0x80, 0x0 ;  /* 0x000000000000781c */ /* 0x000fe20003f0f008 */
[----:B------:R-:W-:Y:S01]  /*0950*/  USEL UR4, UR4, 0x2, !UP0 ;  /* 0x0000000204047887 */ /* 0x000fe2000c000000 */
[----:B------:R-:W-:Y:S01]  /*0960*/  NOP ;  /* 0x0000000000007918 */ /* 0x000fe20000000000 */
[----:B------:R-:W-:-:S04]  /*0970*/  ULDC.64 UR60, c[0x0][0x208] ;  /* 0x00008200003c7ab9 */ /* 0x000fc80000000a00 */
[----:B------:R-:W-:-:S05]  /*0980*/  IMAD.U32 R2, RZ, RZ, UR4 ;  /* 0x00000004ff027e24 */ /* 0x000fca000f8e00ff */
[----:B------:R0:W-:Y:S01]  /*0990*/  STL [R1+0x20], R2 ;  /* 0x0000200201007387 */ /* 0x0001e20000100800 */
[----:B-12-4-:R-:W-:Y:S06]  /*09a0*/  BAR.SYNC.DEFER_BLOCKING 0x0 ;  /* 0x0000000000007b1d */ /* 0x016fec0000010000 */
[----:B------:R-:W-:Y:S05]  /*09b0*/  @!P0 BRA `(.L_x_1079) ;  /* 0x000000e400a88947 */ /* 0x000fea0003800000 */
.L_x_1080:
        /* <DEDUP_REMOVED lines=16> */
[----:B------:R-:W-:Y:S01]  /*0ac0*/  UMOV UR37, URZ ;  /* 0x0000003f00257c82 */ /* 0x000fe20008000000 */
[----:B------:R-:W-:Y:S01]  /*0ad0*/  R2UR UR5, R203 ;  /* 0x00000000cb0572ca */ /* 0x000fe200000e0000 */
[----:B------:R-:W0:Y:S01]  /*0ae0*/  S2R R0, SR_TID.X ;  /* 0x0000000000007919 */ /* 0x000e220000002100 */
[----:B------:R-:W-:Y:S01]  /*0af0*/  UMOV UR36, URZ ;  /* 0x0000003f00247c82 */ /* 0x000fe20008000000 */
[----:B0-----:R-:W-:-:S05]  /*0b00*/  VIADD R215, R0, 0xffffff80 ;  /* 0xffffff8000d77836 */ /* 0x001fca0000000000 */
[----:B------:R-:W-:-:S04]  /*0b10*/  SHF.R.S32.HI R0, RZ, 0x1f, R215 ;  /* 0x0000001fff007819 */ /* 0x000fc800000114d7 */
[CC--:B------:R-:W-:Y:S02]  /*0b20*/  LEA.HI R3, R0.reuse, R215.reuse, RZ, 0x7 ;  /* 0x000000d700037211 */ /* 0x0c0fe400078f38ff */
[----:B------:R-:W-:Y:S02]  /*0b30*/  LEA.HI R4, R0, R215, RZ, 0x5 ;  /* 0x000000d700047211 */ /* 0x000fe400078f28ff */
[----:B------:R-:W-:Y:S02]  /*0b40*/  LOP3.LUT R210, R3, 0xffffff80, RZ, 0xc0, !PT ;  /* 0xffffff8003d27812 */ /* 0x000fe400078ec0ff */
[----:B------:R-:W-:-:S03]  /*0b50*/  SHF.R.S32.HI R212, RZ, 0x7, R3 ;  /* 0x00000007ffd47819 */ /* 0x000fc60000011403 */
[----:B------:R-:W-:Y:S01]  /*0b60*/  IMAD.IADD R210, R215, 0x1, -R210 ;  /* 0x00000001d7d27824 */ /* 0x000fe200078e0ad2 */
[----:B------:R-:W-:-:S04]  /*0b70*/  LEA.HI R3, R3, R212, RZ, 0x1 ;  /* 0x000000d403037211 */ /* 0x000fc800078f08ff */
[----:B------:R-:W-:Y:S02]  /*0b80*/  SHF.R.S32.HI R9, RZ, 0x1f, R210 ;  /* 0x0000001fff097819 */ /* 0x000fe400000114d2 */
[----:B------:R-:W-:Y:S02]  /*0b90*/  LOP3.LUT R3, R3, 0x3fffffe, RZ, 0xc0, !PT ;  /* 0x03fffffe03037812 */ /* 0x000fe400078ec0ff */
[CC--:B------:R-:W-:Y:S02]  /*0ba0*/  LEA.HI R8, R9.reuse, R210.reuse, RZ, 0x2 ;  /* 0x000000d209087211 */ /* 0x0c0fe400078f10ff */
[----:B------:R-:W-:Y:S01]  /*0bb0*/  LEA.HI R9, R9, R210, RZ, 0x5 ;  /* 0x000000d209097211 */ /* 0x000fe200078f28ff */
[----:B------:R-:W-:Y:S01]  /*0bc0*/  IMAD.IADD R3, R212, 0x1, -R3 ;  /* 0x00000001d4037824 */ /* 0x000fe200078e0a03 */
[----:B------:R-:W-:Y:S02]  /*0bd0*/  SHF.R.S32.HI R5, RZ, 0x2, R8 ;  /* 0x00000002ff057819 */ /* 0x000fe40000011408 */
[----:B------:R-:W-:-:S02]  /*0be0*/  SHF.R.S32.HI R9, RZ, 0x5, R9 ;  /* 0x00000005ff097819 */ /* 0x000fc40000011409 */
[----:B--2---:R-:W-:Y:S02]  /*0bf0*/  R2UR UR4, R2 ;  /* 0x00000000020472ca */ /* 0x004fe400000e0000 */
[----:B------:R-:W-:-:S04]  /*0c00*/  SHF.R.S32.HI R2, RZ, 0x1f, R8 ;  /* 0x0000001fff027819 */ /* 0x000fc80000011408 */
[----:B------:R-:W-:-:S04]  /*0c10*/  LEA.HI R2, R2, R5, RZ, 0x3 ;  /* 0x0000000502027211 */ /* 0x000fc800078f18ff */
[----:B------:R-:W-:Y:S02]  /*0c20*/  LOP3.LUT R6, R2, 0xfffffff8, RZ, 0xc0, !PT ;  /* 0xfffffff802067812 */ /* 0x000fe400078ec0ff */
[CC--:B------:R-:W-:Y:S01]  /*0c30*/  LEA.HI R2, R0.reuse, R215.reuse, RZ, 0x4 ;  /* 0x000000d700027211 */ /* 0x0c0fe200078f20ff */
[----:B------:R-:W-:Y:S01]  /*0c40*/  ULOP3.LUT UR4, UR4, 0x1, URZ, 0xfc, !UPT ;  /* 0x0000000104047892 */ /* 0x000fe2000f8efc3f */
[----:B------:R-:W-:Y:S01]  /*0c50*/  LEA.HI R0, R0, R215, RZ, 0x3 ;  /* 0x000000d700007211 */ /* 0x000fe200078f18ff */
[----:B------:R-:W-:Y:S01]  /*0c60*/  IMAD.IADD R10, R5, 0x1, -R6 ;  /* 0x00000001050a7824 */ /* 0x000fe200078e0a06 */
[----:B------:R-:W-:Y:S01]  /*0c70*/  SHF.R.S32.HI R5, RZ, 0x4, R2 ;  /* 0x00000004ff057819 */ /* 0x000fe20000011402 */
[----:B------:R-:W-:Y:S01]  /*0c80*/  IMAD.SHL.U32 R6, R4, 0x20, RZ ;  /* 0x0000002004067824 */ /* 0x000fe200078e00ff */
[C---:B------:R-:W-:Y:S01]  /*0c90*/  LOP3.LUT R4, R2.reuse, 0x3fffff0, RZ, 0xc0, !PT ;  /* 0x03fffff002047812 */ /* 0x040fe200078ec0ff */
[----:B------:R-:W-:Y:S01]  /*0ca0*/  IMAD R10, R9, 0x10, R10 ;  /* 0x00000010090a7824 */ /* 0x000fe200078e020a */
[----:B------:R-:W-:Y:S01]  /*0cb0*/  LEA.HI R2, R2, R5, RZ, 0x1 ;  /* 0x0000000502027211 */ /* 0x000fe200078f08ff */
[----:B------:R-:W-:Y:S01]  /*0cc0*/  IMAD.U32 R214, RZ, RZ, UR4 ;  /* 0x00000004ffd67e24 */ /* 0x000fe2000f8e00ff */
[----:B------:R-:W-:Y:S01]  /*0cd0*/  LOP3.LUT R7, R6, 0xfffffc00, RZ, 0xc0, !PT ;  /* 0xfffffc0006077812 */ /* 0x000fe200078ec0ff */
[----:B------:R-:W-:Y:S01]  /*0ce0*/  IMAD.IADD R4, R215, 0x1, -R4 ;  /* 0x00000001d7047824 */ /* 0x000fe200078e0a04 */
[----:B------:R-:W-:Y:S01]  /*0cf0*/  LOP3.LUT R2, R2, 0x1ffffffe, RZ, 0xc0, !PT ;  /* 0x1ffffffe02027812 */ /* 0x000fe200078ec0ff */
[----:B------:R-:W-:Y:S01]  /*0d00*/  IMAD R211, R3, 0x40, R10 ;  /* 0x0000004003d37824 */ /* 0x000fe200078e020a */
[----:B------:R-:W-:Y:S01]  /*0d10*/  LOP3.LUT R3, R8, 0x7ffffffc, RZ, 0xc0, !PT ;  /* 0x7ffffffc08037812 */ /* 0x000fe200078ec0ff */
[----:B------:R-:W-:Y:S01]  /*0d20*/  IMAD R7, R4, 0x40, R7 ;  /* 0x0000004004077824 */ /* 0x000fe200078e0207 */
[----:B------:R-:W-:Y:S01]  /*0d30*/  UMOV UR4, URZ ;  /* 0x0000003f00047c82 */ /* 0x000fe20008000000 */
[----:B------:R-:W-:Y:S01]  /*0d40*/  IMAD.IADD R2, R5, 0x1, -R2 ;  /* 0x0000000105027824 */ /* 0x000fe200078e0a02 */
[----:B------:R-:W-:Y:S01]  /*0d50*/  SHF.R.S32.HI R204, RZ, 0x3, R0 ;  /* 0x00000003ffcc7819 */ /* 0x000fe20000011400 */
[----:B------:R-:W-:-:S02]  /*0d60*/  IMAD.U32 R209, RZ, RZ, UR4 ;  /* 0x00000004ffd17e24 */ /* 0x000fc4000f8e00ff */
[----:B------:R-:W-:Y:S01]  /*0d70*/  IMAD R213, R2, 0x8, R7 ;  /* 0x0000000802d57824 */ /* 0x000fe200078e0207 */
[----:B------:R-:W-:Y:S01]  /*0d80*/  LOP3.LUT R2, R0, 0x1ffffff8, RZ, 0xc0, !PT ;  /* 0x1ffffff800027812 */ /* 0x000fe200078ec0ff */
[----:B------:R-:W-:-:S04]  /*0d90*/  IMAD.IADD R18, R210, 0x1, -R3 ;  /* 0x00000001d2127824 */ /* 0x000fc800078e0a03 */
[----:B------:R-:W-:-:S04]  /*0da0*/  IMAD.IADD R2, R215, 0x1, -R2 ;  /* 0x00000001d7027824 */ /* 0x000fc800078e0a02 */
[----:B------:R-:W-:-:S07]  /*0db0*/  IMAD.SHL.U32 R23, R2, 0x8, RZ ;  /* 0x0000000802177824 */ /* 0x000fce00078e00ff */
.L_x_1180:
[----:B------:R-:W-:Y:S01]  /*0dc0*/  ULDC.64 UR8, c[0x0][0xa28] ;  /* 0x00028a0000087ab9 */ /* 0x000fe20000000a00 */
[----:B0-----:R-:W0:Y:S01]  /*0dd0*/  LDC R22, c[0x0][0x288] ;  /* 0x0000a200ff167b82 */ /* 0x001e220000000800 */
[----:B------:R-:W-:Y:S01]  /*0de0*/  UISETP.NE.U32.AND UP0, UPT, UR8, URZ, UPT ;  /* 0x0000003f0800728c */ /* 0x000fe2000bf05070 */
[----:B----45:R-:W-:-:S03]  /*0df0*/  IMAD.MOV.U32 R6, RZ, RZ, RZ ;  /* 0x000000ffff067224 */ /* 0x030fc600078e00ff */
[----:B------:R-:W-:-:S03]  /*0e00*/  UISETP.NE.AND.EX UP0, UPT, UR9, URZ, UPT, UP0 ;  /* 0x0000003f0900728c */ /* 0x000fc6000bf05300 */
[----:B------:R-:W-:Y:S01]  /*0e10*/  ULDC.64 UR8, c[0x0][0xa18] ;  /* 0x0002860000087ab9 */ /* 0x000fe20000000a00 */
[----:B-123--:R-:W1:Y:S01]  /*0e20*/  LDC.64 R8, c[0x0][0x3f8] ;  /* 0x0000fe00ff087b82 */ /* 0x00ee620000000a00 */
[----:B------:R-:W-:Y:S01]  /*0e30*/  UISETP.NE.U32.AND UP1, UPT, UR8, URZ, UPT ;  /* 0x0000003f0800728c */ /* 0x000fe2000bf25070 */
[----:B------:R-:W-:-:S03]  /*0e40*/  PLOP3.LUT P0, PT, PT, PT, UP0, 0x80, 0x0 ;  /* 0x000000000000781c */ /* 0x000fc60003f0f008 */
[----:B------:R-:W-:-:S03]  /*0e50*/  UISETP.NE.AND.EX UP1, UPT, UR9, URZ, UPT, UP1 ;  /* 0x0000003f0900728c */ /* 0x000fc6000bf25310 */
[----:B------:R-:W-:Y:S01]  /*0e60*/  @UP0 ULDC.64 UR8, c[0x0][0xa28] ;  /* 0x00028a0000080ab9 */ /* 0x000fe20000000a00 */
[----:B------:R-:W2:Y:S01]  /*0e70*/  LDC R0, c[0x0][0x404] ;  /* 0x00010100ff007b82 */ /* 0x000ea20000000800 */
[----:B------:R-:W-:Y:S01]  /*0e80*/  @UP0 UIMAD.WIDE UR8, UR5, 0x4, UR8 ;  /* 0x00000004050808a5 */ /* 0x000fe2000f8e0208 */
[----:B------:R-:W-:-:S05]  /*0e90*/  PLOP3.LUT P2, PT, PT, PT, UP1, 0x80, 0x0 ;  /* 0x000000000000781c */ /* 0x000fca0003f4f018 */
[----:B------:R-:W-:Y:S01]  /*0ea0*/  @UP1 ULDC.64 UR10, c[0x0][0xa18] ;  /* 0x00028600000a1ab9 */ /* 0x000fe20000000a00 */
[----:B------:R-:W-:Y:S01]  /*0eb0*/  IMAD.U32 R2, RZ, RZ, UR8 ;  /* 0x00000008ff027e24 */ /* 0x000fe2000f8e00ff */
[----:B------:R-:W3:Y:S01]  /*0ec0*/  LDC R19, c[0x0][0x2e0] ;  /* 0x0000b800ff137b82 */ /* 0x000ee20000000800 */
[----:B------:R-:W-:Y:S01]  /*0ed0*/  IMAD.U32 R3, RZ, RZ, UR9 ;  /* 0x00000009ff037e24 */ /* 0x000fe2000f8e00ff */
[----:B------:R-:W-:-:S04]  /*0ee0*/  @UP1 UIMAD.WIDE UR8, UR5, 0x4, UR10 ;  /* 0x00000004050818a5 */ /* 0x000fc8000f8e020a */
[----:B------:R4:W5:Y:S02]  /*0ef0*/  @P0 LDG.E R6, desc[UR60][R2.64] ;  /* 0x0000003c02060981 */ /* 0x000964000c1e1900 */
[----:B------:R-:W-:Y:S02]  /*0f00*/  IMAD.U32 R4, RZ, RZ, UR8 ;  /* 0x00000008ff047e24 */ /* 0x000fe4000f8e00ff */
[----:B------:R-:W-:Y:S01]  /*0f10*/  IMAD.U32 R5, RZ, RZ, UR9 ;  /* 0x00000009ff057e24 */ /* 0x000fe2000f8e00ff */
[----:B------:R-:W-:-:S04]  /*0f20*/  ULDC.64 UR8, c[0x0][0xa20] ;  /* 0x0002880000087ab9 */ /* 0x000fc80000000a00 */
[----:B0-----:R4:W5:Y:S01]  /*0f30*/  @P2 LDG.E R22, desc[UR60][R4.64] ;  /* 0x0000003c04162981 */ /* 0x001962000c1e1900 */
[----:B-1----:R-:W-:Y:S01]  /*0f40*/  ISETP.NE.U32.AND P0, PT, R8, RZ, PT ;  /* 0x000000ff0800720c */ /* 0x002fe20003f05070 */
[----:B------:R-:W-:Y:S01]  /*0f50*/  IMAD.U32 R207, RZ, RZ, UR6 ;  /* 0x00000006ffcf7e24 */ /* 0x000fe2000f8e00ff */
[----:B------:R-:W-:Y:S02]  /*0f60*/  ISETP.NE.U32.AND P1, PT, RZ, UR8, PT ;  /* 0x00000008ff007c0c */ /* 0x000fe4000bf25070 */
[----:B------:R-:W-:Y:S02]  /*0f70*/  ISETP.NE.AND.EX P0, PT, R9, RZ, PT, P0 ;  /* 0x000000ff0900720c */ /* 0x000fe40003f05300 */
[----:B------:R-:W-:Y:S02]  /*0f80*/  ISETP.NE.AND.EX P1, PT, RZ, UR9, PT, P1 ;  /* 0x00000009ff007c0c */ /* 0x000fe4000bf25310 */
[----:B--2---:R-:W-:Y:S01]  /*0f90*/  SEL R0, R0, 0x1, P0 ;  /* 0x0000000100007807 */ /* 0x004fe20000000000 */
[----:B----4-:R-:W-:Y:S10]  /*0fa0*/  @P2 BRA `(.L_x_1081) ;  /* 0x00000000002c2947 */ /* 0x010ff40003800000 */
[----:B------:R-:W-:Y:S02]  /*0fb0*/  ULDC.64 UR6, c[0x0][0xa00] ;  /* 0x0002800000067ab9 */ /* 0x000fe40000000a00 */
[----:B------:R-:W-:-:S04]  /*0fc0*/  ISETP.NE.U32.AND P0, PT, RZ, UR6, PT ;  /* 0x00000006ff007c0c */ /* 0x000fc8000bf05070 */
[----:B------:R-:W-:-:S13]  /*0fd0*/  ISETP.NE.AND.EX P0, PT, RZ, UR7, PT, P0 ;  /* 0x00000007ff007c0c */ /* 0x000fda000bf05300 */
[----:B------:R-:W-:Y:S05]  /*0fe0*/  @!P0 BRA `(.L_x_1081) ;  /* 0x00000000001c8947 */ /* 0x000fea0003800000 */
[----:B------:R-:W-:Y:S02]  /*0ff0*/  ULDC.64 UR6, c[0x0][0xa00] ;  /* 0x0002800000067ab9 */ /* 0x000fe40000000a00 */
[----:B------:R-:W-:-:S06]  /*1000*/  UIMAD.WIDE UR6, UR5, 0x4, UR6 ;  /* 0x00000004050678a5 */ /* 0x000fcc000f8e0206 */
[----:B------:R-:W-:Y:S02]  /*1010*/  IMAD.U32 R2, RZ, RZ, UR6 ;  /* 0x00000006ff027e24 */ /* 0x000fe4000f8e00ff */
[----:B------:R-:W-:-:S05]  /*1020*/  IMAD.U32 R3, RZ, RZ, UR7 ;  /* 0x00000007ff037e24 */ /* 0x000fca000f8e00ff */
[----:B-----5:R-:W2:Y:S04]  /*1030*/  LDG.E R22, desc[UR60][R2.64] ;  /* 0x0000003c02167981 */ /* 0x020ea8000c1e1900 */
[----:B------:R-:W2:Y:S02]  /*1040*/  LDG.E R5, desc[UR60][R2.64+0x4] ;  /* 0x0000043c02057981 */ /* 0x000ea4000c1e1900 */
[----:B--2---:R-:W-:-:S07]  /*1050*/  IMAD.IADD R22, R5, 0x1, -R22 ;  /* 0x0000000105167824 */ /* 0x004fce00078e0a16 */
.L_x_1081:
[----:B---3--:R-:W-:Y:S02]  /*1060*/  IMAD R19, R0, R19, RZ ;  /* 0x0000001300137224 */ /* 0x008fe400078e02ff */
[----:B------:R-:W-:Y:S02]  /*1070*/  IMAD.MOV.U32 R206, RZ, RZ, R201 ;  /* 0x000000ffffce7224 */ /* 0x000fe400078e00c9 */
[----:B------:R-:W-:Y:S01]  /*1080*/  IMAD.U32 R208, RZ, RZ, UR5 ;  /* 0x00000005ffd07e24 */ /* 0x000fe2000f8e00ff */
[----:B------:R-:W-:Y:S06]  /*1090*/  @!P1 BRA `(.L_x_1082) ;  /* 0x0000000000189947 */ /* 0x000fec0003800000 */
[----:B------:R-:W-:Y:S02]  /*10a0*/  ULDC.64 UR6, c[0x0][0xa20] ;  /* 0x0002880000067ab9 */ /* 0x000fe40000000a00 */
[----:B------:R-:W-:-:S06]  /*10b0*/  UIMAD.WIDE UR4, UR5, 0x4, UR6 ;  /* 0x00000004050478a5 */ /* 0x000fcc000f8e0206 */
[----:B------:R-:W-:Y:S02]  /*10c0*/  IMAD.U32 R2, RZ, RZ, UR4 ;  /* 0x00000004ff027e24 */ /* 0x000fe4000f8e00ff */
[----:B------:R-:W-:-:S05]  /*10d0*/  IMAD.U32 R3, RZ, RZ, UR5 ;  /* 0x00000005ff037e24 */ /* 0x000fca000f8e00ff */
[----:B------:R0:W5:Y:S01]  /*10e0*/  LDG.E R19, desc[UR60][R2.64] ;  /* 0x0000003c02137981 */ /* 0x000162000c1e1900 */
[----:B------:R-:W-:Y:S05]  /*10f0*/  BRA `(.L_x_1083) ;  /* 0x00000000002c7947 */ /* 0x000fea0003800000 */
.L_x_1082:
        /* <DEDUP_REMOVED lines=8> */
[----:B------:R-:W2:Y:S04]  /*1180*/  LDG.E R19, desc[UR60][R2.64] ;  /* 0x0000003c02137981 */ /* 0x000ea8000c1e1900 */
[----:B------:R-:W2:Y:S02]  /*1190*/  LDG.E R0, desc[UR60][R2.64+0x4] ;  /* 0x0000043c02007981 */ /* 0x000ea4000c1e1900 */
[----:B--2---:R-:W-:-:S07]  /*11a0*/  IMAD.IADD R19, R0, 0x1, -R19 ;  /* 0x0000000100137824 */ /* 0x004fce00078e0a13 */
.L_x_1083:
[----:B------:R-:W1:Y:S01]  /*11b0*/  LDC.64 R8, c[0x0][0x9e0] ;  /* 0x00027800ff087b82 */ /* 0x000e620000000a00 */
[----:B-----5:R-:W-:Y:S01]  /*11c0*/  IMAD.IADD R19, R19, 0x1, -R6 ;  /* 0x0000000113137824 */ /* 0x020fe200078e0a06 */
[----:B------:R-:W-:-:S04]  /*11d0*/  LEA R0, R201, 0x80, 0x7 ;  /* 0x00000080c9007811 */ /* 0x000fc800078e38ff */
[----:B0-----:R-:W-:Y:S02]  /*11e0*/  IADD3 R3, R19, R0, -R22 ;  /* 0x0000000013037210 */ /* 0x001fe40007ffe816 */
[----:B-1----:R-:W-:-:S03]  /*11f0*/  ISETP.GE.AND P1, PT, R9, 0x1, PT ;  /* 0x000000010900780c */ /* 0x002fc60003f26270 */
[----:B------:R-:W-:-:S10]  /*1200*/  IMAD.IADD R0, R3, 0x1, R8 ;  /* 0x0000000103007824 */ /* 0x000fd400078e0208 */
[----:B------:R-:W-:Y:S05]  /*1210*/  @!P1 BRA `(.L_x_1084) ;  /* 0x0000000000409947 */ /* 0x000fea0003800000 */
[C---:B------:R-:W-:Y:S01]  /*1220*/  ISETP.GT.AND P0, PT, R3.reuse, RZ, PT ;  /* 0x000000ff0300720c */ /* 0x040fe20003f04270 */
[----:B------:R-:W-:-:S12]  /*1230*/  VIADD R2, R3, 0xffffffff ;  /* 0xffffffff03027836 */ /* 0x000fd80000000000 */
[----:B------:R-:W-:Y:S05]  /*1240*/  @P0 BRA `(.L_x_1085) ;  /* 0x00000000001c0947 */ /* 0x000fea0003800000 */
[----:B------:R-:W-:Y:S01]  /*1250*/  ISETP.NE.AND P0, PT, R9, 0x1, PT ;  /* 0x000000010900780c */ /* 0x000fe20003f05270 */
[----:B------:R-:W-:-:S12]  /*1260*/  IMAD.MOV R3, RZ, RZ, -R3 ;  /* 0x000000ffff037224 */ /* 0x000fd800078e0a03 */
[----:B------:R-:W0:Y:S02]  /*1270*/  @P0 LDC.64 R4, c[0x0][0x9e8] ;  /* 0x00027a00ff040b82 */ /* 0x000e240000000a00 */
[----:B0-----:R-:W-:-:S05]  /*1280*/  @P0 IMAD.HI.U32 R2, R3, R4, RZ ;  /* 0x0000000403020227 */ /* 0x001fca00078e00ff */
[----:B------:R-:W-:-:S04]  /*1290*/  @P0 SHF.R.U32.HI R3, RZ, R5, R2 ;  /* 0x00000005ff030219 */ /* 0x000fc80000011602 */
[----:B------:R-:W-:Y:S01]  /*12a0*/  LOP3.LUT R2, RZ, R3, RZ, 0x33, !PT ;  /* 0x00000003ff027212 */ /* 0x000fe200078e33ff */
[----:B------:R-:W-:Y:S06]  /*12b0*/  BRA `(.L_x_1086) ;  /* 0x0000000000107947 */ /* 0x000fec0003800000 */
.L_x_1085:
[----:B------:R-:W-:-:S13]  /*12c0*/  ISETP.NE.AND P0, PT, R9, 0x1, PT ;  /* 0x000000010900780c */ /* 0x000fda0003f05270 */
[----:B------:R-:W0:Y:S02]  /*12d0*/  @P0 LDC.64 R4, c[0x0][0x9e8] ;  /* 0x00027a00ff040b82 */ /* 0x000e240000000a00 */
[----:B0-----:R-:W-:-:S05]  /*12e0*/  @P0 IMAD.HI.U32 R4, R2, R4, RZ ;  /* 0x0000000402040227 */ /* 0x001fca00078e00ff */
[----:B------:R-:W-:-:S07]  /*12f0*/  @P0 SHF.R.U32.HI R2, RZ, R5, R4 ;  /* 0x00000005ff020219 */ /* 0x000fce0000011604 */
.L_x_1086:
[----:B------:R-:W-:-:S05]  /*1300*/  IMAD R3, R2, R9, R9 ;  /* 0x0000000902037224 */ /* 0x000fca00078e0209 */
[----:B------:R-:W-:-:S07]  /*1310*/  VIMNMX R0, R0, R3, PT ;  /* 0x0000000300007248 */ /* 0x000fce0003fe0100 */
.L_x_1084:
[----:B------:R-:W-:Y:S01]  /*1320*/  VIADD R2, R0, 0x3f ;  /* 0x0000003f00027836 */ /* 0x000fe20000000000 */
[----:B------:R-:W-:Y:S01]  /*1330*/  ULDC UR4, c[0x0][0x9dc] ;  /* 0x0002770000047ab9 */ /* 0x000fe20000000800 */
[----:B------:R-:W-:Y:S02]  /*1340*/  VIADD R0, R19, 0x3f ;  /* 0x0000003f13007836 */ /* 0x000fe40000000000 */
[----:B------:R-:W-:Y:S01]  /*1350*/  IMAD R4, R201, 0x80, -R22 ;  /* 0x00000080c9047824 */ /* 0x000fe200078e0a16 */
[----:B------:R-:W-:Y:S02]  /*1360*/  SHF.R.S32.HI R5, RZ, 0x1f, R2 ;  /* 0x0000001fff057819 */ /* 0x000fe40000011402 */
[----:B------:R-:W-:Y:S01]  /*1370*/  SHF.R.S32.HI R3, RZ, 0x1f, R0 ;  /* 0x0000001fff037819 */ /* 0x000fe20000011400 */
[----:B------:R-:W-:Y:S01]  /*1380*/  IMAD.IADD R4, R19, 0x1, R4 ;  /* 0x0000000113047824 */ /* 0x000fe200078e0204 */
[----:B------:R-:W-:Y:S02]  /*1390*/  LEA.HI R5, R5, R2, RZ, 0x6 ;  /* 0x0000000205057211 */ /* 0x000fe400078f30ff */
[----:B------:R-:W-:Y:S01]  /*13a0*/  LEA.HI R3, R3, R0, RZ, 0x6 ;  /* 0x0000000003037211 */ /* 0x000fe200078f30ff */
[----:B------:R-:W-:Y:S01]  /*13b0*/  VIADD R6, R4, -UR4 ;  /* 0x8000000404067c36 */ /* 0x000fe20008000000 */
[----:B------:R-:W-:-:S02]  /*13c0*/  SHF.R.S32.HI R62, RZ, 0x6, R5 ;  /* 0x00000006ff3e7819 */ /* 0x000fc40000011405 */
[----:B------:R-:W-:Y:S02]  /*13d0*/  SHF.R.S32.HI R3, RZ, 0x6, R3 ;  /* 0x00000006ff037819 */ /* 0x000fe40000011403 */
[----:B------:R-:W-:Y:S02]  /*13e0*/  R2UR UR4, R6 ;  /* 0x00000000060472ca */ /* 0x000fe400000e0000 */
[----:B------:R-:W-:Y:S01]  /*13f0*/  VIMNMX R62, R3, R62, PT ;  /* 0x0000003e033e7248 */ /* 0x000fe20003fe0100 */
[----:B------:R-:W-:-:S12]  /*1400*/  @!P1 BRA `(.L_x_1087) ;  /* 0x0000000000449947 */ /* 0x000fd80003800000 */
[----:B------:R-:W-:-:S13]  /*1410*/  ISETP.GT.AND P0, PT, R4, -0x1, PT ;  /* 0xffffffff0400780c */ /* 0x000fda0003f04270 */
[----:B------:R-:W-:Y:S05]  /*1420*/  @P0 BRA `(.L_x_1088) ;  /* 0x00000000001c0947 */ /* 0x000fea0003800000 */
[----:B------:R-:W-:Y:S02]  /*1430*/  ISETP.NE.AND P0, PT, R9, 0x1, PT ;  /* 0x000000010900780c */ /* 0x000fe40003f05270 */
[----:B------:R-:W-:-:S11]  /*1440*/  LOP3.LUT R3, RZ, R4, RZ, 0x33, !PT ;  /* 0x00000004ff037212 */ /* 0x000fd600078e33ff */
[----:B------:R-:W0:Y:S02]  /*1450*/  @P0 LDC.64 R6, c[0x0][0x9e8] ;  /* 0x00027a00ff060b82 */ /* 0x000e240000000a00 */
[----:B0-----:R-:W-:-:S05]  /*1460*/  @P0 IMAD.HI.U32 R0, R3, R6, RZ ;  /* 0x0000000603000227 */ /* 0x001fca00078e00ff */
[----:B------:R-:W-:-:S04]  /*1470*/  @P0 SHF.R.U32.HI R3, RZ, R7, R0 ;  /* 0x00000007ff030219 */ /* 0x000fc80000011600 */
[----:B------:R-:W-:Y:S01]  /*1480*/  LOP3.LUT R4, RZ, R3, RZ, 0x33, !PT ;  /* 0x00000003ff047212 */ /* 0x000fe200078e33ff */
[----:B------:R-:W-:Y:S06]  /*1490*/  BRA `(.L_x_1089) ;  /* 0x0000000000107947 */ /* 0x000fec0003800000 */
.L_x_1088:
[----:B------:R-:W-:-:S13]  /*14a0*/  ISETP.NE.AND P0, PT, R9, 0x1, PT ;  /* 0x000000010900780c */ /* 0x000fda0003f05270 */
[----:B------:R-:W0:Y:S02]  /*14b0*/  @P0 LDC.64 R2, c[0x0][0x9e8] ;  /* 0x00027a00ff020b82 */ /* 0x000e240000000a00 */
[----:B0-----:R-:W-:-:S05]  /*14c0*/  @P0 IMAD.HI.U32 R0, R4, R2, RZ ;  /* 0x0000000204000227 */ /* 0x001fca00078e00ff */
[----:B------:R-:W-:-:S07]  /*14d0*/  @P0 SHF.R.U32.HI R4, RZ, R3, R0 ;  /* 0x00000003ff040219 */ /* 0x000fce0000011600 */
.L_x_1089:
[----:B------:R-:W-:-:S05]  /*14e0*/  IMAD R4, R4, R9, RZ ;  /* 0x0000000904047224 */ /* 0x000fca00078e02ff */
[----:B------:R-:W-:-:S13]  /*14f0*/  R2UR UR5, R4 ;  /* 0x00000000040572ca */ /* 0x000fda00000e0000 */
[----:B------:R-:W-:-:S04]  /*1500*/  UISETP.LT.AND UP0, UPT, UR4, UR5, UPT ;  /* 0x000000050400728c */ /* 0x000fc8000bf01270 */
[----:B------:R-:W-:-:S12]  /*1510*/  USEL UR4, UR4, UR5, !UP0 ;  /* 0x0000000504047287 */ /* 0x000fd8000c000000 */
.L_x_1087:
        /* <DEDUP_REMOVED lines=22> */
[----:B------:R-:W-:Y:S01]  /*1680*/  ISETP.GT.AND P1, PT, R62, UR6, PT ;  /* 0x000000063e007c0c */ /* 0x000fe2000bf24270 */
[----:B------:R-:W-:Y:S01]  /*1690*/  IMAD.U32 R200, RZ, RZ, UR6 ;  /* 0x00000006ffc87e24 */ /* 0x000fe2000f8e00ff */
        /* <DEDUP_REMOVED lines=45> */
[----:B------:R-:W-:Y:S01]  /*1970*/  CS2R R32, SRZ ;  /* 0x0000000000207805 */ /* 0x000fe2000001ff00 */
[----:B------:R-:W-:Y:S01]  /*1980*/  IMAD.MOV.U32 R6, RZ, RZ, RZ ;  /* 0x000000ffff067224 */ /* 0x000fe200078e00ff */
[----:B------:R-:W-:Y:S02]  /*1990*/  CS2R R26, SRZ ;  /* 0x00000000001a7805 */ /* 0x000fe4000001ff00 */
[----:B------:R-:W-:Y:S01]  /*19a0*/  CS2R R28, SRZ ;  /* 0x00000000001c7805 */ /* 0x000fe2000001ff00 */
[----:B------:R-:W-:Y:S01]  /*19b0*/  IMAD.MOV.U32 R8, RZ, RZ, RZ ;  /* 0x000000ffff087224 */ /* 0x000fe200078e00ff */
[----:B------:R-:W-:Y:S01]  /*19c0*/  CS2R R24, SRZ ;  /* 0x0000000000187805 */ /* 0x000fe2000001ff00 */
[----:B------:R-:W-:Y:S06]  /*19d0*/  @!P1 BRA `(.L_x_1090) ;  /* 0x000000a800c89947 */ /* 0x000fec0003800000 */
        /* <DEDUP_REMOVED lines=31> */
.L_x_1091:
        /* <DEDUP_REMOVED lines=9> */
[----:B------:R-:W0:Y:S02]  /*1c60*/  SYNCS.PHASECHK.TRANS64.TRYWAIT P1, [UR38+0x30800], R0 ;  /* 0x03080000ff0075a7 */ /* 0x000e240008020166 */
[----:B0-----:R-:W-:Y:S05]  /*1c70*/  @!P1 BRA `(.L_x_1092) ;  /* 0x0000012c004c9947 */ /* 0x001fea0003800000 */
.L_x_1277:
[----:B------:R-:W-:Y:S05]  /*1c80*/  @!P0 BRA `(.L_x_1093) ;  /* 0x0000000000048947 */ /* 0x000fea0003800000 */
[----:B------:R-:W-:Y:S01]  /*1c90*/  BPT.TRAP 0x1 ;  /* 0x000000040000795c */ /* 0x000fe20000300000 */
.L_x_1093:
[----:B------:R-:W-:Y:S02]  /*1ca0*/  IMAD.U32 R5, RZ, RZ, UR36 ;  /* 0x00000024ff057e24 */ /* 0x000fe4000f8e00ff */
[----:B0-----:R-:W-:-:S03]  /*1cb0*/  IMAD.U32 R0, RZ, RZ, UR37 ;  /* 0x00000025ff007e24 */ /* 0x001fc6000f8e00ff */
[----:B------:R-:W-:Y:S02]  /*1cc0*/  LEA R5, R5, UR38, 0x3 ;  /* 0x0000002605057c11 */ /* 0x000fe4000f8e18ff */
[----:B------:R-:W-:-:S04]  /*1cd0*/  SHF.L.U32 R0, R0, 0x1f, RZ ;  /* 0x0000001f00007819 */ /* 0x000fc800000006ff */
[----:B------:R0:W1:Y:S01]  /*1ce0*/  SYNCS.PHASECHK.TRANS64.TRYWAIT P2, [R5+URZ+0x30830], R0 ;  /* 0x03083000050075a7 */ /* 0x000062000804017f */
[----:B------:R-:W-:Y:S05]  /*1cf0*/  @!P0 BRA `(.L_x_1094) ;  /* 0x0000000000048947 */ /* 0x000fea0003800000 */
[----:B------:R-:W-:Y:S01]  /*1d00*/  BPT.TRAP 0x1 ;  /* 0x000000040000795c */ /* 0x000fe20000300000 */
.L_x_1094:
[----:B------:R-:W2:Y:S02]  /*1d10*/  S2R R2, SR_TID.X ;  /* 0x0000000000027919 */ /* 0x000ea40000002100 */
[----:B--2---:R-:W-:Y:S01]  /*1d20*/  LOP3.LUT P1, RZ, R2, 0x7f, RZ, 0xc0, !PT ;  /* 0x0000007f02ff7812 */ /* 0x004fe2000782c0ff */
[----:B-1----:R-:W-:-:S12]  /*1d30*/  @P2 BRA `(.L_x_1095) ;  /* 0x0000000000082947 */ /* 0x002fd80003800000 */
[----:B------:R-:W1:Y:S02]  /*1d40*/  SYNCS.PHASECHK.TRANS64.TRYWAIT P2, [R5+URZ+0x30830], R0 ;  /* 0x03083000050075a7 */ /* 0x000e64000804017f */
[----:B-1----:R-:W-:Y:S05]  /*1d50*/  @!P2 BRA `(.L_x_1096) ;  /* 0x0000012c002ca947 */ /* 0x002fea0003800000 */
.L_x_1095:
[----:B------:R-:W-:Y:S05]  /*1d60*/  WARPSYNC.ALL ;  /* 0x0000000000007948 */ /* 0x000fea0003800000 */
[----:B------:R-:W-:Y:S01]  /*1d70*/  UIADD3 UR4, UR38, 0x20400, URZ ;  /* 0x0002040026047890 */ /* 0x000fe2000fffe03f */
[----:B------:R-:W-:Y:S01]  /*1d80*/  WARPGROUP.ARRIVE ;  /* 0x00000000000079c5 */ /* 0x000fe20000000000 */
[----:B------:R-:W-:Y:S01]  /*1d90*/  UMOV UR9, 0x40000040 ;  /* 0x4000004000097882 */ /* 0x000fe20000000000 */
[----:B------:R-:W-:Y:S01]  /*1da0*/  UMOV UR11, 0x40000040 ;  /* 0x40000040000b7882 */ /* 0x000fe20000000000 */
[----:B------:R-:W-:Y:S01]  /*1db0*/  USHF.R.U32.HI UR4, URZ, 0x4, UR4 ;  /* 0x000000043f047899 */ /* 0x000fe20008011604 */
[----:B------:R-:W-:Y:S01]  /*1dc0*/  IMAD.U32 R15, RZ, RZ, UR9 ;  /* 0x00000009ff0f7e24 */ /* 0x000fe2000f8e00ff */
[----:B------:R-:W-:Y:S01]  /*1dd0*/  UMOV UR13, 0x40000040 ;  /* 0x40000040000d7882 */ /* 0x000fe20000000000 */
[----:B------:R-:W-:Y:S01]  /*1de0*/  UMOV UR15, 0x40000040 ;  /* 0x40000040000f7882 */ /* 0x000fe20000000000 */
[----:B------:R-:W-:Y:S01]  /*1df0*/  ULOP3.LUT UR4, UR4, 0x3fff, URZ, 0xc0, !UPT ;  /* 0x00003fff04047892 */ /* 0x000fe2000f8ec03f */
[----:B------:R-:W-:Y:S01]  /*1e00*/  IMAD.MOV.U32 R3, RZ, RZ, -0x40 ;  /* 0xffffffc0ff037424 */ /* 0x000fe200078e00ff */
[----:B------:R-:W-:Y:S01]  /*1e10*/  UMOV UR17, 0x40000040 ;  /* 0x4000004000117882 */ /* 0x000fe20000000000 */
[----:B------:R-:W-:Y:S01]  /*1e20*/  UMOV UR19, 0x40000040 ;  /* 0x4000004000137882 */ /* 0x000fe20000000000 */
[----:B------:R-:W-:Y:S01]  /*1e30*/  ULOP3.LUT UR39, UR4, 0x10000, URZ, 0xfc, !UPT ;  /* 0x0001000004277892 */ /* 0x000fe2000f8efc3f */
[----:B------:R-:W-:Y:S01]  /*1e40*/  IMAD R20, R62, R3, 0x40 ;  /* 0x000000403e147424 */ /* 0x000fe200078e0203 */
[----:B------:R-:W-:Y:S01]  /*1e50*/  ULOP3.LUT UR4, UR40, 0x10000, URZ, 0xfc, !UPT ;  /* 0x0001000028047892 */ /* 0x000fe2000f8efc3f */
[----:B01----:R-:W-:Y:S01]  /*1e60*/  @!P1 VIADD R0, R5, 0x30840 ;  /* 0x0003084005009836 */ /* 0x003fe20000000000 */
[----:B------:R-:W-:Y:S01]  /*1e70*/  ULEA UR5, UR36, UR39, 0xb ;  /* 0x0000002724057291 */ /* 0x000fe2000f8e583f */
[----:B------:R-:W-:Y:S01]  /*1e80*/  IMAD.IADD R3, R19, 0x1, R20 ;  /* 0x0000000113037824 */ /* 0x000fe200078e0214 */
[----:B------:R-:W-:Y:S01]  /*1e90*/  UIADD3 UR6, UR4, 0x2, URZ ;  /* 0x0000000204067890 */ /* 0x000fe2000fffe03f */
[----:B------:R-:W-:Y:S01]  /*1ea0*/  IMAD R4, R201, 0x80, R211 ;  /* 0x00000080c9047824 */ /* 0x000fe200078e02d3 */
[----:B------:R-:W-:Y:S01]  /*1eb0*/  UIADD3 UR7, UR5, 0x2, URZ ;  /* 0x0000000205077890 */ /* 0x000fe2000fffe03f */
[----:B------:R-:W-:Y:S01]  /*1ec0*/  @!P1 PRMT R0, RZ, 0x654, R0 ;  /* 0x00000654ff009816 */ /* 0x000fe20000000000 */
[----:B------:R-:W-:Y:S01]  /*1ed0*/  UMOV UR8, UR4 ;  /* 0x0000000400087c82 */ /* 0x000fe20008000000 */
[----:B------:R-:W-:Y:S01]  /*1ee0*/  UMOV UR10, UR5 ;  /* 0x00000005000a7c82 */ /* 0x000fe20008000000 */
[----:B------:R-:W-:Y:S01]  /*1ef0*/  IMAD.U32 R14, RZ, RZ, UR8 ;  /* 0x00000008ff0e7e24 */ /* 0x000fe2000f8e00ff */
[----:B------:R-:W-:Y:S01]  /*1f00*/  HGMMA.64x64x16.F32 R24, gdesc[UR8], RZ, !UPT, gsb0 ;  /* 0x00e00000081879f0 */ /* 0x000fe2000c0008ff */
        /* <DEDUP_REMOVED lines=8> */
[----:B------:R-:W-:Y:S01]  /*1f90*/  UIADD3 UR12, UR4, 0x404, URZ ;  /* 0x00000404040c7890 */ /* 0x000fe2000fffe03f */
[--C-:B------:R-:W-:Y:S01]  /*1fa0*/  IADD3 R5, -R22, 0x1, R3.reuse ;  /* 0x0000000116057810 */ /* 0x100fe20007ffe103 */
[----:B------:R-:W-:Y:S01]  /*1fb0*/  UIADD3 UR14, UR5, 0x204, URZ ;  /* 0x00000204050e7890 */ /* 0x000fe2000fffe03f */
[----:B------:R-:W-:Y:S01]  /*1fc0*/  IMAD R17, R18, -0x2, R3 ;  /* 0xfffffffe12117824 */ /* 0x000fe200078e0203 */
[----:B------:R-:W-:Y:S01]  /*1fd0*/  UIADD3 UR16, UR4, 0x406, URZ ;  /* 0x0000040604107890 */ /* 0x000fe2000fffe03f */
[----:B------:R-:W-:Y:S01]  /*1fe0*/  LEA R16, R62, 0xffffffc0, 0x6 ;  /* 0xffffffc03e107811 */ /* 0x000fe200078e30ff */
[----:B------:R-:W-:Y:S01]  /*1ff0*/  UIADD3 UR18, UR5, 0x206, URZ ;  /* 0x0000020605127890 */ /* 0x000fe2000fffe03f */
[----:B------:R-:W-:Y:S01]  /*2000*/  IMAD R5, R18, -0x2, R5 ;  /* 0xfffffffe12057824 */ /* 0x000fe200078e0205 */
        /* <DEDUP_REMOVED lines=61> */
[----:B------:R-:W-:Y:S01]  /*23e0*/  IMAD.U32 R6, RZ, RZ, UR8 ;  /* 0x00000008ff067e24 */ /* 0x000fe2000f8e00ff */
[----:B------:R-:W-:Y:S01]  /*23f0*/  ULDC.64 UR6, c[0x0][0x9e0] ;  /* 0x0002780000067ab9 */ /* 0x000fe20000000a00 */
[----:B------:R-:W-:Y:S01]  /*2400*/  IMAD.U32 R7, RZ, RZ, UR9 ;  /* 0x00000009ff077e24 */ /* 0x000fe2000f8e00ff */
[----:B------:R-:W-:Y:S01]  /*2410*/  UISETP.GE.AND UP0, UPT, UR7, 0x1, UPT ;  /* 0x000000010700788c */ /* 0x000fe2000bf06270 */
[----:B------:R-:W-:-:S05]  /*2420*/  VIADD R21, R5, UR6 ;  /* 0x0000000605157c36 */ /* 0x000fca0008000000 */
[----:B------:R-:W-:Y:S01]  /*2430*/  PLOP3.LUT P2, PT, PT, PT, UP0, 0x40, 0x0 ;  /* 0x000000000000781c */ /* 0x000fe20003f4e808 */
[----:B------:R-:W-:Y:S02]  /*2440*/  WARPGROUP.DEPBAR.LE gsb0, 0x0 ;  /* 0x00008000000079c5 */ /* 0x000fe40000010000 */
[----:B------:R-:W-:-:S06]  /*2450*/  WARPGROUP.ARRIVE ;  /* 0x00000000000079c5 */ /* 0x000fcc0000000000 */
[----:B------:R-:W-:Y:S01]  /*2460*/  HGMMA.64x64x16.F32 R24, gdesc[UR8], R24, gsb0 ;  /* 0x00e00000081879f0 */ /* 0x000fe20008000818 */
[----:B------:R-:W-:Y:S02]  /*2470*/  UIADD3 UR8, UR4, 0x402, URZ ;  /* 0x0000040204087890 */ /* 0x000fe4000fffe03f */
[----:B------:R-:W-:Y:S01]  /*2480*/  UIADD3 UR10, UR5, 0x202, URZ ;  /* 0x00000202050a7890 */ /* 0x000fe2000fffe03f */
[----:B------:R-:W-:Y:S01]  /*2490*/  UMOV UR9, 0x40000040 ;  /* 0x4000004000097882 */ /* 0x000fe20000000000 */
[----:B------:R-:W-:Y:S01]  /*24a0*/  UMOV UR11, 0x40000040 ;  /* 0x40000040000b7882 */ /* 0x000fe20000000000 */
        /* <DEDUP_REMOVED lines=39> */
[----:B0-----:R-:W-:Y:S01]  /*2720*/  VIADDMNMX R0, R4, R21, R17, PT ;  /* 0x0000001504007246 */ /* 0x001fe20003800111 */
[----:B------:R-:W-:Y:S06]  /*2730*/  @P2 BRA `(.L_x_1097) ;  /* 0x0000000000582947 */ /* 0x000fec0003800000 */
[----:B------:R-:W-:Y:S01]  /*2740*/  IADD3 R3, -R22, R19, R4 ;  /* 0x0000001316037210 */ /* 0x000fe20007ffe104 */
[----:B------:R-:W-:Y:S03]  /*2750*/  BSSY B0, `(.L_x_1098) ;  /* 0x0000010000007945 */ /* 0x000fe60003800000 */
        /* <DEDUP_REMOVED lines=10> */
.L_x_1099:
[----:B------:R-:W-:-:S06]  /*2800*/  UISETP.NE.AND UP1, UPT, UR7, 0x1, UPT ;  /* 0x000000010700788c */ /* 0x000fcc000bf25270 */
[----:B------:R-:W-:-:S05]  /*2810*/  PLOP3.LUT P2, PT, PT, PT, UP1, 0x80, 0x0 ;  /* 0x000000000000781c */ /* 0x000fca0003f4f018 */
[----:B------:R-:W-:-:S08]  /*2820*/  @UP1 ULDC.64 UR10, c[0x0][0x9e8] ;  /* 0x00027a00000a1ab9 */ /* 0x000fd00000000a00 */
[----:B------:R-:W-:-:S05]  /*2830*/  @P2 IMAD.HI.U32 R56, R3, UR10, RZ ;  /* 0x0000000a03382c27 */ /* 0x000fca000f8e00ff */
[----:B------:R-:W-:-:S07]  /*2840*/  @P2 SHF.R.U32.HI R3, RZ, UR11, R56 ;  /* 0x0000000bff032c19 */ /* 0x000fce0008011638 */
.L_x_1100:
[----:B------:R-:W-:Y:S05]  /*2850*/  BSYNC B0 ;  /* 0x0000000000007941 */ /* 0x000fea0003800000 */
.L_x_1098:
[----:B------:R-:W-:-:S04]  /*2860*/  IMAD R3, R3, UR7, -R16 ;  /* 0x0000000703037c24 */ /* 0x000fc8000f8e0a10 */
[----:B------:R-:W-:-:S05]  /*2870*/  IMAD R3, R18, -0x2, R3 ;  /* 0xfffffffe12037824 */ /* 0x000fca00078e0203 */
[----:B------:R-:W-:Y:S02]  /*2880*/  VIMNMX R2, R2, R3, !PT ;  /* 0x0000000302027248 */ /* 0x000fe40007fe0100 */
[----:B------:R-:W-:-:S07]  /*2890*/  VIADDMNMX R0, R3, UR7, R0, PT ;  /* 0x0000000703007c46 */ /* 0x000fce000b800100 */
.L_x_1097:
[C---:B------:R-:W-:Y:S02]  /*28a0*/  ISETP.GE.AND P2, PT, R20.reuse, 0x2, PT ;  /* 0x000000021400780c */ /* 0x040fe40003f46270 */
        /* <DEDUP_REMOVED lines=29> */
[----:B------:R-:W-:Y:S02]  /*2a80*/  ISETP.LT.OR P4, PT, R0, 0x1a, P4 ;  /* 0x0000001a0000780c */ /* 0x000fe40002781670 */
        /* <DEDUP_REMOVED lines=43> */
[----:B------:R-:W-:Y:S02]  /*2d40*/  IADD3 R2, R5, 0x8, R4 ;  /* 0x0000000805027810 */ /* 0x000fe40007ffe004 */
[----:B------:R-:W-:Y:S01]  /*2d50*/  ISETP.LT.OR P6, PT, R0, 0x3a, P6 ;  /* 0x0000003a0000780c */ /* 0x000fe200037c1670 */
[----:B------:R-:W-:-:S03]  /*2d60*/  VIADD R0, R4, 0x8 ;  /* 0x0000000804007836 */ /* 0x000fc60000000000 */
[----:B------:R-:W-:Y:S02]  /*2d70*/  FSEL R72, R53, -INF , !P6 ;  /* 0xff80000035487808 */ /* 0x000fe40007000000 */
[----:B------:R-:W-:Y:S02]  /*2d80*/  PLOP3.LUT P6, PT, PT, PT, UP0, 0x40, 0x0 ;  /* 0x000000000000781c */ /* 0x000fe40003fce808 */
[----:B------:R-:W-:-:S11]  /*2d90*/  VIADDMNMX R0, R0, R21, R17, PT ;  /* 0x0000001500007246 */ /* 0x000fd60003800111 */
[----:B------:R-:W-:Y:S05]  /*2da0*/  @P6 BRA `(.L_x_1101) ;  /* 0x0000000000646947 */ /* 0x000fea0003800000 */
[----:B------:R-:W-:Y:S01]  /*2db0*/  IADD3 R3, R19, 0x8, R4 ;  /* 0x0000000813037810 */ /* 0x000fe20007ffe004 */
[----:B------:R-:W-:Y:S04]  /*2dc0*/  BSSY B0, `(.L_x_1102) ;  /* 0x0000013000007945 */ /* 0x000fe80003800000 */
        /* <DEDUP_REMOVED lines=12> */
.L_x_1103:
[----:B------:R-:W-:-:S06]  /*2e90*/  UISETP.NE.AND UP1, UPT, UR7, 0x1, UPT ;  /* 0x000000010700788c */ /* 0x000fcc000bf25270 */
[----:B------:R-:W-:-:S05]  /*2ea0*/  PLOP3.LUT P6, PT, PT, PT, UP1, 0x80, 0x0 ;  /* 0x000000000000781c */ /* 0x000fca0003fcf018 */
[----:B------:R-:W-:-:S08]  /*2eb0*/  @UP1 ULDC.64 UR10, c[0x0][0x9e8] ;  /* 0x00027a00000a1ab9 */ /* 0x000fd00000000a00 */
[----:B------:R-:W-:Y:S01]  /*2ec0*/  @P6 IMAD.HI.U32 R5, R3, UR10, RZ ;  /* 0x0000000a03056c27 */ /* 0x000fe2000f8e00ff */
[----:B------:R-:W-:-:S13]  /*2ed0*/  PLOP3.LUT P6, PT, PT, PT, UP1, 0x80, 0x0 ;  /* 0x000000000000781c */ /* 0x000fda0003fcf018 */
[----:B------:R-:W-:-:S07]  /*2ee0*/  @P6 SHF.R.U32.HI R3, RZ, UR11, R5 ;  /* 0x0000000bff036c19 */ /* 0x000fce0008011605 */
.L_x_1104:
[----:B------:R-:W-:Y:S05]  /*2ef0*/  BSYNC B0 ;  /* 0x0000000000007941 */ /* 0x000fea0003800000 */
.L_x_1102:
[----:B------:R-:W-:-:S04]  /*2f00*/  IMAD R3, R3, UR7, -R16 ;  /* 0x0000000703037c24 */ /* 0x000fc8000f8e0a10 */
[----:B------:R-:W-:-:S05]  /*2f10*/  IMAD R3, R18, -0x2, R3 ;  /* 0xfffffffe12037824 */ /* 0x000fca00078e0203 */
[----:B------:R-:W-:Y:S02]  /*2f20*/  VIMNMX R2, R2, R3, !PT ;  /* 0x0000000302027248 */ /* 0x000fe40007fe0100 */
[----:B------:R-:W-:-:S07]  /*2f30*/  VIADDMNMX R0, R3, UR7, R0, PT ;  /* 0x0000000703007c46 */ /* 0x000fce000b800100 */
.L_x_1101:
[----:B------:R-:W-:Y:S01]  /*2f40*/  ISETP.GT.AND P2, PT, R2, 0x1, !P2 ;  /* 0x000000010200780c */ /* 0x000fe20005744270 */
[----:B------:R-:W-:Y:S01]  /*2f50*/  ULDC UR10, c[0x0][0x988] ;  /* 0x00026200000a7ab9 */ /* 0x000fe20000000800 */
[----:B------:R-:W-:Y:S02]  /*2f60*/  FMNMX.FTZ R3, R24, R56, !PT ;  /* 0x0000003818037209 */ /* 0x000fe40007810000 */
        /* <DEDUP_REMOVED lines=29> */
[----:B------:R-:W-:Y:S02]  /*3140*/  FMNMX.FTZ R3, R52, R3, !PT ;  /* 0x0000000334037209 */ /* 0x000fe40007810000 */
[----:B------:R-:W-:Y:S02]  /*3150*/  FSEL R38, R38, -INF , !P2 ;  /* 0xff80000026267808 */ /* 0x000fe40005000000 */
[----:B------:R-:W-:Y:S02]  /*3160*/  ISETP.NE.AND P2, PT, R61, RZ, PT ;  /* 0x000000ff3d00720c */ /* 0x000fe40003f45270 */
[C---:B------:R-:W-:Y:S02]  /*3170*/  ISETP.GT.AND P3, PT, R2.reuse, 0x8, !P3 ;  /* 0x000000080200780c */ /* 0x040fe40005f64270 */
[----:B------:R-:W-:-:S02]  /*3180*/  ISETP.GT.AND P2, PT, R2, 0x19, !P2 ;  /* 0x000000190200780c */ /* 0x000fc40005744270 */
[----:B------:R-:W-:Y:S02]  /*3190*/  FMNMX.FTZ R17, R72, R3, !PT ;  /* 0x0000000348117209 */ /* 0x000fe40007810000 */
[C---:B------:R-:W-:Y:S02]  /*31a0*/  ISETP.LT.OR P2, PT, R0.reuse, 0x1a, P2 ;  /* 0x0000001a0000780c */ /* 0x040fe40001741670 */
[----:B------:R-:W-:Y:S01]  /*31b0*/  ISETP.LT.OR P3, PT, R0, 0x9, P3 ;  /* 0x000000090000780c */ /* 0x000fe20001f61670 */
[----:B------:R-:W0:Y:S01]  /*31c0*/  SHFL.BFLY PT, R16, R17, 0x2, 0x1f ;  /* 0x0c401f0011107f89 */ /* 0x000e2200000e0000 */
[----:B------:R-:W-:Y:S02]  /*31d0*/  FSEL R39, R39, -INF , !P2 ;  /* 0xff80000027277808 */ /* 0x000fe40005000000 */
[----:B------:R-:W-:Y:S02]  /*31e0*/  ISETP.NE.AND P2, PT, R37, RZ, PT ;  /* 0x000000ff2500720c */ /* 0x000fe40003f45270 */
        /* <DEDUP_REMOVED lines=16> */
[----:B------:R-:W-:Y:S02]  /*32f0*/  ISETP.GT.AND P3, PT, R2, 0x30, !P3 ;  /* 0x000000300200780c */ /* 0x000fe40005f64270 */
[----:B------:R-:W-:Y:S02]  /*3300*/  FSEL R46, R46, -INF , !P2 ;  /* 0xff8000002e2e7808 */ /* 0x000fe40005000000 */
[----:B------:R-:W-:-:S02]  /*3310*/  ISETP.GT.AND P2, PT, R2, RZ, !P6 ;  /* 0x000000ff0200720c */ /* 0x000fc40007744270 */
[----:B------:R-:W-:Y:S02]  /*3320*/  ISETP.NE.AND P6, PT, R20, RZ, PT ;  /* 0x000000ff1400720c */ /* 0x000fe40003fc5270 */
[----:B------:R-:W-:Y:S02]  /*3330*/  ISETP.LT.OR P2, PT, R0, 0x1, P2 ;  /* 0x000000010000780c */ /* 0x000fe40001741670 */
[----:B0-----:R-:W-:Y:S02]  /*3340*/  FMNMX.FTZ R20, R17, R16, !PT ;  /* 0x0000001011147209 */ /* 0x001fe40007810000 */
[----:B------:R-:W-:Y:S02]  /*3350*/  FSEL R26, R26, -INF , !P2 ;  /* 0xff8000001a1a7808 */ /* 0x000fe40005000000 */
[----:B------:R-:W-:Y:S01]  /*3360*/  ISETP.NE.AND P2, PT, R65, RZ, PT ;  /* 0x000000ff4100720c */ /* 0x000fe20003f45270 */
[----:B------:R-:W0:Y:S01]  /*3370*/  SHFL.BFLY PT, R5, R20, 0x1, 0x1f ;  /* 0x0c201f0014057f89 */ /* 0x000e2200000e0000 */
        /* <DEDUP_REMOVED lines=12> */
[----:B0-----:R-:W-:-:S02]  /*3440*/  FMNMX.FTZ R5, R20, R5, !PT ;  /* 0x0000000514057209 */ /* 0x001fc40007810000 */
[----:B------:R-:W-:Y:S02]  /*3450*/  FMNMX.FTZ R3, R39, R16, !PT ;  /* 0x0000001027037209 */ /* 0x000fe40007810000 */
[C---:B------:R-:W-:Y:S01]  /*3460*/  FSETP.NEU.FTZ.AND P2, PT, R5.reuse, -INF , PT ;  /* 0xff8000000500780b */ /* 0x040fe20003f5d000 */
[----:B------:R-:W-:Y:S01]  /*3470*/  FMUL.FTZ R17, R5, UR10 ;  /* 0x0000000a05117c20 */ /* 0x000fe20008410000 */
[----:B------:R-:W-:Y:S02]  /*3480*/  FMNMX.FTZ R16, R42, R3, !PT ;  /* 0x000000032a107209 */ /* 0x000fe40007810000 */
[----:B------:R-:W-:Y:S02]  /*3490*/  FSEL R51, R51, -INF , !P4 ;  /* 0xff80000033337808 */ /* 0x000fe40006000000 */
[----:B------:R-:W-:Y:S02]  /*34a0*/  FMNMX.FTZ R3, R43, R16, !PT ;  /* 0x000000102b037209 */ /* 0x000fe40007810000 */
[----:B------:R-:W-:-:S02]  /*34b0*/  FSEL R17, R17, RZ, P2 ;  /* 0x000000ff11117208 */ /* 0x000fc40001000000 */
[----:B------:R-:W-:Y:S02]  /*34c0*/  ISETP.GT.AND P2, PT, R2, 0x39, !P6 ;  /* 0x000000390200780c */ /* 0x000fe40007744270 */
[----:B------:R-:W-:Y:S01]  /*34d0*/  FMNMX.FTZ R2, R46, R3, !PT ;  /* 0x000000032e027209 */ /* 0x000fe20007810000 */
[--C-:B------:R-:W-:Y:S01]  /*34e0*/  FFMA.FTZ R16, R24, UR10, -R17.reuse ;  /* 0x0000000a18107c23 */ /* 0x100fe20008010811 */
[----:B------:R-:W-:Y:S01]  /*34f0*/  ISETP.LT.OR P2, PT, R0, 0x3a, P2 ;  /* 0x0000003a0000780c */ /* 0x000fe20001741670 */
[--C-:B------:R-:W-:Y:S01]  /*3500*/  FFMA.FTZ R20, R56, UR10, -R17.reuse ;  /* 0x0000000a38147c23 */ /* 0x100fe20008010811 */
[----:B------:R-:W-:Y:S01]  /*3510*/  FMNMX.FTZ R3, R47, R2, !PT ;  /* 0x000000022f037209 */ /* 0x000fe20007810000 */
[--C-:B------:R-:W-:Y:S01]  /*3520*/  FFMA.FTZ R24, R58, UR10, -R17.reuse ;  /* 0x0000000a3a187c23 */ /* 0x100fe20008010811 */
[----:B------:R-:W-:Y:S01]  /*3530*/  FSEL R54, R54, -INF , !P5 ;  /* 0xff80000036367808 */ /* 0x000fe20006800000 */
[----:B------:R-:W-:Y:S01]  /*3540*/  MUFU.EX2 R16, R16 ;  /* 0x0000001000107308 */ /* 0x000fe20000000800 */
[----:B------:R-:W-:Y:S01]  /*3550*/  FMNMX.FTZ R2, R50, R3, !PT ;  /* 0x0000000332027209 */ /* 0x000fe20007810000 */
[----:B------:R-:W-:Y:S01]  /*3560*/  FFMA.FTZ R33, R64, UR10, -R17 ;  /* 0x0000000a40217c23 */ /* 0x000fe20008010811 */
[----:B------:R-:W-:-:S02]  /*3570*/  FSEL R55, R55, -INF , !P2 ;  /* 0xff80000037377808 */ /* 0x000fc40005000000 */
[----:B------:R-:W-:Y:S01]  /*3580*/  FMNMX.FTZ R3, R51, R2, !PT ;  /* 0x0000000233037209 */ /* 0x000fe20007810000 */
[--C-:B------:R-:W-:Y:S01]  /*3590*/  FFMA.FTZ R2, R28, UR10, -R17.reuse ;  /* 0x0000000a1c027c23 */ /* 0x100fe20008010811 */
[--C-:B------:R-:W-:Y:S01]  /*35a0*/  FFMA.FTZ R28, R32, UR10, -R17.reuse ;  /* 0x0000000a201c7c23 */ /* 0x100fe20008010811 */
[----:B------:R0:W1:Y:S01]  /*35b0*/  MUFU.EX2 R21, R20 ;  /* 0x0000001400157308 */ /* 0x0000620000000800 */
[----:B------:R-:W-:Y:S01]  /*35c0*/  FMNMX.FTZ R0, R54, R3, !PT ;  /* 0x0000000336007209 */ /* 0x000fe20007810000 */
[--C-:B------:R-:W-:Y:S01]  /*35d0*/  FFMA.FTZ R32, R36, UR10, -R17.reuse ;  /* 0x0000000a24207c23 */ /* 0x100fe20008010811 */
[--C-:B------:R-:W-:Y:S01]  /*35e0*/  FFMA.FTZ R36, R40, UR10, -R17.reuse ;  /* 0x0000000a28247c23 */ /* 0x100fe20008010811 */
[----:B------:R-:W-:Y:S01]  /*35f0*/  FFMA.FTZ R40, R48, UR10, -R17 ;  /* 0x0000000a30287c23 */ /* 0x000fe20008010811 */
[----:B------:R-:W-:-:S03]  /*3600*/  FMNMX.FTZ R0, R55, R0, !PT ;  /* 0x0000000037007209 */ /* 0x000fc60007810000 */
[----:B------:R-:W-:Y:S01]  /*3610*/  MUFU.EX2 R198, R2 ;  /* 0x0000000200c67308 */ /* 0x000fe20000000800 */
[----:B0-----:R-:W-:Y:S01]  /*3620*/  FFMA.FTZ R20, R60, UR10, -R17 ;  /* 0x0000000a3c147c23 */ /* 0x001fe20008010811 */
[----:B------:R-:W0:Y:S06]  /*3630*/  SHFL.BFLY PT, R3, R0, 0x2, 0x1f ;  /* 0x0c401f0000037f89 */ /* 0x000e2c00000e0000 */
[----:B------:R2:W-:Y:S01]  /*3640*/  MUFU.EX2 R25, R24 ;  /* 0x0000001800197308 */ /* 0x0005e20000000800 */
[----:B-1----:R-:W-:-:S07]  /*3650*/  F2FP.F16.F32.PACK_AB R196, R21, R16 ;  /* 0x0000001015c4723e */ /* 0x002fce00000000ff */
[----:B------:R1:W-:Y:S01]  /*3660*/  MUFU.EX2 R29, R20 ;  /* 0x00000014001d7308 */ /* 0x0003e20000000800 */
[----:B--2---:R-:W-:-:S07]  /*3670*/  FFMA.FTZ R24, R68, UR10, -R17 ;  /* 0x0000000a44187c23 */ /* 0x004fce0008010811 */
[----:B------:R-:W2:Y:S01]  /*3680*/  MUFU.EX2 R28, R28 ;  /* 0x0000001c001c7308 */ /* 0x000ea20000000800 */
[--C-:B-1----:R-:W-:Y:S01]  /*3690*/  FFMA.FTZ R20, R44, UR10, -R17.reuse ;  /* 0x0000000a2c147c23 */ /* 0x102fe20008010811 */
[----:B0-----:R-:W-:Y:S01]  /*36a0*/  FMNMX.FTZ R2, R0, R3, !PT ;  /* 0x0000000300027209 */ /* 0x001fe20007810000 */
[--C-:B------:R-:W-:Y:S01]  /*36b0*/  FFMA.FTZ R0, R66, UR10, -R17.reuse ;  /* 0x0000000a42007c23 */ /* 0x100fe20008010811 */
[----:B------:R-:W-:-:S03]  /*36c0*/  FFMA.FTZ R44, R70, UR10, -R17 ;  /* 0x0000000a462c7c23 */ /* 0x000fc60008010811 */
[----:B------:R-:W0:Y:S01]  /*36d0*/  SHFL.BFLY PT, R3, R2, 0x1, 0x1f ;  /* 0x0c201f0002037f89 */ /* 0x000e2200000e0000 */
[----:B------:R1:W-:Y:S08]  /*36e0*/  MUFU.EX2 R37, R0 ;  /* 0x0000000000257308 */ /* 0x0003f00000000800 */
[----:B------:R-:W-:Y:S01]  /*36f0*/  MUFU.EX2 R32, R32 ;  /* 0x0000002000207308 */ /* 0x000fe20000000800 */
[----:B--2---:R-:W-:-:S07]  /*3700*/  F2FP.F16.F32.PACK_AB R192, R29, R28 ;  /* 0x0000001c1dc0723e */ /* 0x004fce00000000ff */
[----:B------:R-:W-:Y:S01]  /*3710*/  MUFU.EX2 R41, R24 ;  /* 0x0000001800297308 */ /* 0x000fe20000000800 */
[----:B0-----:R-:W-:Y:S01]  /*3720*/  FMNMX.FTZ R3, R2, R3, !PT ;  /* 0x0000000302037209 */ /* 0x001fe20007810000 */
[--C-:B------:R-:W-:Y:S01]  /*3730*/  FFMA.FTZ R2, R52, UR10, -R17.reuse ;  /* 0x0000000a34027c23 */ /* 0x100fe20008010811 */
[----:B------:R-:W-:-:S05]  /*3740*/  FFMA.FTZ R17, R72, UR10, -R17 ;  /* 0x0000000a48117c23 */ /* 0x000fca0008010811 */
[----:B------:R-:W0:Y:S01]  /*3750*/  MUFU.EX2 R33, R33 ;  /* 0x0000002100217308 */ /* 0x000e220000000800 */
[C---:B------:R-:W-:Y:S01]  /*3760*/  FSETP.NEU.FTZ.AND P2, PT, R3.reuse, -INF , PT ;  /* 0xff8000000300780b */ /* 0x040fe20003f5d000 */
[----:B-1----:R-:W-:-:S05]  /*3770*/  FMUL.FTZ R0, R3, UR10 ;  /* 0x0000000a03007c20 */ /* 0x002fca0008410000 */
[----:B------:R-:W-:Y:S01]  /*3780*/  FSEL R0, R0, RZ, P2 ;  /* 0x000000ff00007208 */ /* 0x000fe20001000000 */
[----:B------:R1:W-:Y:S01]  /*3790*/  MUFU.EX2 R49, R17 ;  /* 0x0000001100317308 */ /* 0x0003e20000000800 */
[----:B------:R-:W-:-:S03]  /*37a0*/  PLOP3.LUT P2, PT, PT, PT, UP0, 0x40, 0x0 ;  /* 0x000000000000781c */ /* 0x000fc60003f4e808 */
[--C-:B------:R-:W-:Y:S01]  /*37b0*/  FFMA.FTZ R26, R26, UR10, -R0.reuse ;  /* 0x0000000a1a1a7c23 */ /* 0x100fe20008010800 */
[--C-:B------:R-:W-:Y:S01]  /*37c0*/  FFMA.FTZ R27, R27, UR10, -R0.reuse ;  /* 0x0000000a1b1b7c23 */ /* 0x100fe20008010800 */
[--C-:B------:R-:W-:Y:S01]  /*37d0*/  FFMA.FTZ R30, R30, UR10, -R0.reuse ;  /* 0x0000000a1e1e7c23 */ /* 0x100fe20008010800 */
[--C-:B------:R-:W-:Y:S01]  /*37e0*/  FFMA.FTZ R31, R31, UR10, -R0.reuse ;  /* 0x0000000a1f1f7c23 */ /* 0x100fe20008010800 */
[--C-:B------:R-:W-:Y:S01]  /*37f0*/  FFMA.FTZ R34, R34, UR10, -R0.reuse ;  /* 0x0000000a22227c23 */ /* 0x100fe20008010800 */
[----:B-1----:R-:W-:Y:S01]  /*3800*/  FADD.FTZ R17, R16, R21 ;  /* 0x0000001510117221 */ /* 0x002fe20000010000 */
[----:B------:R-:W-:Y:S01]  /*3810*/  MUFU.EX2 R26, R26 ;  /* 0x0000001a001a7308 */ /* 0x000fe20000000800 */
[--C-:B------:R-:W-:Y:S01]  /*3820*/  FFMA.FTZ R35, R35, UR10, -R0.reuse ;  /* 0x0000000a23237c23 */ /* 0x100fe20008010800 */
[--C-:B------:R-:W-:Y:S01]  /*3830*/  FFMA.FTZ R38, R38, UR10, -R0.reuse ;  /* 0x0000000a26267c23 */ /* 0x100fe20008010800 */
[----:B------:R-:W-:Y:S01]  /*3840*/  FADD.FTZ R24, R198, R17 ;  /* 0x00000011c6187221 */ /* 0x000fe20000010000 */
[--C-:B------:R-:W-:Y:S01]  /*3850*/  FFMA.FTZ R39, R39, UR10, -R0.reuse ;  /* 0x0000000a27277c23 */ /* 0x100fe20008010800 */
[--C-:B------:R-:W-:Y:S01]  /*3860*/  FFMA.FTZ R42, R42, UR10, -R0.reuse ;  /* 0x0000000a2a2a7c23 */ /* 0x100fe20008010800 */
[----:B------:R-:W-:Y:S01]  /*3870*/  FFMA.FTZ R43, R43, UR10, -R0 ;  /* 0x0000000a2b2b7c23 */ /* 0x000fe20008010800 */
[----:B------:R-:W-:Y:S01]  /*3880*/  FADD.FTZ R17, R25, R24 ;  /* 0x0000001819117221 */ /* 0x000fe20000010000 */
[----:B------:R-:W1:Y:S01]  /*3890*/  MUFU.EX2 R27, R27 ;  /* 0x0000001b001b7308 */ /* 0x000e620000000800 */
[--C-:B------:R-:W-:Y:S01]  /*38a0*/  FFMA.FTZ R46, R46, UR10, -R0.reuse ;  /* 0x0000000a2e2e7c23 */ /* 0x100fe20008010800 */
[--C-:B------:R-:W-:Y:S01]  /*38b0*/  FFMA.FTZ R47, R47, UR10, -R0.reuse ;  /* 0x0000000a2f2f7c23 */ /* 0x100fe20008010800 */
[----:B------:R-:W-:Y:S01]  /*38c0*/  FADD.FTZ R24, R28, R17 ;  /* 0x000000111c187221 */ /* 0x000fe20000010000 */
[--C-:B------:R-:W-:Y:S01]  /*38d0*/  FFMA.FTZ R50, R50, UR10, -R0.reuse ;  /* 0x0000000a32327c23 */ /* 0x100fe20008010800 */
[----:B------:R-:W-:Y:S01]  /*38e0*/  FFMA.FTZ R51, R51, UR10, -R0 ;  /* 0x0000000a33337c23 */ /* 0x000fe20008010800 */
[----:B------:R-:W-:Y:S01]  /*38f0*/  F2FP.F16.F32.PACK_AB R198, R25, R198 ;  /* 0x000000c619c6723e */ /* 0x000fe200000000ff */
[----:B------:R-:W-:Y:S01]  /*3900*/  FADD.FTZ R53, R29, R24 ;  /* 0x000000181d357221 */ /* 0x000fe20000010000 */
[----:B------:R-:W2:Y:S01]  /*3910*/  MUFU.EX2 R30, R30 ;  /* 0x0000001e001e7308 */ /* 0x000ea20000000800 */
[--C-:B------:R-:W-:Y:S01]  /*3920*/  FFMA.FTZ R54, R54, UR10, -R0.reuse ;  /* 0x0000000a36367c23 */ /* 0x100fe20008010800 */
[----:B------:R-:W-:Y:S01]  /*3930*/  FFMA.FTZ R0, R55, UR10, -R0 ;  /* 0x0000000a37007c23 */ /* 0x000fe20008010800 */
[----:B0-----:R-:W-:-:S05]  /*3940*/  F2FP.F16.F32.PACK_AB R194, R33, R32 ;  /* 0x0000002021c2723e */ /* 0x001fca00000000ff */
[----:B------:R-:W0:Y:S01]  /*3950*/  MUFU.EX2 R31, R31 ;  /* 0x0000001f001f7308 */ /* 0x000e220000000800 */
[----:B-1----:R-:W-:Y:S01]  /*3960*/  FADD.FTZ R17, R26, R27 ;  /* 0x0000001b1a117221 */ /* 0x002fe20000010000 */
        /* <DEDUP_REMOVED lines=9> */
[----:B--2---:R-:W-:-:S07]  /*3a00*/  F2FP.F16.F32.PACK_AB R188, R37, R36 ;  /* 0x0000002425bc723e */ /* 0x004fce00000000ff */
[----:B------:R-:W2:Y:S01]  /*3a10*/  MUFU.EX2 R20, R20 ;  /* 0x0000001400147308 */ /* 0x000ea20000000800 */
[C---:B0-----:R-:W-:Y:S01]  /*3a20*/  FADD.FTZ R17, R35.reuse, R24 ;  /* 0x0000001823117221 */ /* 0x041fe20000010000 */
[----:B------:R-:W-:-:S06]  /*3a30*/  F2FP.F16.F32.PACK_AB R193, R35, R34 ;  /* 0x0000002223c1723e */ /* 0x000fcc00000000ff */
[----:B------:R0:W-:Y:S01]  /*3a40*/  MUFU.EX2 R45, R44 ;  /* 0x0000002c002d7308 */ /* 0x0001e20000000800 */
[----:B-1----:R-:W-:-:S07]  /*3a50*/  FADD.FTZ R16, R38, R17 ;  /* 0x0000001126107221 */ /* 0x002fce0000010000 */
[----:B------:R-:W1:Y:S01]  /*3a60*/  MUFU.EX2 R39, R39 ;  /* 0x0000002700277308 */ /* 0x000e620000000800 */
[----:B0-----:R-:W-:Y:S01]  /*3a70*/  FADD.FTZ R44, R32, R53 ;  /* 0x00000035202c7221 */ /* 0x001fe20000010000 */
[----:B--2---:R-:W-:-:S03]  /*3a80*/  F2FP.F16.F32.PACK_AB R190, R41, R20 ;  /* 0x0000001429be723e */ /* 0x004fc600000000ff */
[----:B------:R-:W-:-:S03]  /*3a90*/  FADD.FTZ R53, R33, R44 ;  /* 0x0000002c21357221 */ /* 0x000fc60000010000 */
[----:B------:R-:W0:Y:S01]  /*3aa0*/  MUFU.EX2 R42, R42 ;  /* 0x0000002a002a7308 */ /* 0x000e220000000800 */
[----:B------:R-:W-:-:S04]  /*3ab0*/  FADD.FTZ R44, R36, R53 ;  /* 0x00000035242c7221 */ /* 0x000fc80000010000 */
[----:B------:R-:W-:-:S03]  /*3ac0*/  FADD.FTZ R21, R37, R44 ;  /* 0x0000002c25157221 */ /* 0x000fc60000010000 */
[----:B------:R-:W2:Y:S01]  /*3ad0*/  MUFU.EX2 R40, R40 ;  /* 0x0000002800287308 */ /* 0x000ea20000000800 */
[----:B------:R-:W-:Y:S01]  /*3ae0*/  FADD.FTZ R24, R20, R21 ;  /* 0x0000001514187221 */ /* 0x000fe20000010000 */
[----:B-1----:R-:W-:Y:S01]  /*3af0*/  FADD.FTZ R17, R39, R16 ;  /* 0x0000001027117221 */ /* 0x002fe20000010000 */
[----:B------:R-:W-:Y:S01]  /*3b00*/  IMAD.IADD R21, R19, 0x1, -R22 ;  /* 0x0000000113157824 */ /* 0x000fe200078e0a16 */
[----:B------:R-:W-:Y:S01]  /*3b10*/  F2FP.F16.F32.PACK_AB R195, R39, R38 ;  /* 0x0000002627c3723e */ /* 0x000fe200000000ff */
[----:B------:R-:W-:Y:S02]  /*3b20*/  FADD.FTZ R25, R41, R24 ;  /* 0x0000001829197221 */ /* 0x000fe40000010000 */
[----:B------:R-:W-:Y:S01]  /*3b30*/  IMAD R28, R201, 0x80, R21 ;  /* 0x00000080c91c7824 */ /* 0x000fe200078e0215 */
[----:B------:R-:W1:Y:S01]  /*3b40*/  MUFU.EX2 R43, R43 ;  /* 0x0000002b002b7308 */ /* 0x000e620000000800 */
[----:B0-----:R-:W-:-:S03]  /*3b50*/  FADD.FTZ R16, R42, R17 ;  /* 0x000000112a107221 */ /* 0x001fc60000010000 */
[----:B------:R-:W-:-:S04]  /*3b60*/  R2UR UR11, R28 ;  /* 0x000000001c0b72ca */ /* 0x000fc800000e0000 */
[----:B------:R-:W0:Y:S01]  /*3b70*/  MUFU.EX2 R46, R46 ;  /* 0x0000002e002e7308 */ /* 0x000e220000000800 */
[----:B--2---:R-:W-:Y:S01]  /*3b80*/  FADD.FTZ R24, R40, R25 ;  /* 0x0000001928187221 */ /* 0x004fe20000010000 */
[----:B------:R-:W-:-:S03]  /*3b90*/  F2FP.F16.F32.PACK_AB R184, R45, R40 ;  /* 0x000000282db8723e */ /* 0x000fc600000000ff */
[----:B------:R-:W-:-:S03]  /*3ba0*/  FADD.FTZ R25, R45, R24 ;  /* 0x000000182d197221 */ /* 0x000fc60000010000 */
[----:B------:R-:W2:Y:S01]  /*3bb0*/  MUFU.EX2 R2, R2 ;  /* 0x0000000200027308 */ /* 0x000ea20000000800 */
[C---:B-1----:R-:W-:Y:S01]  /*3bc0*/  FADD.FTZ R17, R43.reuse, R16 ;  /* 0x000000102b117221 */ /* 0x042fe20000010000 */
[----:B------:R-:W-:Y:S01]  /*3bd0*/  UIADD3 UR6, UR11, UR6, URZ ;  /* 0x000000060b067290 */ /* 0x000fe2000fffe03f */
[----:B------:R-:W-:-:S05]  /*3be0*/  F2FP.F16.F32.PACK_AB R189, R43, R42 ;  /* 0x0000002a2bbd723e */ /* 0x000fca00000000ff */
[----:B------:R-:W1:Y:S01]  /*3bf0*/  MUFU.EX2 R47, R47 ;  /* 0x0000002f002f7308 */ /* 0x000e620000000800 */
[----:B0-----:R-:W-:-:S07]  /*3c00*/  FADD.FTZ R16, R46, R17 ;  /* 0x000000112e107221 */ /* 0x001fce0000010000 */
[----:B------:R-:W0:Y:S01]  /*3c10*/  MUFU.EX2 R50, R50 ;  /* 0x0000003200327308 */ /* 0x000e220000000800 */
[----:B--2---:R-:W-:Y:S01]  /*3c20*/  FADD.FTZ R20, R2, R25 ;  /* 0x0000001902147221 */ /* 0x004fe20000010000 */
[----:B------:R-:W-:-:S03]  /*3c30*/  F2FP.F16.F32.PACK_AB R186, R49, R2 ;  /* 0x0000000231ba723e */ /* 0x000fc600000000ff */
[----:B------:R-:W-:Y:S01]  /*3c40*/  FADD.FTZ R17, R49, R20 ;  /* 0x0000001431117221 */ /* 0x000fe20000010000 */
[----:B------:R-:W-:Y:S02]  /*3c50*/  VIADD R20, R62, 0xfffffffe ;  /* 0xfffffffe3e147836 */ /* 0x000fe40000000000 */
        /* <DEDUP_REMOVED lines=11> */
[----:B------:R-:W-:Y:S06]  /*3d10*/  @P2 BRA `(.L_x_1105) ;  /* 0x0000000000482947 */ /* 0x000fec0003800000 */
[C---:B------:R-:W-:Y:S01]  /*3d20*/  ISETP.GT.AND P2, PT, R28.reuse, RZ, PT ;  /* 0x000000ff1c00720c */ /* 0x040fe20003f44270 */
[----:B------:R-:W-:-:S05]  /*3d30*/  VIADD R0, R28, 0xffffffff ;  /* 0xffffffff1c007836 */ /* 0x000fca0000000000 */
[----:B------:R-:W-:-:S07]  /*3d40*/  R2UR UR4, R0 ;  /* 0x00000000000472ca */ /* 0x000fce00000e0000 */
[----:B------:R-:W-:Y:S08]  /*3d50*/  @P2 BRA `(.L_x_1106) ;  /* 0x00000000001c2947 */ /* 0x000ff00003800000 */
[----:B------:R-:W-:Y:S02]  /*3d60*/  UISETP.NE.AND UP1, UPT, UR7, 0x1, UPT ;  /* 0x000000010700788c */ /* 0x000fe4000bf25270 */
[----:B------:R-:W-:-:S09]  /*3d70*/  UIADD3 UR4, -UR11, URZ, URZ ;  /* 0x0000003f0b047290 */ /* 0x000fd2000fffe13f */
[----:B------:R-:W-:Y:S02]  /*3d80*/  @UP1 ULDC.64 UR14, c[0x0][0x9e8] ;  /* 0x00027a00000e1ab9 */ /* 0x000fe40000000a00 */
[----:B------:R-:W-:-:S04]  /*3d90*/  UIMAD.WIDE.U32 UR18, UR4, UR14, URZ ;  /* 0x0000000e041272a5 */ /* 0x000fc8000f8e003f */
[----:B------:R-:W-:-:S04]  /*3da0*/  @UP1 USHF.R.U32.HI UR4, URZ, UR15, UR19 ;  /* 0x0000000f3f041299 */ /* 0x000fc80008011613 */
[----:B------:R-:W-:Y:S01]  /*3db0*/  ULOP3.LUT UR4, URZ, UR4, URZ, 0x33, !UPT ;  /* 0x000000043f047292 */ /* 0x000fe2000f8e333f */
[----:B------:R-:W-:Y:S11]  /*3dc0*/  BRA `(.L_x_1107) ;  /* 0x0000000000107947 */ /* 0x000ff60003800000 */
.L_x_1106:
[----:B------:R-:W-:-:S11]  /*3dd0*/  UISETP.NE.AND UP1, UPT, UR7, 0x1, UPT ;  /* 0x000000010700788c */ /* 0x000fd6000bf25270 */
[----:B------:R-:W-:Y:S02]  /*3de0*/  @UP1 ULDC.64 UR14, c[0x0][0x9e8] ;  /* 0x00027a00000e1ab9 */ /* 0x000fe40000000a00 */
[----:B------:R-:W-:-:S04]  /*3df0*/  UIMAD.WIDE.U32 UR18, UR4, UR14, URZ ;  /* 0x0000000e041272a5 */ /* 0x000fc8000f8e003f */
[----:B------:R-:W-:-:S12]  /*3e00*/  @UP1 USHF.R.U32.HI UR4, URZ, UR15, UR19 ;  /* 0x0000000f3f041299 */ /* 0x000fd80008011613 */
.L_x_1107:
[----:B------:R-:W-:-:S04]  /*3e10*/  UIMAD UR4, UR4, UR7, UR7 ;  /* 0x00000007040472a4 */ /* 0x000fc8000f8e0207 */
[----:B------:R-:W-:-:S04]  /*3e20*/  UISETP.LT.AND UP1, UPT, UR6, UR4, UPT ;  /* 0x000000040600728c */ /* 0x000fc8000bf21270 */
[----:B------:R-:W-:-:S12]  /*3e30*/  USEL UR6, UR6, UR4, UP1 ;  /* 0x0000000406067287 */ /* 0x000fd80008800000 */
.L_x_1105:
[----:B------:R-:W-:Y:S01]  /*3e40*/  R2UR UR7, R200 ;  /* 0x00000000c80772ca */ /* 0x000fe200000e0000 */
        /* <DEDUP_REMOVED lines=76> */
[----:B------:R-:W-:Y:S02]  /*4310*/  VIADD R219, R217, 0x8 ;  /* 0x00000008d9db7836 */ /* 0x000fe40000000000 */
[----:B------:R-:W-:-:S03]  /*4320*/  IMAD.MOV.U32 R151, RZ, RZ, RZ ;  /* 0x000000ffff977224 */ /* 0x000fc600078e00ff */
[----:B------:R-:W-:-:S07]  /*4330*/  LOP3.LUT R203, RZ, R219, RZ, 0x33, !PT ;  /* 0x000000dbffcb7212 */ /* 0x000fce00078e33ff */
.L_x_1125:
[----:B------:R-:W-:-:S04]  /*4340*/  UIADD3 UR4, UR36, 0x1, URZ ;  /* 0x0000000124047890 */ /* 0x000fc8000fffe03f */
[----:B------:R-:W-:-:S04]  /*4350*/  UISETP.NE.AND UP1, UPT, UR4, 0x2, UPT ;  /* 0x000000020400788c */ /* 0x000fc8000bf25270 */
[----:B------:R-:W-:Y:S02]  /*4360*/  USEL UR7, URZ, 0x1, UP1 ;  /* 0x000000013f077887 */ /* 0x000fe40008800000 */
[----:B------:R-:W-:Y:S02]  /*4370*/  USEL UR4, UR4, URZ, UP1 ;  /* 0x0000003f04047287 */ /* 0x000fe40008800000 */
[----:B------:R-:W-:Y:S01]  /*4380*/  ULOP3.LUT UR7, UR37, UR7, URZ, 0x3c, !UPT ;  /* 0x0000000725077292 */ /* 0x000fe2000f8e3c3f */
[----:B------:R-:W-:Y:S11]  /*4390*/  @!P0 BRA `(.L_x_1109) ;  /* 0x0000000000048947 */ /* 0x000ff60003800000 */
[----:B------:R-:W-:Y:S01]  /*43a0*/  BPT.TRAP 0x1 ;  /* 0x000000040000795c */ /* 0x000fe20000300000 */
.L_x_1109:
[----:B------:R-:W-:Y:S01]  /*43b0*/  ULEA UR5, UR4, UR38, 0x3 ;  /* 0x0000002604057291 */ /* 0x000fe2000f8e183f */
[----:B------:R-:W-:-:S05]  /*43c0*/  IMAD.U32 R152, RZ, RZ, UR7 ;  /* 0x00000007ff987e24 */ /* 0x000fca000f8e00ff */
[----:B------:R-:W-:-:S04]  /*43d0*/  SHF.L.U32 R152, R152, 0x1f, RZ ;  /* 0x0000001f98987819 */ /* 0x000fc800000006ff */
[----:B------:R0:W1:Y:S01]  /*43e0*/  SYNCS.PHASECHK.TRANS64.TRYWAIT P2, [UR5+0x30830], R152 ;  /* 0x03083098ff0075a7 */ /* 0x0000620008040145 */
[----:B------:R-:W-:Y:S05]  /*43f0*/  @!P0 BRA `(.L_x_1110) ;  /* 0x0000000000048947 */ /* 0x000fea0003800000 */
[----:B------:R-:W-:Y:S01]  /*4400*/  BPT.TRAP 0x1 ;  /* 0x000000040000795c */ /* 0x000fe20000300000 */
.L_x_1110:
[----:B-1----:R-:W-:Y:S05]  /*4410*/  @P2 BRA `(.L_x_1111) ;  /* 0x0000000000082947 */ /* 0x002fea0003800000 */
[----:B------:R-:W1:Y:S02]  /*4420*/  SYNCS.PHASECHK.TRANS64.TRYWAIT P2, [UR5+0x30830], R152 ;  /* 0x03083098ff0075a7 */ /* 0x000e640008040145 */
[----:B-1----:R-:W-:Y:S05]  /*4430*/  @!P2 BRA `(.L_x_1112) ;  /* 0x000001040088a947 */ /* 0x002fea0003800000 */
.L_x_1111:
[----:B------:R-:W-:Y:S01]  /*4440*/  R2UR UR52, R14 ;  /* 0x000000000e3472ca */ /* 0x000fe200000e0000 */
[----:B------:R-:W-:Y:S01]  /*4450*/  ULEA UR6, UR4, UR39, 0xb ;  /* 0x0000002704067291 */ /* 0x000fe2000f8e583f */
[----:B------:R-:W-:Y:S01]  /*4460*/  R2UR UR53, R15 ;  /* 0x000000000f3572ca */ /* 0x000fe200000e0000 */
[----:B01----:R-:W-:Y:S01]  /*4470*/  WARPGROUP.ARRIVE ;  /* 0x00000000000079c5 */ /* 0x003fe20000000000 */
        /* <DEDUP_REMOVED lines=92> */
[----:B------:R-:W-:Y:S01]  /*4a40*/  FMUL.FTZ R149, R149, R0 ;  /* 0x0000000095957220 */ /* 0x000fe20000410000 */
        /* <DEDUP_REMOVED lines=126> */
.L_x_1113:
[----:B------:R-:W-:Y:S01]  /*5230*/  ULEA UR6, UR36, UR38, 0x3 ;  /* 0x0000002624067291 */ /* 0x000fe2000f8e183f */
[----:B------:R-:W-:-:S05]  /*5240*/  IMAD.U32 R0, RZ, RZ, UR37 ;  /* 0x00000025ff007e24 */ /* 0x000fca000f8e00ff */
[----:B------:R-:W-:-:S04]  /*5250*/  SHF.L.U32 R0, R0, 0x1f, RZ ;  /* 0x0000001f00007819 */ /* 0x000fc800000006ff */
[----:B------:R0:W1:Y:S01]  /*5260*/  SYNCS.PHASECHK.TRANS64.TRYWAIT P2, [UR6+0x30850], R0 ;  /* 0x03085000ff0075a7 */ /* 0x0000620008040146 */
[----:B------:R-:W-:Y:S05]  /*5270*/  @!P0 BRA `(.L_x_1114) ;  /* 0x0000000000048947 */ /* 0x000fea0003800000 */
[----:B------:R-:W-:Y:S01]  /*5280*/  BPT.TRAP 0x1 ;  /* 0x000000040000795c */ /* 0x000fe20000300000 */
.L_x_1114:
[----:B-1----:R-:W-:Y:S05]  /*5290*/  @P2 BRA `(.L_x_1115) ;  /* 0x0000000000082947 */ /* 0x002fea0003800000 */
[----:B------:R-:W1:Y:S02]  /*52a0*/  SYNCS.PHASECHK.TRANS64.TRYWAIT P2, [UR6+0x30850], R0 ;  /* 0x03085000ff0075a7 */ /* 0x000e640008040146 */
[----:B-1----:R-:W-:Y:S05]  /*52b0*/  @!P2 BRA `(.L_x_1116) ;  /* 0x000000f80000a947 */ /* 0x002fea0003800000 */
.L_x_1115:
[----:B------:R-:W-:Y:S01]  /*52c0*/  UIADD3 UR10, UR38, 0x400, URZ ;  /* 0x00000400260a7890 */ /* 0x000fe2000fffe03f */
[----:B------:R-:W-:Y:S01]  /*52d0*/  WARPGROUP.ARRIVE ;  /* 0x00000000000079c5 */ /* 0x000fe20000000000 */
[----:B------:R-:W-:Y:S01]  /*52e0*/  UMOV UR11, 0x40000040 ;  /* 0x40000040000b7882 */ /* 0x000fe20000000000 */
[----:B------:R-:W-:Y:S01]  /*52f0*/  IMAD.SHL.U32 R2, R20, 0x40, RZ ;  /* 0x0000004014027824 */ /* 0x000fe200078e00ff */
[----:B------:R-:W-:Y:S01]  /*5300*/  USHF.R.U32.HI UR10, URZ, 0x4, UR10 ;  /* 0x000000043f0a7899 */ /* 0x000fe2000801160a */
[----:B01----:R-:W-:Y:S01]  /*5310*/  IMAD.U32 R0, RZ, RZ, UR5 ;  /* 0x00000005ff007e24 */ /* 0x003fe2000f8e00ff */
[----:B------:R-:W-:Y:S01]  /*5320*/  PLOP3.LUT P2, PT, PT, PT, UP0, 0x40, 0x0 ;  /* 0x000000000000781c */ /* 0x000fe20003f4e808 */
[----:B------:R-:W-:Y:S01]  /*5330*/  ULDC UR15, c[0x0][0x9dc] ;  /* 0x00027700000f7ab9 */ /* 0x000fe20000000800 */
[----:B------:R-:W-:Y:S01]  /*5340*/  ULOP3.LUT UR10, UR10, 0x3fff, URZ, 0xc0, !UPT ;  /* 0x00003fff0a0a7892 */ /* 0x000fe2000f8ec03f */
[----:B------:R-:W-:Y:S01]  /*5350*/  @!P1 VIADD R0, R0, 0x30840 ;  /* 0x0003084000009836 */ /* 0x000fe20000000000 */
[----:B------:R-:W-:Y:S01]  /*5360*/  UMOV UR5, UR15 ;  /* 0x0000000f00057c82 */ /* 0x000fe20008000000 */
[----:B------:R-:W-:Y:S01]  /*5370*/  ULDC UR15, c[0x0][0x9e0] ;  /* 0x00027800000f7ab9 */ /* 0x000fe20000000800 */
[----:B------:R-:W-:-:S02]  /*5380*/  ULOP3.LUT UR10, UR10, 0x2000000, URZ, 0xfc, !UPT ;  /* 0x020000000a0a7892 */ /* 0x000fc4000f8efc3f */
        /* <DEDUP_REMOVED lines=22> */
[----:B------:R-:W-:Y:S02]  /*54f0*/  ULOP3.LUT UR10, URZ, UR5, URZ, 0x33, !UPT ;  /* 0x000000053f0a7292 */ /* 0x000fe4000f8e333f */
[----:B------:R-:W-:Y:S02]  /*5500*/  WARPGROUP.DEPBAR.LE gsb0, 0x0 ;  /* 0x00008000000079c5 */ /* 0x000fe40000010000 */
[----:B------:R-:W-:Y:S01]  /*5510*/  IADD3 R185, R19, 0x1, -R2 ;  /* 0x0000000113b97810 */ /* 0x000fe20007ffe802 */
[----:B------:R0:W-:Y:S04]  /*5520*/  @!P1 SYNCS.ARRIVE.TRANS64.RED.A1T0 RZ, [R0+URZ], RZ ;  /* 0x000000ff00ff99a7 */ /* 0x0001e8000810043f */
[----:B------:R-:W-:-:S04]  /*5530*/  IMAD.IADD R185, R185, 0x1, -R22 ;  /* 0x00000001b9b97824 */ /* 0x000fc800078e0a16 */
[----:B------:R-:W-:-:S04]  /*5540*/  IMAD R185, R18, -0x2, R185 ;  /* 0xfffffffe12b97824 */ /* 0x000fc800078e02b9 */
[C---:B------:R-:W-:Y:S02]  /*5550*/  VIADD R191, R185.reuse, UR15 ;  /* 0x0000000fb9bf7c36 */ /* 0x040fe40008000000 */
[----:B------:R-:W-:Y:S02]  /*5560*/  VIADD R193, R185, UR10 ;  /* 0x0000000ab9c17c36 */ /* 0x000fe40008000000 */
[C---:B------:R-:W-:Y:S02]  /*5570*/  IMAD.IADD R186, R4.reuse, 0x1, R191 ;  /* 0x0000000104ba7824 */ /* 0x040fe400078e02bf */
[----:B------:R-:W-:Y:S01]  /*5580*/  IMAD.IADD R187, R4, 0x1, R193 ;  /* 0x0000000104bb7824 */ /* 0x000fe200078e02c1 */
[----:B0-----:R-:W-:Y:S06]  /*5590*/  @P2 BRA `(.L_x_1117) ;  /* 0x00000000005c2947 */ /* 0x001fec0003800000 */
[----:B------:R-:W-:Y:S01]  /*55a0*/  ISETP.GT.AND P2, PT, R217, -0x1, PT ;  /* 0xffffffffd900780c */ /* 0x000fe20003f44270 */
[----:B------:R-:W-:-:S12]  /*55b0*/  BSSY B0, `(.L_x_1118) ;  /* 0x0000011000007945 */ /* 0x000fd80003800000 */
[----:B------:R-:W-:Y:S05]  /*55c0*/  @P2 BRA `(.L_x_1119) ;  /* 0x0000000000242947 */ /* 0x000fea0003800000 */
[----:B------:R-:W-:Y:S02]  /*55d0*/  IMAD.U32 R0, RZ, RZ, UR59 ;  /* 0x0000003bff007e24 */ /* 0x000fe4000f8e00ff */
[----:B------:R-:W-:-:S03]  /*55e0*/  IMAD.IADD R189, R4, 0x1, R21 ;  /* 0x0000000104bd7824 */ /* 0x000fc600078e0215 */
[----:B------:R-:W-:Y:S02]  /*55f0*/  ISETP.NE.AND P2, PT, R0, 0x1, PT ;  /* 0x000000010000780c */ /* 0x000fe40003f45270 */
[----:B------:R-:W-:-:S11]  /*5600*/  LOP3.LUT R189, RZ, R189, RZ, 0x33, !PT ;  /* 0x000000bdffbd7212 */ /* 0x000fd600078e33ff */
[----:B------:R-:W0:Y:S02]  /*5610*/  @P2 LDC.64 R184, c[0x0][0x9e8] ;  /* 0x00027a00ffb82b82 */ /* 0x000e240000000a00 */
[----:B0-----:R-:W-:-:S05]  /*5620*/  @P2 IMAD.HI.U32 R184, R189, R184, RZ ;  /* 0x000000b8bdb82227 */ /* 0x001fca00078e00ff */
[----:B------:R-:W-:-:S04]  /*5630*/  @P2 SHF.R.U32.HI R189, RZ, R185, R184 ;  /* 0x000000b9ffbd2219 */ /* 0x000fc800000116b8 */
[----:B------:R-:W-:Y:S01]  /*5640*/  LOP3.LUT R189, RZ, R189, RZ, 0x33, !PT ;  /* 0x000000bdffbd7212 */ /* 0x000fe200078e33ff */
[----:B------:R-:W-:Y:S06]  /*5650*/  BRA `(.L_x_1120) ;  /* 0x0000000000187947 */ /* 0x000fec0003800000 */
.L_x_1119:
[----:B------:R-:W-:Y:S02]  /*5660*/  IMAD.U32 R0, RZ, RZ, UR59 ;  /* 0x0000003bff007e24 */ /* 0x000fe4000f8e00ff */
[----:B------:R-:W-:-:S03]  /*5670*/  IMAD.MOV.U32 R189, RZ, RZ, R217 ;  /* 0x000000ffffbd7224 */ /* 0x000fc600078e00d9 */
[----:B------:R-:W-:-:S13]  /*5680*/  ISETP.NE.AND P2, PT, R0, 0x1, PT ;  /* 0x000000010000780c */ /* 0x000fda0003f45270 */
[----:B------:R-:W0:Y:S02]  /*5690*/  @P2 LDC.64 R184, c[0x0][0x9e8] ;  /* 0x00027a00ffb82b82 */ /* 0x000e240000000a00 */
[----:B0-----:R-:W-:-:S05]  /*56a0*/  @P2 IMAD.HI.U32 R184, R217, R184, RZ ;  /* 0x000000b8d9b82227 */ /* 0x001fca00078e00ff */
[----:B------:R-:W-:-:S07]  /*56b0*/  @P2 SHF.R.U32.HI R189, RZ, R185, R184 ;  /* 0x000000b9ffbd2219 */ /* 0x000fce00000116b8 */
.L_x_1120:
[----:B------:R-:W-:Y:S05]  /*56c0*/  BSYNC B0 ;  /* 0x0000000000007941 */ /* 0x000fea0003800000 */
.L_x_1118:
[----:B------:R-:W-:-:S04]  /*56d0*/  IMAD R185, R189, R0, -R2 ;  /* 0x00000000bdb97224 */ /* 0x000fc800078e0a02 */
[----:B------:R-:W-:-:S05]  /*56e0*/  IMAD R185, R18, -0x2, R185 ;  /* 0xfffffffe12b97824 */ /* 0x000fca00078e02b9 */
[----:B------:R-:W-:Y:S02]  /*56f0*/  VIADDMNMX R186, R185, R0, R186, PT ;  /* 0x00000000b9ba7246 */ /* 0x000fe400038001ba */
[----:B------:R-:W-:-:S07]  /*5700*/  VIMNMX R187, R187, R185, !PT ;  /* 0x000000b9bbbb7248 */ /* 0x000fce0007fe0100 */
.L_x_1117:
[----:B------:R-:W-:Y:S02]  /*5710*/  ISETP.GT.AND P2, PT, R20, -0x1, PT ;  /* 0xffffffff1400780c */ /* 0x000fe40003f44270 */
[----:B------:R-:W-:Y:S02]  /*5720*/  IADD3 R185, R191, 0x8, R4 ;  /* 0x00000008bfb97810 */ /* 0x000fe40007ffe004 */
[C---:B------:R-:W-:Y:S02]  /*5730*/  ISETP.GT.AND P5, PT, R187.reuse, RZ, P2 ;  /* 0x000000ffbb00720c */ /* 0x040fe400017a4270 */
[C---:B------:R-:W-:Y:S02]  /*5740*/  ISETP.GT.AND P4, PT, R187.reuse, 0x1, P2 ;  /* 0x00000001bb00780c */ /* 0x040fe40001784270 */
[----:B------:R-:W-:Y:S02]  /*5750*/  ISETP.LT.OR P5, PT, R186, 0x1, P5 ;  /* 0x00000001ba00780c */ /* 0x000fe40002fa1670 */
[----:B------:R-:W-:-:S02]  /*5760*/  ISETP.GT.AND P6, PT, R187, 0x8, P2 ;  /* 0x00000008bb00780c */ /* 0x000fc400017c4270 */
[----:B------:R-:W-:Y:S02]  /*5770*/  FSEL R184, R152, -INF , !P5 ;  /* 0xff80000098b87808 */ /* 0x000fe40006800000 */
[C---:B------:R-:W-:Y:S02]  /*5780*/  ISETP.GT.AND P5, PT, R187.reuse, 0x10, P2 ;  /* 0x00000010bb00780c */ /* 0x040fe400017a4270 */
[----:B------:R-:W-:Y:S02]  /*5790*/  ISETP.GT.AND P3, PT, R187, 0x9, P2 ;  /* 0x00000009bb00780c */ /* 0x000fe40001764270 */
[C---:B------:R-:W-:Y:S02]  /*57a0*/  ISETP.LT.OR P5, PT, R186.reuse, 0x11, P5 ;  /* 0x00000011ba00780c */ /* 0x040fe40002fa1670 */
[----:B------:R-:W-:Y:S02]  /*57b0*/  ISETP.LT.OR P4, PT, R186, 0x2, P4 ;  /* 0x00000002ba00780c */ /* 0x000fe40002781670 */
[----:B------:R-:W-:-:S02]  /*57c0*/  FSEL R160, R160, -INF , !P5 ;  /* 0xff800000a0a07808 */ /* 0x000fc40006800000 */
[----:B------:R-:W-:Y:S02]  /*57d0*/  ISETP.GT.AND P5, PT, R187, 0x20, P2 ;  /* 0x00000020bb00780c */ /* 0x000fe400017a4270 */
[C---:B------:R-:W-:Y:S02]  /*57e0*/  ISETP.LT.OR P6, PT, R186.reuse, 0x9, P6 ;  /* 0x00000009ba00780c */ /* 0x040fe400037c1670 */
[C---:B------:R-:W-:Y:S02]  /*57f0*/  ISETP.LT.OR P3, PT, R186.reuse, 0xa, P3 ;  /* 0x0000000aba00780c */ /* 0x040fe40001f61670 */
[----:B------:R-:W-:Y:S02]  /*5800*/  ISETP.LT.OR P5, PT, R186, 0x21, P5 ;  /* 0x00000021ba00780c */ /* 0x000fe40002fa1670 */
[----:B------:R-:W-:Y:S02]  /*5810*/  FSEL R0, R153, -INF , !P4 ;  /* 0xff80000099007808 */ /* 0x000fe40006000000 */
[----:B------:R-:W-:-:S02]  /*5820*/  FSEL R156, R156, -INF , !P6 ;  /* 0xff8000009c9c7808 */ /* 0x000fc40007000000 */
[----:B------:R-:W-:Y:S02]  /*5830*/  FSEL R157, R157, -INF , !P3 ;  /* 0xff8000009d9d7808 */ /* 0x000fe40005800000 */
[C---:B------:R-:W-:Y:S02]  /*5840*/  ISETP.GT.AND P4, PT, R187.reuse, 0x11, P2 ;  /* 0x00000011bb00780c */ /* 0x040fe40001784270 */
[C---:B------:R-:W-:Y:S02]  /*5850*/  ISETP.GT.AND P6, PT, R187.reuse, 0x18, P2 ;  /* 0x00000018bb00780c */ /* 0x040fe400017c4270 */
[C---:B------:R-:W-:Y:S02]  /*5860*/  ISETP.GT.AND P3, PT, R187.reuse, 0x19, P2 ;  /* 0x00000019bb00780c */ /* 0x040fe40001764270 */
[----:B------:R-:W-:Y:S02]  /*5870*/  FSEL R168, R168, -INF , !P5 ;  /* 0xff800000a8a87808 */ /* 0x000fe40006800000 */
[----:B------:R-:W-:-:S02]  /*5880*/  ISETP.GT.AND P5, PT, R187, 0x30, P2 ;  /* 0x00000030bb00780c */ /* 0x000fc400017a4270 */
[C---:B------:R-:W-:Y:S02]  /*5890*/  ISETP.LT.OR P4, PT, R186.reuse, 0x12, P4 ;  /* 0x00000012ba00780c */ /* 0x040fe40002781670 */
        /* <DEDUP_REMOVED lines=8> */
[----:B------:R-:W-:Y:S02]  /*5920*/  ISETP.GT.AND P3, PT, R187, 0x29, P2 ;  /* 0x00000029bb00780c */ /* 0x000fe40001764270 */
[----:B------:R-:W-:Y:S02]  /*5930*/  FSEL R176, R176, -INF , !P5 ;  /* 0xff800000b0b07808 */ /* 0x000fe40006800000 */
[----:B------:R-:W-:-:S02]  /*5940*/  PLOP3.LUT P5, PT, PT, PT, UP0, 0x40, 0x0 ;  /* 0x000000000000781c */ /* 0x000fc40003fae808 */
        /* <DEDUP_REMOVED lines=12> */
[----:B------:R-:W-:Y:S02]  /*5a10*/  IADD3 R186, R193, 0x8, R4 ;  /* 0x00000008c1ba7810 */ /* 0x000fe40007ffe004 */
[----:B------:R-:W-:Y:S02]  /*5a20*/  FSEL R177, R177, -INF , !P4 ;  /* 0xff800000b1b17808 */ /* 0x000fe40006000000 */
[----:B------:R-:W-:Y:S02]  /*5a30*/  FSEL R180, R180, -INF , !P6 ;  /* 0xff800000b4b47808 */ /* 0x000fe40007000000 */
[----:B------:R-:W-:Y:S01]  /*5a40*/  FSEL R181, R181, -INF , !P3 ;  /* 0xff800000b5b57808 */ /* 0x000fe20005800000 */
[----:B------:R-:W-:Y:S06]  /*5a50*/  @P5 BRA `(.L_x_1121) ;  /* 0x0000000000585947 */ /* 0x000fec0003800000 */
[----:B------:R-:W-:Y:S01]  /*5a60*/  ISETP.GT.AND P3, PT, R219, -0x1, PT ;  /* 0xffffffffdb00780c */ /* 0x000fe20003f64270 */
[----:B------:R-:W-:-:S12]  /*5a70*/  BSSY B0, `(.L_x_1122) ;  /* 0x0000010000007945 */ /* 0x000fd80003800000 */
[----:B------:R-:W-:Y:S05]  /*5a80*/  @P3 BRA `(.L_x_1123) ;  /* 0x0000000000203947 */ /* 0x000fea0003800000 */
[----:B------:R-:W-:-:S05]  /*5a90*/  IMAD.U32 R190, RZ, RZ, UR59 ;  /* 0x0000003bffbe7e24 */ /* 0x000fca000f8e00ff */
[----:B------:R-:W-:-:S13]  /*5aa0*/  ISETP.NE.AND P3, PT, R190, 0x1, PT ;  /* 0x00000001be00780c */ /* 0x000fda0003f65270 */
[----:B------:R-:W0:Y:S02]  /*5ab0*/  @P3 LDC.64 R152, c[0x0][0x9e8] ;  /* 0x00027a00ff983b82 */ /* 0x000e240000000a00 */
[----:B0-----:R-:W-:-:S04]  /*5ac0*/  @P3 IMAD.HI.U32 R188, R203, R152, RZ ;  /* 0x00000098cbbc3227 */ /* 0x001fc800078e00ff */
[----:B------:R-:W-:Y:S01]  /*5ad0*/  IMAD.MOV.U32 R152, RZ, RZ, R203 ;  /* 0x000000ffff987224 */ /* 0x000fe200078e00cb */
[----:B------:R-:W-:-:S04]  /*5ae0*/  @P3 SHF.R.U32.HI R152, RZ, R153, R188 ;  /* 0x00000099ff983219 */ /* 0x000fc800000116bc */
[----:B------:R-:W-:Y:S01]  /*5af0*/  LOP3.LUT R187, RZ, R152, RZ, 0x33, !PT ;  /* 0x00000098ffbb7212 */ /* 0x000fe200078e33ff */
[----:B------:R-:W-:Y:S06]  /*5b00*/  BRA `(.L_x_1124) ;  /* 0x0000000000187947 */ /* 0x000fec0003800000 */
.L_x_1123:
[----:B------:R-:W-:Y:S02]  /*5b10*/  IMAD.U32 R190, RZ, RZ, UR59 ;  /* 0x0000003bffbe7e24 */ /* 0x000fe4000f8e00ff */
[----:B------:R-:W-:-:S03]  /*5b20*/  IMAD.MOV.U32 R187, RZ, RZ, R219 ;  /* 0x000000ffffbb7224 */ /* 0x000fc600078e00db */
[----:B------:R-:W-:-:S13]  /*5b30*/  ISETP.NE.AND P3, PT, R190, 0x1, PT ;  /* 0x00000001be00780c */ /* 0x000fda0003f65270 */
[----:B------:R-:W0:Y:S02]  /*5b40*/  @P3 LDC.64 R152, c[0x0][0x9e8] ;  /* 0x00027a00ff983b82 */ /* 0x000e240000000a00 */
[----:B0-----:R-:W-:-:S05]  /*5b50*/  @P3 IMAD.HI.U32 R152, R219, R152, RZ ;  /* 0x00000098db983227 */ /* 0x001fca00078e00ff */
[----:B------:R-:W-:-:S07]  /*5b60*/  @P3 SHF.R.U32.HI R187, RZ, R153, R152 ;  /* 0x00000099ffbb3219 */ /* 0x000fce0000011698 */
.L_x_1124:
[----:B------:R-:W-:Y:S05]  /*5b70*/  BSYNC B0 ;  /* 0x0000000000007941 */ /* 0x000fea0003800000 */
.L_x_1122:
[----:B------:R-:W-:-:S04]  /*5b80*/  IMAD R153, R187, R190, -R2 ;  /* 0x000000bebb997224 */ /* 0x000fc800078e0a02 */
[----:B------:R-:W-:-:S05]  /*5b90*/  IMAD R153, R18, -0x2, R153 ;  /* 0xfffffffe12997824 */ /* 0x000fca00078e0299 */
[----:B------:R-:W-:Y:S02]  /*5ba0*/  VIADDMNMX R185, R153, R190, R185, PT ;  /* 0x000000be99b97246 */ /* 0x000fe400038001b9 */
[----:B------:R-:W-:-:S07]  /*5bb0*/  VIMNMX R186, R186, R153, !PT ;  /* 0x00000099baba7248 */ /* 0x000fce0007fe0100 */
.L_x_1121:
        /* <DEDUP_REMOVED lines=34> */
[----:B------:R-:W-:Y:S02]  /*5de0*/  ISETP.GT.AND P6, PT, R186, 0x18, P2 ;  /* 0x00000018ba00780c */ /* 0x000fe400017c4270 */
[C---:B------:R-:W-:Y:S01]  /*5df0*/  ISETP.LT.OR P5, PT, R185.reuse, 0x12, P5 ;  /* 0x00000012b900780c */ /* 0x040fe20002fa1670 */
[----:B------:R-:W0:Y:S01]  /*5e00*/  SHFL.BFLY PT, R153, R2, 0x2, 0x1f ;  /* 0x0c401f0002997f89 */ /* 0x000e2200000e0000 */
[----:B------:R-:W-:Y:S02]  /*5e10*/  FSEL R162, R162, -INF , !P3 ;  /* 0xff800000a2a27808 */ /* 0x000fe40005800000 */
[----:B------:R-:W-:Y:S02]  /*5e20*/  ISETP.GT.AND P4, PT, R186, 0x19, P2 ;  /* 0x00000019ba00780c */ /* 0x000fe40001784270 */
[----:B------:R-:W-:-:S02]  /*5e30*/  ISETP.LT.OR P6, PT, R185, 0x19, P6 ;  /* 0x00000019b900780c */ /* 0x000fc400037c1670 */
[----:B------:R-:W-:Y:S02]  /*5e40*/  FSEL R163, R163, -INF , !P5 ;  /* 0xff800000a3a37808 */ /* 0x000fe40006800000 */
[----:B------:R-:W-:Y:S02]  /*5e50*/  ISETP.GT.AND P3, PT, R186, 0x20, P2 ;  /* 0x00000020ba00780c */ /* 0x000fe40001764270 */
[----:B------:R-:W-:Y:S02]  /*5e60*/  FSEL R166, R166, -INF , !P6 ;  /* 0xff800000a6a67808 */ /* 0x000fe40007000000 */
[C---:B------:R-:W-:Y:S02]  /*5e70*/  ISETP.LT.OR P4, PT, R185.reuse, 0x1a, P4 ;  /* 0x0000001ab900780c */ /* 0x040fe40002781670 */
[----:B------:R-:W-:Y:S02]  /*5e80*/  ISETP.GT.AND P5, PT, R186, 0x21, P2 ;  /* 0x00000021ba00780c */ /* 0x000fe400017a4270 */
[----:B------:R-:W-:-:S02]  /*5e90*/  ISETP.LT.OR P3, PT, R185, 0x21, P3 ;  /* 0x00000021b900780c */ /* 0x000fc40001f61670 */
[----:B------:R-:W-:Y:S02]  /*5ea0*/  FSEL R167, R167, -INF , !P4 ;  /* 0xff800000a7a77808 */ /* 0x000fe40006000000 */
[----:B------:R-:W-:Y:S02]  /*5eb0*/  ISETP.GT.AND P6, PT, R186, 0x28, P2 ;  /* 0x00000028ba00780c */ /* 0x000fe400017c4270 */
[----:B------:R-:W-:Y:S02]  /*5ec0*/  ISETP.LT.OR P5, PT, R185, 0x22, P5 ;  /* 0x00000022b900780c */ /* 0x000fe40002fa1670 */
[----:B0-----:R-:W-:Y:S02]  /*5ed0*/  FMNMX.FTZ R153, R2, R153, !PT ;  /* 0x0000009902997209 */ /* 0x001fe40007810000 */
[----:B------:R-:W-:Y:S02]  /*5ee0*/  FMNMX.FTZ R2, R154, R3, !PT ;  /* 0x000000039a027209 */ /* 0x000fe40007810000 */
[----:B------:R-:W-:Y:S01]  /*5ef0*/  FSEL R170, R170, -INF , !P3 ;  /* 0xff800000aaaa7808 */ /* 0x000fe20005800000 */
[----:B------:R-:W0:Y:S01]  /*5f00*/  SHFL.BFLY PT, R152, R153, 0x1, 0x1f ;  /* 0x0c201f0099987f89 */ /* 0x000e2200000e0000 */
[----:B------:R-:W-:-:S02]  /*5f10*/  ISETP.GT.AND P3, PT, R186, 0x29, P2 ;  /* 0x00000029ba00780c */ /* 0x000fc40001764270 */
[----:B------:R-:W-:Y:S02]  /*5f20*/  FSEL R171, R171, -INF , !P5 ;  /* 0xff800000abab7808 */ /* 0x000fe40006800000 */
[C---:B------:R-:W-:Y:S02]  /*5f30*/  ISETP.LT.OR P6, PT, R185.reuse, 0x29, P6 ;  /* 0x00000029b900780c */ /* 0x040fe400037c1670 */
[----:B------:R-:W-:Y:S02]  /*5f40*/  ISETP.GT.AND P5, PT, R186, 0x30, P2 ;  /* 0x00000030ba00780c */ /* 0x000fe400017a4270 */
[----:B------:R-:W-:Y:S02]  /*5f50*/  ISETP.LT.OR P3, PT, R185, 0x2a, P3 ;  /* 0x0000002ab900780c */ /* 0x000fe40001f61670 */
[----:B------:R-:W-:Y:S02]  /*5f60*/  FSEL R174, R174, -INF , !P6 ;  /* 0xff800000aeae7808 */ /* 0x000fe40007000000 */
[----:B------:R-:W-:-:S02]  /*5f70*/  ISETP.GT.AND P6, PT, R186, 0x31, P2 ;  /* 0x00000031ba00780c */ /* 0x000fc400017c4270 */
[----:B------:R-:W-:Y:S02]  /*5f80*/  FSEL R175, R175, -INF , !P3 ;  /* 0xff800000afaf7808 */ /* 0x000fe40005800000 */
[C---:B------:R-:W-:Y:S02]  /*5f90*/  ISETP.LT.OR P5, PT, R185.reuse, 0x31, P5 ;  /* 0x00000031b900780c */ /* 0x040fe40002fa1670 */
[----:B------:R-:W-:Y:S02]  /*5fa0*/  ISETP.GT.AND P3, PT, R186, 0x38, P2 ;  /* 0x00000038ba00780c */ /* 0x000fe40001764270 */
[----:B------:R-:W-:Y:S02]  /*5fb0*/  ISETP.LT.OR P6, PT, R185, 0x32, P6 ;  /* 0x00000032b900780c */ /* 0x000fe400037c1670 */
[----:B------:R-:W-:Y:S02]  /*5fc0*/  FSEL R178, R178, -INF , !P5 ;  /* 0xff800000b2b27808 */ /* 0x000fe40006800000 */
[----:B0-----:R-:W-:-:S02]  /*5fd0*/  FMNMX.FTZ R152, R153, R152, !PT ;  /* 0x0000009899987209 */ /* 0x001fc40007810000 */
[----:B------:R-:W-:Y:S02]  /*5fe0*/  FMNMX.FTZ R153, R155, R2, !PT ;  /* 0x000000029b997209 */ /* 0x000fe40007810000 */
[C---:B------:R-:W-:Y:S01]  /*5ff0*/  FSETP.NEU.FTZ.AND P4, PT, R152.reuse, -INF , PT ;  /* 0xff8000009800780b */ /* 0x040fe20003f9d000 */
[----:B------:R-:W-:Y:S01]  /*6000*/  FMUL.FTZ R187, R152, UR10 ;  /* 0x0000000a98bb7c20 */ /* 0x000fe20008410000 */
[----:B------:R-:W-:Y:S02]  /*6010*/  FMNMX.FTZ R2, R158, R153, !PT ;  /* 0x000000999e027209 */ /* 0x000fe40007810000 */
[----:B------:R-:W-:Y:S02]  /*6020*/  ISETP.GT.AND P2, PT, R186, 0x39, P2 ;  /* 0x00000039ba00780c */ /* 0x000fe40001744270 */
[----:B------:R-:W-:Y:S02]  /*6030*/  FMNMX.FTZ R153, R159, R2, !PT ;  /* 0x000000029f997209 */ /* 0x000fe40007810000 */
[----:B------:R-:W-:-:S02]  /*6040*/  FSEL R187, R187, RZ, P4 ;  /* 0x000000ffbbbb7208 */ /* 0x000fc40002000000 */
        /* <DEDUP_REMOVED lines=9> */
[----:B------:R-:W-:Y:S01]  /*60e0*/  ISETP.LT.OR P2, PT, R185, 0x3a, P2 ;  /* 0x0000003ab900780c */ /* 0x000fe20001741670 */
[----:B------:R-:W-:Y:S01]  /*60f0*/  MUFU.EX2 R196, R196 ;  /* 0x000000c400c47308 */ /* 0x000fe20000000800 */
[----:B------:R-:W-:Y:S01]  /*6100*/  FMNMX.FTZ R189, R167, R2, !PT ;  /* 0x00000002a7bd7209 */ /* 0x000fe20007810000 */
[--C-:B------:R-:W-:Y:S01]  /*6110*/  FFMA.FTZ R157, R157, UR10, -R187.reuse ;  /* 0x0000000a9d9d7c23 */ /* 0x100fe200080108bb */
[----:B------:R-:W-:Y:S01]  /*6120*/  FSEL R182, R182, -INF , !P3 ;  /* 0xff800000b6b67808 */ /* 0x000fe20005800000 */
[--C-:B------:R-:W-:Y:S01]  /*6130*/  FFMA.FTZ R161, R161, UR10, -R187.reuse ;  /* 0x0000000aa1a17c23 */ /* 0x100fe200080108bb */
[----:B------:R-:W-:Y:S01]  /*6140*/  FMNMX.FTZ R2, R170, R189, !PT ;  /* 0x000000bdaa027209 */ /* 0x000fe20007810000 */
[--C-:B------:R-:W-:Y:S01]  /*6150*/  FFMA.FTZ R188, R168, UR10, -R187.reuse ;  /* 0x0000000aa8bc7c23 */ /* 0x100fe200080108bb */
[----:B------:R-:W-:Y:S01]  /*6160*/  FSEL R183, R183, -INF , !P2 ;  /* 0xff800000b7b77808 */ /* 0x000fe20005000000 */
[----:B------:R-:W-:Y:S01]  /*6170*/  MUFU.EX2 R153, R153 ;  /* 0x0000009900997308 */ /* 0x000fe20000000800 */
[----:B------:R-:W-:Y:S01]  /*6180*/  FMNMX.FTZ R189, R171, R2, !PT ;  /* 0x00000002abbd7209 */ /* 0x000fe20007810000 */
[--C-:B------:R-:W-:Y:S01]  /*6190*/  FFMA.FTZ R194, R164, UR10, -R187.reuse ;  /* 0x0000000aa4c27c23 */ /* 0x100fe200080108bb */
[--C-:B------:R-:W-:Y:S01]  /*61a0*/  FFMA.FTZ R165, R165, UR10, -R187.reuse ;  /* 0x0000000aa5a57c23 */ /* 0x100fe200080108bb */
[--C-:B------:R-:W-:Y:S01]  /*61b0*/  FFMA.FTZ R169, R169, UR10, -R187.reuse ;  /* 0x0000000aa9a97c23 */ /* 0x100fe200080108bb */
[----:B------:R-:W-:Y:S01]  /*61c0*/  FMNMX.FTZ R0, R174, R189, !PT ;  /* 0x000000bdae007209 */ /* 0x000fe20007810000 */
[--C-:B------:R-:W-:Y:S01]  /*61d0*/  FFMA.FTZ R190, R172, UR10, -R187.reuse ;  /* 0x0000000aacbe7c23 */ /* 0x100fe200080108bb */
[--C-:B------:R-:W-:Y:S01]  /*61e0*/  FFMA.FTZ R173, R173, UR10, -R187.reuse ;  /* 0x0000000aadad7c23 */ /* 0x100fe200080108bb */
[----:B------:R-:W-:Y:S01]  /*61f0*/  MUFU.EX2 R198, R198 ;  /* 0x000000c600c67308 */ /* 0x000fe20000000800 */
[----:B------:R-:W-:Y:S01]  /*6200*/  FMNMX.FTZ R189, R175, R0, !PT ;  /* 0x00000000afbd7209 */ /* 0x000fe20007810000 */
[--C-:B------:R-:W-:Y:S01]  /*6210*/  FFMA.FTZ R184, R176, UR10, -R187.reuse ;  /* 0x0000000ab0b87c23 */ /* 0x100fe200080108bb */
[--C-:B------:R-:W-:Y:S01]  /*6220*/  FFMA.FTZ R177, R177, UR10, -R187.reuse ;  /* 0x0000000ab1b17c23 */ /* 0x100fe200080108bb */
[--C-:B------:R-:W-:Y:S01]  /*6230*/  FFMA.FTZ R186, R180, UR10, -R187.reuse ;  /* 0x0000000ab4ba7c23 */ /* 0x100fe200080108bb */
[----:B------:R-:W-:Y:S01]  /*6240*/  FMNMX.FTZ R0, R178, R189, !PT ;  /* 0x000000bdb2007209 */ /* 0x000fe20007810000 */
[----:B------:R-:W-:-:S02]  /*6250*/  FFMA.FTZ R181, R181, UR10, -R187 ;  /* 0x0000000ab5b57c23 */ /* 0x000fc400080108bb */
[----:B------:R-:W-:Y:S01]  /*6260*/  MUFU.EX2 R157, R157 ;  /* 0x0000009d009d7308 */ /* 0x000fe20000000800 */
[----:B------:R-:W-:-:S04]  /*6270*/  FMNMX.FTZ R185, R179, R0, !PT ;  /* 0x00000000b3b97209 */ /* 0x000fc80007810000 */
[----:B------:R-:W-:-:S03]  /*6280*/  FMNMX.FTZ R0, R182, R185, !PT ;  /* 0x000000b9b6007209 */ /* 0x000fc60007810000 */
[----:B------:R-:W-:Y:S01]  /*6290*/  MUFU.EX2 R192, R192 ;  /* 0x000000c000c07308 */ /* 0x000fe20000000800 */
[----:B------:R-:W-:-:S05]  /*62a0*/  FMNMX.FTZ R0, R183, R0, !PT ;  /* 0x00000000b7007209 */ /* 0x000fca0007810000 */
[----:B------:R-:W0:Y:S02]  /*62b0*/  SHFL.BFLY PT, R185, R0, 0x2, 0x1f ;  /* 0x0c401f0000b97f89 */ /* 0x000e2400000e0000 */
[----:B------:R-:W-:Y:S08]  /*62c0*/  MUFU.EX2 R161, R161 ;  /* 0x000000a100a17308 */ /* 0x000ff00000000800 */
[----:B------:R-:W-:Y:S08]  /*62d0*/  MUFU.EX2 R194, R194 ;  /* 0x000000c200c27308 */ /* 0x000ff00000000800 */
[----:B------:R-:W-:Y:S01]  /*62e0*/  MUFU.EX2 R165, R165 ;  /* 0x000000a500a57308 */ /* 0x000fe20000000800 */
[----:B0-----:R-:W-:-:S02]  /*62f0*/  FMNMX.FTZ R185, R0, R185, !PT ;  /* 0x000000b900b97209 */ /* 0x001fc40007810000 */
[----:B------:R-:W-:-:S05]  /*6300*/  FSEL R0, R152, RZ, P4 ;  /* 0x000000ff98007208 */ /* 0x000fca0002000000 */
[----:B------:R-:W-:Y:S01]  /*6310*/  MUFU.EX2 R188, R188 ;  /* 0x000000bc00bc7308 */ /* 0x000fe20000000800 */
[----:B------:R-:W0:Y:S01]  /*6320*/  SHFL.BFLY PT, R156, R185, 0x1, 0x1f ;  /* 0x0c201f00b99c7f89 */ /* 0x000e2200000e0000 */
[----:B------:R-:W-:-:S04]  /*6330*/  FADD.FTZ R0, -R0, R5 ;  /* 0x0000000500007221 */ /* 0x000fc80000010100 */
[----:B------:R-:W-:Y:S02]  /*6340*/  FMUL.FTZ R0, R0, UR10 ;  /* 0x0000000a00007c20 */ /* 0x000fe40008410000 */
[----:B------:R-:W-:Y:S08]  /*6350*/  MUFU.EX2 R169, R169 ;  /* 0x000000a900a97308 */ /* 0x000ff00000000800 */
[----:B------:R-:W1:Y:S08]  /*6360*/  MUFU.EX2 R0, R0 ;  /* 0x0000000000007308 */ /* 0x000e700000000800 */
[----:B------:R-:W-:Y:S01]  /*6370*/  MUFU.EX2 R190, R190 ;  /* 0x000000be00be7308 */ /* 0x000fe20000000800 */
[----:B0-----:R-:W-:-:S04]  /*6380*/  FMNMX.FTZ R156, R185, R156, !PT ;  /* 0x0000009cb99c7209 */ /* 0x001fc80007810000 */
[C---:B------:R-:W-:Y:S01]  /*6390*/  FSETP.NEU.FTZ.AND P2, PT, R156.reuse, -INF , PT ;  /* 0xff8000009c00780b */ /* 0x040fe20003f5d000 */
[C---:B------:R-:W-:Y:S02]  /*63a0*/  FMUL.FTZ R160, R156.reuse, UR10 ;  /* 0x0000000a9ca07c20 */ /* 0x040fe40008410000 */
[----:B------:R-:W-:Y:S01]  /*63b0*/  MUFU.EX2 R173, R173 ;  /* 0x000000ad00ad7308 */ /* 0x000fe20000000800 */
[----:B------:R-:W-:Y:S01]  /*63c0*/  FSEL R2, R156, RZ, P2 ;  /* 0x000000ff9c027208 */ /* 0x000fe20001000000 */
[----:B-1----:R-:W-:Y:S01]  /*63d0*/  FFMA.FTZ R17, R0, R17, R153 ;  /* 0x0000001100117223 */ /* 0x002fe20000010099 */
[----:B------:R-:W-:Y:S02]  /*63e0*/  FSEL R160, R160, RZ, P2 ;  /* 0x000000ffa0a07208 */ /* 0x000fe40001000000 */
[----:B------:R-:W-:Y:S01]  /*63f0*/  ISETP.GT.AND P2, PT, R20, UR58, PT ;  /* 0x0000003a14007c0c */ /* 0x000fe2000bf44270 */
[----:B------:R-:W-:Y:S01]  /*6400*/  FADD.FTZ R2, -R2, R3 ;  /* 0x0000000302027221 */ /* 0x000fe20000010100 */
[----:B------:R-:W-:Y:S01]  /*6410*/  FADD.FTZ R17, R196, R17 ;  /* 0x00000011c4117221 */ /* 0x000fe20000010000 */
[--C-:B------:R-:W-:Y:S01]  /*6420*/  FFMA.FTZ R197, R154, UR10, -R160.reuse ;  /* 0x0000000a9ac57c23 */ /* 0x100fe200080108a0 */
[--C-:B------:R-:W-:Y:S01]  /*6430*/  FFMA.FTZ R154, R155, UR10, -R160.reuse ;  /* 0x0000000a9b9a7c23 */ /* 0x100fe200080108a0 */
[----:B------:R-:W-:Y:S01]  /*6440*/  FMUL.FTZ R2, R2, UR10 ;  /* 0x0000000a02027c20 */ /* 0x000fe20008410000 */
        /* <DEDUP_REMOVED lines=10> */
[--C-:B------:R-:W-:Y:S01]  /*64f0*/  FFMA.FTZ R166, R171, UR10, -R160.reuse ;  /* 0x0000000aaba67c23 */ /* 0x100fe200080108a0 */
[----:B------:R-:W0:Y:S01]  /*6500*/  MUFU.EX2 R2, R2 ;  /* 0x0000000200027308 */ /* 0x000e220000000800 */
[--C-:B------:R-:W-:Y:S01]  /*6510*/  FFMA.FTZ R191, R174, UR10, -R160.reuse ;  /* 0x0000000aaebf7c23 */ /* 0x100fe200080108a0 */
[--C-:B------:R-:W-:Y:S01]  /*6520*/  FFMA.FTZ R185, R178, UR10, -R160.reuse ;  /* 0x0000000ab2b97c23 */ /* 0x100fe200080108a0 */
[--C-:B------:R-:W-:Y:S01]  /*6530*/  FFMA.FTZ R179, R179, UR10, -R160.reuse ;  /* 0x0000000ab3b37c23 */ /* 0x100fe200080108a0 */
[----:B------:R-:W-:Y:S01]  /*6540*/  FFMA.FTZ R182, R182, UR10, -R160 ;  /* 0x0000000ab6b67c23 */ /* 0x000fe200080108a0 */
[----:B------:R-:W-:Y:S01]  /*6550*/  IMAD.U32 R155, RZ, RZ, UR6 ;  /* 0x00000006ff9b7e24 */ /* 0x000fe2000f8e00ff */
[----:B------:R-:W-:Y:S01]  /*6560*/  F2FP.F16.F32.PACK_AB R196, R196, R153 ;  /* 0x00000099c4c4723e */ /* 0x000fe200000000ff */
[----:B------:R-:W-:Y:S01]  /*6570*/  VIADD R20, R20, 0xffffffff ;  /* 0xffffffff14147836 */ /* 0x000fe20000000000 */
[----:B------:R-:W1:Y:S01]  /*6580*/  MUFU.EX2 R154, R154 ;  /* 0x0000009a009a7308 */ /* 0x000e620000000800 */
[----:B------:R-:W-:Y:S01]  /*6590*/  @!P1 VIADD R155, R155, 0x30860 ;  /* 0x000308609b9b9836 */ /* 0x000fe20000000000 */
[----:B------:R-:W-:-:S04]  /*65a0*/  F2FP.F16.F32.PACK_AB R198, R157, R198 ;  /* 0x000000c69dc6723e */ /* 0x000fc800000000ff */
[----:B------:R-:W-:Y:S02]  /*65b0*/  @!P1 PRMT R155, RZ, 0x654, R155 ;  /* 0x00000654ff9b9816 */ /* 0x000fe4000000009b */
[----:B------:R-:W2:Y:S01]  /*65c0*/  MUFU.EX2 R199, R199 ;  /* 0x000000c700c77308 */ /* 0x000ea20000000800 */
[----:B0-----:R-:W-:Y:S01]  /*65d0*/  FFMA.FTZ R3, R2, R16, R197 ;  /* 0x0000001002037223 */ /* 0x001fe200000100c5 */
[----:B------:R-:W-:Y:S01]  /*65e0*/  FADD.FTZ R16, R192, R17 ;  /* 0x00000011c0107221 */ /* 0x000fe20000010000 */
[----:B------:R0:W-:Y:S01]  /*65f0*/  @!P1 SYNCS.ARRIVE.TRANS64.RED.A1T0 RZ, [R155+URZ], RZ ;  /* 0x000000ff9bff99a7 */ /* 0x0001e2000810043f */
[C---:B------:R-:W-:Y:S02]  /*6600*/  F2FP.F16.F32.PACK_AB R192, R161.reuse, R192 ;  /* 0x000000c0a1c0723e */ /* 0x040fe400000000ff */
[----:B------:R-:W-:Y:S01]  /*6610*/  FADD.FTZ R17, R161, R16 ;  /* 0x00000010a1117221 */ /* 0x000fe20000010000 */
[--C-:B------:R-:W-:Y:S01]  /*6620*/  FFMA.FTZ R16, R175, UR10, -R160.reuse ;  /* 0x0000000aaf107c23 */ /* 0x100fe200080108a0 */
[----:B------:R-:W3:Y:S01]  /*6630*/  MUFU.EX2 R158, R158 ;  /* 0x0000009e009e7308 */ /* 0x000ee20000000800 */
[----:B-1----:R-:W-:Y:S01]  /*6640*/  FADD.FTZ R168, R154, R3 ;  /* 0x000000039aa87221 */ /* 0x002fe20000010000 */
[----:B------:R-:W-:Y:S01]  /*6650*/  FADD.FTZ R170, R194, R17 ;  /* 0x00000011c2aa7221 */ /* 0x000fe20000010000 */
[----:B------:R-:W-:Y:S01]  /*6660*/  FFMA.FTZ R160, R183, UR10, -R160 ;  /* 0x0000000ab7a07c23 */ /* 0x000fe200080108a0 */
[----:B------:R-:W-:-:S02]  /*6670*/  F2FP.F16.F32.PACK_AB R194, R165, R194 ;  /* 0x000000c2a5c2723e */ /* 0x000fc400000000ff */
[----:B------:R-:W-:Y:S01]  /*6680*/  FADD.FTZ R17, R165, R170 ;  /* 0x000000aaa5117221 */ /* 0x000fe20000010000 */
[----:B------:R-:W-:Y:S01]  /*6690*/  F2FP.F16.F32.PACK_AB R197, R154, R197 ;  /* 0x000000c59ac5723e */ /* 0x000fe200000000ff */
[----:B------:R-:W1:Y:S01]  /*66a0*/  MUFU.EX2 R193, R193 ;  /* 0x000000c100c17308 */ /* 0x000e620000000800 */
[----:B--2---:R-:W-:Y:S01]  /*66b0*/  FADD.FTZ R3, R199, R168 ;  /* 0x000000a8c7037221 */ /* 0x004fe20000010000 */
[----:B------:R-:W-:Y:S01]  /*66c0*/  FADD.FTZ R170, R188, R17 ;  /* 0x00000011bcaa7221 */ /* 0x000fe20000010000 */
[----:B------:R-:W-:-:S03]  /*66d0*/  F2FP.F16.F32.PACK_AB R188, R169, R188 ;  /* 0x000000bca9bc723e */ /* 0x000fc600000000ff */
[----:B------:R-:W-:Y:S02]  /*66e0*/  FADD.FTZ R17, R169, R170 ;  /* 0x000000aaa9117221 */ /* 0x000fe40000010000 */
[----:B------:R-:W2:Y:S01]  /*66f0*/  MUFU.EX2 R162, R162 ;  /* 0x000000a200a27308 */ /* 0x000ea20000000800 */
[----:B---3--:R-:W-:Y:S01]  /*6700*/  FADD.FTZ R168, R158, R3 ;  /* 0x000000039ea87221 */ /* 0x008fe20000010000 */
[----:B------:R-:W-:Y:S01]  /*6710*/  FADD.FTZ R170, R190, R17 ;  /* 0x00000011beaa7221 */ /* 0x000fe20000010000 */
[C---:B------:R-:W-:Y:S02]  /*6720*/  F2FP.F16.F32.PACK_AB R190, R173.reuse, R190 ;  /* 0x000000beadbe723e */ /* 0x040fe400000000ff */
[----:B------:R-:W-:Y:S01]  /*6730*/  F2FP.F16.F32.PACK_AB R199, R158, R199 ;  /* 0x000000c79ec7723e */ /* 0x000fe200000000ff */
[----:B------:R-:W-:Y:S02]  /*6740*/  FADD.FTZ R17, R173, R170 ;  /* 0x000000aaad117221 */ /* 0x000fe40000010000 */
[----:B------:R-:W3:Y:S01]  /*6750*/  MUFU.EX2 R195, R195 ;  /* 0x000000c300c37308 */ /* 0x000ee20000000800 */
[----:B-1----:R-:W-:-:S07]  /*6760*/  FADD.FTZ R3, R193, R168 ;  /* 0x000000a8c1037221 */ /* 0x002fce0000010000 */
        /* <DEDUP_REMOVED lines=14> */
[----:B-1----:R-:W-:-:S07]  /*6850*/  FADD.FTZ R3, R191, R168 ;  /* 0x000000a8bf037221 */ /* 0x002fce0000010000 */
[----:B------:R-:W1:Y:S01]  /*6860*/  MUFU.EX2 R185, R185 ;  /* 0x000000b900b97308 */ /* 0x000e620000000800 */
[C---:B--2---:R-:W-:Y:S01]  /*6870*/  FADD.FTZ R168, R16.reuse, R3 ;  /* 0x0000000310a87221 */ /* 0x044fe20000010000 */
[----:B------:R-:W-:Y:S01]  /*6880*/  F2FP.F16.F32.PACK_AB R191, R16, R191 ;  /* 0x000000bf10bf723e */ /* 0x000fe200000000ff */
[----:B------:R-:W-:-:S05]  /*6890*/  IMAD.MOV.U32 R3, RZ, RZ, R156 ;  /* 0x000000ffff037224 */ /* 0x000fca00078e009c */
        /* <DEDUP_REMOVED lines=9> */
[----:B------:R-:W-:-:S06]  /*6930*/  F2FP.F16.F32.PACK_AB R185, R179, R185 ;  /* 0x000000b9b3b9723e */ /* 0x000fcc00000000ff */
[----:B------:R-:W3:Y:S01]  /*6940*/  MUFU.EX2 R5, R181 ;  /* 0x000000b500057308 */ /* 0x000ee20000000800 */
[----:B-1----:R-:W-:-:S07]  /*6950*/  FADD.FTZ R170, R186, R17 ;  /* 0x00000011baaa7221 */ /* 0x002fce0000010000 */
[----:B------:R-:W1:Y:S01]  /*6960*/  MUFU.EX2 R160, R160 ;  /* 0x000000a000a07308 */ /* 0x000e620000000800 */
[----:B--2---:R-:W-:Y:S01]  /*6970*/  FADD.FTZ R168, R187, R168 ;  /* 0x000000a8bba87221 */ /* 0x004fe20000010000 */
[C---:B---3--:R-:W-:Y:S01]  /*6980*/  FADD.FTZ R17, R5.reuse, R170 ;  /* 0x000000aa05117221 */ /* 0x048fe20000010000 */
[----:B------:R-:W-:Y:S01]  /*6990*/  F2FP.F16.F32.PACK_AB R186, R5, R186 ;  /* 0x000000ba05ba723e */ /* 0x000fe200000000ff */
[----:B------:R-:W-:Y:S02]  /*69a0*/  IMAD.MOV.U32 R5, RZ, RZ, R152 ;  /* 0x000000ffff057224 */ /* 0x000fe400078e0098 */
[C---:B-1----:R-:W-:Y:S01]  /*69b0*/  FADD.FTZ R16, R160.reuse, R168 ;  /* 0x000000a8a0107221 */ /* 0x042fe20000010000 */
[----:B------:R-:W-:Y:S01]  /*69c0*/  F2FP.F16.F32.PACK_AB R187, R160, R187 ;  /* 0x000000bba0bb723e */ /* 0x000fe200000000ff */
[----:B0-----:R-:W-:Y:S06]  /*69d0*/  @P2 BRA `(.L_x_1125) ;  /* 0xffffffd800582947 */ /* 0x001fec000383ffff */
[----:B------:R-:W-:Y:S01]  /*69e0*/  IMAD.MOV.U32 R3, RZ, RZ, R156 ;  /* 0x000000ffff037224 */ /* 0x000fe200078e009c */
[----:B------:R-:W-:Y:S01]  /*69f0*/  UMOV UR36, UR4 ;  /* 0x0000000400247c82 */ /* 0x000fe20008000000 */
[----:B------:R-:W-:Y:S01]  /*6a00*/  IMAD.MOV.U32 R5, RZ, RZ, R152 ;  /* 0x000000ffff057224 */ /* 0x000fe200078e0098 */
[----:B------:R-:W-:-:S06]  /*6a10*/  UMOV UR37, UR7 ;  /* 0x0000000700257c82 */ /* 0x000fcc0008000000 */
.L_x_1108:
[----:B------:R-:W-:Y:S01]  /*6a20*/  IADD3 R152, R19, 0x80, -R22 ;  /* 0x0000008013987810 */ /* 0x000fe20007ffe816 */
[----:B------:R-:W-:Y:S02]  /*6a30*/  ULDC UR11, c[0x0][0x9e4] ;  /* 0x00027900000b7ab9 */ /* 0x000fe40000000800 */
[----:B------:R-:W-:Y:S02]  /*6a40*/  UISETP.GE.AND UP0, UPT, UR11, 0x1, UPT ;  /* 0x000000010b00788c */ /* 0x000fe4000bf06270 */
[----:B------:R-:W-:-:S04]  /*6a50*/  IMAD R152, R201, 0x80, R152 ;  /* 0x00000080c9987824 */ /* 0x000fc800078e0298 */
[----:B------:R-:W-:Y:S02]  /*6a60*/  PLOP3.LUT P6, PT, PT, PT, UP0, 0x80, 0x0 ;  /* 0x000000000000781c */ /* 0x000fe40003fcf008 */
[----:B------:R-:W-:-:S13]  /*6a70*/  R2UR UR15, R152 ;  /* 0x00000000980f72ca */ /* 0x000fda00000e0000 */
[----:B------:R-:W-:Y:S01]  /*6a80*/  UIADD3 UR14, UR15, -UR5, URZ ;  /* 0x800000050f0e7290 */ /* 0x000fe2000fffe03f */
        /* <DEDUP_REMOVED lines=11> */
.L_x_1127:
[----:B------:R-:W-:-:S11]  /*6b40*/  UISETP.NE.AND UP0, UPT, UR11, 0x1, UPT ;  /* 0x000000010b00788c */ /* 0x000fd6000bf05270 */
[----:B------:R-:W-:Y:S02]  /*6b50*/  @UP0 ULDC.64 UR4, c[0x0][0x9e8] ;  /* 0x00027a0000040ab9 */ /* 0x000fe40000000a00 */
[----:B------:R-:W-:-:S04]  /*6b60*/  UIMAD.WIDE.U32 UR6, UR15, UR4, URZ ;  /* 0x000000040f0672a5 */ /* 0x000fc8000f8e003f */
[----:B------:R-:W-:-:S12]  /*6b70*/  @UP0 USHF.R.U32.HI UR15, URZ, UR5, UR7 ;  /* 0x000000053f0f0299 */ /* 0x000fd80008011607 */
.L_x_1128:
[----:B------:R-:W-:-:S04]  /*6b80*/  UIMAD UR11, UR15, UR11, URZ ;  /* 0x0000000b0f0b72a4 */ /* 0x000fc8000f8e023f */
[----:B------:R-:W-:-:S04]  /*6b90*/  UISETP.LT.AND UP0, UPT, UR14, UR11, UPT ;  /* 0x0000000b0e00728c */ /* 0x000fc8000bf01270 */
[----:B------:R-:W-:-:S12]  /*6ba0*/  USEL UR14, UR14, UR11, !UP0 ;  /* 0x0000000b0e0e7287 */ /* 0x000fd8000c000000 */
.L_x_1126:
[----:B------:R-:W-:Y:S01]  /*6bb0*/  UIADD3 UR14, UR14, 0x3f, URZ ;  /* 0x0000003f0e0e7890 */ /* 0x000fe2000fffe03f */
[----:B------:R-:W-:-:S03]  /*6bc0*/  R2UR UR5, R200 ;  /* 0x00000000c80572ca */ /* 0x000fc600000e0000 */
        /* <DEDUP_REMOVED lines=12> */
.L_x_1138:
[----:B------:R-:W-:-:S04]  /*6c90*/  UIADD3 UR5, UR4, 0x1, URZ ;  /* 0x0000000104057890 */ /* 0x000fc8000fffe03f */
[----:B------:R-:W-:-:S04]  /*6ca0*/  UISETP.NE.AND UP0, UPT, UR5, 0x2, UPT ;  /* 0x000000020500788c */ /* 0x000fc8000bf05270 */
[----:B------:R-:W-:Y:S02]  /*6cb0*/  USEL UR37, URZ, 0x1, UP0 ;  /* 0x000000013f257887 */ /* 0x000fe40008000000 */
[----:B------:R-:W-:Y:S02]  /*6cc0*/  USEL UR36, UR5, URZ, UP0 ;  /* 0x0000003f05247287 */ /* 0x000fe40008000000 */
[----:B------:R-:W-:Y:S01]  /*6cd0*/  ULOP3.LUT UR37, UR7, UR37, URZ, 0x3c, !UPT ;  /* 0x0000002507257292 */ /* 0x000fe2000f8e3c3f */
[----:B------:R-:W-:Y:S11]  /*6ce0*/  @!P0 BRA `(.L_x_1130) ;  /* 0x0000000000048947 */ /* 0x000ff60003800000 */
[----:B------:R-:W-:Y:S01]  /*6cf0*/  BPT.TRAP 0x1 ;  /* 0x000000040000795c */ /* 0x000fe20000300000 */
.L_x_1130:
[----:B------:R-:W-:Y:S01]  /*6d00*/  ULEA UR5, UR36, UR38, 0x3 ;  /* 0x0000002624057291 */ /* 0x000fe2000f8e183f */
[----:B------:R-:W-:-:S05]  /*6d10*/  IMAD.U32 R3, RZ, RZ, UR37 ;  /* 0x00000025ff037e24 */ /* 0x000fca000f8e00ff */
[----:B------:R-:W-:-:S04]  /*6d20*/  SHF.L.U32 R3, R3, 0x1f, RZ ;  /* 0x0000001f03037819 */ /* 0x000fc800000006ff */
[----:B------:R0:W1:Y:S01]  /*6d30*/  SYNCS.PHASECHK.TRANS64.TRYWAIT P2, [UR5+0x30830], R3 ;  /* 0x03083003ff0075a7 */ /* 0x0000620008040145 */
[----:B------:R-:W-:Y:S05]  /*6d40*/  @!P0 BRA `(.L_x_1131) ;  /* 0x0000000000048947 */ /* 0x000fea0003800000 */
[----:B------:R-:W-:Y:S01]  /*6d50*/  BPT.TRAP 0x1 ;  /* 0x000000040000795c */ /* 0x000fe20000300000 */
.L_x_1131:
[----:B-1----:R-:W-:Y:S05]  /*6d60*/  @P2 BRA `(.L_x_1132) ;  /* 0x0000000000082947 */ /* 0x002fea0003800000 */
[----:B------:R-:W1:Y:S02]  /*6d70*/  SYNCS.PHASECHK.TRANS64.TRYWAIT P2, [UR5+0x30830], R3 ;  /* 0x03083003ff0075a7 */ /* 0x000e640008040145 */
[----:B-1----:R-:W-:Y:S05]  /*6d80*/  @!P2 BRA `(.L_x_1133) ;  /* 0x000000dc0064a947 */ /* 0x002fea0003800000 */
.L_x_1132:
[----:B------:R-:W-:Y:S01]  /*6d90*/  R2UR UR52, R14 ;  /* 0x000000000e3472ca */ /* 0x000fe200000e0000 */
[----:B------:R-:W-:Y:S01]  /*6da0*/  ULEA UR6, UR36, UR39, 0xb ;  /* 0x0000002724067291 */ /* 0x000fe2000f8e583f */
[----:B------:R-:W-:Y:S01]  /*6db0*/  R2UR UR53, R15 ;  /* 0x000000000f3572ca */ /* 0x000fe200000e0000 */
[----:B-1----:R-:W-:Y:S01]  /*6dc0*/  WARPGROUP.ARRIVE ;  /* 0x00000000000079c5 */ /* 0x002fe20000000000 */
        /* <DEDUP_REMOVED lines=219> */
.L_x_1134:
[----:B------:R-:W-:Y:S01]  /*7b80*/  ULEA UR11, UR4, UR38, 0x3 ;  /* 0x00000026040b7291 */ /* 0x000fe2000f8e183f */
[----:B------:R-:W-:-:S05]  /*7b90*/  IMAD.U32 R0, RZ, RZ, UR7 ;  /* 0x00000007ff007e24 */ /* 0x000fca000f8e00ff */
[----:B------:R-:W-:-:S04]  /*7ba0*/  SHF.L.U32 R0, R0, 0x1f, RZ ;  /* 0x0000001f00007819 */ /* 0x000fc800000006ff */
[----:B------:R1:W2:Y:S01]  /*7bb0*/  SYNCS.PHASECHK.TRANS64.TRYWAIT P2, [UR11+0x30850], R0 ;  /* 0x03085000ff0075a7 */ /* 0x0002a2000804014b */
[----:B------:R-:W-:Y:S05]  /*7bc0*/  @!P0 BRA `(.L_x_1135) ;  /* 0x0000000000048947 */ /* 0x000fea0003800000 */
[----:B------:R-:W-:Y:S01]  /*7bd0*/  BPT.TRAP 0x1 ;  /* 0x000000040000795c */ /* 0x000fe20000300000 */
.L_x_1135:
[----:B--2---:R-:W-:Y:S05]  /*7be0*/  @P2 BRA `(.L_x_1136) ;  /* 0x0000000000082947 */ /* 0x004fea0003800000 */
[----:B------:R-:W2:Y:S02]  /*7bf0*/  SYNCS.PHASECHK.TRANS64.TRYWAIT P2, [UR11+0x30850], R0 ;  /* 0x03085000ff0075a7 */ /* 0x000ea4000804014b */
[----:B--2---:R-:W-:Y:S05]  /*7c00*/  @!P2 BRA `(.L_x_1137) ;  /* 0x000000cc00dca947 */ /* 0x004fea0003800000 */
.L_x_1136:
[----:B------:R-:W-:Y:S01]  /*7c10*/  UIADD3 UR6, UR38, 0x400, URZ ;  /* 0x0000040026067890 */ /* 0x000fe2000fffe03f */
[----:B------:R-:W-:Y:S01]  /*7c20*/  WARPGROUP.ARRIVE ;  /* 0x00000000000079c5 */ /* 0x000fe20000000000 */
[----:B------:R-:W-:Y:S01]  /*7c30*/  UMOV UR7, 0x40000040 ;  /* 0x4000004000077882 */ /* 0x000fe20000000000 */
[----:B01----:R-:W-:Y:S01]  /*7c40*/  FMNMX.FTZ R0, R152, R201, !PT ;  /* 0x000000c998007209 */ /* 0x003fe20007810000 */
[----:B------:R-:W-:Y:S01]  /*7c50*/  USHF.R.U32.HI UR6, URZ, 0x4, UR6 ;  /* 0x000000043f067899 */ /* 0x000fe20008011606 */
[C---:B------:R-:W-:Y:S01]  /*7c60*/  ISETP.GT.AND P2, PT, R20.reuse, UR58, PT ;  /* 0x0000003a14007c0c */ /* 0x040fe2000bf44270 */
[----:B------:R-:W-:Y:S01]  /*7c70*/  UMOV UR10, UR59 ;  /* 0x0000003b000a7c82 */ /* 0x000fe20008000000 */
[----:B------:R-:W-:Y:S01]  /*7c80*/  FMNMX.FTZ R3, R153, R0, !PT ;  /* 0x0000000099037209 */ /* 0x000fe20007810000 */
[----:B------:R-:W-:Y:S01]  /*7c90*/  ULOP3.LUT UR6, UR6, 0x3fff, URZ, 0xc0, !UPT ;  /* 0x00003fff06067892 */ /* 0x000fe2000f8ec03f */
[----:B------:R-:W-:Y:S02]  /*7ca0*/  VIADD R20, R20, 0xffffffff ;  /* 0xffffffff14147836 */ /* 0x000fe40000000000 */
[----:B------:R-:W-:Y:S01]  /*7cb0*/  FMNMX.FTZ R0, R156, R3, !PT ;  /* 0x000000039c007209 */ /* 0x000fe20007810000 */
[----:B------:R-:W-:-:S03]  /*7cc0*/  ULOP3.LUT UR6, UR6, 0x2000000, URZ, 0xfc, !UPT ;  /* 0x0200000006067892 */ /* 0x000fc6000f8efc3f */
[----:B------:R-:W-:Y:S01]  /*7cd0*/  FMNMX.FTZ R3, R157, R0, !PT ;  /* 0x000000009d037209 */ /* 0x000fe20007810000 */
[----:B------:R-:W-:-:S03]  /*7ce0*/  ULEA UR4, UR4, UR6, 0xb ;  /* 0x0000000604047291 */ /* 0x000fc6000f8e583f */
[----:B------:R-:W-:-:S04]  /*7cf0*/  FMNMX.FTZ R0, R160, R3, !PT ;  /* 0x00000003a0007209 */ /* 0x000fc80007810000 */
        /* <DEDUP_REMOVED lines=28> */
[----:B------:R-:W-:Y:S01]  /*7ec0*/  UMOV UR4, UR36 ;  /* 0x0000002400047c82 */ /* 0x000fe20008000000 */
[----:B------:R-:W-:Y:S02]  /*7ed0*/  WARPGROUP.DEPBAR.LE gsb0, 0x0 ;  /* 0x00008000000079c5 */ /* 0x000fe40000010000 */
[----:B------:R-:W-:Y:S01]  /*7ee0*/  WARPGROUP.ARRIVE ;  /* 0x00000000000079c5 */ /* 0x000fe20000000000 */
[----:B0-----:R-:W-:Y:S02]  /*7ef0*/  FMNMX.FTZ R188, R2, R3, !PT ;  /* 0x0000000302bc7209 */ /* 0x001fe40007810000 */
[----:B------:R-:W-:-:S15]  /*7f00*/  FMNMX.FTZ R3, R155, R0, !PT ;  /* 0x000000009b037209 */ /* 0x000fde0007810000 */
[----:B------:R-:W-:-:S03]  /*7f10*/  NOP ;  /* 0x0000000000007918 */ /* 0x000fc60000000000 */
[----:B------:R-:W-:Y:S01]  /*7f20*/  HGMMA.64x256x16.F32 R24, R184, gdesc[UR4].tnspB, R24, gsb0 ;  /* 0x43e00004b8187df0 */ /* 0x000fe20008000818 */
[----:B------:R-:W0:Y:S01]  /*7f30*/  SHFL.BFLY PT, R5, R188, 0x1, 0x1f ;  /* 0x0c201f00bc057f89 */ /* 0x000e2200000e0000 */
[----:B------:R-:W-:Y:S01]  /*7f40*/  FMNMX.FTZ R0, R158, R3, !PT ;  /* 0x000000039e007209 */ /* 0x000fe20007810000 */
[----:B------:R-:W-:-:S03]  /*7f50*/  UMOV UR7, UR37 ;  /* 0x0000002500077c82 */ /* 0x000fc60008000000 */
[----:B------:R-:W-:-:S04]  /*7f60*/  FMNMX.FTZ R3, R159, R0, !PT ;  /* 0x000000009f037209 */ /* 0x000fc80007810000 */
[----:B------:R-:W-:-:S04]  /*7f70*/  FMNMX.FTZ R0, R162, R3, !PT ;  /* 0x00000003a2007209 */ /* 0x000fc80007810000 */
[----:B------:R-:W-:-:S04]  /*7f80*/  FMNMX.FTZ R3, R163, R0, !PT ;  /* 0x00000000a3037209 */ /* 0x000fc80007810000 */
[----:B------:R-:W-:-:S04]  /*7f90*/  FMNMX.FTZ R0, R166, R3, !PT ;  /* 0x00000003a6007209 */ /* 0x000fc80007810000 */
[----:B------:R-:W-:Y:S02]  /*7fa0*/  FMNMX.FTZ R3, R167, R0, !PT ;  /* 0x00000000a7037209 */ /* 0x000fe40007810000 */
[----:B0-----:R-:W-:Y:S02]  /*7fb0*/  FMNMX.FTZ R5, R188, R5, !PT ;  /* 0x00000005bc057209 */ /* 0x001fe40007810000 */
        /* <DEDUP_REMOVED lines=14> */
[----:B------:R0:W-:Y:S01]  /*80a0*/  MUFU.EX2 R0, R190 ;  /* 0x000000be00007308 */ /* 0x0001e20000000800 */
        /* <DEDUP_REMOVED lines=9> */
[--C-:B0-----:R-:W-:Y:S01]  /*8140*/  FFMA.FTZ R190, R172, UR10, -R2.reuse ;  /* 0x0000000aacbe7c23 */ /* 0x101fe20008010802 */
[----:B------:R-:W-:Y:S01]  /*8150*/  FFMA.FTZ R181, R181, UR10, -R2 ;  /* 0x0000000ab5b57c23 */ /* 0x000fe20008010802 */
[----:B------:R-:W0:Y:S01]  /*8160*/  MUFU.EX2 R189, R189 ;  /* 0x000000bd00bd7308 */ /* 0x000e220000000800 */
[----:B------:R-:W-:-:S05]  /*8170*/  FMNMX.FTZ R152, R183, R152, !PT ;  /* 0x00000098b7987209 */ /* 0x000fca0007810000 */
[----:B------:R-:W1:Y:S02]  /*8180*/  SHFL.BFLY PT, R3, R152, 0x2, 0x1f ;  /* 0x0c401f0098037f89 */ /* 0x000e6400000e0000 */
[----:B------:R-:W2:Y:S08]  /*8190*/  MUFU.EX2 R196, R196 ;  /* 0x000000c400c47308 */ /* 0x000eb00000000800 */
[----:B------:R-:W-:Y:S01]  /*81a0*/  MUFU.EX2 R198, R198 ;  /* 0x000000c600c67308 */ /* 0x000fe20000000800 */
[----:B0-----:R-:W-:-:S07]  /*81b0*/  FFMA.FTZ R17, R0, R17, R189 ;  /* 0x0000001100117223 */ /* 0x001fce00000100bd */
[----:B------:R-:W-:Y:S01]  /*81c0*/  MUFU.EX2 R153, R153 ;  /* 0x0000009900997308 */ /* 0x000fe20000000800 */
[C---:B--2---:R-:W-:Y:S01]  /*81d0*/  FADD.FTZ R17, R196.reuse, R17 ;  /* 0x00000011c4117221 */ /* 0x044fe20000010000 */
[----:B------:R-:W-:Y:S02]  /*81e0*/  F2FP.F16.F32.PACK_AB R196, R196, R189 ;  /* 0x000000bdc4c4723e */ /* 0x000fe400000000ff */
[----:B-1----:R-:W-:-:S04]  /*81f0*/  FMNMX.FTZ R3, R152, R3, !PT ;  /* 0x0000000398037209 */ /* 0x002fc80007810000 */
[----:B------:R-:W-:Y:S01]  /*8200*/  MUFU.EX2 R192, R192 ;  /* 0x000000c000c07308 */ /* 0x000fe20000000800 */
[----:B------:R-:W0:Y:S07]  /*8210*/  SHFL.BFLY PT, R152, R3, 0x1, 0x1f ;  /* 0x0c201f0003987f89 */ /* 0x000e2e00000e0000 */
[----:B------:R-:W-:Y:S08]  /*8220*/  MUFU.EX2 R157, R157 ;  /* 0x0000009d009d7308 */ /* 0x000ff00000000800 */
[----:B------:R-:W-:Y:S08]  /*8230*/  MUFU.EX2 R194, R194 ;  /* 0x000000c200c27308 */ /* 0x000ff00000000800 */
[----:B------:R-:W-:Y:S01]  /*8240*/  MUFU.EX2 R161, R161 ;  /* 0x000000a100a17308 */ /* 0x000fe20000000800 */
[----:B0-----:R-:W-:-:S05]  /*8250*/  FMNMX.FTZ R3, R3, R152, !PT ;  /* 0x0000009803037209 */ /* 0x001fca0007810000 */
[----:B------:R-:W-:Y:S02]  /*8260*/  FMUL.FTZ R164, R3, UR10 ;  /* 0x0000000a03a47c20 */ /* 0x000fe40008410000 */
[----:B------:R-:W-:Y:S02]  /*8270*/  MUFU.EX2 R188, R188 ;  /* 0x000000bc00bc7308 */ /* 0x000fe40000000800 */
[--C-:B------:R-:W-:Y:S01]  /*8280*/  FFMA.FTZ R197, R154, UR10, -R164.reuse ;  /* 0x0000000a9ac57c23 */ /* 0x100fe200080108a4 */
[--C-:B------:R-:W-:Y:S01]  /*8290*/  FFMA.FTZ R152, R155, UR10, -R164.reuse ;  /* 0x0000000a9b987c23 */ /* 0x100fe200080108a4 */
[--C-:B------:R-:W-:Y:S01]  /*82a0*/  FFMA.FTZ R199, R158, UR10, -R164.reuse ;  /* 0x0000000a9ec77c23 */ /* 0x100fe200080108a4 */
[--C-:B------:R-:W-:Y:S01]  /*82b0*/  FFMA.FTZ R154, R159, UR10, -R164.reuse ;  /* 0x0000000a9f9a7c23 */ /* 0x100fe200080108a4 */
[----:B------:R-:W-:Y:S02]  /*82c0*/  IMAD.U32 R159, RZ, RZ, UR5 ;  /* 0x00000005ff9f7e24 */ /* 0x000fe4000f8e00ff */
[----:B------:R-:W-:Y:S01]  /*82d0*/  FFMA.FTZ R193, R162, UR10, -R164 ;  /* 0x0000000aa2c17c23 */ /* 0x000fe200080108a4 */
[----:B------:R-:W-:Y:S01]  /*82e0*/  MUFU.EX2 R197, R197 ;  /* 0x000000c500c57308 */ /* 0x000fe20000000800 */
[----:B------:R-:W-:-:S02]  /*82f0*/  IMAD.U32 R162, RZ, RZ, UR11 ;  /* 0x0000000bffa27e24 */ /* 0x000fc4000f8e00ff */
[--C-:B------:R-:W-:Y:S01]  /*8300*/  FFMA.FTZ R156, R163, UR10, -R164.reuse ;  /* 0x0000000aa39c7c23 */ /* 0x100fe200080108a4 */
[----:B------:R-:W-:Y:S02]  /*8310*/  @!P1 VIADD R159, R159, 0x30840 ;  /* 0x000308409f9f9836 */ /* 0x000fe40000000000 */
[--C-:B------:R-:W-:Y:S01]  /*8320*/  FFMA.FTZ R195, R166, UR10, -R164.reuse ;  /* 0x0000000aa6c37c23 */ /* 0x100fe200080108a4 */
[----:B------:R-:W-:Y:S02]  /*8330*/  @!P1 VIADD R162, R162, 0x30860 ;  /* 0x00030860a2a29836 */ /* 0x000fe40000000000 */
[--C-:B------:R-:W-:Y:S01]  /*8340*/  FFMA.FTZ R158, R167, UR10, -R164.reuse ;  /* 0x0000000aa79e7c23 */ /* 0x100fe200080108a4 */
[--C-:B------:R-:W-:Y:S01]  /*8350*/  FFMA.FTZ R155, R170, UR10, -R164.reuse ;  /* 0x0000000aaa9b7c23 */ /* 0x100fe200080108a4 */
[----:B------:R-:W-:Y:S01]  /*8360*/  MUFU.EX2 R152, R152 ;  /* 0x0000009800987308 */ /* 0x000fe20000000800 */
[----:B------:R-:W-:Y:S01]  /*8370*/  @!P1 PRMT R159, RZ, 0x654, R159 ;  /* 0x00000654ff9f9816 */ /* 0x000fe2000000009f */
[----:B------:R-:W-:Y:S01]  /*8380*/  FFMA.FTZ R160, R171, UR10, -R164 ;  /* 0x0000000aaba07c23 */ /* 0x000fe200080108a4 */
[----:B------:R-:W-:Y:S01]  /*8390*/  @!P1 PRMT R162, RZ, 0x654, R162 ;  /* 0x00000654ffa29816 */ /* 0x000fe200000000a2 */
[--C-:B------:R-:W-:Y:S01]  /*83a0*/  FFMA.FTZ R191, R174, UR10, -R164.reuse ;  /* 0x0000000aaebf7c23 */ /* 0x100fe200080108a4 */
[--C-:B------:R-:W-:Y:S01]  /*83b0*/  FFMA.FTZ R175, R175, UR10, -R164.reuse ;  /* 0x0000000aafaf7c23 */ /* 0x100fe200080108a4 */
[--C-:B------:R-:W-:Y:S01]  /*83c0*/  FFMA.FTZ R178, R178, UR10, -R164.reuse ;  /* 0x0000000ab2b27c23 */ /* 0x100fe200080108a4 */
[--C-:B------:R-:W-:Y:S01]  /*83d0*/  FFMA.FTZ R179, R179, UR10, -R164.reuse ;  /* 0x0000000ab3b37c23 */ /* 0x100fe200080108a4 */
[----:B------:R-:W-:Y:S01]  /*83e0*/  MUFU.EX2 R199, R199 ;  /* 0x000000c700c77308 */ /* 0x000fe20000000800 */
[--C-:B------:R-:W-:Y:S01]  /*83f0*/  FFMA.FTZ R182, R182, UR10, -R164.reuse ;  /* 0x0000000ab6b67c23 */ /* 0x100fe200080108a4 */
[----:B------:R-:W-:-:S06]  /*8400*/  FFMA.FTZ R164, R183, UR10, -R164 ;  /* 0x0000000ab7a47c23 */ /* 0x000fcc00080108a4 */
[----:B------:R-:W-:Y:S08]  /*8410*/  MUFU.EX2 R154, R154 ;  /* 0x0000009a009a7308 */ /* 0x000ff00000000800 */
[----:B------:R-:W-:Y:S08]  /*8420*/  MUFU.EX2 R193, R193 ;  /* 0x000000c100c17308 */ /* 0x000ff00000000800 */
[----:B------:R-:W-:Y:S08]  /*8430*/  MUFU.EX2 R156, R156 ;  /* 0x0000009c009c7308 */ /* 0x000ff00000000800 */
[----:B------:R-:W-:Y:S08]  /*8440*/  MUFU.EX2 R195, R195 ;  /* 0x000000c300c37308 */ /* 0x000ff00000000800 */
[----:B------:R-:W-:Y:S08]  /*8450*/  MUFU.EX2 R158, R158 ;  /* 0x0000009e009e7308 */ /* 0x000ff00000000800 */
[----:B------:R-:W-:Y:S08]  /*8460*/  MUFU.EX2 R155, R155 ;  /* 0x0000009b009b7308 */ /* 0x000ff00000000800 */
[----:B------:R-:W-:Y:S08]  /*8470*/  MUFU.EX2 R165, R165 ;  /* 0x000000a500a57308 */ /* 0x000ff00000000800 */
[----:B------:R-:W0:Y:S08]  /*8480*/  MUFU.EX2 R160, R160 ;  /* 0x000000a000a07308 */ /* 0x000e300000000800 */
[----:B------:R-:W-:Y:S08]  /*8490*/  MUFU.EX2 R190, R190 ;  /* 0x000000be00be7308 */ /* 0x000ff00000000800 */
[----:B------:R-:W-:Y:S01]  /*84a0*/  MUFU.EX2 R191, R191 ;  /* 0x000000bf00bf7308 */ /* 0x000fe20000000800 */
[----:B0-----:R-:W-:-:S07]  /*84b0*/  F2FP.F16.F32.PACK_AB R189, R160, R155 ;  /* 0x0000009ba0bd723e */ /* 0x001fce00000000ff */
        /* <DEDUP_REMOVED lines=9> */
[----:B------:R-:W-:Y:S02]  /*8550*/  @!P1 SYNCS.ARRIVE.TRANS64.RED.A1T0 RZ, [R159+URZ], RZ ;  /* 0x000000ff9fff99a7 */ /* 0x000fe4000810043f */
[----:B------:R-:W-:Y:S01]  /*8560*/  MUFU.EX2 R185, R178 ;  /* 0x000000b200b97308 */ /* 0x000fe20000000800 */
[----:B------:R-:W-:Y:S01]  /*8570*/  FMUL.FTZ R2, R2, UR10 ;  /* 0x0000000a02027c20 */ /* 0x000fe20008410000 */
[----:B------:R0:W-:Y:S06]  /*8580*/  @!P1 SYNCS.ARRIVE.TRANS64.RED.A1T0 RZ, [R162+URZ], RZ ;  /* 0x000000ffa2ff99a7 */ /* 0x0001ec000810043f */
[----:B------:R-:W1:Y:S01]  /*8590*/  MUFU.EX2 R2, R2 ;  /* 0x0000000200027308 */ /* 0x000e620000000800 */
[----:B0-----:R-:W-:Y:S01]  /*85a0*/  FADD.FTZ R162, R198, R17 ;  /* 0x00000011c6a27221 */ /* 0x001fe20000010000 */
[----:B------:R-:W-:-:S06]  /*85b0*/  F2FP.F16.F32.PACK_AB R198, R153, R198 ;  /* 0x000000c699c6723e */ /* 0x000fcc00000000ff */
[----:B------:R-:W0:Y:S01]  /*85c0*/  MUFU.EX2 R184, R184 ;  /* 0x000000b800b87308 */ /* 0x000e220000000800 */
[----:B-1----:R-:W-:Y:S01]  /*85d0*/  FFMA.FTZ R159, R2, R16, R197 ;  /* 0x00000010029f7223 */ /* 0x002fe200000100c5 */
[----:B------:R-:W-:-:S06]  /*85e0*/  F2FP.F16.F32.PACK_AB R197, R152, R197 ;  /* 0x000000c598c5723e */ /* 0x000fcc00000000ff */
[----:B------:R-:W1:Y:S01]  /*85f0*/  MUFU.EX2 R186, R186 ;  /* 0x000000ba00ba7308 */ /* 0x000e620000000800 */
[----:B------:R-:W-:Y:S01]  /*8600*/  FADD.FTZ R16, R152, R159 ;  /* 0x0000009f98107221 */ /* 0x000fe20000010000 */
[----:B------:R-:W-:-:S03]  /*8610*/  FADD.FTZ R159, R153, R162 ;  /* 0x000000a2999f7221 */ /* 0x000fc60000010000 */
[----:B------:R-:W-:Y:S01]  /*8620*/  FADD.FTZ R17, R199, R16 ;  /* 0x00000010c7117221 */ /* 0x000fe20000010000 */
[----:B------:R-:W-:Y:S02]  /*8630*/  FADD.FTZ R162, R192, R159 ;  /* 0x0000009fc0a27221 */ /* 0x000fe40000010000 */
[----:B------:R-:W-:Y:S01]  /*8640*/  MUFU.EX2 R187, R182 ;  /* 0x000000b600bb7308 */ /* 0x000fe20000000800 */
[C---:B------:R-:W-:Y:S01]  /*8650*/  F2FP.F16.F32.PACK_AB R199, R154.reuse, R199 ;  /* 0x000000c79ac7723e */ /* 0x040fe200000000ff */
[----:B------:R-:W-:Y:S01]  /*8660*/  FADD.FTZ R16, R154, R17 ;  /* 0x000000119a107221 */ /* 0x000fe20000010000 */
[C---:B------:R-:W-:Y:S01]  /*8670*/  FADD.FTZ R159, R157.reuse, R162 ;  /* 0x000000a29d9f7221 */ /* 0x040fe20000010000 */
[----:B------:R-:W-:Y:S02]  /*8680*/  F2FP.F16.F32.PACK_AB R192, R157, R192 ;  /* 0x000000c09dc0723e */ /* 0x000fe400000000ff */
[----:B------:R-:W-:Y:S01]  /*8690*/  FADD.FTZ R17, R193, R16 ;  /* 0x00000010c1117221 */ /* 0x000fe20000010000 */
[----:B------:R-:W-:Y:S01]  /*86a0*/  FADD.FTZ R162, R194, R159 ;  /* 0x0000009fc2a27221 */ /* 0x000fe20000010000 */
[----:B------:R-:W2:Y:S01]  /*86b0*/  MUFU.EX2 R21, R181 ;  /* 0x000000b500157308 */ /* 0x000ea20000000800 */
[C---:B------:R-:W-:Y:S01]  /*86c0*/  F2FP.F16.F32.PACK_AB R193, R156.reuse, R193 ;  /* 0x000000c19cc1723e */ /* 0x040fe200000000ff */
[----:B------:R-:W-:Y:S01]  /*86d0*/  FADD.FTZ R16, R156, R17 ;  /* 0x000000119c107221 */ /* 0x000fe20000010000 */
[C---:B------:R-:W-:Y:S01]  /*86e0*/  FADD.FTZ R153, R161.reuse, R162 ;  /* 0x000000a2a1997221 */ /* 0x040fe20000010000 */
[----:B------:R-:W-:-:S02]  /*86f0*/  F2FP.F16.F32.PACK_AB R194, R161, R194 ;  /* 0x000000c2a1c2723e */ /* 0x000fc400000000ff */
[----:B------:R-:W-:Y:S01]  /*8700*/  FADD.FTZ R17, R195, R16 ;  /* 0x00000010c3117221 */ /* 0x000fe20000010000 */
[----:B------:R-:W-:Y:S01]  /*8710*/  FADD.FTZ R152, R188, R153 ;  /* 0x00000099bc987221 */ /* 0x000fe20000010000 */
[C---:B------:R-:W-:Y:S02]  /*8720*/  F2FP.F16.F32.PACK_AB R195, R158.reuse, R195 ;  /* 0x000000c39ec3723e */ /* 0x040fe400000000ff */
[----:B------:R-:W-:Y:S01]  /*8730*/  FADD.FTZ R16, R158, R17 ;  /* 0x000000119e107221 */ /* 0x000fe20000010000 */
[C---:B------:R-:W-:Y:S01]  /*8740*/  FADD.FTZ R153, R165.reuse, R152 ;  /* 0x00000098a5997221 */ /* 0x040fe20000010000 */
[----:B------:R-:W-:Y:S02]  /*8750*/  F2FP.F16.F32.PACK_AB R188, R165, R188 ;  /* 0x000000bca5bc723e */ /* 0x000fe400000000ff */
[----:B------:R-:W-:Y:S01]  /*8760*/  FADD.FTZ R17, R155, R16 ;  /* 0x000000109b117221 */ /* 0x000fe20000010000 */
[----:B------:R-:W-:Y:S01]  /*8770*/  FADD.FTZ R152, R190, R153 ;  /* 0x00000099be987221 */ /* 0x000fe20000010000 */
[----:B------:R-:W-:-:S02]  /*8780*/  F2FP.F16.F32.PACK_AB R190, R169, R190 ;  /* 0x000000bea9be723e */ /* 0x000fc400000000ff */
[----:B------:R-:W-:Y:S01]  /*8790*/  FADD.FTZ R16, R160, R17 ;  /* 0x00000011a0107221 */ /* 0x000fe20000010000 */
[----:B------:R-:W-:-:S03]  /*87a0*/  FADD.FTZ R17, R169, R152 ;  /* 0x00000098a9117221 */ /* 0x000fc60000010000 */
[----:B------:R-:W-:Y:S01]  /*87b0*/  FADD.FTZ R16, R191, R16 ;  /* 0x00000010bf107221 */ /* 0x000fe20000010000 */
[----:B0-----:R-:W-:Y:S01]  /*87c0*/  FADD.FTZ R152, R184, R17 ;  /* 0x00000011b8987221 */ /* 0x001fe20000010000 */
[C---:B------:R-:W-:Y:S02]  /*87d0*/  F2FP.F16.F32.PACK_AB R191, R175.reuse, R191 ;  /* 0x000000bfafbf723e */ /* 0x040fe400000000ff */
[----:B------:R-:W-:Y:S01]  /*87e0*/  FADD.FTZ R16, R175, R16 ;  /* 0x00000010af107221 */ /* 0x000fe20000010000 */
[C---:B------:R-:W-:Y:S01]  /*87f0*/  FADD.FTZ R17, R173.reuse, R152 ;  /* 0x00000098ad117221 */ /* 0x040fe20000010000 */
[----:B------:R-:W-:Y:S02]  /*8800*/  F2FP.F16.F32.PACK_AB R184, R173, R184 ;  /* 0x000000b8adb8723e */ /* 0x000fe400000000ff */
[----:B------:R-:W-:Y:S01]  /*8810*/  FADD.FTZ R16, R185, R16 ;  /* 0x00000010b9107221 */ /* 0x000fe20000010000 */
[----:B-1----:R-:W-:Y:S01]  /*8820*/  FADD.FTZ R152, R186, R17 ;  /* 0x00000011ba987221 */ /* 0x002fe20000010000 */
[----:B--2---:R-:W-:-:S02]  /*8830*/  F2FP.F16.F32.PACK_AB R186, R21, R186 ;  /* 0x000000ba15ba723e */ /* 0x004fc400000000ff */
[----:B------:R-:W-:Y:S01]  /*8840*/  FADD.FTZ R16, R179, R16 ;  /* 0x00000010b3107221 */ /* 0x000fe20000010000 */
[----:B------:R-:W-:Y:S01]  /*8850*/  FADD.FTZ R17, R21, R152 ;  /* 0x0000009815117221 */ /* 0x000fe20000010000 */
[----:B------:R-:W-:Y:S01]  /*8860*/  F2FP.F16.F32.PACK_AB R185, R179, R185 ;  /* 0x000000b9b3b9723e */ /* 0x000fe200000000ff */
[----:B------:R-:W-:Y:S02]  /*8870*/  IMAD.MOV.U32 R21, RZ, RZ, R3 ;  /* 0x000000ffff157224 */ /* 0x000fe400078e0003 */
[----:B------:R-:W-:Y:S01]  /*8880*/  FADD.FTZ R16, R187, R16 ;  /* 0x00000010bb107221 */ /* 0x000fe20000010000 */
[----:B------:R-:W-:-:S03]  /*8890*/  F2FP.F16.F32.PACK_AB R187, R164, R187 ;  /* 0x000000bba4bb723e */ /* 0x000fc600000000ff */
[----:B------:R-:W-:Y:S01]  /*88a0*/  FADD.FTZ R16, R164, R16 ;  /* 0x00000010a4107221 */ /* 0x000fe20000010000 */
[----:B------:R-:W-:Y:S06]  /*88b0*/  @P2 BRA `(.L_x_1138) ;  /* 0xffffffe000f42947 */ /* 0x000fec000383ffff */
.L_x_1129:
[----:B------:R-:W-:-:S13]  /*88c0*/  R2UR UR4, R200 ;  /* 0x00000000c80472ca */ /* 0x000fda00000e0000 */
[----:B------:R-:W-:-:S13]  /*88d0*/  ISETP.GE.AND P2, PT, R20, UR4, PT ;  /* 0x0000000414007c0c */ /* 0x000fda000bf46270 */
[----:B------:R-:W-:Y:S05]  /*88e0*/  @!P2 BRA `(.L_x_1139) ;  /* 0x0000002400c8a947 */ /* 0x000fea0003800000 */
[----:B------:R-:W-:Y:S01]  /*88f0*/  IMAD.IADD R217, R19, 0x1, -R22 ;  /* 0x0000000113d97824 */ /* 0x000fe200078e0a16 */
[----:B------:R-:W-:Y:S01]  /*8900*/  UMOV UR7, UR37 ;  /* 0x0000002500077c82 */ /* 0x000fe20008000000 */
[----:B------:R-:W-:Y:S01]  /*8910*/  IMAD.MOV.U32 R21, RZ, RZ, R3 ;  /* 0x000000ffff157224 */ /* 0x000fe200078e0003 */
[----:B------:R-:W-:Y:S01]  /*8920*/  UMOV UR4, UR36 ;  /* 0x0000002400047c82 */ /* 0x000fe20008000000 */
[----:B------:R-:W-:Y:S01]  /*8930*/  IMAD.MOV.U32 R201, RZ, RZ, R5 ;  /* 0x000000ffffc97224 */ /* 0x000fe200078e0005 */
[----:B------:R-:W-:Y:S01]  /*8940*/  IADD3 R203, R217, 0x8, R4 ;  /* 0x00000008d9cb7810 */ /* 0x000fe20007ffe004 */
[----:B------:R-:W-:Y:S01]  /*8950*/  IMAD.IADD R217, R4, 0x1, R217 ;  /* 0x0000000104d97824 */ /* 0x000fe200078e02d9 */
[----:B------:R-:W-:Y:S01]  /*8960*/  ULDC UR58, c[0x0][0x9e4] ;  /* 0x00027900003a7ab9 */ /* 0x000fe20000000800 */
[----:B------:R-:W-:Y:S01]  /*8970*/  ULDC UR59, c[0x0][0x9dc] ;  /* 0x00027700003b7ab9 */ /* 0x000fe20000000800 */
[----:B------:R-:W-:-:S07]  /*8980*/  LOP3.LUT R219, RZ, R203, RZ, 0x33, !PT ;  /* 0x000000cbffdb7212 */ /* 0x000fce00078e33ff */
.L_x_1156:
[----:B------:R-:W-:-:S04]  /*8990*/  UIADD3 UR5, UR4, 0x1, URZ ;  /* 0x0000000104057890 */ /* 0x000fc8000fffe03f */
[----:B------:R-:W-:-:S04]  /*89a0*/  UISETP.NE.AND UP0, UPT, UR5, 0x2, UPT ;  /* 0x000000020500788c */ /* 0x000fc8000bf05270 */
[----:B------:R-:W-:Y:S02]  /*89b0*/  USEL UR37, URZ, 0x1, UP0 ;  /* 0x000000013f257887 */ /* 0x000fe40008000000 */
[----:B------:R-:W-:Y:S02]  /*89c0*/  USEL UR36, UR5, URZ, UP0 ;  /* 0x0000003f05247287 */ /* 0x000fe40008000000 */
[----:B------:R-:W-:Y:S01]  /*89d0*/  ULOP3.LUT UR37, UR7, UR37, URZ, 0x3c, !UPT ;  /* 0x0000002507257292 */ /* 0x000fe2000f8e3c3f */
[----:B------:R-:W-:Y:S11]  /*89e0*/  @!P0 BRA `(.L_x_1140) ;  /* 0x0000000000048947 */ /* 0x000ff60003800000 */
[----:B------:R-:W-:Y:S01]  /*89f0*/  BPT.TRAP 0x1 ;  /* 0x000000040000795c */ /* 0x000fe20000300000 */
.L_x_1140:
[----:B------:R-:W-:Y:S01]  /*8a00*/  ULEA UR5, UR36, UR38, 0x3 ;  /* 0x0000002624057291 */ /* 0x000fe2000f8e183f */
[----:B------:R-:W-:-:S05]  /*8a10*/  IMAD.U32 R3, RZ, RZ, UR37 ;  /* 0x00000025ff037e24 */ /* 0x000fca000f8e00ff */
[----:B------:R-:W-:-:S04]  /*8a20*/  SHF.L.U32 R3, R3, 0x1f, RZ ;  /* 0x0000001f03037819 */ /* 0x000fc800000006ff */
[----:B------:R0:W1:Y:S01]  /*8a30*/  SYNCS.PHASECHK.TRANS64.TRYWAIT P2, [UR5+0x30830], R3 ;  /* 0x03083003ff0075a7 */ /* 0x0000620008040145 */
[----:B------:R-:W-:Y:S05]  /*8a40*/  @!P0 BRA `(.L_x_1141) ;  /* 0x0000000000048947 */ /* 0x000fea0003800000 */
[----:B------:R-:W-:Y:S01]  /*8a50*/  BPT.TRAP 0x1 ;  /* 0x000000040000795c */ /* 0x000fe20000300000 */
.L_x_1141:
[----:B-1----:R-:W-:Y:S05]  /*8a60*/  @P2 BRA `(.L_x_1142) ;  /* 0x0000000000082947 */ /* 0x002fea0003800000 */
[----:B------:R-:W1:Y:S02]  /*8a70*/  SYNCS.PHASECHK.TRANS64.TRYWAIT P2, [UR5+0x30830], R3 ;  /* 0x03083003ff0075a7 */ /* 0x000e640008040145 */
[----:B-1----:R-:W-:Y:S05]  /*8a80*/  @!P2 BRA `(.L_x_1143) ;  /* 0x000000c00054a947 */ /* 0x002fea0003800000 */
.L_x_1142:
        /* <DEDUP_REMOVED lines=223> */
.L_x_1144:
[----:B------:R-:W-:Y:S01]  /*9880*/  ULEA UR11, UR4, UR38, 0x3 ;  /* 0x00000026040b7291 */ /* 0x000fe2000f8e183f */
[----:B------:R-:W-:-:S05]  /*9890*/  IMAD.U32 R0, RZ, RZ, UR7 ;  /* 0x00000007ff007e24 */ /* 0x000fca000f8e00ff */
[----:B------:R-:W-:-:S04]  /*98a0*/  SHF.L.U32 R0, R0, 0x1f, RZ ;  /* 0x0000001f00007819 */ /* 0x000fc800000006ff */
[----:B------:R1:W2:Y:S01]  /*98b0*/  SYNCS.PHASECHK.TRANS64.TRYWAIT P2, [UR11+0x30850], R0 ;  /* 0x03085000ff0075a7 */ /* 0x0002a2000804014b */
[----:B------:R-:W-:Y:S05]  /*98c0*/  @!P0 BRA `(.L_x_1145) ;  /* 0x0000000000048947 */ /* 0x000fea0003800000 */
[----:B------:R-:W-:Y:S01]  /*98d0*/  BPT.TRAP 0x1 ;  /* 0x000000040000795c */ /* 0x000fe20000300000 */
.L_x_1145:
[----:B--2---:R-:W-:Y:S05]  /*98e0*/  @P2 BRA `(.L_x_1146) ;  /* 0x0000000000082947 */ /* 0x004fea0003800000 */
[----:B------:R-:W2:Y:S02]  /*98f0*/  SYNCS.PHASECHK.TRANS64.TRYWAIT P2, [UR11+0x30850], R0 ;  /* 0x03085000ff0075a7 */ /* 0x000ea4000804014b */
[----:B--2---:R-:W-:Y:S05]  /*9900*/  @!P2 BRA `(.L_x_1147) ;  /* 0x000000b000cca947 */ /* 0x004fea0003800000 */
.L_x_1146:
[----:B------:R-:W-:Y:S01]  /*9910*/  UIADD3 UR6, UR38, 0x400, URZ ;  /* 0x0000040026067890 */ /* 0x000fe2000fffe03f */
[----:B------:R-:W-:Y:S01]  /*9920*/  WARPGROUP.ARRIVE ;  /* 0x00000000000079c5 */ /* 0x000fe20000000000 */
[----:B------:R-:W-:Y:S01]  /*9930*/  UMOV UR7, 0x40000040 ;  /* 0x4000004000077882 */ /* 0x000fe20000000000 */
[----:B01----:R-:W-:Y:S01]  /*9940*/  IMAD.SHL.U32 R0, R20, 0x40, RZ ;  /* 0x0000004014007824 */ /* 0x003fe200078e00ff */
[----:B------:R-:W-:Y:S01]  /*9950*/  USHF.R.U32.HI UR6, URZ, 0x4, UR6 ;  /* 0x000000043f067899 */ /* 0x000fe20008011606 */
[----:B------:R-:W-:Y:S01]  /*9960*/  IMAD.U32 R2, RZ, RZ, UR5 ;  /* 0x00000005ff027e24 */ /* 0x000fe2000f8e00ff */
[----:B------:R-:W-:Y:S02]  /*9970*/  ULDC UR10, c[0x0][0x9e0] ;  /* 0x00027800000a7ab9 */ /* 0x000fe40000000800 */
[----:B------:R-:W-:Y:S01]  /*9980*/  ULOP3.LUT UR6, UR6, 0x3fff, URZ, 0xc0, !UPT ;  /* 0x00003fff06067892 */ /* 0x000fe2000f8ec03f */
[----:B------:R-:W-:Y:S01]  /*9990*/  IADD3 R3, R19, 0x1, -R0 ;  /* 0x0000000113037810 */ /* 0x000fe20007ffe800 */
[----:B------:R-:W-:-:S02]  /*99a0*/  @!P1 VIADD R2, R2, 0x30840 ;  /* 0x0003084002029836 */ /* 0x000fc40000000000 */
[----:B------:R-:W-:Y:S02]  /*99b0*/  ULOP3.LUT UR6, UR6, 0x2000000, URZ, 0xfc, !UPT ;  /* 0x0200000006067892 */ /* 0x000fe4000f8efc3f */
[----:B------:R-:W-:Y:S01]  /*99c0*/  IMAD.IADD R3, R3, 0x1, -R22 ;  /* 0x0000000103037824 */ /* 0x000fe200078e0a16 */
[----:B------:R-:W-:Y:S01]  /*99d0*/  @!P1 PRMT R2, RZ, 0x654, R2 ;  /* 0x00000654ff029816 */ /* 0x000fe20000000002 */
[----:B------:R-:W-:Y:S02]  /*99e0*/  ULEA UR4, UR4, UR6, 0xb ;  /* 0x0000000604047291 */ /* 0x000fe4000f8e583f */
[----:B------:R-:W-:-:S05]  /*99f0*/  IMAD R3, R18, -0x2, R3 ;  /* 0xfffffffe12037824 */ /* 0x000fca00078e0203 */
        /* <DEDUP_REMOVED lines=16> */
[----:B------:R-:W-:Y:S01]  /*9b00*/  ULOP3.LUT UR4, URZ, UR59, URZ, 0x33, !UPT ;  /* 0x0000003b3f047292 */ /* 0x000fe2000f8e333f */
[----:B------:R-:W-:Y:S02]  /*9b10*/  WARPGROUP.DEPBAR.LE gsb0, 0x0 ;  /* 0x00008000000079c5 */ /* 0x000fe40000010000 */
[----:B------:R-:W-:Y:S01]  /*9b20*/  WARPGROUP.ARRIVE ;  /* 0x00000000000079c5 */ /* 0x000fe20000000000 */
[C---:B------:R-:W-:Y:S02]  /*9b30*/  VIADD R189, R3.reuse, UR10 ;  /* 0x0000000a03bd7c36 */ /* 0x040fe40008000000 */
[----:B------:R-:W-:Y:S02]  /*9b40*/  VIADD R191, R3, UR4 ;  /* 0x0000000403bf7c36 */ /* 0x000fe40008000000 */
[----:B------:R-:W-:-:S15]  /*9b50*/  IMAD.IADD R5, R4, 0x1, R189 ;  /* 0x0000000104057824 */ /* 0x000fde00078e02bd */
[----:B------:R-:W-:-:S02]  /*9b60*/  NOP ;  /* 0x0000000000007918 */ /* 0x000fc40000000000 */
[----:B------:R-:W-:Y:S03]  /*9b70*/  HGMMA.64x256x16.F32 R24, R184, gdesc[UR4].tnspB, R24, gsb0 ;  /* 0x43e00004b8187df0 */ /* 0x000fe60008000818 */
[----:B------:R-:W-:Y:S02]  /*9b80*/  WARPGROUP.DEPBAR.LE gsb0, 0x0 ;  /* 0x00008000000079c5 */ /* 0x000fe40000010000 */
[----:B------:R0:W-:Y:S01]  /*9b90*/  @!P1 SYNCS.ARRIVE.TRANS64.RED.A1T0 RZ, [R2+URZ], RZ ;  /* 0x000000ff02ff99a7 */ /* 0x0001e2000810043f */
[----:B------:R-:W-:Y:S01]  /*9ba0*/  IMAD.IADD R185, R4, 0x1, R191 ;  /* 0x0000000104b97824 */ /* 0x000fe200078e02bf */
[----:B------:R-:W-:Y:S06]  /*9bb0*/  @!P6 BRA `(.L_x_1148) ;  /* 0x00000000005ce947 */ /* 0x000fec0003800000 */
[----:B------:R-:W-:Y:S01]  /*9bc0*/  ISETP.GT.AND P2, PT, R217, -0x1, PT ;  /* 0xffffffffd900780c */ /* 0x000fe20003f44270 */
[----:B------:R-:W-:-:S12]  /*9bd0*/  BSSY B0, `(.L_x_1149) ;  /* 0x0000011000007945 */ /* 0x000fd80003800000 */
[----:B------:R-:W-:Y:S05]  /*9be0*/  @P2 BRA `(.L_x_1150) ;  /* 0x0000000000242947 */ /* 0x000fea0003800000 */
[----:B------:R-:W-:Y:S01]  /*9bf0*/  IMAD.U32 R186, RZ, RZ, UR58 ;  /* 0x0000003affba7e24 */ /* 0x000fe2000f8e00ff */
[----:B------:R-:W-:-:S04]  /*9c00*/  IADD3 R184, R4, R19, -R22 ;  /* 0x0000001304b87210 */ /* 0x000fc80007ffe816 */
[----:B------:R-:W-:Y:S02]  /*9c10*/  ISETP.NE.AND P2, PT, R186, 0x1, PT ;  /* 0x00000001ba00780c */ /* 0x000fe40003f45270 */
[----:B------:R-:W-:-:S11]  /*9c20*/  LOP3.LUT R187, RZ, R184, RZ, 0x33, !PT ;  /* 0x000000b8ffbb7212 */ /* 0x000fd600078e33ff */
[----:B0-----:R-:W0:Y:S02]  /*9c30*/  @P2 LDC.64 R2, c[0x0][0x9e8] ;  /* 0x00027a00ff022b82 */ /* 0x001e240000000a00 */
[----:B0-----:R-:W-:-:S05]  /*9c40*/  @P2 IMAD.HI.U32 R2, R187, R2, RZ ;  /* 0x00000002bb022227 */ /* 0x001fca00078e00ff */
[----:B------:R-:W-:-:S04]  /*9c50*/  @P2 SHF.R.U32.HI R187, RZ, R3, R2 ;  /* 0x00000003ffbb2219 */ /* 0x000fc80000011602 */
[----:B------:R-:W-:Y:S01]  /*9c60*/  LOP3.LUT R187, RZ, R187, RZ, 0x33, !PT ;  /* 0x000000bbffbb7212 */ /* 0x000fe200078e33ff */
[----:B------:R-:W-:Y:S06]  /*9c70*/  BRA `(.L_x_1151) ;  /* 0x0000000000187947 */ /* 0x000fec0003800000 */
.L_x_1150:
[----:B------:R-:W-:Y:S02]  /*9c80*/  IMAD.U32 R186, RZ, RZ, UR58 ;  /* 0x0000003affba7e24 */ /* 0x000fe4000f8e00ff */
[----:B------:R-:W-:-:S03]  /*9c90*/  IMAD.MOV.U32 R187, RZ, RZ, R217 ;  /* 0x000000ffffbb7224 */ /* 0x000fc600078e00d9 */
[----:B------:R-:W-:-:S13]  /*9ca0*/  ISETP.NE.AND P2, PT, R186, 0x1, PT ;  /* 0x00000001ba00780c */ /* 0x000fda0003f45270 */
[----:B0-----:R-:W0:Y:S02]  /*9cb0*/  @P2 LDC.64 R2, c[0x0][0x9e8] ;  /* 0x00027a00ff022b82 */ /* 0x001e240000000a00 */
[----:B0-----:R-:W-:-:S05]  /*9cc0*/  @P2 IMAD.HI.U32 R2, R217, R2, RZ ;  /* 0x00000002d9022227 */ /* 0x001fca00078e00ff */
[----:B------:R-:W-:-:S07]  /*9cd0*/  @P2 SHF.R.U32.HI R187, RZ, R3, R2 ;  /* 0x00000003ffbb2219 */ /* 0x000fce0000011602 */
.L_x_1151:
[----:B------:R-:W-:Y:S05]  /*9ce0*/  BSYNC B0 ;  /* 0x0000000000007941 */ /* 0x000fea0003800000 */
.L_x_1149:
[----:B------:R-:W-:-:S04]  /*9cf0*/  IMAD R3, R187, R186, -R0 ;  /* 0x000000babb037224 */ /* 0x000fc800078e0a00 */
[----:B------:R-:W-:-:S05]  /*9d00*/  IMAD R2, R18, -0x2, R3 ;  /* 0xfffffffe12027824 */ /* 0x000fca00078e0203 */
[----:B------:R-:W-:Y:S02]  /*9d10*/  VIADDMNMX R5, R2, R186, R5, PT ;  /* 0x000000ba02057246 */ /* 0x000fe40003800105 */
[----:B------:R-:W-:-:S07]  /*9d20*/  VIMNMX R185, R185, R2, !PT ;  /* 0x00000002b9b97248 */ /* 0x000fce0007fe0100 */
.L_x_1148:
[----:B------:R-:W-:Y:S02]  /*9d30*/  ISETP.GT.AND P2, PT, R20, -0x1, PT ;  /* 0xffffffff1400780c */ /* 0x000fe40003f44270 */
[----:B------:R-:W-:Y:S02]  /*9d40*/  IADD3 R186, R191, 0x8, R4 ;  /* 0x00000008bfba7810 */ /* 0x000fe40007ffe004 */
[C---:B------:R-:W-:Y:S02]  /*9d50*/  ISETP.GT.AND P3, PT, R185.reuse, RZ, P2 ;  /* 0x000000ffb900720c */ /* 0x040fe40001764270 */
[----:B------:R-:W-:Y:S02]  /*9d60*/  ISETP.GT.AND P5, PT, R185, 0x1, P2 ;  /* 0x00000001b900780c */ /* 0x000fe400017a4270 */
[----:B------:R-:W-:Y:S02]  /*9d70*/  ISETP.LT.OR P4, PT, R5, 0x1, P3 ;  /* 0x000000010500780c */ /* 0x000fe40001f81670 */
[----:B------:R-:W-:-:S02]  /*9d80*/  ISETP.GT.AND P3, PT, R185, 0x8, P2 ;  /* 0x00000008b900780c */ /* 0x000fc40001764270 */
[----:B------:R-:W-:Y:S02]  /*9d90*/  FSEL R184, R152, -INF , !P4 ;  /* 0xff80000098b87808 */ /* 0x000fe40006000000 */
[----:B------:R-:W-:Y:S02]  /*9da0*/  ISETP.GT.AND P4, PT, R185, 0x9, P2 ;  /* 0x00000009b900780c */ /* 0x000fe40001784270 */
[C---:B------:R-:W-:Y:S02]  /*9db0*/  ISETP.LT.OR P5, PT, R5.reuse, 0x2, P5 ;  /* 0x000000020500780c */ /* 0x040fe40002fa1670 */
[C---:B------:R-:W-:Y:S02]  /*9dc0*/  ISETP.LT.OR P3, PT, R5.reuse, 0x9, P3 ;  /* 0x000000090500780c */ /* 0x040fe40001f61670 */
[----:B------:R-:W-:Y:S02]  /*9dd0*/  ISETP.LT.OR P4, PT, R5, 0xa, P4 ;  /* 0x0000000a0500780c */ /* 0x000fe40002781670 */
[----:B------:R-:W-:-:S02]  /*9de0*/  FSEL R152, R153, -INF , !P5 ;  /* 0xff80000099987808 */ /* 0x000fc40006800000 */
[----:B------:R-:W-:Y:S02]  /*9df0*/  FSEL R156, R156, -INF , !P3 ;  /* 0xff8000009c9c7808 */ /* 0x000fe40005800000 */
[----:B------:R-:W-:Y:S02]  /*9e00*/  FSEL R157, R157, -INF , !P4 ;  /* 0xff8000009d9d7808 */ /* 0x000fe40006000000 */
[C---:B------:R-:W-:Y:S02]  /*9e10*/  ISETP.GT.AND P5, PT, R185.reuse, 0x10, P2 ;  /* 0x00000010b900780c */ /* 0x040fe400017a4270 */
[C---:B------:R-:W-:Y:S02]  /*9e20*/  ISETP.GT.AND P3, PT, R185.reuse, 0x11, P2 ;  /* 0x00000011b900780c */ /* 0x040fe40001764270 */
        /* <DEDUP_REMOVED lines=31> */
[----:B------:R-:W-:-:S02]  /*a020*/  IADD3 R185, R189, 0x8, R4 ;  /* 0x00000008bdb97810 */ /* 0x000fc40007ffe004 */
[----:B------:R-:W-:Y:S02]  /*a030*/  FSEL R177, R177, -INF , !P5 ;  /* 0xff800000b1b17808 */ /* 0x000fe40006800000 */
[----:B------:R-:W-:Y:S02]  /*a040*/  FSEL R180, R180, -INF , !P3 ;  /* 0xff800000b4b47808 */ /* 0x000fe40005800000 */
[----:B------:R-:W-:Y:S01]  /*a050*/  FSEL R181, R181, -INF , !P4 ;  /* 0xff800000b5b57808 */ /* 0x000fe20006000000 */
[----:B------:R-:W-:Y:S06]  /*a060*/  @!P6 BRA `(.L_x_1152) ;  /* 0x000000000058e947 */ /* 0x000fec0003800000 */
[----:B------:R-:W-:Y:S01]  /*a070*/  ISETP.GT.AND P3, PT, R203, -0x1, PT ;  /* 0xffffffffcb00780c */ /* 0x000fe20003f64270 */
[----:B------:R-:W-:-:S12]  /*a080*/  BSSY B0, `(.L_x_1153) ;  /* 0x0000010000007945 */ /* 0x000fd80003800000 */
[----:B------:R-:W-:Y:S05]  /*a090*/  @P3 BRA `(.L_x_1154) ;  /* 0x0000000000203947 */ /* 0x000fea0003800000 */
[----:B------:R-:W-:-:S05]  /*a0a0*/  IMAD.U32 R190, RZ, RZ, UR58 ;  /* 0x0000003affbe7e24 */ /* 0x000fca000f8e00ff */
[----:B------:R-:W-:-:S13]  /*a0b0*/  ISETP.NE.AND P3, PT, R190, 0x1, PT ;  /* 0x00000001be00780c */ /* 0x000fda0003f65270 */
[----:B0-----:R-:W0:Y:S02]  /*a0c0*/  @P3 LDC.64 R2, c[0x0][0x9e8] ;  /* 0x00027a00ff023b82 */ /* 0x001e240000000a00 */
[----:B0-----:R-:W-:-:S04]  /*a0d0*/  @P3 IMAD.HI.U32 R188, R219, R2, RZ ;  /* 0x00000002dbbc3227 */ /* 0x001fc800078e00ff */
[----:B------:R-:W-:Y:S01]  /*a0e0*/  IMAD.MOV.U32 R2, RZ, RZ, R219 ;  /* 0x000000ffff027224 */ /* 0x000fe200078e00db */
[----:B------:R-:W-:-:S04]  /*a0f0*/  @P3 SHF.R.U32.HI R2, RZ, R3, R188 ;  /* 0x00000003ff023219 */ /* 0x000fc800000116bc */
[----:B------:R-:W-:Y:S01]  /*a100*/  LOP3.LUT R5, RZ, R2, RZ, 0x33, !PT ;  /* 0x00000002ff057212 */ /* 0x000fe200078e33ff */
[----:B------:R-:W-:Y:S06]  /*a110*/  BRA `(.L_x_1155) ;  /* 0x0000000000187947 */ /* 0x000fec0003800000 */
.L_x_1154:
[----:B------:R-:W-:Y:S02]  /*a120*/  IMAD.U32 R190, RZ, RZ, UR58 ;  /* 0x0000003affbe7e24 */ /* 0x000fe4000f8e00ff */
[----:B------:R-:W-:-:S03]  /*a130*/  IMAD.MOV.U32 R5, RZ, RZ, R203 ;  /* 0x000000ffff057224 */ /* 0x000fc600078e00cb */
[----:B------:R-:W-:-:S13]  /*a140*/  ISETP.NE.AND P3, PT, R190, 0x1, PT ;  /* 0x00000001be00780c */ /* 0x000fda0003f65270 */
[----:B0-----:R-:W0:Y:S02]  /*a150*/  @P3 LDC.64 R2, c[0x0][0x9e8] ;  /* 0x00027a00ff023b82 */ /* 0x001e240000000a00 */
[----:B0-----:R-:W-:-:S05]  /*a160*/  @P3 IMAD.HI.U32 R2, R203, R2, RZ ;  /* 0x00000002cb023227 */ /* 0x001fca00078e00ff */
[----:B------:R-:W-:-:S07]  /*a170*/  @P3 SHF.R.U32.HI R5, RZ, R3, R2 ;  /* 0x00000003ff053219 */ /* 0x000fce0000011602 */
.L_x_1155:
[----:B------:R-:W-:Y:S05]  /*a180*/  BSYNC B0 ;  /* 0x0000000000007941 */ /* 0x000fea0003800000 */
.L_x_1153:
[----:B------:R-:W-:-:S04]  /*a190*/  IMAD R3, R5, R190, -R0 ;  /* 0x000000be05037224 */ /* 0x000fc800078e0a00 */
[----:B------:R-:W-:-:S05]  /*a1a0*/  IMAD R3, R18, -0x2, R3 ;  /* 0xfffffffe12037824 */ /* 0x000fca00078e0203 */
[----:B------:R-:W-:Y:S02]  /*a1b0*/  VIADDMNMX R185, R3, R190, R185, PT ;  /* 0x000000be03b97246 */ /* 0x000fe400038001b9 */
[----:B------:R-:W-:-:S07]  /*a1c0*/  VIMNMX R186, R186, R3, !PT ;  /* 0x00000003baba7248 */ /* 0x000fce0007fe0100 */
.L_x_1152:
        /* <DEDUP_REMOVED lines=36> */
[----:B------:R-:W1:Y:S01]  /*a410*/  SHFL.BFLY PT, R3, R0, 0x2, 0x1f ;  /* 0x0c401f0000037f89 */ /* 0x000e6200000e0000 */
        /* <DEDUP_REMOVED lines=11> */
[C---:B------:R-:W-:Y:S02]  /*a4d0*/  ISETP.LT.OR P3, PT, R185.reuse, 0x22, P3 ;  /* 0x00000022b900780c */ /* 0x040fe40001f61670 */
[----:B-1----:R-:W-:Y:S02]  /*a4e0*/  FMNMX.FTZ R3, R0, R3, !PT ;  /* 0x0000000300037209 */ /* 0x002fe40007810000 */
[----:B------:R-:W-:Y:S02]  /*a4f0*/  FMNMX.FTZ R0, R154, R21, !PT ;  /* 0x000000159a007209 */ /* 0x000fe40007810000 */
[----:B------:R-:W-:Y:S01]  /*a500*/  FSEL R170, R170, -INF , !P5 ;  /* 0xff800000aaaa7808 */ /* 0x000fe20006800000 */
[----:B0-----:R-:W0:Y:S01]  /*a510*/  SHFL.BFLY PT, R2, R3, 0x1, 0x1f ;  /* 0x0c201f0003027f89 */ /* 0x001e2200000e0000 */
        /* <DEDUP_REMOVED lines=12> */
[----:B0-----:R-:W-:-:S02]  /*a5e0*/  FMNMX.FTZ R5, R3, R2, !PT ;  /* 0x0000000203057209 */ /* 0x001fc40007810000 */
        /* <DEDUP_REMOVED lines=18> */
[----:B------:R-:W-:Y:S01]  /*a710*/  FSEL R2, R5, RZ, P5 ;  /* 0x000000ff05027208 */ /* 0x000fe20002800000 */
        /* <DEDUP_REMOVED lines=24> */
[----:B------:R-:W-:Y:S01]  /*a8a0*/  R2UR UR4, R200 ;  /* 0x00000000c80472ca */ /* 0x000fe200000e0000 */
[----:B------:R-:W-:Y:S01]  /*a8b0*/  IMAD.MOV.U32 R201, RZ, RZ, R5 ;  /* 0x000000ffffc97224 */ /* 0x000fe200078e0005 */
[----:B------:R-:W0:Y:S01]  /*a8c0*/  SHFL.BFLY PT, R185, R0, 0x2, 0x1f ;  /* 0x0c401f0000b97f89 */ /* 0x000e2200000e0000 */
[----:B------:R-:W-:-:S04]  /*a8d0*/  FMUL.FTZ R2, R2, UR10 ;  /* 0x0000000a02027c20 */ /* 0x000fc80008410000 */
[----:B------:R-:W-:Y:S08]  /*a8e0*/  MUFU.EX2 R196, R196 ;  /* 0x000000c400c47308 */ /* 0x000ff00000000800 */
[----:B------:R-:W-:Y:S08]  /*a8f0*/  MUFU.EX2 R198, R198 ;  /* 0x000000c600c67308 */ /* 0x000ff00000000800 */
[----:B------:R-:W-:Y:S01]  /*a900*/  MUFU.EX2 R157, R157 ;  /* 0x0000009d009d7308 */ /* 0x000fe20000000800 */
[----:B0-----:R-:W-:-:S05]  /*a910*/  FMNMX.FTZ R185, R0, R185, !PT ;  /* 0x000000b900b97209 */ /* 0x001fca0007810000 */
[----:B------:R-:W0:Y:S02]  /*a920*/  SHFL.BFLY PT, R0, R185, 0x1, 0x1f ;  /* 0x0c201f00b9007f89 */ /* 0x000e2400000e0000 */
[----:B------:R-:W-:Y:S08]  /*a930*/  MUFU.EX2 R192, R192 ;  /* 0x000000c000c07308 */ /* 0x000ff00000000800 */
[----:B------:R-:W-:Y:S08]  /*a940*/  MUFU.EX2 R161, R161 ;  /* 0x000000a100a17308 */ /* 0x000ff00000000800 */
[----:B------:R-:W-:Y:S01]  /*a950*/  MUFU.EX2 R194, R194 ;  /* 0x000000c200c27308 */ /* 0x000fe20000000800 */
[----:B0-----:R-:W-:-:S07]  /*a960*/  FMNMX.FTZ R3, R185, R0, !PT ;  /* 0x00000000b9037209 */ /* 0x001fce0007810000 */
[----:B------:R-:W-:Y:S01]  /*a970*/  MUFU.EX2 R165, R165 ;  /* 0x000000a500a57308 */ /* 0x000fe20000000800 */
[C---:B------:R-:W-:Y:S01]  /*a980*/  FSETP.NEU.FTZ.AND P2, PT, R3.reuse, -INF , PT ;  /* 0xff8000000300780b */ /* 0x040fe20003f5d000 */
[----:B------:R-:W-:-:S06]  /*a990*/  FMUL.FTZ R156, R3, UR10 ;  /* 0x0000000a039c7c20 */ /* 0x000fcc0008410000 */
[----:B------:R0:W1:Y:S01]  /*a9a0*/  MUFU.EX2 R0, R2 ;  /* 0x0000000200007308 */ /* 0x0000620000000800 */
[----:B------:R-:W-:-:S05]  /*a9b0*/  FSEL R156, R156, RZ, P2 ;  /* 0x000000ff9c9c7208 */ /* 0x000fca0001000000 */
[--C-:B------:R-:W-:Y:S01]  /*a9c0*/  FFMA.FTZ R197, R154, UR10, -R156.reuse ;  /* 0x0000000a9ac57c23 */ /* 0x100fe2000801089c */
[--C-:B------:R-:W-:Y:S01]  /*a9d0*/  FFMA.FTZ R152, R155, UR10, -R156.reuse ;  /* 0x0000000a9b987c23 */ /* 0x100fe2000801089c */
[--C-:B------:R-:W-:Y:S01]  /*a9e0*/  FFMA.FTZ R199, R158, UR10, -R156.reuse ;  /* 0x0000000a9ec77c23 */ /* 0x100fe2000801089c */
[----:B0-----:R-:W-:Y:S01]  /*a9f0*/  FSEL R2, R3, RZ, P2 ;  /* 0x000000ff03027208 */ /* 0x001fe20001000000 */
[--C-:B------:R-:W-:Y:S01]  /*aa00*/  FFMA.FTZ R154, R159, UR10, -R156.reuse ;  /* 0x0000000a9f9a7c23 */ /* 0x100fe2000801089c */
[--C-:B------:R-:W-:Y:S01]  /*aa10*/  FFMA.FTZ R193, R162, UR10, -R156.reuse ;  /* 0x0000000aa2c17c23 */ /* 0x100fe2000801089c */
[----:B------:R-:W-:Y:S01]  /*aa20*/  MUFU.EX2 R197, R197 ;  /* 0x000000c500c57308 */ /* 0x000fe20000000800 */
[--C-:B------:R-:W-:Y:S01]  /*aa30*/  FFMA.FTZ R158, R163, UR10, -R156.reuse ;  /* 0x0000000aa39e7c23 */ /* 0x100fe2000801089c */
[----:B------:R-:W-:Y:S01]  /*aa40*/  FADD.FTZ R2, -R2, R21 ;  /* 0x0000001502027221 */ /* 0x000fe20000010100 */
[--C-:B------:R-:W-:Y:S01]  /*aa50*/  FFMA.FTZ R195, R166, UR10, -R156.reuse ;  /* 0x0000000aa6c37c23 */ /* 0x100fe2000801089c */
[--C-:B------:R-:W-:Y:S01]  /*aa60*/  FFMA.FTZ R160, R167, UR10, -R156.reuse ;  /* 0x0000000aa7a07c23 */ /* 0x100fe2000801089c */
[----:B-1----:R-:W-:Y:S01]  /*aa70*/  FFMA.FTZ R17, R0, R17, R153 ;  /* 0x0000001100117223 */ /* 0x002fe20000010099 */
[----:B------:R-:W-:Y:S01]  /*aa80*/  FMUL.FTZ R2, R2, UR10 ;  /* 0x0000000a02027c20 */ /* 0x000fe20008410000 */
[--C-:B------:R-:W-:Y:S01]  /*aa90*/  FFMA.FTZ R189, R170, UR10, -R156.reuse ;  /* 0x0000000aaabd7c23 */ /* 0x100fe2000801089c */
[----:B------:R-:W-:Y:S01]  /*aaa0*/  MUFU.EX2 R152, R152 ;  /* 0x0000009800987308 */ /* 0x000fe20000000800 */
[----:B------:R-:W-:Y:S01]  /*aab0*/  FADD.FTZ R17, R196, R17 ;  /* 0x00000011c4117221 */ /* 0x000fe20000010000 */
[--C-:B------:R-:W-:Y:S01]  /*aac0*/  FFMA.FTZ R162, R171, UR10, -R156.reuse ;  /* 0x0000000aaba27c23 */ /* 0x100fe2000801089c */
[--C-:B------:R-:W-:Y:S01]  /*aad0*/  FFMA.FTZ R191, R174, UR10, -R156.reuse ;  /* 0x0000000aaebf7c23 */ /* 0x100fe2000801089c */
[--C-:B------:R-:W-:Y:S01]  /*aae0*/  FFMA.FTZ R185, R178, UR10, -R156.reuse ;  /* 0x0000000ab2b97c23 */ /* 0x100fe2000801089c */
[----:B------:R-:W-:Y:S01]  /*aaf0*/  FADD.FTZ R164, R198, R17 ;  /* 0x00000011c6a47221 */ /* 0x000fe20000010000 */
[--C-:B------:R-:W-:Y:S01]  /*ab00*/  FFMA.FTZ R179, R179, UR10, -R156.reuse ;  /* 0x0000000ab3b37c23 */ /* 0x100fe2000801089c */
[----:B------:R-:W-:Y:S01]  /*ab10*/  FFMA.FTZ R182, R182, UR10, -R156 ;  /* 0x0000000ab6b67c23 */ /* 0x000fe2000801089c */
[----:B------:R-:W0:Y:S01]  /*ab20*/  MUFU.EX2 R2, R2 ;  /* 0x0000000200027308 */ /* 0x000e220000000800 */
[----:B------:R-:W-:Y:S01]  /*ab30*/  FADD.FTZ R21, R157, R164 ;  /* 0x000000a49d157221 */ /* 0x000fe20000010000 */
[----:B------:R-:W-:Y:S01]  /*ab40*/  IMAD.U32 R155, RZ, RZ, UR11 ;  /* 0x0000000bff9b7e24 */ /* 0x000fe2000f8e00ff */
[----:B------:R-:W-:Y:S01]  /*ab50*/  ISETP.GT.AND P2, PT, R20, UR4, PT ;  /* 0x0000000414007c0c */ /* 0x000fe2000bf44270 */
[----:B------:R-:W-:Y:S01]  /*ab60*/  UMOV UR4, UR36 ;  /* 0x0000002400047c82 */ /* 0x000fe20008000000 */
[----:B------:R-:W-:Y:S01]  /*ab70*/  F2FP.F16.F32.PACK_AB R196, R196, R153 ;  /* 0x00000099c4c4723e */ /* 0x000fe200000000ff */
[----:B------:R-:W-:Y:S01]  /*ab80*/  @!P1 VIADD R155, R155, 0x30860 ;  /* 0x000308609b9b9836 */ /* 0x000fe20000000000 */
[----:B------:R-:W-:Y:S01]  /*ab90*/  F2FP.F16.F32.PACK_AB R198, R157, R198 ;  /* 0x000000c69dc6723e */ /* 0x000fe200000000ff */
[----:B------:R-:W1:Y:S01]  /*aba0*/  MUFU.EX2 R199, R199 ;  /* 0x000000c700c77308 */ /* 0x000e620000000800 */
[----:B------:R-:W-:-:S02]  /*abb0*/  VIADD R20, R20, 0xffffffff ;  /* 0xffffffff14147836 */ /* 0x000fc40000000000 */
[----:B------:R-:W-:-:S04]  /*abc0*/  @!P1 PRMT R155, RZ, 0x654, R155 ;  /* 0x00000654ff9b9816 */ /* 0x000fc8000000009b */
[----:B------:R2:W-:Y:S01]  /*abd0*/  @!P1 SYNCS.ARRIVE.TRANS64.RED.A1T0 RZ, [R155+URZ], RZ ;  /* 0x000000ff9bff99a7 */ /* 0x0005e2000810043f */
[----:B------:R-:W3:Y:S01]  /*abe0*/  MUFU.EX2 R154, R154 ;  /* 0x0000009a009a7308 */ /* 0x000ee20000000800 */
[----:B0-----:R-:W-:Y:S01]  /*abf0*/  FFMA.FTZ R17, R2, R16, R197 ;  /* 0x0000001002117223 */ /* 0x001fe200000100c5 */
[----:B------:R-:W-:Y:S01]  /*ac00*/  FADD.FTZ R16, R192, R21 ;  /* 0x00000015c0107221 */ /* 0x000fe20000010000 */
[C---:B------:R-:W-:Y:S02]  /*ac10*/  F2FP.F16.F32.PACK_AB R192, R161.reuse, R192 ;  /* 0x000000c0a1c0723e */ /* 0x040fe400000000ff */
[----:B------:R-:W-:Y:S01]  /*ac20*/  FADD.FTZ R164, R152, R17 ;  /* 0x0000001198a47221 */ /* 0x000fe20000010000 */
[----:B------:R-:W-:Y:S01]  /*ac30*/  FADD.FTZ R21, R161, R16 ;  /* 0x00000010a1157221 */ /* 0x000fe20000010000 */
[----:B------:R-:W-:Y:S01]  /*ac40*/  FFMA.FTZ R16, R175, UR10, -R156 ;  /* 0x0000000aaf107c23 */ /* 0x000fe2000801089c */
[----:B------:R-:W0:Y:S01]  /*ac50*/  MUFU.EX2 R193, R193 ;  /* 0x000000c100c17308 */ /* 0x000e220000000800 */
[----:B-1----:R-:W-:Y:S01]  /*ac60*/  FADD.FTZ R17, R199, R164 ;  /* 0x000000a4c7117221 */ /* 0x002fe20000010000 */
[----:B------:R-:W-:Y:S01]  /*ac70*/  FADD.FTZ R166, R194, R21 ;  /* 0x00000015c2a67221 */ /* 0x000fe20000010000 */
[----:B------:R-:W-:Y:S01]  /*ac80*/  FFMA.FTZ R156, R183, UR10, -R156 ;  /* 0x0000000ab79c7c23 */ /* 0x000fe2000801089c */
[----:B------:R-:W-:-:S02]  /*ac90*/  F2FP.F16.F32.PACK_AB R194, R165, R194 ;  /* 0x000000c2a5c2723e */ /* 0x000fc400000000ff */
[----:B------:R-:W-:Y:S01]  /*aca0*/  FADD.FTZ R21, R165, R166 ;  /* 0x000000a6a5157221 */ /* 0x000fe20000010000 */
[----:B------:R-:W-:Y:S01]  /*acb0*/  F2FP.F16.F32.PACK_AB R197, R152, R197 ;  /* 0x000000c598c5723e */ /* 0x000fe200000000ff */
[----:B------:R-:W1:Y:S01]  /*acc0*/  MUFU.EX2 R158, R158 ;  /* 0x0000009e009e7308 */ /* 0x000e620000000800 */
[C---:B---3--:R-:W-:Y:S01]  /*acd0*/  FADD.FTZ R164, R154.reuse, R17 ;  /* 0x000000119aa47221 */ /* 0x048fe20000010000 */
[----:B------:R-:W-:-:S06]  /*ace0*/  F2FP.F16.F32.PACK_AB R199, R154, R199 ;  /* 0x000000c79ac7723e */ /* 0x000fcc00000000ff */
[----:B------:R-:W3:Y:S01]  /*acf0*/  MUFU.EX2 R195, R195 ;  /* 0x000000c300c37308 */ /* 0x000ee20000000800 */
[----:B0-----:R-:W-:-:S07]  /*ad00*/  FADD.FTZ R17, R193, R164 ;  /* 0x000000a4c1117221 */ /* 0x001fce0000010000 */
[----:B------:R-:W0:Y:S01]  /*ad10*/  MUFU.EX2 R160, R160 ;  /* 0x000000a000a07308 */ /* 0x000e220000000800 */
[C---:B-1----:R-:W-:Y:S01]  /*ad20*/  FADD.FTZ R164, R158.reuse, R17 ;  /* 0x000000119ea47221 */ /* 0x042fe20000010000 */
[----:B------:R-:W-:-:S06]  /*ad30*/  F2FP.F16.F32.PACK_AB R193, R158, R193 ;  /* 0x000000c19ec1723e */ /* 0x000fcc00000000ff */
[----:B------:R-:W1:Y:S01]  /*ad40*/  MUFU.EX2 R188, R188 ;  /* 0x000000bc00bc7308 */ /* 0x000e620000000800 */
[----:B---3--:R-:W-:-:S07]  /*ad50*/  FADD.FTZ R17, R195, R164 ;  /* 0x000000a4c3117221 */ /* 0x008fce0000010000 */
[----:B------:R-:W3:Y:S01]  /*ad60*/  MUFU.EX2 R189, R189 ;  /* 0x000000bd00bd7308 */ /* 0x000ee20000000800 */
[C---:B0-----:R-:W-:Y:S01]  /*ad70*/  FADD.FTZ R164, R160.reuse, R17 ;  /* 0x00000011a0a47221 */ /* 0x041fe20000010000 */
[----:B------:R-:W-:-:S06]  /*ad80*/  F2FP.F16.F32.PACK_AB R195, R160, R195 ;  /* 0x000000c3a0c3723e */ /* 0x000fcc00000000ff */
[----:B------:R-:W0:Y:S01]  /*ad90*/  MUFU.EX2 R169, R169 ;  /* 0x000000a900a97308 */ /* 0x000e220000000800 */
[----:B-1----:R-:W-:-:S07]  /*ada0*/  FADD.FTZ R166, R188, R21 ;  /* 0x00000015bca67221 */ /* 0x002fce0000010000 */
[----:B------:R-:W1:Y:S01]  /*adb0*/  MUFU.EX2 R162, R162 ;  /* 0x000000a200a27308 */ /* 0x000e620000000800 */
[----:B---3--:R-:W-:-:S07]  /*adc0*/  FADD.FTZ R17, R189, R164 ;  /* 0x000000a4bd117221 */ /* 0x008fce0000010000 */
[----:B------:R-:W3:Y:S01]  /*add0*/  MUFU.EX2 R190, R190 ;  /* 0x000000be00be7308 */ /* 0x000ee20000000800 */
[C---:B0-----:R-:W-:Y:S01]  /*ade0*/  FADD.FTZ R21, R169.reuse, R166 ;  /* 0x000000a6a9157221 */ /* 0x041fe20000010000 */
[----:B------:R-:W-:-:S06]  /*adf0*/  F2FP.F16.F32.PACK_AB R188, R169, R188 ;  /* 0x000000bca9bc723e */ /* 0x000fcc00000000ff */
[----:B------:R-:W0:Y:S01]  /*ae00*/  MUFU.EX2 R191, R191 ;  /* 0x000000bf00bf7308 */ /* 0x000e220000000800 */
[C---:B-1----:R-:W-:Y:S01]  /*ae10*/  FADD.FTZ R164, R162.reuse, R17 ;  /* 0x00000011a2a47221 */ /* 0x042fe20000010000 */
[----:B------:R-:W-:-:S06]  /*ae20*/  F2FP.F16.F32.PACK_AB R189, R162, R189 ;  /* 0x000000bda2bd723e */ /* 0x000fcc00000000ff */
[----:B------:R-:W1:Y:S01]  /*ae30*/  MUFU.EX2 R173, R173 ;  /* 0x000000ad00ad7308 */ /* 0x000e620000000800 */
[----:B---3--:R-:W-:-:S07]  /*ae40*/  FADD.FTZ R166, R190, R21 ;  /* 0x00000015bea67221 */ /* 0x008fce0000010000 */
[----:B------:R-:W3:Y:S01]  /*ae50*/  MUFU.EX2 R16, R16 ;  /* 0x0000001000107308 */ /* 0x000ee20000000800 */
[----:B0-----:R-:W-:-:S07]  /*ae60*/  FADD.FTZ R17, R191, R164 ;  /* 0x000000a4bf117221 */ /* 0x001fce0000010000 */
[----:B------:R-:W0:Y:S01]  /*ae70*/  MUFU.EX2 R184, R184 ;  /* 0x000000b800b87308 */ /* 0x000e220000000800 */
[C---:B-1----:R-:W-:Y:S01]  /*ae80*/  FADD.FTZ R21, R173.reuse, R166 ;  /* 0x000000a6ad157221 */ /* 0x042fe20000010000 */
[----:B------:R-:W-:-:S06]  /*ae90*/  F2FP.F16.F32.PACK_AB R190, R173, R190 ;  /* 0x000000beadbe723e */ /* 0x000fcc00000000ff */
[----:B------:R-:W1:Y:S01]  /*aea0*/  MUFU.EX2 R185, R185 ;  /* 0x000000b900b97308 */ /* 0x000e620000000800 */
[C---:B---3--:R-:W-:Y:S01]  /*aeb0*/  FADD.FTZ R164, R16.reuse, R17 ;  /* 0x0000001110a47221 */ /* 0x048fe20000010000 */
[----:B------:R-:W-:-:S06]  /*aec0*/  F2FP.F16.F32.PACK_AB R191, R16, R191 ;  /* 0x000000bf10bf723e */ /* 0x000fcc00000000ff */
[----:B------:R-:W3:Y:S01]  /*aed0*/  MUFU.EX2 R177, R177 ;  /* 0x000000b100b17308 */ /* 0x000ee20000000800 */
[----:B0-----:R-:W-:-:S07]  /*aee0*/  FADD.FTZ R166, R184, R21 ;  /* 0x00000015b8a67221 */ /* 0x001fce0000010000 */
[----:B------:R-:W0:Y:S01]  /*aef0*/  MUFU.EX2 R179, R179 ;  /* 0x000000b300b37308 */ /* 0x000e220000000800 */
[----:B-1----:R-:W-:-:S07]  /*af00*/  FADD.FTZ R164, R185, R164 ;  /* 0x000000a4b9a47221 */ /* 0x002fce0000010000 */
[----:B------:R-:W1:Y:S01]  /*af10*/  MUFU.EX2 R186, R186 ;  /* 0x000000ba00ba7308 */ /* 0x000e620000000800 */
[C---:B---3--:R-:W-:Y:S01]  /*af20*/  FADD.FTZ R21, R177.reuse, R166 ;  /* 0x000000a6b1157221 */ /* 0x048fe20000010000 */
[----:B------:R-:W-:-:S06]  /*af30*/  F2FP.F16.F32.PACK_AB R184, R177, R184 ;  /* 0x000000b8b1b8723e */ /* 0x000fcc00000000ff */
[----:B------:R-:W3:Y:S01]  /*af40*/  MUFU.EX2 R187, R182 ;  /* 0x000000b600bb7308 */ /* 0x000ee20000000800 */
[C---:B0-----:R-:W-:Y:S01]  /*af50*/  FADD.FTZ R164, R179.reuse, R164 ;  /* 0x000000a4b3a47221 */ /* 0x041fe20000010000 */
[----:B------:R-:W-:-:S06]  /*af60*/  F2FP.F16.F32.PACK_AB R185, R179, R185 ;  /* 0x000000b9b3b9723e */ /* 0x000fcc00000000ff */
[----:B------:R-:W0:Y:S01]  /*af70*/  MUFU.EX2 R181, R181 ;  /* 0x000000b500b57308 */ /* 0x000e220000000800 */
[----:B-1----:R-:W-:Y:S01]  /*af80*/  FADD.FTZ R166, R186, R21 ;  /* 0x00000015baa67221 */ /* 0x002fe20000010000 */
[----:B------:R-:W-:-:S06]  /*af90*/  IMAD.MOV.U32 R21, RZ, RZ, R3 ;  /* 0x000000ffff157224 */ /* 0x000fcc00078e0003 */
[----:B------:R-:W1:Y:S01]  /*afa0*/  MUFU.EX2 R156, R156 ;  /* 0x0000009c009c7308 */ /* 0x000e620000000800 */
[----:B---3--:R-:W-:Y:S01]  /*afb0*/  FADD.FTZ R164, R187, R164 ;  /* 0x000000a4bba47221 */ /* 0x008fe20000010000 */
[C---:B0-----:R-:W-:Y:S01]  /*afc0*/  FADD.FTZ R17, R181.reuse, R166 ;  /* 0x000000a6b5117221 */ /* 0x041fe20000010000 */
[----:B------:R-:W-:Y:S02]  /*afd0*/  F2FP.F16.F32.PACK_AB R186, R181, R186 ;  /* 0x000000bab5ba723e */ /* 0x000fe400000000ff */
[C---:B-1----:R-:W-:Y:S01]  /*afe0*/  FADD.FTZ R16, R156.reuse, R164 ;  /* 0x000000a49c107221 */ /* 0x042fe20000010000 */
[----:B------:R-:W-:Y:S01]  /*aff0*/  F2FP.F16.F32.PACK_AB R187, R156, R187 ;  /* 0x000000bb9cbb723e */ /* 0x000fe200000000ff */
[----:B--2---:R-:W-:Y:S06]  /*b000*/  @P2 BRA `(.L_x_1156) ;  /* 0xffffffd800602947 */ /* 0x004fec000383ffff */
.L_x_1139:
        /* <DEDUP_REMOVED lines=131> */
.L_x_1157:
[----:B------:R-:W-:Y:S01]  /*b840*/  ULEA UR5, UR36, UR38, 0x3 ;  /* 0x0000002624057291 */ /* 0x000fe2000f8e183f */
[----:B------:R-:W-:-:S05]  /*b850*/  IMAD.U32 R0, RZ, RZ, UR37 ;  /* 0x00000025ff007e24 */ /* 0x000fca000f8e00ff */
[----:B------:R-:W-:-:S04]  /*b860*/  SHF.L.U32 R0, R0, 0x1f, RZ ;  /* 0x0000001f00007819 */ /* 0x000fc800000006ff */
[----:B------:R0:W1:Y:S01]  /*b870*/  SYNCS.PHASECHK.TRANS64.TRYWAIT P2, [UR5+0x30850], R0 ;  /* 0x03085000ff0075a7 */ /* 0x0000620008040145 */
[----:B------:R-:W-:Y:S05]  /*b880*/  @!P0 BRA `(.L_x_1158) ;  /* 0x0000000000048947 */ /* 0x000fea0003800000 */
[----:B------:R-:W-:Y:S01]  /*b890*/  BPT.TRAP 0x1 ;  /* 0x000000040000795c */ /* 0x000fe20000300000 */
.L_x_1158:
[----:B-1----:R-:W-:Y:S05]  /*b8a0*/  @P2 BRA `(.L_x_1159) ;  /* 0x0000000000082947 */ /* 0x002fea0003800000 */
[----:B------:R-:W1:Y:S02]  /*b8b0*/  SYNCS.PHASECHK.TRANS64.TRYWAIT P0, [UR5+0x30850], R0 ;  /* 0x03085000ff0075a7 */ /* 0x000e640008000145 */
[----:B-1----:R-:W-:Y:S05]  /*b8c0*/  @!P0 BRA `(.L_x_1160) ;  /* 0x0000009000f48947 */ /* 0x002fea0003800000 */
.L_x_1159:
[----:B------:R-:W-:Y:S01]  /*b8d0*/  UIADD3 UR38, UR38, 0x400, URZ ;  /* 0x0000040026267890 */ /* 0x000fe2000fffe03f */
[----:B------:R-:W-:Y:S01]  /*b8e0*/  WARPGROUP.ARRIVE ;  /* 0x00000000000079c5 */ /* 0x000fe20000000000 */
[----:B------:R-:W-:Y:S01]  /*b8f0*/  UMOV UR7, 0x40000040 ;  /* 0x4000004000077882 */ /* 0x000fe20000000000 */
[----:B-1----:R-:W1:Y:S01]  /*b900*/  SHFL.BFLY PT, R7, R16, 0x2, 0x1f ;  /* 0x0c401f0010077f89 */ /* 0x002e6200000e0000 */
[----:B------:R-:W-:Y:S01]  /*b910*/  USHF.R.U32.HI UR38, URZ, 0x4, UR38 ;  /* 0x000000043f267899 */ /* 0x000fe20008011626 */
[----:B------:R-:W-:Y:S01]  /*b920*/  IMAD.MOV.U32 R6, RZ, RZ, RZ ;  /* 0x000000ffff067224 */ /* 0x000fe200078e00ff */
[----:B------:R-:W-:Y:S01]  /*b930*/  R2UR UR8, R209 ;  /* 0x00000000d10872ca */ /* 0x000fe200000e0000 */
[----:B0-----:R-:W0:Y:S01]  /*b940*/  SHFL.BFLY PT, R0, R17, 0x2, 0x1f ;  /* 0x0c401f0011007f89 */ /* 0x001e2200000e0000 */
[----:B------:R-:W-:Y:S01]  /*b950*/  ULOP3.LUT UR38, UR38, 0x3fff, URZ, 0xc0, !UPT ;  /* 0x00003fff26267892 */ /* 0x000fe2000f8ec03f */
[----:B------:R-:W-:Y:S02]  /*b960*/  IMAD.U32 R12, RZ, RZ, UR5 ;  /* 0x00000005ff0c7e24 */ /* 0x000fe4000f8e00ff */
[----:B------:R-:W-:Y:S01]  /*b970*/  IMAD.MOV.U32 R4, RZ, RZ, RZ ;  /* 0x000000ffff047224 */ /* 0x000fe200078e00ff */
[----:B------:R-:W-:Y:S01]  /*b980*/  ULOP3.LUT UR4, UR38, 0x2000000, URZ, 0xfc, !UPT ;  /* 0x0200000026047892 */ /* 0x000fe2000f8efc3f */
[----:B------:R-:W-:-:S02]  /*b990*/  IMAD.U32 R13, RZ, RZ, UR10 ;  /* 0x0000000aff0d7e24 */ /* 0x000fc4000f8e00ff */
[----:B------:R-:W-:Y:S01]  /*b9a0*/  IMAD.U32 R8, RZ, RZ, UR10 ;  /* 0x0000000aff087e24 */ /* 0x000fe2000f8e00ff */
[----:B------:R-:W-:Y:S02]  /*b9b0*/  ULEA UR4, UR36, UR4, 0xb ;  /* 0x0000000424047291 */ /* 0x000fe4000f8e583f */
[----:B------:R-:W-:Y:S02]  /*b9c0*/  UIADD3 UR36, UR36, 0x1, URZ ;  /* 0x0000000124247890 */ /* 0x000fe4000fffe03f */
[----:B------:R-:W-:Y:S02]  /*b9d0*/  UIADD3 UR8, UR8, 0x1, URZ ;  /* 0x0000000108087890 */ /* 0x000fe4000fffe03f */
[----:B------:R-:W-:Y:S01]  /*b9e0*/  UISETP.NE.AND UP0, UPT, UR36, 0x2, UPT ;  /* 0x000000022400788c */ /* 0x000fe2000bf05270 */
[----:B------:R-:W-:Y:S02]  /*b9f0*/  UMOV UR6, UR4 ;  /* 0x0000000400067c82 */ /* 0x000fe40008000000 */
[----:B------:R-:W-:Y:S01]  /*ba00*/  HGMMA.64x256x16.F32 R24, R196, gdesc[UR4].tnspB, R24, gsb0 ;  /* 0x43e00004c4187df0 */ /* 0x000fe20008000818 */
[----:B------:R-:W-:Y:S01]  /*ba10*/  UIADD3 UR6, UR4, 0x80, URZ ;  /* 0x0000008004067890 */ /* 0x000fe2000fffe03f */
[----:B-1----:R-:W-:Y:S01]  /*ba20*/  FADD.FTZ R2, R7, R16 ;  /* 0x0000001007027221 */ /* 0x002fe20000010000 */
[----:B------:R-:W-:Y:S01]  /*ba30*/  UMOV UR7, 0x40000040 ;  /* 0x4000004000077882 */ /* 0x000fe20000000000 */
[----:B------:R-:W-:-:S02]  /*ba40*/  IMAD.U32 R209, RZ, RZ, UR8 ;  /* 0x00000008ffd17e24 */ /* 0x000fc4000f8e00ff */
[----:B0-----:R-:W-:Y:S01]  /*ba50*/  FADD.FTZ R0, R0, R17 ;  /* 0x0000001100007221 */ /* 0x001fe20000010000 */
[----:B------:R-:W-:Y:S01]  /*ba60*/  USEL UR36, UR36, URZ, UP0 ;  /* 0x0000003f24247287 */ /* 0x000fe20008000000 */
[----:B------:R-:W0:Y:S04]  /*ba70*/  SHFL.BFLY PT, R9, R2, 0x1, 0x1f ;  /* 0x0c201f0002097f89 */ /* 0x000e2800000e0000 */
[----:B------:R-:W1:Y:S01]  /*ba80*/  SHFL.BFLY PT, R7, R0, 0x1, 0x1f ;  /* 0x0c201f0000077f89 */ /* 0x000e6200000e0000 */
[----:B0-----:R-:W-:Y:S01]  /*ba90*/  FADD.FTZ R11, R2, R9 ;  /* 0x00000009020b7221 */ /* 0x001fe20000010000 */
[----:B------:R-:W-:Y:S02]  /*baa0*/  IMAD.MOV.U32 R2, RZ, RZ, -0x800000 ;  /* 0xff800000ff027424 */ /* 0x000fe400078e00ff */
[----:B-1----:R-:W-:-:S02]  /*bab0*/  FADD.FTZ R10, R0, R7 ;  /* 0x00000007000a7221 */ /* 0x002fc40000010000 */
[----:B------:R-:W-:Y:S01]  /*bac0*/  FSETP.NE.FTZ.AND P2, PT, R11, RZ, PT ;  /* 0x000000ff0b00720b */ /* 0x000fe20003f55000 */
[----:B------:R-:W-:Y:S02]  /*bad0*/  IMAD.MOV.U32 R0, RZ, RZ, -0x800000 ;  /* 0xff800000ff007424 */ /* 0x000fe400078e00ff */
[----:B------:R-:W-:-:S10]  /*bae0*/  FSETP.NE.FTZ.AND P0, PT, R10, RZ, PT ;  /* 0x000000ff0a00720b */ /* 0x000fd40003f15000 */
[----:B------:R-:W0:Y:S01]  /*baf0*/  @P2 MUFU.LG2 R9, R11 ;  /* 0x0000000b00092308 */ /* 0x000e220000000c00 */
[----:B------:R-:W-:Y:S02]  /*bb00*/  @P2 FMUL.FTZ R13, R13, 0.69314718246459960938 ;  /* 0x3f3172180d0d2820 */ /* 0x000fe40000410000 */
[----:B------:R-:W-:-:S05]  /*bb10*/  @P0 FMUL.FTZ R8, R8, 0.69314718246459960938 ;  /* 0x3f31721808080820 */ /* 0x000fca0000410000 */
[----:B------:R-:W-:Y:S08]  /*bb20*/  @P0 MUFU.RCP R6, R10 ;  /* 0x0000000a00060308 */ /* 0x000ff00000001000 */
[----:B------:R0:W1:Y:S08]  /*bb30*/  @P0 MUFU.LG2 R7, R10 ;  /* 0x0000000a00070308 */ /* 0x0000700000000c00 */
[----:B------:R-:W2:Y:S01]  /*bb40*/  @P2 MUFU.RCP R4, R11 ;  /* 0x0000000b00042308 */ /* 0x000ea20000001000 */
[----:B0-----:R-:W-:Y:S01]  /*bb50*/  @P2 FMUL.FTZ R10, R9, 0.69314718246459960938 ;  /* 0x3f317218090a2820 */ /* 0x001fe20000410000 */
[----:B------:R-:W-:-:S03]  /*bb60*/  @!P1 VIADD R9, R12, 0x30860 ;  /* 0x000308600c099836 */ /* 0x000fc60000000000 */
[----:B------:R-:W-:Y:S02]  /*bb70*/  @P2 FFMA.FTZ R0, R13, R3, R10 ;  /* 0x000000030d002223 */ /* 0x000fe4000001000a */
[----:B------:R-:W-:Y:S01]  /*bb80*/  @!P1 PRMT R9, RZ, 0x654, R9 ;  /* 0x00000654ff099816 */ /* 0x000fe20000000009 */
[----:B-1----:R-:W-:-:S04]  /*bb90*/  @P0 FMUL.FTZ R7, R7, 0.69314718246459960938 ;  /* 0x3f31721807070820 */ /* 0x002fc80000410000 */
[----:B------:R-:W-:Y:S01]  /*bba0*/  @P0 FFMA.FTZ R2, R8, R5, R7 ;  /* 0x0000000508020223 */ /* 0x000fe20000010007 */
[----:B------:R-:W-:Y:S01]  /*bbb0*/  PLOP3.LUT P0, PT, PT, PT, PT, 0x8, 0x0 ;  /* 0x000000000000781c */ /* 0x000fe20003f0e170 */
        /* <DEDUP_REMOVED lines=19> */
[----:B------:R0:W-:Y:S01]  /*bcf0*/  @!P1 SYNCS.ARRIVE.TRANS64.RED.A1T0 RZ, [R9+URZ], RZ ;  /* 0x000000ff09ff99a7 */ /* 0x0001e2000810043f */
[----:B--2---:R-:W-:Y:S01]  /*bd00*/  FMUL.FTZ R3, R83, R4 ;  /* 0x0000000453037220 */ /* 0x004fe20000410000 */
        /* <DEDUP_REMOVED lines=127> */
.L_x_1090:
[----:B------:R-:W0:Y:S01]  /*c500*/  S2R R4, SR_CgaCtaId ;  /* 0x0000000000047919 */ /* 0x000e220000008800 */
[----:B------:R-:W-:Y:S01]  /*c510*/  MOV R19, 0x400 ;  /* 0x0000040000137802 */ /* 0x000fe20000000f00 */
[----:B------:R-:W-:Y:S01]  /*c520*/  BSSY B0, `(.L_x_1161) ;  /* 0x00002ae000007945 */ /* 0x000fe20003800000 */
[----:B------:R-:W-:Y:S02]  /*c530*/  BAR.SYNC.DEFER_BLOCKING 0x5, 0x120 ;  /* 0x0144800000007b1d */ /* 0x000fe40000010000 */
[----:B0-----:R-:W-:-:S05]  /*c540*/  LEA R19, R4, R19, 0x18 ;  /* 0x0000001304137211 */ /* 0x001fca00078ec0ff */
[----:B------:R-:W0:Y:S02]  /*c550*/  LDS.128 R200, [R19+0x308d0] ;  /* 0x0308d00013c87984 */ /* 0x000e240000000c00 */
[----:B0-----:R-:W-:Y:S02]  /*c560*/  R2UR UR6, R202 ;  /* 0x00000000ca0672ca */ /* 0x001fe400000e0000 */
[----:B------:R-:W-:Y:S01]  /*c570*/  R2UR UR5, R203 ;  /* 0x00000000cb0572ca */ /* 0x000fe200000e0000 */
[----:B------:R-:W-:Y:S06]  /*c580*/  BAR.ARV 0x4, 0x120 ;  /* 0x0104800000007b1d */ /* 0x000fec0000002000 */
[----:B------:R-:W-:Y:S08]  /*c590*/  @P0 BRA `(.L_x_1162) ;  /* 0x0000001c00800947 */ /* 0x000ff00003800000 */
[----:B------:R-:W0:Y:S01]  /*c5a0*/  S2R R10, SR_SWINHI ;  /* 0x00000000000a7919 */ /* 0x000e220000002f00 */
[----:B------:R-:W-:Y:S01]  /*c5b0*/  F2FP.F16.F32.PACK_AB R24, R25, R24 ;  /* 0x000000181918723e */ /* 0x000fe200000000ff */
[----:B------:R-:W-:Y:S01]  /*c5c0*/  ULDC.64 UR8, c[0x0][0xbd8] ;  /* 0x0002f60000087ab9 */ /* 0x000fe20000000a00 */
[----:B------:R-:W-:Y:S01]  /*c5d0*/  F2FP.F16.F32.PACK_AB R25, R8, R26 ;  /* 0x0000001a0819723e */ /* 0x000fe200000000ff */
[----:B------:R-:W-:Y:S01]  /*c5e0*/  UISETP.NE.U32.AND UP0, UPT, UR8, URZ, UPT ;  /* 0x0000003f0800728c */ /* 0x000fe2000bf05070 */
[----:B------:R-:W-:Y:S02]  /*c5f0*/  F2FP.F16.F32.PACK_AB R32, R33, R32 ;  /* 0x000000202120723e */ /* 0x000fe400000000ff */
[----:B------:R-:W-:Y:S01]  /*c600*/  F2FP.F16.F32.PACK_AB R26, R29, R28 ;  /* 0x0000001c1d1a723e */ /* 0x000fe200000000ff */
[----:B------:R-:W-:Y:S01]  /*c610*/  UISETP.NE.AND.EX UP0, UPT, UR9, URZ, UPT, UP0 ;  /* 0x0000003f0900728c */ /* 0x000fe2000bf05300 */
[----:B------:R-:W-:Y:S02]  /*c620*/  F2FP.F16.F32.PACK_AB R27, R6, R27 ;  /* 0x0000001b061b723e */ /* 0x000fe400000000ff */
[----:B------:R-:W-:Y:S01]  /*c630*/  F2FP.F16.F32.PACK_AB R33, R163, R34 ;  /* 0x00000022a321723e */ /* 0x000fe200000000ff */
[----:B------:R-:W-:Y:S01]  /*c640*/  ULDC.64 UR8, c[0x0][0xbd8] ;  /* 0x0002f60000087ab9 */ /* 0x000fe20000000a00 */
[----:B------:R-:W-:-:S02]  /*c650*/  F2FP.F16.F32.PACK_AB R40, R41, R40 ;  /* 0x000000282928723e */ /* 0x000fc400000000ff */
[----:B------:R-:W-:Y:S02]  /*c660*/  F2FP.F16.F32.PACK_AB R34, R37, R36 ;  /* 0x000000242522723e */ /* 0x000fe400000000ff */
[----:B------:R-:W-:Y:S02]  /*c670*/  F2FP.F16.F32.PACK_AB R35, R162, R35 ;  /* 0x00000023a223723e */ /* 0x000fe400000000ff */
[----:B------:R-:W-:Y:S02]  /*c680*/  F2FP.F16.F32.PACK_AB R41, R161, R42 ;  /* 0x0000002aa129723e */ /* 0x000fe400000000ff */
[----:B------:R-:W-:Y:S02]  /*c690*/  F2FP.F16.F32.PACK_AB R48, R49, R48 ;  /* 0x000000303130723e */ /* 0x000fe400000000ff */
[----:B------:R-:W-:Y:S02]  /*c6a0*/  R2UR UR4, R208 ;  /* 0x00000000d00472ca */ /* 0x000fe400000e0000 */
[----:B------:R-:W-:-:S02]  /*c6b0*/  F2FP.F16.F32.PACK_AB R42, R45, R44 ;  /* 0x0000002c2d2a723e */ /* 0x000fc400000000ff */
[----:B------:R-:W-:Y:S02]  /*c6c0*/  F2FP.F16.F32.PACK_AB R43, R160, R43 ;  /* 0x0000002ba02b723e */ /* 0x000fe400000000ff */
[----:B------:R-:W-:Y:S02]  /*c6d0*/  F2FP.F16.F32.PACK_AB R49, R159, R50 ;  /* 0x000000329f31723e */ /* 0x000fe400000000ff */
[----:B------:R-:W-:Y:S02]  /*c6e0*/  F2FP.F16.F32.PACK_AB R56, R57, R56 ;  /* 0x000000383938723e */ /* 0x000fe400000000ff */
[----:B------:R-:W-:Y:S02]  /*c6f0*/  MOV R4, R19 ;  /* 0x0000001300047202 */ /* 0x000fe40000000f00 */
[----:B0-----:R-:W-:Y:S02]  /*c700*/  MOV R5, R10 ;  /* 0x0000000a00057202 */ /* 0x001fe40000000f00 */
[----:B------:R-:W-:Y:S01]  /*c710*/  F2FP.F16.F32.PACK_AB R50, R53, R52 ;  /* 0x000000343532723e */ /* 0x000fe200000000ff */
[----:B------:R-:W-:Y:S01]  /*c720*/  UIMAD.WIDE UR8, UR4, 0x4, UR8 ;  /* 0x00000004040878a5 */ /* 0x000fe2000f8e0208 */
[----:B------:R-:W-:Y:S01]  /*c730*/  F2FP.F16.F32.PACK_AB R51, R158, R51 ;  /* 0x000000339e33723e */ /* 0x000fe200000000ff */
[----:B------:R-:W-:Y:S01]  /*c740*/  IMAD.WIDE R98, R213, 0x2, R4 ;  /* 0x00000002d5627825 */ /* 0x000fe200078e0204 */
[----:B------:R-:W-:-:S02]  /*c750*/  F2FP.F16.F32.PACK_AB R57, R157, R58 ;  /* 0x0000003a9d39723e */ /* 0x000fc400000000ff */
[----:B------:R-:W-:Y:S02]  /*c760*/  F2FP.F16.F32.PACK_AB R64, R65, R64 ;  /* 0x000000404140723e */ /* 0x000fe400000000ff */
[C---:B------:R-:W-:Y:S02]  /*c770*/  IADD3 R177, P5, R98.reuse, 0x4040, RZ ;  /* 0x0000404062b17810 */ /* 0x040fe40007fbe0ff */
[C---:B------:R-:W-:Y:S02]  /*c780*/  IADD3 R167, P1, R98.reuse, 0x20, RZ ;  /* 0x0000002062a77810 */ /* 0x040fe40007f3e0ff */
[C---:B------:R-:W-:Y:S01]  /*c790*/  IADD3 R169, P0, R98.reuse, 0x40, RZ ;  /* 0x0000004062a97810 */ /* 0x040fe20007f1e0ff */
[--C-:B------:R-:W-:Y:S01]  /*c7a0*/  IMAD.X R31, RZ, RZ, R99.reuse, P5 ;  /* 0x000000ffff1f7224 */ /* 0x100fe200028e0663 */
[----:B------:R-:W-:Y:S01]  /*c7b0*/  LOP3.LUT R22, R177, 0x380, RZ, 0xc0, !PT ;  /* 0x00000380b1167812 */ /* 0x000fe200078ec0ff */
[--C-:B------:R-:W-:Y:S01]  /*c7c0*/  IMAD.X R11, RZ, RZ, R99.reuse, P1 ;  /* 0x000000ffff0b7224 */ /* 0x100fe200008e0663 */
[C---:B------:R-:W-:Y:S01]  /*c7d0*/  IADD3 R171, P4, R98.reuse, 0x60, RZ ;  /* 0x0000006062ab7810 */ /* 0x040fe20007f9e0ff */
[----:B------:R-:W-:Y:S01]  /*c7e0*/  IMAD.X R13, RZ, RZ, R99, P0 ;  /* 0x000000ffff0d7224 */ /* 0x000fe200000e0663 */
[----:B------:R-:W-:-:S02]  /*c7f0*/  LOP3.LUT R7, R98, 0x380, RZ, 0xc0, !PT ;  /* 0x0000038062077812 */ /* 0x000fc400078ec0ff */
[----:B------:R-:W-:Y:S01]  /*c800*/  IADD3 R173, P3, R98, 0x4000, RZ ;  /* 0x0000400062ad7810 */ /* 0x000fe20007f7e0ff */
[--C-:B------:R-:W-:Y:S01]  /*c810*/  IMAD.X R15, RZ, RZ, R99.reuse, P4 ;  /* 0x000000ffff0f7224 */ /* 0x100fe200020e0663 */
[----:B------:R-:W-:Y:S02]  /*c820*/  SHF.R.U64 R22, R22, 0x3, RZ ;  /* 0x0000000316167819 */ /* 0x000fe400000012ff */
[C---:B------:R-:W-:Y:S01]  /*c830*/  IADD3 R175, P6, R98.reuse, 0x4020, RZ ;  /* 0x0000402062af7810 */ /* 0x040fe20007fde0ff */
[--C-:B------:R-:W-:Y:S01]  /*c840*/  IMAD.X R17, RZ, RZ, R99.reuse, P3 ;  /* 0x000000ffff117224 */ /* 0x100fe200018e0663 */
[C---:B------:R-:W-:Y:S02]  /*c850*/  IADD3 R179, P2, R98.reuse, 0x4060, RZ ;  /* 0x0000406062b37810 */ /* 0x040fe40007f5e0ff */
[C---:B------:R-:W-:Y:S01]  /*c860*/  IADD3 R181, P1, R98.reuse, 0x8000, RZ ;  /* 0x0000800062b57810 */ /* 0x040fe20007f3e0ff */
[--C-:B------:R-:W-:Y:S01]  /*c870*/  IMAD.X R21, RZ, RZ, R99.reuse, P6 ;  /* 0x000000ffff157224 */ /* 0x100fe200030e0663 */
[----:B------:R-:W-:Y:S01]  /*c880*/  IADD3 R183, P0, R98, 0x8020, RZ ;  /* 0x0000802062b77810 */ /* 0x000fe20007f1e0ff */
[--C-:B------:R-:W-:Y:S01]  /*c890*/  IMAD.X R39, RZ, RZ, R99.reuse, P2 ;  /* 0x000000ffff277224 */ /* 0x100fe200010e0663 */
[----:B------:R-:W-:Y:S01]  /*c8a0*/  LOP3.LUT R10, R167, 0x380, RZ, 0xc0, !PT ;  /* 0x00000380a70a7812 */ /* 0x000fe200078ec0ff */
[--C-:B------:R-:W-:Y:S01]  /*c8b0*/  IMAD.X R47, RZ, RZ, R99.reuse, P1 ;  /* 0x000000ffff2f7224 */ /* 0x100fe200008e0663 */
[----:B------:R-:W-:Y:S01]  /*c8c0*/  LOP3.LUT R12, R169, 0x380, RZ, 0xc0, !PT ;  /* 0x00000380a90c7812 */ /* 0x000fe200078ec0ff */
[----:B------:R-:W-:Y:S01]  /*c8d0*/  IMAD.X R55, RZ, RZ, R99, P0 ;  /* 0x000000ffff377224 */ /* 0x000fe200000e0663 */
[----:B------:R-:W-:-:S02]  /*c8e0*/  LOP3.LUT R14, R171, 0x380, RZ, 0xc0, !PT ;  /* 0x00000380ab0e7812 */ /* 0x000fc400078ec0ff */
[----:B------:R-:W-:Y:S02]  /*c8f0*/  SHF.R.U64 R7, R7, 0x3, RZ ;  /* 0x0000000307077819 */ /* 0x000fe400000012ff */
[----:B------:R-:W-:Y:S02]  /*c900*/  LOP3.LUT R16, R173, 0x380, RZ, 0xc0, !PT ;  /* 0x00000380ad107812 */ /* 0x000fe400078ec0ff */
[----:B------:R-:W-:Y:S02]  /*c910*/  LOP3.LUT R30, R22, R177, RZ, 0x3c, !PT ;  /* 0x000000b1161e7212 */ /* 0x000fe400078e3cff */
[----:B------:R-:W-:Y:S02]  /*c920*/  SHF.R.U64 R10, R10, 0x3, RZ ;  /* 0x000000030a0a7819 */ /* 0x000fe400000012ff */
[----:B------:R-:W-:Y:S02]  /*c930*/  LOP3.LUT R20, R175, 0x380, RZ, 0xc0, !PT ;  /* 0x00000380af147812 */ /* 0x000fe400078ec0ff */
[----:B------:R-:W-:-:S02]  /*c940*/  LOP3.LUT R22, R183, 0x380, RZ, 0xc0, !PT ;  /* 0x00000380b7167812 */ /* 0x000fc400078ec0ff */
[----:B------:R-:W-:Y:S02]  /*c950*/  IADD3 R185, P4, R98, 0x8040, RZ ;  /* 0x0000804062b97810 */ /* 0x000fe40007f9e0ff */
[----:B------:R-:W-:Y:S02]  /*c960*/  SHF.R.U64 R12, R12, 0x3, RZ ;  /* 0x000000030c0c7819 */ /* 0x000fe400000012ff */
[C---:B------:R-:W-:Y:S01]  /*c970*/  IADD3 R187, P3, R98.reuse, 0x8060, RZ ;  /* 0x0000806062bb7810 */ /* 0x040fe20007f7e0ff */
[--C-:B------:R-:W-:Y:S01]  /*c980*/  IMAD.X R63, RZ, RZ, R99.reuse, P4 ;  /* 0x000000ffff3f7224 */ /* 0x100fe200020e0663 */
[C---:B------:R-:W-:Y:S02]  /*c990*/  IADD3 R189, P6, R98.reuse, 0xc000, RZ ;  /* 0x0000c00062bd7810 */ /* 0x040fe40007fde0ff */
[C---:B------:R-:W-:Y:S01]  /*c9a0*/  IADD3 R191, P5, R98.reuse, 0xc020, RZ ;  /* 0x0000c02062bf7810 */ /* 0x040fe20007fbe0ff */
[--C-:B------:R-:W-:Y:S01]  /*c9b0*/  IMAD.X R71, RZ, RZ, R99.reuse, P3 ;  /* 0x000000ffff477224 */ /* 0x100fe200018e0663 */
[C---:B------:R-:W-:Y:S01]  /*c9c0*/  IADD3 R193, P2, R98.reuse, 0xc040, RZ ;  /* 0x0000c04062c17810 */ /* 0x040fe20007f5e0ff */
[--C-:B------:R-:W-:Y:S01]  /*c9d0*/  IMAD.X R79, RZ, RZ, R99.reuse, P6 ;  /* 0x000000ffff4f7224 */ /* 0x100fe200030e0663 */
[----:B------:R-:W-:Y:S01]  /*c9e0*/  IADD3 R195, P1, R98, 0xc060, RZ ;  /* 0x0000c06062c37810 */ /* 0x000fe20007f3e0ff */
[----:B------:R-:W-:Y:S01]  /*c9f0*/  IMAD.X R95, RZ, RZ, R99, P5 ;  /* 0x000000ffff5f7224 */ /* 0x000fe200028e0663 */
[----:B------:R-:W-:-:S02]  /*ca00*/  SHF.R.U64 R14, R14, 0x3, RZ ;  /* 0x000000030e0e7819 */ /* 0x000fc400000012ff */
[----:B------:R-:W-:Y:S01]  /*ca10*/  LOP3.LUT R38, R179, 0x380, RZ, 0xc0, !PT ;  /* 0x00000380b3267812 */ /* 0x000fe200078ec0ff */
[--C-:B------:R-:W-:Y:S01]  /*ca20*/  IMAD.X R9, RZ, RZ, R99.reuse, P1 ;  /* 0x000000ffff097224 */ /* 0x100fe200008e0663 */
[----:B------:R-:W-:Y:S01]  /*ca30*/  LOP3.LUT R98, R7, R98, RZ, 0x3c, !PT ;  /* 0x0000006207627212 */ /* 0x000fe200078e3cff */
[----:B------:R-:W-:Y:S01]  /*ca40*/  IMAD.X R7, RZ, RZ, R99, P2 ;  /* 0x000000ffff077224 */ /* 0x000fe200010e0663 */
[----:B------:R-:W-:Y:S02]  /*ca50*/  SHF.R.U64 R16, R16, 0x3, RZ ;  /* 0x0000000310107819 */ /* 0x000fe400000012ff */
[----:B------:R-:W-:Y:S02]  /*ca60*/  LOP3.LUT R46, R181, 0x380, RZ, 0xc0, !PT ;  /* 0x00000380b52e7812 */ /* 0x000fe400078ec0ff */
[----:B------:R-:W-:Y:S02]  /*ca70*/  LOP3.LUT R10, R10, R167, RZ, 0x3c, !PT ;  /* 0x000000a70a0a7212 */ /* 0x000fe400078e3cff */
[----:B------:R-:W-:-:S02]  /*ca80*/  SHF.R.U64 R20, R20, 0x3, RZ ;  /* 0x0000000314147819 */ /* 0x000fc400000012ff */
[----:B------:R-:W-:Y:S02]  /*ca90*/  SHF.R.U64 R22, R22, 0x3, RZ ;  /* 0x0000000316167819 */ /* 0x000fe400000012ff */
[----:B------:R-:W-:Y:S02]  /*caa0*/  LOP3.LUT R12, R12, R169, RZ, 0x3c, !PT ;  /* 0x000000a90c0c7212 */ /* 0x000fe400078e3cff */
[----:B------:R-:W-:Y:S02]  /*cab0*/  LOP3.LUT R62, R185, 0x380, RZ, 0xc0, !PT ;  /* 0x00000380b93e7812 */ /* 0x000fe400078ec0ff */
[----:B------:R-:W-:Y:S02]  /*cac0*/  LOP3.LUT R14, R14, R171, RZ, 0x3c, !PT ;  /* 0x000000ab0e0e7212 */ /* 0x000fe400078e3cff */
[----:B------:R-:W-:Y:S02]  /*cad0*/  SHF.R.U64 R38, R38, 0x3, RZ ;  /* 0x0000000326267819 */ /* 0x000fe400000012ff */
[----:B------:R-:W-:-:S02]  /*cae0*/  LOP3.LUT R70, R187, 0x380, RZ, 0xc0, !PT ;  /* 0x00000380bb467812 */ /* 0x000fc400078ec0ff */
[----:B------:R-:W-:Y:S02]  /*caf0*/  LOP3.LUT R16, R16, R173, RZ, 0x3c, !PT ;  /* 0x000000ad10107212 */ /* 0x000fe400078e3cff */
[----:B------:R-:W-:Y:S02]  /*cb00*/  SHF.R.U64 R46, R46, 0x3, RZ ;  /* 0x000000032e2e7819 */ /* 0x000fe400000012ff */
[----:B------:R-:W-:Y:S02]  /*cb10*/  LOP3.LUT R78, R189, 0x380, RZ, 0xc0, !PT ;  /* 0x00000380bd4e7812 */ /* 0x000fe400078ec0ff */
[----:B------:R-:W-:Y:S01]  /*cb20*/  MOV R98, R98 ;  /* 0x0000006200627202 */ /* 0x000fe20000000f00 */
[----:B------:R-:W-:Y:S01]  /*cb30*/  BAR.SYNC.DEFER_BLOCKING 0x1, 0x100 ;  /* 0x0044000000007b1d */ /* 0x000fe20000010000 */
[----:B------:R-:W-:Y:S02]  /*cb40*/  LOP3.LUT R20, R20, R175, RZ, 0x3c, !PT ;  /* 0x000000af14147212 */ /* 0x000fe400078e3cff */
[----:B------:R-:W-:-:S02]  /*cb50*/  LOP3.LUT R54, R22, R183, RZ, 0x3c, !PT ;  /* 0x000000b716367212 */ /* 0x000fc400078e3cff */
[----:B------:R-:W-:Y:S02]  /*cb60*/  LOP3.LUT R8, R191, 0x380, RZ, 0xc0, !PT ;  /* 0x00000380bf087812 */ /* 0x000fe400078ec0ff */
[----:B------:R-:W-:Y:S02]  /*cb70*/  MOV R11, R10 ;  /* 0x0000000a000b7202 */ /* 0x000fe40000000f00 */
[----:B------:R-:W-:Y:S02]  /*cb80*/  SHF.R.U64 R62, R62, 0x3, RZ ;  /* 0x000000033e3e7819 */ /* 0x000fe400000012ff */
[----:B------:R-:W-:Y:S02]  /*cb90*/  LOP3.LUT R22, R193, 0x380, RZ, 0xc0, !PT ;  /* 0x00000380c1167812 */ /* 0x000fe400078ec0ff */
[----:B------:R-:W-:Y:S02]  /*cba0*/  MOV R12, R12 ;  /* 0x0000000c000c7202 */ /* 0x000fe40000000f00 */
[----:B------:R-:W-:-:S02]  /*cbb0*/  LOP3.LUT R38, R38, R179, RZ, 0x3c, !PT ;  /* 0x000000b326267212 */ /* 0x000fc400078e3cff */
[----:B------:R-:W-:Y:S02]  /*cbc0*/  SHF.R.U64 R70, R70, 0x3, RZ ;  /* 0x0000000346467819 */ /* 0x000fe400000012ff */
[----:B------:R-:W-:Y:S02]  /*cbd0*/  LOP3.LUT R94, R195, 0x380, RZ, 0xc0, !PT ;  /* 0x00000380c35e7812 */ /* 0x000fe400078ec0ff */
[----:B------:R-:W-:Y:S02]  /*cbe0*/  MOV R14, R14 ;  /* 0x0000000e000e7202 */ /* 0x000fe40000000f00 */
[----:B------:R-:W-:Y:S01]  /*cbf0*/  LOP3.LUT R46, R46, R181, RZ, 0x3c, !PT ;  /* 0x000000b52e2e7212 */ /* 0x000fe200078e3cff */
[----:B------:R0:W-:Y:S01]  /*cc00*/  STSM.16.M88.4 [R98], R24 ;  /* 0x0000001862007844 */ /* 0x0001e20000000200 */
[----:B------:R-:W-:Y:S02]  /*cc10*/  SHF.R.U64 R78, R78, 0x3, RZ ;  /* 0x000000034e4e7819 */ /* 0x000fe400000012ff */
        /* <DEDUP_REMOVED lines=8> */
[----:B------:R-:W-:Y:S02]  /*cca0*/  SHF.R.U64 R8, R8, 0x3, RZ ;  /* 0x0000000308087819 */ /* 0x000fe400000012ff */
[----:B------:R-:W-:Y:S01]  /*ccb0*/  MOV R20, R20 ;  /* 0x0000001400147202 */ /* 0x000fe20000000f00 */
[----:B------:R-:W-:Y:S01]  /*ccc0*/  STSM.16.M88.4 [R16], R56 ;  /* 0x0000003810007844 */ /* 0x000fe20000000200 */
[----:B------:R-:W-:-:S02]  /*ccd0*/  F2FP.F16.F32.PACK_AB R66, R69, R68 ;  /* 0x000000444542723e */ /* 0x000fc400000000ff */
        /* <DEDUP_REMOVED lines=10> */
[----:B------:R-:W-:Y:S01]  /*cd80*/  LOP3.LUT R70, R70, R187, RZ, 0x3c, !PT ;  /* 0x000000bb46467212 */ /* 0x000fe200078e3cff */
[----:B------:R-:W-:Y:S01]  /*cd90*/  STSM.16.M88.4 [R30], R72 ;  /* 0x000000481e007844 */ /* 0x000fe20000000200 */
[----:B------:R-:W-:Y:S02]  /*cda0*/  SHF.R.U64 R28, R94, 0x3, RZ ;  /* 0x000000035e1c7819 */ /* 0x000fe400000012ff */
[----:B------:R-:W-:-:S02]  /*cdb0*/  MOV R38, R38 ;  /* 0x0000002600267202 */ /* 0x000fc40000000f00 */
[----:B------:R-:W-:Y:S02]  /*cdc0*/  F2FP.F16.F32.PACK_AB R82, R85, R84 ;  /* 0x000000545552723e */ /* 0x000fe400000000ff */
[----:B------:R-:W-:Y:S02]  /*cdd0*/  F2FP.F16.F32.PACK_AB R83, R83, R86 ;  /* 0x000000565353723e */ /* 0x000fe400000000ff */
[----:B------:R-:W-:Y:S02]  /*cde0*/  LOP3.LUT R78, R78, R189, RZ, 0x3c, !PT ;  /* 0x000000bd4e4e7212 */ /* 0x000fe400078e3cff */
[----:B------:R-:W-:Y:S01]  /*cdf0*/  MOV R46, R46 ;  /* 0x0000002e002e7202 */ /* 0x000fe20000000f00 */
[----:B------:R-:W-:Y:S01]  /*ce00*/  STSM.16.M88.4 [R38], R80 ;  /* 0x0000005026007844 */ /* 0x000fe20000000200 */
[----:B------:R-:W-:Y:S02]  /*ce10*/  F2FP.F16.F32.PACK_AB R84, R89, R88 ;  /* 0x000000585954723e */ /* 0x000fe400000000ff */
[----:B------:R-:W-:-:S02]  /*ce20*/  F2FP.F16.F32.PACK_AB R85, R91, R90 ;  /* 0x0000005a5b55723e */ /* 0x000fc400000000ff */
[----:B------:R-:W-:Y:S02]  /*ce30*/  F2FP.F16.F32.PACK_AB R86, R93, R92 ;  /* 0x0000005c5d56723e */ /* 0x000fe400000000ff */
[----:B------:R-:W-:Y:S02]  /*ce40*/  F2FP.F16.F32.PACK_AB R87, R164, R87 ;  /* 0x00000057a457723e */ /* 0x000fe400000000ff */
[----:B------:R-:W-:Y:S02]  /*ce50*/  F2FP.F16.F32.PACK_AB R96, R97, R96 ;  /* 0x000000606160723e */ /* 0x000fe400000000ff */
[----:B------:R-:W-:Y:S01]  /*ce60*/  F2FP.F16.F32.PACK_AB R104, R105, R104 ;  /* 0x000000686968723e */ /* 0x000fe200000000ff */
[----:B------:R-:W-:Y:S01]  /*ce70*/  STSM.16.M88.4 [R46], R84 ;  /* 0x000000542e007844 */ /* 0x000fe20000000200 */
[----:B------:R-:W-:Y:S02]  /*ce80*/  LOP3.LUT R94, R8, R191, RZ, 0x3c, !PT ;  /* 0x000000bf085e7212 */ /* 0x000fe400078e3cff */
[----:B------:R-:W-:-:S02]  /*ce90*/  MOV R54, R54 ;  /* 0x0000003600367202 */ /* 0x000fc40000000f00 */
[----:B------:R-:W-:Y:S02]  /*cea0*/  F2FP.F16.F32.PACK_AB R97, R166, R165 ;  /* 0x000000a5a661723e */ /* 0x000fe400000000ff */
[----:B0-----:R-:W-:Y:S02]  /*ceb0*/  F2FP.F16.F32.PACK_AB R98, R101, R100 ;  /* 0x000000646562723e */ /* 0x001fe400000000ff */
[----:B------:R-:W-:Y:S02]  /*cec0*/  F2FP.F16.F32.PACK_AB R99, R103, R102 ;  /* 0x000000666763723e */ /* 0x000fe400000000ff */
[----:B------:R-:W-:Y:S02]  /*ced0*/  F2FP.F16.F32.PACK_AB R105, R107, R106 ;  /* 0x0000006a6b69723e */ /* 0x000fe400000000ff */
[----:B------:R-:W-:Y:S01]  /*cee0*/  F2FP.F16.F32.PACK_AB R112, R113, R112 ;  /* 0x000000707170723e */ /* 0x000fe200000000ff */
[----:B------:R-:W-:Y:S01]  /*cef0*/  STSM.16.M88.4 [R54], R96 ;  /* 0x0000006036007844 */ /* 0x000fe20000000200 */
[----:B------:R-:W-:-:S02]  /*cf00*/  LOP3.LUT R6, R22, R193, RZ, 0x3c, !PT ;  /* 0x000000c116067212 */ /* 0x000fc400078e3cff */
[----:B------:R-:W-:Y:S02]  /*cf10*/  MOV R62, R62 ;  /* 0x0000003e003e7202 */ /* 0x000fe40000000f00 */
[----:B------:R-:W-:Y:S02]  /*cf20*/  F2FP.F16.F32.PACK_AB R106, R109, R108 ;  /* 0x0000006c6d6a723e */ /* 0x000fe400000000ff */
        /* <DEDUP_REMOVED lines=23> */
[----:B------:R-:W-:Y:S01]  /*d0a0*/  MOV R10, R6 ;  /* 0x00000006000a7202 */ /* 0x000fe20000000f00 */
[----:B------:R-:W-:Y:S01]  /*d0b0*/  IMAD.U32 R6, RZ, RZ, UR8 ;  /* 0x00000008ff067e24 */ /* 0x000fe2000f8e00ff */
[----:B------:R-:W-:Y:S01]  /*d0c0*/  F2FP.F16.F32.PACK_AB R138, R141, R140 ;  /* 0x0000008c8d8a723e */ /* 0x000fe200000000ff */
[----:B------:R-:W-:Y:S01]  /*d0d0*/  IMAD.U32 R7, RZ, RZ, UR9 ;  /* 0x00000009ff077e24 */ /* 0x000fe2000f8e00ff */
[----:B------:R-:W-:Y:S01]  /*d0e0*/  F2FP.F16.F32.PACK_AB R139, R143, R142 ;  /* 0x0000008e8f8b723e */ /* 0x000fe200000000ff */
[----:B------:R-:W-:Y:S01]  /*d0f0*/  ULDC.64 UR8, c[0x0][0xbe0] ;  /* 0x0002f80000087ab9 */ /* 0x000fe20000000a00 */
[----:B------:R-:W-:-:S02]  /*d100*/  F2FP.F16.F32.PACK_AB R145, R147, R146 ;  /* 0x000000929391723e */ /* 0x000fc400000000ff */
[----:B------:R-:W-:Y:S01]  /*d110*/  MOV R8, R8 ;  /* 0x0000000800087202 */ /* 0x000fe20000000f00 */
[----:B------:R-:W-:Y:S01]  /*d120*/  STSM.16.M88.4 [R10], R136 ;  /* 0x000000880a007844 */ /* 0x000fe20000000200 */
[----:B------:R-:W-:Y:S02]  /*d130*/  F2FP.F16.F32.PACK_AB R146, R149, R148 ;  /* 0x000000949592723e */ /* 0x000fe400000000ff */
[----:B------:R-:W-:Y:S01]  /*d140*/  F2FP.F16.F32.PACK_AB R147, R151, R150 ;  /* 0x000000969793723e */ /* 0x000fe200000000ff */
[----:B------:R-:W-:Y:S01]  /*d150*/  UISETP.NE.U32.AND UP1, UPT, UR8, URZ, UPT ;  /* 0x0000003f0800728c */ /* 0x000fe2000bf25070 */
[----:B------:R-:W-:-:S03]  /*d160*/  PLOP3.LUT P1, PT, PT, PT, UP0, 0x80, 0x0 ;  /* 0x000000000000781c */ /* 0x000fc60003f2f008 */
[----:B------:R0:W-:Y:S01]  /*d170*/  STSM.16.M88.4 [R8], R144 ;  /* 0x0000009008007844 */ /* 0x0001e20000000200 */
[----:B------:R-:W-:Y:S01]  /*d180*/  BAR.SYNC.DEFER_BLOCKING 0x1, 0x100 ;  /* 0x0044000000007b1d */ /* 0x000fe20000010000 */
[----:B------:R-:W-:-:S07]  /*d190*/  UISETP.NE.AND.EX UP1, UPT, UR9, URZ, UPT, UP1 ;  /* 0x0000003f0900728c */ /* 0x000fce000bf25310 */
[----:B------:R-:W1:Y:S01]  /*d1a0*/  LDC R21, c[0x0][0xa88] ;  /* 0x0002a200ff157b82 */ /* 0x000e620000000800 */
[----:B------:R-:W-:Y:S01]  /*d1b0*/  PLOP3.LUT P2, PT, PT, PT, UP1, 0x80, 0x0 ;  /* 0x000000000000781c */ /* 0x000fe20003f4f018 */
[----:B------:R-:W-:Y:S02]  /*d1c0*/  IMAD R9, R204, 0x40, R23 ;  /* 0x00000040cc097824 */ /* 0x000fe400078e0217 */
[----:B------:R-:W-:Y:S02]  /*d1d0*/  @UP1 ULDC.64 UR8, c[0x0][0xbe0] ;  /* 0x0002f80000081ab9 */ /* 0x000fe40000000a00 */
[----:B------:R-:W-:Y:S01]  /*d1e0*/  @UP1 UIMAD.WIDE UR8, UR4, 0x4, UR8 ;  /* 0x00000004040818a5 */ /* 0x000fe2000f8e0208 */
[----:B------:R-:W-:-:S05]  /*d1f0*/  IMAD.WIDE R4, R9, 0x2, R4 ;  /* 0x0000000209047825 */ /* 0x000fca00078e0204 */
[----:B0-----:R-:W-:Y:S02]  /*d200*/  IMAD.U32 R8, RZ, RZ, UR8 ;  /* 0x00000008ff087e24 */ /* 0x001fe4000f8e00ff */
[----:B------:R-:W-:Y:S01]  /*d210*/  IMAD.U32 R9, RZ, RZ, UR9 ;  /* 0x00000009ff097e24 */ /* 0x000fe2000f8e00ff */
[----:B------:R-:W2:Y:S01]  /*d220*/  @P1 LDG.E R3, desc[UR60][R6.64] ;  /* 0x0000003c06031981 */ /* 0x000ea2000c1e1900 */
[----:B------:R-:W-:Y:S01]  /*d230*/  UMOV UR4, URZ ;  /* 0x0000003f00047c82 */ /* 0x000fe20008000000 */
[----:B------:R-:W-:Y:S02]  /*d240*/  IADD3 R13, P0, R4, 0x1000, RZ ;  /* 0x00001000040d7810 */ /* 0x000fe40007f1e0ff */
[----:B-1----:R0:W5:Y:S01]  /*d250*/  @P2 LDG.E R21, desc[UR60][R8.64] ;  /* 0x0000003c08152981 */ /* 0x002162000c1e1900 */
[----:B--2---:R-:W-:Y:S01]  /*d260*/  @P1 R2UR UR4, R3 ;  /* 0x00000000030412ca */ /* 0x004fe200000e0000 */
[----:B0-----:R-:W-:-:S14]  /*d270*/  @P2 BRA `(.L_x_1163) ;  /* 0x0000000000102947 */ /* 0x001fdc0003800000 */
[----:B------:R-:W-:Y:S05]  /*d280*/  @!P1 BRA `(.L_x_1163) ;  /* 0x00000000000c9947 */ /* 0x000fea0003800000 */
[----:B------:R-:W2:Y:S04]  /*d290*/  LDG.E R8, desc[UR60][R6.64] ;  /* 0x0000003c06087981 */ /* 0x000ea8000c1e1900 */
[----:B-----5:R-:W2:Y:S02]  /*d2a0*/  LDG.E R21, desc[UR60][R6.64+0x4] ;  /* 0x0000043c06157981 */ /* 0x020ea4000c1e1900 */
[----:B--2---:R-:W-:-:S07]  /*d2b0*/  IMAD.IADD R21, R21, 0x1, -R8 ;  /* 0x0000000115157824 */ /* 0x004fce00078e0a08 */
.L_x_1163:
[----:B------:R-:W-:Y:S01]  /*d2c0*/  R2UR UR17, R207 ;  /* 0x00000000cf1172ca */ /* 0x000fe200000e0000 */
[----:B------:R-:W-:Y:S01]  /*d2d0*/  ULDC.64 UR12, c[0x0][0xb70] ;  /* 0x0002dc00000c7ab9 */ /* 0x000fe20000000a00 */
[----:B------:R-:W-:Y:S01]  /*d2e0*/  R2UR UR15, R208 ;  /* 0x00000000d00f72ca */ /* 0x000fe200000e0000 */
[----:B------:R-:W-:Y:S01]  /*d2f0*/  USHF.R.S32.HI UR11, URZ, 0x1f, UR4 ;  /* 0x0000001f3f0b7899 */ /* 0x000fe20008011404 */
[----:B------:R-:W-:Y:S01]  /*d300*/  IADD3 R7, P2, R4, 0x3000, RZ ;  /* 0x0000300004077810 */ /* 0x000fe20007f5e0ff */
[----:B------:R-:W-:Y:S01]  /*d310*/  UMOV UR10, UR4 ;  /* 0x00000004000a7c82 */ /* 0x000fe20008000000 */
[----:B------:R-:W-:Y:S01]  /*d320*/  IMAD R14, R206, 0x80, R211 ;  /* 0x00000080ce0e7824 */ /* 0x000fe200078e02d3 */
[----:B------:R-:W-:Y:S02]  /*d330*/  LOP3.LUT R12, R13, 0x380, RZ, 0xc0, !PT ;  /* 0x000003800d0c7812 */ /* 0x000fe400078ec0ff */
[----:B------:R-:W-:Y:S02]  /*d340*/  LOP3.LUT R6, R7, 0x380, RZ, 0xc0, !PT ;  /* 0x0000038007067812 */ /* 0x000fe400078ec0ff */
[----:B------:R-:W-:-:S02]  /*d350*/  IADD3 R9, P1, R4, 0x2000, RZ ;  /* 0x0000200004097810 */ /* 0x000fc40007f3e0ff */
[----:B------:R-:W-:Y:S01]  /*d360*/  USHF.R.S32.HI UR14, URZ, 0x1f, UR17 ;  /* 0x0000001f3f0e7899 */ /* 0x000fe20008011411 */
[----:B------:R-:W-:Y:S01]  /*d370*/  SHF.R.U64 R6, R6, 0x3, RZ ;  /* 0x0000000306067819 */ /* 0x000fe200000012ff */
[----:B------:R-:W-:Y:S01]  /*d380*/  UIMAD.WIDE.U32 UR8, UR17, UR12, UR10 ;  /* 0x0000000c110872a5 */ /* 0x000fe2000f8e000a */
[----:B------:R-:W-:Y:S01]  /*d390*/  SHF.R.S32.HI R3, RZ, 0x1f, R14 ;  /* 0x0000001fff037819 */ /* 0x000fe2000001140e */
[----:B------:R-:W-:Y:S01]  /*d3a0*/  UIMAD UR7, UR14, UR12, URZ ;  /* 0x0000000c0e0772a4 */ /* 0x000fe2000f8e023f */
[----:B------:R-:W-:Y:S02]  /*d3b0*/  LOP3.LUT R6, R6, R7, RZ, 0x3c, !PT ;  /* 0x0000000706067212 */ /* 0x000fe400078e3cff */
[----:B------:R-:W-:Y:S01]  /*d3c0*/  SHF.R.U64 R12, R12, 0x3, RZ ;  /* 0x000000030c0c7819 */ /* 0x000fe200000012ff */
[----:B------:R-:W-:Y:S01]  /*d3d0*/  UIMAD UR10, UR17, UR13, UR7 ;  /* 0x0000000d110a72a4 */ /* 0x000fe2000f8e0207 */
[----:B------:R-:W-:Y:S01]  /*d3e0*/  LOP3.LUT R8, R9, 0x380, RZ, 0xc0, !PT ;  /* 0x0000038009087812 */ /* 0x000fe200078ec0ff */
[----:B------:R-:W-:Y:S01]  /*d3f0*/  USHF.R.S32.HI UR7, URZ, 0x1f, UR15 ;  /* 0x0000001f3f077899 */ /* 0x000fe2000801140f */
[----:B------:R-:W-:Y:S01]  /*d400*/  LOP3.LUT R12, R12, R13, RZ, 0x3c, !PT ;  /* 0x0000000d0c0c7212 */ /* 0x000fe200078e3cff */
[----:B------:R-:W-:Y:S01]  /*d410*/  ULDC.64 UR12, c[0x0][0xb78] ;  /* 0x0002de00000c7ab9 */ /* 0x000fe20000000a00 */
[----:B------:R-:W-:Y:S01]  /*d420*/  USEL UR15, UR15, URZ, !UP0 ;  /* 0x0000003f0f0f7287 */ /* 0x000fe2000c000000 */
[----:B------:R-:W-:Y:S01]  /*d430*/  SHF.R.U64 R8, R8, 0x3, RZ ;  /* 0x0000000308087819 */ /* 0x000fe200000012ff */
[----:B------:R-:W-:Y:S01]  /*d440*/  USEL UR16, UR7, URZ, !UP0 ;  /* 0x0000003f07107287 */ /* 0x000fe2000c000000 */
[--C-:B------:R-:W-:Y:S01]  /*d450*/  IMAD.X R13, RZ, RZ, R5.reuse, P0 ;  /* 0x000000ffff0d7224 */ /* 0x100fe200000e0605 */
[----:B------:R-:W-:Y:S01]  /*d460*/  UIADD3 UR9, UR9, UR10, URZ ;  /* 0x0000000a09097290 */ /* 0x000fe2000fffe03f */
[----:B------:R-:W-:Y:S01]  /*d470*/  IADD3 R69, P0, R4, 0x8000, RZ ;  /* 0x0000800004457810 */ /* 0x000fe20007f1e0ff */
[----:B------:R-:W-:Y:S01]  /*d480*/  UIMAD UR7, UR16, UR12, URZ ;  /* 0x0000000c100772a4 */ /* 0x000fe2000f8e023f */
[----:B------:R-:W-:Y:S01]  /*d490*/  LOP3.LUT R8, R8, R9, RZ, 0x3c, !PT ;  /* 0x0000000908087212 */ /* 0x000fe200078e3cff */
[----:B------:R-:W-:Y:S01]  /*d4a0*/  UIMAD.WIDE.U32 UR8, UR15, UR12, UR8 ;  /* 0x0000000c0f0872a5 */ /* 0x000fe2000f8e0008 */
[----:B------:R-:W-:Y:S01]  /*d4b0*/  IMAD.X R9, RZ, RZ, R5, P1 ;  /* 0x000000ffff097224 */ /* 0x000fe200008e0605 */
[----:B------:R-:W-:Y:S01]  /*d4c0*/  UIMAD UR7, UR15, UR13, UR7 ;  /* 0x0000000d0f0772a4 */ /* 0x000fe2000f8e0207 */
[----:B------:R-:W-:-:S02]  /*d4d0*/  IADD3 R61, P6, R4, 0x4000, RZ ;  /* 0x00004000043d7810 */ /* 0x000fc40007fde0ff */
[----:B------:R-:W-:Y:S02]  /*d4e0*/  IADD3 R37, P5, R4, 0x5000, RZ ;  /* 0x0000500004257810 */ /* 0x000fe40007fbe0ff */
[----:B------:R-:W-:Y:S01]  /*d4f0*/  IADD3 R7, P3, R14, UR8, RZ ;  /* 0x000000080e077c10 */ /* 0x000fe2000ff7e0ff */
[----:B------:R-:W-:Y:S01]  /*d500*/  IMAD.U32 R10, RZ, RZ, UR7 ;  /* 0x00000007ff0a7e24 */ /* 0x000fe2000f8e00ff */
[C---:B------:R-:W-:Y:S02]  /*d510*/  IADD3 R33, P4, R4.reuse, 0x6000, RZ ;  /* 0x0000600004217810 */ /* 0x040fe40007f9e0ff */
[----:B------:R-:W-:Y:S02]  /*d520*/  IADD3 R57, P1, R4, 0x9000, RZ ;  /* 0x0000900004397810 */ /* 0x000fe40007f3e0ff */
[----:B------:R-:W-:Y:S01]  /*d530*/  IADD3.X R10, R3, UR9, R10, P3, !PT ;  /* 0x00000009030a7c10 */ /* 0x000fe20009ffe40a */
[----:B------:R-:W-:Y:S01]  /*d540*/  ULDC.64 UR8, c[0x0][0xb40] ;  /* 0x0002d00000087ab9 */ /* 0x000fe20000000a00 */
[----:B------:R-:W-:-:S02]  /*d550*/  LOP3.LUT R68, R69, 0x380, RZ, 0xc0, !PT ;  /* 0x0000038045447812 */ /* 0x000fc400078ec0ff */
[----:B------:R-:W-:Y:S02]  /*d560*/  LEA R16, P3, R7, UR8, 0x2 ;  /* 0x0000000807107c11 */ /* 0x000fe4000f8610ff */
[----:B------:R-:W-:Y:S02]  /*d570*/  LOP3.LUT R60, R61, 0x380, RZ, 0xc0, !PT ;  /* 0x000003803d3c7812 */ /* 0x000fe400078ec0ff */
[----:B------:R-:W-:Y:S01]  /*d580*/  LEA.HI.X R17, R7, UR9, R10, 0x2, P3 ;  /* 0x0000000907117c11 */ /* 0x000fe200098f140a */
[----:B------:R-:W-:Y:S01]  /*d590*/  IMAD.X R7, RZ, RZ, R5, P2 ;  /* 0x000000ffff077224 */ /* 0x000fe200010e0605 */
[----:B------:R-:W-:Y:S01]  /*d5a0*/  IADD3 R25, P3, R4, 0x7000, RZ ;  /* 0x0000700004197810 */ /* 0x000fe20007f7e0ff */
[----:B------:R-:W-:Y:S01]  /*d5b0*/  VIADD R10, R14, 0x8 ;  /* 0x000000080e0a7836 */ /* 0x000fe20000000000 */
[----:B------:R-:W-:Y:S01]  /*d5c0*/  IADD3 R49, P2, R4, 0xa000, RZ ;  /* 0x0000a00004317810 */ /* 0x000fe20007f5e0ff */
[----:B------:R-:W-:Y:S01]  /*d5d0*/  ULDC.64 UR8, c[0x0][0xaa0] ;  /* 0x0002a80000087ab9 */ /* 0x000fe20000000a00 */
[----:B------:R-:W-:-:S02]  /*d5e0*/  LOP3.LUT R36, R37, 0x380, RZ, 0xc0, !PT ;  /* 0x0000038025247812 */ /* 0x000fc400078ec0ff */
[----:B------:R-:W-:Y:S02]  /*d5f0*/  LOP3.LUT R32, R33, 0x380, RZ, 0xc0, !PT ;  /* 0x0000038021207812 */ /* 0x000fe400078ec0ff */
[----:B------:R-:W-:Y:S02]  /*d600*/  LOP3.LUT R24, R25, 0x380, RZ, 0xc0, !PT ;  /* 0x0000038019187812 */ /* 0x000fe400078ec0ff */
[----:B------:R-:W-:Y:S02]  /*d610*/  LOP3.LUT R56, R57, 0x380, RZ, 0xc0, !PT ;  /* 0x0000038039387812 */ /* 0x000fe400078ec0ff */
[----:B------:R-:W-:Y:S02]  /*d620*/  SHF.R.U64 R68, R68, 0x3, RZ ;  /* 0x0000000344447819 */ /* 0x000fe400000012ff */
[----:B------:R-:W-:Y:S02]  /*d630*/  LOP3.LUT R48, R49, 0x380, RZ, 0xc0, !PT ;  /* 0x0000038031307812 */ /* 0x000fe400078ec0ff */
[----:B------:R-:W-:-:S02]  /*d640*/  SHF.R.U64 R60, R60, 0x3, RZ ;  /* 0x000000033c3c7819 */ /* 0x000fc400000012ff */
[----:B------:R-:W-:Y:S02]  /*d650*/  SHF.R.U64 R36, R36, 0x3, RZ ;  /* 0x0000000324247819 */ /* 0x000fe400000012ff */
[----:B------:R-:W-:Y:S02]  /*d660*/  SHF.R.U64 R32, R32, 0x3, RZ ;  /* 0x0000000320207819 */ /* 0x000fe400000012ff */
[----:B------:R-:W-:Y:S02]  /*d670*/  SHF.R.U64 R24, R24, 0x3, RZ ;  /* 0x0000000318187819 */ /* 0x000fe400000012ff */
[----:B------:R-:W-:Y:S02]  /*d680*/  SHF.R.U64 R56, R56, 0x3, RZ ;  /* 0x0000000338387819 */ /* 0x000fe400000012ff */
[----:B------:R-:W-:Y:S01]  /*d690*/  LOP3.LUT R68, R68, R69, RZ, 0x3c, !PT ;  /* 0x0000004544447212 */ /* 0x000fe200078e3cff */
[----:B------:R-:W-:Y:S01]  /*d6a0*/  IMAD.X R69, RZ, RZ, R5, P0 ;  /* 0x000000ffff457224 */ /* 0x000fe200000e0605 */
[----:B------:R-:W-:-:S02]  /*d6b0*/  SHF.R.U64 R48, R48, 0x3, RZ ;  /* 0x0000000330307819 */ /* 0x000fc400000012ff */
[----:B------:R-:W-:Y:S02]  /*d6c0*/  LOP3.LUT P0, RZ, R210, 0x3, RZ, 0xc0, !PT ;  /* 0x00000003d2ff7812 */ /* 0x000fe4000780c0ff */
        /* <DEDUP_REMOVED lines=11> */
[----:B------:R-:W-:Y:S01]  /*d780*/  IMAD.X R49, RZ, RZ, R5, P2 ;  /* 0x000000ffff317224 */ /* 0x000fe200010e0605 */
[----:B------:R-:W-:-:S02]  /*d790*/  IADD3 R41, P6, R4, 0xb000, RZ ;  /* 0x0000b00004297810 */ /* 0x000fc40007fde0ff */
[C---:B------:R-:W-:Y:S02]  /*d7a0*/  IADD3 R73, P5, R4.reuse, 0xc000, RZ ;  /* 0x0000c00004497810 */ /* 0x040fe40007fbe0ff */
[C---:B------:R-:W-:Y:S02]  /*d7b0*/  IADD3 R65, P4, R4.reuse, 0xd000, RZ ;  /* 0x0000d00004417810 */ /* 0x040fe40007f9e0ff */
[----:B------:R-:W-:Y:S02]  /*d7c0*/  IADD3 R53, P3, R4, 0xe000, RZ ;  /* 0x0000e00004357810 */ /* 0x000fe40007f7e0ff */
[-C--:B-----5:R-:W-:Y:S02]  /*d7d0*/  ISETP.GE.OR P1, PT, R14, R21.reuse, P0 ;  /* 0x000000150e00720c */ /* 0x0a0fe40000726670 */
[----:B------:R-:W-:Y:S02]  /*d7e0*/  IADD3 R14, P2, R4, 0xf000, RZ ;  /* 0x0000f000040e7810 */ /* 0x000fe40007f5e0ff */
[----:B------:R-:W-:-:S02]  /*d7f0*/  ISETP.GE.OR P0, PT, R10, R21, P0 ;  /* 0x000000150a00720c */ /* 0x000fc40000706670 */
[----:B------:R-:W-:Y:S01]  /*d800*/  LOP3.LUT R40, R41, 0x380, RZ, 0xc0, !PT ;  /* 0x0000038029287812 */ /* 0x000fe200078ec0ff */
[----:B------:R-:W-:Y:S01]  /*d810*/  IMAD.X R45, RZ, RZ, R5, P2 ;  /* 0x000000ffff2d7224 */ /* 0x000fe200010e0605 */
[----:B------:R-:W-:Y:S02]  /*d820*/  LOP3.LUT R72, R73, 0x380, RZ, 0xc0, !PT ;  /* 0x0000038049487812 */ /* 0x000fe400078ec0ff */
[----:B------:R-:W-:Y:S02]  /*d830*/  LOP3.LUT R64, R65, 0x380, RZ, 0xc0, !PT ;  /* 0x0000038041407812 */ /* 0x000fe400078ec0ff */
[----:B------:R-:W-:Y:S02]  /*d840*/  LOP3.LUT R52, R53, 0x380, RZ, 0xc0, !PT ;  /* 0x0000038035347812 */ /* 0x000fe400078ec0ff */
[----:B------:R-:W-:Y:S01]  /*d850*/  LOP3.LUT R29, R4, 0x380, RZ, 0xc0, !PT ;  /* 0x00000380041d7812 */ /* 0x000fe200078ec0ff */
[----:B------:R-:W-:Y:S01]  /*d860*/  UIMAD UR7, UR11, UR8, URZ ;  /* 0x000000080b0772a4 */ /* 0x000fe2000f8e023f */
[----:B------:R-:W-:Y:S01]  /*d870*/  LOP3.LUT R3, R14, 0x380, RZ, 0xc0, !PT ;  /* 0x000003800e037812 */ /* 0x000fe200078ec0ff */
[----:B------:R0:W-:Y:S01]  /*d880*/  @!P1 STG.E desc[UR60][R16.64], R2 ;  /* 0x0000000210009986 */ /* 0x0001e2000c10193c */
[----:B------:R-:W-:-:S02]  /*d890*/  SHF.R.U64 R40, R40, 0x3, RZ ;  /* 0x0000000328287819 */ /* 0x000fc400000012ff */
[----:B------:R-:W-:Y:S01]  /*d8a0*/  SHF.R.U64 R72, R72, 0x3, RZ ;  /* 0x0000000348487819 */ /* 0x000fe200000012ff */
[----:B------:R1:W-:Y:S01]  /*d8b0*/  @!P0 STG.E desc[UR60][R16.64+0x20], R0 ;  /* 0x0000200010008986 */ /* 0x0003e2000c10193c */
[----:B------:R-:W-:Y:S02]  /*d8c0*/  SHF.R.U64 R64, R64, 0x3, RZ ;  /* 0x0000000340407819 */ /* 0x000fe400000012ff */
[----:B------:R-:W-:Y:S01]  /*d8d0*/  SHF.R.U64 R52, R52, 0x3, RZ ;  /* 0x0000000334347819 */ /* 0x000fe200000012ff */
[----:B------:R-:W5:Y:S01]  /*d8e0*/  LD.E.128 R8, desc[UR60][R8.64] ;  /* 0x0000003c08087980 */ /* 0x000f62000c101d00 */
[----:B------:R-:W-:Y:S02]  /*d8f0*/  SHF.R.U64 R29, R29, 0x3, RZ ;  /* 0x000000031d1d7819 */ /* 0x000fe400000012ff */
[----:B------:R-:W-:Y:S01]  /*d900*/  SHF.R.U64 R3, R3, 0x3, RZ ;  /* 0x0000000303037819 */ /* 0x000fe200000012ff */
[----:B0-----:R-:W-:Y:S01]  /*d910*/  IMAD.MOV.U32 R2, RZ, RZ, R23 ;  /* 0x000000ffff027224 */ /* 0x001fe200078e0017 */
        /* <DEDUP_REMOVED lines=10> */
[----:B------:R-:W-:Y:S01]  /*d9c0*/  LOP3.LUT R44, R3, R14, RZ, 0x3c, !PT ;  /* 0x0000000e032c7212 */ /* 0x000fe200078e3cff */
[----:B-1----:R-:W-:Y:S01]  /*d9d0*/  IMAD.U32 R17, RZ, RZ, UR8 ;  /* 0x00000008ff117e24 */ /* 0x002fe2000f8e00ff */
[----:B------:R-:W-:Y:S01]  /*d9e0*/  SHF.R.S32.HI R3, RZ, 0x1f, R23 ;  /* 0x0000001fff037819 */ /* 0x000fe20000011417 */
[----:B------:R-:W5:Y:S01]  /*d9f0*/  LD.E.128 R12, desc[UR60][R12.64] ;  /* 0x0000003c0c0c7980 */ /* 0x000f62000c101d00 */
[----:B------:R-:W-:-:S03]  /*da00*/  UIMAD UR7, UR4, UR9, UR7 ;  /* 0x00000009040772a4 */ /* 0x000fc6000f8e0207 */
[----:B------:R-:W5:Y:S01]  /*da10*/  LD.E.128 R28, desc[UR60][R28.64] ;  /* 0x0000003c1c1c7980 */ /* 0x000f62000c101d00 */
[----:B------:R-:W-:Y:S01]  /*da20*/  IMAD.WIDE.U32 R2, R17, UR4, R2 ;  /* 0x0000000411027c25 */ /* 0x000fe2000f8e0002 */
        /* <DEDUP_REMOVED lines=14> */
[----:B------:R-:W-:Y:S01]  /*db10*/  UIMAD UR4, UR14, UR8, URZ ;  /* 0x000000080e0472a4 */ /* 0x000fe2000f8e023f */
[----:B------:R-:W-:Y:S01]  /*db20*/  @!PT LDS RZ, [RZ] ;  /* 0x00000000fffff984 */ /* 0x000fe20000000800 */
[----:B------:R-:W-:Y:S01]  /*db30*/  @!PT LDS RZ, [RZ] ;  /* 0x00000000fffff984 */ /* 0x000fe20000000800 */
[----:B------:R-:W-:Y:S01]  /*db40*/  @!PT LDS RZ, [RZ] ;  /* 0x00000000fffff984 */ /* 0x000fe20000000800 */
[----:B------:R-:W-:Y:S01]  /*db50*/  @!PT LDS RZ, [RZ] ;  /* 0x00000000fffff984 */ /* 0x000fe20000000800 */
[----:B------:R0:W-:Y:S06]  /*db60*/  MEMBAR.ALL.CTA ;  /* 0x0000000000007992 */ /* 0x0001ec0000008000 */
[----:B0-----:R-:W0:Y:S01]  /*db70*/  FENCE.VIEW.ASYNC.S ;  /* 0x00000000000073c6 */ /* 0x001e220000000000 */
[----:B------:R-:W-:-:S02]  /*db80*/  IMAD R21, R206, -0x80, R21 ;  /* 0xffffff80ce157824 */ /* 0x000fc400078e0215 */
[----:B------:R-:W-:Y:S02]  /*db90*/  VIADD R0, R204, 0x20 ;  /* 0x00000020cc007836 */ /* 0x000fe40000000000 */
[----:B------:R-:W-:Y:S02]  /*dba0*/  VIADD R3, R3, UR7 ;  /* 0x0000000703037c36 */ /* 0x000fe40008000000 */
[----:B------:R-:W-:Y:S01]  /*dbb0*/  IMAD.U32 R17, RZ, RZ, UR8 ;  /* 0x00000008ff117e24 */ /* 0x000fe2000f8e00ff */
[----:B------:R-:W-:Y:S01]  /*dbc0*/  UIMAD UR4, UR17, UR9, UR4 ;  /* 0x00000009110472a4 */ /* 0x000fe2000f8e0204 */
[-C--:B------:R-:W-:Y:S01]  /*dbd0*/  ISETP.GE.AND P0, PT, R0, R21.reuse, PT ;  /* 0x000000150000720c */ /* 0x080fe20003f06270 */
[C---:B------:R-:W-:Y:S02]  /*dbe0*/  VIADD R0, R204.reuse, 0x40 ;  /* 0x00000040cc007836 */ /* 0x040fe40000000000 */
[C---:B------:R-:W-:Y:S01]  /*dbf0*/  VIADD R16, R204.reuse, 0x60 ;  /* 0x00000060cc107836 */ /* 0x040fe20000000000 */
[-C--:B------:R-:W-:Y:S01]  /*dc00*/  ISETP.GE.AND P3, PT, R204, R21.reuse, PT ;  /* 0x00000015cc00720c */ /* 0x080fe20003f66270 */
[----:B------:R-:W-:Y:S01]  /*dc10*/  IMAD.WIDE.U32 R2, R17, UR17, R2 ;  /* 0x0000001111027c25 */ /* 0x000fe2000f8e0002 */
[----:B------:R-:W-:Y:S01]  /*dc20*/  ULDC.64 UR8, c[0x0][0xae8] ;  /* 0x0002ba0000087ab9 */ /* 0x000fe20000000a00 */
[----:B------:R-:W-:-:S02]  /*dc30*/  ISETP.GE.AND P1, PT, R0, R21, PT ;  /* 0x000000150000720c */ /* 0x000fc40003f26270 */
[----:B------:R-:W-:Y:S01]  /*dc40*/  VIADD R3, R3, UR4 ;  /* 0x0000000403037c36 */ /* 0x000fe20008000000 */
[----:B------:R-:W-:Y:S01]  /*dc50*/  UIMAD UR4, UR16, UR8, URZ ;  /* 0x00000008100472a4 */ /* 0x000fe2000f8e023f */
[----:B------:R-:W-:Y:S01]  /*dc60*/  ISETP.GE.AND P2, PT, R16, R21, PT ;  /* 0x000000151000720c */ /* 0x000fe20003f46270 */
[----:B------:R-:W-:Y:S02]  /*dc70*/  VIADD R19, R19, 0x30820 ;  /* 0x0003082013137836 */ /* 0x000fe40000000000 */
[----:B------:R-:W-:Y:S01]  /*dc80*/  IMAD.U32 R21, RZ, RZ, UR8 ;  /* 0x00000008ff157e24 */ /* 0x000fe2000f8e00ff */
[----:B------:R-:W-:Y:S02]  /*dc90*/  UIMAD UR4, UR15, UR9, UR4 ;  /* 0x000000090f0472a4 */ /* 0x000fe4000f8e0204 */
[----:B------:R-:W-:Y:S01]  /*dca0*/  PRMT R19, RZ, 0x654, R19 ;  /* 0x00000654ff137816 */ /* 0x000fe20000000013 */
[----:B------:R-:W-:Y:S01]  /*dcb0*/  IMAD.WIDE.U32 R20, R21, UR15, R2 ;  /* 0x0000000f15147c25 */ /* 0x000fe2000f8e0002 */
[----:B------:R-:W-:Y:S01]  /*dcc0*/  SHF.R.S32.HI R205, RZ, 0x1f, R204 ;  /* 0x0000001fffcd7819 */ /* 0x000fe200000114cc */
[----:B------:R-:W-:Y:S01]  /*dcd0*/  BSSY B1, `(.L_x_1164) ;  /* 0x000001b000017945 */ /* 0x000fe20003800000 */
[----:B0-----:R0:W-:Y:S01]  /*dce0*/  SYNCS.ARRIVE.TRANS64.RED.A1T0 RZ, [R19+URZ], RZ ;  /* 0x000000ff13ff79a7 */ /* 0x0011e2000810043f */
[----:B------:R-:W-:-:S02]  /*dcf0*/  VIADD R79, R21, UR4 ;  /* 0x00000004154f7c36 */ /* 0x000fc40008000000 */
[----:B------:R-:W-:Y:S01]  /*dd00*/  IMAD.WIDE R16, R206, 0x80, R204 ;  /* 0x00000080ce107825 */ /* 0x000fe200078e02cc */
[----:B------:R-:W-:Y:S06]  /*dd10*/  @P3 BRA `(.L_x_1165) ;  /* 0x0000000000583947 */ /* 0x000fec0003800000 */
[----:B------:R-:W-:Y:S01]  /*dd20*/  ULDC.64 UR8, c[0x0][0xad8] ;  /* 0x0002b60000087ab9 */ /* 0x000fe20000000a00 */
[----:B------:R-:W-:Y:S01]  /*dd30*/  IMAD.MOV.U32 R2, RZ, RZ, R20 ;  /* 0x000000ffff027224 */ /* 0x000fe200078e0014 */
[----:B------:R-:W-:Y:S01]  /*dd40*/  ULDC UR4, c[0x0][0xa8c] ;  /* 0x0002a30000047ab9 */ /* 0x000fe20000000800 */
[----:B0-----:R-:W-:Y:S01]  /*dd50*/  IMAD R19, R17, UR8, RZ ;  /* 0x0000000811137c24 */ /* 0x001fe2000f8e02ff */
[C---:B------:R-:W-:Y:S01]  /*dd60*/  ISETP.GE.AND P4, PT, R23.reuse, UR4, PT ;  /* 0x0000000417007c0c */ /* 0x040fe2000bf86270 */
[----:B------:R-:W-:Y:S02]  /*dd70*/  IMAD.MOV.U32 R3, RZ, RZ, R79 ;  /* 0x000000ffff037224 */ /* 0x000fe400078e004f */
        /* <DEDUP_REMOVED lines=16> */
.L_x_1165:
[----:B------:R-:W-:Y:S05]  /*de80*/  BSYNC B1 ;  /* 0x0000000000017941 */ /* 0x000fea0003800000 */
.L_x_1164:
[----:B------:R-:W-:Y:S04]  /*de90*/  BSSY B1, `(.L_x_1166) ;  /* 0x000001a000017945 */ /* 0x000fe80003800000 */
[----:B------:R-:W-:Y:S05]  /*dea0*/  @P0 BRA `(.L_x_1167) ;  /* 0x0000000000600947 */ /* 0x000fea0003800000 */
[----:B0-----:R-:W-:Y:S01]  /*deb0*/  IADD3 R19, P0, R16, 0x20, RZ ;  /* 0x0000002010137810 */ /* 0x001fe20007f1e0ff */
        /* <DEDUP_REMOVED lines=10> */
[----:B------:R-:W-:-:S02]  /*df60*/  IMAD R0, R0, UR8, RZ ;  /* 0x0000000800007c24 */ /* 0x000fc4000f8e02ff */
[----:B------:R-:W-:Y:S02]  /*df70*/  VIADD R22, R23, 0xc0 ;  /* 0x000000c017167836 */ /* 0x000fe40000000000 */
[----:B------:R-:W-:-:S03]  /*df80*/  IMAD.WIDE.U32 R2, R19, UR8, R2 ;  /* 0x0000000813027c25 */ /* 0x000fc6000f8e0002 */
[----:B------:R-:W-:Y:S01]  /*df90*/  ISETP.GE.AND P6, PT, R22, UR4, PT ;  /* 0x0000000416007c0c */ /* 0x000fe2000bfc6270 */
        /* <DEDUP_REMOVED lines=9> */
.L_x_1167:
[----:B------:R-:W-:Y:S05]  /*e030*/  BSYNC B1 ;  /* 0x0000000000017941 */ /* 0x000fea0003800000 */
.L_x_1166:
[----:B------:R-:W-:Y:S04]  /*e040*/  BSSY B1, `(.L_x_1168) ;  /* 0x000001a000017945 */ /* 0x000fe80003800000 */
[----:B------:R-:W-:Y:S05]  /*e050*/  @P1 BRA `(.L_x_1169) ;  /* 0x0000000000601947 */ /* 0x000fea0003800000 */
[----:B--2--5:R-:W-:Y:S01]  /*e060*/  IADD3 R13, P0, R16, 0x40, RZ ;  /* 0x00000040100d7810 */ /* 0x024fe20007f1e0ff */
        /* <DEDUP_REMOVED lines=16> */
[----:B------:R-:W-:Y:S01]  /*e170*/  LEA R12, P0, R2, UR8, 0x1 ;  /* 0x00000008020c7c11 */ /* 0x000fe2000f8008ff */
[----:B------:R-:W-:-:S05]  /*e180*/  IMAD.IADD R3, R3, 0x1, R13 ;  /* 0x0000000103037824 */ /* 0x000fca00078e020d */
[----:B------:R-:W-:-:S05]  /*e190*/  LEA.HI.X R13, R2, UR9, R3, 0x1, P0 ;  /* 0x00000009020d7c11 */ /* 0x000fca00080f0c03 */
[----:B------:R3:W-:Y:S04]  /*e1a0*/  @!P1 STG.E.128 desc[UR60][R12.64], R8 ;  /* 0x000000080c009986 */ /* 0x0007e8000c101d3c */
[----:B------:R3:W-:Y:S04]  /*e1b0*/  @!P3 STG.E.128 desc[UR60][R12.64+0x80], R32 ;  /* 0x000080200c00b986 */ /* 0x0007e8000c101d3c */
[----:B------:R3:W-:Y:S04]  /*e1c0*/  @!P4 STG.E.128 desc[UR60][R12.64+0x100], R48 ;  /* 0x000100300c00c986 */ /* 0x0007e8000c101d3c */
[----:B------:R3:W-:Y:S02]  /*e1d0*/  @!P5 STG.E.128 desc[UR60][R12.64+0x180], R52 ;  /* 0x000180340c00d986 */ /* 0x0007e4000c101d3c */
.L_x_1169:
[----:B------:R-:W-:Y:S05]  /*e1e0*/  BSYNC B1 ;  /* 0x0000000000017941 */ /* 0x000fea0003800000 */
.L_x_1168:
[----:B------:R-:W-:Y:S05]  /*e1f0*/  @P2 BRA `(.L_x_1170) ;  /* 0x0000000c00802947 */ /* 0x000fea0003800000 */
[----:B---3-5:R-:W-:Y:S01]  /*e200*/  IADD3 R9, P0, R16, 0x60, RZ ;  /* 0x0000006010097810 */ /* 0x028fe20007f1e0ff */
[C---:B------:R-:W-:Y:S01]  /*e210*/  VIADD R0, R23.reuse, 0x40 ;  /* 0x0000004017007836 */ /* 0x040fe20000000000 */
[----:B------:R-:W-:Y:S01]  /*e220*/  ULDC UR4, c[0x0][0xa8c] ;  /* 0x0002a30000047ab9 */ /* 0x000fe20000000800 */
[----:B------:R-:W-:Y:S01]  /*e230*/  ULDC.64 UR8, c[0x0][0xad8] ;  /* 0x0002b60000087ab9 */ /* 0x000fe20000000a00 */
[----:B------:R-:W-:Y:S01]  /*e240*/  IMAD.MOV.U32 R2, RZ, RZ, R20 ;  /* 0x000000ffff027224 */ /* 0x000fe200078e0014 */
[----:B------:R-:W-:Y:S01]  /*e250*/  ISETP.GE.AND P1, PT, R23, UR4, PT ;  /* 0x0000000417007c0c */ /* 0x000fe2000bf26270 */
[----:B------:R-:W-:Y:S01]  /*e260*/  IMAD.X R16, RZ, RZ, R17, P0 ;  /* 0x000000ffff107224 */ /* 0x000fe200000e0611 */
[----:B------:R-:W-:Y:S01]  /*e270*/  ISETP.GE.AND P2, PT, R0, UR4, PT ;  /* 0x0000000400007c0c */ /* 0x000fe2000bf46270 */
[----:B------:R-:W-:Y:S02]  /*e280*/  IMAD.MOV.U32 R3, RZ, RZ, R79 ;  /* 0x000000ffff037224 */ /* 0x000fe400078e004f */
[----:B------:R-:W-:-:S02]  /*e290*/  IMAD R16, R16, UR8, RZ ;  /* 0x0000000810107c24 */ /* 0x000fc4000f8e02ff */
[----:B------:R-:W-:Y:S02]  /*e2a0*/  VIADD R0, R23, 0x80 ;  /* 0x0000008017007836 */ /* 0x000fe40000000000 */
        /* <DEDUP_REMOVED lines=13> */
[----:B------:R3:W-:Y:S01]  /*e380*/  STG.E.128 desc[UR60][R8.64+0x180], R44 ;  /* 0x0001802c08007986 */ /* 0x0007e2000c101d3c */
[----:B------:R-:W-:Y:S05]  /*e390*/  BRA `(.L_x_1170) ;  /* 0x0000000c00187947 */ /* 0x000fea0003800000 */
.L_x_1162:
[----:B------:R-:W-:Y:S01]  /*e3a0*/  R2UR UR7, R208 ;  /* 0x00000000d00772ca */ /* 0x000fe200000e0000 */
[----:B------:R-:W-:Y:S01]  /*e3b0*/  ULDC.64 UR8, c[0x0][0xbd8] ;  /* 0x0002f60000087ab9 */ /* 0x000fe20000000a00 */
[----:B------:R-:W-:Y:S01]  /*e3c0*/  IMAD.MOV.U32 R9, RZ, RZ, RZ ;  /* 0x000000ffff097224 */ /* 0x000fe200078e00ff */
[----:B------:R-:W-:Y:S01]  /*e3d0*/  UISETP.NE.U32.AND UP0, UPT, UR8, URZ, UPT ;  /* 0x0000003f0800728c */ /* 0x000fe2000bf05070 */
[----:B------:R-:W-:-:S03]  /*e3e0*/  R2UR UR4, R207 ;  /* 0x00000000cf0472ca */ /* 0x000fc600000e0000 */
[----:B------:R-:W-:-:S03]  /*e3f0*/  UISETP.NE.AND.EX UP0, UPT, UR9, URZ, UPT, UP0 ;  /* 0x0000003f0900728c */ /* 0x000fc6000bf05300 */
[----:B------:R-:W-:-:S03]  /*e400*/  ULDC.64 UR8, c[0x0][0xbd8] ;  /* 0x0002f60000087ab9 */ /* 0x000fc60000000a00 */
[----:B------:R-:W-:Y:S01]  /*e410*/  UIMAD.WIDE UR8, UR7, 0x4, UR8 ;  /* 0x00000004070878a5 */ /* 0x000fe2000f8e0208 */
[----:B------:R-:W0:Y:S01]  /*e420*/  LDC R7, c[0x0][0xa88] ;  /* 0x0002a200ff077b82 */ /* 0x000e220000000800 */
[----:B------:R-:W-:-:S04]  /*e430*/  PLOP3.LUT P1, PT, PT, PT, UP0, 0x80, 0x0 ;  /* 0x000000000000781c */ /* 0x000fc80003f2f008 */
[----:B------:R-:W-:Y:S02]  /*e440*/  IMAD.U32 R2, RZ, RZ, UR8 ;  /* 0x00000008ff027e24 */ /* 0x000fe4000f8e00ff */
[----:B------:R-:W-:Y:S01]  /*e450*/  IMAD.U32 R3, RZ, RZ, UR9 ;  /* 0x00000009ff037e24 */ /* 0x000fe2000f8e00ff */
[----:B------:R-:W-:Y:S02]  /*e460*/  ULDC.64 UR8, c[0x0][0xbe0] ;  /* 0x0002f80000087ab9 */ /* 0x000fe40000000a00 */
[----:B------:R-:W-:-:S04]  /*e470*/  UISETP.NE.U32.AND UP1, UPT, UR8, URZ, UPT ;  /* 0x0000003f0800728c */ /* 0x000fc8000bf25070 */
[----:B------:R-:W-:Y:S01]  /*e480*/  UISETP.NE.AND.EX UP1, UPT, UR9, URZ, UPT, UP1 ;  /* 0x0000003f0900728c */ /* 0x000fe2000bf25310 */
[----:B------:R1:W5:Y:S05]  /*e490*/  @P1 LDG.E R9, desc[UR60][R2.64] ;  /* 0x0000003c02091981 */ /* 0x00036a000c1e1900 */
[----:B------:R-:W-:-:S05]  /*e4a0*/  PLOP3.LUT P2, PT, PT, PT, UP1, 0x80, 0x0 ;  /* 0x000000000000781c */ /* 0x000fca0003f4f018 */
[----:B------:R-:W-:Y:S02]  /*e4b0*/  @UP1 ULDC.64 UR8, c[0x0][0xbe0] ;  /* 0x0002f80000081ab9 */ /* 0x000fe40000000a00 */
[----:B------:R-:W-:-:S06]  /*e4c0*/  @UP1 UIMAD.WIDE UR8, UR7, 0x4, UR8 ;  /* 0x00000004070818a5 */ /* 0x000fcc000f8e0208 */
[----:B------:R-:W-:Y:S02]  /*e4d0*/  IMAD.U32 R4, RZ, RZ, UR8 ;  /* 0x00000008ff047e24 */ /* 0x000fe4000f8e00ff */
[----:B------:R-:W-:-:S05]  /*e4e0*/  IMAD.U32 R5, RZ, RZ, UR9 ;  /* 0x00000009ff057e24 */ /* 0x000fca000f8e00ff */
[----:B0-----:R1:W5:Y:S01]  /*e4f0*/  @P2 LDG.E R7, desc[UR60][R4.64] ;  /* 0x0000003c04072981 */ /* 0x001362000c1e1900 */
[----:B------:R-:W-:Y:S01]  /*e500*/  USHF.R.S32.HI UR8, URZ, 0x1f, UR4 ;  /* 0x0000001f3f087899 */ /* 0x000fe20008011404 */
[----:B------:R-:W-:Y:S01]  /*e510*/  ISETP.GT.AND P0, PT, R215, 0x7f, PT ;  /* 0x0000007fd700780c */ /* 0x000fe20003f04270 */
[----:B------:R-:W-:-:S12]  /*e520*/  @P2 BRA `(.L_x_1171) ;  /* 0x0000000000102947 */ /* 0x000fd80003800000 */
[----:B------:R-:W-:Y:S05]  /*e530*/  @!P1 BRA `(.L_x_1171) ;  /* 0x00000000000c9947 */ /* 0x000fea0003800000 */
[----:B------:R-:W2:Y:S04]  /*e540*/  LDG.E R0, desc[UR60][R2.64] ;  /* 0x0000003c02007981 */ /* 0x000ea8000c1e1900 */
[----:B-----5:R-:W2:Y:S02]  /*e550*/  LDG.E R7, desc[UR60][R2.64+0x4] ;  /* 0x0000043c02077981 */ /* 0x020ea4000c1e1900 */
[----:B--2---:R-:W-:-:S07]  /*e560*/  IMAD.IADD R7, R7, 0x1, -R0 ;  /* 0x0000000107077824 */ /* 0x004fce00078e0a00 */
.L_x_1171:
[----:B------:R-:W-:Y:S01]  /*e570*/  R2UR UR7, R208 ;  /* 0x00000000d00772ca */ /* 0x000fe200000e0000 */
[----:B------:R-:W-:Y:S01]  /*e580*/  BSSY B1, `(.L_x_1172) ;  /* 0x0000020000017945 */ /* 0x000fe20003800000 */
[----:B------:R-:W-:Y:S02]  /*e590*/  SHF.R.S32.HI R8, RZ, 0x1f, R23 ;  /* 0x0000001fff087819 */ /* 0x000fe40000011417 */
[----:B-----5:R-:W-:-:S09]  /*e5a0*/  SHF.R.S32.HI R6, RZ, 0x1f, R9 ;  /* 0x0000001fff067819 */ /* 0x020fd20000011409 */
        /* <DEDUP_REMOVED lines=14> */
[----:B------:R-:W-:-:S07]  /*e690*/  LEA.HI.X.SX32 R3, R0, R6, 0x1, P0 ;  /* 0x0000000600037211 */ /* 0x000fce00000f0eff */
        /* <DEDUP_REMOVED lines=14> */
.L_x_1173:
[----:B------:R-:W-:Y:S05]  /*e780*/  BSYNC B1 ;  /* 0x0000000000017941 */ /* 0x000fea0003800000 */
.L_x_1172:
[----:B------:R-:W-:Y:S01]  /*e790*/  R2UR UR7, R207 ;  /* 0x00000000cf0772ca */ /* 0x000fe200000e0000 */
[----:B------:R-:W-:Y:S01]  /*e7a0*/  ULDC.64 UR12, c[0x0][0xaa0] ;  /* 0x0002a800000c7ab9 */ /* 0x000fe20000000a00 */
[----:B-1----:R-:W-:Y:S01]  /*e7b0*/  IMAD.MOV.U32 R2, RZ, RZ, R23 ;  /* 0x000000ffff027224 */ /* 0x002fe200078e0017 */
[----:B------:R-:W-:Y:S01]  /*e7c0*/  BSSY B1, `(.L_x_1174) ;  /* 0x0000033000017945 */ /* 0x000fe20003800000 */
[----:B0-----:R-:W-:Y:S02]  /*e7d0*/  IMAD.MOV.U32 R3, RZ, RZ, R8 ;  /* 0x000000ffff037224 */ /* 0x001fe400078e0008 */
[----:B------:R-:W-:Y:S02]  /*e7e0*/  IMAD R0, R6, UR12, RZ ;  /* 0x0000000c06007c24 */ /* 0x000fe4000f8e02ff */
[----:B------:R-:W-:-:S04]  /*e7f0*/  IMAD.WIDE.U32 R2, R9, UR12, R2 ;  /* 0x0000000c09027c25 */ /* 0x000fc8000f8e0002 */
[----:B------:R-:W-:Y:S01]  /*e800*/  IMAD R9, R9, UR13, R0 ;  /* 0x0000000d09097c24 */ /* 0x000fe2000f8e0200 */
[----:B------:R-:W-:Y:S01]  /*e810*/  ULDC.64 UR12, c[0x0][0xae0] ;  /* 0x0002b800000c7ab9 */ /* 0x000fe20000000a00 */
[----:B------:R-:W-:Y:S01]  /*e820*/  IMAD R11, R206, -0x80, R7 ;  /* 0xffffff80ce0b7824 */ /* 0x000fe200078e0207 */
[----:B------:R-:W-:Y:S01]  /*e830*/  UIMAD UR4, UR8, UR12, URZ ;  /* 0x0000000c080472a4 */ /* 0x000fe2000f8e023f */
[----:B------:R-:W-:Y:S01]  /*e840*/  IMAD.IADD R3, R3, 0x1, R9 ;  /* 0x0000000103037824 */ /* 0x000fe200078e0209 */
[----:B------:R-:W-:Y:S01]  /*e850*/  SHF.R.S32.HI R7, RZ, 0x1f, R204 ;  /* 0x0000001fff077819 */ /* 0x000fe200000114cc */
[----:B------:R-:W-:Y:S01]  /*e860*/  IMAD.U32 R5, RZ, RZ, UR12 ;  /* 0x0000000cff057e24 */ /* 0x000fe2000f8e00ff */
[----:B------:R-:W-:Y:S01]  /*e870*/  UIMAD UR4, UR7, UR13, UR4 ;  /* 0x0000000d070472a4 */ /* 0x000fe2000f8e0204 */
[C---:B------:R-:W-:Y:S01]  /*e880*/  ISETP.GE.AND P2, PT, R204.reuse, R11, PT ;  /* 0x0000000bcc00720c */ /* 0x040fe20003f46270 */
[----:B------:R-:W-:Y:S01]  /*e890*/  VIADD R4, R204, 0x40 ;  /* 0x00000040cc047836 */ /* 0x000fe20000000000 */
[----:B------:R-:W-:Y:S01]  /*e8a0*/  ULDC.64 UR12, c[0x0][0xae8] ;  /* 0x0002ba00000c7ab9 */ /* 0x000fe20000000a00 */
[----:B------:R-:W-:-:S03]  /*e8b0*/  IMAD.WIDE.U32 R2, R5, UR7, R2 ;  /* 0x0000000705027c25 */ /* 0x000fc6000f8e0002 */
[-C--:B------:R-:W-:Y:S01]  /*e8c0*/  ISETP.GE.AND P0, PT, R4, R11.reuse, PT ;  /* 0x0000000b0400720c */ /* 0x080fe20003f06270 */
[----:B------:R-:W-:Y:S01]  /*e8d0*/  VIADD R3, R3, UR4 ;  /* 0x0000000403037c36 */ /* 0x000fe20008000000 */
[----:B------:R-:W-:Y:S02]  /*e8e0*/  UIMAD UR4, UR9, UR12, URZ ;  /* 0x0000000c090472a4 */ /* 0x000fe4000f8e023f */
[----:B------:R-:W-:Y:S02]  /*e8f0*/  IMAD.U32 R5, RZ, RZ, UR12 ;  /* 0x0000000cff057e24 */ /* 0x000fe4000f8e00ff */
[----:B------:R-:W-:Y:S01]  /*e900*/  VIADD R0, R204, 0x20 ;  /* 0x00000020cc007836 */ /* 0x000fe20000000000 */
[----:B------:R-:W-:Y:S02]  /*e910*/  UIMAD UR4, UR10, UR13, UR4 ;  /* 0x0000000d0a0472a4 */ /* 0x000fe4000f8e0204 */
[----:B------:R-:W-:Y:S02]  /*e920*/  IMAD.WIDE.U32 R4, R5, UR10, R2 ;  /* 0x0000000a05047c25 */ /* 0x000fe4000f8e0002 */
[----:B------:R-:W-:-:S02]  /*e930*/  ISETP.GE.AND P1, PT, R0, R11, PT ;  /* 0x0000000b0000720c */ /* 0x000fc40003f26270 */
[----:B------:R-:W-:Y:S02]  /*e940*/  IMAD.MOV.U32 R6, RZ, RZ, R204 ;  /* 0x000000ffff067224 */ /* 0x000fe400078e00cc */
[----:B------:R-:W-:Y:S02]  /*e950*/  VIADD R13, R5, UR4 ;  /* 0x00000004050d7c36 */ /* 0x000fe40008000000 */
[----:B------:R-:W-:-:S04]  /*e960*/  IMAD.WIDE R6, R206, 0x80, R6 ;  /* 0x00000080ce067825 */ /* 0x000fc800078e0206 */
[----:B------:R-:W-:Y:S01]  /*e970*/  VIADD R0, R204, 0x60 ;  /* 0x00000060cc007836 */ /* 0x000fe20000000000 */
[----:B------:R-:W-:Y:S06]  /*e980*/  @P2 BRA `(.L_x_1175) ;  /* 0x0000000000582947 */ /* 0x000fec0003800000 */
[C---:B------:R-:W-:Y:S01]  /*e990*/  VIADD R2, R23.reuse, 0x40 ;  /* 0x0000004017027836 */ /* 0x040fe20000000000 */
[----:B------:R-:W-:Y:S01]  /*e9a0*/  ULDC UR4, c[0x0][0xa8c] ;  /* 0x0002a30000047ab9 */ /* 0x000fe20000000800 */
[C---:B------:R-:W-:Y:S01]  /*e9b0*/  VIADD R3, R23.reuse, 0x80 ;  /* 0x0000008017037836 */ /* 0x040fe20000000000 */
        /* <DEDUP_REMOVED lines=9> */
[----:B------:R-:W-:-:S02]  /*ea50*/  IMAD R9, R6, UR9, R9 ;  /* 0x0000000906097c24 */ /* 0x000fc4000f8e0209 */
        /* <DEDUP_REMOVED lines=9> */
.L_x_1175:
[----:B------:R-:W-:Y:S05]  /*eaf0*/  BSYNC B1 ;  /* 0x0000000000017941 */ /* 0x000fea0003800000 */
.L_x_1174:
[----:B------:R-:W-:Y:S01]  /*eb00*/  BSSY B1, `(.L_x_1176) ;  /* 0x000001b000017945 */ /* 0x000fe20003800000 */
[----:B------:R-:W-:-:S03]  /*eb10*/  ISETP.GE.AND P2, PT, R0, R11, PT ;  /* 0x0000000b0000720c */ /* 0x000fc60003f46270 */
[----:B------:R-:W-:Y:S10]  /*eb20*/  @P1 BRA `(.L_x_1177) ;  /* 0x0000000000601947 */ /* 0x000ff40003800000 */
        /* <DEDUP_REMOVED lines=24> */
.L_x_1177:
[----:B------:R-:W-:Y:S05]  /*ecb0*/  BSYNC B1 ;  /* 0x0000000000017941 */ /* 0x000fea0003800000 */
.L_x_1176:
        /* <DEDUP_REMOVED lines=26> */
.L_x_1179:
[----:B------:R-:W-:Y:S05]  /*ee60*/  BSYNC B1 ;  /* 0x0000000000017941 */ /* 0x000fea0003800000 */
.L_x_1178:
[----:B------:R-:W-:Y:S05]  /*ee70*/  @P2 BRA `(.L_x_1170) ;  /* 0x0000000000602947 */ /* 0x000fea0003800000 */
[----:B------:R-:W-:Y:S01]  /*ee80*/  IADD3 R5, P0, R6, 0x60, RZ ;  /* 0x0000006006057810 */ /* 0x000fe20007f1e0ff */
[C---:B------:R-:W-:Y:S01]  /*ee90*/  VIADD R0, R23.reuse, 0x40 ;  /* 0x0000004017007836 */ /* 0x040fe20000000000 */
[----:B------:R-:W-:Y:S01]  /*eea0*/  ULDC UR4, c[0x0][0xa8c] ;  /* 0x0002a30000047ab9 */ /* 0x000fe20000000800 */
[----:B------:R-:W-:Y:S01]  /*eeb0*/  ULDC.64 UR8, c[0x0][0xad8] ;  /* 0x0002b60000087ab9 */ /* 0x000fe20000000a00 */
[----:B------:R-:W-:Y:S01]  /*eec0*/  IMAD.MOV.U32 R2, RZ, RZ, R4 ;  /* 0x000000ffff027224 */ /* 0x000fe200078e0004 */
[C---:B------:R-:W-:Y:S01]  /*eed0*/  ISETP.GE.AND P1, PT, R23.reuse, UR4, PT ;  /* 0x0000000417007c0c */ /* 0x040fe2000bf26270 */
[----:B------:R-:W-:Y:S01]  /*eee0*/  IMAD.X R6, RZ, RZ, R7, P0 ;  /* 0x000000ffff067224 */ /* 0x000fe200000e0607 */
[----:B------:R-:W-:Y:S01]  /*eef0*/  ISETP.GE.AND P2, PT, R0, UR4, PT ;  /* 0x0000000400007c0c */ /* 0x000fe2000bf46270 */
[----:B------:R-:W-:Y:S02]  /*ef00*/  IMAD.MOV.U32 R3, RZ, RZ, R13 ;  /* 0x000000ffff037224 */ /* 0x000fe400078e000d */
        /* <DEDUP_REMOVED lines=15> */
.L_x_1170:
[----:B------:R-:W-:Y:S05]  /*f000*/  BSYNC B0 ;  /* 0x0000000000007941 */ /* 0x000fea0003800000 */
.L_x_1161:
[----:B------:R-:W-:Y:S02]  /*f010*/  ULDC UR4, c[0x0][0xc14] ;  /* 0x0003050000047ab9 */ /* 0x000fe40000000800 */
[----:B------:R-:W-:-:S06]  /*f020*/  UISETP.GE.AND UP0, UPT, UR5, UR4, UPT ;  /* 0x000000040500728c */ /* 0x000fcc000bf06270 */
[----:B------:R-:W-:-:S13]  /*f030*/  PLOP3.LUT P0, PT, PT, PT, UP0, 0x80, 0x0 ;  /* 0x000000000000781c */ /* 0x000fda0003f0f008 */
[----:B------:R-:W-:Y:S05]  /*f040*/  @!P0 BRA `(.L_x_1180) ;  /* 0xffffff1c005c8947 */ /* 0x000fea000383ffff */
[----:B------:R-:W-:Y:S05]  /*f050*/  EXIT ;  /* 0x000000000000794d */ /* 0x000fea0003800000 */
.L_x_1079:
        /* <DEDUP_REMOVED lines=10> */
[----:B------:R-:W1:Y:S01]  /*f100*/  S2UR UR6, SR_CTAID.X ;  /* 0x00000000000679c3 */ /* 0x000e620000002500 */
        /* <DEDUP_REMOVED lines=9> */
[----:B------:R-:W-:Y:S01]  /*f1a0*/  IMAD.MOV.U32 R16, RZ, RZ, RZ ;  /* 0x000000ffff107224 */ /* 0x000fe200078e00ff */
[----:B------:R-:W-:Y:S02]  /*f1b0*/  ISETP.GE.U32.AND P0, PT, R7, 0x2, PT ;  /* 0x000000020700780c */ /* 0x000fe40003f06070 */
[----:B------:R-:W-:-:S09]  /*f1c0*/  LOP3.LUT R0, R0, 0xfffffffe, RZ, 0xc0, !PT ;  /* 0xfffffffe00007812 */ /* 0x000fd200078ec0ff */
[----:B------:R-:W-:-:S04]  /*f1d0*/  @P1 LOP3.LUT R0, R0, 0x1, RZ, 0xfc, !PT ;  /* 0x0000000100001812 */ /* 0x000fc800078efcff */
[----:B------:R-:W-:-:S04]  /*f1e0*/  LOP3.LUT R0, R0, 0xffffffef, RZ, 0xc0, !PT ;  /* 0xffffffef00007812 */ /* 0x000fc800078ec0ff */
[----:B------:R-:W-:-:S04]  /*f1f0*/  @P0 LOP3.LUT R0, R0, 0x10, RZ, 0xfc, !PT ;  /* 0x0000001000000812 */ /* 0x000fc800078efcff */
[----:B------:R-:W-:Y:S01]  /*f200*/  LOP3.LUT R0, R0, 0xfffffff7, RZ, 0xc0, !PT ;  /* 0xfffffff700007812 */ /* 0x000fe200078ec0ff */
[----:B--2---:R-:W0:Y:S02]  /*f210*/  SHFL.UP PT, R4, R10, 0x1, RZ ;  /* 0x042000000a047989 */ /* 0x004e2400000e00ff */
[----:B0-----:R-:W-:-:S05]  /*f220*/  SEL R5, R4, RZ, P1 ;  /* 0x000000ff04057207 */ /* 0x001fca0000800000 */
[----:B------:R-:W-:-:S05]  /*f230*/  IMAD.IADD R5, R10, 0x1, R5 ;  /* 0x000000010a057824 */ /* 0x000fca00078e0205 */
[----:B------:R-:W0:Y:S02]  /*f240*/  SHFL.UP PT, R4, R5, 0x2, RZ ;  /* 0x0440000005047989 */ /* 0x000e2400000e00ff */
[----:B0-----:R-:W-:Y:S02]  /*f250*/  SEL R4, R4, RZ, P0 ;  /* 0x000000ff04047207 */ /* 0x001fe40000000000 */
[----:B------:R-:W-:-:S03]  /*f260*/  ISETP.GE.U32.AND P0, PT, R7, 0x4, PT ;  /* 0x000000040700780c */ /* 0x000fc60003f06070 */
[----:B------:R-:W-:-:S05]  /*f270*/  IMAD.IADD R4, R5, 0x1, R4 ;  /* 0x0000000105047824 */ /* 0x000fca00078e0204 */
[----:B------:R-:W0:Y:S05]  /*f280*/  SHFL.UP PT, R6, R4, 0x4, RZ ;  /* 0x0480000004067989 */ /* 0x000e2a00000e00ff */
[----:B------:R-:W-:-:S04]  /*f290*/  @P0 LOP3.LUT R0, R0, 0x8, RZ, 0xfc, !PT ;  /* 0x0000000800000812 */ /* 0x000fc800078efcff */
[----:B------:R-:W-:Y:S02]  /*f2a0*/  LOP3.LUT R0, R0, 0xfffffffb, RZ, 0xc0, !PT ;  /* 0xfffffffb00007812 */ /* 0x000fe400078ec0ff */
[----:B0-----:R-:W-:Y:S01]  /*f2b0*/  SEL R3, R6, RZ, P0 ;  /* 0x000000ff06037207 */ /* 0x001fe20000000000 */
[----:B------:R-:W-:Y:S01]  /*f2c0*/  IMAD.MOV.U32 R6, RZ, RZ, RZ ;  /* 0x000000ffff067224 */ /* 0x000fe200078e00ff */
[----:B------:R-:W-:-:S03]  /*f2d0*/  ISETP.GE.U32.AND P0, PT, R7, 0x8, PT ;  /* 0x000000080700780c */ /* 0x000fc60003f06070 */
[----:B------:R-:W-:-:S05]  /*f2e0*/  IMAD.IADD R3, R4, 0x1, R3 ;  /* 0x0000000104037824 */ /* 0x000fca00078e0203 */
[----:B------:R-:W0:Y:S05]  /*f2f0*/  SHFL.UP PT, R2, R3, 0x8, RZ ;  /* 0x0500000003027989 */ /* 0x000e2a00000e00ff */
[----:B------:R-:W-:-:S04]  /*f300*/  @P0 LOP3.LUT R0, R0, 0x4, RZ, 0xfc, !PT ;  /* 0x0000000400000812 */ /* 0x000fc800078efcff */
[----:B------:R-:W-:Y:S02]  /*f310*/  LOP3.LUT R0, R0, 0xfffffffd, RZ, 0xc0, !PT ;  /* 0xfffffffd00007812 */ /* 0x000fe400078ec0ff */
[----:B0-----:R-:W-:Y:S02]  /*f320*/  SEL R2, R2, RZ, P0 ;  /* 0x000000ff02027207 */ /* 0x001fe40000000000 */
[----:B------:R-:W-:-:S03]  /*f330*/  ISETP.GE.U32.AND P0, PT, R7, 0x10, PT ;  /* 0x000000100700780c */ /* 0x000fc60003f06070 */
[----:B------:R-:W-:-:S05]  /*f340*/  IMAD.IADD R2, R3, 0x1, R2 ;  /* 0x0000000103027824 */ /* 0x000fca00078e0202 */
[----:B------:R-:W0:Y:S05]  /*f350*/  SHFL.UP PT, R5, R2, 0x10, RZ ;  /* 0x0600000002057989 */ /* 0x000e2a00000e00ff */
[----:B------:R-:W-:Y:S02]  /*f360*/  @P0 LOP3.LUT R0, R0, 0x2, RZ, 0xfc, !PT ;  /* 0x0000000200000812 */ /* 0x000fe400078efcff */
[----:B0-----:R-:W-:-:S05]  /*f370*/  SEL R5, R5, RZ, P0 ;  /* 0x000000ff05057207 */ /* 0x001fca0000000000 */
[----:B------:R-:W-:-:S05]  /*f380*/  IMAD.IADD R4, R2, 0x1, R5 ;  /* 0x0000000102047824 */ /* 0x000fca00078e0205 */
[----:B------:R-:W0:Y:S02]  /*f390*/  SHFL.IDX PT, R5, R4, 0x1f, 0x1f ;  /* 0x03e01f0004057f89 */ /* 0x000e2400000e0000 */
[----:B0-----:R-:W-:-:S04]  /*f3a0*/  IMAD R5, R5, UR4, RZ ;  /* 0x0000000405057c24 */ /* 0x001fc8000f8e02ff */
[----:B------:R-:W-:Y:S01]  /*f3b0*/  IMAD.MOV.U32 R2, RZ, RZ, R5 ;  /* 0x000000ffff027224 */ /* 0x000fe200078e0005 */
[----:B-1----:R-:W-:-:S13]  /*f3c0*/  ISETP.GT.AND P0, PT, R5, UR6, PT ;  /* 0x0000000605007c0c */ /* 0x002fda000bf04270 */
[----:B------:R-:W-:Y:S05]  /*f3d0*/  @P0 BRA `(.L_x_1181) ;  /* 0x0000000000b80947 */ /* 0x000fea0003800000 */
[----:B------:R-:W-:Y:S01]  /*f3e0*/  IMAD.MOV.U32 R5, RZ, RZ, R2 ;  /* 0x000000ffff057224 */ /* 0x000fe200078e0002 */
[----:B------:R-:W-:Y:S01]  /*f3f0*/  ULDC UR5, c[0x0][0xc14] ;  /* 0x0003050000057ab9 */ /* 0x000fe20000000800 */
[----:B------:R-:W-:Y:S01]  /*f400*/  IMAD.MOV.U32 R6, RZ, RZ, RZ ;  /* 0x000000ffff067224 */ /* 0x000fe200078e00ff */
[----:B------:R-:W-:Y:S01]  /*f410*/  ULDC UR7, c[0x0][0xc14] ;  /* 0x0003050000077ab9 */ /* 0x000fe20000000800 */
[----:B------:R-:W-:-:S05]  /*f420*/  ULDC UR4, c[0x0][0xc10] ;  /* 0x0003040000047ab9 */ /* 0x000fca0000000800 */
.L_x_1185:
[----:B------:R-:W-:Y:S02]  /*f430*/  VIADD R6, R6, 0x1f ;  /* 0x0000001f06067836 */ /* 0x000fe40000000000 */
[----:B------:R-:W-:-:S03]  /*f440*/  IMAD.U32 R19, RZ, RZ, UR7 ;  /* 0x00000007ff137e24 */ /* 0x000fc6000f8e00ff */
[----:B------:R-:W-:-:S13]  /*f450*/  ISETP.GE.AND P0, PT, R6, UR5, PT ;  /* 0x0000000506007c0c */ /* 0x000fda000bf06270 */
[----:B------:R-:W-:Y:S05]  /*f460*/  @P0 BRA `(.L_x_1182) ;  /* 0x0000000400c40947 */ /* 0x000fea0003800000 */
[----:B------:R-:W0:Y:S01]  /*f470*/  S2R R2, SR_TID.X ;  /* 0x0000000000027919 */ /* 0x000e220000002100 */
[----:B------:R-:W-:Y:S01]  /*f480*/  BSSY B0, `(.L_x_1183) ;  /* 0x000000a000007945 */ /* 0x000fe20003800000 */
[----:B------:R-:W-:Y:S01]  /*f490*/  IMAD.MOV.U32 R10, RZ, RZ, RZ ;  /* 0x000000ffff0a7224 */ /* 0x000fe200078e00ff */
[----:B0-----:R-:W-:-:S04]  /*f4a0*/  LOP3.LUT R8, R2, 0x1f, RZ, 0xc0, !PT ;  /* 0x0000001f02087812 */ /* 0x001fc800078ec0ff */
[C---:B------:R-:W-:Y:S01]  /*f4b0*/  ISETP.NE.AND P1, PT, R8.reuse, 0x1f, PT ;  /* 0x0000001f0800780c */ /* 0x040fe20003f25270 */
[----:B------:R-:W-:-:S05]  /*f4c0*/  IMAD.IADD R7, R8, 0x1, R6 ;  /* 0x0000000108077824 */ /* 0x000fca00078e0206 */
[----:B------:R-:W-:-:S13]  /*f4d0*/  ISETP.GE.OR P0, PT, R7, UR5, !P1 ;  /* 0x0000000507007c0c */ /* 0x000fda000cf06670 */
[----:B------:R-:W-:Y:S05]  /*f4e0*/  @P0 BRA `(.L_x_1184) ;  /* 0x00000000000c0947 */ /* 0x000fea0003800000 */
[----:B------:R-:W0:Y:S02]  /*f4f0*/  LDC.64 R2, c[0x0][0xc58] ;  /* 0x00031600ff027b82 */ /* 0x000e240000000a00 */
[----:B0-----:R-:W-:-:S05]  /*f500*/  IMAD.WIDE R2, R7, 0x4, R2 ;  /* 0x0000000407027825 */ /* 0x001fca00078e0202 */
[----:B------:R0:W5:Y:S02]  /*f510*/  LDG.E R10, desc[UR60][R2.64] ;  /* 0x0000003c020a7981 */ /* 0x000164000c1e1900 */
.L_x_1184:
[----:B------:R-:W-:Y:S05]  /*f520*/  BSYNC B0 ;  /* 0x0000000000007941 */ /* 0x000fea0003800000 */
.L_x_1183:
        /* <DEDUP_REMOVED lines=25> */
.L_x_1181:
[----:B------:R-:W-:-:S04]  /*f6c0*/  IMAD.IADD R7, R5, 0x1, -R2 ;  /* 0x0000000105077824 */ /* 0x000fc800078e0a02 */
[----:B------:R-:W-:-:S05]  /*f6d0*/  IMAD R2, R4, UR4, R7 ;  /* 0x0000000404027c24 */ /* 0x000fca000f8e0207 */
[----:B------:R-:W-:Y:S02]  /*f6e0*/  ISETP.GT.AND P0, PT, R2, UR6, PT ;  /* 0x0000000602007c0c */ /* 0x000fe4000bf04270 */
[----:B------:R-:W0:Y:S11]  /*f6f0*/  LDC.64 R2, c[0x0][0xc68] ;  /* 0x00031a00ff027b82 */ /* 0x000e360000000a00 */
[----:B------:R-:W-:-:S04]  /*f700*/  VOTE.ANY R9, PT, !P0 ;  /* 0x0000000000097806 */ /* 0x000fc800040e0100 */
[----:B------:R-:W1:Y:S02]  /*f710*/  POPC R5, R9 ;  /* 0x0000000900057309 */ /* 0x000e640000000000 */
[----:B-1----:R-:W-:-:S04]  /*f720*/  IMAD.IADD R19, R5, 0x1, R6 ;  /* 0x0000000105137824 */ /* 0x002fc800078e0206 */
[----:B0-----:R-:W-:-:S05]  /*f730*/  IMAD.WIDE R2, R19, 0x4, R2 ;  /* 0x0000000413027825 */ /* 0x001fca00078e0202 */
[----:B------:R-:W2:Y:S01]  /*f740*/  LDG.E R8, desc[UR60][R2.64] ;  /* 0x0000003c02087981 */ /* 0x000ea2000c1e1900 */
[----:B------:R-:W-:-:S03]  /*f750*/  ISETP.NE.AND P0, PT, R9, RZ, PT ;  /* 0x000000ff0900720c */ /* 0x000fc60003f05270 */
[----:B------:R-:W2:Y:S02]  /*f760*/  SHFL.IDX PT, R17, R10, R5, 0x1f ;  /* 0x00001f050a117589 */ /* 0x000ea400000e0000 */
[----:B--2---:R-:W-:-:S05]  /*f770*/  IMAD R6, R17, R8, RZ ;  /* 0x0000000811067224 */ /* 0x004fca00078e02ff */
[----:B------:R-:W-:-:S04]  /*f780*/  IABS R11, R6 ;  /* 0x00000006000b7213 */ /* 0x000fc80000000000 */
[----:B------:R-:W0:Y:S08]  /*f790*/  I2F.RP R12, R11 ;  /* 0x0000000b000c7306 */ /* 0x000e300000209400 */
[----:B0-----:R-:W0:Y:S02]  /*f7a0*/  MUFU.RCP R12, R12 ;  /* 0x0000000c000c7308 */ /* 0x001e240000001000 */
[----:B0-----:R-:W-:-:S06]  /*f7b0*/  VIADD R13, R12, 0xffffffe ;  /* 0x0ffffffe0c0d7836 */ /* 0x001fcc0000000000 */
[----:B------:R0:W1:Y:S01]  /*f7c0*/  F2I.FTZ.U32.TRUNC.NTZ R3, R13 ;  /* 0x0000000d00037305 */ /* 0x000062000021f000 */
[----:B------:R-:W-:Y:S05]  /*f7d0*/  @!P0 BRA `(.L_x_1186) ;  /* 0x0000000000088947 */ /* 0x000fea0003800000 */
[----:B------:R-:W-:-:S05]  /*f7e0*/  VIADD R5, R5, 0xffffffff ;  /* 0xffffffff05057836 */ /* 0x000fca0000000000 */
[----:B------:R2:W3:Y:S02]  /*f7f0*/  SHFL.IDX PT, R16, R4, R5, 0x1f ;  /* 0x00001f0504107589 */ /* 0x0004e400000e0000 */
.L_x_1186:
[----:B-1----:R-:W-:Y:S01]  /*f800*/  IMAD.MOV R2, RZ, RZ, -R3 ;  /* 0x000000ffff027224 */ /* 0x002fe200078e0a03 */
[----:B--2---:R-:W-:Y:S01]  /*f810*/  IABS R4, R6 ;  /* 0x0000000600047213 */ /* 0x004fe20000000000 */
[----:B---3--:R-:W-:Y:S02]  /*f820*/  IMAD R16, R16, UR4, R7 ;  /* 0x0000000410107c24 */ /* 0x008fe4000f8e0207 */
[----:B------:R-:W-:Y:S02]  /*f830*/  IMAD R5, R2, R11, RZ ;  /* 0x0000000b02057224 */ /* 0x000fe400078e02ff */
[----:B------:R-:W-:Y:S02]  /*f840*/  IMAD.MOV.U32 R2, RZ, RZ, RZ ;  /* 0x000000ffff027224 */ /* 0x000fe400078e00ff */
[----:B------:R-:W-:Y:S02]  /*f850*/  IMAD.MOV R4, RZ, RZ, -R4 ;  /* 0x000000ffff047224 */ /* 0x000fe400078e0a04 */
[----:B------:R-:W-:Y:S01]  /*f860*/  IMAD.HI.U32 R2, R3, R5, R2 ;  /* 0x0000000503027227 */ /* 0x000fe200078e0002 */
[----:B------:R-:W-:-:S04]  /*f870*/  IADD3 R5, -R16, UR6, RZ ;  /* 0x0000000610057c10 */ /* 0x000fc8000fffe1ff */
        /* <DEDUP_REMOVED lines=13> */
[----:B------:R-:W-:Y:S02]  /*f950*/  IMAD R4, R8, R9, RZ ;  /* 0x0000000908047224 */ /* 0x000fe400078e02ff */
[----:B------:R-:W-:Y:S02]  /*f960*/  IMAD.MOV R9, RZ, RZ, -R9 ;  /* 0x000000ffff097224 */ /* 0x000fe400078e0a09 */
[----:B------:R-:W-:Y:S02]  /*f970*/  IMAD.MOV R3, RZ, RZ, -R4 ;  /* 0x000000ffff037224 */ /* 0x000fe400078e0a04 */
[----:B------:R-:W-:-:S03]  /*f980*/  IMAD R5, R6, R9, R5 ;  /* 0x0000000906057224 */ /* 0x000fc600078e0205 */
[----:B------:R-:W-:Y:S01]  /*f990*/  VIADDMNMX R8, R3, UR4, R8, PT ;  /* 0x0000000403087c46 */ /* 0x000fe2000b800108 */
[----:B------:R-:W-:-:S03]  /*f9a0*/  IMAD.IADD R4, R5, 0x1, R4 ;  /* 0x0000000105047824 */ /* 0x000fc600078e0204 */
[----:B------:R-:W-:-:S04]  /*f9b0*/  IABS R7, R8 ;  /* 0x0000000800077213 */ /* 0x000fc80000000000 */
[----:B------:R-:W1:Y:S08]  /*f9c0*/  I2F.RP R10, R7 ;  /* 0x00000007000a7306 */ /* 0x000e700000209400 */
[----:B-1----:R-:W1:Y:S02]  /*f9d0*/  MUFU.RCP R10, R10 ;  /* 0x0000000a000a7308 */ /* 0x002e640000001000 */
[----:B-1----:R-:W-:-:S06]  /*f9e0*/  VIADD R2, R10, 0xffffffe ;  /* 0x0ffffffe0a027836 */ /* 0x002fcc0000000000 */
[----:B------:R1:W2:Y:S02]  /*f9f0*/  F2I.FTZ.U32.TRUNC.NTZ R3, R2 ;  /* 0x0000000200037305 */ /* 0x0002a4000021f000 */
[----:B-1----:R-:W-:Y:S02]  /*fa00*/  IMAD.MOV.U32 R2, RZ, RZ, RZ ;  /* 0x000000ffff027224 */ /* 0x002fe400078e00ff */
[----:B--2---:R-:W-:-:S04]  /*fa10*/  IMAD.MOV R6, RZ, RZ, -R3 ;  /* 0x000000ffff067224 */ /* 0x004fc800078e0a03 */
[----:B------:R-:W-:Y:S01]  /*fa20*/  IMAD R9, R6, R7, RZ ;  /* 0x0000000706097224 */ /* 0x000fe200078e02ff */
[----:B------:R-:W-:-:S03]  /*fa30*/  IABS R6, R5 ;  /* 0x0000000500067213 */ /* 0x000fc60000000000 */
[----:B------:R-:W-:Y:S01]  /*fa40*/  IMAD.HI.U32 R3, R3, R9, R2 ;  /* 0x0000000903037227 */ /* 0x000fe200078e0002 */
[----:B------:R-:W-:-:S05]  /*fa50*/  IABS R9, R8 ;  /* 0x0000000800097213 */ /* 0x000fca0000000000 */
        /* <DEDUP_REMOVED lines=12> */
[----:B------:R-:W-:Y:S01]  /*fb20*/  @!P0 LOP3.LUT R3, RZ, R8, RZ, 0x33, !PT ;  /* 0x00000008ff038212 */ /* 0x000fe200078e33ff */
[----:B------:R-:W-:-:S03]  /*fb30*/  IMAD.MOV R8, RZ, RZ, -R8 ;  /* 0x000000ffff087224 */ /* 0x000fc600078e0a08 */
[----:B------:R-:W-:Y:S01]  /*fb40*/  LOP3.LUT R2, RZ, R3, RZ, 0x33, !PT ;  /* 0x00000003ff027212 */ /* 0x000fe200078e33ff */
[----:B------:R-:W-:-:S04]  /*fb50*/  IMAD R18, R3, R8, R4 ;  /* 0x0000000803127224 */ /* 0x000fc800078e0204 */
[----:B------:R-:W-:Y:S01]  /*fb60*/  IMAD.IADD R17, R17, 0x1, R2 ;  /* 0x0000000111117824 */ /* 0x000fe200078e0202 */
[----:B------:R-:W-:Y:S06]  /*fb70*/  BRA `(.L_x_1187) ;  /* 0x00000000000c7947 */ /* 0x000fec0003800000 */
.L_x_1182:
[----:B------:R-:W-:Y:S02]  /*fb80*/  IMAD.MOV.U32 R17, RZ, RZ, RZ ;  /* 0x000000ffff117224 */ /* 0x000fe400078e00ff */
[----:B------:R-:W-:Y:S02]  /*fb90*/  IMAD.U32 R16, RZ, RZ, UR6 ;  /* 0x00000006ff107e24 */ /* 0x000fe4000f8e00ff */
[----:B------:R-:W-:-:S07]  /*fba0*/  IMAD.MOV.U32 R18, RZ, RZ, RZ ;  /* 0x000000ffff127224 */ /* 0x000fce00078e00ff */
.L_x_1187:
[----:B------:R-:W1:Y:S01]  /*fbb0*/  S2R R2, SR_TID.X ;  /* 0x0000000000027919 */ /* 0x000e620000002100 */
[----:B------:R-:W-:Y:S01]  /*fbc0*/  STL [R1], RZ ;  /* 0x000000ff01007387 */ /* 0x000fe20000100800 */
[----:B-1----:R-:W-:-:S04]  /*fbd0*/  LOP3.LUT R2, R2, 0x1f, RZ, 0xc0, !PT ;  /* 0x0000001f02027812 */ /* 0x002fc800078ec0ff */
[----:B------:R-:W-:-:S13]  /*fbe0*/  ISETP.NE.AND P0, PT, R2, RZ, PT ;  /* 0x000000ff0200720c */ /* 0x000fda0003f05270 */
[----:B------:R-:W1:Y:S01]  /*fbf0*/  @!P0 S2R R3, SR_CgaCtaId ;  /* 0x0000000000038919 */ /* 0x000e620000008800 */
[----:B------:R-:W-:-:S04]  /*fc00*/  @!P0 MOV R0, 0x400 ;  /* 0x0000040000008802 */ /* 0x000fc80000000f00 */
[----:B-1----:R-:W-:-:S05]  /*fc10*/  @!P0 LEA R0, R3, R0, 0x18 ;  /* 0x0000000003008211 */ /* 0x002fca00078ec0ff */
[----:B------:R1:W-:Y:S01]  /*fc20*/  @!P0 STS.128 [R0+0x308d0], R16 ;  /* 0x0308d01000008388 */ /* 0x0003e20000000c00 */
[----:B------:R-:W-:Y:S06]  /*fc30*/  BAR.ARV 0x5, 0x120 ;  /* 0x0144800000007b1d */ /* 0x000fec0000002000 */
[----:B------:R-:W-:Y:S01]  /*fc40*/  ISETP.GE.AND P0, PT, R19, UR5, PT ;  /* 0x0000000513007c0c */ /* 0x000fe2000bf06270 */
[----:B-1----:R-:W-:-:S05]  /*fc50*/  IMAD.MOV.U32 R0, RZ, RZ, 0x1 ;  /* 0x00000001ff007424 */ /* 0x002fca00078e00ff */
[----:B------:R1:W-:Y:S04]  /*fc60*/  STL [R1+0x8], R0 ;  /* 0x0000080001007387 */ /* 0x0003e80000100800 */
[----:B------:R1:W-:Y:S03]  /*fc70*/  STL [R1+0x18], RZ ;  /* 0x000018ff01007387 */ /* 0x0003e60000100800 */
[----:B------:R-:W-:Y:S05]  /*fc80*/  @P0 BRA `(.L_x_1188) ;  /* 0x00000048004c0947 */ /* 0x000fea0003800000 */
[----:B-1----:R-:W-:Y:S01]  /*fc90*/  IMAD.MOV.U32 R0, RZ, RZ, 0x1 ;  /* 0x00000001ff007424 */ /* 0x002fe200078e00ff */
[----:B------:R1:W-:Y:S01]  /*fca0*/  STL [R1+0x18], RZ ;  /* 0x000018ff01007387 */ /* 0x0003e20000100800 */
[----:B------:R-:W-:Y:S01]  /*fcb0*/  ULDC UR38, c[0x0][0xc] ;  /* 0x0000030000267ab9 */ /* 0x000fe20000000800 */
[----:B------:R-:W-:Y:S02]  /*fcc0*/  ULDC.64 UR36, c[0x0][0x198] ;  /* 0x0000660000247ab9 */ /* 0x000fe40000000a00 */
[----:B------:R1:W-:Y:S04]  /*fcd0*/  STL [R1+0x8], R0 ;  /* 0x0000080001007387 */ /* 0x0003e80000100800 */
[----:B------:R1:W-:Y:S02]  /*fce0*/  STL [R1], RZ ;  /* 0x000000ff01007387 */ /* 0x0003e40000100800 */
.L_x_1264:
[----:B------:R-:W-:Y:S05]  /*fcf0*/  YIELD ;  /* 0x0000000000007946 */ /* 0x000fea0003800000 */
[----:B------:R-:W-:Y:S01]  /*fd00*/  ULDC.64 UR4, c[0x0][0xa28] ;  /* 0x00028a0000047ab9 */ /* 0x000fe20000000a00 */
[----:B------:R-:W-:Y:S01]  /*fd10*/  IMAD.MOV.U32 R4, RZ, RZ, RZ ;  /* 0x000000ffff047224 */ /* 0x000fe200078e00ff */
[----:B------:R-:W-:Y:S01]  /*fd20*/  ISETP.NE.U32.AND P0, PT, RZ, UR4, PT ;  /* 0x00000004ff007c0c */ /* 0x000fe2000bf05070 */
[----:B-1----:R-:W-:Y:S01]  /*fd30*/  IMAD.MOV.U32 R0, RZ, RZ, RZ ;  /* 0x000000ffff007224 */ /* 0x002fe200078e00ff */
[----:B------:R-:W-:Y:S02]  /*fd40*/  ULDC.64 UR6, c[0x0][0xa08] ;  /* 0x0002820000067ab9 */ /* 0x000fe40000000a00 */
[----:B------:R-:W-:Y:S01]  /*fd50*/  ISETP.NE.AND.EX P0, PT, RZ, UR5, PT, P0 ;  /* 0x00000005ff007c0c */ /* 0x000fe2000bf05300 */
[----:B------:R-:W-:-:S12]  /*fd60*/  ULDC.64 UR4, c[0x0][0xa00] ;  /* 0x0002800000047ab9 */ /* 0x000fd80000000a00 */
[----:B--2---:R-:W1:Y:S01]  /*fd70*/  @P0 LDC.64 R2, c[0x0][0xa28] ;  /* 0x00028a00ff020b82 */ /* 0x004e620000000a00 */
[----:B------:R-:W-:Y:S01]  /*fd80*/  ISETP.NE.U32.AND P2, PT, RZ, UR4, PT ;  /* 0x00000004ff007c0c */ /* 0x000fe2000bf45070 */
[----:B-1----:R-:W-:-:S05]  /*fd90*/  @P0 IMAD.WIDE R2, R19, 0x4, R2 ;  /* 0x0000000413020825 */ /* 0x002fca00078e0202 */
[----:B------:R1:W5:Y:S01]  /*fda0*/  @P0 LDG.E R4, desc[UR60][R2.64] ;  /* 0x0000003c02040981 */ /* 0x000362000c1e1900 */
[----:B------:R-:W-:Y:S01]  /*fdb0*/  ISETP.NE.AND.EX P2, PT, RZ, UR5, PT, P2 ;  /* 0x00000005ff007c0c */ /* 0x000fe2000bf45320 */
[----:B------:R-:W-:Y:S01]  /*fdc0*/  ULDC.64 UR4, c[0x0][0xa18] ;  /* 0x0002860000047ab9 */ /* 0x000fe20000000a00 */
[----:B-1----:R-:W1:Y:S02]  /*fdd0*/  LDC.64 R2, c[0x0][0xa00] ;  /* 0x00028000ff027b82 */ /* 0x002e640000000a00 */
[----:B-1----:R-:W-:-:S09]  /*fde0*/  IMAD.WIDE R2, R19, 0x4, R2 ;  /* 0x0000000413027825 */ /* 0x002fd200078e0202 */
[----:B------:R-:W2:Y:S01]  /*fdf0*/  @P2 LDG.E R0, desc[UR60][R2.64] ;  /* 0x0000003c02002981 */ /* 0x000ea2000c1e1900 */
[----:B------:R-:W-:Y:S01]  /*fe00*/  ISETP.NE.U32.AND P1, PT, RZ, UR4, PT ;  /* 0x00000004ff007c0c */ /* 0x000fe2000bf25070 */
[----:B------:R-:W-:-:S03]  /*fe10*/  ULDC UR4, c[0x0][0x288] ;  /* 0x0000a20000047ab9 */ /* 0x000fc60000000800 */
[----:B------:R-:W-:-:S13]  /*fe20*/  ISETP.NE.AND.EX P1, PT, RZ, UR5, PT, P1 ;  /* 0x00000005ff007c0c */ /* 0x000fda000bf25310 */
[----:B------:R-:W1:Y:S02]  /*fe30*/  @P1 LDC.64 R6, c[0x0][0xa18] ;  /* 0x00028600ff061b82 */ /* 0x000e640000000a00 */
[----:B-1----:R-:W-:Y:S01]  /*fe40*/  @P1 IMAD.WIDE R6, R19, 0x4, R6 ;  /* 0x0000000413061825 */ /* 0x002fe200078e0206 */
[----:B--2---:R1:W-:Y:S03]  /*fe50*/  STL [R1+0x1c], R0 ;  /* 0x00001c0001007387 */ /* 0x0043e60000100800 */
[----:B-1----:R-:W-:Y:S01]  /*fe60*/  IMAD.U32 R0, RZ, RZ, UR4 ;  /* 0x00000004ff007e24 */ /* 0x002fe2000f8e00ff */
[----:B------:R-:W-:-:S05]  /*fe70*/  ULDC.64 UR4, c[0x0][0x3f8] ;  /* 0x0000fe0000047ab9 */ /* 0x000fca0000000a00 */
[----:B------:R1:W5:Y:S01]  /*fe80*/  @P1 LDG.E R0, desc[UR60][R6.64] ;  /* 0x0000003c06001981 */ /* 0x000362000c1e1900 */
[----:B------:R-:W-:Y:S01]  /*fe90*/  UISETP.NE.U32.AND UP0, UPT, UR4, URZ, UPT ;  /* 0x0000003f0400728c */ /* 0x000fe2000bf05070 */
[----:B------:R-:W-:Y:S02]  /*fea0*/  ISETP.NE.U32.AND P0, PT, RZ, UR6, PT ;  /* 0x00000006ff007c0c */ /* 0x000fe4000bf05070 */
[----:B------:R-:W-:Y:S01]  /*feb0*/  ULDC UR4, c[0x0][0x404] ;  /* 0x0001010000047ab9 */ /* 0x000fe20000000800 */
[----:B------:R-:W-:Y:S01]  /*fec0*/  UISETP.NE.AND.EX UP0, UPT, UR5, URZ, UPT, UP0 ;  /* 0x0000003f0500728c */ /* 0x000fe2000bf05300 */
[----:B------:R-:W-:Y:S02]  /*fed0*/  ISETP.NE.AND.EX P0, PT, RZ, UR7, PT, P0 ;  /* 0x00000007ff007c0c */ /* 0x000fe4000bf05300 */
[----:B------:R-:W-:Y:S01]  /*fee0*/  ULDC UR5, c[0x0][0x2e0] ;  /* 0x0000b80000057ab9 */ /* 0x000fe20000000800 */
[----:B------:R-:W-:-:S04]  /*fef0*/  USEL UR4, UR4, 0x1, UP0 ;  /* 0x0000000104047887 */ /* 0x000fc80008000000 */
[----:B------:R-:W-:-:S06]  /*ff00*/  UIMAD UR4, UR4, UR5, URZ ;  /* 0x00000005040472a4 */ /* 0x000fcc000f8e023f */
[----:B------:R-:W-:Y:S01]  /*ff10*/  IMAD.U32 R5, RZ, RZ, UR4 ;  /* 0x00000004ff057e24 */ /* 0x000fe2000f8e00ff */
[----:B-1----:R-:W-:Y:S06]  /*ff20*/  @P1 BRA `(.L_x_1189) ;  /* 0x0000000000101947 */ /* 0x002fec0003800000 */
[----:B------:R-:W-:Y:S05]  /*ff30*/  @!P2 BRA `(.L_x_1189) ;  /* 0x00000000000ca947 */ /* 0x000fea0003800000 */
[----:B------:R-:W2:Y:S04]  /*ff40*/  LDG.E R7, desc[UR60][R2.64] ;  /* 0x0000003c02077981 */ /* 0x000ea8000c1e1900 */
[----:B-----5:R-:W2:Y:S02]  /*ff50*/  LDG.E R0, desc[UR60][R2.64+0x4] ;  /* 0x0000043c02007981 */ /* 0x020ea4000c1e1900 */
[----:B--2---:R-:W-:-:S07]  /*ff60*/  IMAD.IADD R0, R0, 0x1, -R7 ;  /* 0x0000000100007824 */ /* 0x004fce00078e0a07 */
.L_x_1189:
[----:B------:R-:W1:Y:S01]  /*ff70*/  LDC.64 R2, c[0x0][0xa08] ;  /* 0x00028200ff027b82 */ /* 0x000e620000000a00 */
[----:B------:R-:W-:Y:S01]  /*ff80*/  IMAD.MOV.U32 R7, RZ, RZ, RZ ;  /* 0x000000ffff077224 */ /* 0x000fe200078e00ff */
[----:B------:R-:W-:Y:S01]  /*ff90*/  ULDC.64 UR4, c[0x0][0xa20] ;  /* 0x0002880000047ab9 */ /* 0x000fe20000000a00 */
[----:B-1----:R-:W-:-:S05]  /*ffa0*/  IMAD.WIDE R2, R19, 0x4, R2 ;  /* 0x0000000413027825 */ /* 0x002fca00078e0202 */
[----:B------:R-:W2:Y:S01]  /*ffb0*/  @P0 LDG.E R7, desc[UR60][R2.64] ;  /* 0x0000003c02070981 */ /* 0x000ea2000c1e1900 */
[----:B------:R-:W-:-:S04]  /*ffc0*/  ISETP.NE.U32.AND P1, PT, RZ, UR4, PT ;  /* 0x00000004ff007c0c */ /* 0x000fc8000bf25070 */
[----:B------:R-:W-:Y:S01]  /*ffd0*/  ISETP.NE.AND.EX P1, PT, RZ, UR5, PT, P1 ;  /* 0x00000005ff007c0c */ /* 0x000fe2000bf25310 */
[----:B--2--5:R-:W-:-:S05]  /*ffe0*/  IMAD.IADD R6, R7, 0x1, R4 ;  /* 0x0000000107067824 */ /* 0x024fca00078e0204 */
[----:B------:R1:W-:Y:S07]  /*fff0*/  STL [R1+0x4], R6 ;  /* 0x0000040601007387 */ /* 0x0003ee0000100800 */
[----:B------:R-:W-:Y:S05]  /*10000*/  @!P1 BRA `(.L_x_1190) ;  /* 0x0000000000109947 */ /* 0x000fea0003800000 */
[----:B------:R-:W2:Y:S02]  /*10010*/  LDC.64 R2, c[0x0][0xa20] ;  /* 0x00028800ff027b82 */ /* 0x000ea40000000a00 */
[----:B--2---:R-:W-:-:S05]  /*10020*/  IMAD.WIDE R2, R19, 0x4, R2 ;  /* 0x0000000413027825 */ /* 0x004fca00078e0202 */
[----:B------:R2:W5:Y:S01]  /*10030*/  LDG.E R5, desc[UR60][R2.64] ;  /* 0x0000003c02057981 */ /* 0x000562000c1e1900 */
[----:B------:R-:W-:Y:S05]  /*10040*/  BRA `(.L_x_1191) ;  /* 0x0000000000107947 */ /* 0x000fea0003800000 */
.L_x_1190:
[----:B------:R-:W-:Y:S05]  /*10050*/  @!P0 BRA `(.L_x_1191) ;  /* 0x00000000000c8947 */ /* 0x000fea0003800000 */
[----:B-1----:R-:W2:Y:S04]  /*10060*/  LDG.E R6, desc[UR60][R2.64] ;  /* 0x0000003c02067981 */ /* 0x002ea8000c1e1900 */
[----:B------:R-:W2:Y:S02]  /*10070*/  LDG.E R5, desc[UR60][R2.64+0x4] ;  /* 0x0000043c02057981 */ /* 0x000ea4000c1e1900 */
[----:B--2---:R-:W-:-:S07]  /*10080*/  IMAD.IADD R5, R5, 0x1, -R6 ;  /* 0x0000000105057824 */ /* 0x004fce00078e0a06 */
.L_x_1191:
[----:B--2---:R-:W2:Y:S01]  /*10090*/  LDC.64 R2, c[0x0][0x9e0] ;  /* 0x00027800ff027b82 */ /* 0x004ea20000000a00 */
[----:B-----5:R-:W-:Y:S01]  /*100a0*/  IMAD.IADD R7, R5, 0x1, -R4 ;  /* 0x0000000105077824 */ /* 0x020fe200078e0a04 */
[----:B------:R-:W-:-:S04]  /*100b0*/  LEA R9, R17, 0x80, 0x7 ;  /* 0x0000008011097811 */ /* 0x000fc800078e38ff */
[----:B------:R-:W-:Y:S02]  /*100c0*/  IADD3 R9, R7, R9, -R0 ;  /* 0x0000000907097210 */ /* 0x000fe40007ffe800 */
[----:B--2---:R-:W-:-:S03]  /*100d0*/  ISETP.GE.AND P0, PT, R3, 0x1, PT ;  /* 0x000000010300780c */ /* 0x004fc60003f06270 */
[----:B------:R-:W-:-:S10]  /*100e0*/  IMAD.IADD R2, R9, 0x1, R2 ;  /* 0x0000000109027824 */ /* 0x000fd400078e0202 */
[----:B------:R-:W-:Y:S05]  /*100f0*/  @!P0 BRA `(.L_x_1192) ;  /* 0x0000000000488947 */ /* 0x000fea0003800000 */
[C---:B------:R-:W-:Y:S01]  /*10100*/  ISETP.GT.AND P1, PT, R9.reuse, RZ, PT ;  /* 0x000000ff0900720c */ /* 0x040fe20003f24270 */
[----:B------:R-:W-:Y:S01]  /*10110*/  BSSY B0, `(.L_x_1193) ;  /* 0x000000e000007945 */ /* 0x000fe20003800000 */
[----:B-1----:R-:W-:-:S11]  /*10120*/  VIADD R6, R9, 0xffffffff ;  /* 0xffffffff09067836 */ /* 0x002fd60000000000 */
[----:B------:R-:W-:Y:S05]  /*10130*/  @P1 BRA `(.L_x_1194) ;  /* 0x00000000001c1947 */ /* 0x000fea0003800000 */
[----:B------:R-:W-:Y:S01]  /*10140*/  ISETP.NE.AND P1, PT, R3, 0x1, PT ;  /* 0x000000010300780c */ /* 0x000fe20003f25270 */
[----:B------:R-:W-:-:S12]  /*10150*/  IMAD.MOV R9, RZ, RZ, -R9 ;  /* 0x000000ffff097224 */ /* 0x000fd800078e0a09 */
[----:B------:R-:W1:Y:S02]  /*10160*/  @P1 LDC.64 R4, c[0x0][0x9e8] ;  /* 0x00027a00ff041b82 */ /* 0x000e640000000a00 */
[----:B-1----:R-:W-:-:S05]  /*10170*/  @P1 IMAD.HI.U32 R4, R9, R4, RZ ;  /* 0x0000000409041227 */ /* 0x002fca00078e00ff */
[----:B------:R-:W-:-:S04]  /*10180*/  @P1 SHF.R.U32.HI R9, RZ, R5, R4 ;  /* 0x00000005ff091219 */ /* 0x000fc80000011604 */
[----:B------:R-:W-:Y:S01]  /*10190*/  LOP3.LUT R6, RZ, R9, RZ, 0x33, !PT ;  /* 0x00000009ff067212 */ /* 0x000fe200078e33ff */
[----:B------:R-:W-:Y:S06]  /*101a0*/  BRA `(.L_x_1195) ;  /* 0x0000000000107947 */ /* 0x000fec0003800000 */
.L_x_1194:
[----:B------:R-:W-:-:S13]  /*101b0*/  ISETP.NE.AND P1, PT, R3, 0x1, PT ;  /* 0x000000010300780c */ /* 0x000fda0003f25270 */
[----:B------:R-:W1:Y:S02]  /*101c0*/  @P1 LDC.64 R4, c[0x0][0x9e8] ;  /* 0x00027a00ff041b82 */ /* 0x000e640000000a00 */
[----:B-1----:R-:W-:-:S05]  /*101d0*/  @P1 IMAD.HI.U32 R4, R6, R4, RZ ;  /* 0x0000000406041227 */ /* 0x002fca00078e00ff */
[----:B------:R-:W-:-:S07]  /*101e0*/  @P1 SHF.R.U32.HI R6, RZ, R5, R4 ;  /* 0x00000005ff061219 */ /* 0x000fce0000011604 */
.L_x_1195:
[----:B------:R-:W-:Y:S05]  /*101f0*/  BSYNC B0 ;  /* 0x0000000000007941 */ /* 0x000fea0003800000 */
.L_x_1193:
[----:B------:R-:W-:-:S05]  /*10200*/  IMAD R5, R6, R3, R3 ;  /* 0x0000000306057224 */ /* 0x000fca00078e0203 */
[----:B------:R-:W-:-:S07]  /*10210*/  VIMNMX R2, R2, R5, PT ;  /* 0x0000000502027248 */ /* 0x000fce0003fe0100 */
.L_x_1192:
[----:B------:R-:W-:Y:S01]  /*10220*/  VIADD R2, R2, 0x3f ;  /* 0x0000003f02027836 */ /* 0x000fe20000000000 */
[----:B------:R-:W-:Y:S01]  /*10230*/  ULDC UR4, c[0x0][0x9dc] ;  /* 0x0002770000047ab9 */ /* 0x000fe20000000800 */
[----:B------:R-:W-:-:S03]  /*10240*/  IMAD R0, R17, 0x80, -R0 ;  /* 0x0000008011007824 */ /* 0x000fc600078e0a00 */
[----:B------:R-:W-:-:S04]  /*10250*/  SHF.R.S32.HI R5, RZ, 0x1f, R2 ;  /* 0x0000001fff057819 */ /* 0x000fc80000011402 */
[----:B------:R-:W-:Y:S01]  /*10260*/  LEA.HI R4, R5, R2, RZ, 0x6 ;  /* 0x0000000205047211 */ /* 0x000fe200078f30ff */
[----:B------:R-:W-:-:S03]  /*10270*/  VIADD R2, R7, 0x3f ;  /* 0x0000003f07027836 */ /* 0x000fc60000000000 */
[----:B------:R-:W-:Y:S02]  /*10280*/  SHF.R.S32.HI R4, RZ, 0x6, R4 ;  /* 0x00000006ff047819 */ /* 0x000fe40000011404 */
[----:B------:R-:W-:-:S04]  /*10290*/  SHF.R.S32.HI R5, RZ, 0x1f, R2 ;  /* 0x0000001fff057819 */ /* 0x000fc80000011402 */
[----:B------:R-:W-:Y:S01]  /*102a0*/  LEA.HI R5, R5, R2, RZ, 0x6 ;  /* 0x0000000205057211 */ /* 0x000fe200078f30ff */
[----:B------:R-:W-:-:S03]  /*102b0*/  IMAD.IADD R2, R7, 0x1, R0 ;  /* 0x0000000107027824 */ /* 0x000fc600078e0200 */
[----:B------:R-:W-:Y:S01]  /*102c0*/  SHF.R.S32.HI R5, RZ, 0x6, R5 ;  /* 0x00000006ff057819 */ /* 0x000fe20000011405 */
[----:B------:R-:W-:-:S03]  /*102d0*/  VIADD R0, R2, -UR4 ;  /* 0x8000000402007c36 */ /* 0x000fc60008000000 */
[----:B-1----:R-:W-:-:S05]  /*102e0*/  VIMNMX R6, R5, R4, PT ;  /* 0x0000000405067248 */ /* 0x002fca0003fe0100 */
[----:B------:R1:W-:Y:S01]  /*102f0*/  STL [R1+0x14], R6 ;  /* 0x0000140601007387 */ /* 0x0003e20000100800 */
[----:B------:R-:W-:Y:S05]  /*10300*/  @!P0 BRA `(.L_x_1196) ;  /* 0x0000000000448947 */ /* 0x000fea0003800000 */
[----:B------:R-:W-:Y:S01]  /*10310*/  ISETP.GT.AND P0, PT, R2, -0x1, PT ;  /* 0xffffffff0200780c */ /* 0x000fe20003f04270 */
[----:B------:R-:W-:-:S12]  /*10320*/  BSSY B0, `(.L_x_1197) ;  /* 0x000000d000007945 */ /* 0x000fd80003800000 */
[----:B------:R-:W-:Y:S05]  /*10330*/  @P0 BRA `(.L_x_1198) ;  /* 0x00000000001c0947 */ /* 0x000fea0003800000 */
[----:B------:R-:W-:Y:S02]  /*10340*/  ISETP.NE.AND P0, PT, R3, 0x1, PT ;  /* 0x000000010300780c */ /* 0x000fe40003f05270 */
[----:B------:R-:W-:-:S11]  /*10350*/  LOP3.LUT R7, RZ, R2, RZ, 0x33, !PT ;  /* 0x00000002ff077212 */ /* 0x000fd600078e33ff */
[----:B------:R-:W2:Y:S02]  /*10360*/  @P0 LDC.64 R4, c[0x0][0x9e8] ;  /* 0x00027a00ff040b82 */ /* 0x000ea40000000a00 */
[----:B--2---:R-:W-:-:S05]  /*10370*/  @P0 IMAD.HI.U32 R4, R7, R4, RZ ;  /* 0x0000000407040227 */ /* 0x004fca00078e00ff */
[----:B------:R-:W-:-:S04]  /*10380*/  @P0 SHF.R.U32.HI R7, RZ, R5, R4 ;  /* 0x00000005ff070219 */ /* 0x000fc80000011604 */
[----:B------:R-:W-:Y:S01]  /*10390*/  LOP3.LUT R2, RZ, R7, RZ, 0x33, !PT ;  /* 0x00000007ff027212 */ /* 0x000fe200078e33ff */
[----:B------:R-:W-:Y:S06]  /*103a0*/  BRA `(.L_x_1199) ;  /* 0x0000000000107947 */ /* 0x000fec0003800000 */
.L_x_1198:
[----:B------:R-:W-:-:S13]  /*103b0*/  ISETP.NE.AND P0, PT, R3, 0x1, PT ;  /* 0x000000010300780c */ /* 0x000fda0003f05270 */
[----:B------:R-:W2:Y:S02]  /*103c0*/  @P0 LDC.64 R4, c[0x0][0x9e8] ;  /* 0x00027a00ff040b82 */ /* 0x000ea40000000a00 */
[----:B--2---:R-:W-:-:S05]  /*103d0*/  @P0 IMAD.HI.U32 R4, R2, R4, RZ ;  /* 0x0000000402040227 */ /* 0x004fca00078e00ff */
[----:B------:R-:W-:-:S07]  /*103e0*/  @P0 SHF.R.U32.HI R2, RZ, R5, R4 ;  /* 0x00000005ff020219 */ /* 0x000fce0000011604 */
.L_x_1199:
[----:B------:R-:W-:Y:S05]  /*103f0*/  BSYNC B0 ;  /* 0x0000000000007941 */ /* 0x000fea0003800000 */
.L_x_1197:
[----:B------:R-:W-:-:S05]  /*10400*/  IMAD R3, R2, R3, RZ ;  /* 0x0000000302037224 */ /* 0x000fca00078e02ff */
[----:B------:R-:W-:-:S07]  /*10410*/  VIMNMX R0, R0, R3, !PT ;  /* 0x0000000300007248 */ /* 0x000fce0007fe0100 */
.L_x_1196:
[----:B------:R-:W-:Y:S01]  /*10420*/  SHF.R.S32.HI R3, RZ, 0x1f, R0 ;  /* 0x0000001fff037819 */ /* 0x000fe20000011400 */
[----:B------:R-:W-:Y:S03]  /*10430*/  BSSY B6, `(.L_x_1200) ;  /* 0x0000357000067945 */ /* 0x000fe60003800000 */
[----:B------:R-:W-:-:S04]  /*10440*/  LEA.HI R3, R3, R0, RZ, 0x6 ;  /* 0x0000000003037211 */ /* 0x000fc800078f30ff */
[----:B------:R-:W-:-:S04]  /*10450*/  SHF.R.S32.HI R3, RZ, 0x6, R3 ;  /* 0x00000006ff037819 */ /* 0x000fc80000011403 */
[----:B------:R-:W-:-:S04]  /*10460*/  VIMNMX R2, RZ, R3, !PT ;  /* 0x00000003ff027248 */ /* 0x000fc80007fe0100 */
[----:B------:R-:W-:Y:S01]  /*10470*/  ISETP.GT.AND P0, PT, R6, R2, PT ;  /* 0x000000020600720c */ /* 0x000fe20003f04270 */
[----:B------:R2:W-:-:S12]  /*10480*/  STL [R1+0x10], R2 ;  /* 0x0000100201007387 */ /* 0x0005d80000100800 */
[----:B--2---:R-:W-:Y:S05]  /*10490*/  @P0 BRA `(.L_x_1201) ;  /* 0x0000000000440947 */ /* 0x004fea0003800000 */
[----:B------:R-:W2:Y:S02]  /*104a0*/  S2R R2, SR_TID.X ;  /* 0x0000000000027919 */ /* 0x000ea40000002100 */
[----:B--2---:R-:W-:-:S04]  /*104b0*/  LOP3.LUT R2, R2, 0x1f, RZ, 0xc0, !PT ;  /* 0x0000001f02027812 */ /* 0x004fc800078ec0ff */
[----:B------:R-:W-:-:S13]  /*104c0*/  ISETP.NE.AND P1, PT, R2, RZ, PT ;  /* 0x000000ff0200720c */ /* 0x000fda0003f25270 */
[----:B------:R-:W-:Y:S05]  /*104d0*/  @P1 BRA `(.L_x_1202) ;  /* 0x0000003400301947 */ /* 0x000fea0003800000 */
[----:B------:R-:W2:Y:S01]  /*104e0*/  S2R R7, SR_LANEID ;  /* 0x0000000000077919 */ /* 0x000ea20000000000 */
[----:B------:R-:W-:Y:S01]  /*104f0*/  VOTEU.ANY UR4, UPT, PT ;  /* 0x0000000000047886 */ /* 0x000fe200038e0100 */
[----:B------:R-:W3:Y:S01]  /*10500*/  LDC.64 R2, c[0x0][0xc38] ;  /* 0x00030e00ff027b82 */ /* 0x000ee20000000a00 */
[----:B------:R-:W2:Y:S08]  /*10510*/  FLO.U32 R0, UR4 ;  /* 0x0000000400007d00 */ /* 0x000eb000080e0000 */
[----:B------:R-:W3:Y:S01]  /*10520*/  POPC R5, UR4 ;  /* 0x0000000400057d09 */ /* 0x000ee20008000000 */
[----:B--2---:R-:W-:-:S13]  /*10530*/  ISETP.EQ.U32.AND P0, PT, R0, R7, PT ;  /* 0x000000070000720c */ /* 0x004fda0003f02070 */
[----:B---3--:R-:W2:Y:S01]  /*10540*/  @P0 ATOMG.E.ADD.STRONG.GPU PT, R3, desc[UR60][R2.64], R5 ;  /* 0x00000005020309a8 */ /* 0x008ea200081ee1fc */
[----:B------:R-:W3:Y:S02]  /*10550*/  S2R R4, SR_LTMASK ;  /* 0x0000000000047919 */ /* 0x000ee40000003900 */
[----:B---3--:R-:W-:-:S04]  /*10560*/  LOP3.LUT R4, R4, UR4, RZ, 0xc0, !PT ;  /* 0x0000000404047c12 */ /* 0x008fc8000f8ec0ff */
[----:B------:R-:W3:Y:S01]  /*10570*/  POPC R7, R4 ;  /* 0x0000000400077309 */ /* 0x000ee20000000000 */
[----:B--2---:R-:W3:Y:S02]  /*10580*/  SHFL.IDX PT, R0, R3, R0, 0x1f ;  /* 0x00001f0003007589 */ /* 0x004ee400000e0000 */
[----:B---3--:R-:W-:Y:S01]  /*10590*/  IADD3 R16, R0, UR38, R7 ;  /* 0x0000002600107c10 */ /* 0x008fe2000fffe007 */
[----:B------:R-:W-:Y:S06]  /*105a0*/  BRA `(.L_x_1202) ;  /* 0x0000003000fc7947 */ /* 0x000fec0003800000 */
.L_x_1201:
[----:B------:R-:W2:Y:S01]  /*105b0*/  S2R R3, SR_CgaCtaId ;  /* 0x0000000000037919 */ /* 0x000ea20000008800 */
[----:B------:R-:W-:-:S04]  /*105c0*/  MOV R0, 0x400 ;  /* 0x0000040000007802 */ /* 0x000fc80000000f00 */
[----:B--2---:R-:W-:-:S05]  /*105d0*/  LEA R2, R3, R0, 0x18 ;  /* 0x0000000003027211 */ /* 0x004fca00078ec0ff */
[----:B------:R2:W-:Y:S01]  /*105e0*/  STL [R1+0xc], R2 ;  /* 0x00000c0201007387 */ /* 0x0005e20000100800 */
[----:B------:R-:W-:-:S05]  /*105f0*/  VIADD R0, R2, 0x20400 ;  /* 0x0002040002007836 */ /* 0x000fca0000000000 */
[----:B------:R-:W-:-:S13]  /*10600*/  LOP3.LUT P0, RZ, R0, 0x3ff, RZ, 0xc0, !PT ;  /* 0x000003ff00ff7812 */ /* 0x000fda000780c0ff */
[----:B--2---:R-:W-:Y:S05]  /*10610*/  @!P0 BRA `(.L_x_1203) ;  /* 0x0000000000408947 */ /* 0x004fea0003800000 */
[----:B------:R-:W-:Y:S01]  /*10620*/  MOV R2, 0x0 ;  /* 0x0000000000027802 */ /* 0x000fe20000000f00 */
[----:B------:R-:W-:Y:S01]  /*10630*/  ULDC.64 UR6, c[0x4][0x1b8] ;  /* 0x01006e0000067ab9 */ /* 0x000fe20000000a00 */
[----:B------:R-:W-:Y:S01]  /*10640*/  ULDC.64 UR8, c[0x4][0x1c0] ;  /* 0x0100700000087ab9 */ /* 0x000fe20000000a00 */
[----:B------:R-:W-:Y:S01]  /*10650*/  ULDC.64 UR4, c[0x4][0x140] ;  /* 0x0100500000047ab9 */ /* 0x000fe20000000a00 */
[----:B------:R-:W-:Y:S02]  /*10660*/  IMAD.U32 R4, RZ, RZ, UR6 ;  /* 0x00000006ff047e24 */ /* 0x000fe4000f8e00ff */
[----:B------:R-:W2:Y:S01]  /*10670*/  LDC.64 R2, c[0x4][R2] ;  /* 0x0100000002027b82 */ /* 0x000ea20000000a00 */
[----:B------:R-:W-:Y:S02]  /*10680*/  IMAD.U32 R5, RZ, RZ, UR7 ;  /* 0x00000007ff057e24 */ /* 0x000fe4000f8e00ff */
[----:B-1----:R-:W-:Y:S02]  /*10690*/  IMAD.U32 R6, RZ, RZ, UR8 ;  /* 0x00000008ff067e24 */ /* 0x002fe4000f8e00ff */
[----:B------:R-:W-:-:S02]  /*106a0*/  IMAD.U32 R7, RZ, RZ, UR9 ;  /* 0x00000009ff077e24 */ /* 0x000fc4000f8e00ff */
[----:B------:R-:W-:Y:S02]  /*106b0*/  IMAD.U32 R10, RZ, RZ, UR4 ;  /* 0x00000004ff0a7e24 */ /* 0x000fe4000f8e00ff */
[----:B------:R-:W-:Y:S02]  /*106c0*/  IMAD.U32 R11, RZ, RZ, UR5 ;  /* 0x00000005ff0b7e24 */ /* 0x000fe4000f8e00ff */
[----:B------:R-:W-:Y:S02]  /*106d0*/  IMAD.MOV.U32 R8, RZ, RZ, 0x70 ;  /* 0x00000070ff087424 */ /* 0x000fe400078e00ff */
[----:B------:R-:W-:Y:S02]  /*106e0*/  IMAD.MOV.U32 R12, RZ, RZ, 0x1 ;  /* 0x00000001ff0c7424 */ /* 0x000fe400078e00ff */
[----:B0-----:R-:W-:-:S07]  /*106f0*/  IMAD.MOV.U32 R13, RZ, RZ, RZ ;  /* 0x000000ffff0d7224 */ /* 0x001fce00078e00ff */
[----:B------:R-:W-:-:S07]  /*10700*/  LEPC R20, `(.L_x_1203) ;  /* 0x000000001014794e */ /* 0x000fce0000000000 */
[----:B--2---:R-:W-:Y:S05]  /*10710*/  CALL.ABS.NOINC R2 ;  /* 0x0000000002007343 */ /* 0x004fea0003c00000 */
.L_x_1203:
        /* <DEDUP_REMOVED lines=8> */
[----:B------:R2:W3:Y:S01]  /*107a0*/  LDC.64 R2, c[0x4][R0] ;  /* 0x0100000000027b82 */ /* 0x0004e20000000a00 */
[----:B------:R-:W-:Y:S02]  /*107b0*/  IMAD.U32 R4, RZ, RZ, UR6 ;  /* 0x00000006ff047e24 */ /* 0x000fe4000f8e00ff */
[----:B------:R-:W-:Y:S02]  /*107c0*/  IMAD.U32 R5, RZ, RZ, UR7 ;  /* 0x00000007ff057e24 */ /* 0x000fe4000f8e00ff */
[----:B-1----:R-:W-:Y:S02]  /*107d0*/  IMAD.U32 R6, RZ, RZ, UR8 ;  /* 0x00000008ff067e24 */ /* 0x002fe4000f8e00ff */
[----:B------:R-:W-:-:S02]  /*107e0*/  IMAD.U32 R7, RZ, RZ, UR9 ;  /* 0x00000009ff077e24 */ /* 0x000fc4000f8e00ff */
[----:B------:R-:W-:Y:S02]  /*107f0*/  IMAD.U32 R10, RZ, RZ, UR4 ;  /* 0x00000004ff0a7e24 */ /* 0x000fe4000f8e00ff */
[----:B------:R-:W-:Y:S02]  /*10800*/  IMAD.U32 R11, RZ, RZ, UR5 ;  /* 0x00000005ff0b7e24 */ /* 0x000fe4000f8e00ff */
[----:B------:R-:W-:Y:S02]  /*10810*/  IMAD.MOV.U32 R8, RZ, RZ, 0x70 ;  /* 0x00000070ff087424 */ /* 0x000fe400078e00ff */
[----:B------:R-:W-:Y:S02]  /*10820*/  IMAD.MOV.U32 R12, RZ, RZ, 0x1 ;  /* 0x00000001ff0c7424 */ /* 0x000fe400078e00ff */
[----:B0-2---:R-:W-:-:S07]  /*10830*/  IMAD.MOV.U32 R13, RZ, RZ, RZ ;  /* 0x000000ffff0d7224 */ /* 0x005fce00078e00ff */
[----:B------:R-:W-:-:S07]  /*10840*/  LEPC R20, `(.L_x_1205) ;  /* 0x000000001014794e */ /* 0x000fce0000000000 */
[----:B---3--:R-:W-:Y:S05]  /*10850*/  CALL.ABS.NOINC R2 ;  /* 0x0000000002007343 */ /* 0x008fea0003c00000 */
.L_x_1205:
[----:B------:R-:W-:Y:S01]  /*10860*/  MOV R2, 0x0 ;  /* 0x0000000000027802 */ /* 0x000fe20000000f00 */
[----:B------:R-:W-:Y:S01]  /*10870*/  ULDC.64 UR6, c[0x4][0x1b8] ;  /* 0x01006e0000067ab9 */ /* 0x000fe20000000a00 */
[----:B------:R-:W-:Y:S01]  /*10880*/  ULDC.64 UR8, c[0x4][0x1c0] ;  /* 0x0100700000087ab9 */ /* 0x000fe20000000a00 */
[----:B------:R-:W-:Y:S01]  /*10890*/  ULDC.64 UR4, c[0x4][0x150] ;  /* 0x0100540000047ab9 */ /* 0x000fe20000000a00 */
[----:B------:R-:W-:Y:S02]  /*108a0*/  IMAD.U32 R4, RZ, RZ, UR6 ;  /* 0x00000006ff047e24 */ /* 0x000fe4000f8e00ff */
[----:B------:R-:W0:Y:S01]  /*108b0*/  LDC.64 R2, c[0x4][R2] ;  /* 0x0100000002027b82 */ /* 0x000e220000000a00 */
[----:B------:R-:W-:Y:S02]  /*108c0*/  IMAD.U32 R5, RZ, RZ, UR7 ;  /* 0x00000007ff057e24 */ /* 0x000fe4000f8e00ff */
[----:B------:R-:W-:Y:S02]  /*108d0*/  IMAD.U32 R6, RZ, RZ, UR8 ;  /* 0x00000008ff067e24 */ /* 0x000fe4000f8e00ff */
[----:B------:R-:W-:-:S02]  /*108e0*/  IMAD.U32 R7, RZ, RZ, UR9 ;  /* 0x00000009ff077e24 */ /* 0x000fc4000f8e00ff */
[----:B------:R-:W-:Y:S02]  /*108f0*/  IMAD.U32 R10, RZ, RZ, UR4 ;  /* 0x00000004ff0a7e24 */ /* 0x000fe4000f8e00ff */
[----:B------:R-:W-:Y:S02]  /*10900*/  IMAD.U32 R11, RZ, RZ, UR5 ;  /* 0x00000005ff0b7e24 */ /* 0x000fe4000f8e00ff */
[----:B------:R-:W-:Y:S02]  /*10910*/  IMAD.MOV.U32 R8, RZ, RZ, 0x70 ;  /* 0x00000070ff087424 */ /* 0x000fe400078e00ff */
[----:B------:R-:W-:Y:S02]  /*10920*/  IMAD.MOV.U32 R12, RZ, RZ, 0x1 ;  /* 0x00000001ff0c7424 */ /* 0x000fe400078e00ff */
[----:B------:R-:W-:-:S07]  /*10930*/  IMAD.MOV.U32 R13, RZ, RZ, RZ ;  /* 0x000000ffff0d7224 */ /* 0x000fce00078e00ff */
[----:B------:R-:W-:-:S07]  /*10940*/  LEPC R20, `(.L_x_1204) ;  /* 0x000000001014794e */ /* 0x000fce0000000000 */
[----:B0-----:R-:W-:Y:S05]  /*10950*/  CALL.ABS.NOINC R2 ;  /* 0x0000000002007343 */ /* 0x001fea0003c00000 */
.L_x_1204:
[----:B-1----:R-:W2:Y:S01]  /*10960*/  LDL.LU R6, [R1+0x1c] ;  /* 0x00001c0001067983 */ /* 0x002ea20000300800 */
[----:B------:R-:W1:Y:S01]  /*10970*/  LDC R0, c[0x0][0x428] ;  /* 0x00010a00ff007b82 */ /* 0x000e620000000800 */
[----:B------:R-:W-:Y:S01]  /*10980*/  IMAD.MOV.U32 R4, RZ, RZ, R18 ;  /* 0x000000ffff047224 */ /* 0x000fe200078e0012 */
[----:B------:R-:W-:Y:S01]  /*10990*/  ULDC.64 UR4, c[0x0][0x9f8] ;  /* 0x00027e0000047ab9 */ /* 0x000fe20000000a00 */
[----:B------:R-:W3:Y:S01]  /*109a0*/  S2R R7, SR_TID.X ;  /* 0x0000000000077919 */ /* 0x000ee20000002100 */
[----:B-1----:R-:W-:Y:S02]  /*109b0*/  ISETP.NE.AND P0, PT, R0, 0x1, PT ;  /* 0x000000010000780c */ /* 0x002fe40003f05270 */
[----:B---3--:R-:W-:-:S11]  /*109c0*/  LOP3.LUT R7, R7, 0x1f, RZ, 0xc0, !PT ;  /* 0x0000001f07077812 */ /* 0x008fd600078ec0ff */
[----:B------:R-:W1:Y:S08]  /*109d0*/  @P0 LDC R3, c[0x0][0x42c] ;  /* 0x00010b00ff030b82 */ /* 0x000e700000000800 */
[----:B------:R-:W3:Y:S01]  /*109e0*/  @P0 LDC R5, c[0x0][0x430] ;  /* 0x00010c00ff050b82 */ /* 0x000ee20000000800 */
[----:B-1----:R-:W-:-:S05]  /*109f0*/  @P0 IMAD.HI.U32 R0, R18, R3, RZ ;  /* 0x0000000312000227 */ /* 0x002fca00078e00ff */
[----:B---3--:R-:W-:Y:S01]  /*10a00*/  @P0 SHF.R.U32.HI R4, RZ, R5, R0 ;  /* 0x00000005ff040219 */ /* 0x008fe20000011600 */
[----:B------:R-:W-:Y:S01]  /*10a10*/  IMAD.MOV.U32 R0, RZ, RZ, R19 ;  /* 0x000000ffff007224 */ /* 0x000fe200078e0013 */
[----:B------:R-:W-:-:S04]  /*10a20*/  ISETP.NE.U32.AND P0, PT, RZ, UR4, PT ;  /* 0x00000004ff007c0c */ /* 0x000fc8000bf05070 */
[----:B------:R-:W-:Y:S01]  /*10a30*/  ISETP.NE.AND.EX P0, PT, RZ, UR5, PT, P0 ;  /* 0x00000005ff007c0c */ /* 0x000fe2000bf05300 */
[----:B------:R-:W-:-:S12]  /*10a40*/  ULDC.64 UR4, c[0x0][0xa00] ;  /* 0x0002800000047ab9 */ /* 0x000fd80000000a00 */
[----:B------:R-:W1:Y:S01]  /*10a50*/  @P0 LDC.64 R2, c[0x0][0x9f8] ;  /* 0x00027e00ff020b82 */ /* 0x000e620000000a00 */
[----:B------:R-:W-:-:S04]  /*10a60*/  ISETP.NE.AND P6, PT, R7, RZ, PT ;  /* 0x000000ff0700720c */ /* 0x000fc80003fc5270 */
[----:B------:R-:W-:-:S09]  /*10a70*/  PLOP3.LUT P1, PT, P6, PT, PT, 0x8, 0x0 ;  /* 0x000000000000781c */ /* 0x000fd2000372e170 */
[----:B------:R-:W-:Y:S01]  /*10a80*/  VOTEU.ALL UP1, P6 ;  /* 0x00000000003f7886 */ /* 0x000fe20003020000 */
[----:B-1----:R-:W-:-:S05]  /*10a90*/  @P0 IMAD.WIDE R2, R19, 0x4, R2 ;  /* 0x0000000413020825 */ /* 0x002fca00078e0202 */
[----:B------:R1:W5:Y:S01]  /*10aa0*/  @P0 LDG.E R0, desc[UR60][R2.64] ;  /* 0x0000003c02000981 */ /* 0x000362000c1e1900 */
[----:B------:R-:W-:Y:S01]  /*10ab0*/  ISETP.NE.U32.AND P0, PT, RZ, UR4, PT ;  /* 0x00000004ff007c0c */ /* 0x000fe2000bf05070 */
[----:B------:R-:W-:-:S03]  /*10ac0*/  @!UP1 UIADD3 UR8, UP0, UR36, 0x270, URZ ;  /* 0x0000027024089890 */ /* 0x000fc6000ff1e03f */
[----:B------:R-:W-:Y:S01]  /*10ad0*/  ISETP.NE.AND.EX P0, PT, RZ, UR5, PT, P0 ;  /* 0x00000005ff007c0c */ /* 0x000fe2000bf05300 */
[----:B------:R-:W-:-:S03]  /*10ae0*/  @!UP1 UIADD3.X UR9, URZ, UR37, URZ, UP0, !UPT ;  /* 0x000000253f099290 */ /* 0x000fc600087fe43f */
[----:B------:R-:W-:Y:S01]  /*10af0*/  SEL R7, R19, RZ, !P0 ;  /* 0x000000ff13077207 */ /* 0x000fe20004000000 */
[----:B------:R-:W-:Y:S01]  /*10b00*/  VOTEU.ALL UP0, P6 ;  /* 0x00000000003f7886 */ /* 0x000fe20003000000 */
[----:B-12---:R-:W-:-:S07]  /*10b10*/  IMAD R8, R17, 0x80, R6 ;  /* 0x0000008011087824 */ /* 0x006fce00078e0206 */
.L_x_1206:
        /* <DEDUP_REMOVED lines=16> */
.L_x_1207:
        /* <DEDUP_REMOVED lines=15> */
.L_x_1208:
        /* <DEDUP_REMOVED lines=15> */
.L_x_1209:
        /* <DEDUP_REMOVED lines=9> */
[----:B------:R-:W2:Y:S01]  /*10e90*/  LDL R5, [R1+0x14] ;  /* 0x0000140001057983 */ /* 0x000ea20000100800 */
[----:B------:R-:W1:Y:S01]  /*10ea0*/  LDC.64 R2, c[0x0][0x3f8] ;  /* 0x0000fe00ff027b82 */ /* 0x000e620000000a00 */
[----:B------:R-:W-:Y:S02]  /*10eb0*/  ULDC.64 UR4, c[0x0][0xa08] ;  /* 0x0002820000047ab9 */ /* 0x000fe40000000a00 */
[----:B-1----:R-:W-:Y:S01]  /*10ec0*/  LOP3.LUT P0, RZ, R2, UR4, RZ, 0xfc, !PT ;  /* 0x0000000402ff7c12 */ /* 0x002fe2000f80fcff */
[----:B------:R-:W-:-:S03]  /*10ed0*/  UMOV UR4, 0xffffffff ;  /* 0xffffffff00047882 */ /* 0x000fc60000000000 */
[----:B------:R-:W-:-:S04]  /*10ee0*/  LOP3.LUT P0, RZ, R3, UR5, RZ, 0xfc, P0 ;  /* 0x0000000503ff7c12 */ /* 0x000fc8000800fcff */
[----:B-----5:R-:W-:Y:S01]  /*10ef0*/  SEL R6, R0, RZ, !P0 ;  /* 0x000000ff00067207 */ /* 0x020fe20004000000 */
[----:B--2---:R-:W-:Y:S01]  /*10f00*/  VIADD R5, R5, 0xffffffff ;  /* 0xffffffff05057836 */ /* 0x004fe20000000000 */
[----:B------:R-:W-:Y:S07]  /*10f10*/  BRA.DIV UR4, `(.L_x_1210) ;  /* 0x0000003e04787947 */ /* 0x000fee000b800000 */
.L_x_1280:
[----:B------:R-:W-:Y:S01]  /*10f20*/  UMOV UR4, 0xffffffff ;  /* 0xffffffff00047882 */ /* 0x000fe20000000000 */
[----:B------:R-:W-:Y:S02]  /*10f30*/  SHF.R.S32.HI R17, RZ, 0x1f, R0 ;  /* 0x0000001fff117819 */ /* 0x000fe40000011400 */
[----:B------:R-:W-:Y:S05]  /*10f40*/  BRA.DIV UR4, `(.L_x_1211) ;  /* 0x0000003e04a07947 */ /* 0x000fea000b800000 */
[----:B------:R-:W-:-:S13]  /*10f50*/  ELECT P6, URZ, PT ;  /* 0x00000000003f782f */ /* 0x000fda00038c0000 */
.L_x_1283:
[----:B------:R-:W-:Y:S05]  /*10f60*/  @!P6 BRA `(.L_x_1212) ;  /* 0x000000040038e947 */ /* 0x000fea0003800000 */
[----:B------:R-:W-:-:S04]  /*10f70*/  ISETP.NE.U32.AND P0, PT, R2, RZ, PT ;  /* 0x000000ff0200720c */ /* 0x000fc80003f05070 */
[----:B------:R-:W-:-:S13]  /*10f80*/  ISETP.NE.AND.EX P0, PT, R3, RZ, PT, P0 ;  /* 0x000000ff0300720c */ /* 0x000fda0003f05300 */
[----:B------:R-:W-:Y:S05]  /*10f90*/  @!P0 BRA `(.L_x_1213) ;  /* 0x0000000000488947 */ /* 0x000fea0003800000 */
[----:B------:R-:W1:Y:S01]  /*10fa0*/  LDC R12, c[0x0][0x41c] ;  /* 0x00010700ff0c7b82 */ /* 0x000e620000000800 */
[----:B------:R-:W-:Y:S01]  /*10fb0*/  IMAD.MOV.U32 R6, RZ, RZ, R5 ;  /* 0x000000ffff067224 */ /* 0x000fe200078e0005 */
[----:B------:R-:W-:Y:S01]  /*10fc0*/  ULDC.64 UR4, c[0x0][0x408] ;  /* 0x0001020000047ab9 */ /* 0x000fe20000000a00 */
[----:B-1----:R-:W-:-:S13]  /*10fd0*/  ISETP.NE.AND P0, PT, R12, 0x1, PT ;  /* 0x000000010c00780c */ /* 0x002fda0003f05270 */
[----:B------:R-:W1:Y:S02]  /*10fe0*/  @P0 LDC.64 R10, c[0x0][0x420] ;  /* 0x00010800ff0a0b82 */ /* 0x000e640000000a00 */
[----:B-1----:R-:W-:-:S05]  /*10ff0*/  @P0 IMAD.HI.U32 R10, R5, R10, RZ ;  /* 0x0000000a050a0227 */ /* 0x002fca00078e00ff */
[----:B------:R-:W-:-:S04]  /*11000*/  @P0 SHF.R.U32.HI R6, RZ, R11, R10 ;  /* 0x0000000bff060219 */ /* 0x000fc8000001160a */
[--C-:B------:R-:W-:Y:S01]  /*11010*/  SHF.R.S32.HI R11, RZ, 0x1f, R6.reuse ;  /* 0x0000001fff0b7819 */ /* 0x100fe20000011406 */
[--C-:B------:R-:W-:Y:S02]  /*11020*/  IMAD.MOV R9, RZ, RZ, -R6.reuse ;  /* 0x000000ffff097224 */ /* 0x100fe400078e0a06 */
[----:B------:R-:W-:Y:S02]  /*11030*/  IMAD.MOV.U32 R10, RZ, RZ, R6 ;  /* 0x000000ffff0a7224 */ /* 0x000fe400078e0006 */
[----:B------:R-:W-:Y:S02]  /*11040*/  IMAD R5, R12, R9, R5 ;  /* 0x000000090c057224 */ /* 0x000fe400078e0205 */
[----:B------:R-:W-:Y:S02]  /*11050*/  IMAD R9, R17, UR4, RZ ;  /* 0x0000000411097c24 */ /* 0x000fe4000f8e02ff */
[----:B------:R-:W-:-:S04]  /*11060*/  IMAD.WIDE.U32 R10, R0, UR4, R10 ;  /* 0x00000004000a7c25 */ /* 0x000fc8000f8e000a */
[----:B------:R-:W-:Y:S01]  /*11070*/  IMAD R9, R0, UR5, R9 ;  /* 0x0000000500097c24 */ /* 0x000fe2000f8e0209 */
[----:B------:R-:W-:-:S03]  /*11080*/  LEA R12, P0, R10, R2, 0x2 ;  /* 0x000000020a0c7211 */ /* 0x000fc600078010ff */
[----:B------:R-:W-:-:S05]  /*11090*/  IMAD.IADD R6, R11, 0x1, R9 ;  /* 0x000000010b067824 */ /* 0x000fca00078e0209 */
[----:B0-----:R-:W-:-:S05]  /*110a0*/  LEA.HI.X R13, R10, R3, R6, 0x2, P0 ;  /* 0x000000030a0d7211 */ /* 0x001fca00000f1406 */
[----:B------:R1:W5:Y:S02]  /*110b0*/  LDG.E R6, desc[UR60][R12.64] ;  /* 0x0000003c0c067981 */ /* 0x000364000c1e1900 */
.L_x_1213:
[----:B------:R-:W2:Y:S01]  /*110c0*/  LDL R9, [R1] ;  /* 0x0000000001097983 */ /* 0x000ea20000100800 */
[----:B------:R-:W-:-:S03]  /*110d0*/  MOV R11, 0x400 ;  /* 0x00000400000b7802 */ /* 0x000fc60000000f00 */
[----:B------:R-:W3:Y:S01]  /*110e0*/  LDL R10, [R1+0x8] ;  /* 0x00000800010a7983 */ /* 0x000ee20000100800 */
[----:B-1----:R-:W1:Y:S02]  /*110f0*/  S2R R12, SR_CgaCtaId ;  /* 0x00000000000c7919 */ /* 0x002e640000008800 */
[----:B-1----:R-:W-:-:S05]  /*11100*/  LEA R11, R12, R11, 0x18 ;  /* 0x0000000b0c0b7211 */ /* 0x002fca00078ec0ff */
[----:B--2---:R-:W-:Y:S01]  /*11110*/  IMAD R9, R9, 0x8, R11 ;  /* 0x0000000809097824 */ /* 0x004fe200078e020b */
[----:B---3--:R-:W-:-:S04]  /*11120*/  SHF.L.U32 R10, R10, 0x1f, RZ ;  /* 0x0000001f0a0a7819 */ /* 0x008fc800000006ff */
[----:B------:R-:W1:Y:S02]  /*11130*/  SYNCS.PHASECHK.TRANS64.TRYWAIT P0, [R9+URZ+0x30840], R10 ;  /* 0x0308400a090075a7 */ /* 0x000e64000800017f */
[----:B-1----:R-:W-:Y:S05]  /*11140*/  @!P0 BRA `(.L_x_1214) ;  /* 0x0000003c00408947 */ /* 0x002fea0003800000 */
.L_x_1284:
        /* <DEDUP_REMOVED lines=11> */
.L_x_1215:
[----:B------:R-:W2:Y:S01]  /*11200*/  LDL R11, [R1] ;  /* 0x00000000010b7983 */ /* 0x000ea20000100800 */
[----:B------:R-:W-:-:S03]  /*11210*/  MOV R12, 0x400 ;  /* 0x00000400000c7802 */ /* 0x000fc60000000f00 */
[----:B-1----:R-:W3:Y:S01]  /*11220*/  LDL R10, [R1+0x4] ;  /* 0x00000400010a7983 */ /* 0x002ee20000100800 */
[----:B0-----:R-:W0:Y:S01]  /*11230*/  S2R R13, SR_CgaCtaId ;  /* 0x00000000000d7919 */ /* 0x001e220000008800 */
[----:B------:R-:W-:Y:S02]  /*11240*/  R2UR UR9, R9 ;  /* 0x00000000090972ca */ /* 0x000fe400000e0000 */
[----:B------:R-:W-:Y:S01]  /*11250*/  R2UR UR11, R5 ;  /* 0x00000000050b72ca */ /* 0x000fe200000e0000 */
[----:B------:R-:W-:Y:S01]  /*11260*/  UIADD3 UR4, UP0, UR36, 0x370, URZ ;  /* 0x0000037024047890 */ /* 0x000fe2000ff1e03f */
[----:B------:R-:W-:Y:S02]  /*11270*/  R2UR UR12, R4 ;  /* 0x00000000040c72ca */ /* 0x000fe400000e0000 */
[----:B-----5:R-:W-:Y:S02]  /*11280*/  R2UR UR13, R6 ;  /* 0x00000000060d72ca */ /* 0x020fe400000e0000 */
[----:B0-----:R-:W-:-:S05]  /*11290*/  LEA R12, R13, R12, 0x18 ;  /* 0x0000000c0d0c7211 */ /* 0x001fca00078ec0ff */
[----:B------:R-:W-:Y:S01]  /*112a0*/  UIADD3 UR9, UR9, 0x30830, URZ ;  /* 0x0003083009097890 */ /* 0x000fe2000fffe03f */
[----:B------:R-:W-:Y:S01]  /*112b0*/  UMOV UR10, URZ ;  /* 0x0000003f000a7c82 */ /* 0x000fe20008000000 */
[----:B------:R-:W-:Y:S01]  /*112c0*/  UMOV UR6, 0x0 ;  /* 0x0000000000067882 */ /* 0x000fe20000000000 */
[----:B------:R-:W-:Y:S01]  /*112d0*/  UMOV UR7, 0x14f00000 ;  /* 0x14f0000000077882 */ /* 0x000fe20000000000 */
[----:B------:R-:W-:Y:S01]  /*112e0*/  UMOV UR16, 0x40 ;  /* 0x0000004000107882 */ /* 0x000fe20000000000 */
[----:B--2---:R-:W-:Y:S01]  /*112f0*/  IMAD R9, R11, 0x8000, R12 ;  /* 0x000080000b097824 */ /* 0x004fe200078e020c */
[----:B---3--:R-:W-:-:S04]  /*11300*/  R2UR UR5, R10 ;  /* 0x000000000a0572ca */ /* 0x008fc800000e0000 */
[----:B------:R-:W-:-:S09]  /*11310*/  R2UR UR14, R9 ;  /* 0x00000000090e72ca */ /* 0x000fd200000e0000 */
[----:B------:R-:W-:-:S04]  /*11320*/  ULEA UR11, UR11, UR5, 0x6 ;  /* 0x000000050b0b7291 */ /* 0x000fc8000f8e303f */
[----:B------:R-:W-:Y:S02]  /*11330*/  UIADD3 UR8, UR14, 0x20400, URZ ;  /* 0x000204000e087890 */ /* 0x000fe4000fffe03f */
        /* <DEDUP_REMOVED lines=17> */
.L_x_1212:
[----:B------:R-:W2:Y:S01]  /*11450*/  LDL.LU R12, [R1+0x18] ;  /* 0x00001800010c7983 */ /* 0x000ea20000300800 */
[----:B------:R-:W-:Y:S01]  /*11460*/  MOV R10, 0x400 ;  /* 0x00000400000a7802 */ /* 0x000fe20000000f00 */
[----:B------:R-:W-:Y:S05]  /*11470*/  WARPSYNC.ALL ;  /* 0x0000000000007948 */ /* 0x000fea0003800000 */
[----:B------:R-:W1:Y:S01]  /*11480*/  S2R R11, SR_CgaCtaId ;  /* 0x00000000000b7919 */ /* 0x000e620000008800 */
[----:B------:R-:W-:-:S13]  /*11490*/  ELECT P0, URZ, PT ;  /* 0x00000000003f782f */ /* 0x000fda0003800000 */
[C---:B------:R-:W-:Y:S01]  /*114a0*/  @P0 R2UR UR13, R7.reuse ;  /* 0x00000000070d02ca */ /* 0x040fe200000e0000 */
[----:B------:R-:W-:Y:S01]  /*114b0*/  UIADD3 UR4, UP0, UR36, 0x270, URZ ;  /* 0x0000027024047890 */ /* 0x000fe2000ff1e03f */
[----:B------:R-:W-:Y:S01]  /*114c0*/  @P0 R2UR UR12, R18 ;  /* 0x00000000120c02ca */ /* 0x000fe200000e0000 */
[----:B------:R-:W-:Y:S01]  /*114d0*/  UMOV UR6, 0x0 ;  /* 0x0000000000067882 */ /* 0x000fe20000000000 */
[----:B------:R-:W-:Y:S01]  /*114e0*/  @P0 R2UR UR11, R8 ;  /* 0x00000000080b02ca */ /* 0x000fe200000e0000 */
        /* <DEDUP_REMOVED lines=13> */
[----:B-1----:R-:W-:Y:S01]  /*115c0*/  LEA R10, R11, R10, 0x18 ;  /* 0x0000000a0b0a7211 */ /* 0x002fe200078ec0ff */
        /* <DEDUP_REMOVED lines=9> */
[----:B---3--:R-:W-:Y:S01]  /*11660*/  @P0 R2UR UR13, R7 ;  /* 0x00000000070d02ca */ /* 0x008fe200000e0000 */
[----:B------:R-:W-:Y:S01]  /*11670*/  UIADD3 UR8, UR24, 0x18400, URZ ;  /* 0x0001840018087890 */ /* 0x000fe2000fffe03f */
[----:B------:R-:W-:Y:S01]  /*11680*/  @P0 R2UR UR12, R18 ;  /* 0x00000000120c02ca */ /* 0x000fe200000e0000 */
[----:B------:R-:W-:Y:S01]  /*11690*/  UMOV UR10, 0x80 ;  /* 0x00000080000a7882 */ /* 0x000fe20000000000 */
[----:B------:R-:W-:Y:S01]  /*116a0*/  @P0 R2UR UR11, R8 ;  /* 0x00000000080b02ca */ /* 0x000fe200000e0000 */
[----:B------:R-:W-:Y:S01]  /*116b0*/  UMOV UR6, 0x0 ;  /* 0x0000000000067882 */ /* 0x000fe20000000000 */
[----:B------:R-:W-:-:S11]  /*116c0*/  UMOV UR7, 0x12f00000 ;  /* 0x12f0000000077882 */ /* 0x000fd60000000000 */
[----:B------:R3:W-:Y:S02]  /*116d0*/  UTMALDG.4D [UR8], [UR4], desc[UR22] ;  /* 0x00001608040075b4 */ /* 0x0007e40008019000 */
[----:B---3--:R-:W-:Y:S01]  /*116e0*/  @P0 R2UR UR13, R7 ;  /* 0x00000000070d02ca */ /* 0x008fe200000e0000 */
        /* <DEDUP_REMOVED lines=11> */
[----:B------:R-:W2:Y:S02]  /*117a0*/  SYNCS.PHASECHK.TRANS64.TRYWAIT P0, [R10+URZ+0x30820], R7 ;  /* 0x030820070a0075a7 */ /* 0x000ea4000800017f */
[----:B-12---:R-:W-:Y:S05]  /*117b0*/  @!P0 BRA `(.L_x_1217) ;  /* 0x0000003400b88947 */ /* 0x006fea0003800000 */
.L_x_1285:
[----:B------:R-:W-:Y:S05]  /*117c0*/  BSYNC B0 ;  /* 0x0000000000007941 */ /* 0x000fea0003800000 */
.L_x_1216:
[----:B------:R-:W2:Y:S04]  /*117d0*/  LDL R9, [R1+0x14] ;  /* 0x0000140001097983 */ /* 0x000ea80000100800 */
[----:B-1----:R-:W3:Y:S01]  /*117e0*/  LDL R8, [R1+0x10] ;  /* 0x0000100001087983 */ /* 0x002ee20000100800 */
[----:B------:R-:W-:Y:S01]  /*117f0*/  BSSY B0, `(.L_x_1218) ;  /* 0x00001c3000007945 */ /* 0x000fe20003800000 */
[----:B--2---:R-:W-:-:S05]  /*11800*/  VIADD R7, R9, 0xfffffffe ;  /* 0xfffffffe09077836 */ /* 0x004fca0000000000 */
[----:B---3--:R-:W-:-:S13]  /*11810*/  ISETP.GE.AND P0, PT, R7, R8, PT ;  /* 0x000000080700720c */ /* 0x008fda0003f06270 */
[----:B------:R-:W-:Y:S05]  /*11820*/  @!P0 BRA `(.L_x_1219) ;  /* 0x0000001800fc8947 */ /* 0x000fea0003800000 */
[----:B0-----:R-:W-:Y:S01]  /*11830*/  LOP3.LUT R13, RZ, R8, RZ, 0x33, !PT ;  /* 0x00000008ff0d7212 */ /* 0x001fe200078e33ff */
[----:B------:R-:W-:Y:S01]  /*11840*/  IMAD.MOV R8, RZ, RZ, -R9 ;  /* 0x000000ffff087224 */ /* 0x000fe200078e0a09 */
[----:B------:R-:W-:Y:S04]  /*11850*/  BSSY B1, `(.L_x_1220) ;  /* 0x000009b000017945 */ /* 0x000fe80003800000 */
[----:B------:R-:W-:-:S05]  /*11860*/  VIADDMNMX R13, R8, 0x1, R13, !PT ;  /* 0x00000001080d7846 */ /* 0x000fca000780010d */
[----:B------:R-:W-:-:S05]  /*11870*/  IMAD.IADD R8, R9, 0x1, R13 ;  /* 0x0000000109087824 */ /* 0x000fca00078e020d */
        /* <DEDUP_REMOVED lines=33> */
.L_x_1224:
[----:B0-----:R-:W0:Y:S01]  /*11a90*/  S2R R3, SR_CgaCtaId ;  /* 0x0000000000037919 */ /* 0x001e220000008800 */
[----:B------:R-:W-:-:S04]  /*11aa0*/  MOV R2, 0x400 ;  /* 0x0000040000027802 */ /* 0x000fc80000000f00 */
[----:B0-----:R-:W-:Y:S02]  /*11ab0*/  LEA R2, R3, R2, 0x18 ;  /* 0x0000000203027211 */ /* 0x001fe400078ec0ff */
[----:B------:R-:W-:-:S03]  /*11ac0*/  SHF.L.U32 R3, R14, 0x1f, RZ ;  /* 0x0000001f0e037819 */ /* 0x000fc600000006ff */
[----:B------:R-:W-:-:S04]  /*11ad0*/  IMAD R2, R12, 0x8, R2 ;  /* 0x000000080c027824 */ /* 0x000fc800078e0202 */
[----:B------:R-:W0:Y:S02]  /*11ae0*/  SYNCS.PHASECHK.TRANS64.TRYWAIT P0, [R2+URZ+0x30840], R3 ;  /* 0x03084003020075a7 */ /* 0x000e24000800017f */
[----:B0-----:R-:W-:Y:S05]  /*11af0*/  @!P0 BRA `(.L_x_1225) ;  /* 0x0000003400088947 */ /* 0x001fea0003800000 */
.L_x_1286:
        /* <DEDUP_REMOVED lines=11> */
.L_x_1226:
        /* <DEDUP_REMOVED lines=26> */
[----:B------:R-:W-:Y:S02]  /*11d50*/  ULEA UR11, UR11, UR5, 0x6 ;  /* 0x000000050b0b7291 */ /* 0x000fe4000f8e303f */
        /* <DEDUP_REMOVED lines=15> */
.L_x_1287:
        /* <DEDUP_REMOVED lines=13> */
.L_x_1228:
[----:B01----:R-:W2:Y:S01]  /*11f20*/  LDL.LU R2, [R1] ;  /* 0x0000000001027983 */ /* 0x003ea20000300800 */
[----:B------:R-:W-:-:S03]  /*11f30*/  MOV R10, 0x400 ;  /* 0x00000400000a7802 */ /* 0x000fc60000000f00 */
[----:B------:R-:W3:Y:S01]  /*11f40*/  LDL R3, [R1+0x4] ;  /* 0x0000040001037983 */ /* 0x000ee20000100800 */
[----:B------:R-:W0:Y:S01]  /*11f50*/  S2R R11, SR_CgaCtaId ;  /* 0x00000000000b7919 */ /* 0x000e220000008800 */
[----:B------:R-:W-:Y:S01]  /*11f60*/  R2UR UR11, R5 ;  /* 0x00000000050b72ca */ /* 0x000fe200000e0000 */
[----:B------:R-:W-:Y:S01]  /*11f70*/  UIADD3 UR4, UP0, UR36, 0x470, URZ ;  /* 0x0000047024047890 */ /* 0x000fe2000ff1e03f */
[----:B------:R-:W-:Y:S02]  /*11f80*/  R2UR UR13, R6 ;  /* 0x00000000060d72ca */ /* 0x000fe400000e0000 */
[----:B------:R-:W-:Y:S02]  /*11f90*/  R2UR UR12, R4 ;  /* 0x00000000040c72ca */ /* 0x000fe400000e0000 */
[----:B0-----:R-:W-:Y:S01]  /*11fa0*/  LEA R10, R11, R10, 0x18 ;  /* 0x0000000a0b0a7211 */ /* 0x001fe200078ec0ff */
[----:B------:R-:W-:Y:S01]  /*11fb0*/  UMOV UR10, URZ ;  /* 0x0000003f000a7c82 */ /* 0x000fe20008000000 */
[----:B------:R-:W-:Y:S01]  /*11fc0*/  UMOV UR6, 0x0 ;  /* 0x0000000000067882 */ /* 0x000fe20000000000 */
[----:B------:R-:W-:Y:S01]  /*11fd0*/  UMOV UR7, 0x14f00000 ;  /* 0x14f0000000077882 */ /* 0x000fe20000000000 */
[----:B------:R-:W-:Y:S01]  /*11fe0*/  UMOV UR17, 0x40 ;  /* 0x0000004000117882 */ /* 0x000fe20000000000 */
[----:B------:R-:W-:-:S02]  /*11ff0*/  IMAD.MOV.U32 R6, RZ, RZ, R8 ;  /* 0x000000ffff067224 */ /* 0x000fc400078e0008 */
[----:B------:R-:W-:Y:S02]  /*12000*/  IMAD.MOV.U32 R5, RZ, RZ, R7 ;  /* 0x000000ffff057224 */ /* 0x000fe400078e0007 */
[----:B--2---:R-:W-:-:S04]  /*12010*/  IMAD.MOV.U32 R9, RZ, RZ, R2 ;  /* 0x000000ffff097224 */ /* 0x004fc800078e0002 */
[----:B------:R-:W-:-:S05]  /*12020*/  IMAD R2, R9, 0x8, R10 ;  /* 0x0000000809027824 */ /* 0x000fca00078e020a */
[----:B------:R-:W-:Y:S01]  /*12030*/  R2UR UR9, R2 ;  /* 0x00000000020972ca */ /* 0x000fe200000e0000 */
[----:B------:R-:W-:Y:S01]  /*12040*/  IMAD R2, R9, 0x8000, R10 ;  /* 0x0000800009027824 */ /* 0x000fe200078e020a */
[----:B---3--:R-:W-:-:S04]  /*12050*/  R2UR UR5, R3 ;  /* 0x00000000030572ca */ /* 0x008fc800000e0000 */
[----:B------:R-:W-:-:S07]  /*12060*/  R2UR UR16, R2 ;  /* 0x00000000021072ca */ /* 0x000fce00000e0000 */
[----:B------:R-:W-:Y:S02]  /*12070*/  UIADD3 UR9, UR9, 0x30850, URZ ;  /* 0x0003085009097890 */ /* 0x000fe4000fffe03f */
[----:B------:R-:W-:Y:S02]  /*12080*/  ULEA UR11, UR11, UR5, 0x6 ;  /* 0x000000050b0b7291 */ /* 0x000fe4000f8e303f */
[----:B------:R-:W-:Y:S02]  /*12090*/  UIADD3.X UR5, URZ, UR37, URZ, UP0, !UPT ;  /* 0x000000253f057290 */ /* 0x000fe400087fe43f */
[----:B------:R-:W-:Y:S02]  /*120a0*/  UIADD3 UR8, UR16, 0x400, URZ ;  /* 0x0000040010087890 */ /* 0x000fe4000fffe03f */
[----:B------:R-:W-:Y:S02]  /*120b0*/  UIADD3 UR14, UR16, 0x2400, URZ ;  /* 0x00002400100e7890 */ /* 0x000fe4000fffe03f */
[----:B------:R-:W-:-:S02]  /*120c0*/  UIADD3 UR15, UR16, 0x4400, URZ ;  /* 0x00004400100f7890 */ /* 0x000fc4000fffe03f */
        /* <DEDUP_REMOVED lines=14> */
.L_x_1223:
[----:B------:R-:W-:Y:S05]  /*121b0*/  BSYNC B2 ;  /* 0x0000000000027941 */ /* 0x000fea0003800000 */
.L_x_1222:
[----:B------:R-:W2:Y:S04]  /*121c0*/  LDL R2, [R1+0x14] ;  /* 0x0000140001027983 */ /* 0x000ea80000100800 */
[----:B------:R0:W-:Y:S04]  /*121d0*/  STL [R1], R12 ;  /* 0x0000000c01007387 */ /* 0x0001e80000100800 */
[----:B------:R0:W-:Y:S02]  /*121e0*/  STL [R1+0x8], R14 ;  /* 0x0000080e01007387 */ /* 0x0001e40000100800 */
[----:B0-2---:R-:W-:-:S07]  /*121f0*/  VIADD R7, R2, 0xfffffffd ;  /* 0xfffffffd02077836 */ /* 0x005fce0000000000 */
.L_x_1221:
[----:B------:R-:W-:Y:S05]  /*12200*/  BSYNC B1 ;  /* 0x0000000000017941 */ /* 0x000fea0003800000 */
.L_x_1220:
[----:B------:R-:W2:Y:S01]  /*12210*/  LDL.LU R2, [R1+0x14] ;  /* 0x0000140001027983 */ /* 0x000ea20000300800 */
[----:B------:R-:W-:Y:S01]  /*12220*/  VIADD R13, R13, 0xfffffffe ;  /* 0xfffffffe0d0d7836 */ /* 0x000fe20000000000 */
[----:B--2---:R-:W-:-:S04]  /*12230*/  LOP3.LUT R2, RZ, R2, RZ, 0x33, !PT ;  /* 0x00000002ff027212 */ /* 0x004fc800078e33ff */
[----:B------:R-:W-:-:S13]  /*12240*/  ISETP.NE.AND P0, PT, R13, R2, PT ;  /* 0x000000020d00720c */ /* 0x000fda0003f05270 */
[----:B------:R-:W-:Y:S05]  /*12250*/  @!P0 BRA `(.L_x_1219) ;  /* 0x0000001000708947 */ /* 0x000fea0003800000 */
[----:B------:R-:W-:-:S07]  /*12260*/  IMAD.MOV.U32 R10, RZ, RZ, R6 ;  /* 0x000000ffff0a7224 */ /* 0x000fce00078e0006 */
.L_x_1243:
        /* <DEDUP_REMOVED lines=32> */
.L_x_1231:
[----:B------:R-:W1:Y:S01]  /*12470*/  S2R R3, SR_CgaCtaId ;  /* 0x0000000000037919 */ /* 0x000e620000008800 */
[----:B------:R-:W-:-:S04]  /*12480*/  MOV R2, 0x400 ;  /* 0x0000040000027802 */ /* 0x000fc80000000f00 */
[----:B-1----:R-:W-:Y:S02]  /*12490*/  LEA R2, R3, R2, 0x18 ;  /* 0x0000000203027211 */ /* 0x002fe400078ec0ff */
[----:B------:R-:W-:-:S03]  /*124a0*/  SHF.L.U32 R3, R9, 0x1f, RZ ;  /* 0x0000001f09037819 */ /* 0x000fc600000006ff */
[----:B------:R-:W-:-:S04]  /*124b0*/  IMAD R2, R8, 0x8, R2 ;  /* 0x0000000808027824 */ /* 0x000fc800078e0202 */
[----:B------:R-:W1:Y:S02]  /*124c0*/  SYNCS.PHASECHK.TRANS64.TRYWAIT P0, [R2+URZ+0x30840], R3 ;  /* 0x03084003020075a7 */ /* 0x000e64000800017f */
[----:B-1----:R-:W-:Y:S05]  /*124d0*/  @!P0 BRA `(.L_x_1232) ;  /* 0x0000002800b88947 */ /* 0x002fea0003800000 */
.L_x_1288:
        /* <DEDUP_REMOVED lines=11> */
.L_x_1233:
[----:B------:R-:W2:Y:S04]  /*12590*/  LDL R15, [R1+0x4] ;  /* 0x00000400010f7983 */ /* 0x000ea80000100800 */
[----:B------:R-:W3:Y:S01]  /*125a0*/  LDL.LU R14, [R1+0x8] ;  /* 0x00000800010e7983 */ /* 0x000ee20000300800 */
[----:B-1----:R-:W-:-:S03]  /*125b0*/  MOV R3, 0x400 ;  /* 0x0000040000037802 */ /* 0x002fc60000000f00 */
        /* <DEDUP_REMOVED lines=39> */
.L_x_1289:
        /* <DEDUP_REMOVED lines=8> */
.L_x_1235:
[----:B0-----:R-:W2:Y:S01]  /*128b0*/  LDL.LU R2, [R1] ;  /* 0x0000000001027983 */ /* 0x001ea20000300800 */
[----:B------:R-:W-:-:S03]  /*128c0*/  MOV R13, 0x400 ;  /* 0x00000400000d7802 */ /* 0x000fc60000000f00 */
[----:B------:R-:W3:Y:S01]  /*128d0*/  LDL R11, [R1+0x4] ;  /* 0x00000400010b7983 */ /* 0x000ee20000100800 */
[----:B------:R-:W0:Y:S01]  /*128e0*/  S2R R14, SR_CgaCtaId ;  /* 0x00000000000e7919 */ /* 0x000e220000008800 */
[----:B------:R-:W-:Y:S02]  /*128f0*/  R2UR UR11, R5 ;  /* 0x00000000050b72ca */ /* 0x000fe400000e0000 */
[----:B------:R-:W-:Y:S01]  /*12900*/  R2UR UR9, R3 ;  /* 0x00000000030972ca */ /* 0x000fe200000e0000 */
[----:B------:R-:W-:Y:S01]  /*12910*/  UIADD3 UR4, UP0, UR36, 0x470, URZ ;  /* 0x0000047024047890 */ /* 0x000fe2000ff1e03f */
[----:B------:R-:W-:Y:S02]  /*12920*/  R2UR UR13, R6 ;  /* 0x00000000060d72ca */ /* 0x000fe400000e0000 */
[----:B------:R-:W-:Y:S02]  /*12930*/  R2UR UR12, R4 ;  /* 0x00000000040c72ca */ /* 0x000fe400000e0000 */
[----:B0-----:R-:W-:-:S07]  /*12940*/  LEA R13, R14, R13, 0x18 ;  /* 0x0000000d0e0d7211 */ /* 0x001fce00078ec0ff */
[----:B------:R-:W-:Y:S01]  /*12950*/  UIADD3 UR9, UR9, 0x50, URZ ;  /* 0x0000005009097890 */ /* 0x000fe2000fffe03f */
[----:B------:R-:W-:Y:S01]  /*12960*/  UMOV UR10, URZ ;  /* 0x0000003f000a7c82 */ /* 0x000fe20008000000 */
[----:B------:R-:W-:Y:S01]  /*12970*/  UMOV UR6, 0x0 ;  /* 0x0000000000067882 */ /* 0x000fe20000000000 */
[----:B------:R-:W-:Y:S01]  /*12980*/  UMOV UR7, 0x14f00000 ;  /* 0x14f0000000077882 */ /* 0x000fe20000000000 */
[----:B------:R-:W-:Y:S01]  /*12990*/  UMOV UR17, 0x40 ;  /* 0x0000004000117882 */ /* 0x000fe20000000000 */
[----:B------:R-:W-:Y:S02]  /*129a0*/  IMAD.MOV.U32 R5, RZ, RZ, R12 ;  /* 0x000000ffff057224 */ /* 0x000fe400078e000c */
[----:B------:R-:W-:Y:S02]  /*129b0*/  IMAD.MOV.U32 R6, RZ, RZ, R10 ;  /* 0x000000ffff067224 */ /* 0x000fe400078e000a */
        /* <DEDUP_REMOVED lines=22> */
.L_x_1230:
[----:B------:R-:W-:Y:S05]  /*12b20*/  BSYNC B1 ;  /* 0x0000000000017941 */ /* 0x000fea0003800000 */
.L_x_1229:
[----:B------:R-:W-:Y:S01]  /*12b30*/  VIADD R3, R8, 0x1 ;  /* 0x0000000108037836 */ /* 0x000fe20000000000 */
[----:B------:R-:W-:Y:S01]  /*12b40*/  BSSY B1, `(.L_x_1236) ;  /* 0x0000089000017945 */ /* 0x000fe20003800000 */
[----:B------:R-:W-:-:S03]  /*12b50*/  VIADD R13, R7, 0xffffffff ;  /* 0xffffffff070d7836 */ /* 0x000fc60000000000 */
        /* <DEDUP_REMOVED lines=8> */
[----:B------:R-:W-:Y:S01]  /*12be0*/  IMAD.MOV.U32 R12, RZ, RZ, R13 ;  /* 0x000000ffff0c7224 */ /* 0x000fe200078e000d */
[----:B------:R-:W-:-:S04]  /*12bf0*/  ISETP.NE.U32.AND P0, PT, RZ, UR4, PT ;  /* 0x00000004ff007c0c */ /* 0x000fc8000bf05070 */
[----:B------:R-:W-:-:S13]  /*12c00*/  ISETP.NE.AND.EX P0, PT, RZ, UR5, PT, P0 ;  /* 0x00000005ff007c0c */ /* 0x000fda000bf05300 */
[----:B------:R-:W-:Y:S05]  /*12c10*/  @!P0 BRA `(.L_x_1238) ;  /* 0x0000000000448947 */ /* 0x000fea0003800000 */
        /* <DEDUP_REMOVED lines=17> */
.L_x_1238:
[----:B------:R-:W2:Y:S01]  /*12d30*/  S2R R3, SR_CgaCtaId ;  /* 0x0000000000037919 */ /* 0x000ea20000008800 */
[----:B------:R-:W-:-:S04]  /*12d40*/  MOV R2, 0x400 ;  /* 0x0000040000027802 */ /* 0x000fc80000000f00 */
[----:B--2---:R-:W-:Y:S02]  /*12d50*/  LEA R2, R3, R2, 0x18 ;  /* 0x0000000203027211 */ /* 0x004fe400078ec0ff */
[----:B------:R-:W-:-:S03]  /*12d60*/  SHF.L.U32 R3, R14, 0x1f, RZ ;  /* 0x0000001f0e037819 */ /* 0x000fc600000006ff */
[----:B------:R-:W-:-:S04]  /*12d70*/  IMAD R2, R15, 0x8, R2 ;  /* 0x000000080f027824 */ /* 0x000fc800078e0202 */
[----:B------:R-:W2:Y:S02]  /*12d80*/  SYNCS.PHASECHK.TRANS64.TRYWAIT P0, [R2+URZ+0x30840], R3 ;  /* 0x03084003020075a7 */ /* 0x000ea4000800017f */
[----:B--2---:R-:W-:Y:S05]  /*12d90*/  @!P0 BRA `(.L_x_1239) ;  /* 0x0000002000b08947 */ /* 0x004fea0003800000 */
.L_x_1290:
        /* <DEDUP_REMOVED lines=11> */
.L_x_1240:
        /* <DEDUP_REMOVED lines=42> */
.L_x_1291:
        /* <DEDUP_REMOVED lines=8> */
.L_x_1242:
[----:B-1----:R-:W2:Y:S01]  /*13170*/  LDL R3, [R1+0x4] ;  /* 0x0000040001037983 */ /* 0x002ea20000100800 */
[----:B0-----:R-:W-:Y:S01]  /*13180*/  MOV R9, 0x400 ;  /* 0x0000040000097802 */ /* 0x001fe20000000f00 */
[----:B------:R-:W0:Y:S01]  /*13190*/  S2R R11, SR_CgaCtaId ;  /* 0x00000000000b7919 */ /* 0x000e220000008800 */
[----:B------:R-:W-:Y:S02]  /*131a0*/  R2UR UR11, R5 ;  /* 0x00000000050b72ca */ /* 0x000fe400000e0000 */
        /* <DEDUP_REMOVED lines=16> */
[----:B------:R-:W-:Y:S02]  /*132b0*/  IMAD.MOV.U32 R5, RZ, RZ, R12 ;  /* 0x000000ffff057224 */ /* 0x000fe400078e000c */
[----:B------:R-:W-:Y:S01]  /*132c0*/  IMAD.MOV.U32 R6, RZ, RZ, R10 ;  /* 0x000000ffff067224 */ /* 0x000fe200078e000a */
[----:B--2---:R-:W-:-:S13]  /*132d0*/  R2UR UR5, R3 ;  /* 0x00000000030572ca */ /* 0x004fda00000e0000 */
[----:B------:R-:W-:Y:S02]  /*132e0*/  ULEA UR11, UR11, UR5, 0x6 ;  /* 0x000000050b0b7291 */ /* 0x000fe4000f8e303f */
        /* <DEDUP_REMOVED lines=14> */
.L_x_1237:
[----:B------:R-:W-:Y:S05]  /*133d0*/  BSYNC B1 ;  /* 0x0000000000017941 */ /* 0x000fea0003800000 */
.L_x_1236:
[----:B------:R-:W2:Y:S01]  /*133e0*/  LDL R2, [R1+0x10] ;  /* 0x0000100001027983 */ /* 0x000ea20000100800 */
[----:B------:R-:W-:Y:S01]  /*133f0*/  VIADD R7, R7, 0xfffffffe ;  /* 0xfffffffe07077836 */ /* 0x000fe20000000000 */
[----:B--2---:R-:W-:-:S13]  /*13400*/  ISETP.GT.AND P0, PT, R13, R2, PT ;  /* 0x000000020d00720c */ /* 0x004fda0003f04270 */
[----:B------:R-:W-:Y:S05]  /*13410*/  @P0 BRA `(.L_x_1243) ;  /* 0xffffffec00940947 */ /* 0x000fea000383ffff */
.L_x_1219:
[----:B------:R-:W-:Y:S05]  /*13420*/  BSYNC B0 ;  /* 0x0000000000007941 */ /* 0x000fea0003800000 */
.L_x_1218:
        /* <DEDUP_REMOVED lines=8> */
[----:B------:R-:W1:Y:S08]  /*134b0*/  FLO.U32 R0, UR4 ;  /* 0x0000000400007d00 */ /* 0x000e7000080e0000 */
        /* <DEDUP_REMOVED lines=8> */
.L_x_1245:
[----:B------:R-:W-:Y:S05]  /*13540*/  BSYNC B0 ;  /* 0x0000000000007941 */ /* 0x000fea0003800000 */
.L_x_1244:
        /* <DEDUP_REMOVED lines=11> */
.L_x_1292:
        /* <DEDUP_REMOVED lines=11> */
.L_x_1249:
[----:B------:R-:W2:Y:S01]  /*136b0*/  LDL.LU R8, [R1+0x4] ;  /* 0x0000040001087983 */ /* 0x000ea20000300800 */
[----:B------:R-:W-:-:S03]  /*136c0*/  MOV R2, 0x400 ;  /* 0x0000040000027802 */ /* 0x000fc60000000f00 */
[----:B-1----:R-:W3:Y:S01]  /*136d0*/  LDL R0, [R1] ;  /* 0x0000000001007983 */ /* 0x002ee20000100800 */
[----:B------:R-:W1:Y:S01]  /*136e0*/  S2R R7, SR_CgaCtaId ;  /* 0x0000000000077919 */ /* 0x000e620000008800 */
[----:B------:R-:W-:Y:S02]  /*136f0*/  R2UR UR11, R5 ;  /* 0x00000000050b72ca */ /* 0x000fe400000e0000 */
[----:B------:R-:W-:Y:S01]  /*13700*/  R2UR UR9, R3 ;  /* 0x00000000030972ca */ /* 0x000fe200000e0000 */
[----:B------:R-:W-:Y:S01]  /*13710*/  UIADD3 UR4, UP0, UR36, 0x470, URZ ;  /* 0x0000047024047890 */ /* 0x000fe2000ff1e03f */
[----:B------:R-:W-:Y:S02]  /*13720*/  R2UR UR12, R4 ;  /* 0x00000000040c72ca */ /* 0x000fe400000e0000 */
[----:B------:R-:W-:Y:S02]  /*13730*/  R2UR UR13, R6 ;  /* 0x00000000060d72ca */ /* 0x000fe400000e0000 */
[----:B-1----:R-:W-:-:S07]  /*13740*/  LEA R2, R7, R2, 0x18 ;  /* 0x0000000207027211 */ /* 0x002fce00078ec0ff */
[----:B------:R-:W-:Y:S01]  /*13750*/  UIADD3 UR9, UR9, 0x30850, URZ ;  /* 0x0003085009097890 */ /* 0x000fe2000fffe03f */
[----:B------:R-:W-:Y:S01]  /*13760*/  UMOV UR10, URZ ;  /* 0x0000003f000a7c82 */ /* 0x000fe20008000000 */
[----:B------:R-:W-:Y:S01]  /*13770*/  UMOV UR6, 0x0 ;  /* 0x0000000000067882 */ /* 0x000fe20000000000 */
[----:B------:R-:W-:Y:S01]  /*13780*/  UMOV UR7, 0x14f00000 ;  /* 0x14f0000000077882 */ /* 0x000fe20000000000 */
[----:B------:R-:W-:Y:S01]  /*13790*/  UMOV UR17, 0x40 ;  /* 0x0000004000117882 */ /* 0x000fe20000000000 */
[----:B--2---:R-:W-:Y:S01]  /*137a0*/  R2UR UR5, R8 ;  /* 0x00000000080572ca */ /* 0x004fe200000e0000 */
[----:B---3--:R-:W-:-:S05]  /*137b0*/  IMAD R0, R0, 0x8000, R2 ;  /* 0x0000800000007824 */ /* 0x008fca00078e0202 */
[----:B------:R-:W-:-:S07]  /*137c0*/  R2UR UR14, R0 ;  /* 0x00000000000e72ca */ /* 0x000fce00000e0000 */
[----:B------:R-:W-:Y:S02]  /*137d0*/  ULEA UR11, UR11, UR5, 0x6 ;  /* 0x000000050b0b7291 */ /* 0x000fe4000f8e303f */
[----:B------:R-:W-:-:S04]  /*137e0*/  UIADD3.X UR5, URZ, UR37, URZ, UP0, !UPT ;  /* 0x000000253f057290 */ /* 0x000fc800087fe43f */
        /* <DEDUP_REMOVED lines=17> */
.L_x_1247:
[----:B------:R-:W-:Y:S05]  /*13900*/  BSYNC B0 ;  /* 0x0000000000007941 */ /* 0x000fea0003800000 */
.L_x_1246:
        /* <DEDUP_REMOVED lines=9> */
.L_x_1202:
[----:B------:R-:W-:Y:S05]  /*139a0*/  BSYNC B6 ;  /* 0x0000000000067941 */ /* 0x000fea0003800000 */
.L_x_1200:
[----:B------:R-:W-:-:S03]  /*139b0*/  UMOV UR4, 0xffffffff ;  /* 0xffffffff00047882 */ /* 0x000fc60000000000 */
[----:B------:R-:W-:Y:S05]  /*139c0*/  BRA.DIV UR4, `(.L_x_1250) ;  /* 0x0000001604e07947 */ /* 0x000fea000b800000 */
[----:B------:R2:W3:Y:S04]  /*139d0*/  SHFL.IDX PT, R4, R16, RZ, 0x1f ;  /* 0x00001fff10047589 */ /* 0x0004e800000e0000 */
[----:B------:R-:W4:Y:S02]  /*139e0*/  SHFL.IDX PT, R16, R16, 0x1, 0x1f ;  /* 0x00201f0010107f89 */ /* 0x000f2400000e0000 */
.L_x_1296:
[----:B-1----:R-:W1:Y:S01]  /*139f0*/  S2R R0, SR_TID.X ;  /* 0x0000000000007919 */ /* 0x002e620000002100 */
[----:B------:R-:W-:Y:S01]  /*13a00*/  ULDC UR4, c[0x0][0xc14] ;  /* 0x0003050000047ab9 */ /* 0x000fe20000000800 */
[----:B------:R-:W-:Y:S01]  /*13a10*/  BSSY B0, `(.L_x_1251) ;  /* 0x000000b000007945 */ /* 0x000fe20003800000 */
[----:B------:R-:W-:Y:S01]  /*13a20*/  IMAD.MOV.U32 R17, RZ, RZ, RZ ;  /* 0x000000ffff117224 */ /* 0x000fe200078e00ff */
[----:B-1----:R-:W-:Y:S01]  /*13a30*/  LOP3.LUT R6, R0, 0x1f, RZ, 0xc0, !PT ;  /* 0x0000001f00067812 */ /* 0x002fe200078ec0ff */
[----:B------:R-:W-:-:S03]  /*13a40*/  IMAD.U32 R0, RZ, RZ, UR4 ;  /* 0x00000004ff007e24 */ /* 0x000fc6000f8e00ff */
[C---:B------:R-:W-:Y:S01]  /*13a50*/  ISETP.NE.AND P0, PT, R6.reuse, 0x1f, PT ;  /* 0x0000001f0600780c */ /* 0x040fe20003f05270 */
[----:B------:R-:W-:-:S05]  /*13a60*/  IMAD.IADD R5, R6, 0x1, R19 ;  /* 0x0000000106057824 */ /* 0x000fca00078e0213 */
[----:B------:R-:W-:-:S13]  /*13a70*/  ISETP.GE.OR P0, PT, R5, R0, !P0 ;  /* 0x000000000500720c */ /* 0x000fda0004706670 */
[----:B------:R-:W-:Y:S05]  /*13a80*/  @P0 BRA `(.L_x_1252) ;  /* 0x00000000000c0947 */ /* 0x000fea0003800000 */
[----:B------:R-:W1:Y:S02]  /*13a90*/  LDC.64 R2, c[0x0][0xc58] ;  /* 0x00031600ff027b82 */ /* 0x000e640000000a00 */
[----:B-1----:R-:W-:-:S05]  /*13aa0*/  IMAD.WIDE R2, R5, 0x4, R2 ;  /* 0x0000000405027825 */ /* 0x002fca00078e0202 */
[----:B------:R1:W5:Y:S02]  /*13ab0*/  LDG.E R17, desc[UR60][R2.64] ;  /* 0x0000003c02117981 */ /* 0x000364000c1e1900 */
.L_x_1252:
[----:B------:R-:W-:Y:S05]  /*13ac0*/  BSYNC B0 ;  /* 0x0000000000007941 */ /* 0x000fea0003800000 */
.L_x_1251:
[----:B------:R-:W-:-:S03]  /*13ad0*/  UMOV UR4, 0xffffffff ;  /* 0xffffffff00047882 */ /* 0x000fc60000000000 */
[----:B------:R-:W-:Y:S05]  /*13ae0*/  BRA.DIV UR4, `(.L_x_1253) ;  /* 0x0000001604e47947 */ /* 0x000fea000b800000 */
[----:B0----5:R-:W0:Y:S01]  /*13af0*/  SHFL.UP PT, R14, R17, 0x1, RZ ;  /* 0x04200000110e7989 */ /* 0x021e2200000e00ff */
[C---:B------:R-:W-:Y:S02]  /*13b00*/  ISETP.NE.AND P0, PT, R6.reuse, RZ, PT ;  /* 0x000000ff0600720c */ /* 0x040fe40003f05270 */
[----:B------:R-:W-:Y:S02]  /*13b10*/  ISETP.GE.U32.AND P1, PT, R6, 0x2, PT ;  /* 0x000000020600780c */ /* 0x000fe40003f26070 */
[----:B0-----:R-:W-:Y:S02]  /*13b20*/  SEL R14, R14, RZ, P0 ;  /* 0x000000ff0e0e7207 */ /* 0x001fe40000000000 */
[----:B------:R-:W-:-:S03]  /*13b30*/  ISETP.GE.U32.AND P0, PT, R6, 0x4, PT ;  /* 0x000000040600780c */ /* 0x000fc60003f06070 */
[----:B------:R-:W-:-:S05]  /*13b40*/  IMAD.IADD R13, R17, 0x1, R14 ;  /* 0x00000001110d7824 */ /* 0x000fca00078e020e */
[----:B------:R-:W1:Y:S02]  /*13b50*/  SHFL.UP PT, R14, R13, 0x2, RZ ;  /* 0x044000000d0e7989 */ /* 0x000e6400000e00ff */
[----:B-1----:R-:W-:Y:S02]  /*13b60*/  SEL R2, R14, RZ, P1 ;  /* 0x000000ff0e027207 */ /* 0x002fe40000800000 */
        /* <DEDUP_REMOVED lines=13> */
.L_x_1304:
[----:B------:R-:W-:Y:S02]  /*13c40*/  ULDC UR4, c[0x0][0xc10] ;  /* 0x0003040000047ab9 */ /* 0x000fe40000000800 */
[----:B------:R-:W-:-:S04]  /*13c50*/  IMAD.U32 R5, RZ, RZ, UR4 ;  /* 0x00000004ff057e24 */ /* 0x000fc8000f8e00ff */
[----:B-1----:R-:W-:-:S04]  /*13c60*/  IMAD R3, R14, R5, RZ ;  /* 0x000000050e037224 */ /* 0x002fc800078e02ff */
[----:B--2-4-:R-:W-:-:S05]  /*13c70*/  IMAD.IADD R16, R16, 0x1, R3 ;  /* 0x0000000110107824 */ /* 0x014fca00078e0203 */
[----:B---3--:R-:W-:-:S13]  /*13c80*/  ISETP.GT.AND P0, PT, R16, R4, PT ;  /* 0x000000041000720c */ /* 0x008fda0003f04270 */
[----:B------:R-:W-:Y:S05]  /*13c90*/  @P0 BRA `(.L_x_1254) ;  /* 0x0000000000b40947 */ /* 0x000fea0003800000 */
[----:B------:R-:W1:Y:S02]  /*13ca0*/  LDC R0, c[0x0][0xc14] ;  /* 0x00030500ff007b82 */ /* 0x000e640000000800 */
.L_x_1259:
        /* <DEDUP_REMOVED lines=11> */
[----:B------:R-:W0:Y:S02]  /*13d60*/  LDC.64 R2, c[0x0][0xc58] ;  /* 0x00031600ff027b82 */ /* 0x000e240000000a00 */
[----:B0-----:R-:W-:-:S05]  /*13d70*/  IMAD.WIDE R2, R5, 0x4, R2 ;  /* 0x0000000405027825 */ /* 0x001fca00078e0202 */
[----:B------:R0:W5:Y:S02]  /*13d80*/  LDG.E R17, desc[UR60][R2.64] ;  /* 0x0000003c02117981 */ /* 0x000164000c1e1900 */
.L_x_1257:
[----:B------:R-:W-:Y:S05]  /*13d90*/  BSYNC B0 ;  /* 0x0000000000007941 */ /* 0x000fea0003800000 */
.L_x_1256:
        /* <DEDUP_REMOVED lines=23> */
.L_x_1312:
[----:B------:R-:W-:Y:S02]  /*13f10*/  ULDC UR4, c[0x0][0xc10] ;  /* 0x0003040000047ab9 */ /* 0x000fe40000000800 */
[----:B------:R-:W-:-:S04]  /*13f20*/  IMAD.U32 R5, RZ, RZ, UR4 ;  /* 0x00000004ff057e24 */ /* 0x000fc8000f8e00ff */
[----:B-1----:R-:W-:-:S04]  /*13f30*/  IMAD R3, R14, R5, RZ ;  /* 0x000000050e037224 */ /* 0x002fc800078e02ff */
[----:B------:R-:W-:-:S05]  /*13f40*/  IMAD.IADD R16, R3, 0x1, R16 ;  /* 0x0000000103107824 */ /* 0x000fca00078e0210 */
[----:B------:R-:W-:-:S13]  /*13f50*/  ISETP.GT.AND P0, PT, R16, R4, PT ;  /* 0x000000041000720c */ /* 0x000fda0003f04270 */
[----:B------:R-:W-:Y:S05]  /*13f60*/  @!P0 BRA `(.L_x_1259) ;  /* 0xfffffffc00508947 */ /* 0x000fea000383ffff */
.L_x_1254:
        /* <DEDUP_REMOVED lines=8> */
.L_x_1316:
[----:B------:R-:W-:Y:S01]  /*13ff0*/  ISETP.NE.AND P0, PT, R3, RZ, PT ;  /* 0x000000ff0300720c */ /* 0x000fe20003f05270 */
[----:B------:R-:W-:-:S12]  /*14000*/  IMAD.MOV.U32 R7, RZ, RZ, RZ ;  /* 0x000000ffff077224 */ /* 0x000fd800078e00ff */
[----:B------:R-:W-:Y:S05]  /*14010*/  @!P0 BRA `(.L_x_1261) ;  /* 0x0000000000108947 */ /* 0x000fea0003800000 */
[----:B------:R-:W-:Y:S01]  /*14020*/  UMOV UR4, 0xffffffff ;  /* 0xffffffff00047882 */ /* 0x000fe20000000000 */
[----:B------:R-:W-:Y:S02]  /*14030*/  VIADD R12, R6, 0xffffffff ;  /* 0xffffffff060c7836 */ /* 0x000fe40000000000 */
[----:B------:R-:W-:Y:S05]  /*14040*/  BRA.DIV UR4, `(.L_x_1262) ;  /* 0x0000001a04747947 */ /* 0x000fea000b800000 */
[----:B------:R3:W4:Y:S02]  /*14050*/  SHFL.IDX PT, R7, R2, R12, 0x1f ;  /* 0x00001f0c02077589 */ /* 0x00072400000e0000 */
.L_x_1261:
[----:B0--3--:R-:W0:Y:S01]  /*14060*/  LDC.64 R2, c[0x0][0xc68] ;  /* 0x00031a00ff027b82 */ /* 0x009e220000000a00 */
[----:B------:R-:W-:-:S04]  /*14070*/  IMAD.IADD R19, R6, 0x1, R19 ;  /* 0x0000000106137824 */ /* 0x000fc800078e0213 */
[----:B0-----:R-:W-:-:S05]  /*14080*/  IMAD.WIDE R2, R19, 0x4, R2 ;  /* 0x0000000413027825 */ /* 0x001fca00078e0202 */
[----:B------:R0:W1:Y:S01]  /*14090*/  LDG.E R8, desc[UR60][R2.64] ;  /* 0x0000003c02087981 */ /* 0x000062000c1e1900 */
[----:B----4-:R-:W-:-:S04]  /*140a0*/  IMAD R16, R7, R5, R16 ;  /* 0x0000000507107224 */ /* 0x010fc800078e0210 */
[----:B------:R-:W-:Y:S02]  /*140b0*/  IMAD.IADD R7, R4, 0x1, -R16 ;  /* 0x0000000104077824 */ /* 0x000fe400078e0a10 */
[----:B0-----:R-:W-:Y:S02]  /*140c0*/  IMAD.MOV.U32 R2, RZ, RZ, RZ ;  /* 0x000000ffff027224 */ /* 0x001fe400078e00ff */
[----:B-12---:R-:W-:-:S05]  /*140d0*/  IMAD R6, R17, R8, RZ ;  /* 0x0000000811067224 */ /* 0x006fca00078e02ff */
[-C--:B------:R-:W-:Y:S02]  /*140e0*/  IABS R9, R6.reuse ;  /* 0x0000000600097213 */ /* 0x080fe40000000000 */
[----:B------:R-:W-:Y:S02]  /*140f0*/  IABS R4, R6 ;  /* 0x0000000600047213 */ /* 0x000fe40000000000 */
[----:B------:R-:W0:Y:S03]  /*14100*/  I2F.RP R10, R9 ;  /* 0x00000009000a7306 */ /* 0x000e260000209400 */
[----:B------:R-:W-:-:S05]  /*14110*/  IMAD.MOV R4, RZ, RZ, -R4 ;  /* 0x000000ffff047224 */ /* 0x000fca00078e0a04 */
[----:B0-----:R-:W0:Y:S02]  /*14120*/  MUFU.RCP R10, R10 ;  /* 0x0000000a000a7308 */ /* 0x001e240000001000 */
[----:B0-----:R-:W-:-:S06]  /*14130*/  VIADD R11, R10, 0xffffffe ;  /* 0x0ffffffe0a0b7836 */ /* 0x001fcc0000000000 */
[----:B------:R-:W0:Y:S02]  /*14140*/  F2I.FTZ.U32.TRUNC.NTZ R3, R11 ;  /* 0x0000000b00037305 */ /* 0x000e24000021f000 */
[----:B0-----:R-:W-:-:S04]  /*14150*/  IMAD.MOV R12, RZ, RZ, -R3 ;  /* 0x000000ffff0c7224 */ /* 0x001fc800078e0a03 */
[----:B------:R-:W-:-:S04]  /*14160*/  IMAD R13, R12, R9, RZ ;  /* 0x000000090c0d7224 */ /* 0x000fc800078e02ff */
[----:B------:R-:W-:Y:S01]  /*14170*/  IMAD.HI.U32 R2, R3, R13, R2 ;  /* 0x0000000d03027227 */ /* 0x000fe200078e0002 */
[----:B------:R-:W-:-:S05]  /*14180*/  IABS R3, R7 ;  /* 0x0000000700037213 */ /* 0x000fca0000000000 */
[----:B------:R-:W-:-:S04]  /*14190*/  IMAD.HI.U32 R2, R2, R3, RZ ;  /* 0x0000000302027227 */ /* 0x000fc800078e00ff */
[----:B------:R-:W-:Y:S01]  /*141a0*/  IMAD R4, R2, R4, R3 ;  /* 0x0000000402047224 */ /* 0x000fe200078e0203 */
[----:B------:R-:W-:-:S04]  /*141b0*/  LOP3.LUT R3, R7, R6, RZ, 0x3c, !PT ;  /* 0x0000000607037212 */ /* 0x000fc800078e3cff */
[----:B------:R-:W-:-:S13]  /*141c0*/  ISETP.GT.U32.AND P0, PT, R9, R4, PT ;  /* 0x000000040900720c */ /* 0x000fda0003f04070 */
[----:B------:R-:W-:Y:S02]  /*141d0*/  @!P0 IMAD.IADD R4, R4, 0x1, -R9 ;  /* 0x0000000104048824 */ /* 0x000fe400078e0a09 */
[----:B------:R-:W-:-:S03]  /*141e0*/  @!P0 VIADD R2, R2, 0x1 ;  /* 0x0000000102028836 */ /* 0x000fc60000000000 */
[----:B------:R-:W-:-:S13]  /*141f0*/  ISETP.GE.U32.AND P0, PT, R4, R9, PT ;  /* 0x000000090400720c */ /* 0x000fda0003f06070 */
[----:B------:R-:W-:Y:S01]  /*14200*/  @P0 VIADD R2, R2, 0x1 ;  /* 0x0000000102020836 */ /* 0x000fe20000000000 */
[----:B------:R-:W-:-:S03]  /*14210*/  ISETP.GE.AND P0, PT, R3, RZ, PT ;  /* 0x000000ff0300720c */ /* 0x000fc60003f06270 */
[----:B------:R-:W-:-:S10]  /*14220*/  IMAD.MOV.U32 R9, RZ, RZ, R2 ;  /* 0x000000ffff097224 */ /* 0x000fd400078e0002 */
[----:B------:R-:W-:Y:S01]  /*14230*/  @!P0 IMAD.MOV R9, RZ, RZ, -R9 ;  /* 0x000000ffff098224 */ /* 0x000fe200078e0a09 */
[----:B------:R-:W-:-:S13]  /*14240*/  ISETP.NE.AND P0, PT, R6, RZ, PT ;  /* 0x000000ff0600720c */ /* 0x000fda0003f05270 */
[----:B------:R-:W-:-:S05]  /*14250*/  @!P0 LOP3.LUT R9, RZ, R6, RZ, 0x33, !PT ;  /* 0x00000006ff098212 */ /* 0x000fca00078e33ff */
[----:B------:R-:W-:Y:S02]  /*14260*/  IMAD R4, R8, R9, RZ ;  /* 0x0000000908047224 */ /* 0x000fe400078e02ff */
[----:B------:R-:W-:Y:S02]  /*14270*/  IMAD.MOV R9, RZ, RZ, -R9 ;  /* 0x000000ffff097224 */ /* 0x000fe400078e0a09 */
[----:B------:R-:W-:Y:S02]  /*14280*/  IMAD.MOV R2, RZ, RZ, -R4 ;  /* 0x000000ffff027224 */ /* 0x000fe400078e0a04 */
[----:B------:R-:W-:-:S03]  /*14290*/  IMAD R7, R6, R9, R7 ;  /* 0x0000000906077224 */ /* 0x000fc600078e0207 */
[----:B------:R-:W-:Y:S01]  /*142a0*/  VIADDMNMX R8, R2, R5, R8, PT ;  /* 0x0000000502087246 */ /* 0x000fe20003800108 */
[----:B------:R-:W-:-:S03]  /*142b0*/  IMAD.IADD R4, R7, 0x1, R4 ;  /* 0x0000000107047824 */ /* 0x000fc600078e0204 */
[----:B------:R-:W-:-:S04]  /*142c0*/  IABS R5, R8 ;  /* 0x0000000800057213 */ /* 0x000fc80000000000 */
[----:B------:R-:W0:Y:S08]  /*142d0*/  I2F.RP R10, R5 ;  /* 0x00000005000a7306 */ /* 0x000e300000209400 */
[----:B0-----:R-:W0:Y:S02]  /*142e0*/  MUFU.RCP R10, R10 ;  /* 0x0000000a000a7308 */ /* 0x001e240000001000 */
[----:B0-----:R-:W-:-:S06]  /*142f0*/  VIADD R2, R10, 0xffffffe ;  /* 0x0ffffffe0a027836 */ /* 0x001fcc0000000000 */
[----:B------:R0:W1:Y:S02]  /*14300*/  F2I.FTZ.U32.TRUNC.NTZ R3, R2 ;  /* 0x0000000200037305 */ /* 0x000064000021f000 */
[----:B0-----:R-:W-:Y:S02]  /*14310*/  IMAD.MOV.U32 R2, RZ, RZ, RZ ;  /* 0x000000ffff027224 */ /* 0x001fe400078e00ff */
[----:B-1----:R-:W-:-:S04]  /*14320*/  IMAD.MOV R6, RZ, RZ, -R3 ;  /* 0x000000ffff067224 */ /* 0x002fc800078e0a03 */
        /* <DEDUP_REMOVED lines=22> */
.L_x_1255:
[----:B------:R-:W-:Y:S01]  /*14490*/  UMOV UR4, URZ ;  /* 0x0000003f00047c82 */ /* 0x000fe20008000000 */
[----:B------:R-:W-:Y:S01]  /*144a0*/  UMOV UR5, URZ ;  /* 0x0000003f00057c82 */ /* 0x000fe20008000000 */
[----:B------:R-:W-:Y:S01]  /*144b0*/  ULDC UR6, c[0x0][0xc14] ;  /* 0x0003050000067ab9 */ /* 0x000fe20000000800 */
[----:B------:R-:W-:Y:S02]  /*144c0*/  IMAD.MOV.U32 R16, RZ, RZ, R4 ;  /* 0x000000ffff107224 */ /* 0x000fe400078e0004 */
[----:B------:R-:W-:Y:S02]  /*144d0*/  IMAD.U32 R17, RZ, RZ, UR4 ;  /* 0x00000004ff117e24 */ /* 0x000fe4000f8e00ff */
[----:B------:R-:W-:Y:S02]  /*144e0*/  IMAD.U32 R18, RZ, RZ, UR5 ;  /* 0x00000005ff127e24 */ /* 0x000fe4000f8e00ff */
[----:B------:R-:W-:-:S07]  /*144f0*/  IMAD.U32 R19, RZ, RZ, UR6 ;  /* 0x00000006ff137e24 */ /* 0x000fce000f8e00ff */
.L_x_1263:
        /* <DEDUP_REMOVED lines=12> */
.L_x_1188:
[----:B-1----:R-:W3:Y:S01]  /*145c0*/  LDL.LU R0, [R1+0x18] ;  /* 0x0000180001007983 */ /* 0x002ee20000300800 */
[----:B------:R-:W-:Y:S01]  /*145d0*/  BSSY B0, `(.L_x_1265) ;  /* 0x000000b000007945 */ /* 0x000fe20003800000 */
[----:B------:R-:W1:Y:S01]  /*145e0*/  S2R R5, SR_CgaCtaId ;  /* 0x0000000000057919 */ /* 0x000e620000008800 */
[----:B---3--:R-:W-:-:S05]  /*145f0*/  VIADD R0, R0, 0x1 ;  /* 0x0000000100007836 */ /* 0x008fca0000000000 */
[----:B--2---:R-:W-:-:S04]  /*14600*/  LEA.HI R2, R0, R0, RZ, 0x1 ;  /* 0x0000000000027211 */ /* 0x004fc800078f08ff */
[----:B------:R-:W-:-:S05]  /*14610*/  LOP3.LUT R3, R2, 0xfffffffe, RZ, 0xc0, !PT ;  /* 0xfffffffe02037812 */ /* 0x000fca00078ec0ff */
[----:B------:R-:W-:Y:S01]  /*14620*/  IMAD.IADD R3, R0, 0x1, -R3 ;  /* 0x0000000100037824 */ /* 0x000fe200078e0a03 */
[----:B------:R-:W-:-:S04]  /*14630*/  MOV R0, 0x400 ;  /* 0x0000040000007802 */ /* 0x000fc80000000f00 */
[----:B-1----:R-:W-:Y:S02]  /*14640*/  LEA R0, R5, R0, 0x18 ;  /* 0x0000000005007211 */ /* 0x002fe400078ec0ff */
[----:B------:R-:W-:-:S04]  /*14650*/  SHF.L.U32 R3, R3, 0x1f, RZ ;  /* 0x0000001f03037819 */ /* 0x000fc800000006ff */
[----:B------:R-:W1:Y:S02]  /*14660*/  SYNCS.PHASECHK.TRANS64.TRYWAIT P0, [R0+URZ+0x30820], R3 ;  /* 0x03082003000075a7 */ /* 0x000e64000800017f */
[----:B-1----:R-:W-:Y:S05]  /*14670*/  @!P0 BRA `(.L_x_1266) ;  /* 0x0000001400108947 */ /* 0x002fea0003800000 */
.L_x_1319:
[----:B------:R-:W-:Y:S05]  /*14680*/  BSYNC B0 ;  /* 0x0000000000007941 */ /* 0x000fea0003800000 */
.L_x_1265:
[----:B------:R-:W-:-:S03]  /*14690*/  UMOV UR4, 0xffffffff ;  /* 0xffffffff00047882 */ /* 0x000fc60000000000 */
[----:B------:R-:W-:Y:S05]  /*146a0*/  BRA.DIV UR4, `(.L_x_1267) ;  /* 0x0000001604187947 */ /* 0x000fea000b800000 */
[----:B------:R-:W2:Y:S02]  /*146b0*/  S2R R2, SR_TID.X ;  /* 0x0000000000027919 */ /* 0x000ea40000002100 */
[----:B--2---:R-:W-:-:S04]  /*146c0*/  SHF.R.U32.HI R2, RZ, 0x5, R2 ;  /* 0x00000005ff027819 */ /* 0x004fc80000011602 */
[----:B------:R-:W-:-:S05]  /*146d0*/  LOP3.LUT R2, R2, 0x3, RZ, 0xc0, !PT ;  /* 0x0000000302027812 */ /* 0x000fca00078ec0ff */
[----:B------:R2:W3:Y:S02]  /*146e0*/  SHFL.IDX PT, R14, R2, RZ, 0x1f ;  /* 0x00001fff020e7589 */ /* 0x0004e400000e0000 */
.L_x_1322:
[----:B---3--:R-:W-:Y:S01]  /*146f0*/  ISETP.NE.AND P0, PT, R14, RZ, PT ;  /* 0x000000ff0e00720c */ /* 0x008fe20003f05270 */
[----:B------:R-:W-:-:S12]  /*14700*/  BSSY B0, `(.L_x_1268) ;  /* 0x0000029000007945 */ /* 0x000fd80003800000 */
[----:B------:R-:W-:Y:S05]  /*14710*/  @P0 BRA `(.L_x_1269) ;  /* 0x00000000009c0947 */ /* 0x000fea0003800000 */
[----:B------:R-:W-:-:S03]  /*14720*/  UMOV UR4, 0xffffffff ;  /* 0xffffffff00047882 */ /* 0x000fc60000000000 */
[----:B------:R-:W-:Y:S05]  /*14730*/  BRA.DIV UR4, `(.L_x_1270) ;  /* 0x0000001604287947 */ /* 0x000fea000b800000 */
[----:B------:R-:W-:-:S13]  /*14740*/  ELECT P6, URZ, PT ;  /* 0x00000000003f782f */ /* 0x000fda00038c0000 */
.L_x_1325:
        /* <DEDUP_REMOVED lines=8> */
.L_x_1271:
[----:B-1----:R-:W2:Y:S04]  /*147d0*/  LDL R3, [R1] ;  /* 0x0000000001037983 */ /* 0x002ea80000100800 */
[----:B------:R-:W3:Y:S01]  /*147e0*/  LDL.LU R7, [R1+0x8] ;  /* 0x0000080001077983 */ /* 0x000ee20000300800 */
[----:B------:R-:W-:-:S04]  /*147f0*/  VIADD R2, R0, 0x30840 ;  /* 0x0003084000027836 */ /* 0x000fc80000000000 */
[C---:B--2---:R-:W-:Y:S02]  /*14800*/  IMAD R6, R3.reuse, 0x8, R2 ;  /* 0x0000000803067824 */ /* 0x044fe400078e0202 */
[----:B------:R-:W-:Y:S01]  /*14810*/  VIADD R3, R3, 0x1 ;  /* 0x0000000103037836 */ /* 0x000fe20000000000 */
[----:B---3--:R-:W-:-:S04]  /*14820*/  SHF.L.U32 R5, R7, 0x1f, RZ ;  /* 0x0000001f07057819 */ /* 0x008fc800000006ff */
[C---:B------:R-:W-:Y:S01]  /*14830*/  ISETP.NE.AND P1, PT, R3.reuse, 0x2, PT ;  /* 0x000000020300780c */ /* 0x040fe20003f25270 */
[----:B------:R-:W1:Y:S03]  /*14840*/  SYNCS.PHASECHK.TRANS64.TRYWAIT P0, [R6+URZ], R5 ;  /* 0x00000005060075a7 */ /* 0x000e66000800017f */
[----:B------:R-:W-:Y:S02]  /*14850*/  SEL R4, RZ, 0x1, P1 ;  /* 0x00000001ff047807 */ /* 0x000fe40000800000 */
[----:B------:R-:W-:Y:S02]  /*14860*/  SEL R3, R3, RZ, P1 ;  /* 0x000000ff03037207 */ /* 0x000fe40000800000 */
[----:B------:R-:W-:-:S03]  /*14870*/  LOP3.LUT R4, R7, R4, RZ, 0x3c, !PT ;  /* 0x0000000407047212 */ /* 0x000fc600078e3cff */
[----:B------:R-:W-:Y:S01]  /*14880*/  IMAD R7, R3, 0x8, R2 ;  /* 0x0000000803077824 */ /* 0x000fe200078e0202 */
[----:B------:R-:W-:Y:S01]  /*14890*/  SHF.L.U32 R2, R4, 0x1f, RZ ;  /* 0x0000001f04027819 */ /* 0x000fe200000006ff */
[----:B-1----:R-:W-:Y:S06]  /*148a0*/  @!P0 BRA `(.L_x_1272) ;  /* 0x0000001000ec8947 */ /* 0x002fec0003800000 */
.L_x_1326:
[----:B------:R-:W2:Y:S02]  /*148b0*/  SYNCS.PHASECHK.TRANS64.TRYWAIT P0, [R7+URZ], R2 ;  /* 0x00000002070075a7 */ /* 0x000ea4000800017f */
[----:B--2---:R-:W-:Y:S05]  /*148c0*/  @!P0 BRA `(.L_x_1273) ;  /* 0x0000001000f88947 */ /* 0x004fea0003800000 */
.L_x_1327:
[----:B------:R-:W-:Y:S05]  /*148d0*/  @!P2 BRA `(.L_x_1274) ;  /* 0x000000000004a947 */ /* 0x000fea0003800000 */
[----:B------:R-:W-:Y:S01]  /*148e0*/  BPT.TRAP 0x1 ;  /* 0x000000040000795c */ /* 0x000fe20000300000 */
.L_x_1274:
[----:B------:R-:W3:Y:S01]  /*148f0*/  LDL.LU R4, [R1] ;  /* 0x0000000001047983 */ /* 0x000ee20000300800 */
[----:B------:R-:W-:-:S04]  /*14900*/  VIADD R0, R0, 0x30860 ;  /* 0x0003086000007836 */ /* 0x000fc80000000000 */
[----:B---3--:R-:W-:-:S04]  /*14910*/  IMAD R4, R4, 0x8, R0 ;  /* 0x0000000804047824 */ /* 0x008fc800078e0200 */
[----:B------:R-:W3:Y:S02]  /*14920*/  SYNCS.PHASECHK.TRANS64.TRYWAIT P0, [R4+URZ], R5 ;  /* 0x00000005040075a7 */ /* 0x000ee4000800017f */
[----:B---3--:R-:W-:Y:S05]  /*14930*/  @!P0 BRA `(.L_x_1275) ;  /* 0x0000001000f08947 */ /* 0x008fea0003800000 */
.L_x_1328:
[----:B------:R-:W-:-:S07]  /*14940*/  IMAD R3, R3, 0x8, R0 ;  /* 0x0000000803037824 */ /* 0x000fce00078e0200 */
.L_x_1276:
[----:B----4-:R4:W0:Y:S02]  /*14950*/  SYNCS.PHASECHK.TRANS64.TRYWAIT P0, [R3+URZ], R2 ;  /* 0x00000002030075a7 */ /* 0x010824000800017f */
[----:B0-----:R-:W-:Y:S05]  /*14960*/  @!P0 NANOSLEEP.SYNCS 0x989680 ;  /* 0x009896800000895d */ /* 0x001fea0003900000 */
[----:B------:R-:W0:Y:S02]  /*14970*/  @!P0 SYNCS.PHASECHK.TRANS64 P0, [R3+URZ], R2 ;  /* 0x00000002030085a7 */ /* 0x000e24000800007f */
[----:B0-----:R-:W-:Y:S05]  /*14980*/  @!P0 BRA `(.L_x_1276) ;  /* 0xfffffffc00f08947 */ /* 0x001fea000383ffff */
.L_x_1269:
[----:B------:R-:W-:Y:S05]  /*14990*/  BSYNC B0 ;  /* 0x0000000000007941 */ /* 0x000fea0003800000 */
.L_x_1268:
[----:B------:R-:W-:Y:S05]  /*149a0*/  EXIT ;  /* 0x000000000000794d */ /* 0x000fea0003800000 */
.L_x_1092:
[----:B0-----:R-:W-:-:S04]  /*149b0*/  IMAD.U32 R3, RZ, RZ, UR38 ;  /* 0x00000026ff037e24 */ /* 0x001fc8000f8e00ff */
[----:B------:R0:W1:Y:S03]  /*149c0*/  SYNCS.PHASECHK.TRANS64.TRYWAIT P1, [R3+URZ+0x30800], R0 ;  /* 0x03080000030075a7 */ /* 0x000066000802017f */
[----:B-1----:R-:W-:Y:S05]  /*149d0*/  @!P1 NANOSLEEP.SYNCS 0x989680 ;  /* 0x009896800000995d */ /* 0x002fea0003900000 */
[----:B------:R-:W1:Y:S02]  /*149e0*/  @!P1 SYNCS.PHASECHK.TRANS64 P1, [R3+URZ+0x30800], R0 ;  /* 0x03080000030095a7 */ /* 0x000e64000802007f */
[----:B-1----:R-:W-:Y:S05]  /*149f0*/  @!P1 BRA `(.L_x_1092) ;  /* 0xfffffffc00ec9947 */ /* 0x002fea000383ffff */
[----:B------:R-:W-:Y:S05]  /*14a00*/  BRA `(.L_x_1277) ;  /* 0xfffffed0009c7947 */ /* 0x000fea000383ffff */
.L_x_1096:
[----:B-1----:R1:W2:Y:S02]  /*14a10*/  SYNCS.PHASECHK.TRANS64.TRYWAIT P2, [R5+URZ+0x30830], R0 ;  /* 0x03083000050075a7 */ /* 0x0022a4000804017f */
[----:B--2---:R-:W-:Y:S05]  /*14a20*/  @!P2 NANOSLEEP.SYNCS 0x989680 ;  /* 0x009896800000a95d */ /* 0x004fea0003900000 */
[----:B------:R-:W2:Y:S02]  /*14a30*/  @!P2 SYNCS.PHASECHK.TRANS64 P2, [R5+URZ+0x30830], R0 ;  /* 0x030830000500a5a7 */ /* 0x000ea4000804007f */
[----:B--2---:R-:W-:Y:S05]  /*14a40*/  @!P2 BRA `(.L_x_1096) ;  /* 0xfffffffc00f0a947 */ /* 0x004fea000383ffff */
[----:B------:R-:W-:Y:S05]  /*14a50*/  BRA `(.L_x_1095) ;  /* 0xfffffed000c07947 */ /* 0x000fea000383ffff */
.L_x_1112:
[----:B-1----:R-:W-:-:S04]  /*14a60*/  IMAD.U32 R153, RZ, RZ, UR5 ;  /* 0x00000005ff997e24 */ /* 0x002fc8000f8e00ff */
[----:B------:R1:W2:Y:S03]  /*14a70*/  SYNCS.PHASECHK.TRANS64.TRYWAIT P2, [R153+URZ+0x30830], R152 ;  /* 0x03083098990075a7 */ /* 0x0002a6000804017f */
[----:B--2---:R-:W-:Y:S05]  /*14a80*/  @!P2 NANOSLEEP.SYNCS 0x989680 ;  /* 0x009896800000a95d */ /* 0x004fea0003900000 */
[----:B------:R-:W2:Y:S02]  /*14a90*/  @!P2 SYNCS.PHASECHK.TRANS64 P2, [R153+URZ+0x30830], R152 ;  /* 0x030830989900a5a7 */ /* 0x000ea4000804007f */
[----:B--2---:R-:W-:Y:S05]  /*14aa0*/  @!P2 BRA `(.L_x_1112) ;  /* 0xfffffffc00eca947 */ /* 0x004fea000383ffff */
[----:B------:R-:W-:Y:S05]  /*14ab0*/  BRA `(.L_x_1111) ;  /* 0xfffffef800607947 */ /* 0x000fea000383ffff */
.L_x_1116:
[----:B-1----:R-:W-:-:S04]  /*14ac0*/  IMAD.U32 R221, RZ, RZ, UR6 ;  /* 0x00000006ffdd7e24 */ /* 0x002fc8000f8e00ff */
[----:B------:R1:W2:Y:S03]  /*14ad0*/  SYNCS.PHASECHK.TRANS64.TRYWAIT P2, [R221+URZ+0x30850], R0 ;  /* 0x03085000dd0075a7 */ /* 0x0002a6000804017f */
[----:B--2---:R-:W-:Y:S05]  /*14ae0*/  @!P2 NANOSLEEP.SYNCS 0x989680 ;  /* 0x009896800000a95d */ /* 0x004fea0003900000 */
[----:B------:R-:W2:Y:S02]  /*14af0*/  @!P2 SYNCS.PHASECHK.TRANS64 P2, [R221+URZ+0x30850], R0 ;  /* 0x03085000dd00a5a7 */ /* 0x000ea4000804007f */
[----:B--2---:R-:W-:Y:S05]  /*14b00*/  @!P2 BRA `(.L_x_1116) ;  /* 0xfffffffc00eca947 */ /* 0x004fea000383ffff */
[----:B------:R-:W-:Y:S05]  /*14b10*/  BRA `(.L_x_1115) ;  /* 0xffffff0400e87947 */ /* 0x000fea000383ffff */
.L_x_1133:
[----:B-1----:R-:W-:-:S04]  /*14b20*/  IMAD.U32 R152, RZ, RZ, UR5 ;  /* 0x00000005ff987e24 */ /* 0x002fc8000f8e00ff */
[----:B------:R1:W2:Y:S03]  /*14b30*/  SYNCS.PHASECHK.TRANS64.TRYWAIT P2, [R152+URZ+0x30830], R3 ;  /* 0x03083003980075a7 */ /* 0x0002a6000804017f */
[----:B--2---:R-:W-:Y:S05]  /*14b40*/  @!P2 NANOSLEEP.SYNCS 0x989680 ;  /* 0x009896800000a95d */ /* 0x004fea0003900000 */
[----:B------:R-:W2:Y:S02]  /*14b50*/  @!P2 SYNCS.PHASECHK.TRANS64 P2, [R152+URZ+0x30830], R3 ;  /* 0x030830039800a5a7 */ /* 0x000ea4000804007f */
[----:B--2---:R-:W-:Y:S05]  /*14b60*/  @!P2 BRA `(.L_x_1133) ;  /* 0xfffffffc00eca947 */ /* 0x004fea000383ffff */
[----:B------:R-:W-:Y:S05]  /*14b70*/  BRA `(.L_x_1132) ;  /* 0xffffff2000847947 */ /* 0x000fea000383ffff */
.L_x_1137:
[----:B0-----:R-:W-:-:S04]  /*14b80*/  IMAD.U32 R3, RZ, RZ, UR11 ;  /* 0x0000000bff037e24 */ /* 0x001fc8000f8e00ff */
[----:B------:R0:W2:Y:S03]  /*14b90*/  SYNCS.PHASECHK.TRANS64.TRYWAIT P2, [R3+URZ+0x30850], R0 ;  /* 0x03085000030075a7 */ /* 0x0000a6000804017f */
[----:B--2---:R-:W-:Y:S05]  /*14ba0*/  @!P2 NANOSLEEP.SYNCS 0x989680 ;  /* 0x009896800000a95d */ /* 0x004fea0003900000 */
[----:B------:R-:W2:Y:S02]  /*14bb0*/  @!P2 SYNCS.PHASECHK.TRANS64 P2, [R3+URZ+0x30850], R0 ;  /* 0x030850000300a5a7 */ /* 0x000ea4000804007f */
[----:B--2---:R-:W-:Y:S05]  /*14bc0*/  @!P2 BRA `(.L_x_1137) ;  /* 0xfffffffc00eca947 */ /* 0x004fea000383ffff */
[----:B------:R-:W-:Y:S05]  /*14bd0*/  BRA `(.L_x_1136) ;  /* 0xffffff30000c7947 */ /* 0x000fea000383ffff */
.L_x_1143:
[----:B-1----:R-:W-:-:S04]  /*14be0*/  IMAD.U32 R152, RZ, RZ, UR5 ;  /* 0x00000005ff987e24 */ /* 0x002fc8000f8e00ff */
[----:B------:R1:W2:Y:S03]  /*14bf0*/  SYNCS.PHASECHK.TRANS64.TRYWAIT P2, [R152+URZ+0x30830], R3 ;  /* 0x03083003980075a7 */ /* 0x0002a6000804017f */
[----:B--2---:R-:W-:Y:S05]  /*14c00*/  @!P2 NANOSLEEP.SYNCS 0x989680 ;  /* 0x009896800000a95d */ /* 0x004fea0003900000 */
[----:B------:R-:W2:Y:S02]  /*14c10*/  @!P2 SYNCS.PHASECHK.TRANS64 P2, [R152+URZ+0x30830], R3 ;  /* 0x030830039800a5a7 */ /* 0x000ea4000804007f */
[----:B--2---:R-:W-:Y:S05]  /*14c20*/  @!P2 BRA `(.L_x_1143) ;  /* 0xfffffffc00eca947 */ /* 0x004fea000383ffff */
[----:B------:R-:W-:Y:S05]  /*14c30*/  BRA `(.L_x_1142) ;  /* 0xffffff3c00947947 */ /* 0x000fea000383ffff */
.L_x_1147:
[----:B0-----:R-:W-:-:S04]  /*14c40*/  IMAD.U32 R3, RZ, RZ, UR11 ;  /* 0x0000000bff037e24 */ /* 0x001fc8000f8e00ff */
[----:B------:R0:W2:Y:S03]  /*14c50*/  SYNCS.PHASECHK.TRANS64.TRYWAIT P2, [R3+URZ+0x30850], R0 ;  /* 0x03085000030075a7 */ /* 0x0000a6000804017f */
[----:B--2---:R-:W-:Y:S05]  /*14c60*/  @!P2 NANOSLEEP.SYNCS 0x989680 ;  /* 0x009896800000a95d */ /* 0x004fea0003900000 */
[----:B------:R-:W2:Y:S02]  /*14c70*/  @!P2 SYNCS.PHASECHK.TRANS64 P2, [R3+URZ+0x30850], R0 ;  /* 0x030850000300a5a7 */ /* 0x000ea4000804007f */
[----:B--2---:R-:W-:Y:S05]  /*14c80*/  @!P2 BRA `(.L_x_1147) ;  /* 0xfffffffc00eca947 */ /* 0x004fea000383ffff */
[----:B------:R-:W-:Y:S05]  /*14c90*/  BRA `(.L_x_1146) ;  /* 0xffffff4c001c7947 */ /* 0x000fea000383ffff */
.L_x_1160:
[----:B-1----:R-:W-:-:S04]  /*14ca0*/  IMAD.U32 R7, RZ, RZ, UR5 ;  /* 0x00000005ff077e24 */ /* 0x002fc8000f8e00ff */
[----:B------:R1:W2:Y:S03]  /*14cb0*/  SYNCS.PHASECHK.TRANS64.TRYWAIT P0, [R7+URZ+0x30850], R0 ;  /* 0x03085000070075a7 */ /* 0x0002a6000800017f */
[----:B--2---:R-:W-:Y:S05]  /*14cc0*/  @!P0 NANOSLEEP.SYNCS 0x989680 ;  /* 0x009896800000895d */ /* 0x004fea0003900000 */
[----:B------:R-:W2:Y:S02]  /*14cd0*/  @!P0 SYNCS.PHASECHK.TRANS64 P0, [R7+URZ+0x30850], R0 ;  /* 0x03085000070085a7 */ /* 0x000ea4000800007f */
[----:B--2---:R-:W-:Y:S05]  /*14ce0*/  @!P0 BRA `(.L_x_1160) ;  /* 0xfffffffc00ec8947 */ /* 0x004fea000383ffff */
[----:B------:R-:W-:Y:S05]  /*14cf0*/  BRA `(.L_x_1159) ;  /* 0xffffff6800f47947 */ /* 0x000fea000383ffff */
.L_x_1210:
[----:B------:R-:W1:Y:S01]  /*14d00*/  S2R R9, SR_TID.X ;  /* 0x0000000000097919 */ /* 0x000e620000002100 */
[----:B------:R-:W-:Y:S01]  /*14d10*/  BSSY B0, `(.L_x_1278) ;  /* 0x000000a000007945 */ /* 0x000fe20003800000 */
[----:B------:R-:W-:Y:S02]  /*14d20*/  IMAD.MOV.U32 R12, RZ, RZ, RZ ;  /* 0x000000ffff0c7224 */ /* 0x000fe400078e00ff */
[----:B------:R-:W-:Y:S02]  /*14d30*/  IMAD.MOV.U32 R11, RZ, RZ, 0x1f ;  /* 0x0000001fff0b7424 */ /* 0x000fe400078e00ff */
[----:B------:R-:W-:Y:S01]  /*14d40*/  IMAD.MOV.U32 R15, RZ, RZ, -0x1 ;  /* 0xffffffffff0f7424 */ /* 0x000fe200078e00ff */
[----:B-1----:R-:W-:-:S04]  /*14d50*/  SHF.R.U32.HI R9, RZ, 0x5, R9 ;  /* 0x00000005ff097819 */ /* 0x002fc80000011609 */
[----:B------:R-:W-:-:S05]  /*14d60*/  LOP3.LUT R9, R9, 0x3, RZ, 0xc0, !PT ;  /* 0x0000000309097812 */ /* 0x000fca00078ec0ff */
[----:B0-----:R-:W-:-:S07]  /*14d70*/  IMAD.MOV.U32 R13, RZ, RZ, R9 ;  /* 0x000000ffff0d7224 */ /* 0x001fce00078e0009 */
[----:B------:R-:W-:Y:S05]  /*14d80*/  WARPSYNC.COLLECTIVE R15, `(.L_x_1279) ;  /* 0x000000000f087348 */ /* 0x000fea0003c00000 */
[----:B------:R0:W1:Y:S02]  /*14d90*/  SHFL.IDX P6, R14, R13, R12, R11 ;  /* 0x0000000c0d0e7389 */ /* 0x00006400000c000b */
[----:B01----:R-:W-:Y:S01]  /*14da0*/  ENDCOLLECTIVE ;  /* 0x000000000000791b */ /* 0x003fe20003800000 */
.L_x_1279:
[----:B------:R-:W-:Y:S05]  /*14db0*/  BSYNC B0 ;  /* 0x0000000000007941 */ /* 0x000fea0003800000 */
.L_x_1278:
[----:B------:R-:W-:Y:S05]  /*14dc0*/  BRA `(.L_x_1280) ;  /* 0xffffffc000547947 */ /* 0x000fea000383ffff */
.L_x_1211:
[----:B------:R-:W-:Y:S01]  /*14dd0*/  BSSY B0, `(.L_x_1281) ;  /* 0x0000006000007945 */ /* 0x000fe20003800000 */
[----:B------:R-:W-:-:S07]  /*14de0*/  IMAD.MOV.U32 R15, RZ, RZ, -0x1 ;  /* 0xffffffffff0f7424 */ /* 0x000fce00078e00ff */
[----:B0-----:R-:W-:Y:S05]  /*14df0*/  WARPSYNC.COLLECTIVE R15, `(.L_x_1282) ;  /* 0x000000000f0c7348 */ /* 0x001fea0003c00000 */
[----:B------:R-:W-:Y:S02]  /*14e00*/  ELECT P6, UR62, PT ;  /* 0x00000000003e782f */ /* 0x000fe400038c0000 */
[----:B------:R-:W-:Y:S01]  /*14e10*/  MOV R14, UR62 ;  /* 0x0000003e000e7c02 */ /* 0x000fe20008000f00 */
[----:B0-----:R-:W-:Y:S10]  /*14e20*/  ENDCOLLECTIVE ;  /* 0x000000000000791b */ /* 0x001ff40003800000 */
.L_x_1282:
[----:B------:R-:W-:Y:S05]  /*14e30*/  BSYNC B0 ;  /* 0x0000000000007941 */ /* 0x000fea0003800000 */
.L_x_1281:
[----:B------:R-:W-:Y:S05]  /*14e40*/  BRA `(.L_x_1283) ;  /* 0xffffffc000447947 */ /* 0x000fea000383ffff */
.L_x_1214:
[----:B-1----:R1:W2:Y:S02]  /*14e50*/  SYNCS.PHASECHK.TRANS64.TRYWAIT P0, [R9+URZ+0x30840], R10 ;  /* 0x0308400a090075a7 */ /* 0x0022a4000800017f */
[----:B--2---:R-:W-:Y:S05]  /*14e60*/  @!P0 NANOSLEEP.SYNCS 0x989680 ;  /* 0x009896800000895d */ /* 0x004fea0003900000 */
[----:B------:R-:W2:Y:S02]  /*14e70*/  @!P0 SYNCS.PHASECHK.TRANS64 P0, [R9+URZ+0x30840], R10 ;  /* 0x0308400a090085a7 */ /* 0x000ea4000800007f */
[----:B--2---:R-:W-:Y:S05]  /*14e80*/  @!P0 BRA `(.L_x_1214) ;  /* 0xfffffffc00f08947 */ /* 0x004fea000383ffff */
[----:B------:R-:W-:Y:S05]  /*14e90*/  BRA `(.L_x_1284) ;  /* 0xffffffc000ac7947 */ /* 0x000fea000383ffff */
.L_x_1217:
        /* <DEDUP_REMOVED lines=8> */
.L_x_1225:
[----:B0-----:R0:W1:Y:S02]  /*14f20*/  SYNCS.PHASECHK.TRANS64.TRYWAIT P0, [R2+URZ+0x30840], R3 ;  /* 0x03084003020075a7 */ /* 0x001064000800017f */
[----:B-1----:R-:W-:Y:S05]  /*14f30*/  @!P0 NANOSLEEP.SYNCS 0x989680 ;  /* 0x009896800000895d */ /* 0x002fea0003900000 */
[----:B------:R-:W1:Y:S02]  /*14f40*/  @!P0 SYNCS.PHASECHK.TRANS64 P0, [R2+URZ+0x30840], R3 ;  /* 0x03084003020085a7 */ /* 0x000e64000800007f */
[----:B-1----:R-:W-:Y:S05]  /*14f50*/  @!P0 BRA `(.L_x_1225) ;  /* 0xfffffffc00f08947 */ /* 0x002fea000383ffff */
[----:B------:R-:W-:Y:S05]  /*14f60*/  BRA `(.L_x_1286) ;  /* 0xffffffc800e47947 */ /* 0x000fea000383ffff */
.L_x_1227:
[----:B0-----:R0:W1:Y:S02]  /*14f70*/  SYNCS.PHASECHK.TRANS64.TRYWAIT P0, [R3+URZ+0x60], R2 ;  /* 0x00006002030075a7 */ /* 0x001064000800017f */
[----:B-1----:R-:W-:Y:S05]  /*14f80*/  @!P0 NANOSLEEP.SYNCS 0x989680 ;  /* 0x009896800000895d */ /* 0x002fea0003900000 */
[----:B------:R-:W1:Y:S02]  /*14f90*/  @!P0 SYNCS.PHASECHK.TRANS64 P0, [R3+URZ+0x60], R2 ;  /* 0x00006002030085a7 */ /* 0x000e64000800007f */
[----:B-1----:R-:W-:Y:S05]  /*14fa0*/  @!P0 BRA `(.L_x_1227) ;  /* 0xfffffffc00f08947 */ /* 0x002fea000383ffff */
[----:B------:R-:W-:Y:S05]  /*14fb0*/  BRA `(.L_x_1287) ;  /* 0xffffffcc00a47947 */ /* 0x000fea000383ffff */
.L_x_1232:
[----:B-1----:R1:W2:Y:S02]  /*14fc0*/  SYNCS.PHASECHK.TRANS64.TRYWAIT P0, [R2+URZ+0x30840], R3 ;  /* 0x03084003020075a7 */ /* 0x0022a4000800017f */
[----:B--2---:R-:W-:Y:S05]  /*14fd0*/  @!P0 NANOSLEEP.SYNCS 0x989680 ;  /* 0x009896800000895d */ /* 0x004fea0003900000 */
[----:B------:R-:W2:Y:S02]  /*14fe0*/  @!P0 SYNCS.PHASECHK.TRANS64 P0, [R2+URZ+0x30840], R3 ;  /* 0x03084003020085a7 */ /* 0x000ea4000800007f */
[----:B--2---:R-:W-:Y:S05]  /*14ff0*/  @!P0 BRA `(.L_x_1232) ;  /* 0xfffffffc00f08947 */ /* 0x004fea000383ffff */
[----:B------:R-:W-:Y:S05]  /*15000*/  BRA `(.L_x_1288) ;  /* 0xffffffd400347947 */ /* 0x000fea000383ffff */
.L_x_1234:
[----:B0-----:R0:W1:Y:S02]  /*15010*/  SYNCS.PHASECHK.TRANS64.TRYWAIT P1, [R3+URZ+0x60], R2 ;  /* 0x00006002030075a7 */ /* 0x001064000802017f */
[----:B-1----:R-:W-:Y:S05]  /*15020*/  @!P1 NANOSLEEP.SYNCS 0x989680 ;  /* 0x009896800000995d */ /* 0x002fea0003900000 */
[----:B------:R-:W1:Y:S02]  /*15030*/  @!P1 SYNCS.PHASECHK.TRANS64 P1, [R3+URZ+0x60], R2 ;  /* 0x00006002030095a7 */ /* 0x000e64000802007f */
[----:B-1----:R-:W-:Y:S05]  /*15040*/  @!P1 BRA `(.L_x_1234) ;  /* 0xfffffffc00f09947 */ /* 0x002fea000383ffff */
[----:B------:R-:W-:Y:S05]  /*15050*/  BRA `(.L_x_1289) ;  /* 0xffffffd400f47947 */ /* 0x000fea000383ffff */
.L_x_1239:
[----:B--2---:R2:W3:Y:S02]  /*15060*/  SYNCS.PHASECHK.TRANS64.TRYWAIT P0, [R2+URZ+0x30840], R3 ;  /* 0x03084003020075a7 */ /* 0x0044e4000800017f */
[----:B---3--:R-:W-:Y:S05]  /*15070*/  @!P0 NANOSLEEP.SYNCS 0x989680 ;  /* 0x009896800000895d */ /* 0x008fea0003900000 */
[----:B------:R-:W3:Y:S02]  /*15080*/  @!P0 SYNCS.PHASECHK.TRANS64 P0, [R2+URZ+0x30840], R3 ;  /* 0x03084003020085a7 */ /* 0x000ee4000800007f */
[----:B---3--:R-:W-:Y:S05]  /*15090*/  @!P0 BRA `(.L_x_1239) ;  /* 0xfffffffc00f08947 */ /* 0x008fea000383ffff */
[----:B------:R-:W-:Y:S05]  /*150a0*/  BRA `(.L_x_1290) ;  /* 0xffffffdc003c7947 */ /* 0x000fea000383ffff */
.L_x_1241:
[----:B0-----:R0:W1:Y:S02]  /*150b0*/  SYNCS.PHASECHK.TRANS64.TRYWAIT P1, [R2+URZ+0x60], R9 ;  /* 0x00006009020075a7 */ /* 0x001064000802017f */
[----:B-1----:R-:W-:Y:S05]  /*150c0*/  @!P1 NANOSLEEP.SYNCS 0x989680 ;  /* 0x009896800000995d */ /* 0x002fea0003900000 */
[----:B------:R-:W1:Y:S02]  /*150d0*/  @!P1 SYNCS.PHASECHK.TRANS64 P1, [R2+URZ+0x60], R9 ;  /* 0x00006009020095a7 */ /* 0x000e64000802007f */
[----:B-1----:R-:W-:Y:S05]  /*150e0*/  @!P1 BRA `(.L_x_1241) ;  /* 0xfffffffc00f09947 */ /* 0x002fea000383ffff */
[----:B------:R-:W-:Y:S05]  /*150f0*/  BRA `(.L_x_1291) ;  /* 0xffffffdc00fc7947 */ /* 0x000fea000383ffff */
.L_x_1248:
[----:B-1----:R1:W2:Y:S02]  /*15100*/  SYNCS.PHASECHK.TRANS64.TRYWAIT P0, [R3+URZ+0x30860], R0 ;  /* 0x03086000030075a7 */ /* 0x0022a4000800017f */
[----:B--2---:R-:W-:Y:S05]  /*15110*/  @!P0 NANOSLEEP.SYNCS 0x989680 ;  /* 0x009896800000895d */ /* 0x004fea0003900000 */
[----:B------:R-:W2:Y:S02]  /*15120*/  @!P0 SYNCS.PHASECHK.TRANS64 P0, [R3+URZ+0x30860], R0 ;  /* 0x03086000030085a7 */ /* 0x000ea4000800007f */
[----:B--2---:R-:W-:Y:S05]  /*15130*/  @!P0 BRA `(.L_x_1248) ;  /* 0xfffffffc00f08947 */ /* 0x004fea000383ffff */
[----:B------:R-:W-:Y:S05]  /*15140*/  BRA `(.L_x_1292) ;  /* 0xffffffe4002c7947 */ /* 0x000fea000383ffff */
.L_x_1250:
        /* <DEDUP_REMOVED lines=8> */
.L_x_1294:
[----:B------:R-:W-:Y:S05]  /*151d0*/  BSYNC B0 ;  /* 0x0000000000007941 */ /* 0x000fea0003800000 */
.L_x_1293:
[----:B------:R-:W-:Y:S02]  /*151e0*/  IMAD.MOV.U32 R13, RZ, RZ, R16 ;  /* 0x000000ffff0d7224 */ /* 0x000fe400078e0010 */
[----:B------:R-:W-:Y:S02]  /*151f0*/  IMAD.MOV.U32 R12, RZ, RZ, 0x1 ;  /* 0x00000001ff0c7424 */ /* 0x000fe400078e00ff */
[----:B------:R-:W-:Y:S02]  /*15200*/  IMAD.MOV.U32 R11, RZ, RZ, 0x1f ;  /* 0x0000001fff0b7424 */ /* 0x000fe400078e00ff */
[----:B------:R-:W-:Y:S02]  /*15210*/  IMAD.MOV.U32 R15, RZ, RZ, -0x1 ;  /* 0xffffffffff0f7424 */ /* 0x000fe400078e00ff */
[----:B------:R-:W-:-:S07]  /*15220*/  IMAD.MOV.U32 R4, RZ, RZ, R14 ;  /* 0x000000ffff047224 */ /* 0x000fce00078e000e */
[----:B------:R-:W-:Y:S05]  /*15230*/  WARPSYNC.COLLECTIVE R15, `(.L_x_1295) ;  /* 0x000000000f087348 */ /* 0x000fea0003c00000 */
[----:B------:R0:W1:Y:S02]  /*15240*/  SHFL.IDX P6, R14, R13, R12, R11 ;  /* 0x0000000c0d0e7389 */ /* 0x00006400000c000b */
[----:B01----:R-:W-:Y:S01]  /*15250*/  ENDCOLLECTIVE ;  /* 0x000000000000791b */ /* 0x003fe20003800000 */
.L_x_1295:
[----:B------:R-:W-:Y:S01]  /*15260*/  IMAD.MOV.U32 R16, RZ, RZ, R14 ;  /* 0x000000ffff107224 */ /* 0x000fe200078e000e */
[----:B------:R-:W-:Y:S06]  /*15270*/  BRA `(.L_x_1296) ;  /* 0xffffffe400dc7947 */ /* 0x000fec000383ffff */
.L_x_1253:
[----:B------:R-:W-:Y:S01]  /*15280*/  BSSY B0, `(.L_x_1297) ;  /* 0x0000008000007945 */ /* 0x000fe20003800000 */
[----:B0----5:R-:W-:Y:S02]  /*15290*/  IMAD.MOV.U32 R13, RZ, RZ, R17 ;  /* 0x000000ffff0d7224 */ /* 0x021fe400078e0011 */
[----:B------:R-:W-:Y:S02]  /*152a0*/  IMAD.MOV.U32 R12, RZ, RZ, 0x1 ;  /* 0x00000001ff0c7424 */ /* 0x000fe400078e00ff */
[----:B------:R-:W-:Y:S02]  /*152b0*/  IMAD.MOV.U32 R11, RZ, RZ, RZ ;  /* 0x000000ffff0b7224 */ /* 0x000fe400078e00ff */
[----:B------:R-:W-:-:S07]  /*152c0*/  IMAD.MOV.U32 R15, RZ, RZ, -0x1 ;  /* 0xffffffffff0f7424 */ /* 0x000fce00078e00ff */
[----:B-1234-:R-:W-:Y:S05]  /*152d0*/  WARPSYNC.COLLECTIVE R15, `(.L_x_1298) ;  /* 0x000000000f087348 */ /* 0x01efea0003c00000 */
[----:B------:R0:W0:Y:S02]  /*152e0*/  SHFL.UP P6, R14, R13, R12, R11 ;  /* 0x0400000c0d0e7389 */ /* 0x00002400000c000b */
[----:B01234-:R-:W-:Y:S01]  /*152f0*/  ENDCOLLECTIVE ;  /* 0x000000000000791b */ /* 0x01ffe20003800000 */
.L_x_1298:
[----:B------:R-:W-:Y:S05]  /*15300*/  BSYNC B0 ;  /* 0x0000000000007941 */ /* 0x000fea0003800000 */
.L_x_1297:
[----:B------:R-:W-:Y:S01]  /*15310*/  ISETP.NE.AND P0, PT, R6, RZ, PT ;  /* 0x000000ff0600720c */ /* 0x000fe20003f05270 */
        /* <DEDUP_REMOVED lines=9> */
.L_x_1299:
        /* <DEDUP_REMOVED lines=8> */
.L_x_1300:
        /* <DEDUP_REMOVED lines=8> */
.L_x_1301:
        /* <DEDUP_REMOVED lines=8> */
.L_x_1302:
[----:B------:R-:W-:Y:S02]  /*15530*/  IMAD.MOV.U32 R12, RZ, RZ, 0x1f ;  /* 0x0000001fff0c7424 */ /* 0x000fe400078e00ff */
[----:B------:R-:W-:Y:S01]  /*15540*/  IMAD.MOV.U32 R11, RZ, RZ, 0x1f ;  /* 0x0000001fff0b7424 */ /* 0x000fe200078e00ff */
[----:B------:R-:W-:-:S05]  /*15550*/  SEL R2, R14, RZ, P0 ;  /* 0x000000ff0e027207 */ /* 0x000fca0000000000 */
[----:B------:R-:W-:-:S04]  /*15560*/  IMAD.IADD R2, R5, 0x1, R2 ;  /* 0x0000000105027824 */ /* 0x000fc800078e0202 */
[----:B------:R-:W-:-:S07]  /*15570*/  IMAD.MOV.U32 R13, RZ, RZ, R2 ;  /* 0x000000ffff0d7224 */ /* 0x000fce00078e0002 */
[----:B------:R-:W-:Y:S05]  /*15580*/  WARPSYNC.COLLECTIVE R15, `(.L_x_1303) ;  /* 0x000000000f087348 */ /* 0x000fea0003c00000 */
[----:B------:R0:W1:Y:S02]  /*15590*/  SHFL.IDX P6, R14, R13, R12, R11 ;  /* 0x0000000c0d0e7389 */ /* 0x00006400000c000b */
[----:B01----:R-:W-:Y:S01]  /*155a0*/  ENDCOLLECTIVE ;  /* 0x000000000000791b */ /* 0x003fe20003800000 */
.L_x_1303:
[----:B------:R-:W-:Y:S05]  /*155b0*/  BRA `(.L_x_1304) ;  /* 0xffffffe400a07947 */ /* 0x000fea000383ffff */
.L_x_1258:
        /* <DEDUP_REMOVED lines=8> */
.L_x_1306:
[----:B------:R-:W-:Y:S05]  /*15640*/  BSYNC B0 ;  /* 0x0000000000007941 */ /* 0x000fea0003800000 */
.L_x_1305:
        /* <DEDUP_REMOVED lines=10> */
.L_x_1307:
        /* <DEDUP_REMOVED lines=8> */
.L_x_1308:
        /* <DEDUP_REMOVED lines=8> */
.L_x_1309:
        /* <DEDUP_REMOVED lines=8> */
.L_x_1310:
        /* <DEDUP_REMOVED lines=8> */
.L_x_1311:
[----:B------:R-:W-:Y:S05]  /*158f0*/  BRA `(.L_x_1312) ;  /* 0xffffffe400847947 */ /* 0x000fea000383ffff */
.L_x_1260:
[----:B------:R-:W-:Y:S01]  /*15900*/  BSSY B0, `(.L_x_1313) ;  /* 0x0000006000007945 */ /* 0x000fe20003800000 */
[----:B------:R-:W-:Y:S01]  /*15910*/  PLOP3.LUT P6, PT, P6, PT, PT, 0x8, 0x0 ;  /* 0x000000000000781c */ /* 0x000fe200037ce170 */
[----:B------:R-:W-:-:S12]  /*15920*/  IMAD.MOV.U32 R15, RZ, RZ, -0x1 ;  /* 0xffffffffff0f7424 */ /* 0x000fd800078e00ff */
[----:B0-----:R-:W-:Y:S05]  /*15930*/  WARPSYNC.COLLECTIVE R15, `(.L_x_1314) ;  /* 0x000000000f087348 */ /* 0x001fea0003c00000 */
[----:B------:R-:W-:Y:S01]  /*15940*/  VOTE.ANY R14, PT, P6 ;  /* 0x00000000000e7806 */ /* 0x000fe200030e0100 */
[----:B0-----:R-:W-:Y:S06]  /*15950*/  ENDCOLLECTIVE ;  /* 0x000000000000791b */ /* 0x001fec0003800000 */
.L_x_1314:
[----:B------:R-:W-:Y:S05]  /*15960*/  BSYNC B0 ;  /* 0x0000000000007941 */ /* 0x000fea0003800000 */
.L_x_1313:
        /* <DEDUP_REMOVED lines=9> */
.L_x_1315:
[----:B------:R-:W-:Y:S01]  /*15a00*/  IMAD.MOV.U32 R17, RZ, RZ, R14 ;  /* 0x000000ffff117224 */ /* 0x000fe200078e000e */
[----:B------:R-:W-:Y:S06]  /*15a10*/  BRA `(.L_x_1316) ;  /* 0xffffffe400747947 */ /* 0x000fec000383ffff */
.L_x_1262:
[----:B------:R-:W-:Y:S01]  /*15a20*/  BSSY B0, `(.L_x_1317) ;  /* 0x0000007000007945 */ /* 0x000fe20003800000 */
[----:B------:R-:W-:Y:S02]  /*15a30*/  IMAD.MOV.U32 R13, RZ, RZ, R2 ;  /* 0x000000ffff0d7224 */ /* 0x000fe400078e0002 */
[----:B------:R-:W-:Y:S02]  /*15a40*/  IMAD.MOV.U32 R11, RZ, RZ, 0x1f ;  /* 0x0000001fff0b7424 */ /* 0x000fe400078e00ff */
[----:B------:R-:W-:-:S07]  /*15a50*/  IMAD.MOV.U32 R15, RZ, RZ, -0x1 ;  /* 0xffffffffff0f7424 */ /* 0x000fce00078e00ff */
[----:B012---:R-:W-:Y:S05]  /*15a60*/  WARPSYNC.COLLECTIVE R15, `(.L_x_1318) ;  /* 0x000000000f087348 */ /* 0x007fea0003c00000 */
[----:B------:R3:W4:Y:S02]  /*15a70*/  SHFL.IDX P6, R14, R13, R12, R11 ;  /* 0x0000000c0d0e7389 */ /* 0x00072400000c000b */
[----:B01234-:R-:W-:Y:S01]  /*15a80*/  ENDCOLLECTIVE ;  /* 0x000000000000791b */ /* 0x01ffe20003800000 */
.L_x_1318:
[----:B------:R-:W-:Y:S05]  /*15a90*/  BSYNC B0 ;  /* 0x0000000000007941 */ /* 0x000fea0003800000 */
.L_x_1317:
[----:B------:R-:W-:Y:S01]  /*15aa0*/  IMAD.MOV.U32 R7, RZ, RZ, R14 ;  /* 0x000000ffff077224 */ /* 0x000fe200078e000e */
[----:B------:R-:W-:Y:S06]  /*15ab0*/  BRA `(.L_x_1261) ;  /* 0xffffffe400687947 */ /* 0x000fec000383ffff */
.L_x_1266:
[----:B-1----:R1:W2:Y:S02]  /*15ac0*/  SYNCS.PHASECHK.TRANS64.TRYWAIT P0, [R0+URZ+0x30820], R3 ;  /* 0x03082003000075a7 */ /* 0x0022a4000800017f */
[----:B--2---:R-:W-:Y:S05]  /*15ad0*/  @!P0 NANOSLEEP.SYNCS 0x989680 ;  /* 0x009896800000895d */ /* 0x004fea0003900000 */
[----:B------:R-:W2:Y:S02]  /*15ae0*/  @!P0 SYNCS.PHASECHK.TRANS64 P0, [R0+URZ+0x30820], R3 ;  /* 0x03082003000085a7 */ /* 0x000ea4000800007f */
[----:B--2---:R-:W-:Y:S05]  /*15af0*/  @!P0 BRA `(.L_x_1266) ;  /* 0xfffffffc00f08947 */ /* 0x004fea000383ffff */
[----:B------:R-:W-:Y:S05]  /*15b00*/  BRA `(.L_x_1319) ;  /* 0xffffffe800dc7947 */ /* 0x000fea000383ffff */
.L_x_1267:
[----:B------:R-:W2:Y:S01]  /*15b10*/  S2R R2, SR_TID.X ;  /* 0x0000000000027919 */ /* 0x000ea20000002100 */
[----:B------:R-:W-:Y:S01]  /*15b20*/  BSSY B0, `(.L_x_1320) ;  /* 0x000000a000007945 */ /* 0x000fe20003800000 */
[----:B------:R-:W-:Y:S02]  /*15b30*/  IMAD.MOV.U32 R12, RZ, RZ, RZ ;  /* 0x000000ffff0c7224 */ /* 0x000fe400078e00ff */
[----:B------:R-:W-:Y:S02]  /*15b40*/  IMAD.MOV.U32 R11, RZ, RZ, 0x1f ;  /* 0x0000001fff0b7424 */ /* 0x000fe400078e00ff */
[----:B------:R-:W-:Y:S01]  /*15b50*/  IMAD.MOV.U32 R15, RZ, RZ, -0x1 ;  /* 0xffffffffff0f7424 */ /* 0x000fe200078e00ff */
[----:B--2---:R-:W-:-:S04]  /*15b60*/  SHF.R.U32.HI R2, RZ, 0x5, R2 ;  /* 0x00000005ff027819 */ /* 0x004fc80000011602 */
[----:B------:R-:W-:-:S05]  /*15b70*/  LOP3.LUT R2, R2, 0x3, RZ, 0xc0, !PT ;  /* 0x0000000302027812 */ /* 0x000fca00078ec0ff */
[----:B0-----:R-:W-:-:S07]  /*15b80*/  IMAD.MOV.U32 R13, RZ, RZ, R2 ;  /* 0x000000ffff0d7224 */ /* 0x001fce00078e0002 */
[----:B-1----:R-:W-:Y:S05]  /*15b90*/  WARPSYNC.COLLECTIVE R15, `(.L_x_1321) ;  /* 0x000000000f087348 */ /* 0x002fea0003c00000 */
[----:B------:R0:W2:Y:S02]  /*15ba0*/  SHFL.IDX P6, R14, R13, R12, R11 ;  /* 0x0000000c0d0e7389 */ /* 0x0000a400000c000b */
[----:B012---:R-:W-:Y:S01]  /*15bb0*/  ENDCOLLECTIVE ;  /* 0x000000000000791b */ /* 0x007fe20003800000 */
.L_x_1321:
[----:B------:R-:W-:Y:S05]  /*15bc0*/  BSYNC B0 ;  /* 0x0000000000007941 */ /* 0x000fea0003800000 */
.L_x_1320:
[----:B------:R-:W-:Y:S05]  /*15bd0*/  BRA `(.L_x_1322) ;  /* 0xffffffe800c47947 */ /* 0x000fea000383ffff */
.L_x_1270:
[----:B------:R-:W-:Y:S01]  /*15be0*/  BSSY B1, `(.L_x_1323) ;  /* 0x0000006000017945 */ /* 0x000fe20003800000 */
[----:B------:R-:W-:-:S07]  /*15bf0*/  IMAD.MOV.U32 R15, RZ, RZ, -0x1 ;  /* 0xffffffffff0f7424 */ /* 0x000fce00078e00ff */
[----:B012---:R-:W-:Y:S05]  /*15c00*/  WARPSYNC.COLLECTIVE R15, `(.L_x_1324) ;  /* 0x000000000f0c7348 */ /* 0x007fea0003c00000 */
[----:B------:R-:W-:Y:S02]  /*15c10*/  ELECT P6, UR62, PT ;  /* 0x00000000003e782f */ /* 0x000fe400038c0000 */
[----:B------:R-:W-:Y:S01]  /*15c20*/  MOV R14, UR62 ;  /* 0x0000003e000e7c02 */ /* 0x000fe20008000f00 */
[----:B012---:R-:W-:Y:S10]  /*15c30*/  ENDCOLLECTIVE ;  /* 0x000000000000791b */ /* 0x007ff40003800000 */
.L_x_1324:
[----:B------:R-:W-:Y:S05]  /*15c40*/  BSYNC B1 ;  /* 0x0000000000017941 */ /* 0x000fea0003800000 */
.L_x_1323:
[----:B------:R-:W-:Y:S05]  /*15c50*/  BRA `(.L_x_1325) ;  /* 0xffffffe800bc7947 */ /* 0x000fea000383ffff */
.L_x_1272:
[----:B-1----:R1:W2:Y:S02]  /*15c60*/  SYNCS.PHASECHK.TRANS64.TRYWAIT P0, [R6+URZ], R5 ;  /* 0x00000005060075a7 */ /* 0x0022a4000800017f */
[----:B--2---:R-:W-:Y:S05]  /*15c70*/  @!P0 NANOSLEEP.SYNCS 0x989680 ;  /* 0x009896800000895d */ /* 0x004fea0003900000 */
[----:B------:R-:W2:Y:S02]  /*15c80*/  @!P0 SYNCS.PHASECHK.TRANS64 P0, [R6+URZ], R5 ;  /* 0x00000005060085a7 */ /* 0x000ea4000800007f */
[----:B--2---:R-:W-:Y:S05]  /*15c90*/  @!P0 BRA `(.L_x_1272) ;  /* 0xfffffffc00f08947 */ /* 0x004fea000383ffff */
[----:B------:R-:W-:Y:S05]  /*15ca0*/  BRA `(.L_x_1326) ;  /* 0xffffffec00007947 */ /* 0x000fea000383ffff */
.L_x_1273:
[----:B--2---:R2:W3:Y:S02]  /*15cb0*/  SYNCS.PHASECHK.TRANS64.TRYWAIT P0, [R7+URZ], R2 ;  /* 0x00000002070075a7 */ /* 0x0044e4000800017f */
[----:B---3--:R-:W-:Y:S05]  /*15cc0*/  @!P0 NANOSLEEP.SYNCS 0x989680 ;  /* 0x009896800000895d */ /* 0x008fea0003900000 */
[----:B------:R-:W3:Y:S02]  /*15cd0*/  @!P0 SYNCS.PHASECHK.TRANS64 P0, [R7+URZ], R2 ;  /* 0x00000002070085a7 */ /* 0x000ee4000800007f */
[----:B---3--:R-:W-:Y:S05]  /*15ce0*/  @!P0 BRA `(.L_x_1273) ;  /* 0xfffffffc00f08947 */ /* 0x008fea000383ffff */
[----:B------:R-:W-:Y:S05]  /*15cf0*/  BRA `(.L_x_1327) ;  /* 0xffffffe800f47947 */ /* 0x000fea000383ffff */
.L_x_1275:
[----:B---3--:R3:W4:Y:S02]  /*15d00*/  SYNCS.PHASECHK.TRANS64.TRYWAIT P0, [R4+URZ], R5 ;  /* 0x00000005040075a7 */ /* 0x008724000800017f */
[----:B----4-:R-:W-:Y:S05]  /*15d10*/  @!P0 NANOSLEEP.SYNCS 0x989680 ;  /* 0x009896800000895d */ /* 0x010fea0003900000 */
[----:B------:R-:W4:Y:S02]  /*15d20*/  @!P0 SYNCS.PHASECHK.TRANS64 P0, [R4+URZ], R5 ;  /* 0x00000005040085a7 */ /* 0x000f24000800007f */
[----:B----4-:R-:W-:Y:S05]  /*15d30*/  @!P0 BRA `(.L_x_1275) ;  /* 0xfffffffc00f08947 */ /* 0x010fea000383ffff */
[----:B------:R-:W-:Y:S05]  /*15d40*/  BRA `(.L_x_1328) ;  /* 0xffffffe800fc7947 */ /* 0x000fea000383ffff */
.L_x_1329:
        /* <DEDUP_REMOVED lines=11> */
.L_x_12754:


//--------------------- .text._ZN7cutlass13device_kernelIN5flash11enable_sm90INS1_16FlashAttnFwdSm90INS1_25CollectiveMainloopFwdSm90ILi2EN4cute5tupleIJNS5_1CILi1EEES8_S8_EEENS6_IJNS7_ILi128EEENS7_ILi64EEENS7_ILi256EEEEEELi256ENS_6half_tEfNS_4arch4Sm90ELb0ELb1ELb0ELb1ELb0ELb1ELb0ELb1ELb1ELb0ELb0ELb0EEENS1_21CollectiveEpilogueFwdINS6_IJSA_SC_SB_EEES9_SE_SG_Li256ELb1ELb0ELb0ELb0EEENS1_36VarlenDynamicPersistentTileSchedulerILi128ELi64ELi256ELi32ELb0ELb0ELb1ELb1ELb0ELb1EEEEEEEEEvNT_6ParamsE --------------------------
	.section	.text._ZN7cutlass13device_kernelIN5flash11enable_sm90INS1_16FlashAttnFwdSm90INS1_25CollectiveMainloopFwdSm90ILi2EN4cute5tupleIJNS5_1CILi1EEES8_S8_EEENS6_IJNS7_ILi128EEENS7_ILi64EEENS7_ILi256EEEEEELi256ENS_6half_tEfNS_4arch4Sm90ELb0ELb1ELb0ELb1ELb0ELb1ELb0ELb1ELb1ELb0ELb0ELb0EEENS1_21CollectiveEpilogueFwdINS6_IJSA_SC_SB_EEES9_SE_SG_Li256ELb1ELb0ELb0ELb0EEENS1_36VarlenDynamicPersistentTileSchedulerILi128ELi64ELi256ELi32ELb0ELb0ELb1ELb1ELb0ELb1EEEEEEEEEvNT_6ParamsE,"ax",@progbits
	.align	128
.text._ZN7cutlass13device_kernelIN5flash11enable_sm90INS1_16FlashAttnFwdSm90INS1_25CollectiveMainloopFwdSm90ILi2EN4cute5tupleIJNS5_1CILi1EEES8_S8_EEENS6_IJNS7_ILi128EEENS7_ILi64EEENS7_ILi256EEEEEELi256ENS_6half_tEfNS_4arch4Sm90ELb0ELb1ELb0ELb1ELb0ELb1ELb0ELb1ELb1ELb0ELb0ELb0EEENS1_21CollectiveEpilogueFwdINS6_IJSA_SC_SB_EEES9_SE_SG_Li256ELb1ELb0ELb0ELb0EEENS1_36VarlenDynamicPersistentTileSchedulerILi128ELi64ELi256ELi32ELb0ELb0ELb1ELb1ELb0ELb1EEEEEEEEEvNT_6ParamsE:
        .type           _ZN7cutlass13device_kernelIN5flash11enable_sm90INS1_16FlashAttnFwdSm90INS1_25CollectiveMainloopFwdSm90ILi2EN4cute5tupleIJNS5_1CILi1EEES8_S8_EEENS6_IJNS7_ILi128EEENS7_ILi64EEENS7_ILi256EEEEEELi256ENS_6half_tEfNS_4arch4Sm90ELb0ELb1ELb0ELb1ELb0ELb1ELb0ELb1ELb1ELb0ELb0ELb0EEENS1_21CollectiveEpilogueFwdINS6_IJSA_SC_SB_EEES9_SE_SG_Li256ELb1ELb0ELb0ELb0EEENS1_36VarlenDynamicPersistentTileSchedulerILi128ELi64ELi256ELi32ELb0ELb0ELb1ELb1ELb0ELb1EEEEEEEEEvNT_6ParamsE,@function
        .size           _ZN7cutlass13device_kernelIN5flash11enable_sm90INS1_16FlashAttnFwdSm90INS1_25CollectiveMainloopFwdSm90ILi2EN4cute5tupleIJNS5_1CILi1EEES8_S8_EEENS6_IJNS7_ILi128EEENS7_ILi64EEENS7_ILi256EEEEEELi256ENS_6half_tEfNS_4arch4Sm90ELb0ELb1ELb0ELb1ELb0ELb1ELb0ELb1ELb1ELb0ELb0ELb0EEENS1_21CollectiveEpilogueFwdINS6_IJSA_SC_SB_EEES9_SE_SG_Li256ELb1ELb0ELb0ELb0EEENS1_36VarlenDynamicPersistentTileSchedulerILi128ELi64ELi256ELi32ELb0ELb0ELb1ELb1ELb0ELb1EEEEEEEEEvNT_6ParamsE,(.L_x_12755 - _ZN7cutlass13device_kernelIN5flash11enable_sm90INS1_16FlashAttnFwdSm90INS1_25CollectiveMainloopFwdSm90ILi2EN4cute5tupleIJNS5_1CILi1EEES8_S8_EEENS6_IJNS7_ILi128EEENS7_ILi64EEENS7_ILi256EEEEEELi256ENS_6half_tEfNS_4arch4Sm90ELb0ELb1ELb0ELb1ELb0ELb1ELb0ELb1ELb1ELb0ELb0ELb0EEENS1_21CollectiveEpilogueFwdINS6_IJSA_SC_SB_EEES9_SE_SG_Li256ELb1ELb0ELb0ELb0EEENS1_36VarlenDynamicPersistentTileSchedulerILi128ELi64ELi256ELi32ELb0ELb0ELb1ELb1ELb0ELb1EEEEEEEEEvNT_6ParamsE)
        .other          _ZN7cutlass13device_kernelIN5flash11enable_sm90INS1_16FlashAttnFwdSm90INS1_25CollectiveMainloopFwdSm90ILi2EN4cute5tupleIJNS5_1CILi1EEES8_S8_EEENS6_IJNS7_ILi128EEENS7_ILi64EEENS7_ILi256EEEEEELi256ENS_6half_tEfNS_4arch4Sm90ELb0ELb1ELb0ELb1ELb0ELb1ELb0ELb1ELb1ELb0ELb0ELb0EEENS1_21CollectiveEpilogueFwdINS6_IJSA_SC_SB_EEES9_SE_SG_Li256ELb1ELb0ELb0ELb0EEENS1_36VarlenDynamicPersistentTileSchedulerILi128ELi64ELi256ELi32ELb0ELb0ELb1ELb1ELb0ELb1EEEEEEEEEvNT_6ParamsE,@"STO_CUDA_ENTRY STV_DEFAULT"
_ZN7cutlass13device_kernelIN5flash11enable_sm90INS1_16FlashAttnFwdSm90INS1_25CollectiveMainloopFwdSm90ILi2EN4cute5tupleIJNS5_1CILi1EEES8_S8_EEENS6_IJNS7_ILi128EEENS7_ILi64EEENS7_ILi256EEEEEELi256ENS_6half_tEfNS_4arch4Sm90ELb0ELb1ELb0ELb1ELb0ELb1ELb0ELb1ELb1ELb0ELb0ELb0EEENS1_21CollectiveEpilogueFwdINS6_IJSA_SC_SB_EEES9_SE_SG_Li256ELb1ELb0ELb0ELb0EEENS1_36VarlenDynamicPersistentTileSchedulerILi128ELi64ELi256ELi32ELb0ELb0ELb1ELb1ELb0ELb1EEEEEEEEEvNT_6ParamsE:
        /* <DEDUP_REMOVED lines=27> */
.L_x_1331:
[----:B------:R-:W-:Y:S05]  /*01b0*/  BSYNC B0 ;  /* 0x0000000000007941 */ /* 0x000fea0003800000 */
.L_x_1330:
        /* <DEDUP_REMOVED lines=41> */
.L_x_1332:
        /* <DEDUP_REMOVED lines=22> */
.L_x_1333:
        /* <DEDUP_REMOVED lines=18> */
.L_x_1334:
        /* <DEDUP_REMOVED lines=22> */
.L_x_1335:
        /* <DEDUP_REMOVED lines=22> */
.L_x_1336:
[----:B0-----:R-:W-:Y:S01]  /*0990*/  UMOV UR4, 0x1 ;  /* 0x0000000100047882 */ /* 0x001fe20000000000 */
[----:B------:R-:W-:Y:S01]  /*09a0*/  PLOP3.LUT P0, PT, PT, PT, UP0, 0x80, 0x0 ;  /* 0x000000000000781c */ /* 0x000fe20003f0f008 */
[----:B------:R-:W-:Y:S01]  /*09b0*/  USEL UR4, UR4, 0x2, !UP0 ;  /* 0x0000000204047887 */ /* 0x000fe2000c000000 */
[----:B------:R-:W-:Y:S01]  /*09c0*/  NOP ;  /* 0x0000000000007918 */ /* 0x000fe20000000000 */
[----:B------:R-:W-:Y:S04]  /*09d0*/  BSSY B7, `(.L_x_1337) ;  /* 0x00026d5000077945 */ /* 0x000fe80003800000 */
[----:B------:R-:W-:-:S05]  /*09e0*/  IMAD.U32 R2, RZ, RZ, UR4 ;  /* 0x00000004ff027e24 */ /* 0x000fca000f8e00ff */
[----:B------:R0:W-:Y:S01]  /*09f0*/  STL [R1+0xac], R2 ;  /* 0x0000ac0201007387 */ /* 0x0001e20000100800 */
[----:B-12-4-:R-:W-:Y:S06]  /*0a00*/  BAR.SYNC.DEFER_BLOCKING 0x0 ;  /* 0x0000000000007b1d */ /* 0x016fec0000010000 */
[----:B------:R-:W-:Y:S05]  /*0a10*/  @!P0 BRA `(.L_x_1338) ;  /* 0x000001fc003c8947 */ /* 0x000fea0003800000 */
.L_x_1339:
        /* <DEDUP_REMOVED lines=8> */
[----:B-1----:R-:W-:-:S06]  /*0aa0*/  ULEA UR4, UR5, UR4, 0x18 ;  /* 0x0000000405047291 */ /* 0x002fcc000f8ec03f */
[----:B------:R-:W-:Y:S01]  /*0ab0*/  IMAD.U32 R16, RZ, RZ, UR4 ;  /* 0x00000004ff107e24 */ /* 0x000fe2000f8e00ff */
[----:B------:R-:W-:-:S04]  /*0ac0*/  ULDC UR4, c[0x0][0xc14] ;  /* 0x0003050000047ab9 */ /* 0x000fc80000000800 */
[----:B------:R-:W1:Y:S01]  /*0ad0*/  LDS.128 R12, [R16+0x308d0] ;  /* 0x0308d000100c7984 */ /* 0x000e620000000c00 */
[----:B------:R-:W-:Y:S06]  /*0ae0*/  BAR.ARV 0x4, 0x120 ;  /* 0x0104800000007b1d */ /* 0x000fec0000002000 */
[----:B-1----:R-:W-:-:S13]  /*0af0*/  ISETP.GE.AND P0, PT, R15, UR4, PT ;  /* 0x000000040f007c0c */ /* 0x002fda000bf06270 */
[----:B------:R-:W-:Y:S05]  /*0b00*/  @P0 BRA `(.L_x_1340) ;  /* 0x0000026c00040947 */ /* 0x000fea0003800000 */
[----:B0-----:R-:W2:Y:S01]  /*0b10*/  LDL R2, [R1+0xac] ;  /* 0x0000ac0001027983 */ /* 0x001ea20000100800 */
[----:B------:R-:W-:Y:S01]  /*0b20*/  IMAD.MOV.U32 R205, RZ, RZ, RZ ;  /* 0x000000ffffcd7224 */ /* 0x000fe200078e00ff */
[----:B------:R-:W-:Y:S01]  /*0b30*/  MOV R200, RZ ;  /* 0x000000ff00c87202 */ /* 0x000fe20000000f00 */
[----:B------:R-:W0:Y:S02]  /*0b40*/  S2R R0, SR_TID.X ;  /* 0x0000000000007919 */ /* 0x000e240000002100 */
[----:B0-----:R-:W-:-:S04]  /*0b50*/  IADD3 R0, R0, -0x80, RZ ;  /* 0xffffff8000007810 */ /* 0x001fc80007ffe0ff */
[----:B------:R-:W-:-:S04]  /*0b60*/  SHF.R.S32.HI R3, RZ, 0x1f, R0 ;  /* 0x0000001fff037819 */ /* 0x000fc80000011400 */
[CC--:B------:R-:W-:Y:S02]  /*0b70*/  LEA.HI R4, R3.reuse, R0.reuse, RZ, 0x4 ;  /* 0x0000000003047211 */ /* 0x0c0fe400078f20ff */
[CC--:B------:R-:W-:Y:S02]  /*0b80*/  LEA.HI R18, R3.reuse, R0.reuse, RZ, 0x3 ;  /* 0x0000000003127211 */ /* 0x0c0fe400078f18ff */
[CC--:B------:R-:W-:Y:S02]  /*0b90*/  LEA.HI R6, R3.reuse, R0.reuse, RZ, 0x5 ;  /* 0x0000000003067211 */ /* 0x0c0fe400078f28ff */
[----:B------:R-:W-:Y:S02]  /*0ba0*/  LOP3.LUT R7, R18, 0xfffffff8, RZ, 0xc0, !PT ;  /* 0xfffffff812077812 */ /* 0x000fe400078ec0ff */
[----:B------:R-:W-:Y:S02]  /*0bb0*/  LEA.HI R10, R3, R0, RZ, 0x6 ;  /* 0x00000000030a7211 */ /* 0x000fe400078f30ff */
[----:B------:R-:W-:Y:S01]  /*0bc0*/  SHF.L.U32 R6, R6, 0x5, RZ ;  /* 0x0000000506067819 */ /* 0x000fe200000006ff */
[----:B------:R-:W-:Y:S01]  /*0bd0*/  IMAD.IADD R17, R0, 0x1, -R7 ;  /* 0x0000000100117824 */ /* 0x000fe200078e0a07 */
[----:B------:R-:W-:Y:S01]  /*0be0*/  SHF.R.S32.HI R7, RZ, 0x4, R4 ;  /* 0x00000004ff077819 */ /* 0x000fe20000011404 */
[----:B------:R-:W-:Y:S01]  /*0bf0*/  IMAD.SHL.U32 R10, R10, 0x8, RZ ;  /* 0x000000080a0a7824 */ /* 0x000fe200078e00ff */
[----:B------:R-:W-:Y:S01]  /*0c00*/  LOP3.LUT R6, R6, 0xfffffc00, RZ, 0xc0, !PT ;  /* 0xfffffc0006067812 */ /* 0x000fe200078ec0ff */
[C---:B------:R-:W-:Y:S01]  /*0c10*/  IMAD.SHL.U32 R208, R17.reuse, 0x4, RZ ;  /* 0x0000000411d07824 */ /* 0x040fe200078e00ff */
[----:B------:R-:W-:Y:S01]  /*0c20*/  SHF.R.S32.HI R18, RZ, 0x3, R18 ;  /* 0x00000003ff127819 */ /* 0x000fe20000011412 */
[----:B------:R-:W-:Y:S01]  /*0c30*/  IMAD.SHL.U32 R22, R17, 0x8, RZ ;  /* 0x0000000811167824 */ /* 0x000fe200078e00ff */
[----:B------:R-:W-:-:S03]  /*0c40*/  LOP3.LUT R10, R10, 0xfffffe00, RZ, 0xc0, !PT ;  /* 0xfffffe000a0a7812 */ /* 0x000fc600078ec0ff */
[C---:B------:R-:W-:Y:S01]  /*0c50*/  VIADD R12, R18.reuse, 0x40 ;  /* 0x00000040120c7836 */ /* 0x040fe20000000000 */
[----:B------:R-:W-:Y:S01]  /*0c60*/  SHF.R.S32.HI R23, RZ, 0x1f, R22 ;  /* 0x0000001fff177819 */ /* 0x000fe20000011416 */
[C---:B------:R-:W-:Y:S02]  /*0c70*/  VIADD R235, R18.reuse, 0x20 ;  /* 0x0000002012eb7836 */ /* 0x040fe40000000000 */
[----:B------:R-:W-:Y:S01]  /*0c80*/  IMAD.SHL.U32 R30, R18, 0x40, RZ ;  /* 0x00000040121e7824 */ /* 0x000fe200078e00ff */
[----:B--2---:R-:W-:Y:S02]  /*0c90*/  R2UR UR4, R2 ;  /* 0x00000000020472ca */ /* 0x004fe400000e0000 */
[----:B------:R-:W-:-:S04]  /*0ca0*/  LEA.HI R2, R3, R0, RZ, 0x7 ;  /* 0x0000000003027211 */ /* 0x000fc800078f38ff */
[----:B------:R-:W-:Y:S02]  /*0cb0*/  LOP3.LUT R5, R2, 0xffffff80, RZ, 0xc0, !PT ;  /* 0xffffff8002057812 */ /* 0x000fe400078ec0ff */
[----:B------:R-:W-:-:S03]  /*0cc0*/  SHF.R.S32.HI R3, RZ, 0x7, R2 ;  /* 0x00000007ff037819 */ /* 0x000fc60000011402 */
[----:B------:R-:W-:Y:S01]  /*0cd0*/  IMAD.IADD R20, R0, 0x1, -R5 ;  /* 0x0000000100147824 */ /* 0x000fe200078e0a05 */
[C---:B------:R-:W-:Y:S01]  /*0ce0*/  LOP3.LUT R5, R4.reuse, 0x3fffff0, RZ, 0xc0, !PT ;  /* 0x03fffff004057812 */ /* 0x040fe200078ec0ff */
[----:B------:R-:W-:Y:S01]  /*0cf0*/  ULOP3.LUT UR4, UR4, 0x1, URZ, 0xfc, !UPT ;  /* 0x0000000104047892 */ /* 0x000fe2000f8efc3f */
[----:B------:R-:W-:Y:S02]  /*0d00*/  LEA.HI R4, R4, R7, RZ, 0x1 ;  /* 0x0000000704047211 */ /* 0x000fe400078f08ff */
[----:B------:R-:W-:Y:S01]  /*0d10*/  SHF.R.S32.HI R8, RZ, 0x1f, R20 ;  /* 0x0000001fff087819 */ /* 0x000fe20000011414 */
[----:B------:R-:W-:Y:S01]  /*0d20*/  IMAD.IADD R5, R0, 0x1, -R5 ;  /* 0x0000000100057824 */ /* 0x000fe200078e0a05 */
[----:B------:R-:W-:Y:S01]  /*0d30*/  LOP3.LUT R4, R4, 0x1ffffffe, RZ, 0xc0, !PT ;  /* 0x1ffffffe04047812 */ /* 0x000fe200078ec0ff */
[----:B------:R-:W-:Y:S01]  /*0d40*/  STL [R1+0x88], R20 ;  /* 0x0000881401007387 */ /* 0x000fe20000100800 */
[CC--:B------:R-:W-:Y:S01]  /*0d50*/  LEA.HI R9, R8.reuse, R20.reuse, RZ, 0x2 ;  /* 0x0000001408097211 */ /* 0x0c0fe200078f10ff */
[----:B------:R-:W-:Y:S01]  /*0d60*/  IMAD R5, R5, 0x40, R6 ;  /* 0x0000004005057824 */ /* 0x000fe200078e0206 */
[----:B------:R-:W-:Y:S01]  /*0d70*/  LEA.HI R8, R8, R20, RZ, 0x5 ;  /* 0x0000001408087211 */ /* 0x000fe200078f28ff */
[----:B------:R-:W-:Y:S01]  /*0d80*/  IMAD.IADD R4, R7, 0x1, -R4 ;  /* 0x0000000107047824 */ /* 0x000fe200078e0a04 */
[--C-:B------:R-:W-:Y:S01]  /*0d90*/  SHF.R.S32.HI R0, RZ, 0x2, R9.reuse ;  /* 0x00000002ff007819 */ /* 0x100fe20000011409 */
[----:B------:R0:W-:Y:S01]  /*0da0*/  STL [R1+0x64], R17 ;  /* 0x0000641101007387 */ /* 0x0001e20000100800 */
[----:B------:R-:W-:-:S02]  /*0db0*/  SHF.R.S32.HI R11, RZ, 0x1f, R9 ;  /* 0x0000001fff0b7819 */ /* 0x000fc40000011409 */
[----:B------:R-:W-:Y:S02]  /*0dc0*/  LEA.HI R2, R2, R3, RZ, 0x1 ;  /* 0x0000000302027211 */ /* 0x000fe400078f08ff */
[----:B------:R-:W-:Y:S02]  /*0dd0*/  LEA.HI R11, R11, R0, RZ, 0x3 ;  /* 0x000000000b0b7211 */ /* 0x000fe400078f18ff */
[----:B------:R-:W-:Y:S02]  /*0de0*/  SHF.R.S32.HI R8, RZ, 0x5, R8 ;  /* 0x00000005ff087819 */ /* 0x000fe40000011408 */
[----:B------:R-:W-:Y:S02]  /*0df0*/  LOP3.LUT R11, R11, 0xfffffff8, RZ, 0xc0, !PT ;  /* 0xfffffff80b0b7812 */ /* 0x000fe400078ec0ff */
[----:B------:R-:W-:Y:S02]  /*0e00*/  LOP3.LUT R2, R2, 0x3fffffe, RZ, 0xc0, !PT ;  /* 0x03fffffe02027812 */ /* 0x000fe400078ec0ff */
[----:B------:R-:W-:Y:S01]  /*0e10*/  IADD3 R7, R18, 0x60, RZ ;  /* 0x0000006012077810 */ /* 0x000fe20007ffe0ff */
[----:B------:R-:W-:Y:S01]  /*0e20*/  IMAD.IADD R11, R0, 0x1, -R11 ;  /* 0x00000001000b7824 */ /* 0x000fe200078e0a0b */
[----:B------:R-:W-:Y:S01]  /*0e30*/  IADD3 R2, R3, -R2, RZ ;  /* 0x8000000203027210 */ /* 0x000fe20007ffe0ff */
[----:B------:R-:W-:Y:S01]  /*0e40*/  IMAD R0, R4, 0x8, R5 ;  /* 0x0000000804007824 */ /* 0x000fe200078e0205 */
[----:B------:R-:W-:Y:S01]  /*0e50*/  SHF.R.S32.HI R3, RZ, 0x1f, R12 ;  /* 0x0000001fff037819 */ /* 0x000fe2000001140c */
[----:B------:R-:W-:Y:S01]  /*0e60*/  IMAD R11, R8, 0x10, R11 ;  /* 0x00000010080b7824 */ /* 0x000fe200078e020b */
[----:B------:R-:W-:Y:S01]  /*0e70*/  IADD3 R8, R208, 0x40, RZ ;  /* 0x00000040d0087810 */ /* 0x000fe20007ffe0ff */
[----:B------:R-:W-:Y:S01]  /*0e80*/  IMAD.SHL.U32 R5, R7, 0x40, RZ ;  /* 0x0000004007057824 */ /* 0x000fe200078e00ff */
[----:B------:R1:W-:Y:S01]  /*0e90*/  STL [R1+0xa8], R0 ;  /* 0x0000a80001007387 */ /* 0x0003e20000100800 */
[----:B------:R-:W-:-:S02]  /*0ea0*/  LEA.HI R4, R3, R12, RZ, 0x3 ;  /* 0x0000000c03047211 */ /* 0x000fc400078f18ff */
[----:B------:R-:W-:Y:S01]  /*0eb0*/  IMAD.IADD R228, R208, 0x1, R8 ;  /* 0x00000001d0e47824 */ /* 0x000fe200078e0208 */
[----:B------:R-:W-:Y:S01]  /*0ec0*/  SHF.R.S32.HI R6, RZ, 0x1f, R7 ;  /* 0x0000001fff067819 */ /* 0x000fe20000011407 */
[----:B------:R-:W-:Y:S01]  /*0ed0*/  STL [R1+0x7c], R12 ;  /* 0x00007c0c01007387 */ /* 0x000fe20000100800 */
[----:B0-----:R-:W-:Y:S02]  /*0ee0*/  LOP3.LUT R17, R5, 0x1c0, RZ, 0xc0, !PT ;  /* 0x000001c005117812 */ /* 0x001fe400078ec0ff */
[----:B------:R-:W-:Y:S01]  /*0ef0*/  SHF.R.S32.HI R5, RZ, 0x1f, R228 ;  /* 0x0000001fff057819 */ /* 0x000fe200000114e4 */
[----:B------:R0:W-:Y:S01]  /*0f00*/  STL [R1+0x78], R7 ;  /* 0x0000780701007387 */ /* 0x0001e20000100800 */
[----:B-1----:R-:W-:Y:S01]  /*0f10*/  IMAD.SHL.U32 R0, R12, 0x40, RZ ;  /* 0x000000400c007824 */ /* 0x002fe200078e00ff */
[----:B------:R-:W-:Y:S02]  /*0f20*/  LEA.HI R6, R6, R7, RZ, 0x3 ;  /* 0x0000000706067211 */ /* 0x000fe400078f18ff */
[----:B------:R1:W-:Y:S01]  /*0f30*/  STL [R1+0x4], R8 ;  /* 0x0000040801007387 */ /* 0x0003e20000100800 */
[----:B------:R-:W-:-:S02]  /*0f40*/  LOP3.LUT R19, R17, 0x38, R22, 0xf8, !PT ;  /* 0x0000003811137812 */ /* 0x000fc400078ef816 */
[----:B------:R-:W-:Y:S01]  /*0f50*/  LOP3.LUT R3, R0, 0x1c0, RZ, 0xc0, !PT ;  /* 0x000001c000037812 */ /* 0x000fe200078ec0ff */
[----:B------:R-:W-:Y:S01]  /*0f60*/  IMAD.SHL.U32 R0, R4, 0x40, RZ ;  /* 0x0000004004007824 */ /* 0x000fe200078e00ff */
[----:B------:R-:W-:Y:S02]  /*0f70*/  LEA.HI R4, R5, R228, RZ, 0x3 ;  /* 0x000000e405047211 */ /* 0x000fe400078f18ff */
[C---:B0-----:R-:W-:Y:S02]  /*0f80*/  LOP3.LUT R7, R3.reuse, 0x38, R22, 0xf8, !PT ;  /* 0x0000003803077812 */ /* 0x041fe400078ef816 */
[----:B------:R-:W-:Y:S02]  /*0f90*/  LOP3.LUT R29, R0, 0xfffffe00, RZ, 0xc0, !PT ;  /* 0xfffffe00001d7812 */ /* 0x000fe400078ec0ff */
[----:B-1----:R-:W-:Y:S02]  /*0fa0*/  SHF.L.U32 R8, R6, 0x6, RZ ;  /* 0x0000000606087819 */ /* 0x002fe400000006ff */
[----:B------:R-:W-:Y:S01]  /*0fb0*/  SHF.R.U32.HI R6, RZ, 0x3, R3 ;  /* 0x00000003ff067819 */ /* 0x000fe20000011603 */
[----:B------:R-:W-:Y:S01]  /*0fc0*/  STL [R1+0x84], R29 ;  /* 0x0000841d01007387 */ /* 0x000fe20000100800 */
[----:B------:R-:W-:-:S02]  /*0fd0*/  LOP3.LUT R3, R3, 0x38, R4, 0xf8, !PT ;  /* 0x0000003803037812 */ /* 0x000fc400078ef804 */
[----:B------:R-:W-:Y:S02]  /*0fe0*/  LOP3.LUT R21, R29, R7, R6, 0xf6, !PT ;  /* 0x000000071d157212 */ /* 0x000fe400078ef606 */
[----:B------:R-:W-:Y:S01]  /*0ff0*/  LOP3.LUT R6, R3, R6, RZ, 0x3c, !PT ;  /* 0x0000000603067212 */ /* 0x000fe200078e3cff */
[----:B------:R-:W-:Y:S01]  /*1000*/  IMAD R3, R2, 0x40, R11 ;  /* 0x0000004002037824 */ /* 0x000fe200078e020b */
[----:B------:R-:W-:Y:S02]  /*1010*/  LOP3.LUT R27, R8, 0xfffffe00, RZ, 0xc0, !PT ;  /* 0xfffffe00081b7812 */ /* 0x000fe400078ec0ff */
[----:B------:R-:W-:Y:S02]  /*1020*/  SHF.R.S32.HI R2, RZ, 0x1f, R235 ;  /* 0x0000001fff027819 */ /* 0x000fe400000114eb */
[----:B------:R-:W-:Y:S01]  /*1030*/  SHF.L.U32 R0, R235, 0x6, RZ ;  /* 0x00000006eb007819 */ /* 0x000fe200000006ff */
[----:B------:R-:W-:Y:S01]  /*1040*/  STL [R1+0x80], R27 ;  /* 0x0000801b01007387 */ /* 0x000fe20000100800 */
[----:B------:R-:W-:-:S02]  /*1050*/  LEA.HI R2, R2, R235, RZ, 0x3 ;  /* 0x000000eb02027211 */ /* 0x000fc400078f18ff */
[----:B------:R-:W-:Y:S01]  /*1060*/  LOP3.LUT R28, R0, 0x1c0, RZ, 0xc0, !PT ;  /* 0x000001c0001c7812 */ /* 0x000fe200078ec0ff */
[----:B------:R-:W-:Y:S01]  /*1070*/  STL [R1+0x3c], R30 ;  /* 0x00003c1e01007387 */ /* 0x000fe20000100800 */
[----:B------:R-:W-:Y:S01]  /*1080*/  LEA.HI R5, R5, R228, RZ, 0x6 ;  /* 0x000000e405057211 */ /* 0x000fe200078f30ff */
[----:B------:R-:W-:Y:S01]  /*1090*/  IMAD.SHL.U32 R2, R2, 0x40, RZ ;  /* 0x0000004002027824 */ /* 0x000fe200078e00ff */
[----:B------:R-:W-:Y:S01]  /*10a0*/  SHF.R.U32.HI R24, RZ, 0x3, R28 ;  /* 0x00000003ff187819 */ /* 0x000fe2000001161c */
[----:B------:R0:W-:Y:S01]  /*10b0*/  STL [R1+0x58], R3 ;  /* 0x0000580301007387 */ /* 0x0001e20000100800 */
[----:B------:R-:W-:Y:S01]  /*10c0*/  SHF.R.U32.HI R12, RZ, 0x3, R17 ;  /* 0x00000003ff0c7819 */ /* 0x000fe20000011611 */
[----:B------:R-:W-:Y:S01]  /*10d0*/  IMAD.SHL.U32 R5, R5, 0x80, RZ ;  /* 0x0000008005057824 */ /* 0x000fe200078e00ff */
[----:B------:R-:W-:Y:S01]  /*10e0*/  LOP3.LUT R8, R2, 0xfffffe00, RZ, 0xc0, !PT ;  /* 0xfffffe0002087812 */ /* 0x000fe200078ec0ff */
[----:B------:R-:W-:Y:S01]  /*10f0*/  STL [R1+0x38], R28 ;  /* 0x0000381c01007387 */ /* 0x000fe20000100800 */
[----:B------:R-:W-:Y:S01]  /*1100*/  IMAD.U32 R2, RZ, RZ, UR4 ;  /* 0x00000004ff027e24 */ /* 0x000fe2000f8e00ff */
[----:B------:R-:W-:-:S02]  /*1110*/  LOP3.LUT R17, R17, 0x38, R4, 0xf8, !PT ;  /* 0x0000003811117812 */ /* 0x000fc400078ef804 */
[----:B------:R-:W-:Y:S02]  /*1120*/  LOP3.LUT R0, R4, 0x38, RZ, 0xc0, !PT ;  /* 0x0000003804007812 */ /* 0x000fe400078ec0ff */
[----:B0-----:R-:W-:Y:S02]  /*1130*/  LOP3.LUT R3, R30, 0x1c0, RZ, 0xc0, !PT ;  /* 0x000001c01e037812 */ /* 0x001fe400078ec0ff */
[----:B------:R-:W-:Y:S02]  /*1140*/  LOP3.LUT R4, R28, 0x38, R4, 0xf8, !PT ;  /* 0x000000381c047812 */ /* 0x000fe400078ef804 */
[----:B------:R-:W-:Y:S02]  /*1150*/  SHF.R.U32.HI R26, RZ, 0x3, R3 ;  /* 0x00000003ff1a7819 */ /* 0x000fe40000011603 */
[----:B------:R-:W-:Y:S02]  /*1160*/  LOP3.LUT R0, R0, 0x1c0, R30, 0xf8, !PT ;  /* 0x000001c000007812 */ /* 0x000fe400078ef81e */
[----:B------:R-:W-:Y:S01]  /*1170*/  LOP3.LUT R5, R5, 0xffffe000, RZ, 0xc0, !PT ;  /* 0xffffe00005057812 */ /* 0x000fe200078ec0ff */
[----:B------:R-:W-:Y:S01]  /*1180*/  STL [R1+0x48], R26 ;  /* 0x0000481a01007387 */ /* 0x000fe20000100800 */
[----:B------:R-:W-:-:S02]  /*1190*/  LOP3.LUT R4, R4, R24, RZ, 0x3c, !PT ;  /* 0x0000001804047212 */ /* 0x000fc400078e3cff */
[----:B------:R-:W-:Y:S01]  /*11a0*/  LOP3.LUT R25, R27, R19, R12, 0xf6, !PT ;  /* 0x000000131b197212 */ /* 0x000fe200078ef60c */
[----:B------:R-:W-:Y:S01]  /*11b0*/  STL [R1+0x40], R24 ;  /* 0x0000401801007387 */ /* 0x000fe20000100800 */
[----:B------:R-:W-:Y:S01]  /*11c0*/  LOP3.LUT R12, R17, R12, RZ, 0x3c, !PT ;  /* 0x0000000c110c7212 */ /* 0x000fe200078e3cff */
[----:B------:R-:W-:Y:S01]  /*11d0*/  IMAD.MOV.U32 R17, RZ, RZ, RZ ;  /* 0x000000ffff117224 */ /* 0x000fe200078e00ff */
[----:B------:R-:W-:Y:S01]  /*11e0*/  LOP3.LUT R0, R0, R26, RZ, 0x3c, !PT ;  /* 0x0000001a00007212 */ /* 0x000fe200078e3cff */
[----:B------:R-:W-:Y:S01]  /*11f0*/  STL [R1+0x44], R8 ;  /* 0x0000440801007387 */ /* 0x000fe20000100800 */
[-C--:B------:R-:W-:Y:S01]  /*1200*/  IADD3 R11, R6, R5.reuse, R29 ;  /* 0x00000005060b7210 */ /* 0x080fe20007ffe01d */
[----:B------:R-:W-:Y:S01]  /*1210*/  VIADD R6, R208, 0x60 ;  /* 0x00000060d0067836 */ /* 0x000fe20000000000 */
[-C--:B------:R-:W-:Y:S01]  /*1220*/  IADD3 R7, R4, R5.reuse, R8 ;  /* 0x0000000504077210 */ /* 0x080fe20007ffe008 */
[----:B------:R-:W-:Y:S01]  /*1230*/  STL [R1+0x4c], R10 ;  /* 0x00004c0a01007387 */ /* 0x000fe20000100800 */
[----:B------:R-:W-:Y:S01]  /*1240*/  VIADD R4, R22, 0x80 ;  /* 0x0000008016047836 */ /* 0x000fe20000000000 */
[----:B------:R-:W-:-:S02]  /*1250*/  IADD3 R27, R12, R5, R27 ;  /* 0x000000050c1b7210 */ /* 0x000fc40007ffe01b */
[----:B------:R-:W-:Y:S01]  /*1260*/  STL [R1+0x14], R13 ;  /* 0x0000140d01007387 */ /* 0x000fe20000100800 */
[----:B------:R-:W-:Y:S02]  /*1270*/  IADD3 R5, R0, R5, R10 ;  /* 0x0000000500057210 */ /* 0x000fe40007ffe00a */
[----:B------:R-:W-:Y:S01]  /*1280*/  LOP3.LUT R3, R3, 0x38, R22, 0xf8, !PT ;  /* 0x0000003803037812 */ /* 0x000fe200078ef816 */
[----:B------:R-:W-:Y:S01]  /*1290*/  STL [R1+0x18], R14 ;  /* 0x0000180e01007387 */ /* 0x000fe20000100800 */
[----:B------:R-:W-:Y:S02]  /*12a0*/  IADD3 R0, R16, 0x10400, RZ ;  /* 0x0001040010007810 */ /* 0x000fe40007ffe0ff */
[----:B------:R-:W-:Y:S01]  /*12b0*/  LOP3.LUT R236, R9, 0x7ffffffc, RZ, 0xc0, !PT ;  /* 0x7ffffffc09ec7812 */ /* 0x000fe200078ec0ff */
[----:B------:R-:W-:Y:S01]  /*12c0*/  STL [R1+0x1c], R15 ;  /* 0x00001c0f01007387 */ /* 0x000fe20000100800 */
[----:B------:R-:W-:-:S03]  /*12d0*/  SHF.R.S32.HI R19, RZ, 0x1f, R18 ;  /* 0x0000001fff137819 */ /* 0x000fc60000011412 */
[----:B------:R-:W-:Y:S01]  /*12e0*/  STL [R1+0x70], RZ ;  /* 0x000070ff01007387 */ /* 0x000fe20000100800 */
[----:B------:R-:W-:-:S03]  /*12f0*/  IMAD.IADD R236, R20, 0x1, -R236 ;  /* 0x0000000114ec7824 */ /* 0x000fc600078e0aec */
[----:B------:R0:W-:Y:S04]  /*1300*/  STL [R1+0x34], R2 ;  /* 0x0000340201007387 */ /* 0x0001e80000100800 */
[----:B------:R-:W-:Y:S01]  /*1310*/  STL [R1], RZ ;  /* 0x000000ff01007387 */ /* 0x000fe20000100800 */
[----:B0-----:R-:W-:-:S05]  /*1320*/  SHF.R.S32.HI R2, RZ, 0x1f, R235 ;  /* 0x0000001fff027819 */ /* 0x001fca00000114eb */
[----:B------:R0:W-:Y:S02]  /*1330*/  STL [R1+0x60], R2 ;  /* 0x0000600201007387 */ /* 0x0001e40000100800 */
[----:B0-----:R-:W-:-:S05]  /*1340*/  VIADD R2, R208, 0x20 ;  /* 0x00000020d0027836 */ /* 0x001fca0000000000 */
[----:B------:R0:W-:Y:S04]  /*1350*/  STL [R1+0x8], R2 ;  /* 0x0000080201007387 */ /* 0x0001e80000100800 */
[----:B------:R1:W-:Y:S04]  /*1360*/  STL [R1+0xc], R6 ;  /* 0x00000c0601007387 */ /* 0x0003e80000100800 */
[----:B------:R2:W-:Y:S01]  /*1370*/  STL [R1+0x2c], R4 ;  /* 0x00002c0401007387 */ /* 0x0005e20000100800 */
[----:B0-----:R-:W-:Y:S02]  /*1380*/  LOP3.LUT R2, R28, 0x38, R22, 0xf8, !PT ;  /* 0x000000381c027812 */ /* 0x001fe400078ef816 */
[----:B-1----:R-:W-:-:S02]  /*1390*/  IADD3 R6, R22, 0xc0, RZ ;  /* 0x000000c016067810 */ /* 0x002fc40007ffe0ff */
[----:B--2---:R-:W-:-:S03]  /*13a0*/  LOP3.LUT R4, R10, R3, R26, 0xf6, !PT ;  /* 0x000000030a047212 */ /* 0x004fc600078ef61a */
[----:B------:R0:W-:Y:S01]  /*13b0*/  STL [R1+0x30], R6 ;  /* 0x0000300601007387 */ /* 0x0001e20000100800 */
[----:B------:R-:W-:Y:S01]  /*13c0*/  LOP3.LUT R3, R8, R2, R24, 0xf6, !PT ;  /* 0x0000000208037212 */ /* 0x000fe200078ef618 */
[----:B------:R-:W-:Y:S02]  /*13d0*/  IMAD R2, R21, 0x2, R0 ;  /* 0x0000000215027824 */ /* 0x000fe400078e0200 */
[----:B------:R-:W-:Y:S01]  /*13e0*/  STL [R1+0x5c], R4 ;  /* 0x00005c0401007387 */ /* 0x000fe20000100800 */
[----:B------:R-:W-:-:S03]  /*13f0*/  LEA R3, R3, R0, 0x1 ;  /* 0x0000000003037211 */ /* 0x000fc600078e08ff */
[----:B------:R1:W-:Y:S01]  /*1400*/  STL [R1+0x98], R2 ;  /* 0x0000980201007387 */ /* 0x0003e20000100800 */
[----:B0-----:R-:W-:-:S05]  /*1410*/  IMAD R6, R25, 0x2, R0 ;  /* 0x0000000219067824 */ /* 0x001fca00078e0200 */
[----:B------:R0:W-:Y:S01]  /*1420*/  STL [R1+0x90], R6 ;  /* 0x0000900601007387 */ /* 0x0001e20000100800 */
[----:B-1----:R-:W-:-:S03]  /*1430*/  IMAD R2, R7, 0x2, R0 ;  /* 0x0000000207027824 */ /* 0x002fc600078e0200 */
[----:B------:R1:W-:Y:S04]  /*1440*/  STL [R1+0xa0], R3 ;  /* 0x0000a00301007387 */ /* 0x0003e80000100800 */
[----:B------:R2:W-:Y:S01]  /*1450*/  STL [R1+0x9c], R2 ;  /* 0x00009c0201007387 */ /* 0x0005e20000100800 */
[--C-:B0-----:R-:W-:Y:S02]  /*1460*/  IMAD R6, R11, 0x2, R0.reuse ;  /* 0x000000020b067824 */ /* 0x101fe400078e0200 */
[----:B-1----:R-:W-:-:S03]  /*1470*/  IMAD R3, R27, 0x2, R0 ;  /* 0x000000021b037824 */ /* 0x002fc600078e0200 */
[----:B------:R0:W-:Y:S01]  /*1480*/  STL [R1+0x94], R6 ;  /* 0x0000940601007387 */ /* 0x0001e20000100800 */
[----:B--2---:R-:W-:Y:S01]  /*1490*/  LEA R2, R5, R0, 0x1 ;  /* 0x0000000005027211 */ /* 0x004fe200078e08ff */
[----:B------:R-:W-:Y:S02]  /*14a0*/  IMAD R0, R4, 0x2, R0 ;  /* 0x0000000204007824 */ /* 0x000fe400078e0200 */
[----:B------:R0:W-:Y:S04]  /*14b0*/  STL [R1+0x8c], R3 ;  /* 0x00008c0301007387 */ /* 0x0001e80000100800 */
[----:B------:R0:W-:Y:S04]  /*14c0*/  STL [R1+0x50], R0 ;  /* 0x0000500001007387 */ /* 0x0001e80000100800 */
[----:B------:R0:W-:Y:S02]  /*14d0*/  STL [R1+0xa4], R2 ;  /* 0x0000a40201007387 */ /* 0x0001e40000100800 */
.L_x_1652:
[----:B-12--5:R-:W2:Y:S01]  /*14e0*/  LDL R12, [R1+0x14] ;  /* 0x00001400010c7983 */ /* 0x026ea20000100800 */
[----:B------:R-:W-:Y:S01]  /*14f0*/  ULDC.64 UR4, c[0x0][0xa28] ;  /* 0x00028a0000047ab9 */ /* 0x000fe20000000a00 */
[----:B----4-:R-:W1:Y:S02]  /*1500*/  LDC.64 R4, c[0x0][0xa08] ;  /* 0x00028200ff047b82 */ /* 0x010e640000000a00 */
[----:B------:R-:W3:Y:S04]  /*1510*/  LDL R29, [R1+0x18] ;  /* 0x00001800011d7983 */ /* 0x000ee80000100800 */
[----:B------:R-:W4:Y:S01]  /*1520*/  LDL R30, [R1+0x1c] ;  /* 0x00001c00011e7983 */ /* 0x000f220000100800 */
[----:B------:R-:W-:-:S04]  /*1530*/  ISETP.NE.U32.AND P0, PT, RZ, UR4, PT ;  /* 0x00000004ff007c0c */ /* 0x000fc8000bf05070 */
[----:B------:R-:W-:Y:S01]  /*1540*/  ISETP.NE.AND.EX P0, PT, RZ, UR5, PT, P0 ;  /* 0x00000005ff007c0c */ /* 0x000fe2000bf05300 */
[----:B------:R-:W-:Y:S02]  /*1550*/  ULDC.64 UR4, c[0x0][0xa18] ;  /* 0x0002860000047ab9 */ /* 0x000fe40000000a00 */
[----:B------:R-:W-:-:S04]  /*1560*/  ISETP.NE.U32.AND P1, PT, RZ, UR4, PT ;  /* 0x00000004ff007c0c */ /* 0x000fc8000bf25070 */
[----:B------:R-:W-:Y:S01]  /*1570*/  ISETP.NE.AND.EX P1, PT, RZ, UR5, PT, P1 ;  /* 0x00000005ff007c0c */ /* 0x000fe2000bf25310 */
[----:B------:R-:W-:-:S05]  /*1580*/  ULDC.64 UR4, c[0x0][0xa08] ;  /* 0x0002820000047ab9 */ /* 0x000fca0000000a00 */
[----:B0-----:R-:W0:Y:S08]  /*1590*/  @P0 LDC.64 R2, c[0x0][0xa28] ;  /* 0x00028a00ff020b82 */ /* 0x001e300000000a00 */
[----:B------:R-:W0:Y:S01]  /*15a0*/  @P1 LDC.64 R6, c[0x0][0xa18] ;  /* 0x00028600ff061b82 */ /* 0x000e220000000a00 */
[----:B------:R-:W-:Y:S01]  /*15b0*/  ISETP.NE.U32.AND P3, PT, RZ, UR4, PT ;  /* 0x00000004ff007c0c */ /* 0x000fe2000bf65070 */
[----:B------:R-:W-:-:S03]  /*15c0*/  ULDC UR4, c[0x0][0x288] ;  /* 0x0000a20000047ab9 */ /* 0x000fc60000000800 */
[----:B------:R-:W-:Y:S02]  /*15d0*/  ISETP.NE.AND.EX P3, PT, RZ, UR5, PT, P3 ;  /* 0x00000005ff007c0c */ /* 0x000fe4000bf65330 */
[----:B------:R-:W-:Y:S01]  /*15e0*/  MOV R227, UR4 ;  /* 0x0000000400e37c02 */ /* 0x000fe20008000f00 */
[----:B------:R-:W-:Y:S01]  /*15f0*/  ULDC.64 UR4, c[0x0][0x3f8] ;  /* 0x0000fe0000047ab9 */ /* 0x000fe20000000a00 */
[----:B------:R-:W-:Y:S01]  /*1600*/  IMAD.MOV.U32 R0, RZ, RZ, RZ ;  /* 0x000000ffff007224 */ /* 0x000fe200078e00ff */
[----:B------:R-:W-:Y:S01]  /*1610*/  UISETP.NE.U32.AND UP0, UPT, UR4, URZ, UPT ;  /* 0x0000003f0400728c */ /* 0x000fe2000bf05070 */
[----:B------:R-:W-:Y:S01]  /*1620*/  IMAD.MOV.U32 R28, RZ, RZ, RZ ;  /* 0x000000ffff1c7224 */ /* 0x000fe200078e00ff */
[----:B------:R-:W-:Y:S01]  /*1630*/  ULDC.64 UR6, c[0x0][0x208] ;  /* 0x0000820000067ab9 */ /* 0x000fe20000000a00 */
[----:B------:R-:W-:Y:S01]  /*1640*/  ULDC UR4, c[0x0][0x404] ;  /* 0x0001010000047ab9 */ /* 0x000fe20000000800 */
[----:B------:R-:W-:-:S03]  /*1650*/  UISETP.NE.AND.EX UP0, UPT, UR5, URZ, UPT, UP0 ;  /* 0x0000003f0500728c */ /* 0x000fc6000bf05300 */
[----:B------:R-:W-:Y:S01]  /*1660*/  ULDC UR5, c[0x0][0x2e0] ;  /* 0x0000b80000057ab9 */ /* 0x000fe20000000800 */
[----:B------:R-:W-:-:S04]  /*1670*/  USEL UR4, UR4, 0x1, UP0 ;  /* 0x0000000104047887 */ /* 0x000fc80008000000 */
[----:B------:R-:W-:-:S03]  /*1680*/  UIMAD UR4, UR4, UR5, URZ ;  /* 0x00000005040472a4 */ /* 0x000fc6000f8e023f */
[----:B------:R-:W-:Y:S01]  /*1690*/  ULDC UR5, c[0x0][0x338] ;  /* 0x0000ce0000057ab9 */ /* 0x000fe20000000800 */
[----:B--2---:R2:W-:Y:S04]  /*16a0*/  STL [R1+0x74], R12 ;  /* 0x0000740c01007387 */ /* 0x0045e80000100800 */
[----:B---3--:R2:W-:Y:S04]  /*16b0*/  STL [R1+0x68], R29 ;  /* 0x0000681d01007387 */ /* 0x0085e80000100800 */
[----:B----4-:R2:W-:Y:S01]  /*16c0*/  STL [R1+0x6c], R30 ;  /* 0x00006c1e01007387 */ /* 0x0105e20000100800 */
[----:B-1----:R-:W-:-:S04]  /*16d0*/  IMAD.WIDE R8, R30, 0x4, R4 ;  /* 0x000000041e087825 */ /* 0x002fc800078e0204 */
[C---:B0-----:R-:W-:Y:S01]  /*16e0*/  @P0 IMAD.WIDE R2, R30.reuse, 0x4, R2 ;  /* 0x000000041e020825 */ /* 0x041fe200078e0202 */
[----:B------:R2:W5:Y:S03]  /*16f0*/  @P3 LDG.E R28, desc[UR6][R8.64] ;  /* 0x00000006081c3981 */ /* 0x000566000c1e1900 */
[----:B------:R-:W-:Y:S01]  /*1700*/  @P1 IMAD.WIDE R4, R30, 0x4, R6 ;  /* 0x000000041e041825 */ /* 0x000fe200078e0206 */
[----:B------:R2:W5:Y:S04]  /*1710*/  @P0 LDG.E R0, desc[UR6][R2.64] ;  /* 0x0000000602000981 */ /* 0x000568000c1e1900 */
[----:B------:R2:W5:Y:S01]  /*1720*/  @P1 LDG.E R227, desc[UR6][R4.64] ;  /* 0x0000000604e31981 */ /* 0x000562000c1e1900 */
[----:B------:R-:W-:-:S02]  /*1730*/  ULDC.64 UR6, c[0x0][0xa20] ;  /* 0x0002880000067ab9 */ /* 0x000fc40000000a00 */
[----:B------:R-:W-:-:S04]  /*1740*/  ISETP.NE.U32.AND P2, PT, RZ, UR6, PT ;  /* 0x00000006ff007c0c */ /* 0x000fc8000bf45070 */
[----:B------:R-:W-:Y:S01]  /*1750*/  ISETP.NE.AND.EX P2, PT, RZ, UR7, PT, P2 ;  /* 0x00000007ff007c0c */ /* 0x000fe2000bf45320 */
[----:B------:R-:W-:-:S12]  /*1760*/  @P1 BRA `(.L_x_1341) ;  /* 0x0000000000281947 */ /* 0x000fd80003800000 */
[----:B------:R-:W-:Y:S02]  /*1770*/  ULDC.64 UR6, c[0x0][0xa00] ;  /* 0x0002800000067ab9 */ /* 0x000fe40000000a00 */
[----:B------:R-:W-:-:S04]  /*1780*/  ISETP.NE.U32.AND P0, PT, RZ, UR6, PT ;  /* 0x00000006ff007c0c */ /* 0x000fc8000bf05070 */
[----:B------:R-:W-:-:S13]  /*1790*/  ISETP.NE.AND.EX P0, PT, RZ, UR7, PT, P0 ;  /* 0x00000007ff007c0c */ /* 0x000fda000bf05300 */
[----:B------:R-:W-:Y:S05]  /*17a0*/  @!P0 BRA `(.L_x_1341) ;  /* 0x0000000000188947 */ /* 0x000fea0003800000 */
[----:B--2---:R-:W0:Y:S01]  /*17b0*/  LDC.64 R2, c[0x0][0xa00] ;  /* 0x00028000ff027b82 */ /* 0x004e220000000a00 */
[----:B------:R-:W-:Y:S01]  /*17c0*/  ULDC.64 UR6, c[0x0][0x208] ;  /* 0x0000820000067ab9 */ /* 0x000fe20000000a00 */
[----:B0-----:R-:W-:-:S05]  /*17d0*/  IMAD.WIDE R2, R30, 0x4, R2 ;  /* 0x000000041e027825 */ /* 0x001fca00078e0202 */
[----:B-----5:R-:W2:Y:S04]  /*17e0*/  LDG.E R227, desc[UR6][R2.64] ;  /* 0x0000000602e37981 */ /* 0x020ea8000c1e1900 */
[----:B------:R-:W2:Y:S02]  /*17f0*/  LDG.E R4, desc[UR6][R2.64+0x4] ;  /* 0x0000040602047981 */ /* 0x000ea4000c1e1900 */
[----:B--2---:R-:W-:-:S07]  /*1800*/  IMAD.IADD R227, R4, 0x1, -R227 ;  /* 0x0000000104e37824 */ /* 0x004fce00078e0ae3 */
.L_x_1341:
[----:B--2---:R-:W-:Y:S02]  /*1810*/  IMAD.U32 R2, RZ, RZ, UR5 ;  /* 0x00000005ff027e24 */ /* 0x004fe4000f8e00ff */
[----:B------:R-:W-:Y:S01]  /*1820*/  IMAD.U32 R27, RZ, RZ, UR4 ;  /* 0x00000004ff1b7e24 */ /* 0x000fe2000f8e00ff */
[----:B------:R-:W-:Y:S06]  /*1830*/  @!P2 BRA `(.L_x_1342) ;  /* 0x000000000014a947 */ /* 0x000fec0003800000 */
[----:B------:R-:W0:Y:S01]  /*1840*/  LDC.64 R4, c[0x0][0xa20] ;  /* 0x00028800ff047b82 */ /* 0x000e220000000a00 */
[----:B------:R-:W-:Y:S01]  /*1850*/  ULDC.64 UR4, c[0x0][0x208] ;  /* 0x0000820000047ab9 */ /* 0x000fe20000000a00 */
[----:B0-----:R-:W-:-:S05]  /*1860*/  IMAD.WIDE R4, R30, 0x4, R4 ;  /* 0x000000041e047825 */ /* 0x001fca00078e0204 */
[----:B------:R0:W5:Y:S01]  /*1870*/  LDG.E R27, desc[UR4][R4.64] ;  /* 0x00000004041b7981 */ /* 0x000162000c1e1900 */
[----:B------:R-:W-:Y:S05]  /*1880*/  BRA `(.L_x_1343) ;  /* 0x0000000000147947 */ /* 0x000fea0003800000 */
.L_x_1342:
[----:B------:R-:W-:Y:S05]  /*1890*/  @!P3 BRA `(.L_x_1343) ;  /* 0x000000000010b947 */ /* 0x000fea0003800000 */
[----:B------:R-:W-:Y:S02]  /*18a0*/  ULDC.64 UR4, c[0x0][0x208] ;  /* 0x0000820000047ab9 */ /* 0x000fe40000000a00 */
[----:B------:R-:W2:Y:S04]  /*18b0*/  LDG.E R4, desc[UR4][R8.64] ;  /* 0x0000000408047981 */ /* 0x000ea8000c1e1900 */
[----:B------:R-:W2:Y:S02]  /*18c0*/  LDG.E R27, desc[UR4][R8.64+0x4] ;  /* 0x00000404081b7981 */ /* 0x000ea4000c1e1900 */
[----:B--2---:R-:W-:-:S07]  /*18d0*/  IADD3 R27, -R4, R27, RZ ;  /* 0x0000001b041b7210 */ /* 0x004fce0007ffe1ff */
.L_x_1343:
[----:B------:R-:W-:Y:S01]  /*18e0*/  ULDC.64 UR4, c[0x0][0xa10] ;  /* 0x0002840000047ab9 */ /* 0x000fe20000000a00 */
[----:B------:R-:W-:Y:S01]  /*18f0*/  ULDC.64 UR6, c[0x0][0x208] ;  /* 0x0000820000067ab9 */ /* 0x000fe20000000a00 */
[----:B------:R-:W-:Y:S01]  /*1900*/  ISETP.NE.U32.AND P0, PT, RZ, UR4, PT ;  /* 0x00000004ff007c0c */ /* 0x000fe2000bf05070 */
[----:B------:R-:W1:Y:S03]  /*1910*/  LDC.64 R10, c[0x0][0x9e0] ;  /* 0x00027800ff0a7b82 */ /* 0x000e660000000a00 */
[----:B------:R-:W-:Y:S01]  /*1920*/  ISETP.NE.AND.EX P0, PT, RZ, UR5, PT, P0 ;  /* 0x00000005ff007c0c */ /* 0x000fe2000bf05300 */
[----:B------:R-:W-:Y:S02]  /*1930*/  ULDC.64 UR4, c[0x0][0xa30] ;  /* 0x00028c0000047ab9 */ /* 0x000fe40000000a00 */
[----:B------:R-:W-:-:S04]  /*1940*/  ISETP.NE.U32.AND P1, PT, RZ, UR4, PT ;  /* 0x00000004ff007c0c */ /* 0x000fc8000bf25070 */
[----:B------:R-:W-:-:S06]  /*1950*/  ISETP.NE.AND.EX P1, PT, RZ, UR5, PT, P1 ;  /* 0x00000005ff007c0c */ /* 0x000fcc000bf25310 */
[----:B0-----:R-:W0:Y:S08]  /*1960*/  @P0 LDC.64 R4, c[0x0][0xa10] ;  /* 0x00028400ff040b82 */ /* 0x001e300000000a00 */
[----:B------:R-:W2:Y:S01]  /*1970*/  @P1 LDC.64 R6, c[0x0][0xa30] ;  /* 0x00028c00ff061b82 */ /* 0x000ea20000000a00 */
[----:B0-----:R-:W-:-:S05]  /*1980*/  @P0 IMAD.WIDE R4, R30, 0x4, R4 ;  /* 0x000000041e040825 */ /* 0x001fca00078e0204 */
[----:B------:R-:W3:Y:S04]  /*1990*/  @P0 LDG.E R3, desc[UR6][R4.64] ;  /* 0x0000000604030981 */ /* 0x000ee8000c1e1900 */
[----:B------:R-:W3:Y:S01]  /*19a0*/  @P0 LDG.E R8, desc[UR6][R4.64+0x4] ;  /* 0x0000040604080981 */ /* 0x000ee2000c1e1900 */
[----:B-----5:R-:W-:Y:S02]  /*19b0*/  IMAD.IADD R9, R27, 0x1, -R0 ;  /* 0x000000011b097824 */ /* 0x020fe400078e0a00 */
[----:B------:R-:W-:Y:S02]  /*19c0*/  IMAD.MOV.U32 R24, RZ, RZ, R27 ;  /* 0x000000ffff187224 */ /* 0x000fe400078e001b */
[----:B--2---:R-:W-:-:S05]  /*19d0*/  @P1 IMAD.WIDE R6, R30, 0x4, R6 ;  /* 0x000000041e061825 */ /* 0x004fca00078e0206 */
[----:B------:R0:W5:Y:S01]  /*19e0*/  @P1 LDG.E R24, desc[UR6][R6.64] ;  /* 0x0000000606181981 */ /* 0x000162000c1e1900 */
[----:B-1----:R-:W-:Y:S02]  /*19f0*/  ISETP.GE.AND P1, PT, R11, 0x1, PT ;  /* 0x000000010b00780c */ /* 0x002fe40003f26270 */
[----:B------:R-:W-:Y:S01]  /*1a00*/  LEA R104, R12, 0x80, 0x7 ;  /* 0x000000800c687811 */ /* 0x000fe200078e38ff */
[----:B---3--:R-:W-:-:S05]  /*1a10*/  @P0 IMAD.IADD R2, R8, 0x1, -R3 ;  /* 0x0000000108020824 */ /* 0x008fca00078e0a03 */
[----:B------:R-:W-:-:S04]  /*1a20*/  IADD3 R226, R9, R2, RZ ;  /* 0x0000000209e27210 */ /* 0x000fc80007ffe0ff */
[C---:B------:R-:W-:Y:S01]  /*1a30*/  IADD3 R104, R226.reuse, R104, -R227 ;  /* 0x00000068e2687210 */ /* 0x040fe20007ffe8e3 */
[----:B------:R-:W-:-:S05]  /*1a40*/  VIADD R0, R226, 0x3f ;  /* 0x0000003fe2007836 */ /* 0x000fca0000000000 */
[----:B------:R-:W-:-:S04]  /*1a50*/  SHF.R.S32.HI R3, RZ, 0x1f, R0 ;  /* 0x0000001fff037819 */ /* 0x000fc80000011400 */
[----:B------:R-:W-:Y:S01]  /*1a60*/  LEA.HI R3, R3, R0, RZ, 0x6 ;  /* 0x0000000003037211 */ /* 0x000fe200078f30ff */
[----:B------:R-:W-:-:S03]  /*1a70*/  IMAD.IADD R0, R104, 0x1, R10 ;  /* 0x0000000168007824 */ /* 0x000fc600078e020a */
[----:B------:R-:W-:Y:S01]  /*1a80*/  SHF.R.S32.HI R108, RZ, 0x6, R3 ;  /* 0x00000006ff6c7819 */ /* 0x000fe20000011403 */
[----:B0-----:R-:W-:Y:S06]  /*1a90*/  @!P1 BRA `(.L_x_1344) ;  /* 0x0000000000489947 */ /* 0x001fec0003800000 */
[C---:B------:R-:W-:Y:S01]  /*1aa0*/  ISETP.GT.AND P0, PT, R104.reuse, RZ, PT ;  /* 0x000000ff6800720c */ /* 0x040fe20003f04270 */
[----:B------:R-:W-:Y:S01]  /*1ab0*/  BSSY B0, `(.L_x_1345) ;  /* 0x000000e000007945 */ /* 0x000fe20003800000 */
[----:B------:R-:W-:-:S11]  /*1ac0*/  VIADD R3, R104, 0xffffffff ;  /* 0xffffffff68037836 */ /* 0x000fd60000000000 */
[----:B------:R-:W-:Y:S05]  /*1ad0*/  @P0 BRA `(.L_x_1346) ;  /* 0x00000000001c0947 */ /* 0x000fea0003800000 */
[----:B------:R-:W-:Y:S02]  /*1ae0*/  ISETP.NE.AND P0, PT, R11, 0x1, PT ;  /* 0x000000010b00780c */ /* 0x000fe40003f05270 */
[----:B------:R-:W-:-:S11]  /*1af0*/  IADD3 R3, -R104, RZ, RZ ;  /* 0x000000ff68037210 */ /* 0x000fd60007ffe1ff */
[----:B------:R-:W0:Y:S02]  /*1b00*/  @P0 LDC.64 R4, c[0x0][0x9e8] ;  /* 0x00027a00ff040b82 */ /* 0x000e240000000a00 */
[----:B0-----:R-:W-:-:S05]  /*1b10*/  @P0 IMAD.HI.U32 R4, R3, R4, RZ ;  /* 0x0000000403040227 */ /* 0x001fca00078e00ff */
[----:B------:R-:W-:-:S04]  /*1b20*/  @P0 SHF.R.U32.HI R3, RZ, R5, R4 ;  /* 0x00000005ff030219 */ /* 0x000fc80000011604 */
[----:B------:R-:W-:Y:S01]  /*1b30*/  LOP3.LUT R3, RZ, R3, RZ, 0x33, !PT ;  /* 0x00000003ff037212 */ /* 0x000fe200078e33ff */
[----:B------:R-:W-:Y:S06]  /*1b40*/  BRA `(.L_x_1347) ;  /* 0x0000000000107947 */ /* 0x000fec0003800000 */
.L_x_1346:
[----:B------:R-:W-:-:S13]  /*1b50*/  ISETP.NE.AND P0, PT, R11, 0x1, PT ;  /* 0x000000010b00780c */ /* 0x000fda0003f05270 */
[----:B------:R-:W0:Y:S02]  /*1b60*/  @P0 LDC.64 R4, c[0x0][0x9e8] ;  /* 0x00027a00ff040b82 */ /* 0x000e240000000a00 */
[----:B0-----:R-:W-:-:S05]  /*1b70*/  @P0 IMAD.HI.U32 R4, R3, R4, RZ ;  /* 0x0000000403040227 */ /* 0x001fca00078e00ff */
[----:B------:R-:W-:-:S07]  /*1b80*/  @P0 SHF.R.U32.HI R3, RZ, R5, R4 ;  /* 0x00000005ff030219 */ /* 0x000fce0000011604 */
.L_x_1347:
[----:B------:R-:W-:Y:S05]  /*1b90*/  BSYNC B0 ;  /* 0x0000000000007941 */ /* 0x000fea0003800000 */
.L_x_1345:
[----:B------:R-:W-:-:S05]  /*1ba0*/  IMAD R3, R3, R11, R11 ;  /* 0x0000000b03037224 */ /* 0x000fca00078e020b */
[----:B------:R-:W-:-:S07]  /*1bb0*/  VIMNMX R0, R0, R3, PT ;  /* 0x0000000300007248 */ /* 0x000fce0003fe0100 */
.L_x_1344:
[----:B------:R-:W-:Y:S01]  /*1bc0*/  IMAD R3, R12, 0x80, -R227 ;  /* 0x000000800c037824 */ /* 0x000fe200078e0ae3 */
[----:B------:R-:W-:-:S03]  /*1bd0*/  ULDC UR4, c[0x0][0x9dc] ;  /* 0x0002770000047ab9 */ /* 0x000fc60000000800 */
[----:B------:R-:W-:-:S04]  /*1be0*/  IMAD.IADD R102, R226, 0x1, R3 ;  /* 0x00000001e2667824 */ /* 0x000fc800078e0203 */
[----:B------:R-:W-:Y:S01]  /*1bf0*/  VIADD R3, R102, -UR4 ;  /* 0x8000000466037c36 */ /* 0x000fe20008000000 */
[----:B------:R-:W-:Y:S06]  /*1c00*/  @!P1 BRA `(.L_x_1348) ;  /* 0x0000000000489947 */ /* 0x000fec0003800000 */
[----:B------:R-:W-:Y:S01]  /*1c10*/  ISETP.GT.AND P0, PT, R102, -0x1, PT ;  /* 0xffffffff6600780c */ /* 0x000fe20003f04270 */
[----:B------:R-:W-:-:S12]  /*1c20*/  BSSY B0, `(.L_x_1349) ;  /* 0x000000e000007945 */ /* 0x000fd80003800000 */
        /* <DEDUP_REMOVED lines=8> */
.L_x_1350:
[----:B------:R-:W-:Y:S02]  /*1cb0*/  ISETP.NE.AND P0, PT, R11, 0x1, PT ;  /* 0x000000010b00780c */ /* 0x000fe40003f05270 */
[----:B------:R-:W-:-:S11]  /*1cc0*/  MOV R4, R102 ;  /* 0x0000006600047202 */ /* 0x000fd60000000f00 */
[----:B------:R-:W0:Y:S02]  /*1cd0*/  @P0 LDC.64 R6, c[0x0][0x9e8] ;  /* 0x00027a00ff060b82 */ /* 0x000e240000000a00 */
[----:B0-----:R-:W-:-:S05]  /*1ce0*/  @P0 IMAD.HI.U32 R6, R102, R6, RZ ;  /* 0x0000000666060227 */ /* 0x001fca00078e00ff */
[----:B------:R-:W-:-:S07]  /*1cf0*/  @P0 SHF.R.U32.HI R4, RZ, R7, R6 ;  /* 0x00000007ff040219 */ /* 0x000fce0000011606 */
.L_x_1351:
[----:B------:R-:W-:Y:S05]  /*1d00*/  BSYNC B0 ;  /* 0x0000000000007941 */ /* 0x000fea0003800000 */
.L_x_1349:
[----:B------:R-:W-:-:S05]  /*1d10*/  IMAD R4, R4, R11, RZ ;  /* 0x0000000b04047224 */ /* 0x000fca00078e02ff */
[----:B------:R-:W-:-:S07]  /*1d20*/  VIMNMX R3, R3, R4, !PT ;  /* 0x0000000403037248 */ /* 0x000fce0007fe0100 */
.L_x_1348:
[----:B------:R-:W-:Y:S01]  /*1d30*/  VIADD R0, R0, 0x3f ;  /* 0x0000003f00007836 */ /* 0x000fe20000000000 */
[----:B------:R-:W-:-:S04]  /*1d40*/  SHF.R.S32.HI R4, RZ, 0x1f, R3 ;  /* 0x0000001fff047819 */ /* 0x000fc80000011403 */
[----:B------:R-:W-:Y:S02]  /*1d50*/  SHF.R.S32.HI R5, RZ, 0x1f, R0 ;  /* 0x0000001fff057819 */ /* 0x000fe40000011400 */
[----:B------:R-:W-:Y:S02]  /*1d60*/  LEA.HI R4, R4, R3, RZ, 0x6 ;  /* 0x0000000304047211 */ /* 0x000fe400078f30ff */
[----:B------:R-:W-:Y:S02]  /*1d70*/  LEA.HI R5, R5, R0, RZ, 0x6 ;  /* 0x0000000005057211 */ /* 0x000fe400078f30ff */
[----:B------:R-:W-:Y:S02]  /*1d80*/  SHF.R.S32.HI R4, RZ, 0x6, R4 ;  /* 0x00000006ff047819 */ /* 0x000fe40000011404 */
[----:B------:R-:W-:Y:S02]  /*1d90*/  SHF.R.S32.HI R5, RZ, 0x6, R5 ;  /* 0x00000006ff057819 */ /* 0x000fe40000011405 */
[----:B------:R-:W-:-:S02]  /*1da0*/  VIMNMX R4, RZ, R4, !PT ;  /* 0x00000004ff047248 */ /* 0x000fc40007fe0100 */
[----:B------:R-:W-:-:S03]  /*1db0*/  VIMNMX R5, R108, R5, PT ;  /* 0x000000056c057248 */ /* 0x000fc60003fe0100 */
[--C-:B------:R-:W-:Y:S02]  /*1dc0*/  IMAD R4, R4, 0x40, -R9.reuse ;  /* 0x0000004004047824 */ /* 0x100fe400078e0a09 */
[----:B------:R-:W-:-:S03]  /*1dd0*/  IMAD R5, R5, 0x40, -R9 ;  /* 0x0000004005057824 */ /* 0x000fc600078e0a09 */
[----:B------:R-:W-:Y:S02]  /*1de0*/  VIMNMX R4, RZ, R4, !PT ;  /* 0x00000004ff047248 */ /* 0x000fe40007fe0100 */
[----:B------:R-:W-:Y:S02]  /*1df0*/  VIMNMX R5, R5, R2, PT ;  /* 0x0000000205057248 */ /* 0x000fe40003fe0100 */
[----:B------:R-:W-:Y:S02]  /*1e00*/  SHF.R.U32.HI R25, RZ, 0x6, R4 ;  /* 0x00000006ff197819 */ /* 0x000fe40000011604 */
[----:B------:R-:W-:-:S03]  /*1e10*/  ISETP.GT.AND P0, PT, R5, R4, PT ;  /* 0x000000040500720c */ /* 0x000fc60003f04270 */
[----:B------:R-:W-:-:S10]  /*1e20*/  IMAD.MOV.U32 R26, RZ, RZ, R25 ;  /* 0x000000ffff1a7224 */ /* 0x000fd400078e0019 */
[----:B------:R-:W-:-:S04]  /*1e30*/  @P0 IADD3 R0, R5, 0x3f, RZ ;  /* 0x0000003f05000810 */ /* 0x000fc80007ffe0ff */
[----:B------:R-:W-:-:S04]  /*1e40*/  @P0 SHF.R.S32.HI R3, RZ, 0x1f, R0 ;  /* 0x0000001fff030819 */ /* 0x000fc80000011400 */
[----:B------:R-:W-:-:S04]  /*1e50*/  @P0 LEA.HI R3, R3, R0, RZ, 0x6 ;  /* 0x0000000003030211 */ /* 0x000fc800078f30ff */
[----:B------:R-:W-:Y:S02]  /*1e60*/  @P0 SHF.R.S32.HI R26, RZ, 0x6, R3 ;  /* 0x00000006ff1a0819 */ /* 0x000fe40000011403 */
[----:B------:R-:W-:Y:S02]  /*1e70*/  PLOP3.LUT P0, PT, PT, PT, PT, 0x80, 0x0 ;  /* 0x000000000000781c */ /* 0x000fe40003f0f070 */
[----:B------:R-:W-:-:S13]  /*1e80*/  ISETP.GT.AND P1, PT, R26, R25, PT ;  /* 0x000000191a00720c */ /* 0x000fda0003f24270 */
[----:B------:R-:W-:Y:S05]  /*1e90*/  @!P1 BRA `(.L_x_1352) ;  /* 0x0000006400d49947 */ /* 0x000fea0003800000 */
        /* <DEDUP_REMOVED lines=13> */
[----:B------:R-:W-:Y:S02]  /*1f70*/  IMAD.U32 R6, RZ, RZ, UR4 ;  /* 0x00000004ff067e24 */ /* 0x000fe4000f8e00ff */
[----:B------:R-:W-:-:S02]  /*1f80*/  IMAD.U32 R7, RZ, RZ, UR5 ;  /* 0x00000005ff077e24 */ /* 0x000fc4000f8e00ff */
[----:B------:R-:W-:Y:S02]  /*1f90*/  IMAD.MOV.U32 R8, RZ, RZ, 0x70 ;  /* 0x00000070ff087424 */ /* 0x000fe400078e00ff */
[----:B------:R-:W-:Y:S02]  /*1fa0*/  IMAD.MOV.U32 R12, RZ, RZ, 0x1 ;  /* 0x00000001ff0c7424 */ /* 0x000fe400078e00ff */
[----:B0-----:R-:W-:-:S07]  /*1fb0*/  IMAD.MOV.U32 R13, RZ, RZ, RZ ;  /* 0x000000ffff0d7224 */ /* 0x001fce00078e00ff */
[----:B------:R-:W-:-:S07]  /*1fc0*/  LEPC R20, `(.L_x_1354) ;  /* 0x000000001014794e */ /* 0x000fce0000000000 */
[----:B-1---5:R-:W-:Y:S05]  /*1fd0*/  CALL.ABS.NOINC R14 ;  /* 0x000000000e007343 */ /* 0x022fea0003c00000 */
.L_x_1354:
[----:B------:R-:W-:Y:S05]  /*1fe0*/  BSYNC B6 ;  /* 0x0000000000067941 */ /* 0x000fea0003800000 */
.L_x_1353:
[----:B------:R-:W-:Y:S01]  /*1ff0*/  IADD3 R0, R16, 0x400, RZ ;  /* 0x0000040010007810 */ /* 0x000fe20007ffe0ff */
[----:B------:R-:W-:Y:S03]  /*2000*/  BSSY B6, `(.L_x_1355) ;  /* 0x0000013000067945 */ /* 0x000fe60003800000 */
[----:B------:R-:W-:-:S13]  /*2010*/  LOP3.LUT P0, RZ, R0, 0x3ff, RZ, 0xc0, !PT ;  /* 0x000003ff00ff7812 */ /* 0x000fda000780c0ff */
[----:B------:R-:W-:Y:S05]  /*2020*/  @!P0 BRA `(.L_x_1356) ;  /* 0x0000000000408947 */ /* 0x000fea0003800000 */
[----:B------:R-:W-:Y:S01]  /*2030*/  MOV R0, 0x0 ;  /* 0x0000000000007802 */ /* 0x000fe20000000f00 */
[----:B------:R-:W-:Y:S01]  /*2040*/  ULDC.64 UR4, c[0x4][0x1b8] ;  /* 0x01006e0000047ab9 */ /* 0x000fe20000000a00 */
[----:B------:R-:W-:Y:S01]  /*2050*/  ULDC.64 UR6, c[0x4][0x150] ;  /* 0x0100540000067ab9 */ /* 0x000fe20000000a00 */
[----:B------:R-:W-:Y:S01]  /*2060*/  IMAD.U32 R4, RZ, RZ, UR4 ;  /* 0x00000004ff047e24 */ /* 0x000fe2000f8e00ff */
        /* <DEDUP_REMOVED lines=12> */
.L_x_1356:
[----:B------:R-:W-:Y:S05]  /*2130*/  BSYNC B6 ;  /* 0x0000000000067941 */ /* 0x000fea0003800000 */
.L_x_1355:
[----:B------:R-:W-:Y:S01]  /*2140*/  ULDC.64 UR4, c[0x0][0x9f8] ;  /* 0x00027e0000047ab9 */ /* 0x000fe20000000a00 */
[----:B------:R-:W0:Y:S01]  /*2150*/  LDC R0, c[0x0][0x428] ;  /* 0x00010a00ff007b82 */ /* 0x000e220000000800 */
[----:B------:R-:W-:Y:S01]  /*2160*/  ISETP.NE.U32.AND P0, PT, RZ, UR4, PT ;  /* 0x00000004ff007c0c */ /* 0x000fe2000bf05070 */
[----:B------:R-:W-:Y:S01]  /*2170*/  IMAD.MOV.U32 R3, RZ, RZ, R30 ;  /* 0x000000ffff037224 */ /* 0x000fe200078e001e */
[----:B------:R-:W-:Y:S01]  /*2180*/  ULDC.64 UR6, c[0x0][0x208] ;  /* 0x0000820000067ab9 */ /* 0x000fe20000000a00 */
[----:B------:R-:W2:Y:S01]  /*2190*/  LDL R20, [R1+0x2c] ;  /* 0x00002c0001147983 */ /* 0x000ea20000100800 */
[----:B------:R-:W-:Y:S01]  /*21a0*/  ISETP.NE.AND.EX P0, PT, RZ, UR5, PT, P0 ;  /* 0x00000005ff007c0c */ /* 0x000fe2000bf05300 */
[----:B------:R-:W-:Y:S01]  /*21b0*/  ULDC.64 UR4, c[0x0][0x2f8] ;  /* 0x0000be0000047ab9 */ /* 0x000fe20000000a00 */
[----:B------:R-:W-:Y:S01]  /*21c0*/  MOV R7, R29 ;  /* 0x0000001d00077202 */ /* 0x000fe20000000f00 */
[----:B------:R-:W3:Y:S01]  /*21d0*/  LDL R35, [R1+0x40] ;  /* 0x0000400001237983 */ /* 0x000ee20000100800 */
[----:B------:R-:W-:Y:S01]  /*21e0*/  IMAD.IADD R79, R28, 0x1, R27 ;  /* 0x000000011c4f7824 */ /* 0x000fe200078e021b */
[----:B------:R-:W1:Y:S01]  /*21f0*/  LDC.64 R12, c[0x0][0x2f0] ;  /* 0x0000bc00ff0c7b82 */ /* 0x000e620000000a00 */
[----:B------:R-:W-:Y:S01]  /*2200*/  ULDC.64 UR8, c[0x0][0x320] ;  /* 0x0000c80000087ab9 */ /* 0x000fe20000000a00 */
[----:B------:R-:W4:Y:S04]  /*2210*/  LDL R36, [R1+0x3c] ;  /* 0x00003c0001247983 */ /* 0x000f280000100800 */
[----:B------:R-:W4:Y:S02]  /*2220*/  LDL R34, [R1+0x48] ;  /* 0x0000480001227983 */ /* 0x000f240000100800 */
[----:B------:R-:W0:Y:S02]  /*2230*/  @P0 LDC.64 R4, c[0x0][0x9f8] ;  /* 0x00027e00ff040b82 */ /* 0x000e240000000a00 */
[----:B------:R-:W4:Y:S04]  /*2240*/  LDL R14, [R1+0x4c] ;  /* 0x00004c00010e7983 */ /* 0x000f280000100800 */
[----:B------:R-:W4:Y:S02]  /*2250*/  LDL R28, [R1+0x30] ;  /* 0x00003000011c7983 */ /* 0x000f240000100800 */
[----:B------:R-:W1:Y:S01]  /*2260*/  LDC R39, c[0x0][0x3d4] ;  /* 0x0000f500ff277b82 */ /* 0x000e620000000800 */
[----:B0-----:R-:W-:Y:S01]  /*2270*/  @P0 IMAD.WIDE R4, R30, 0x4, R4 ;  /* 0x000000041e040825 */ /* 0x001fe200078e0204 */
[----:B------:R-:W-:-:S06]  /*2280*/  SHF.R.S32.HI R33, RZ, 0x1f, R79 ;  /* 0x0000001fff217819 */ /* 0x000fcc000001144f */
[----:B------:R-:W0:Y:S01]  /*2290*/  LDC.64 R30, c[0x0][0x3d8] ;  /* 0x0000f600ff1e7b82 */ /* 0x000e220000000a00 */
[----:B------:R1:W3:Y:S01]  /*22a0*/  @P0 LDG.E R3, desc[UR6][R4.64] ;  /* 0x0000000604030981 */ /* 0x0002e2000c1e1900 */
[----:B------:R-:W-:Y:S01]  /*22b0*/  ISETP.NE.AND P0, PT, R0, 0x1, PT ;  /* 0x000000010000780c */ /* 0x000fe20003f05270 */
[----:B------:R-:W-:Y:S01]  /*22c0*/  ULDC UR6, c[0x0][0x2e4] ;  /* 0x0000b90000067ab9 */ /* 0x000fe20000000800 */
[-C--:B-1----:R-:W-:Y:S01]  /*22d0*/  IMAD R6, R33, R12.reuse, RZ ;  /* 0x0000000c21067224 */ /* 0x082fe200078e02ff */
[----:B------:R-:W-:Y:S01]  /*22e0*/  ISETP.GE.AND P1, PT, R228, UR6, PT ;  /* 0x00000006e4007c0c */ /* 0x000fe2000bf26270 */
[----:B------:R-:W-:-:S09]  /*22f0*/  IMAD.WIDE.U32 R4, R79, R12, RZ ;  /* 0x0000000c4f047225 */ /* 0x000fd200078e00ff */
[----:B------:R-:W1:Y:S08]  /*2300*/  @P0 LDC R0, c[0x0][0x42c] ;  /* 0x00010b00ff000b82 */ /* 0x000e700000000800 */
[----:B------:R-:W0:Y:S01]  /*2310*/  @P0 LDC R9, c[0x0][0x430] ;  /* 0x00010c00ff090b82 */ /* 0x000e220000000800 */
[----:B-1----:R-:W-:Y:S02]  /*2320*/  @P0 IMAD.HI.U32 R0, R29, R0, RZ ;  /* 0x000000001d000227 */ /* 0x002fe400078e00ff */
[----:B------:R-:W4:Y:S03]  /*2330*/  LDL R29, [R1+0x44] ;  /* 0x00004400011d7983 */ /* 0x000f260000100800 */
[----:B0-----:R-:W-:Y:S01]  /*2340*/  @P0 SHF.R.U32.HI R7, RZ, R9, R0 ;  /* 0x00000009ff070219 */ /* 0x001fe20000011600 */
[----:B------:R-:W-:Y:S01]  /*2350*/  IMAD R9, R79, R13, R6 ;  /* 0x0000000d4f097224 */ /* 0x000fe200078e0206 */
[----:B------:R-:W-:-:S02]  /*2360*/  SEL R6, RZ, 0xffffffff, P1 ;  /* 0xffffffffff067807 */ /* 0x000fc40000800000 */
[----:B------:R-:W-:Y:S01]  /*2370*/  SHF.R.S32.HI R8, RZ, 0x1f, R7 ;  /* 0x0000001fff087819 */ /* 0x000fe20000011407 */
[----:B------:R-:W-:Y:S01]  /*2380*/  IMAD.IADD R5, R5, 0x1, R9 ;  /* 0x0000000105057824 */ /* 0x000fe200078e0209 */
[----:B------:R-:W-:Y:S01]  /*2390*/  ISETP.GE.AND P0, PT, R22, UR6, PT ;  /* 0x0000000616007c0c */ /* 0x000fe2000bf06270 */
[----:B------:R-:W-:Y:S02]  /*23a0*/  IMAD.SHL.U32 R9, R6, 0x2, RZ ;  /* 0x0000000206097824 */ /* 0x000fe400078e00ff */
[----:B------:R-:W-:Y:S01]  /*23b0*/  IMAD R10, R8, UR4, RZ ;  /* 0x00000004080a7c24 */ /* 0x000fe2000f8e02ff */
[----:B------:R-:W-:Y:S01]  /*23c0*/  SEL R0, RZ, 0x1, P0 ;  /* 0x00000001ff007807 */ /* 0x000fe20000000000 */
[----:B------:R-:W-:-:S04]  /*23d0*/  IMAD.WIDE.U32 R4, R7, UR4, R4 ;  /* 0x0000000407047c25 */ /* 0x000fc8000f8e0004 */
[----:B------:R-:W-:Y:S01]  /*23e0*/  IMAD R11, R7, UR5, R10 ;  /* 0x00000005070b7c24 */ /* 0x000fe2000f8e020a */
[----:B------:R-:W-:Y:S01]  /*23f0*/  LOP3.LUT R0, R9, 0x2, R0, 0xe2, !PT ;  /* 0x0000000209007812 */ /* 0x000fe200078ee200 */
[----:B------:R-:W4:Y:S01]  /*2400*/  LDL R10, [R1+0x38] ;  /* 0x00003800010a7983 */ /* 0x000f220000100800 */
[----:B------:R-:W-:Y:S01]  /*2410*/  ULDC.64 UR4, c[0x0][0xa08] ;  /* 0x0002820000047ab9 */ /* 0x000fe20000000a00 */
[----:B------:R-:W-:Y:S02]  /*2420*/  IMAD R6, R8, UR8, RZ ;  /* 0x0000000808067c24 */ /* 0x000fe4000f8e02ff */
[----:B------:R-:W-:Y:S02]  /*2430*/  IMAD.IADD R5, R5, 0x1, R11 ;  /* 0x0000000105057824 */ /* 0x000fe400078e020b */
[C---:B------:R-:W-:Y:S02]  /*2440*/  IMAD R27, R7.reuse, UR9, R6 ;  /* 0x00000009071b7c24 */ /* 0x040fe4000f8e0206 */
[----:B------:R-:W-:Y:S01]  /*2450*/  IMAD.WIDE.U32 R6, R7, UR8, R22 ;  /* 0x0000000807067c25 */ /* 0x000fe2000f8e0016 */
[----:B------:R-:W-:-:S02]  /*2460*/  ISETP.GE.AND P3, PT, R22, R39, PT ;  /* 0x000000271600720c */ /* 0x000fc40003f66270 */
[----:B------:R-:W-:Y:S02]  /*2470*/  ISETP.GE.AND P2, PT, R228, R39, PT ;  /* 0x00000027e400720c */ /* 0x000fe40003f46270 */
[----:B------:R-:W-:Y:S02]  /*2480*/  IADD3 R7, R7, R27, RZ ;  /* 0x0000001b07077210 */ /* 0x000fe40007ffe0ff */
[----:B------:R-:W-:Y:S01]  /*2490*/  SHF.R.S32.HI R209, RZ, 0x1f, R208 ;  /* 0x0000001fffd17819 */ /* 0x000fe200000114d0 */
[----:B------:R-:W-:-:S04]  /*24a0*/  IMAD.WIDE.U32 R80, R18, R30, R22 ;  /* 0x0000001e12507225 */ /* 0x000fc800078e0016 */
[C---:B------:R-:W-:Y:S01]  /*24b0*/  IMAD.WIDE.U32 R82, R18.reuse, R30, R208 ;  /* 0x0000001e12527225 */ /* 0x040fe200078e00d0 */
[----:B------:R-:W0:Y:S01]  /*24c0*/  S2R R109, SR_TID.X ;  /* 0x00000000006d7919 */ /* 0x000e220000002100 */
[----:B-----5:R-:W-:Y:S02]  /*24d0*/  SHF.R.S32.HI R27, RZ, 0x1f, R24 ;  /* 0x0000001fff1b7819 */ /* 0x020fe40000011418 */
[----:B------:R-:W-:-:S05]  /*24e0*/  IADD3 R78, P1, R18, R79, RZ ;  /* 0x0000004f124e7210 */ /* 0x000fca0007f3e0ff */
[----:B------:R-:W-:Y:S01]  /*24f0*/  IMAD.X R79, R19, 0x1, R33, P1 ;  /* 0x00000001134f7824 */ /* 0x000fe200008e0621 */
[----:B0-----:R-:W-:Y:S02]  /*2500*/  LEA.HI R109, R109, 0x8, RZ, 0x19 ;  /* 0x000000086d6d7811 */ /* 0x001fe400078fc8ff */
[----:B--2---:R-:W-:Y:S02]  /*2510*/  ISETP.GE.AND P0, PT, R20, UR6, PT ;  /* 0x0000000614007c0c */ /* 0x004fe4000bf06270 */
[----:B------:R-:W0:Y:S02]  /*2520*/  LDC.64 R20, c[0x0][0x3e8] ;  /* 0x0000fa00ff147b82 */ /* 0x000e240000000a00 */
[----:B------:R-:W-:Y:S02]  /*2530*/  SEL R9, RZ, 0x4, P0 ;  /* 0x00000004ff097807 */ /* 0x000fe40000000000 */
[----:B------:R-:W-:Y:S02]  /*2540*/  ISETP.NE.U32.AND P0, PT, RZ, UR4, PT ;  /* 0x00000004ff007c0c */ /* 0x000fe4000bf05070 */
[----:B------:R-:W-:-:S02]  /*2550*/  LOP3.LUT R32, R0, R9, RZ, 0xfc, !PT ;  /* 0x0000000900207212 */ /* 0x000fc400078efcff */
[----:B------:R-:W-:Y:S01]  /*2560*/  ISETP.NE.AND.EX P0, PT, RZ, UR5, PT, P0 ;  /* 0x00000005ff007c0c */ /* 0x000fe2000bf05300 */
[----:B------:R-:W-:Y:S01]  /*2570*/  ULDC.64 UR4, c[0x0][0x300] ;  /* 0x0000c00000047ab9 */ /* 0x000fe20000000a00 */
[----:B---3--:R-:W-:-:S04]  /*2580*/  SHF.R.S32.HI R0, RZ, 0x1f, R3 ;  /* 0x0000001fff007819 */ /* 0x008fc80000011403 */
[----:B------:R-:W-:Y:S02]  /*2590*/  SEL R0, R0, RZ, !P0 ;  /* 0x000000ff00007207 */ /* 0x000fe40004000000 */
[----:B------:R-:W-:-:S03]  /*25a0*/  SEL R89, R3, RZ, !P0 ;  /* 0x000000ff03597207 */ /* 0x000fc60004000000 */
[----:B------:R-:W-:Y:S02]  /*25b0*/  IMAD R8, R0, UR4, RZ ;  /* 0x0000000400087c24 */ /* 0x000fe4000f8e02ff */
[----:B------:R-:W-:-:S04]  /*25c0*/  IMAD.WIDE.U32 R90, R89, UR4, R4 ;  /* 0x00000004595a7c25 */ /* 0x000fc8000f8e0004 */
[----:B------:R-:W-:Y:S01]  /*25d0*/  IMAD R9, R89, UR5, R8 ;  /* 0x0000000559097c24 */ /* 0x000fe2000f8e0208 */
[----:B------:R-:W-:Y:S01]  /*25e0*/  ULDC.64 UR4, c[0x0][0x328] ;  /* 0x0000ca0000047ab9 */ /* 0x000fe20000000a00 */
[C---:B------:R-:W-:Y:S02]  /*25f0*/  IMAD R8, R19.reuse, R12, RZ ;  /* 0x0000000c13087224 */ /* 0x040fe400078e02ff */
[----:B0-----:R-:W-:Y:S02]  /*2600*/  IMAD R3, R19, R20, RZ ;  /* 0x0000001413037224 */ /* 0x001fe400078e02ff */
[----:B------:R-:W-:-:S04]  /*2610*/  IMAD.WIDE.U32 R4, R18, R12, R22 ;  /* 0x0000000c12047225 */ /* 0x000fc800078e0016 */
[----:B------:R-:W-:Y:S02]  /*2620*/  IMAD R15, R18, R13, R8 ;  /* 0x0000000d120f7224 */ /* 0x000fe400078e0208 */
[----:B------:R-:W-:Y:S02]  /*2630*/  IMAD R8, R0, UR4, RZ ;  /* 0x0000000400087c24 */ /* 0x000fe4000f8e02ff */
[----:B------:R-:W-:Y:S01]  /*2640*/  IMAD R11, R18, R21, R3 ;  /* 0x00000015120b7224 */ /* 0x000fe200078e0203 */
[----:B------:R-:W-:Y:S01]  /*2650*/  IADD3 R3, P0, R90, R4, RZ ;  /* 0x000000045a037210 */ /* 0x000fe20007f1e0ff */
[----:B------:R-:W-:-:S05]  /*2660*/  IMAD.IADD R0, R91, 0x1, R9 ;  /* 0x000000015b007824 */ /* 0x000fca00078e0209 */
[----:B------:R-:W-:Y:S01]  /*2670*/  IADD3.X R4, R0, R5, R15, P0, !PT ;  /* 0x0000000500047210 */ /* 0x000fe200007fe40f */
[----:B------:R-:W-:Y:S02]  /*2680*/  IMAD R5, R19, R30, RZ ;  /* 0x0000001e13057224 */ /* 0x000fe400078e02ff */
[----:B------:R-:W-:Y:S02]  /*2690*/  IMAD R99, R89, UR5, R8 ;  /* 0x0000000559637c24 */ /* 0x000fe4000f8e0208 */
[----:B------:R-:W-:Y:S01]  /*26a0*/  IMAD R9, R18, R31, R5 ;  /* 0x0000001f12097224 */ /* 0x000fe200078e0205 */
[----:B------:R-:W-:Y:S01]  /*26b0*/  SEL R5, R39, RZ, P3 ;  /* 0x000000ff27057207 */ /* 0x000fe20001800000 */
[----:B------:R-:W-:Y:S01]  /*26c0*/  IMAD.WIDE.U32 R88, R89, UR4, R6 ;  /* 0x0000000459587c25 */ /* 0x000fe2000f8e0006 */
[----:B------:R-:W-:-:S03]  /*26d0*/  SEL R7, R39, RZ, P2 ;  /* 0x000000ff27077207 */ /* 0x000fc60001000000 */
[----:B------:R-:W-:Y:S02]  /*26e0*/  IMAD.IADD R5, R22, 0x1, R5 ;  /* 0x0000000116057824 */ /* 0x000fe400078e0205 */
[----:B------:R-:W-:-:S03]  /*26f0*/  IMAD.IADD R7, R228, 0x1, R7 ;  /* 0x00000001e4077824 */ /* 0x000fc600078e0207 */
[----:B------:R-:W-:Y:S02]  /*2700*/  SHF.R.S32.HI R6, RZ, 0x1f, R5 ;  /* 0x0000001fff067819 */ /* 0x000fe40000011405 */
[----:B------:R-:W-:Y:S02]  /*2710*/  SHF.R.S32.HI R8, RZ, 0x1f, R7 ;  /* 0x0000001fff087819 */ /* 0x000fe40000011407 */
[CC--:B------:R-:W-:Y:S02]  /*2720*/  LEA.HI R77, R6.reuse, R5.reuse, RZ, 0x3 ;  /* 0x00000005064d7211 */ /* 0x0c0fe400078f18ff */
[----:B------:R-:W-:Y:S01]  /*2730*/  LEA.HI R5, R6, R5, RZ, 0x6 ;  /* 0x0000000506057211 */ /* 0x000fe200078f30ff */
[----:B------:R-:W-:Y:S01]  /*2740*/  IMAD.IADD R81, R9, 0x1, R81 ;  /* 0x0000000109517824 */ /* 0x000fe200078e0251 */
[----:B------:R-:W-:Y:S01]  /*2750*/  LEA.HI R93, R8, R7, RZ, 0x3 ;  /* 0x00000007085d7211 */ /* 0x000fe200078f18ff */
[----:B------:R-:W-:Y:S01]  /*2760*/  IMAD.WIDE.U32 R86, R18, R20, R208 ;  /* 0x0000001412567225 */ /* 0x000fe200078e00d0 */
[----:B------:R-:W-:-:S02]  /*2770*/  IADD3 R83, R83, R9, RZ ;  /* 0x0000000953537210 */ /* 0x000fc40007ffe0ff */
[----:B------:R-:W-:Y:S01]  /*2780*/  LEA.HI R9, R8, R7, RZ, 0x6 ;  /* 0x0000000708097211 */ /* 0x000fe200078f30ff */
[----:B------:R-:W-:Y:S01]  /*2790*/  IMAD.WIDE.U32 R84, R18, R20, R22 ;  /* 0x0000001412547225 */ /* 0x000fe200078e0016 */
[----:B------:R-:W-:Y:S02]  /*27a0*/  SHF.L.U32 R6, R5, 0x6, RZ ;  /* 0x0000000605067819 */ /* 0x000fe400000006ff */
[----:B----4-:R-:W-:Y:S02]  /*27b0*/  LOP3.LUT R8, R10, 0x38, R77, 0xf8, !PT ;  /* 0x000000380a087812 */ /* 0x010fe400078ef84d */
[----:B------:R-:W-:Y:S02]  /*27c0*/  LOP3.LUT R5, R77, 0x38, RZ, 0xc0, !PT ;  /* 0x000000384d057812 */ /* 0x000fe400078ec0ff */
[----:B------:R-:W-:Y:S01]  /*27d0*/  LOP3.LUT R7, R93, 0x38, RZ, 0xc0, !PT ;  /* 0x000000385d077812 */ /* 0x000fe200078ec0ff */
[----:B------:R-:W-:Y:S02]  /*27e0*/  IMAD.IADD R87, R87, 0x1, R11 ;  /* 0x0000000157577824 */ /* 0x000fe400078e020b */
[----:B------:R-:W-:Y:S01]  /*27f0*/  IMAD.IADD R85, R11, 0x1, R85 ;  /* 0x000000010b557824 */ /* 0x000fe200078e0255 */
[----:B------:R-:W-:Y:S01]  /*2800*/  LOP3.LUT R11, R8, R35, RZ, 0x3c, !PT ;  /* 0x00000023080b7212 */ /* 0x000fe200078e3cff */
[----:B------:R-:W-:Y:S01]  /*2810*/  IMAD.SHL.U32 R9, R9, 0x40, RZ ;  /* 0x0000004009097824 */ /* 0x000fe200078e00ff */
[----:B------:R-:W-:-:S02]  /*2820*/  LOP3.LUT R5, R5, 0x1c0, R36, 0xf8, !PT ;  /* 0x000001c005057812 */ /* 0x000fc400078ef824 */
[----:B------:R-:W-:Y:S02]  /*2830*/  LOP3.LUT R8, R7, 0x1c0, R36, 0xf8, !PT ;  /* 0x000001c007087812 */ /* 0x000fe400078ef824 */
[----:B------:R-:W-:Y:S02]  /*2840*/  LOP3.LUT R6, R6, 0xfffff000, RZ, 0xc0, !PT ;  /* 0xfffff00006067812 */ /* 0x000fe400078ec0ff */
[----:B------:R-:W-:Y:S02]  /*2850*/  LOP3.LUT R10, R10, 0x38, R93, 0xf8, !PT ;  /* 0x000000380a0a7812 */ /* 0x000fe400078ef85d */
[----:B------:R-:W-:Y:S02]  /*2860*/  LOP3.LUT R9, R9, 0xfffff000, RZ, 0xc0, !PT ;  /* 0xfffff00009097812 */ /* 0x000fe400078ec0ff */
[-C--:B------:R-:W-:Y:S02]  /*2870*/  LOP3.LUT R7, R5, R34.reuse, RZ, 0x3c, !PT ;  /* 0x0000002205077212 */ /* 0x080fe400078e3cff */
[----:B------:R-:W-:-:S02]  /*2880*/  LOP3.LUT R8, R8, R34, RZ, 0x3c, !PT ;  /* 0x0000002208087212 */ /* 0x000fc400078e3cff */
[-CC-:B------:R-:W-:Y:S02]  /*2890*/  IADD3 R5, R11, R6.reuse, R29.reuse ;  /* 0x000000060b057210 */ /* 0x180fe40007ffe01d */
[----:B------:R-:W-:Y:S02]  /*28a0*/  LOP3.LUT R10, R10, R35, RZ, 0x3c, !PT ;  /* 0x000000230a0a7212 */ /* 0x000fe400078e3cff */
[--C-:B------:R-:W-:Y:S02]  /*28b0*/  IADD3 R6, R7, R6, R14.reuse ;  /* 0x0000000607067210 */ /* 0x100fe40007ffe00e */
[-C--:B------:R-:W-:Y:S01]  /*28c0*/  IADD3 R8, R8, R9.reuse, R14 ;  /* 0x0000000908087210 */ /* 0x080fe20007ffe00e */
[C---:B------:R-:W-:Y:S02]  /*28d0*/  IMAD R14, R27.reuse, R20, RZ ;  /* 0x000000141b0e7224 */ /* 0x040fe400078e02ff */
[----:B------:R-:W-:Y:S01]  /*28e0*/  IMAD R27, R27, R30, RZ ;  /* 0x0000001e1b1b7224 */ /* 0x000fe200078e02ff */
[----:B------:R-:W-:Y:S01]  /*28f0*/  IADD3 R7, R10, R9, R29 ;  /* 0x000000090a077210 */ /* 0x000fe20007ffe01d */
[----:B------:R-:W-:Y:S01]  /*2900*/  IMAD R37, R24, R21, R14 ;  /* 0x0000001518257224 */ /* 0x000fe200078e020e */
[----:B------:R-:W-:Y:S01]  /*2910*/  ISETP.GE.AND P0, PT, R28, UR6, PT ;  /* 0x000000061c007c0c */ /* 0x000fe2000bf06270 */
[----:B------:R-:W-:Y:S01]  /*2920*/  IMAD R35, R24, R31, R27 ;  /* 0x0000001f18237224 */ /* 0x000fe200078e021b */
[----:B------:R-:W-:-:S02]  /*2930*/  SHF.L.U64.HI R9, R12, 0x6, R13 ;  /* 0x000000060c097819 */ /* 0x000fc4000001020d */
[----:B------:R-:W-:Y:S02]  /*2940*/  SHF.L.U64.HI R10, R12, 0x5, R13 ;  /* 0x000000050c0a7819 */ /* 0x000fe4000001020d */
[C-C-:B------:R-:W-:Y:S02]  /*2950*/  SHF.L.U64.HI R13, R20.reuse, 0x6, R21.reuse ;  /* 0x00000006140d7819 */ /* 0x140fe40000010215 */
[----:B------:R-:W-:Y:S02]  /*2960*/  SHF.L.U64.HI R14, R20, 0x5, R21 ;  /* 0x00000005140e7819 */ /* 0x000fe40000010215 */
[C-C-:B------:R-:W-:Y:S02]  /*2970*/  SHF.L.U64.HI R21, R30.reuse, 0x6, R31.reuse ;  /* 0x000000061e157819 */ /* 0x140fe4000001021f */
[----:B------:R-:W-:Y:S02]  /*2980*/  SHF.L.U64.HI R27, R30, 0x5, R31 ;  /* 0x000000051e1b7819 */ /* 0x000fe4000001021f */
[----:B------:R-:W-:Y:S01]  /*2990*/  SEL R31, RZ, 0x8, P0 ;  /* 0x00000008ff1f7807 */ /* 0x000fe20000000000 */
[----:B------:R-:W-:Y:S01]  /*29a0*/  IMAD.WIDE.U32 R82, R24, R30, R82 ;  /* 0x0000001e18527225 */ /* 0x000fe200078e0052 */
[----:B------:R-:W-:-:S02]  /*29b0*/  SHF.R.S32.HI R76, RZ, 0x3, R77 ;  /* 0x00000003ff4c7819 */ /* 0x000fc4000001144d */
[----:B------:R-:W-:Y:S01]  /*29c0*/  LOP3.LUT R96, R32, R31, RZ, 0xfc, !PT ;  /* 0x0000001f20607212 */ /* 0x000fe200078efcff */
[CC--:B------:R-:W-:Y:S01]  /*29d0*/  IMAD.WIDE.U32 R86, R24.reuse, R20.reuse, R86 ;  /* 0x0000001418567225 */ /* 0x0c0fe200078e0056 */
[----:B------:R-:W-:Y:S02]  /*29e0*/  SHF.R.S32.HI R92, RZ, 0x3, R93 ;  /* 0x00000003ff5c7819 */ /* 0x000fe4000001145d */
[----:B------:R-:W-:Y:S01]  /*29f0*/  LOP3.LUT R77, R77, 0xfffffff8, RZ, 0xc0, !PT ;  /* 0xfffffff84d4d7812 */ /* 0x000fe200078ec0ff */
[----:B------:R-:W-:Y:S01]  /*2a00*/  IMAD.WIDE.U32 R84, R24, R20, R84 ;  /* 0x0000001418547225 */ /* 0x000fe200078e0054 */
[----:B------:R-:W-:-:S03]  /*2a10*/  LOP3.LUT R93, R93, 0xfffffff8, RZ, 0xc0, !PT ;  /* 0xfffffff85d5d7812 */ /* 0x000fc600078ec0ff */
[----:B------:R-:W-:Y:S01]  /*2a20*/  IMAD.WIDE.U32 R80, R24, R30, R80 ;  /* 0x0000001e18507225 */ /* 0x000fe200078e0050 */
[----:B------:R-:W-:Y:S02]  /*2a30*/  SHF.L.U32 R15, R20, 0x6, RZ ;  /* 0x00000006140f7819 */ /* 0x000fe400000006ff */
[----:B------:R-:W-:Y:S01]  /*2a40*/  LOP3.LUT R31, R32, 0x1, RZ, 0xc0, !PT ;  /* 0x00000001201f7812 */ /* 0x000fe200078ec0ff */
[----:B------:R-:W-:Y:S01]  /*2a50*/  IMAD.SHL.U32 R11, R12, 0x40, RZ ;  /* 0x000000400c0b7824 */ /* 0x000fe200078e00ff */
[----:B------:R-:W-:Y:S01]  /*2a60*/  IADD3 R34, R83, R35, RZ ;  /* 0x0000002353227210 */ /* 0x000fe20007ffe0ff */
[----:B------:R-:W-:Y:S01]  /*2a70*/  IMAD.SHL.U32 R28, R30, 0x40, RZ ;  /* 0x000000401e1c7824 */ /* 0x000fe200078e00ff */
[----:B------:R-:W-:Y:S01]  /*2a80*/  LOP3.LUT R94, R96, 0x2, RZ, 0xc0, !PT ;  /* 0x00000002605e7812 */ /* 0x000fe200078ec0ff */
[----:B------:R-:W-:Y:S01]  /*2a90*/  IMAD.SHL.U32 R29, R30, 0x20, RZ ;  /* 0x000000201e1d7824 */ /* 0x000fe200078e00ff */
[----:B------:R-:W-:Y:S01]  /*2aa0*/  LOP3.LUT R95, R96, 0x4, RZ, 0xc0, !PT ;  /* 0x00000004605f7812 */ /* 0x000fe200078ec0ff */
[----:B------:R-:W-:Y:S01]  /*2ab0*/  IMAD.SHL.U32 R12, R12, 0x20, RZ ;  /* 0x000000200c0c7824 */ /* 0x000fe200078e00ff */
[----:B------:R-:W-:Y:S01]  /*2ac0*/  SHF.L.U32 R30, R39, 0x1, RZ ;  /* 0x00000001271e7819 */ /* 0x000fe200000006ff */
[----:B------:R-:W-:Y:S01]  /*2ad0*/  IMAD.SHL.U32 R20, R20, 0x20, RZ ;  /* 0x0000002014147824 */ /* 0x000fe200078e00ff */
[----:B------:R-:W-:Y:S01]  /*2ae0*/  LOP3.LUT R96, R96, 0x8, RZ, 0xc0, !PT ;  /* 0x0000000860607812 */ /* 0x000fe200078ec0ff */
[----:B------:R-:W-:Y:S01]  /*2af0*/  IMAD.IADD R32, R87, 0x1, R37 ;  /* 0x0000000157207824 */ /* 0x000fe200078e0225 */
[----:B------:R-:W-:Y:S01]  /*2b00*/  SHF.R.S32.HI R97, RZ, 0x1f, R77 ;  /* 0x0000001fff617819 */ /* 0x000fe2000001144d */
[----:B------:R-:W-:Y:S01]  /*2b10*/  IMAD.IADD R33, R37, 0x1, R85 ;  /* 0x0000000125217824 */ /* 0x000fe200078e0255 */
[----:B------:R-:W-:Y:S01]  /*2b20*/  SHF.R.S32.HI R98, RZ, 0x1f, R93 ;  /* 0x0000001fff627819 */ /* 0x000fe2000001145d */
[----:B------:R-:W-:-:S02]  /*2b30*/  IMAD.IADD R35, R35, 0x1, R81 ;  /* 0x0000000123237824 */ /* 0x000fc400078e0251 */
[----:B------:R-:W-:-:S07]  /*2b40*/  IMAD.IADD R99, R89, 0x1, R99 ;  /* 0x0000000159637824 */ /* 0x000fce00078e0263 */
.L_x_1432:
[----:B------:R-:W2:Y:S01]  /*2b50*/  LDL R41, [R1+0x5c] ;  /* 0x00005c0001297983 */ /* 0x000ea20000100800 */
[----:B0-----:R-:W0:Y:S01]  /*2b60*/  LDC R111, c[0x0][0x3d4] ;  /* 0x0000f500ff6f7b82 */ /* 0x001e220000000800 */
[----:B------:R-:W-:Y:S01]  /*2b70*/  VIADD R40, R26, 0xffffffff ;  /* 0xffffffff1a287836 */ /* 0x000fe20000000000 */
[----:B------:R-:W-:Y:S05]  /*2b80*/  YIELD ;  /* 0x0000000000007946 */ /* 0x000fea0003800000 */
[----:B------:R-:W-:Y:S01]  /*2b90*/  SHF.R.S32.HI R39, RZ, 0x1f, R40 ;  /* 0x0000001fff277819 */ /* 0x000fe20000011428 */
[----:B------:R-:W1:Y:S01]  /*2ba0*/  LDC.64 R106, c[0x0][0x2d8] ;  /* 0x0000b600ff6a7b82 */ /* 0x000e620000000a00 */
[-C--:B------:R-:W-:Y:S01]  /*2bb0*/  IMAD R26, R9, R40.reuse, RZ ;  /* 0x00000028091a7224 */ /* 0x080fe200078e02ff */
[----:B------:R-:W-:Y:S01]  /*2bc0*/  BSSY B0, `(.L_x_1357) ;  /* 0x000052d000007945 */ /* 0x000fe20003800000 */
[----:B------:R-:W-:-:S04]  /*2bd0*/  IMAD.WIDE.U32 R114, R11, R40, RZ ;  /* 0x000000280b727225 */ /* 0x000fc800078e00ff */
[----:B------:R-:W-:Y:S01]  /*2be0*/  IMAD R73, R39, R11, R26 ;  /* 0x0000000b27497224 */ /* 0x000fe200078e021a */
[CC--:B------:R-:W-:Y:S02]  /*2bf0*/  IADD3 R37, P0, R3.reuse, R114.reuse, RZ ;  /* 0x0000007203257210 */ /* 0x0c0fe40007f1e0ff */
[----:B------:R-:W-:Y:S02]  /*2c00*/  IADD3 R26, P4, P5, R3, R114, R12 ;  /* 0x00000072031a7210 */ /* 0x000fe40007d9e00c */
[----:B------:R-:W-:-:S04]  /*2c10*/  IADD3 R73, R115, R73, RZ ;  /* 0x0000004973497210 */ /* 0x000fc80007ffe0ff */
[----:B------:R-:W-:Y:S01]  /*2c20*/  IADD3.X R36, R4, R73, R10, P4, P5 ;  /* 0x0000004904247210 */ /* 0x000fe200027ea40a */
[----:B------:R-:W-:Y:S01]  /*2c30*/  IMAD.X R38, R73, 0x1, R4, P0 ;  /* 0x0000000149267824 */ /* 0x000fe200000e0604 */
[----:B0-----:R-:W-:Y:S02]  /*2c40*/  ISETP.GE.AND P0, PT, R111, 0x1, PT ;  /* 0x000000016f00780c */ /* 0x001fe40003f06270 */
[CC--:B-1----:R-:W-:Y:S02]  /*2c50*/  LEA R50, P1, R37.reuse, R106.reuse, 0x1 ;  /* 0x0000006a25327211 */ /* 0x0c2fe400078208ff */
[----:B------:R-:W-:Y:S02]  /*2c60*/  LEA R48, P6, R26, R106, 0x1 ;  /* 0x0000006a1a307211 */ /* 0x000fe400078c08ff */
[----:B------:R-:W-:Y:S02]  /*2c70*/  LEA.HI.X R51, R37, R107, R38, 0x1, P1 ;  /* 0x0000006b25337211 */ /* 0x000fe400008f0c26 */
[----:B------:R-:W-:-:S02]  /*2c80*/  ISETP.GT.AND P1, PT, R40, R25, PT ;  /* 0x000000192800720c */ /* 0x000fc40003f24270 */
[----:B------:R-:W-:Y:S02]  /*2c90*/  LEA.HI.X R49, R26, R107, R36, 0x1, P6 ;  /* 0x0000006b1a317211 */ /* 0x000fe400030f0c24 */
[----:B------:R-:W-:Y:S02]  /*2ca0*/  P2R R101, PR, RZ, 0x2 ;  /* 0x00000002ff657803 */ /* 0x000fe40000000000 */
[----:B------:R-:W-:Y:S01]  /*2cb0*/  MOV R26, R40 ;  /* 0x00000028001a7202 */ /* 0x000fe20000000f00 */
[----:B--2---:R-:W-:-:S04]  /*2cc0*/  IMAD R103, R17, 0x4000, R41 ;  /* 0x0000400011677824 */ /* 0x004fc800078e0229 */
[----:B------:R-:W-:Y:S01]  /*2cd0*/  IMAD R103, R103, 0x2, R16 ;  /* 0x0000000267677824 */ /* 0x000fe200078e0210 */
[----:B------:R-:W-:Y:S06]  /*2ce0*/  @!P0 BRA `(.L_x_1358) ;  /* 0x0000004c00ac8947 */ /* 0x000fec0003800000 */
[----:B------:R-:W-:Y:S01]  /*2cf0*/  ULDC.U8 UR4, c[0x0][0x3f0] ;  /* 0x0000fc0000047ab9 */ /* 0x000fe20000000000 */
[-C--:B------:R-:W-:Y:S01]  /*2d00*/  IMAD R37, R21, R40.reuse, RZ ;  /* 0x0000002815257224 */ /* 0x080fe200078e02ff */
[----:B------:R-:W-:Y:S01]  /*2d10*/  ISETP.NE.AND P0, PT, RZ, UR4, PT ;  /* 0x00000004ff007c0c */ /* 0x000fe2000bf05270 */
[----:B------:R-:W-:Y:S02]  /*2d20*/  IMAD R36, R13, R40, RZ ;  /* 0x000000280d247224 */ /* 0x000fe400078e02ff */
[C---:B------:R-:W-:Y:S02]  /*2d30*/  IMAD R37, R39.reuse, R28, R37 ;  /* 0x0000001c27257224 */ /* 0x040fe400078e0225 */
[----:B------:R-:W-:Y:S02]  /*2d40*/  IMAD R105, R26, -0x40, R2 ;  /* 0xffffffc01a697824 */ /* 0x000fe400078e0202 */
[----:B------:R-:W-:Y:S02]  /*2d50*/  IMAD R39, R39, R15, R36 ;  /* 0x0000000f27277224 */ /* 0x000fe400078e0224 */
[----:B------:R-:W-:Y:S01]  /*2d60*/  IMAD.WIDE.U32 R70, R28, R40, RZ ;  /* 0x000000281c467225 */ /* 0x000fe200078e00ff */
[----:B------:R-:W-:-:S03]  /*2d70*/  VIMNMX R105, R105, 0x40, PT ;  /* 0x0000004069697848 */ /* 0x000fc60003fe0100 */
[----:B------:R-:W-:-:S04]  /*2d80*/  IMAD.WIDE.U32 R68, R15, R40, RZ ;  /* 0x000000280f447225 */ /* 0x000fc800078e00ff */
[----:B------:R-:W-:Y:S02]  /*2d90*/  IMAD.IADD R100, R71, 0x1, R37 ;  /* 0x0000000147647824 */ /* 0x000fe400078e0225 */
[----:B------:R-:W-:Y:S01]  /*2da0*/  IMAD.IADD R117, R69, 0x1, R39 ;  /* 0x0000000145757824 */ /* 0x000fe200078e0227 */
[----:B------:R-:W-:Y:S06]  /*2db0*/  @!P0 BRA `(.L_x_1359) ;  /* 0x00000024000c8947 */ /* 0x000fec0003800000 */
[----:B------:R0:W5:Y:S04]  /*2dc0*/  LDL R119, [R1+0x8] ;  /* 0x0000080001777983 */ /* 0x0001680000100800 */
[----:B------:R0:W5:Y:S04]  /*2dd0*/  LDL R118, [R1+0x4] ;  /* 0x0000040001767983 */ /* 0x0001680000100800 */
[----:B------:R0:W5:Y:S01]  /*2de0*/  LDL R116, [R1+0xc] ;  /* 0x00000c0001747983 */ /* 0x0001620000100800 */
[----:B------:R-:W-:Y:S01]  /*2df0*/  ISETP.GE.AND P0, PT, R18, R105, PT ;  /* 0x000000691200720c */ /* 0x000fe20003f06270 */
[----:B------:R-:W-:Y:S01]  /*2e00*/  BSSY B1, `(.L_x_1360) ;  /* 0x000002a000017945 */ /* 0x000fe20003800000 */
        /* <DEDUP_REMOVED lines=9> */
[----:B0-----:R-:W-:Y:S06]  /*2ea0*/  @P0 BRA `(.L_x_1361) ;  /* 0x00000000007c0947 */ /* 0x001fec0003800000 */
[----:B------:R-:W-:Y:S01]  /*2eb0*/  IADD3 R37, P1, R82, R70, RZ ;  /* 0x0000004652257210 */ /* 0x000fe20007f3e0ff */
[----:B------:R-:W-:Y:S01]  /*2ec0*/  ULDC.64 UR4, c[0x0][0x3c8] ;  /* 0x0000f20000047ab9 */ /* 0x000fe20000000a00 */
[----:B------:R-:W-:Y:S02]  /*2ed0*/  IADD3 R39, P4, R86, R68, RZ ;  /* 0x0000004456277210 */ /* 0x000fe40007f9e0ff */
[----:B------:R-:W-:Y:S02]  /*2ee0*/  CS2R R106, SRZ ;  /* 0x00000000006a7805 */ /* 0x000fe4000001ff00 */
[----:B------:R-:W-:Y:S01]  /*2ef0*/  ISETP.GE.AND P5, PT, R208, R111, PT ;  /* 0x0000006fd000720c */ /* 0x000fe20003fa6270 */
[----:B------:R-:W-:Y:S01]  /*2f00*/  IMAD.X R38, R100, 0x1, R34, P1 ;  /* 0x0000000164267824 */ /* 0x000fe200008e0622 */
[----:B------:R-:W-:Y:S02]  /*2f10*/  LEA R36, P1, R37, UR4, 0x1 ;  /* 0x0000000425247c11 */ /* 0x000fe4000f8208ff */
[----:B------:R-:W-:-:S02]  /*2f20*/  CS2R R112, SRZ ;  /* 0x0000000000707805 */ /* 0x000fc4000001ff00 */
[----:B------:R-:W-:Y:S01]  /*2f30*/  IADD3.X R42, R117, R32, RZ, P4, !PT ;  /* 0x00000020752a7210 */ /* 0x000fe200027fe4ff */
[----:B------:R-:W-:Y:S01]  /*2f40*/  ULDC.64 UR6, c[0x0][0x208] ;  /* 0x0000820000067ab9 */ /* 0x000fe20000000a00 */
[----:B------:R-:W-:Y:S01]  /*2f50*/  LEA.HI.X R37, R37, UR5, R38, 0x1, P1 ;  /* 0x0000000525257c11 */ /* 0x000fe200088f0c26 */
[----:B------:R-:W-:Y:S01]  /*2f60*/  ULDC.64 UR4, c[0x0][0x3e0] ;  /* 0x0000f80000047ab9 */ /* 0x000fe20000000a00 */
[----:B-----5:R-:W-:Y:S02]  /*2f70*/  ISETP.GE.AND P4, PT, R119, R111, PT ;  /* 0x0000006f7700720c */ /* 0x020fe40003f86270 */
[C---:B------:R-:W-:Y:S01]  /*2f80*/  LEA R38, P1, R39.reuse, UR4, 0x1 ;  /* 0x0000000427267c11 */ /* 0x040fe2000f8208ff */
[----:B------:R0:W5:Y:S03]  /*2f90*/  @!P5 LDG.E.64 R106, desc[UR6][R36.64] ;  /* 0x00000006246ad981 */ /* 0x000166000c1e1b00 */
[----:B------:R-:W-:-:S02]  /*2fa0*/  LEA.HI.X R39, R39, UR5, R42, 0x1, P1 ;  /* 0x0000000527277c11 */ /* 0x000fc400088f0c2a */
        /* <DEDUP_REMOVED lines=15> */
.L_x_1361:
[----:B------:R-:W-:Y:S05]  /*30a0*/  BSYNC B1 ;  /* 0x0000000000017941 */ /* 0x000fea0003800000 */
.L_x_1360:
[----:B------:R-:W-:Y:S01]  /*30b0*/  ISETP.GE.AND P4, PT, R235, R105, PT ;  /* 0x00000069eb00720c */ /* 0x000fe20003f86270 */
[----:B------:R-:W-:Y:S01]  /*30c0*/  BSSY B1, `(.L_x_1362) ;  /* 0x000002a000017945 */ /* 0x000fe20003800000 */
[----:B------:R-:W-:Y:S02]  /*30d0*/  CS2R R44, SRZ ;  /* 0x00000000002c7805 */ /* 0x000fe4000001ff00 */
[----:B------:R-:W-:Y:S02]  /*30e0*/  CS2R R52, SRZ ;  /* 0x0000000000347805 */ /* 0x000fe4000001ff00 */
[----:B------:R-:W-:Y:S02]  /*30f0*/  CS2R R56, SRZ ;  /* 0x0000000000387805 */ /* 0x000fe4000001ff00 */
[----:B------:R-:W-:Y:S02]  /*3100*/  CS2R R42, SRZ ;  /* 0x00000000002a7805 */ /* 0x000fe4000001ff00 */
[----:B------:R-:W-:-:S02]  /*3110*/  CS2R R46, SRZ ;  /* 0x00000000002e7805 */ /* 0x000fc4000001ff00 */
[----:B------:R-:W-:Y:S01]  /*3120*/  CS2R R54, SRZ ;  /* 0x0000000000367805 */ /* 0x000fe2000001ff00 */
[----:B-----5:R-:W-:Y:S01]  /*3130*/  IMAD.MOV.U32 R110, RZ, RZ, R60 ;  /* 0x000000ffff6e7224 */ /* 0x020fe200078e003c */
[----:B------:R-:W-:Y:S01]  /*3140*/  CS2R R58, SRZ ;  /* 0x00000000003a7805 */ /* 0x000fe2000001ff00 */
[----:B------:R-:W-:Y:S01]  /*3150*/  IMAD.MOV.U32 R114, RZ, RZ, R61 ;  /* 0x000000ffff727224 */ /* 0x000fe200078e003d */
[----:B------:R-:W-:Y:S06]  /*3160*/  @P4 BRA `(.L_x_1363) ;  /* 0x00000000007c4947 */ /* 0x000fec0003800000 */
[----:B------:R-:W-:Y:S01]  /*3170*/  IADD3 R70, P1, P5, R82, R70, R29 ;  /* 0x0000004652467210 */ /* 0x000fe20007d3e01d */
[----:B------:R-:W-:Y:S01]  /*3180*/  ULDC.64 UR4, c[0x0][0x3c8] ;  /* 0x0000f20000047ab9 */ /* 0x000fe20000000a00 */
[----:B------:R-:W-:Y:S01]  /*3190*/  ULDC.64 UR6, c[0x0][0x3e0] ;  /* 0x0000f80000067ab9 */ /* 0x000fe20000000a00 */
[----:B------:R-:W-:Y:S02]  /*31a0*/  CS2R R56, SRZ ;  /* 0x0000000000387805 */ /* 0x000fe4000001ff00 */
[----:B0-----:R-:W-:Y:S02]  /*31b0*/  IADD3.X R37, R34, R100, R27, P1, P5 ;  /* 0x0000006422257210 */ /* 0x001fe40000fea41b */
        /* <DEDUP_REMOVED lines=26> */
.L_x_1363:
[----:B------:R-:W-:Y:S05]  /*3360*/  BSYNC B1 ;  /* 0x0000000000017941 */ /* 0x000fea0003800000 */
.L_x_1362:
[----:B01----:R-:W2:Y:S01]  /*3370*/  LDL R36, [R1+0x34] ;  /* 0x0000340001247983 */ /* 0x003ea20000100800 */
[----:B------:R-:W-:Y:S01]  /*3380*/  MOV R37, R65 ;  /* 0x0000004100257202 */ /* 0x000fe20000000f00 */
[----:B------:R-:W-:Y:S01]  /*3390*/  IMAD.MOV.U32 R38, RZ, RZ, R72 ;  /* 0x000000ffff267224 */ /* 0x000fe200078e0048 */
[----:B------:R-:W-:Y:S01]  /*33a0*/  PRMT R118, R110, 0x5410, R114 ;  /* 0x000054106e767816 */ /* 0x000fe20000000072 */
[----:B------:R-:W-:-:S03]  /*33b0*/  IMAD.MOV.U32 R39, RZ, RZ, R62 ;  /* 0x000000ffff277224 */ /* 0x000fc600078e003e */
[----:B------:R-:W-:Y:S02]  /*33c0*/  PRMT R122, R122, 0x5410, R38 ;  /* 0x000054107a7a7816 */ /* 0x000fe40000000026 */
[----:B------:R-:W-:Y:S02]  /*33d0*/  MOV R38, R107 ;  /* 0x0000006b00267202 */ /* 0x000fe40000000f00 */
[----:B------:R-:W-:Y:S01]  /*33e0*/  PRMT R119, R39, 0x7610, R119 ;  /* 0x0000761027777816 */ /* 0x000fe20000000077 */
[----:B------:R-:W-:-:S05]  /*33f0*/  IMAD.MOV.U32 R39, RZ, RZ, R74 ;  /* 0x000000ffff277224 */ /* 0x000fca00078e004a */
[----:B------:R-:W-:Y:S01]  /*3400*/  PRMT R123, R39, 0x7610, R123 ;  /* 0x00007610277b7816 */ /* 0x000fe2000000007b */
[----:B-----5:R-:W-:-:S05]  /*3410*/  IMAD.MOV.U32 R39, RZ, RZ, R40 ;  /* 0x000000ffff277224 */ /* 0x020fca00078e0028 */
[----:B------:R-:W-:Y:S01]  /*3420*/  PRMT R68, R39, 0x7610, R68 ;  /* 0x0000761027447816 */ /* 0x000fe20000000044 */
[----:B------:R-:W-:-:S05]  /*3430*/  IMAD.MOV.U32 R39, RZ, RZ, R52 ;  /* 0x000000ffff277224 */ /* 0x000fca00078e0034 */
[----:B------:R-:W-:Y:S01]  /*3440*/  PRMT R114, R39, 0x7610, R114 ;  /* 0x0000761027727816 */ /* 0x000fe20000000072 */
[----:B------:R-:W-:-:S05]  /*3450*/  IMAD.MOV.U32 R39, RZ, RZ, R42 ;  /* 0x000000ffff277224 */ /* 0x000fca00078e002a */
[----:B------:R-:W-:Y:S02]  /*3460*/  PRMT R69, R39, 0x7610, R69 ;  /* 0x0000761027457816 */ /* 0x000fe40000000045 */
[----:B------:R-:W-:Y:S02]  /*3470*/  MOV R39, R59 ;  /* 0x0000003b00277202 */ /* 0x000fe40000000f00 */
[----:B--2---:R-:W-:Y:S01]  /*3480*/  R2UR UR4, R36 ;  /* 0x00000000240472ca */ /* 0x004fe200000e0000 */
[----:B------:R-:W-:-:S05]  /*3490*/  IMAD.MOV.U32 R36, RZ, RZ, R64 ;  /* 0x000000ffff247224 */ /* 0x000fca00078e0040 */
[----:B------:R-:W-:Y:S01]  /*34a0*/  PRMT R120, R37, 0x5410, R36 ;  /* 0x0000541025787816 */ /* 0x000fe20000000024 */
[----:B------:R-:W-:Y:S02]  /*34b0*/  IMAD.MOV.U32 R36, RZ, RZ, R73 ;  /* 0x000000ffff247224 */ /* 0x000fe400078e0049 */
[----:B------:R-:W-:-:S03]  /*34c0*/  IMAD.MOV.U32 R37, RZ, RZ, R106 ;  /* 0x000000ffff257224 */ /* 0x000fc600078e006a */
        /* <DEDUP_REMOVED lines=10> */
[----:B------:R-:W-:-:S02]  /*3570*/  MOV R38, R113 ;  /* 0x0000007100267202 */ /* 0x000fc40000000f00 */
        /* <DEDUP_REMOVED lines=19> */
[----:B------:R-:W-:-:S02]  /*36b0*/  IMAD.MOV.U32 R37, RZ, RZ, R55 ;  /* 0x000000ffff257224 */ /* 0x000fc400078e0037 */
[----:B------:R-:W-:-:S03]  /*36c0*/  IMAD.MOV.U32 R38, RZ, RZ, R58 ;  /* 0x000000ffff267224 */ /* 0x000fc600078e003a */
[----:B------:R-:W-:Y:S02]  /*36d0*/  PRMT R115, R36, 0x5410, R37 ;  /* 0x0000541024737816 */ /* 0x000fe40000000025 */
[----:B------:R-:W-:Y:S01]  /*36e0*/  PRMT R117, R38, 0x5410, R39 ;  /* 0x0000541026757816 */ /* 0x000fe20000000027 */
[----:B------:R-:W-:Y:S06]  /*36f0*/  @!P1 BRA `(.L_x_1364) ;  /* 0x0000000000049947 */ /* 0x000fec0003800000 */
[----:B------:R-:W-:Y:S01]  /*3700*/  BPT.TRAP 0x1 ;  /* 0x000000040000795c */ /* 0x000fe20000300000 */
.L_x_1364:
[----:B------:R-:W2:Y:S01]  /*3710*/  LDL R36, [R1] ;  /* 0x0000000001247983 */ /* 0x000ea20000100800 */
[----:B------:R-:W-:Y:S01]  /*3720*/  IMAD R100, R17, 0x8, R16 ;  /* 0x0000000811647824 */ /* 0x000fe200078e0210 */
[----:B------:R-:W-:Y:S01]  /*3730*/  BSSY B1, `(.L_x_1365) ;  /* 0x0000004000017945 */ /* 0x000fe20003800000 */
[----:B--2---:R-:W-:-:S04]  /*3740*/  SHF.L.U32 R110, R36, 0x1f, RZ ;  /* 0x0000001f246e7819 */ /* 0x004fc800000006ff */
[----:B------:R-:W0:Y:S02]  /*3750*/  SYNCS.PHASECHK.TRANS64.TRYWAIT P5, [R100+URZ+0x30890], R110 ;  /* 0x0308906e640075a7 */ /* 0x000e2400080a017f */
[----:B0-----:R-:W-:Y:S05]  /*3760*/  @!P5 BRA `(.L_x_1366) ;  /* 0x0000023c00f4d947 */ /* 0x001fea0003800000 */
.L_x_1778:
[----:B------:R-:W-:Y:S05]  /*3770*/  BSYNC B1 ;  /* 0x0000000000017941 */ /* 0x000fea0003800000 */
.L_x_1365:
        /* <DEDUP_REMOVED lines=21> */
[----:B------:R-:W-:Y:S02]  /*38d0*/  HADD2.F32 R39, -RZ, R39.H0_H0 ;  /* 0x20000027ff277230 */ /* 0x000fe40000004100 */
[----:B------:R-:W-:Y:S01]  /*38e0*/  FMUL.FTZ R113, R37, R113 ;  /* 0x0000007125717220 */ /* 0x000fe20000410000 */
[----:B------:R-:W-:Y:S02]  /*38f0*/  HADD2.F32 R124, -RZ, R124.H0_H0 ;  /* 0x2000007cff7c7230 */ /* 0x000fe40000004100 */
[----:B------:R-:W-:Y:S01]  /*3900*/  FMUL.FTZ R130, R107, R126 ;  /* 0x0000007e6b827220 */ /* 0x000fe20000410000 */
[----:B------:R-:W-:Y:S01]  /*3910*/  FFMA.FTZ R128, R37, R112, -R128 ;  /* 0x0000007025807223 */ /* 0x000fe20000010880 */
[----:B------:R-:W-:Y:S01]  /*3920*/  FMUL.FTZ R126, R39, R126 ;  /* 0x0000007e277e7220 */ /* 0x000fe20000410000 */
[----:B------:R-:W-:Y:S01]  /*3930*/  FFMA.FTZ R127, R38, R112, R113 ;  /* 0x00000070267f7223 */ /* 0x000fe20000010071 */
[----:B------:R-:W-:-:S02]  /*3940*/  HADD2.F32 R112, -RZ, R132.H0_H0 ;  /* 0x20000084ff707230 */ /* 0x000fc40000004100 */
[-C--:B------:R-:W-:Y:S01]  /*3950*/  FFMA.FTZ R130, R39, R124.reuse, -R130 ;  /* 0x0000007c27827223 */ /* 0x080fe20000010882 */
[----:B------:R-:W-:Y:S02]  /*3960*/  HADD2.F32 R113, -RZ, R132.H1_H1 ;  /* 0x30000084ff717230 */ /* 0x000fe40000004100 */
[----:B------:R-:W-:Y:S01]  /*3970*/  FFMA.FTZ R131, R107, R124, R126 ;  /* 0x0000007c6b837223 */ /* 0x000fe2000001007e */
[----:B------:R-:W-:Y:S02]  /*3980*/  HADD2.F32 R37, -RZ, R36.H1_H1 ;  /* 0x30000024ff257230 */ /* 0x000fe40000004100 */
[----:B------:R-:W-:Y:S02]  /*3990*/  HADD2.F32 R38, -RZ, R106.H1_H1 ;  /* 0x3000006aff267230 */ /* 0x000fe40000004100 */
[----:B------:R-:W-:Y:S02]  /*39a0*/  HADD2.F32 R36, -RZ, R36.H0_H0 ;  /* 0x20000024ff247230 */ /* 0x000fe40000004100 */
[----:B------:R-:W-:Y:S01]  /*39b0*/  FMUL.FTZ R125, R37, R112 ;  /* 0x00000070257d7220 */ /* 0x000fe20000410000 */
[----:B------:R-:W-:-:S02]  /*39c0*/  HADD2.F32 R106, -RZ, R106.H0_H0 ;  /* 0x2000006aff6a7230 */ /* 0x000fc40000004100 */
[--C-:B------:R-:W-:Y:S02]  /*39d0*/  HADD2.F32 R39, -RZ, R129.reuse.H0_H0 ;  /* 0x20000081ff277230 */ /* 0x100fe40000004100 */
[----:B------:R-:W-:Y:S01]  /*39e0*/  FMUL.FTZ R112, R36, R112 ;  /* 0x0000007024707220 */ /* 0x000fe20000410000 */
[----:B------:R-:W-:Y:S02]  /*39f0*/  HADD2.F32 R107, -RZ, R129.H1_H1 ;  /* 0x30000081ff6b7230 */ /* 0x000fe40000004100 */
[-C--:B------:R-:W-:Y:S01]  /*3a00*/  FMUL.FTZ R129, R38, R113.reuse ;  /* 0x0000007126817220 */ /* 0x080fe20000410000 */
        /* <DEDUP_REMOVED lines=9> */
.L_x_1372:
[----:B------:R-:W-:Y:S05]  /*3aa0*/  BSYNC B3 ;  /* 0x0000000000037941 */ /* 0x000fea0003800000 */
.L_x_1371:
[----:B------:R-:W-:Y:S02]  /*3ab0*/  ULDC.64 UR4, c[0x0][0x208] ;  /* 0x0000820000047ab9 */ /* 0x000fe40000000a00 */
[----:B--2---:R1:W-:Y:S03]  /*3ac0*/  STG.E.128 desc[UR4][R50.64], R36 ;  /* 0x0000002432007986 */ /* 0x0043e6000c101d04 */
.L_x_1370:
[----:B------:R-:W-:Y:S05]  /*3ad0*/  BSYNC B2 ;  /* 0x0000000000027941 */ /* 0x000fea0003800000 */
.L_x_1369:
[----:B------:R-:W-:Y:S01]  /*3ae0*/  ISETP.NE.AND P0, PT, R94, RZ, PT ;  /* 0x000000ff5e00720c */ /* 0x000fe20003f05270 */
[----:B------:R-:W-:-:S12]  /*3af0*/  BSSY B2, `(.L_x_1373) ;  /* 0x0000033000027945 */ /* 0x000fd80003800000 */
[----:B------:R-:W-:Y:S05]  /*3b00*/  @!P0 BRA `(.L_x_1374) ;  /* 0x0000000000c48947 */ /* 0x000fea0003800000 */
[----:B------:R-:W2:Y:S01]  /*3b10*/  LDL R106, [R1+0x8] ;  /* 0x00000800016a7983 */ /* 0x000ea20000100800 */
[----:B------:R-:W-:Y:S03]  /*3b20*/  BSSY B3, `(.L_x_1375) ;  /* 0x000002d000037945 */ /* 0x000fe60003800000 */
[----:B-1----:R1:W3:Y:S01]  /*3b30*/  LDS.128 R36, [R103+0x22400] ;  /* 0x0224000067247984 */ /* 0x0022e20000000c00 */
[----:B--2---:R-:W-:-:S13]  /*3b40*/  ISETP.GE.AND P0, PT, R106, R111, PT ;  /* 0x0000006f6a00720c */ /* 0x004fda0003f06270 */
[----:B-1-3--:R-:W-:Y:S05]  /*3b50*/  @P0 BRA `(.L_x_1376) ;  /* 0x0000000000a40947 */ /* 0x00afea0003800000 */
[--C-:B------:R-:W-:Y:S01]  /*3b60*/  SHF.R.U64 R107, R72, 0x10, R73.reuse ;  /* 0x00000010486b7819 */ /* 0x100fe20000001249 */
[----:B------:R-:W-:Y:S01]  /*3b70*/  IMAD.MOV.U32 R72, RZ, RZ, R38 ;  /* 0x000000ffff487224 */ /* 0x000fe200078e0026 */
        /* <DEDUP_REMOVED lines=27> */
[--C-:B------:R-:W-:Y:S02]  /*3d30*/  HADD2.F32 R39, -RZ, R122.reuse.H1_H1 ;  /* 0x3000007aff277230 */ /* 0x100fe40000004100 */
[----:B------:R-:W-:Y:S01]  /*3d40*/  FMUL.FTZ R74, R36, R74 ;  /* 0x0000004a244a7220 */ /* 0x000fe20000410000 */
[----:B------:R-:W-:Y:S02]  /*3d50*/  HADD2.F32 R73, -RZ, R122.H0_H0 ;  /* 0x2000007aff497230 */ /* 0x000fe40000004100 */
        /* <DEDUP_REMOVED lines=9> */
.L_x_1376:
[----:B------:R-:W-:Y:S05]  /*3df0*/  BSYNC B3 ;  /* 0x0000000000037941 */ /* 0x000fea0003800000 */
.L_x_1375:
[----:B------:R-:W-:Y:S02]  /*3e00*/  ULDC.64 UR4, c[0x0][0x208] ;  /* 0x0000820000047ab9 */ /* 0x000fe40000000a00 */
[----:B------:R2:W-:Y:S03]  /*3e10*/  STG.E.128 desc[UR4][R50.64+0x80], R36 ;  /* 0x0000802432007986 */ /* 0x0005e6000c101d04 */
.L_x_1374:
[----:B------:R-:W-:Y:S05]  /*3e20*/  BSYNC B2 ;  /* 0x0000000000027941 */ /* 0x000fea0003800000 */
.L_x_1373:
[----:B------:R-:W-:Y:S01]  /*3e30*/  ISETP.NE.AND P0, PT, R95, RZ, PT ;  /* 0x000000ff5f00720c */ /* 0x000fe20003f05270 */
[----:B------:R-:W-:-:S12]  /*3e40*/  BSSY B2, `(.L_x_1377) ;  /* 0x0000033000027945 */ /* 0x000fd80003800000 */
[----:B------:R-:W-:Y:S05]  /*3e50*/  @!P0 BRA `(.L_x_1378) ;  /* 0x0000000000c48947 */ /* 0x000fea0003800000 */
[----:B------:R-:W3:Y:S01]  /*3e60*/  LDL R72, [R1+0x4] ;  /* 0x0000040001487983 */ /* 0x000ee20000100800 */
[----:B------:R-:W-:Y:S03]  /*3e70*/  BSSY B3, `(.L_x_1379) ;  /* 0x000002d000037945 */ /* 0x000fe60003800000 */
[----:B-12---:R1:W2:Y:S01]  /*3e80*/  LDS.128 R36, [R103+0x24400] ;  /* 0x0244000067247984 */ /* 0x0062a20000000c00 */
[----:B---3--:R-:W-:-:S13]  /*3e90*/  ISETP.GE.AND P0, PT, R72, R111, PT ;  /* 0x0000006f4800720c */ /* 0x008fda0003f06270 */
[----:B-12---:R-:W-:Y:S05]  /*3ea0*/  @P0 BRA `(.L_x_1380) ;  /* 0x0000000000a40947 */ /* 0x006fea0003800000 */
[--C-:B------:R-:W-:Y:S02]  /*3eb0*/  SHF.R.U64 R73, R64, 0x10, R65.reuse ;  /* 0x0000001040497819 */ /* 0x100fe40000001241 */
[----:B------:R-:W-:Y:S02]  /*3ec0*/  SHF.R.U32.HI R72, RZ, 0x10, R65 ;  /* 0x00000010ff487819 */ /* 0x000fe40000011641 */
[--C-:B------:R-:W-:Y:S01]  /*3ed0*/  SHF.R.U64 R65, R66, 0x10, R67.reuse ;  /* 0x0000001042417819 */ /* 0x100fe20000001243 */
[----:B------:R-:W-:Y:S01]  /*3ee0*/  HADD2.F32 R66, -RZ, R73.H0_H0 ;  /* 0x20000049ff427230 */ /* 0x000fe20000004100 */
[----:B------:R-:W-:Y:S01]  /*3ef0*/  SHF.R.U32.HI R74, RZ, 0x10, R67 ;  /* 0x00000010ff4a7819 */ /* 0x000fe20000011643 */
[----:B------:R-:W-:Y:S01]  /*3f00*/  HADD2.F32 R72, -RZ, R72.H0_H0 ;  /* 0x20000048ff487230 */ /* 0x000fe20000004100 */
[----:B------:R-:W-:Y:S01]  /*3f10*/  MOV R64, R38 ;  /* 0x0000002600407202 */ /* 0x000fe20000000f00 */
[----:B------:R-:W-:Y:S02]  /*3f20*/  HADD2.F32 R67, -RZ, R65.H0_H0 ;  /* 0x20000041ff437230 */ /* 0x000fe40000004100 */
[----:B------:R-:W-:-:S02]  /*3f30*/  HADD2.F32 R38, -RZ, R37.H1_H1 ;  /* 0x30000025ff267230 */ /* 0x000fc40000004100 */
[----:B------:R-:W-:Y:S02]  /*3f40*/  HADD2.F32 R37, -RZ, R37.H0_H0 ;  /* 0x20000025ff257230 */ /* 0x000fe40000004100 */
[----:B------:R-:W-:Y:S02]  /*3f50*/  HADD2.F32 R74, -RZ, R74.H0_H0 ;  /* 0x2000004aff4a7230 */ /* 0x000fe40000004100 */
[-C--:B------:R-:W-:Y:S01]  /*3f60*/  FMUL.FTZ R106, R38, R67.reuse ;  /* 0x00000043266a7220 */ /* 0x080fe20000410000 */
[--C-:B------:R-:W-:Y:S02]  /*3f70*/  HADD2.F32 R65, -RZ, R39.reuse.H1_H1 ;  /* 0x30000027ff417230 */ /* 0x100fe40000004100 */
[C---:B------:R-:W-:Y:S01]  /*3f80*/  FMUL.FTZ R67, R37.reuse, R67 ;  /* 0x0000004325437220 */ /* 0x040fe20000410000 */
[----:B------:R-:W-:Y:S02]  /*3f90*/  HADD2.F32 R39, -RZ, R39.H0_H0 ;  /* 0x20000027ff277230 */ /* 0x000fe40000004100 */
[----:B------:R-:W-:Y:S01]  /*3fa0*/  FFMA.FTZ R106, R37, R66, -R106 ;  /* 0x00000042256a7223 */ /* 0x000fe2000001086a */
[----:B------:R-:W-:-:S02]  /*3fb0*/  HADD2.F32 R37, -RZ, R36.H1_H1 ;  /* 0x30000024ff257230 */ /* 0x000fc40000004100 */
[----:B------:R-:W-:Y:S01]  /*3fc0*/  FFMA.FTZ R73, R38, R66, R67 ;  /* 0x0000004226497223 */ /* 0x000fe20000010043 */
[-C--:B------:R-:W-:Y:S01]  /*3fd0*/  FMUL.FTZ R112, R65, R74.reuse ;  /* 0x0000004a41707220 */ /* 0x080fe20000410000 */
[--C-:B------:R-:W-:Y:S02]  /*3fe0*/  HADD2.F32 R66, -RZ, R121.reuse.H1_H1 ;  /* 0x30000079ff427230 */ /* 0x100fe40000004100 */
[C---:B------:R-:W-:Y:S01]  /*3ff0*/  FMUL.FTZ R74, R39.reuse, R74 ;  /* 0x0000004a274a7220 */ /* 0x040fe20000410000 */
[----:B------:R-:W-:Y:S02]  /*4000*/  HADD2.F32 R121, -RZ, R121.H0_H0 ;  /* 0x20000079ff797230 */ /* 0x000fe40000004100 */
[-C--:B------:R-:W-:Y:S01]  /*4010*/  FFMA.FTZ R112, R39, R72.reuse, -R112 ;  /* 0x0000004827707223 */ /* 0x080fe20000010870 */
[----:B------:R-:W-:Y:S02]  /*4020*/  HADD2.F32 R38, -RZ, R64.H1_H1 ;  /* 0x30000040ff267230 */ /* 0x000fe40000004100 */
[----:B------:R-:W-:Y:S01]  /*4030*/  FFMA.FTZ R107, R65, R72, R74 ;  /* 0x00000048416b7223 */ /* 0x000fe2000001004a */
[----:B------:R-:W-:-:S02]  /*4040*/  HADD2.F32 R36, -RZ, R36.H0_H0 ;  /* 0x20000024ff247230 */ /* 0x000fc40000004100 */
[CC--:B------:R-:W-:Y:S01]  /*4050*/  FMUL.FTZ R67, R37.reuse, R66.reuse ;  /* 0x0000004225437220 */ /* 0x0c0fe20000410000 */
[----:B------:R-:W-:Y:S02]  /*4060*/  HADD2.F32 R64, -RZ, R64.H0_H0 ;  /* 0x20000040ff407230 */ /* 0x000fe40000004100 */
        /* <DEDUP_REMOVED lines=13> */
.L_x_1380:
[----:B------:R-:W-:Y:S05]  /*4140*/  BSYNC B3 ;  /* 0x0000000000037941 */ /* 0x000fea0003800000 */
.L_x_1379:
[----:B------:R-:W-:Y:S02]  /*4150*/  ULDC.64 UR4, c[0x0][0x208] ;  /* 0x0000820000047ab9 */ /* 0x000fe40000000a00 */
[----:B------:R3:W-:Y:S03]  /*4160*/  STG.E.128 desc[UR4][R50.64+0x100], R36 ;  /* 0x0001002432007986 */ /* 0x0007e6000c101d04 */
.L_x_1378:
[----:B------:R-:W-:Y:S05]  /*4170*/  BSYNC B2 ;  /* 0x0000000000027941 */ /* 0x000fea0003800000 */
.L_x_1377:
[----:B------:R-:W-:-:S13]  /*4180*/  ISETP.NE.AND P0, PT, R96, RZ, PT ;  /* 0x000000ff6000720c */ /* 0x000fda0003f05270 */
[----:B------:R-:W-:Y:S05]  /*4190*/  @!P0 BRA `(.L_x_1368) ;  /* 0x0000000000c48947 */ /* 0x000fea0003800000 */
[----:B------:R-:W4:Y:S01]  /*41a0*/  LDL R64, [R1+0xc] ;  /* 0x00000c0001407983 */ /* 0x000f220000100800 */
[----:B------:R-:W-:Y:S03]  /*41b0*/  BSSY B2, `(.L_x_1381) ;  /* 0x000002d000027945 */ /* 0x000fe60003800000 */
[----:B-123--:R1:W2:Y:S01]  /*41c0*/  LDS.128 R36, [R103+0x26400] ;  /* 0x0264000067247984 */ /* 0x00e2a20000000c00 */
[----:B----4-:R-:W-:-:S13]  /*41d0*/  ISETP.GE.AND P0, PT, R64, R111, PT ;  /* 0x0000006f4000720c */ /* 0x010fda0003f06270 */
[----:B-12---:R-:W-:Y:S05]  /*41e0*/  @P0 BRA `(.L_x_1382) ;  /* 0x0000000000a40947 */ /* 0x006fea0003800000 */
        /* <DEDUP_REMOVED lines=41> */
.L_x_1382:
[----:B------:R-:W-:Y:S05]  /*4480*/  BSYNC B2 ;  /* 0x0000000000027941 */ /* 0x000fea0003800000 */
.L_x_1381:
[----:B------:R-:W-:Y:S02]  /*4490*/  ULDC.64 UR4, c[0x0][0x208] ;  /* 0x0000820000047ab9 */ /* 0x000fe40000000a00 */
[----:B------:R4:W-:Y:S03]  /*44a0*/  STG.E.128 desc[UR4][R50.64+0x180], R36 ;  /* 0x0001802432007986 */ /* 0x0009e6000c101d04 */
.L_x_1368:
[----:B------:R-:W-:Y:S05]  /*44b0*/  BSYNC B1 ;  /* 0x0000000000017941 */ /* 0x000fea0003800000 */
.L_x_1367:
        /* <DEDUP_REMOVED lines=49> */
.L_x_1387:
[----:B------:R-:W-:Y:S05]  /*47d0*/  BSYNC B2 ;  /* 0x0000000000027941 */ /* 0x000fea0003800000 */
.L_x_1386:
[----:B------:R-:W-:Y:S02]  /*47e0*/  ULDC.64 UR4, c[0x0][0x208] ;  /* 0x0000820000047ab9 */ /* 0x000fe40000000a00 */
[----:B--2---:R1:W-:Y:S03]  /*47f0*/  STG.E.128 desc[UR4][R48.64], R36 ;  /* 0x0000002430007986 */ /* 0x0043e6000c101d04 */
.L_x_1385:
[----:B------:R-:W-:Y:S05]  /*4800*/  BSYNC B1 ;  /* 0x0000000000017941 */ /* 0x000fea0003800000 */
.L_x_1384:
[----:B------:R-:W-:Y:S01]  /*4810*/  ISETP.NE.AND P0, PT, R94, RZ, PT ;  /* 0x000000ff5e00720c */ /* 0x000fe20003f05270 */
[----:B------:R-:W-:-:S12]  /*4820*/  BSSY B1, `(.L_x_1388) ;  /* 0x0000033000017945 */ /* 0x000fd80003800000 */
[----:B------:R-:W-:Y:S05]  /*4830*/  @!P0 BRA `(.L_x_1389) ;  /* 0x0000000000c48947 */ /* 0x000fea0003800000 */
[----:B-1234-:R-:W2:Y:S01]  /*4840*/  LDL R50, [R1+0x8] ;  /* 0x0000080001327983 */ /* 0x01eea20000100800 */
[----:B------:R-:W-:Y:S03]  /*4850*/  BSSY B2, `(.L_x_1390) ;  /* 0x000002d000027945 */ /* 0x000fe60003800000 */
[----:B------:R1:W3:Y:S01]  /*4860*/  LDS.128 R36, [R103+0x23400] ;  /* 0x0234000067247984 */ /* 0x0002e20000000c00 */
        /* <DEDUP_REMOVED lines=43> */
.L_x_1391:
[----:B------:R-:W-:Y:S05]  /*4b20*/  BSYNC B2 ;  /* 0x0000000000027941 */ /* 0x000fea0003800000 */
.L_x_1390:
[----:B------:R-:W-:Y:S02]  /*4b30*/  ULDC.64 UR4, c[0x0][0x208] ;  /* 0x0000820000047ab9 */ /* 0x000fe40000000a00 */
[----:B------:R1:W-:Y:S03]  /*4b40*/  STG.E.128 desc[UR4][R48.64+0x80], R36 ;  /* 0x0000802430007986 */ /* 0x0003e6000c101d04 */
.L_x_1389:
[----:B------:R-:W-:Y:S05]  /*4b50*/  BSYNC B1 ;  /* 0x0000000000017941 */ /* 0x000fea0003800000 */
.L_x_1388:
        /* <DEDUP_REMOVED lines=27> */
[--C-:B------:R-:W-:Y:S02]  /*4d10*/  HADD2.F32 R46, -RZ, R71.reuse.H0_H0 ;  /* 0x20000047ff2e7230 */ /* 0x100fe40000004100 */
[C---:B------:R-:W-:Y:S01]  /*4d20*/  FMUL.FTZ R52, R39.reuse, R52 ;  /* 0x0000003427347220 */ /* 0x040fe20000410000 */
[----:B------:R-:W-:Y:S02]  /*4d30*/  HADD2.F32 R71, -RZ, R71.H1_H1 ;  /* 0x30000047ff477230 */ /* 0x000fe40000004100 */
[-C--:B------:R-:W-:Y:S01]  /*4d40*/  FFMA.FTZ R56, R39, R50.reuse, -R56 ;  /* 0x0000003227387223 */ /* 0x080fe20000010838 */
[----:B------:R-:W-:Y:S02]  /*4d50*/  HADD2.F32 R38, -RZ, R44.H1_H1 ;  /* 0x3000002cff267230 */ /* 0x000fe40000004100 */
[----:B------:R-:W-:Y:S01]  /*4d60*/  FFMA.FTZ R55, R45, R50, R52 ;  /* 0x000000322d377223 */ /* 0x000fe20000010034 */
[----:B------:R-:W-:-:S02]  /*4d70*/  HADD2.F32 R36, -RZ, R36.H0_H0 ;  /* 0x20000024ff247230 */ /* 0x000fc40000004100 */
[CC--:B------:R-:W-:Y:S01]  /*4d80*/  FMUL.FTZ R47, R37.reuse, R46.reuse ;  /* 0x0000002e252f7220 */ /* 0x0c0fe20000410000 */
[----:B------:R-:W-:Y:S02]  /*4d90*/  HADD2.F32 R44, -RZ, R44.H0_H0 ;  /* 0x2000002cff2c7230 */ /* 0x000fe40000004100 */
        /* <DEDUP_REMOVED lines=13> */
.L_x_1395:
[----:B------:R-:W-:Y:S05]  /*4e70*/  BSYNC B2 ;  /* 0x0000000000027941 */ /* 0x000fea0003800000 */
.L_x_1394:
[----:B------:R-:W-:Y:S02]  /*4e80*/  ULDC.64 UR4, c[0x0][0x208] ;  /* 0x0000820000047ab9 */ /* 0x000fe40000000a00 */
[----:B------:R1:W-:Y:S03]  /*4e90*/  STG.E.128 desc[UR4][R48.64+0x100], R36 ;  /* 0x0001002430007986 */ /* 0x0003e6000c101d04 */
.L_x_1393:
[----:B------:R-:W-:Y:S05]  /*4ea0*/  BSYNC B1 ;  /* 0x0000000000017941 */ /* 0x000fea0003800000 */
.L_x_1392:
[----:B------:R-:W-:-:S13]  /*4eb0*/  ISETP.NE.AND P0, PT, R96, RZ, PT ;  /* 0x000000ff6000720c */ /* 0x000fda0003f05270 */
[----:B------:R-:W-:Y:S05]  /*4ec0*/  @!P0 BRA `(.L_x_1383) ;  /* 0x0000002c00f08947 */ /* 0x000fea0003800000 */
[----:B------:R-:W5:Y:S01]  /*4ed0*/  LDL R44, [R1+0xc] ;  /* 0x00000c00012c7983 */ /* 0x000f620000100800 */
[----:B------:R-:W-:Y:S03]  /*4ee0*/  BSSY B1, `(.L_x_1396) ;  /* 0x000002d000017945 */ /* 0x000fe60003800000 */
[----:B-1234-:R1:W2:Y:S01]  /*4ef0*/  LDS.128 R36, [R103+0x27400] ;  /* 0x0274000067247984 */ /* 0x01e2a20000000c00 */
[----:B-----5:R-:W-:-:S13]  /*4f00*/  ISETP.GE.AND P0, PT, R44, R111, PT ;  /* 0x0000006f2c00720c */ /* 0x020fda0003f06270 */
        /* <DEDUP_REMOVED lines=42> */
.L_x_1397:
[----:B------:R-:W-:Y:S05]  /*51b0*/  BSYNC B1 ;  /* 0x0000000000017941 */ /* 0x000fea0003800000 */
.L_x_1396:
[----:B------:R-:W-:Y:S02]  /*51c0*/  ULDC.64 UR4, c[0x0][0x208] ;  /* 0x0000820000047ab9 */ /* 0x000fe40000000a00 */
[----:B------:R1:W-:Y:S01]  /*51d0*/  STG.E.128 desc[UR4][R48.64+0x180], R36 ;  /* 0x0001802430007986 */ /* 0x0003e2000c101d04 */
[----:B------:R-:W-:Y:S05]  /*51e0*/  BRA `(.L_x_1383) ;  /* 0x0000002c00287947 */ /* 0x000fea0003800000 */
.L_x_1359:
        /* <DEDUP_REMOVED lines=18> */
[----:B------:R-:W-:Y:S01]  /*5310*/  LEA R56, P0, R36, UR6, 0x1 ;  /* 0x0000000624387c11 */ /* 0x000fe2000f8008ff */
[----:B------:R-:W-:Y:S01]  /*5320*/  IMAD.X R37, R117, 0x1, R33, P5 ;  /* 0x0000000175257824 */ /* 0x000fe200028e0621 */
[----:B------:R-:W-:Y:S02]  /*5330*/  ISETP.GE.AND P5, PT, R228, R111, PT ;  /* 0x0000006fe400720c */ /* 0x000fe40003fa6270 */
[----:B------:R-:W-:-:S02]  /*5340*/  CS2R R42, SRZ ;  /* 0x00000000002a7805 */ /* 0x000fc4000001ff00 */
[----:B------:R-:W-:Y:S02]  /*5350*/  LEA.HI.X R53, R38, UR5, R39, 0x1, P1 ;  /* 0x0000000526357c11 */ /* 0x000fe400088f0c27 */
[----:B------:R-:W-:Y:S02]  /*5360*/  CS2R R40, SRZ ;  /* 0x0000000000287805 */ /* 0x000fe4000001ff00 */
[----:B------:R-:W-:Y:S02]  /*5370*/  ISETP.GE.AND P1, PT, R22, R111, PT ;  /* 0x0000006f1600720c */ /* 0x000fe40003f26270 */
[----:B------:R-:W-:Y:S02]  /*5380*/  CS2R R38, SRZ ;  /* 0x0000000000267805 */ /* 0x000fe4000001ff00 */
[----:B------:R-:W-:Y:S02]  /*5390*/  LEA.HI.X R57, R36, UR7, R37, 0x1, P0 ;  /* 0x0000000724397c11 */ /* 0x000fe400080f0c25 */
        /* <DEDUP_REMOVED lines=10> */
.L_x_1399:
[----:B------:R-:W-:Y:S05]  /*5440*/  BSYNC B1 ;  /* 0x0000000000017941 */ /* 0x000fea0003800000 */
.L_x_1398:
        /* <DEDUP_REMOVED lines=8> */
[----:B-----5:R-:W-:Y:S01]  /*54d0*/  MOV R72, R38 ;  /* 0x0000002600487202 */ /* 0x020fe20000000f00 */
[----:B------:R-:W-:Y:S01]  /*54e0*/  IMAD.MOV.U32 R74, RZ, RZ, R39 ;  /* 0x000000ffff4a7224 */ /* 0x000fe200078e0027 */
        /* <DEDUP_REMOVED lines=27> */
.L_x_1401:
[----:B------:R-:W-:Y:S05]  /*56a0*/  BSYNC B1 ;  /* 0x0000000000017941 */ /* 0x000fea0003800000 */
.L_x_1400:
[----:B0-----:R-:W2:Y:S01]  /*56b0*/  LDL R68, [R1+0x34] ;  /* 0x0000340001447983 */ /* 0x001ea20000100800 */
[----:B------:R-:W-:Y:S01]  /*56c0*/  IMAD.MOV.U32 R69, RZ, RZ, R37 ;  /* 0x000000ffff457224 */ /* 0x000fe200078e0025 */
[----:B------:R-:W-:Y:S02]  /*56d0*/  MOV R70, R42 ;  /* 0x0000002a00467202 */ /* 0x000fe40000000f00 */
[----:B------:R-:W-:Y:S02]  /*56e0*/  MOV R71, R46 ;  /* 0x0000002e00477202 */ /* 0x000fe40000000f00 */
[----:B------:R-:W-:Y:S01]  /*56f0*/  PRMT R137, R69, 0x7610, R137 ;  /* 0x0000761045897816 */ /* 0x000fe20000000089 */
[----:B------:R-:W-:Y:S01]  /*5700*/  IMAD.MOV.U32 R69, RZ, RZ, R40 ;  /* 0x000000ffff457224 */ /* 0x000fe200078e0028 */
[----:B------:R-:W-:Y:S01]  /*5710*/  PRMT R138, R138, 0x5410, R70 ;  /* 0x000054108a8a7816 */ /* 0x000fe20000000046 */
[----:B------:R-:W-:Y:S01]  /*5720*/  IMAD.MOV.U32 R70, RZ, RZ, R41 ;  /* 0x000000ffff467224 */ /* 0x000fe200078e0029 */
[----:B------:R-:W-:-:S02]  /*5730*/  PRMT R134, R72, 0x5410, R74 ;  /* 0x0000541048867816 */ /* 0x000fc4000000004a */
[----:B------:R-:W-:Y:S01]  /*5740*/  PRMT R141, R69, 0x7610, R141 ;  /* 0x00007610458d7816 */ /* 0x000fe2000000008d */
[----:B------:R-:W-:Y:S01]  /*5750*/  IMAD.MOV.U32 R69, RZ, RZ, R44 ;  /* 0x000000ffff457224 */ /* 0x000fe200078e002c */
[----:B------:R-:W-:Y:S01]  /*5760*/  PRMT R142, R70, 0x7610, R142 ;  /* 0x00007610468e7816 */ /* 0x000fe2000000008e */
[----:B------:R-:W-:-:S05]  /*5770*/  IMAD.MOV.U32 R70, RZ, RZ, R45 ;  /* 0x000000ffff467224 */ /* 0x000fca00078e002d */
[----:B------:R-:W-:Y:S01]  /*5780*/  PRMT R137, R137, 0x5410, R70 ;  /* 0x0000541089897816 */ /* 0x000fe20000000046 */
[----:B------:R-:W-:-:S05]  /*5790*/  IMAD.MOV.U32 R70, RZ, RZ, R49 ;  /* 0x000000ffff467224 */ /* 0x000fca00078e0031 */
[----:B------:R-:W-:Y:S01]  /*57a0*/  PRMT R142, R142, 0x5410, R70 ;  /* 0x000054108e8e7816 */ /* 0x000fe20000000046 */
[----:B-----5:R-:W-:Y:S01]  /*57b0*/  IMAD.MOV.U32 R70, RZ, RZ, R53 ;  /* 0x000000ffff467224 */ /* 0x020fe200078e0035 */
[----:B--2---:R-:W-:Y:S01]  /*57c0*/  R2UR UR4, R68 ;  /* 0x00000000440472ca */ /* 0x004fe200000e0000 */
[----:B------:R-:W-:-:S05]  /*57d0*/  IMAD.MOV.U32 R68, RZ, RZ, R36 ;  /* 0x000000ffff447224 */ /* 0x000fca00078e0024 */
[----:B------:R-:W-:Y:S01]  /*57e0*/  PRMT R135, R68, 0x7610, R135 ;  /* 0x0000761044877816 */ /* 0x000fe20000000087 */
[----:B------:R-:W-:-:S03]  /*57f0*/  IMAD.MOV.U32 R68, RZ, RZ, R43 ;  /* 0x000000ffff447224 */ /* 0x000fc600078e002b */
[----:B------:R-:W-:Y:S02]  /*5800*/  PRMT R135, R135, 0x5410, R71 ;  /* 0x0000541087877816 */ /* 0x000fe40000000047 */
[----:B------:R-:W-:Y:S01]  /*5810*/  PRMT R140, R68, 0x7610, R140 ;  /* 0x00007610448c7816 */ /* 0x000fe2000000008c */
[----:B------:R-:W-:Y:S01]  /*5820*/  IMAD.MOV.U32 R68, RZ, RZ, R47 ;  /* 0x000000ffff447224 */ /* 0x000fe200078e002f */
[----:B------:R-:W-:Y:S01]  /*5830*/  MOV R71, R50 ;  /* 0x0000003200477202 */ /* 0x000fe20000000f00 */
[----:B------:R-:W-:-:S03]  /*5840*/  UISETP.NE.AND UP0, UPT, UR4, 0x3, UPT ;  /* 0x000000030400788c */ /* 0x000fc6000bf05270 */
        /* <DEDUP_REMOVED lines=9> */
[----:B------:R-:W-:-:S02]  /*58e0*/  PRMT R122, R71, 0x7610, R122 ;  /* 0x00007610477a7816 */ /* 0x000fc4000000007a */
[----:B------:R-:W-:Y:S02]  /*58f0*/  MOV R71, R58 ;  /* 0x0000003a00477202 */ /* 0x000fe40000000f00 */
[----:B------:R-:W-:Y:S01]  /*5900*/  PRMT R124, R69, 0x5410, R70 ;  /* 0x00005410457c7816 */ /* 0x000fe20000000046 */
[----:B------:R-:W-:Y:S01]  /*5910*/  IMAD.MOV.U32 R69, RZ, RZ, R56 ;  /* 0x000000ffff457224 */ /* 0x000fe200078e0038 */
[----:B------:R-:W-:Y:S01]  /*5920*/  PRMT R122, R122, 0x5410, R68 ;  /* 0x000054107a7a7816 */ /* 0x000fe20000000044 */
[----:B------:R-:W-:Y:S01]  /*5930*/  IMAD.MOV.U32 R70, RZ, RZ, R57 ;  /* 0x000000ffff467224 */ /* 0x000fe200078e0039 */
[----:B------:R-:W-:Y:S01]  /*5940*/  PRMT R128, R71, 0x7610, R128 ;  /* 0x0000761047807816 */ /* 0x000fe20000000080 */
[----:B------:R-:W-:Y:S01]  /*5950*/  IMAD.MOV.U32 R68, RZ, RZ, R59 ;  /* 0x000000ffff447224 */ /* 0x000fe200078e003b */
[----:B------:R-:W-:Y:S02]  /*5960*/  PLOP3.LUT P1, PT, PT, PT, UP0, 0x80, 0x0 ;  /* 0x000000000000781c */ /* 0x000fe40003f2f008 */
[----:B------:R-:W-:-:S02]  /*5970*/  MOV R71, R62 ;  /* 0x0000003e00477202 */ /* 0x000fc40000000f00 */
[----:B------:R-:W-:Y:S01]  /*5980*/  PRMT R130, R69, 0x5410, R70 ;  /* 0x0000541045827816 */ /* 0x000fe20000000046 */
[----:B------:R-:W-:Y:S01]  /*5990*/  IMAD.MOV.U32 R69, RZ, RZ, R60 ;  /* 0x000000ffff457224 */ /* 0x000fe200078e003c */
[----:B------:R-:W-:Y:S01]  /*59a0*/  PRMT R128, R128, 0x5410, R68 ;  /* 0x0000541080807816 */ /* 0x000fe20000000044 */
[----:B------:R-:W-:Y:S01]  /*59b0*/  IMAD.MOV.U32 R70, RZ, RZ, R61 ;  /* 0x000000ffff467224 */ /* 0x000fe200078e003d */
[----:B------:R-:W-:Y:S01]  /*59c0*/  PRMT R126, R71, 0x7610, R126 ;  /* 0x00007610477e7816 */ /* 0x000fe2000000007e */
[----:B------:R-:W-:Y:S02]  /*59d0*/  IMAD.MOV.U32 R68, RZ, RZ, R63 ;  /* 0x000000ffff447224 */ /* 0x000fe400078e003f */
        /* <DEDUP_REMOVED lines=10> */
.L_x_1402:
[----:B------:R-:W2:Y:S01]  /*5a80*/  LDL R68, [R1] ;  /* 0x0000000001447983 */ /* 0x000ea20000100800 */
[----:B------:R-:W-:Y:S01]  /*5a90*/  LEA R100, R17, R16, 0x3 ;  /* 0x0000001011647211 */ /* 0x000fe200078e18ff */
[----:B------:R-:W0:Y:S01]  /*5aa0*/  LDC R123, c[0x0][0x2e4] ;  /* 0x0000b900ff7b7b82 */ /* 0x000e220000000800 */
[----:B------:R-:W-:Y:S07]  /*5ab0*/  BSSY B1, `(.L_x_1403) ;  /* 0x0000005000017945 */ /* 0x000fee0003800000 */
[----:B------:R-:W1:Y:S01]  /*5ac0*/  LDC.64 R112, c[0x0][0x2f0] ;  /* 0x0000bc00ff707b82 */ /* 0x000e620000000a00 */
[----:B--2---:R-:W-:-:S04]  /*5ad0*/  SHF.L.U32 R110, R68, 0x1f, RZ ;  /* 0x0000001f446e7819 */ /* 0x004fc800000006ff */
[----:B------:R-:W2:Y:S02]  /*5ae0*/  SYNCS.PHASECHK.TRANS64.TRYWAIT P5, [R100+URZ+0x30890], R110 ;  /* 0x0308906e640075a7 */ /* 0x000ea400080a017f */
[----:B012---:R-:W-:Y:S05]  /*5af0*/  @!P5 BRA `(.L_x_1404) ;  /* 0x0000021c0024d947 */ /* 0x007fea0003800000 */
.L_x_1779:
[----:B------:R-:W-:Y:S05]  /*5b00*/  BSYNC B1 ;  /* 0x0000000000017941 */ /* 0x000fea0003800000 */
.L_x_1403:
[----:B------:R-:W-:Y:S01]  /*5b10*/  BSSY B1, `(.L_x_1405) ;  /* 0x00000ff000017945 */ /* 0x000fe20003800000 */
[----:B------:R-:W-:Y:S02]  /*5b20*/  IMAD.IADD R125, R123, 0x1, -R30 ;  /* 0x000000017b7d7824 */ /* 0x000fe400078e0a1e */
[----:B------:R-:W-:Y:S01]  /*5b30*/  IMAD.MOV.U32 R115, RZ, RZ, R73 ;  /* 0x000000ffff737224 */ /* 0x000fe200078e0049 */
[----:B------:R-:W-:Y:S06]  /*5b40*/  @P4 BRA `(.L_x_1406) ;  /* 0x0000000c00ec4947 */ /* 0x000fec0003800000 */
[----:B------:R-:W-:Y:S01]  /*5b50*/  ISETP.NE.AND P4, PT, R31, RZ, PT ;  /* 0x000000ff1f00720c */ /* 0x000fe20003f85270 */
[-C--:B------:R-:W-:Y:S01]  /*5b60*/  IMAD R68, R19, R112.reuse, RZ ;  /* 0x0000007013447224 */ /* 0x080fe200078e02ff */
[----:B------:R-:W-:Y:S01]  /*5b70*/  BSSY B2, `(.L_x_1407) ;  /* 0x000007e000027945 */ /* 0x000fe20003800000 */
[----:B------:R-:W-:-:S04]  /*5b80*/  IMAD.WIDE.U32 R116, R18, R112, R114 ;  /* 0x0000007012747225 */ /* 0x000fc800078e0072 */
[----:B------:R-:W-:-:S04]  /*5b90*/  IMAD R129, R18, R113, R68 ;  /* 0x0000007112817224 */ /* 0x000fc800078e0244 */
[----:B------:R-:W-:Y:S02]  /*5ba0*/  IMAD.IADD R129, R129, 0x1, R117 ;  /* 0x0000000181817824 */ /* 0x000fe400078e0275 */
[----:B------:R-:W-:Y:S05]  /*5bb0*/  @!P4 BRA `(.L_x_1408) ;  /* 0x0000000400e4c947 */ /* 0x000fea0003800000 */
[----:B------:R-:W2:Y:S04]  /*5bc0*/  LDL R119, [R1+0x3c] ;  /* 0x00003c0001777983 */ /* 0x000ea80000100800 */
[----:B------:R-:W3:Y:S04]  /*5bd0*/  LDL R118, [R1+0x48] ;  /* 0x0000480001767983 */ /* 0x000ee80000100800 */
[----:B------:R-:W4:Y:S01]  /*5be0*/  LDL R75, [R1+0x4c] ;  /* 0x00004c00014b7983 */ /* 0x000f220000100800 */
[----:B------:R-:W-:Y:S01]  /*5bf0*/  SEL R68, R30, R125, !P3 ;  /* 0x0000007d1e447207 */ /* 0x000fe20005800000 */
[----:B------:R-:W-:Y:S01]  /*5c00*/  BSSY B3, `(.L_x_1409) ;  /* 0x0000071000037945 */ /* 0x000fe20003800000 */
[----:B------:R-:W-:-:S02]  /*5c10*/  IADD3 R72, P4, P5, R90, R116, R77 ;  /* 0x000000745a487210 */ /* 0x000fc40007d9e04d */
[----:B------:R-:W-:Y:S02]  /*5c20*/  SHF.R.S32.HI R69, RZ, 0x1f, R68 ;  /* 0x0000001fff457819 */ /* 0x000fe40000011444 */
[----:B------:R-:W-:Y:S02]  /*5c30*/  IADD3.X R74, R0, R129, R97, P4, P5 ;  /* 0x00000081004a7210 */ /* 0x000fe400027ea461 */
[----:B------:R-:W-:-:S04]  /*5c40*/  LEA.HI R69, R69, R68, RZ, 0x4 ;  /* 0x0000004445457211 */ /* 0x000fc800078f20ff */
[----:B------:R-:W-:-:S04]  /*5c50*/  LEA.HI.SX32 R69, R69, R76, 0x1c ;  /* 0x0000004c45457211 */ /* 0x000fc800078fe2ff */
[----:B------:R-:W-:-:S04]  /*5c60*/  SHF.L.U32 R71, R69, 0x3, RZ ;  /* 0x0000000345477819 */ /* 0x000fc800000006ff */
[----:B------:R-:W-:-:S13]  /*5c70*/  ISETP.GE.AND P4, PT, R71, R123, PT ;  /* 0x0000007b4700720c */ /* 0x000fda0003f86270 */
[--C-:B------:R-:W-:Y:S02]  /*5c80*/  @!P4 SHF.R.S32.HI R68, RZ, 0x1f, R71.reuse ;  /* 0x0000001fff44c819 */ /* 0x100fe40000011447 */
[----:B------:R-:W-:Y:S02]  /*5c90*/  @!P4 IADD3 R70, P5, P6, R90, R116, R71 ;  /* 0x000000745a46c210 */ /* 0x000fe40007ebe047 */
[----:B------:R-:W-:Y:S02]  /*5ca0*/  LOP3.LUT R71, R71, 0x38, RZ, 0xc0, !PT ;  /* 0x0000003847477812 */ /* 0x000fe400078ec0ff */
[----:B------:R-:W-:Y:S02]  /*5cb0*/  @!P4 IADD3.X R73, R0, R129, R68, P5, P6 ;  /* 0x000000810049c210 */ /* 0x000fe40002fec444 */
[----:B------:R-:W-:-:S04]  /*5cc0*/  SHF.R.S32.HI R68, RZ, 0x1f, R69 ;  /* 0x0000001fff447819 */ /* 0x000fc80000011445 */
[----:B------:R-:W-:Y:S01]  /*5cd0*/  LEA.HI R68, R68, R69, RZ, 0x3 ;  /* 0x0000004544447211 */ /* 0x000fe200078f18ff */
[----:B------:R-:W-:-:S04]  /*5ce0*/  IMAD R69, R17, 0x4000, R6 ;  /* 0x0000400011457824 */ /* 0x000fc800078e0206 */
[----:B------:R-:W-:Y:S01]  /*5cf0*/  IMAD.SHL.U32 R68, R68, 0x200, RZ ;  /* 0x0000020044447824 */ /* 0x000fe200078e00ff */
[----:B------:R-:W-:-:S04]  /*5d00*/  LEA R69, R69, R16, 0x1 ;  /* 0x0000001045457211 */ /* 0x000fc800078e08ff */
[----:B------:R-:W-:Y:S02]  /*5d10*/  LOP3.LUT R68, R68, 0x7ffff000, RZ, 0xc0, !PT ;  /* 0x7ffff00044447812 */ /* 0x000fe400078ec0ff */
[----:B--2---:R-:W-:-:S04]  /*5d20*/  LOP3.LUT R71, R71, 0x1c0, R119, 0xf8, !PT ;  /* 0x000001c047477812 */ /* 0x004fc800078ef877 */
[----:B---3--:R-:W-:Y:S02]  /*5d30*/  LOP3.LUT R71, R71, R118, RZ, 0x3c, !PT ;  /* 0x0000007647477212 */ /* 0x008fe400078e3cff */
[C---:B------:R-:W-:Y:S02]  /*5d40*/  LEA R118, P5, R72.reuse, R106, 0x1 ;  /* 0x0000006a48767211 */ /* 0x040fe400078a08ff */
[----:B----4-:R-:W-:Y:S02]  /*5d50*/  IADD3 R68, R71, R68, R75 ;  /* 0x0000004447447210 */ /* 0x010fe40007ffe04b */
[----:B------:R-:W-:Y:S02]  /*5d60*/  LEA.HI.X R119, R72, R107, R74, 0x1, P5 ;  /* 0x0000006b48777211 */ /* 0x000fe400028f0c4a */
[----:B------:R-:W-:Y:S01]  /*5d70*/  @!P4 LEA R120, P5, R70, R106, 0x1 ;  /* 0x0000006a4678c211 */ /* 0x000fe200078a08ff */
[----:B------:R-:W-:-:S03]  /*5d80*/  IMAD R71, R17, 0x4000, R68 ;  /* 0x0000400011477824 */ /* 0x000fc600078e0244 */
[----:B------:R-:W-:Y:S01]  /*5d90*/  @!P4 LEA.HI.X R121, R70, R107, R73, 0x1, P5 ;  /* 0x0000006b4679c211 */ /* 0x000fe200028f0c49 */
[----:B------:R-:W-:Y:S01]  /*5da0*/  IMAD R72, R71, 0x2, R16 ;  /* 0x0000000247487824 */ /* 0x000fe200078e0210 */
[----:B------:R-:W-:Y:S01]  /*5db0*/  ISETP.GE.AND P5, PT, R22, R111, PT ;  /* 0x0000006f1600720c */ /* 0x000fe20003fa6270 */
[----:B------:R-:W1:Y:S04]  /*5dc0*/  LDS.128 R68, [R69+0x20400] ;  /* 0x0204000045447984 */ /* 0x000e680000000c00 */
[----:B------:R-:W2:Y:S08]  /*5dd0*/  LDS.128 R72, [R72+0x20400] ;  /* 0x0204000048487984 */ /* 0x000eb00000000c00 */
[----:B------:R-:W-:Y:S05]  /*5de0*/  @P5 BRA `(.L_x_1410) ;  /* 0x0000000400485947 */ /* 0x000fea0003800000 */
[--C-:B------:R-:W-:Y:S02]  /*5df0*/  SHF.R.U64 R48, R48, 0x10, R49.reuse ;  /* 0x0000001030307819 */ /* 0x100fe40000001231 */
[----:B------:R-:W-:Y:S02]  /*5e00*/  SHF.R.U32.HI R49, RZ, 0x10, R49 ;  /* 0x00000010ff317819 */ /* 0x000fe40000011631 */
[--C-:B------:R-:W-:Y:S02]  /*5e10*/  SHF.R.U64 R133, R40, 0x10, R41.reuse ;  /* 0x0000001028857819 */ /* 0x100fe40000001229 */
[----:B------:R-:W-:Y:S02]  /*5e20*/  SHF.R.U32.HI R143, RZ, 0x10, R41 ;  /* 0x00000010ff8f7819 */ /* 0x000fe40000011629 */
[--C-:B------:R-:W-:Y:S01]  /*5e30*/  SHF.R.U64 R40, R42, 0x10, R43.reuse ;  /* 0x000000102a287819 */ /* 0x100fe2000000122b */
[----:B-1----:R-:W-:Y:S01]  /*5e40*/  HADD2.F32 R42, -RZ, R69.H0_H0 ;  /* 0x20000045ff2a7230 */ /* 0x002fe20000004100 */
[----:B------:R-:W-:Y:S01]  /*5e50*/  SHF.R.U32.HI R139, RZ, 0x10, R43 ;  /* 0x00000010ff8b7819 */ /* 0x000fe2000001162b */
[--C-:B--2---:R-:W-:Y:S01]  /*5e60*/  HADD2.F32 R43, -RZ, R73.reuse.H0_H0 ;  /* 0x20000049ff2b7230 */ /* 0x104fe20000004100 */
[--C-:B------:R-:W-:Y:S01]  /*5e70*/  SHF.R.U64 R41, R50, 0x10, R51.reuse ;  /* 0x0000001032297819 */ /* 0x100fe20000001233 */
[----:B------:R-:W-:Y:S01]  /*5e80*/  HADD2.F32 R50, -RZ, R73.H1_H1 ;  /* 0x30000049ff327230 */ /* 0x000fe20000004100 */
[----:B------:R-:W-:Y:S01]  /*5e90*/  SHF.R.U32.HI R146, RZ, 0x10, R51 ;  /* 0x00000010ff927819 */ /* 0x000fe20000011633 */
[----:B------:R-:W-:-:S02]  /*5ea0*/  HADD2.F32 R51, -RZ, R142.H0_H0 ;  /* 0x2000008eff337230 */ /* 0x000fc40000004100 */
[----:B------:R-:W-:Y:S02]  /*5eb0*/  HADD2.F32 R142, -RZ, R142.H1_H1 ;  /* 0x3000008eff8e7230 */ /* 0x000fe40000004100 */
[----:B------:R-:W-:Y:S02]  /*5ec0*/  HADD2.F32 R73, -RZ, R49.H0_H0 ;  /* 0x20000031ff497230 */ /* 0x000fe40000004100 */
[----:B------:R-:W-:Y:S02]  /*5ed0*/  HADD2.F32 R49, -RZ, R69.H1_H1 ;  /* 0x30000045ff317230 */ /* 0x000fe40000004100 */
[----:B------:R-:W-:Y:S02]  /*5ee0*/  HADD2.F32 R69, -RZ, R143.H0_H0 ;  /* 0x2000008fff457230 */ /* 0x000fe40000004100 */
[-C--:B------:R-:W-:Y:S01]  /*5ef0*/  FMUL.FTZ R143, R43, R142.reuse ;  /* 0x0000008e2b8f7220 */ /* 0x080fe20000410000 */
[-C--:B------:R-:W-:Y:S01]  /*5f00*/  FMUL.FTZ R144, R50, R73.reuse ;  /* 0x0000004932907220 */ /* 0x080fe20000410000 */
[C---:B------:R-:W-:Y:S01]  /*5f10*/  FMUL.FTZ R142, R42.reuse, R142 ;  /* 0x0000008e2a8e7220 */ /* 0x040fe20000410000 */
[C---:B------:R-:W-:Y:S01]  /*5f20*/  FMUL.FTZ R73, R49.reuse, R73 ;  /* 0x0000004931497220 */ /* 0x040fe20000410000 */
[----:B------:R-:W-:Y:S01]  /*5f30*/  FFMA.FTZ R42, R42, R51, -R143 ;  /* 0x000000332a2a7223 */ /* 0x000fe2000001088f */
[----:B------:R-:W-:Y:S01]  /*5f40*/  FFMA.FTZ R49, R49, R69, -R144 ;  /* 0x0000004531317223 */ /* 0x000fe20000010890 */
[----:B------:R-:W-:Y:S01]  /*5f50*/  FFMA.FTZ R43, R43, R51, R142 ;  /* 0x000000332b2b7223 */ /* 0x000fe2000001008e */
[----:B------:R-:W-:Y:S01]  /*5f60*/  FFMA.FTZ R50, R50, R69, R73 ;  /* 0x0000004532327223 */ /* 0x000fe20000010049 */
[----:B------:R-:W-:-:S02]  /*5f70*/  HADD2.F32 R142, -RZ, R140.H0_H0 ;  /* 0x2000008cff8e7230 */ /* 0x000fc40000004100 */
[--C-:B------:R-:W-:Y:S01]  /*5f80*/  HADD2.F32 R69, -RZ, R75.reuse.H0_H0 ;  /* 0x2000004bff457230 */ /* 0x100fe20000004100 */
[----:B------:R-:W-:Y:S01]  /*5f90*/  F2FP.F16.F32.PACK_AB R42, R49, R42 ;  /* 0x0000002a312a723e */ /* 0x000fe200000000ff */
[----:B------:R-:W-:Y:S02]  /*5fa0*/  HADD2.F32 R140, -RZ, R140.H1_H1 ;  /* 0x3000008cff8c7230 */ /* 0x000fe40000004100 */
[----:B------:R-:W-:Y:S02]  /*5fb0*/  HADD2.F32 R75, -RZ, R75.H1_H1 ;  /* 0x3000004bff4b7230 */ /* 0x000fe40000004100 */
[--C-:B------:R-:W-:Y:S02]  /*5fc0*/  HADD2.F32 R51, -RZ, R71.reuse.H0_H0 ;  /* 0x20000047ff337230 */ /* 0x100fe40000004100 */
[----:B------:R-:W-:Y:S01]  /*5fd0*/  FMUL.FTZ R148, R69, R140 ;  /* 0x0000008c45947220 */ /* 0x000fe20000410000 */
[----:B------:R-:W-:Y:S02]  /*5fe0*/  HADD2.F32 R146, -RZ, R146.H0_H0 ;  /* 0x20000092ff927230 */ /* 0x000fe40000004100 */
[----:B------:R-:W-:-:S02]  /*5ff0*/  HADD2.F32 R71, -RZ, R71.H1_H1 ;  /* 0x30000047ff477230 */ /* 0x000fc40000004100 */
[----:B------:R-:W-:Y:S01]  /*6000*/  FMUL.FTZ R140, R51, R140 ;  /* 0x0000008c338c7220 */ /* 0x000fe20000410000 */
[----:B------:R-:W-:Y:S02]  /*6010*/  HADD2.F32 R144, -RZ, R139.H0_H0 ;  /* 0x2000008bff907230 */ /* 0x000fe40000004100 */
[-C--:B------:R-:W-:Y:S01]  /*6020*/  FMUL.FTZ R150, R75, R146.reuse ;  /* 0x000000924b967220 */ /* 0x080fe20000410000 */
[--C-:B------:R-:W-:Y:S02]  /*6030*/  HADD2.F32 R73, -RZ, R141.reuse.H0_H0 ;  /* 0x2000008dff497230 */ /* 0x100fe40000004100 */
[----:B------:R-:W-:Y:S01]  /*6040*/  FMUL.FTZ R146, R71, R146 ;  /* 0x0000009247927220 */ /* 0x000fe20000410000 */
[----:B------:R-:W-:Y:S01]  /*6050*/  FFMA.FTZ R69, R69, R142, R140 ;  /* 0x0000008e45457223 */ /* 0x000fe2000001008c */
[-C--:B------:R-:W-:Y:S01]  /*6060*/  FFMA.FTZ R140, R71, R144.reuse, -R150 ;  /* 0x00000090478c7223 */ /* 0x080fe20000010896 */
[----:B------:R-:W-:Y:S02]  /*6070*/  HADD2.F32 R141, -RZ, R141.H1_H1 ;  /* 0x3000008dff8d7230 */ /* 0x000fe40000004100 */
[----:B------:R-:W-:Y:S01]  /*6080*/  FFMA.FTZ R146, R75, R144, R146 ;  /* 0x000000904b927223 */ /* 0x000fe20000010092 */
[----:B------:R-:W-:-:S02]  /*6090*/  HADD2.F32 R75, -RZ, R48.H0_H0 ;  /* 0x20000030ff4b7230 */ /* 0x000fc40000004100 */
[----:B------:R-:W-:Y:S01]  /*60a0*/  FFMA.FTZ R51, R51, R142, -R148 ;  /* 0x0000008e33337223 */ /* 0x000fe20000010894 */
[----:B------:R-:W-:Y:S02]  /*60b0*/  HADD2.F32 R71, -RZ, R72.H0_H0 ;  /* 0x20000048ff477230 */ /* 0x000fe40000004100 */
[----:B------:R-:W-:Y:S01]  /*60c0*/  HADD2.F32 R48, -RZ, R68.H0_H0 ;  /* 0x20000044ff307230 */ /* 0x000fe20000004100 */
[----:B------:R-:W-:Y:S01]  /*60d0*/  F2FP.F16.F32.PACK_AB R146, R146, R69 ;  /* 0x000000459292723e */ /* 0x000fe200000000ff */
[----:B------:R-:W-:Y:S02]  /*60e0*/  HADD2.F32 R72, -RZ, R72.H1_H1 ;  /* 0x30000048ff487230 */ /* 0x000fe40000004100 */
[-C--:B------:R-:W-:Y:S01]  /*60f0*/  FMUL.FTZ R139, R71, R141.reuse ;  /* 0x0000008d478b7220 */ /* 0x080fe20000410000 */
[----:B------:R-:W-:Y:S02]  /*6100*/  HADD2.F32 R68, -RZ, R68.H1_H1 ;  /* 0x30000044ff447230 */ /* 0x000fe40000004100 */
[----:B------:R-:W-:Y:S01]  /*6110*/  FMUL.FTZ R142, R48, R141 ;  /* 0x0000008d308e7220 */ /* 0x000fe20000410000 */
[----:B------:R-:W-:-:S02]  /*6120*/  HADD2.F32 R133, -RZ, R133.H0_H0 ;  /* 0x20000085ff857230 */ /* 0x000fc40000004100 */
[----:B------:R-:W-:Y:S01]  /*6130*/  FMUL.FTZ R141, R72, R75 ;  /* 0x0000004b488d7220 */ /* 0x000fe20000410000 */
[-C--:B------:R-:W-:Y:S01]  /*6140*/  FFMA.FTZ R139, R48, R73.reuse, -R139 ;  /* 0x00000049308b7223 */ /* 0x080fe2000001088b */
[----:B------:R-:W-:Y:S01]  /*6150*/  FFMA.FTZ R142, R71, R73, R142 ;  /* 0x00000049478e7223 */ /* 0x000fe2000001008e */
[C---:B------:R-:W-:Y:S01]  /*6160*/  FMUL.FTZ R75, R68.reuse, R75 ;  /* 0x0000004b444b7220 */ /* 0x040fe20000410000 */
[-C--:B------:R-:W-:Y:S01]  /*6170*/  FFMA.FTZ R144, R68, R133.reuse, -R141 ;  /* 0x0000008544907223 */ /* 0x080fe2000001088d */
[----:B------:R-:W-:Y:S02]  /*6180*/  HADD2.F32 R73, -RZ, R41.H0_H0 ;  /* 0x20000029ff497230 */ /* 0x000fe40000004100 */
[----:B------:R-:W-:Y:S02]  /*6190*/  HADD2.F32 R48, -RZ, R74.H0_H0 ;  /* 0x2000004aff307230 */ /* 0x000fe40000004100 */
[----:B------:R-:W-:Y:S01]  /*61a0*/  FFMA.FTZ R75, R72, R133, R75 ;  /* 0x00000085484b7223 */ /* 0x000fe2000001004b */
[----:B------:R-:W-:-:S02]  /*61b0*/  HADD2.F32 R68, -RZ, R138.H1_H1 ;  /* 0x3000008aff447230 */ /* 0x000fc40000004100 */
[----:B------:R-:W-:Y:S02]  /*61c0*/  HADD2.F32 R41, -RZ, R70.H0_H0 ;  /* 0x20000046ff297230 */ /* 0x000fe40000004100 */
[----:B------:R-:W-:Y:S01]  /*61d0*/  HADD2.F32 R74, -RZ, R74.H1_H1 ;  /* 0x3000004aff4a7230 */ /* 0x000fe20000004100 */
[----:B------:R-:W-:Y:S01]  /*61e0*/  F2FP.F16.F32.PACK_AB R72, R75, R142 ;  /* 0x0000008e4b48723e */ /* 0x000fe200000000ff */
[----:B------:R-:W-:Y:S02]  /*61f0*/  HADD2.F32 R138, -RZ, R138.H0_H0 ;  /* 0x2000008aff8a7230 */ /* 0x000fe40000004100 */
[----:B------:R-:W-:Y:S02]  /*6200*/  HADD2.F32 R70, -RZ, R70.H1_H1 ;  /* 0x30000046ff467230 */ /* 0x000fe40000004100 */
[-C--:B------:R-:W-:Y:S01]  /*6210*/  FMUL.FTZ R141, R74, R73.reuse ;  /* 0x000000494a8d7220 */ /* 0x080fe20000410000 */
[----:B------:R-:W-:Y:S02]  /*6220*/  HADD2.F32 R71, -RZ, R40.H0_H0 ;  /* 0x20000028ff477230 */ /* 0x000fe40000004100 */
[-C--:B------:R-:W-:Y:S01]  /*6230*/  FMUL.FTZ R40, R48, R138.reuse ;  /* 0x0000008a30287220 */ /* 0x080fe20000410000 */
[----:B------:R-:W-:Y:S01]  /*6240*/  FMUL.FTZ R133, R41, R138 ;  /* 0x0000008a29857220 */ /* 0x000fe20000410000 */
[----:B------:R-:W-:Y:S01]  /*6250*/  FMUL.FTZ R73, R70, R73 ;  /* 0x0000004946497220 */ /* 0x000fe20000410000 */
[----:B------:R-:W-:-:S02]  /*6260*/  IMAD.MOV.U32 R69, RZ, RZ, R42 ;  /* 0x000000ffff457224 */ /* 0x000fc400078e002a */
[-C--:B------:R-:W-:Y:S01]  /*6270*/  FFMA.FTZ R40, R41, R68.reuse, -R40 ;  /* 0x0000004429287223 */ /* 0x080fe20000010828 */
[----:B------:R-:W-:Y:S01]  /*6280*/  FFMA.FTZ R133, R48, R68, R133 ;  /* 0x0000004430857223 */ /* 0x000fe20000010085 */
[-C--:B------:R-:W-:Y:S01]  /*6290*/  FFMA.FTZ R141, R70, R71.reuse, -R141 ;  /* 0x00000047468d7223 */ /* 0x080fe2000001088d */
[----:B------:R-:W-:Y:S01]  /*62a0*/  FFMA.FTZ R74, R74, R71, R73 ;  /* 0x000000474a4a7223 */ /* 0x000fe20000010049 */
[----:B------:R-:W-:Y:S01]  /*62b0*/  F2FP.F16.F32.PACK_AB R71, R140, R51 ;  /* 0x000000338c47723e */ /* 0x000fe200000000ff */
[----:B------:R-:W-:Y:S01]  /*62c0*/  IMAD.MOV.U32 R75, RZ, RZ, R146 ;  /* 0x000000ffff4b7224 */ /* 0x000fe200078e0092 */
[----:B------:R-:W-:Y:S02]  /*62d0*/  F2FP.F16.F32.PACK_AB R73, R50, R43 ;  /* 0x0000002b3249723e */ /* 0x000fe400000000ff */
[----:B------:R-:W-:Y:S02]  /*62e0*/  F2FP.F16.F32.PACK_AB R68, R144, R139 ;  /* 0x0000008b9044723e */ /* 0x000fe400000000ff */
[----:B------:R-:W-:-:S02]  /*62f0*/  F2FP.F16.F32.PACK_AB R70, R141, R40 ;  /* 0x000000288d46723e */ /* 0x000fc400000000ff */
[----:B------:R-:W-:-:S07]  /*6300*/  F2FP.F16.F32.PACK_AB R74, R74, R133 ;  /* 0x000000854a4a723e */ /* 0x000fce00000000ff */
.L_x_1410:
[----:B------:R-:W-:Y:S05]  /*6310*/  BSYNC B3 ;  /* 0x0000000000037941 */ /* 0x000fea0003800000 */
.L_x_1409:
[----:B------:R-:W-:Y:S02]  /*6320*/  ULDC.64 UR4, c[0x0][0x208] ;  /* 0x0000820000047ab9 */ /* 0x000fe40000000a00 */
[----:B-1----:R1:W-:Y:S04]  /*6330*/  STG.E.128 desc[UR4][R118.64], R68 ;  /* 0x0000004476007986 */ /* 0x0023e8000c101d04 */
[----:B--2---:R1:W-:Y:S02]  /*6340*/  @!P4 STG.E.128 desc[UR4][R120.64], R72 ;  /* 0x000000487800c986 */ /* 0x0043e4000c101d04 */
.L_x_1408:
[----:B------:R-:W-:Y:S05]  /*6350*/  BSYNC B2 ;  /* 0x0000000000027941 */ /* 0x000fea0003800000 */
.L_x_1407:
[----:B------:R-:W-:-:S13]  /*6360*/  ISETP.NE.AND P4, PT, R94, RZ, PT ;  /* 0x000000ff5e00720c */ /* 0x000fda0003f85270 */
        /* <DEDUP_REMOVED lines=17> */
[----:B------:R-:W-:Y:S02]  /*6480*/  SHF.R.S32.HI R40, RZ, 0x1f, R41 ;  /* 0x0000001fff287819 */ /* 0x000fe40000011429 */
[----:B-1----:R-:W-:-:S02]  /*6490*/  LEA R68, P5, R42, R106, 0x1 ;  /* 0x0000006a2a447211 */ /* 0x002fc400078a08ff */
[----:B------:R-:W-:Y:S01]  /*64a0*/  LEA.HI R40, R40, R41, RZ, 0x3 ;  /* 0x0000002928287211 */ /* 0x000fe200078f18ff */
[----:B------:R-:W-:Y:S01]  /*64b0*/  IMAD R41, R17, 0x4000, R8 ;  /* 0x0000400011297824 */ /* 0x000fe200078e0208 */
[-C--:B------:R-:W-:Y:S02]  /*64c0*/  LEA.HI.X R69, R42, R107.reuse, R48, 0x1, P5 ;  /* 0x0000006b2a457211 */ /* 0x080fe400028f0c30 */
[----:B------:R-:W-:Y:S01]  /*64d0*/  @!P4 LEA R70, P5, R116, R106, 0x1 ;  /* 0x0000006a7446c211 */ /* 0x000fe200078a08ff */
[----:B------:R-:W-:Y:S01]  /*64e0*/  IMAD.SHL.U32 R40, R40, 0x200, RZ ;  /* 0x0000020028287824 */ /* 0x000fe200078e00ff */
[----:B------:R-:W-:Y:S02]  /*64f0*/  LEA R41, R41, R16, 0x1 ;  /* 0x0000001029297211 */ /* 0x000fe400078e08ff */
[----:B------:R-:W-:Y:S02]  /*6500*/  @!P4 LEA.HI.X R71, R116, R107, R129, 0x1, P5 ;  /* 0x0000006b7447c211 */ /* 0x000fe400028f0c81 */
[----:B------:R-:W-:-:S02]  /*6510*/  LOP3.LUT R40, R40, 0x7ffff000, RZ, 0xc0, !PT ;  /* 0x7ffff00028287812 */ /* 0x000fc400078ec0ff */
[----:B------:R-:W-:Y:S02]  /*6520*/  ISETP.GE.AND P5, PT, R228, R111, PT ;  /* 0x0000006fe400720c */ /* 0x000fe40003fa6270 */
[----:B--2---:R-:W-:-:S04]  /*6530*/  LOP3.LUT R43, R43, 0x1c0, R51, 0xf8, !PT ;  /* 0x000001c02b2b7812 */ /* 0x004fc800078ef833 */
[----:B---3--:R-:W-:-:S04]  /*6540*/  LOP3.LUT R43, R43, R50, RZ, 0x3c, !PT ;  /* 0x000000322b2b7212 */ /* 0x008fc800078e3cff */
[----:B----4-:R-:W-:-:S05]  /*6550*/  IADD3 R40, R43, R40, R49 ;  /* 0x000000282b287210 */ /* 0x010fca0007ffe031 */
[----:B------:R-:W-:-:S04]  /*6560*/  IMAD R43, R17, 0x4000, R40 ;  /* 0x00004000112b7824 */ /* 0x000fc800078e0228 */
[----:B------:R-:W-:Y:S02]  /*6570*/  IMAD R48, R43, 0x2, R16 ;  /* 0x000000022b307824 */ /* 0x000fe400078e0210 */
[----:B------:R-:W1:Y:S04]  /*6580*/  LDS.128 R40, [R41+0x20400] ;  /* 0x0204000029287984 */ /* 0x000e680000000c00 */
[----:B------:R-:W2:Y:S01]  /*6590*/  LDS.128 R48, [R48+0x20400] ;  /* 0x0204000030307984 */ /* 0x000ea20000000c00 */
[----:B------:R-:W-:Y:S05]  /*65a0*/  @P5 BRA `(.L_x_1412) ;  /* 0x0000000400445947 */ /* 0x000fea0003800000 */
[----:B------:R-:W-:Y:S02]  /*65b0*/  SHF.R.U32.HI R74, RZ, 0x10, R45 ;  /* 0x00000010ff4a7819 */ /* 0x000fe4000001162d */
[----:B------:R-:W-:Y:S02]  /*65c0*/  SHF.R.U64 R72, R36, 0x10, R37 ;  /* 0x0000001024487819 */ /* 0x000fe40000001225 */
[----:B------:R-:W-:Y:S01]  /*65d0*/  SHF.R.U64 R117, R44, 0x10, R45 ;  /* 0x000000102c757819 */ /* 0x000fe2000000122d */
[--C-:B------:R-:W-:Y:S01]  /*65e0*/  HADD2.F32 R44, -RZ, R137.reuse.H0_H0 ;  /* 0x20000089ff2c7230 */ /* 0x100fe20000004100 */
[--C-:B------:R-:W-:Y:S01]  /*65f0*/  SHF.R.U64 R36, R38, 0x10, R39.reuse ;  /* 0x0000001026247819 */ /* 0x100fe20000001227 */
[----:B------:R-:W-:Y:S01]  /*6600*/  HADD2.F32 R137, -RZ, R137.H1_H1 ;  /* 0x30000089ff897230 */ /* 0x000fe20000004100 */
[----:B------:R-:W-:Y:S01]  /*6610*/  SHF.R.U32.HI R119, RZ, 0x10, R39 ;  /* 0x00000010ff777819 */ /* 0x000fe20000011627 */
[--C-:B--2---:R-:W-:Y:S01]  /*6620*/  HADD2.F32 R39, -RZ, R49.reuse.H0_H0 ;  /* 0x20000031ff277230 */ /* 0x104fe20000004100 */
[----:B------:R-:W-:Y:S01]  /*6630*/  SHF.R.U32.HI R73, RZ, 0x10, R37 ;  /* 0x00000010ff497819 */ /* 0x000fe20000011625 */
[----:B------:R-:W-:Y:S01]  /*6640*/  HADD2.F32 R49, -RZ, R49.H1_H1 ;  /* 0x30000031ff317230 */ /* 0x000fe20000004100 */
[----:B------:R-:W-:Y:S01]  /*6650*/  SHF.R.U64 R37, R46, 0x10, R47 ;  /* 0x000000102e257819 */ /* 0x000fe2000000122f */
[----:B-1----:R-:W-:-:S02]  /*6660*/  HADD2.F32 R38, -RZ, R41.H0_H0 ;  /* 0x20000029ff267230 */ /* 0x002fc40000004100 */
[-C--:B------:R-:W-:Y:S01]  /*6670*/  FMUL.FTZ R45, R39, R137.reuse ;  /* 0x00000089272d7220 */ /* 0x080fe20000410000 */
[----:B------:R-:W-:Y:S01]  /*6680*/  HADD2.F32 R74, -RZ, R74.H0_H0 ;  /* 0x2000004aff4a7230 */ /* 0x000fe20000004100 */
[----:B------:R-:W-:Y:S01]  /*6690*/  SHF.R.U32.HI R75, RZ, 0x10, R47 ;  /* 0x00000010ff4b7819 */ /* 0x000fe2000001162f */
[----:B------:R-:W-:Y:S02]  /*66a0*/  HADD2.F32 R41, -RZ, R41.H1_H1 ;  /* 0x30000029ff297230 */ /* 0x000fe40000004100 */
[C---:B------:R-:W-:Y:S01]  /*66b0*/  FMUL.FTZ R116, R38.reuse, R137 ;  /* 0x0000008926747220 */ /* 0x040fe20000410000 */
[----:B------:R-:W-:Y:S02]  /*66c0*/  HADD2.F32 R46, -RZ, R73.H0_H0 ;  /* 0x20000049ff2e7230 */ /* 0x000fe40000004100 */
[----:B------:R-:W-:Y:S01]  /*66d0*/  FMUL.FTZ R118, R49, R74 ;  /* 0x0000004a31767220 */ /* 0x000fe20000410000 */
[----:B------:R-:W-:Y:S01]  /*66e0*/  FFMA.FTZ R38, R38, R44, -R45 ;  /* 0x0000002c26267223 */ /* 0x000fe2000001082d */
[----:B------:R-:W-:Y:S01]  /*66f0*/  FMUL.FTZ R74, R41, R74 ;  /* 0x0000004a294a7220 */ /* 0x000fe20000410000 */
[----:B------:R-:W-:Y:S01]  /*6700*/  FFMA.FTZ R39, R39, R44, R116 ;  /* 0x0000002c27277223 */ /* 0x000fe20000010074 */
[----:B------:R-:W-:-:S02]  /*6710*/  HADD2.F32 R44, -RZ, R51.H0_H0 ;  /* 0x20000033ff2c7230 */ /* 0x000fc40000004100 */
[-C--:B------:R-:W-:Y:S01]  /*6720*/  FFMA.FTZ R73, R41, R46.reuse, -R118 ;  /* 0x0000002e29497223 */ /* 0x080fe20000010876 */
[----:B------:R-:W-:Y:S01]  /*6730*/  FFMA.FTZ R116, R49, R46, R74 ;  /* 0x0000002e31747223 */ /* 0x000fe2000001004a */
[----:B------:R-:W-:Y:S02]  /*6740*/  HADD2.F32 R47, -RZ, R136.H0_H0 ;  /* 0x20000088ff2f7230 */ /* 0x000fe40000004100 */
[----:B------:R-:W-:Y:S02]  /*6750*/  HADD2.F32 R51, -RZ, R51.H1_H1 ;  /* 0x30000033ff337230 */ /* 0x000fe40000004100 */
[----:B------:R-:W-:Y:S02]  /*6760*/  HADD2.F32 R74, -RZ, R75.H0_H0 ;  /* 0x2000004bff4a7230 */ /* 0x000fe40000004100 */
[----:B------:R-:W-:Y:S01]  /*6770*/  FMUL.FTZ R118, R44, R47 ;  /* 0x0000002f2c767220 */ /* 0x000fe20000410000 */
[--C-:B------:R-:W-:Y:S01]  /*6780*/  HADD2.F32 R41, -RZ, R43.reuse.H0_H0 ;  /* 0x2000002bff297230 */ /* 0x100fe20000004100 */
[----:B------:R-:W-:Y:S01]  /*6790*/  F2FP.F16.F32.PACK_AB R39, R116, R39 ;  /* 0x000000277427723e */ /* 0x000fe200000000ff */
[----:B------:R-:W-:-:S02]  /*67a0*/  HADD2.F32 R43, -RZ, R43.H1_H1 ;  /* 0x3000002bff2b7230 */ /* 0x000fc40000004100 */
[-C--:B------:R-:W-:Y:S01]  /*67b0*/  FMUL.FTZ R120, R51, R74.reuse ;  /* 0x0000004a33787220 */ /* 0x080fe20000410000 */
[----:B------:R-:W-:Y:S02]  /*67c0*/  HADD2.F32 R46, -RZ, R119.H0_H0 ;  /* 0x20000077ff2e7230 */ /* 0x000fe40000004100 */
[----:B------:R-:W-:Y:S01]  /*67d0*/  FMUL.FTZ R47, R41, R47 ;  /* 0x0000002f292f7220 */ /* 0x000fe20000410000 */
[----:B------:R-:W-:Y:S02]  /*67e0*/  HADD2.F32 R45, -RZ, R134.H1_H1 ;  /* 0x30000086ff2d7230 */ /* 0x000fe40000004100 */
[C---:B------:R-:W-:Y:S01]  /*67f0*/  FMUL.FTZ R138, R43.reuse, R74 ;  /* 0x0000004a2b8a7220 */ /* 0x040fe20000410000 */
[----:B------:R-:W-:Y:S02]  /*6800*/  HADD2.F32 R136, -RZ, R136.H1_H1 ;  /* 0x30000088ff887230 */ /* 0x000fe40000004100 */
[----:B------:R-:W-:Y:S01]  /*6810*/  FFMA.FTZ R75, R43, R46, -R120 ;  /* 0x0000002e2b4b7223 */ /* 0x000fe20000010878 */
[----:B------:R-:W-:-:S02]  /*6820*/  HADD2.F32 R43, -RZ, R48.H0_H0 ;  /* 0x20000030ff2b7230 */ /* 0x000fc40000004100 */
[-C--:B------:R-:W-:Y:S01]  /*6830*/  FFMA.FTZ R118, R41, R45.reuse, -R118 ;  /* 0x0000002d29767223 */ /* 0x080fe20000010876 */
[----:B------:R-:W-:Y:S01]  /*6840*/  FFMA.FTZ R74, R44, R45, R47 ;  /* 0x0000002d2c4a7223 */ /* 0x000fe2000001002f */
[----:B------:R-:W-:Y:S02]  /*6850*/  HADD2.F32 R47, -RZ, R117.H0_H0 ;  /* 0x20000075ff2f7230 */ /* 0x000fe40000004100 */
[----:B------:R-:W-:Y:S01]  /*6860*/  FFMA.FTZ R51, R51, R46, R138 ;  /* 0x0000002e33337223 */ /* 0x000fe2000001008a */
[----:B------:R-:W-:Y:S02]  /*6870*/  HADD2.F32 R41, -RZ, R40.H0_H0 ;  /* 0x20000028ff297230 */ /* 0x000fe40000004100 */
[----:B------:R-:W-:Y:S01]  /*6880*/  FMUL.FTZ R46, R43, R136 ;  /* 0x000000882b2e7220 */ /* 0x000fe20000410000 */
[----:B------:R-:W-:Y:S02]  /*6890*/  HADD2.F32 R48, -RZ, R48.H1_H1 ;  /* 0x30000030ff307230 */ /* 0x000fe40000004100 */
[----:B------:R-:W-:-:S02]  /*68a0*/  HADD2.F32 R44, -RZ, R135.H0_H0 ;  /* 0x20000087ff2c7230 */ /* 0x000fc40000004100 */
[----:B------:R-:W-:Y:S01]  /*68b0*/  FMUL.FTZ R136, R41, R136 ;  /* 0x0000008829887220 */ /* 0x000fe20000410000 */
[----:B------:R-:W-:Y:S02]  /*68c0*/  HADD2.F32 R40, -RZ, R40.H1_H1 ;  /* 0x30000028ff287230 */ /* 0x000fe40000004100 */
[-C--:B------:R-:W-:Y:S01]  /*68d0*/  FMUL.FTZ R49, R48, R47.reuse ;  /* 0x0000002f30317220 */ /* 0x080fe20000410000 */
[----:B------:R-:W-:Y:S02]  /*68e0*/  HADD2.F32 R45, -RZ, R72.H0_H0 ;  /* 0x20000048ff2d7230 */ /* 0x000fe40000004100 */
[----:B------:R-:W-:Y:S01]  /*68f0*/  FFMA.FTZ R136, R43, R44, R136 ;  /* 0x0000002c2b887223 */ /* 0x000fe20000010088 */
[----:B------:R-:W-:Y:S02]  /*6900*/  HADD2.F32 R43, -RZ, R37.H0_H0 ;  /* 0x20000025ff2b7230 */ /* 0x000fe40000004100 */
[----:B------:R-:W-:Y:S01]  /*6910*/  FMUL.FTZ R47, R40, R47 ;  /* 0x0000002f282f7220 */ /* 0x000fe20000410000 */
[----:B------:R-:W-:-:S02]  /*6920*/  HADD2.F32 R135, -RZ, R135.H1_H1 ;  /* 0x30000087ff877230 */ /* 0x000fc40000004100 */
[-C--:B------:R-:W-:Y:S01]  /*6930*/  FFMA.FTZ R49, R40, R45.reuse, -R49 ;  /* 0x0000002d28317223 */ /* 0x080fe20000010831 */
[----:B------:R-:W-:Y:S02]  /*6940*/  HADD2.F32 R40, -RZ, R50.H0_H0 ;  /* 0x20000032ff287230 */ /* 0x000fe40000004100 */
[----:B------:R-:W-:Y:S01]  /*6950*/  FFMA.FTZ R46, R41, R44, -R46 ;  /* 0x0000002c292e7223 */ /* 0x000fe2000001082e */
[----:B------:R-:W-:Y:S02]  /*6960*/  HADD2.F32 R37, -RZ, R42.H0_H0 ;  /* 0x2000002aff257230 */ /* 0x000fe40000004100 */
[----:B------:R-:W-:Y:S01]  /*6970*/  FFMA.FTZ R47, R48, R45, R47 ;  /* 0x0000002d302f7223 */ /* 0x000fe2000001002f */
[----:B------:R-:W-:Y:S01]  /*6980*/  HADD2.F32 R50, -RZ, R50.H1_H1 ;  /* 0x30000032ff327230 */ /* 0x000fe20000004100 */
[----:B------:R-:W-:Y:S01]  /*6990*/  F2FP.F16.F32.PACK_AB R51, R51, R74 ;  /* 0x0000004a3333723e */ /* 0x000fe200000000ff */
[----:B------:R-:W-:Y:S02]  /*69a0*/  HADD2.F32 R42, -RZ, R42.H1_H1 ;  /* 0x3000002aff2a7230 */ /* 0x000fe40000004100 */
[----:B------:R-:W-:-:S02]  /*69b0*/  HADD2.F32 R41, -RZ, R36.H0_H0 ;  /* 0x20000024ff297230 */ /* 0x000fc40000004100 */
[----:B------:R-:W-:Y:S01]  /*69c0*/  FMUL.FTZ R36, R40, R135 ;  /* 0x0000008728247220 */ /* 0x000fe20000410000 */
[----:B------:R-:W-:Y:S02]  /*69d0*/  HADD2.F32 R134, -RZ, R134.H0_H0 ;  /* 0x20000086ff867230 */ /* 0x000fe40000004100 */
[----:B------:R-:W-:Y:S01]  /*69e0*/  FMUL.FTZ R45, R50, R43 ;  /* 0x0000002b322d7220 */ /* 0x000fe20000410000 */
[----:B------:R-:W-:Y:S01]  /*69f0*/  FMUL.FTZ R135, R37, R135 ;  /* 0x0000008725877220 */ /* 0x000fe20000410000 */
        /* <DEDUP_REMOVED lines=9> */
[----:B------:R-:W-:Y:S02]  /*6a90*/  F2FP.F16.F32.PACK_AB R43, R75, R118 ;  /* 0x000000764b2b723e */ /* 0x000fe400000000ff */
[----:B------:R-:W-:Y:S02]  /*6aa0*/  F2FP.F16.F32.PACK_AB R42, R45, R36 ;  /* 0x000000242d2a723e */ /* 0x000fe400000000ff */
[----:B------:R-:W-:-:S07]  /*6ab0*/  F2FP.F16.F32.PACK_AB R50, R50, R135 ;  /* 0x000000873232723e */ /* 0x000fce00000000ff */
.L_x_1412:
[----:B------:R-:W-:Y:S05]  /*6ac0*/  BSYNC B2 ;  /* 0x0000000000027941 */ /* 0x000fea0003800000 */
.L_x_1411:
[----:B------:R-:W-:Y:S02]  /*6ad0*/  ULDC.64 UR4, c[0x0][0x208] ;  /* 0x0000820000047ab9 */ /* 0x000fe40000000a00 */
[----:B-1----:R3:W-:Y:S04]  /*6ae0*/  STG.E.128 desc[UR4][R68.64], R40 ;  /* 0x0000002844007986 */ /* 0x0027e8000c101d04 */
[----:B--2---:R3:W-:Y:S02]  /*6af0*/  @!P4 STG.E.128 desc[UR4][R70.64], R48 ;  /* 0x000000304600c986 */ /* 0x0047e4000c101d04 */
.L_x_1406:
[----:B------:R-:W-:Y:S05]  /*6b00*/  BSYNC B1 ;  /* 0x0000000000017941 */ /* 0x000fea0003800000 */
.L_x_1405:
[----:B------:R-:W2:Y:S01]  /*6b10*/  LDL R36, [R1+0x60] ;  /* 0x0000600001247983 */ /* 0x000ea20000100800 */
[----:B------:R-:W-:-:S04]  /*6b20*/  IMAD.WIDE.U32 R114, R235, R112, R114 ;  /* 0x00000070eb727225 */ /* 0x000fc800078e0072 */
[----:B--2---:R-:W-:-:S04]  /*6b30*/  IMAD R36, R36, R112, RZ ;  /* 0x0000007024247224 */ /* 0x004fc800078e02ff */
[----:B---3--:R-:W-:Y:S01]  /*6b40*/  IMAD R49, R235, R113, R36 ;  /* 0x00000071eb317224 */ /* 0x008fe200078e0224 */
[----:B------:R-:W-:Y:S06]  /*6b50*/  @P0 BRA `(.L_x_1383) ;  /* 0x0000001000cc0947 */ /* 0x000fec0003800000 */
[----:B------:R-:W-:Y:S01]  /*6b60*/  ISETP.NE.AND P0, PT, R31, RZ, PT ;  /* 0x000000ff1f00720c */ /* 0x000fe20003f05270 */
[----:B------:R-:W-:Y:S01]  /*6b70*/  BSSY B1, `(.L_x_1413) ;  /* 0x0000081000017945 */ /* 0x000fe20003800000 */
[----:B------:R-:W-:-:S11]  /*6b80*/  IMAD.IADD R49, R115, 0x1, R49 ;  /* 0x0000000173317824 */ /* 0x000fd600078e0231 */
[----:B------:R-:W-:Y:S05]  /*6b90*/  @!P0 BRA `(.L_x_1414) ;  /* 0x0000000400f88947 */ /* 0x000fea0003800000 */
[----:B------:R-:W2:Y:S04]  /*6ba0*/  LDL R39, [R1+0x38] ;  /* 0x0000380001277983 */ /* 0x000ea80000100800 */
[----:B------:R-:W3:Y:S04]  /*6bb0*/  LDL R41, [R1+0x40] ;  /* 0x0000400001297983 */ /* 0x000ee80000100800 */
[----:B------:R-:W4:Y:S01]  /*6bc0*/  LDL R40, [R1+0x44] ;  /* 0x0000440001287983 */ /* 0x000f220000100800 */
[----:B------:R-:W-:Y:S01]  /*6bd0*/  SEL R36, R30, R125, !P3 ;  /* 0x0000007d1e247207 */ /* 0x000fe20005800000 */
[----:B------:R-:W-:Y:S03]  /*6be0*/  BSSY B2, `(.L_x_1415) ;  /* 0x0000076000027945 */ /* 0x000fe60003800000 */
[----:B------:R-:W-:-:S04]  /*6bf0*/  SHF.R.S32.HI R37, RZ, 0x1f, R36 ;  /* 0x0000001fff257819 */ /* 0x000fc80000011424 */
[----:B------:R-:W-:-:S04]  /*6c00*/  LEA.HI R37, R37, R36, RZ, 0x4 ;  /* 0x0000002425257211 */ /* 0x000fc800078f20ff */
[----:B------:R-:W-:-:S04]  /*6c10*/  LEA.HI.SX32 R37, R37, R76, 0x1c ;  /* 0x0000004c25257211 */ /* 0x000fc800078fe2ff */
[----:B------:R-:W-:Y:S02]  /*6c20*/  SHF.R.S32.HI R36, RZ, 0x1f, R37 ;  /* 0x0000001fff247819 */ /* 0x000fe40000011425 */
[----:B------:R-:W-:Y:S02]  /*6c30*/  SHF.L.U32 R47, R37, 0x3, RZ ;  /* 0x00000003252f7819 */ /* 0x000fe400000006ff */
[----:B------:R-:W-:Y:S02]  /*6c40*/  LEA.HI R38, R36, R37, RZ, 0x3 ;  /* 0x0000002524267211 */ /* 0x000fe400078f18ff */
[----:B------:R-:W-:Y:S02]  /*6c50*/  IADD3 R37, P4, P5, R90, R114, R77 ;  /* 0x000000725a257210 */ /* 0x000fe40007d9e04d */
[----:B------:R-:W-:-:S13]  /*6c60*/  ISETP.GE.AND P0, PT, R47, R123, PT ;  /* 0x0000007b2f00720c */ /* 0x000fda0003f06270 */
[--C-:B------:R-:W-:Y:S02]  /*6c70*/  @!P0 SHF.R.S32.HI R48, RZ, 0x1f, R47.reuse ;  /* 0x0000001fff308819 */ /* 0x100fe4000001142f */
[----:B--2---:R-:W-:Y:S01]  /*6c80*/  LOP3.LUT R36, R39, 0x38, R47, 0xf8, !PT ;  /* 0x0000003827247812 */ /* 0x004fe200078ef82f */
[----:B------:R-:W-:Y:S01]  /*6c90*/  IMAD.SHL.U32 R39, R38, 0x200, RZ ;  /* 0x0000020026277824 */ /* 0x000fe200078e00ff */
[----:B------:R-:W-:Y:S02]  /*6ca0*/  IADD3.X R38, R0, R49, R97, P4, P5 ;  /* 0x0000003100267210 */ /* 0x000fe400027ea461 */
[----:B---3--:R-:W-:Y:S02]  /*6cb0*/  LOP3.LUT R36, R36, R41, RZ, 0x3c, !PT ;  /* 0x0000002924247212 */ /* 0x008fe400078e3cff */
[----:B------:R-:W-:Y:S02]  /*6cc0*/  LOP3.LUT R39, R39, 0x7ffff000, RZ, 0xc0, !PT ;  /* 0x7ffff00027277812 */ /* 0x000fe400078ec0ff */
[----:B------:R-:W-:-:S02]  /*6cd0*/  LEA R44, P4, R37, R106, 0x1 ;  /* 0x0000006a252c7211 */ /* 0x000fc400078808ff */
[----:B----4-:R-:W-:Y:S02]  /*6ce0*/  IADD3 R36, R36, R39, R40 ;  /* 0x0000002724247210 */ /* 0x010fe40007ffe028 */
[----:B------:R-:W-:Y:S01]  /*6cf0*/  LEA.HI.X R45, R37, R107, R38, 0x1, P4 ;  /* 0x0000006b252d7211 */ /* 0x000fe200020f0c26 */
[C---:B------:R-:W-:Y:S01]  /*6d00*/  IMAD R37, R17.reuse, 0x4000, R5 ;  /* 0x0000400011257824 */ /* 0x040fe200078e0205 */
[----:B------:R-:W-:Y:S01]  /*6d10*/  @!P0 IADD3 R47, P4, P5, R90, R114, R47 ;  /* 0x000000725a2f8210 */ /* 0x000fe20007d9e02f */
[----:B------:R-:W-:-:S03]  /*6d20*/  IMAD R39, R17, 0x4000, R36 ;  /* 0x0000400011277824 */ /* 0x000fc600078e0224 */
[----:B------:R-:W-:Y:S01]  /*6d30*/  LEA R37, R37, R16, 0x1 ;  /* 0x0000001025257211 */ /* 0x000fe200078e08ff */
[----:B------:R-:W-:Y:S01]  /*6d40*/  IMAD R40, R39, 0x2, R16 ;  /* 0x0000000227287824 */ /* 0x000fe200078e0210 */
[----:B------:R-:W-:Y:S02]  /*6d50*/  @!P0 IADD3.X R48, R0, R49, R48, P4, P5 ;  /* 0x0000003100308210 */ /* 0x000fe400027ea430 */
[----:B------:R-:W-:Y:S02]  /*6d60*/  ISETP.GE.AND P5, PT, R22, R111, PT ;  /* 0x0000006f1600720c */ /* 0x000fe40003fa6270 */
[----:B------:R-:W2:Y:S01]  /*6d70*/  LDS.128 R36, [R37+0x20400] ;  /* 0x0204000025247984 */ /* 0x000ea20000000c00 */
[----:B------:R-:W-:-:S03]  /*6d80*/  @!P0 LEA R46, P4, R47, R106, 0x1 ;  /* 0x0000006a2f2e8211 */ /* 0x000fc600078808ff */
[----:B------:R-:W3:Y:S01]  /*6d90*/  LDS.128 R40, [R40+0x20400] ;  /* 0x0204000028287984 */ /* 0x000ee20000000c00 */
[----:B------:R-:W-:-:S06]  /*6da0*/  @!P0 LEA.HI.X R47, R47, R107, R48, 0x1, P4 ;  /* 0x0000006b2f2f8211 */ /* 0x000fcc00020f0c30 */
[----:B------:R-:W-:Y:S05]  /*6db0*/  @P5 BRA `(.L_x_1416) ;  /* 0x0000000400605947 */ /* 0x000fea0003800000 */
[--C-:B-1----:R-:W-:Y:S01]  /*6dc0*/  SHF.R.U64 R72, R64, 0x10, R65.reuse ;  /* 0x0000001040487819 */ /* 0x102fe20000001241 */
[----:B---3--:R-:W-:Y:S01]  /*6dd0*/  IMAD.MOV.U32 R48, RZ, RZ, R40 ;  /* 0x000000ffff307224 */ /* 0x008fe200078e0028 */
[----:B------:R-:W-:Y:S01]  /*6de0*/  SHF.R.U32.HI R64, RZ, 0x10, R65 ;  /* 0x00000010ff407819 */ /* 0x000fe20000011641 */
[----:B--2---:R-:W-:Y:S01]  /*6df0*/  IMAD.MOV.U32 R40, RZ, RZ, R38 ;  /* 0x000000ffff287224 */ /* 0x004fe200078e0026 */
[--C-:B------:R-:W-:Y:S01]  /*6e00*/  SHF.R.U64 R74, R56, 0x10, R57.reuse ;  /* 0x00000010384a7819 */ /* 0x100fe20000001239 */
[----:B------:R-:W-:Y:S01]  /*6e10*/  HADD2.F32 R38, -RZ, R37.H0_H0 ;  /* 0x20000025ff267230 */ /* 0x000fe20000004100 */
[----:B------:R-:W-:Y:S01]  /*6e20*/  SHF.R.U32.HI R56, RZ, 0x10, R57 ;  /* 0x00000010ff387819 */ /* 0x000fe20000011639 */
[----:B------:R-:W-:Y:S01]  /*6e30*/  HADD2.F32 R57, -RZ, R132.H1_H1 ;  /* 0x30000084ff397230 */ /* 0x000fe20000004100 */
[----:B------:R-:W-:Y:S01]  /*6e40*/  MOV R50, R42 ;  /* 0x0000002a00327202 */ /* 0x000fe20000000f00 */
[--C-:B------:R-:W-:Y:S01]  /*6e50*/  HADD2.F32 R42, -RZ, R41.reuse.H0_H0 ;  /* 0x20000029ff2a7230 */ /* 0x100fe20000004100 */
[--C-:B------:R-:W-:Y:S01]  /*6e60*/  SHF.R.U64 R73, R58, 0x10, R59.reuse ;  /* 0x000000103a497819 */ /* 0x100fe2000000123b */
[----:B------:R-:W-:Y:S01]  /*6e70*/  HADD2.F32 R41, -RZ, R41.H1_H1 ;  /* 0x30000029ff297230 */ /* 0x000fe20000004100 */
[----:B------:R-:W-:Y:S01]  /*6e80*/  SHF.R.U32.HI R68, RZ, 0x10, R59 ;  /* 0x00000010ff447819 */ /* 0x000fe2000001163b */
[----:B------:R-:W-:-:S02]  /*6e90*/  HADD2.F32 R58, -RZ, R64.H0_H0 ;  /* 0x20000040ff3a7230 */ /* 0x000fc40000004100 */
[-C--:B------:R-:W-:Y:S01]  /*6ea0*/  FMUL.FTZ R59, R42, R57.reuse ;  /* 0x000000392a3b7220 */ /* 0x080fe20000410000 */
[----:B------:R-:W-:Y:S02]  /*6eb0*/  HADD2.F32 R51, -RZ, R130.H1_H1 ;  /* 0x30000082ff337230 */ /* 0x000fe40000004100 */
[----:B------:R-:W-:Y:S01]  /*6ec0*/  FMUL.FTZ R57, R38, R57 ;  /* 0x0000003926397220 */ /* 0x000fe20000410000 */
[----:B------:R-:W-:Y:S02]  /*6ed0*/  HADD2.F32 R37, -RZ, R37.H1_H1 ;  /* 0x30000025ff257230 */ /* 0x000fe40000004100 */
[-C--:B------:R-:W-:Y:S01]  /*6ee0*/  FMUL.FTZ R64, R41, R58.reuse ;  /* 0x0000003a29407220 */ /* 0x080fe20000410000 */
[----:B------:R-:W-:Y:S01]  /*6ef0*/  HADD2.F32 R56, -RZ, R56.H0_H0 ;  /* 0x20000038ff387230 */ /* 0x000fe20000004100 */
[----:B------:R-:W-:Y:S01]  /*6f00*/  SHF.R.U64 R65, R66, 0x10, R67 ;  /* 0x0000001042417819 */ /* 0x000fe20000001243 */
[-C--:B------:R-:W-:Y:S01]  /*6f10*/  FFMA.FTZ R59, R38, R51.reuse, -R59 ;  /* 0x00000033263b7223 */ /* 0x080fe2000001083b */
[----:B------:R-:W-:Y:S01]  /*6f20*/  SHF.R.U32.HI R66, RZ, 0x10, R67 ;  /* 0x00000010ff427819 */ /* 0x000fe20000011643 */
[C---:B------:R-:W-:Y:S01]  /*6f30*/  FMUL.FTZ R58, R37.reuse, R58 ;  /* 0x0000003a253a7220 */ /* 0x040fe20000410000 */
[----:B------:R-:W-:Y:S01]  /*6f40*/  FFMA.FTZ R57, R42, R51, R57 ;  /* 0x000000332a397223 */ /* 0x000fe20000010039 */
[----:B------:R-:W-:Y:S01]  /*6f50*/  FFMA.FTZ R64, R37, R56, -R64 ;  /* 0x0000003825407223 */ /* 0x000fe20000010840 */
[----:B------:R-:W-:-:S02]  /*6f60*/  HADD2.F32 R51, -RZ, R131.H1_H1 ;  /* 0x30000083ff337230 */ /* 0x000fc40000004100 */
[----:B------:R-:W-:Y:S01]  /*6f70*/  FFMA.FTZ R58, R41, R56, R58 ;  /* 0x00000038293a7223 */ /* 0x000fe2000001003a */
[----:B------:R-:W-:Y:S02]  /*6f80*/  HADD2.F32 R38, -RZ, R43.H0_H0 ;  /* 0x2000002bff267230 */ /* 0x000fe40000004100 */
[----:B------:R-:W-:Y:S02]  /*6f90*/  HADD2.F32 R37, -RZ, R39.H0_H0 ;  /* 0x20000027ff257230 */ /* 0x000fe40000004100 */
[----:B------:R-:W-:Y:S01]  /*6fa0*/  HADD2.F32 R43, -RZ, R43.H1_H1 ;  /* 0x3000002bff2b7230 */ /* 0x000fe20000004100 */
[----:B------:R-:W-:Y:S01]  /*6fb0*/  F2FP.F16.F32.PACK_AB R57, R58, R57 ;  /* 0x000000393a39723e */ /* 0x000fe200000000ff */
[----:B------:R-:W-:Y:S02]  /*6fc0*/  HADD2.F32 R56, -RZ, R66.H0_H0 ;  /* 0x20000042ff387230 */ /* 0x000fe40000004100 */
[----:B------:R-:W-:Y:S01]  /*6fd0*/  FMUL.FTZ R66, R38, R51 ;  /* 0x0000003326427220 */ /* 0x000fe20000410000 */
[----:B------:R-:W-:-:S02]  /*6fe0*/  HADD2.F32 R39, -RZ, R39.H1_H1 ;  /* 0x30000027ff277230 */ /* 0x000fc40000004100 */
[----:B------:R-:W-:Y:S01]  /*6ff0*/  FMUL.FTZ R51, R37, R51 ;  /* 0x0000003325337220 */ /* 0x000fe20000410000 */
[----:B------:R-:W-:Y:S02]  /*7000*/  HADD2.F32 R41, -RZ, R128.H1_H1 ;  /* 0x30000080ff297230 */ /* 0x000fe40000004100 */
[----:B------:R-:W-:Y:S02]  /*7010*/  HADD2.F32 R42, -RZ, R68.H0_H0 ;  /* 0x20000044ff2a7230 */ /* 0x000fe40000004100 */
[-C--:B------:R-:W-:Y:S01]  /*7020*/  FMUL.FTZ R68, R43, R56.reuse ;  /* 0x000000382b447220 */ /* 0x080fe20000410000 */
[----:B------:R-:W-:Y:S01]  /*7030*/  FMUL.FTZ R70, R39, R56 ;  /* 0x0000003827467220 */ /* 0x000fe20000410000 */
[-C--:B------:R-:W-:Y:S01]  /*7040*/  FFMA.FTZ R56, R38, R41.reuse, R51 ;  /* 0x0000002926387223 */ /* 0x080fe20000010033 */
[----:B------:R-:W-:Y:S01]  /*7050*/  FFMA.FTZ R66, R37, R41, -R66 ;  /* 0x0000002925427223 */ /* 0x000fe20000010842 */
[----:B------:R-:W-:Y:S02]  /*7060*/  HADD2.F32 R38, -RZ, R48.H0_H0 ;  /* 0x20000030ff267230 */ /* 0x000fe40000004100 */
[----:B------:R-:W-:Y:S01]  /*7070*/  FFMA.FTZ R69, R39, R42, -R68 ;  /* 0x0000002a27457223 */ /* 0x000fe20000010844 */
[----:B------:R-:W-:-:S02]  /*7080*/  HADD2.F32 R132, -RZ, R132.H0_H0 ;  /* 0x20000084ff847230 */ /* 0x000fc40000004100 */
[----:B------:R-:W-:Y:S01]  /*7090*/  FFMA.FTZ R71, R43, R42, R70 ;  /* 0x0000002a2b477223 */ /* 0x000fe20000010046 */
[----:B------:R-:W-:Y:S02]  /*70a0*/  HADD2.F32 R41, -RZ, R72.H0_H0 ;  /* 0x20000048ff297230 */ /* 0x000fe40000004100 */
[----:B------:R-:W-:Y:S02]  /*70b0*/  HADD2.F32 R37, -RZ, R36.H0_H0 ;  /* 0x20000024ff257230 */ /* 0x000fe40000004100 */
[----:B------:R-:W-:Y:S01]  /*70c0*/  FMUL.FTZ R42, R38, R132 ;  /* 0x00000084262a7220 */ /* 0x000fe20000410000 */
[----:B------:R-:W-:Y:S01]  /*70d0*/  HADD2.F32 R48, -RZ, R48.H1_H1 ;  /* 0x30000030ff307230 */ /* 0x000fe20000004100 */
[----:B------:R-:W-:Y:S01]  /*70e0*/  F2FP.F16.F32.PACK_AB R71, R71, R56 ;  /* 0x000000384747723e */ /* 0x000fe200000000ff */
[----:B------:R-:W-:Y:S02]  /*70f0*/  HADD2.F32 R36, -RZ, R36.H1_H1 ;  /* 0x30000024ff247230 */ /* 0x000fe40000004100 */
[----:B------:R-:W-:Y:S01]  /*7100*/  FMUL.FTZ R43, R37, R132 ;  /* 0x00000084252b7220 */ /* 0x000fe20000410000 */
[----:B------:R-:W-:-:S02]  /*7110*/  HADD2.F32 R130, -RZ, R130.H0_H0 ;  /* 0x20000082ff827230 */ /* 0x000fc40000004100 */
[-C--:B------:R-:W-:Y:S01]  /*7120*/  FMUL.FTZ R51, R48, R41.reuse ;  /* 0x0000002930337220 */ /* 0x080fe20000410000 */
[----:B------:R-:W-:Y:S02]  /*7130*/  HADD2.F32 R39, -RZ, R74.H0_H0 ;  /* 0x2000004aff277230 */ /* 0x000fe40000004100 */
[----:B------:R-:W-:Y:S01]  /*7140*/  FMUL.FTZ R41, R36, R41 ;  /* 0x0000002924297220 */ /* 0x000fe20000410000 */
[----:B------:R-:W-:Y:S02]  /*7150*/  HADD2.F32 R131, -RZ, R131.H0_H0 ;  /* 0x20000083ff837230 */ /* 0x000fe40000004100 */
[----:B------:R-:W-:Y:S01]  /*7160*/  FFMA.FTZ R42, R37, R130, -R42 ;  /* 0x00000082252a7223 */ /* 0x000fe2000001082a */
[----:B------:R-:W-:Y:S02]  /*7170*/  HADD2.F32 R37, -RZ, R50.H0_H0 ;  /* 0x20000032ff257230 */ /* 0x000fe40000004100 */
[-C--:B------:R-:W-:Y:S01]  /*7180*/  FFMA.FTZ R48, R48, R39.reuse, R41 ;  /* 0x0000002730307223 */ /* 0x080fe20000010029 */
[----:B------:R-:W-:Y:S01]  /*7190*/  FFMA.FTZ R51, R36, R39, -R51 ;  /* 0x0000002724337223 */ /* 0x000fe20000010833 */
[----:B------:R-:W-:-:S02]  /*71a0*/  HADD2.F32 R41, -RZ, R65.H0_H0 ;  /* 0x20000041ff297230 */ /* 0x000fc40000004100 */
[----:B------:R-:W-:Y:S01]  /*71b0*/  FFMA.FTZ R43, R38, R130, R43 ;  /* 0x00000082262b7223 */ /* 0x000fe2000001002b */
[----:B------:R-:W-:Y:S02]  /*71c0*/  HADD2.F32 R50, -RZ, R50.H1_H1 ;  /* 0x30000032ff327230 */ /* 0x000fe40000004100 */
[----:B------:R-:W-:Y:S01]  /*71d0*/  FMUL.FTZ R65, R37, R131 ;  /* 0x0000008325417220 */ /* 0x000fe20000410000 */
[--C-:B------:R-:W-:Y:S02]  /*71e0*/  HADD2.F32 R36, -RZ, R40.reuse.H0_H0 ;  /* 0x20000028ff247230 */ /* 0x100fe40000004100 */
[----:B------:R-:W-:Y:S02]  /*71f0*/  HADD2.F32 R40, -RZ, R40.H1_H1 ;  /* 0x30000028ff287230 */ /* 0x000fe40000004100 */
[----:B------:R-:W-:Y:S01]  /*7200*/  FMUL.FTZ R67, R50, R41 ;  /* 0x0000002932437220 */ /* 0x000fe20000410000 */
[----:B------:R-:W-:Y:S02]  /*7210*/  HADD2.F32 R128, -RZ, R128.H0_H0 ;  /* 0x20000080ff807230 */ /* 0x000fe40000004100 */
[----:B------:R-:W-:Y:S01]  /*7220*/  FMUL.FTZ R38, R36, R131 ;  /* 0x0000008324267220 */ /* 0x000fe20000410000 */
[----:B------:R-:W-:-:S02]  /*7230*/  HADD2.F32 R39, -RZ, R73.H0_H0 ;  /* 0x20000049ff277230 */ /* 0x000fc40000004100 */
        /* <DEDUP_REMOVED lines=8> */
[----:B------:R-:W-:Y:S02]  /*72c0*/  F2FP.F16.F32.PACK_AB R37, R64, R59 ;  /* 0x0000003b4025723e */ /* 0x000fe400000000ff */
[----:B------:R-:W-:Y:S01]  /*72d0*/  F2FP.F16.F32.PACK_AB R42, R40, R65 ;  /* 0x00000041282a723e */ /* 0x000fe200000000ff */
[----:B------:R-:W-:Y:S01]  /*72e0*/  IMAD.MOV.U32 R40, RZ, RZ, R56 ;  /* 0x000000ffff287224 */ /* 0x000fe200078e0038 */
[----:B------:R-:W-:Y:S01]  /*72f0*/  F2FP.F16.F32.PACK_AB R70, R41, R38 ;  /* 0x000000262946723e */ /* 0x000fe200000000ff */
[----:B------:R-:W-:Y:S01]  /*7300*/  IMAD.MOV.U32 R41, RZ, RZ, R57 ;  /* 0x000000ffff297224 */ /* 0x000fe200078e0039 */
[----:B------:R-:W-:Y:S01]  /*7310*/  F2FP.F16.F32.PACK_AB R39, R69, R66 ;  /* 0x000000424527723e */ /* 0x000fe200000000ff */
[----:B------:R-:W-:Y:S01]  /*7320*/  IMAD.MOV.U32 R38, RZ, RZ, R42 ;  /* 0x000000ffff267224 */ /* 0x000fe200078e002a */
[----:B------:R-:W-:-:S07]  /*7330*/  MOV R42, R70 ;  /* 0x00000046002a7202 */ /* 0x000fce0000000f00 */
.L_x_1416:
[----:B------:R-:W-:Y:S05]  /*7340*/  BSYNC B2 ;  /* 0x0000000000027941 */ /* 0x000fea0003800000 */
.L_x_1415:
[----:B------:R-:W-:Y:S02]  /*7350*/  ULDC.64 UR4, c[0x0][0x208] ;  /* 0x0000820000047ab9 */ /* 0x000fe40000000a00 */
[----:B--2---:R2:W-:Y:S04]  /*7360*/  STG.E.128 desc[UR4][R44.64], R36 ;  /* 0x000000242c007986 */ /* 0x0045e8000c101d04 */
[----:B---3--:R2:W-:Y:S02]  /*7370*/  @!P0 STG.E.128 desc[UR4][R46.64], R40 ;  /* 0x000000282e008986 */ /* 0x0085e4000c101d04 */
.L_x_1414:
[----:B------:R-:W-:Y:S05]  /*7380*/  BSYNC B1 ;  /* 0x0000000000017941 */ /* 0x000fea0003800000 */
.L_x_1413:
[----:B------:R-:W-:-:S13]  /*7390*/  ISETP.NE.AND P0, PT, R94, RZ, PT ;  /* 0x000000ff5e00720c */ /* 0x000fda0003f05270 */
[----:B------:R-:W-:Y:S05]  /*73a0*/  @!P0 BRA `(.L_x_1383) ;  /* 0x0000000800b88947 */ /* 0x000fea0003800000 */
[----:B--2---:R-:W2:Y:S04]  /*73b0*/  LDL R39, [R1+0x38] ;  /* 0x0000380001277983 */ /* 0x004ea80000100800 */
[----:B------:R-:W3:Y:S04]  /*73c0*/  LDL R38, [R1+0x40] ;  /* 0x0000400001267983 */ /* 0x000ee80000100800 */
[----:B------:R-:W4:Y:S01]  /*73d0*/  LDL R37, [R1+0x44] ;  /* 0x0000440001257983 */ /* 0x000f220000100800 */
[----:B------:R-:W-:Y:S01]  /*73e0*/  SEL R125, R30, R125, !P2 ;  /* 0x0000007d1e7d7207 */ /* 0x000fe20005000000 */
[----:B------:R-:W-:Y:S01]  /*73f0*/  BSSY B1, `(.L_x_1417) ;  /* 0x000006e000017945 */ /* 0x000fe20003800000 */
[----:B------:R-:W-:-:S02]  /*7400*/  IADD3 R45, P0, P4, R90, R114, R93 ;  /* 0x000000725a2d7210 */ /* 0x000fc40007c1e05d */
[----:B------:R-:W-:Y:S02]  /*7410*/  SHF.R.S32.HI R36, RZ, 0x1f, R125 ;  /* 0x0000001fff247819 */ /* 0x000fe4000001147d */
[----:B------:R-:W-:Y:S02]  /*7420*/  IADD3.X R46, R0, R49, R98, P0, P4 ;  /* 0x00000031002e7210 */ /* 0x000fe400007e8462 */
[----:B------:R-:W-:Y:S02]  /*7430*/  LEA.HI R125, R36, R125, RZ, 0x4 ;  /* 0x0000007d247d7211 */ /* 0x000fe400078f20ff */
[----:B------:R-:W-:Y:S02]  /*7440*/  ISETP.GE.AND P4, PT, R228, R111, PT ;  /* 0x0000006fe400720c */ /* 0x000fe40003f86270 */
[----:B------:R-:W-:Y:S02]  /*7450*/  LEA.HI.SX32 R125, R125, R92, 0x1c ;  /* 0x0000005c7d7d7211 */ /* 0x000fe400078fe2ff */
[----:B------:R-:W-:-:S02]  /*7460*/  LEA R44, P0, R45, R106, 0x1 ;  /* 0x0000006a2d2c7211 */ /* 0x000fc400078008ff */
[----:B------:R-:W-:Y:S01]  /*7470*/  SHF.R.S32.HI R36, RZ, 0x1f, R125 ;  /* 0x0000001fff247819 */ /* 0x000fe2000001147d */
[----:B------:R-:W-:Y:S01]  /*7480*/  IMAD.SHL.U32 R47, R125, 0x8, RZ ;  /* 0x000000087d2f7824 */ /* 0x000fe200078e00ff */
[----:B------:R-:W-:Y:S02]  /*7490*/  LEA.HI.X R45, R45, R107, R46, 0x1, P0 ;  /* 0x0000006b2d2d7211 */ /* 0x000fe400000f0c2e */
[----:B------:R-:W-:-:S05]  /*74a0*/  LEA.HI R125, R36, R125, RZ, 0x3 ;  /* 0x0000007d247d7211 */ /* 0x000fca00078f18ff */
[----:B------:R-:W-:-:S05]  /*74b0*/  IMAD.SHL.U32 R125, R125, 0x200, RZ ;  /* 0x000002007d7d7824 */ /* 0x000fca00078e00ff */
[----:B------:R-:W-:Y:S02]  /*74c0*/  LOP3.LUT R125, R125, 0x7ffff000, RZ, 0xc0, !PT ;  /* 0x7ffff0007d7d7812 */ /* 0x000fe400078ec0ff */
[----:B--2---:R-:W-:-:S04]  /*74d0*/  LOP3.LUT R36, R39, 0x38, R47, 0xf8, !PT ;  /* 0x0000003827247812 */ /* 0x004fc800078ef82f */
[----:B---3--:R-:W-:-:S04]  /*74e0*/  LOP3.LUT R36, R36, R38, RZ, 0x3c, !PT ;  /* 0x0000002624247212 */ /* 0x008fc800078e3cff */
[----:B----4-:R-:W-:Y:S02]  /*74f0*/  IADD3 R36, R36, R125, R37 ;  /* 0x0000007d24247210 */ /* 0x010fe40007ffe025 */
[----:B------:R-:W-:-:S03]  /*7500*/  LEA R37, R17, R7, 0xe ;  /* 0x0000000711257211 */ /* 0x000fc600078e70ff */
[----:B------:R-:W-:Y:S02]  /*7510*/  IMAD R39, R17, 0x4000, R36 ;  /* 0x0000400011277824 */ /* 0x000fe400078e0224 */
[--C-:B------:R-:W-:Y:S02]  /*7520*/  IMAD R37, R37, 0x2, R16.reuse ;  /* 0x0000000225257824 */ /* 0x100fe400078e0210 */
[----:B------:R-:W-:-:S04]  /*7530*/  IMAD R40, R39, 0x2, R16 ;  /* 0x0000000227287824 */ /* 0x000fc800078e0210 */
[----:B------:R-:W2:Y:S04]  /*7540*/  LDS.128 R36, [R37+0x20400] ;  /* 0x0204000025247984 */ /* 0x000ea80000000c00 */
[----:B------:R-:W3:Y:S01]  /*7550*/  LDS.128 R40, [R40+0x20400] ;  /* 0x0204000028287984 */ /* 0x000ee20000000c00 */
[----:B------:R-:W-:Y:S05]  /*7560*/  @P4 BRA `(.L_x_1418) ;  /* 0x0000000400584947 */ /* 0x000fea0003800000 */
[----:B------:R-:W-:Y:S01]  /*7570*/  SHF.R.U64 R66, R52, 0x10, R53 ;  /* 0x0000001034427819 */ /* 0x000fe20000001235 */
[----:B---3--:R-:W-:Y:S01]  /*7580*/  IMAD.MOV.U32 R48, RZ, RZ, R42 ;  /* 0x000000ffff307224 */ /* 0x008fe200078e002a */
[----:B------:R-:W-:Y:S01]  /*7590*/  SHF.R.U32.HI R52, RZ, 0x10, R61 ;  /* 0x00000010ff347819 */ /* 0x000fe2000001163d */
[--C-:B------:R-:W-:Y:S01]  /*75a0*/  HADD2.F32 R42, -RZ, R41.reuse.H0_H0 ;  /* 0x20000029ff2a7230 */ /* 0x100fe20000004100 */
[----:B------:R-:W-:Y:S01]  /*75b0*/  MOV R46, R40 ;  /* 0x00000028002e7202 */ /* 0x000fe20000000f00 */
[----:B--2---:R-:W-:Y:S01]  /*75c0*/  IMAD.MOV.U32 R40, RZ, RZ, R38 ;  /* 0x000000ffff287224 */ /* 0x004fe200078e0026 */
[----:B------:R-:W-:Y:S01]  /*75d0*/  SHF.R.U32.HI R50, RZ, 0x10, R53 ;  /* 0x00000010ff327819 */ /* 0x000fe20000011635 */
[----:B------:R-:W-:Y:S01]  /*75e0*/  HADD2.F32 R41, -RZ, R41.H1_H1 ;  /* 0x30000029ff297230 */ /* 0x000fe20000004100 */
[--C-:B------:R-:W-:Y:S01]  /*75f0*/  SHF.R.U64 R65, R54, 0x10, R55.reuse ;  /* 0x0000001036417819 */ /* 0x100fe20000001237 */
[--C-:B------:R-:W-:Y:S01]  /*7600*/  HADD2.F32 R38, -RZ, R37.reuse.H0_H0 ;  /* 0x20000025ff267230 */ /* 0x100fe20000004100 */
[----:B------:R-:W-:Y:S01]  /*7610*/  SHF.R.U32.HI R58, RZ, 0x10, R55 ;  /* 0x00000010ff3a7819 */ /* 0x000fe20000011637 */
[----:B------:R-:W-:Y:S01]  /*7620*/  HADD2.F32 R52, -RZ, R52.H0_H0 ;  /* 0x20000034ff347230 */ /* 0x000fe20000004100 */
[--C-:B------:R-:W-:Y:S01]  /*7630*/  SHF.R.U64 R57, R62, 0x10, R63.reuse ;  /* 0x000000103e397819 */ /* 0x100fe2000000123f */
[----:B------:R-:W-:Y:S01]  /*7640*/  HADD2.F32 R37, -RZ, R37.H1_H1 ;  /* 0x30000025ff257230 */ /* 0x000fe20000004100 */
[----:B------:R-:W-:Y:S01]  /*7650*/  SHF.R.U32.HI R62, RZ, 0x10, R63 ;  /* 0x00000010ff3e7819 */ /* 0x000fe2000001163f */
        /* <DEDUP_REMOVED lines=16> */
[----:B------:R-:W-:Y:S01]  /*7760*/  FMUL.FTZ R51, R37, R50 ;  /* 0x0000003225337220 */ /* 0x000fe20000410000 */
[----:B------:R-:W-:Y:S01]  /*7770*/  HADD2.F32 R43, -RZ, R43.H1_H1 ;  /* 0x3000002bff2b7230 */ /* 0x000fe20000004100 */
[----:B------:R-:W-:Y:S01]  /*7780*/  F2FP.F16.F32.PACK_AB R53, R56, R53 ;  /* 0x000000353835723e */ /* 0x000fe200000000ff */
[----:B------:R-:W-:-:S02]  /*7790*/  HADD2.F32 R52, -RZ, R62.H0_H0 ;  /* 0x2000003eff347230 */ /* 0x000fc40000004100 */
[----:B------:R-:W-:Y:S02]  /*77a0*/  HADD2.F32 R42, -RZ, R58.H0_H0 ;  /* 0x2000003aff2a7230 */ /* 0x000fe40000004100 */
[C---:B------:R-:W-:Y:S01]  /*77b0*/  FMUL.FTZ R58, R38.reuse, R50 ;  /* 0x00000032263a7220 */ /* 0x040fe20000410000 */
[----:B------:R-:W-:Y:S02]  /*77c0*/  HADD2.F32 R39, -RZ, R39.H1_H1 ;  /* 0x30000027ff277230 */ /* 0x000fe40000004100 */
[-C--:B------:R-:W-:Y:S01]  /*77d0*/  FFMA.FTZ R50, R38, R41.reuse, R51 ;  /* 0x0000002926327223 */ /* 0x080fe20000010033 */
[-C--:B------:R-:W-:Y:S01]  /*77e0*/  FMUL.FTZ R60, R43, R52.reuse ;  /* 0x000000342b3c7220 */ /* 0x080fe20000410000 */
[----:B------:R-:W-:Y:S01]  /*77f0*/  FFMA.FTZ R58, R37, R41, -R58 ;  /* 0x00000029253a7223 */ /* 0x000fe2000001083a */
[----:B------:R-:W-:Y:S02]  /*7800*/  HADD2.F32 R38, -RZ, R46.H0_H0 ;  /* 0x2000002eff267230 */ /* 0x000fe40000004100 */
[----:B------:R-:W-:Y:S01]  /*7810*/  FMUL.FTZ R52, R39, R52 ;  /* 0x0000003427347220 */ /* 0x000fe20000410000 */
[----:B------:R-:W-:-:S02]  /*7820*/  HADD2.F32 R127, -RZ, R127.H0_H0 ;  /* 0x2000007fff7f7230 */ /* 0x000fc40000004100 */
[-C--:B------:R-:W-:Y:S01]  /*7830*/  FFMA.FTZ R59, R39, R42.reuse, -R60 ;  /* 0x0000002a273b7223 */ /* 0x080fe2000001083c */
[----:B------:R-:W-:Y:S02]  /*7840*/  HADD2.F32 R41, -RZ, R64.H0_H0 ;  /* 0x20000040ff297230 */ /* 0x000fe40000004100 */
[----:B------:R-:W-:Y:S01]  /*7850*/  FFMA.FTZ R61, R43, R42, R52 ;  /* 0x0000002a2b3d7223 */ /* 0x000fe20000010034 */
[----:B------:R-:W-:Y:S02]  /*7860*/  HADD2.F32 R37, -RZ, R36.H0_H0 ;  /* 0x20000024ff257230 */ /* 0x000fe40000004100 */
[-C--:B------:R-:W-:Y:S01]  /*7870*/  FMUL.FTZ R42, R38, R127.reuse ;  /* 0x0000007f262a7220 */ /* 0x080fe20000410000 */
[----:B------:R-:W-:Y:S02]  /*7880*/  HADD2.F32 R46, -RZ, R46.H1_H1 ;  /* 0x3000002eff2e7230 */ /* 0x000fe40000004100 */
[----:B------:R-:W-:Y:S02]  /*7890*/  HADD2.F32 R36, -RZ, R36.H1_H1 ;  /* 0x30000024ff247230 */ /* 0x000fe40000004100 */
[----:B------:R-:W-:Y:S01]  /*78a0*/  FMUL.FTZ R127, R37, R127 ;  /* 0x0000007f257f7220 */ /* 0x000fe20000410000 */
[----:B------:R-:W-:-:S02]  /*78b0*/  HADD2.F32 R124, -RZ, R124.H0_H0 ;  /* 0x2000007cff7c7230 */ /* 0x000fc40000004100 */
[-C--:B------:R-:W-:Y:S01]  /*78c0*/  FMUL.FTZ R43, R46, R41.reuse ;  /* 0x000000292e2b7220 */ /* 0x080fe20000410000 */
[----:B------:R-:W-:Y:S02]  /*78d0*/  HADD2.F32 R39, -RZ, R66.H0_H0 ;  /* 0x20000042ff277230 */ /* 0x000fe40000004100 */
[C---:B------:R-:W-:Y:S01]  /*78e0*/  FMUL.FTZ R41, R36.reuse, R41 ;  /* 0x0000002924297220 */ /* 0x040fe20000410000 */
[----:B------:R-:W-:Y:S02]  /*78f0*/  HADD2.F32 R126, -RZ, R126.H0_H0 ;  /* 0x2000007eff7e7230 */ /* 0x000fe40000004100 */
[----:B------:R-:W-:Y:S01]  /*7900*/  FFMA.FTZ R42, R37, R124, -R42 ;  /* 0x0000007c252a7223 */ /* 0x000fe2000001082a */
[----:B------:R-:W-:Y:S02]  /*7910*/  HADD2.F32 R37, -RZ, R48.H0_H0 ;  /* 0x20000030ff257230 */ /* 0x000fe40000004100 */
[-C--:B------:R-:W-:Y:S01]  /*7920*/  FFMA.FTZ R43, R36, R39.reuse, -R43 ;  /* 0x00000027242b7223 */ /* 0x080fe2000001082b */
[----:B------:R-:W-:Y:S01]  /*7930*/  FFMA.FTZ R46, R46, R39, R41 ;  /* 0x000000272e2e7223 */ /* 0x000fe20000010029 */
        /* <DEDUP_REMOVED lines=22> */
[----:B------:R-:W-:-:S02]  /*7aa0*/  F2FP.F16.F32.PACK_AB R42, R41, R126 ;  /* 0x0000007e292a723e */ /* 0x000fc400000000ff */
[----:B------:R-:W-:Y:S02]  /*7ab0*/  F2FP.F16.F32.PACK_AB R39, R59, R58 ;  /* 0x0000003a3b27723e */ /* 0x000fe400000000ff */
[----:B------:R-:W-:-:S07]  /*7ac0*/  MOV R41, R53 ;  /* 0x0000003500297202 */ /* 0x000fce0000000f00 */
.L_x_1418:
[----:B------:R-:W-:Y:S05]  /*7ad0*/  BSYNC B1 ;  /* 0x0000000000017941 */ /* 0x000fea0003800000 */
.L_x_1417:
        /* <DEDUP_REMOVED lines=12> */
.L_x_1358:
[----:B------:R-:W2:Y:S02]  /*7ba0*/  LDL R36, [R1+0x34] ;  /* 0x0000340001247983 */ /* 0x000ea40000100800 */
[----:B--2---:R-:W-:-:S13]  /*7bb0*/  R2UR UR4, R36 ;  /* 0x00000000240472ca */ /* 0x004fda00000e0000 */
[----:B------:R-:W-:-:S06]  /*7bc0*/  UISETP.NE.AND UP0, UPT, UR4, 0x3, UPT ;  /* 0x000000030400788c */ /* 0x000fcc000bf05270 */
[----:B------:R-:W-:-:S13]  /*7bd0*/  PLOP3.LUT P1, PT, PT, PT, UP0, 0x80, 0x0 ;  /* 0x000000000000781c */ /* 0x000fda0003f2f008 */
[----:B------:R-:W-:Y:S05]  /*7be0*/  @!P1 BRA `(.L_x_1419) ;  /* 0x0000000000049947 */ /* 0x000fea0003800000 */
[----:B------:R-:W-:Y:S01]  /*7bf0*/  BPT.TRAP 0x1 ;  /* 0x000000040000795c */ /* 0x000fe20000300000 */
.L_x_1419:
[----:B------:R-:W2:Y:S01]  /*7c00*/  LDL R36, [R1] ;  /* 0x0000000001247983 */ /* 0x000ea20000100800 */
[----:B------:R-:W-:Y:S01]  /*7c10*/  IMAD R100, R17, 0x8, R16 ;  /* 0x0000000811647824 */ /* 0x000fe200078e0210 */
[----:B------:R-:W-:Y:S01]  /*7c20*/  BSSY B1, `(.L_x_1420) ;  /* 0x0000007000017945 */ /* 0x000fe20003800000 */
[----:B------:R-:W-:-:S05]  /*7c30*/  IMAD R105, R26, -0x40, R2 ;  /* 0xffffffc01a697824 */ /* 0x000fca00078e0202 */
[----:B------:R-:W-:-:S04]  /*7c40*/  VIMNMX R105, R105, 0x40, PT ;  /* 0x0000004069697848 */ /* 0x000fc80003fe0100 */
[----:B------:R-:W-:Y:S02]  /*7c50*/  ISETP.GE.AND P4, PT, R18, R105, PT ;  /* 0x000000691200720c */ /* 0x000fe40003f86270 */
[----:B--2---:R-:W-:-:S04]  /*7c60*/  SHF.L.U32 R110, R36, 0x1f, RZ ;  /* 0x0000001f246e7819 */ /* 0x004fc800000006ff */
[----:B------:R-:W0:Y:S02]  /*7c70*/  SYNCS.PHASECHK.TRANS64.TRYWAIT P0, [R100+URZ+0x30890], R110 ;  /* 0x0308906e640075a7 */ /* 0x000e24000800017f */
[----:B0-----:R-:W-:Y:S05]  /*7c80*/  @!P0 BRA `(.L_x_1421) ;  /* 0x000001f800d48947 */ /* 0x001fea0003800000 */
.L_x_1780:
[----:B------:R-:W-:Y:S05]  /*7c90*/  BSYNC B1 ;  /* 0x0000000000017941 */ /* 0x000fea0003800000 */
.L_x_1420:
        /* <DEDUP_REMOVED lines=15> */
.L_x_1423:
[----:B------:R-:W-:Y:S05]  /*7d90*/  BSYNC B1 ;  /* 0x0000000000017941 */ /* 0x000fea0003800000 */
.L_x_1422:
[----:B------:R-:W-:-:S13]  /*7da0*/  ISETP.GE.AND P0, PT, R235, R105, PT ;  /* 0x00000069eb00720c */ /* 0x000fda0003f06270 */
        /* <DEDUP_REMOVED lines=14> */
.L_x_1383:
[----:B------:R-:W-:Y:S05]  /*7e90*/  BSYNC B0 ;  /* 0x0000000000007941 */ /* 0x000fea0003800000 */
.L_x_1357:
        /* <DEDUP_REMOVED lines=17> */
.L_x_1425:
[----:B------:R-:W-:Y:S05]  /*7fb0*/  BSYNC B0 ;  /* 0x0000000000007941 */ /* 0x000fea0003800000 */
.L_x_1424:
[----:B------:R-:W2:Y:S01]  /*7fc0*/  SYNCS.PHASECHK.TRANS64.TRYWAIT P1, [R100+URZ+0x308b0], R110 ;  /* 0x0308b06e640075a7 */ /* 0x000ea2000802017f */
[----:B------:R-:W-:Y:S01]  /*7fd0*/  ULDC.64 UR4, c[0x0][0x308] ;  /* 0x0000c20000047ab9 */ /* 0x000fe20000000a00 */
[----:B------:R-:W-:Y:S01]  /*7fe0*/  ULDC.64 UR60, c[0x0][0x318] ;  /* 0x0000c600003c7ab9 */ /* 0x000fe20000000a00 */
[----:B-1----:R-:W-:Y:S01]  /*7ff0*/  IMAD.U32 R36, RZ, RZ, UR5 ;  /* 0x00000005ff247e24 */ /* 0x002fe2000f8e00ff */
[----:B------:R-:W-:Y:S01]  /*8000*/  MOV R37, UR4 ;  /* 0x0000000400257c02 */ /* 0x000fe20008000f00 */
[----:B------:R-:W-:Y:S01]  /*8010*/  BSSY B0, `(.L_x_1426) ;  /* 0x0000006000007945 */ /* 0x000fe20003800000 */
[----:B------:R-:W-:Y:S01]  /*8020*/  ISETP.GE.AND P4, PT, R18, R105, PT ;  /* 0x000000691200720c */ /* 0x000fe20003f86270 */
[----:B------:R-:W-:Y:S01]  /*8030*/  IMAD.WIDE R48, R26, 0x40, R78 ;  /* 0x000000401a307825 */ /* 0x000fe200078e024e */
[----:B------:R1:W-:Y:S04]  /*8040*/  STL [R1+0x20], R36 ;  /* 0x0000202401007387 */ /* 0x0003e80000100800 */
[----:B------:R1:W-:Y:S02]  /*8050*/  STL [R1+0x24], R37 ;  /* 0x0000242501007387 */ /* 0x0003e40000100800 */
[----:B-12---:R-:W-:Y:S05]  /*8060*/  @!P1 BRA `(.L_x_1427) ;  /* 0x000001f400f09947 */ /* 0x006fea0003800000 */
.L_x_1781:
[----:B------:R-:W-:Y:S05]  /*8070*/  BSYNC B0 ;  /* 0x0000000000007941 */ /* 0x000fea0003800000 */
.L_x_1426:
[----:B------:R-:W-:Y:S04]  /*8080*/  BSSY B0, `(.L_x_1428) ;  /* 0x000001e000007945 */ /* 0x000fe80003800000 */
[----:B------:R-:W-:Y:S05]  /*8090*/  @P4 BRA `(.L_x_1429) ;  /* 0x0000000000704947 */ /* 0x000fea0003800000 */
[----:B------:R-:W2:Y:S01]  /*80a0*/  LDL R37, [R1+0x24] ;  /* 0x0000240001257983 */ /* 0x000ea20000100800 */
[----:B------:R-:W-:-:S03]  /*80b0*/  ULDC UR6, c[0x0][0x2e4] ;  /* 0x0000b90000067ab9 */ /* 0x000fc60000000800 */
[----:B------:R-:W3:Y:S04]  /*80c0*/  LDL R36, [R1+0x20] ;  /* 0x0000200001247983 */ /* 0x000ee80000100800 */
[----:B------:R-:W4:Y:S04]  /*80d0*/  LDL R44, [R1+0x2c] ;  /* 0x00002c00012c7983 */ /* 0x000f280000100800 */
[----:B------:R-:W5:Y:S01]  /*80e0*/  LDL R42, [R1+0x30] ;  /* 0x00003000012a7983 */ /* 0x000f620000100800 */
[----:B------:R-:W-:Y:S01]  /*80f0*/  ISETP.GE.AND P5, PT, R22, UR6, PT ;  /* 0x0000000616007c0c */ /* 0x000fe2000bfa6270 */
[----:B------:R-:W-:Y:S01]  /*8100*/  IMAD R43, R49, UR60, RZ ;  /* 0x0000003c312b7c24 */ /* 0x000fe2000f8e02ff */
[----:B------:R-:W-:Y:S01]  /*8110*/  ISETP.GE.AND P4, PT, R228, UR6, PT ;  /* 0x00000006e4007c0c */ /* 0x000fe2000bf86270 */
[----:B------:R-:W-:-:S02]  /*8120*/  IMAD.MOV.U32 R40, RZ, RZ, R88 ;  /* 0x000000ffff287224 */ /* 0x000fc400078e0058 */
[----:B------:R-:W-:Y:S02]  /*8130*/  IMAD.MOV.U32 R41, RZ, RZ, R99 ;  /* 0x000000ffff297224 */ /* 0x000fe400078e0063 */
[C---:B------:R-:W-:Y:S02]  /*8140*/  IMAD R43, R48.reuse, UR61, R43 ;  /* 0x0000003d302b7c24 */ /* 0x040fe4000f8e022b */
[----:B------:R-:W-:-:S05]  /*8150*/  IMAD.WIDE.U32 R40, R48, UR60, R40 ;  /* 0x0000003c30287c25 */ /* 0x000fca000f8e0028 */
[----:B------:R-:W-:Y:S02]  /*8160*/  IADD3 R41, R41, R43, RZ ;  /* 0x0000002b29297210 */ /* 0x000fe40007ffe0ff */
[----:B--2---:R-:W-:Y:S02]  /*8170*/  R2UR UR4, R37 ;  /* 0x00000000250472ca */ /* 0x004fe400000e0000 */
[----:B---3--:R-:W-:Y:S02]  /*8180*/  R2UR UR7, R36 ;  /* 0x00000000240772ca */ /* 0x008fe400000e0000 */
[----:B------:R-:W2:Y:S09]  /*8190*/  @!P5 LDS.128 R36, [R103+0x400] ;  /* 0x000400006724d984 */ /* 0x000eb20000000c00 */
[----:B------:R-:W-:Y:S01]  /*81a0*/  LEA R50, P1, R40, UR4, 0x1 ;  /* 0x0000000428327c11 */ /* 0x000fe2000f8208ff */
[----:B------:R-:W-:-:S03]  /*81b0*/  ULDC.64 UR4, c[0x0][0x208] ;  /* 0x0000820000047ab9 */ /* 0x000fc60000000a00 */
[----:B------:R-:W-:Y:S02]  /*81c0*/  LEA.HI.X R51, R40, UR7, R41, 0x1, P1 ;  /* 0x0000000728337c11 */ /* 0x000fe400088f0c29 */
[----:B----4-:R-:W-:-:S03]  /*81d0*/  ISETP.GE.AND P1, PT, R44, UR6, PT ;  /* 0x000000062c007c0c */ /* 0x010fc6000bf26270 */
[----:B--2---:R-:W-:Y:S01]  /*81e0*/  @!P5 STG.E.128 desc[UR4][R50.64], R36 ;  /* 0x000000243200d986 */ /* 0x004fe2000c101d04 */
[----:B-----5:R-:W-:-:S03]  /*81f0*/  ISETP.GE.AND P5, PT, R42, UR6, PT ;  /* 0x000000062a007c0c */ /* 0x020fc6000bfa6270 */
[----:B------:R-:W2:Y:S06]  /*8200*/  @!P4 LDS.128 R36, [R103+0x2400] ;  /* 0x002400006724c984 */ /* 0x000eac0000000c00 */
[----:B------:R-:W3:Y:S04]  /*8210*/  @!P1 LDS.128 R40, [R103+0x4400] ;  /* 0x0044000067289984 */ /* 0x000ee80000000c00 */
[----:B------:R-:W4:Y:S04]  /*8220*/  @!P5 LDS.128 R44, [R103+0x6400] ;  /* 0x00640000672cd984 */ /* 0x000f280000000c00 */
[----:B--2---:R2:W-:Y:S04]  /*8230*/  @!P4 STG.E.128 desc[UR4][R50.64+0x80], R36 ;  /* 0x000080243200c986 */ /* 0x0045e8000c101d04 */
[----:B---3--:R2:W-:Y:S04]  /*8240*/  @!P1 STG.E.128 desc[UR4][R50.64+0x100], R40 ;  /* 0x0001002832009986 */ /* 0x0085e8000c101d04 */
[----:B----4-:R2:W-:Y:S02]  /*8250*/  @!P5 STG.E.128 desc[UR4][R50.64+0x180], R44 ;  /* 0x0001802c3200d986 */ /* 0x0105e4000c101d04 */
.L_x_1429:
[----:B------:R-:W-:Y:S05]  /*8260*/  BSYNC B0 ;  /* 0x0000000000007941 */ /* 0x000fea0003800000 */
.L_x_1428:
[----:B------:R-:W-:Y:S01]  /*8270*/  ISETP.GE.AND P1, PT, R235, R105, PT ;  /* 0x00000069eb00720c */ /* 0x000fe20003f26270 */
[----:B------:R-:W-:-:S12]  /*8280*/  BSSY B0, `(.L_x_1430) ;  /* 0x0000022000007945 */ /* 0x000fd80003800000 */
[----:B------:R-:W-:Y:S05]  /*8290*/  @P1 BRA `(.L_x_1431) ;  /* 0x0000000000801947 */ /* 0x000fea0003800000 */
[----:B--2---:R-:W2:Y:S01]  /*82a0*/  LDL R36, [R1+0x20] ;  /* 0x0000200001247983 */ /* 0x004ea20000100800 */
[----:B------:R-:W-:-:S03]  /*82b0*/  ULDC UR6, c[0x0][0x2e4] ;  /* 0x0000b90000067ab9 */ /* 0x000fc60000000800 */
[----:B------:R-:W3:Y:S04]  /*82c0*/  LDL R39, [R1+0x2c] ;  /* 0x00002c0001277983 */ /* 0x000ee80000100800 */
[----:B------:R-:W4:Y:S04]  /*82d0*/  LDL R38, [R1+0x30] ;  /* 0x0000300001267983 */ /* 0x000f280000100800 */
[----:B------:R-:W5:Y:S01]  /*82e0*/  LDL R37, [R1+0x24] ;  /* 0x0000240001257983 */ /* 0x000f620000100800 */
[----:B------:R-:W-:Y:S01]  /*82f0*/  ISETP.GE.AND P1, PT, R22, UR6, PT ;  /* 0x0000000616007c0c */ /* 0x000fe2000bf26270 */
[----:B------:R-:W-:Y:S01]  /*8300*/  IMAD.MOV.U32 R41, RZ, RZ, R99 ;  /* 0x000000ffff297224 */ /* 0x000fe200078e0063 */
[----:B------:R-:W-:-:S02]  /*8310*/  IADD3 R43, P4, R48, 0x20, RZ ;  /* 0x00000020302b7810 */ /* 0x000fc40007f9e0ff */
[----:B------:R-:W-:Y:S02]  /*8320*/  MOV R40, R88 ;  /* 0x0000005800287202 */ /* 0x000fe40000000f00 */
[----:B------:R-:W-:Y:S01]  /*8330*/  ISETP.GE.AND P5, PT, R228, UR6, PT ;  /* 0x00000006e4007c0c */ /* 0x000fe2000bfa6270 */
[----:B------:R-:W-:Y:S02]  /*8340*/  IMAD.X R48, RZ, RZ, R49, P4 ;  /* 0x000000ffff307224 */ /* 0x000fe400020e0631 */
[----:B------:R-:W-:-:S04]  /*8350*/  IMAD.WIDE.U32 R40, R43, UR60, R40 ;  /* 0x0000003c2b287c25 */ /* 0x000fc8000f8e0028 */
[----:B------:R-:W-:-:S04]  /*8360*/  IMAD R48, R48, UR60, RZ ;  /* 0x0000003c30307c24 */ /* 0x000fc8000f8e02ff */
[----:B------:R-:W-:-:S04]  /*8370*/  IMAD R43, R43, UR61, R48 ;  /* 0x0000003d2b2b7c24 */ /* 0x000fc8000f8e0230 */
[----:B------:R-:W-:Y:S01]  /*8380*/  IMAD.IADD R41, R41, 0x1, R43 ;  /* 0x0000000129297824 */ /* 0x000fe200078e022b */
[----:B--2---:R-:W-:Y:S01]  /*8390*/  R2UR UR7, R36 ;  /* 0x00000000240772ca */ /* 0x004fe200000e0000 */
[----:B---3--:R-:W-:Y:S02]  /*83a0*/  IMAD.MOV.U32 R44, RZ, RZ, R39 ;  /* 0x000000ffff2c7224 */ /* 0x008fe400078e0027 */
[----:B----4-:R-:W-:Y:S01]  /*83b0*/  IMAD.MOV.U32 R42, RZ, RZ, R38 ;  /* 0x000000ffff2a7224 */ /* 0x010fe200078e0026 */
[----:B-----5:R-:W-:Y:S02]  /*83c0*/  R2UR UR4, R37 ;  /* 0x00000000250472ca */ /* 0x020fe400000e0000 */
[----:B------:R-:W2:Y:S11]  /*83d0*/  @!P1 LDS.128 R36, [R103+0x1400] ;  /* 0x0014000067249984 */ /* 0x000eb60000000c00 */
[----:B------:R-:W-:Y:S01]  /*83e0*/  LEA R48, P4, R40, UR4, 0x1 ;  /* 0x0000000428307c11 */ /* 0x000fe2000f8808ff */
[----:B------:R-:W-:-:S03]  /*83f0*/  ULDC.64 UR4, c[0x0][0x208] ;  /* 0x0000820000047ab9 */ /* 0x000fc60000000a00 */
[----:B------:R-:W-:Y:S02]  /*8400*/  LEA.HI.X R49, R40, UR7, R41, 0x1, P4 ;  /* 0x0000000728317c11 */ /* 0x000fe4000a0f0c29 */
[----:B------:R-:W-:-:S03]  /*8410*/  ISETP.GE.AND P4, PT, R44, UR6, PT ;  /* 0x000000062c007c0c */ /* 0x000fc6000bf86270 */
[----:B--2---:R-:W-:Y:S01]  /*8420*/  @!P1 STG.E.128 desc[UR4][R48.64], R36 ;  /* 0x0000002430009986 */ /* 0x004fe2000c101d04 */
[----:B------:R-:W-:-:S03]  /*8430*/  ISETP.GE.AND P1, PT, R42, UR6, PT ;  /* 0x000000062a007c0c */ /* 0x000fc6000bf26270 */
[----:B------:R-:W2:Y:S06]  /*8440*/  @!P5 LDS.128 R36, [R103+0x3400] ;  /* 0x003400006724d984 */ /* 0x000eac0000000c00 */
[----:B------:R-:W3:Y:S04]  /*8450*/  @!P4 LDS.128 R40, [R103+0x5400] ;  /* 0x005400006728c984 */ /* 0x000ee80000000c00 */
[----:B------:R-:W4:Y:S04]  /*8460*/  @!P1 LDS.128 R44, [R103+0x7400] ;  /* 0x00740000672c9984 */ /* 0x000f280000000c00 */
[----:B--2---:R2:W-:Y:S04]  /*8470*/  @!P5 STG.E.128 desc[UR4][R48.64+0x80], R36 ;  /* 0x000080243000d986 */ /* 0x0045e8000c101d04 */
[----:B---3--:R2:W-:Y:S04]  /*8480*/  @!P4 STG.E.128 desc[UR4][R48.64+0x100], R40 ;  /* 0x000100283000c986 */ /* 0x0085e8000c101d04 */
[----:B----4-:R2:W-:Y:S02]  /*8490*/  @!P1 STG.E.128 desc[UR4][R48.64+0x180], R44 ;  /* 0x0001802c30009986 */ /* 0x0105e4000c101d04 */
.L_x_1431:
[----:B------:R-:W-:Y:S05]  /*84a0*/  BSYNC B0 ;  /* 0x0000000000007941 */ /* 0x000fea0003800000 */
.L_x_1430:
[----:B--2---:R-:W2:Y:S01]  /*84b0*/  LDL.LU R37, [R1] ;  /* 0x0000000001257983 */ /* 0x004ea20000300800 */
[----:B------:R-:W-:Y:S01]  /*84c0*/  IADD3 R17, R17, 0x1, RZ ;  /* 0x0000000111117810 */ /* 0x000fe20007ffe0ff */
[----:B01----:R-:W-:Y:S01]  /*84d0*/  @!P0 VIADD R100, R100, 0x308c0 ;  /* 0x000308c064648836 */ /* 0x003fe20000000000 */
[----:B------:R-:W-:Y:S01]  /*84e0*/  ISETP.NE.AND P4, PT, R101, RZ, PT ;  /* 0x000000ff6500720c */ /* 0x000fe20003f85270 */
[----:B------:R-:W-:Y:S01]  /*84f0*/  @!PT LDS RZ, [RZ] ;  /* 0x00000000fffff984 */ /* 0x000fe20000000800 */
[----:B------:R-:W-:Y:S01]  /*8500*/  @!PT LDS RZ, [RZ] ;  /* 0x00000000fffff984 */ /* 0x000fe20000000800 */
[----:B------:R-:W-:Y:S01]  /*8510*/  @!PT LDS RZ, [RZ] ;  /* 0x00000000fffff984 */ /* 0x000fe20000000800 */
[----:B------:R-:W-:Y:S01]  /*8520*/  @!PT LDS RZ, [RZ] ;  /* 0x00000000fffff984 */ /* 0x000fe20000000800 */
[----:B------:R0:W-:Y:S06]  /*8530*/  MEMBAR.ALL.CTA ;  /* 0x0000000000007992 */ /* 0x0001ec0000008000 */
[----:B0-----:R-:W0:Y:S02]  /*8540*/  FENCE.VIEW.ASYNC.S ;  /* 0x00000000000073c6 */ /* 0x001e240000000000 */
[----:B0-----:R0:W-:Y:S01]  /*8550*/  BAR.SYNC.DEFER_BLOCKING R109, 0x80 ;  /* 0x0002006d0000751d */ /* 0x0011e20000010000 */
[----:B------:R-:W-:-:S02]  /*8560*/  ISETP.NE.AND P1, PT, R17, 0x2, PT ;  /* 0x000000021100780c */ /* 0x000fc40003f25270 */
[----:B------:R-:W-:Y:S02]  /*8570*/  @!P0 PRMT R100, RZ, 0x654, R100 ;  /* 0x00000654ff648816 */ /* 0x000fe40000000064 */
[----:B------:R-:W-:Y:S02]  /*8580*/  SEL R36, RZ, 0x1, P1 ;  /* 0x00000001ff247807 */ /* 0x000fe40000800000 */
[----:B------:R-:W-:Y:S01]  /*8590*/  SEL R17, R17, RZ, P1 ;  /* 0x000000ff11117207 */ /* 0x000fe20000800000 */
[----:B------:R0:W-:Y:S01]  /*85a0*/  @!P0 SYNCS.ARRIVE.TRANS64.RED.A1T0 RZ, [R100+URZ], RZ ;  /* 0x000000ff64ff89a7 */ /* 0x0001e2000810043f */
[----:B------:R-:W-:Y:S02]  /*85b0*/  PLOP3.LUT P0, PT, PT, PT, PT, 0x8, 0x0 ;  /* 0x000000000000781c */ /* 0x000fe40003f0e170 */
[----:B--2---:R-:W-:-:S05]  /*85c0*/  LOP3.LUT R37, R37, R36, RZ, 0x3c, !PT ;  /* 0x0000002425257212 */ /* 0x004fca00078e3cff */
[----:B------:R0:W-:Y:S01]  /*85d0*/  STL [R1], R37 ;  /* 0x0000002501007387 */ /* 0x0001e20000100800 */
[----:B------:R-:W-:Y:S05]  /*85e0*/  @P4 BRA `(.L_x_1432) ;  /* 0xffffffa400584947 */ /* 0x000fea000383ffff */
.L_x_1352:
[----:B------:R-:W1:Y:S01]  /*85f0*/  LDC.64 R4, c[0x0][0x9e0] ;  /* 0x00027800ff047b82 */ /* 0x000e620000000a00 */
[----:B------:R-:W-:Y:S01]  /*8600*/  BSSY B0, `(.L_x_1433) ;  /* 0x0000005000007945 */ /* 0x000fe20003800000 */
[----:B-1----:R-:W-:-:S03]  /*8610*/  ISETP.GE.AND P1, PT, R5, 0x1, PT ;  /* 0x000000010500780c */ /* 0x002fc60003f26270 */
[----:B------:R-:W-:Y:S10]  /*8620*/  @P0 BRA `(.L_x_1434) ;  /* 0x0000000000080947 */ /* 0x000ff40003800000 */
[----:B------:R-:W1:Y:S02]  /*8630*/  FENCE.VIEW.ASYNC.G ;  /* 0x00000000000073c6 */ /* 0x000e640000000100 */
[----:B-1----:R-:W-:Y:S06]  /*8640*/  BAR.ARV 0xc, 0x120 ;  /* 0x0304800000007b1d */ /* 0x002fec0000002000 */
.L_x_1434:
[----:B------:R-:W-:Y:S05]  /*8650*/  BSYNC B0 ;  /* 0x0000000000007941 */ /* 0x000fea0003800000 */
.L_x_1433:
[----:B------:R-:W-:Y:S01]  /*8660*/  IMAD.IADD R0, R104, 0x1, R4 ;  /* 0x0000000168007824 */ /* 0x000fe200078e0204 */
[----:B------:R-:W-:Y:S06]  /*8670*/  @!P1 BRA `(.L_x_1435) ;  /* 0x0000000000489947 */ /* 0x000fec0003800000 */
[C---:B------:R-:W-:Y:S01]  /*8680*/  ISETP.GT.AND P0, PT, R104.reuse, RZ, PT ;  /* 0x000000ff6800720c */ /* 0x040fe20003f04270 */
[----:B------:R-:W-:Y:S01]  /*8690*/  BSSY B0, `(.L_x_1436) ;  /* 0x000000e000007945 */ /* 0x000fe20003800000 */
[----:B------:R-:W-:-:S11]  /*86a0*/  VIADD R2, R104, 0xffffffff ;  /* 0xffffffff68027836 */ /* 0x000fd60000000000 */
        /* <DEDUP_REMOVED lines=8> */
.L_x_1437:
[----:B------:R-:W-:-:S13]  /*8730*/  ISETP.NE.AND P0, PT, R5, 0x1, PT ;  /* 0x000000010500780c */ /* 0x000fda0003f05270 */
[----:B------:R-:W1:Y:S02]  /*8740*/  @P0 LDC.64 R6, c[0x0][0x9e8] ;  /* 0x00027a00ff060b82 */ /* 0x000e640000000a00 */
[----:B-1----:R-:W-:-:S05]  /*8750*/  @P0 IMAD.HI.U32 R4, R2, R6, RZ ;  /* 0x0000000602040227 */ /* 0x002fca00078e00ff */
[----:B------:R-:W-:-:S07]  /*8760*/  @P0 SHF.R.U32.HI R2, RZ, R7, R4 ;  /* 0x00000007ff020219 */ /* 0x000fce0000011604 */
.L_x_1438:
[----:B------:R-:W-:Y:S05]  /*8770*/  BSYNC B0 ;  /* 0x0000000000007941 */ /* 0x000fea0003800000 */
.L_x_1436:
[----:B------:R-:W-:-:S05]  /*8780*/  IMAD R3, R2, R5, R5 ;  /* 0x0000000502037224 */ /* 0x000fca00078e0205 */
[----:B------:R-:W-:-:S07]  /*8790*/  VIMNMX R0, R0, R3, PT ;  /* 0x0000000300007248 */ /* 0x000fce0003fe0100 */
.L_x_1435:
[----:B------:R-:W-:Y:S01]  /*87a0*/  IADD3 R0, R0, 0x3f, RZ ;  /* 0x0000003f00007810 */ /* 0x000fe20007ffe0ff */
[----:B------:R-:W-:Y:S02]  /*87b0*/  ULDC UR4, c[0x0][0x9dc] ;  /* 0x0002770000047ab9 */ /* 0x000fe40000000800 */
[----:B------:R-:W-:Y:S01]  /*87c0*/  VIADD R2, R102, -UR4 ;  /* 0x8000000466027c36 */ /* 0x000fe20008000000 */
[----:B------:R-:W-:-:S04]  /*87d0*/  SHF.R.S32.HI R3, RZ, 0x1f, R0 ;  /* 0x0000001fff037819 */ /* 0x000fc80000011400 */
[----:B------:R-:W-:-:S04]  /*87e0*/  LEA.HI R3, R3, R0, RZ, 0x6 ;  /* 0x0000000003037211 */ /* 0x000fc800078f30ff */
[----:B------:R-:W-:-:S04]  /*87f0*/  SHF.R.S32.HI R3, RZ, 0x6, R3 ;  /* 0x00000006ff037819 */ /* 0x000fc80000011403 */
[----:B------:R-:W-:Y:S01]  /*8800*/  VIMNMX R108, R108, R3, PT ;  /* 0x000000036c6c7248 */ /* 0x000fe20003fe0100 */
[----:B------:R-:W-:Y:S06]  /*8810*/  @!P1 BRA `(.L_x_1439) ;  /* 0x0000000000449947 */ /* 0x000fec0003800000 */
[----:B------:R-:W-:Y:S01]  /*8820*/  ISETP.GT.AND P0, PT, R102, -0x1, PT ;  /* 0xffffffff6600780c */ /* 0x000fe20003f04270 */
[----:B------:R-:W-:-:S12]  /*8830*/  BSSY B0, `(.L_x_1440) ;  /* 0x000000d000007945 */ /* 0x000fd80003800000 */
[----:B------:R-:W-:Y:S05]  /*8840*/  @P0 BRA `(.L_x_1441) ;  /* 0x00000000001c0947 */ /* 0x000fea0003800000 */
[----:B------:R-:W-:Y:S02]  /*8850*/  ISETP.NE.AND P0, PT, R5, 0x1, PT ;  /* 0x000000010500780c */ /* 0x000fe40003f05270 */
[----:B------:R-:W-:-:S11]  /*8860*/  LOP3.LUT R3, RZ, R102, RZ, 0x33, !PT ;  /* 0x00000066ff037212 */ /* 0x000fd600078e33ff */
[----:B------:R-:W1:Y:S02]  /*8870*/  @P0 LDC.64 R6, c[0x0][0x9e8] ;  /* 0x00027a00ff060b82 */ /* 0x000e640000000a00 */
[----:B-1----:R-:W-:-:S05]  /*8880*/  @P0 IMAD.HI.U32 R0, R3, R6, RZ ;  /* 0x0000000603000227 */ /* 0x002fca00078e00ff */
[----:B------:R-:W-:-:S04]  /*8890*/  @P0 SHF.R.U32.HI R3, RZ, R7, R0 ;  /* 0x00000007ff030219 */ /* 0x000fc80000011600 */
[----:B------:R-:W-:Y:S01]  /*88a0*/  LOP3.LUT R102, RZ, R3, RZ, 0x33, !PT ;  /* 0x00000003ff667212 */ /* 0x000fe200078e33ff */
[----:B------:R-:W-:Y:S06]  /*88b0*/  BRA `(.L_x_1442) ;  /* 0x0000000000107947 */ /* 0x000fec0003800000 */
.L_x_1441:
[----:B------:R-:W-:-:S13]  /*88c0*/  ISETP.NE.AND P0, PT, R5, 0x1, PT ;  /* 0x000000010500780c */ /* 0x000fda0003f05270 */
[----:B------:R-:W1:Y:S02]  /*88d0*/  @P0 LDC.64 R6, c[0x0][0x9e8] ;  /* 0x00027a00ff060b82 */ /* 0x000e640000000a00 */
[----:B-1----:R-:W-:-:S05]  /*88e0*/  @P0 IMAD.HI.U32 R6, R102, R6, RZ ;  /* 0x0000000666060227 */ /* 0x002fca00078e00ff */
[----:B------:R-:W-:-:S07]  /*88f0*/  @P0 SHF.R.U32.HI R102, RZ, R7, R6 ;  /* 0x00000007ff660219 */ /* 0x000fce0000011606 */
.L_x_1442:
[----:B------:R-:W-:Y:S05]  /*8900*/  BSYNC B0 ;  /* 0x0000000000007941 */ /* 0x000fea0003800000 */
.L_x_1440:
[----:B------:R-:W-:-:S05]  /*8910*/  IMAD R3, R102, R5, RZ ;  /* 0x0000000566037224 */ /* 0x000fca00078e02ff */
[----:B------:R-:W-:-:S07]  /*8920*/  VIMNMX R2, R2, R3, !PT ;  /* 0x0000000302027248 */ /* 0x000fce0007fe0100 */
.L_x_1439:
[----:B------:R-:W-:Y:S01]  /*8930*/  SHF.R.S32.HI R3, RZ, 0x1f, R2 ;  /* 0x0000001fff037819 */ /* 0x000fe20000011402 */
[----:B------:R-:W-:Y:S01]  /*8940*/  IMAD.MOV.U32 R0, RZ, RZ, RZ ;  /* 0x000000ffff007224 */ /* 0x000fe200078e00ff */
[----:B------:R-:W-:Y:S02]  /*8950*/  PLOP3.LUT P0, PT, PT, PT, PT, 0x80, 0x0 ;  /* 0x000000000000781c */ /* 0x000fe40003f0f070 */
[----:B------:R-:W-:Y:S02]  /*8960*/  CS2R R150, SRZ ;  /* 0x0000000000967805 */ /* 0x000fe4000001ff00 */
[----:B------:R-:W-:Y:S02]  /*8970*/  LEA.HI R3, R3, R2, RZ, 0x6 ;  /* 0x0000000203037211 */ /* 0x000fe400078f30ff */
[----:B------:R-:W-:Y:S02]  /*8980*/  CS2R R148, SRZ ;  /* 0x0000000000947805 */ /* 0x000fe4000001ff00 */
[----:B------:R-:W-:-:S02]  /*8990*/  CS2R R146, SRZ ;  /* 0x0000000000927805 */ /* 0x000fc4000001ff00 */
[----:B------:R-:W-:Y:S02]  /*89a0*/  CS2R R144, SRZ ;  /* 0x0000000000907805 */ /* 0x000fe4000001ff00 */
[----:B------:R-:W-:Y:S02]  /*89b0*/  SHF.R.S32.HI R3, RZ, 0x6, R3 ;  /* 0x00000006ff037819 */ /* 0x000fe40000011403 */
[----:B------:R-:W-:Y:S02]  /*89c0*/  CS2R R124, SRZ ;  /* 0x00000000007c7805 */ /* 0x000fe4000001ff00 */
[----:B------:R-:W-:Y:S02]  /*89d0*/  CS2R R120, SRZ ;  /* 0x0000000000787805 */ /* 0x000fe4000001ff00 */
[----:B------:R-:W-:Y:S02]  /*89e0*/  CS2R R140, SRZ ;  /* 0x00000000008c7805 */ /* 0x000fe4000001ff00 */
[----:B------:R-:W-:-:S02]  /*89f0*/  VIMNMX R4, RZ, R3, !PT ;  /* 0x00000003ff047248 */ /* 0x000fc40007fe0100 */
[----:B------:R-:W-:Y:S02]  /*8a00*/  CS2R R116, SRZ ;  /* 0x0000000000747805 */ /* 0x000fe4000001ff00 */
[----:B------:R-:W-:Y:S02]  /*8a10*/  CS2R R112, SRZ ;  /* 0x0000000000707805 */ /* 0x000fe4000001ff00 */
[----:B------:R-:W-:Y:S02]  /*8a20*/  CS2R R136, SRZ ;  /* 0x0000000000887805 */ /* 0x000fe4000001ff00 */
[----:B------:R-:W-:Y:S01]  /*8a30*/  ISETP.GT.AND P1, PT, R108, R4, PT ;  /* 0x000000046c00720c */ /* 0x000fe20003f24270 */
[----:B------:R1:W-:Y:S01]  /*8a40*/  STL [R1+0x54], R4 ;  /* 0x0000540401007387 */ /* 0x0003e20000100800 */
[----:B------:R-:W-:Y:S02]  /*8a50*/  CS2R R104, SRZ ;  /* 0x0000000000687805 */ /* 0x000fe4000001ff00 */
[----:B0-----:R-:W-:-:S02]  /*8a60*/  CS2R R100, SRZ ;  /* 0x0000000000647805 */ /* 0x001fc4000001ff00 */
[----:B------:R-:W-:Y:S02]  /*8a70*/  CS2R R132, SRZ ;  /* 0x0000000000847805 */ /* 0x000fe4000001ff00 */
        /* <DEDUP_REMOVED lines=16> */
[----:B------:R-:W-:Y:S02]  /*8b80*/  MOV R109, RZ ;  /* 0x000000ff006d7202 */ /* 0x000fe40000000f00 */
        /* <DEDUP_REMOVED lines=32> */
[----:B------:R-:W-:Y:S01]  /*8d90*/  IMAD.MOV.U32 R7, RZ, RZ, RZ ;  /* 0x000000ffff077224 */ /* 0x000fe200078e00ff */
[----:B------:R-:W-:Y:S01]  /*8da0*/  CS2R R28, SRZ ;  /* 0x00000000001c7805 */ /* 0x000fe2000001ff00 */
[----:B------:R-:W-:Y:S01]  /*8db0*/  IMAD.MOV.U32 R5, RZ, RZ, RZ ;  /* 0x000000ffff057224 */ /* 0x000fe200078e00ff */
[----:B------:R-:W-:Y:S01]  /*8dc0*/  CS2R R2, SRZ ;  /* 0x0000000000027805 */ /* 0x000fe2000001ff00 */
[----:B------:R-:W-:Y:S01]  /*8dd0*/  IMAD.MOV.U32 R25, RZ, RZ, RZ ;  /* 0x000000ffff197224 */ /* 0x000fe200078e00ff */
[----:B-1----:R-:W-:Y:S06]  /*8de0*/  @!P1 BRA `(.L_x_1443) ;  /* 0x0000014c00d09947 */ /* 0x002fec0003800000 */
[----:B------:R-:W0:Y:S01]  /*8df0*/  S2R R4, SR_TID.X ;  /* 0x0000000000047919 */ /* 0x000e220000002100 */
[----:B------:R-:W-:Y:S01]  /*8e00*/  BSSY B6, `(.L_x_1444) ;  /* 0x0000020000067945 */ /* 0x000fe20003800000 */
[----:B0-----:R-:W-:-:S04]  /*8e10*/  IADD3 R0, R4, -0x80, RZ ;  /* 0xffffff8004007810 */ /* 0x001fc80007ffe0ff */
[----:B------:R-:W-:-:S04]  /*8e20*/  SHF.R.S32.HI R3, RZ, 0x1f, R0 ;  /* 0x0000001fff037819 */ /* 0x000fc80000011400 */
[----:B------:R-:W-:-:S04]  /*8e30*/  LEA.HI R3, R3, R0, RZ, 0x7 ;  /* 0x0000000003037211 */ /* 0x000fc800078f38ff */
[----:B------:R-:W-:-:S06]  /*8e40*/  SHF.R.S32.HI R0, RZ, 0x7, R3 ;  /* 0x00000007ff007819 */ /* 0x000fcc0000011403 */
[----:B------:R-:W0:Y:S02]  /*8e50*/  SHFL.IDX PT, R0, R0, RZ, 0x1f ;  /* 0x00001fff00007589 */ /* 0x000e2400000e0000 */
[----:B0-----:R-:W-:-:S04]  /*8e60*/  LEA.HI R2, R0, R0, RZ, 0x1 ;  /* 0x0000000000027211 */ /* 0x001fc800078f08ff */
[----:B------:R-:W-:Y:S01]  /*8e70*/  LOP3.LUT R3, R2, 0x1e, RZ, 0xc0, !PT ;  /* 0x0000001e02037812 */ /* 0x000fe200078ec0ff */
[----:B------:R-:W-:-:S04]  /*8e80*/  VIADD R2, R16, 0x10400 ;  /* 0x0001040010027836 */ /* 0x000fc80000000000 */
[----:B------:R-:W-:Y:S01]  /*8e90*/  IMAD.IADD R3, R0, 0x1, -R3 ;  /* 0x0000000100037824 */ /* 0x000fe200078e0a03 */
[----:B------:R-:W-:-:S03]  /*8ea0*/  LOP3.LUT P0, RZ, R2, 0x3ff, RZ, 0xc0, !PT ;  /* 0x000003ff02ff7812 */ /* 0x000fc6000780c0ff */
[----:B------:R-:W-:Y:S01]  /*8eb0*/  IMAD R3, R3, 0x2000, R2 ;  /* 0x0000200003037824 */ /* 0x000fe200078e0202 */
[----:B------:R-:W-:-:S04]  /*8ec0*/  P2R R25, PR, RZ, 0x1 ;  /* 0x00000001ff197803 */ /* 0x000fc80000000000 */
[----:B------:R-:W-:-:S04]  /*8ed0*/  SHF.R.U32.HI R2, RZ, 0x4, R3 ;  /* 0x00000004ff027819 */ /* 0x000fc80000011603 */
[----:B------:R-:W-:Y:S01]  /*8ee0*/  LOP3.LUT R2, R2, 0x3fff, RZ, 0xc0, !PT ;  /* 0x00003fff02027812 */ /* 0x000fe200078ec0ff */
[----:B------:R-:W-:Y:S06]  /*8ef0*/  @!P0 BRA `(.L_x_1445) ;  /* 0x0000000000408947 */ /* 0x000fec0003800000 */
        /* <DEDUP_REMOVED lines=10> */
[----:B------:R-:W-:Y:S01]  /*8fa0*/  MOV R13, RZ ;  /* 0x000000ff000d7202 */ /* 0x000fe20000000f00 */
[----:B------:R-:W-:-:S02]  /*8fb0*/  IMAD.U32 R11, RZ, RZ, UR5 ;  /* 0x00000005ff0b7e24 */ /* 0x000fc4000f8e00ff */
[----:B------:R-:W-:Y:S02]  /*8fc0*/  IMAD.MOV.U32 R8, RZ, RZ, 0x70 ;  /* 0x00000070ff087424 */ /* 0x000fe400078e00ff */
[----:B0-----:R-:W-:-:S07]  /*8fd0*/  IMAD.MOV.U32 R12, RZ, RZ, 0x1 ;  /* 0x00000001ff0c7424 */ /* 0x001fce00078e00ff */
[----:B------:R-:W-:-:S07]  /*8fe0*/  LEPC R20, `(.L_x_1445) ;  /* 0x000000001014794e */ /* 0x000fce0000000000 */
[----:B-1---5:R-:W-:Y:S05]  /*8ff0*/  CALL.ABS.NOINC R14 ;  /* 0x000000000e007343 */ /* 0x022fea0003c00000 */
.L_x_1445:
[----:B------:R-:W-:Y:S05]  /*9000*/  BSYNC B6 ;  /* 0x0000000000067941 */ /* 0x000fea0003800000 */
.L_x_1444:
        /* <DEDUP_REMOVED lines=13> */
.L_x_1449:
[----:B-1----:R1:W2:Y:S02]  /*90e0*/  SYNCS.PHASECHK.TRANS64.TRYWAIT P0, [R16+URZ+0x30800], R3 ;  /* 0x03080003100075a7 */ /* 0x0022a4000800017f */
[----:B--2---:R-:W-:Y:S05]  /*90f0*/  @!P0 NANOSLEEP.SYNCS 0x989680 ;  /* 0x009896800000895d */ /* 0x004fea0003900000 */
[----:B------:R-:W2:Y:S02]  /*9100*/  @!P0 SYNCS.PHASECHK.TRANS64 P0, [R16+URZ+0x30800], R3 ;  /* 0x03080003100085a7 */ /* 0x000ea4000800007f */
[----:B--2---:R-:W-:Y:S05]  /*9110*/  @!P0 BRA `(.L_x_1449) ;  /* 0xfffffffc00f08947 */ /* 0x004fea000383ffff */
.L_x_1448:
[----:B------:R-:W-:Y:S05]  /*9120*/  BSYNC B0 ;  /* 0x0000000000007941 */ /* 0x000fea0003800000 */
.L_x_1447:
[----:B------:R-:W-:Y:S05]  /*9130*/  BRA `(.L_x_1450) ;  /* 0x00000094001c7947 */ /* 0x000fea0003800000 */
.L_x_1446:
[----:B------:R-:W0:Y:S01]  /*9140*/  LDC.64 R12, c[0x0][0x3d8] ;  /* 0x0000f600ff0c7b82 */ /* 0x000e220000000a00 */
[----:B-----5:R-:W-:Y:S01]  /*9150*/  SHF.R.S32.HI R3, RZ, 0x1f, R24 ;  /* 0x0000001fff037819 */ /* 0x020fe20000011418 */
[----:B------:R-:W-:Y:S01]  /*9160*/  IMAD.MOV.U32 R6, RZ, RZ, R22 ;  /* 0x000000ffff067224 */ /* 0x000fe200078e0016 */
[----:B------:R-:W-:Y:S01]  /*9170*/  ISETP.NE.AND P4, PT, R25, RZ, PT ;  /* 0x000000ff1900720c */ /* 0x000fe20003f85270 */
[----:B------:R-:W-:Y:S01]  /*9180*/  IMAD.MOV.U32 R7, RZ, RZ, R23 ;  /* 0x000000ffff077224 */ /* 0x000fe200078e0017 */
[----:B------:R-:W-:Y:S01]  /*9190*/  SHF.R.S32.HI R5, RZ, 0x1f, R208 ;  /* 0x0000001fff057819 */ /* 0x000fe200000114d0 */
[----:B------:R-:W-:Y:S01]  /*91a0*/  BSSY B6, `(.L_x_1451) ;  /* 0x0000030000067945 */ /* 0x000fe20003800000 */
[----:B------:R-:W-:Y:S01]  /*91b0*/  MOV R4, R208 ;  /* 0x000000d000047202 */ /* 0x000fe20000000f00 */
[----:B------:R-:W1:Y:S01]  /*91c0*/  LDC.64 R14, c[0x0][0x3e8] ;  /* 0x0000fa00ff0e7b82 */ /* 0x000e620000000a00 */
[-C--:B0-----:R-:W-:Y:S01]  /*91d0*/  IMAD R0, R3, R12.reuse, RZ ;  /* 0x0000000c03007224 */ /* 0x081fe200078e02ff */
[----:B------:R-:W-:Y:S01]  /*91e0*/  SHF.L.U64.HI R82, R12, 0x5, R13 ;  /* 0x000000050c527819 */ /* 0x000fe2000001020d */
[----:B------:R-:W-:-:S04]  /*91f0*/  IMAD.WIDE.U32 R8, R18, R12, R6 ;  /* 0x0000000c12087225 */ /* 0x000fc800078e0006 */
[----:B------:R-:W-:Y:S01]  /*9200*/  IMAD.WIDE.U32 R40, R24, R12, RZ ;  /* 0x0000000c18287225 */ /* 0x000fe200078e00ff */
[----:B-1----:R-:W-:-:S03]  /*9210*/  SHF.L.U64.HI R88, R14, 0x5, R15 ;  /* 0x000000050e587819 */ /* 0x002fc6000001020f */
[----:B------:R-:W-:Y:S01]  /*9220*/  IMAD R3, R3, R14, RZ ;  /* 0x0000000e03037224 */ /* 0x000fe200078e02ff */
[----:B------:R-:W-:Y:S01]  /*9230*/  IADD3 R91, P2, R8, R40, RZ ;  /* 0x00000028085b7210 */ /* 0x000fe20007f5e0ff */
[----:B------:R-:W-:Y:S01]  /*9240*/  IMAD.WIDE.U32 R10, R18, R14, R6 ;  /* 0x0000000e120a7225 */ /* 0x000fe200078e0006 */
[----:B------:R-:W-:-:S03]  /*9250*/  SHF.L.U32 R90, R14, 0x5, RZ ;  /* 0x000000050e5a7819 */ /* 0x000fc600000006ff */
[C---:B------:R-:W-:Y:S02]  /*9260*/  IMAD R27, R24.reuse, R13, R0 ;  /* 0x0000000d181b7224 */ /* 0x040fe400078e0200 */
[----:B------:R-:W-:Y:S02]  /*9270*/  IMAD R3, R24, R15, R3 ;  /* 0x0000000f18037224 */ /* 0x000fe400078e0203 */
[----:B------:R-:W-:-:S04]  /*9280*/  IMAD.WIDE.U32 R6, R18, R12, R4 ;  /* 0x0000000c12067225 */ /* 0x000fc800078e0004 */
[C---:B------:R-:W-:Y:S01]  /*9290*/  IMAD R20, R19.reuse, R12, RZ ;  /* 0x0000000c13147224 */ /* 0x040fe200078e02ff */
[----:B------:R-:W-:Y:S01]  /*92a0*/  IADD3 R99, P0, R6, R40, RZ ;  /* 0x0000002806637210 */ /* 0x000fe20007f1e0ff */
[-C--:B------:R-:W-:Y:S02]  /*92b0*/  IMAD R21, R19, R14.reuse, RZ ;  /* 0x0000000e13157224 */ /* 0x080fe400078e02ff */
[----:B------:R-:W-:-:S04]  /*92c0*/  IMAD.WIDE.U32 R24, R24, R14, RZ ;  /* 0x0000000e18187225 */ /* 0x000fc800078e00ff */
[----:B------:R-:W-:Y:S01]  /*92d0*/  IMAD.WIDE.U32 R4, R18, R14, R4 ;  /* 0x0000000e12047225 */ /* 0x000fe200078e0004 */
[----:B------:R-:W-:-:S03]  /*92e0*/  IADD3 R93, P3, R10, R24, RZ ;  /* 0x000000180a5d7210 */ /* 0x000fc60007f7e0ff */
[----:B------:R-:W-:Y:S01]  /*92f0*/  IMAD R20, R18, R13, R20 ;  /* 0x0000000d12147224 */ /* 0x000fe200078e0214 */
[----:B------:R-:W-:Y:S01]  /*9300*/  IADD3 R87, P1, R4, R24, RZ ;  /* 0x0000001804577210 */ /* 0x000fe20007f3e0ff */
[----:B------:R-:W-:Y:S02]  /*9310*/  IMAD R21, R18, R15, R21 ;  /* 0x0000000f12157224 */ /* 0x000fe400078e0215 */
[----:B------:R-:W-:Y:S02]  /*9320*/  IMAD.IADD R27, R27, 0x1, R41 ;  /* 0x000000011b1b7824 */ /* 0x000fe400078e0229 */
[----:B------:R-:W-:Y:S02]  /*9330*/  IMAD.IADD R83, R3, 0x1, R25 ;  /* 0x0000000103537824 */ /* 0x000fe400078e0219 */
[----:B------:R-:W-:Y:S01]  /*9340*/  IMAD.SHL.U32 R86, R12, 0x20, RZ ;  /* 0x000000200c567824 */ /* 0x000fe200078e00ff */
[C---:B------:R-:W-:Y:S02]  /*9350*/  IADD3.X R89, R27.reuse, R7, R20, P0, !PT ;  /* 0x000000071b597210 */ /* 0x040fe400007fe414 */
[----:B------:R-:W-:-:S02]  /*9360*/  IADD3.X R95, R27, R20, R9, P2, !PT ;  /* 0x000000141b5f7210 */ /* 0x000fc400017fe409 */
[C---:B------:R-:W-:Y:S02]  /*9370*/  IADD3.X R103, R83.reuse, R5, R21, P1, !PT ;  /* 0x0000000553677210 */ /* 0x040fe40000ffe415 */
[----:B------:R-:W-:Y:S01]  /*9380*/  IADD3.X R105, R83, R21, R11, P3, !PT ;  /* 0x0000001553697210 */ /* 0x000fe20001ffe40b */
[----:B------:R-:W-:Y:S06]  /*9390*/  @!P4 BRA `(.L_x_1452) ;  /* 0x000000000040c947 */ /* 0x000fec0003800000 */
        /* <DEDUP_REMOVED lines=16> */
.L_x_1452:
[----:B------:R-:W-:Y:S05]  /*94a0*/  BSYNC B6 ;  /* 0x0000000000067941 */ /* 0x000fea0003800000 */
.L_x_1451:
[----:B------:R-:W2:Y:S01]  /*94b0*/  LDL R110, [R1+0x14] ;  /* 0x00001400016e7983 */ /* 0x000ea20000100800 */
[----:B------:R-:W0:Y:S01]  /*94c0*/  LDC.64 R84, c[0x0][0x3d8] ;  /* 0x0000f600ff547b82 */ /* 0x000e220000000a00 */
[----:B------:R-:W-:Y:S01]  /*94d0*/  ULDC.U8 UR4, c[0x0][0x3f0] ;  /* 0x0000fc0000047ab9 */ /* 0x000fe20000000000 */
[----:B------:R-:W-:Y:S01]  /*94e0*/  BSSY B0, `(.L_x_1453) ;  /* 0x0000904000007945 */ /* 0x000fe20003800000 */
[----:B------:R-:W-:-:S05]  /*94f0*/  ISETP.NE.AND P0, PT, RZ, UR4, PT ;  /* 0x00000004ff007c0c */ /* 0x000fca000bf05270 */
[----:B------:R-:W1:Y:S01]  /*9500*/  LDC.64 R14, c[0x0][0x3e8] ;  /* 0x0000fa00ff0e7b82 */ /* 0x000e620000000a00 */
[----:B--2---:R-:W-:Y:S01]  /*9510*/  SHF.R.S32.HI R3, RZ, 0x1f, R110 ;  /* 0x0000001fff037819 */ /* 0x004fe2000001146e */
[----:B0-----:R-:W-:-:S04]  /*9520*/  IMAD.WIDE.U32 R4, R110, R84, RZ ;  /* 0x000000546e047225 */ /* 0x001fc800078e00ff */
[C---:B------:R-:W-:Y:S01]  /*9530*/  IMAD R0, R3.reuse, R84, RZ ;  /* 0x0000005403007224 */ /* 0x040fe200078e02ff */
[----:B------:R-:W-:Y:S01]  /*9540*/  SHF.L.U32 R12, R4, 0x7, RZ ;  /* 0x00000007040c7819 */ /* 0x000fe200000006ff */
[-C--:B-1----:R-:W-:Y:S02]  /*9550*/  IMAD R8, R3, R14.reuse, RZ ;  /* 0x0000000e03087224 */ /* 0x082fe400078e02ff */
[C---:B------:R-:W-:Y:S02]  /*9560*/  IMAD R3, R110.reuse, R85, R0 ;  /* 0x000000556e037224 */ /* 0x040fe400078e0200 */
[----:B------:R-:W-:-:S04]  /*9570*/  IMAD.WIDE.U32 R6, R110, R14, RZ ;  /* 0x0000000e6e067225 */ /* 0x000fc800078e00ff */
[C---:B------:R-:W-:Y:S02]  /*9580*/  IMAD R9, R110.reuse, R15, R8 ;  /* 0x0000000f6e097224 */ /* 0x040fe400078e0208 */
[----:B------:R-:W-:Y:S02]  /*9590*/  IMAD.IADD R5, R5, 0x1, R3 ;  /* 0x0000000105057824 */ /* 0x000fe400078e0203 */
[----:B------:R-:W-:Y:S02]  /*95a0*/  IMAD R0, R110, -0x80, R227 ;  /* 0xffffff806e007824 */ /* 0x000fe400078e02e3 */
[----:B------:R-:W-:Y:S01]  /*95b0*/  IMAD.IADD R3, R7, 0x1, R9 ;  /* 0x0000000107037824 */ /* 0x000fe200078e0209 */
[----:B------:R-:W-:Y:S01]  /*95c0*/  SHF.L.U64.HI R13, R4, 0x7, R5 ;  /* 0x00000007040d7819 */ /* 0x000fe20000010205 */
[----:B------:R-:W-:Y:S01]  /*95d0*/  IMAD.SHL.U32 R10, R6, 0x80, RZ ;  /* 0x00000080060a7824 */ /* 0x000fe200078e00ff */
[----:B------:R-:W-:Y:S02]  /*95e0*/  VIMNMX R21, R0, 0x80, PT ;  /* 0x0000008000157848 */ /* 0x000fe40003fe0100 */
[----:B------:R-:W-:Y:S01]  /*95f0*/  SHF.L.U64.HI R11, R6, 0x7, R3 ;  /* 0x00000007060b7819 */ /* 0x000fe20000010203 */
[----:B------:R-:W-:Y:S06]  /*9600*/  @!P0 BRA `(.L_x_1454) ;  /* 0x00000044009c8947 */ /* 0x000fec0003800000 */
[----:B------:R-:W2:Y:S01]  /*9610*/  LDL R20, [R1+0x7c] ;  /* 0x00007c0001147983 */ /* 0x000ea20000100800 */
[-C--:B------:R-:W-:Y:S02]  /*9620*/  ISETP.GE.AND P0, PT, R18, R21.reuse, PT ;  /* 0x000000151200720c */ /* 0x080fe40003f06270 */
[----:B------:R-:W-:Y:S01]  /*9630*/  ISETP.GE.AND P1, PT, R235, R21, PT ;  /* 0x00000015eb00720c */ /* 0x000fe20003f26270 */
[----:B------:R0:W5:Y:S04]  /*9640*/  LDL R93, [R1+0x8] ;  /* 0x00000800015d7983 */ /* 0x0001680000100800 */
[----:B------:R0:W5:Y:S04]  /*9650*/  LDL R92, [R1+0x4] ;  /* 0x00000400015c7983 */ /* 0x0001680000100800 */
[----:B------:R0:W5:Y:S01]  /*9660*/  LDL R91, [R1+0xc] ;  /* 0x00000c00015b7983 */ /* 0x0001620000100800 */
        /* <DEDUP_REMOVED lines=18> */
[----:B--2---:R-:W-:Y:S01]  /*9790*/  ISETP.GE.AND P2, PT, R20, R21, PT ;  /* 0x000000151400720c */ /* 0x004fe20003f46270 */
[----:B0-----:R-:W-:-:S12]  /*97a0*/  @P0 BRA `(.L_x_1456) ;  /* 0x0000000000800947 */ /* 0x001fd80003800000 */
[----:B------:R-:W-:Y:S01]  /*97b0*/  IADD3 R7, P3, R12, R99, RZ ;  /* 0x000000630c077210 */ /* 0x000fe20007f7e0ff */
[----:B------:R-:W-:Y:S01]  /*97c0*/  ULDC.64 UR4, c[0x0][0x3c8] ;  /* 0x0000f20000047ab9 */ /* 0x000fe20000000a00 */
[----:B------:R-:W-:Y:S01]  /*97d0*/  IADD3 R0, P4, R10, R87, RZ ;  /* 0x000000570a007210 */ /* 0x000fe20007f9e0ff */
[----:B------:R-:W-:Y:S01]  /*97e0*/  ULDC.64 UR6, c[0x0][0x3e0] ;  /* 0x0000f80000067ab9 */ /* 0x000fe20000000a00 */
[----:B------:R-:W-:Y:S01]  /*97f0*/  CS2R R80, SRZ ;  /* 0x0000000000507805 */ /* 0x000fe2000001ff00 */
[----:B------:R-:W-:Y:S01]  /*9800*/  IMAD.X R20, R13, 0x1, R89, P3 ;  /* 0x000000010d147824 */ /* 0x000fe200018e0659 */
[----:B------:R-:W-:Y:S01]  /*9810*/  LEA R6, P3, R7, UR4, 0x1 ;  /* 0x0000000407067c11 */ /* 0x000fe2000f8608ff */
[----:B------:R-:W-:Y:S01]  /*9820*/  IMAD.X R3, R11, 0x1, R103, P4 ;  /* 0x000000010b037824 */ /* 0x000fe200020e0667 */
[----:B------:R-:W-:Y:S01]  /*9830*/  LEA R8, P4, R0, UR6, 0x1 ;  /* 0x0000000600087c11 */ /* 0x000fe2000f8808ff */
[----:B------:R-:W-:Y:S01]  /*9840*/  ULDC UR4, c[0x0][0x3d4] ;  /* 0x0000f50000047ab9 */ /* 0x000fe20000000800 */
[----:B------:R-:W-:-:S02]  /*9850*/  LEA.HI.X R7, R7, UR5, R20, 0x1, P3 ;  /* 0x0000000507077c11 */ /* 0x000fc400098f0c14 */
[----:B------:R-:W-:Y:S02]  /*9860*/  CS2R R76, SRZ ;  /* 0x00000000004c7805 */ /* 0x000fe4000001ff00 */
[----:B------:R-:W-:Y:S02]  /*9870*/  LEA.HI.X R9, R0, UR7, R3, 0x1, P4 ;  /* 0x0000000700097c11 */ /* 0x000fe4000a0f0c03 */
[----:B------:R-:W-:Y:S02]  /*9880*/  CS2R R72, SRZ ;  /* 0x0000000000487805 */ /* 0x000fe4000001ff00 */
[----:B------:R-:W-:Y:S02]  /*9890*/  ISETP.GE.AND P3, PT, R208, UR4, PT ;  /* 0x00000004d0007c0c */ /* 0x000fe4000bf66270 */
[----:B------:R-:W-:Y:S02]  /*98a0*/  CS2R R68, SRZ ;  /* 0x0000000000447805 */ /* 0x000fe4000001ff00 */
[----:B-----5:R-:W-:Y:S01]  /*98b0*/  ISETP.GE.AND P4, PT, R93, UR4, PT ;  /* 0x000000045d007c0c */ /* 0x020fe2000bf86270 */
[----:B------:R-:W-:Y:S01]  /*98c0*/  ULDC.64 UR8, c[0x0][0x208] ;  /* 0x0000820000087ab9 */ /* 0x000fe20000000a00 */
[----:B------:R-:W-:-:S02]  /*98d0*/  ISETP.GE.AND P5, PT, R92, UR4, PT ;  /* 0x000000045c007c0c */ /* 0x000fc4000bfa6270 */
[----:B------:R-:W-:Y:S02]  /*98e0*/  ISETP.GE.AND P6, PT, R91, UR4, PT ;  /* 0x000000045b007c0c */ /* 0x000fe4000bfc6270 */
[----:B------:R-:W-:Y:S02]  /*98f0*/  CS2R R78, SRZ ;  /* 0x00000000004e7805 */ /* 0x000fe4000001ff00 */
[----:B------:R-:W-:Y:S02]  /*9900*/  CS2R R74, SRZ ;  /* 0x00000000004a7805 */ /* 0x000fe4000001ff00 */
[----:B------:R-:W-:Y:S02]  /*9910*/  CS2R R70, SRZ ;  /* 0x0000000000467805 */ /* 0x000fe4000001ff00 */
[----:B------:R-:W-:Y:S01]  /*9920*/  CS2R R66, SRZ ;  /* 0x0000000000427805 */ /* 0x000fe2000001ff00 */
        /* <DEDUP_REMOVED lines=8> */
.L_x_1456:
[----:B------:R-:W-:Y:S05]  /*99b0*/  BSYNC B1 ;  /* 0x0000000000017941 */ /* 0x000fea0003800000 */
.L_x_1455:
[----:B------:R-:W-:Y:S04]  /*99c0*/  BSSY B1, `(.L_x_1457) ;  /* 0x0000022000017945 */ /* 0x000fe80003800000 */
[----:B------:R-:W-:Y:S05]  /*99d0*/  @P1 BRA `(.L_x_1458) ;  /* 0x0000000000801947 */ /* 0x000fea0003800000 */
[----:B0-----:R-:W-:Y:S01]  /*99e0*/  IADD3 R7, P5, P6, R99, R86, R12 ;  /* 0x0000005663077210 */ /* 0x001fe20007ebe00c */
[----:B------:R-:W-:Y:S01]  /*99f0*/  ULDC.64 UR4, c[0x0][0x3c8] ;  /* 0x0000f20000047ab9 */ /* 0x000fe20000000a00 */
[----:B------:R-:W-:Y:S01]  /*9a00*/  IADD3 R0, P3, P4, R87, R90, R10 ;  /* 0x0000005a57007210 */ /* 0x000fe20007c7e00a */
[----:B------:R-:W-:Y:S01]  /*9a10*/  ULDC.64 UR6, c[0x0][0x3e0] ;  /* 0x0000f80000067ab9 */ /* 0x000fe20000000a00 */
[----:B------:R-:W-:Y:S02]  /*9a20*/  IADD3.X R20, R89, R82, R13, P5, P6 ;  /* 0x0000005259147210 */ /* 0x000fe40002fec40d */
[----:B------:R-:W-:Y:S02]  /*9a30*/  CS2R R62, SRZ ;  /* 0x00000000003e7805 */ /* 0x000fe4000001ff00 */
[----:B------:R-:W-:Y:S02]  /*9a40*/  IADD3.X R3, R103, R88, R11, P3, P4 ;  /* 0x0000005867037210 */ /* 0x000fe40001fe840b */
[----:B------:R-:W-:-:S02]  /*9a50*/  CS2R R58, SRZ ;  /* 0x00000000003a7805 */ /* 0x000fc4000001ff00 */
[C---:B------:R-:W-:Y:S01]  /*9a60*/  LEA R6, P5, R7.reuse, UR4, 0x1 ;  /* 0x0000000407067c11 */ /* 0x040fe2000f8a08ff */
[----:B------:R-:W-:Y:S01]  /*9a70*/  ULDC UR4, c[0x0][0x3d4] ;  /* 0x0000f50000047ab9 */ /* 0x000fe20000000800 */
[C---:B------:R-:W-:Y:S02]  /*9a80*/  LEA R8, P4, R0.reuse, UR6, 0x1 ;  /* 0x0000000600087c11 */ /* 0x040fe4000f8808ff */
[----:B------:R-:W-:Y:S02]  /*9a90*/  CS2R R56, SRZ ;  /* 0x0000000000387805 */ /* 0x000fe4000001ff00 */
[----:B------:R-:W-:Y:S02]  /*9aa0*/  LEA.HI.X R7, R7, UR5, R20, 0x1, P5 ;  /* 0x0000000507077c11 */ /* 0x000fe4000a8f0c14 */
[----:B------:R-:W-:Y:S02]  /*9ab0*/  CS2R R50, SRZ ;  /* 0x0000000000327805 */ /* 0x000fe4000001ff00 */
[----:B------:R-:W-:Y:S01]  /*9ac0*/  LEA.HI.X R9, R0, UR7, R3, 0x1, P4 ;  /* 0x0000000700097c11 */ /* 0x000fe2000a0f0c03 */
[----:B------:R-:W-:Y:S01]  /*9ad0*/  ULDC.64 UR8, c[0x0][0x208] ;  /* 0x0000820000087ab9 */ /* 0x000fe20000000a00 */
[----:B------:R-:W-:-:S02]  /*9ae0*/  ISETP.GE.AND P3, PT, R208, UR4, PT ;  /* 0x00000004d0007c0c */ /* 0x000fc4000bf66270 */
[----:B-----5:R-:W-:Y:S02]  /*9af0*/  ISETP.GE.AND P4, PT, R93, UR4, PT ;  /* 0x000000045d007c0c */ /* 0x020fe4000bf86270 */
[----:B------:R-:W-:Y:S02]  /*9b00*/  ISETP.GE.AND P5, PT, R92, UR4, PT ;  /* 0x000000045c007c0c */ /* 0x000fe4000bfa6270 */
[----:B------:R-:W-:Y:S02]  /*9b10*/  ISETP.GE.AND P6, PT, R91, UR4, PT ;  /* 0x000000045b007c0c */ /* 0x000fe4000bfc6270 */
        /* <DEDUP_REMOVED lines=12> */
.L_x_1458:
[----:B------:R-:W-:Y:S05]  /*9be0*/  BSYNC B1 ;  /* 0x0000000000017941 */ /* 0x000fea0003800000 */
.L_x_1457:
[----:B------:R-:W-:Y:S01]  /*9bf0*/  BSSY B1, `(.L_x_1459) ;  /* 0x000002e000017945 */ /* 0x000fe20003800000 */
        /* <DEDUP_REMOVED lines=8> */
[----:B------:R-:W-:Y:S06]  /*9c80*/  @P2 BRA `(.L_x_1460) ;  /* 0x0000000000902947 */ /* 0x000fec0003800000 */
[----:B------:R-:W-:Y:S01]  /*9c90*/  LEA R0, P4, R14, R10, 0x6 ;  /* 0x0000000a0e007211 */ /* 0x000fe200078830ff */
[----:B------:R-:W-:Y:S01]  /*9ca0*/  ULDC.64 UR4, c[0x0][0x3c8] ;  /* 0x0000f20000047ab9 */ /* 0x000fe20000000a00 */
[----:B01----:R-:W-:Y:S01]  /*9cb0*/  LEA R6, P3, R84, R12, 0x6 ;  /* 0x0000000c54067211 */ /* 0x003fe200078630ff */
[----:B------:R-:W-:Y:S01]  /*9cc0*/  ULDC.64 UR6, c[0x0][0x3e0] ;  /* 0x0000f80000067ab9 */ /* 0x000fe20000000a00 */
[----:B------:R-:W-:Y:S02]  /*9cd0*/  IADD3 R0, P6, R0, R87, RZ ;  /* 0x0000005700007210 */ /* 0x000fe40007fde0ff */
[----:B------:R-:W-:Y:S02]  /*9ce0*/  CS2R R46, SRZ ;  /* 0x00000000002e7805 */ /* 0x000fe4000001ff00 */
[----:B------:R-:W-:Y:S02]  /*9cf0*/  LEA.HI.X R8, R14, R11, R15, 0x6, P4 ;  /* 0x0000000b0e087211 */ /* 0x000fe400020f340f */
[----:B------:R-:W-:-:S02]  /*9d00*/  CS2R R44, SRZ ;  /* 0x00000000002c7805 */ /* 0x000fc4000001ff00 */
[----:B------:R-:W-:Y:S02]  /*9d10*/  IADD3 R7, P5, R6, R99, RZ ;  /* 0x0000006306077210 */ /* 0x000fe40007fbe0ff */
[----:B------:R-:W-:Y:S02]  /*9d20*/  CS2R R38, SRZ ;  /* 0x0000000000267805 */ /* 0x000fe4000001ff00 */
[----:B------:R-:W-:Y:S01]  /*9d30*/  LEA.HI.X R20, R84, R13, R85, 0x6, P3 ;  /* 0x0000000d54147211 */ /* 0x000fe200018f3455 */
[----:B------:R-:W-:Y:S01]  /*9d40*/  IMAD.X R3, R8, 0x1, R103, P6 ;  /* 0x0000000108037824 */ /* 0x000fe200030e0667 */
[----:B------:R-:W-:Y:S01]  /*9d50*/  LEA R6, P3, R7, UR4, 0x1 ;  /* 0x0000000407067c11 */ /* 0x000fe2000f8608ff */
[----:B------:R-:W-:Y:S01]  /*9d60*/  ULDC UR4, c[0x0][0x3d4] ;  /* 0x0000f50000047ab9 */ /* 0x000fe20000000800 */
[----:B------:R-:W-:Y:S02]  /*9d70*/  IADD3.X R20, R20, R89, RZ, P5, !PT ;  /* 0x0000005914147210 */ /* 0x000fe40002ffe4ff */
[----:B------:R-:W-:-:S02]  /*9d80*/  CS2R R34, SRZ ;  /* 0x0000000000227805 */ /* 0x000fc4000001ff00 */
[C---:B------:R-:W-:Y:S01]  /*9d90*/  LEA R8, P4, R0.reuse, UR6, 0x1 ;  /* 0x0000000600087c11 */ /* 0x040fe2000f8808ff */
[----:B------:R-:W-:Y:S01]  /*9da0*/  ULDC.64 UR8, c[0x0][0x208] ;  /* 0x0000820000087ab9 */ /* 0x000fe20000000a00 */
[----:B------:R-:W-:Y:S02]  /*9db0*/  LEA.HI.X R7, R7, UR5, R20, 0x1, P3 ;  /* 0x0000000507077c11 */ /* 0x000fe400098f0c14 */
[----:B------:R-:W-:Y:S02]  /*9dc0*/  LEA.HI.X R9, R0, UR7, R3, 0x1, P4 ;  /* 0x0000000700097c11 */ /* 0x000fe4000a0f0c03 */
[----:B------:R-:W-:Y:S02]  /*9dd0*/  ISETP.GE.AND P3, PT, R208, UR4, PT ;  /* 0x00000004d0007c0c */ /* 0x000fe4000bf66270 */
[----:B-----5:R-:W-:Y:S02]  /*9de0*/  ISETP.GE.AND P4, PT, R93, UR4, PT ;  /* 0x000000045d007c0c */ /* 0x020fe4000bf86270 */
        /* <DEDUP_REMOVED lines=14> */
.L_x_1460:
[----:B------:R-:W-:Y:S05]  /*9ed0*/  BSYNC B1 ;  /* 0x0000000000017941 */ /* 0x000fea0003800000 */
.L_x_1459:
[----:B------:R-:W3:Y:S01]  /*9ee0*/  LDL R0, [R1+0x78] ;  /* 0x0000780001007983 */ /* 0x000ee20000100800 */
[----:B-----5:R-:W-:Y:S01]  /*9ef0*/  IMAD.MOV.U32 R3, RZ, RZ, R69 ;  /* 0x000000ffff037224 */ /* 0x020fe200078e0045 */
[----:B012---:R-:W-:Y:S01]  /*9f00*/  MOV R6, R76 ;  /* 0x0000004c00067202 */ /* 0x007fe20000000f00 */
[----:B------:R-:W0:Y:S01]  /*9f10*/  LDC R86, c[0x0][0x428] ;  /* 0x00010a00ff567b82 */ /* 0x000e220000000800 */
[----:B------:R-:W-:Y:S01]  /*9f20*/  IMAD.MOV.U32 R7, RZ, RZ, R77 ;  /* 0x000000ffff077224 */ /* 0x000fe200078e004d */
[----:B------:R-:W-:Y:S01]  /*9f30*/  BSSY B1, `(.L_x_1461) ;  /* 0x000004d000017945 */ /* 0x000fe20003800000 */
        /* <DEDUP_REMOVED lines=12> */
[----:B------:R-:W-:Y:S02]  /*a000*/  PRMT R97, R7, 0x7610, R97 ;  /* 0x0000761007617816 */ /* 0x000fe40000000061 */
[----:B------:R-:W-:Y:S02]  /*a010*/  CS2R R30, SRZ ;  /* 0x00000000001e7805 */ /* 0x000fe4000001ff00 */
[----:B------:R-:W-:Y:S01]  /*a020*/  PRMT R105, R6, 0x7610, R105 ;  /* 0x0000761006697816 */ /* 0x000fe20000000069 */
[----:B------:R-:W-:Y:S01]  /*a030*/  IMAD.MOV.U32 R6, RZ, RZ, R79 ;  /* 0x000000ffff067224 */ /* 0x000fe200078e004f */
[----:B------:R-:W-:Y:S02]  /*a040*/  MOV R7, R50 ;  /* 0x0000003200077202 */ /* 0x000fe40000000f00 */
[----:B------:R-:W-:Y:S02]  /*a050*/  MOV R41, R27 ;  /* 0x0000001b00297202 */ /* 0x000fe40000000f00 */
[----:B------:R-:W-:-:S02]  /*a060*/  CS2R R26, SRZ ;  /* 0x00000000001a7805 */ /* 0x000fc4000001ff00 */
[----:B------:R-:W-:Y:S02]  /*a070*/  PRMT R90, R90, 0x5410, R7 ;  /* 0x000054105a5a7816 */ /* 0x000fe40000000007 */
[----:B---3--:R-:W-:Y:S01]  /*a080*/  ISETP.GE.AND P3, PT, R0, R21, PT ;  /* 0x000000150000720c */ /* 0x008fe20003f66270 */
[----:B------:R-:W-:Y:S01]  /*a090*/  IMAD.MOV.U32 R0, RZ, RZ, R68 ;  /* 0x000000ffff007224 */ /* 0x000fe200078e0044 */
[----:B------:R-:W-:-:S04]  /*a0a0*/  CS2R R20, SRZ ;  /* 0x0000000000147805 */ /* 0x000fc8000001ff00 */
[----:B------:R-:W-:Y:S01]  /*a0b0*/  PRMT R95, R95, 0x5410, R0 ;  /* 0x000054105f5f7816 */ /* 0x000fe20000000000 */
[----:B------:R-:W-:-:S05]  /*a0c0*/  IMAD.MOV.U32 R0, RZ, RZ, R72 ;  /* 0x000000ffff007224 */ /* 0x000fca00078e0048 */
[----:B------:R-:W-:Y:S01]  /*a0d0*/  PRMT R100, R0, 0x5410, R3 ;  /* 0x0000541000647816 */ /* 0x000fe20000000003 */
[----:B------:R-:W-:Y:S02]  /*a0e0*/  IMAD.MOV.U32 R0, RZ, RZ, R80 ;  /* 0x000000ffff007224 */ /* 0x000fe400078e0050 */
[----:B------:R-:W-:-:S03]  /*a0f0*/  IMAD.MOV.U32 R3, RZ, RZ, R81 ;  /* 0x000000ffff037224 */ /* 0x000fc600078e0051 */
[----:B------:R-:W-:Y:S01]  /*a100*/  PRMT R107, R0, 0x7610, R107 ;  /* 0x00007610006b7816 */ /* 0x000fe2000000006b */
[----:B------:R-:W-:Y:S01]  /*a110*/  IMAD.MOV.U32 R0, RZ, RZ, R70 ;  /* 0x000000ffff007224 */ /* 0x000fe200078e0046 */
[----:B------:R-:W-:Y:S01]  /*a120*/  PRMT R106, R3, 0x7610, R106 ;  /* 0x00007610036a7816 */ /* 0x000fe2000000006a */
[----:B------:R-:W-:-:S03]  /*a130*/  IMAD.MOV.U32 R3, RZ, RZ, R71 ;  /* 0x000000ffff037224 */ /* 0x000fc600078e0047 */
[----:B------:R-:W-:Y:S02]  /*a140*/  PRMT R106, R106, 0x5410, R6 ;  /* 0x000054106a6a7816 */ /* 0x000fe40000000006 */
[----:B------:R-:W-:Y:S02]  /*a150*/  CS2R R6, SRZ ;  /* 0x0000000000067805 */ /* 0x000fe4000001ff00 */
[----:B------:R-:W-:Y:S01]  /*a160*/  PRMT R101, R0, 0x5410, R3 ;  /* 0x0000541000657816 */ /* 0x000fe20000000003 */
[----:B------:R-:W-:Y:S02]  /*a170*/  IMAD.MOV.U32 R0, RZ, RZ, R75 ;  /* 0x000000ffff007224 */ /* 0x000fe400078e004b */
[----:B------:R-:W-:-:S03]  /*a180*/  IMAD.MOV.U32 R3, RZ, RZ, R78 ;  /* 0x000000ffff037224 */ /* 0x000fc600078e004e */
[----:B------:R-:W-:Y:S02]  /*a190*/  PRMT R104, R104, 0x5410, R0 ;  /* 0x0000541068687816 */ /* 0x000fe40000000000 */
[----:B------:R-:W-:Y:S01]  /*a1a0*/  PRMT R107, R107, 0x5410, R3 ;  /* 0x000054106b6b7816 */ /* 0x000fe20000000003 */
[----:B0-----:R-:W-:Y:S06]  /*a1b0*/  @P3 BRA `(.L_x_1462) ;  /* 0x0000000000903947 */ /* 0x001fec0003800000 */
[----:B------:R-:W-:Y:S01]  /*a1c0*/  IMAD.WIDE.U32 R12, R84, 0x60, R12 ;  /* 0x00000060540c7825 */ /* 0x000fe200078e000c */
[----:B------:R-:W-:Y:S01]  /*a1d0*/  ULDC UR4, c[0x0][0x3d4] ;  /* 0x0000f50000047ab9 */ /* 0x000fe20000000800 */
[----:B------:R-:W-:Y:S01]  /*a1e0*/  ULDC.64 UR6, c[0x0][0x3c8] ;  /* 0x0000f20000067ab9 */ /* 0x000fe20000000a00 */
[----:B------:R-:W-:Y:S01]  /*a1f0*/  ULDC.64 UR8, c[0x0][0x3e0] ;  /* 0x0000f80000087ab9 */ /* 0x000fe20000000a00 */
[----:B------:R-:W-:Y:S01]  /*a200*/  IMAD.WIDE.U32 R10, R14, 0x60, R10 ;  /* 0x000000600e0a7825 */ /* 0x000fe200078e000a */
[----:B------:R-:W-:Y:S02]  /*a210*/  IADD3 R99, P4, R99, R12, RZ ;  /* 0x0000000c63637210 */ /* 0x000fe40007f9e0ff */
[----:B------:R-:W-:Y:S02]  /*a220*/  CS2R R28, SRZ ;  /* 0x00000000001c7805 */ /* 0x000fe4000001ff00 */
[----:B------:R-:W-:Y:S01]  /*a230*/  CS2R R30, SRZ ;  /* 0x00000000001e7805 */ /* 0x000fe2000001ff00 */
[----:B------:R-:W-:Y:S01]  /*a240*/  IMAD R4, R85, 0x60, RZ ;  /* 0x0000006055047824 */ /* 0x000fe200078e02ff */
[----:B------:R-:W-:Y:S01]  /*a250*/  IADD3 R87, P5, R87, R10, RZ ;  /* 0x0000000a57577210 */ /* 0x000fe20007fbe0ff */
[----:B------:R-:W-:Y:S01]  /*a260*/  IMAD R0, R15, 0x60, RZ ;  /* 0x000000600f007824 */ /* 0x000fe200078e02ff */
[----:B------:R-:W-:-:S02]  /*a270*/  ULDC.64 UR10, c[0x0][0x208] ;  /* 0x00008200000a7ab9 */ /* 0x000fc40000000a00 */
[----:B------:R-:W-:Y:S02]  /*a280*/  IADD3.X R4, R89, R13, R4, P4, !PT ;  /* 0x0000000d59047210 */ /* 0x000fe400027fe404 */
[----:B------:R-:W-:Y:S02]  /*a290*/  ISETP.GE.AND P4, PT, R208, UR4, PT ;  /* 0x00000004d0007c0c */ /* 0x000fe4000bf86270 */
[----:B------:R-:W-:Y:S02]  /*a2a0*/  IADD3.X R0, R103, R11, R0, P5, !PT ;  /* 0x0000000b67007210 */ /* 0x000fe40002ffe400 */
[----:B------:R-:W-:Y:S02]  /*a2b0*/  LEA R10, P5, R99, UR6, 0x1 ;  /* 0x00000006630a7c11 */ /* 0x000fe4000f8a08ff */
[----:B------:R-:W-:Y:S02]  /*a2c0*/  LEA R12, P6, R87, UR8, 0x1 ;  /* 0x00000008570c7c11 */ /* 0x000fe4000f8c08ff */
[----:B------:R-:W-:-:S02]  /*a2d0*/  LEA.HI.X R11, R99, UR7, R4, 0x1, P5 ;  /* 0x00000007630b7c11 */ /* 0x000fc4000a8f0c04 */
[----:B------:R-:W-:Y:S02]  /*a2e0*/  LEA.HI.X R13, R87, UR9, R0, 0x1, P6 ;  /* 0x00000009570d7c11 */ /* 0x000fe4000b0f0c00 */
[----:B------:R-:W-:Y:S01]  /*a2f0*/  ISETP.GE.AND P6, PT, R93, UR4, PT ;  /* 0x000000045d007c0c */ /* 0x000fe2000bfc6270 */
[----:B------:R0:W5:Y:S01]  /*a300*/  @!P4 LDG.E.64 R28, desc[UR10][R10.64] ;  /* 0x0000000a0a1cc981 */ /* 0x000162000c1e1b00 */
[----:B------:R-:W-:-:S03]  /*a310*/  ISETP.GE.AND P5, PT, R92, UR4, PT ;  /* 0x000000045c007c0c */ /* 0x000fc6000bfa6270 */
[----:B------:R0:W5:Y:S01]  /*a320*/  @!P4 LDG.E.64 R30, desc[UR10][R12.64] ;  /* 0x0000000a0c1ec981 */ /* 0x000162000c1e1b00 */
[----:B------:R-:W-:Y:S02]  /*a330*/  ISETP.GE.AND P4, PT, R91, UR4, PT ;  /* 0x000000045b007c0c */ /* 0x000fe4000bf86270 */
        /* <DEDUP_REMOVED lines=12> */
.L_x_1462:
[----:B------:R-:W-:Y:S05]  /*a400*/  BSYNC B1 ;  /* 0x0000000000017941 */ /* 0x000fea0003800000 */
.L_x_1461:
[----:B------:R-:W2:Y:S01]  /*a410*/  LDL R109, [R1+0x64] ;  /* 0x00006400016d7983 */ /* 0x000ea20000100800 */
[----:B------:R-:W-:Y:S01]  /*a420*/  IMAD.MOV.U32 R3, RZ, RZ, R56 ;  /* 0x000000ffff037224 */ /* 0x000fe200078e0038 */
[----:B------:R-:W-:Y:S01]  /*a430*/  ISETP.NE.AND P4, PT, R86, 0x1, PT ;  /* 0x000000015600780c */ /* 0x000fe20003f85270 */
[----:B0-----:R-:W-:Y:S01]  /*a440*/  IMAD.MOV.U32 R10, RZ, RZ, R57 ;  /* 0x000000ffff0a7224 */ /* 0x001fe200078e0039 */
        /* <DEDUP_REMOVED lines=14> */
[----:B------:R-:W-:Y:S01]  /*a530*/  MOV R11, R52 ;  /* 0x00000034000b7202 */ /* 0x000fe20000000f00 */
[----:B------:R-:W0:Y:S01]  /*a540*/  @P4 LDC R10, c[0x0][0x42c] ;  /* 0x00010b00ff0a4b82 */ /* 0x000e220000000800 */
[----:B------:R-:W-:Y:S01]  /*a550*/  PRMT R94, R94, 0x5410, R3 ;  /* 0x000054105e5e7816 */ /* 0x000fe20000000003 */
[----:B------:R-:W-:Y:S01]  /*a560*/  IMAD.MOV.U32 R3, RZ, RZ, R61 ;  /* 0x000000ffff037224 */ /* 0x000fe200078e003d */
[----:B------:R-:W-:Y:S01]  /*a570*/  PRMT R93, R0, 0x7610, R93 ;  /* 0x00007610005d7816 */ /* 0x000fe2000000005d */
[----:B------:R-:W-:Y:S01]  /*a580*/  ULDC.64 UR4, c[0x0][0x3c8] ;  /* 0x0000f20000047ab9 */ /* 0x000fe20000000a00 */
[----:B------:R-:W-:Y:S01]  /*a590*/  LEA R0, R110, R18, 0x7 ;  /* 0x000000126e007211 */ /* 0x000fe200078e38ff */
[----:B------:R-:W-:Y:S01]  /*a5a0*/  ULDC.64 UR6, c[0x0][0x3e0] ;  /* 0x0000f80000067ab9 */ /* 0x000fe20000000a00 */
[----:B------:R-:W-:-:S02]  /*a5b0*/  PRMT R99, R3, 0x7610, R99 ;  /* 0x0000761003637816 */ /* 0x000fc40000000063 */
[----:B------:R-:W-:Y:S01]  /*a5c0*/  PRMT R92, R92, 0x5410, R11 ;  /* 0x000054105c5c7816 */ /* 0x000fe2000000000b */
[----:B------:R-:W-:Y:S01]  /*a5d0*/  IMAD.MOV.U32 R11, RZ, RZ, R55 ;  /* 0x000000ffff0b7224 */ /* 0x000fe200078e0037 */
[----:B------:R-:W-:-:S04]  /*a5e0*/  MOV R12, R60 ;  /* 0x0000003c000c7202 */ /* 0x000fc80000000f00 */
[----:B------:R-:W-:Y:S02]  /*a5f0*/  PRMT R95, R11, 0x7610, R95 ;  /* 0x000076100b5f7816 */ /* 0x000fe4000000005f */
[----:B------:R-:W1:Y:S01]  /*a600*/  @P4 LDC R11, c[0x0][0x430] ;  /* 0x00010c00ff0b4b82 */ /* 0x000e620000000800 */
[----:B------:R-:W-:Y:S01]  /*a610*/  PRMT R98, R98, 0x5410, R12 ;  /* 0x0000541062627816 */ /* 0x000fe2000000000c */
[----:B------:R-:W-:-:S05]  /*a620*/  IMAD.MOV.U32 R12, RZ, RZ, R64 ;  /* 0x000000ffff0c7224 */ /* 0x000fca00078e0040 */
[----:B------:R-:W-:Y:S01]  /*a630*/  PRMT R103, R12, 0x5410, R13 ;  /* 0x000054100c677816 */ /* 0x000fe2000000000d */
[----:B--2---:R-:W-:Y:S02]  /*a640*/  IMAD R3, R109, 0x20, R0 ;  /* 0x000000206d037824 */ /* 0x004fe400078e0200 */
[----:B------:R-:W2:Y:S01]  /*a650*/  LDL R109, [R1+0x70] ;  /* 0x00007000016d7983 */ /* 0x000ea20000100800 */
[----:B------:R-:W-:Y:S01]  /*a660*/  IMAD.MOV.U32 R0, RZ, RZ, R34 ;  /* 0x000000ffff007224 */ /* 0x000fe200078e0022 */
[----:B------:R-:W-:Y:S01]  /*a670*/  MOV R13, R38 ;  /* 0x00000026000d7202 */ /* 0x000fe20000000f00 */
[----:B------:R-:W-:Y:S02]  /*a680*/  IMAD.MOV.U32 R12, RZ, RZ, R35 ;  /* 0x000000ffff0c7224 */ /* 0x000fe400078e0023 */
[----:B------:R-:W-:-:S03]  /*a690*/  IMAD.MOV.U32 R86, RZ, RZ, R39 ;  /* 0x000000ffff567224 */ /* 0x000fc600078e0027 */
[----:B------:R-:W-:Y:S01]  /*a6a0*/  PRMT R87, R12, 0x5410, R0 ;  /* 0x000054100c577816 */ /* 0x000fe20000000000 */
[----:B0-----:R-:W-:Y:S01]  /*a6b0*/  @P4 IMAD.HI.U32 R0, R3, R10, RZ ;  /* 0x0000000a03004227 */ /* 0x001fe200078e00ff */
[----:B------:R-:W-:Y:S02]  /*a6c0*/  PRMT R88, R13, 0x5410, R86 ;  /* 0x000054100d587816 */ /* 0x000fe40000000056 */
[----:B------:R-:W-:Y:S01]  /*a6d0*/  MOV R13, R46 ;  /* 0x0000002e000d7202 */ /* 0x000fe20000000f00 */
[----:B------:R-:W-:Y:S01]  /*a6e0*/  IMAD.MOV.U32 R10, RZ, RZ, R44 ;  /* 0x000000ffff0a7224 */ /* 0x000fe200078e002c */
[----:B-1----:R-:W-:Y:S01]  /*a6f0*/  @P4 SHF.R.U32.HI R3, RZ, R11, R0 ;  /* 0x0000000bff034219 */ /* 0x002fe20000011600 */
[----:B------:R-:W-:Y:S02]  /*a700*/  IMAD.MOV.U32 R12, RZ, RZ, R45 ;  /* 0x000000ffff0c7224 */ /* 0x000fe400078e002d */
[----:B------:R-:W-:Y:S01]  /*a710*/  IMAD.MOV.U32 R86, RZ, RZ, R47 ;  /* 0x000000ffff567224 */ /* 0x000fe200078e002f */
[----:B------:R-:W-:Y:S01]  /*a720*/  PRMT R89, R89, 0x5410, R10 ;  /* 0x0000541059597816 */ /* 0x000fe2000000000a */
[----:B------:R-:W-:Y:S01]  /*a730*/  IMAD.MOV.U32 R0, RZ, RZ, R32 ;  /* 0x000000ffff007224 */ /* 0x000fe200078e0020 */
[----:B------:R-:W-:Y:S01]  /*a740*/  SHF.R.S32.HI R11, RZ, 0x1f, R3 ;  /* 0x0000001fff0b7819 */ /* 0x000fe20000011403 */
[----:B------:R-:W-:Y:S01]  /*a750*/  IMAD.MOV.U32 R10, RZ, RZ, R33 ;  /* 0x000000ffff0a7224 */ /* 0x000fe200078e0021 */
[----:B------:R-:W-:Y:S01]  /*a760*/  PRMT R90, R12, 0x7610, R90 ;  /* 0x000076100c5a7816 */ /* 0x000fe2000000005a */
[----:B------:R-:W-:Y:S01]  /*a770*/  IMAD.WIDE.U32 R40, R3, R84, R40 ;  /* 0x0000005403287225 */ /* 0x000fe200078e0028 */
[----:B------:R-:W-:-:S02]  /*a780*/  PRMT R91, R13, 0x5410, R86 ;  /* 0x000054100d5b7816 */ /* 0x000fc40000000056 */
[----:B------:R-:W-:Y:S01]  /*a790*/  MOV R12, R36 ;  /* 0x00000024000c7202 */ /* 0x000fe20000000f00 */
[C---:B------:R-:W-:Y:S01]  /*a7a0*/  IMAD R84, R11.reuse, R84, RZ ;  /* 0x000000540b547224 */ /* 0x040fe200078e02ff */
[----:B------:R-:W-:Y:S01]  /*a7b0*/  PRMT R86, R10, 0x5410, R0 ;  /* 0x000054100a567816 */ /* 0x000fe20000000000 */
[-C--:B------:R-:W-:Y:S01]  /*a7c0*/  IMAD R0, R11, R14.reuse, RZ ;  /* 0x0000000e0b007224 */ /* 0x080fe200078e02ff */
[----:B------:R-:W-:Y:S01]  /*a7d0*/  PRMT R89, R12, 0x7610, R89 ;  /* 0x000076100c597816 */ /* 0x000fe20000000059 */
[----:B------:R-:W-:Y:S02]  /*a7e0*/  IMAD.MOV.U32 R10, RZ, RZ, R37 ;  /* 0x000000ffff0a7224 */ /* 0x000fe400078e0025 */
[----:B------:R-:W-:-:S04]  /*a7f0*/  IMAD.WIDE.U32 R12, R3, R14, R82 ;  /* 0x0000000e030c7225 */ /* 0x000fc800078e0052 */
[C-C-:B------:R-:W-:Y:S01]  /*a800*/  IMAD R11, R3.reuse, R85, R84.reuse ;  /* 0x00000055030b7224 */ /* 0x140fe200078e0254 */
[----:B------:R-:W-:Y:S01]  /*a810*/  PRMT R84, R10, 0x7610, R84 ;  /* 0x000076100a547816 */ /* 0x000fe20000000054 */
[----:B------:R-:W-:Y:S01]  /*a820*/  IMAD R3, R3, R15, R0 ;  /* 0x0000000f03037224 */ /* 0x000fe200078e0200 */
[----:B------:R-:W-:Y:S01]  /*a830*/  LEA R10, P4, R40, UR4, 0x1 ;  /* 0x00000004280a7c11 */ /* 0x000fe2000f8808ff */
[----:B------:R-:W-:Y:S01]  /*a840*/  IMAD.MOV.U32 R14, RZ, RZ, R42 ;  /* 0x000000ffff0e7224 */ /* 0x000fe200078e002a */
[----:B------:R-:W-:Y:S01]  /*a850*/  IADD3 R11, R41, R11, RZ ;  /* 0x0000000b290b7210 */ /* 0x000fe20007ffe0ff */
[----:B------:R-:W-:Y:S01]  /*a860*/  IMAD.IADD R3, R13, 0x1, R3 ;  /* 0x000000010d037824 */ /* 0x000fe200078e0203 */
[----:B------:R-:W-:Y:S01]  /*a870*/  LEA R0, P5, R12, UR6, 0x1 ;  /* 0x000000060c007c11 */ /* 0x000fe2000f8a08ff */
[----:B------:R-:W-:Y:S01]  /*a880*/  IMAD.MOV.U32 R15, RZ, RZ, R43 ;  /* 0x000000ffff0f7224 */ /* 0x000fe200078e002b */
[----:B------:R-:W-:Y:S01]  /*a890*/  UMOV UR4, 0xffffffff ;  /* 0xffffffff00047882 */ /* 0x000fe20000000000 */
[----:B------:R-:W-:-:S02]  /*a8a0*/  LEA.HI.X R40, R40, UR5, R11, 0x1, P4 ;  /* 0x0000000528287c11 */ /* 0x000fc4000a0f0c0b */
[----:B------:R-:W-:Y:S02]  /*a8b0*/  LEA.HI.X R3, R12, UR7, R3, 0x1, P5 ;  /* 0x000000070c037c11 */ /* 0x000fe4000a8f0c03 */
[----:B------:R-:W-:Y:S02]  /*a8c0*/  PRMT R84, R84, 0x5410, R14 ;  /* 0x0000541054547816 */ /* 0x000fe4000000000e */
[----:B------:R-:W-:Y:S02]  /*a8d0*/  PRMT R85, R15, 0x7610, R85 ;  /* 0x000076100f557816 */ /* 0x000fe40000000055 */
[----:B--2---:R-:W-:Y:S01]  /*a8e0*/  LEA.HI R41, R109, R109, RZ, 0x1 ;  /* 0x0000006d6d297211 */ /* 0x004fe200078f08ff */
[----:B------:R-:W-:Y:S06]  /*a8f0*/  BRA.DIV UR4, `(.L_x_1463) ;  /* 0x000001ce04e07947 */ /* 0x000fec000b800000 */
.L_x_1784:
[----:B------:R-:W-:-:S03]  /*a900*/  UMOV UR4, 0xffffffff ;  /* 0xffffffff00047882 */ /* 0x000fc60000000000 */
[----:B------:R-:W-:Y:S05]  /*a910*/  BRA.DIV UR4, `(.L_x_1464) ;  /* 0x000001d204007947 */ /* 0x000fea000b800000 */
.L_x_1787:
[----:B------:R-:W-:-:S03]  /*a920*/  UMOV UR4, 0xffffffff ;  /* 0xffffffff00047882 */ /* 0x000fc60000000000 */
[----:B------:R-:W-:Y:S05]  /*a930*/  BRA.DIV UR4, `(.L_x_1465) ;  /* 0x000001d204207947 */ /* 0x000fea000b800000 */
.L_x_1790:
[----:B------:R-:W-:-:S03]  /*a940*/  UMOV UR4, 0xffffffff ;  /* 0xffffffff00047882 */ /* 0x000fc60000000000 */
[----:B------:R-:W-:Y:S05]  /*a950*/  BRA.DIV UR4, `(.L_x_1466) ;  /* 0x000001d204407947 */ /* 0x000fea000b800000 */
.L_x_1793:
[----:B------:R-:W-:-:S03]  /*a960*/  UMOV UR4, 0xffffffff ;  /* 0xffffffff00047882 */ /* 0x000fc60000000000 */
[----:B------:R-:W-:Y:S05]  /*a970*/  BRA.DIV UR4, `(.L_x_1467) ;  /* 0x000001d204607947 */ /* 0x000fea000b800000 */
.L_x_1796:
[----:B------:R-:W-:-:S03]  /*a980*/  UMOV UR4, 0xffffffff ;  /* 0xffffffff00047882 */ /* 0x000fc60000000000 */
[----:B------:R-:W-:Y:S05]  /*a990*/  BRA.DIV UR4, `(.L_x_1468) ;  /* 0x000001d204807947 */ /* 0x000fea000b800000 */
.L_x_1799:
[----:B------:R-:W-:-:S03]  /*a9a0*/  UMOV UR4, 0xffffffff ;  /* 0xffffffff00047882 */ /* 0x000fc60000000000 */
[----:B------:R-:W-:Y:S05]  /*a9b0*/  BRA.DIV UR4, `(.L_x_1469) ;  /* 0x000001d204a07947 */ /* 0x000fea000b800000 */
.L_x_1802:
[----:B------:R-:W-:-:S03]  /*a9c0*/  UMOV UR4, 0xffffffff ;  /* 0xffffffff00047882 */ /* 0x000fc60000000000 */
[----:B------:R-:W-:Y:S05]  /*a9d0*/  BRA.DIV UR4, `(.L_x_1470) ;  /* 0x000001d204c07947 */ /* 0x000fea000b800000 */
.L_x_1805:
[----:B------:R-:W-:-:S03]  /*a9e0*/  UMOV UR4, 0xffffffff ;  /* 0xffffffff00047882 */ /* 0x000fc60000000000 */
[----:B------:R-:W-:Y:S05]  /*a9f0*/  BRA.DIV UR4, `(.L_x_1471) ;  /* 0x000001d204e07947 */ /* 0x000fea000b800000 */
.L_x_1808:
[----:B------:R-:W-:-:S03]  /*aa00*/  UMOV UR4, 0xffffffff ;  /* 0xffffffff00047882 */ /* 0x000fc60000000000 */
[----:B------:R-:W-:Y:S05]  /*aa10*/  BRA.DIV UR4, `(.L_x_1472) ;  /* 0x000001d604007947 */ /* 0x000fea000b800000 */
.L_x_1811:
[----:B------:R-:W-:-:S03]  /*aa20*/  UMOV UR4, 0xffffffff ;  /* 0xffffffff00047882 */ /* 0x000fc60000000000 */
[----:B------:R-:W-:Y:S05]  /*aa30*/  BRA.DIV UR4, `(.L_x_1473) ;  /* 0x000001d604207947 */ /* 0x000fea000b800000 */
.L_x_1814:
[----:B------:R-:W-:-:S03]  /*aa40*/  UMOV UR4, 0xffffffff ;  /* 0xffffffff00047882 */ /* 0x000fc60000000000 */
[----:B------:R-:W-:Y:S05]  /*aa50*/  BRA.DIV UR4, `(.L_x_1474) ;  /* 0x000001d604407947 */ /* 0x000fea000b800000 */
.L_x_1817:
[----:B------:R-:W-:-:S03]  /*aa60*/  UMOV UR4, 0xffffffff ;  /* 0xffffffff00047882 */ /* 0x000fc60000000000 */
[----:B------:R-:W-:Y:S05]  /*aa70*/  BRA.DIV UR4, `(.L_x_1475) ;  /* 0x000001d604607947 */ /* 0x000fea000b800000 */
.L_x_1820:
[----:B------:R-:W-:Y:S01]  /*aa80*/  UMOV UR4, 0xffffffff ;  /* 0xffffffff00047882 */ /* 0x000fe20000000000 */
[----:B------:R-:W-:Y:S02]  /*aa90*/  LOP3.LUT R41, R41, 0xfffffffe, RZ, 0xc0, !PT ;  /* 0xfffffffe29297812 */ /* 0x000fe400078ec0ff */
[----:B------:R-:W-:Y:S05]  /*aaa0*/  BRA.DIV UR4, `(.L_x_1476) ;  /* 0x000001d6047c7947 */ /* 0x000fea000b800000 */
.L_x_1823:
[----:B------:R-:W-:Y:S01]  /*aab0*/  UMOV UR4, 0xffffffff ;  /* 0xffffffff00047882 */ /* 0x000fe20000000000 */
[----:B------:R-:W-:Y:S02]  /*aac0*/  IMAD.IADD R41, R109, 0x1, -R41 ;  /* 0x000000016d297824 */ /* 0x000fe400078e0a29 */
[----:B------:R-:W-:Y:S05]  /*aad0*/  BRA.DIV UR4, `(.L_x_1477) ;  /* 0x000001d604987947 */ /* 0x000fea000b800000 */
.L_x_1826:
[----:B------:R-:W-:Y:S01]  /*aae0*/  UMOV UR4, 0xffffffff ;  /* 0xffffffff00047882 */ /* 0x000fe20000000000 */
[----:B------:R-:W-:Y:S02]  /*aaf0*/  SHF.L.U32 R83, R41, 0x1f, RZ ;  /* 0x0000001f29537819 */ /* 0x000fe400000006ff */
[----:B------:R-:W-:Y:S05]  /*ab00*/  BRA.DIV UR4, `(.L_x_1478) ;  /* 0x000001d604b47947 */ /* 0x000fea000b800000 */
.L_x_1829:
[----:B------:R-:W0:Y:S01]  /*ab10*/  SYNCS.PHASECHK.TRANS64.TRYWAIT P4, [R16+URZ+0x30800], R83 ;  /* 0x03080053100075a7 */ /* 0x000e22000808017f */
[----:B------:R-:W-:Y:S01]  /*ab20*/  IMAD.MOV.U32 R0, RZ, RZ, R48 ;  /* 0x000000ffff007224 */ /* 0x000fe200078e0030 */
[----:B------:R-:W-:Y:S01]  /*ab30*/  MOV R3, R49 ;  /* 0x0000003100037202 */ /* 0x000fe20000000f00 */
[----:B-----5:R-:W-:Y:S01]  /*ab40*/  IMAD.MOV.U32 R10, RZ, RZ, R4 ;  /* 0x000000ffff0a7224 */ /* 0x020fe200078e0004 */
[----:B------:R-:W-:Y:S01]  /*ab50*/  BSSY B1, `(.L_x_1479) ;  /* 0x000001a000017945 */ /* 0x000fe20003800000 */
        /* <DEDUP_REMOVED lines=8> */
[----:B------:R-:W-:-:S03]  /*abe0*/  IMAD.MOV.U32 R14, RZ, RZ, R27 ;  /* 0x000000ffff0e7224 */ /* 0x000fc600078e001b */
        /* <DEDUP_REMOVED lines=10> */
[----:B------:R-:W-:-:S04]  /*ac90*/  MOV R12, R21 ;  /* 0x00000015000c7202 */ /* 0x000fc80000000f00 */
[----:B------:R-:W-:Y:S01]  /*aca0*/  PRMT R11, R11, 0x5410, R12 ;  /* 0x000054100b0b7816 */ /* 0x000fe2000000000c */
[----:B------:R-:W-:Y:S01]  /*acb0*/  IMAD.MOV.U32 R12, RZ, RZ, R30 ;  /* 0x000000ffff0c7224 */ /* 0x000fe200078e001e */
[----:B------:R-:W-:Y:S02]  /*acc0*/  PRMT R41, R13, 0x5410, R14 ;  /* 0x000054100d297816 */ /* 0x000fe4000000000e */
[----:B------:R-:W-:Y:S01]  /*acd0*/  MOV R13, R31 ;  /* 0x0000001f000d7202 */ /* 0x000fe20000000f00 */
[----:B0-----:R-:W-:Y:S06]  /*ace0*/  @!P4 BRA `(.L_x_1480) ;  /* 0x000001d40064c947 */ /* 0x001fec0003800000 */
.L_x_1830:
[----:B------:R-:W-:Y:S05]  /*acf0*/  BSYNC B1 ;  /* 0x0000000000017941 */ /* 0x000fea0003800000 */
.L_x_1479:
[----:B------:R-:W-:Y:S01]  /*ad00*/  BSSY B1, `(.L_x_1481) ;  /* 0x00000be000017945 */ /* 0x000fe20003800000 */
[----:B0-----:R-:W-:-:S03]  /*ad10*/  PRMT R83, R12, 0x5410, R13 ;  /* 0x000054100c537816 */ /* 0x001fc6000000000d */
[----:B------:R-:W-:Y:S05]  /*ad20*/  @P0 BRA `(.L_x_1482) ;  /* 0x0000000800ec0947 */ /* 0x000fea0003800000 */
[----:B------:R-:W2:Y:S01]  /*ad30*/  LDL R109, [R1+0x8] ;  /* 0x00000800016d7983 */ /* 0x000ea20000100800 */
[----:B------:R-:W0:Y:S03]  /*ad40*/  LDC R13, c[0x0][0x3d4] ;  /* 0x0000f500ff0d7b82 */ /* 0x000e260000000800 */
[----:B------:R-:W3:Y:S04]  /*ad50*/  LDL R15, [R1+0x4] ;  /* 0x00000400010f7983 */ /* 0x000ee80000100800 */
[----:B------:R-:W4:Y:S04]  /*ad60*/  LDL R14, [R1+0xc] ;  /* 0x00000c00010e7983 */ /* 0x000f280000100800 */
[----:B------:R1:W5:Y:S01]  /*ad70*/  LDL R118, [R1+0x50] ;  /* 0x0000500001767983 */ /* 0x0003620000100800 */
[----:B------:R-:W-:Y:S01]  /*ad80*/  BSSY B2, `(.L_x_1483) ;  /* 0x0000030000027945 */ /* 0x000fe20003800000 */
[----:B0-----:R-:W-:-:S02]  /*ad90*/  ISETP.GE.AND P0, PT, R208, R13, PT ;  /* 0x0000000dd000720c */ /* 0x001fc40003f06270 */
[-C--:B--2---:R-:W-:Y:S02]  /*ada0*/  ISETP.GE.AND P4, PT, R109, R13.reuse, PT ;  /* 0x0000000d6d00720c */ /* 0x084fe40003f86270 */
[-C--:B---3--:R-:W-:Y:S02]  /*adb0*/  ISETP.GE.AND P5, PT, R15, R13.reuse, PT ;  /* 0x0000000d0f00720c */ /* 0x088fe40003fa6270 */
[----:B----4-:R-:W-:-:S07]  /*adc0*/  ISETP.GE.AND P6, PT, R14, R13, PT ;  /* 0x0000000d0e00720c */ /* 0x010fce0003fc6270 */
[----:B-1----:R-:W-:Y:S06]  /*add0*/  @P0 BRA `(.L_x_1484) ;  /* 0x0000000000a80947 */ /* 0x002fec0003800000 */
[----:B-----5:R-:W0:Y:S01]  /*ade0*/  LDS.128 R12, [R118] ;  /* 0x00000000760c7984 */ /* 0x020e220000000c00 */
[----:B------:R-:W-:Y:S01]  /*adf0*/  SHF.R.U32.HI R112, RZ, 0x10, R81 ;  /* 0x00000010ff707819 */ /* 0x000fe20000011651 */
[--C-:B------:R-:W-:Y:S01]  /*ae00*/  HADD2.F32 R109, -RZ, R107.reuse.H0_H0 ;  /* 0x2000006bff6d7230 */ /* 0x100fe20000004100 */
[----:B------:R-:W-:Y:S01]  /*ae10*/  SHF.R.U32.HI R111, RZ, 0x10, R79 ;  /* 0x00000010ff6f7819 */ /* 0x000fe2000001164f */
[----:B------:R-:W-:Y:S01]  /*ae20*/  HADD2.F32 R110, -RZ, R107.H1_H1 ;  /* 0x3000006bff6e7230 */ /* 0x000fe20000004100 */
[----:B------:R-:W-:Y:S01]  /*ae30*/  SHF.R.U64 R117, R80, 0x10, R81 ;  /* 0x0000001050757819 */ /* 0x000fe20000001251 */
[----:B------:R-:W-:Y:S01]  /*ae40*/  HADD2.F32 R107, -RZ, R112.H0_H0 ;  /* 0x20000070ff6b7230 */ /* 0x000fe20000004100 */
[----:B------:R-:W-:Y:S01]  /*ae50*/  SHF.R.U64 R115, R78, 0x10, R79 ;  /* 0x000000104e737819 */ /* 0x000fe2000000124f */
[----:B------:R-:W-:Y:S02]  /*ae60*/  HADD2.F32 R111, -RZ, R111.H0_H0 ;  /* 0x2000006fff6f7230 */ /* 0x000fe40000004100 */
[----:B0-----:R-:W-:-:S02]  /*ae70*/  HADD2.F32 R81, -RZ, R15.H1_H1 ;  /* 0x3000000fff517230 */ /* 0x001fc40000004100 */
[----:B------:R-:W-:Y:S02]  /*ae80*/  HADD2.F32 R80, -RZ, R15.H0_H0 ;  /* 0x2000000fff507230 */ /* 0x000fe40000004100 */
[--C-:B------:R-:W-:Y:S02]  /*ae90*/  HADD2.F32 R15, -RZ, R12.reuse.H0_H0 ;  /* 0x2000000cff0f7230 */ /* 0x100fe40000004100 */
[C---:B------:R-:W-:Y:S01]  /*aea0*/  FMUL.FTZ R114, R81.reuse, R107 ;  /* 0x0000006b51727220 */ /* 0x040fe20000410000 */
[----:B------:R-:W-:Y:S02]  /*aeb0*/  HADD2.F32 R12, -RZ, R12.H1_H1 ;  /* 0x3000000cff0c7230 */ /* 0x000fe40000004100 */
[-C--:B------:R-:W-:Y:S01]  /*aec0*/  FMUL.FTZ R113, R81, R111.reuse ;  /* 0x0000006f51717220 */ /* 0x080fe20000410000 */
[--C-:B------:R-:W-:Y:S02]  /*aed0*/  HADD2.F32 R78, -RZ, R14.reuse.H0_H0 ;  /* 0x2000000eff4e7230 */ /* 0x100fe40000004100 */
[----:B------:R-:W-:Y:S01]  /*aee0*/  FFMA.FTZ R116, R80, R111, R114 ;  /* 0x0000006f50747223 */ /* 0x000fe20000010072 */
[----:B------:R-:W-:-:S02]  /*aef0*/  HADD2.F32 R79, -RZ, R14.H1_H1 ;  /* 0x3000000eff4f7230 */ /* 0x000fc40000004100 */
[----:B------:R-:W-:Y:S01]  /*af00*/  FMUL.FTZ R112, R12, R110 ;  /* 0x0000006e0c707220 */ /* 0x000fe20000410000 */
[--C-:B------:R-:W-:Y:S02]  /*af10*/  HADD2.F32 R81, -RZ, R106.reuse.H1_H1 ;  /* 0x3000006aff517230 */ /* 0x100fe40000004100 */
[----:B------:R-:W-:Y:S01]  /*af20*/  FFMA.FTZ R113, R80, R107, -R113 ;  /* 0x0000006b50717223 */ /* 0x000fe20000010871 */
[--C-:B------:R-:W-:Y:S02]  /*af30*/  HADD2.F32 R14, -RZ, R13.reuse.H0_H0 ;  /* 0x2000000dff0e7230 */ /* 0x100fe40000004100 */
[-C--:B------:R-:W-:Y:S01]  /*af40*/  FMUL.FTZ R114, R12, R109.reuse ;  /* 0x0000006d0c727220 */ /* 0x080fe20000410000 */
[----:B------:R-:W-:Y:S02]  /*af50*/  HADD2.F32 R106, -RZ, R106.H0_H0 ;  /* 0x2000006aff6a7230 */ /* 0x000fe40000004100 */
[----:B------:R-:W-:Y:S01]  /*af60*/  FFMA.FTZ R112, R15, R109, -R112 ;  /* 0x0000006d0f707223 */ /* 0x000fe20000010870 */
[----:B------:R-:W-:-:S02]  /*af70*/  HADD2.F32 R13, -RZ, R13.H1_H1 ;  /* 0x3000000dff0d7230 */ /* 0x000fc40000004100 */
[----:B------:R-:W-:Y:S01]  /*af80*/  FFMA.FTZ R107, R15, R110, R114 ;  /* 0x0000006e0f6b7223 */ /* 0x000fe20000010072 */
[----:B------:R-:W-:Y:S02]  /*af90*/  HADD2.F32 R80, -RZ, R115.H0_H0 ;  /* 0x20000073ff507230 */ /* 0x000fe40000004100 */
[CC--:B------:R-:W-:Y:S01]  /*afa0*/  FMUL.FTZ R109, R79.reuse, R81.reuse ;  /* 0x000000514f6d7220 */ /* 0x0c0fe20000410000 */
[----:B------:R-:W-:Y:S02]  /*afb0*/  HADD2.F32 R12, -RZ, R117.H0_H0 ;  /* 0x20000075ff0c7230 */ /* 0x000fe40000004100 */
[----:B------:R-:W-:Y:S01]  /*afc0*/  FMUL.FTZ R110, R79, R106 ;  /* 0x0000006a4f6e7220 */ /* 0x000fe20000410000 */
[C---:B------:R-:W-:Y:S01]  /*afd0*/  FMUL.FTZ R15, R13.reuse, R80 ;  /* 0x000000500d0f7220 */ /* 0x040fe20000410000 */
[C---:B------:R-:W-:Y:S01]  /*afe0*/  FFMA.FTZ R109, R78.reuse, R106, -R109 ;  /* 0x0000006a4e6d7223 */ /* 0x040fe2000001086d */
[-C--:B------:R-:W-:Y:S01]  /*aff0*/  FMUL.FTZ R79, R13, R12.reuse ;  /* 0x0000000c0d4f7220 */ /* 0x080fe20000410000 */
[----:B------:R-:W-:Y:S01]  /*b000*/  FFMA.FTZ R110, R78, R81, R110 ;  /* 0x000000514e6e7223 */ /* 0x000fe2000001006e */
[----:B------:R-:W-:Y:S01]  /*b010*/  FFMA.FTZ R13, R14, R12, -R15 ;  /* 0x0000000c0e0d7223 */ /* 0x000fe2000001080f */
[----:B------:R-:W-:Y:S01]  /*b020*/  F2FP.F16.F32.PACK_AB R15, R116, R113 ;  /* 0x00000071740f723e */ /* 0x000fe200000000ff */
[----:B------:R-:W-:Y:S01]  /*b030*/  FFMA.FTZ R80, R14, R80, R79 ;  /* 0x000000500e507223 */ /* 0x000fe2000001004f */
[----:B------:R-:W-:-:S02]  /*b040*/  F2FP.F16.F32.PACK_AB R12, R107, R112 ;  /* 0x000000706b0c723e */ /* 0x000fc400000000ff */
[----:B------:R-:W-:Y:S02]  /*b050*/  F2FP.F16.F32.PACK_AB R14, R110, R109 ;  /* 0x0000006d6e0e723e */ /* 0x000fe400000000ff */
[----:B------:R-:W-:-:S05]  /*b060*/  F2FP.F16.F32.PACK_AB R13, R80, R13 ;  /* 0x0000000d500d723e */ /* 0x000fca00000000ff */
[----:B------:R0:W-:Y:S02]  /*b070*/  STS.128 [R118], R12 ;  /* 0x0000000c76007388 */ /* 0x0001e40000000c00 */
.L_x_1484:
[----:B------:R-:W-:Y:S05]  /*b080*/  BSYNC B2 ;  /* 0x0000000000027941 */ /* 0x000fea0003800000 */
.L_x_1483:
[----:B------:R-:W-:Y:S04]  /*b090*/  BSSY B2, `(.L_x_1485) ;  /* 0x000002c000027945 */ /* 0x000fe80003800000 */
[----:B------:R-:W-:Y:S05]  /*b0a0*/  @P4 BRA `(.L_x_1486) ;  /* 0x0000000000a84947 */ /* 0x000fea0003800000 */
[----:B0----5:R-:W0:Y:S01]  /*b0b0*/  LDS.128 R12, [R118+0x4000] ;  /* 0x00400000760c7984 */ /* 0x021e220000000c00 */
[----:B------:R-:W-:Y:S01]  /*b0c0*/  SHF.R.U32.HI R80, RZ, 0x10, R75 ;  /* 0x00000010ff507819 */ /* 0x000fe2000001164b */
[--C-:B------:R-:W-:Y:S01]  /*b0d0*/  HADD2.F32 R78, -RZ, R105.reuse.H1_H1 ;  /* 0x30000069ff4e7230 */ /* 0x100fe20000004100 */
[--C-:B------:R-:W-:Y:S01]  /*b0e0*/  SHF.R.U32.HI R79, RZ, 0x10, R77.reuse ;  /* 0x00000010ff4f7819 */ /* 0x100fe2000001164d */
[----:B------:R-:W-:Y:S01]  /*b0f0*/  HADD2.F32 R105, -RZ, R105.H0_H0 ;  /* 0x20000069ff697230 */ /* 0x000fe20000004100 */
[----:B------:R-:W-:Y:S01]  /*b100*/  SHF.R.U64 R109, R76, 0x10, R77 ;  /* 0x000000104c6d7819 */ /* 0x000fe2000000124d */
[----:B------:R-:W-:Y:S01]  /*b110*/  HADD2.F32 R80, -RZ, R80.H0_H0 ;  /* 0x20000050ff507230 */ /* 0x000fe20000004100 */
[----:B------:R-:W-:Y:S01]  /*b120*/  SHF.R.U64 R107, R74, 0x10, R75 ;  /* 0x000000104a6b7819 */ /* 0x000fe2000000124b */
[----:B------:R-:W-:Y:S02]  /*b130*/  HADD2.F32 R79, -RZ, R79.H0_H0 ;  /* 0x2000004fff4f7230 */ /* 0x000fe40000004100 */
[----:B0-----:R-:W-:-:S02]  /*b140*/  HADD2.F32 R77, -RZ, R15.H1_H1 ;  /* 0x3000000fff4d7230 */ /* 0x001fc40000004100 */
[----:B------:R-:W-:Y:S02]  /*b150*/  HADD2.F32 R76, -RZ, R15.H0_H0 ;  /* 0x2000000fff4c7230 */ /* 0x000fe40000004100 */
[--C-:B------:R-:W-:Y:S02]  /*b160*/  HADD2.F32 R15, -RZ, R12.reuse.H0_H0 ;  /* 0x2000000cff0f7230 */ /* 0x100fe40000004100 */
[CC--:B------:R-:W-:Y:S01]  /*b170*/  FMUL.FTZ R81, R77.reuse, R80.reuse ;  /* 0x000000504d517220 */ /* 0x0c0fe20000410000 */
[----:B------:R-:W-:Y:S01]  /*b180*/  FMUL.FTZ R77, R77, R79 ;  /* 0x0000004f4d4d7220 */ /* 0x000fe20000410000 */
[----:B------:R-:W-:Y:S02]  /*b190*/  HADD2.F32 R12, -RZ, R12.H1_H1 ;  /* 0x3000000cff0c7230 */ /* 0x000fe40000004100 */
        /* <DEDUP_REMOVED lines=26> */
[----:B------:R1:W-:Y:S02]  /*b340*/  STS.128 [R118+0x4000], R12 ;  /* 0x0040000c76007388 */ /* 0x0003e40000000c00 */
.L_x_1486:
[----:B------:R-:W-:Y:S05]  /*b350*/  BSYNC B2 ;  /* 0x0000000000027941 */ /* 0x000fea0003800000 */
.L_x_1485:
[----:B------:R-:W-:Y:S04]  /*b360*/  BSSY B2, `(.L_x_1487) ;  /* 0x000002c000027945 */ /* 0x000fe80003800000 */
[----:B------:R-:W-:Y:S05]  /*b370*/  @P5 BRA `(.L_x_1488) ;  /* 0x0000000000a85947 */ /* 0x000fea0003800000 */
[----:B01---5:R-:W0:Y:S01]  /*b380*/  LDS.128 R12, [R118+0x8000] ;  /* 0x00800000760c7984 */ /* 0x023e220000000c00 */
[----:B------:R-:W-:Y:S01]  /*b390*/  SHF.R.U32.HI R75, RZ, 0x10, R73 ;  /* 0x00000010ff4b7819 */ /* 0x000fe20000011649 */
[----:B------:R-:W-:Y:S01]  /*b3a0*/  HADD2.F32 R74, -RZ, R100.H0_H0 ;  /* 0x20000064ff4a7230 */ /* 0x000fe20000004100 */
[----:B------:R-:W-:Y:S01]  /*b3b0*/  SHF.R.U32.HI R77, RZ, 0x10, R71 ;  /* 0x00000010ff4d7819 */ /* 0x000fe20000011647 */
[----:B------:R-:W-:Y:S01]  /*b3c0*/  HADD2.F32 R76, -RZ, R101.H0_H0 ;  /* 0x20000065ff4c7230 */ /* 0x000fe20000004100 */
[----:B------:R-:W-:Y:S01]  /*b3d0*/  SHF.R.U64 R105, R72, 0x10, R73 ;  /* 0x0000001048697819 */ /* 0x000fe20000001249 */
[----:B------:R-:W-:Y:S01]  /*b3e0*/  HADD2.F32 R75, -RZ, R75.H0_H0 ;  /* 0x2000004bff4b7230 */ /* 0x000fe20000004100 */
[----:B------:R-:W-:Y:S01]  /*b3f0*/  SHF.R.U64 R81, R70, 0x10, R71 ;  /* 0x0000001046517819 */ /* 0x000fe20000001247 */
[----:B------:R-:W-:Y:S02]  /*b400*/  HADD2.F32 R77, -RZ, R77.H0_H0 ;  /* 0x2000004dff4d7230 */ /* 0x000fe40000004100 */
[----:B------:R-:W-:-:S02]  /*b410*/  HADD2.F32 R101, -RZ, R101.H1_H1 ;  /* 0x30000065ff657230 */ /* 0x000fc40000004100 */
[----:B------:R-:W-:Y:S02]  /*b420*/  HADD2.F32 R100, -RZ, R100.H1_H1 ;  /* 0x30000064ff647230 */ /* 0x000fe40000004100 */
[--C-:B0-----:R-:W-:Y:S02]  /*b430*/  HADD2.F32 R73, -RZ, R15.reuse.H1_H1 ;  /* 0x3000000fff497230 */ /* 0x101fe40000004100 */
[----:B------:R-:W-:Y:S02]  /*b440*/  HADD2.F32 R72, -RZ, R15.H0_H0 ;  /* 0x2000000fff487230 */ /* 0x000fe40000004100 */
[--C-:B------:R-:W-:Y:S02]  /*b450*/  HADD2.F32 R15, -RZ, R12.reuse.H0_H0 ;  /* 0x2000000cff0f7230 */ /* 0x100fe40000004100 */
[C---:B------:R-:W-:Y:S01]  /*b460*/  FMUL.FTZ R80, R73.reuse, R75 ;  /* 0x0000004b49507220 */ /* 0x040fe20000410000 */
[----:B------:R-:W-:Y:S02]  /*b470*/  HADD2.F32 R12, -RZ, R12.H1_H1 ;  /* 0x3000000cff0c7230 */ /* 0x000fe40000004100 */
[----:B------:R-:W-:Y:S01]  /*b480*/  FMUL.FTZ R79, R73, R77 ;  /* 0x0000004d494f7220 */ /* 0x000fe20000410000 */
[----:B------:R-:W-:-:S02]  /*b490*/  HADD2.F32 R70, -RZ, R14.H0_H0 ;  /* 0x2000000eff467230 */ /* 0x000fc40000004100 */
[----:B------:R-:W-:Y:S01]  /*b4a0*/  FFMA.FTZ R104, R72, R77, R80 ;  /* 0x0000004d48687223 */ /* 0x000fe20000010050 */
[----:B------:R-:W-:Y:S02]  /*b4b0*/  HADD2.F32 R71, -RZ, R14.H1_H1 ;  /* 0x3000000eff477230 */ /* 0x000fe40000004100 */
[----:B------:R-:W-:Y:S01]  /*b4c0*/  FMUL.FTZ R78, R12, R76 ;  /* 0x0000004c0c4e7220 */ /* 0x000fe20000410000 */
[--C-:B------:R-:W-:Y:S02]  /*b4d0*/  HADD2.F32 R14, -RZ, R13.reuse.H0_H0 ;  /* 0x2000000dff0e7230 */ /* 0x100fe40000004100 */
[----:B------:R-:W-:Y:S01]  /*b4e0*/  FFMA.FTZ R79, R72, R75, -R79 ;  /* 0x0000004b484f7223 */ /* 0x000fe2000001084f */
[-C--:B------:R-:W-:Y:S01]  /*b4f0*/  FMUL.FTZ R80, R12, R74.reuse ;  /* 0x0000004a0c507220 */ /* 0x080fe20000410000 */
[----:B------:R-:W-:Y:S02]  /*b500*/  HADD2.F32 R13, -RZ, R13.H1_H1 ;  /* 0x3000000dff0d7230 */ /* 0x000fe40000004100 */
[----:B------:R-:W-:Y:S01]  /*b510*/  FFMA.FTZ R78, R15, R74, -R78 ;  /* 0x0000004a0f4e7223 */ /* 0x000fe2000001084e */
[----:B------:R-:W-:-:S02]  /*b520*/  HADD2.F32 R72, -RZ, R81.H0_H0 ;  /* 0x20000051ff487230 */ /* 0x000fc40000004100 */
[----:B------:R-:W-:Y:S01]  /*b530*/  FFMA.FTZ R73, R15, R76, R80 ;  /* 0x0000004c0f497223 */ /* 0x000fe20000010050 */
[----:B------:R-:W-:Y:S02]  /*b540*/  HADD2.F32 R12, -RZ, R105.H0_H0 ;  /* 0x20000069ff0c7230 */ /* 0x000fe40000004100 */
[CC--:B------:R-:W-:Y:S01]  /*b550*/  FMUL.FTZ R75, R71.reuse, R101.reuse ;  /* 0x00000065474b7220 */ /* 0x0c0fe20000410000 */
[----:B------:R-:W-:Y:S01]  /*b560*/  FMUL.FTZ R74, R71, R100 ;  /* 0x00000064474a7220 */ /* 0x000fe20000410000 */
[C---:B------:R-:W-:Y:S01]  /*b570*/  FMUL.FTZ R15, R13.reuse, R72 ;  /* 0x000000480d0f7220 */ /* 0x040fe20000410000 */
[----:B------:R-:W-:Y:S01]  /*b580*/  FMUL.FTZ R71, R13, R12 ;  /* 0x0000000c0d477220 */ /* 0x000fe20000410000 */
[C---:B------:R-:W-:Y:S01]  /*b590*/  FFMA.FTZ R75, R70.reuse, R100, -R75 ;  /* 0x00000064464b7223 */ /* 0x040fe2000001084b */
[----:B------:R-:W-:Y:S01]  /*b5a0*/  FFMA.FTZ R74, R70, R101, R74 ;  /* 0x00000065464a7223 */ /* 0x000fe2000001004a */
[C---:B------:R-:W-:Y:S01]  /*b5b0*/  FFMA.FTZ R13, R14.reuse, R12, -R15 ;  /* 0x0000000c0e0d7223 */ /* 0x040fe2000001080f */
[----:B------:R-:W-:Y:S01]  /*b5c0*/  FFMA.FTZ R72, R14, R72, R71 ;  /* 0x000000480e487223 */ /* 0x000fe20000010047 */
[----:B------:R-:W-:-:S02]  /*b5d0*/  F2FP.F16.F32.PACK_AB R15, R104, R79 ;  /* 0x0000004f680f723e */ /* 0x000fc400000000ff */
[----:B------:R-:W-:Y:S02]  /*b5e0*/  F2FP.F16.F32.PACK_AB R14, R74, R75 ;  /* 0x0000004b4a0e723e */ /* 0x000fe400000000ff */
[----:B------:R-:W-:Y:S02]  /*b5f0*/  F2FP.F16.F32.PACK_AB R12, R73, R78 ;  /* 0x0000004e490c723e */ /* 0x000fe400000000ff */
[----:B------:R-:W-:-:S05]  /*b600*/  F2FP.F16.F32.PACK_AB R13, R72, R13 ;  /* 0x0000000d480d723e */ /* 0x000fca00000000ff */
[----:B------:R2:W-:Y:S02]  /*b610*/  STS.128 [R118+0x8000], R12 ;  /* 0x0080000c76007388 */ /* 0x0005e40000000c00 */
.L_x_1488:
[----:B------:R-:W-:Y:S05]  /*b620*/  BSYNC B2 ;  /* 0x0000000000027941 */ /* 0x000fea0003800000 */
.L_x_1487:
[----:B------:R-:W-:Y:S05]  /*b630*/  @P6 BRA `(.L_x_1482) ;  /* 0x0000000000a86947 */ /* 0x000fea0003800000 */
[----:B012--5:R-:W0:Y:S01]  /*b640*/  LDS.128 R12, [R118+0xc000] ;  /* 0x00c00000760c7984 */ /* 0x027e220000000c00 */
[----:B------:R-:W-:Y:S01]  /*b650*/  SHF.R.U32.HI R71, RZ, 0x10, R69 ;  /* 0x00000010ff477819 */ /* 0x000fe20000011645 */
[----:B------:R-:W-:Y:S01]  /*b660*/  HADD2.F32 R70, -RZ, R95.H1_H1 ;  /* 0x3000005fff467230 */ /* 0x000fe20000004100 */
[----:B------:R-:W-:Y:S01]  /*b670*/  SHF.R.U32.HI R73, RZ, 0x10, R67 ;  /* 0x00000010ff497819 */ /* 0x000fe20000011643 */
[--C-:B------:R-:W-:Y:S01]  /*b680*/  HADD2.F32 R72, -RZ, R96.reuse.H1_H1 ;  /* 0x30000060ff487230 */ /* 0x100fe20000004100 */
[----:B------:R-:W-:Y:S01]  /*b690*/  SHF.R.U64 R79, R68, 0x10, R69 ;  /* 0x00000010444f7819 */ /* 0x000fe20000001245 */
[----:B------:R-:W-:Y:S01]  /*b6a0*/  HADD2.F32 R71, -RZ, R71.H0_H0 ;  /* 0x20000047ff477230 */ /* 0x000fe20000004100 */
[----:B------:R-:W-:Y:S01]  /*b6b0*/  SHF.R.U64 R77, R66, 0x10, R67 ;  /* 0x00000010424d7819 */ /* 0x000fe20000001243 */
[----:B------:R-:W-:Y:S02]  /*b6c0*/  HADD2.F32 R73, -RZ, R73.H0_H0 ;  /* 0x20000049ff497230 */ /* 0x000fe40000004100 */
[----:B------:R-:W-:-:S02]  /*b6d0*/  HADD2.F32 R96, -RZ, R96.H0_H0 ;  /* 0x20000060ff607230 */ /* 0x000fc40000004100 */
        /* <DEDUP_REMOVED lines=10> */
[----:B------:R-:W-:Y:S02]  /*b780*/  HADD2.F32 R14, -RZ, R13.H0_H0 ;  /* 0x2000000dff0e7230 */ /* 0x000fe40000004100 */
[----:B------:R-:W-:Y:S01]  /*b790*/  FFMA.FTZ R75, R68, R71, -R75 ;  /* 0x00000047444b7223 */ /* 0x000fe2000001084b */
        /* <DEDUP_REMOVED lines=20> */
.L_x_1482:
[----:B------:R-:W-:Y:S05]  /*b8e0*/  BSYNC B1 ;  /* 0x0000000000017941 */ /* 0x000fea0003800000 */
.L_x_1481:
[----:B------:R-:W-:Y:S04]  /*b8f0*/  BSSY B1, `(.L_x_1489) ;  /* 0x00000bd000017945 */ /* 0x000fe80003800000 */
[----:B------:R-:W-:Y:S05]  /*b900*/  @P1 BRA `(.L_x_1490) ;  /* 0x0000000800ec1947 */ /* 0x000fea0003800000 */
[----:B0123--:R-:W2:Y:S01]  /*b910*/  LDL R15, [R1+0x8] ;  /* 0x00000800010f7983 */ /* 0x00fea20000100800 */
        /* <DEDUP_REMOVED lines=10> */
[----:B-----5:R-:W0:Y:S01]  /*b9c0*/  LDS.128 R12, [R76+0x1000] ;  /* 0x001000004c0c7984 */ /* 0x020e220000000c00 */
[----:B------:R-:W-:Y:S01]  /*b9d0*/  SHF.R.U32.HI R67, RZ, 0x10, R63 ;  /* 0x00000010ff437819 */ /* 0x000fe2000001163f */
[----:B------:R-:W-:Y:S01]  /*b9e0*/  HADD2.F32 R66, -RZ, R102.H0_H0 ;  /* 0x20000066ff427230 */ /* 0x000fe20000004100 */
[--C-:B------:R-:W-:Y:S01]  /*b9f0*/  SHF.R.U32.HI R69, RZ, 0x10, R65.reuse ;  /* 0x00000010ff457819 */ /* 0x100fe20000011641 */
        /* <DEDUP_REMOVED lines=38> */
.L_x_1492:
[----:B------:R-:W-:Y:S05]  /*bc60*/  BSYNC B2 ;  /* 0x0000000000027941 */ /* 0x000fea0003800000 */
.L_x_1491:
[----:B------:R-:W-:Y:S04]  /*bc70*/  BSSY B2, `(.L_x_1493) ;  /* 0x000002c000027945 */ /* 0x000fe80003800000 */
[----:B------:R-:W-:Y:S05]  /*bc80*/  @P1 BRA `(.L_x_1494) ;  /* 0x0000000000a81947 */ /* 0x000fea0003800000 */
[----:B0----5:R-:W0:Y:S01]  /*bc90*/  LDS.128 R12, [R76+0x5000] ;  /* 0x005000004c0c7984 */ /* 0x021e220000000c00 */
[----:B------:R-:W-:Y:S01]  /*bca0*/  SHF.R.U32.HI R64, RZ, 0x10, R61 ;  /* 0x00000010ff407819 */ /* 0x000fe2000001163d */
[----:B------:R-:W-:Y:S01]  /*bcb0*/  HADD2.F32 R97, -RZ, R97.H1_H1 ;  /* 0x30000061ff617230 */ /* 0x000fe20000004100 */
[----:B------:R-:W-:Y:S01]  /*bcc0*/  SHF.R.U32.HI R62, RZ, 0x10, R59 ;  /* 0x00000010ff3e7819 */ /* 0x000fe2000001163b */
[----:B------:R-:W-:Y:S01]  /*bcd0*/  HADD2.F32 R63, -RZ, R98.H1_H1 ;  /* 0x30000062ff3f7230 */ /* 0x000fe20000004100 */
        /* <DEDUP_REMOVED lines=12> */
[C---:B------:R-:W-:Y:S01]  /*bda0*/  FFMA.FTZ R67, R60.reuse, R62, -R65 ;  /* 0x0000003e3c437223 */ /* 0x040fe20000010841 */
[----:B------:R-:W-:Y:S02]  /*bdb0*/  HADD2.F32 R59, -RZ, R14.H1_H1 ;  /* 0x3000000eff3b7230 */ /* 0x000fe40000004100 */
[----:B------:R-:W-:Y:S01]  /*bdc0*/  FFMA.FTZ R64, R60, R64, R61 ;  /* 0x000000403c407223 */ /* 0x000fe2000001003d */
[----:B------:R-:W-:Y:S02]  /*bdd0*/  HADD2.F32 R14, -RZ, R13.H0_H0 ;  /* 0x2000000dff0e7230 */ /* 0x000fe40000004100 */
[C---:B------:R-:W-:Y:S01]  /*bde0*/  FMUL.FTZ R66, R12.reuse, R63 ;  /* 0x0000003f0c427220 */ /* 0x040fe20000410000 */
[----:B------:R-:W-:Y:S01]  /*bdf0*/  FMUL.FTZ R62, R12, R97 ;  /* 0x000000610c3e7220 */ /* 0x000fe20000410000 */
[----:B------:R-:W-:Y:S02]  /*be00*/  HADD2.F32 R61, -RZ, R99.H0_H0 ;  /* 0x20000063ff3d7230 */ /* 0x000fe40000004100 */
[----:B------:R-:W-:-:S02]  /*be10*/  HADD2.F32 R13, -RZ, R13.H1_H1 ;  /* 0x3000000dff0d7230 */ /* 0x000fc40000004100 */
[C---:B------:R-:W-:Y:S01]  /*be20*/  FFMA.FTZ R63, R15.reuse, R63, R62 ;  /* 0x0000003f0f3f7223 */ /* 0x040fe2000001003e */
[----:B------:R-:W-:Y:S02]  /*be30*/  HADD2.F32 R60, -RZ, R68.H0_H0 ;  /* 0x20000044ff3c7230 */ /* 0x000fe40000004100 */
[----:B------:R-:W-:Y:S01]  /*be40*/  FFMA.FTZ R66, R15, R97, -R66 ;  /* 0x000000610f427223 */ /* 0x000fe20000010842 */
        /* <DEDUP_REMOVED lines=14> */
.L_x_1494:
[----:B------:R-:W-:Y:S05]  /*bf30*/  BSYNC B2 ;  /* 0x0000000000027941 */ /* 0x000fea0003800000 */
.L_x_1493:
[----:B------:R-:W-:Y:S04]  /*bf40*/  BSSY B2, `(.L_x_1495) ;  /* 0x000002c000027945 */ /* 0x000fe80003800000 */
[----:B------:R-:W-:Y:S05]  /*bf50*/  @P4 BRA `(.L_x_1496) ;  /* 0x0000000000a84947 */ /* 0x000fea0003800000 */
[----:B01---5:R-:W0:Y:S01]  /*bf60*/  LDS.128 R12, [R76+0x9000] ;  /* 0x009000004c0c7984 */ /* 0x023e220000000c00 */
        /* <DEDUP_REMOVED lines=9> */
[----:B------:R-:W-:Y:S02]  /*c000*/  HADD2.F32 R94, -RZ, R94.H0_H0 ;  /* 0x2000005eff5e7230 */ /* 0x000fe40000004100 */
        /* <DEDUP_REMOVED lines=31> */
.L_x_1496:
[----:B------:R-:W-:Y:S05]  /*c200*/  BSYNC B2 ;  /* 0x0000000000027941 */ /* 0x000fea0003800000 */
.L_x_1495:
[----:B------:R-:W-:Y:S05]  /*c210*/  @P5 BRA `(.L_x_1490) ;  /* 0x0000000000a85947 */ /* 0x000fea0003800000 */
[----:B012--5:R-:W0:Y:S01]  /*c220*/  LDS.128 R12, [R76+0xd000] ;  /* 0x00d000004c0c7984 */ /* 0x027e220000000c00 */
[----:B------:R-:W-:Y:S01]  /*c230*/  SHF.R.U32.HI R55, RZ, 0x10, R51 ;  /* 0x00000010ff377819 */ /* 0x000fe20000011633 */
[----:B------:R-:W-:Y:S01]  /*c240*/  HADD2.F32 R54, -RZ, R90.H1_H1 ;  /* 0x3000005aff367230 */ /* 0x000fe20000004100 */
[--C-:B------:R-:W-:Y:S01]  /*c250*/  SHF.R.U32.HI R57, RZ, 0x10, R53.reuse ;  /* 0x00000010ff397819 */ /* 0x100fe20000011635 */
        /* <DEDUP_REMOVED lines=38> */
.L_x_1490:
[----:B------:R-:W-:Y:S05]  /*c4c0*/  BSYNC B1 ;  /* 0x0000000000017941 */ /* 0x000fea0003800000 */
.L_x_1489:
[----:B------:R-:W-:Y:S04]  /*c4d0*/  BSSY B1, `(.L_x_1497) ;  /* 0x00000bd000017945 */ /* 0x000fe80003800000 */
[----:B------:R-:W-:Y:S05]  /*c4e0*/  @P2 BRA `(.L_x_1498) ;  /* 0x0000000800ec2947 */ /* 0x000fea0003800000 */
[----:B01234-:R-:W2:Y:S01]  /*c4f0*/  LDL R15, [R1+0x8] ;  /* 0x00000800010f7983 */ /* 0x01fea20000100800 */
        /* <DEDUP_REMOVED lines=14> */
[----:B------:R-:W-:Y:S01]  /*c5e0*/  HADD2.F32 R52, -RZ, R85.H1_H1 ;  /* 0x30000055ff347230 */ /* 0x000fe20000004100 */
        /* <DEDUP_REMOVED lines=24> */
[C---:B------:R-:W-:Y:S01]  /*c770*/  FMUL.FTZ R51, R47.reuse, R99 ;  /* 0x000000632f337220 */ /* 0x040fe20000410000 */
[-C--:B------:R-:W-:Y:S01]  /*c780*/  FMUL.FTZ R50, R47, R91.reuse ;  /* 0x0000005b2f327220 */ /* 0x080fe20000410000 */
[C---:B------:R-:W-:Y:S01]  /*c790*/  FMUL.FTZ R15, R13.reuse, R48 ;  /* 0x000000300d0f7220 */ /* 0x040fe20000410000 */
        /* <DEDUP_REMOVED lines=10> */
.L_x_1500:
[----:B------:R-:W-:Y:S05]  /*c840*/  BSYNC B2 ;  /* 0x0000000000027941 */ /* 0x000fea0003800000 */
.L_x_1499:
        /* <DEDUP_REMOVED lines=44> */
.L_x_1502:
[----:B------:R-:W-:Y:S05]  /*cb10*/  BSYNC B2 ;  /* 0x0000000000027941 */ /* 0x000fea0003800000 */
.L_x_1501:
[----:B------:R-:W-:Y:S04]  /*cb20*/  BSSY B2, `(.L_x_1503) ;  /* 0x000002c000027945 */ /* 0x000fe80003800000 */
[----:B------:R-:W-:Y:S05]  /*cb30*/  @P2 BRA `(.L_x_1504) ;  /* 0x0000000000a82947 */ /* 0x000fea0003800000 */
[----:B01---5:R-:W0:Y:S01]  /*cb40*/  LDS.128 R12, [R60+0xa000] ;  /* 0x00a000003c0c7984 */ /* 0x023e220000000c00 */
        /* <DEDUP_REMOVED lines=8> */
[----:B------:R-:W-:-:S02]  /*cbd0*/  HADD2.F32 R84, -RZ, R84.H0_H0 ;  /* 0x20000054ff547230 */ /* 0x000fc40000004100 */
        /* <DEDUP_REMOVED lines=11> */
[--C-:B------:R-:W-:Y:S02]  /*cc90*/  HADD2.F32 R14, -RZ, R13.reuse.H0_H0 ;  /* 0x2000000dff0e7230 */ /* 0x100fe40000004100 */
[C---:B------:R-:W-:Y:S01]  /*cca0*/  FMUL.FTZ R46, R12.reuse, R89 ;  /* 0x000000590c2e7220 */ /* 0x040fe20000410000 */
[----:B------:R-:W-:Y:S01]  /*ccb0*/  FMUL.FTZ R44, R12, R42 ;  /* 0x0000002a0c2c7220 */ /* 0x000fe20000410000 */
[----:B------:R-:W-:Y:S02]  /*ccc0*/  HADD2.F32 R13, -RZ, R13.H1_H1 ;  /* 0x3000000dff0d7230 */ /* 0x000fe40000004100 */
[----:B------:R-:W-:Y:S01]  /*ccd0*/  FMUL.FTZ R39, R37, R84 ;  /* 0x0000005425277220 */ /* 0x000fe20000410000 */
[----:B------:R-:W-:-:S02]  /*cce0*/  HADD2.F32 R38, -RZ, R47.H0_H0 ;  /* 0x2000002fff267230 */ /* 0x000fc40000004100 */
[C---:B------:R-:W-:Y:S01]  /*ccf0*/  FFMA.FTZ R46, R15.reuse, R42, -R46 ;  /* 0x0000002a0f2e7223 */ /* 0x040fe2000001082e */
[----:B------:R-:W-:Y:S02]  /*cd00*/  HADD2.F32 R12, -RZ, R49.H0_H0 ;  /* 0x20000031ff0c7230 */ /* 0x000fe40000004100 */
[----:B------:R-:W-:Y:S01]  /*cd10*/  FFMA.FTZ R89, R15, R89, R44 ;  /* 0x000000590f597223 */ /* 0x000fe2000001002c */
[----:B------:R-:W-:Y:S01]  /*cd20*/  FMUL.FTZ R43, R37, R88 ;  /* 0x00000058252b7220 */ /* 0x000fe20000410000 */
[C---:B------:R-:W-:Y:S01]  /*cd30*/  FMUL.FTZ R15, R13.reuse, R38 ;  /* 0x000000260d0f7220 */ /* 0x040fe20000410000 */
[C---:B------:R-:W-:Y:S01]  /*cd40*/  FFMA.FTZ R39, R36.reuse, R88, -R39 ;  /* 0x0000005824277223 */ /* 0x040fe20000010827 */
[----:B------:R-:W-:Y:S01]  /*cd50*/  FMUL.FTZ R37, R13, R12 ;  /* 0x0000000c0d257220 */ /* 0x000fe20000410000 */
        /* <DEDUP_REMOVED lines=8> */
.L_x_1504:
[----:B------:R-:W-:Y:S05]  /*cde0*/  BSYNC B2 ;  /* 0x0000000000027941 */ /* 0x000fea0003800000 */
.L_x_1503:
        /* <DEDUP_REMOVED lines=43> */
.L_x_1498:
[----:B------:R-:W-:Y:S05]  /*d0a0*/  BSYNC B1 ;  /* 0x0000000000017941 */ /* 0x000fea0003800000 */
.L_x_1497:
        /* <DEDUP_REMOVED lines=54> */
.L_x_1507:
[----:B------:R-:W-:Y:S05]  /*d410*/  BSYNC B1 ;  /* 0x0000000000017941 */ /* 0x000fea0003800000 */
.L_x_1506:
[----:B------:R-:W-:Y:S04]  /*d420*/  BSSY B1, `(.L_x_1508) ;  /* 0x000002c000017945 */ /* 0x000fe80003800000 */
[----:B------:R-:W-:Y:S05]  /*d430*/  @P1 BRA `(.L_x_1509) ;  /* 0x0000000000a81947 */ /* 0x000fea0003800000 */
[----:B0----5:R-:W0:Y:S01]  /*d440*/  LDS.128 R12, [R44+0x7000] ;  /* 0x007000002c0c7984 */ /* 0x021e220000000c00 */
        /* <DEDUP_REMOVED lines=41> */
.L_x_1509:
[----:B------:R-:W-:Y:S05]  /*d6e0*/  BSYNC B1 ;  /* 0x0000000000017941 */ /* 0x000fea0003800000 */
.L_x_1508:
        /* <DEDUP_REMOVED lines=18> */
[----:B------:R-:W-:Y:S01]  /*d810*/  FFMA.FTZ R28, R20, R24, -R29 ;  /* 0x00000018141c7223 */ /* 0x000fe2000001081d */
[----:B------:R-:W-:-:S02]  /*d820*/  HADD2.F32 R14, -RZ, R14.H1_H1 ;  /* 0x3000000eff0e7230 */ /* 0x000fc40000004100 */
[----:B------:R-:W-:Y:S01]  /*d830*/  FFMA.FTZ R31, R20, R26, R31 ;  /* 0x0000001a141f7223 */ /* 0x000fe2000001001f */
[C---:B------:R-:W-:Y:S01]  /*d840*/  FMUL.FTZ R21, R12.reuse, R27 ;  /* 0x0000001b0c157220 */ /* 0x040fe20000410000 */
[----:B------:R-:W-:Y:S02]  /*d850*/  HADD2.F32 R20, -RZ, R11.H1_H1 ;  /* 0x3000000bff147230 */ /* 0x000fe40000004100 */
[-C--:B------:R-:W-:Y:S01]  /*d860*/  FMUL.FTZ R29, R12, R25.reuse ;  /* 0x000000190c1d7220 */ /* 0x080fe20000410000 */
[--C-:B------:R-:W-:Y:S02]  /*d870*/  HADD2.F32 R7, -RZ, R13.reuse.H0_H0 ;  /* 0x2000000dff077230 */ /* 0x100fe40000004100 */
[C---:B------:R-:W-:Y:S01]  /*d880*/  FFMA.FTZ R21, R6.reuse, R25, -R21 ;  /* 0x0000001906157223 */ /* 0x040fe20000010815 */
[----:B------:R-:W-:Y:S02]  /*d890*/  HADD2.F32 R11, -RZ, R10.H1_H1 ;  /* 0x3000000aff0b7230 */ /* 0x000fe40000004100 */
[----:B------:R-:W-:Y:S01]  /*d8a0*/  FFMA.FTZ R6, R6, R27, R29 ;  /* 0x0000001b06067223 */ /* 0x000fe2000001001d */
[----:B------:R-:W-:-:S02]  /*d8b0*/  HADD2.F32 R13, -RZ, R13.H1_H1 ;  /* 0x3000000dff0d7230 */ /* 0x000fc40000004100 */
[C---:B------:R-:W-:Y:S01]  /*d8c0*/  FMUL.FTZ R24, R14.reuse, R20 ;  /* 0x000000140e187220 */ /* 0x040fe20000410000 */
[----:B------:R-:W-:Y:S02]  /*d8d0*/  HADD2.F32 R12, -RZ, R30.H0_H0 ;  /* 0x2000001eff0c7230 */ /* 0x000fe40000004100 */
[-C--:B------:R-:W-:Y:S01]  /*d8e0*/  FMUL.FTZ R27, R14, R11.reuse ;  /* 0x0000000b0e1b7220 */ /* 0x080fe20000410000 */
[----:B------:R-:W-:Y:S02]  /*d8f0*/  HADD2.F32 R10, -RZ, R32.H0_H0 ;  /* 0x20000020ff0a7230 */ /* 0x000fe40000004100 */
[----:B------:R-:W-:Y:S01]  /*d900*/  FFMA.FTZ R24, R15, R11, -R24 ;  /* 0x0000000b0f187223 */ /* 0x000fe20000010818 */
[----:B------:R-:W-:Y:S01]  /*d910*/  FMUL.FTZ R14, R13, R12 ;  /* 0x0000000c0d0e7220 */ /* 0x000fe20000410000 */
[----:B------:R-:W-:Y:S01]  /*d920*/  FFMA.FTZ R27, R15, R20, R27 ;  /* 0x000000140f1b7223 */ /* 0x000fe2000001001b */
[----:B------:R-:W-:Y:S01]  /*d930*/  FMUL.FTZ R25, R13, R10 ;  /* 0x0000000a0d197220 */ /* 0x000fe20000410000 */
[----:B------:R-:W-:Y:S01]  /*d940*/  F2FP.F16.F32.PACK_AB R15, R31, R28 ;  /* 0x0000001c1f0f723e */ /* 0x000fe200000000ff */
[----:B------:R-:W-:-:S02]  /*d950*/  FFMA.FTZ R13, R7, R10, -R14 ;  /* 0x0000000a070d7223 */ /* 0x000fc4000001080e */
[----:B------:R-:W-:Y:S01]  /*d960*/  FFMA.FTZ R10, R7, R12, R25 ;  /* 0x0000000c070a7223 */ /* 0x000fe20000010019 */
[----:B------:R-:W-:Y:S02]  /*d970*/  F2FP.F16.F32.PACK_AB R14, R27, R24 ;  /* 0x000000181b0e723e */ /* 0x000fe400000000ff */
[----:B------:R-:W-:Y:S02]  /*d980*/  F2FP.F16.F32.PACK_AB R12, R6, R21 ;  /* 0x00000015060c723e */ /* 0x000fe400000000ff */
[----:B------:R-:W-:-:S05]  /*d990*/  F2FP.F16.F32.PACK_AB R13, R10, R13 ;  /* 0x0000000d0a0d723e */ /* 0x000fca00000000ff */
[----:B------:R2:W-:Y:S02]  /*d9a0*/  STS.128 [R44+0xb000], R12 ;  /* 0x00b0000c2c007388 */ /* 0x0005e40000000c00 */
.L_x_1511:
[----:B------:R-:W-:Y:S05]  /*d9b0*/  BSYNC B1 ;  /* 0x0000000000017941 */ /* 0x000fea0003800000 */
.L_x_1510:
[----:B------:R-:W-:Y:S05]  /*d9c0*/  @P3 BRA `(.L_x_1505) ;  /* 0x0000004800d43947 */ /* 0x000fea0003800000 */
[----:B012--5:R-:W0:Y:S01]  /*d9d0*/  LDS.128 R12, [R44+0xf000] ;  /* 0x00f000002c0c7984 */ /* 0x027e220000000c00 */
[--C-:B------:R-:W-:Y:S01]  /*d9e0*/  SHF.R.U64 R26, R4, 0x10, R5.reuse ;  /* 0x00000010041a7819 */ /* 0x100fe20000001205 */
[----:B------:R-:W-:Y:S01]  /*d9f0*/  HADD2.F32 R11, -RZ, R3.H0_H0 ;  /* 0x20000003ff0b7230 */ /* 0x000fe20000004100 */
[----:B------:R-:W-:Y:S02]  /*da00*/  SHF.R.U32.HI R5, RZ, 0x10, R5 ;  /* 0x00000010ff057819 */ /* 0x000fe40000011605 */
[--C-:B------:R-:W-:Y:S02]  /*da10*/  SHF.R.U32.HI R10, RZ, 0x10, R9.reuse ;  /* 0x00000010ff0a7819 */ /* 0x100fe40000011609 */
[----:B------:R-:W-:Y:S01]  /*da20*/  SHF.R.U64 R24, R8, 0x10, R9 ;  /* 0x0000001008187819 */ /* 0x000fe20000001209 */
[----:B------:R-:W-:Y:S02]  /*da30*/  HADD2.F32 R8, -RZ, R5.H0_H0 ;  /* 0x20000005ff087230 */ /* 0x000fe40000004100 */
[----:B------:R-:W-:-:S02]  /*da40*/  HADD2.F32 R10, -RZ, R10.H0_H0 ;  /* 0x2000000aff0a7230 */ /* 0x000fc40000004100 */
[----:B------:R-:W-:Y:S02]  /*da50*/  HADD2.F32 R9, -RZ, R0.H0_H0 ;  /* 0x20000000ff097230 */ /* 0x000fe40000004100 */
[--C-:B0-----:R-:W-:Y:S02]  /*da60*/  HADD2.F32 R7, -RZ, R15.reuse.H0_H0 ;  /* 0x2000000fff077230 */ /* 0x101fe40000004100 */
[----:B------:R-:W-:Y:S02]  /*da70*/  HADD2.F32 R15, -RZ, R15.H1_H1 ;  /* 0x3000000fff0f7230 */ /* 0x000fe40000004100 */
[--C-:B------:R-:W-:Y:S02]  /*da80*/  HADD2.F32 R4, -RZ, R12.reuse.H0_H0 ;  /* 0x2000000cff047230 */ /* 0x100fe40000004100 */
[----:B------:R-:W-:Y:S02]  /*da90*/  HADD2.F32 R12, -RZ, R12.H1_H1 ;  /* 0x3000000cff0c7230 */ /* 0x000fe40000004100 */
[C---:B------:R-:W-:Y:S01]  /*daa0*/  FMUL.FTZ R20, R15.reuse, R10 ;  /* 0x0000000a0f147220 */ /* 0x040fe20000410000 */
[----:B------:R-:W-:Y:S01]  /*dab0*/  FMUL.FTZ R21, R15, R8 ;  /* 0x000000080f157220 */ /* 0x000fe20000410000 */
[----:B------:R-:W-:-:S02]  /*dac0*/  HADD2.F32 R6, -RZ, R14.H0_H0 ;  /* 0x2000000eff067230 */ /* 0x000fc40000004100 */
[C---:B------:R-:W-:Y:S01]  /*dad0*/  FFMA.FTZ R20, R7.reuse, R8, -R20 ;  /* 0x0000000807147223 */ /* 0x040fe20000010814 */
[----:B------:R-:W-:Y:S01]  /*dae0*/  FFMA.FTZ R25, R7, R10, R21 ;  /* 0x0000000a07197223 */ /* 0x000fe20000010015 */
[----:B------:R-:W-:Y:S02]  /*daf0*/  HADD2.F32 R5, -RZ, R13.H0_H0 ;  /* 0x2000000dff057230 */ /* 0x000fe40000004100 */
[C---:B------:R-:W-:Y:S01]  /*db00*/  FMUL.FTZ R15, R12.reuse, R11 ;  /* 0x0000000b0c0f7220 */ /* 0x040fe20000410000 */
[----:B------:R-:W-:Y:S02]  /*db10*/  HADD2.F32 R7, -RZ, R3.H1_H1 ;  /* 0x30000003ff077230 */ /* 0x000fe40000004100 */
[-C--:B------:R-:W-:Y:S01]  /*db20*/  FMUL.FTZ R21, R12, R9.reuse ;  /* 0x000000090c157220 */ /* 0x080fe20000410000 */
[----:B------:R-:W-:Y:S02]  /*db30*/  HADD2.F32 R14, -RZ, R14.H1_H1 ;  /* 0x3000000eff0e7230 */ /* 0x000fe40000004100 */
[----:B------:R-:W-:Y:S01]  /*db40*/  FFMA.FTZ R15, R4, R9, -R15 ;  /* 0x00000009040f7223 */ /* 0x000fe2000001080f */
[----:B------:R-:W-:-:S02]  /*db50*/  HADD2.F32 R13, -RZ, R13.H1_H1 ;  /* 0x3000000dff0d7230 */ /* 0x000fc40000004100 */
[----:B------:R-:W-:Y:S01]  /*db60*/  FFMA.FTZ R4, R4, R11, R21 ;  /* 0x0000000b04047223 */ /* 0x000fe20000010015 */
[----:B------:R-:W-:Y:S02]  /*db70*/  HADD2.F32 R3, -RZ, R0.H1_H1 ;  /* 0x30000000ff037230 */ /* 0x000fe40000004100 */
[C---:B------:R-:W-:Y:S01]  /*db80*/  FMUL.FTZ R9, R14.reuse, R7 ;  /* 0x000000070e097220 */ /* 0x040fe20000410000 */
[----:B------:R-:W-:Y:S02]  /*db90*/  HADD2.F32 R8, -RZ, R24.H0_H0 ;  /* 0x20000018ff087230 */ /* 0x000fe40000004100 */
[----:B------:R-:W-:Y:S02]  /*dba0*/  HADD2.F32 R0, -RZ, R26.H0_H0 ;  /* 0x2000001aff007230 */ /* 0x000fe40000004100 */
[-C--:B------:R-:W-:Y:S01]  /*dbb0*/  FMUL.FTZ R14, R14, R3.reuse ;  /* 0x000000030e0e7220 */ /* 0x080fe20000410000 */
[----:B------:R-:W-:Y:S01]  /*dbc0*/  FFMA.FTZ R9, R6, R3, -R9 ;  /* 0x0000000306097223 */ /* 0x000fe20000010809 */
[C---:B------:R-:W-:Y:S01]  /*dbd0*/  FMUL.FTZ R10, R13.reuse, R8 ;  /* 0x000000080d0a7220 */ /* 0x040fe20000410000 */
[----:B------:R-:W-:Y:S01]  /*dbe0*/  F2FP.F16.F32.PACK_AB R4, R4, R15 ;  /* 0x0000000f0404723e */ /* 0x000fe200000000ff */
[-C--:B------:R-:W-:Y:S01]  /*dbf0*/  FMUL.FTZ R13, R13, R0.reuse ;  /* 0x000000000d0d7220 */ /* 0x080fe20000410000 */
[----:B------:R-:W-:Y:S01]  /*dc00*/  FFMA.FTZ R6, R6, R7, R14 ;  /* 0x0000000706067223 */ /* 0x000fe2000001000e */
[----:B------:R-:W-:Y:S01]  /*dc10*/  FFMA.FTZ R10, R5, R0, -R10 ;  /* 0x00000000050a7223 */ /* 0x000fe2000001080a */
[----:B------:R-:W-:Y:S01]  /*dc20*/  F2FP.F16.F32.PACK_AB R7, R25, R20 ;  /* 0x000000141907723e */ /* 0x000fe200000000ff */
[----:B------:R-:W-:-:S02]  /*dc30*/  FFMA.FTZ R5, R5, R8, R13 ;  /* 0x0000000805057223 */ /* 0x000fc4000001000d */
[----:B------:R-:W-:-:S03]  /*dc40*/  F2FP.F16.F32.PACK_AB R6, R6, R9 ;  /* 0x000000090606723e */ /* 0x000fc600000000ff */
[----:B------:R-:W-:-:S05]  /*dc50*/  F2FP.F16.F32.PACK_AB R5, R5, R10 ;  /* 0x0000000a0505723e */ /* 0x000fca00000000ff */
[----:B------:R0:W-:Y:S01]  /*dc60*/  STS.128 [R44+0xf000], R4 ;  /* 0x00f000042c007388 */ /* 0x0001e20000000c00 */
[----:B------:R-:W-:Y:S05]  /*dc70*/  BRA `(.L_x_1505) ;  /* 0x0000004800287947 */ /* 0x000fea0003800000 */
.L_x_1454:
[----:B------:R-:W2:Y:S04]  /*dc80*/  LDL R3, [R1+0x7c] ;  /* 0x00007c0001037983 */ /* 0x000ea80000100800 */
[----:B------:R-:W3:Y:S01]  /*dc90*/  LDL R0, [R1+0x78] ;  /* 0x0000780001007983 */ /* 0x000ee20000100800 */
[-C--:B------:R-:W-:Y:S01]  /*dca0*/  ISETP.GE.AND P0, PT, R18, R21.reuse, PT ;  /* 0x000000151200720c */ /* 0x080fe20003f06270 */
[----:B------:R-:W-:Y:S01]  /*dcb0*/  BSSY B1, `(.L_x_1512) ;  /* 0x0000032000017945 */ /* 0x000fe20003800000 */
[----:B------:R-:W-:Y:S01]  /*dcc0*/  ISETP.GE.AND P1, PT, R235, R21, PT ;  /* 0x00000015eb00720c */ /* 0x000fe20003f26270 */
[----:B------:R-:W-:Y:S01]  /*dcd0*/  IMAD.MOV.U32 R20, RZ, RZ, R40 ;  /* 0x000000ffff147224 */ /* 0x000fe200078e0028 */
[----:B------:R-:W-:Y:S01]  /*dce0*/  MOV R9, R83 ;  /* 0x0000005300097202 */ /* 0x000fe20000000f00 */
[----:B------:R-:W-:Y:S01]  /*dcf0*/  IMAD.MOV.U32 R8, RZ, RZ, R24 ;  /* 0x000000ffff087224 */ /* 0x000fe200078e0018 */
        /* <DEDUP_REMOVED lines=14> */
[-C--:B--2---:R-:W-:Y:S02]  /*dde0*/  ISETP.GE.AND P2, PT, R3, R21.reuse, PT ;  /* 0x000000150300720c */ /* 0x084fe40003f46270 */
[----:B---3--:R-:W-:Y:S01]  /*ddf0*/  ISETP.GE.AND P3, PT, R0, R21, PT ;  /* 0x000000150000720c */ /* 0x008fe20003f66270 */
[----:B------:R-:W-:Y:S01]  /*de00*/  IMAD.MOV.U32 R21, RZ, RZ, R27 ;  /* 0x000000ffff157224 */ /* 0x000fe200078e001b */
[----:B------:R-:W-:Y:S01]  /*de10*/  CS2R R26, SRZ ;  /* 0x00000000001a7805 */ /* 0x000fe2000001ff00 */
[----:B------:R-:W-:Y:S10]  /*de20*/  @P0 BRA `(.L_x_1513) ;  /* 0x0000000000680947 */ /* 0x000ff40003800000 */
[----:B------:R-:W-:Y:S01]  /*de30*/  IADD3 R3, P4, R12, R91, RZ ;  /* 0x0000005b0c037210 */ /* 0x000fe20007f9e0ff */
[----:B------:R-:W-:Y:S01]  /*de40*/  ULDC.64 UR4, c[0x0][0x3c8] ;  /* 0x0000f20000047ab9 */ /* 0x000fe20000000a00 */
[----:B------:R-:W-:Y:S01]  /*de50*/  IADD3 R0, P5, R10, R93, RZ ;  /* 0x0000005d0a007210 */ /* 0x000fe20007fbe0ff */
[----:B------:R-:W-:Y:S01]  /*de60*/  ULDC.64 UR6, c[0x0][0x3e0] ;  /* 0x0000f80000067ab9 */ /* 0x000fe20000000a00 */
[----:B------:R-:W-:Y:S01]  /*de70*/  CS2R R26, SRZ ;  /* 0x00000000001a7805 */ /* 0x000fe2000001ff00 */
[----:B------:R-:W-:Y:S01]  /*de80*/  IMAD.X R4, R13, 0x1, R95, P4 ;  /* 0x000000010d047824 */ /* 0x000fe200020e065f */
[----:B------:R-:W-:Y:S01]  /*de90*/  LEA R48, P4, R3, UR4, 0x1 ;  /* 0x0000000403307c11 */ /* 0x000fe2000f8808ff */
[----:B------:R-:W-:Y:S01]  /*dea0*/  ULDC UR4, c[0x0][0x3d4] ;  /* 0x0000f50000047ab9 */ /* 0x000fe20000000800 */
[----:B------:R-:W-:Y:S02]  /*deb0*/  CS2R R24, SRZ ;  /* 0x0000000000187805 */ /* 0x000fe4000001ff00 */
[----:B------:R-:W-:-:S02]  /*dec0*/  ISETP.GE.AND P6, PT, R228, UR4, PT ;  /* 0x00000004e4007c0c */ /* 0x000fc4000bfc6270 */
[----:B------:R-:W-:Y:S02]  /*ded0*/  CS2R R6, SRZ ;  /* 0x0000000000067805 */ /* 0x000fe4000001ff00 */
[----:B------:R-:W-:Y:S01]  /*dee0*/  LEA.HI.X R49, R3, UR5, R4, 0x1, P4 ;  /* 0x0000000503317c11 */ /* 0x000fe2000a0f0c04 */
[----:B------:R-:W-:Y:S01]  /*def0*/  IMAD.X R3, R11, 0x1, R105, P5 ;  /* 0x000000010b037824 */ /* 0x000fe200028e0669 */
[----:B------:R-:W-:Y:S02]  /*df00*/  ISETP.GE.AND P5, PT, R22, UR4, PT ;  /* 0x0000000416007c0c */ /* 0x000fe4000bfa6270 */
[----:B------:R-:W-:Y:S02]  /*df10*/  CS2R R4, SRZ ;  /* 0x0000000000047805 */ /* 0x000fe4000001ff00 */
[----:B------:R-:W-:Y:S02]  /*df20*/  LEA R52, P4, R0, UR6, 0x1 ;  /* 0x0000000600347c11 */ /* 0x000fe4000f8808ff */
[----:B------:R-:W-:-:S02]  /*df30*/  CS2R R46, SRZ ;  /* 0x00000000002e7805 */ /* 0x000fc4000001ff00 */
[----:B------:R-:W-:Y:S02]  /*df40*/  CS2R R44, SRZ ;  /* 0x00000000002c7805 */ /* 0x000fe4000001ff00 */
[----:B------:R-:W-:Y:S02]  /*df50*/  CS2R R30, SRZ ;  /* 0x00000000001e7805 */ /* 0x000fe4000001ff00 */
[----:B------:R-:W-:Y:S02]  /*df60*/  CS2R R28, SRZ ;  /* 0x00000000001c7805 */ /* 0x000fe4000001ff00 */
[----:B------:R-:W-:Y:S01]  /*df70*/  LEA.HI.X R53, R0, UR7, R3, 0x1, P4 ;  /* 0x0000000700357c11 */ /* 0x000fe2000a0f0c03 */
[----:B------:R-:W-:Y:S02]  /*df80*/  ULDC.64 UR8, c[0x0][0x208] ;  /* 0x0000820000087ab9 */ /* 0x000fe40000000a00 */
[----:B------:R0:W5:Y:S04]  /*df90*/  @!P6 LDG.E.128 R4, desc[UR8][R48.64+0x80] ;  /* 0x000080083004e981 */ /* 0x000168000c1e1d00 */
[----:B------:R0:W5:Y:S04]  /*dfa0*/  @!P5 LDG.E.128 R24, desc[UR8][R48.64] ;  /* 0x000000083018d981 */ /* 0x000168000c1e1d00 */
[----:B------:R0:W5:Y:S04]  /*dfb0*/  @!P5 LDG.E.128 R44, desc[UR8][R52.64] ;  /* 0x00000008342cd981 */ /* 0x000168000c1e1d00 */
[----:B------:R0:W5:Y:S02]  /*dfc0*/  @!P6 LDG.E.128 R28, desc[UR8][R52.64+0x80] ;  /* 0x00008008341ce981 */ /* 0x000164000c1e1d00 */
.L_x_1513:
[----:B------:R-:W-:Y:S05]  /*dfd0*/  BSYNC B1 ;  /* 0x0000000000017941 */ /* 0x000fea0003800000 */
.L_x_1512:
[----:B------:R-:W-:Y:S01]  /*dfe0*/  BSSY B1, `(.L_x_1514) ;  /* 0x000001f000017945 */ /* 0x000fe20003800000 */
[----:B-----5:R-:W-:Y:S01]  /*dff0*/  IMAD.MOV.U32 R56, RZ, RZ, R6 ;  /* 0x000000ffff387224 */ /* 0x020fe200078e0006 */
[----:B------:R-:W-:Y:S02]  /*e000*/  MOV R57, R7 ;  /* 0x0000000700397202 */ /* 0x000fe40000000f00 */
[----:B0-----:R-:W-:Y:S01]  /*e010*/  CS2R R48, SRZ ;  /* 0x0000000000307805 */ /* 0x001fe2000001ff00 */
[----:B------:R-:W-:Y:S06]  /*e020*/  @P1 BRA `(.L_x_1515) ;  /* 0x0000000000681947 */ /* 0x000fec0003800000 */
[----:B------:R-:W-:Y:S01]  /*e030*/  IADD3 R3, P4, P5, R91, R86, R12 ;  /* 0x000000565b037210 */ /* 0x000fe20007d9e00c */
[----:B------:R-:W-:Y:S01]  /*e040*/  ULDC.64 UR4, c[0x0][0x3c8] ;  /* 0x0000f20000047ab9 */ /* 0x000fe20000000a00 */
[----:B------:R-:W-:Y:S01]  /*e050*/  ULDC.64 UR6, c[0x0][0x3e0] ;  /* 0x0000f80000067ab9 */ /* 0x000fe20000000a00 */
[----:B------:R-:W-:Y:S02]  /*e060*/  CS2R R38, SRZ ;  /* 0x0000000000267805 */ /* 0x000fe4000001ff00 */
[----:B------:R-:W-:Y:S02]  /*e070*/  IADD3.X R32, R95, R82, R13, P4, P5 ;  /* 0x000000525f207210 */ /* 0x000fe400027ea40d */
[----:B------:R-:W-:Y:S02]  /*e080*/  CS2R R36, SRZ ;  /* 0x0000000000247805 */ /* 0x000fe4000001ff00 */
[----:B------:R-:W-:Y:S01]  /*e090*/  LEA R52, P4, R3, UR4, 0x1 ;  /* 0x0000000403347c11 */ /* 0x000fe2000f8808ff */
[----:B------:R-:W-:Y:S01]  /*e0a0*/  ULDC UR4, c[0x0][0x3d4] ;  /* 0x0000f50000047ab9 */ /* 0x000fe20000000800 */
[----:B------:R-:W-:-:S02]  /*e0b0*/  IADD3 R0, P5, P6, R93, R90, R10 ;  /* 0x0000005a5d007210 */ /* 0x000fc40007ebe00a */
[----:B------:R-:W-:Y:S02]  /*e0c0*/  CS2R R34, SRZ ;  /* 0x0000000000227805 */ /* 0x000fe4000001ff00 */
[----:B------:R-:W-:Y:S02]  /*e0d0*/  LEA.HI.X R53, R3, UR5, R32, 0x1, P4 ;  /* 0x0000000503357c11 */ /* 0x000fe4000a0f0c20 */
[----:B------:R-:W-:Y:S02]  /*e0e0*/  CS2R R32, SRZ ;  /* 0x0000000000207805 */ /* 0x000fe4000001ff00 */
[----:B------:R-:W-:Y:S02]  /*e0f0*/  IADD3.X R3, R105, R88, R11, P5, P6 ;  /* 0x0000005869037210 */ /* 0x000fe40002fec40b */
[----:B------:R-:W-:Y:S02]  /*e100*/  CS2R R50, SRZ ;  /* 0x0000000000327805 */ /* 0x000fe4000001ff00 */
[----:B------:R-:W-:-:S02]  /*e110*/  ISETP.GE.AND P5, PT, R22, UR4, PT ;  /* 0x0000000416007c0c */ /* 0x000fc4000bfa6270 */
[----:B------:R-:W-:Y:S02]  /*e120*/  CS2R R48, SRZ ;  /* 0x0000000000307805 */ /* 0x000fe4000001ff00 */
[----:B------:R-:W-:Y:S02]  /*e130*/  ISETP.GE.AND P6, PT, R228, UR4, PT ;  /* 0x00000004e4007c0c */ /* 0x000fe4000bfc6270 */
[----:B------:R-:W-:Y:S02]  /*e140*/  CS2R R42, SRZ ;  /* 0x00000000002a7805 */ /* 0x000fe4000001ff00 */
[C---:B------:R-:W-:Y:S02]  /*e150*/  LEA R54, P4, R0.reuse, UR6, 0x1 ;  /* 0x0000000600367c11 */ /* 0x040fe4000f8808ff */
[----:B------:R-:W-:Y:S01]  /*e160*/  CS2R R40, SRZ ;  /* 0x0000000000287805 */ /* 0x000fe2000001ff00 */
[----:B------:R-:W-:Y:S01]  /*e170*/  ULDC.64 UR8, c[0x0][0x208] ;  /* 0x0000820000087ab9 */ /* 0x000fe20000000a00 */
[----:B------:R-:W-:Y:S01]  /*e180*/  LEA.HI.X R55, R0, UR7, R3, 0x1, P4 ;  /* 0x0000000700377c11 */ /* 0x000fe2000a0f0c03 */
[----:B------:R0:W5:Y:S04]  /*e190*/  @!P5 LDG.E.128 R36, desc[UR8][R52.64] ;  /* 0x000000083424d981 */ /* 0x000168000c1e1d00 */
[----:B------:R0:W5:Y:S04]  /*e1a0*/  @!P6 LDG.E.128 R32, desc[UR8][R52.64+0x80] ;  /* 0x000080083420e981 */ /* 0x000168000c1e1d00 */
[----:B------:R0:W5:Y:S04]  /*e1b0*/  @!P5 LDG.E.128 R48, desc[UR8][R54.64] ;  /* 0x000000083630d981 */ /* 0x000168000c1e1d00 */
[----:B------:R0:W5:Y:S02]  /*e1c0*/  @!P6 LDG.E.128 R40, desc[UR8][R54.64+0x80] ;  /* 0x000080083628e981 */ /* 0x000164000c1e1d00 */
.L_x_1515:
[----:B------:R-:W-:Y:S05]  /*e1d0*/  BSYNC B1 ;  /* 0x0000000000017941 */ /* 0x000fea0003800000 */
.L_x_1514:
[----:B------:R-:W-:Y:S01]  /*e1e0*/  IMAD.MOV.U32 R0, RZ, RZ, R4 ;  /* 0x000000ffff007224 */ /* 0x000fe200078e0004 */
[----:B0-----:R-:W-:Y:S01]  /*e1f0*/  MOV R52, R27 ;  /* 0x0000001b00347202 */ /* 0x001fe20000000f00 */
[----:B------:R-:W-:Y:S01]  /*e200*/  IMAD.MOV.U32 R3, RZ, RZ, R5 ;  /* 0x000000ffff037224 */ /* 0x000fe200078e0005 */
[----:B------:R-:W0:Y:S01]  /*e210*/  LDC R90, c[0x0][0x428] ;  /* 0x00010a00ff5a7b82 */ /* 0x000e220000000800 */
[----:B------:R-:W-:Y:S01]  /*e220*/  BSSY B1, `(.L_x_1516) ;  /* 0x0000049000017945 */ /* 0x000fe20003800000 */
[----:B------:R-:W-:Y:S02]  /*e230*/  PRMT R101, R56, 0x5410, R57 ;  /* 0x0000541038657816 */ /* 0x000fe40000000039 */
[----:B------:R-:W-:Y:S02]  /*e240*/  CS2R R66, SRZ ;  /* 0x0000000000427805 */ /* 0x000fe4000001ff00 */
[----:B------:R-:W-:Y:S01]  /*e250*/  PRMT R102, R0, 0x5410, R3 ;  /* 0x0000541000667816 */ /* 0x000fe20000000003 */
[----:B------:R-:W-:Y:S01]  /*e260*/  IMAD.MOV.U32 R0, RZ, RZ, R26 ;  /* 0x000000ffff007224 */ /* 0x000fe200078e001a */
[----:B------:R-:W-:Y:S01]  /*e270*/  CS2R R54, SRZ ;  /* 0x0000000000367805 */ /* 0x000fe2000001ff00 */
[----:B------:R-:W-:Y:S01]  /*e280*/  IMAD.MOV.U32 R3, RZ, RZ, R24 ;  /* 0x000000ffff037224 */ /* 0x000fe200078e0018 */
[----:B------:R-:W-:-:S02]  /*e290*/  CS2R R58, SRZ ;  /* 0x00000000003a7805 */ /* 0x000fc4000001ff00 */
[----:B------:R-:W-:Y:S02]  /*e2a0*/  CS2R R56, SRZ ;  /* 0x0000000000387805 */ /* 0x000fe4000001ff00 */
[----:B------:R-:W-:Y:S01]  /*e2b0*/  PRMT R112, R0, 0x5410, R52 ;  /* 0x0000541000707816 */ /* 0x000fe20000000034 */
[----:B------:R-:W-:Y:S01]  /*e2c0*/  IMAD.MOV.U32 R0, RZ, RZ, R25 ;  /* 0x000000ffff007224 */ /* 0x000fe200078e0019 */
[----:B------:R-:W-:Y:S01]  /*e2d0*/  PRMT R114, R3, 0x7610, R114 ;  /* 0x0000761003727816 */ /* 0x000fe20000000072 */
[----:B------:R-:W-:Y:S01]  /*e2e0*/  IMAD.MOV.U32 R3, RZ, RZ, R30 ;  /* 0x000000ffff037224 */ /* 0x000fe200078e001e */
        /* <DEDUP_REMOVED lines=8> */
[----:B------:R-:W-:Y:S02]  /*e370*/  CS2R R82, SRZ ;  /* 0x0000000000527805 */ /* 0x000fe4000001ff00 */
        /* <DEDUP_REMOVED lines=10> */
[----:B-----5:R-:W-:Y:S01]  /*e420*/  IMAD.MOV.U32 R3, RZ, RZ, R34 ;  /* 0x000000ffff037224 */ /* 0x020fe200078e0022 */
[----:B------:R-:W-:Y:S02]  /*e430*/  MOV R52, R35 ;  /* 0x0000002300347202 */ /* 0x000fe40000000f00 */
[----:B------:R-:W-:Y:S02]  /*e440*/  CS2R R72, SRZ ;  /* 0x0000000000487805 */ /* 0x000fe4000001ff00 */
[----:B------:R-:W-:-:S02]  /*e450*/  PRMT R115, R0, 0x7610, R115 ;  /* 0x0000761000737816 */ /* 0x000fc40000000073 */
[----:B------:R-:W-:Y:S02]  /*e460*/  CS2R R76, SRZ ;  /* 0x00000000004c7805 */ /* 0x000fe4000001ff00 */
[----:B------:R-:W-:Y:S02]  /*e470*/  PRMT R97, R52, 0x7610, R97 ;  /* 0x0000761034617816 */ /* 0x000fe40000000061 */
[----:B------:R-:W-:Y:S02]  /*e480*/  CS2R R52, SRZ ;  /* 0x0000000000347805 */ /* 0x000fe4000001ff00 */
[----:B------:R-:W-:Y:S02]  /*e490*/  PRMT R96, R96, 0x5410, R3 ;  /* 0x0000541060607816 */ /* 0x000fe40000000003 */
[----:B------:R-:W-:Y:S02]  /*e4a0*/  CS2R R78, SRZ ;  /* 0x00000000004e7805 */ /* 0x000fe4000001ff00 */
[----:B------:R-:W-:Y:S01]  /*e4b0*/  CS2R R80, SRZ ;  /* 0x0000000000507805 */ /* 0x000fe2000001ff00 */
[----:B0-----:R-:W-:Y:S06]  /*e4c0*/  @P2 BRA `(.L_x_1517) ;  /* 0x0000000000782947 */ /* 0x001fec0003800000 */
[----:B------:R-:W-:Y:S01]  /*e4d0*/  LEA R0, P4, R84, R12, 0x6 ;  /* 0x0000000c54007211 */ /* 0x000fe200078830ff */
[----:B------:R-:W-:Y:S01]  /*e4e0*/  ULDC.64 UR4, c[0x0][0x3c8] ;  /* 0x0000f20000047ab9 */ /* 0x000fe20000000a00 */
[----:B------:R-:W-:Y:S01]  /*e4f0*/  ULDC.64 UR6, c[0x0][0x3e0] ;  /* 0x0000f80000067ab9 */ /* 0x000fe20000000a00 */
[----:B------:R-:W-:Y:S02]  /*e500*/  CS2R R58, SRZ ;  /* 0x00000000003a7805 */ /* 0x000fe4000001ff00 */
[----:B------:R-:W-:Y:S02]  /*e510*/  IADD3 R3, P5, R0, R91, RZ ;  /* 0x0000005b00037210 */ /* 0x000fe40007fbe0ff */
[----:B------:R-:W-:Y:S02]  /*e520*/  CS2R R56, SRZ ;  /* 0x0000000000387805 */ /* 0x000fe4000001ff00 */
[----:B------:R-:W-:Y:S02]  /*e530*/  LEA.HI.X R52, R84, R13, R85, 0x6, P4 ;  /* 0x0000000d54347211 */ /* 0x000fe400020f3455 */
[----:B------:R-:W-:-:S02]  /*e540*/  CS2R R82, SRZ ;  /* 0x0000000000527805 */ /* 0x000fc4000001ff00 */
[----:B------:R-:W-:Y:S02]  /*e550*/  LEA R0, P4, R14, R10, 0x6 ;  /* 0x0000000a0e007211 */ /* 0x000fe400078830ff */
[----:B------:R-:W-:Y:S02]  /*e560*/  CS2R R80, SRZ ;  /* 0x0000000000507805 */ /* 0x000fe4000001ff00 */
[----:B------:R-:W-:Y:S01]  /*e570*/  CS2R R62, SRZ ;  /* 0x00000000003e7805 */ /* 0x000fe2000001ff00 */
[----:B------:R-:W-:Y:S01]  /*e580*/  IMAD.X R52, R52, 0x1, R95, P5 ;  /* 0x0000000134347824 */ /* 0x000fe200028e065f */
[----:B------:R-:W-:Y:S01]  /*e590*/  LEA R86, P5, R3, UR4, 0x1 ;  /* 0x0000000403567c11 */ /* 0x000fe2000f8a08ff */
[----:B------:R-:W-:Y:S01]  /*e5a0*/  ULDC UR4, c[0x0][0x3d4] ;  /* 0x0000f50000047ab9 */ /* 0x000fe20000000800 */
[----:B------:R-:W-:Y:S02]  /*e5b0*/  IADD3 R0, P6, R0, R93, RZ ;  /* 0x0000005d00007210 */ /* 0x000fe40007fde0ff */
[----:B------:R-:W-:-:S02]  /*e5c0*/  CS2R R60, SRZ ;  /* 0x00000000003c7805 */ /* 0x000fc4000001ff00 */
[----:B------:R-:W-:Y:S01]  /*e5d0*/  LEA.HI.X R54, R14, R11, R15, 0x6, P4 ;  /* 0x0000000b0e367211 */ /* 0x000fe200020f340f */
[----:B------:R-:W-:Y:S01]  /*e5e0*/  ULDC.64 UR8, c[0x0][0x208] ;  /* 0x0000820000087ab9 */ /* 0x000fe20000000a00 */
[----:B------:R-:W-:Y:S02]  /*e5f0*/  LEA.HI.X R87, R3, UR5, R52, 0x1, P5 ;  /* 0x0000000503577c11 */ /* 0x000fe4000a8f0c34 */
[----:B------:R-:W-:Y:S02]  /*e600*/  CS2R R52, SRZ ;  /* 0x0000000000347805 */ /* 0x000fe4000001ff00 */
[----:B------:R-:W-:Y:S01]  /*e610*/  ISETP.GE.AND P5, PT, R22, UR4, PT ;  /* 0x0000000416007c0c */ /* 0x000fe2000bfa6270 */
[----:B------:R-:W-:Y:S01]  /*e620*/  IMAD.X R3, R54, 0x1, R105, P6 ;  /* 0x0000000136037824 */ /* 0x000fe200030e0669 */
[----:B------:R-:W-:Y:S02]  /*e630*/  ISETP.GE.AND P6, PT, R228, UR4, PT ;  /* 0x00000004e4007c0c */ /* 0x000fe4000bfc6270 */
[----:B------:R-:W-:-:S02]  /*e640*/  CS2R R54, SRZ ;  /* 0x0000000000367805 */ /* 0x000fc4000001ff00 */
[----:B------:R-:W-:-:S04]  /*e650*/  LEA R88, P4, R0, UR6, 0x1 ;  /* 0x0000000600587c11 */ /* 0x000fc8000f8808ff */
[----:B------:R-:W-:-:S03]  /*e660*/  LEA.HI.X R89, R0, UR7, R3, 0x1, P4 ;  /* 0x0000000700597c11 */ /* 0x000fc6000a0f0c03 */
[----:B------:R0:W5:Y:S04]  /*e670*/  @!P5 LDG.E.128 R56, desc[UR8][R86.64] ;  /* 0x000000085638d981 */ /* 0x000168000c1e1d00 */
[----:B------:R0:W5:Y:S04]  /*e680*/  @!P6 LDG.E.128 R52, desc[UR8][R86.64+0x80] ;  /* 0x000080085634e981 */ /* 0x000168000c1e1d00 */
[----:B------:R0:W5:Y:S04]  /*e690*/  @!P5 LDG.E.128 R80, desc[UR8][R88.64] ;  /* 0x000000085850d981 */ /* 0x000168000c1e1d00 */
[----:B------:R0:W5:Y:S02]  /*e6a0*/  @!P6 LDG.E.128 R60, desc[UR8][R88.64+0x80] ;  /* 0x00008008583ce981 */ /* 0x000164000c1e1d00 */
.L_x_1517:
[----:B------:R-:W-:Y:S05]  /*e6b0*/  BSYNC B1 ;  /* 0x0000000000017941 */ /* 0x000fea0003800000 */
.L_x_1516:
[----:B------:R-:W-:Y:S04]  /*e6c0*/  BSSY B1, `(.L_x_1518) ;  /* 0x0000020000017945 */ /* 0x000fe80003800000 */
[----:B------:R-:W-:Y:S05]  /*e6d0*/  @P3 BRA `(.L_x_1519) ;  /* 0x0000000000783947 */ /* 0x000fea0003800000 */
[----:B------:R-:W-:Y:S01]  /*e6e0*/  IMAD.WIDE.U32 R12, R84, 0x60, R12 ;  /* 0x00000060540c7825 */ /* 0x000fe200078e000c */
[----:B------:R-:W-:Y:S01]  /*e6f0*/  ULDC.64 UR4, c[0x0][0x3c8] ;  /* 0x0000f20000047ab9 */ /* 0x000fe20000000a00 */
[----:B------:R-:W-:Y:S01]  /*e700*/  ULDC.64 UR6, c[0x0][0x3e0] ;  /* 0x0000f80000067ab9 */ /* 0x000fe20000000a00 */
[----:B------:R-:W-:Y:S01]  /*e710*/  CS2R R66, SRZ ;  /* 0x0000000000427805 */ /* 0x000fe2000001ff00 */
[----:B------:R-:W-:Y:S01]  /*e720*/  IMAD.WIDE.U32 R10, R14, 0x60, R10 ;  /* 0x000000600e0a7825 */ /* 0x000fe200078e000a */
[----:B------:R-:W-:Y:S02]  /*e730*/  IADD3 R91, P4, R91, R12, RZ ;  /* 0x0000000c5b5b7210 */ /* 0x000fe40007f9e0ff */
[----:B------:R-:W-:Y:S02]  /*e740*/  CS2R R64, SRZ ;  /* 0x0000000000407805 */ /* 0x000fe4000001ff00 */
[----:B------:R-:W-:Y:S01]  /*e750*/  CS2R R76, SRZ ;  /* 0x00000000004c7805 */ /* 0x000fe2000001ff00 */
[----:B------:R-:W-:Y:S01]  /*e760*/  IMAD R0, R85, 0x60, RZ ;  /* 0x0000006055007824 */ /* 0x000fe200078e02ff */
[----:B------:R-:W-:Y:S01]  /*e770*/  IADD3 R93, P5, R93, R10, RZ ;  /* 0x0000000a5d5d7210 */ /* 0x000fe20007fbe0ff */
[----:B------:R-:W-:Y:S01]  /*e780*/  IMAD R3, R15, 0x60, RZ ;  /* 0x000000600f037824 */ /* 0x000fe200078e02ff */
[----:B------:R-:W-:-:S02]  /*e790*/  CS2R R78, SRZ ;  /* 0x00000000004e7805 */ /* 0x000fc4000001ff00 */
[----:B------:R-:W-:Y:S02]  /*e7a0*/  CS2R R74, SRZ ;  /* 0x00000000004a7805 */ /* 0x000fe4000001ff00 */
[----:B------:R-:W-:Y:S02]  /*e7b0*/  IADD3.X R12, R95, R13, R0, P4, !PT ;  /* 0x0000000d5f0c7210 */ /* 0x000fe400027fe400 */
[----:B------:R-:W-:Y:S02]  /*e7c0*/  CS2R R72, SRZ ;  /* 0x0000000000487805 */ /* 0x000fe4000001ff00 */
[----:B------:R-:W-:Y:S01]  /*e7d0*/  LEA R10, P4, R91, UR4, 0x1 ;  /* 0x000000045b0a7c11 */ /* 0x000fe2000f8808ff */
[----:B------:R-:W-:Y:S01]  /*e7e0*/  ULDC UR4, c[0x0][0x3d4] ;  /* 0x0000f50000047ab9 */ /* 0x000fe20000000800 */
[----:B------:R-:W-:Y:S02]  /*e7f0*/  IADD3.X R0, R105, R11, R3, P5, !PT ;  /* 0x0000000b69007210 */ /* 0x000fe40002ffe403 */
[----:B------:R-:W-:-:S02]  /*e800*/  CS2R R70, SRZ ;  /* 0x0000000000467805 */ /* 0x000fc4000001ff00 */
[----:B------:R-:W-:Y:S02]  /*e810*/  ISETP.GE.AND P5, PT, R22, UR4, PT ;  /* 0x0000000416007c0c */ /* 0x000fe4000bfa6270 */
[----:B------:R-:W-:Y:S02]  /*e820*/  CS2R R68, SRZ ;  /* 0x0000000000447805 */ /* 0x000fe4000001ff00 */
[----:B------:R-:W-:Y:S01]  /*e830*/  ISETP.GE.AND P6, PT, R228, UR4, PT ;  /* 0x00000004e4007c0c */ /* 0x000fe2000bfc6270 */
[----:B------:R-:W-:Y:S01]  /*e840*/  ULDC.64 UR8, c[0x0][0x208] ;  /* 0x0000820000087ab9 */ /* 0x000fe20000000a00 */
[----:B------:R-:W-:Y:S02]  /*e850*/  LEA.HI.X R11, R91, UR5, R12, 0x1, P4 ;  /* 0x000000055b0b7c11 */ /* 0x000fe4000a0f0c0c */
[----:B------:R-:W-:-:S04]  /*e860*/  LEA R12, P4, R93, UR6, 0x1 ;  /* 0x000000065d0c7c11 */ /* 0x000fc8000f8808ff */
[----:B------:R-:W-:Y:S01]  /*e870*/  LEA.HI.X R13, R93, UR7, R0, 0x1, P4 ;  /* 0x000000075d0d7c11 */ /* 0x000fe2000a0f0c00 */
[----:B------:R1:W5:Y:S04]  /*e880*/  @!P5 LDG.E.128 R64, desc[UR8][R10.64] ;  /* 0x000000080a40d981 */ /* 0x000368000c1e1d00 */
[----:B------:R1:W5:Y:S04]  /*e890*/  @!P6 LDG.E.128 R76, desc[UR8][R10.64+0x80] ;  /* 0x000080080a4ce981 */ /* 0x000368000c1e1d00 */
[----:B------:R1:W5:Y:S04]  /*e8a0*/  @!P5 LDG.E.128 R72, desc[UR8][R12.64] ;  /* 0x000000080c48d981 */ /* 0x000368000c1e1d00 */
[----:B------:R1:W5:Y:S02]  /*e8b0*/  @!P6 LDG.E.128 R68, desc[UR8][R12.64+0x80] ;  /* 0x000080080c44e981 */ /* 0x000364000c1e1d00 */
.L_x_1519:
[----:B------:R-:W-:Y:S05]  /*e8c0*/  BSYNC B1 ;  /* 0x0000000000017941 */ /* 0x000fea0003800000 */
.L_x_1518:
[----:B------:R-:W2:Y:S04]  /*e8d0*/  LDL R91, [R1+0x14] ;  /* 0x00001400015b7983 */ /* 0x000ea80000100800 */
[----:B0-----:R-:W3:Y:S01]  /*e8e0*/  LDL R88, [R1+0x64] ;  /* 0x0000640001587983 */ /* 0x001ee20000100800 */
[----:B------:R-:W-:Y:S01]  /*e8f0*/  ISETP.NE.AND P4, PT, R90, 0x1, PT ;  /* 0x000000015a00780c */ /* 0x000fe20003f85270 */
[----:B-1----:R-:W-:Y:S01]  /*e900*/  IMAD.MOV.U32 R10, RZ, RZ, R38 ;  /* 0x000000ffff0a7224 */ /* 0x002fe200078e0026 */
[----:B------:R-:W-:Y:S01]  /*e910*/  MOV R3, R33 ;  /* 0x0000002100037202 */ /* 0x000fe20000000f00 */
[----:B------:R-:W4:Y:S01]  /*e920*/  LDL R90, [R1+0x70] ;  /* 0x00007000015a7983 */ /* 0x000f220000100800 */
[----:B------:R-:W-:Y:S01]  /*e930*/  IMAD.MOV.U32 R11, RZ, RZ, R39 ;  /* 0x000000ffff0b7224 */ /* 0x000fe200078e0027 */
[----:B------:R-:W-:Y:S01]  /*e940*/  ULDC.64 UR4, c[0x0][0x3c8] ;  /* 0x0000f20000047ab9 */ /* 0x000fe20000000a00 */
        /* <DEDUP_REMOVED lines=8> */
[----:B------:R-:W-:Y:S01]  /*e9d0*/  IMAD.MOV.U32 R10, RZ, RZ, R42 ;  /* 0x000000ffff0a7224 */ /* 0x000fe200078e002a */
[----:B------:R-:W-:Y:S01]  /*e9e0*/  PRMT R99, R11, 0x7610, R99 ;  /* 0x000076100b637816 */ /* 0x000fe20000000063 */
[----:B------:R-:W-:Y:S01]  /*e9f0*/  IMAD.MOV.U32 R11, RZ, RZ, R50 ;  /* 0x000000ffff0b7224 */ /* 0x000fe200078e0032 */
[----:B------:R-:W-:Y:S01]  /*ea00*/  PRMT R106, R0, 0x5410, R3 ;  /* 0x00005410006a7816 */ /* 0x000fe20000000003 */
[----:B------:R-:W-:Y:S01]  /*ea10*/  IMAD.MOV.U32 R3, RZ, RZ, R40 ;  /* 0x000000ffff037224 */ /* 0x000fe200078e0028 */
[----:B------:R-:W0:Y:S01]  /*ea20*/  @P4 LDC R0, c[0x0][0x42c] ;  /* 0x00010b00ff004b82 */ /* 0x000e220000000800 */
[----:B------:R-:W-:Y:S01]  /*ea30*/  PRMT R98, R98, 0x5410, R10 ;  /* 0x0000541062627816 */ /* 0x000fe2000000000a */
[----:B-----5:R-:W-:Y:S01]  /*ea40*/  IMAD.MOV.U32 R13, RZ, RZ, R54 ;  /* 0x000000ffff0d7224 */ /* 0x020fe200078e0036 */
[----:B------:R-:W-:Y:S01]  /*ea50*/  PRMT R107, R11, 0x5410, R12 ;  /* 0x000054100b6b7816 */ /* 0x000fe2000000000c */
[----:B------:R-:W-:Y:S01]  /*ea60*/  ULDC.64 UR6, c[0x0][0x3e0] ;  /* 0x0000f80000067ab9 */ /* 0x000fe20000000a00 */
[----:B------:R-:W-:-:S02]  /*ea70*/  MOV R10, R41 ;  /* 0x00000029000a7202 */ /* 0x000fc40000000f00 */
[----:B------:R-:W-:Y:S01]  /*ea80*/  PRMT R99, R99, 0x5410, R3 ;  /* 0x0000541063637816 */ /* 0x000fe20000000003 */
[----:B------:R-:W1:Y:S01]  /*ea90*/  @P4 LDC R11, c[0x0][0x430] ;  /* 0x00010c00ff0b4b82 */ /* 0x000e620000000800 */
[----:B------:R-:W-:Y:S01]  /*eaa0*/  PRMT R100, R10, 0x7610, R100 ;  /* 0x000076100a647816 */ /* 0x000fe20000000064 */
[----:B------:R-:W-:Y:S01]  /*eab0*/  IMAD.MOV.U32 R10, RZ, RZ, R48 ;  /* 0x000000ffff0a7224 */ /* 0x000fe200078e0030 */
[----:B------:R-:W-:Y:S02]  /*eac0*/  MOV R12, R49 ;  /* 0x00000031000c7202 */ /* 0x000fe40000000f00 */
[----:B------:R-:W-:Y:S01]  /*ead0*/  PRMT R86, R13, 0x7610, R86 ;  /* 0x000076100d567816 */ /* 0x000fe20000000056 */
[----:B------:R-:W-:Y:S01]  /*eae0*/  IMAD.MOV.U32 R13, RZ, RZ, R53 ;  /* 0x000000ffff0d7224 */ /* 0x000fe200078e0035 */
[----:B------:R-:W-:Y:S01]  /*eaf0*/  PRMT R109, R10, 0x5410, R12 ;  /* 0x000054100a6d7816 */ /* 0x000fe2000000000c */
[----:B------:R-:W-:Y:S01]  /*eb00*/  IMAD.MOV.U32 R12, RZ, RZ, R52 ;  /* 0x000000ffff0c7224 */ /* 0x000fe200078e0034 */
[----:B------:R-:W-:-:S04]  /*eb10*/  MOV R10, R55 ;  /* 0x00000037000a7202 */ /* 0x000fc80000000f00 */
[----:B------:R-:W-:Y:S02]  /*eb20*/  PRMT R86, R86, 0x5410, R10 ;  /* 0x0000541056567816 */ /* 0x000fe4000000000a */
[----:B------:R-:W-:Y:S01]  /*eb30*/  PRMT R87, R12, 0x5410, R13 ;  /* 0x000054100c577816 */ /* 0x000fe2000000000d */
[----:B------:R-:W-:Y:S01]  /*eb40*/  IMAD.MOV.U32 R12, RZ, RZ, R56 ;  /* 0x000000ffff0c7224 */ /* 0x000fe200078e0038 */
[----:B------:R-:W-:Y:S01]  /*eb50*/  MOV R10, R59 ;  /* 0x0000003b000a7202 */ /* 0x000fe20000000f00 */
[----:B------:R-:W-:-:S05]  /*eb60*/  IMAD.MOV.U32 R13, RZ, RZ, R57 ;  /* 0x000000ffff0d7224 */ /* 0x000fca00078e0039 */
[----:B------:R-:W-:Y:S01]  /*eb70*/  PRMT R94, R12, 0x5410, R13 ;  /* 0x000054100c5e7816 */ /* 0x000fe2000000000d */
[----:B--2---:R-:W-:-:S04]  /*eb80*/  IMAD R3, R91, 0x80, R18 ;  /* 0x000000805b037824 */ /* 0x004fc800078e0212 */
[----:B---3--:R-:W-:Y:S02]  /*eb90*/  IMAD R3, R88, 0x20, R3 ;  /* 0x0000002058037824 */ /* 0x008fe400078e0203 */
[----:B------:R-:W-:Y:S02]  /*eba0*/  IMAD.MOV.U32 R88, RZ, RZ, R58 ;  /* 0x000000ffff587224 */ /* 0x000fe400078e003a */
[----:B0-----:R-:W-:-:S03]  /*ebb0*/  @P4 IMAD.HI.U32 R0, R3, R0, RZ ;  /* 0x0000000003004227 */ /* 0x001fc600078e00ff */
[----:B------:R-:W-:Y:S02]  /*ebc0*/  PRMT R93, R88, 0x7610, R93 ;  /* 0x00007610585d7816 */ /* 0x000fe4000000005d */
[----:B-1----:R-:W-:Y:S01]  /*ebd0*/  @P4 SHF.R.U32.HI R3, RZ, R11, R0 ;  /* 0x0000000bff034219 */ /* 0x002fe20000011600 */
[----:B------:R-:W-:Y:S01]  /*ebe0*/  IMAD.MOV.U32 R11, RZ, RZ, R61 ;  /* 0x000000ffff0b7224 */ /* 0x000fe200078e003d */
[----:B------:R-:W-:Y:S01]  /*ebf0*/  PRMT R93, R93, 0x5410, R10 ;  /* 0x000054105d5d7816 */ /* 0x000fe2000000000a */
[----:B------:R-:W-:Y:S01]  /*ec00*/  IMAD.MOV.U32 R10, RZ, RZ, R60 ;  /* 0x000000ffff0a7224 */ /* 0x000fe200078e003c */
[----:B------:R-:W-:Y:S01]  /*ec10*/  SHF.R.S32.HI R13, RZ, 0x1f, R3 ;  /* 0x0000001fff0d7819 */ /* 0x000fe20000011403 */
[----:B------:R-:W-:Y:S01]  /*ec20*/  IMAD.MOV.U32 R88, RZ, RZ, R62 ;  /* 0x000000ffff587224 */ /* 0x000fe200078e003e */
[----:B------:R-:W-:Y:S02]  /*ec30*/  MOV R0, R63 ;  /* 0x0000003f00007202 */ /* 0x000fe40000000f00 */
[----:B------:R-:W-:Y:S01]  /*ec40*/  PRMT R89, R10, 0x5410, R11 ;  /* 0x000054100a597816 */ /* 0x000fe2000000000b */
[----:B------:R-:W-:Y:S01]  /*ec50*/  IMAD.WIDE.U32 R10, R3, R84, R20 ;  /* 0x00000054030a7225 */ /* 0x000fe200078e0014 */
[----:B------:R-:W-:-:S03]  /*ec60*/  PRMT R88, R88, 0x5410, R0 ;  /* 0x0000541058587816 */ /* 0x000fc60000000000 */
[C---:B------:R-:W-:Y:S02]  /*ec70*/  IMAD R84, R13.reuse, R84, RZ ;  /* 0x000000540d547224 */ /* 0x040fe400078e02ff */
[-C--:B------:R-:W-:Y:S02]  /*ec80*/  IMAD R0, R13, R14.reuse, RZ ;  /* 0x0000000e0d007224 */ /* 0x080fe400078e02ff */
[----:B------:R-:W-:-:S04]  /*ec90*/  IMAD.WIDE.U32 R12, R3, R14, R8 ;  /* 0x0000000e030c7225 */ /* 0x000fc800078e0008 */
[C---:B------:R-:W-:Y:S02]  /*eca0*/  IMAD R9, R3.reuse, R85, R84 ;  /* 0x0000005503097224 */ /* 0x040fe400078e0254 */
[----:B------:R-:W-:Y:S02]  /*ecb0*/  IMAD R3, R3, R15, R0 ;  /* 0x0000000f03037224 */ /* 0x000fe400078e0200 */
[----:B------:R-:W-:Y:S01]  /*ecc0*/  IMAD.MOV.U32 R20, RZ, RZ, R82 ;  /* 0x000000ffff147224 */ /* 0x000fe200078e0052 */
[----:B------:R-:W-:Y:S01]  /*ecd0*/  LEA R8, P4, R10, UR4, 0x1 ;  /* 0x000000040a087c11 */ /* 0x000fe2000f8808ff */
[----:B------:R-:W-:Y:S01]  /*ece0*/  IMAD.IADD R9, R11, 0x1, R9 ;  /* 0x000000010b097824 */ /* 0x000fe200078e0209 */
[----:B------:R-:W-:Y:S01]  /*ecf0*/  LEA R0, P5, R12, UR6, 0x1 ;  /* 0x000000060c007c11 */ /* 0x000fe2000f8a08ff */
[----:B------:R-:W-:Y:S01]  /*ed00*/  IMAD.IADD R3, R13, 0x1, R3 ;  /* 0x000000010d037824 */ /* 0x000fe200078e0203 */
[----:B------:R-:W-:Y:S01]  /*ed10*/  UMOV UR4, 0xffffffff ;  /* 0xffffffff00047882 */ /* 0x000fe20000000000 */
[----:B------:R-:W-:Y:S01]  /*ed20*/  IMAD.MOV.U32 R15, RZ, RZ, R80 ;  /* 0x000000ffff0f7224 */ /* 0x000fe200078e0050 */
[----:B------:R-:W-:-:S02]  /*ed30*/  PRMT R95, R20, 0x7610, R95 ;  /* 0x00007610145f7816 */ /* 0x000fc4000000005f */
[----:B------:R-:W-:Y:S02]  /*ed40*/  MOV R14, R83 ;  /* 0x00000053000e7202 */ /* 0x000fe40000000f00 */
[----:B------:R-:W-:Y:S02]  /*ed50*/  LEA.HI.X R9, R10, UR5, R9, 0x1, P4 ;  /* 0x000000050a097c11 */ /* 0x000fe4000a0f0c09 */
[----:B------:R-:W-:Y:S02]  /*ed60*/  LEA.HI.X R3, R12, UR7, R3, 0x1, P5 ;  /* 0x000000070c037c11 */ /* 0x000fe4000a8f0c03 */
[----:B------:R-:W-:Y:S02]  /*ed70*/  PRMT R95, R95, 0x5410, R14 ;  /* 0x000054105f5f7816 */ /* 0x000fe4000000000e */
[----:B------:R-:W-:Y:S02]  /*ed80*/  PRMT R96, R15, 0x7610, R96 ;  /* 0x000076100f607816 */ /* 0x000fe40000000060 */
[----:B----4-:R-:W-:Y:S01]  /*ed90*/  LEA.HI R10, R90, R90, RZ, 0x1 ;  /* 0x0000005a5a0a7211 */ /* 0x010fe200078f08ff */
[----:B------:R-:W-:Y:S06]  /*eda0*/  BRA.DIV UR4, `(.L_x_1520) ;  /* 0x0000019604487947 */ /* 0x000fec000b800000 */
.L_x_1833:
[----:B------:R-:W-:-:S03]  /*edb0*/  UMOV UR4, 0xffffffff ;  /* 0xffffffff00047882 */ /* 0x000fc60000000000 */
[----:B------:R-:W-:Y:S05]  /*edc0*/  BRA.DIV UR4, `(.L_x_1521) ;  /* 0x0000019604687947 */ /* 0x000fea000b800000 */
.L_x_1836:
[----:B------:R-:W-:-:S03]  /*edd0*/  UMOV UR4, 0xffffffff ;  /* 0xffffffff00047882 */ /* 0x000fc60000000000 */
[----:B------:R-:W-:Y:S05]  /*ede0*/  BRA.DIV UR4, `(.L_x_1522) ;  /* 0x0000019604887947 */ /* 0x000fea000b800000 */
.L_x_1839:
[----:B------:R-:W-:-:S03]  /*edf0*/  UMOV UR4, 0xffffffff ;  /* 0xffffffff00047882 */ /* 0x000fc60000000000 */
[----:B------:R-:W-:Y:S05]  /*ee00*/  BRA.DIV UR4, `(.L_x_1523) ;  /* 0x0000019604a87947 */ /* 0x000fea000b800000 */
.L_x_1842:
[----:B------:R-:W-:-:S03]  /*ee10*/  UMOV UR4, 0xffffffff ;  /* 0xffffffff00047882 */ /* 0x000fc60000000000 */
[----:B------:R-:W-:Y:S05]  /*ee20*/  BRA.DIV UR4, `(.L_x_1524) ;  /* 0x0000019604c87947 */ /* 0x000fea000b800000 */
.L_x_1845:
[----:B------:R-:W-:-:S03]  /*ee30*/  UMOV UR4, 0xffffffff ;  /* 0xffffffff00047882 */ /* 0x000fc60000000000 */
[----:B------:R-:W-:Y:S05]  /*ee40*/  BRA.DIV UR4, `(.L_x_1525) ;  /* 0x0000019604e87947 */ /* 0x000fea000b800000 */
.L_x_1848:
[----:B------:R-:W-:-:S03]  /*ee50*/  UMOV UR4, 0xffffffff ;  /* 0xffffffff00047882 */ /* 0x000fc60000000000 */
[----:B------:R-:W-:Y:S05]  /*ee60*/  BRA.DIV UR4, `(.L_x_1526) ;  /* 0x0000019a04087947 */ /* 0x000fea000b800000 */
.L_x_1851:
[----:B------:R-:W-:-:S03]  /*ee70*/  UMOV UR4, 0xffffffff ;  /* 0xffffffff00047882 */ /* 0x000fc60000000000 */
[----:B------:R-:W-:Y:S05]  /*ee80*/  BRA.DIV UR4, `(.L_x_1527) ;  /* 0x0000019a04287947 */ /* 0x000fea000b800000 */
.L_x_1854:
[----:B------:R-:W-:-:S03]  /*ee90*/  UMOV UR4, 0xffffffff ;  /* 0xffffffff00047882 */ /* 0x000fc60000000000 */
[----:B------:R-:W-:Y:S05]  /*eea0*/  BRA.DIV UR4, `(.L_x_1528) ;  /* 0x0000019a04487947 */ /* 0x000fea000b800000 */
.L_x_1857:
[----:B------:R-:W-:-:S03]  /*eeb0*/  UMOV UR4, 0xffffffff ;  /* 0xffffffff00047882 */ /* 0x000fc60000000000 */
[----:B------:R-:W-:Y:S05]  /*eec0*/  BRA.DIV UR4, `(.L_x_1529) ;  /* 0x0000019a04687947 */ /* 0x000fea000b800000 */
.L_x_1860:
[----:B------:R-:W-:-:S03]  /*eed0*/  UMOV UR4, 0xffffffff ;  /* 0xffffffff00047882 */ /* 0x000fc60000000000 */
[----:B------:R-:W-:Y:S05]  /*eee0*/  BRA.DIV UR4, `(.L_x_1530) ;  /* 0x0000019a04887947 */ /* 0x000fea000b800000 */
.L_x_1863:
[----:B------:R-:W-:-:S03]  /*eef0*/  UMOV UR4, 0xffffffff ;  /* 0xffffffff00047882 */ /* 0x000fc60000000000 */
[----:B------:R-:W-:Y:S05]  /*ef00*/  BRA.DIV UR4, `(.L_x_1531) ;  /* 0x0000019a04a87947 */ /* 0x000fea000b800000 */
.L_x_1866:
[----:B------:R-:W-:-:S03]  /*ef10*/  UMOV UR4, 0xffffffff ;  /* 0xffffffff00047882 */ /* 0x000fc60000000000 */
[----:B------:R-:W-:Y:S05]  /*ef20*/  BRA.DIV UR4, `(.L_x_1532) ;  /* 0x0000019a04c87947 */ /* 0x000fea000b800000 */
.L_x_1869:
[----:B------:R-:W-:Y:S01]  /*ef30*/  UMOV UR4, 0xffffffff ;  /* 0xffffffff00047882 */ /* 0x000fe20000000000 */
[----:B------:R-:W-:Y:S02]  /*ef40*/  LOP3.LUT R10, R10, 0xfffffffe, RZ, 0xc0, !PT ;  /* 0xfffffffe0a0a7812 */ /* 0x000fe400078ec0ff */
[----:B------:R-:W-:Y:S05]  /*ef50*/  BRA.DIV UR4, `(.L_x_1533) ;  /* 0x0000019a04e47947 */ /* 0x000fea000b800000 */
.L_x_1872:
[----:B------:R-:W-:Y:S01]  /*ef60*/  UMOV UR4, 0xffffffff ;  /* 0xffffffff00047882 */ /* 0x000fe20000000000 */
[----:B------:R-:W-:Y:S02]  /*ef70*/  IADD3 R9, R90, -R10, RZ ;  /* 0x8000000a5a097210 */ /* 0x000fe40007ffe0ff */
[----:B------:R-:W-:Y:S05]  /*ef80*/  BRA.DIV UR4, `(.L_x_1534) ;  /* 0x0000019e04007947 */ /* 0x000fea000b800000 */
.L_x_1875:
[----:B------:R-:W-:Y:S01]  /*ef90*/  UMOV UR4, 0xffffffff ;  /* 0xffffffff00047882 */ /* 0x000fe20000000000 */
[----:B------:R-:W-:Y:S01]  /*efa0*/  SHF.L.U32 R9, R9, 0x1f, RZ ;  /* 0x0000001f09097819 */ /* 0x000fe200000006ff */
[----:B------:R-:W-:Y:S01]  /*efb0*/  IMAD.MOV.U32 R3, RZ, RZ, R81 ;  /* 0x000000ffff037224 */ /* 0x000fe200078e0051 */
[----:B------:R-:W-:Y:S06]  /*efc0*/  BRA.DIV UR4, `(.L_x_1535) ;  /* 0x0000019e04187947 */ /* 0x000fec000b800000 */
.L_x_1878:
[----:B------:R-:W0:Y:S01]  /*efd0*/  SYNCS.PHASECHK.TRANS64.TRYWAIT P4, [R16+URZ+0x30800], R9 ;  /* 0x03080009100075a7 */ /* 0x000e22000808017f */
[----:B------:R-:W-:Y:S01]  /*efe0*/  PRMT R100, R100, 0x5410, R3 ;  /* 0x0000541064647816 */ /* 0x000fe20000000003 */
[----:B------:R-:W-:Y:S01]  /*eff0*/  IMAD.MOV.U32 R0, RZ, RZ, R66 ;  /* 0x000000ffff007224 */ /* 0x000fe200078e0042 */
[----:B------:R-:W-:Y:S01]  /*f000*/  MOV R8, R64 ;  /* 0x0000004000087202 */ /* 0x000fe20000000f00 */
[----:B------:R-:W-:Y:S01]  /*f010*/  IMAD.MOV.U32 R3, RZ, RZ, R67 ;  /* 0x000000ffff037224 */ /* 0x000fe200078e0043 */
[----:B------:R-:W-:Y:S01]  /*f020*/  BSSY B1, `(.L_x_1536) ;  /* 0x0000019000017945 */ /* 0x000fe20003800000 */
[----:B------:R-:W-:Y:S02]  /*f030*/  IMAD.MOV.U32 R10, RZ, RZ, R65 ;  /* 0x000000ffff0a7224 */ /* 0x000fe400078e0041 */
[----:B------:R-:W-:Y:S01]  /*f040*/  IMAD.MOV.U32 R11, RZ, RZ, R69 ;  /* 0x000000ffff0b7224 */ /* 0x000fe200078e0045 */
[----:B------:R-:W-:Y:S01]  /*f050*/  PRMT R85, R0, 0x5410, R3 ;  /* 0x0000541000557816 */ /* 0x000fe20000000003 */
[----:B------:R-:W-:Y:S01]  /*f060*/  IMAD.MOV.U32 R0, RZ, RZ, R70 ;  /* 0x000000ffff007224 */ /* 0x000fe200078e0046 */
[----:B------:R-:W-:Y:S01]  /*f070*/  PRMT R90, R8, 0x5410, R10 ;  /* 0x00005410085a7816 */ /* 0x000fe2000000000a */
[----:B------:R-:W-:Y:S01]  /*f080*/  IMAD.MOV.U32 R8, RZ, RZ, R71 ;  /* 0x000000ffff087224 */ /* 0x000fe200078e0047 */
[----:B------:R-:W-:-:S04]  /*f090*/  MOV R10, R68 ;  /* 0x00000044000a7202 */ /* 0x000fc80000000f00 */
        /* <DEDUP_REMOVED lines=10> */
[----:B------:R-:W-:Y:S02]  /*f140*/  MOV R10, R78 ;  /* 0x0000004e000a7202 */ /* 0x000fe40000000f00 */
[----:B------:R-:W-:Y:S02]  /*f150*/  SHF.R.S32.HI R11, RZ, 0x1f, R228 ;  /* 0x0000001fff0b7819 */ /* 0x000fe400000114e4 */
[----:B------:R-:W-:Y:S01]  /*f160*/  PRMT R21, R0, 0x5410, R8 ;  /* 0x0000541000157816 */ /* 0x000fe20000000008 */
[----:B------:R-:W-:Y:S01]  /*f170*/  IMAD.MOV.U32 R8, RZ, RZ, R79 ;  /* 0x000000ffff087224 */ /* 0x000fe200078e004f */
[----:B------:R-:W-:-:S02]  /*f180*/  PRMT R84, R10, 0x7610, R84 ;  /* 0x000076100a547816 */ /* 0x000fc40000000054 */
[----:B------:R-:W-:Y:S01]  /*f190*/  LEA.HI R0, R11, R228, RZ, 0x3 ;  /* 0x000000e40b007211 */ /* 0x000fe200078f18ff */
[----:B0-----:R-:W-:Y:S06]  /*f1a0*/  @!P4 BRA `(.L_x_1537) ;  /* 0x0000019800c8c947 */ /* 0x001fec0003800000 */
.L_x_1879:
[----:B------:R-:W-:Y:S05]  /*f1b0*/  BSYNC B1 ;  /* 0x0000000000017941 */ /* 0x000fea0003800000 */
.L_x_1536:
[----:B------:R-:W-:Y:S01]  /*f1c0*/  BSSY B1, `(.L_x_1538) ;  /* 0x00000cf000017945 */ /* 0x000fe20003800000 */
[----:B------:R-:W-:Y:S02]  /*f1d0*/  PRMT R84, R84, 0x5410, R8 ;  /* 0x0000541054547816 */ /* 0x000fe40000000008 */
[----:B------:R-:W-:Y:S01]  /*f1e0*/  SHF.R.S32.HI R0, RZ, 0x3, R0 ;  /* 0x00000003ff007819 */ /* 0x000fe20000011400 */
[----:B------:R-:W-:Y:S06]  /*f1f0*/  @P0 BRA `(.L_x_1539) ;  /* 0x0000000c002c0947 */ /* 0x000fec0003800000 */
[----:B------:R1:W5:Y:S01]  /*f200*/  LDL R132, [R1+0x3c] ;  /* 0x00003c0001847983 */ /* 0x0003620000100800 */
[----:B------:R-:W2:Y:S03]  /*f210*/  LDC R111, c[0x0][0x3d4] ;  /* 0x0000f500ff6f7b82 */ /* 0x000ea60000000800 */
[----:B------:R1:W5:Y:S04]  /*f220*/  LDL R131, [R1+0x48] ;  /* 0x0000480001837983 */ /* 0x0003680000100800 */
[----:B------:R1:W5:Y:S01]  /*f230*/  LDL R130, [R1+0x4c] ;  /* 0x00004c0001827983 */ /* 0x0003620000100800 */
[----:B------:R-:W-:Y:S01]  /*f240*/  BSSY B2, `(.L_x_1540) ;  /* 0x0000065000027945 */ /* 0x000fe20003800000 */
[----:B--2---:R-:W-:-:S02]  /*f250*/  ISETP.GE.AND P0, PT, R22, R111, PT ;  /* 0x0000006f1600720c */ /* 0x004fc40003f06270 */
[----:B------:R-:W-:-:S11]  /*f260*/  ISETP.GE.AND P4, PT, R228, R111, PT ;  /* 0x0000006fe400720c */ /* 0x000fd60003f86270 */
[----:B-1----:R-:W-:Y:S05]  /*f270*/  @P0 BRA `(.L_x_1541) ;  /* 0x0000000400840947 */ /* 0x002fea0003800000 */
[----:B------:R-:W2:Y:S04]  /*f280*/  LDL R10, [R1+0x64] ;  /* 0x00006400010a7983 */ /* 0x000ea80000100800 */
[----:B------:R-:W3:Y:S01]  /*f290*/  LDL R133, [R1+0x50] ;  /* 0x0000500001857983 */ /* 0x000ee20000100800 */
[--C-:B------:R-:W-:Y:S01]  /*f2a0*/  HADD2.F32 R124, -RZ, R115.reuse.H0_H0 ;  /* 0x20000073ff7c7230 */ /* 0x100fe20000004100 */
[----:B------:R-:W-:Y:S01]  /*f2b0*/  SHF.R.U32.HI R125, RZ, 0x10, R45 ;  /* 0x00000010ff7d7819 */ /* 0x000fe2000001162d */
[----:B------:R-:W-:Y:S01]  /*f2c0*/  HADD2.F32 R122, -RZ, R115.H1_H1 ;  /* 0x30000073ff7a7230 */ /* 0x000fe20000004100 */
[--C-:B------:R-:W-:Y:S02]  /*f2d0*/  SHF.R.U32.HI R123, RZ, 0x10, R25.reuse ;  /* 0x00000010ff7b7819 */ /* 0x100fe40000011619 */
[----:B------:R-:W-:Y:S01]  /*f2e0*/  SHF.R.U64 R24, R24, 0x10, R25 ;  /* 0x0000001018187819 */ /* 0x000fe20000001219 */
[----:B------:R-:W-:Y:S01]  /*f2f0*/  HADD2.F32 R125, -RZ, R125.H0_H0 ;  /* 0x2000007dff7d7230 */ /* 0x000fe20000004100 */
[----:B------:R-:W-:-:S02]  /*f300*/  SHF.R.U64 R25, R26, 0x10, R27 ;  /* 0x000000101a197819 */ /* 0x000fc4000000121b */
[----:B------:R-:W-:Y:S02]  /*f310*/  SHF.R.U64 R26, R46, 0x10, R47 ;  /* 0x000000102e1a7819 */ /* 0x000fe4000000122f */
[----:B------:R-:W-:Y:S01]  /*f320*/  SHF.R.U32.HI R27, RZ, 0x10, R27 ;  /* 0x00000010ff1b7819 */ /* 0x000fe2000001161b */
[----:B------:R-:W-:Y:S01]  /*f330*/  HADD2.F32 R25, -RZ, R25.H0_H0 ;  /* 0x20000019ff197230 */ /* 0x000fe20000004100 */
[----:B------:R-:W-:Y:S02]  /*f340*/  SHF.R.U32.HI R47, RZ, 0x10, R47 ;  /* 0x00000010ff2f7819 */ /* 0x000fe4000001162f */
[----:B------:R-:W-:Y:S02]  /*f350*/  SHF.R.U64 R44, R44, 0x10, R45 ;  /* 0x000000102c2c7819 */ /* 0x000fe4000000122d */
[----:B--2---:R-:W-:-:S04]  /*f360*/  LEA.HI R8, R111, R10, RZ, 0x1d ;  /* 0x0000000a6f087211 */ /* 0x004fc800078fe8ff */
[----:B------:R-:W-:Y:S01]  /*f370*/  SHF.R.S32.HI R11, RZ, 0x1f, R8 ;  /* 0x0000001fff0b7819 */ /* 0x000fe20000011408 */
[----:B0-----:R-:W-:-:S03]  /*f380*/  IMAD.SHL.U32 R9, R8, 0x8, RZ ;  /* 0x0000000808097824 */ /* 0x001fc600078e00ff */
[----:B------:R-:W-:Y:S02]  /*f390*/  LEA.HI R11, R11, R8, RZ, 0x3 ;  /* 0x000000080b0b7211 */ /* 0x000fe400078f18ff */
[----:B------:R-:W-:-:S03]  /*f3a0*/  LOP3.LUT R9, R9, 0x38, RZ, 0xc0, !PT ;  /* 0x0000003809097812 */ /* 0x000fc600078ec0ff */
[----:B------:R-:W-:Y:S01]  /*f3b0*/  IMAD.SHL.U32 R11, R11, 0x400, RZ ;  /* 0x000004000b0b7824 */ /* 0x000fe200078e00ff */
[----:B-----5:R-:W-:-:S04]  /*f3c0*/  LOP3.LUT R9, R9, 0x1c0, R132, 0xf8, !PT ;  /* 0x000001c009097812 */ /* 0x020fc800078ef884 */
[----:B------:R-:W-:Y:S02]  /*f3d0*/  LOP3.LUT R13, R9, R131, RZ, 0x3c, !PT ;  /* 0x00000083090d7212 */ /* 0x000fe400078e3cff */
[----:B------:R-:W-:Y:S02]  /*f3e0*/  LOP3.LUT R12, R11, 0x7fffe000, RZ, 0xc0, !PT ;  /* 0x7fffe0000b0c7812 */ /* 0x000fe400078ec0ff */
[----:B---3--:R-:W0:Y:S02]  /*f3f0*/  LDS.128 R8, [R133] ;  /* 0x0000000085087984 */ /* 0x008e240000000c00 */
[----:B------:R-:W-:-:S04]  /*f400*/  IADD3 R13, R13, R12, R130 ;  /* 0x0000000c0d0d7210 */ /* 0x000fc80007ffe082 */
[----:B------:R-:W-:-:S05]  /*f410*/  LEA R113, R13, R16, 0x1 ;  /* 0x000000100d717211 */ /* 0x000fca00078e08ff */
[----:B------:R-:W1:Y:S01]  /*f420*/  LDS.128 R12, [R113+0x10400] ;  /* 0x01040000710c7984 */ /* 0x000e620000000c00 */
[--C-:B0-----:R-:W-:Y:S02]  /*f430*/  HADD2.F32 R117, -RZ, R9.reuse.H0_H0 ;  /* 0x20000009ff757230 */ /* 0x101fe40000004100 */
[----:B------:R-:W-:Y:S02]  /*f440*/  HADD2.F32 R118, -RZ, R9.H1_H1 ;  /* 0x30000009ff767230 */ /* 0x000fe40000004100 */
[----:B------:R-:W-:Y:S02]  /*f450*/  HADD2.F32 R116, -RZ, R8.H0_H0 ;  /* 0x20000008ff747230 */ /* 0x000fe40000004100 */
[----:B------:R-:W-:Y:S02]  /*f460*/  HADD2.F32 R46, -RZ, R10.H0_H0 ;  /* 0x2000000aff2e7230 */ /* 0x000fe40000004100 */
[--C-:B------:R-:W-:Y:S02]  /*f470*/  HADD2.F32 R45, -RZ, R11.reuse.H0_H0 ;  /* 0x2000000bff2d7230 */ /* 0x100fe40000004100 */
[----:B------:R-:W-:-:S02]  /*f480*/  HADD2.F32 R11, -RZ, R11.H1_H1 ;  /* 0x3000000bff0b7230 */ /* 0x000fc40000004100 */
[--C-:B-1----:R-:W-:Y:S02]  /*f490*/  HADD2.F32 R9, -RZ, R13.reuse.H0_H0 ;  /* 0x2000000dff097230 */ /* 0x102fe40000004100 */
[----:B------:R-:W-:Y:S02]  /*f4a0*/  HADD2.F32 R119, -RZ, R13.H1_H1 ;  /* 0x3000000dff777230 */ /* 0x000fe40000004100 */
[----:B------:R-:W-:Y:S02]  /*f4b0*/  HADD2.F32 R115, -RZ, R12.H0_H0 ;  /* 0x2000000cff737230 */ /* 0x000fe40000004100 */
[C---:B------:R-:W-:Y:S01]  /*f4c0*/  FMUL.FTZ R126, R9.reuse, R124 ;  /* 0x0000007c097e7220 */ /* 0x040fe20000410000 */
[-C--:B------:R-:W-:Y:S01]  /*f4d0*/  FMUL.FTZ R128, R9, R122.reuse ;  /* 0x0000007a09807220 */ /* 0x080fe20000410000 */
[----:B------:R-:W-:Y:S01]  /*f4e0*/  FMUL.FTZ R127, R119, R125 ;  /* 0x0000007d777f7220 */ /* 0x000fe20000410000 */
[----:B------:R-:W-:Y:S02]  /*f4f0*/  HADD2.F32 R120, -RZ, R14.H0_H0 ;  /* 0x2000000eff787230 */ /* 0x000fe40000004100 */
[----:B------:R-:W-:Y:S01]  /*f500*/  FFMA.FTZ R9, R117, R122, -R126 ;  /* 0x0000007a75097223 */ /* 0x000fe2000001087e */
[----:B------:R-:W-:-:S02]  /*f510*/  HADD2.F32 R122, -RZ, R123.H0_H0 ;  /* 0x2000007bff7a7230 */ /* 0x000fc40000004100 */
[----:B------:R-:W-:Y:S01]  /*f520*/  FFMA.FTZ R13, R117, R124, R128 ;  /* 0x0000007c750d7223 */ /* 0x000fe20000010080 */
[--C-:B------:R-:W-:Y:S02]  /*f530*/  HADD2.F32 R123, -RZ, R114.reuse.H1_H1 ;  /* 0x30000072ff7b7230 */ /* 0x100fe40000004100 */
[----:B------:R-:W-:Y:S02]  /*f540*/  HADD2.F32 R117, -RZ, R114.H0_H0 ;  /* 0x20000072ff757230 */ /* 0x000fe40000004100 */
[-C--:B------:R-:W-:Y:S01]  /*f550*/  FMUL.FTZ R129, R119, R122.reuse ;  /* 0x0000007a77817220 */ /* 0x080fe20000410000 */
[----:B------:R-:W-:Y:S01]  /*f560*/  FFMA.FTZ R114, R118, R122, -R127 ;  /* 0x0000007a76727223 */ /* 0x000fe2000001087f */
[C---:B------:R-:W-:Y:S01]  /*f570*/  FMUL.FTZ R127, R115.reuse, R123 ;  /* 0x0000007b737f7220 */ /* 0x040fe20000410000 */
[----:B------:R-:W-:Y:S02]  /*f580*/  HADD2.F32 R119, -RZ, R110.H0_H0 ;  /* 0x2000006eff777230 */ /* 0x000fe40000004100 */
[----:B------:R-:W-:Y:S01]  /*f590*/  FMUL.FTZ R122, R115, R117 ;  /* 0x00000075737a7220 */ /* 0x000fe20000410000 */
[----:B------:R-:W-:-:S02]  /*f5a0*/  HADD2.F32 R115, -RZ, R112.H0_H0 ;  /* 0x20000070ff737230 */ /* 0x000fc40000004100 */
[C---:B------:R-:W-:Y:S01]  /*f5b0*/  FFMA.FTZ R127, R116.reuse, R117, -R127 ;  /* 0x00000075747f7223 */ /* 0x040fe2000001087f */
[--C-:B------:R-:W-:Y:S02]  /*f5c0*/  HADD2.F32 R121, -RZ, R15.reuse.H0_H0 ;  /* 0x2000000fff797230 */ /* 0x100fe40000004100 */
[----:B------:R-:W-:Y:S01]  /*f5d0*/  FFMA.FTZ R122, R116, R123, R122 ;  /* 0x0000007b747a7223 */ /* 0x000fe2000001007a */
[----:B------:R-:W-:Y:S02]  /*f5e0*/  HADD2.F32 R116, -RZ, R110.H1_H1 ;  /* 0x3000006eff747230 */ /* 0x000fe40000004100 */
[C---:B------:R-:W-:Y:S01]  /*f5f0*/  FMUL.FTZ R117, R120.reuse, R119 ;  /* 0x0000007778757220 */ /* 0x040fe20000410000 */
[----:B------:R-:W-:Y:S02]  /*f600*/  HADD2.F32 R112, -RZ, R112.H1_H1 ;  /* 0x30000070ff707230 */ /* 0x000fe40000004100 */
[----:B------:R-:W-:Y:S01]  /*f610*/  FMUL.FTZ R123, R120, R115 ;  /* 0x00000073787b7220 */ /* 0x000fe20000410000 */
[----:B------:R-:W-:Y:S01]  /*f620*/  FFMA.FTZ R124, R118, R125, R129 ;  /* 0x0000007d767c7223 */ /* 0x000fe20000010081 */
[----:B------:R-:W-:Y:S01]  /*f630*/  FMUL.FTZ R120, R121, R116 ;  /* 0x0000007479787220 */ /* 0x000fe20000410000 */
[----:B------:R-:W-:-:S02]  /*f640*/  HADD2.F32 R15, -RZ, R15.H1_H1 ;  /* 0x3000000fff0f7230 */ /* 0x000fc40000004100 */
[-C--:B------:R-:W-:Y:S01]  /*f650*/  FMUL.FTZ R121, R121, R112.reuse ;  /* 0x0000007079797220 */ /* 0x080fe20000410000 */
[----:B------:R-:W-:Y:S02]  /*f660*/  HADD2.F32 R118, -RZ, R47.H0_H0 ;  /* 0x2000002fff767230 */ /* 0x000fe40000004100 */
[C---:B------:R-:W-:Y:S01]  /*f670*/  FFMA.FTZ R117, R46.reuse, R115, -R117 ;  /* 0x000000732e757223 */ /* 0x040fe20000010875 */
[----:B------:R-:W-:Y:S02]  /*f680*/  HADD2.F32 R110, -RZ, R27.H0_H0 ;  /* 0x2000001bff6e7230 */ /* 0x000fe40000004100 */
[----:B------:R-:W-:Y:S01]  /*f690*/  FFMA.FTZ R123, R46, R119, R123 ;  /* 0x000000772e7b7223 */ /* 0x000fe2000001007b */
[C---:B------:R-:W-:Y:S01]  /*f6a0*/  FFMA.FTZ R120, R45.reuse, R112, -R120 ;  /* 0x000000702d787223 */ /* 0x040fe20000010878 */
[----:B------:R-:W-:Y:S01]  /*f6b0*/  FFMA.FTZ R121, R45, R116, R121 ;  /* 0x000000742d797223 */ /* 0x000fe20000010079 */
[----:B------:R-:W-:Y:S02]  /*f6c0*/  HADD2.F32 R12, -RZ, R12.H1_H1 ;  /* 0x3000000cff0c7230 */ /* 0x000fe40000004100 */
[----:B------:R-:W-:Y:S01]  /*f6d0*/  FMUL.FTZ R46, R15, R118 ;  /* 0x000000760f2e7220 */ /* 0x000fe20000410000 */
[----:B------:R-:W-:-:S02]  /*f6e0*/  HADD2.F32 R14, -RZ, R14.H1_H1 ;  /* 0x3000000eff0e7230 */ /* 0x000fc40000004100 */
[-C--:B------:R-:W-:Y:S01]  /*f6f0*/  FMUL.FTZ R112, R15, R110.reuse ;  /* 0x0000006e0f707220 */ /* 0x080fe20000410000 */
[----:B------:R-:W-:Y:S02]  /*f700*/  HADD2.F32 R27, -RZ, R44.H0_H0 ;  /* 0x2000002cff1b7230 */ /* 0x000fe40000004100 */
[C---:B------:R-:W-:Y:S01]  /*f710*/  FFMA.FTZ R115, R11.reuse, R110, -R46 ;  /* 0x0000006e0b737223 */ /* 0x040fe2000001082e */
[----:B------:R-:W-:Y:S02]  /*f720*/  HADD2.F32 R45, -RZ, R26.H0_H0 ;  /* 0x2000001aff2d7230 */ /* 0x000fe40000004100 */
[----:B------:R-:W-:Y:S01]  /*f730*/  FFMA.FTZ R112, R11, R118, R112 ;  /* 0x000000760b707223 */ /* 0x000fe20000010070 */
[----:B------:R-:W-:Y:S02]  /*f740*/  HADD2.F32 R15, -RZ, R24.H0_H0 ;  /* 0x20000018ff0f7230 */ /* 0x000fe40000004100 */
[----:B------:R-:W-:Y:S01]  /*f750*/  FMUL.FTZ R11, R12, R27 ;  /* 0x0000001b0c0b7220 */ /* 0x000fe20000410000 */
[----:B------:R-:W-:-:S02]  /*f760*/  HADD2.F32 R8, -RZ, R8.H1_H1 ;  /* 0x30000008ff087230 */ /* 0x000fc40000004100 */
[----:B------:R-:W-:Y:S01]  /*f770*/  FMUL.FTZ R47, R14, R45 ;  /* 0x0000002d0e2f7220 */ /* 0x000fe20000410000 */
[----:B------:R-:W-:Y:S02]  /*f780*/  HADD2.F32 R10, -RZ, R10.H1_H1 ;  /* 0x3000000aff0a7230 */ /* 0x000fe40000004100 */
[----:B------:R-:W-:Y:S01]  /*f790*/  FMUL.FTZ R24, R12, R15 ;  /* 0x0000000f0c187220 */ /* 0x000fe20000410000 */
[----:B------:R-:W-:Y:S01]  /*f7a0*/  FMUL.FTZ R26, R14, R25 ;  /* 0x000000190e1a7220 */ /* 0x000fe20000410000 */
[----:B------:R-:W-:Y:S01]  /*f7b0*/  FFMA.FTZ R12, R8, R15, -R11 ;  /* 0x0000000f080c7223 */ /* 0x000fe2000001080b */
[----:B------:R-:W-:Y:S01]  /*f7c0*/  F2FP.F16.F32.PACK_AB R11, R115, R120 ;  /* 0x00000078730b723e */ /* 0x000fe200000000ff */
[----:B------:R-:W-:Y:S01]  /*f7d0*/  FFMA.FTZ R14, R10, R25, -R47 ;  /* 0x000000190a0e7223 */ /* 0x000fe2000001082f */
        /* <DEDUP_REMOVED lines=11> */
.L_x_1541:
[----:B------:R-:W-:Y:S05]  /*f890*/  BSYNC B2 ;  /* 0x0000000000027941 */ /* 0x000fea0003800000 */
.L_x_1540:
[----:B------:R-:W-:Y:S05]  /*f8a0*/  @P4 BRA `(.L_x_1539) ;  /* 0x0000000400804947 */ /* 0x000fea0003800000 */
[----:B------:R-:W0:Y:S01]  /*f8b0*/  LDL R116, [R1+0xa4] ;  /* 0x0000a40001747983 */ /* 0x000e220000100800 */
[----:B------:R-:W-:Y:S01]  /*f8c0*/  LEA.HI R111, R111, R0, RZ, 0x1d ;  /* 0x000000006f6f7211 */ /* 0x000fe200078fe8ff */
[----:B------:R-:W-:Y:S01]  /*f8d0*/  HADD2.F32 R44, -RZ, R102.H1_H1 ;  /* 0x30000066ff2c7230 */ /* 0x000fe20000004100 */
[----:B------:R-:W-:Y:S01]  /*f8e0*/  SHF.R.U64 R25, R28, 0x10, R29 ;  /* 0x000000101c197819 */ /* 0x000fe2000000121d */
[--C-:B------:R-:W-:Y:S01]  /*f8f0*/  HADD2.F32 R45, -RZ, R104.reuse.H1_H1 ;  /* 0x30000068ff2d7230 */ /* 0x100fe20000004100 */
[----:B-1----:R-:W-:Y:S01]  /*f900*/  SHF.R.S32.HI R10, RZ, 0x1f, R111 ;  /* 0x0000001fff0a7819 */ /* 0x002fe2000001146f */
[----:B------:R-:W-:Y:S01]  /*f910*/  IMAD.SHL.U32 R8, R111, 0x8, RZ ;  /* 0x000000086f087824 */ /* 0x000fe200078e00ff */
[----:B------:R-:W-:Y:S01]  /*f920*/  SHF.R.U32.HI R46, RZ, 0x10, R29 ;  /* 0x00000010ff2e7819 */ /* 0x000fe2000001161d */
[----:B------:R-:W-:Y:S01]  /*f930*/  HADD2.F32 R104, -RZ, R104.H0_H0 ;  /* 0x20000068ff687230 */ /* 0x000fe20000004100 */
[----:B------:R-:W-:Y:S01]  /*f940*/  LEA.HI R10, R10, R111, RZ, 0x3 ;  /* 0x0000006f0a0a7211 */ /* 0x000fe200078f18ff */
[----:B------:R-:W-:Y:S01]  /*f950*/  HADD2.F32 R102, -RZ, R102.H0_H0 ;  /* 0x20000066ff667230 */ /* 0x000fe20000004100 */
[----:B------:R-:W-:Y:S01]  /*f960*/  LOP3.LUT R8, R8, 0x38, RZ, 0xc0, !PT ;  /* 0x0000003808087812 */ /* 0x000fe200078ec0ff */
[----:B------:R-:W-:Y:S01]  /*f970*/  HADD2.F32 R46, -RZ, R46.H0_H0 ;  /* 0x2000002eff2e7230 */ /* 0x000fe20000004100 */
[--C-:B------:R-:W-:Y:S01]  /*f980*/  SHF.R.U64 R4, R4, 0x10, R5.reuse ;  /* 0x0000001004047819 */ /* 0x100fe20000001205 */
[----:B------:R-:W-:Y:S01]  /*f990*/  IMAD.SHL.U32 R10, R10, 0x400, RZ ;  /* 0x000004000a0a7824 */ /* 0x000fe200078e00ff */
[----:B-----5:R-:W-:Y:S01]  /*f9a0*/  LOP3.LUT R8, R8, 0x1c0, R132, 0xf8, !PT ;  /* 0x000001c008087812 */ /* 0x020fe200078ef884 */
[----:B------:R-:W-:Y:S01]  /*f9b0*/  HADD2.F32 R25, -RZ, R25.H0_H0 ;  /* 0x20000019ff197230 */ /* 0x000fe20000004100 */
[----:B------:R-:W-:-:S02]  /*f9c0*/  SHF.R.U32.HI R47, RZ, 0x10, R5 ;  /* 0x00000010ff2f7819 */ /* 0x000fc40000011605 */
[----:B------:R-:W-:Y:S02]  /*f9d0*/  LOP3.LUT R13, R8, R131, RZ, 0x3c, !PT ;  /* 0x00000083080d7212 */ /* 0x000fe400078e3cff */
[----:B------:R-:W-:Y:S02]  /*f9e0*/  LOP3.LUT R12, R10, 0x7fffe000, RZ, 0xc0, !PT ;  /* 0x7fffe0000a0c7812 */ /* 0x000fe400078ec0ff */
[--C-:B------:R-:W-:Y:S02]  /*f9f0*/  SHF.R.U64 R5, R6, 0x10, R7.reuse ;  /* 0x0000001006057819 */ /* 0x100fe40000001207 */
[----:B------:R-:W-:Y:S02]  /*fa00*/  IADD3 R13, R13, R12, R130 ;  /* 0x0000000c0d0d7210 */ /* 0x000fe40007ffe082 */
[----:B------:R-:W-:Y:S01]  /*fa10*/  SHF.R.U32.HI R115, RZ, 0x10, R7 ;  /* 0x00000010ff737819 */ /* 0x000fe20000011607 */
[----:B------:R-:W-:Y:S01]  /*fa20*/  HADD2.F32 R5, -RZ, R5.H0_H0 ;  /* 0x20000005ff057230 */ /* 0x000fe20000004100 */
[--C-:B------:R-:W-:Y:S01]  /*fa30*/  SHF.R.U64 R113, R30, 0x10, R31.reuse ;  /* 0x000000101e717819 */ /* 0x100fe2000000121f */
[----:B------:R-:W-:Y:S01]  /*fa40*/  IMAD R24, R13, 0x2, R16 ;  /* 0x000000020d187824 */ /* 0x000fe200078e0210 */
[----:B------:R-:W-:-:S04]  /*fa50*/  SHF.R.U32.HI R111, RZ, 0x10, R31 ;  /* 0x00000010ff6f7819 */ /* 0x000fc8000001161f */
[----:B------:R-:W1:Y:S02]  /*fa60*/  LDS.128 R12, [R24+0x10400] ;  /* 0x01040000180c7984 */ /* 0x000e640000000c00 */
[--C-:B-1----:R-:W-:Y:S02]  /*fa70*/  HADD2.F32 R28, -RZ, R13.reuse.H0_H0 ;  /* 0x2000000dff1c7230 */ /* 0x102fe40000004100 */
[----:B------:R-:W-:Y:S02]  /*fa80*/  HADD2.F32 R29, -RZ, R13.H1_H1 ;  /* 0x3000000dff1d7230 */ /* 0x000fe40000004100 */
[----:B------:R-:W-:Y:S02]  /*fa90*/  HADD2.F32 R13, -RZ, R12.H0_H0 ;  /* 0x2000000cff0d7230 */ /* 0x000fe40000004100 */
[C---:B------:R-:W-:Y:S01]  /*faa0*/  FMUL.FTZ R110, R28.reuse, R45 ;  /* 0x0000002d1c6e7220 */ /* 0x040fe20000410000 */
[----:B------:R-:W-:Y:S01]  /*fab0*/  FMUL.FTZ R112, R28, R44 ;  /* 0x0000002c1c707220 */ /* 0x000fe20000410000 */
[----:B------:R-:W-:-:S02]  /*fac0*/  HADD2.F32 R28, -RZ, R47.H0_H0 ;  /* 0x2000002fff1c7230 */ /* 0x000fc40000004100 */
[----:B------:R-:W-:Y:S02]  /*fad0*/  HADD2.F32 R30, -RZ, R14.H0_H0 ;  /* 0x2000000eff1e7230 */ /* 0x000fe40000004100 */
[--C-:B------:R-:W-:Y:S02]  /*fae0*/  HADD2.F32 R31, -RZ, R15.reuse.H0_H0 ;  /* 0x2000000fff1f7230 */ /* 0x100fe40000004100 */
[----:B------:R-:W-:Y:S01]  /*faf0*/  FMUL.FTZ R114, R29, R28 ;  /* 0x0000001c1d727220 */ /* 0x000fe20000410000 */
[----:B------:R-:W-:Y:S02]  /*fb00*/  HADD2.F32 R15, -RZ, R15.H1_H1 ;  /* 0x3000000fff0f7230 */ /* 0x000fe40000004100 */
[----:B------:R-:W-:Y:S02]  /*fb10*/  HADD2.F32 R12, -RZ, R12.H1_H1 ;  /* 0x3000000cff0c7230 */ /* 0x000fe40000004100 */
[----:B------:R-:W-:Y:S01]  /*fb20*/  HADD2.F32 R14, -RZ, R14.H1_H1 ;  /* 0x3000000eff0e7230 */ /* 0x000fe20000004100 */
[----:B0-----:R-:W0:Y:S02]  /*fb30*/  LDS.128 R8, [R116] ;  /* 0x0000000074087984 */ /* 0x001e240000000c00 */
[----:B0-----:R-:W-:-:S02]  /*fb40*/  HADD2.F32 R7, -RZ, R9.H0_H0 ;  /* 0x20000009ff077230 */ /* 0x001fc40000004100 */
[----:B------:R-:W-:Y:S02]  /*fb50*/  HADD2.F32 R6, -RZ, R8.H0_H0 ;  /* 0x20000008ff067230 */ /* 0x000fe40000004100 */
[----:B------:R-:W-:Y:S02]  /*fb60*/  HADD2.F32 R9, -RZ, R9.H1_H1 ;  /* 0x30000009ff097230 */ /* 0x000fe40000004100 */
[C---:B------:R-:W-:Y:S01]  /*fb70*/  FFMA.FTZ R110, R7.reuse, R44, -R110 ;  /* 0x0000002c076e7223 */ /* 0x040fe2000001086e */
[----:B------:R-:W-:Y:S01]  /*fb80*/  FFMA.FTZ R112, R7, R45, R112 ;  /* 0x0000002d07707223 */ /* 0x000fe20000010070 */
[----:B------:R-:W-:Y:S01]  /*fb90*/  FMUL.FTZ R7, R13, R104 ;  /* 0x000000680d077220 */ /* 0x000fe20000410000 */
[----:B------:R-:W-:Y:S01]  /*fba0*/  FMUL.FTZ R44, R29, R46 ;  /* 0x0000002e1d2c7220 */ /* 0x000fe20000410000 */
[-C--:B------:R-:W-:Y:S01]  /*fbb0*/  FMUL.FTZ R13, R13, R102.reuse ;  /* 0x000000660d0d7220 */ /* 0x080fe20000410000 */
[----:B------:R-:W-:Y:S02]  /*fbc0*/  HADD2.F32 R29, -RZ, R103.H0_H0 ;  /* 0x20000067ff1d7230 */ /* 0x000fe40000004100 */
[----:B------:R-:W-:Y:S01]  /*fbd0*/  FFMA.FTZ R102, R6, R102, -R7 ;  /* 0x0000006606667223 */ /* 0x000fe20000010807 */
[----:B------:R-:W-:Y:S01]  /*fbe0*/  FFMA.FTZ R45, R9, R28, -R44 ;  /* 0x0000001c092d7223 */ /* 0x000fe2000001082c */
[----:B------:R-:W-:-:S02]  /*fbf0*/  HADD2.F32 R7, -RZ, R101.H0_H0 ;  /* 0x20000065ff077230 */ /* 0x000fc40000004100 */
[----:B------:R-:W-:Y:S01]  /*fc00*/  FFMA.FTZ R13, R6, R104, R13 ;  /* 0x00000068060d7223 */ /* 0x000fe2000001000d */
[----:B------:R-:W-:Y:S02]  /*fc10*/  HADD2.F32 R44, -RZ, R103.H1_H1 ;  /* 0x30000067ff2c7230 */ /* 0x000fe40000004100 */
[----:B------:R-:W-:Y:S01]  /*fc20*/  FFMA.FTZ R47, R9, R46, R114 ;  /* 0x0000002e092f7223 */ /* 0x000fe20000010072 */
[----:B------:R-:W-:Y:S02]  /*fc30*/  HADD2.F32 R6, -RZ, R101.H1_H1 ;  /* 0x30000065ff067230 */ /* 0x000fe40000004100 */
[C---:B------:R-:W-:Y:S01]  /*fc40*/  FMUL.FTZ R9, R30.reuse, R29 ;  /* 0x0000001d1e097220 */ /* 0x040fe20000410000 */
[----:B------:R-:W-:Y:S02]  /*fc50*/  HADD2.F32 R26, -RZ, R10.H0_H0 ;  /* 0x2000000aff1a7230 */ /* 0x000fe40000004100 */
[----:B------:R-:W-:Y:S01]  /*fc60*/  FMUL.FTZ R101, R30, R7 ;  /* 0x000000071e657220 */ /* 0x000fe20000410000 */
[----:B------:R-:W-:-:S02]  /*fc70*/  HADD2.F32 R27, -RZ, R11.H0_H0 ;  /* 0x2000000bff1b7230 */ /* 0x000fc40000004100 */
[C---:B------:R-:W-:Y:S01]  /*fc80*/  FMUL.FTZ R104, R31.reuse, R44 ;  /* 0x0000002c1f687220 */ /* 0x040fe20000410000 */
[----:B------:R-:W-:Y:S02]  /*fc90*/  HADD2.F32 R30, -RZ, R111.H0_H0 ;  /* 0x2000006fff1e7230 */ /* 0x000fe40000004100 */
[C---:B------:R-:W-:Y:S01]  /*fca0*/  FFMA.FTZ R46, R26.reuse, R7, -R9 ;  /* 0x000000071a2e7223 */ /* 0x040fe20000010809 */
[----:B------:R-:W-:Y:S02]  /*fcb0*/  HADD2.F32 R28, -RZ, R115.H0_H0 ;  /* 0x20000073ff1c7230 */ /* 0x000fe40000004100 */
[-C--:B------:R-:W-:Y:S01]  /*fcc0*/  FMUL.FTZ R31, R31, R6.reuse ;  /* 0x000000061f1f7220 */ /* 0x080fe20000410000 */
[----:B------:R-:W-:Y:S02]  /*fcd0*/  HADD2.F32 R11, -RZ, R11.H1_H1 ;  /* 0x3000000bff0b7230 */ /* 0x000fe40000004100 */
[----:B------:R-:W-:Y:S01]  /*fce0*/  FFMA.FTZ R101, R26, R29, R101 ;  /* 0x0000001d1a657223 */ /* 0x000fe20000010065 */
[----:B------:R-:W-:Y:S01]  /*fcf0*/  FFMA.FTZ R104, R27, R6, -R104 ;  /* 0x000000061b687223 */ /* 0x000fe20000010868 */
[C---:B------:R-:W-:Y:S01]  /*fd00*/  FMUL.FTZ R26, R15.reuse, R30 ;  /* 0x0000001e0f1a7220 */ /* 0x040fe20000410000 */
[----:B------:R-:W-:Y:S01]  /*fd10*/  FMUL.FTZ R6, R15, R28 ;  /* 0x0000001c0f067220 */ /* 0x000fe20000410000 */
[----:B------:R-:W-:-:S02]  /*fd20*/  HADD2.F32 R9, -RZ, R113.H0_H0 ;  /* 0x20000071ff097230 */ /* 0x000fc40000004100 */
[----:B------:R-:W-:Y:S01]  /*fd30*/  FFMA.FTZ R31, R27, R44, R31 ;  /* 0x0000002c1b1f7223 */ /* 0x000fe2000001001f */
[----:B------:R-:W-:Y:S02]  /*fd40*/  HADD2.F32 R7, -RZ, R4.H0_H0 ;  /* 0x20000004ff077230 */ /* 0x000fe40000004100 */
[C---:B------:R-:W-:Y:S01]  /*fd50*/  FFMA.FTZ R29, R11.reuse, R28, -R26 ;  /* 0x0000001c0b1d7223 */ /* 0x040fe2000001081a */
[----:B------:R-:W-:Y:S02]  /*fd60*/  HADD2.F32 R8, -RZ, R8.H1_H1 ;  /* 0x30000008ff087230 */ /* 0x000fe40000004100 */
[----:B------:R-:W-:Y:S01]  /*fd70*/  FFMA.FTZ R6, R11, R30, R6 ;  /* 0x0000001e0b067223 */ /* 0x000fe20000010006 */
[----:B------:R-:W-:Y:S02]  /*fd80*/  HADD2.F32 R10, -RZ, R10.H1_H1 ;  /* 0x3000000aff0a7230 */ /* 0x000fe40000004100 */
[----:B------:R-:W-:Y:S01]  /*fd90*/  FMUL.FTZ R11, R12, R25 ;  /* 0x000000190c0b7220 */ /* 0x000fe20000410000 */
[----:B------:R-:W-:Y:S01]  /*fda0*/  FMUL.FTZ R27, R14, R9 ;  /* 0x000000090e1b7220 */ /* 0x000fe20000410000 */
[----:B------:R-:W-:Y:S01]  /*fdb0*/  FMUL.FTZ R12, R12, R7 ;  /* 0x000000070c0c7220 */ /* 0x000fe20000410000 */
[----:B------:R-:W-:Y:S01]  /*fdc0*/  FMUL.FTZ R14, R14, R5 ;  /* 0x000000050e0e7220 */ /* 0x000fe20000410000 */
[----:B------:R-:W-:Y:S01]  /*fdd0*/  FFMA.FTZ R15, R8, R7, -R11 ;  /* 0x00000007080f7223 */ /* 0x000fe2000001080b */
[----:B------:R-:W-:Y:S01]  /*fde0*/  FFMA.FTZ R27, R10, R5, -R27 ;  /* 0x000000050a1b7223 */ /* 0x000fe2000001081b */
[----:B------:R-:W-:Y:S01]  /*fdf0*/  FFMA.FTZ R8, R8, R25, R12 ;  /* 0x0000001908087223 */ /* 0x000fe2000001000c */
[----:B------:R-:W-:Y:S01]  /*fe00*/  FFMA.FTZ R10, R10, R9, R14 ;  /* 0x000000090a0a7223 */ /* 0x000fe2000001000e */
[----:B------:R-:W-:-:S02]  /*fe10*/  F2FP.F16.F32.PACK_AB R11, R6, R31 ;  /* 0x0000001f060b723e */ /* 0x000fc400000000ff */
[----:B------:R-:W-:Y:S02]  /*fe20*/  F2FP.F16.F32.PACK_AB R7, R29, R104 ;  /* 0x000000681d07723e */ /* 0x000fe400000000ff */
        /* <DEDUP_REMOVED lines=8> */
.L_x_1539:
[----:B------:R-:W-:Y:S05]  /*feb0*/  BSYNC B1 ;  /* 0x0000000000017941 */ /* 0x000fea0003800000 */
.L_x_1538:
[----:B------:R-:W-:Y:S04]  /*fec0*/  BSSY B1, `(.L_x_1542) ;  /* 0x00000cb000017945 */ /* 0x000fe80003800000 */
[----:B------:R-:W-:Y:S05]  /*fed0*/  @P1 BRA `(.L_x_1543) ;  /* 0x0000000c00241947 */ /* 0x000fea0003800000 */
[----:B------:R3:W5:Y:S01]  /*fee0*/  LDL R110, [R1+0x38] ;  /* 0x00003800016e7983 */ /* 0x0007620000100800 */
[----:B-1----:R-:W1:Y:S03]  /*fef0*/  LDC R13, c[0x0][0x3d4] ;  /* 0x0000f500ff0d7b82 */ /* 0x002e660000000800 */
[----:B------:R3:W5:Y:S04]  /*ff00*/  LDL R104, [R1+0x40] ;  /* 0x0000400001687983 */ /* 0x0007680000100800 */
[----:B------:R3:W5:Y:S01]  /*ff10*/  LDL R103, [R1+0x44] ;  /* 0x0000440001677983 */ /* 0x0007620000100800 */
[----:B------:R-:W-:Y:S01]  /*ff20*/  BSSY B2, `(.L_x_1544) ;  /* 0x0000064000027945 */ /* 0x000fe20003800000 */
[----:B-1----:R-:W-:-:S02]  /*ff30*/  ISETP.GE.AND P0, PT, R22, R13, PT ;  /* 0x0000000d1600720c */ /* 0x002fc40003f06270 */
[----:B------:R-:W-:-:S11]  /*ff40*/  ISETP.GE.AND P1, PT, R228, R13, PT ;  /* 0x0000000de400720c */ /* 0x000fd60003f26270 */
[----:B---3--:R-:W-:Y:S05]  /*ff50*/  @P0 BRA `(.L_x_1545) ;  /* 0x0000000400800947 */ /* 0x008fea0003800000 */
[----:B--2---:R-:W2:Y:S04]  /*ff60*/  LDL R4, [R1+0x64] ;  /* 0x0000640001047983 */ /* 0x004ea80000100800 */
[----:B------:R-:W3:Y:S01]  /*ff70*/  LDL R111, [R1+0xa0] ;  /* 0x0000a000016f7983 */ /* 0x000ee20000100800 */
[--C-:B------:R-:W-:Y:S01]  /*ff80*/  SHF.R.U64 R102, R36, 0x10, R37.reuse ;  /* 0x0000001024667819 */ /* 0x100fe20000001225 */
[--C-:B------:R-:W-:Y:S01]  /*ff90*/  HADD2.F32 R31, -RZ, R106.reuse.H1_H1 ;  /* 0x3000006aff1f7230 */ /* 0x100fe20000004100 */
[----:B------:R-:W-:Y:S01]  /*ffa0*/  SHF.R.U32.HI R30, RZ, 0x10, R37 ;  /* 0x00000010ff1e7819 */ /* 0x000fe20000011625 */
[----:B------:R-:W-:Y:S01]  /*ffb0*/  HADD2.F32 R37, -RZ, R109.H1_H1 ;  /* 0x3000006dff257230 */ /* 0x000fe20000004100 */
[--C-:B------:R-:W-:Y:S01]  /*ffc0*/  SHF.R.U64 R101, R48, 0x10, R49.reuse ;  /* 0x0000001030657819 */ /* 0x100fe20000001231 */
[----:B------:R-:W-:Y:S01]  /*ffd0*/  HADD2.F32 R106, -RZ, R106.H0_H0 ;  /* 0x2000006aff6a7230 */ /* 0x000fe20000004100 */
[----:B------:R-:W-:-:S02]  /*ffe0*/  SHF.R.U32.HI R36, RZ, 0x10, R49 ;  /* 0x00000010ff247819 */ /* 0x000fc40000011631 */
[--C-:B------:R-:W-:Y:S02]  /*fff0*/  SHF.R.U64 R49, R38, 0x10, R39.reuse ;  /* 0x0000001026317819 */ /* 0x100fe40000001227 */
[----:B------:R-:W-:Y:S01]  /*10000*/  SHF.R.U32.HI R46, RZ, 0x10, R39 ;  /* 0x00000010ff2e7819 */ /* 0x000fe20000011627 */
[----:B------:R-:W-:Y:S01]  /*10010*/  HADD2.F32 R36, -RZ, R36.H0_H0 ;  /* 0x20000024ff247230 */ /* 0x000fe20000004100 */
[--C-:B------:R-:W-:Y:S02]  /*10020*/  SHF.R.U64 R47, R50, 0x10, R51.reuse ;  /* 0x00000010322f7819 */ /* 0x100fe40000001233 */
[----:B------:R-:W-:Y:S02]  /*10030*/  SHF.R.U32.HI R50, RZ, 0x10, R51 ;  /* 0x00000010ff327819 */ /* 0x000fe40000011633 */
[----:B--2---:R-:W-:-:S04]  /*10040*/  LEA.HI R4, R13, R4, RZ, 0x1d ;  /* 0x000000040d047211 */ /* 0x004fc800078fe8ff */
[----:B------:R-:W-:Y:S02]  /*10050*/  SHF.R.S32.HI R7, RZ, 0x1f, R4 ;  /* 0x0000001fff077819 */ /* 0x000fe40000011404 */
[----:B------:R-:W-:Y:S02]  /*10060*/  SHF.L.U32 R5, R4, 0x3, RZ ;  /* 0x0000000304057819 */ /* 0x000fe400000006ff */
[----:B------:R-:W-:Y:S02]  /*10070*/  LEA.HI R7, R7, R4, RZ, 0x3 ;  /* 0x0000000407077211 */ /* 0x000fe400078f18ff */
[----:B-----5:R-:W-:-:S03]  /*10080*/  LOP3.LUT R4, R110, 0x38, R5, 0xf8, !PT ;  /* 0x000000386e047812 */ /* 0x020fc600078ef805 */
[----:B------:R-:W-:Y:S01]  /*10090*/  IMAD.SHL.U32 R7, R7, 0x400, RZ ;  /* 0x0000040007077824 */ /* 0x000fe200078e00ff */
[----:B------:R-:W-:-:S04]  /*100a0*/  LOP3.LUT R8, R4, R104, RZ, 0x3c, !PT ;  /* 0x0000006804087212 */ /* 0x000fc800078e3cff */
[----:B0-----:R-:W-:Y:S02]  /*100b0*/  LOP3.LUT R9, R7, 0x7fffe000, RZ, 0xc0, !PT ;  /* 0x7fffe00007097812 */ /* 0x001fe400078ec0ff */
[----:B---3--:R-:W0:Y:S02]  /*100c0*/  LDS.128 R4, [R111] ;  /* 0x000000006f047984 */ /* 0x008e240000000c00 */
[----:B------:R-:W-:-:S05]  /*100d0*/  IADD3 R9, R8, R9, R103 ;  /* 0x0000000908097210 */ /* 0x000fca0007ffe067 */
[----:B------:R-:W-:-:S05]  /*100e0*/  IMAD R12, R9, 0x2, R16 ;  /* 0x00000002090c7824 */ /* 0x000fca00078e0210 */
        /* <DEDUP_REMOVED lines=11> */
[----:B------:R-:W-:Y:S01]  /*101a0*/  FMUL.FTZ R45, R26, R31 ;  /* 0x0000001f1a2d7220 */ /* 0x000fe20000410000 */
[----:B------:R-:W-:Y:S02]  /*101b0*/  HADD2.F32 R26, -RZ, R30.H0_H0 ;  /* 0x2000001eff1a7230 */ /* 0x000fe40000004100 */
[----:B------:R-:W-:Y:S01]  /*101c0*/  FMUL.FTZ R38, R27, R36 ;  /* 0x000000241b267220 */ /* 0x000fe20000410000 */
[----:B------:R-:W-:-:S02]  /*101d0*/  HADD2.F32 R30, -RZ, R109.H0_H0 ;  /* 0x2000006dff1e7230 */ /* 0x000fc40000004100 */
[C---:B------:R-:W-:Y:S01]  /*101e0*/  FFMA.FTZ R39, R14.reuse, R31, -R39 ;  /* 0x0000001f0e277223 */ /* 0x040fe20000010827 */
[----:B------:R-:W-:Y:S01]  /*101f0*/  FMUL.FTZ R31, R9, R106 ;  /* 0x0000006a091f7220 */ /* 0x000fe20000410000 */
[----:B------:R-:W-:Y:S01]  /*10200*/  FFMA.FTZ R45, R14, R37, R45 ;  /* 0x000000250e2d7223 */ /* 0x000fe2000001002d */
[----:B------:R-:W-:Y:S01]  /*10210*/  FMUL.FTZ R44, R27, R26 ;  /* 0x0000001a1b2c7220 */ /* 0x000fe20000410000 */
[-C--:B------:R-:W-:Y:S01]  /*10220*/  FMUL.FTZ R14, R9, R30.reuse ;  /* 0x0000001e090e7220 */ /* 0x080fe20000410000 */
[----:B------:R-:W-:Y:S02]  /*10230*/  HADD2.F32 R28, -RZ, R10.H0_H0 ;  /* 0x2000000aff1c7230 */ /* 0x000fe40000004100 */
[----:B------:R-:W-:Y:S01]  /*10240*/  FFMA.FTZ R31, R5, R30, R31 ;  /* 0x0000001e051f7223 */ /* 0x000fe2000001001f */
[----:B------:R-:W-:Y:S02]  /*10250*/  HADD2.F32 R27, -RZ, R107.H0_H0 ;  /* 0x2000006bff1b7230 */ /* 0x000fe40000004100 */
[----:B------:R-:W-:Y:S01]  /*10260*/  FFMA.FTZ R38, R15, R26, -R38 ;  /* 0x0000001a0f267223 */ /* 0x000fe20000010826 */
[----:B------:R-:W-:-:S02]  /*10270*/  HADD2.F32 R9, -RZ, R105.H0_H0 ;  /* 0x20000069ff097230 */ /* 0x000fc40000004100 */
[----:B------:R-:W-:Y:S01]  /*10280*/  FFMA.FTZ R44, R15, R36, R44 ;  /* 0x000000240f2c7223 */ /* 0x000fe2000001002c */
[----:B------:R-:W-:Y:S02]  /*10290*/  HADD2.F32 R29, -RZ, R11.H0_H0 ;  /* 0x2000000bff1d7230 */ /* 0x000fe40000004100 */
[----:B------:R-:W-:Y:S01]  /*102a0*/  FFMA.FTZ R106, R5, R106, -R14 ;  /* 0x0000006a056a7223 */ /* 0x000fe2000001080e */
[----:B------:R-:W-:Y:S02]  /*102b0*/  HADD2.F32 R30, -RZ, R107.H1_H1 ;  /* 0x3000006bff1e7230 */ /* 0x000fe40000004100 */
[C---:B------:R-:W-:Y:S01]  /*102c0*/  FMUL.FTZ R5, R28.reuse, R27 ;  /* 0x0000001b1c057220 */ /* 0x040fe20000410000 */
[----:B------:R-:W-:Y:S02]  /*102d0*/  HADD2.F32 R14, -RZ, R105.H1_H1 ;  /* 0x30000069ff0e7230 */ /* 0x000fe40000004100 */
[----:B------:R-:W-:Y:S01]  /*102e0*/  FMUL.FTZ R15, R28, R9 ;  /* 0x000000091c0f7220 */ /* 0x000fe20000410000 */
[----:B------:R-:W-:-:S02]  /*102f0*/  HADD2.F32 R26, -RZ, R46.H0_H0 ;  /* 0x2000002eff1a7230 */ /* 0x000fc40000004100 */
[C---:B------:R-:W-:Y:S01]  /*10300*/  FMUL.FTZ R46, R29.reuse, R30 ;  /* 0x0000001e1d2e7220 */ /* 0x040fe20000410000 */
[----:B------:R-:W-:Y:S02]  /*10310*/  HADD2.F32 R11, -RZ, R11.H1_H1 ;  /* 0x3000000bff0b7230 */ /* 0x000fe40000004100 */
[C---:B------:R-:W-:Y:S01]  /*10320*/  FFMA.FTZ R36, R24.reuse, R9, -R5 ;  /* 0x0000000918247223 */ /* 0x040fe20000010805 */
[----:B------:R-:W-:Y:S02]  /*10330*/  HADD2.F32 R28, -RZ, R50.H0_H0 ;  /* 0x20000032ff1c7230 */ /* 0x000fe40000004100 */
[-C--:B------:R-:W-:Y:S01]  /*10340*/  FMUL.FTZ R29, R29, R14.reuse ;  /* 0x0000000e1d1d7220 */ /* 0x080fe20000410000 */
[----:B------:R-:W-:Y:S01]  /*10350*/  FFMA.FTZ R46, R25, R14, -R46 ;  /* 0x0000000e192e7223 */ /* 0x000fe2000001082e */
[----:B------:R-:W-:Y:S01]  /*10360*/  FFMA.FTZ R24, R24, R27, R15 ;  /* 0x0000001b18187223 */ /* 0x000fe2000001000f */
[C---:B------:R-:W-:Y:S01]  /*10370*/  FMUL.FTZ R14, R11.reuse, R26 ;  /* 0x0000001a0b0e7220 */ /* 0x040fe20000410000 */
[----:B------:R-:W-:Y:S01]  /*10380*/  FMUL.FTZ R48, R11, R28 ;  /* 0x0000001c0b307220 */ /* 0x000fe20000410000 */
[----:B------:R-:W-:-:S02]  /*10390*/  HADD2.F32 R8, -RZ, R8.H1_H1 ;  /* 0x30000008ff087230 */ /* 0x000fc40000004100 */
[----:B------:R-:W-:Y:S01]  /*103a0*/  FFMA.FTZ R29, R25, R30, R29 ;  /* 0x0000001e191d7223 */ /* 0x000fe2000001001d */
[----:B------:R-:W-:Y:S02]  /*103b0*/  HADD2.F32 R10, -RZ, R10.H1_H1 ;  /* 0x3000000aff0a7230 */ /* 0x000fe40000004100 */
[C---:B------:R-:W-:Y:S01]  /*103c0*/  FFMA.FTZ R37, R7.reuse, R26, -R48 ;  /* 0x0000001a07257223 */ /* 0x040fe20000010830 */
[----:B------:R-:W-:Y:S02]  /*103d0*/  HADD2.F32 R11, -RZ, R101.H0_H0 ;  /* 0x20000065ff0b7230 */ /* 0x000fe40000004100 */
[----:B------:R-:W-:Y:S01]  /*103e0*/  FFMA.FTZ R14, R7, R28, R14 ;  /* 0x0000001c070e7223 */ /* 0x000fe2000001000e */
[----:B------:R-:W-:Y:S02]  /*103f0*/  HADD2.F32 R15, -RZ, R47.H0_H0 ;  /* 0x2000002fff0f7230 */ /* 0x000fe40000004100 */
[----:B------:R-:W-:Y:S02]  /*10400*/  HADD2.F32 R5, -RZ, R102.H0_H0 ;  /* 0x20000066ff057230 */ /* 0x000fe40000004100 */
[----:B------:R-:W-:Y:S01]  /*10410*/  FMUL.FTZ R7, R8, R11 ;  /* 0x0000000b08077220 */ /* 0x000fe20000410000 */
[----:B------:R-:W-:-:S02]  /*10420*/  HADD2.F32 R9, -RZ, R49.H0_H0 ;  /* 0x20000031ff097230 */ /* 0x000fc40000004100 */
[----:B------:R-:W-:Y:S01]  /*10430*/  FMUL.FTZ R27, R10, R15 ;  /* 0x0000000f0a1b7220 */ /* 0x000fe20000410000 */
[----:B------:R-:W-:Y:S02]  /*10440*/  HADD2.F32 R4, -RZ, R4.H1_H1 ;  /* 0x30000004ff047230 */ /* 0x000fe40000004100 */
[----:B------:R-:W-:Y:S01]  /*10450*/  FMUL.FTZ R8, R8, R5 ;  /* 0x0000000508087220 */ /* 0x000fe20000410000 */
[----:B------:R-:W-:Y:S02]  /*10460*/  HADD2.F32 R6, -RZ, R6.H1_H1 ;  /* 0x30000006ff067230 */ /* 0x000fe40000004100 */
        /* <DEDUP_REMOVED lines=15> */
.L_x_1545:
[----:B------:R-:W-:Y:S05]  /*10560*/  BSYNC B2 ;  /* 0x0000000000027941 */ /* 0x000fea0003800000 */
.L_x_1544:
[----:B------:R-:W-:Y:S05]  /*10570*/  @P1 BRA `(.L_x_1543) ;  /* 0x00000004007c1947 */ /* 0x000fea0003800000 */
[----:B------:R-:W3:Y:S01]  /*10580*/  LDL R45, [R1+0x9c] ;  /* 0x00009c00012d7983 */ /* 0x000ee20000100800 */
[----:B------:R-:W-:Y:S01]  /*10590*/  LEA.HI R13, R13, R0, RZ, 0x1d ;  /* 0x000000000d0d7211 */ /* 0x000fe200078fe8ff */
[--C-:B------:R-:W-:Y:S01]  /*105a0*/  HADD2.F32 R30, -RZ, R98.reuse.H0_H0 ;  /* 0x20000062ff1e7230 */ /* 0x100fe20000004100 */
[----:B------:R-:W-:Y:S01]  /*105b0*/  SHF.R.U64 R37, R40, 0x10, R41 ;  /* 0x0000001028257819 */ /* 0x000fe20000001229 */
[----:B------:R-:W-:Y:S01]  /*105c0*/  HADD2.F32 R98, -RZ, R98.H1_H1 ;  /* 0x30000062ff627230 */ /* 0x000fe20000004100 */
[----:B-12---:R-:W-:Y:S01]  /*105d0*/  SHF.R.S32.HI R6, RZ, 0x1f, R13 ;  /* 0x0000001fff067819 */ /* 0x006fe2000001140d */
[----:B------:R-:W-:Y:S01]  /*105e0*/  IMAD.SHL.U32 R4, R13, 0x8, RZ ;  /* 0x000000080d047824 */ /* 0x000fe200078e00ff */
[----:B------:R-:W-:Y:S02]  /*105f0*/  SHF.R.U32.HI R29, RZ, 0x10, R41 ;  /* 0x00000010ff1d7819 */ /* 0x000fe40000011629 */
[----:B------:R-:W-:Y:S02]  /*10600*/  LEA.HI R6, R6, R13, RZ, 0x3 ;  /* 0x0000000d06067211 */ /* 0x000fe400078f18ff */
[----:B-----5:R-:W-:Y:S01]  /*10610*/  LOP3.LUT R4, R110, 0x38, R4, 0xf8, !PT ;  /* 0x000000386e047812 */ /* 0x020fe200078ef804 */
[----:B------:R-:W-:Y:S01]  /*10620*/  HADD2.F32 R29, -RZ, R29.H0_H0 ;  /* 0x2000001dff1d7230 */ /* 0x000fe20000004100 */
[----:B------:R-:W-:-:S02]  /*10630*/  SHF.L.U32 R6, R6, 0xa, RZ ;  /* 0x0000000a06067819 */ /* 0x000fc400000006ff */
[----:B------:R-:W-:Y:S02]  /*10640*/  LOP3.LUT R8, R4, R104, RZ, 0x3c, !PT ;  /* 0x0000006804087212 */ /* 0x000fe400078e3cff */
[----:B0-----:R-:W-:Y:S02]  /*10650*/  LOP3.LUT R9, R6, 0x7fffe000, RZ, 0xc0, !PT ;  /* 0x7fffe00006097812 */ /* 0x001fe400078ec0ff */
[----:B------:R-:W-:Y:S01]  /*10660*/  SHF.R.U64 R41, R34, 0x10, R35 ;  /* 0x0000001022297819 */ /* 0x000fe20000001223 */
[----:B------:R-:W-:Y:S01]  /*10670*/  HADD2.F32 R34, -RZ, R100.H0_H0 ;  /* 0x20000064ff227230 */ /* 0x000fe20000004100 */
[----:B------:R-:W-:Y:S02]  /*10680*/  IADD3 R9, R8, R9, R103 ;  /* 0x0000000908097210 */ /* 0x000fe40007ffe067 */
[--C-:B------:R-:W-:Y:S02]  /*10690*/  SHF.R.U64 R44, R32, 0x10, R33.reuse ;  /* 0x00000010202c7819 */ /* 0x100fe40000001221 */
[----:B------:R-:W-:Y:S01]  /*106a0*/  SHF.R.U32.HI R33, RZ, 0x10, R33 ;  /* 0x00000010ff217819 */ /* 0x000fe20000011621 */
[----:B------:R-:W-:Y:S01]  /*106b0*/  IMAD R12, R9, 0x2, R16 ;  /* 0x00000002090c7824 */ /* 0x000fe200078e0210 */
[----:B------:R-:W-:-:S02]  /*106c0*/  SHF.R.U32.HI R39, RZ, 0x10, R35 ;  /* 0x00000010ff277819 */ /* 0x000fc40000011623 */
[--C-:B------:R-:W-:Y:S02]  /*106d0*/  SHF.R.U64 R35, R42, 0x10, R43.reuse ;  /* 0x000000102a237819 */ /* 0x100fe4000000122b */
[----:B------:R-:W0:Y:S01]  /*106e0*/  LDS.128 R8, [R12+0x10400] ;  /* 0x010400000c087984 */ /* 0x000e220000000c00 */
[----:B------:R-:W-:Y:S01]  /*106f0*/  SHF.R.U32.HI R42, RZ, 0x10, R43 ;  /* 0x00000010ff2a7819 */ /* 0x000fe2000001162b */
[--C-:B0-----:R-:W-:Y:S02]  /*10700*/  HADD2.F32 R25, -RZ, R9.reuse.H0_H0 ;  /* 0x20000009ff197230 */ /* 0x101fe40000004100 */
[----:B------:R-:W-:Y:S02]  /*10710*/  HADD2.F32 R26, -RZ, R9.H1_H1 ;  /* 0x30000009ff1a7230 */ /* 0x000fe40000004100 */
[----:B------:R-:W-:Y:S02]  /*10720*/  HADD2.F32 R9, -RZ, R8.H0_H0 ;  /* 0x20000008ff097230 */ /* 0x000fe40000004100 */
[C---:B------:R-:W-:Y:S01]  /*10730*/  FMUL.FTZ R32, R25.reuse, R34 ;  /* 0x0000002219207220 */ /* 0x040fe20000410000 */
[----:B------:R-:W-:Y:S01]  /*10740*/  FMUL.FTZ R36, R25, R30 ;  /* 0x0000001e19247220 */ /* 0x000fe20000410000 */
[----:B------:R-:W-:-:S02]  /*10750*/  HADD2.F32 R25, -RZ, R33.H0_H0 ;  /* 0x20000021ff197230 */ /* 0x000fc40000004100 */
[----:B------:R-:W-:Y:S01]  /*10760*/  FMUL.FTZ R33, R26, R29 ;  /* 0x0000001d1a217220 */ /* 0x000fe20000410000 */
[----:B------:R-:W-:Y:S02]  /*10770*/  HADD2.F32 R27, -RZ, R10.H0_H0 ;  /* 0x2000000aff1b7230 */ /* 0x000fe40000004100 */
[--C-:B------:R-:W-:Y:S02]  /*10780*/  HADD2.F32 R28, -RZ, R11.reuse.H0_H0 ;  /* 0x2000000bff1c7230 */ /* 0x100fe40000004100 */
[----:B------:R-:W-:Y:S02]  /*10790*/  HADD2.F32 R11, -RZ, R11.H1_H1 ;  /* 0x3000000bff0b7230 */ /* 0x000fe40000004100 */
[----:B------:R-:W-:Y:S02]  /*107a0*/  HADD2.F32 R8, -RZ, R8.H1_H1 ;  /* 0x30000008ff087230 */ /* 0x000fe40000004100 */
[----:B------:R-:W-:Y:S01]  /*107b0*/  HADD2.F32 R10, -RZ, R10.H1_H1 ;  /* 0x3000000aff0a7230 */ /* 0x000fe20000004100 */
[----:B---3--:R-:W0:Y:S02]  /*107c0*/  LDS.128 R4, [R45] ;  /* 0x000000002d047984 */ /* 0x008e240000000c00 */
[----:B0-----:R-:W-:-:S02]  /*107d0*/  HADD2.F32 R13, -RZ, R5.H0_H0 ;  /* 0x20000005ff0d7230 */ /* 0x001fc40000004100 */
[----:B------:R-:W-:Y:S02]  /*107e0*/  HADD2.F32 R14, -RZ, R5.H1_H1 ;  /* 0x30000005ff0e7230 */ /* 0x000fe40000004100 */
[----:B------:R-:W-:Y:S02]  /*107f0*/  HADD2.F32 R5, -RZ, R4.H0_H0 ;  /* 0x20000004ff057230 */ /* 0x000fe40000004100 */
[C---:B------:R-:W-:Y:S01]  /*10800*/  FFMA.FTZ R31, R13.reuse, R30, -R32 ;  /* 0x0000001e0d1f7223 */ /* 0x040fe20000010820 */
[----:B------:R-:W-:Y:S02]  /*10810*/  HADD2.F32 R32, -RZ, R99.H1_H1 ;  /* 0x30000063ff207230 */ /* 0x000fe40000004100 */
[----:B------:R-:W-:Y:S01]  /*10820*/  FFMA.FTZ R36, R13, R34, R36 ;  /* 0x000000220d247223 */ /* 0x000fe20000010024 */
[----:B------:R-:W-:Y:S02]  /*10830*/  HADD2.F32 R30, -RZ, R97.H1_H1 ;  /* 0x30000061ff1e7230 */ /* 0x000fe40000004100 */
[-C--:B------:R-:W-:Y:S01]  /*10840*/  FMUL.FTZ R13, R26, R25.reuse ;  /* 0x000000191a0d7220 */ /* 0x080fe20000410000 */
[----:B------:R-:W-:Y:S01]  /*10850*/  FFMA.FTZ R34, R14, R25, -R33 ;  /* 0x000000190e227223 */ /* 0x000fe20000010821 */
[----:B------:R-:W-:Y:S01]  /*10860*/  FMUL.FTZ R26, R9, R32 ;  /* 0x00000020091a7220 */ /* 0x000fe20000410000 */
[----:B------:R-:W-:-:S02]  /*10870*/  HADD2.F32 R15, -RZ, R6.H0_H0 ;  /* 0x20000006ff0f7230 */ /* 0x000fc40000004100 */
[----:B------:R-:W-:Y:S01]  /*10880*/  FFMA.FTZ R29, R14, R29, R13 ;  /* 0x0000001d0e1d7223 */ /* 0x000fe2000001000d */
[-C--:B------:R-:W-:Y:S01]  /*10890*/  FMUL.FTZ R9, R9, R30.reuse ;  /* 0x0000001e09097220 */ /* 0x080fe20000410000 */
[----:B------:R-:W-:Y:S02]  /*108a0*/  HADD2.F32 R14, -RZ, R96.H1_H1 ;  /* 0x30000060ff0e7230 */ /* 0x000fe40000004100 */
[----:B------:R-:W-:Y:S01]  /*108b0*/  FFMA.FTZ R30, R5, R30, -R26 ;  /* 0x0000001e051e7223 */ /* 0x000fe2000001081a */
[----:B------:R-:W-:Y:S02]  /*108c0*/  HADD2.F32 R99, -RZ, R99.H0_H0 ;  /* 0x20000063ff637230 */ /* 0x000fe40000004100 */
[----:B------:R-:W-:Y:S01]  /*108d0*/  FMUL.FTZ R26, R27, R98 ;  /* 0x000000621b1a7220 */ /* 0x000fe20000410000 */
[----:B------:R-:W-:Y:S02]  /*108e0*/  HADD2.F32 R97, -RZ, R97.H0_H0 ;  /* 0x20000061ff617230 */ /* 0x000fe40000004100 */
[----:B------:R-:W-:Y:S01]  /*108f0*/  FFMA.FTZ R32, R5, R32, R9 ;  /* 0x0000002005207223 */ /* 0x000fe20000010009 */
[----:B------:R-:W-:Y:S01]  /*10900*/  FMUL.FTZ R38, R27, R14 ;  /* 0x0000000e1b267220 */ /* 0x000fe20000410000 */
[----:B------:R-:W-:-:S02]  /*10910*/  HADD2.F32 R24, -RZ, R7.H0_H0 ;  /* 0x20000007ff187230 */ /* 0x000fc40000004100 */
[----:B------:R-:W-:Y:S01]  /*10920*/  FFMA.FTZ R27, R15, R14, -R26 ;  /* 0x0000000e0f1b7223 */ /* 0x000fe2000001081a */
[C---:B------:R-:W-:Y:S01]  /*10930*/  FMUL.FTZ R5, R28.reuse, R99 ;  /* 0x000000631c057220 */ /* 0x040fe20000410000 */
[----:B------:R-:W-:Y:S02]  /*10940*/  HADD2.F32 R26, -RZ, R42.H0_H0 ;  /* 0x2000002aff1a7230 */ /* 0x000fe40000004100 */
[-C--:B------:R-:W-:Y:S01]  /*10950*/  FMUL.FTZ R28, R28, R97.reuse ;  /* 0x000000611c1c7220 */ /* 0x080fe20000410000 */
[----:B------:R-:W-:Y:S02]  /*10960*/  HADD2.F32 R14, -RZ, R39.H0_H0 ;  /* 0x20000027ff0e7230 */ /* 0x000fe40000004100 */
[C---:B------:R-:W-:Y:S01]  /*10970*/  FFMA.FTZ R97, R24.reuse, R97, -R5 ;  /* 0x0000006118617223 */ /* 0x040fe20000010805 */
[----:B------:R-:W-:Y:S02]  /*10980*/  HADD2.F32 R7, -RZ, R7.H1_H1 ;  /* 0x30000007ff077230 */ /* 0x000fe40000004100 */
[----:B------:R-:W-:Y:S01]  /*10990*/  FFMA.FTZ R28, R24, R99, R28 ;  /* 0x00000063181c7223 */ /* 0x000fe2000001001c */
[C---:B------:R-:W-:Y:S01]  /*109a0*/  FMUL.FTZ R40, R11.reuse, R26 ;  /* 0x0000001a0b287220 */ /* 0x040fe20000410000 */
[----:B------:R-:W-:Y:S01]  /*109b0*/  FMUL.FTZ R24, R11, R14 ;  /* 0x0000000e0b187220 */ /* 0x000fe20000410000 */
[----:B------:R-:W-:-:S02]  /*109c0*/  HADD2.F32 R11, -RZ, R37.H0_H0 ;  /* 0x20000025ff0b7230 */ /* 0x000fc40000004100 */
[----:B------:R-:W-:Y:S01]  /*109d0*/  FFMA.FTZ R38, R15, R98, R38 ;  /* 0x000000620f267223 */ /* 0x000fe20000010026 */
        /* <DEDUP_REMOVED lines=25> */
.L_x_1543:
[----:B------:R-:W-:Y:S05]  /*10b70*/  BSYNC B1 ;  /* 0x0000000000017941 */ /* 0x000fea0003800000 */
.L_x_1542:
[----:B------:R-:W-:Y:S04]  /*10b80*/  BSSY B1, `(.L_x_1546) ;  /* 0x00000cd000017945 */ /* 0x000fe80003800000 */
[----:B------:R-:W-:Y:S05]  /*10b90*/  @P2 BRA `(.L_x_1547) ;  /* 0x0000000c002c2947 */ /* 0x000fea0003800000 */
[----:B-123--:R-:W2:Y:S01]  /*10ba0*/  LDL R4, [R1+0x7c] ;  /* 0x00007c0001047983 */ /* 0x00eea20000100800 */
[----:B------:R-:W1:Y:S03]  /*10bb0*/  LDC R39, c[0x0][0x3d4] ;  /* 0x0000f500ff277b82 */ /* 0x000e660000000800 */
[----:B------:R3:W5:Y:S01]  /*10bc0*/  LDL R42, [R1+0x84] ;  /* 0x00008400012a7983 */ /* 0x0007620000100800 */
[----:B------:R-:W-:Y:S01]  /*10bd0*/  BSSY B2, `(.L_x_1548) ;  /* 0x0000067000027945 */ /* 0x000fe20003800000 */
[-C--:B-1----:R-:W-:Y:S02]  /*10be0*/  ISETP.GE.AND P0, PT, R22, R39.reuse, PT ;  /* 0x000000271600720c */ /* 0x082fe40003f06270 */
[----:B------:R-:W-:Y:S01]  /*10bf0*/  ISETP.GE.AND P1, PT, R228, R39, PT ;  /* 0x00000027e400720c */ /* 0x000fe20003f26270 */
[----:B--2---:R-:W-:-:S05]  /*10c00*/  IMAD.SHL.U32 R4, R4, 0x40, RZ ;  /* 0x0000004004047824 */ /* 0x004fca00078e00ff */
[----:B------:R-:W-:-:S04]  /*10c10*/  LOP3.LUT R40, R4, 0x1c0, RZ, 0xc0, !PT ;  /* 0x000001c004287812 */ /* 0x000fc800078ec0ff */
[----:B------:R-:W-:Y:S01]  /*10c20*/  SHF.R.U32.HI R41, RZ, 0x3, R40 ;  /* 0x00000003ff297819 */ /* 0x000fe20000011628 */
[----:B---3--:R-:W-:Y:S06]  /*10c30*/  @P0 BRA `(.L_x_1549) ;  /* 0x0000000400800947 */ /* 0x008fec0003800000 */
[----:B------:R-:W2:Y:S04]  /*10c40*/  LDL R5, [R1+0x64] ;  /* 0x0000640001057983 */ /* 0x000ea80000100800 */
[----:B------:R-:W3:Y:S01]  /*10c50*/  LDL R43, [R1+0x98] ;  /* 0x00009800012b7983 */ /* 0x000ee20000100800 */
[--C-:B------:R-:W-:Y:S01]  /*10c60*/  SHF.R.U64 R38, R56, 0x10, R57.reuse ;  /* 0x0000001038267819 */ /* 0x100fe20000001239 */
[----:B------:R-:W-:Y:S01]  /*10c70*/  HADD2.F32 R30, -RZ, R94.H1_H1 ;  /* 0x3000005eff1e7230 */ /* 0x000fe20000004100 */
[----:B------:R-:W-:Y:S01]  /*10c80*/  SHF.R.U32.HI R56, RZ, 0x10, R57 ;  /* 0x00000010ff387819 */ /* 0x000fe20000011639 */
[----:B------:R-:W-:Y:S01]  /*10c90*/  HADD2.F32 R100, -RZ, R100.H1_H1 ;  /* 0x30000064ff647230 */ /* 0x000fe20000004100 */
[----:B------:R-:W-:Y:S01]  /*10ca0*/  SHF.R.U32.HI R29, RZ, 0x10, R81 ;  /* 0x00000010ff1d7819 */ /* 0x000fe20000011651 */
[----:B------:R-:W-:Y:S01]  /*10cb0*/  HADD2.F32 R96, -RZ, R96.H0_H0 ;  /* 0x20000060ff607230 */ /* 0x000fe20000004100 */
[----:B------:R-:W-:Y:S01]  /*10cc0*/  SHF.R.U64 R37, R58, 0x10, R59 ;  /* 0x000000103a257819 */ /* 0x000fe2000000123b */
[----:B------:R-:W-:Y:S01]  /*10cd0*/  HADD2.F32 R94, -RZ, R94.H0_H0 ;  /* 0x2000005eff5e7230 */ /* 0x000fe20000004100 */
[----:B------:R-:W-:Y:S01]  /*10ce0*/  SHF.R.U64 R33, R82, 0x10, R83 ;  /* 0x0000001052217819 */ /* 0x000fe20000001253 */
[----:B------:R-:W-:Y:S01]  /*10cf0*/  HADD2.F32 R29, -RZ, R29.H0_H0 ;  /* 0x2000001dff1d7230 */ /* 0x000fe20000004100 */
[----:B------:R-:W-:-:S02]  /*10d00*/  SHF.R.U32.HI R58, RZ, 0x10, R59 ;  /* 0x00000010ff3a7819 */ /* 0x000fc4000001163b */
[----:B------:R-:W-:Y:S02]  /*10d10*/  SHF.R.U32.HI R82, RZ, 0x10, R83 ;  /* 0x00000010ff527819 */ /* 0x000fe40000011653 */
[----:B------:R-:W-:Y:S02]  /*10d20*/  SHF.R.U64 R35, R80, 0x10, R81 ;  /* 0x0000001050237819 */ /* 0x000fe40000001251 */
[----:B--2---:R-:W-:-:S04]  /*10d30*/  LEA.HI R4, R39, R5, RZ, 0x1d ;  /* 0x0000000527047211 */ /* 0x004fc800078fe8ff */
[----:B------:R-:W-:Y:S01]  /*10d40*/  SHF.R.S32.HI R7, RZ, 0x1f, R4 ;  /* 0x0000001fff077819 */ /* 0x000fe20000011404 */
[----:B------:R-:W-:-:S03]  /*10d50*/  IMAD.SHL.U32 R5, R4, 0x8, RZ ;  /* 0x0000000804057824 */ /* 0x000fc600078e00ff */
[----:B------:R-:W-:Y:S02]  /*10d60*/  LEA.HI R7, R7, R4, RZ, 0x3 ;  /* 0x0000000407077211 */ /* 0x000fe400078f18ff */
[----:B------:R-:W-:Y:S02]  /*10d70*/  LOP3.LUT R4, R40, 0x38, R5, 0xf8, !PT ;  /* 0x0000003828047812 */ /* 0x000fe400078ef805 */
[----:B------:R-:W-:Y:S02]  /*10d80*/  SHF.L.U32 R7, R7, 0xa, RZ ;  /* 0x0000000a07077819 */ /* 0x000fe400000006ff */
[----:B------:R-:W-:Y:S02]  /*10d90*/  LOP3.LUT R8, R4, R41, RZ, 0x3c, !PT ;  /* 0x0000002904087212 */ /* 0x000fe400078e3cff */
[----:B0-----:R-:W-:Y:S02]  /*10da0*/  LOP3.LUT R9, R7, 0x7fffe000, RZ, 0xc0, !PT ;  /* 0x7fffe00007097812 */ /* 0x001fe400078ec0ff */
[----:B---3--:R-:W0:Y:S02]  /*10db0*/  LDS.128 R4, [R43] ;  /* 0x000000002b047984 */ /* 0x008e240000000c00 */
[----:B-----5:R-:W-:-:S05]  /*10dc0*/  IADD3 R9, R8, R9, R42 ;  /* 0x0000000908097210 */ /* 0x020fca0007ffe02a */
        /* <DEDUP_REMOVED lines=13> */
[----:B------:R-:W-:Y:S02]  /*10ea0*/  HADD2.F32 R25, -RZ, R56.H0_H0 ;  /* 0x20000038ff197230 */ /* 0x000fe40000004100 */
[----:B------:R-:W-:Y:S01]  /*10eb0*/  FMUL.FTZ R31, R26, R29 ;  /* 0x0000001d1a1f7220 */ /* 0x000fe20000410000 */
[C---:B------:R-:W-:Y:S01]  /*10ec0*/  FFMA.FTZ R32, R13.reuse, R30, -R32 ;  /* 0x0000001e0d207223 */ /* 0x040fe20000010820 */
[----:B------:R-:W-:Y:S01]  /*10ed0*/  FFMA.FTZ R34, R13, R100, R34 ;  /* 0x000000640d227223 */ /* 0x000fe20000010022 */
[----:B------:R-:W-:-:S02]  /*10ee0*/  HADD2.F32 R27, -RZ, R10.H0_H0 ;  /* 0x2000000aff1b7230 */ /* 0x000fc40000004100 */
[-C--:B------:R-:W-:Y:S01]  /*10ef0*/  FMUL.FTZ R13, R26, R25.reuse ;  /* 0x000000191a0d7220 */ /* 0x080fe20000410000 */
[C---:B------:R-:W-:Y:S01]  /*10f00*/  FMUL.FTZ R30, R9.reuse, R96 ;  /* 0x00000060091e7220 */ /* 0x040fe20000410000 */
[----:B------:R-:W-:Y:S02]  /*10f10*/  HADD2.F32 R26, -RZ, R95.H0_H0 ;  /* 0x2000005fff1a7230 */ /* 0x000fe40000004100 */
[C---:B------:R-:W-:Y:S01]  /*10f20*/  FFMA.FTZ R31, R14.reuse, R25, -R31 ;  /* 0x000000190e1f7223 */ /* 0x040fe2000001081f */
[----:B------:R-:W-:Y:S01]  /*10f30*/  FFMA.FTZ R29, R14, R29, R13 ;  /* 0x0000001d0e1d7223 */ /* 0x000fe2000001000d */
[-C--:B------:R-:W-:Y:S01]  /*10f40*/  FMUL.FTZ R9, R9, R94.reuse ;  /* 0x0000005e09097220 */ /* 0x080fe20000410000 */
[----:B------:R-:W-:Y:S02]  /*10f50*/  HADD2.F32 R14, -RZ, R93.H0_H0 ;  /* 0x2000005dff0e7230 */ /* 0x000fe40000004100 */
[----:B------:R-:W-:Y:S01]  /*10f60*/  FFMA.FTZ R94, R5, R94, -R30 ;  /* 0x0000005e055e7223 */ /* 0x000fe2000001081e */
[----:B------:R-:W-:-:S02]  /*10f70*/  HADD2.F32 R28, -RZ, R11.H0_H0 ;  /* 0x2000000bff1c7230 */ /* 0x000fc40000004100 */
[----:B------:R-:W-:Y:S01]  /*10f80*/  FMUL.FTZ R30, R27, R26 ;  /* 0x0000001a1b1e7220 */ /* 0x000fe20000410000 */
[----:B------:R-:W-:Y:S02]  /*10f90*/  HADD2.F32 R95, -RZ, R95.H1_H1 ;  /* 0x3000005fff5f7230 */ /* 0x000fe40000004100 */
[----:B------:R-:W-:Y:S01]  /*10fa0*/  FFMA.FTZ R96, R5, R96, R9 ;  /* 0x0000006005607223 */ /* 0x000fe20000010009 */
[----:B------:R-:W-:Y:S02]  /*10fb0*/  HADD2.F32 R93, -RZ, R93.H1_H1 ;  /* 0x3000005dff5d7230 */ /* 0x000fe40000004100 */
[-C--:B------:R-:W-:Y:S01]  /*10fc0*/  FMUL.FTZ R36, R27, R14.reuse ;  /* 0x0000000e1b247220 */ /* 0x080fe20000410000 */
[----:B------:R-:W-:Y:S01]  /*10fd0*/  FFMA.FTZ R27, R15, R14, -R30 ;  /* 0x0000000e0f1b7223 */ /* 0x000fe2000001081e */
[C---:B------:R-:W-:Y:S01]  /*10fe0*/  FMUL.FTZ R5, R28.reuse, R95 ;  /* 0x0000005f1c057220 */ /* 0x040fe20000410000 */
[----:B------:R-:W-:Y:S02]  /*10ff0*/  HADD2.F32 R11, -RZ, R11.H1_H1 ;  /* 0x3000000bff0b7230 */ /* 0x000fe40000004100 */
[----:B------:R-:W-:Y:S01]  /*11000*/  FMUL.FTZ R28, R28, R93 ;  /* 0x0000005d1c1c7220 */ /* 0x000fe20000410000 */
[----:B------:R-:W-:-:S02]  /*11010*/  HADD2.F32 R30, -RZ, R82.H0_H0 ;  /* 0x20000052ff1e7230 */ /* 0x000fc40000004100 */
[----:B------:R-:W-:Y:S01]  /*11020*/  FFMA.FTZ R36, R15, R26, R36 ;  /* 0x0000001a0f247223 */ /* 0x000fe20000010024 */
[----:B------:R-:W-:Y:S02]  /*11030*/  HADD2.F32 R14, -RZ, R58.H0_H0 ;  /* 0x2000003aff0e7230 */ /* 0x000fe40000004100 */
[C---:B------:R-:W-:Y:S01]  /*11040*/  FFMA.FTZ R93, R24.reuse, R93, -R5 ;  /* 0x0000005d185d7223 */ /* 0x040fe20000010805 */
[----:B------:R-:W-:Y:S01]  /*11050*/  FFMA.FTZ R28, R24, R95, R28 ;  /* 0x0000005f181c7223 */ /* 0x000fe2000001001c */
[C---:B------:R-:W-:Y:S01]  /*11060*/  FMUL.FTZ R26, R11.reuse, R30 ;  /* 0x0000001e0b1a7220 */ /* 0x040fe20000410000 */
[----:B------:R-:W-:Y:S02]  /*11070*/  HADD2.F32 R8, -RZ, R8.H1_H1 ;  /* 0x30000008ff087230 */ /* 0x000fe40000004100 */
[-C--:B------:R-:W-:Y:S01]  /*11080*/  FMUL.FTZ R24, R11, R14.reuse ;  /* 0x0000000e0b187220 */ /* 0x080fe20000410000 */
[----:B------:R-:W-:Y:S02]  /*11090*/  HADD2.F32 R10, -RZ, R10.H1_H1 ;  /* 0x3000000aff0a7230 */ /* 0x000fe40000004100 */
[----:B------:R-:W-:Y:S01]  /*110a0*/  FFMA.FTZ R26, R7, R14, -R26 ;  /* 0x0000000e071a7223 */ /* 0x000fe2000001081a */
[----:B------:R-:W-:-:S02]  /*110b0*/  HADD2.F32 R11, -RZ, R35.H0_H0 ;  /* 0x20000023ff0b7230 */ /* 0x000fc40000004100 */
[----:B------:R-:W-:Y:S01]  /*110c0*/  FFMA.FTZ R35, R7, R30, R24 ;  /* 0x0000001e07237223 */ /* 0x000fe20000010018 */
[----:B------:R-:W-:Y:S02]  /*110d0*/  HADD2.F32 R13, -RZ, R33.H0_H0 ;  /* 0x20000021ff0d7230 */ /* 0x000fe40000004100 */
[----:B------:R-:W-:Y:S02]  /*110e0*/  HADD2.F32 R5, -RZ, R38.H0_H0 ;  /* 0x20000026ff057230 */ /* 0x000fe40000004100 */
[----:B------:R-:W-:Y:S01]  /*110f0*/  FMUL.FTZ R7, R8, R11 ;  /* 0x0000000b08077220 */ /* 0x000fe20000410000 */
[----:B------:R-:W-:Y:S02]  /*11100*/  HADD2.F32 R9, -RZ, R37.H0_H0 ;  /* 0x20000025ff097230 */ /* 0x000fe40000004100 */
[----:B------:R-:W-:Y:S01]  /*11110*/  FMUL.FTZ R33, R10, R13 ;  /* 0x0000000d0a217220 */ /* 0x000fe20000410000 */
[----:B------:R-:W-:Y:S02]  /*11120*/  HADD2.F32 R4, -RZ, R4.H1_H1 ;  /* 0x30000004ff047230 */ /* 0x000fe40000004100 */
[----:B------:R-:W-:Y:S01]  /*11130*/  FMUL.FTZ R8, R8, R5 ;  /* 0x0000000508087220 */ /* 0x000fe20000410000 */
[----:B------:R-:W-:-:S02]  /*11140*/  HADD2.F32 R6, -RZ, R6.H1_H1 ;  /* 0x30000006ff067230 */ /* 0x000fc40000004100 */
[----:B------:R-:W-:Y:S01]  /*11150*/  FMUL.FTZ R14, R10, R9 ;  /* 0x000000090a0e7220 */ /* 0x000fe20000410000 */
[C---:B------:R-:W-:Y:S01]  /*11160*/  FFMA.FTZ R15, R4.reuse, R5, -R7 ;  /* 0x00000005040f7223 */ /* 0x040fe20000010807 */
[----:B------:R-:W-:Y:S01]  /*11170*/  FFMA.FTZ R25, R4, R11, R8 ;  /* 0x0000000b04197223 */ /* 0x000fe20000010008 */
[C---:B------:R-:W-:Y:S01]  /*11180*/  FFMA.FTZ R10, R6.reuse, R9, -R33 ;  /* 0x00000009060a7223 */ /* 0x040fe20000010821 */
[----:B------:R-:W-:Y:S01]  /*11190*/  FFMA.FTZ R13, R6, R13, R14 ;  /* 0x0000000d060d7223 */ /* 0x000fe2000001000e */
[----:B------:R-:W-:Y:S02]  /*111a0*/  F2FP.F16.F32.PACK_AB R7, R26, R93 ;  /* 0x0000005d1a07723e */ /* 0x000fe400000000ff */
[----:B------:R-:W-:Y:S02]  /*111b0*/  F2FP.F16.F32.PACK_AB R5, R31, R32 ;  /* 0x000000201f05723e */ /* 0x000fe400000000ff */
[----:B------:R-:W-:Y:S02]  /*111c0*/  F2FP.F16.F32.PACK_AB R4, R15, R94 ;  /* 0x0000005e0f04723e */ /* 0x000fe400000000ff */
[----:B------:R-:W-:-:S02]  /*111d0*/  F2FP.F16.F32.PACK_AB R6, R10, R27 ;  /* 0x0000001b0a06723e */ /* 0x000fc400000000ff */
[----:B------:R-:W-:Y:S02]  /*111e0*/  F2FP.F16.F32.PACK_AB R11, R35, R28 ;  /* 0x0000001c230b723e */ /* 0x000fe400000000ff */
[----:B------:R-:W-:Y:S01]  /*111f0*/  F2FP.F16.F32.PACK_AB R9, R29, R34 ;  /* 0x000000221d09723e */ /* 0x000fe200000000ff */
[----:B------:R1:W-:Y:S01]  /*11200*/  STS.128 [R43], R4 ;  /* 0x000000042b007388 */ /* 0x0003e20000000c00 */
[----:B------:R-:W-:Y:S02]  /*11210*/  F2FP.F16.F32.PACK_AB R8, R25, R96 ;  /* 0x000000601908723e */ /* 0x000fe400000000ff */
[----:B------:R-:W-:-:S05]  /*11220*/  F2FP.F16.F32.PACK_AB R10, R13, R36 ;  /* 0x000000240d0a723e */ /* 0x000fca00000000ff */
[----:B------:R1:W-:Y:S02]  /*11230*/  STS.128 [R12+0x10400], R8 ;  /* 0x010400080c007388 */ /* 0x0003e40000000c00 */
.L_x_1549:
[----:B------:R-:W-:Y:S05]  /*11240*/  BSYNC B2 ;  /* 0x0000000000027941 */ /* 0x000fea0003800000 */
.L_x_1548:
[----:B------:R-:W-:Y:S05]  /*11250*/  @P1 BRA `(.L_x_1547) ;  /* 0x00000004007c1947 */ /* 0x000fea0003800000 */
[----:B------:R-:W2:Y:S01]  /*11260*/  LDL R44, [R1+0x94] ;  /* 0x00009400012c7983 */ /* 0x000ea20000100800 */
[----:B------:R-:W-:Y:S01]  /*11270*/  LEA.HI R39, R39, R0, RZ, 0x1d ;  /* 0x0000000027277211 */ /* 0x000fe200078fe8ff */
[----:B------:R-:W-:Y:S01]  /*11280*/  HADD2.F32 R34, -RZ, R89.H1_H1 ;  /* 0x30000059ff227230 */ /* 0x000fe20000004100 */
[----:B-1----:R-:W-:Y:S01]  /*11290*/  SHF.R.U64 R43, R52, 0x10, R53 ;  /* 0x00000010342b7819 */ /* 0x002fe20000001235 */
[----:B------:R-:W-:Y:S01]  /*112a0*/  HADD2.F32 R30, -RZ, R87.H1_H1 ;  /* 0x30000057ff1e7230 */ /* 0x000fe20000004100 */
[----:B------:R-:W-:Y:S01]  /*112b0*/  SHF.R.S32.HI R6, RZ, 0x1f, R39 ;  /* 0x0000001fff067819 */ /* 0x000fe20000011427 */
[----:B------:R-:W-:Y:S01]  /*112c0*/  IMAD.SHL.U32 R4, R39, 0x8, RZ ;  /* 0x0000000827047824 */ /* 0x000fe200078e00ff */
[----:B------:R-:W-:Y:S02]  /*112d0*/  SHF.R.U32.HI R52, RZ, 0x10, R53 ;  /* 0x00000010ff347819 */ /* 0x000fe40000011635 */
[----:B------:R-:W-:Y:S02]  /*112e0*/  LEA.HI R6, R6, R39, RZ, 0x3 ;  /* 0x0000002706067211 */ /* 0x000fe400078f18ff */
[----:B------:R-:W-:-:S02]  /*112f0*/  LOP3.LUT R4, R40, 0x38, R4, 0xf8, !PT ;  /* 0x0000003828047812 */ /* 0x000fc400078ef804 */
[----:B------:R-:W-:Y:S01]  /*11300*/  SHF.R.U32.HI R29, RZ, 0x10, R61 ;  /* 0x00000010ff1d7819 */ /* 0x000fe2000001163d */
[----:B------:R-:W-:Y:S01]  /*11310*/  IMAD.SHL.U32 R6, R6, 0x400, RZ ;  /* 0x0000040006067824 */ /* 0x000fe200078e00ff */
[----:B------:R-:W-:Y:S02]  /*11320*/  LOP3.LUT R8, R4, R41, RZ, 0x3c, !PT ;  /* 0x0000002904087212 */ /* 0x000fe400078e3cff */
[----:B------:R-:W-:Y:S01]  /*11330*/  SHF.R.U64 R41, R54, 0x10, R55 ;  /* 0x0000001036297819 */ /* 0x000fe20000001237 */
[----:B------:R-:W-:Y:S01]  /*11340*/  HADD2.F32 R29, -RZ, R29.H0_H0 ;  /* 0x2000001dff1d7230 */ /* 0x000fe20000004100 */
[----:B0-----:R-:W-:Y:S02]  /*11350*/  LOP3.LUT R9, R6, 0x7fffe000, RZ, 0xc0, !PT ;  /* 0x7fffe00006097812 */ /* 0x001fe400078ec0ff */
[----:B------:R-:W-:Y:S02]  /*11360*/  SHF.R.U64 R37, R62, 0x10, R63 ;  /* 0x000000103e257819 */ /* 0x000fe4000000123f */
[----:B-----5:R-:W-:-:S02]  /*11370*/  IADD3 R9, R8, R9, R42 ;  /* 0x0000000908097210 */ /* 0x020fc40007ffe02a */
[----:B------:R-:W-:Y:S02]  /*11380*/  SHF.R.U32.HI R54, RZ, 0x10, R55 ;  /* 0x00000010ff367819 */ /* 0x000fe40000011637 */
[----:B------:R-:W-:Y:S02]  /*11390*/  LEA R12, R9, R16, 0x1 ;  /* 0x00000010090c7211 */ /* 0x000fe400078e08ff */
[----:B------:R-:W-:Y:S02]  /*113a0*/  SHF.R.U32.HI R62, RZ, 0x10, R63 ;  /* 0x00000010ff3e7819 */ /* 0x000fe4000001163f */
[----:B------:R-:W-:Y:S01]  /*113b0*/  SHF.R.U64 R39, R60, 0x10, R61 ;  /* 0x000000103c277819 */ /* 0x000fe2000000123d */
[----:B------:R-:W0:Y:S02]  /*113c0*/  LDS.128 R8, [R12+0x10400] ;  /* 0x010400000c087984 */ /* 0x000e240000000c00 */
[--C-:B0-----:R-:W-:Y:S02]  /*113d0*/  HADD2.F32 R25, -RZ, R9.reuse.H0_H0 ;  /* 0x20000009ff197230 */ /* 0x101fe40000004100 */
[----:B------:R-:W-:-:S02]  /*113e0*/  HADD2.F32 R26, -RZ, R9.H1_H1 ;  /* 0x30000009ff1a7230 */ /* 0x000fc40000004100 */
[----:B------:R-:W-:Y:S02]  /*113f0*/  HADD2.F32 R9, -RZ, R8.H0_H0 ;  /* 0x20000008ff097230 */ /* 0x000fe40000004100 */
[C---:B------:R-:W-:Y:S01]  /*11400*/  FMUL.FTZ R32, R25.reuse, R34 ;  /* 0x0000002219207220 */ /* 0x040fe20000410000 */
[----:B------:R-:W-:Y:S01]  /*11410*/  FMUL.FTZ R36, R25, R30 ;  /* 0x0000001e19247220 */ /* 0x000fe20000410000 */
[----:B------:R-:W-:Y:S02]  /*11420*/  HADD2.F32 R25, -RZ, R52.H0_H0 ;  /* 0x20000034ff197230 */ /* 0x000fe40000004100 */
[----:B------:R-:W-:Y:S01]  /*11430*/  FMUL.FTZ R33, R26, R29 ;  /* 0x0000001d1a217220 */ /* 0x000fe20000410000 */
[----:B------:R-:W-:Y:S02]  /*11440*/  HADD2.F32 R27, -RZ, R10.H0_H0 ;  /* 0x2000000aff1b7230 */ /* 0x000fe40000004100 */
[--C-:B------:R-:W-:Y:S02]  /*11450*/  HADD2.F32 R28, -RZ, R11.reuse.H0_H0 ;  /* 0x2000000bff1c7230 */ /* 0x100fe40000004100 */
[----:B------:R-:W-:-:S02]  /*11460*/  HADD2.F32 R11, -RZ, R11.H1_H1 ;  /* 0x3000000bff0b7230 */ /* 0x000fc40000004100 */
[----:B------:R-:W-:Y:S02]  /*11470*/  HADD2.F32 R8, -RZ, R8.H1_H1 ;  /* 0x30000008ff087230 */ /* 0x000fe40000004100 */
[----:B------:R-:W-:Y:S01]  /*11480*/  HADD2.F32 R10, -RZ, R10.H1_H1 ;  /* 0x3000000aff0a7230 */ /* 0x000fe20000004100 */
[----:B--2---:R-:W0:Y:S02]  /*11490*/  LDS.128 R4, [R44] ;  /* 0x000000002c047984 */ /* 0x004e240000000c00 */
[--C-:B0-----:R-:W-:Y:S02]  /*114a0*/  HADD2.F32 R13, -RZ, R5.reuse.H0_H0 ;  /* 0x20000005ff0d7230 */ /* 0x101fe40000004100 */
[----:B------:R-:W-:Y:S02]  /*114b0*/  HADD2.F32 R14, -RZ, R5.H1_H1 ;  /* 0x30000005ff0e7230 */ /* 0x000fe40000004100 */
[----:B------:R-:W-:Y:S02]  /*114c0*/  HADD2.F32 R5, -RZ, R4.H0_H0 ;  /* 0x20000004ff057230 */ /* 0x000fe40000004100 */
[----:B------:R-:W-:Y:S01]  /*114d0*/  FFMA.FTZ R31, R13, R30, -R32 ;  /* 0x0000001e0d1f7223 */ /* 0x000fe20000010820 */
[----:B------:R-:W-:-:S02]  /*114e0*/  HADD2.F32 R32, -RZ, R89.H0_H0 ;  /* 0x20000059ff207230 */ /* 0x000fc40000004100 */
[----:B------:R-:W-:Y:S01]  /*114f0*/  FFMA.FTZ R36, R13, R34, R36 ;  /* 0x000000220d247223 */ /* 0x000fe20000010024 */
[----:B------:R-:W-:Y:S02]  /*11500*/  HADD2.F32 R30, -RZ, R87.H0_H0 ;  /* 0x20000057ff1e7230 */ /* 0x000fe40000004100 */
[-C--:B------:R-:W-:Y:S01]  /*11510*/  FMUL.FTZ R13, R26, R25.reuse ;  /* 0x000000191a0d7220 */ /* 0x080fe20000410000 */
[----:B------:R-:W-:Y:S02]  /*11520*/  HADD2.F32 R26, -RZ, R88.H0_H0 ;  /* 0x20000058ff1a7230 */ /* 0x000fe40000004100 */
[C---:B------:R-:W-:Y:S01]  /*11530*/  FMUL.FTZ R34, R9.reuse, R32 ;  /* 0x0000002009227220 */ /* 0x040fe20000410000 */
[C---:B------:R-:W-:Y:S01]  /*11540*/  FFMA.FTZ R38, R14.reuse, R25, -R33 ;  /* 0x000000190e267223 */ /* 0x040fe20000010821 */
[----:B------:R-:W-:Y:S01]  /*11550*/  FMUL.FTZ R9, R9, R30 ;  /* 0x0000001e09097220 */ /* 0x000fe20000410000 */
[----:B------:R-:W-:Y:S01]  /*11560*/  FFMA.FTZ R29, R14, R29, R13 ;  /* 0x0000001d0e1d7223 */ /* 0x000fe2000001000d */
        /* <DEDUP_REMOVED lines=9> */
[----:B------:R-:W-:-:S02]  /*11600*/  HADD2.F32 R24, -RZ, R7.H0_H0 ;  /* 0x20000007ff187230 */ /* 0x000fc40000004100 */
[C---:B------:R-:W-:Y:S01]  /*11610*/  FMUL.FTZ R13, R28.reuse, R9 ;  /* 0x000000091c0d7220 */ /* 0x040fe20000410000 */
[----:B------:R-:W-:Y:S02]  /*11620*/  HADD2.F32 R30, -RZ, R62.H0_H0 ;  /* 0x2000003eff1e7230 */ /* 0x000fe40000004100 */
[-C--:B------:R-:W-:Y:S01]  /*11630*/  FMUL.FTZ R28, R28, R5.reuse ;  /* 0x000000051c1c7220 */ /* 0x080fe20000410000 */
[----:B------:R-:W-:Y:S02]  /*11640*/  HADD2.F32 R14, -RZ, R54.H0_H0 ;  /* 0x20000036ff0e7230 */ /* 0x000fe40000004100 */
[----:B------:R-:W-:Y:S01]  /*11650*/  FFMA.FTZ R40, R15, R26, R40 ;  /* 0x0000001a0f287223 */ /* 0x000fe20000010028 */
[C---:B------:R-:W-:Y:S01]  /*11660*/  FFMA.FTZ R26, R24.reuse, R5, -R13 ;  /* 0x00000005181a7223 */ /* 0x040fe2000001080d */
[----:B------:R-:W-:Y:S01]  /*11670*/  FFMA.FTZ R28, R24, R9, R28 ;  /* 0x00000009181c7223 */ /* 0x000fe2000001001c */
[----:B------:R-:W-:Y:S02]  /*11680*/  HADD2.F32 R7, -RZ, R7.H1_H1 ;  /* 0x30000007ff077230 */ /* 0x000fe40000004100 */
[C---:B------:R-:W-:Y:S01]  /*11690*/  FMUL.FTZ R42, R11.reuse, R30 ;  /* 0x0000001e0b2a7220 */ /* 0x040fe20000410000 */
[----:B------:R-:W-:Y:S01]  /*116a0*/  FMUL.FTZ R24, R11, R14 ;  /* 0x0000000e0b187220 */ /* 0x000fe20000410000 */
[----:B------:R-:W-:-:S02]  /*116b0*/  HADD2.F32 R11, -RZ, R39.H0_H0 ;  /* 0x20000027ff0b7230 */ /* 0x000fc40000004100 */
[----:B------:R-:W-:Y:S02]  /*116c0*/  HADD2.F32 R13, -RZ, R37.H0_H0 ;  /* 0x20000025ff0d7230 */ /* 0x000fe40000004100 */
[C---:B------:R-:W-:Y:S01]  /*116d0*/  FFMA.FTZ R35, R7.reuse, R14, -R42 ;  /* 0x0000000e07237223 */ /* 0x040fe2000001082a */
[----:B------:R-:W-:Y:S02]  /*116e0*/  HADD2.F32 R5, -RZ, R43.H0_H0 ;  /* 0x2000002bff057230 */ /* 0x000fe40000004100 */
[----:B------:R-:W-:Y:S01]  /*116f0*/  FFMA.FTZ R37, R7, R30, R24 ;  /* 0x0000001e07257223 */ /* 0x000fe20000010018 */
[----:B------:R-:W-:Y:S02]  /*11700*/  HADD2.F32 R9, -RZ, R41.H0_H0 ;  /* 0x20000029ff097230 */ /* 0x000fe40000004100 */
[----:B------:R-:W-:Y:S01]  /*11710*/  FMUL.FTZ R7, R8, R11 ;  /* 0x0000000b08077220 */ /* 0x000fe20000410000 */
[----:B------:R-:W-:Y:S02]  /*11720*/  HADD2.F32 R4, -RZ, R4.H1_H1 ;  /* 0x30000004ff047230 */ /* 0x000fe40000004100 */
[----:B------:R-:W-:Y:S01]  /*11730*/  FMUL.FTZ R33, R10, R13 ;  /* 0x0000000d0a217220 */ /* 0x000fe20000410000 */
[----:B------:R-:W-:-:S02]  /*11740*/  HADD2.F32 R6, -RZ, R6.H1_H1 ;  /* 0x30000006ff067230 */ /* 0x000fc40000004100 */
[----:B------:R-:W-:Y:S01]  /*11750*/  FMUL.FTZ R8, R8, R5 ;  /* 0x0000000508087220 */ /* 0x000fe20000410000 */
[----:B------:R-:W-:Y:S01]  /*11760*/  FMUL.FTZ R14, R10, R9 ;  /* 0x000000090a0e7220 */ /* 0x000fe20000410000 */
[----:B------:R-:W-:Y:S01]  /*11770*/  FFMA.FTZ R15, R4, R5, -R7 ;  /* 0x00000005040f7223 */ /* 0x000fe20000010807 */
[----:B------:R-:W-:Y:S01]  /*11780*/  F2FP.F16.F32.PACK_AB R7, R35, R26 ;  /* 0x0000001a2307723e */ /* 0x000fe200000000ff */
[----:B------:R-:W-:Y:S01]  /*11790*/  FFMA.FTZ R10, R6, R9, -R33 ;  /* 0x00000009060a7223 */ /* 0x000fe20000010821 */
[----:B------:R-:W-:Y:S01]  /*117a0*/  FFMA.FTZ R25, R4, R11, R8 ;  /* 0x0000000b04197223 */ /* 0x000fe20000010008 */
[----:B------:R-:W-:Y:S01]  /*117b0*/  FFMA.FTZ R13, R6, R13, R14 ;  /* 0x0000000d060d7223 */ /* 0x000fe2000001000e */
        /* <DEDUP_REMOVED lines=9> */
.L_x_1547:
[----:B------:R-:W-:Y:S05]  /*11850*/  BSYNC B1 ;  /* 0x0000000000017941 */ /* 0x000fea0003800000 */
.L_x_1546:
[----:B------:R-:W-:Y:S05]  /*11860*/  @P3 BRA `(.L_x_1505) ;  /* 0x0000000c002c3947 */ /* 0x000fea0003800000 */
[----:B-1234-:R-:W2:Y:S01]  /*11870*/  LDL R4, [R1+0x78] ;  /* 0x0000780001047983 */ /* 0x01eea20000100800 */
        /* <DEDUP_REMOVED lines=10> */
[----:B-----5:R-:W3:Y:S01]  /*11920*/  LDL R42, [R1+0x90] ;  /* 0x00009000012a7983 */ /* 0x020ee20000100800 */
[--C-:B------:R-:W-:Y:S01]  /*11930*/  SHF.R.U64 R38, R64, 0x10, R65.reuse ;  /* 0x0000001040267819 */ /* 0x100fe20000001241 */
[----:B------:R-:W-:Y:S01]  /*11940*/  HADD2.F32 R30, -RZ, R90.H1_H1 ;  /* 0x3000005aff1e7230 */ /* 0x000fe20000004100 */
[----:B------:R-:W-:Y:S01]  /*11950*/  SHF.R.U32.HI R64, RZ, 0x10, R65 ;  /* 0x00000010ff407819 */ /* 0x000fe20000011641 */
[--C-:B------:R-:W-:Y:S01]  /*11960*/  HADD2.F32 R32, -RZ, R92.reuse.H1_H1 ;  /* 0x3000005cff207230 */ /* 0x100fe20000004100 */
        /* <DEDUP_REMOVED lines=13> */
[----:B------:R-:W-:-:S03]  /*11a40*/  LOP3.LUT R4, R40, 0x38, R5, 0xf8, !PT ;  /* 0x0000003828047812 */ /* 0x000fc600078ef805 */
[----:B------:R-:W-:Y:S01]  /*11a50*/  IMAD.SHL.U32 R7, R7, 0x400, RZ ;  /* 0x0000040007077824 */ /* 0x000fe200078e00ff */
[----:B------:R-:W-:-:S04]  /*11a60*/  LOP3.LUT R8, R4, R41, RZ, 0x3c, !PT ;  /* 0x0000002904087212 */ /* 0x000fc800078e3cff */
[----:B0-----:R-:W-:Y:S02]  /*11a70*/  LOP3.LUT R9, R7, 0x7fffe000, RZ, 0xc0, !PT ;  /* 0x7fffe00007097812 */ /* 0x001fe400078ec0ff */
        /* <DEDUP_REMOVED lines=73> */
.L_x_1551:
[----:B------:R-:W-:Y:S05]  /*11f10*/  BSYNC B1 ;  /* 0x0000000000017941 */ /* 0x000fea0003800000 */
.L_x_1550:
[----:B------:R-:W-:Y:S05]  /*11f20*/  @P1 BRA `(.L_x_1505) ;  /* 0x00000004007c1947 */ /* 0x000fea0003800000 */
[----:B-1---5:R-:W2:Y:S01]  /*11f30*/  LDL R42, [R1+0x8c] ;  /* 0x00008c00012a7983 */ /* 0x022ea20000100800 */
[----:B------:R-:W-:Y:S01]  /*11f40*/  LEA.HI R0, R39, R0, RZ, 0x1d ;  /* 0x0000000027007211 */ /* 0x000fe200078fe8ff */
[----:B------:R-:W-:Y:S01]  /*11f50*/  HADD2.F32 R29, -RZ, R21.H1_H1 ;  /* 0x30000015ff1d7230 */ /* 0x000fe20000004100 */
[--C-:B------:R-:W-:Y:S01]  /*11f60*/  SHF.R.U64 R39, R76, 0x10, R77.reuse ;  /* 0x000000104c277819 */ /* 0x100fe2000000124d */
[--C-:B------:R-:W-:Y:S01]  /*11f70*/  HADD2.F32 R31, -RZ, R20.reuse.H1_H1 ;  /* 0x30000014ff1f7230 */ /* 0x100fe20000004100 */
[----:B------:R-:W-:Y:S01]  /*11f80*/  SHF.R.S32.HI R5, RZ, 0x1f, R0 ;  /* 0x0000001fff057819 */ /* 0x000fe20000011400 */
[----:B------:R-:W-:Y:S01]  /*11f90*/  IMAD.SHL.U32 R4, R0, 0x8, RZ ;  /* 0x0000000800047824 */ /* 0x000fe200078e00ff */
[----:B------:R-:W-:Y:S01]  /*11fa0*/  SHF.R.U32.HI R76, RZ, 0x10, R77 ;  /* 0x00000010ff4c7819 */ /* 0x000fe2000001164d */
[----:B------:R-:W-:Y:S01]  /*11fb0*/  HADD2.F32 R20, -RZ, R20.H0_H0 ;  /* 0x20000014ff147230 */ /* 0x000fe20000004100 */
        /* <DEDUP_REMOVED lines=9> */
[----:B------:R-:W-:-:S02]  /*12050*/  IADD3 R9, R0, R9, R43 ;  /* 0x0000000900097210 */ /* 0x000fc40007ffe02b */
[----:B------:R-:W-:Y:S02]  /*12060*/  SHF.R.U32.HI R78, RZ, 0x10, R79 ;  /* 0x00000010ff4e7819 */ /* 0x000fe4000001164f */
[----:B------:R-:W-:Y:S01]  /*12070*/  SHF.R.U32.HI R70, RZ, 0x10, R71 ;  /* 0x00000010ff467819 */ /* 0x000fe20000011647 */
[----:B------:R-:W-:Y:S01]  /*12080*/  IMAD R0, R9, 0x2, R16 ;  /* 0x0000000209007824 */ /* 0x000fe200078e0210 */
[----:B------:R-:W-:-:S04]  /*12090*/  SHF.R.U64 R37, R68, 0x10, R69 ;  /* 0x0000001044257819 */ /* 0x000fc80000001245 */
        /* <DEDUP_REMOVED lines=8> */
[--C-:B------:R-:W-:Y:S02]  /*12120*/  HADD2.F32 R27, -RZ, R11.reuse.H0_H0 ;  /* 0x2000000bff1b7230 */ /* 0x100fe40000004100 */
[----:B------:R-:W-:Y:S02]  /*12130*/  HADD2.F32 R26, -RZ, R10.H0_H0 ;  /* 0x2000000aff1a7230 */ /* 0x000fe40000004100 */
[----:B------:R-:W-:Y:S01]  /*12140*/  FMUL.FTZ R32, R25, R24 ;  /* 0x0000001819207220 */ /* 0x000fe20000410000 */
[----:B------:R-:W-:Y:S02]  /*12150*/  HADD2.F32 R11, -RZ, R11.H1_H1 ;  /* 0x3000000bff0b7230 */ /* 0x000fe40000004100 */
[----:B------:R-:W-:Y:S02]  /*12160*/  HADD2.F32 R8, -RZ, R8.H1_H1 ;  /* 0x30000008ff087230 */ /* 0x000fe40000004100 */
[----:B------:R-:W-:Y:S01]  /*12170*/  HADD2.F32 R10, -RZ, R10.H1_H1 ;  /* 0x3000000aff0a7230 */ /* 0x000fe20000004100 */
[----:B--2---:R-:W0:Y:S02]  /*12180*/  LDS.128 R4, [R42] ;  /* 0x000000002a047984 */ /* 0x004e240000000c00 */
[----:B0-----:R-:W-:-:S02]  /*12190*/  HADD2.F32 R12, -RZ, R5.H0_H0 ;  /* 0x20000005ff0c7230 */ /* 0x001fc40000004100 */
[----:B------:R-:W-:Y:S02]  /*121a0*/  HADD2.F32 R13, -RZ, R5.H1_H1 ;  /* 0x30000005ff0d7230 */ /* 0x000fe40000004100 */
[----:B------:R-:W-:Y:S02]  /*121b0*/  HADD2.F32 R5, -RZ, R4.H0_H0 ;  /* 0x20000004ff057230 */ /* 0x000fe40000004100 */
[C---:B------:R-:W-:Y:S01]  /*121c0*/  FFMA.FTZ R33, R12.reuse, R29, -R33 ;  /* 0x0000001d0c217223 */ /* 0x040fe20000010821 */
[----:B------:R-:W-:Y:S01]  /*121d0*/  FFMA.FTZ R35, R12, R31, R35 ;  /* 0x0000001f0c237223 */ /* 0x000fe20000010023 */
[----:B------:R-:W-:Y:S02]  /*121e0*/  HADD2.F32 R12, -RZ, R21.H0_H0 ;  /* 0x20000015ff0c7230 */ /* 0x000fe40000004100 */
[----:B------:R-:W-:Y:S01]  /*121f0*/  FFMA.FTZ R30, R13, R24, -R30 ;  /* 0x000000180d1e7223 */ /* 0x000fe2000001081e */
[----:B------:R-:W-:Y:S01]  /*12200*/  FMUL.FTZ R24, R9, R20 ;  /* 0x0000001409187220 */ /* 0x000fe20000410000 */
[----:B------:R-:W-:-:S02]  /*12210*/  HADD2.F32 R21, -RZ, R3.H0_H0 ;  /* 0x20000003ff157230 */ /* 0x000fc40000004100 */
[----:B------:R-:W-:Y:S01]  /*12220*/  FFMA.FTZ R32, R13, R28, R32 ;  /* 0x0000001c0d207223 */ /* 0x000fe20000010020 */
[-C--:B------:R-:W-:Y:S01]  /*12230*/  FMUL.FTZ R25, R9, R12.reuse ;  /* 0x0000000c09197220 */ /* 0x080fe20000410000 */
[--C-:B------:R-:W-:Y:S02]  /*12240*/  HADD2.F32 R9, -RZ, R84.reuse.H0_H0 ;  /* 0x20000054ff097230 */ /* 0x100fe40000004100 */
[C---:B------:R-:W-:Y:S01]  /*12250*/  FFMA.FTZ R13, R5.reuse, R12, -R24 ;  /* 0x0000000c050d7223 */ /* 0x040fe20000010818 */
[----:B------:R-:W-:Y:S02]  /*12260*/  HADD2.F32 R84, -RZ, R84.H1_H1 ;  /* 0x30000054ff547230 */ /* 0x000fe40000004100 */
[----:B------:R-:W-:Y:S01]  /*12270*/  FFMA.FTZ R25, R5, R20, R25 ;  /* 0x0000001405197223 */ /* 0x000fe20000010019 */
[----:B------:R-:W-:Y:S02]  /*12280*/  HADD2.F32 R20, -RZ, R3.H1_H1 ;  /* 0x30000003ff147230 */ /* 0x000fe40000004100 */
[----:B------:R-:W-:Y:S01]  /*12290*/  FMUL.FTZ R5, R26, R21 ;  /* 0x000000151a057220 */ /* 0x000fe20000410000 */
[----:B------:R-:W-:-:S02]  /*122a0*/  HADD2.F32 R15, -RZ, R7.H0_H0 ;  /* 0x20000007ff0f7230 */ /* 0x000fc40000004100 */
[-C--:B------:R-:W-:Y:S01]  /*122b0*/  FMUL.FTZ R3, R26, R9.reuse ;  /* 0x000000091a037220 */ /* 0x080fe20000410000 */
[----:B------:R-:W-:Y:S02]  /*122c0*/  HADD2.F32 R14, -RZ, R6.H0_H0 ;  /* 0x20000006ff0e7230 */ /* 0x000fe40000004100 */
[C---:B------:R-:W-:Y:S01]  /*122d0*/  FMUL.FTZ R28, R27.reuse, R20 ;  /* 0x000000141b1c7220 */ /* 0x040fe20000410000 */
[----:B------:R-:W-:Y:S02]  /*122e0*/  HADD2.F32 R24, -RZ, R70.H0_H0 ;  /* 0x20000046ff187230 */ /* 0x000fe40000004100 */
[----:B------:R-:W-:Y:S01]  /*122f0*/  FMUL.FTZ R27, R27, R84 ;  /* 0x000000541b1b7220 */ /* 0x000fe20000410000 */
[----:B------:R-:W-:Y:S02]  /*12300*/  HADD2.F32 R12, -RZ, R78.H0_H0 ;  /* 0x2000004eff0c7230 */ /* 0x000fe40000004100 */
[----:B------:R-:W-:Y:S01]  /*12310*/  FFMA.FTZ R26, R14, R9, -R5 ;  /* 0x000000090e1a7223 */ /* 0x000fe20000010805 */
[----:B------:R-:W-:-:S02]  /*12320*/  HADD2.F32 R7, -RZ, R7.H1_H1 ;  /* 0x30000007ff077230 */ /* 0x000fc40000004100 */
[----:B------:R-:W-:Y:S01]  /*12330*/  FFMA.FTZ R27, R15, R20, R27 ;  /* 0x000000140f1b7223 */ /* 0x000fe2000001001b */
[C---:B------:R-:W-:Y:S01]  /*12340*/  FMUL.FTZ R34, R11.reuse, R24 ;  /* 0x000000180b227220 */ /* 0x040fe20000410000 */
[----:B------:R-:W-:Y:S01]  /*12350*/  FMUL.FTZ R20, R11, R12 ;  /* 0x0000000c0b147220 */ /* 0x000fe20000410000 */
[----:B------:R-:W-:Y:S01]  /*12360*/  FFMA.FTZ R14, R14, R21, R3 ;  /* 0x000000150e0e7223 */ /* 0x000fe20000010003 */
[----:B------:R-:W-:Y:S02]  /*12370*/  HADD2.F32 R9, -RZ, R37.H0_H0 ;  /* 0x20000025ff097230 */ /* 0x000fe40000004100 */
[----:B------:R-:W-:Y:S01]  /*12380*/  FFMA.FTZ R28, R15, R84, -R28 ;  /* 0x000000540f1c7223 */ /* 0x000fe2000001081c */
[----:B------:R-:W-:Y:S02]  /*12390*/  HADD2.F32 R11, -RZ, R36.H0_H0 ;  /* 0x20000024ff0b7230 */ /* 0x000fe40000004100 */
[----:B------:R-:W-:Y:S01]  /*123a0*/  FFMA.FTZ R21, R7, R12, -R34 ;  /* 0x0000000c07157223 */ /* 0x000fe20000010822 */
[----:B------:R-:W-:-:S02]  /*123b0*/  HADD2.F32 R3, -RZ, R39.H0_H0 ;  /* 0x20000027ff037230 */ /* 0x000fc40000004100 */
[----:B------:R-:W-:Y:S01]  /*123c0*/  FFMA.FTZ R20, R7, R24, R20 ;  /* 0x0000001807147223 */ /* 0x000fe20000010014 */
[----:B------:R-:W-:Y:S02]  /*123d0*/  HADD2.F32 R5, -RZ, R38.H0_H0 ;  /* 0x20000026ff057230 */ /* 0x000fe40000004100 */
[----:B------:R-:W-:Y:S01]  /*123e0*/  FMUL.FTZ R7, R8, R9 ;  /* 0x0000000908077220 */ /* 0x000fe20000410000 */
[----:B------:R-:W-:Y:S02]  /*123f0*/  HADD2.F32 R4, -RZ, R4.H1_H1 ;  /* 0x30000004ff047230 */ /* 0x000fe40000004100 */
        /* <DEDUP_REMOVED lines=18> */
.L_x_1505:
[----:B------:R-:W-:Y:S05]  /*12520*/  BSYNC B0 ;  /* 0x0000000000007941 */ /* 0x000fea0003800000 */
.L_x_1453:
[----:B------:R-:W-:Y:S01]  /*12530*/  @!PT LDS RZ, [RZ] ;  /* 0x00000000fffff984 */ /* 0x000fe20000000800 */
[----:B------:R-:W-:Y:S01]  /*12540*/  @!PT LDS RZ, [RZ] ;  /* 0x00000000fffff984 */ /* 0x000fe20000000800 */
[----:B------:R-:W-:Y:S01]  /*12550*/  @!PT LDS RZ, [RZ] ;  /* 0x00000000fffff984 */ /* 0x000fe20000000800 */
[----:B------:R-:W-:Y:S01]  /*12560*/  @!PT LDS RZ, [RZ] ;  /* 0x00000000fffff984 */ /* 0x000fe20000000800 */
[----:B------:R1:W-:Y:S06]  /*12570*/  MEMBAR.ALL.CTA ;  /* 0x0000000000007992 */ /* 0x0003ec0000008000 */
[----:B-1----:R-:W1:Y:S01]  /*12580*/  FENCE.VIEW.ASYNC.S ;  /* 0x00000000000073c6 */ /* 0x002e620000000000 */
[----:B------:R-:W-:Y:S05]  /*12590*/  WARPSYNC.ALL ;  /* 0x0000000000007948 */ /* 0x000fea0003800000 */
[----:B-1----:R-:W-:Y:S06]  /*125a0*/  BAR.SYNC.DEFER_BLOCKING 0xd, 0x100 ;  /* 0x0344000000007b1d */ /* 0x002fec0000010000 */
.L_x_1450:
[----:B0-----:R-:W2:Y:S02]  /*125b0*/  LDL R0, [R1+0x34] ;  /* 0x0000340001007983 */ /* 0x001ea40000100800 */
[----:B--2---:R-:W-:-:S13]  /*125c0*/  R2UR UR4, R0 ;  /* 0x00000000000472ca */ /* 0x004fda00000e0000 */
[----:B------:R-:W-:-:S04]  /*125d0*/  MOV R0, UR4 ;  /* 0x0000000400007c02 */ /* 0x000fc80008000f00 */
[----:B------:R-:W-:-:S13]  /*125e0*/  ISETP.NE.AND P0, PT, R0, 0x3, PT ;  /* 0x000000030000780c */ /* 0x000fda0003f05270 */
[----:B------:R-:W-:Y:S05]  /*125f0*/  @!P0 BRA `(.L_x_1552) ;  /* 0x0000000000048947 */ /* 0x000fea0003800000 */
[----:B------:R-:W-:Y:S01]  /*12600*/  BPT.TRAP 0x1 ;  /* 0x000000040000795c */ /* 0x000fe20000300000 */
.L_x_1552:
[----:B---34-:R-:W-:Y:S01]  /*12610*/  IMAD R5, R200, 0x8, R16 ;  /* 0x00000008c8057824 */ /* 0x018fe200078e0210 */
[----:B------:R-:W-:-:S04]  /*12620*/  SHF.L.U32 R0, R205, 0x1f, RZ ;  /* 0x0000001fcd007819 */ /* 0x000fc800000006ff */
[----:B------:R0:W2:Y:S01]  /*12630*/  SYNCS.PHASECHK.TRANS64.TRYWAIT P2, [R5+URZ+0x30830], R0 ;  /* 0x03083000050075a7 */ /* 0x0000a2000804017f */
[----:B------:R-:W-:Y:S05]  /*12640*/  @!P0 BRA `(.L_x_1553) ;  /* 0x0000000000048947 */ /* 0x000fea0003800000 */
[----:B------:R-:W-:Y:S01]  /*12650*/  BPT.TRAP 0x1 ;  /* 0x000000040000795c */ /* 0x000fe20000300000 */
.L_x_1553:
[----:B-1----:R-:W1:Y:S02]  /*12660*/  S2R R3, SR_TID.X ;  /* 0x0000000000037919 */ /* 0x002e640000002100 */
[----:B-1----:R-:W-:-:S04]  /*12670*/  LOP3.LUT R3, R3, 0x7f, RZ, 0xc0, !PT ;  /* 0x0000007f03037812 */ /* 0x002fc800078ec0ff */
[----:B------:R-:W-:Y:S01]  /*12680*/  ISETP.NE.AND P1, PT, R3, RZ, PT ;  /* 0x000000ff0300720c */ /* 0x000fe20003f25270 */
[----:B--2---:R-:W-:-:S12]  /*12690*/  @P2 BRA `(.L_x_1554) ;  /* 0x0000000000082947 */ /* 0x004fd80003800000 */
[----:B------:R-:W1:Y:S02]  /*126a0*/  SYNCS.PHASECHK.TRANS64.TRYWAIT P2, [R5+URZ+0x30830], R0 ;  /* 0x03083000050075a7 */ /* 0x000e64000804017f */
[----:B-1----:R-:W-:Y:S05]  /*126b0*/  @!P2 BRA `(.L_x_1555) ;  /* 0x000001640098a947 */ /* 0x002fea0003800000 */
.L_x_1554:
[----:B------:R-:W-:Y:S05]  /*126c0*/  WARPSYNC.ALL ;  /* 0x0000000000007948 */ /* 0x000fea0003800000 */
[----:B01----:R-:W-:Y:S01]  /*126d0*/  VIADD R0, R16, 0x20400 ;  /* 0x0002040010007836 */ /* 0x003fe20000000000 */
[----:B------:R-:W-:Y:S01]  /*126e0*/  LOP3.LUT R6, R2, 0x10000, RZ, 0xfc, !PT ;  /* 0x0001000002067812 */ /* 0x000fe200078efcff */
[----:B------:R-:W-:Y:S01]  /*126f0*/  IMAD.MOV.U32 R3, RZ, RZ, 0x40000040 ;  /* 0x40000040ff037424 */ /* 0x000fe200078e00ff */
[----:B------:R-:W-:Y:S01]  /*12700*/  MOV R7, 0x40000040 ;  /* 0x4000004000077802 */ /* 0x000fe20000000f00 */
[----:B-----5:R-:W-:Y:S01]  /*12710*/  WARPGROUP.ARRIVE ;  /* 0x00000000000079c5 */ /* 0x020fe20000000000 */
[----:B------:R-:W-:Y:S01]  /*12720*/  SHF.R.U32.HI R0, RZ, 0x4, R0 ;  /* 0x00000004ff007819 */ /* 0x000fe20000011600 */
[----:B------:R-:W-:Y:S01]  /*12730*/  IMAD.MOV.U32 R9, RZ, RZ, 0x40000040 ;  /* 0x40000040ff097424 */ /* 0x000fe200078e00ff */
[----:B------:R-:W-:Y:S01]  /*12740*/  MOV R225, 0x40000040 ;  /* 0x4000004000e17802 */ /* 0x000fe20000000f00 */
[----:B------:R-:W0:Y:S01]  /*12750*/  LDC.64 R56, c[0x0][0x9e0] ;  /* 0x00027800ff387b82 */ /* 0x000e220000000a00 */
[----:B------:R-:W-:-:S04]  /*12760*/  LOP3.LUT R0, R0, 0x3fff, RZ, 0xc0, !PT ;  /* 0x00003fff00007812 */ /* 0x000fc800078ec0ff */
[----:B------:R-:W-:-:S05]  /*12770*/  LOP3.LUT R4, R0, 0x10000, RZ, 0xfc, !PT ;  /* 0x0001000000047812 */ /* 0x000fca00078efcff */
[----:B------:R-:W-:Y:S01]  /*12780*/  IMAD R2, R200, 0x800, R4 ;  /* 0x00000800c8027824 */ /* 0x000fe200078e0204 */
[C---:B------:R-:W-:Y:S01]  /*12790*/  R2UR UR4, R6.reuse ;  /* 0x00000000060472ca */ /* 0x040fe200000e0000 */
[C---:B------:R-:W-:Y:S01]  /*127a0*/  VIADD R224, R6.reuse, 0x2 ;  /* 0x0000000206e07836 */ /* 0x040fe20000000000 */
[----:B------:R-:W-:Y:S01]  /*127b0*/  R2UR UR5, R7 ;  /* 0x00000000070572ca */ /* 0x000fe200000e0000 */
[----:B------:R-:W-:Y:S01]  /*127c0*/  VIADD R222, R6, 0x4 ;  /* 0x0000000406de7836 */ /* 0x000fe20000000000 */
[----:B------:R-:W-:Y:S02]  /*127d0*/  R2UR UR6, R2 ;  /* 0x00000000020672ca */ /* 0x000fe400000e0000 */
[----:B------:R-:W-:Y:S02]  /*127e0*/  R2UR UR7, R3 ;  /* 0x00000000030772ca */ /* 0x000fe400000e0000 */
[----:B------:R-:W-:Y:S01]  /*127f0*/  MOV R223, 0x40000040 ;  /* 0x4000004000df7802 */ /* 0x000fe20000000f00 */
[C---:B------:R-:W-:Y:S01]  /*12800*/  VIADD R220, R6.reuse, 0x6 ;  /* 0x0000000606dc7836 */ /* 0x040fe20000000000 */
[----:B------:R-:W-:Y:S01]  /*12810*/  MOV R221, 0x40000040 ;  /* 0x4000004000dd7802 */ /* 0x000fe20000000f00 */
[C---:B------:R-:W-:Y:S01]  /*12820*/  VIADD R218, R6.reuse, 0x400 ;  /* 0x0000040006da7836 */ /* 0x040fe20000000000 */
[----:B------:R-:W-:Y:S01]  /*12830*/  MOV R219, 0x40000040 ;  /* 0x4000004000db7802 */ /* 0x000fe20000000f00 */
[C---:B------:R-:W-:Y:S01]  /*12840*/  VIADD R216, R6.reuse, 0x402 ;  /* 0x0000040206d87836 */ /* 0x040fe20000000000 */
[----:B------:R-:W-:Y:S01]  /*12850*/  MOV R217, 0x40000040 ;  /* 0x4000004000d97802 */ /* 0x000fe20000000f00 */
[C---:B------:R-:W-:Y:S01]  /*12860*/  VIADD R214, R6.reuse, 0x404 ;  /* 0x0000040406d67836 */ /* 0x040fe20000000000 */
[----:B------:R-:W-:Y:S01]  /*12870*/  MOV R215, 0x40000040 ;  /* 0x4000004000d77802 */ /* 0x000fe20000000f00 */
[----:B------:R-:W-:Y:S01]  /*12880*/  VIADD R212, R6, 0x406 ;  /* 0x0000040606d47836 */ /* 0x000fe20000000000 */
[----:B------:R-:W-:Y:S01]  /*12890*/  MOV R213, 0x40000040 ;  /* 0x4000004000d57802 */ /* 0x000fe20000000f00 */
[----:B------:R-:W-:Y:S01]  /*128a0*/  HGMMA.64x64x16.F32 R24, gdesc[UR4], RZ, !UPT, gsb0 ;  /* 0x00e00000041879f0 */ /* 0x000fe2000c0008ff */
[----:B------:R-:W-:Y:S01]  /*128b0*/  VIADD R8, R2, 0x2 ;  /* 0x0000000202087836 */ /* 0x000fe20000000000 */
[----:B------:R-:W-:Y:S01]  /*128c0*/  R2UR UR4, R224 ;  /* 0x00000000e00472ca */ /* 0x000fe200000e0000 */
[----:B------:R-:W-:Y:S01]  /*128d0*/  VIADD R210, R6, 0x800 ;  /* 0x0000080006d27836 */ /* 0x000fe20000000000 */
[----:B------:R-:W-:-:S02]  /*128e0*/  R2UR UR5, R225 ;  /* 0x00000000e10572ca */ /* 0x000fc400000e0000 */
[----:B------:R-:W-:Y:S01]  /*128f0*/  MOV R211, 0x40000040 ;  /* 0x4000004000d37802 */ /* 0x000fe20000000f00 */
[----:B------:R-:W-:Y:S01]  /*12900*/  VIADD R206, R6, 0x802 ;  /* 0x0000080206ce7836 */ /* 0x000fe20000000000 */
[----:B------:R-:W-:Y:S02]  /*12910*/  R2UR UR6, R8 ;  /* 0x00000000080672ca */ /* 0x000fe400000e0000 */
[----:B------:R-:W-:Y:S01]  /*12920*/  MOV R207, 0x40000040 ;  /* 0x4000004000cf7802 */ /* 0x000fe20000000f00 */
[C---:B------:R-:W-:Y:S01]  /*12930*/  VIADD R202, R6.reuse, 0x804 ;  /* 0x0000080406ca7836 */ /* 0x040fe20000000000 */
[----:B------:R-:W-:Y:S02]  /*12940*/  R2UR UR7, R9 ;  /* 0x00000000090772ca */ /* 0x000fe400000e0000 */
[----:B------:R-:W-:Y:S01]  /*12950*/  MOV R203, 0x40000040 ;  /* 0x4000004000cb7802 */ /* 0x000fe20000000f00 */
[C---:B------:R-:W-:Y:S01]  /*12960*/  VIADD R20, R6.reuse, 0x806 ;  /* 0x0000080606147836 */ /* 0x040fe20000000000 */
[----:B------:R-:W-:Y:S01]  /*12970*/  MOV R21, 0x40000040 ;  /* 0x4000004000157802 */ /* 0x000fe20000000f00 */
[----:B------:R-:W-:Y:S01]  /*12980*/  VIADD R14, R6, 0xc00 ;  /* 0x00000c00060e7836 */ /* 0x000fe20000000000 */
[----:B------:R-:W-:Y:S01]  /*12990*/  MOV R15, 0x40000040 ;  /* 0x40000040000f7802 */ /* 0x000fe20000000f00 */
[----:B------:R1:W-:Y:S01]  /*129a0*/  STL [R1+0x18], R4 ;  /* 0x0000180401007387 */ /* 0x0003e20000100800 */
[----:B------:R-:W-:-:S02]  /*129b0*/  WARPGROUP.DEPBAR.LE gsb0, 0x0 ;  /* 0x00008000000079c5 */ /* 0x000fc40000010000 */
[----:B------:R-:W-:Y:S01]  /*129c0*/  WARPGROUP.ARRIVE ;  /* 0x00000000000079c5 */ /* 0x000fe20000000000 */
[----:B------:R-:W-:Y:S01]  /*129d0*/  VIADD R8, R2, 0x4 ;  /* 0x0000000402087836 */ /* 0x000fe20000000000 */
[----:B-1----:R-:W2:Y:S04]  /*129e0*/  LDL R4, [R1+0x58] ;  /* 0x0000580001047983 */ /* 0x002ea80000100800 */
[----:B------:R-:W-:Y:S01]  /*129f0*/  HGMMA.64x64x16.F32 R24, gdesc[UR4], R24, gsb0 ;  /* 0x00e00000041879f0 */ /* 0x000fe20008000818 */
[----:B------:R-:W-:Y:S01]  /*12a00*/  IMAD.MOV.U32 R9, RZ, RZ, 0x40000040 ;  /* 0x40000040ff097424 */ /* 0x000fe200078e00ff */
[----:B------:R-:W-:Y:S01]  /*12a10*/  R2UR UR4, R222 ;  /* 0x00000000de0472ca */ /* 0x000fe200000e0000 */
[----:B------:R-:W2:Y:S01]  /*12a20*/  LDL R73, [R1+0x14] ;  /* 0x0000140001497983 */ /* 0x000ea20000100800 */
[----:B------:R-:W-:Y:S01]  /*12a30*/  R2UR UR5, R223 ;  /* 0x00000000df0572ca */ /* 0x000fe200000e0000 */
[----:B------:R-:W-:Y:S01]  /*12a40*/  VIADD R12, R6, 0xc02 ;  /* 0x00000c02060c7836 */ /* 0x000fe20000000000 */
[----:B------:R-:W-:Y:S01]  /*12a50*/  R2UR UR6, R8 ;  /* 0x00000000080672ca */ /* 0x000fe200000e0000 */
[----:B------:R-:W-:Y:S01]  /*12a60*/  VIADD R8, R2, 0x6 ;  /* 0x0000000602087836 */ /* 0x000fe20000000000 */
[----:B------:R-:W-:Y:S01]  /*12a70*/  R2UR UR7, R9 ;  /* 0x00000000090772ca */ /* 0x000fe200000e0000 */
[----:B------:R-:W-:Y:S01]  /*12a80*/  IMAD.MOV.U32 R9, RZ, RZ, 0x40000040 ;  /* 0x40000040ff097424 */ /* 0x000fe200078e00ff */
[----:B------:R-:W-:Y:S01]  /*12a90*/  MOV R13, 0x40000040 ;  /* 0x40000040000d7802 */ /* 0x000fe20000000f00 */
[----:B------:R-:W-:Y:S01]  /*12aa0*/  VIADD R10, R6, 0xc04 ;  /* 0x00000c04060a7836 */ /* 0x000fe20000000000 */
[----:B------:R-:W-:Y:S01]  /*12ab0*/  MOV R11, 0x40000040 ;  /* 0x40000040000b7802 */ /* 0x000fe20000000f00 */
[----:B------:R-:W-:Y:S01]  /*12ac0*/  IMAD.MOV.U32 R3, RZ, RZ, 0x40000040 ;  /* 0x40000040ff037424 */ /* 0x000fe200078e00ff */
[----:B0-----:R-:W-:Y:S01]  /*12ad0*/  ISETP.GE.AND P2, PT, R57, 0x1, PT ;  /* 0x000000013900780c */ /* 0x001fe20003f46270 */
[----:B------:R-:W-:Y:S01]  /*12ae0*/  @!P1 VIADD R0, R5, 0x30840 ;  /* 0x0003084005009836 */ /* 0x000fe20000000000 */
[----:B------:R-:W-:-:S04]  /*12af0*/  LEA R58, R108, 0xffffffc0, 0x6 ;  /* 0xffffffc06c3a7811 */ /* 0x000fc800078e30ff */
[----:B------:R-:W-:Y:S01]  /*12b00*/  @!P1 PRMT R0, RZ, 0x654, R0 ;  /* 0x00000654ff009816 */ /* 0x000fe20000000000 */
[----:B------:R-:W-:Y:S02]  /*12b10*/  WARPGROUP.DEPBAR.LE gsb0, 0x0 ;  /* 0x00008000000079c5 */ /* 0x000fe40000010000 */
[----:B------:R-:W-:-:S06]  /*12b20*/  WARPGROUP.ARRIVE ;  /* 0x00000000000079c5 */ /* 0x000fcc0000000000 */
[----:B------:R-:W-:Y:S01]  /*12b30*/  HGMMA.64x64x16.F32 R24, gdesc[UR4], R24, gsb0 ;  /* 0x00e00000041879f0 */ /* 0x000fe20008000818 */
[----:B------:R-:W-:Y:S02]  /*12b40*/  R2UR UR4, R220 ;  /* 0x00000000dc0472ca */ /* 0x000fe400000e0000 */
[----:B------:R-:W-:Y:S02]  /*12b50*/  R2UR UR5, R221 ;  /* 0x00000000dd0572ca */ /* 0x000fe400000e0000 */
[----:B------:R-:W-:Y:S01]  /*12b60*/  R2UR UR6, R8 ;  /* 0x00000000080672ca */ /* 0x000fe200000e0000 */
[----:B------:R-:W-:Y:S01]  /*12b70*/  VIADD R8, R2, 0x200 ;  /* 0x0000020002087836 */ /* 0x000fe20000000000 */
[----:B------:R-:W-:Y:S01]  /*12b80*/  R2UR UR7, R9 ;  /* 0x00000000090772ca */ /* 0x000fe200000e0000 */
[----:B------:R-:W-:Y:S01]  /*12b90*/  IMAD.MOV.U32 R9, RZ, RZ, 0x40000040 ;  /* 0x40000040ff097424 */ /* 0x000fe200078e00ff */
[----:B------:R-:W-:Y:S02]  /*12ba0*/  WARPGROUP.DEPBAR.LE gsb0, 0x0 ;  /* 0x00008000000079c5 */ /* 0x000fe40000010000 */
[----:B------:R-:W-:-:S09]  /*12bb0*/  WARPGROUP.ARRIVE ;  /* 0x00000000000079c5 */ /* 0x000fd20000000000 */
        /* <DEDUP_REMOVED lines=15> */
[----:B------:R-:W-:Y:S02]  /*12cb0*/  IMAD.MOV.U32 R9, RZ, RZ, 0x40000040 ;  /* 0x40000040ff097424 */ /* 0x000fe400078e00ff */
[----:B--2---:R-:W-:Y:S01]  /*12cc0*/  IMAD R201, R73, 0x80, R4 ;  /* 0x0000008049c97824 */ /* 0x004fe200078e0204 */
[----:B------:R-:W-:-:S02]  /*12cd0*/  WARPGROUP.DEPBAR.LE gsb0, 0x0 ;  /* 0x00008000000079c5 */ /* 0x000fc40000010000 */
[----:B------:R-:W-:-:S07]  /*12ce0*/  WARPGROUP.ARRIVE ;  /* 0x00000000000079c5 */ /* 0x000fce0000000000 */
        /* <DEDUP_REMOVED lines=67> */
[C---:B------:R-:W-:Y:S01]  /*13120*/  VIADD R8, R2.reuse, 0x604 ;  /* 0x0000060402087836 */ /* 0x040fe20000000000 */
[----:B------:R-:W-:Y:S01]  /*13130*/  R2UR UR7, R9 ;  /* 0x00000000090772ca */ /* 0x000fe200000e0000 */
[----:B------:R-:W-:Y:S02]  /*13140*/  IMAD.MOV.U32 R9, RZ, RZ, 0x40000040 ;  /* 0x40000040ff097424 */ /* 0x000fe400078e00ff */
[----:B------:R-:W-:Y:S01]  /*13150*/  VIADD R2, R2, 0x606 ;  /* 0x0000060602027836 */ /* 0x000fe20000000000 */
[----:B------:R-:W-:-:S02]  /*13160*/  WARPGROUP.DEPBAR.LE gsb0, 0x0 ;  /* 0x00008000000079c5 */ /* 0x000fc40000010000 */
[----:B------:R-:W-:-:S07]  /*13170*/  WARPGROUP.ARRIVE ;  /* 0x00000000000079c5 */ /* 0x000fce0000000000 */
[----:B------:R-:W-:Y:S01]  /*13180*/  HGMMA.64x64x16.F32 R24, gdesc[UR4], R24, gsb0 ;  /* 0x00e00000041879f0 */ /* 0x000fe20008000818 */
[----:B------:R-:W-:Y:S02]  /*13190*/  R2UR UR4, R10 ;  /* 0x000000000a0472ca */ /* 0x000fe400000e0000 */
[----:B------:R-:W-:Y:S02]  /*131a0*/  R2UR UR5, R11 ;  /* 0x000000000b0572ca */ /* 0x000fe400000e0000 */
[----:B------:R-:W-:Y:S01]  /*131b0*/  R2UR UR6, R8 ;  /* 0x00000000080672ca */ /* 0x000fe200000e0000 */
[----:B------:R-:W-:Y:S01]  /*131c0*/  VIADD R8, R6, 0xc06 ;  /* 0x00000c0606087836 */ /* 0x000fe20000000000 */
[----:B------:R-:W-:Y:S02]  /*131d0*/  R2UR UR7, R9 ;  /* 0x00000000090772ca */ /* 0x000fe400000e0000 */
[----:B------:R-:W-:Y:S01]  /*131e0*/  MOV R9, 0x40000040 ;  /* 0x4000004000097802 */ /* 0x000fe20000000f00 */
[----:B------:R-:W-:-:S02]  /*131f0*/  WARPGROUP.DEPBAR.LE gsb0, 0x0 ;  /* 0x00008000000079c5 */ /* 0x000fc40000010000 */
[----:B------:R-:W-:-:S08]  /*13200*/  WARPGROUP.ARRIVE ;  /* 0x00000000000079c5 */ /* 0x000fd00000000000 */
[----:B------:R-:W-:Y:S01]  /*13210*/  HGMMA.64x64x16.F32 R24, gdesc[UR4], R24, gsb0 ;  /* 0x00e00000041879f0 */ /* 0x000fe20008000818 */
[----:B------:R-:W-:Y:S02]  /*13220*/  R2UR UR4, R8 ;  /* 0x00000000080472ca */ /* 0x000fe400000e0000 */
[----:B------:R-:W-:Y:S02]  /*13230*/  R2UR UR5, R9 ;  /* 0x00000000090572ca */ /* 0x000fe400000e0000 */
[----:B------:R-:W-:Y:S02]  /*13240*/  R2UR UR6, R2 ;  /* 0x00000000020672ca */ /* 0x000fe400000e0000 */
[----:B------:R-:W-:Y:S01]  /*13250*/  R2UR UR7, R3 ;  /* 0x00000000030772ca */ /* 0x000fe200000e0000 */
[----:B------:R-:W-:-:S04]  /*13260*/  IMAD.MOV.U32 R3, RZ, RZ, -0x40 ;  /* 0xffffffc0ff037424 */ /* 0x000fc800078e00ff */
[----:B------:R-:W-:-:S05]  /*13270*/  IMAD R59, R108, R3, 0x40 ;  /* 0x000000406c3b7424 */ /* 0x000fca00078e0203 */
[----:B------:R-:W-:-:S04]  /*13280*/  IADD3 R2, R226, R59, RZ ;  /* 0x0000003be2027210 */ /* 0x000fc80007ffe0ff */
[--C-:B------:R-:W-:Y:S01]  /*13290*/  IADD3 R3, -R227, 0x1, R2.reuse ;  /* 0x00000001e3037810 */ /* 0x100fe20007ffe102 */
[----:B------:R-:W-:-:S04]  /*132a0*/  IMAD R60, R236, -0x2, R2 ;  /* 0xfffffffeec3c7824 */ /* 0x000fc800078e0202 */
[----:B------:R-:W-:-:S05]  /*132b0*/  IMAD R3, R236, -0x2, R3 ;  /* 0xfffffffeec037824 */ /* 0x000fca00078e0203 */
[----:B------:R-:W-:Y:S01]  /*132c0*/  IADD3 R61, R3, R56, RZ ;  /* 0x00000038033d7210 */ /* 0x000fe20007ffe0ff */
[----:B------:R-:W-:Y:S02]  /*132d0*/  WARPGROUP.DEPBAR.LE gsb0, 0x0 ;  /* 0x00008000000079c5 */ /* 0x000fe40000010000 */
[----:B------:R-:W-:-:S06]  /*132e0*/  WARPGROUP.ARRIVE ;  /* 0x00000000000079c5 */ /* 0x000fcc0000000000 */
[----:B------:R-:W-:Y:S01]  /*132f0*/  HGMMA.64x64x16.F32 R24, gdesc[UR4], R24, gsb0 ;  /* 0x00e00000041879f0 */ /* 0x000fe20008000818 */
[----:B------:R-:W-:Y:S02]  /*13300*/  ULDC UR4, c[0x0][0x9dc] ;  /* 0x0002770000047ab9 */ /* 0x000fe40000000800 */
[----:B------:R-:W-:Y:S01]  /*13310*/  IMAD.U32 R232, RZ, RZ, UR4 ;  /* 0x00000004ffe87e24 */ /* 0x000fe2000f8e00ff */
[----:B------:R-:W-:Y:S02]  /*13320*/  WARPGROUP.DEPBAR.LE gsb0, 0x0 ;  /* 0x00008000000079c5 */ /* 0x000fe40000010000 */
[----:B------:R0:W-:Y:S02]  /*13330*/  @!P1 SYNCS.ARRIVE.TRANS64.RED.A1T0 RZ, [R0+URZ], RZ ;  /* 0x000000ff00ff99a7 */ /* 0x0001e4000810043f */
[----:B0-----:R-:W-:-:S05]  /*13340*/  LOP3.LUT R0, RZ, R232, RZ, 0x33, !PT ;  /* 0x000000e8ff007212 */ /* 0x001fca00078e33ff */
[----:B------:R-:W-:Y:S01]  /*13350*/  IMAD.IADD R62, R3, 0x1, R0 ;  /* 0x00000001033e7824 */ /* 0x000fe200078e0200 */
[----:B------:R-:W-:-:S03]  /*13360*/  VIADDMNMX R0, R201, R61, R60, PT ;  /* 0x0000003dc9007246 */ /* 0x000fc6000380013c */
[----:B------:R-:W-:Y:S01]  /*13370*/  IMAD.IADD R3, R62, 0x1, R201 ;  /* 0x000000013e037824 */ /* 0x000fe200078e02c9 */
[----:B------:R-:W-:Y:S06]  /*13380*/  @!P2 BRA `(.L_x_1556) ;  /* 0x000000000050a947 */ /* 0x000fec0003800000 */
[----:B------:R-:W-:Y:S01]  /*13390*/  IADD3 R2, -R227, R226, R201 ;  /* 0x000000e2e3027210 */ /* 0x000fe20007ffe1c9 */
[----:B------:R-:W-:Y:S03]  /*133a0*/  BSSY B0, `(.L_x_1557) ;  /* 0x000000e000007945 */ /* 0x000fe60003800000 */
        /* <DEDUP_REMOVED lines=9> */
.L_x_1558:
[----:B------:R-:W-:-:S13]  /*13440*/  ISETP.NE.AND P3, PT, R57, 0x1, PT ;  /* 0x000000013900780c */ /* 0x000fda0003f65270 */
[----:B------:R-:W0:Y:S02]  /*13450*/  @P3 LDC.64 R4, c[0x0][0x9e8] ;  /* 0x00027a00ff043b82 */ /* 0x000e240000000a00 */
[----:B0-----:R-:W-:-:S05]  /*13460*/  @P3 IMAD.HI.U32 R4, R2, R4, RZ ;  /* 0x0000000402043227 */ /* 0x001fca00078e00ff */
[----:B------:R-:W-:-:S07]  /*13470*/  @P3 SHF.R.U32.HI R2, RZ, R5, R4 ;  /* 0x00000005ff023219 */ /* 0x000fce0000011604 */
.L_x_1559:
[----:B------:R-:W-:Y:S05]  /*13480*/  BSYNC B0 ;  /* 0x0000000000007941 */ /* 0x000fea0003800000 */
.L_x_1557:
[----:B------:R-:W-:-:S04]  /*13490*/  IMAD R5, R2, R57, -R58 ;  /* 0x0000003902057224 */ /* 0x000fc800078e0a3a */
[----:B------:R-:W-:-:S05]  /*134a0*/  IMAD R2, R236, -0x2, R5 ;  /* 0xfffffffeec027824 */ /* 0x000fca00078e0205 */
[----:B------:R-:W-:Y:S02]  /*134b0*/  VIMNMX R3, R3, R2, !PT ;  /* 0x0000000203037248 */ /* 0x000fe40007fe0100 */
[----:B------:R-:W-:-:S07]  /*134c0*/  VIADDMNMX R0, R2, R57, R0, PT ;  /* 0x0000003902007246 */ /* 0x000fce0003800100 */
.L_x_1556:
[C---:B------:R-:W-:Y:S02]  /*134d0*/  ISETP.GE.AND P3, PT, R59.reuse, 0x2, PT ;  /* 0x000000023b00780c */ /* 0x040fe40003f66270 */
[----:B------:R-:W-:Y:S02]  /*134e0*/  ISETP.GE.AND P4, PT, R59, 0x9, PT ;  /* 0x000000093b00780c */ /* 0x000fe40003f86270 */
[C---:B------:R-:W-:Y:S02]  /*134f0*/  ISETP.GT.AND P6, PT, R3.reuse, 0x1, !P3 ;  /* 0x000000010300780c */ /* 0x040fe40005fc4270 */
[----:B------:R-:W-:Y:S02]  /*13500*/  ISETP.GT.AND P5, PT, R3, 0x8, !P4 ;  /* 0x000000080300780c */ /* 0x000fe400067a4270 */
[C---:B------:R-:W-:Y:S02]  /*13510*/  ISETP.LT.OR P6, PT, R0.reuse, 0x2, P6 ;  /* 0x000000020000780c */ /* 0x040fe400037c1670 */
[----:B------:R-:W-:-:S02]  /*13520*/  ISETP.LT.OR P5, PT, R0, 0x9, P5 ;  /* 0x000000090000780c */ /* 0x000fc40002fa1670 */
[----:B------:R-:W-:Y:S02]  /*13530*/  FSEL R70, R25, -INF , !P6 ;  /* 0xff80000019467808 */ /* 0x000fe40007000000 */
        /* <DEDUP_REMOVED lines=55> */
[----:B------:R-:W-:Y:S02]  /*138b0*/  IADD3 R29, R62, 0x8, R201 ;  /* 0x000000083e1d7810 */ /* 0x000fe40007ffe0c9 */
        /* <DEDUP_REMOVED lines=12> */
[----:B------:R-:W-:Y:S01]  /*13980*/  ISETP.GT.AND P6, PT, R3, 0x39, !P6 ;  /* 0x000000390300780c */ /* 0x000fe200077c4270 */
[----:B------:R-:W-:-:S03]  /*13990*/  VIADD R3, R201, 0x8 ;  /* 0x00000008c9037836 */ /* 0x000fc60000000000 */
[----:B------:R-:W-:Y:S02]  /*139a0*/  ISETP.LT.OR P6, PT, R0, 0x3a, P6 ;  /* 0x0000003a0000780c */ /* 0x000fe400037c1670 */
[----:B------:R-:W-:Y:S02]  /*139b0*/  VIADDMNMX R36, R3, R61, R60, PT ;  /* 0x0000003d03247246 */ /* 0x000fe4000380013c */
[----:B------:R-:W-:Y:S01]  /*139c0*/  FSEL R0, R53, -INF , !P6 ;  /* 0xff80000035007808 */ /* 0x000fe20007000000 */
[----:B------:R-:W-:Y:S08]  /*139d0*/  @!P2 BRA `(.L_x_1560) ;  /* 0x000000000054a947 */ /* 0x000ff00003800000 */
[----:B------:R-:W-:Y:S01]  /*139e0*/  IADD3 R24, R226, 0x8, R201 ;  /* 0x00000008e2187810 */ /* 0x000fe20007ffe0c9 */
[----:B------:R-:W-:Y:S04]  /*139f0*/  BSSY B0, `(.L_x_1561) ;  /* 0x000000f000007945 */ /* 0x000fe80003800000 */
[----:B------:R-:W-:-:S05]  /*13a00*/  IMAD.IADD R3, R24, 0x1, -R227 ;  /* 0x0000000118037824 */ /* 0x000fca00078e0ae3 */
        /* <DEDUP_REMOVED lines=9> */
.L_x_1562:
[----:B------:R-:W-:-:S13]  /*13aa0*/  ISETP.NE.AND P6, PT, R57, 0x1, PT ;  /* 0x000000013900780c */ /* 0x000fda0003fc5270 */
[----:B------:R-:W0:Y:S02]  /*13ab0*/  @P6 LDC.64 R24, c[0x0][0x9e8] ;  /* 0x00027a00ff186b82 */ /* 0x000e240000000a00 */
[----:B0-----:R-:W-:-:S05]  /*13ac0*/  @P6 IMAD.HI.U32 R24, R3, R24, RZ ;  /* 0x0000001803186227 */ /* 0x001fca00078e00ff */
[----:B------:R-:W-:-:S07]  /*13ad0*/  @P6 SHF.R.U32.HI R3, RZ, R25, R24 ;  /* 0x00000019ff036219 */ /* 0x000fce0000011618 */
.L_x_1563:
[----:B------:R-:W-:Y:S05]  /*13ae0*/  BSYNC B0 ;  /* 0x0000000000007941 */ /* 0x000fea0003800000 */
.L_x_1561:
[----:B------:R-:W-:-:S04]  /*13af0*/  IMAD R3, R3, R57, -R58 ;  /* 0x0000003903037224 */ /* 0x000fc800078e0a3a */
[----:B------:R-:W-:-:S05]  /*13b00*/  IMAD R24, R236, -0x2, R3 ;  /* 0xfffffffeec187824 */ /* 0x000fca00078e0203 */
[----:B------:R-:W-:Y:S02]  /*13b10*/  VIMNMX R29, R29, R24, !PT ;  /* 0x000000181d1d7248 */ /* 0x000fe40007fe0100 */
[----:B------:R-:W-:-:S07]  /*13b20*/  VIADDMNMX R36, R24, R57, R36, PT ;  /* 0x0000003918247246 */ /* 0x000fce0003800124 */
.L_x_1560:
[----:B------:R-:W-:Y:S01]  /*13b30*/  ISETP.GT.AND P3, PT, R29, 0x1, !P3 ;  /* 0x000000011d00780c */ /* 0x000fe20005f64270 */
[----:B------:R-:W-:Y:S01]  /*13b40*/  ULDC UR4, c[0x0][0x988] ;  /* 0x0002620000047ab9 */ /* 0x000fe20000000800 */
[----:B------:R-:W-:Y:S01]  /*13b50*/  FMNMX.FTZ R3, R68, R70, !PT ;  /* 0x0000004644037209 */ /* 0x000fe20007810000 */
[----:B------:R-:W-:Y:S01]  /*13b60*/  IMAD.IADD R152, R226, 0x1, -R227 ;  /* 0x00000001e2987824 */ /* 0x000fe200078e0ae3 */
[----:B------:R-:W-:Y:S01]  /*13b70*/  ISETP.LT.OR P3, PT, R36, 0x2, P3 ;  /* 0x000000022400780c */ /* 0x000fe20001f61670 */
[----:B------:R-:W-:Y:S01]  /*13b80*/  VIADD R204, R108, 0xfffffffe ;  /* 0xfffffffe6ccc7836 */ /* 0x000fe20000000000 */
[----:B------:R-:W-:Y:S02]  /*13b90*/  FMNMX.FTZ R3, R72, R3, !PT ;  /* 0x0000000348037209 */ /* 0x000fe40007810000 */
[----:B------:R-:W-:Y:S01]  /*13ba0*/  FSEL R27, R27, -INF , !P3 ;  /* 0xff8000001b1b7808 */ /* 0x000fe20005800000 */
[----:B------:R-:W-:Y:S01]  /*13bb0*/  STL [R1+0x10], R152 ;  /* 0x0000109801007387 */ /* 0x000fe20000100800 */
        /* <DEDUP_REMOVED lines=29> */
[----:B------:R-:W-:Y:S02]  /*13d90*/  FMNMX.FTZ R31, R0, R3, !PT ;  /* 0x00000003001f7209 */ /* 0x000fe40007810000 */
[----:B------:R-:W-:-:S02]  /*13da0*/  ISETP.GT.AND P3, PT, R29, 0x19, !P3 ;  /* 0x000000191d00780c */ /* 0x000fc40005f64270 */
[----:B------:R-:W-:Y:S01]  /*13db0*/  ISETP.NE.AND P6, PT, R5, RZ, PT ;  /* 0x000000ff0500720c */ /* 0x000fe20003fc5270 */
[----:B------:R-:W0:Y:S01]  /*13dc0*/  SHFL.BFLY PT, R66, R31, 0x2, 0x1f ;  /* 0x0c401f001f427f89 */ /* 0x000e2200000e0000 */
[C---:B------:R-:W-:Y:S02]  /*13dd0*/  ISETP.LT.OR P3, PT, R36.reuse, 0x1a, P3 ;  /* 0x0000001a2400780c */ /* 0x040fe40001f61670 */
[----:B------:R-:W-:Y:S02]  /*13de0*/  ISETP.GT.AND P4, PT, R29, 0x8, !P4 ;  /* 0x000000081d00780c */ /* 0x000fe40006784270 */
[----:B------:R-:W-:Y:S02]  /*13df0*/  FSEL R62, R39, -INF , !P3 ;  /* 0xff800000273e7808 */ /* 0x000fe40005800000 */
[----:B------:R-:W-:Y:S02]  /*13e00*/  ISETP.NE.AND P3, PT, R37, RZ, PT ;  /* 0x000000ff2500720c */ /* 0x000fe40003f65270 */
[----:B------:R-:W-:-:S02]  /*13e10*/  ISETP.LT.OR P4, PT, R36, 0x9, P4 ;  /* 0x000000092400780c */ /* 0x000fc40002781670 */
[----:B------:R-:W-:Y:S02]  /*13e20*/  ISETP.GT.AND P3, PT, R29, 0x20, !P3 ;  /* 0x000000201d00780c */ /* 0x000fe40005f64270 */
[----:B------:R-:W-:Y:S02]  /*13e30*/  FSEL R30, R30, -INF , !P4 ;  /* 0xff8000001e1e7808 */ /* 0x000fe40006000000 */
[----:B------:R-:W-:Y:S02]  /*13e40*/  ISETP.LT.OR P3, PT, R36, 0x21, P3 ;  /* 0x000000212400780c */ /* 0x000fe40001f61670 */
[----:B------:R-:W-:Y:S02]  /*13e50*/  ISETP.NE.AND P4, PT, R69, RZ, PT ;  /* 0x000000ff4500720c */ /* 0x000fe40003f85270 */
[----:B------:R-:W-:Y:S02]  /*13e60*/  FSEL R42, R42, -INF , !P3 ;  /* 0xff8000002a2a7808 */ /* 0x000fe40005800000 */
[----:B------:R-:W-:-:S02]  /*13e70*/  ISETP.NE.AND P3, PT, R67, RZ, PT ;  /* 0x000000ff4300720c */ /* 0x000fc40003f65270 */
[----:B------:R-:W-:Y:S02]  /*13e80*/  MOV R3, UR4 ;  /* 0x0000000400037c02 */ /* 0x000fe40008000f00 */
[----:B------:R-:W-:Y:S02]  /*13e90*/  ISETP.GT.AND P3, PT, R29, 0x21, !P3 ;  /* 0x000000211d00780c */ /* 0x000fe40005f64270 */
[----:B0-----:R-:W-:Y:S02]  /*13ea0*/  FMNMX.FTZ R66, R31, R66, !PT ;  /* 0x000000421f427209 */ /* 0x001fe40007810000 */
[----:B------:R-:W-:Y:S02]  /*13eb0*/  ISETP.LT.OR P3, PT, R36, 0x22, P3 ;  /* 0x000000222400780c */ /* 0x000fe40001f61670 */
[----:B------:R-:W-:Y:S01]  /*13ec0*/  ISETP.GT.AND P5, PT, R29, 0x38, !P5 ;  /* 0x000000381d00780c */ /* 0x000fe20006fa4270 */
[----:B------:R-:W0:Y:S01]  /*13ed0*/  SHFL.BFLY PT, R5, R66, 0x1, 0x1f ;  /* 0x0c201f0042057f89 */ /* 0x000e2200000e0000 */
[----:B------:R-:W-:-:S02]  /*13ee0*/  FSEL R64, R43, -INF , !P3 ;  /* 0xff8000002b407808 */ /* 0x000fc40005800000 */
[----:B------:R-:W-:Y:S02]  /*13ef0*/  ISETP.NE.AND P3, PT, R41, RZ, PT ;  /* 0x000000ff2900720c */ /* 0x000fe40003f65270 */
[----:B------:R-:W-:Y:S02]  /*13f00*/  ISETP.LT.OR P5, PT, R36, 0x39, P5 ;  /* 0x000000392400780c */ /* 0x000fe40002fa1670 */
[----:B------:R-:W-:Y:S02]  /*13f10*/  ISETP.GT.AND P3, PT, R29, 0x28, !P3 ;  /* 0x000000281d00780c */ /* 0x000fe40005f64270 */
[----:B------:R-:W-:Y:S02]  /*13f20*/  FSEL R54, R54, -INF , !P5 ;  /* 0xff80000036367808 */ /* 0x000fe40006800000 */
[----:B------:R-:W-:-:S04]  /*13f30*/  ISETP.LT.OR P3, PT, R36, 0x29, P3 ;  /* 0x000000292400780c */ /* 0x000fc80001f61670 */
[----:B------:R-:W-:Y:S02]  /*13f40*/  FSEL R46, R46, -INF , !P3 ;  /* 0xff8000002e2e7808 */ /* 0x000fe40005800000 */
[----:B------:R-:W-:Y:S02]  /*13f50*/  ISETP.GT.AND P3, PT, R29, 0x29, !P4 ;  /* 0x000000291d00780c */ /* 0x000fe40006764270 */
[----:B------:R-:W-:Y:S02]  /*13f60*/  ISETP.NE.AND P4, PT, R71, RZ, PT ;  /* 0x000000ff4700720c */ /* 0x000fe40003f85270 */
[----:B------:R-:W-:Y:S02]  /*13f70*/  ISETP.LT.OR P3, PT, R36, 0x2a, P3 ;  /* 0x0000002a2400780c */ /* 0x000fe40001f61670 */
[----:B------:R-:W-:Y:S02]  /*13f80*/  ISETP.GT.AND P4, PT, R29, 0x31, !P4 ;  /* 0x000000311d00780c */ /* 0x000fe40006784270 */
[----:B------:R-:W-:-:S02]  /*13f90*/  FSEL R24, R47, -INF , !P3 ;  /* 0xff8000002f187808 */ /* 0x000fc40005800000 */
[----:B------:R-:W-:Y:S02]  /*13fa0*/  ISETP.GT.AND P3, PT, R29, RZ, !P6 ;  /* 0x000000ff1d00720c */ /* 0x000fe40007764270 */
[----:B0-----:R-:W-:Y:S02]  /*13fb0*/  FMNMX.FTZ R5, R66, R5, !PT ;  /* 0x0000000542057209 */ /* 0x001fe40007810000 */
[----:B------:R-:W-:Y:S02]  /*13fc0*/  ISETP.LT.OR P3, PT, R36, 0x1, P3 ;  /* 0x000000012400780c */ /* 0x000fe40001f61670 */
[----:B------:R-:W-:Y:S01]  /*13fd0*/  ISETP.NE.AND P6, PT, R49, RZ, PT ;  /* 0x000000ff3100720c */ /* 0x000fe20003fc5270 */
[C---:B------:R-:W-:Y:S01]  /*13fe0*/  FMUL.FTZ R25, R5.reuse, R3 ;  /* 0x0000000305197220 */ /* 0x040fe20000410000 */
[----:B------:R-:W-:Y:S02]  /*13ff0*/  FSEL R26, R26, -INF , !P3 ;  /* 0xff8000001a1a7808 */ /* 0x000fe40005800000 */
[----:B------:R-:W-:-:S02]  /*14000*/  FSETP.NEU.FTZ.AND P3, PT, R5, -INF , PT ;  /* 0xff8000000500780b */ /* 0x000fc40003f7d000 */
[----:B------:R-:W-:Y:S02]  /*14010*/  ISETP.LT.OR P4, PT, R36, 0x32, P4 ;  /* 0x000000322400780c */ /* 0x000fe40002781670 */
[----:B------:R-:W-:Y:S02]  /*14020*/  FSEL R33, R25, RZ, P3 ;  /* 0x000000ff19217208 */ /* 0x000fe40001800000 */
[----:B------:R-:W-:Y:S02]  /*14030*/  FMNMX.FTZ R25, R26, R27, !PT ;  /* 0x0000001b1a197209 */ /* 0x000fe40007810000 */
[----:B------:R-:W-:Y:S01]  /*14040*/  ISETP.NE.AND P3, PT, R45, RZ, PT ;  /* 0x000000ff2d00720c */ /* 0x000fe20003f65270 */
[--C-:B------:R-:W-:Y:S01]  /*14050*/  FFMA.FTZ R31, R70, R3, -R33.reuse ;  /* 0x00000003461f7223 */ /* 0x100fe20000010821 */
[----:B------:R-:W-:Y:S01]  /*14060*/  FMNMX.FTZ R25, R30, R25, !PT ;  /* 0x000000191e197209 */ /* 0x000fe20007810000 */
[--C-:B------:R-:W-:Y:S01]  /*14070*/  FFMA.FTZ R35, R72, R3, -R33.reuse ;  /* 0x0000000348237223 */ /* 0x100fe20000010821 */
[C---:B------:R-:W-:Y:S01]  /*14080*/  ISETP.GT.AND P3, PT, R29.reuse, 0x30, !P3 ;  /* 0x000000301d00780c */ /* 0x040fe20005f64270 */
[----:B------:R0:W-:Y:S01]  /*14090*/  MUFU.EX2 R196, R31 ;  /* 0x0000001f00c47308 */ /* 0x0001e20000000800 */
[----:B------:R-:W-:Y:S01]  /*140a0*/  FMNMX.FTZ R25, R58, R25, !PT ;  /* 0x000000193a197209 */ /* 0x000fe20007810000 */
[-CC-:B------:R-:W-:Y:S01]  /*140b0*/  FFMA.FTZ R37, R74, R3.reuse, -R33.reuse ;  /* 0x000000034a257223 */ /* 0x180fe20000010821 */
[----:B------:R-:W-:Y:S01]  /*140c0*/  ISETP.LT.OR P3, PT, R36, 0x31, P3 ;  /* 0x000000312400780c */ /* 0x000fe20001f61670 */
[--C-:B------:R-:W-:Y:S01]  /*140d0*/  FFMA.FTZ R39, R76, R3, -R33.reuse ;  /* 0x000000034c277223 */ /* 0x100fe20000010821 */
[----:B------:R-:W-:Y:S01]  /*140e0*/  FMNMX.FTZ R25, R34, R25, !PT ;  /* 0x0000001922197209 */ /* 0x000fe20007810000 */
[-CC-:B------:R-:W-:Y:S01]  /*140f0*/  FFMA.FTZ R41, R80, R3.reuse, -R33.reuse ;  /* 0x0000000350297223 */ /* 0x180fe20000010821 */
[----:B------:R-:W-:Y:S01]  /*14100*/  FSEL R50, R50, -INF , !P3 ;  /* 0xff80000032327808 */ /* 0x000fe20005800000 */
[--C-:B------:R-:W-:Y:S01]  /*14110*/  FFMA.FTZ R32, R32, R3, -R33.reuse ;  /* 0x0000000320207223 */ /* 0x100fe20000010821 */
[----:B------:R-:W-:Y:S01]  /*14120*/  FMNMX.FTZ R25, R60, R25, !PT ;  /* 0x000000193c197209 */ /* 0x000fe20007810000 */
[-CC-:B0-----:R-:W-:Y:S01]  /*14130*/  FFMA.FTZ R31, R78, R3.reuse, -R33.reuse ;  /* 0x000000034e1f7223 */ /* 0x181fe20000010821 */
[----:B------:R-:W-:Y:S01]  /*14140*/  ISETP.GT.AND P6, PT, R29, 0x39, !P6 ;  /* 0x000000391d00780c */ /* 0x000fe200077c4270 */
[--C-:B------:R-:W-:Y:S01]  /*14150*/  FFMA.FTZ R29, R68, R3, -R33.reuse ;  /* 0x00000003441d7223 */ /* 0x100fe20000010821 */
[----:B------:R-:W-:Y:S01]  /*14160*/  FMNMX.FTZ R25, R38, R25, !PT ;  /* 0x0000001926197209 */ /* 0x000fe20007810000 */
[----:B------:R0:W-:Y:S01]  /*14170*/  MUFU.EX2 R192, R31 ;  /* 0x0000001f00c07308 */ /* 0x0001e20000000800 */
[----:B------:R-:W-:Y:S01]  /*14180*/  FSEL R66, R51, -INF , !P4 ;  /* 0xff80000033427808 */ /* 0x000fe20006000000 */
[--C-:B------:R-:W-:Y:S01]  /*14190*/  FFMA.FTZ R40, R40, R3, -R33.reuse ;  /* 0x0000000328287223 */ /* 0x100fe20000010821 */
[----:B------:R-:W-:Y:S01]  /*141a0*/  FMNMX.FTZ R25, R62, R25, !PT ;  /* 0x000000193e197209 */ /* 0x000fe20007810000 */
[-CC-:B------:R-:W-:Y:S01]  /*141b0*/  FFMA.FTZ R28, R28, R3.reuse, -R33.reuse ;  /* 0x000000031c1c7223 */ /* 0x180fe20000010821 */
[----:B------:R-:W-:Y:S01]  /*141c0*/  ISETP.LT.OR P6, PT, R36, 0x3a, P6 ;  /* 0x0000003a2400780c */ /* 0x000fe200037c1670 */
[--C-:B------:R-:W-:Y:S01]  /*141d0*/  FFMA.FTZ R44, R44, R3, -R33.reuse ;  /* 0x000000032c2c7223 */ /* 0x100fe20000010821 */
[----:B------:R-:W-:Y:S01]  /*141e0*/  FMNMX.FTZ R25, R42, R25, !PT ;  /* 0x000000192a197209 */ /* 0x000fe20007810000 */
[----:B------:R-:W-:Y:S01]  /*141f0*/  MUFU.EX2 R29, R29 ;  /* 0x0000001d001d7308 */ /* 0x000fe20000000800 */
[----:B------:R-:W-:Y:S01]  /*14200*/  FSEL R36, R55, -INF , !P6 ;  /* 0xff80000037247808 */ /* 0x000fe20007000000 */
[--C-:B0-----:R-:W-:Y:S01]  /*14210*/  FFMA.FTZ R31, R4, R3, -R33.reuse ;  /* 0x00000003041f7223 */ /* 0x101fe20000010821 */
[----:B------:R-:W-:Y:S01]  /*14220*/  FMNMX.FTZ R25, R64, R25, !PT ;  /* 0x0000001940197209 */ /* 0x000fe20007810000 */
[-CC-:B------:R-:W-:Y:S01]  /*14230*/  FFMA.FTZ R48, R48, R3.reuse, -R33.reuse ;  /* 0x0000000330307223 */ /* 0x180fe20000010821 */
[-CC-:B------:R-:W-:Y:S01]  /*14240*/  FFMA.FTZ R2, R2, R3.reuse, -R33.reuse ;  /* 0x0000000302027223 */ /* 0x180fe20000010821 */
[--C-:B------:R-:W-:Y:S01]  /*14250*/  FFMA.FTZ R52, R52, R3, -R33.reuse ;  /* 0x0000000334347223 */ /* 0x100fe20000010821 */
[----:B------:R-:W-:Y:S01]  /*14260*/  FMNMX.FTZ R25, R46, R25, !PT ;  /* 0x000000192e197209 */ /* 0x000fe20007810000 */
[----:B------:R-:W-:Y:S01]  /*14270*/  FFMA.FTZ R0, R0, R3, -R33 ;  /* 0x0000000300007223 */ /* 0x000fe20000010821 */
[----:B------:R-:W-:Y:S02]  /*14280*/  MUFU.EX2 R35, R35 ;  /* 0x0000002300237308 */ /* 0x000fe40000000800 */
[----:B------:R-:W-:-:S04]  /*14290*/  FMNMX.FTZ R25, R24, R25, !PT ;  /* 0x0000001918197209 */ /* 0x000fc80007810000 */
[----:B------:R-:W-:Y:S02]  /*142a0*/  FMNMX.FTZ R25, R50, R25, !PT ;  /* 0x0000001932197209 */ /* 0x000fe40007810000 */
[----:B------:R-:W-:Y:S02]  /*142b0*/  MUFU.EX2 R198, R37 ;  /* 0x0000002500c67308 */ /* 0x000fe40000000800 */
[----:B------:R-:W-:-:S04]  /*142c0*/  FMNMX.FTZ R25, R66, R25, !PT ;  /* 0x0000001942197209 */ /* 0x000fc80007810000 */
[----:B------:R-:W-:Y:S02]  /*142d0*/  FMNMX.FTZ R25, R54, R25, !PT ;  /* 0x0000001936197209 */ /* 0x000fe40007810000 */
[----:B------:R-:W-:Y:S02]  /*142e0*/  MUFU.EX2 R39, R39 ;  /* 0x0000002700277308 */ /* 0x000fe40000000800 */
[----:B------:R-:W-:-:S05]  /*142f0*/  FMNMX.FTZ R25, R36, R25, !PT ;  /* 0x0000001924197209 */ /* 0x000fca0007810000 */
[----:B------:R-:W0:Y:S01]  /*14300*/  SHFL.BFLY PT, R68, R25, 0x2, 0x1f ;  /* 0x0c401f0019447f89 */ /* 0x000e2200000e0000 */
[----:B------:R-:W-:Y:S08]  /*14310*/  MUFU.EX2 R41, R41 ;  /* 0x0000002900297308 */ /* 0x000ff00000000800 */
[----:B------:R-:W1:Y:S08]  /*14320*/  MUFU.EX2 R32, R32 ;  /* 0x0000002000207308 */ /* 0x000e700000000800 */
[----:B------:R-:W-:Y:S01]  /*14330*/  MUFU.EX2 R40, R40 ;  /* 0x0000002800287308 */ /* 0x000fe20000000800 */
[----:B0-----:R-:W-:-:S07]  /*14340*/  FMNMX.FTZ R68, R25, R68, !PT ;  /* 0x0000004419447209 */ /* 0x001fce0007810000 */
[----:B------:R-:W0:Y:S01]  /*14350*/  MUFU.EX2 R37, R28 ;  /* 0x0000001c00257308 */ /* 0x000e220000000800 */
[----:B-1----:R-:W-:Y:S01]  /*14360*/  F2FP.F16.F32.PACK_AB R194, R32, R41 ;  /* 0x0000002920c2723e */ /* 0x002fe200000000ff */
[----:B------:R-:W1:Y:S06]  /*14370*/  SHFL.BFLY PT, R25, R68, 0x1, 0x1f ;  /* 0x0c201f0044197f89 */ /* 0x000e6c00000e0000 */
[----:B------:R-:W-:Y:S08]  /*14380*/  MUFU.EX2 R43, R2 ;  /* 0x00000002002b7308 */ /* 0x000ff00000000800 */
[----:B------:R-:W-:Y:S01]  /*14390*/  MUFU.EX2 R44, R44 ;  /* 0x0000002c002c7308 */ /* 0x000fe20000000800 */
[----:B0-----:R-:W-:-:S07]  /*143a0*/  F2FP.F16.F32.PACK_AB R188, R37, R40 ;  /* 0x0000002825bc723e */ /* 0x001fce00000000ff */
[----:B------:R-:W0:Y:S01]  /*143b0*/  MUFU.EX2 R31, R31 ;  /* 0x0000001f001f7308 */ /* 0x000e220000000800 */
[----:B-1----:R-:W-:-:S04]  /*143c0*/  FMNMX.FTZ R4, R68, R25, !PT ;  /* 0x0000001944047209 */ /* 0x002fc80007810000 */
[C---:B------:R-:W-:Y:S01]  /*143d0*/  FSETP.NEU.FTZ.AND P3, PT, R4.reuse, -INF , PT ;  /* 0xff8000000400780b */ /* 0x040fe20003f7d000 */
[----:B------:R-:W-:Y:S02]  /*143e0*/  FMUL.FTZ R25, R4, R3 ;  /* 0x0000000304197220 */ /* 0x000fe40000410000 */
[----:B------:R-:W1:Y:S03]  /*143f0*/  MUFU.EX2 R48, R48 ;  /* 0x0000003000307308 */ /* 0x000e660000000800 */
[----:B------:R-:W-:Y:S02]  /*14400*/  FSEL R33, R25, RZ, P3 ;  /* 0x000000ff19217208 */ /* 0x000fe40001800000 */
[----:B0-----:R-:W-:-:S03]  /*14410*/  F2FP.F16.F32.PACK_AB R190, R31, R44 ;  /* 0x0000002c1fbe723e */ /* 0x001fc600000000ff */
        /* <DEDUP_REMOVED lines=9> */
[----:B0-----:R-:W-:Y:S01]  /*144b0*/  FADD.FTZ R0, R29, R196 ;  /* 0x000000c41d007221 */ /* 0x001fe20000010000 */
[-CC-:B------:R-:W-:Y:S01]  /*144c0*/  FFMA.FTZ R62, R62, R3.reuse, -R33.reuse ;  /* 0x000000033e3e7223 */ /* 0x180fe20000010821 */
[-CC-:B------:R-:W-:Y:S01]  /*144d0*/  FFMA.FTZ R42, R42, R3.reuse, -R33.reuse ;  /* 0x000000032a2a7223 */ /* 0x180fe20000010821 */
[-CC-:B------:R-:W-:Y:S01]  /*144e0*/  FFMA.FTZ R64, R64, R3.reuse, -R33.reuse ;  /* 0x0000000340407223 */ /* 0x180fe20000010821 */
[----:B------:R-:W-:Y:S01]  /*144f0*/  FADD.FTZ R45, R35, R0 ;  /* 0x00000000232d7221 */ /* 0x000fe20000010000 */
[-CC-:B------:R-:W-:Y:S01]  /*14500*/  FFMA.FTZ R46, R46, R3.reuse, -R33.reuse ;  /* 0x000000032e2e7223 */ /* 0x180fe20000010821 */
[-C--:B------:R-:W-:Y:S01]  /*14510*/  FFMA.FTZ R24, R24, R3.reuse, -R33 ;  /* 0x0000000318187223 */ /* 0x080fe20000010821 */
[----:B------:R-:W0:Y:S01]  /*14520*/  MUFU.EX2 R27, R27 ;  /* 0x0000001b001b7308 */ /* 0x000e220000000800 */
[----:B------:R-:W-:Y:S01]  /*14530*/  FADD.FTZ R0, R198, R45 ;  /* 0x0000002dc6007221 */ /* 0x000fe20000010000 */
[--C-:B------:R-:W-:Y:S01]  /*14540*/  FFMA.FTZ R50, R50, R3, -R33.reuse ;  /* 0x0000000332327223 */ /* 0x100fe20000010821 */
[----:B------:R-:W-:Y:S01]  /*14550*/  F2FP.F16.F32.PACK_AB R196, R196, R29 ;  /* 0x0000001dc4c4723e */ /* 0x000fe200000000ff */
[-CC-:B------:R-:W-:Y:S01]  /*14560*/  FFMA.FTZ R66, R66, R3.reuse, -R33.reuse ;  /* 0x0000000342427223 */ /* 0x180fe20000010821 */
[----:B------:R-:W-:Y:S01]  /*14570*/  FADD.FTZ R47, R39, R0 ;  /* 0x00000000272f7221 */ /* 0x000fe20000010000 */
[-CC-:B------:R-:W-:Y:S01]  /*14580*/  FFMA.FTZ R54, R54, R3.reuse, -R33.reuse ;  /* 0x0000000336367223 */ /* 0x180fe20000010821 */
[----:B------:R-:W-:Y:S01]  /*14590*/  FFMA.FTZ R33, R36, R3, -R33 ;  /* 0x0000000324217223 */ /* 0x000fe20000010821 */
[----:B------:R-:W2:Y:S01]  /*145a0*/  MUFU.EX2 R30, R30 ;  /* 0x0000001e001e7308 */ /* 0x000ea20000000800 */
[----:B------:R-:W-:Y:S01]  /*145b0*/  FADD.FTZ R2, R192, R47 ;  /* 0x0000002fc0027221 */ /* 0x000fe20000010000 */
[----:B------:R-:W-:-:S02]  /*145c0*/  F2FP.F16.F32.PACK_AB R198, R198, R35 ;  /* 0x00000023c6c6723e */ /* 0x000fc400000000ff */
[----:B------:R-:W-:Y:S01]  /*145d0*/  F2FP.F16.F32.PACK_AB R192, R192, R39 ;  /* 0x00000027c0c0723e */ /* 0x000fe200000000ff */
[----:B------:R-:W-:Y:S01]  /*145e0*/  FADD.FTZ R47, R41, R2 ;  /* 0x00000002292f7221 */ /* 0x000fe20000010000 */
[----:B-1----:R-:W-:Y:S02]  /*145f0*/  F2FP.F16.F32.PACK_AB R184, R43, R48 ;  /* 0x000000302bb8723e */ /* 0x002fe400000000ff */
[----:B------:R-:W1:Y:S01]  /*14600*/  MUFU.EX2 R199, R58 ;  /* 0x0000003a00c77308 */ /* 0x000e620000000800 */
[----:B0-----:R-:W-:Y:S01]  /*14610*/  FADD.FTZ R45, R26, R27 ;  /* 0x0000001b1a2d7221 */ /* 0x001fe20000010000 */
[----:B------:R-:W-:Y:S01]  /*14620*/  FADD.FTZ R47, R32, R47 ;  /* 0x0000002f202f7221 */ /* 0x000fe20000010000 */
[----:B------:R-:W-:-:S03]  /*14630*/  F2FP.F16.F32.PACK_AB R197, R27, R26 ;  /* 0x0000001a1bc5723e */ /* 0x000fc600000000ff */
[----:B------:R-:W-:Y:S02]  /*14640*/  FADD.FTZ R2, R40, R47 ;  /* 0x0000002f28027221 */ /* 0x000fe40000010000 */
[----:B------:R-:W0:Y:S01]  /*14650*/  MUFU.EX2 R34, R34 ;  /* 0x0000002200227308 */ /* 0x000e220000000800 */
[----:B--2---:R-:W-:Y:S01]  /*14660*/  FADD.FTZ R0, R30, R45 ;  /* 0x0000002d1e007221 */ /* 0x004fe20000010000 */
[----:B------:R-:W-:-:S04]  /*14670*/  FADD.FTZ R47, R37, R2 ;  /* 0x00000002252f7221 */ /* 0x000fc80000010000 */
[----:B------:R-:W-:Y:S02]  /*14680*/  FADD.FTZ R2, R44, R47 ;  /* 0x0000002f2c027221 */ /* 0x000fe40000010000 */
[----:B------:R-:W2:Y:S01]  /*14690*/  MUFU.EX2 R193, R60 ;  /* 0x0000003c00c17308 */ /* 0x000ea20000000800 */
[----:B-1----:R-:W-:Y:S01]  /*146a0*/  FADD.FTZ R45, R199, R0 ;  /* 0x00000000c72d7221 */ /* 0x002fe20000010000 */
[----:B------:R-:W-:Y:S01]  /*146b0*/  FADD.FTZ R29, R31, R2 ;  /* 0x000000021f1d7221 */ /* 0x000fe20000010000 */
[----:B------:R-:W-:-:S03]  /*146c0*/  F2FP.F16.F32.PACK_AB R199, R199, R30 ;  /* 0x0000001ec7c7723e */ /* 0x000fc600000000ff */
[----:B------:R-:W-:Y:S02]  /*146d0*/  FADD.FTZ R2, R48, R29 ;  /* 0x0000001d30027221 */ /* 0x000fe40000010000 */
[----:B------:R-:W1:Y:S01]  /*146e0*/  MUFU.EX2 R38, R38 ;  /* 0x0000002600267308 */ /* 0x000e620000000800 */
[----:B0-----:R-:W-:Y:S01]  /*146f0*/  FADD.FTZ R0, R34, R45 ;  /* 0x0000002d22007221 */ /* 0x001fe20000010000 */
[----:B------:R-:W-:-:S06]  /*14700*/  FADD.FTZ R35, R43, R2 ;  /* 0x000000022b237221 */ /* 0x000fcc0000010000 */
[----:B------:R-:W0:Y:S01]  /*14710*/  MUFU.EX2 R195, R62 ;  /* 0x0000003e00c37308 */ /* 0x000e220000000800 */
[C---:B--2---:R-:W-:Y:S01]  /*14720*/  FADD.FTZ R45, R193.reuse, R0 ;  /* 0x00000000c12d7221 */ /* 0x044fe20000010000 */
[----:B------:R-:W-:-:S06]  /*14730*/  F2FP.F16.F32.PACK_AB R193, R193, R34 ;  /* 0x00000022c1c1723e */ /* 0x000fcc00000000ff */
[----:B------:R-:W2:Y:S01]  /*14740*/  MUFU.EX2 R42, R42 ;  /* 0x0000002a002a7308 */ /* 0x000ea20000000800 */
[----:B-1----:R-:W-:-:S07]  /*14750*/  FADD.FTZ R0, R38, R45 ;  /* 0x0000002d26007221 */ /* 0x002fce0000010000 */
        /* <DEDUP_REMOVED lines=14> */
[----:B-1----:R-:W-:Y:S01]  /*14840*/  FADD.FTZ R230, R52, R35 ;  /* 0x0000002334e67221 */ /* 0x002fe20000010000 */
[----:B------:R-:W-:-:S03]  /*14850*/  F2FP.F16.F32.PACK_AB R186, R25, R52 ;  /* 0x0000003419ba723e */ /* 0x000fc600000000ff */
[----:B------:R-:W-:-:S03]  /*14860*/  FADD.FTZ R230, R25, R230 ;  /* 0x000000e619e67221 */ /* 0x000fc60000010000 */
[----:B------:R-:W1:Y:S01]  /*14870*/  MUFU.EX2 R54, R54 ;  /* 0x0000003600367308 */ /* 0x000e620000000800 */
[----:B0-----:R-:W-:-:S07]  /*14880*/  FADD.FTZ R0, R50, R29 ;  /* 0x0000001d32007221 */ /* 0x001fce0000010000 */
[----:B------:R-:W0:Y:S01]  /*14890*/  MUFU.EX2 R33, R33 ;  /* 0x0000002100217308 */ /* 0x000e220000000800 */
[C---:B--2---:R-:W-:Y:S01]  /*148a0*/  FADD.FTZ R25, R185.reuse, R0 ;  /* 0x00000000b9197221 */ /* 0x044fe20000010000 */
[----:B------:R-:W-:-:S03]  /*148b0*/  F2FP.F16.F32.PACK_AB R185, R185, R50 ;  /* 0x00000032b9b9723e */ /* 0x000fc600000000ff */
[----:B-1----:R-:W-:Y:S01]  /*148c0*/  FADD.FTZ R0, R54, R25 ;  /* 0x0000001936007221 */ /* 0x002fe20000010000 */
[----:B------:R-:W-:-:S05]  /*148d0*/  IMAD R25, R73, 0x80, R152 ;  /* 0x0000008049197824 */ /* 0x000fca00078e0298 */
[----:B------:R-:W-:Y:S01]  /*148e0*/  IADD3 R56, R25, R56, RZ ;  /* 0x0000003819387210 */ /* 0x000fe20007ffe0ff */
[C---:B0-----:R-:W-:Y:S01]  /*148f0*/  FADD.FTZ R229, R33.reuse, R0 ;  /* 0x0000000021e57221 */ /* 0x041fe20000010000 */
[----:B------:R-:W-:Y:S01]  /*14900*/  F2FP.F16.F32.PACK_AB R187, R33, R54 ;  /* 0x0000003621bb723e */ /* 0x000fe200000000ff */
[----:B------:R-:W-:Y:S06]  /*14910*/  @!P2 BRA `(.L_x_1564) ;  /* 0x000000000048a947 */ /* 0x000fec0003800000 */
[C---:B------:R-:W-:Y:S01]  /*14920*/  ISETP.GT.AND P3, PT, R25.reuse, RZ, PT ;  /* 0x000000ff1900720c */ /* 0x040fe20003f64270 */
[----:B------:R-:W-:Y:S01]  /*14930*/  BSSY B0, `(.L_x_1565) ;  /* 0x000000e000007945 */ /* 0x000fe20003800000 */
[----:B------:R-:W-:-:S11]  /*14940*/  VIADD R0, R25, 0xffffffff ;  /* 0xffffffff19007836 */ /* 0x000fd60000000000 */
        /* <DEDUP_REMOVED lines=8> */
.L_x_1566:
[----:B------:R-:W-:-:S13]  /*149d0*/  ISETP.NE.AND P3, PT, R57, 0x1, PT ;  /* 0x000000013900780c */ /* 0x000fda0003f65270 */
[----:B------:R-:W0:Y:S02]  /*149e0*/  @P3 LDC.64 R24, c[0x0][0x9e8] ;  /* 0x00027a00ff183b82 */ /* 0x000e240000000a00 */
[----:B0-----:R-:W-:-:S05]  /*149f0*/  @P3 IMAD.HI.U32 R2, R0, R24, RZ ;  /* 0x0000001800023227 */ /* 0x001fca00078e00ff */
[----:B------:R-:W-:-:S07]  /*14a00*/  @P3 SHF.R.U32.HI R0, RZ, R25, R2 ;  /* 0x00000019ff003219 */ /* 0x000fce0000011602 */
.L_x_1567:
[----:B------:R-:W-:Y:S05]  /*14a10*/  BSYNC B0 ;  /* 0x0000000000007941 */ /* 0x000fea0003800000 */
.L_x_1565:
[----:B------:R-:W-:-:S05]  /*14a20*/  IMAD R57, R0, R57, R57 ;  /* 0x0000003900397224 */ /* 0x000fca00078e0239 */
[----:B------:R-:W-:-:S07]  /*14a30*/  VIMNMX R56, R56, R57, PT ;  /* 0x0000003938387248 */ /* 0x000fce0003fe0100 */
.L_x_1564:
[----:B------:R-:W2:Y:S01]  /*14a40*/  LDL R24, [R1+0x54] ;  /* 0x0000540001187983 */ /* 0x000ea20000100800 */
[----:B------:R-:W-:Y:S01]  /*14a50*/  SHF.R.S32.HI R25, RZ, 0x1f, R56 ;  /* 0x0000001fff197819 */ /* 0x000fe20000011438 */
[----:B------:R-:W-:Y:S01]  /*14a60*/  BSSY B1, `(.L_x_1568) ;  /* 0x00002fd000017945 */ /* 0x000fe20003800000 */
[----:B------:R-:W-:Y:S01]  /*14a70*/  IMAD.MOV.U32 R2, RZ, RZ, 0x3f800000 ;  /* 0x3f800000ff027424 */ /* 0x000fe200078e00ff */
[----:B------:R-:W-:Y:S02]  /*14a80*/  MOV R0, 0x3f800000 ;  /* 0x3f80000000007802 */ /* 0x000fe40000000f00 */
[----:B------:R-:W-:Y:S02]  /*14a90*/  CS2R R150, SRZ ;  /* 0x0000000000967805 */ /* 0x000fe4000001ff00 */
[----:B------:R-:W-:Y:S02]  /*14aa0*/  LEA.HI R25, R25, R56, RZ, 0x6 ;  /* 0x0000003819197211 */ /* 0x000fe400078f30ff */
[----:B------:R-:W-:-:S02]  /*14ab0*/  CS2R R148, SRZ ;  /* 0x0000000000947805 */ /* 0x000fc4000001ff00 */
[----:B------:R-:W-:Y:S02]  /*14ac0*/  CS2R R146, SRZ ;  /* 0x0000000000927805 */ /* 0x000fe4000001ff00 */
[----:B------:R-:W-:Y:S02]  /*14ad0*/  CS2R R144, SRZ ;  /* 0x0000000000907805 */ /* 0x000fe4000001ff00 */
[----:B------:R-:W-:Y:S02]  /*14ae0*/  SHF.R.S32.HI R25, RZ, 0x6, R25 ;  /* 0x00000006ff197819 */ /* 0x000fe40000011419 */
        /* <DEDUP_REMOVED lines=59> */
[----:B--2---:R-:W-:-:S04]  /*14ea0*/  VIMNMX R24, R24, R25, !PT ;  /* 0x0000001918187248 */ /* 0x004fc80007fe0100 */
[----:B------:R-:W-:Y:S01]  /*14eb0*/  ISETP.GE.AND P3, PT, R204, R24, PT ;  /* 0x00000018cc00720c */ /* 0x000fe20003f66270 */
[----:B------:R0:W-:Y:S02]  /*14ec0*/  STL [R1+0x28], R24 ;  /* 0x0000281801007387 */ /* 0x0001e40000100800 */
[----:B0-----:R-:W-:-:S10]  /*14ed0*/  CS2R R24, SRZ ;  /* 0x0000000000187805 */ /* 0x001fd4000001ff00 */
[----:B------:R-:W-:Y:S05]  /*14ee0*/  @!P3 BRA `(.L_x_1569) ;  /* 0x0000002800d0b947 */ /* 0x000fea0003800000 */
[----:B------:R-:W-:Y:S01]  /*14ef0*/  IMAD.IADD R3, R201, 0x1, R152 ;  /* 0x00000001c9037824 */ /* 0x000fe200078e0298 */
[----:B------:R-:W-:Y:S01]  /*14f00*/  BSSY B0, `(.L_x_1570) ;  /* 0x00002ae000007945 */ /* 0x000fe20003800000 */
[----:B------:R-:W-:Y:S02]  /*14f10*/  IMAD.MOV.U32 R2, RZ, RZ, 0x3f800000 ;  /* 0x3f800000ff027424 */ /* 0x000fe400078e00ff */
[----:B------:R-:W-:Y:S01]  /*14f20*/  IMAD.MOV.U32 R151, RZ, RZ, RZ ;  /* 0x000000ffff977224 */ /* 0x000fe200078e00ff */
[----:B------:R0:W-:Y:S01]  /*14f30*/  STL [R1+0x1c], R3 ;  /* 0x00001c0301007387 */ /* 0x0001e20000100800 */
[----:B------:R-:W-:-:S07]  /*14f40*/  IADD3 R233, R3, 0x8, RZ ;  /* 0x0000000803e97810 */ /* 0x000fce0007ffe0ff */
.L_x_1589:
[----:B------:R-:W-:-:S05]  /*14f50*/  VIADD R231, R200, 0x1 ;  /* 0x00000001c8e77836 */ /* 0x000fca0000000000 */
[----:B------:R-:W-:-:S04]  /*14f60*/  ISETP.NE.AND P3, PT, R231, 0x2, PT ;  /* 0x00000002e700780c */ /* 0x000fc80003f65270 */
[----:B------:R-:W-:Y:S02]  /*14f70*/  SEL R234, RZ, 0x1, P3 ;  /* 0x00000001ffea7807 */ /* 0x000fe40001800000 */
[----:B------:R-:W-:Y:S02]  /*14f80*/  SEL R231, R231, RZ, P3 ;  /* 0x000000ffe7e77207 */ /* 0x000fe40001800000 */
[----:B------:R-:W-:Y:S01]  /*14f90*/  LOP3.LUT R234, R205, R234, RZ, 0x3c, !PT ;  /* 0x000000eacdea7212 */ /* 0x000fe200078e3cff */
[----:B------:R-:W-:Y:S06]  /*14fa0*/  @!P0 BRA `(.L_x_1571) ;  /* 0x0000000000048947 */ /* 0x000fec0003800000 */
[----:B------:R-:W-:Y:S01]  /*14fb0*/  BPT.TRAP 0x1 ;  /* 0x000000040000795c */ /* 0x000fe20000300000 */
.L_x_1571:
[----:B------:R-:W-:Y:S01]  /*14fc0*/  IMAD R232, R231, 0x8, R16 ;  /* 0x00000008e7e87824 */ /* 0x000fe200078e0210 */
[----:B------:R-:W-:-:S04]  /*14fd0*/  SHF.L.U32 R152, R234, 0x1f, RZ ;  /* 0x0000001fea987819 */ /* 0x000fc800000006ff */
[----:B------:R1:W2:Y:S01]  /*14fe0*/  SYNCS.PHASECHK.TRANS64.TRYWAIT P3, [R232+URZ+0x30830], R152 ;  /* 0x03083098e80075a7 */ /* 0x0002a2000806017f */
[----:B------:R-:W-:Y:S05]  /*14ff0*/  @!P0 BRA `(.L_x_1572) ;  /* 0x0000000000048947 */ /* 0x000fea0003800000 */
[----:B------:R-:W-:Y:S01]  /*15000*/  BPT.TRAP 0x1 ;  /* 0x000000040000795c */ /* 0x000fe20000300000 */
.L_x_1572:
[----:B0-----:R-:W3:Y:S01]  /*15010*/  LDL R3, [R1+0x18] ;  /* 0x0000180001037983 */ /* 0x001ee20000100800 */
[----:B------:R-:W-:Y:S01]  /*15020*/  BSSY B2, `(.L_x_1573) ;  /* 0x0000007000027945 */ /* 0x000fe20003800000 */
[----:B---3--:R-:W-:-:S04]  /*15030*/  IMAD R158, R231, 0x800, R3 ;  /* 0x00000800e79e7824 */ /* 0x008fc800078e0203 */
[C---:B------:R-:W-:Y:S01]  /*15040*/  VIADD R3, R158.reuse, 0x4 ;  /* 0x000000049e037836 */ /* 0x040fe20000000000 */
[----:B------:R-:W-:Y:S01]  /*15050*/  IADD3 R155, R158, 0x2, RZ ;  /* 0x000000029e9b7810 */ /* 0x000fe20007ffe0ff */
[----:B--2---:R-:W-:Y:S06]  /*15060*/  @P3 BRA `(.L_x_1574) ;  /* 0x0000000000083947 */ /* 0x004fec0003800000 */
[----:B------:R-:W0:Y:S02]  /*15070*/  SYNCS.PHASECHK.TRANS64.TRYWAIT P3, [R232+URZ+0x30830], R152 ;  /* 0x03083098e80075a7 */ /* 0x000e24000806017f */
[----:B0-----:R-:W-:Y:S05]  /*15080*/  @!P3 BRA `(.L_x_1575) ;  /* 0x0000013c0038b947 */ /* 0x001fea0003800000 */
.L_x_1574:
[----:B------:R-:W-:Y:S05]  /*15090*/  BSYNC B2 ;  /* 0x0000000000027941 */ /* 0x000fea0003800000 */
.L_x_1573:
[----:B01----:R-:W-:Y:S01]  /*150a0*/  IMAD.MOV.U32 R152, RZ, RZ, R158 ;  /* 0x000000ffff987224 */ /* 0x003fe200078e009e */
[C---:B------:R-:W-:Y:S01]  /*150b0*/  IADD3 R154, R158.reuse, 0x6, RZ ;  /* 0x000000069e9a7810 */ /* 0x040fe20007ffe0ff */
[----:B------:R-:W-:Y:S01]  /*150c0*/  IMAD.MOV.U32 R153, RZ, RZ, 0x40000040 ;  /* 0x40000040ff997424 */ /* 0x000fe200078e00ff */
[----:B------:R-:W-:Y:S01]  /*150d0*/  MOV R157, 0x40000040 ;  /* 0x40000040009d7802 */ /* 0x000fe20000000f00 */
[----:B------:R-:W-:Y:S01]  /*150e0*/  VIADD R156, R158, 0x204 ;  /* 0x000002049e9c7836 */ /* 0x000fe20000000000 */
[----:B------:R-:W-:Y:S01]  /*150f0*/  R2UR UR6, R152 ;  /* 0x00000000980672ca */ /* 0x000fe200000e0000 */
[----:B------:R-:W-:Y:S01]  /*15100*/  IMAD.MOV.U32 R152, RZ, RZ, R155 ;  /* 0x000000ffff987224 */ /* 0x000fe200078e009b */
[----:B------:R-:W-:Y:S01]  /*15110*/  MOV R155, 0x40000040 ;  /* 0x40000040009b7802 */ /* 0x000fe20000000f00 */
[-C--:B------:R-:W-:Y:S01]  /*15120*/  FMUL.FTZ R24, R24, R0.reuse ;  /* 0x0000000018187220 */ /* 0x080fe20000410000 */
[----:B------:R-:W-:Y:S01]  /*15130*/  R2UR UR10, R154 ;  /* 0x000000009a0a72ca */ /* 0x000fe200000e0000 */
[----:B------:R-:W-:Y:S01]  /*15140*/  VIADD R154, R158, 0x202 ;  /* 0x000002029e9a7836 */ /* 0x000fe20000000000 */
[----:B------:R-:W-:Y:S01]  /*15150*/  R2UR UR4, R152 ;  /* 0x00000000980472ca */ /* 0x000fe200000e0000 */
[----:B------:R-:W-:Y:S01]  /*15160*/  IMAD.MOV.U32 R152, RZ, RZ, R3 ;  /* 0x000000ffff987224 */ /* 0x000fe200078e0003 */
[----:B------:R-:W-:Y:S01]  /*15170*/  R2UR UR11, R155 ;  /* 0x000000009b0b72ca */ /* 0x000fe200000e0000 */
[-C--:B------:R-:W-:Y:S01]  /*15180*/  FMUL.FTZ R25, R25, R0.reuse ;  /* 0x0000000019197220 */ /* 0x080fe20000410000 */
[----:B------:R-:W-:Y:S01]  /*15190*/  R2UR UR5, R153 ;  /* 0x00000000990572ca */ /* 0x000fe200000e0000 */
[-C--:B------:R-:W-:Y:S01]  /*151a0*/  FMUL.FTZ R28, R28, R0.reuse ;  /* 0x000000001c1c7220 */ /* 0x080fe20000410000 */
[----:B------:R-:W-:Y:S01]  /*151b0*/  R2UR UR8, R152 ;  /* 0x00000000980872ca */ /* 0x000fe200000e0000 */
[----:B------:R-:W-:Y:S01]  /*151c0*/  VIADD R152, R158, 0x200 ;  /* 0x000002009e987836 */ /* 0x000fe20000000000 */
[----:B------:R-:W-:Y:S01]  /*151d0*/  R2UR UR22, R156 ;  /* 0x000000009c1672ca */ /* 0x000fe200000e0000 */
[----:B------:R-:W-:Y:S01]  /*151e0*/  VIADD R156, R158, 0x400 ;  /* 0x000004009e9c7836 */ /* 0x000fe20000000000 */
[----:B------:R-:W-:Y:S01]  /*151f0*/  R2UR UR18, R154 ;  /* 0x000000009a1272ca */ /* 0x000fe200000e0000 */
[----:B------:R-:W-:Y:S01]  /*15200*/  VIADD R154, R158, 0x402 ;  /* 0x000004029e9a7836 */ /* 0x000fe20000000000 */
[----:B------:R-:W-:Y:S01]  /*15210*/  R2UR UR14, R152 ;  /* 0x00000000980e72ca */ /* 0x000fe200000e0000 */
[----:B------:R-:W-:Y:S01]  /*15220*/  VIADD R152, R158, 0x206 ;  /* 0x000002069e987836 */ /* 0x000fe20000000000 */
[----:B------:R-:W-:Y:S01]  /*15230*/  R2UR UR30, R156 ;  /* 0x000000009c1e72ca */ /* 0x000fe200000e0000 */
[-C--:B------:R-:W-:Y:S01]  /*15240*/  FMUL.FTZ R29, R29, R0.reuse ;  /* 0x000000001d1d7220 */ /* 0x080fe20000410000 */
[----:B------:R-:W-:Y:S01]  /*15250*/  IADD3 R156, R158, 0x406, RZ ;  /* 0x000004069e9c7810 */ /* 0x000fe20007ffe0ff */
[-C--:B------:R-:W-:Y:S01]  /*15260*/  FMUL.FTZ R32, R32, R0.reuse ;  /* 0x0000000020207220 */ /* 0x080fe20000410000 */
[----:B------:R-:W-:Y:S01]  /*15270*/  R2UR UR26, R152 ;  /* 0x00000000981a72ca */ /* 0x000fe200000e0000 */
[----:B------:R-:W-:Y:S01]  /*15280*/  VIADD R152, R158, 0x404 ;  /* 0x000004049e987836 */ /* 0x000fe20000000000 */
[----:B------:R-:W-:Y:S01]  /*15290*/  MOV R237, UR11 ;  /* 0x0000000b00ed7c02 */ /* 0x000fe20008000f00 */
[----:B------:R-:W-:Y:S01]  /*152a0*/  UMOV UR11, UR5 ;  /* 0x00000005000b7c82 */ /* 0x000fe20008000000 */
[----:B------:R-:W-:Y:S01]  /*152b0*/  MOV R3, UR10 ;  /* 0x0000000a00037c02 */ /* 0x000fe20008000f00 */
[----:B------:R-:W-:Y:S01]  /*152c0*/  UMOV UR10, UR4 ;  /* 0x00000004000a7c82 */ /* 0x000fe20008000000 */
[----:B------:R-:W-:Y:S01]  /*152d0*/  R2UR UR38, R152 ;  /* 0x00000000982672ca */ /* 0x000fe200000e0000 */
[----:B------:R-:W-:Y:S01]  /*152e0*/  VIADD R152, R158, 0x600 ;  /* 0x000006009e987836 */ /* 0x000fe20000000000 */
[----:B------:R-:W-:Y:S01]  /*152f0*/  R2UR UR7, R153 ;  /* 0x00000000990772ca */ /* 0x000fe200000e0000 */
[-C--:B------:R-:W-:Y:S01]  /*15300*/  FMUL.FTZ R33, R33, R0.reuse ;  /* 0x0000000021217220 */ /* 0x080fe20000410000 */
[----:B------:R-:W-:Y:S01]  /*15310*/  R2UR UR34, R154 ;  /* 0x000000009a2272ca */ /* 0x000fe200000e0000 */
[----:B------:R-:W-:Y:S01]  /*15320*/  VIADD R154, R158, 0x604 ;  /* 0x000006049e9a7836 */ /* 0x000fe20000000000 */
[----:B------:R-:W-:Y:S01]  /*15330*/  R2UR UR42, R156 ;  /* 0x000000009c2a72ca */ /* 0x000fe200000e0000 */
[----:B------:R-:W-:Y:S01]  /*15340*/  VIADD R156, R158, 0x602 ;  /* 0x000006029e9c7836 */ /* 0x000fe20000000000 */
[----:B------:R-:W-:Y:S01]  /*15350*/  R2UR UR46, R152 ;  /* 0x00000000982e72ca */ /* 0x000fe200000e0000 */
[-C--:B------:R-:W-:Y:S01]  /*15360*/  FMUL.FTZ R36, R36, R0.reuse ;  /* 0x0000000024247220 */ /* 0x080fe20000410000 */
[----:B------:R-:W-:Y:S01]  /*15370*/  R2UR UR4, R6 ;  /* 0x00000000060472ca */ /* 0x000fe200000e0000 */
[-C--:B------:R-:W-:Y:S01]  /*15380*/  FMUL.FTZ R37, R37, R0.reuse ;  /* 0x0000000025257220 */ /* 0x080fe20000410000 */
[----:B------:R-:W-:Y:S01]  /*15390*/  R2UR UR5, R7 ;  /* 0x00000000070572ca */ /* 0x000fe200000e0000 */
[-C--:B------:R-:W-:Y:S01]  /*153a0*/  FMUL.FTZ R40, R40, R0.reuse ;  /* 0x0000000028287220 */ /* 0x080fe20000410000 */
[----:B------:R-:W-:Y:S01]  /*153b0*/  IADD3 R152, R158, 0x606, RZ ;  /* 0x000006069e987810 */ /* 0x000fe20007ffe0ff */
[-C--:B------:R-:W-:Y:S01]  /*153c0*/  FMUL.FTZ R41, R41, R0.reuse ;  /* 0x0000000029297220 */ /* 0x080fe20000410000 */
[C---:B------:R-:W-:Y:S01]  /*153d0*/  R2UR UR9, R153.reuse ;  /* 0x00000000990972ca */ /* 0x040fe200000e0000 */
[-C--:B------:R-:W-:Y:S01]  /*153e0*/  FMUL.FTZ R44, R44, R0.reuse ;  /* 0x000000002c2c7220 */ /* 0x080fe20000410000 */
[----:B------:R-:W-:Y:S01]  /*153f0*/  R2UR UR15, R153 ;  /* 0x00000000990f72ca */ /* 0x000fe200000e0000 */
        /* <DEDUP_REMOVED lines=29> */
[----:B------:R-:W-:Y:S01]  /*155d0*/  WARPGROUP.ARRIVE ;  /* 0x00000000000079c5 */ /* 0x000fe20000000000 */
[----:B------:R-:W-:Y:S01]  /*155e0*/  R2UR UR12, R218 ;  /* 0x00000000da0c72ca */ /* 0x000fe200000e0000 */
[-C--:B------:R-:W-:Y:S01]  /*155f0*/  FMUL.FTZ R76, R76, R0.reuse ;  /* 0x000000004c4c7220 */ /* 0x080fe20000410000 */
[----:B------:R-:W-:Y:S01]  /*15600*/  R2UR UR13, R219 ;  /* 0x00000000db0d72ca */ /* 0x000fe200000e0000 */
[-C--:B------:R-:W-:Y:S01]  /*15610*/  FMUL.FTZ R77, R77, R0.reuse ;  /* 0x000000004d4d7220 */ /* 0x080fe20000410000 */
[----:B------:R-:W-:Y:S01]  /*15620*/  R2UR UR16, R216 ;  /* 0x00000000d81072ca */ /* 0x000fe200000e0000 */
[----:B------:R-:W-:Y:S01]  /*15630*/  HGMMA.64x64x16.F32 R152, gdesc[UR4], RZ, !UPT, gsb0 ;  /* 0x00e00000049879f0 */ /* 0x000fe2000c0008ff */
[----:B------:R-:W-:Y:S01]  /*15640*/  UMOV UR6, UR8 ;  /* 0x0000000800067c82 */ /* 0x000fe20008000000 */
[----:B------:R-:W-:Y:S01]  /*15650*/  UMOV UR7, UR9 ;  /* 0x0000000900077c82 */ /* 0x000fe20008000000 */
        /* <DEDUP_REMOVED lines=80> */
[----:B------:R-:W-:Y:S01]  /*15b60*/  HGMMA.64x64x16.F32 R152, gdesc[UR8], R152, gsb0 ;  /* 0x00e00000089879f0 */ /* 0x000fe20008000898 */
        /* <DEDUP_REMOVED lines=96> */
.L_x_1576:
[----:B------:R-:W-:Y:S01]  /*16170*/  SHF.L.U32 R2, R205, 0x1f, RZ ;  /* 0x0000001fcd027819 */ /* 0x000fe200000006ff */
[----:B------:R-:W-:-:S04]  /*16180*/  IMAD R0, R200, 0x8, R16 ;  /* 0x00000008c8007824 */ /* 0x000fc800078e0210 */
[----:B------:R0:W1:Y:S01]  /*16190*/  SYNCS.PHASECHK.TRANS64.TRYWAIT P3, [R0+URZ+0x30850], R2 ;  /* 0x03085002000075a7 */ /* 0x000062000806017f */
[----:B------:R-:W-:Y:S05]  /*161a0*/  @!P0 BRA `(.L_x_1577) ;  /* 0x0000000000048947 */ /* 0x000fea0003800000 */
[----:B------:R-:W-:Y:S01]  /*161b0*/  BPT.TRAP 0x1 ;  /* 0x000000040000795c */ /* 0x000fe20000300000 */
.L_x_1577:
[----:B------:R-:W-:Y:S04]  /*161c0*/  BSSY B2, `(.L_x_1578) ;  /* 0x0000004000027945 */ /* 0x000fe80003800000 */
[----:B-1----:R-:W-:Y:S05]  /*161d0*/  @P3 BRA `(.L_x_1579) ;  /* 0x0000000000083947 */ /* 0x002fea0003800000 */
[----:B------:R-:W1:Y:S02]  /*161e0*/  SYNCS.PHASECHK.TRANS64.TRYWAIT P3, [R0+URZ+0x30850], R2 ;  /* 0x03085002000075a7 */ /* 0x000e64000806017f */
[----:B-1----:R-:W-:Y:S05]  /*161f0*/  @!P3 BRA `(.L_x_1580) ;  /* 0x0000012800f0b947 */ /* 0x002fea0003800000 */
.L_x_1579:
[----:B------:R-:W-:Y:S05]  /*16200*/  BSYNC B2 ;  /* 0x0000000000027941 */ /* 0x000fea0003800000 */
.L_x_1578:
[----:B01----:R-:W-:Y:S01]  /*16210*/  VIADD R2, R16, 0x400 ;  /* 0x0000040010027836 */ /* 0x003fe20000000000 */
[----:B------:R-:W-:Y:S01]  /*16220*/  MOV R3, 0x40000040 ;  /* 0x4000004000037802 */ /* 0x000fe20000000f00 */
[----:B------:R-:W-:Y:S01]  /*16230*/  WARPGROUP.ARRIVE ;  /* 0x00000000000079c5 */ /* 0x000fe20000000000 */
[----:B------:R-:W-:Y:S01]  /*16240*/  @!P1 VIADD R232, R232, 0x30840 ;  /* 0x00030840e8e89836 */ /* 0x000fe20000000000 */
[----:B------:R-:W-:Y:S01]  /*16250*/  ULDC UR4, c[0x0][0x9dc] ;  /* 0x0002770000047ab9 */ /* 0x000fe20000000800 */
[----:B------:R-:W-:Y:S02]  /*16260*/  SHF.R.U32.HI R2, RZ, 0x4, R2 ;  /* 0x00000004ff027819 */ /* 0x000fe40000011602 */
[----:B------:R-:W-:Y:S01]  /*16270*/  R2UR UR7, R3 ;  /* 0x00000000030772ca */ /* 0x000fe200000e0000 */
[----:B------:R-:W-:Y:S01]  /*16280*/  IMAD.MOV.U32 R3, RZ, RZ, 0x40000040 ;  /* 0x40000040ff037424 */ /* 0x000fe200078e00ff */
[----:B------:R-:W-:Y:S02]  /*16290*/  LOP3.LUT R2, R2, 0x3fff, RZ, 0xc0, !PT ;  /* 0x00003fff02027812 */ /* 0x000fe400078ec0ff */
[----:B------:R-:W-:-:S02]  /*162a0*/  @!P1 PRMT R232, RZ, 0x654, R232 ;  /* 0x00000654ffe89816 */ /* 0x000fc400000000e8 */
[----:B------:R-:W-:-:S05]  /*162b0*/  LOP3.LUT R2, R2, 0x2000000, RZ, 0xfc, !PT ;  /* 0x0200000002027812 */ /* 0x000fca00078efcff */
[----:B------:R-:W-:-:S05]  /*162c0*/  IMAD R2, R200, 0x800, R2 ;  /* 0x00000800c8027824 */ /* 0x000fca00078e0202 */
[----:B------:R-:W-:-:S13]  /*162d0*/  R2UR UR6, R2 ;  /* 0x00000000020672ca */ /* 0x000fda00000e0000 */
[----:B------:R-:W-:Y:S03]  /*162e0*/  HGMMA.64x256x16.F32 R24, R196, gdesc[UR4].tnspB, R24, gsb0 ;  /* 0x43e00004c4187df0 */ /* 0x000fe60008000818 */
[----:B------:R-:W-:Y:S02]  /*162f0*/  WARPGROUP.DEPBAR.LE gsb0, 0x0 ;  /* 0x00008000000079c5 */ /* 0x000fe40000010000 */
[----:B------:R-:W-:Y:S01]  /*16300*/  VIADD R196, R2, 0x80 ;  /* 0x0000008002c47836 */ /* 0x000fe20000000000 */
[----:B------:R-:W-:Y:S01]  /*16310*/  WARPGROUP.ARRIVE ;  /* 0x00000000000079c5 */ /* 0x000fe20000000000 */
[----:B------:R-:W-:-:S03]  /*16320*/  IMAD.MOV.U32 R197, RZ, RZ, 0x40000040 ;  /* 0x40000040ffc57424 */ /* 0x000fc600078e00ff */
[----:B------:R-:W-:Y:S02]  /*16330*/  R2UR UR6, R196 ;  /* 0x00000000c40672ca */ /* 0x000fe400000e0000 */
[----:B------:R-:W-:-:S15]  /*16340*/  R2UR UR7, R197 ;  /* 0x00000000c50772ca */ /* 0x000fde00000e0000 */
[----:B------:R-:W-:-:S01]  /*16350*/  NOP ;  /* 0x0000000000007918 */ /* 0x000fc20000000000 */
[----:B------:R-:W-:Y:S03]  /*16360*/  HGMMA.64x256x16.F32 R24, R192, gdesc[UR4].tnspB, R24, gsb0 ;  /* 0x43e00004c0187df0 */ /* 0x000fe60008000818 */
[----:B------:R-:W-:Y:S02]  /*16370*/  WARPGROUP.DEPBAR.LE gsb0, 0x0 ;  /* 0x00008000000079c5 */ /* 0x000fe40000010000 */
[C---:B------:R-:W-:Y:S01]  /*16380*/  VIADD R192, R2.reuse, 0x100 ;  /* 0x0000010002c07836 */ /* 0x040fe20000000000 */
[----:B------:R-:W-:Y:S01]  /*16390*/  MOV R193, 0x40000040 ;  /* 0x4000004000c17802 */ /* 0x000fe20000000f00 */
[----:B------:R-:W-:Y:S01]  /*163a0*/  WARPGROUP.ARRIVE ;  /* 0x00000000000079c5 */ /* 0x000fe20000000000 */
[----:B------:R-:W-:Y:S02]  /*163b0*/  VIADD R2, R2, 0x180 ;  /* 0x0000018002027836 */ /* 0x000fe40000000000 */
[----:B------:R-:W-:-:S02]  /*163c0*/  R2UR UR6, R192 ;  /* 0x00000000c00672ca */ /* 0x000fc400000e0000 */
[----:B------:R-:W-:-:S15]  /*163d0*/  R2UR UR7, R193 ;  /* 0x00000000c10772ca */ /* 0x000fde00000e0000 */
[----:B------:R-:W-:-:S01]  /*163e0*/  NOP ;  /* 0x0000000000007918 */ /* 0x000fc20000000000 */
[----:B------:R-:W-:Y:S01]  /*163f0*/  HGMMA.64x256x16.F32 R24, R188, gdesc[UR4].tnspB, R24, gsb0 ;  /* 0x43e00004bc187df0 */ /* 0x000fe20008000818 */
[----:B------:R-:W-:Y:S02]  /*16400*/  R2UR UR6, R2 ;  /* 0x00000000020672ca */ /* 0x000fe400000e0000 */
[----:B------:R-:W-:Y:S01]  /*16410*/  R2UR UR7, R3 ;  /* 0x00000000030772ca */ /* 0x000fe200000e0000 */
[----:B------:R-:W-:Y:S02]  /*16420*/  WARPGROUP.DEPBAR.LE gsb0, 0x0 ;  /* 0x00008000000079c5 */ /* 0x000fe40000010000 */
[----:B------:R-:W-:-:S15]  /*16430*/  WARPGROUP.ARRIVE ;  /* 0x00000000000079c5 */ /* 0x000fde0000000000 */
[----:B------:R-:W-:-:S07]  /*16440*/  NOP ;  /* 0x0000000000007918 */ /* 0x000fce0000000000 */
[----:B------:R-:W-:Y:S03]  /*16450*/  HGMMA.64x256x16.F32 R24, R184, gdesc[UR4].tnspB, R24, gsb0 ;  /* 0x43e00004b8187df0 */ /* 0x000fe60008000818 */
[----:B------:R-:W-:Y:S02]  /*16460*/  WARPGROUP.DEPBAR.LE gsb0, 0x0 ;  /* 0x00008000000079c5 */ /* 0x000fe40000010000 */
[----:B------:R-:W-:Y:S01]  /*16470*/  SHF.L.U32 R184, R204, 0x6, RZ ;  /* 0x00000006ccb87819 */ /* 0x000fe200000006ff */
[----:B------:R0:W-:Y:S03]  /*16480*/  @!P1 SYNCS.ARRIVE.TRANS64.RED.A1T0 RZ, [R232+URZ], RZ ;  /* 0x000000ffe8ff99a7 */ /* 0x0001e6000810043f */
[----:B------:R-:W-:Y:S01]  /*16490*/  IADD3 R187, R226, 0x1, -R184 ;  /* 0x00000001e2bb7810 */ /* 0x000fe20007ffe8b8 */
[----:B0-----:R-:W-:Y:S01]  /*164a0*/  IMAD.U32 R232, RZ, RZ, UR4 ;  /* 0x00000004ffe87e24 */ /* 0x001fe2000f8e00ff */
[----:B------:R-:W-:-:S03]  /*164b0*/  ULDC UR4, c[0x0][0x9e0] ;  /* 0x0002780000047ab9 */ /* 0x000fc60000000800 */
[----:B------:R-:W-:Y:S01]  /*164c0*/  IMAD.IADD R187, R187, 0x1, -R227 ;  /* 0x00000001bbbb7824 */ /* 0x000fe200078e0ae3 */
[----:B------:R-:W-:-:S03]  /*164d0*/  LOP3.LUT R188, RZ, R232, RZ, 0x33, !PT ;  /* 0x000000e8ffbc7212 */ /* 0x000fc600078e33ff */
[----:B------:R-:W-:-:S04]  /*164e0*/  IMAD R187, R236, -0x2, R187 ;  /* 0xfffffffeecbb7824 */ /* 0x000fc800078e02bb */
[----:B------:R-:W-:Y:S01]  /*164f0*/  IMAD.IADD R188, R188, 0x1, R187 ;  /* 0x00000001bcbc7824 */ /* 0x000fe200078e02bb */
[----:B------:R-:W-:-:S03]  /*16500*/  IADD3 R187, R187, UR4, RZ ;  /* 0x00000004bbbb7c10 */ /* 0x000fc6000fffe0ff */
[C---:B------:R-:W-:Y:S02]  /*16510*/  IMAD.IADD R185, R201.reuse, 0x1, R188 ;  /* 0x00000001c9b97824 */ /* 0x040fe400078e02bc */
[----:B------:R-:W-:Y:S01]  /*16520*/  IMAD.IADD R186, R201, 0x1, R187 ;  /* 0x00000001c9ba7824 */ /* 0x000fe200078e02bb */
[----:B------:R-:W-:Y:S06]  /*16530*/  @!P2 BRA `(.L_x_1581) ;  /* 0x000000000064a947 */ /* 0x000fec0003800000 */
[----:B------:R-:W2:Y:S01]  /*16540*/  LDL R205, [R1+0x10] ;  /* 0x0000100001cd7983 */ /* 0x000ea20000100800 */
[----:B------:R-:W-:Y:S01]  /*16550*/  BSSY B2, `(.L_x_1582) ;  /* 0x0000013000027945 */ /* 0x000fe20003800000 */
[----:B--2---:R-:W-:-:S05]  /*16560*/  IMAD.IADD R189, R201, 0x1, R205 ;  /* 0x00000001c9bd7824 */ /* 0x004fca00078e02cd */
[----:B------:R-:W-:-:S13]  /*16570*/  ISETP.GT.AND P3, PT, R189, -0x1, PT ;  /* 0xffffffffbd00780c */ /* 0x000fda0003f64270 */
[----:B------:R-:W-:Y:S05]  /*16580*/  @P3 BRA `(.L_x_1583) ;  /* 0x0000000000243947 */ /* 0x000fea0003800000 */
[----:B------:R-:W-:Y:S01]  /*16590*/  ULDC UR4, c[0x0][0x9e4] ;  /* 0x0002790000047ab9 */ /* 0x000fe20000000800 */
[----:B------:R-:W-:Y:S02]  /*165a0*/  LOP3.LUT R189, RZ, R189, RZ, 0x33, !PT ;  /* 0x000000bdffbd7212 */ /* 0x000fe400078e33ff */
[----:B------:R-:W-:-:S04]  /*165b0*/  MOV R190, UR4 ;  /* 0x0000000400be7c02 */ /* 0x000fc80008000f00 */
[----:B------:R-:W-:-:S13]  /*165c0*/  ISETP.NE.AND P3, PT, R190, 0x1, PT ;  /* 0x00000001be00780c */ /* 0x000fda0003f65270 */
[----:B------:R-:W0:Y:S02]  /*165d0*/  @P3 LDC.64 R2, c[0x0][0x9e8] ;  /* 0x00027a00ff023b82 */ /* 0x000e240000000a00 */
[----:B0-----:R-:W-:-:S05]  /*165e0*/  @P3 IMAD.HI.U32 R2, R189, R2, RZ ;  /* 0x00000002bd023227 */ /* 0x001fca00078e00ff */
[----:B------:R-:W-:-:S04]  /*165f0*/  @P3 SHF.R.U32.HI R189, RZ, R3, R2 ;  /* 0x00000003ffbd3219 */ /* 0x000fc80000011602 */
[----:B------:R-:W-:Y:S01]  /*16600*/  LOP3.LUT R189, RZ, R189, RZ, 0x33, !PT ;  /* 0x000000bdffbd7212 */ /* 0x000fe200078e33ff */
[----:B------:R-:W-:Y:S06]  /*16610*/  BRA `(.L_x_1584) ;  /* 0x0000000000187947 */ /* 0x000fec0003800000 */
.L_x_1583:
[----:B------:R-:W-:Y:S02]  /*16620*/  ULDC UR4, c[0x0][0x9e4] ;  /* 0x0002790000047ab9 */ /* 0x000fe40000000800 */
[----:B------:R-:W-:-:S05]  /*16630*/  IMAD.U32 R190, RZ, RZ, UR4 ;  /* 0x00000004ffbe7e24 */ /* 0x000fca000f8e00ff */
[----:B------:R-:W-:-:S13]  /*16640*/  ISETP.NE.AND P3, PT, R190, 0x1, PT ;  /* 0x00000001be00780c */ /* 0x000fda0003f65270 */
[----:B------:R-:W0:Y:S02]  /*16650*/  @P3 LDC.64 R2, c[0x0][0x9e8] ;  /* 0x00027a00ff023b82 */ /* 0x000e240000000a00 */
[----:B0-----:R-:W-:-:S05]  /*16660*/  @P3 IMAD.HI.U32 R2, R189, R2, RZ ;  /* 0x00000002bd023227 */ /* 0x001fca00078e00ff */
[----:B------:R-:W-:-:S07]  /*16670*/  @P3 SHF.R.U32.HI R189, RZ, R3, R2 ;  /* 0x00000003ffbd3219 */ /* 0x000fce0000011602 */
.L_x_1584:
[----:B------:R-:W-:Y:S05]  /*16680*/  BSYNC B2 ;  /* 0x0000000000027941 */ /* 0x000fea0003800000 */
.L_x_1582:
[----:B------:R-:W-:-:S04]  /*16690*/  IMAD R189, R189, R190, -R184 ;  /* 0x000000bebdbd7224 */ /* 0x000fc800078e0ab8 */
[----:B------:R-:W-:-:S05]  /*166a0*/  IMAD R189, R236, -0x2, R189 ;  /* 0xfffffffeecbd7824 */ /* 0x000fca00078e02bd */
[----:B------:R-:W-:Y:S02]  /*166b0*/  VIMNMX R185, R185, R189, !PT ;  /* 0x000000bdb9b97248 */ /* 0x000fe40007fe0100 */
[----:B------:R-:W-:-:S07]  /*166c0*/  VIADDMNMX R186, R189, R190, R186, PT ;  /* 0x000000bebdba7246 */ /* 0x000fce00038001ba */
.L_x_1581:
[----:B------:R-:W-:Y:S02]  /*166d0*/  ISETP.GT.AND P3, PT, R204, -0x1, PT ;  /* 0xffffffffcc00780c */ /* 0x000fe40003f64270 */
[----:B------:R-:W-:Y:S02]  /*166e0*/  IADD3 R187, R187, 0x8, R201 ;  /* 0x00000008bbbb7810 */ /* 0x000fe40007ffe0c9 */
[C---:B------:R-:W-:Y:S02]  /*166f0*/  ISETP.GT.AND P4, PT, R185.reuse, RZ, P3 ;  /* 0x000000ffb900720c */ /* 0x040fe40001f84270 */
[C---:B------:R-:W-:Y:S02]  /*16700*/  ISETP.GT.AND P6, PT, R185.reuse, 0x1, P3 ;  /* 0x00000001b900780c */ /* 0x040fe40001fc4270 */
        /* <DEDUP_REMOVED lines=51> */
[----:B------:R-:W2:Y:S01]  /*16a40*/  LDL R190, [R1+0x1c] ;  /* 0x00001c0001be7983 */ /* 0x000ea20000100800 */
[----:B------:R-:W-:Y:S02]  /*16a50*/  ULDC UR4, c[0x0][0x9e4] ;  /* 0x0002790000047ab9 */ /* 0x000fe40000000800 */
[----:B------:R-:W-:-:S05]  /*16a60*/  IMAD.U32 R164, RZ, RZ, UR4 ;  /* 0x00000004ffa47e24 */ /* 0x000fca000f8e00ff */
[----:B------:R-:W-:-:S13]  /*16a70*/  ISETP.NE.AND P4, PT, R164, 0x1, PT ;  /* 0x00000001a400780c */ /* 0x000fda0003f85270 */
[----:B------:R-:W0:Y:S01]  /*16a80*/  @P4 LDC.64 R2, c[0x0][0x9e8] ;  /* 0x00027a00ff024b82 */ /* 0x000e220000000a00 */
[----:B--2---:R-:W-:-:S05]  /*16a90*/  VIADD R185, R190, 0x8 ;  /* 0x00000008beb97836 */ /* 0x004fca0000000000 */
[----:B------:R-:W-:-:S05]  /*16aa0*/  LOP3.LUT R185, RZ, R185, RZ, 0x33, !PT ;  /* 0x000000b9ffb97212 */ /* 0x000fca00078e33ff */
[----:B0-----:R-:W-:-:S05]  /*16ab0*/  @P4 IMAD.HI.U32 R2, R185, R2, RZ ;  /* 0x00000002b9024227 */ /* 0x001fca00078e00ff */
[----:B------:R-:W-:-:S04]  /*16ac0*/  @P4 SHF.R.U32.HI R185, RZ, R3, R2 ;  /* 0x00000003ffb94219 */ /* 0x000fc80000011602 */
[----:B------:R-:W-:Y:S01]  /*16ad0*/  LOP3.LUT R185, RZ, R185, RZ, 0x33, !PT ;  /* 0x000000b9ffb97212 */ /* 0x000fe200078e33ff */
[----:B------:R-:W-:Y:S06]  /*16ae0*/  BRA `(.L_x_1588) ;  /* 0x00000000001c7947 */ /* 0x000fec0003800000 */
.L_x_1587:
[----:B------:R-:W-:Y:S01]  /*16af0*/  ULDC UR4, c[0x0][0x9e4] ;  /* 0x0002790000047ab9 */ /* 0x000fe20000000800 */
[----:B------:R-:W-:Y:S01]  /*16b00*/  IMAD.MOV.U32 R185, RZ, RZ, R233 ;  /* 0x000000ffffb97224 */ /* 0x000fe200078e00e9 */
[----:B------:R-:W-:-:S04]  /*16b10*/  MOV R164, UR4 ;  /* 0x0000000400a47c02 */ /* 0x000fc80008000f00 */
[----:B------:R-:W-:-:S13]  /*16b20*/  ISETP.NE.AND P4, PT, R164, 0x1, PT ;  /* 0x00000001a400780c */ /* 0x000fda0003f85270 */
[----:B------:R-:W0:Y:S02]  /*16b30*/  @P4 LDC.64 R2, c[0x0][0x9e8] ;  /* 0x00027a00ff024b82 */ /* 0x000e240000000a00 */
[----:B0-----:R-:W-:-:S05]  /*16b40*/  @P4 IMAD.HI.U32 R2, R233, R2, RZ ;  /* 0x00000002e9024227 */ /* 0x001fca00078e00ff */
[----:B------:R-:W-:-:S07]  /*16b50*/  @P4 SHF.R.U32.HI R185, RZ, R3, R2 ;  /* 0x00000003ffb94219 */ /* 0x000fce0000011602 */
.L_x_1588:
[----:B------:R-:W-:Y:S05]  /*16b60*/  BSYNC B2 ;  /* 0x0000000000027941 */ /* 0x000fea0003800000 */
.L_x_1586:
[----:B------:R-:W-:-:S04]  /*16b70*/  IMAD R184, R185, R164, -R184 ;  /* 0x000000a4b9b87224 */ /* 0x000fc800078e0ab8 */
[----:B------:R-:W-:-:S05]  /*16b80*/  IMAD R184, R236, -0x2, R184 ;  /* 0xfffffffeecb87824 */ /* 0x000fca00078e02b8 */
[----:B------:R-:W-:Y:S02]  /*16b90*/  VIMNMX R188, R188, R184, !PT ;  /* 0x000000b8bcbc7248 */ /* 0x000fe40007fe0100 */
[----:B------:R-:W-:-:S07]  /*16ba0*/  VIADDMNMX R187, R184, R164, R187, PT ;  /* 0x000000a4b8bb7246 */ /* 0x000fce00038001bb */
.L_x_1585:
[----:B------:R-:W-:Y:S01]  /*16bb0*/  @!P1 VIADD R0, R0, 0x30860 ;  /* 0x0003086000009836 */ /* 0x000fe20000000000 */
[----:B------:R-:W2:Y:S01]  /*16bc0*/  LDL R200, [R1+0x28] ;  /* 0x0000280001c87983 */ /* 0x000ea20000100800 */
[C---:B------:R-:W-:Y:S01]  /*16bd0*/  ISETP.GT.AND P6, PT, R188.reuse, 0x9, P3 ;  /* 0x00000009bc00780c */ /* 0x040fe20001fc4270 */
[----:B------:R-:W-:Y:S01]  /*16be0*/  ULDC UR4, c[0x0][0x988] ;  /* 0x0002620000047ab9 */ /* 0x000fe20000000800 */
[----:B------:R-:W-:Y:S01]  /*16bf0*/  ISETP.GT.AND P5, PT, R188, 0x1, P3 ;  /* 0x00000001bc00780c */ /* 0x000fe20001fa4270 */
[----:B------:R-:W-:Y:S01]  /*16c00*/  IMAD.U32 R3, RZ, RZ, UR4 ;  /* 0x00000004ff037e24 */ /* 0x000fe2000f8e00ff */
[----:B------:R-:W-:Y:S01]  /*16c10*/  @!P1 PRMT R0, RZ, 0x654, R0 ;  /* 0x00000654ff009816 */ /* 0x000fe20000000000 */
[----:B------:R-:W-:Y:S01]  /*16c20*/  IMAD.MOV.U32 R205, RZ, RZ, R234 ;  /* 0x000000ffffcd7224 */ /* 0x000fe200078e00ea */
[C---:B------:R-:W-:Y:S02]  /*16c30*/  ISETP.LT.OR P6, PT, R187.reuse, 0xa, P6 ;  /* 0x0000000abb00780c */ /* 0x040fe400037c1670 */
[----:B------:R0:W-:Y:S01]  /*16c40*/  @!P1 SYNCS.ARRIVE.TRANS64.RED.A1T0 RZ, [R0+URZ], RZ ;  /* 0x000000ff00ff99a7 */ /* 0x0001e2000810043f */
[----:B------:R-:W-:-:S02]  /*16c50*/  ISETP.LT.OR P5, PT, R187, 0x2, P5 ;  /* 0x00000002bb00780c */ /* 0x000fc40002fa1670 */
[----:B------:R-:W-:Y:S02]  /*16c60*/  FSEL R159, R159, -INF , !P6 ;  /* 0xff8000009f9f7808 */ /* 0x000fe40007000000 */
[----:B------:R-:W-:Y:S02]  /*16c70*/  ISETP.GT.AND P6, PT, R188, 0x18, P3 ;  /* 0x00000018bc00780c */ /* 0x000fe40001fc4270 */
[----:B------:R-:W-:Y:S02]  /*16c80*/  FSEL R155, R155, -INF , !P5 ;  /* 0xff8000009b9b7808 */ /* 0x000fe40006800000 */
[----:B0-----:R-:W-:Y:S02]  /*16c90*/  FMNMX.FTZ R0, R152, R5, !PT ;  /* 0x0000000598007209 */ /* 0x001fe40007810000 */
[----:B------:R-:W-:Y:S02]  /*16ca0*/  ISETP.LT.OR P6, PT, R187, 0x19, P6 ;  /* 0x00000019bb00780c */ /* 0x000fe400037c1670 */
[----:B------:R-:W-:-:S02]  /*16cb0*/  FMNMX.FTZ R0, R153, R0, !PT ;  /* 0x0000000099007209 */ /* 0x000fc40007810000 */
[----:B------:R-:W-:Y:S02]  /*16cc0*/  FSEL R166, R166, -INF , !P6 ;  /* 0xff800000a6a67808 */ /* 0x000fe40007000000 */
[----:B------:R-:W-:Y:S02]  /*16cd0*/  FMNMX.FTZ R0, R156, R0, !PT ;  /* 0x000000009c007209 */ /* 0x000fe40007810000 */
[----:B------:R-:W-:Y:S02]  /*16ce0*/  ISETP.GT.AND P6, PT, R188, 0x21, P3 ;  /* 0x00000021bc00780c */ /* 0x000fe40001fc4270 */
[----:B------:R-:W-:Y:S02]  /*16cf0*/  FMNMX.FTZ R0, R157, R0, !PT ;  /* 0x000000009d007209 */ /* 0x000fe40007810000 */
[----:B------:R-:W-:Y:S02]  /*16d00*/  ISETP.LT.OR P6, PT, R187, 0x22, P6 ;  /* 0x00000022bb00780c */ /* 0x000fe400037c1670 */
[----:B------:R-:W-:-:S02]  /*16d10*/  FMNMX.FTZ R0, R160, R0, !PT ;  /* 0x00000000a0007209 */ /* 0x000fc40007810000 */
[----:B------:R-:W-:Y:S02]  /*16d20*/  FSEL R171, R171, -INF , !P6 ;  /* 0xff800000abab7808 */ /* 0x000fe40007000000 */
[----:B------:R-:W-:Y:S02]  /*16d30*/  FMNMX.FTZ R0, R161, R0, !PT ;  /* 0x00000000a1007209 */ /* 0x000fe40007810000 */
[----:B------:R-:W-:Y:S02]  /*16d40*/  ISETP.GT.AND P6, PT, R188, RZ, P3 ;  /* 0x000000ffbc00720c */ /* 0x000fe40001fc4270 */
[----:B------:R-:W-:Y:S02]  /*16d50*/  FMNMX.FTZ R0, R189, R0, !PT ;  /* 0x00000000bd007209 */ /* 0x000fe40007810000 */
        /* <DEDUP_REMOVED lines=16> */
[C---:B------:R-:W-:Y:S02]  /*16e60*/  ISETP.GT.AND P5, PT, R188.reuse, 0x28, P3 ;  /* 0x00000028bc00780c */ /* 0x040fe40001fa4270 */
[----:B------:R-:W-:Y:S02]  /*16e70*/  FMNMX.FTZ R0, R181, R0, !PT ;  /* 0x00000000b5007209 */ /* 0x000fe40007810000 */
[----:B------:R-:W-:Y:S02]  /*16e80*/  ISETP.LT.OR P5, PT, R187, 0x29, P5 ;  /* 0x00000029bb00780c */ /* 0x000fe40002fa1670 */
[----:B------:R-:W-:Y:S01]  /*16e90*/  ISETP.GT.AND P6, PT, R188, 0x38, P3 ;  /* 0x00000038bc00780c */ /* 0x000fe20001fc4270 */
[----:B------:R-:W0:Y:S01]  /*16ea0*/  SHFL.BFLY PT, R2, R0, 0x2, 0x1f ;  /* 0x0c401f0000027f89 */ /* 0x000e2200000e0000 */
[----:B------:R-:W-:-:S02]  /*16eb0*/  FSEL R174, R174, -INF , !P5 ;  /* 0xff800000aeae7808 */ /* 0x000fc40006800000 */
[----:B------:R-:W-:Y:S02]  /*16ec0*/  ISETP.GT.AND P5, PT, R188, 0x30, P3 ;  /* 0x00000030bc00780c */ /* 0x000fe40001fa4270 */
[C---:B------:R-:W-:Y:S02]  /*16ed0*/  ISETP.LT.OR P6, PT, R187.reuse, 0x39, P6 ;  /* 0x00000039bb00780c */ /* 0x040fe400037c1670 */
[----:B------:R-:W-:Y:S02]  /*16ee0*/  ISETP.LT.OR P5, PT, R187, 0x31, P5 ;  /* 0x00000031bb00780c */ /* 0x000fe40002fa1670 */
[----:B------:R-:W-:Y:S02]  /*16ef0*/  FSEL R182, R182, -INF , !P6 ;  /* 0xff800000b6b67808 */ /* 0x000fe40007000000 */
[----:B------:R-:W-:Y:S02]  /*16f00*/  FSEL R178, R178, -INF , !P5 ;  /* 0xff800000b2b27808 */ /* 0x000fe40006800000 */
[----:B0-----:R-:W-:-:S05]  /*16f10*/  FMNMX.FTZ R2, R0, R2, !PT ;  /* 0x0000000200027209 */ /* 0x001fca0007810000 */
[----:B------:R-:W0:Y:S02]  /*16f20*/  SHFL.BFLY PT, R164, R2, 0x1, 0x1f ;  /* 0x0c201f0002a47f89 */ /* 0x000e2400000e0000 */
[----:B0-----:R-:W-:-:S04]  /*16f30*/  FMNMX.FTZ R164, R2, R164, !PT ;  /* 0x000000a402a47209 */ /* 0x001fc80007810000 */
[C---:B------:R-:W-:Y:S01]  /*16f40*/  FSETP.NEU.FTZ.AND P4, PT, R164.reuse, -INF , PT ;  /* 0xff800000a400780b */ /* 0x040fe20003f9d000 */
[----:B------:R-:W-:-:S03]  /*16f50*/  FMUL.FTZ R0, R164, R3 ;  /* 0x00000003a4007220 */ /* 0x000fc60000410000 */
[----:B------:R-:W-:Y:S02]  /*16f60*/  FSEL R2, R164, RZ, P4 ;  /* 0x000000ffa4027208 */ /* 0x000fe40002000000 */
[----:B------:R-:W-:Y:S02]  /*16f70*/  FSEL R0, R0, RZ, P4 ;  /* 0x000000ff00007208 */ /* 0x000fe40002000000 */
[----:B------:R-:W-:Y:S01]  /*16f80*/  ISETP.GT.AND P4, PT, R188, 0x8, P3 ;  /* 0x00000008bc00780c */ /* 0x000fe20001f84270 */
[----:B------:R-:W-:Y:S01]  /*16f90*/  FADD.FTZ R2, -R2, R5 ;  /* 0x0000000502027221 */ /* 0x000fe20000010100 */
[----:B------:R-:W-:Y:S01]  /*16fa0*/  FMNMX.FTZ R5, R154, R4, !PT ;  /* 0x000000049a057209 */ /* 0x000fe20007810000 */
[-CC-:B------:R-:W-:Y:S01]  /*16fb0*/  FFMA.FTZ R152, R152, R3.reuse, -R0.reuse ;  /* 0x0000000398987223 */ /* 0x180fe20000010800 */
[----:B------:R-:W-:Y:S01]  /*16fc0*/  ISETP.LT.OR P4, PT, R187, 0x9, P4 ;  /* 0x00000009bb00780c */ /* 0x000fe20002781670 */
[--C-:B------:R-:W-:Y:S01]  /*16fd0*/  FFMA.FTZ R153, R153, R3, -R0.reuse ;  /* 0x0000000399997223 */ /* 0x100fe20000010800 */
[----:B------:R-:W-:Y:S01]  /*16fe0*/  FMNMX.FTZ R5, R155, R5, !PT ;  /* 0x000000059b057209 */ /* 0x000fe20007810000 */
[-C--:B------:R-:W-:Y:S01]  /*16ff0*/  FMUL.FTZ R2, R2, R3.reuse ;  /* 0x0000000302027220 */ /* 0x080fe20000410000 */
[----:B------:R-:W-:Y:S01]  /*17000*/  FSEL R158, R158, -INF , !P4 ;  /* 0xff8000009e9e7808 */ /* 0x000fe20006000000 */
[-CC-:B------:R-:W-:Y:S01]  /*17010*/  FFMA.FTZ R156, R156, R3.reuse, -R0.reuse ;  /* 0x000000039c9c7223 */ /* 0x180fe20000010800 */
[----:B------:R-:W-:Y:S01]  /*17020*/  ISETP.GT.AND P4, PT, R188, 0x11, P3 ;  /* 0x00000011bc00780c */ /* 0x000fe20001f84270 */
[--C-:B------:R-:W-:Y:S01]  /*17030*/  FFMA.FTZ R157, R157, R3, -R0.reuse ;  /* 0x000000039d9d7223 */ /* 0x100fe20000010800 */
        /* <DEDUP_REMOVED lines=23> */
[----:B------:R-:W-:Y:S01]  /*171b0*/  FFMA.FTZ R181, R181, R3, -R0 ;  /* 0x00000003b5b57223 */ /* 0x000fe20000010800 */
[----:B------:R-:W-:Y:S01]  /*171c0*/  FMNMX.FTZ R5, R170, R5, !PT ;  /* 0x00000005aa057209 */ /* 0x000fe20007810000 */
[----:B------:R-:W-:Y:S01]  /*171d0*/  MUFU.EX2 R152, R152 ;  /* 0x0000009800987308 */ /* 0x000fe20000000800 */
[----:B------:R-:W-:-:S02]  /*171e0*/  ISETP.LT.OR P4, PT, R187, 0x2a, P4 ;  /* 0x0000002abb00780c */ /* 0x000fc40002781670 */
[----:B------:R-:W-:Y:S02]  /*171f0*/  FMNMX.FTZ R5, R171, R5, !PT ;  /* 0x00000005ab057209 */ /* 0x000fe40007810000 */
[----:B------:R-:W-:Y:S02]  /*17200*/  FSEL R175, R175, -INF , !P4 ;  /* 0xff800000afaf7808 */ /* 0x000fe40006000000 */
[----:B------:R-:W-:Y:S01]  /*17210*/  ISETP.GT.AND P4, PT, R188, 0x31, P3 ;  /* 0x00000031bc00780c */ /* 0x000fe20001f84270 */
[----:B------:R-:W0:Y:S01]  /*17220*/  MUFU.EX2 R0, R2 ;  /* 0x0000000200007308 */ /* 0x000e220000000800 */
[----:B------:R-:W-:Y:S02]  /*17230*/  FMNMX.FTZ R5, R174, R5, !PT ;  /* 0x00000005ae057209 */ /* 0x000fe40007810000 */
[----:B------:R-:W-:Y:S02]  /*17240*/  ISETP.LT.OR P4, PT, R187, 0x32, P4 ;  /* 0x00000032bb00780c */ /* 0x000fe40002781670 */
[----:B------:R-:W-:-:S02]  /*17250*/  FMNMX.FTZ R5, R175, R5, !PT ;  /* 0x00000005af057209 */ /* 0x000fc40007810000 */
[----:B------:R-:W-:Y:S01]  /*17260*/  ISETP.GT.AND P3, PT, R188, 0x39, P3 ;  /* 0x00000039bc00780c */ /* 0x000fe20001f64270 */
[----:B------:R-:W1:Y:S01]  /*17270*/  MUFU.EX2 R153, R153 ;  /* 0x0000009900997308 */ /* 0x000e620000000800 */
[----:B------:R-:W-:Y:S02]  /*17280*/  FSEL R179, R179, -INF , !P4 ;  /* 0xff800000b3b37808 */ /* 0x000fe40006000000 */
[----:B------:R-:W-:Y:S02]  /*17290*/  FMNMX.FTZ R5, R178, R5, !PT ;  /* 0x00000005b2057209 */ /* 0x000fe40007810000 */
[----:B------:R-:W-:Y:S02]  /*172a0*/  ISETP.LT.OR P3, PT, R187, 0x3a, P3 ;  /* 0x0000003abb00780c */ /* 0x000fe40001f61670 */
[----:B------:R-:W-:Y:S01]  /*172b0*/  FMNMX.FTZ R5, R179, R5, !PT ;  /* 0x00000005b3057209 */ /* 0x000fe20007810000 */
[----:B------:R-:W3:Y:S01]  /*172c0*/  MUFU.EX2 R156, R156 ;  /* 0x0000009c009c7308 */ /* 0x000ee20000000800 */
[----:B------:R-:W-:Y:S01]  /*172d0*/  FSEL R183, R183, -INF , !P3 ;  /* 0xff800000b7b77808 */ /* 0x000fe20005800000 */
[----:B0-----:R-:W-:Y:S01]  /*172e0*/  FFMA.FTZ R2, R0, R230, R152 ;  /* 0x000000e600027223 */ /* 0x001fe20000010098 */
[----:B------:R-:W-:-:S04]  /*172f0*/  FMNMX.FTZ R5, R182, R5, !PT ;  /* 0x00000005b6057209 */ /* 0x000fc80007810000 */
[----:B------:R-:W-:Y:S01]  /*17300*/  FMNMX.FTZ R5, R183, R5, !PT ;  /* 0x00000005b7057209 */ /* 0x000fe20007810000 */
[----:B------:R-:W0:Y:S01]  /*17310*/  MUFU.EX2 R157, R157 ;  /* 0x0000009d009d7308 */ /* 0x000e220000000800 */
[C---:B-1----:R-:W-:Y:S01]  /*17320*/  F2FP.F16.F32.PACK_AB R196, R153.reuse, R152 ;  /* 0x0000009899c4723e */ /* 0x042fe200000000ff */
[----:B------:R-:W-:Y:S02]  /*17330*/  FADD.FTZ R2, R153, R2 ;  /* 0x0000000299027221 */ /* 0x000fe40000010000 */
[----:B------:R-:W1:Y:S04]  /*17340*/  SHFL.BFLY PT, R152, R5, 0x2, 0x1f ;  /* 0x0c401f0005987f89 */ /* 0x000e6800000e0000 */
[----:B------:R-:W4:Y:S01]  /*17350*/  MUFU.EX2 R160, R160 ;  /* 0x000000a000a07308 */ /* 0x000f220000000800 */
[----:B---3--:R-:W-:-:S07]  /*17360*/  FADD.FTZ R2, R156, R2 ;  /* 0x000000029c027221 */ /* 0x008fce0000010000 */
[----:B------:R-:W3:Y:S01]  /*17370*/  MUFU.EX2 R161, R161 ;  /* 0x000000a100a17308 */ /* 0x000ee20000000800 */
[C---:B0-----:R-:W-:Y:S01]  /*17380*/  FADD.FTZ R2, R157.reuse, R2 ;  /* 0x000000029d027221 */ /* 0x041fe20000010000 */
[----:B------:R-:W-:-:S06]  /*17390*/  F2FP.F16.F32.PACK_AB R198, R157, R156 ;  /* 0x0000009c9dc6723e */ /* 0x000fcc00000000ff */
[----:B------:R-:W-:Y:S01]  /*173a0*/  MUFU.EX2 R189, R189 ;  /* 0x000000bd00bd7308 */ /* 0x000fe20000000800 */
[----:B----4-:R-:W-:Y:S01]  /*173b0*/  FADD.FTZ R2, R160, R2 ;  /* 0x00000002a0027221 */ /* 0x010fe20000010000 */
[----:B-1----:R-:W-:-:S06]  /*173c0*/  FMNMX.FTZ R5, R5, R152, !PT ;  /* 0x0000009805057209 */ /* 0x002fcc0007810000 */
[----:B------:R-:W0:Y:S01]  /*173d0*/  MUFU.EX2 R165, R165 ;  /* 0x000000a500a57308 */ /* 0x000e220000000800 */
[----:B------:R-:W1:Y:S01]  /*173e0*/  SHFL.BFLY PT, R152, R5, 0x1, 0x1f ;  /* 0x0c201f0005987f89 */ /* 0x000e6200000e0000 */
[C---:B---3--:R-:W-:Y:S01]  /*173f0*/  FADD.FTZ R2, R161.reuse, R2 ;  /* 0x00000002a1027221 */ /* 0x048fe20000010000 */
[----:B------:R-:W-:-:S05]  /*17400*/  F2FP.F16.F32.PACK_AB R192, R161, R160 ;  /* 0x000000a0a1c0723e */ /* 0x000fca00000000ff */
[----:B------:R-:W-:Y:S08]  /*17410*/  MUFU.EX2 R168, R168 ;  /* 0x000000a800a87308 */ /* 0x000ff00000000800 */
[----:B------:R-:W3:Y:S01]  /*17420*/  MUFU.EX2 R169, R169 ;  /* 0x000000a900a97308 */ /* 0x000ee20000000800 */
[----:B0-----:R-:W-:-:S07]  /*17430*/  F2FP.F16.F32.PACK_AB R194, R165, R189 ;  /* 0x000000bda5c2723e */ /* 0x001fce00000000ff */
[----:B------:R-:W-:Y:S01]  /*17440*/  MUFU.EX2 R172, R172 ;  /* 0x000000ac00ac7308 */ /* 0x000fe20000000800 */
[----:B-1----:R-:W-:-:S04]  /*17450*/  FMNMX.FTZ R152, R5, R152, !PT ;  /* 0x0000009805987209 */ /* 0x002fc80007810000 */
[C---:B------:R-:W-:Y:S01]  /*17460*/  FSETP.NEU.FTZ.AND P3, PT, R152.reuse, -INF , PT ;  /* 0xff8000009800780b */ /* 0x040fe20003f7d000 */
[CC--:B------:R-:W-:Y:S02]  /*17470*/  FMUL.FTZ R5, R152.reuse, R3.reuse ;  /* 0x0000000398057220 */ /* 0x0c0fe40000410000 */
[----:B------:R-:W0:Y:S01]  /*17480*/  MUFU.EX2 R173, R173 ;  /* 0x000000ad00ad7308 */ /* 0x000e220000000800 */
[----:B------:R-:W-:Y:S02]  /*17490*/  FSEL R153, R152, RZ, P3 ;  /* 0x000000ff98997208 */ /* 0x000fe40001800000 */
[----:B------:R-:W-:Y:S02]  /*174a0*/  FSEL R5, R5, RZ, P3 ;  /* 0x000000ff05057208 */ /* 0x000fe40001800000 */
[----:B---3--:R-:W-:Y:S01]  /*174b0*/  F2FP.F16.F32.PACK_AB R188, R169, R168 ;  /* 0x000000a8a9bc723e */ /* 0x008fe200000000ff */
[----:B------:R-:W-:Y:S01]  /*174c0*/  FADD.FTZ R153, -R153, R4 ;  /* 0x0000000499997221 */ /* 0x000fe20000010100 */
[----:B------:R-:W-:Y:S01]  /*174d0*/  FADD.FTZ R4, R189, R2 ;  /* 0x00000002bd047221 */ /* 0x000fe20000010000 */
[-CC-:B------:R-:W-:Y:S01]  /*174e0*/  FFMA.FTZ R154, R154, R3.reuse, -R5.reuse ;  /* 0x000000039a9a7223 */ /* 0x180fe20000010805 */
[-CC-:B------:R-:W-:Y:S01]  /*174f0*/  FFMA.FTZ R155, R155, R3.reuse, -R5.reuse ;  /* 0x000000039b9b7223 */ /* 0x180fe20000010805 */
[-C--:B------:R-:W-:Y:S01]  /*17500*/  FMUL.FTZ R153, R153, R3.reuse ;  /* 0x0000000399997220 */ /* 0x080fe20000410000 */
        /* <DEDUP_REMOVED lines=11> */
[----:B------:R-:W1:Y:S01]  /*175c0*/  MUFU.EX2 R2, R153 ;  /* 0x0000009900027308 */ /* 0x000e620000000800 */
[-CC-:B------:R-:W-:Y:S01]  /*175d0*/  FFMA.FTZ R178, R178, R3.reuse, -R5.reuse ;  /* 0x00000003b2b27223 */ /* 0x180fe20000010805 */
[----:B------:R-:W-:Y:S01]  /*175e0*/  FADD.FTZ R4, R165, R4 ;  /* 0x00000004a5047221 */ /* 0x000fe20000010000 */
[-CC-:B------:R-:W-:Y:S01]  /*175f0*/  FFMA.FTZ R179, R179, R3.reuse, -R5.reuse ;  /* 0x00000003b3b37223 */ /* 0x180fe20000010805 */
[-CC-:B------:R-:W-:Y:S01]  /*17600*/  FFMA.FTZ R182, R182, R3.reuse, -R5.reuse ;  /* 0x00000003b6b67223 */ /* 0x180fe20000010805 */
[----:B------:R-:W-:Y:S01]  /*17610*/  FFMA.FTZ R5, R183, R3, -R5 ;  /* 0x00000003b7057223 */ /* 0x000fe20000010805 */
[----:B------:R-:W-:Y:S01]  /*17620*/  FADD.FTZ R4, R168, R4 ;  /* 0x00000004a8047221 */ /* 0x000fe20000010000 */
[C---:B--2---:R-:W-:Y:S01]  /*17630*/  ISETP.GT.AND P3, PT, R204.reuse, R200, PT ;  /* 0x000000c8cc00720c */ /* 0x044fe20003f64270 */
[----:B------:R-:W2:Y:S01]  /*17640*/  MUFU.EX2 R155, R155 ;  /* 0x0000009b009b7308 */ /* 0x000ea20000000800 */
[----:B0-----:R-:W-:Y:S01]  /*17650*/  F2FP.F16.F32.PACK_AB R190, R173, R172 ;  /* 0x000000acadbe723e */ /* 0x001fe200000000ff */
[----:B------:R-:W-:Y:S01]  /*17660*/  FADD.FTZ R4, R169, R4 ;  /* 0x00000004a9047221 */ /* 0x000fe20000010000 */
[----:B------:R-:W-:Y:S01]  /*17670*/  IADD3 R204, R204, -0x1, RZ ;  /* 0xffffffffcccc7810 */ /* 0x000fe20007ffe0ff */
[----:B------:R-:W-:-:S02]  /*17680*/  IMAD.MOV.U32 R200, RZ, RZ, R231 ;  /* 0x000000ffffc87224 */ /* 0x000fc400078e00e7 */
[----:B------:R-:W-:Y:S02]  /*17690*/  FADD.FTZ R4, R172, R4 ;  /* 0x00000004ac047221 */ /* 0x000fe40000010000 */
[----:B------:R-:W0:Y:S01]  /*176a0*/  MUFU.EX2 R158, R158 ;  /* 0x0000009e009e7308 */ /* 0x000e220000000800 */
[----:B-1----:R-:W-:Y:S01]  /*176b0*/  FFMA.FTZ R229, R2, R229, R154 ;  /* 0x000000e502e57223 */ /* 0x002fe2000001009a */
[----:B------:R-:W-:-:S06]  /*176c0*/  FADD.FTZ R4, R173, R4 ;  /* 0x00000004ad047221 */ /* 0x000fcc0000010000 */
[----:B------:R-:W1:Y:S01]  /*176d0*/  MUFU.EX2 R159, R159 ;  /* 0x0000009f009f7308 */ /* 0x000e620000000800 */
[C---:B--2---:R-:W-:Y:S01]  /*176e0*/  FADD.FTZ R229, R155.reuse, R229 ;  /* 0x000000e59be57221 */ /* 0x044fe20000010000 */
        /* <DEDUP_REMOVED lines=29> */
[----:B--2---:R-:W-:-:S07]  /*178c0*/  FADD.FTZ R229, R178, R229 ;  /* 0x000000e5b2e57221 */ /* 0x004fce0000010000 */
[----:B------:R-:W2:Y:S01]  /*178d0*/  MUFU.EX2 R180, R180 ;  /* 0x000000b400b47308 */ /* 0x000ea20000000800 */
[C---:B0-----:R-:W-:Y:S01]  /*178e0*/  FADD.FTZ R4, R177.reuse, R4 ;  /* 0x00000004b1047221 */ /* 0x041fe20000010000 */
[----:B------:R-:W-:-:S06]  /*178f0*/  F2FP.F16.F32.PACK_AB R184, R177, R176 ;  /* 0x000000b0b1b8723e */ /* 0x000fcc00000000ff */
[----:B------:R-:W0:Y:S01]  /*17900*/  MUFU.EX2 R182, R182 ;  /* 0x000000b600b67308 */ /* 0x000e220000000800 */
[C---:B-1----:R-:W-:Y:S01]  /*17910*/  FADD.FTZ R229, R179.reuse, R229 ;  /* 0x000000e5b3e57221 */ /* 0x042fe20000010000 */
[----:B------:R-:W-:-:S06]  /*17920*/  F2FP.F16.F32.PACK_AB R185, R179, R178 ;  /* 0x000000b2b3b9723e */ /* 0x000fcc00000000ff */
[----:B------:R-:W1:Y:S01]  /*17930*/  MUFU.EX2 R181, R181 ;  /* 0x000000b500b57308 */ /* 0x000e620000000800 */
[----:B--2---:R-:W-:-:S07]  /*17940*/  FADD.FTZ R4, R180, R4 ;  /* 0x00000004b4047221 */ /* 0x004fce0000010000 */
[----:B------:R-:W2:Y:S01]  /*17950*/  MUFU.EX2 R5, R5 ;  /* 0x0000000500057308 */ /* 0x000ea20000000800 */
[----:B0-----:R-:W-:Y:S01]  /*17960*/  FADD.FTZ R229, R182, R229 ;  /* 0x000000e5b6e57221 */ /* 0x001fe20000010000 */
[C---:B-1----:R-:W-:Y:S01]  /*17970*/  FADD.FTZ R230, R181.reuse, R4 ;  /* 0x00000004b5e67221 */ /* 0x042fe20000010000 */
[----:B------:R-:W-:Y:S02]  /*17980*/  F2FP.F16.F32.PACK_AB R186, R181, R180 ;  /* 0x000000b4b5ba723e */ /* 0x000fe400000000ff */
[----:B------:R-:W-:Y:S01]  /*17990*/  MOV R4, R152 ;  /* 0x0000009800047202 */ /* 0x000fe20000000f00 */
[C---:B--2---:R-:W-:Y:S01]  /*179a0*/  FADD.FTZ R229, R5.reuse, R229 ;  /* 0x000000e505e57221 */ /* 0x044fe20000010000 */
[----:B------:R-:W-:Y:S01]  /*179b0*/  F2FP.F16.F32.PACK_AB R187, R5, R182 ;  /* 0x000000b605bb723e */ /* 0x000fe200000000ff */
[----:B------:R-:W-:Y:S01]  /*179c0*/  IMAD.MOV.U32 R5, RZ, RZ, R164 ;  /* 0x000000ffff057224 */ /* 0x000fe200078e00a4 */
[----:B------:R-:W-:Y:S06]  /*179d0*/  @P3 BRA `(.L_x_1589) ;  /* 0xffffffd4005c3947 */ /* 0x000fec000383ffff */
[----:B------:R-:W-:Y:S05]  /*179e0*/  BSYNC B0 ;  /* 0x0000000000007941 */ /* 0x000fea0003800000 */
.L_x_1570:
[----:B------:R-:W-:Y:S01]  /*179f0*/  IMAD.MOV.U32 R4, RZ, RZ, R152 ;  /* 0x000000ffff047224 */ /* 0x000fe200078e0098 */
[----:B------:R-:W-:Y:S01]  /*17a00*/  MOV R205, R234 ;  /* 0x000000ea00cd7202 */ /* 0x000fe20000000f00 */
[----:B------:R-:W-:Y:S02]  /*17a10*/  IMAD.MOV.U32 R5, RZ, RZ, R164 ;  /* 0x000000ffff057224 */ /* 0x000fe400078e00a4 */
[----:B------:R-:W-:-:S07]  /*17a20*/  IMAD.MOV.U32 R200, RZ, RZ, R231 ;  /* 0x000000ffffc87224 */ /* 0x000fce00078e00e7 */
.L_x_1569:
[----:B------:R-:W-:Y:S05]  /*17a30*/  BSYNC B1 ;  /* 0x0000000000017941 */ /* 0x000fea0003800000 */
.L_x_1568:
[----:B------:R-:W2:Y:S01]  /*17a40*/  LDL R152, [R1+0x14] ;  /* 0x0000140001987983 */ /* 0x000ea20000100800 */
[----:B------:R-:W0:Y:S01]  /*17a50*/  LDC R155, c[0x0][0x9e4] ;  /* 0x00027900ff9b7b82 */ /* 0x000e220000000800 */
[----:B------:R-:W-:Y:S02]  /*17a60*/  IADD3 R154, R226, 0x80, -R227 ;  /* 0x00000080e29a7810 */ /* 0x000fe40007ffe8e3 */
[----:B0-----:R-:W-:-:S03]  /*17a70*/  ISETP.GE.AND P5, PT, R155, 0x1, PT ;  /* 0x000000019b00780c */ /* 0x001fc60003fa6270 */
[----:B--2---:R-:W-:-:S04]  /*17a80*/  IMAD R154, R152, 0x80, R154 ;  /* 0x00000080989a7824 */ /* 0x004fc800078e029a */
[----:B------:R-:W-:-:S06]  /*17a90*/  IMAD.IADD R232, R154, 0x1, -R232 ;  /* 0x000000019ae87824 */ /* 0x000fcc00078e0ae8 */
[----:B------:R-:W-:Y:S05]  /*17aa0*/  @!P5 BRA `(.L_x_1590) ;  /* 0x000000000044d947 */ /* 0x000fea0003800000 */
        /* <DEDUP_REMOVED lines=10> */
.L_x_1592:
[----:B------:R-:W-:-:S13]  /*17b50*/  ISETP.NE.AND P2, PT, R155, 0x1, PT ;  /* 0x000000019b00780c */ /* 0x000fda0003f45270 */
[----:B------:R-:W0:Y:S02]  /*17b60*/  @P2 LDC.64 R152, c[0x0][0x9e8] ;  /* 0x00027a00ff982b82 */ /* 0x000e240000000a00 */
[----:B0-----:R-:W-:-:S05]  /*17b70*/  @P2 IMAD.HI.U32 R152, R154, R152, RZ ;  /* 0x000000989a982227 */ /* 0x001fca00078e00ff */
[----:B------:R-:W-:-:S07]  /*17b80*/  @P2 SHF.R.U32.HI R154, RZ, R153, R152 ;  /* 0x00000099ff9a2219 */ /* 0x000fce0000011698 */
.L_x_1593:
[----:B------:R-:W-:Y:S05]  /*17b90*/  BSYNC B0 ;  /* 0x0000000000007941 */ /* 0x000fea0003800000 */
.L_x_1591:
[----:B------:R-:W-:-:S05]  /*17ba0*/  IMAD R154, R154, R155, RZ ;  /* 0x0000009b9a9a7224 */ /* 0x000fca00078e02ff */
[----:B------:R-:W-:-:S07]  /*17bb0*/  VIMNMX R232, R232, R154, !PT ;  /* 0x0000009ae8e87248 */ /* 0x000fce0007fe0100 */
.L_x_1590:
[----:B------:R-:W2:Y:S01]  /*17bc0*/  LDL R153, [R1+0x54] ;  /* 0x0000540001997983 */ /* 0x000ea20000100800 */
[----:B------:R-:W-:Y:S01]  /*17bd0*/  VIADD R232, R232, 0x3f ;  /* 0x0000003fe8e87836 */ /* 0x000fe20000000000 */
[----:B------:R-:W-:Y:S04]  /*17be0*/  BSSY B0, `(.L_x_1594) ;  /* 0x0000209000007945 */ /* 0x000fe80003800000 */
[----:B------:R-:W-:-:S04]  /*17bf0*/  SHF.R.S32.HI R152, RZ, 0x1f, R232 ;  /* 0x0000001fff987819 */ /* 0x000fc800000114e8 */
[----:B------:R-:W-:-:S04]  /*17c00*/  LEA.HI R152, R152, R232, RZ, 0x6 ;  /* 0x000000e898987211 */ /* 0x000fc800078f30ff */
[----:B------:R-:W-:-:S04]  /*17c10*/  SHF.R.S32.HI R152, RZ, 0x6, R152 ;  /* 0x00000006ff987819 */ /* 0x000fc80000011498 */
[----:B--2---:R-:W-:-:S04]  /*17c20*/  VIMNMX R237, R153, R152, !PT ;  /* 0x0000009899ed7248 */ /* 0x004fc80007fe0100 */
[----:B------:R-:W-:-:S13]  /*17c30*/  ISETP.GE.AND P2, PT, R204, R237, PT ;  /* 0x000000edcc00720c */ /* 0x000fda0003f46270 */
[----:B------:R-:W-:Y:S05]  /*17c40*/  @!P2 BRA `(.L_x_1595) ;  /* 0x000000200008a947 */ /* 0x000fea0003800000 */
[----:B------:R-:W-:Y:S01]  /*17c50*/  BSSY B1, `(.L_x_1595) ;  /* 0x0000201000017945 */ /* 0x000fe20003800000 */
[----:B------:R-:W-:Y:S01]  /*17c60*/  MOV R231, R4 ;  /* 0x0000000400e77202 */ /* 0x000fe20000000f00 */
[----:B------:R-:W-:Y:S02]  /*17c70*/  IMAD.MOV.U32 R201, RZ, RZ, R5 ;  /* 0x000000ffffc97224 */ /* 0x000fe400078e0005 */
[----:B------:R-:W-:Y:S02]  /*17c80*/  IMAD.MOV.U32 R232, RZ, RZ, R205 ;  /* 0x000000ffffe87224 */ /* 0x000fe400078e00cd */
[----:B------:R-:W-:-:S07]  /*17c90*/  IMAD.MOV.U32 R233, RZ, RZ, R200 ;  /* 0x000000ffffe97224 */ /* 0x000fce00078e00c8 */
.L_x_1606:
[----:B------:R-:W-:-:S04]  /*17ca0*/  IADD3 R200, R233, 0x1, RZ ;  /* 0x00000001e9c87810 */ /* 0x000fc80007ffe0ff */
[----:B------:R-:W-:-:S04]  /*17cb0*/  ISETP.NE.AND P2, PT, R200, 0x2, PT ;  /* 0x00000002c800780c */ /* 0x000fc80003f45270 */
[----:B------:R-:W-:Y:S02]  /*17cc0*/  SEL R205, RZ, 0x1, P2 ;  /* 0x00000001ffcd7807 */ /* 0x000fe40001000000 */
[----:B------:R-:W-:Y:S02]  /*17cd0*/  SEL R200, R200, RZ, P2 ;  /* 0x000000ffc8c87207 */ /* 0x000fe40001000000 */
[----:B------:R-:W-:Y:S01]  /*17ce0*/  LOP3.LUT R205, R232, R205, RZ, 0x3c, !PT ;  /* 0x000000cde8cd7212 */ /* 0x000fe200078e3cff */
[----:B------:R-:W-:Y:S06]  /*17cf0*/  @!P0 BRA `(.L_x_1596) ;  /* 0x0000000000048947 */ /* 0x000fec0003800000 */
[----:B------:R-:W-:Y:S01]  /*17d00*/  BPT.TRAP 0x1 ;  /* 0x000000040000795c */ /* 0x000fe20000300000 */
.L_x_1596:
[----:B------:R-:W-:Y:S01]  /*17d10*/  IMAD R4, R200, 0x8, R16 ;  /* 0x00000008c8047824 */ /* 0x000fe200078e0210 */
[----:B------:R-:W-:-:S04]  /*17d20*/  SHF.L.U32 R5, R205, 0x1f, RZ ;  /* 0x0000001fcd057819 */ /* 0x000fc800000006ff */
[----:B------:R0:W1:Y:S01]  /*17d30*/  SYNCS.PHASECHK.TRANS64.TRYWAIT P2, [R4+URZ+0x30830], R5 ;  /* 0x03083005040075a7 */ /* 0x000062000804017f */
[----:B------:R-:W-:Y:S05]  /*17d40*/  @!P0 BRA `(.L_x_1597) ;  /* 0x0000000000048947 */ /* 0x000fea0003800000 */
[----:B------:R-:W-:Y:S01]  /*17d50*/  BPT.TRAP 0x1 ;  /* 0x000000040000795c */ /* 0x000fe20000300000 */
.L_x_1597:
[----:B------:R-:W2:Y:S01]  /*17d60*/  LDL R3, [R1+0x18] ;  /* 0x0000180001037983 */ /* 0x000ea20000100800 */
[----:B------:R-:W-:Y:S01]  /*17d70*/  BSSY B2, `(.L_x_1598) ;  /* 0x0000007000027945 */ /* 0x000fe20003800000 */
[----:B--2---:R-:W-:-:S04]  /*17d80*/  IMAD R156, R200, 0x800, R3 ;  /* 0x00000800c89c7824 */ /* 0x004fc800078e0203 */
[C---:B------:R-:W-:Y:S01]  /*17d90*/  VIADD R153, R156.reuse, 0x2 ;  /* 0x000000029c997836 */ /* 0x040fe20000000000 */
[----:B------:R-:W-:Y:S01]  /*17da0*/  IADD3 R3, R156, 0x4, RZ ;  /* 0x000000049c037810 */ /* 0x000fe20007ffe0ff */
[----:B-1----:R-:W-:Y:S06]  /*17db0*/  @P2 BRA `(.L_x_1599) ;  /* 0x0000000000082947 */ /* 0x002fec0003800000 */
[----:B------:R-:W1:Y:S02]  /*17dc0*/  SYNCS.PHASECHK.TRANS64.TRYWAIT P2, [R4+URZ+0x30830], R5 ;  /* 0x03083005040075a7 */ /* 0x000e64000804017f */
[----:B-1----:R-:W-:Y:S05]  /*17dd0*/  @!P2 BRA `(.L_x_1600) ;  /* 0x00000110000ca947 */ /* 0x002fea0003800000 */
.L_x_1599:
[----:B------:R-:W-:Y:S05]  /*17de0*/  BSYNC B2 ;  /* 0x0000000000027941 */ /* 0x000fea0003800000 */
.L_x_1598:
[----:B01----:R-:W-:Y:S01]  /*17df0*/  IMAD.MOV.U32 R4, RZ, RZ, R156 ;  /* 0x000000ffff047224 */ /* 0x003fe200078e009c */
[----:B------:R-:W-:Y:S01]  /*17e00*/  R2UR UR12, R218 ;  /* 0x00000000da0c72ca */ /* 0x000fe200000e0000 */
[----:B------:R-:W-:Y:S01]  /*17e10*/  VIADD R152, R156, 0x6 ;  /* 0x000000069c987836 */ /* 0x000fe20000000000 */
[----:B------:R-:W-:Y:S01]  /*17e20*/  R2UR UR13, R219 ;  /* 0x00000000db0d72ca */ /* 0x000fe200000e0000 */
[----:B------:R-:W-:Y:S01]  /*17e30*/  IMAD.MOV.U32 R5, RZ, RZ, 0x40000040 ;  /* 0x40000040ff057424 */ /* 0x000fe200078e00ff */
[----:B------:R-:W-:Y:S01]  /*17e40*/  R2UR UR6, R4 ;  /* 0x00000000040672ca */ /* 0x000fe200000e0000 */
[----:B------:R-:W-:Y:S01]  /*17e50*/  VIADD R154, R156, 0x204 ;  /* 0x000002049c9a7836 */ /* 0x000fe20000000000 */
[----:B------:R-:W-:Y:S01]  /*17e60*/  MOV R4, R153 ;  /* 0x0000009900047202 */ /* 0x000fe20000000f00 */
[----:B------:R-:W-:Y:S01]  /*17e70*/  IMAD.MOV.U32 R153, RZ, RZ, 0x40000040 ;  /* 0x40000040ff997424 */ /* 0x000fe200078e00ff */
[----:B------:R-:W-:Y:S01]  /*17e80*/  R2UR UR10, R152 ;  /* 0x00000000980a72ca */ /* 0x000fe200000e0000 */
[----:B------:R-:W-:Y:S01]  /*17e90*/  IMAD.MOV.U32 R155, RZ, RZ, 0x40000040 ;  /* 0x40000040ff9b7424 */ /* 0x000fe200078e00ff */
        /* <DEDUP_REMOVED lines=9> */
[-C--:B------:R-:W-:Y:S01]  /*17f30*/  FMUL.FTZ R28, R28, R0.reuse ;  /* 0x000000001c1c7220 */ /* 0x080fe20000410000 */
[----:B------:R-:W-:Y:S01]  /*17f40*/  IADD3 R152, R156, 0x202, RZ ;  /* 0x000002029c987810 */ /* 0x000fe20007ffe0ff */
[-C--:B------:R-:W-:Y:S01]  /*17f50*/  FMUL.FTZ R29, R29, R0.reuse ;  /* 0x000000001d1d7220 */ /* 0x080fe20000410000 */
[----:B------:R-:W-:Y:S01]  /*17f60*/  R2UR UR14, R4 ;  /* 0x00000000040e72ca */ /* 0x000fe200000e0000 */
[C---:B------:R-:W-:Y:S01]  /*17f70*/  VIADD R4, R156.reuse, 0x206 ;  /* 0x000002069c047836 */ /* 0x040fe20000000000 */
[----:B------:R-:W-:Y:S01]  /*17f80*/  IADD3 R154, R156, 0x400, RZ ;  /* 0x000004009c9a7810 */ /* 0x000fe20007ffe0ff */
[-C--:B------:R-:W-:Y:S01]  /*17f90*/  FMUL.FTZ R32, R32, R0.reuse ;  /* 0x0000000020207220 */ /* 0x080fe20000410000 */
[----:B------:R-:W-:Y:S01]  /*17fa0*/  R2UR UR18, R152 ;  /* 0x00000000981272ca */ /* 0x000fe200000e0000 */
[----:B------:R-:W-:Y:S01]  /*17fb0*/  VIADD R152, R156, 0x402 ;  /* 0x000004029c987836 */ /* 0x000fe20000000000 */
[----:B------:R-:W-:Y:S01]  /*17fc0*/  R2UR UR26, R4 ;  /* 0x00000000041a72ca */ /* 0x000fe200000e0000 */
[----:B------:R-:W-:Y:S01]  /*17fd0*/  VIADD R4, R156, 0x404 ;  /* 0x000004049c047836 */ /* 0x000fe20000000000 */
[----:B------:R-:W-:Y:S01]  /*17fe0*/  R2UR UR30, R154 ;  /* 0x000000009a1e72ca */ /* 0x000fe200000e0000 */
[----:B------:R-:W-:Y:S01]  /*17ff0*/  VIADD R154, R156, 0x406 ;  /* 0x000004069c9a7836 */ /* 0x000fe20000000000 */
[----:B------:R-:W-:Y:S01]  /*18000*/  MOV R234, UR11 ;  /* 0x0000000b00ea7c02 */ /* 0x000fe20008000f00 */
[----:B------:R-:W-:Y:S01]  /*18010*/  UMOV UR11, UR5 ;  /* 0x00000005000b7c82 */ /* 0x000fe20008000000 */
[----:B------:R-:W-:Y:S01]  /*18020*/  MOV R3, UR10 ;  /* 0x0000000a00037c02 */ /* 0x000fe20008000f00 */
[----:B------:R-:W-:Y:S01]  /*18030*/  UMOV UR10, UR4 ;  /* 0x00000004000a7c82 */ /* 0x000fe20008000000 */
[----:B------:R-:W-:Y:S01]  /*18040*/  R2UR UR7, R5 ;  /* 0x00000000050772ca */ /* 0x000fe200000e0000 */
[-C--:B------:R-:W-:Y:S01]  /*18050*/  FMUL.FTZ R33, R33, R0.reuse ;  /* 0x0000000021217220 */ /* 0x080fe20000410000 */
[----:B------:R-:W-:Y:S01]  /*18060*/  R2UR UR34, R152 ;  /* 0x00000000982272ca */ /* 0x000fe200000e0000 */
[----:B------:R-:W-:Y:S01]  /*18070*/  VIADD R152, R156, 0x604 ;  /* 0x000006049c987836 */ /* 0x000fe20000000000 */
[----:B------:R-:W-:Y:S01]  /*18080*/  R2UR UR38, R4 ;  /* 0x00000000042672ca */ /* 0x000fe200000e0000 */
[-C--:B------:R-:W-:Y:S01]  /*18090*/  FMUL.FTZ R36, R36, R0.reuse ;  /* 0x0000000024247220 */ /* 0x080fe20000410000 */
[----:B------:R-:W-:Y:S01]  /*180a0*/  R2UR UR42, R154 ;  /* 0x000000009a2a72ca */ /* 0x000fe200000e0000 */
[----:B------:R-:W-:Y:S01]  /*180b0*/  VIADD R154, R156, 0x602 ;  /* 0x000006029c9a7836 */ /* 0x000fe20000000000 */
[----:B------:R-:W-:Y:S01]  /*180c0*/  R2UR UR4, R6 ;  /* 0x00000000060472ca */ /* 0x000fe200000e0000 */
[-C--:B------:R-:W-:Y:S01]  /*180d0*/  FMUL.FTZ R37, R37, R0.reuse ;  /* 0x0000000025257220 */ /* 0x080fe20000410000 */
[----:B------:R-:W-:Y:S01]  /*180e0*/  R2UR UR5, R7 ;  /* 0x00000000070572ca */ /* 0x000fe200000e0000 */
[-C--:B------:R-:W-:Y:S01]  /*180f0*/  FMUL.FTZ R40, R40, R0.reuse ;  /* 0x0000000028287220 */ /* 0x080fe20000410000 */
[----:B------:R-:W-:Y:S01]  /*18100*/  IADD3 R4, R156, 0x600, RZ ;  /* 0x000006009c047810 */ /* 0x000fe20007ffe0ff */
[-C--:B------:R-:W-:Y:S01]  /*18110*/  FMUL.FTZ R41, R41, R0.reuse ;  /* 0x0000000029297220 */ /* 0x080fe20000410000 */
        /* <DEDUP_REMOVED lines=28> */
[----:B------:R-:W-:Y:S01]  /*182e0*/  R2UR UR8, R224 ;  /* 0x00000000e00872ca */ /* 0x000fe200000e0000 */
[-C--:B------:R-:W-:Y:S01]  /*182f0*/  FMUL.FTZ R65, R65, R0.reuse ;  /* 0x0000000041417220 */ /* 0x080fe20000410000 */
[----:B------:R-:W-:Y:S01]  /*18300*/  R2UR UR4, R222 ;  /* 0x00000000de0472ca */ /* 0x000fe200000e0000 */
[-C--:B------:R-:W-:Y:S01]  /*18310*/  FMUL.FTZ R68, R68, R0.reuse ;  /* 0x0000000044447220 */ /* 0x080fe20000410000 */
[----:B------:R-:W-:Y:S01]  /*18320*/  R2UR UR5, R223 ;  /* 0x00000000df0572ca */ /* 0x000fe200000e0000 */
[-C--:B------:R-:W-:Y:S01]  /*18330*/  FMUL.FTZ R69, R69, R0.reuse ;  /* 0x0000000045457220 */ /* 0x080fe20000410000 */
        /* <DEDUP_REMOVED lines=184> */
.L_x_1601:
[----:B------:R-:W-:Y:S02]  /*18ec0*/  SHF.L.U32 R0, R232, 0x1f, RZ ;  /* 0x0000001fe8007819 */ /* 0x000fe400000006ff */
[----:B------:R-:W-:-:S04]  /*18ed0*/  LEA R232, R233, R16, 0x3 ;  /* 0x00000010e9e87211 */ /* 0x000fc800078e18ff */
[----:B------:R0:W1:Y:S01]  /*18ee0*/  SYNCS.PHASECHK.TRANS64.TRYWAIT P2, [R232+URZ+0x30850], R0 ;  /* 0x03085000e80075a7 */ /* 0x000062000804017f */
[----:B------:R-:W-:Y:S05]  /*18ef0*/  @!P0 BRA `(.L_x_1602) ;  /* 0x0000000000048947 */ /* 0x000fea0003800000 */
[----:B------:R-:W-:Y:S01]  /*18f00*/  BPT.TRAP 0x1 ;  /* 0x000000040000795c */ /* 0x000fe20000300000 */
.L_x_1602:
[----:B------:R-:W-:Y:S04]  /*18f10*/  BSSY B2, `(.L_x_1603) ;  /* 0x0000004000027945 */ /* 0x000fe80003800000 */
[----:B-1----:R-:W-:Y:S05]  /*18f20*/  @P2 BRA `(.L_x_1604) ;  /* 0x0000000000082947 */ /* 0x002fea0003800000 */
[----:B------:R-:W1:Y:S02]  /*18f30*/  SYNCS.PHASECHK.TRANS64.TRYWAIT P2, [R232+URZ+0x30850], R0 ;  /* 0x03085000e80075a7 */ /* 0x000e64000804017f */
[----:B-1----:R-:W-:Y:S05]  /*18f40*/  @!P2 BRA `(.L_x_1605) ;  /* 0x000000fc00c4a947 */ /* 0x002fea0003800000 */
.L_x_1604:
[----:B------:R-:W-:Y:S05]  /*18f50*/  BSYNC B2 ;  /* 0x0000000000027941 */ /* 0x000fea0003800000 */
.L_x_1603:
[----:B01----:R-:W-:Y:S01]  /*18f60*/  VIADD R0, R16, 0x400 ;  /* 0x0000040010007836 */ /* 0x003fe20000000000 */
[----:B------:R-:W-:Y:S01]  /*18f70*/  WARPGROUP.ARRIVE ;  /* 0x00000000000079c5 */ /* 0x000fe20000000000 */
[----:B------:R-:W-:Y:S01]  /*18f80*/  IMAD.MOV.U32 R3, RZ, RZ, 0x40000040 ;  /* 0x40000040ff037424 */ /* 0x000fe200078e00ff */
[----:B------:R-:W-:Y:S01]  /*18f90*/  ULDC UR4, c[0x0][0x988] ;  /* 0x0002620000047ab9 */ /* 0x000fe20000000800 */
[----:B------:R-:W-:Y:S01]  /*18fa0*/  IMAD.MOV.U32 R5, RZ, RZ, 0x40000040 ;  /* 0x40000040ff057424 */ /* 0x000fe200078e00ff */
[----:B------:R-:W-:Y:S01]  /*18fb0*/  SHF.R.U32.HI R0, RZ, 0x4, R0 ;  /* 0x00000004ff007819 */ /* 0x000fe20000011600 */
[----:B------:R-:W-:Y:S01]  /*18fc0*/  @!P1 VIADD R232, R232, 0x30860 ;  /* 0x00030860e8e89836 */ /* 0x000fe20000000000 */
[----:B------:R-:W-:Y:S01]  /*18fd0*/  R2UR UR7, R3 ;  /* 0x00000000030772ca */ /* 0x000fe200000e0000 */
[----:B------:R-:W-:Y:S01]  /*18fe0*/  IMAD.MOV.U32 R3, RZ, RZ, 0x40000040 ;  /* 0x40000040ff037424 */ /* 0x000fe200078e00ff */
[----:B------:R-:W-:Y:S02]  /*18ff0*/  LOP3.LUT R0, R0, 0x3fff, RZ, 0xc0, !PT ;  /* 0x00003fff00007812 */ /* 0x000fe400078ec0ff */
[C---:B------:R-:W-:Y:S01]  /*19000*/  ISETP.GT.AND P2, PT, R204.reuse, R237, PT ;  /* 0x000000edcc00720c */ /* 0x040fe20003f44270 */
[----:B------:R-:W-:Y:S01]  /*19010*/  VIADD R204, R204, 0xffffffff ;  /* 0xffffffffcccc7836 */ /* 0x000fe20000000000 */
[----:B------:R-:W-:-:S02]  /*19020*/  LOP3.LUT R0, R0, 0x2000000, RZ, 0xfc, !PT ;  /* 0x0200000000007812 */ /* 0x000fc400078efcff */
[----:B------:R-:W-:-:S03]  /*19030*/  @!P1 PRMT R232, RZ, 0x654, R232 ;  /* 0x00000654ffe89816 */ /* 0x000fc600000000e8 */
[----:B------:R-:W-:Y:S01]  /*19040*/  IMAD R2, R233, 0x800, R0 ;  /* 0x00000800e9027824 */ /* 0x000fe200078e0200 */
[----:B------:R-:W-:Y:S02]  /*19050*/  FMNMX.FTZ R0, R152, R201, !PT ;  /* 0x000000c998007209 */ /* 0x000fe40007810000 */
[----:B------:R-:W-:Y:S02]  /*19060*/  MOV R233, R200 ;  /* 0x000000c800e97202 */ /* 0x000fe40000000f00 */
[C---:B------:R-:W-:Y:S02]  /*19070*/  R2UR UR6, R2.reuse ;  /* 0x00000000020672ca */ /* 0x040fe400000e0000 */
[----:B------:R-:W-:Y:S02]  /*19080*/  IADD3 R4, R2, 0x80, RZ ;  /* 0x0000008002047810 */ /* 0x000fe40007ffe0ff */
[----:B------:R-:W-:-:S04]  /*19090*/  FMNMX.FTZ R0, R153, R0, !PT ;  /* 0x0000000099007209 */ /* 0x000fc80007810000 */
[----:B------:R-:W-:-:S04]  /*190a0*/  FMNMX.FTZ R0, R156, R0, !PT ;  /* 0x000000009c007209 */ /* 0x000fc80007810000 */
[----:B------:R-:W-:Y:S01]  /*190b0*/  FMNMX.FTZ R0, R157, R0, !PT ;  /* 0x000000009d007209 */ /* 0x000fe20007810000 */
[----:B------:R-:W-:Y:S01]  /*190c0*/  HGMMA.64x256x16.F32 R24, R196, gdesc[UR4].tnspB, R24, gsb0 ;  /* 0x43e00004c4187df0 */ /* 0x000fe20008000818 */
[----:B------:R-:W-:Y:S01]  /*190d0*/  R2UR UR6, R4 ;  /* 0x00000000040672ca */ /* 0x000fe200000e0000 */
[C---:B------:R-:W-:Y:S01]  /*190e0*/  VIADD R4, R2.reuse, 0x100 ;  /* 0x0000010002047836 */ /* 0x040fe20000000000 */
        /* <DEDUP_REMOVED lines=20> */
[----:B------:R-:W0:Y:S02]  /*19230*/  SHFL.BFLY PT, R4, R0, 0x2, 0x1f ;  /* 0x0c401f0000047f89 */ /* 0x000e2400000e0000 */
[----:B0-----:R-:W-:Y:S02]  /*19240*/  FMNMX.FTZ R4, R0, R4, !PT ;  /* 0x0000000400047209 */ /* 0x001fe40007810000 */
[----:B------:R-:W-:-:S03]  /*19250*/  FMNMX.FTZ R0, R154, R231, !PT ;  /* 0x000000e79a007209 */ /* 0x000fc60007810000 */
[----:B------:R-:W0:Y:S01]  /*19260*/  SHFL.BFLY PT, R5, R4, 0x1, 0x1f ;  /* 0x0c201f0004057f89 */ /* 0x000e2200000e0000 */
[----:B------:R-:W-:-:S04]  /*19270*/  FMNMX.FTZ R0, R155, R0, !PT ;  /* 0x000000009b007209 */ /* 0x000fc80007810000 */
[----:B------:R-:W-:-:S04]  /*19280*/  FMNMX.FTZ R0, R158, R0, !PT ;  /* 0x000000009e007209 */ /* 0x000fc80007810000 */
[----:B------:R-:W-:-:S04]  /*19290*/  FMNMX.FTZ R0, R159, R0, !PT ;  /* 0x000000009f007209 */ /* 0x000fc80007810000 */
[----:B------:R-:W-:-:S04]  /*192a0*/  FMNMX.FTZ R0, R162, R0, !PT ;  /* 0x00000000a2007209 */ /* 0x000fc80007810000 */
[----:B------:R-:W-:-:S04]  /*192b0*/  FMNMX.FTZ R0, R163, R0, !PT ;  /* 0x00000000a3007209 */ /* 0x000fc80007810000 */
[----:B------:R-:W-:Y:S02]  /*192c0*/  FMNMX.FTZ R0, R166, R0, !PT ;  /* 0x00000000a6007209 */ /* 0x000fe40007810000 */
        /* <DEDUP_REMOVED lines=13> */
[----:B------:R-:W-:Y:S01]  /*193a0*/  R2UR UR6, R2 ;  /* 0x00000000020672ca */ /* 0x000fe200000e0000 */
[----:B------:R-:W-:Y:S01]  /*193b0*/  FADD.FTZ R2, -R5, R201 ;  /* 0x000000c905027221 */ /* 0x000fe20000010100 */
[----:B------:R-:W-:Y:S01]  /*193c0*/  R2UR UR7, R3 ;  /* 0x00000000030772ca */ /* 0x000fe200000e0000 */
[----:B------:R-:W-:Y:S02]  /*193d0*/  IMAD.U32 R3, RZ, RZ, UR4 ;  /* 0x00000004ff037e24 */ /* 0x000fe4000f8e00ff */
[----:B------:R-:W-:Y:S02]  /*193e0*/  IMAD.MOV.U32 R201, RZ, RZ, R5 ;  /* 0x000000ffffc97224 */ /* 0x000fe400078e0005 */
[----:B------:R-:W-:-:S04]  /*193f0*/  FMUL.FTZ R2, R2, R3 ;  /* 0x0000000302027220 */ /* 0x000fc80000410000 */
[----:B------:R0:W-:Y:S02]  /*19400*/  MUFU.EX2 R0, R2 ;  /* 0x0000000200007308 */ /* 0x0001e40000000800 */
[----:B0-----:R-:W-:-:S04]  /*19410*/  FMUL.FTZ R2, R5, R3 ;  /* 0x0000000305027220 */ /* 0x001fc80000410000 */
[-CC-:B------:R-:W-:Y:S01]  /*19420*/  FFMA.FTZ R196, R153, R3.reuse, -R2.reuse ;  /* 0x0000000399c47223 */ /* 0x180fe20000010802 */
[-CC-:B------:R-:W-:Y:S01]  /*19430*/  FFMA.FTZ R198, R156, R3.reuse, -R2.reuse ;  /* 0x000000039cc67223 */ /* 0x180fe20000010802 */
[----:B------:R-:W0:Y:S01]  /*19440*/  SHFL.BFLY PT, R153, R4, 0x2, 0x1f ;  /* 0x0c401f0004997f89 */ /* 0x000e2200000e0000 */
[-CC-:B------:R-:W-:Y:S01]  /*19450*/  FFMA.FTZ R192, R161, R3.reuse, -R2.reuse ;  /* 0x00000003a1c07223 */ /* 0x180fe20000010802 */
[-CC-:B------:R-:W-:Y:S01]  /*19460*/  FFMA.FTZ R194, R164, R3.reuse, -R2.reuse ;  /* 0x00000003a4c27223 */ /* 0x180fe20000010802 */
[--C-:B------:R-:W-:Y:S01]  /*19470*/  FFMA.FTZ R156, R173, R3, -R2.reuse ;  /* 0x00000003ad9c7223 */ /* 0x100fe20000010802 */
[----:B------:R-:W-:Y:S08]  /*19480*/  MUFU.EX2 R196, R196 ;  /* 0x000000c400c47308 */ /* 0x000ff00000000800 */
[----:B------:R-:W-:Y:S08]  /*19490*/  MUFU.EX2 R198, R198 ;  /* 0x000000c600c67308 */ /* 0x000ff00000000800 */
[----:B------:R-:W-:Y:S01]  /*194a0*/  MUFU.EX2 R192, R192 ;  /* 0x000000c000c07308 */ /* 0x000fe20000000800 */
[----:B0-----:R-:W-:Y:S01]  /*194b0*/  FMNMX.FTZ R4, R4, R153, !PT ;  /* 0x0000009904047209 */ /* 0x001fe20007810000 */
[----:B------:R-:W-:-:S06]  /*194c0*/  FFMA.FTZ R153, R169, R3, -R2 ;  /* 0x00000003a9997223 */ /* 0x000fcc0000010802 */
[----:B------:R-:W-:Y:S08]  /*194d0*/  MUFU.EX2 R194, R194 ;  /* 0x000000c200c27308 */ /* 0x000ff00000000800 */
[----:B------:R-:W-:Y:S08]  /*194e0*/  MUFU.EX2 R153, R153 ;  /* 0x0000009900997308 */ /* 0x000ff00000000800 */
[----:B------:R-:W-:Y:S01]  /*194f0*/  MUFU.EX2 R156, R156 ;  /* 0x0000009c009c7308 */ /* 0x000fe20000000800 */
[----:B------:R-:W-:-:S02]  /*19500*/  WARPGROUP.DEPBAR.LE gsb0, 0x0 ;  /* 0x00008000000079c5 */ /* 0x000fc40000010000 */
[----:B------:R-:W-:Y:S01]  /*19510*/  WARPGROUP.ARRIVE ;  /* 0x00000000000079c5 */ /* 0x000fe20000000000 */
[-CC-:B------:R-:W-:Y:S01]  /*19520*/  FFMA.FTZ R189, R152, R3.reuse, -R2.reuse ;  /* 0x0000000398bd7223 */ /* 0x180fe20000010802 */
[-CC-:B------:R-:W-:Y:S01]  /*19530*/  FFMA.FTZ R152, R165, R3.reuse, -R2.reuse ;  /* 0x00000003a5987223 */ /* 0x180fe20000010802 */
[-CC-:B------:R-:W-:Y:S01]  /*19540*/  FFMA.FTZ R188, R168, R3.reuse, -R2.reuse ;  /* 0x00000003a8bc7223 */ /* 0x180fe20000010802 */
[----:B------:R-:W-:Y:S02]  /*19550*/  FFMA.FTZ R190, R172, R3, -R2 ;  /* 0x00000003acbe7223 */ /* 0x000fe40000010802 */
[----:B------:R-:W-:Y:S01]  /*19560*/  HGMMA.64x256x16.F32 R24, R184, gdesc[UR4].tnspB, R24, gsb0 ;  /* 0x43e00004b8187df0 */ /* 0x000fe20008000818 */
[----:B------:R-:W0:Y:S08]  /*19570*/  MUFU.EX2 R189, R189 ;  /* 0x000000bd00bd7308 */ /* 0x000e300000000800 */
[----:B------:R-:W-:Y:S08]  /*19580*/  MUFU.EX2 R152, R152 ;  /* 0x0000009800987308 */ /* 0x000ff00000000800 */
[----:B------:R-:W-:Y:S01]  /*19590*/  MUFU.EX2 R188, R188 ;  /* 0x000000bc00bc7308 */ /* 0x000fe20000000800 */
[----:B0-----:R-:W-:-:S04]  /*195a0*/  FFMA.FTZ R164, R0, R230, R189 ;  /* 0x000000e600a47223 */ /* 0x001fc800000100bd */
[C---:B------:R-:W-:Y:S01]  /*195b0*/  FADD.FTZ R164, R196.reuse, R164 ;  /* 0x000000a4c4a47221 */ /* 0x040fe20000010000 */
[----:B------:R-:W-:Y:S02]  /*195c0*/  F2FP.F16.F32.PACK_AB R196, R196, R189 ;  /* 0x000000bdc4c4723e */ /* 0x000fe400000000ff */
[----:B------:R-:W-:Y:S01]  /*195d0*/  MUFU.EX2 R190, R190 ;  /* 0x000000be00be7308 */ /* 0x000fe20000000800 */
[----:B------:R-:W-:Y:S01]  /*195e0*/  FADD.FTZ R164, R198, R164 ;  /* 0x000000a4c6a47221 */ /* 0x000fe20000010000 */
[----:B------:R-:W-:Y:S02]  /*195f0*/  WARPGROUP.DEPBAR.LE gsb0, 0x0 ;  /* 0x00008000000079c5 */ /* 0x000fe40000010000 */
[-CC-:B------:R-:W-:Y:S01]  /*19600*/  FFMA.FTZ R187, R160, R3.reuse, -R2.reuse ;  /* 0x00000003a0bb7223 */ /* 0x180fe20000010802 */
[-CC-:B------:R-:W-:Y:S01]  /*19610*/  FFMA.FTZ R185, R157, R3.reuse, -R2.reuse ;  /* 0x000000039db97223 */ /* 0x180fe20000010802 */
[----:B------:R-:W0:Y:S01]  /*19620*/  SHFL.BFLY PT, R160, R4, 0x1, 0x1f ;  /* 0x0c201f0004a07f89 */ /* 0x000e2200000e0000 */
[-CC-:B------:R-:W-:Y:S01]  /*19630*/  FFMA.FTZ R184, R176, R3.reuse, -R2.reuse ;  /* 0x00000003b0b87223 */ /* 0x180fe20000010802 */
[-CC-:B------:R-:W-:Y:S01]  /*19640*/  FFMA.FTZ R157, R177, R3.reuse, -R2.reuse ;  /* 0x00000003b19d7223 */ /* 0x180fe20000010802 */
[-CC-:B------:R-:W-:Y:S01]  /*19650*/  FFMA.FTZ R186, R180, R3.reuse, -R2.reuse ;  /* 0x00000003b4ba7223 */ /* 0x180fe20000010802 */
[----:B------:R-:W-:Y:S08]  /*19660*/  MUFU.EX2 R187, R187 ;  /* 0x000000bb00bb7308 */ /* 0x000ff00000000800 */
[----:B------:R-:W1:Y:S08]  /*19670*/  MUFU.EX2 R185, R185 ;  /* 0x000000b900b97308 */ /* 0x000e700000000800 */
[----:B------:R-:W-:Y:S01]  /*19680*/  MUFU.EX2 R184, R184 ;  /* 0x000000b800b87308 */ /* 0x000fe20000000800 */
[----:B0-----:R-:W-:Y:S01]  /*19690*/  FMNMX.FTZ R4, R4, R160, !PT ;  /* 0x000000a004047209 */ /* 0x001fe20007810000 */
[----:B------:R-:W-:-:S06]  /*196a0*/  FFMA.FTZ R160, R181, R3, -R2 ;  /* 0x00000003b5a07223 */ /* 0x000fcc0000010802 */
[----:B------:R-:W-:Y:S01]  /*196b0*/  MUFU.EX2 R157, R157 ;  /* 0x0000009d009d7308 */ /* 0x000fe20000000800 */
[C---:B------:R-:W-:Y:S01]  /*196c0*/  FADD.FTZ R2, -R4.reuse, R231 ;  /* 0x000000e704027221 */ /* 0x040fe20000010100 */
[-C--:B------:R-:W-:Y:S01]  /*196d0*/  FMUL.FTZ R161, R4, R3.reuse ;  /* 0x0000000304a17220 */ /* 0x080fe20000410000 */
[C---:B-1----:R-:W-:Y:S01]  /*196e0*/  FADD.FTZ R164, R185.reuse, R164 ;  /* 0x000000a4b9a47221 */ /* 0x042fe20000010000 */
[----:B------:R-:W-:Y:S01]  /*196f0*/  F2FP.F16.F32.PACK_AB R198, R185, R198 ;  /* 0x000000c6b9c6723e */ /* 0x000fe200000000ff */
[-C--:B------:R-:W-:Y:S01]  /*19700*/  FMUL.FTZ R2, R2, R3.reuse ;  /* 0x0000000302027220 */ /* 0x080fe20000410000 */
[-CC-:B------:R-:W-:Y:S01]  /*19710*/  FFMA.FTZ R197, R154, R3.reuse, -R161.reuse ;  /* 0x000000039ac57223 */ /* 0x180fe200000108a1 */
[-CC-:B------:R-:W-:Y:S01]  /*19720*/  FFMA.FTZ R154, R155, R3.reuse, -R161.reuse ;  /* 0x000000039b9a7223 */ /* 0x180fe200000108a1 */
[-CC-:B------:R-:W-:Y:S01]  /*19730*/  FFMA.FTZ R199, R158, R3.reuse, -R161.reuse ;  /* 0x000000039ec77223 */ /* 0x180fe200000108a1 */
[-CC-:B------:R-:W-:Y:S01]  /*19740*/  FFMA.FTZ R155, R159, R3.reuse, -R161.reuse ;  /* 0x000000039f9b7223 */ /* 0x180fe200000108a1 */
[----:B------:R-:W-:Y:S01]  /*19750*/  @!P1 IMAD R158, R200, 0x8, R16 ;  /* 0x00000008c89e9824 */ /* 0x000fe200078e0210 */
[----:B------:R-:W-:Y:S01]  /*19760*/  MUFU.EX2 R2, R2 ;  /* 0x0000000200027308 */ /* 0x000fe20000000800 */
[-CC-:B------:R-:W-:Y:S01]  /*19770*/  FFMA.FTZ R193, R162, R3.reuse, -R161.reuse ;  /* 0x00000003a2c17223 */ /* 0x180fe200000108a1 */
[-CC-:B------:R-:W-:Y:S01]  /*19780*/  FFMA.FTZ R163, R163, R3.reuse, -R161.reuse ;  /* 0x00000003a3a37223 */ /* 0x180fe200000108a1 */
[-CC-:B------:R-:W-:Y:S01]  /*19790*/  FFMA.FTZ R195, R166, R3.reuse, -R161.reuse ;  /* 0x00000003a6c37223 */ /* 0x180fe200000108a1 */
[----:B------:R-:W-:Y:S01]  /*197a0*/  @!P1 IADD3 R159, R158, 0x30840, RZ ;  /* 0x000308409e9f9810 */ /* 0x000fe20007ffe0ff */
[-CC-:B------:R-:W-:Y:S01]  /*197b0*/  FFMA.FTZ R162, R170, R3.reuse, -R161.reuse ;  /* 0x00000003aaa27223 */ /* 0x180fe200000108a1 */
[----:B------:R-:W-:Y:S01]  /*197c0*/  FADD.FTZ R164, R187, R164 ;  /* 0x000000a4bba47221 */ /* 0x000fe20000010000 */
[-C--:B------:R-:W-:Y:S01]  /*197d0*/  FFMA.FTZ R174, R174, R3.reuse, -R161 ;  /* 0x00000003aeae7223 */ /* 0x080fe200000108a1 */
[----:B------:R-:W0:Y:S01]  /*197e0*/  MUFU.EX2 R197, R197 ;  /* 0x000000c500c57308 */ /* 0x000e220000000800 */
[----:B------:R-:W-:Y:S01]  /*197f0*/  @!P1 PRMT R159, RZ, 0x654, R159 ;  /* 0x00000654ff9f9816 */ /* 0x000fe2000000009f */
[----:B------:R-:W-:Y:S01]  /*19800*/  FADD.FTZ R164, R192, R164 ;  /* 0x000000a4c0a47221 */ /* 0x000fe20000010000 */
[-CC-:B------:R-:W-:Y:S01]  /*19810*/  FFMA.FTZ R175, R175, R3.reuse, -R161.reuse ;  /* 0x00000003afaf7223 */ /* 0x180fe200000108a1 */
[-CC-:B------:R-:W-:Y:S01]  /*19820*/  FFMA.FTZ R178, R178, R3.reuse, -R161.reuse ;  /* 0x00000003b2b27223 */ /* 0x180fe200000108a1 */
[----:B------:R1:W-:Y:S01]  /*19830*/  @!P1 SYNCS.ARRIVE.TRANS64.RED.A1T0 RZ, [R159+URZ], RZ ;  /* 0x000000ff9fff99a7 */ /* 0x0003e2000810043f */
[----:B------:R-:W-:Y:S01]  /*19840*/  FADD.FTZ R164, R194, R164 ;  /* 0x000000a4c2a47221 */ /* 0x000fe20000010000 */
[-CC-:B------:R-:W-:Y:S01]  /*19850*/  FFMA.FTZ R179, R179, R3.reuse, -R161.reuse ;  /* 0x00000003b3b37223 */ /* 0x180fe200000108a1 */
[----:B------:R-:W2:Y:S01]  /*19860*/  MUFU.EX2 R154, R154 ;  /* 0x0000009a009a7308 */ /* 0x000ea20000000800 */
[----:B------:R-:W-:Y:S01]  /*19870*/  FFMA.FTZ R182, R182, R3, -R161 ;  /* 0x00000003b6b67223 */ /* 0x000fe200000108a1 */
[----:B------:R-:W-:Y:S01]  /*19880*/  FADD.FTZ R164, R152, R164 ;  /* 0x000000a498a47221 */ /* 0x000fe20000010000 */
[----:B------:R-:W-:Y:S01]  /*19890*/  F2FP.F16.F32.PACK_AB R192, R192, R187 ;  /* 0x000000bbc0c0723e */ /* 0x000fe200000000ff */
[----:B------:R-:W-:-:S02]  /*198a0*/  IMAD.MOV.U32 R231, RZ, RZ, R4 ;  /* 0x000000ffffe77224 */ /* 0x000fc400078e0004 */
[----:B-1----:R-:W-:Y:S01]  /*198b0*/  FFMA.FTZ R159, R167, R3, -R161 ;  /* 0x00000003a79f7223 */ /* 0x002fe200000108a1 */
[----:B------:R-:W-:Y:S01]  /*198c0*/  FADD.FTZ R164, R188, R164 ;  /* 0x000000a4bca47221 */ /* 0x000fe20000010000 */
[----:B------:R1:W-:Y:S01]  /*198d0*/  @!P1 SYNCS.ARRIVE.TRANS64.RED.A1T0 RZ, [R232+URZ], RZ ;  /* 0x000000ffe8ff99a7 */ /* 0x0003e2000810043f */
[----:B------:R-:W3:Y:S01]  /*198e0*/  MUFU.EX2 R199, R199 ;  /* 0x000000c700c77308 */ /* 0x000ee20000000800 */
[----:B0-----:R-:W-:Y:S01]  /*198f0*/  FFMA.FTZ R229, R2, R229, R197 ;  /* 0x000000e502e57223 */ /* 0x001fe200000100c5 */
[C---:B------:R-:W-:Y:S01]  /*19900*/  FADD.FTZ R164, R153.reuse, R164 ;  /* 0x000000a499a47221 */ /* 0x040fe20000010000 */
[----:B------:R-:W-:Y:S02]  /*19910*/  F2FP.F16.F32.PACK_AB R194, R152, R194 ;  /* 0x000000c298c2723e */ /* 0x000fe400000000ff */
[----:B------:R-:W-:Y:S01]  /*19920*/  F2FP.F16.F32.PACK_AB R188, R153, R188 ;  /* 0x000000bc99bc723e */ /* 0x000fe200000000ff */
[----:B------:R-:W-:Y:S01]  /*19930*/  FADD.FTZ R164, R190, R164 ;  /* 0x000000a4bea47221 */ /* 0x000fe20000010000 */
[----:B------:R-:W-:Y:S01]  /*19940*/  F2FP.F16.F32.PACK_AB R190, R156, R190 ;  /* 0x000000be9cbe723e */ /* 0x000fe200000000ff */
[----:B------:R-:W0:Y:S01]  /*19950*/  MUFU.EX2 R155, R155 ;  /* 0x0000009b009b7308 */ /* 0x000e220000000800 */
[----:B--2---:R-:W-:Y:S01]  /*19960*/  FADD.FTZ R229, R154, R229 ;  /* 0x000000e59ae57221 */ /* 0x004fe20000010000 */
[----:B------:R-:W-:Y:S01]  /*19970*/  FADD.FTZ R164, R156, R164 ;  /* 0x000000a49ca47221 */ /* 0x000fe20000010000 */
[----:B------:R-:W-:Y:S01]  /*19980*/  F2FP.F16.F32.PACK_AB R197, R154, R197 ;  /* 0x000000c59ac5723e */ /* 0x000fe200000000ff */
[----:B-1----:R-:W-:-:S02]  /*19990*/  IMAD.MOV.U32 R232, RZ, RZ, R205 ;  /* 0x000000ffffe87224 */ /* 0x002fc400078e00cd */
[----:B------:R-:W-:Y:S01]  /*199a0*/  FADD.FTZ R164, R184, R164 ;  /* 0x000000a4b8a47221 */ /* 0x000fe20000010000 */
[----:B------:R-:W-:Y:S01]  /*199b0*/  F2FP.F16.F32.PACK_AB R184, R157, R184 ;  /* 0x000000b89db8723e */ /* 0x000fe200000000ff */
[----:B------:R-:W1:Y:S01]  /*199c0*/  MUFU.EX2 R193, R193 ;  /* 0x000000c100c17308 */ /* 0x000e620000000800 */
[----:B---3--:R-:W-:Y:S01]  /*199d0*/  FADD.FTZ R229, R199, R229 ;  /* 0x000000e5c7e57221 */ /* 0x008fe20000010000 */
[----:B------:R-:W-:-:S06]  /*199e0*/  FADD.FTZ R164, R157, R164 ;  /* 0x000000a49da47221 */ /* 0x000fcc0000010000 */
[----:B------:R2:W3:Y:S01]  /*199f0*/  MUFU.EX2 R158, R163 ;  /* 0x000000a3009e7308 */ /* 0x0004e20000000800 */
[C---:B0-----:R-:W-:Y:S01]  /*19a00*/  FADD.FTZ R165, R155.reuse, R229 ;  /* 0x000000e59ba57221 */ /* 0x041fe20000010000 */
[----:B------:R-:W-:-:S06]  /*19a10*/  F2FP.F16.F32.PACK_AB R199, R155, R199 ;  /* 0x000000c79bc7723e */ /* 0x000fcc00000000ff */
[----:B------:R-:W0:Y:S01]  /*19a20*/  MUFU.EX2 R195, R195 ;  /* 0x000000c300c37308 */ /* 0x000e220000000800 */
[-C--:B--2---:R-:W-:Y:S01]  /*19a30*/  FFMA.FTZ R163, R171, R3.reuse, -R161 ;  /* 0x00000003aba37223 */ /* 0x084fe200000108a1 */
[----:B-1----:R-:W-:Y:S01]  /*19a40*/  FADD.FTZ R165, R193, R165 ;  /* 0x000000a5c1a57221 */ /* 0x002fe20000010000 */
[----:B------:R-:W-:-:S05]  /*19a50*/  FFMA.FTZ R161, R183, R3, -R161 ;  /* 0x00000003b7a17223 */ /* 0x000fca00000108a1 */
[----:B------:R-:W1:Y:S01]  /*19a60*/  MUFU.EX2 R159, R159 ;  /* 0x0000009f009f7308 */ /* 0x000e620000000800 */
        /* <DEDUP_REMOVED lines=28> */
[C---:B--2---:R-:W-:Y:S01]  /*19c30*/  FADD.FTZ R229, R161.reuse, R165 ;  /* 0x000000a5a1e57221 */ /* 0x044fe20000010000 */
[----:B------:R-:W-:Y:S01]  /*19c40*/  F2FP.F16.F32.PACK_AB R187, R161, R182 ;  /* 0x000000b6a1bb723e */ /* 0x000fe200000000ff */
[----:B------:R-:W-:Y:S06]  /*19c50*/  @P2 BRA `(.L_x_1606) ;  /* 0xffffffe000102947 */ /* 0x000fec000383ffff */
[----:B------:R-:W-:Y:S05]  /*19c60*/  BSYNC B1 ;  /* 0x0000000000017941 */ /* 0x000fea0003800000 */
.L_x_1595:
[----:B------:R-:W-:Y:S05]  /*19c70*/  BSYNC B0 ;  /* 0x0000000000007941 */ /* 0x000fea0003800000 */
.L_x_1594:
[----:B------:R-:W2:Y:S01]  /*19c80*/  LDL R152, [R1+0x54] ;  /* 0x0000540001987983 */ /* 0x000ea20000100800 */
[----:B------:R-:W-:Y:S01]  /*19c90*/  BSSY B0, `(.L_x_1607) ;  /* 0x00002b7000007945 */ /* 0x000fe20003800000 */
[----:B--2---:R-:W-:-:S13]  /*19ca0*/  ISETP.GE.AND P2, PT, R204, R152, PT ;  /* 0x00000098cc00720c */ /* 0x004fda0003f46270 */
[----:B------:R-:W-:Y:S05]  /*19cb0*/  @!P2 BRA `(.L_x_1608) ;  /* 0x0000002800d0a947 */ /* 0x000fea0003800000 */
[----:B------:R-:W2:Y:S04]  /*19cc0*/  LDL R153, [R1+0x58] ;  /* 0x0000580001997983 */ /* 0x000ea80000100800 */
[----:B------:R-:W2:Y:S01]  /*19cd0*/  LDL R152, [R1+0x14] ;  /* 0x0000140001987983 */ /* 0x000ea20000100800 */
[----:B------:R-:W-:Y:S01]  /*19ce0*/  MOV R201, R4 ;  /* 0x0000000400c97202 */ /* 0x000fe20000000f00 */
[----:B------:R-:W-:Y:S01]  /*19cf0*/  IMAD.MOV.U32 R231, RZ, RZ, R5 ;  /* 0x000000ffffe77224 */ /* 0x000fe200078e0005 */
[----:B------:R-:W-:Y:S01]  /*19d00*/  MOV R234, R200 ;  /* 0x000000c800ea7202 */ /* 0x000fe20000000f00 */
[----:B------:R-:W-:Y:S02]  /*19d10*/  IMAD.MOV.U32 R237, RZ, RZ, R205 ;  /* 0x000000ffffed7224 */ /* 0x000fe400078e00cd */
[----:B--2---:R-:W-:-:S04]  /*19d20*/  IMAD R232, R152, 0x80, R153 ;  /* 0x0000008098e87824 */ /* 0x004fc800078e0299 */
[----:B------:R-:W-:-:S05]  /*19d30*/  VIADD R232, R232, 0x8 ;  /* 0x00000008e8e87836 */ /* 0x000fca0000000000 */
[----:B------:R-:W-:-:S07]  /*19d40*/  IADD3 R232, R232, R226, -R227 ;  /* 0x000000e2e8e87210 */ /* 0x000fce0007ffe8e3 */
.L_x_1627:
[----:B------:R-:W-:-:S05]  /*19d50*/  VIADD R3, R234, 0x1 ;  /* 0x00000001ea037836 */ /* 0x000fca0000000000 */
[----:B------:R-:W-:-:S04]  /*19d60*/  ISETP.NE.AND P2, PT, R3, 0x2, PT ;  /* 0x000000020300780c */ /* 0x000fc80003f45270 */
[----:B------:R-:W-:Y:S02]  /*19d70*/  SEL R3, R3, RZ, P2 ;  /* 0x000000ff03037207 */ /* 0x000fe40001000000 */
[----:B------:R-:W-:-:S03]  /*19d80*/  SEL R205, RZ, 0x1, P2 ;  /* 0x00000001ffcd7807 */ /* 0x000fc60001000000 */
[----:B------:R-:W-:Y:S01]  /*19d90*/  IMAD.MOV.U32 R200, RZ, RZ, R3 ;  /* 0x000000ffffc87224 */ /* 0x000fe200078e0003 */
[----:B------:R-:W-:Y:S01]  /*19da0*/  LOP3.LUT R205, R237, R205, RZ, 0x3c, !PT ;  /* 0x000000cdedcd7212 */ /* 0x000fe200078e3cff */
[----:B------:R-:W-:Y:S06]  /*19db0*/  @!P0 BRA `(.L_x_1609) ;  /* 0x0000000000048947 */ /* 0x000fec0003800000 */
[----:B------:R-:W-:Y:S01]  /*19dc0*/  BPT.TRAP 0x1 ;  /* 0x000000040000795c */ /* 0x000fe20000300000 */
.L_x_1609:
[----:B------:R-:W-:Y:S01]  /*19dd0*/  IMAD R233, R3, 0x8, R16 ;  /* 0x0000000803e97824 */ /* 0x000fe200078e0210 */
[----:B------:R-:W-:-:S04]  /*19de0*/  SHF.L.U32 R4, R205, 0x1f, RZ ;  /* 0x0000001fcd047819 */ /* 0x000fc800000006ff */
[----:B------:R0:W1:Y:S01]  /*19df0*/  SYNCS.PHASECHK.TRANS64.TRYWAIT P2, [R233+URZ+0x30830], R4 ;  /* 0x03083004e90075a7 */ /* 0x000062000804017f */
[----:B------:R-:W-:Y:S05]  /*19e00*/  @!P0 BRA `(.L_x_1610) ;  /* 0x0000000000048947 */ /* 0x000fea0003800000 */
[----:B------:R-:W-:Y:S01]  /*19e10*/  BPT.TRAP 0x1 ;  /* 0x000000040000795c */ /* 0x000fe20000300000 */
.L_x_1610:
[----:B------:R-:W2:Y:S01]  /*19e20*/  LDL R3, [R1+0x18] ;  /* 0x0000180001037983 */ /* 0x000ea20000100800 */
[----:B------:R-:W-:Y:S01]  /*19e30*/  BSSY B1, `(.L_x_1611) ;  /* 0x0000007000017945 */ /* 0x000fe20003800000 */
[----:B--2---:R-:W-:-:S05]  /*19e40*/  LEA R156, R200, R3, 0xb ;  /* 0x00000003c89c7211 */ /* 0x004fca00078e58ff */
[C---:B------:R-:W-:Y:S02]  /*19e50*/  VIADD R153, R156.reuse, 0x2 ;  /* 0x000000029c997836 */ /* 0x040fe40000000000 */
[----:B------:R-:W-:Y:S01]  /*19e60*/  VIADD R3, R156, 0x4 ;  /* 0x000000049c037836 */ /* 0x000fe20000000000 */
[----:B-1----:R-:W-:Y:S06]  /*19e70*/  @P2 BRA `(.L_x_1612) ;  /* 0x0000000000082947 */ /* 0x002fec0003800000 */
[----:B------:R-:W1:Y:S02]  /*19e80*/  SYNCS.PHASECHK.TRANS64.TRYWAIT P2, [R233+URZ+0x30830], R4 ;  /* 0x03083004e90075a7 */ /* 0x000e64000804017f */
[----:B-1----:R-:W-:Y:S05]  /*19e90*/  @!P2 BRA `(.L_x_1613) ;  /* 0x000000f00004a947 */ /* 0x002fea0003800000 */
.L_x_1612:
[----:B------:R-:W-:Y:S05]  /*19ea0*/  BSYNC B1 ;  /* 0x0000000000017941 */ /* 0x000fea0003800000 */
.L_x_1611:
[----:B01----:R-:W-:Y:S01]  /*19eb0*/  IMAD.MOV.U32 R4, RZ, RZ, R156 ;  /* 0x000000ffff047224 */ /* 0x003fe200078e009c */
[----:B------:R-:W-:Y:S01]  /*19ec0*/  MOV R5, 0x40000040 ;  /* 0x4000004000057802 */ /* 0x000fe20000000f00 */
[----:B------:R-:W-:Y:S01]  /*19ed0*/  VIADD R152, R156, 0x6 ;  /* 0x000000069c987836 */ /* 0x000fe20000000000 */
[----:B------:R-:W-:Y:S01]  /*19ee0*/  R2UR UR12, R218 ;  /* 0x00000000da0c72ca */ /* 0x000fe200000e0000 */
[----:B------:R-:W-:Y:S01]  /*19ef0*/  VIADD R154, R156, 0x204 ;  /* 0x000002049c9a7836 */ /* 0x000fe20000000000 */
[----:B------:R-:W-:Y:S01]  /*19f00*/  R2UR UR6, R4 ;  /* 0x00000000040672ca */ /* 0x000fe200000e0000 */
[----:B------:R-:W-:Y:S01]  /*19f10*/  IMAD.MOV.U32 R4, RZ, RZ, R153 ;  /* 0x000000ffff047224 */ /* 0x000fe200078e0099 */
[----:B------:R-:W-:Y:S01]  /*19f20*/  R2UR UR10, R152 ;  /* 0x00000000980a72ca */ /* 0x000fe200000e0000 */
[----:B------:R-:W-:Y:S01]  /*19f30*/  IMAD.MOV.U32 R153, RZ, RZ, 0x40000040 ;  /* 0x40000040ff997424 */ /* 0x000fe200078e00ff */
        /* <DEDUP_REMOVED lines=44> */
[C---:B------:R-:W-:Y:S01]  /*1a200*/  R2UR UR15, R5.reuse ;  /* 0x00000000050f72ca */ /* 0x040fe200000e0000 */
[-C--:B------:R-:W-:Y:S01]  /*1a210*/  FMUL.FTZ R48, R48, R0.reuse ;  /* 0x0000000030307220 */ /* 0x080fe20000410000 */
[----:B------:R-:W-:Y:S01]  /*1a220*/  R2UR UR27, R5 ;  /* 0x00000000051b72ca */ /* 0x000fe200000e0000 */
[-C--:B------:R-:W-:Y:S01]  /*1a230*/  FMUL.FTZ R49, R49, R0.reuse ;  /* 0x0000000031317220 */ /* 0x080fe20000410000 */
[C---:B------:R-:W-:Y:S01]  /*1a240*/  R2UR UR39, R5.reuse ;  /* 0x00000000052772ca */ /* 0x040fe200000e0000 */
[-C--:B------:R-:W-:Y:S01]  /*1a250*/  FMUL.FTZ R52, R52, R0.reuse ;  /* 0x0000000034347220 */ /* 0x080fe20000410000 */
[----:B------:R-:W-:Y:S01]  /*1a260*/  R2UR UR46, R4 ;  /* 0x00000000042e72ca */ /* 0x000fe200000e0000 */
[----:B------:R-:W-:Y:S01]  /*1a270*/  VIADD R4, R156, 0x606 ;  /* 0x000006069c047836 */ /* 0x000fe20000000000 */
[----:B------:R-:W-:Y:S01]  /*1a280*/  R2UR UR47, R5 ;  /* 0x00000000052f72ca */ /* 0x000fe200000e0000 */
[-C--:B------:R-:W-:Y:S01]  /*1a290*/  FMUL.FTZ R53, R53, R0.reuse ;  /* 0x0000000035357220 */ /* 0x080fe20000410000 */
[----:B------:R-:W-:Y:S01]  /*1a2a0*/  R2UR UR59, R5 ;  /* 0x00000000053b72ca */ /* 0x000fe200000e0000 */
[----:B------:R-:W-:Y:S01]  /*1a2b0*/  IMAD.MOV.U32 R5, RZ, RZ, R157 ;  /* 0x000000ffff057224 */ /* 0x000fe200078e009d */
        /* <DEDUP_REMOVED lines=205> */
.L_x_1614:
[----:B------:R-:W-:Y:S01]  /*1af90*/  SHF.L.U32 R2, R237, 0x1f, RZ ;  /* 0x0000001fed027819 */ /* 0x000fe200000006ff */
[----:B------:R-:W-:-:S04]  /*1afa0*/  IMAD R0, R234, 0x8, R16 ;  /* 0x00000008ea007824 */ /* 0x000fc800078e0210 */
[----:B------:R0:W1:Y:S01]  /*1afb0*/  SYNCS.PHASECHK.TRANS64.TRYWAIT P2, [R0+URZ+0x30850], R2 ;  /* 0x03085002000075a7 */ /* 0x000062000804017f */
[----:B------:R-:W-:Y:S05]  /*1afc0*/  @!P0 BRA `(.L_x_1615) ;  /* 0x0000000000048947 */ /* 0x000fea0003800000 */
[----:B------:R-:W-:Y:S01]  /*1afd0*/  BPT.TRAP 0x1 ;  /* 0x000000040000795c */ /* 0x000fe20000300000 */
.L_x_1615:
[----:B------:R-:W-:Y:S04]  /*1afe0*/  BSSY B1, `(.L_x_1616) ;  /* 0x0000004000017945 */ /* 0x000fe80003800000 */
[----:B-1----:R-:W-:Y:S05]  /*1aff0*/  @P2 BRA `(.L_x_1617) ;  /* 0x0000000000082947 */ /* 0x002fea0003800000 */
[----:B------:R-:W1:Y:S02]  /*1b000*/  SYNCS.PHASECHK.TRANS64.TRYWAIT P2, [R0+URZ+0x30850], R2 ;  /* 0x03085002000075a7 */ /* 0x000e64000804017f */
[----:B-1----:R-:W-:Y:S05]  /*1b010*/  @!P2 BRA `(.L_x_1618) ;  /* 0x000000dc00b8a947 */ /* 0x002fea0003800000 */
.L_x_1617:
[----:B------:R-:W-:Y:S05]  /*1b020*/  BSYNC B1 ;  /* 0x0000000000017941 */ /* 0x000fea0003800000 */
.L_x_1616:
[----:B01----:R-:W-:Y:S01]  /*1b030*/  IADD3 R2, R16, 0x400, RZ ;  /* 0x0000040010027810 */ /* 0x003fe20007ffe0ff */
[----:B------:R-:W-:Y:S01]  /*1b040*/  IMAD.MOV.U32 R3, RZ, RZ, 0x40000040 ;  /* 0x40000040ff037424 */ /* 0x000fe200078e00ff */
[----:B------:R-:W-:Y:S01]  /*1b050*/  WARPGROUP.ARRIVE ;  /* 0x00000000000079c5 */ /* 0x000fe20000000000 */
[----:B------:R-:W-:Y:S01]  /*1b060*/  MOV R5, 0x40000040 ;  /* 0x4000004000057802 */ /* 0x000fe20000000f00 */
[----:B------:R-:W-:Y:S01]  /*1b070*/  ULDC UR4, c[0x0][0x9dc] ;  /* 0x0002770000047ab9 */ /* 0x000fe20000000800 */
[----:B------:R-:W-:Y:S01]  /*1b080*/  SHF.R.U32.HI R2, RZ, 0x4, R2 ;  /* 0x00000004ff027819 */ /* 0x000fe20000011602 */
[----:B------:R-:W-:Y:S01]  /*1b090*/  @!P1 VIADD R233, R233, 0x30840 ;  /* 0x00030840e9e99836 */ /* 0x000fe20000000000 */
[----:B------:R-:W-:Y:S02]  /*1b0a0*/  ULDC UR5, c[0x0][0x9e0] ;  /* 0x0002780000057ab9 */ /* 0x000fe40000000800 */
[----:B------:R-:W-:-:S04]  /*1b0b0*/  LOP3.LUT R2, R2, 0x3fff, RZ, 0xc0, !PT ;  /* 0x00003fff02027812 */ /* 0x000fc800078ec0ff */
[----:B------:R-:W-:-:S05]  /*1b0c0*/  LOP3.LUT R2, R2, 0x2000000, RZ, 0xfc, !PT ;  /* 0x0200000002027812 */ /* 0x000fca00078efcff */
[----:B------:R-:W-:Y:S01]  /*1b0d0*/  IMAD R2, R234, 0x800, R2 ;  /* 0x00000800ea027824 */ /* 0x000fe200078e0202 */
[----:B------:R-:W-:Y:S01]  /*1b0e0*/  R2UR UR7, R3 ;  /* 0x00000000030772ca */ /* 0x000fe200000e0000 */
[----:B------:R-:W2:Y:S03]  /*1b0f0*/  LDL R234, [R1+0x14] ;  /* 0x0000140001ea7983 */ /* 0x000ea60000100800 */
[----:B------:R-:W-:-:S13]  /*1b100*/  R2UR UR6, R2 ;  /* 0x00000000020672ca */ /* 0x000fda00000e0000 */
[----:B------:R-:W-:Y:S01]  /*1b110*/  HGMMA.64x256x16.F32 R24, R196, gdesc[UR4].tnspB, R24, gsb0 ;  /* 0x43e00004c4187df0 */ /* 0x000fe20008000818 */
[----:B------:R-:W-:Y:S01]  /*1b120*/  VIADD R4, R2, 0x80 ;  /* 0x0000008002047836 */ /* 0x000fe20000000000 */
[----:B------:R-:W-:-:S04]  /*1b130*/  R2UR UR7, R5 ;  /* 0x00000000050772ca */ /* 0x000fc800000e0000 */
[----:B------:R-:W-:Y:S01]  /*1b140*/  R2UR UR6, R4 ;  /* 0x00000000040672ca */ /* 0x000fe200000e0000 */
[C---:B------:R-:W-:Y:S02]  /*1b150*/  VIADD R4, R2.reuse, 0x100 ;  /* 0x0000010002047836 */ /* 0x040fe40000000000 */
[----:B------:R-:W-:Y:S01]  /*1b160*/  IMAD.MOV.U32 R5, RZ, RZ, 0x40000040 ;  /* 0x40000040ff057424 */ /* 0x000fe200078e00ff */
[----:B------:R-:W-:Y:S02]  /*1b170*/  WARPGROUP.DEPBAR.LE gsb0, 0x0 ;  /* 0x00008000000079c5 */ /* 0x000fe40000010000 */
[----:B------:R-:W-:Y:S01]  /*1b180*/  WARPGROUP.ARRIVE ;  /* 0x00000000000079c5 */ /* 0x000fe20000000000 */
[----:B------:R-:W2:Y:S01]  /*1b190*/  LDL R199, [R1+0x58] ;  /* 0x0000580001c77983 */ /* 0x000ea20000100800 */
[----:B------:R-:W-:Y:S01]  /*1b1a0*/  VIADD R2, R2, 0x180 ;  /* 0x0000018002027836 */ /* 0x000fe20000000000 */
[----:B------:R-:W-:Y:S01]  /*1b1b0*/  MOV R3, 0x40000040 ;  /* 0x4000004000037802 */ /* 0x000fe20000000f00 */
[----:B------:R-:W-:Y:S01]  /*1b1c0*/  ULOP3.LUT UR4, URZ, UR4, URZ, 0x33, !UPT ;  /* 0x000000043f047292 */ /* 0x000fe2000f8e333f */
[----:B------:R-:W-:-:S11]  /*1b1d0*/  @!P1 PRMT R233, RZ, 0x654, R233 ;  /* 0x00000654ffe99816 */ /* 0x000fd600000000e9 */
[----:B------:R-:W-:Y:S01]  /*1b1e0*/  HGMMA.64x256x16.F32 R24, R192, gdesc[UR4].tnspB, R24, gsb0 ;  /* 0x43e00004c0187df0 */ /* 0x000fe20008000818 */
[----:B------:R-:W-:Y:S01]  /*1b1f0*/  R2UR UR6, R4 ;  /* 0x00000000040672ca */ /* 0x000fe200000e0000 */
[----:B------:R-:W-:Y:S01]  /*1b200*/  IMAD.SHL.U32 R4, R204, 0x40, RZ ;  /* 0x00000040cc047824 */ /* 0x000fe200078e00ff */
[----:B------:R-:W-:Y:S01]  /*1b210*/  R2UR UR7, R5 ;  /* 0x00000000050772ca */ /* 0x000fe200000e0000 */
[----:B------:R-:W-:Y:S02]  /*1b220*/  WARPGROUP.DEPBAR.LE gsb0, 0x0 ;  /* 0x00008000000079c5 */ /* 0x000fe40000010000 */
[----:B------:R-:W-:-:S15]  /*1b230*/  WARPGROUP.ARRIVE ;  /* 0x00000000000079c5 */ /* 0x000fde0000000000 */
[----:B------:R-:W-:-:S07]  /*1b240*/  NOP ;  /* 0x0000000000007918 */ /* 0x000fce0000000000 */
[----:B------:R-:W-:Y:S01]  /*1b250*/  HGMMA.64x256x16.F32 R24, R188, gdesc[UR4].tnspB, R24, gsb0 ;  /* 0x43e00004bc187df0 */ /* 0x000fe20008000818 */
[----:B------:R-:W-:Y:S02]  /*1b260*/  R2UR UR6, R2 ;  /* 0x00000000020672ca */ /* 0x000fe400000e0000 */
[----:B------:R-:W-:Y:S02]  /*1b270*/  R2UR UR7, R3 ;  /* 0x00000000030772ca */ /* 0x000fe400000e0000 */
[----:B------:R-:W-:-:S05]  /*1b280*/  IADD3 R2, R226, 0x1, -R4 ;  /* 0x00000001e2027810 */ /* 0x000fca0007ffe804 */
[----:B------:R-:W-:Y:S02]  /*1b290*/  IMAD.IADD R2, R2, 0x1, -R227 ;  /* 0x0000000102027824 */ /* 0x000fe400078e0ae3 */
[----:B--2---:R-:W-:Y:S01]  /*1b2a0*/  IMAD R5, R234, 0x80, R199 ;  /* 0x00000080ea057824 */ /* 0x004fe200078e02c7 */
[----:B------:R-:W-:Y:S02]  /*1b2b0*/  WARPGROUP.DEPBAR.LE gsb0, 0x0 ;  /* 0x00008000000079c5 */ /* 0x000fe40000010000 */
[----:B------:R-:W-:-:S13]  /*1b2c0*/  WARPGROUP.ARRIVE ;  /* 0x00000000000079c5 */ /* 0x000fda0000000000 */
[----:B------:R-:W-:Y:S03]  /*1b2d0*/  HGMMA.64x256x16.F32 R24, R184, gdesc[UR4].tnspB, R24, gsb0 ;  /* 0x43e00004b8187df0 */ /* 0x000fe60008000818 */
[----:B------:R-:W-:Y:S02]  /*1b2e0*/  WARPGROUP.DEPBAR.LE gsb0, 0x0 ;  /* 0x00008000000079c5 */ /* 0x000fe40000010000 */
[----:B------:R-:W-:Y:S01]  /*1b2f0*/  IMAD R186, R236, -0x2, R2 ;  /* 0xfffffffeecba7824 */ /* 0x000fe200078e0202 */
[----:B------:R0:W-:Y:S04]  /*1b300*/  @!P1 SYNCS.ARRIVE.TRANS64.RED.A1T0 RZ, [R233+URZ], RZ ;  /* 0x000000ffe9ff99a7 */ /* 0x0001e8000810043f */
[C---:B------:R-:W-:Y:S01]  /*1b310*/  IADD3 R187, R186.reuse, UR5, RZ ;  /* 0x00000005babb7c10 */ /* 0x040fe2000fffe0ff */
[----:B------:R-:W-:-:S04]  /*1b320*/  VIADD R186, R186, UR4 ;  /* 0x00000004baba7c36 */ /* 0x000fc80008000000 */
[C---:B------:R-:W-:Y:S01]  /*1b330*/  IMAD.IADD R185, R5.reuse, 0x1, R187 ;  /* 0x0000000105b97824 */ /* 0x040fe200078e02bb */
[----:B------:R-:W-:Y:S01]  /*1b340*/  IADD3 R184, R5, R186, RZ ;  /* 0x000000ba05b87210 */ /* 0x000fe20007ffe0ff */
[----:B0-----:R-:W-:Y:S06]  /*1b350*/  @!P5 BRA `(.L_x_1619) ;  /* 0x000000000064d947 */ /* 0x001fec0003800000 */
[----:B------:R-:W-:Y:S01]  /*1b360*/  IADD3 R189, R5, R226, -R227 ;  /* 0x000000e205bd7210 */ /* 0x000fe20007ffe8e3 */
[----:B------:R-:W-:Y:S03]  /*1b370*/  BSSY B1, `(.L_x_1620) ;  /* 0x0000013000017945 */ /* 0x000fe60003800000 */
[----:B------:R-:W-:-:S13]  /*1b380*/  ISETP.GT.AND P2, PT, R189, -0x1, PT ;  /* 0xffffffffbd00780c */ /* 0x000fda0003f44270 */
[----:B------:R-:W-:Y:S05]  /*1b390*/  @P2 BRA `(.L_x_1621) ;  /* 0x0000000000242947 */ /* 0x000fea0003800000 */
[----:B------:R-:W-:Y:S01]  /*1b3a0*/  ULDC UR4, c[0x0][0x9e4] ;  /* 0x0002790000047ab9 */ /* 0x000fe20000000800 */
[----:B------:R-:W-:Y:S01]  /*1b3b0*/  LOP3.LUT R189, RZ, R189, RZ, 0x33, !PT ;  /* 0x000000bdffbd7212 */ /* 0x000fe200078e33ff */
[----:B------:R-:W-:-:S05]  /*1b3c0*/  IMAD.U32 R188, RZ, RZ, UR4 ;  /* 0x00000004ffbc7e24 */ /* 0x000fca000f8e00ff */
[----:B------:R-:W-:-:S13]  /*1b3d0*/  ISETP.NE.AND P2, PT, R188, 0x1, PT ;  /* 0x00000001bc00780c */ /* 0x000fda0003f45270 */
[----:B------:R-:W0:Y:S02]  /*1b3e0*/  @P2 LDC.64 R2, c[0x0][0x9e8] ;  /* 0x00027a00ff022b82 */ /* 0x000e240000000a00 */
[----:B0-----:R-:W-:-:S05]  /*1b3f0*/  @P2 IMAD.HI.U32 R2, R189, R2, RZ ;  /* 0x00000002bd022227 */ /* 0x001fca00078e00ff */
[----:B------:R-:W-:-:S04]  /*1b400*/  @P2 SHF.R.U32.HI R189, RZ, R3, R2 ;  /* 0x00000003ffbd2219 */ /* 0x000fc80000011602 */
[----:B------:R-:W-:Y:S01]  /*1b410*/  LOP3.LUT R189, RZ, R189, RZ, 0x33, !PT ;  /* 0x000000bdffbd7212 */ /* 0x000fe200078e33ff */
[----:B------:R-:W-:Y:S06]  /*1b420*/  BRA `(.L_x_1622) ;  /* 0x00000000001c7947 */ /* 0x000fec0003800000 */
.L_x_1621:
[----:B------:R-:W-:Y:S01]  /*1b430*/  ULDC UR4, c[0x0][0x9e4] ;  /* 0x0002790000047ab9 */ /* 0x000fe20000000800 */
[----:B------:R-:W-:Y:S01]  /*1b440*/  IADD3 R189, R5, R226, -R227 ;  /* 0x000000e205bd7210 */ /* 0x000fe20007ffe8e3 */
[----:B------:R-:W-:-:S05]  /*1b450*/  IMAD.U32 R188, RZ, RZ, UR4 ;  /* 0x00000004ffbc7e24 */ /* 0x000fca000f8e00ff */
[----:B------:R-:W-:-:S13]  /*1b460*/  ISETP.NE.AND P2, PT, R188, 0x1, PT ;  /* 0x00000001bc00780c */ /* 0x000fda0003f45270 */
[----:B------:R-:W0:Y:S02]  /*1b470*/  @P2 LDC.64 R2, c[0x0][0x9e8] ;  /* 0x00027a00ff022b82 */ /* 0x000e240000000a00 */
[----:B0-----:R-:W-:-:S05]  /*1b480*/  @P2 IMAD.HI.U32 R2, R189, R2, RZ ;  /* 0x00000002bd022227 */ /* 0x001fca00078e00ff */
[----:B------:R-:W-:-:S07]  /*1b490*/  @P2 SHF.R.U32.HI R189, RZ, R3, R2 ;  /* 0x00000003ffbd2219 */ /* 0x000fce0000011602 */
.L_x_1622:
[----:B------:R-:W-:Y:S05]  /*1b4a0*/  BSYNC B1 ;  /* 0x0000000000017941 */ /* 0x000fea0003800000 */
.L_x_1620:
[----:B------:R-:W-:-:S04]  /*1b4b0*/  IMAD R189, R189, R188, -R4 ;  /* 0x000000bcbdbd7224 */ /* 0x000fc800078e0a04 */
[----:B------:R-:W-:-:S05]  /*1b4c0*/  IMAD R189, R236, -0x2, R189 ;  /* 0xfffffffeecbd7824 */ /* 0x000fca00078e02bd */
[----:B------:R-:W-:Y:S02]  /*1b4d0*/  VIMNMX R184, R184, R189, !PT ;  /* 0x000000bdb8b87248 */ /* 0x000fe40007fe0100 */
[----:B------:R-:W-:-:S07]  /*1b4e0*/  VIADDMNMX R185, R189, R188, R185, PT ;  /* 0x000000bcbdb97246 */ /* 0x000fce00038001b9 */
.L_x_1619:
        /* <DEDUP_REMOVED lines=55> */
[----:B------:R-:W-:Y:S01]  /*1b860*/  ULDC UR4, c[0x0][0x9e4] ;  /* 0x0002790000047ab9 */ /* 0x000fe20000000800 */
[----:B------:R-:W-:Y:S01]  /*1b870*/  IADD3 R5, R5, 0x8, RZ ;  /* 0x0000000805057810 */ /* 0x000fe20007ffe0ff */
[----:B------:R-:W-:-:S03]  /*1b880*/  IMAD.U32 R184, RZ, RZ, UR4 ;  /* 0x00000004ffb87e24 */ /* 0x000fc6000f8e00ff */
[----:B------:R-:W-:Y:S02]  /*1b890*/  IADD3 R5, R5, R226, -R227 ;  /* 0x000000e205057210 */ /* 0x000fe40007ffe8e3 */
[----:B------:R-:W-:Y:S02]  /*1b8a0*/  ISETP.NE.AND P3, PT, R184, 0x1, PT ;  /* 0x00000001b800780c */ /* 0x000fe40003f65270 */
[----:B------:R-:W-:-:S11]  /*1b8b0*/  LOP3.LUT R5, RZ, R5, RZ, 0x33, !PT ;  /* 0x00000005ff057212 */ /* 0x000fd600078e33ff */
[----:B------:R-:W0:Y:S02]  /*1b8c0*/  @P3 LDC.64 R2, c[0x0][0x9e8] ;  /* 0x00027a00ff023b82 */ /* 0x000e240000000a00 */
[----:B0-----:R-:W-:-:S05]  /*1b8d0*/  @P3 IMAD.HI.U32 R2, R5, R2, RZ ;  /* 0x0000000205023227 */ /* 0x001fca00078e00ff */
[----:B------:R-:W-:-:S04]  /*1b8e0*/  @P3 SHF.R.U32.HI R5, RZ, R3, R2 ;  /* 0x00000003ff053219 */ /* 0x000fc80000011602 */
[----:B------:R-:W-:Y:S01]  /*1b8f0*/  LOP3.LUT R5, RZ, R5, RZ, 0x33, !PT ;  /* 0x00000005ff057212 */ /* 0x000fe200078e33ff */
[----:B------:R-:W-:Y:S06]  /*1b900*/  BRA `(.L_x_1626) ;  /* 0x00000000001c7947 */ /* 0x000fec0003800000 */
.L_x_1625:
[----:B------:R-:W-:Y:S01]  /*1b910*/  ULDC UR4, c[0x0][0x9e4] ;  /* 0x0002790000047ab9 */ /* 0x000fe20000000800 */
[----:B------:R-:W-:Y:S02]  /*1b920*/  IMAD.MOV.U32 R5, RZ, RZ, R232 ;  /* 0x000000ffff057224 */ /* 0x000fe400078e00e8 */
[----:B------:R-:W-:-:S05]  /*1b930*/  IMAD.U32 R184, RZ, RZ, UR4 ;  /* 0x00000004ffb87e24 */ /* 0x000fca000f8e00ff */
[----:B------:R-:W-:-:S13]  /*1b940*/  ISETP.NE.AND P3, PT, R184, 0x1, PT ;  /* 0x00000001b800780c */ /* 0x000fda0003f65270 */
[----:B------:R-:W0:Y:S02]  /*1b950*/  @P3 LDC.64 R2, c[0x0][0x9e8] ;  /* 0x00027a00ff023b82 */ /* 0x000e240000000a00 */
[----:B0-----:R-:W-:-:S05]  /*1b960*/  @P3 IMAD.HI.U32 R2, R232, R2, RZ ;  /* 0x00000002e8023227 */ /* 0x001fca00078e00ff */
[----:B------:R-:W-:-:S07]  /*1b970*/  @P3 SHF.R.U32.HI R5, RZ, R3, R2 ;  /* 0x00000003ff053219 */ /* 0x000fce0000011602 */
.L_x_1626:
[----:B------:R-:W-:Y:S05]  /*1b980*/  BSYNC B1 ;  /* 0x0000000000017941 */ /* 0x000fea0003800000 */
.L_x_1624:
[----:B------:R-:W-:-:S04]  /*1b990*/  IMAD R4, R5, R184, -R4 ;  /* 0x000000b805047224 */ /* 0x000fc800078e0a04 */
[----:B------:R-:W-:-:S05]  /*1b9a0*/  IMAD R4, R236, -0x2, R4 ;  /* 0xfffffffeec047824 */ /* 0x000fca00078e0204 */
[----:B------:R-:W-:Y:S02]  /*1b9b0*/  VIMNMX R186, R186, R4, !PT ;  /* 0x00000004baba7248 */ /* 0x000fe40007fe0100 */
[----:B------:R-:W-:-:S07]  /*1b9c0*/  VIADDMNMX R187, R4, R184, R187, PT ;  /* 0x000000b804bb7246 */ /* 0x000fce00038001bb */
.L_x_1623:
[----:B------:R-:W-:Y:S01]  /*1b9d0*/  @!P1 VIADD R0, R0, 0x30860 ;  /* 0x0003086000009836 */ /* 0x000fe20000000000 */
[----:B------:R-:W2:Y:S01]  /*1b9e0*/  LDL R233, [R1+0x54] ;  /* 0x0000540001e97983 */ /* 0x000ea20000100800 */
[C---:B------:R-:W-:Y:S01]  /*1b9f0*/  ISETP.GT.AND P6, PT, R186.reuse, 0x9, P2 ;  /* 0x00000009ba00780c */ /* 0x040fe200017c4270 */
[----:B------:R-:W-:Y:S01]  /*1ba00*/  ULDC UR4, c[0x0][0x988] ;  /* 0x0002620000047ab9 */ /* 0x000fe20000000800 */
[----:B------:R-:W-:Y:S01]  /*1ba10*/  ISETP.GT.AND P4, PT, R186, 0x1, P2 ;  /* 0x00000001ba00780c */ /* 0x000fe20001784270 */
[----:B------:R-:W-:Y:S01]  /*1ba20*/  IMAD.MOV.U32 R237, RZ, RZ, R205 ;  /* 0x000000ffffed7224 */ /* 0x000fe200078e00cd */
[----:B------:R-:W-:Y:S01]  /*1ba30*/  @!P1 PRMT R0, RZ, 0x654, R0 ;  /* 0x00000654ff009816 */ /* 0x000fe20000000000 */
[----:B------:R-:W-:Y:S01]  /*1ba40*/  IMAD.MOV.U32 R234, RZ, RZ, R200 ;  /* 0x000000ffffea7224 */ /* 0x000fe200078e00c8 */
[----:B------:R-:W-:Y:S02]  /*1ba50*/  ISETP.LT.OR P6, PT, R187, 0xa, P6 ;  /* 0x0000000abb00780c */ /* 0x000fe400037c1670 */
[----:B------:R0:W-:Y:S01]  /*1ba60*/  @!P1 SYNCS.ARRIVE.TRANS64.RED.A1T0 RZ, [R0+URZ], RZ ;  /* 0x000000ff00ff99a7 */ /* 0x0001e2000810043f */
[----:B------:R-:W-:-:S02]  /*1ba70*/  MOV R3, UR4 ;  /* 0x0000000400037c02 */ /* 0x000fc40008000f00 */
[----:B------:R-:W-:Y:S02]  /*1ba80*/  FSEL R159, R159, -INF , !P6 ;  /* 0xff8000009f9f7808 */ /* 0x000fe40007000000 */
[----:B------:R-:W-:Y:S02]  /*1ba90*/  ISETP.GT.AND P6, PT, R186, 0x18, P2 ;  /* 0x00000018ba00780c */ /* 0x000fe400017c4270 */
[C---:B------:R-:W-:Y:S02]  /*1baa0*/  ISETP.LT.OR P4, PT, R187.reuse, 0x2, P4 ;  /* 0x00000002bb00780c */ /* 0x040fe40002781670 */
        /* <DEDUP_REMOVED lines=17> */
[----:B------:R-:W-:Y:S02]  /*1bbc0*/  FSEL R155, R155, -INF , !P4 ;  /* 0xff8000009b9b7808 */ /* 0x000fe40006000000 */
[----:B------:R-:W-:Y:S02]  /*1bbd0*/  FMNMX.FTZ R0, R169, R0, !PT ;  /* 0x00000000a9007209 */ /* 0x000fe40007810000 */
[----:B------:R-:W-:Y:S02]  /*1bbe0*/  FMNMX.FTZ R4, R154, R201, !PT ;  /* 0x000000c99a047209 */ /* 0x000fe40007810000 */
[----:B------:R-:W-:-:S02]  /*1bbf0*/  FMNMX.FTZ R0, R172, R0, !PT ;  /* 0x00000000ac007209 */ /* 0x000fc40007810000 */
[----:B------:R-:W-:Y:S02]  /*1bc00*/  ISETP.GT.AND P4, PT, R186, 0x10, P2 ;  /* 0x00000010ba00780c */ /* 0x000fe40001784270 */
[----:B------:R-:W-:Y:S02]  /*1bc10*/  FMNMX.FTZ R0, R173, R0, !PT ;  /* 0x00000000ad007209 */ /* 0x000fe40007810000 */
[----:B------:R-:W-:Y:S02]  /*1bc20*/  FMNMX.FTZ R4, R155, R4, !PT ;  /* 0x000000049b047209 */ /* 0x000fe40007810000 */
        /* <DEDUP_REMOVED lines=16> */
[----:B------:R-:W-:-:S04]  /*1bd30*/  ISETP.GT.AND P4, PT, R186, 0x30, P2 ;  /* 0x00000030ba00780c */ /* 0x000fc80001784270 */
[----:B------:R-:W-:-:S04]  /*1bd40*/  ISETP.LT.OR P4, PT, R187, 0x31, P4 ;  /* 0x00000031bb00780c */ /* 0x000fc80002781670 */
        /* <DEDUP_REMOVED lines=10> */
[----:B------:R-:W-:Y:S01]  /*1bdf0*/  MOV R231, R5 ;  /* 0x0000000500e77202 */ /* 0x000fe20000000f00 */
[-CC-:B------:R-:W-:Y:S01]  /*1be00*/  FFMA.FTZ R152, R152, R3.reuse, -R0.reuse ;  /* 0x0000000398987223 */ /* 0x180fe20000010800 */
[----:B------:R-:W-:Y:S01]  /*1be10*/  ISETP.LT.OR P3, PT, R187, 0x9, P3 ;  /* 0x00000009bb00780c */ /* 0x000fe20001f61670 */
[-CC-:B------:R-:W-:Y:S01]  /*1be20*/  FFMA.FTZ R153, R153, R3.reuse, -R0.reuse ;  /* 0x0000000399997223 */ /* 0x180fe20000010800 */
[-C--:B------:R-:W-:Y:S01]  /*1be30*/  FMUL.FTZ R2, R2, R3.reuse ;  /* 0x0000000302027220 */ /* 0x080fe20000410000 */
[-CC-:B------:R-:W-:Y:S01]  /*1be40*/  FFMA.FTZ R156, R156, R3.reuse, -R0.reuse ;  /* 0x000000039c9c7223 */ /* 0x180fe20000010800 */
[----:B------:R-:W-:Y:S01]  /*1be50*/  FSEL R158, R158, -INF , !P3 ;  /* 0xff8000009e9e7808 */ /* 0x000fe20005800000 */
[-CC-:B------:R-:W-:Y:S01]  /*1be60*/  FFMA.FTZ R157, R157, R3.reuse, -R0.reuse ;  /* 0x000000039d9d7223 */ /* 0x180fe20000010800 */
[----:B------:R-:W-:Y:S01]  /*1be70*/  ISETP.GT.AND P3, PT, R186, 0x11, P2 ;  /* 0x00000011ba00780c */ /* 0x000fe20001764270 */
[-CC-:B------:R-:W-:Y:S01]  /*1be80*/  FFMA.FTZ R160, R160, R3.reuse, -R0.reuse ;  /* 0x00000003a0a07223 */ /* 0x180fe20000010800 */
[----:B------:R-:W-:Y:S01]  /*1be90*/  FMNMX.FTZ R4, R158, R4, !PT ;  /* 0x000000049e047209 */ /* 0x000fe20007810000 */
[-CC-:B------:R-:W-:Y:S01]  /*1bea0*/  FFMA.FTZ R161, R161, R3.reuse, -R0.reuse ;  /* 0x00000003a1a17223 */ /* 0x180fe20000010800 */
[----:B------:R-:W-:Y:S01]  /*1beb0*/  ISETP.LT.OR P3, PT, R187, 0x12, P3 ;  /* 0x00000012bb00780c */ /* 0x000fe20001f61670 */
[-CC-:B------:R-:W-:Y:S01]  /*1bec0*/  FFMA.FTZ R164, R164, R3.reuse, -R0.reuse ;  /* 0x00000003a4a47223 */ /* 0x180fe20000010800 */
[----:B------:R-:W-:Y:S01]  /*1bed0*/  FMNMX.FTZ R4, R159, R4, !PT ;  /* 0x000000049f047209 */ /* 0x000fe20007810000 */
[-CC-:B------:R-:W-:Y:S01]  /*1bee0*/  FFMA.FTZ R165, R165, R3.reuse, -R0.reuse ;  /* 0x00000003a5a57223 */ /* 0x180fe20000010800 */
[----:B------:R-:W-:Y:S01]  /*1bef0*/  FSEL R163, R163, -INF , !P3 ;  /* 0xff800000a3a37808 */ /* 0x000fe20005800000 */
[-CC-:B------:R-:W-:Y:S01]  /*1bf00*/  FFMA.FTZ R168, R168, R3.reuse, -R0.reuse ;  /* 0x00000003a8a87223 */ /* 0x180fe20000010800 */
[----:B------:R-:W-:Y:S01]  /*1bf10*/  FMNMX.FTZ R4, R162, R4, !PT ;  /* 0x00000004a2047209 */ /* 0x000fe20007810000 */
        /* <DEDUP_REMOVED lines=12> */
[----:B------:R-:W-:Y:S01]  /*1bfe0*/  FFMA.FTZ R181, R181, R3, -R0 ;  /* 0x00000003b5b57223 */ /* 0x000fe20000010800 */
[----:B------:R-:W-:Y:S01]  /*1bff0*/  ISETP.GT.AND P3, PT, R186, 0x29, P2 ;  /* 0x00000029ba00780c */ /* 0x000fe20001764270 */
[----:B------:R-:W-:Y:S01]  /*1c000*/  MUFU.EX2 R152, R152 ;  /* 0x0000009800987308 */ /* 0x000fe20000000800 */
[----:B------:R-:W-:-:S02]  /*1c010*/  FMNMX.FTZ R4, R170, R4, !PT ;  /* 0x00000004aa047209 */ /* 0x000fc40007810000 */
[----:B------:R-:W-:Y:S02]  /*1c020*/  ISETP.LT.OR P3, PT, R187, 0x2a, P3 ;  /* 0x0000002abb00780c */ /* 0x000fe40001f61670 */
[----:B------:R-:W-:Y:S02]  /*1c030*/  FMNMX.FTZ R4, R171, R4, !PT ;  /* 0x00000004ab047209 */ /* 0x000fe40007810000 */
[----:B------:R-:W-:Y:S01]  /*1c040*/  FSEL R175, R175, -INF , !P3 ;  /* 0xff800000afaf7808 */ /* 0x000fe20005800000 */
[----:B------:R-:W0:Y:S01]  /*1c050*/  MUFU.EX2 R0, R2 ;  /* 0x0000000200007308 */ /* 0x000e220000000800 */
[----:B------:R-:W-:Y:S02]  /*1c060*/  ISETP.GT.AND P3, PT, R186, 0x31, P2 ;  /* 0x00000031ba00780c */ /* 0x000fe40001764270 */
[----:B------:R-:W-:Y:S02]  /*1c070*/  FMNMX.FTZ R4, R174, R4, !PT ;  /* 0x00000004ae047209 */ /* 0x000fe40007810000 */
[----:B------:R-:W-:-:S02]  /*1c080*/  ISETP.LT.OR P3, PT, R187, 0x32, P3 ;  /* 0x00000032bb00780c */ /* 0x000fc40001f61670 */
[----:B------:R-:W-:Y:S01]  /*1c090*/  FMNMX.FTZ R4, R175, R4, !PT ;  /* 0x00000004af047209 */ /* 0x000fe20007810000 */
[----:B------:R-:W1:Y:S01]  /*1c0a0*/  MUFU.EX2 R153, R153 ;  /* 0x0000009900997308 */ /* 0x000e620000000800 */
[----:B------:R-:W-:Y:S02]  /*1c0b0*/  ISETP.GT.AND P2, PT, R186, 0x39, P2 ;  /* 0x00000039ba00780c */ /* 0x000fe40001744270 */
[----:B------:R-:W-:Y:S02]  /*1c0c0*/  FSEL R179, R179, -INF , !P3 ;  /* 0xff800000b3b37808 */ /* 0x000fe40005800000 */
[----:B------:R-:W-:Y:S02]  /*1c0d0*/  FMNMX.FTZ R4, R178, R4, !PT ;  /* 0x00000004b2047209 */ /* 0x000fe40007810000 */
[----:B------:R-:W-:Y:S01]  /*1c0e0*/  ISETP.LT.OR P2, PT, R187, 0x3a, P2 ;  /* 0x0000003abb00780c */ /* 0x000fe20001741670 */
[----:B------:R-:W3:Y:S01]  /*1c0f0*/  MUFU.EX2 R156, R156 ;  /* 0x0000009c009c7308 */ /* 0x000ee20000000800 */
[----:B------:R-:W-:Y:S01]  /*1c100*/  FMNMX.FTZ R4, R179, R4, !PT ;  /* 0x00000004b3047209 */ /* 0x000fe20007810000 */
[----:B0-----:R-:W-:Y:S01]  /*1c110*/  FFMA.FTZ R2, R0, R230, R152 ;  /* 0x000000e600027223 */ /* 0x001fe20000010098 */
[----:B------:R-:W-:-:S02]  /*1c120*/  FSEL R183, R183, -INF , !P2 ;  /* 0xff800000b7b77808 */ /* 0x000fc40005000000 */
[----:B------:R-:W-:-:S03]  /*1c130*/  FMNMX.FTZ R4, R182, R4, !PT ;  /* 0x00000004b6047209 */ /* 0x000fc60007810000 */
[----:B------:R-:W0:Y:S01]  /*1c140*/  MUFU.EX2 R157, R157 ;  /* 0x0000009d009d7308 */ /* 0x000e220000000800 */
[C---:B-1----:R-:W-:Y:S01]  /*1c150*/  F2FP.F16.F32.PACK_AB R196, R153.reuse, R152 ;  /* 0x0000009899c4723e */ /* 0x042fe200000000ff */
[----:B------:R-:W-:Y:S01]  /*1c160*/  FADD.FTZ R2, R153, R2 ;  /* 0x0000000299027221 */ /* 0x000fe20000010000 */
[----:B------:R-:W-:-:S05]  /*1c170*/  FMNMX.FTZ R152, R183, R4, !PT ;  /* 0x00000004b7987209 */ /* 0x000fca0007810000 */
[----:B------:R-:W1:Y:S01]  /*1c180*/  SHFL.BFLY PT, R4, R152, 0x2, 0x1f ;  /* 0x0c401f0098047f89 */ /* 0x000e6200000e0000 */
[----:B------:R-:W4:Y:S01]  /*1c190*/  MUFU.EX2 R160, R160 ;  /* 0x000000a000a07308 */ /* 0x000f220000000800 */
[----:B---3--:R-:W-:-:S07]  /*1c1a0*/  FADD.FTZ R2, R156, R2 ;  /* 0x000000029c027221 */ /* 0x008fce0000010000 */
[----:B------:R-:W3:Y:S01]  /*1c1b0*/  MUFU.EX2 R161, R161 ;  /* 0x000000a100a17308 */ /* 0x000ee20000000800 */
[C---:B0-----:R-:W-:Y:S01]  /*1c1c0*/  FADD.FTZ R2, R157.reuse, R2 ;  /* 0x000000029d027221 */ /* 0x041fe20000010000 */
[----:B------:R-:W-:-:S06]  /*1c1d0*/  F2FP.F16.F32.PACK_AB R198, R157, R156 ;  /* 0x0000009c9dc6723e */ /* 0x000fcc00000000ff */
[----:B------:R-:W0:Y:S01]  /*1c1e0*/  MUFU.EX2 R164, R164 ;  /* 0x000000a400a47308 */ /* 0x000e220000000800 */
[----:B----4-:R-:W-:Y:S01]  /*1c1f0*/  FADD.FTZ R2, R160, R2 ;  /* 0x00000002a0027221 */ /* 0x010fe20000010000 */
[----:B-1----:R-:W-:-:S06]  /*1c200*/  FMNMX.FTZ R152, R152, R4, !PT ;  /* 0x0000000498987209 */ /* 0x002fcc0007810000 */
[----:B------:R-:W1:Y:S01]  /*1c210*/  MUFU.EX2 R165, R165 ;  /* 0x000000a500a57308 */ /* 0x000e620000000800 */
[C---:B---3--:R-:W-:Y:S01]  /*1c220*/  FADD.FTZ R2, R161.reuse, R2 ;  /* 0x00000002a1027221 */ /* 0x048fe20000010000 */
[----:B------:R-:W-:Y:S01]  /*1c230*/  F2FP.F16.F32.PACK_AB R192, R161, R160 ;  /* 0x000000a0a1c0723e */ /* 0x000fe200000000ff */
[----:B------:R-:W3:Y:S05]  /*1c240*/  SHFL.BFLY PT, R4, R152, 0x1, 0x1f ;  /* 0x0c201f0098047f89 */ /* 0x000eea00000e0000 */
[----:B------:R-:W4:Y:S01]  /*1c250*/  MUFU.EX2 R168, R168 ;  /* 0x000000a800a87308 */ /* 0x000f220000000800 */
[----:B0-----:R-:W-:-:S07]  /*1c260*/  FADD.FTZ R2, R164, R2 ;  /* 0x00000002a4027221 */ /* 0x001fce0000010000 */
[----:B------:R-:W0:Y:S01]  /*1c270*/  MUFU.EX2 R169, R169 ;  /* 0x000000a900a97308 */ /* 0x000e220000000800 */
[C---:B-1----:R-:W-:Y:S01]  /*1c280*/  FADD.FTZ R2, R165.reuse, R2 ;  /* 0x00000002a5027221 */ /* 0x042fe20000010000 */
[----:B------:R-:W-:-:S06]  /*1c290*/  F2FP.F16.F32.PACK_AB R194, R165, R164 ;  /* 0x000000a4a5c2723e */ /* 0x000fcc00000000ff */
[----:B------:R-:W1:Y:S01]  /*1c2a0*/  MUFU.EX2 R172, R172 ;  /* 0x000000ac00ac7308 */ /* 0x000e620000000800 */
[----:B----4-:R-:W-:Y:S01]  /*1c2b0*/  FADD.FTZ R156, R168, R2 ;  /* 0x00000002a89c7221 */ /* 0x010fe20000010000 */
[----:B---3--:R-:W-:-:S04]  /*1c2c0*/  FMNMX.FTZ R4, R152, R4, !PT ;  /* 0x0000000498047209 */ /* 0x008fc80007810000 */
[C---:B------:R-:W-:Y:S01]  /*1c2d0*/  FSETP.NEU.FTZ.AND P2, PT, R4.reuse, -INF , PT ;  /* 0xff8000000400780b */ /* 0x040fe20003f5d000 */
[CC--:B------:R-:W-:Y:S01]  /*1c2e0*/  FMUL.FTZ R152, R4.reuse, R3.reuse ;  /* 0x0000000304987220 */ /* 0x0c0fe20000410000 */
[----:B------:R-:W3:Y:S01]  /*1c2f0*/  MUFU.EX2 R173, R173 ;  /* 0x000000ad00ad7308 */ /* 0x000ee20000000800 */
[C---:B0-----:R-:W-:Y:S01]  /*1c300*/  FADD.FTZ R156, R169.reuse, R156 ;  /* 0x0000009ca99c7221 */ /* 0x041fe20000010000 */
[----:B------:R-:W-:Y:S02]  /*1c310*/  FSEL R153, R4, RZ, P2 ;  /* 0x000000ff04997208 */ /* 0x000fe40001000000 */
[----:B------:R-:W-:Y:S02]  /*1c320*/  FSEL R152, R152, RZ, P2 ;  /* 0x000000ff98987208 */ /* 0x000fe40001000000 */
[----:B------:R-:W-:Y:S01]  /*1c330*/  F2FP.F16.F32.PACK_AB R188, R169, R168 ;  /* 0x000000a8a9bc723e */ /* 0x000fe200000000ff */
[----:B------:R-:W-:Y:S01]  /*1c340*/  FADD.FTZ R153, -R153, R201 ;  /* 0x000000c999997221 */ /* 0x000fe20000010100 */
[----:B------:R-:W0:Y:S01]  /*1c350*/  MUFU.EX2 R176, R176 ;  /* 0x000000b000b07308 */ /* 0x000e220000000800 */
[-CC-:B------:R-:W-:Y:S01]  /*1c360*/  FFMA.FTZ R154, R154, R3.reuse, -R152.reuse ;  /* 0x000000039a9a7223 */ /* 0x180fe20000010898 */
[-CC-:B------:R-:W-:Y:S01]  /*1c370*/  FFMA.FTZ R155, R155, R3.reuse, -R152.reuse ;  /* 0x000000039b9b7223 */ /* 0x180fe20000010898 */
[-C--:B------:R-:W-:Y:S01]  /*1c380*/  FMUL.FTZ R153, R153, R3.reuse ;  /* 0x0000000399997220 */ /* 0x080fe20000410000 */
        /* <DEDUP_REMOVED lines=15> */
[----:B------:R-:W-:Y:S01]  /*1c480*/  FFMA.FTZ R152, R183, R3, -R152 ;  /* 0x00000003b7987223 */ /* 0x000fe20000010898 */
[----:B-1----:R-:W-:Y:S01]  /*1c490*/  FADD.FTZ R156, R172, R156 ;  /* 0x0000009cac9c7221 */ /* 0x002fe20000010000 */
[C---:B--2---:R-:W-:Y:S01]  /*1c4a0*/  ISETP.GT.AND P2, PT, R204.reuse, R233, PT ;  /* 0x000000e9cc00720c */ /* 0x044fe20003f44270 */
[----:B------:R-:W-:Y:S01]  /*1c4b0*/  VIADD R204, R204, 0xffffffff ;  /* 0xffffffffcccc7836 */ /* 0x000fe20000000000 */
[C---:B---3--:R-:W-:Y:S01]  /*1c4c0*/  F2FP.F16.F32.PACK_AB R190, R173.reuse, R172 ;  /* 0x000000acadbe723e */ /* 0x048fe200000000ff */
[----:B------:R-:W1:Y:S01]  /*1c4d0*/  MUFU.EX2 R155, R155 ;  /* 0x0000009b009b7308 */ /* 0x000e620000000800 */
[----:B------:R-:W-:Y:S01]  /*1c4e0*/  FADD.FTZ R156, R173, R156 ;  /* 0x0000009cad9c7221 */ /* 0x000fe20000010000 */
[----:B------:R-:W-:-:S03]  /*1c4f0*/  IMAD.MOV.U32 R201, RZ, RZ, R4 ;  /* 0x000000ffffc97224 */ /* 0x000fc600078e0004 */
[----:B0-----:R-:W-:-:S03]  /*1c500*/  FADD.FTZ R153, R176, R156 ;  /* 0x0000009cb0997221 */ /* 0x001fc60000010000 */
[----:B------:R-:W0:Y:S01]  /*1c510*/  MUFU.EX2 R158, R158 ;  /* 0x0000009e009e7308 */ /* 0x000e220000000800 */
[----:B----4-:R-:W-:-:S07]  /*1c520*/  FFMA.FTZ R229, R2, R229, R154 ;  /* 0x000000e502e57223 */ /* 0x010fce000001009a */
        /* <DEDUP_REMOVED lines=34> */
[C---:B0-----:R-:W-:Y:S01]  /*1c750*/  FADD.FTZ R229, R179.reuse, R229 ;  /* 0x000000e5b3e57221 */ /* 0x041fe20000010000 */
[----:B------:R-:W-:-:S06]  /*1c760*/  F2FP.F16.F32.PACK_AB R185, R179, R178 ;  /* 0x000000b2b3b9723e */ /* 0x000fcc00000000ff */
[----:B------:R-:W0:Y:S01]  /*1c770*/  MUFU.EX2 R181, R181 ;  /* 0x000000b500b57308 */ /* 0x000e220000000800 */
[----:B--2---:R-:W-:-:S07]  /*1c780*/  FADD.FTZ R153, R180, R153 ;  /* 0x00000099b4997221 */ /* 0x004fce0000010000 */
[----:B------:R-:W2:Y:S01]  /*1c790*/  MUFU.EX2 R152, R152 ;  /* 0x0000009800987308 */ /* 0x000ea20000000800 */
[----:B-1----:R-:W-:Y:S01]  /*1c7a0*/  FADD.FTZ R229, R182, R229 ;  /* 0x000000e5b6e57221 */ /* 0x002fe20000010000 */
[C---:B0-----:R-:W-:Y:S01]  /*1c7b0*/  FADD.FTZ R230, R181.reuse, R153 ;  /* 0x00000099b5e67221 */ /* 0x041fe20000010000 */
[----:B------:R-:W-:Y:S02]  /*1c7c0*/  F2FP.F16.F32.PACK_AB R186, R181, R180 ;  /* 0x000000b4b5ba723e */ /* 0x000fe400000000ff */
[C---:B--2---:R-:W-:Y:S01]  /*1c7d0*/  FADD.FTZ R229, R152.reuse, R229 ;  /* 0x000000e598e57221 */ /* 0x044fe20000010000 */
[----:B------:R-:W-:Y:S01]  /*1c7e0*/  F2FP.F16.F32.PACK_AB R187, R152, R182 ;  /* 0x000000b698bb723e */ /* 0x000fe200000000ff */
[----:B------:R-:W-:Y:S06]  /*1c7f0*/  @P2 BRA `(.L_x_1627) ;  /* 0xffffffd400542947 */ /* 0x000fec000383ffff */
.L_x_1608:
[----:B------:R-:W-:Y:S05]  /*1c800*/  BSYNC B0 ;  /* 0x0000000000007941 */ /* 0x000fea0003800000 */
.L_x_1607:
        /* <DEDUP_REMOVED lines=131> */
.L_x_1628:
[----:B------:R-:W-:Y:S01]  /*1d040*/  IMAD R11, R200, 0x8, R16 ;  /* 0x00000008c80b7824 */ /* 0x000fe200078e0210 */
[----:B------:R-:W-:-:S04]  /*1d050*/  SHF.L.U32 R2, R205, 0x1f, RZ ;  /* 0x0000001fcd027819 */ /* 0x000fc800000006ff */
[----:B------:R0:W1:Y:S01]  /*1d060*/  SYNCS.PHASECHK.TRANS64.TRYWAIT P2, [R11+URZ+0x30850], R2 ;  /* 0x030850020b0075a7 */ /* 0x000062000804017f */
[----:B------:R-:W-:Y:S05]  /*1d070*/  @!P0 BRA `(.L_x_1629) ;  /* 0x0000000000048947 */ /* 0x000fea0003800000 */
[----:B------:R-:W-:Y:S01]  /*1d080*/  BPT.TRAP 0x1 ;  /* 0x000000040000795c */ /* 0x000fe20000300000 */
.L_x_1629:
[----:B------:R-:W-:Y:S01]  /*1d090*/  VIADD R16, R16, 0x400 ;  /* 0x0000040010107836 */ /* 0x000fe20000000000 */
[----:B------:R-:W-:Y:S04]  /*1d0a0*/  BSSY B0, `(.L_x_1630) ;  /* 0x0000008000007945 */ /* 0x000fe80003800000 */
[----:B------:R-:W-:-:S04]  /*1d0b0*/  SHF.R.U32.HI R16, RZ, 0x4, R16 ;  /* 0x00000004ff107819 */ /* 0x000fc80000011610 */
[----:B------:R-:W-:-:S04]  /*1d0c0*/  LOP3.LUT R16, R16, 0x3fff, RZ, 0xc0, !PT ;  /* 0x00003fff10107812 */ /* 0x000fc800078ec0ff */
[----:B------:R-:W-:-:S04]  /*1d0d0*/  LOP3.LUT R7, R16, 0x2000000, RZ, 0xfc, !PT ;  /* 0x0200000010077812 */ /* 0x000fc800078efcff */
[----:B------:R-:W-:Y:S01]  /*1d0e0*/  LEA R0, R200, R7, 0xb ;  /* 0x00000007c8007211 */ /* 0x000fe200078e58ff */
[----:B-1----:R-:W-:Y:S06]  /*1d0f0*/  @P2 BRA `(.L_x_1631) ;  /* 0x0000000000082947 */ /* 0x002fec0003800000 */
[----:B------:R-:W1:Y:S02]  /*1d100*/  SYNCS.PHASECHK.TRANS64.TRYWAIT P0, [R11+URZ+0x30850], R2 ;  /* 0x030850020b0075a7 */ /* 0x000e64000800017f */
[----:B-1----:R-:W-:Y:S05]  /*1d110*/  @!P0 BRA `(.L_x_1632) ;  /* 0x000000bc008c8947 */ /* 0x002fea0003800000 */
.L_x_1631:
[----:B------:R-:W-:Y:S05]  /*1d120*/  BSYNC B0 ;  /* 0x0000000000007941 */ /* 0x000fea0003800000 */
.L_x_1630:
[----:B------:R-:W-:Y:S01]  /*1d130*/  IMAD.MOV.U32 R6, RZ, RZ, R0 ;  /* 0x000000ffff067224 */ /* 0x000fe200078e0000 */
[----:B------:R-:W2:Y:S01]  /*1d140*/  LDL.LU R16, [R1+0x70] ;  /* 0x0000700001107983 */ /* 0x000ea20000300800 */
[----:B------:R-:W-:Y:S01]  /*1d150*/  IMAD.MOV.U32 R7, RZ, RZ, 0x40000040 ;  /* 0x40000040ff077424 */ /* 0x000fe200078e00ff */
[----:B------:R-:W-:Y:S01]  /*1d160*/  WARPGROUP.ARRIVE ;  /* 0x00000000000079c5 */ /* 0x000fe20000000000 */
[----:B------:R-:W-:Y:S01]  /*1d170*/  VIADD R200, R200, 0x1 ;  /* 0x00000001c8c87836 */ /* 0x000fe20000000000 */
[----:B------:R-:W-:Y:S01]  /*1d180*/  R2UR UR6, R6 ;  /* 0x00000000060672ca */ /* 0x000fe200000e0000 */
[----:B------:R-:W-:Y:S01]  /*1d190*/  VIADD R6, R0, 0x80 ;  /* 0x0000008000067836 */ /* 0x000fe20000000000 */
[----:B------:R-:W-:Y:S01]  /*1d1a0*/  R2UR UR7, R7 ;  /* 0x00000000070772ca */ /* 0x000fe200000e0000 */
[----:B01----:R-:W0:Y:S01]  /*1d1b0*/  SHFL.BFLY PT, R2, R229, 0x2, 0x1f ;  /* 0x0c401f00e5027f89 */ /* 0x003e2200000e0000 */
[----:B------:R-:W-:Y:S01]  /*1d1c0*/  MOV R7, 0x40000040 ;  /* 0x4000004000077802 */ /* 0x000fe20000000f00 */
[----:B------:R-:W-:Y:S01]  /*1d1d0*/  @!P1 VIADD R11, R11, 0x30860 ;  /* 0x000308600b0b9836 */ /* 0x000fe20000000000 */
[----:B------:R-:W-:-:S04]  /*1d1e0*/  ISETP.NE.AND P2, PT, R200, 0x2, PT ;  /* 0x00000002c800780c */ /* 0x000fc80003f45270 */
[----:B------:R-:W-:Y:S02]  /*1d1f0*/  @!P1 PRMT R11, RZ, 0x654, R11 ;  /* 0x00000654ff0b9816 */ /* 0x000fe4000000000b */
[----:B------:R-:W-:-:S03]  /*1d200*/  SEL R200, R200, RZ, P2 ;  /* 0x000000ffc8c87207 */ /* 0x000fc60001000000 */
[----:B------:R-:W-:Y:S01]  /*1d210*/  HGMMA.64x256x16.F32 R24, R196, gdesc[UR4].tnspB, R24, gsb0 ;  /* 0x43e00004c4187df0 */ /* 0x000fe20008000818 */
[----:B------:R-:W-:Y:S01]  /*1d220*/  R2UR UR6, R6 ;  /* 0x00000000060672ca */ /* 0x000fe200000e0000 */
[----:B------:R-:W-:Y:S01]  /*1d230*/  VIADD R6, R0, 0x100 ;  /* 0x0000010000067836 */ /* 0x000fe20000000000 */
[----:B------:R-:W-:Y:S01]  /*1d240*/  R2UR UR7, R7 ;  /* 0x00000000070772ca */ /* 0x000fe200000e0000 */
[----:B------:R-:W-:Y:S02]  /*1d250*/  IMAD.MOV.U32 R7, RZ, RZ, 0x40000040 ;  /* 0x40000040ff077424 */ /* 0x000fe400078e00ff */
[----:B0-----:R-:W-:-:S05]  /*1d260*/  FADD.FTZ R2, R2, R229 ;  /* 0x000000e502027221 */ /* 0x001fca0000010000 */
[----:B------:R-:W0:Y:S02]  /*1d270*/  SHFL.BFLY PT, R9, R2, 0x1, 0x1f ;  /* 0x0c201f0002097f89 */ /* 0x000e2400000e0000 */
[----:B0-----:R-:W-:Y:S01]  /*1d280*/  FADD.FTZ R13, R2, R9 ;  /* 0x00000009020d7221 */ /* 0x001fe20000010000 */
[----:B------:R-:W-:-:S04]  /*1d290*/  IMAD.MOV.U32 R2, RZ, RZ, -0x800000 ;  /* 0xff800000ff027424 */ /* 0x000fc800078e00ff */
[----:B------:R-:W-:-:S13]  /*1d2a0*/  FSETP.NE.FTZ.AND P3, PT, R13, RZ, PT ;  /* 0x000000ff0d00720b */ /* 0x000fda0003f75000 */
[----:B------:R-:W0:Y:S01]  /*1d2b0*/  @P3 MUFU.LG2 R10, R13 ;  /* 0x0000000d000a3308 */ /* 0x000e220000000c00 */
[----:B------:R-:W-:Y:S01]  /*1d2c0*/  @P3 FMUL.FTZ R14, R3, 0.69314718246459960938 ;  /* 0x3f317218030e3820 */ /* 0x000fe20000410000 */
[----:B------:R-:W-:Y:S02]  /*1d2d0*/  WARPGROUP.DEPBAR.LE gsb0, 0x0 ;  /* 0x00008000000079c5 */ /* 0x000fe40000010000 */
[----:B------:R-:W-:-:S06]  /*1d2e0*/  WARPGROUP.ARRIVE ;  /* 0x00000000000079c5 */ /* 0x000fcc0000000000 */
[----:B------:R-:W-:Y:S01]  /*1d2f0*/  HGMMA.64x256x16.F32 R24, R192, gdesc[UR4].tnspB, R24, gsb0 ;  /* 0x43e00004c0187df0 */ /* 0x000fe20008000818 */
[----:B------:R-:W-:Y:S01]  /*1d300*/  R2UR UR6, R6 ;  /* 0x00000000060672ca */ /* 0x000fe200000e0000 */
[----:B------:R-:W-:Y:S01]  /*1d310*/  VIADD R6, R0, 0x180 ;  /* 0x0000018000067836 */ /* 0x000fe20000000000 */
[----:B------:R-:W-:Y:S01]  /*1d320*/  R2UR UR7, R7 ;  /* 0x00000000070772ca */ /* 0x000fe200000e0000 */
[----:B--2---:R-:W-:Y:S01]  /*1d330*/  VIADD R16, R16, 0x1 ;  /* 0x0000000110107836 */ /* 0x004fe20000000000 */
[----:B------:R-:W-:-:S04]  /*1d340*/  MOV R7, 0x40000040 ;  /* 0x4000004000077802 */ /* 0x000fc80000000f00 */
[----:B------:R-:W-:Y:S01]  /*1d350*/  STL [R1+0x70], R16 ;  /* 0x0000701001007387 */ /* 0x000fe20000100800 */
[----:B------:R-:W-:Y:S02]  /*1d360*/  WARPGROUP.DEPBAR.LE gsb0, 0x0 ;  /* 0x00008000000079c5 */ /* 0x000fe40000010000 */
[----:B------:R-:W-:-:S15]  /*1d370*/  WARPGROUP.ARRIVE ;  /* 0x00000000000079c5 */ /* 0x000fde0000000000 */
[----:B------:R-:W-:-:S01]  /*1d380*/  NOP ;  /* 0x0000000000007918 */ /* 0x000fc20000000000 */
[----:B------:R-:W-:Y:S01]  /*1d390*/  HGMMA.64x256x16.F32 R24, R188, gdesc[UR4].tnspB, R24, gsb0 ;  /* 0x43e00004bc187df0 */ /* 0x000fe20008000818 */
[----:B------:R-:W-:Y:S02]  /*1d3a0*/  R2UR UR6, R6 ;  /* 0x00000000060672ca */ /* 0x000fe400000e0000 */
[----:B------:R-:W-:Y:S02]  /*1d3b0*/  R2UR UR7, R7 ;  /* 0x00000000070772ca */ /* 0x000fe400000e0000 */
[----:B------:R-:W1:Y:S02]  /*1d3c0*/  SHFL.BFLY PT, R7, R230, 0x2, 0x1f ;  /* 0x0c401f00e6077f89 */ /* 0x000e6400000e0000 */
[----:B-1----:R-:W-:-:S05]  /*1d3d0*/  FADD.FTZ R0, R7, R230 ;  /* 0x000000e607007221 */ /* 0x002fca0000010000 */
[----:B------:R-:W1:Y:S02]  /*1d3e0*/  SHFL.BFLY PT, R7, R0, 0x1, 0x1f ;  /* 0x0c201f0000077f89 */ /* 0x000e6400000e0000 */
[----:B-1----:R-:W-:Y:S01]  /*1d3f0*/  FADD.FTZ R12, R0, R7 ;  /* 0x00000007000c7221 */ /* 0x002fe20000010000 */
[----:B------:R-:W-:Y:S02]  /*1d400*/  CS2R R6, SRZ ;  /* 0x0000000000067805 */ /* 0x000fe4000001ff00 */
[----:B------:R-:W-:Y:S02]  /*1d410*/  SEL R0, RZ, 0x1, P2 ;  /* 0x00000001ff007807 */ /* 0x000fe40001000000 */
[----:B------:R-:W-:Y:S02]  /*1d420*/  FSETP.NE.FTZ.AND P0, PT, R12, RZ, PT ;  /* 0x000000ff0c00720b */ /* 0x000fe40003f15000 */
[----:B------:R-:W-:Y:S01]  /*1d430*/  @P3 MUFU.RCP R6, R13 ;  /* 0x0000000d00063308 */ /* 0x000fe20000001000 */
[----:B------:R-:W-:-:S02]  /*1d440*/  LOP3.LUT R205, R205, R0, RZ, 0x3c, !PT ;  /* 0x00000000cdcd7212 */ /* 0x000fc400078e3cff */
[----:B------:R-:W-:-:S08]  /*1d450*/  MOV R0, 0xff800000 ;  /* 0xff80000000007802 */ /* 0x000fd00000000f00 */
[----:B------:R-:W1:Y:S01]  /*1d460*/  @P0 MUFU.LG2 R9, R12 ;  /* 0x0000000c00090308 */ /* 0x000e620000000c00 */
[----:B------:R-:W-:Y:S01]  /*1d470*/  @P0 FMUL.FTZ R8, R3, 0.69314718246459960938 ;  /* 0x3f31721803080820 */ /* 0x000fe20000410000 */
[----:B0-----:R-:W-:-:S04]  /*1d480*/  @P3 FMUL.FTZ R3, R10, 0.69314718246459960938 ;  /* 0x3f3172180a033820 */ /* 0x001fc80000410000 */
[----:B------:R-:W-:Y:S02]  /*1d490*/  @P3 FFMA.FTZ R0, R14, R4, R3 ;  /* 0x000000040e003223 */ /* 0x000fe40000010003 */
[----:B------:R-:W0:Y:S01]  /*1d4a0*/  @P0 MUFU.RCP R7, R12 ;  /* 0x0000000c00070308 */ /* 0x000e220000001000 */
[----:B-1----:R-:W-:-:S04]  /*1d4b0*/  @P0 FMUL.FTZ R9, R9, 0.69314718246459960938 ;  /* 0x3f31721809090820 */ /* 0x002fc80000410000 */
[----:B------:R-:W-:Y:S01]  /*1d4c0*/  @P0 FFMA.FTZ R2, R8, R5, R9 ;  /* 0x0000000508020223 */ /* 0x000fe20000010009 */
[----:B------:R-:W-:Y:S01]  /*1d4d0*/  PLOP3.LUT P0, PT, PT, PT, PT, 0x8, 0x0 ;  /* 0x000000000000781c */ /* 0x000fe20003f0e170 */
[----:B------:R-:W-:Y:S02]  /*1d4e0*/  WARPGROUP.DEPBAR.LE gsb0, 0x0 ;  /* 0x00008000000079c5 */ /* 0x000fe40000010000 */
[----:B------:R-:W-:-:S06]  /*1d4f0*/  WARPGROUP.ARRIVE ;  /* 0x00000000000079c5 */ /* 0x000fcc0000000000 */
[----:B------:R-:W-:Y:S03]  /*1d500*/  HGMMA.64x256x16.F32 R24, R184, gdesc[UR4].tnspB, R24, gsb0 ;  /* 0x43e00004b8187df0 */ /* 0x000fe60008000818 */
[----:B------:R-:W-:Y:S02]  /*1d510*/  WARPGROUP.DEPBAR.LE gsb0, 0x0 ;  /* 0x00008000000079c5 */ /* 0x000fe40000010000 */
        /* <DEDUP_REMOVED lines=129> */
.L_x_1443:
[----:B------:R-:W0:Y:S08]  /*1dd30*/  S2UR UR5, SR_CgaCtaId ;  /* 0x00000000000579c3 */ /* 0x000e300000008800 */
[----:B------:R-:W-:Y:S06]  /*1dd40*/  BAR.SYNC.DEFER_BLOCKING 0x5, 0x120 ;  /* 0x0144800000007b1d */ /* 0x000fec0000010000 */
[----:B------:R-:W-:Y:S01]  /*1dd50*/  UMOV UR4, 0x400 ;  /* 0x0000040000047882 */ /* 0x000fe20000000000 */
[----:B------:R-:W-:Y:S01]  /*1dd60*/  BSSY B0, `(.L_x_1633) ;  /* 0x0000295000007945 */ /* 0x000fe20003800000 */
[----:B0-----:R-:W-:-:S06]  /*1dd70*/  ULEA UR4, UR5, UR4, 0x18 ;  /* 0x0000000405047291 */ /* 0x001fcc000f8ec03f */
[----:B------:R-:W-:-:S05]  /*1dd80*/  IMAD.U32 R16, RZ, RZ, UR4 ;  /* 0x00000004ff107e24 */ /* 0x000fca000f8e00ff */
[----:B------:R-:W0:Y:S04]  /*1dd90*/  LDS.128 R176, [R16+0x308d0] ;  /* 0x0308d00010b07984 */ /* 0x000e280000000c00 */
[----:B0-----:R0:W-:Y:S04]  /*1dda0*/  STL.64 [R1+0x10], R176 ;  /* 0x000010b001007387 */ /* 0x0011e80000100a00 */
[----:B------:R0:W-:Y:S01]  /*1ddb0*/  STL.64 [R1+0x18], R178 ;  /* 0x000018b201007387 */ /* 0x0001e20000100a00 */
[----:B------:R-:W-:Y:S06]  /*1ddc0*/  BAR.ARV 0x4, 0x120 ;  /* 0x0104800000007b1d */ /* 0x000fec0000002000 */
[----:B------:R-:W-:Y:S05]  /*1ddd0*/  @P0 BRA `(.L_x_1634) ;  /* 0x0000001c00580947 */ /* 0x000fea0003800000 */
[----:B------:R-:W2:Y:S04]  /*1dde0*/  LDL R4, [R1+0xa8] ;  /* 0x0000a80001047983 */ /* 0x000ea80000100800 */
[----:B------:R-:W3:Y:S04]  /*1ddf0*/  LDL R180, [R1+0x3c] ;  /* 0x00003c0001b47983 */ /* 0x000ee80000100800 */
[----:B0-----:R-:W3:Y:S04]  /*1de00*/  LDL R178, [R1+0x64] ;  /* 0x0000640001b27983 */ /* 0x001ee80000100800 */
[----:B------:R-:W4:Y:S01]  /*1de10*/  LDL R176, [R1+0x6c] ;  /* 0x00006c0001b07983 */ /* 0x000f220000100800 */
[----:B------:R-:W0:Y:S01]  /*1de20*/  S2R R39, SR_SWINHI ;  /* 0x0000000000277919 */ /* 0x000e220000002f00 */
[----:B------:R-:W-:Y:S01]  /*1de30*/  F2FP.F16.F32.PACK_AB R5, R40, R5 ;  /* 0x000000052805723e */ /* 0x000fe200000000ff */
[----:B------:R-:W-:Y:S01]  /*1de40*/  ULDC.64 UR4, c[0x0][0xbd8] ;  /* 0x0002f60000047ab9 */ /* 0x000fe20000000a00 */
[----:B------:R-:W-:-:S02]  /*1de50*/  MOV R20, R16 ;  /* 0x0000001000147202 */ /* 0x000fc40000000f00 */
[----:B0-----:R-:W-:Y:S02]  /*1de60*/  MOV R21, R39 ;  /* 0x0000002700157202 */ /* 0x001fe40000000f00 */
        /* <DEDUP_REMOVED lines=26> */
[----:B------:R-:W-:Y:S01]  /*1e010*/  F2FP.F16.F32.PACK_AB R147, R151, R150 ;  /* 0x000000969793723e */ /* 0x000fe200000000ff */
[----:B------:R-:W-:Y:S01]  /*1e020*/  ULDC.64 UR6, c[0x0][0x208] ;  /* 0x0000820000067ab9 */ /* 0x000fe20000000a00 */
[----:B--2---:R-:W-:-:S03]  /*1e030*/  IMAD.WIDE R142, R4, 0x2, R20 ;  /* 0x00000002048e7825 */ /* 0x004fc600078e0214 */
[C---:B------:R-:W-:Y:S02]  /*1e040*/  IADD3 R58, P4, R142.reuse, 0x60, RZ ;  /* 0x000000608e3a7810 */ /* 0x040fe40007f9e0ff */
[----:B------:R-:W-:Y:S02]  /*1e050*/  IADD3 R50, P1, R142, 0x20, RZ ;  /* 0x000000208e327810 */ /* 0x000fe40007f3e0ff */
[----:B------:R-:W-:Y:S02]  /*1e060*/  LOP3.LUT R118, R58, 0x380, RZ, 0xc0, !PT ;  /* 0x000003803a767812 */ /* 0x000fe400078ec0ff */
[----:B------:R-:W-:Y:S01]  /*1e070*/  IADD3 R102, P6, R142, 0x4020, RZ ;  /* 0x000040208e667810 */ /* 0x000fe20007fde0ff */
[----:B------:R-:W-:Y:S01]  /*1e080*/  IMAD.X R51, RZ, RZ, R143, P1 ;  /* 0x000000ffff337224 */ /* 0x000fe200008e068f */
[----:B------:R-:W-:Y:S02]  /*1e090*/  SHF.R.U64 R118, R118, 0x3, RZ ;  /* 0x0000000376767819 */ /* 0x000fe400000012ff */
[----:B------:R-:W-:-:S02]  /*1e0a0*/  IADD3 R114, P1, R142, 0x8000, RZ ;  /* 0x000080008e727810 */ /* 0x000fc40007f3e0ff */
[----:B------:R-:W-:Y:S02]  /*1e0b0*/  LOP3.LUT R58, R118, R58, RZ, 0x3c, !PT ;  /* 0x0000003a763a7212 */ /* 0x000fe400078e3cff */
[----:B------:R-:W-:Y:S02]  /*1e0c0*/  IADD3 R54, P0, R142, 0x40, RZ ;  /* 0x000000408e367810 */ /* 0x000fe40007f1e0ff */
[----:B------:R-:W-:Y:S02]  /*1e0d0*/  LOP3.LUT R175, R102, 0x380, RZ, 0xc0, !PT ;  /* 0x0000038066af7812 */ /* 0x000fe400078ec0ff */
[----:B------:R-:W-:Y:S01]  /*1e0e0*/  LOP3.LUT R118, R114, 0x380, RZ, 0xc0, !PT ;  /* 0x0000038072767812 */ /* 0x000fe200078ec0ff */
[----:B------:R-:W-:Y:S01]  /*1e0f0*/  IMAD.X R103, RZ, RZ, R143, P6 ;  /* 0x000000ffff677224 */ /* 0x000fe200030e068f */
[----:B------:R-:W-:Y:S02]  /*1e100*/  IADD3 R62, P3, R142, 0x4000, RZ ;  /* 0x000040008e3e7810 */ /* 0x000fe40007f7e0ff */
[----:B------:R-:W-:-:S02]  /*1e110*/  IADD3.X R55, RZ, R143, RZ, P0, !PT ;  /* 0x0000008fff377210 */ /* 0x000fc400007fe4ff */
[----:B------:R-:W-:Y:S02]  /*1e120*/  SHF.R.U64 R175, R175, 0x3, RZ ;  /* 0x00000003afaf7819 */ /* 0x000fe400000012ff */
[----:B------:R-:W-:Y:S02]  /*1e130*/  SHF.R.U64 R181, R118, 0x3, RZ ;  /* 0x0000000376b57819 */ /* 0x000fe400000012ff */
[C---:B------:R-:W-:Y:S02]  /*1e140*/  IADD3 R4, P0, R142.reuse, 0x8020, RZ ;  /* 0x000080208e047810 */ /* 0x040fe40007f1e0ff */
[C---:B------:R-:W-:Y:S02]  /*1e150*/  IADD3 R6, P6, R142.reuse, 0xc000, RZ ;  /* 0x0000c0008e067810 */ /* 0x040fe40007fde0ff */
[C---:B------:R-:W-:Y:S02]  /*1e160*/  LOP3.LUT R39, R142.reuse, 0x380, RZ, 0xc0, !PT ;  /* 0x000003808e277812 */ /* 0x040fe400078ec0ff */
[----:B------:R-:W-:-:S02]  /*1e170*/  IADD3 R110, P2, R142, 0x4060, RZ ;  /* 0x000040608e6e7810 */ /* 0x000fc40007f5e0ff */
[----:B------:R-:W-:Y:S02]  /*1e180*/  IADD3 R106, P5, R142, 0x4040, RZ ;  /* 0x000040408e6a7810 */ /* 0x000fe40007fbe0ff */
[----:B------:R-:W-:Y:S02]  /*1e190*/  LOP3.LUT R130, R62, 0x380, RZ, 0xc0, !PT ;  /* 0x000003803e827812 */ /* 0x000fe400078ec0ff */
[----:B------:R-:W-:Y:S02]  /*1e1a0*/  LOP3.LUT R102, R175, R102, RZ, 0x3c, !PT ;  /* 0x00000066af667212 */ /* 0x000fe400078e3cff */
[----:B------:R-:W-:Y:S02]  /*1e1b0*/  LOP3.LUT R114, R181, R114, RZ, 0x3c, !PT ;  /* 0x00000072b5727212 */ /* 0x000fe400078e3cff */
[----:B------:R-:W-:Y:S02]  /*1e1c0*/  LOP3.LUT R175, R4, 0x380, RZ, 0xc0, !PT ;  /* 0x0000038004af7812 */ /* 0x000fe400078ec0ff */
[----:B------:R-:W-:-:S02]  /*1e1d0*/  LOP3.LUT R181, R6, 0x380, RZ, 0xc0, !PT ;  /* 0x0000038006b57812 */ /* 0x000fc400078ec0ff */
[----:B------:R-:W-:Y:S01]  /*1e1e0*/  SHF.R.U64 R39, R39, 0x3, RZ ;  /* 0x0000000327277819 */ /* 0x000fe200000012ff */
[--C-:B------:R-:W-:Y:S01]  /*1e1f0*/  IMAD.X R59, RZ, RZ, R143.reuse, P4 ;  /* 0x000000ffff3b7224 */ /* 0x100fe200020e068f */
[----:B------:R-:W-:Y:S01]  /*1e200*/  LOP3.LUT R134, R50, 0x380, RZ, 0xc0, !PT ;  /* 0x0000038032867812 */ /* 0x000fe200078ec0ff */
[--C-:B------:R-:W-:Y:S01]  /*1e210*/  IMAD.X R63, RZ, RZ, R143.reuse, P3 ;  /* 0x000000ffff3f7224 */ /* 0x100fe200018e068f */
[----:B------:R-:W-:Y:S01]  /*1e220*/  IADD3.X R107, RZ, R143, RZ, P5, !PT ;  /* 0x0000008fff6b7210 */ /* 0x000fe20002ffe4ff */
[--C-:B------:R-:W-:Y:S01]  /*1e230*/  IMAD.X R111, RZ, RZ, R143.reuse, P2 ;  /* 0x000000ffff6f7224 */ /* 0x100fe200010e068f */
[----:B------:R-:W-:Y:S01]  /*1e240*/  LOP3.LUT R138, R54, 0x380, RZ, 0xc0, !PT ;  /* 0x00000380368a7812 */ /* 0x000fe200078ec0ff */
[----:B------:R-:W-:Y:S01]  /*1e250*/  IMAD.X R115, RZ, RZ, R143, P1 ;  /* 0x000000ffff737224 */ /* 0x000fe200008e068f */
[----:B------:R-:W-:Y:S02]  /*1e260*/  SHF.R.U64 R130, R130, 0x3, RZ ;  /* 0x0000000382827819 */ /* 0x000fe400000012ff */
[----:B------:R-:W-:-:S02]  /*1e270*/  IADD3 R122, P4, R142, 0x8040, RZ ;  /* 0x000080408e7a7810 */ /* 0x000fc40007f9e0ff */
[C---:B------:R-:W-:Y:S02]  /*1e280*/  IADD3 R126, P3, R142.reuse, 0x8060, RZ ;  /* 0x000080608e7e7810 */ /* 0x040fe40007f7e0ff */
[C---:B-----5:R-:W-:Y:S02]  /*1e290*/  IADD3 R24, P5, R142.reuse, 0xc020, RZ ;  /* 0x0000c0208e187810 */ /* 0x060fe40007fbe0ff */
[C---:B------:R-:W-:Y:S02]  /*1e2a0*/  IADD3 R38, P2, R142.reuse, 0xc040, RZ ;  /* 0x0000c0408e267810 */ /* 0x040fe40007f5e0ff */
[----:B------:R-:W-:Y:S02]  /*1e2b0*/  IADD3 R108, P1, R142, 0xc060, RZ ;  /* 0x0000c0608e6c7810 */ /* 0x000fe40007f3e0ff */
[----:B------:R-:W-:Y:S02]  /*1e2c0*/  SHF.R.U64 R175, R175, 0x3, RZ ;  /* 0x00000003afaf7819 */ /* 0x000fe400000012ff */
[----:B------:R-:W-:-:S02]  /*1e2d0*/  SHF.R.U64 R181, R181, 0x3, RZ ;  /* 0x00000003b5b57819 */ /* 0x000fc400000012ff */
[----:B------:R-:W-:Y:S02]  /*1e2e0*/  LOP3.LUT R142, R39, R142, RZ, 0x3c, !PT ;  /* 0x0000008e278e7212 */ /* 0x000fe400078e3cff */
[----:B------:R-:W-:Y:S02]  /*1e2f0*/  LOP3.LUT R177, R106, 0x380, RZ, 0xc0, !PT ;  /* 0x000003806ab17812 */ /* 0x000fe400078ec0ff */
[----:B------:R-:W-:Y:S02]  /*1e300*/  SHF.R.U64 R134, R134, 0x3, RZ ;  /* 0x0000000386867819 */ /* 0x000fe400000012ff */
[----:B------:R-:W-:Y:S02]  /*1e310*/  LOP3.LUT R179, R110, 0x380, RZ, 0xc0, !PT ;  /* 0x000003806eb37812 */ /* 0x000fe400078ec0ff */
[----:B------:R-:W-:Y:S02]  /*1e320*/  SHF.R.U64 R138, R138, 0x3, RZ ;  /* 0x000000038a8a7819 */ /* 0x000fe400000012ff */
[----:B------:R-:W-:-:S02]  /*1e330*/  LOP3.LUT R62, R130, R62, RZ, 0x3c, !PT ;  /* 0x0000003e823e7212 */ /* 0x000fc400078e3cff */
[----:B------:R-:W-:Y:S02]  /*1e340*/  LOP3.LUT R118, R175, R4, RZ, 0x3c, !PT ;  /* 0x00000004af767212 */ /* 0x000fe400078e3cff */
[----:B------:R-:W-:Y:S02]  /*1e350*/  LOP3.LUT R130, R181, R6, RZ, 0x3c, !PT ;  /* 0x00000006b5827212 */ /* 0x000fe400078e3cff */
[----:B------:R-:W-:Y:S02]  /*1e360*/  SHF.R.U64 R177, R177, 0x3, RZ ;  /* 0x00000003b1b17819 */ /* 0x000fe400000012ff */
[----:B------:R-:W-:Y:S02]  /*1e370*/  MOV R142, R142 ;  /* 0x0000008e008e7202 */ /* 0x000fe40000000f00 */
[----:B------:R-:W-:Y:S02]  /*1e380*/  F2FP.F16.F32.PACK_AB R4, R25, R3 ;  /* 0x000000031904723e */ /* 0x000fe400000000ff */
[----:B------:R-:W-:Y:S01]  /*1e390*/  F2FP.F16.F32.PACK_AB R6, R29, R28 ;  /* 0x0000001c1d06723e */ /* 0x000fe200000000ff */
[----:B------:R-:W-:Y:S01]  /*1e3a0*/  BAR.SYNC.DEFER_BLOCKING 0x1, 0x100 ;  /* 0x0044000000007b1d */ /* 0x000fe20000010000 */
[----:B------:R-:W-:-:S02]  /*1e3b0*/  LOP3.LUT R50, R134, R50, RZ, 0x3c, !PT ;  /* 0x0000003286327212 */ /* 0x000fc400078e3cff */
[----:B------:R-:W-:Y:S01]  /*1e3c0*/  SHF.R.U64 R179, R179, 0x3, RZ ;  /* 0x00000003b3b37819 */ /* 0x000fe200000012ff */
[----:B------:R-:W-:Y:S01]  /*1e3d0*/  IMAD.X R127, RZ, RZ, R143, P3 ;  /* 0x000000ffff7f7224 */ /* 0x000fe200018e068f */
[----:B------:R-:W-:Y:S02]  /*1e3e0*/  LOP3.LUT R54, R138, R54, RZ, 0x3c, !PT ;  /* 0x000000368a367212 */ /* 0x000fe400078e3cff */
[----:B------:R-:W-:Y:S02]  /*1e3f0*/  LOP3.LUT R3, R24, 0x380, RZ, 0xc0, !PT ;  /* 0x0000038018037812 */ /* 0x000fe400078ec0ff */
[----:B------:R-:W-:Y:S02]  /*1e400*/  LOP3.LUT R25, R38, 0x380, RZ, 0xc0, !PT ;  /* 0x0000038026197812 */ /* 0x000fe400078ec0ff */
[----:B------:R-:W-:Y:S02]  /*1e410*/  LOP3.LUT R106, R177, R106, RZ, 0x3c, !PT ;  /* 0x0000006ab16a7212 */ /* 0x000fe400078e3cff */
[----:B------:R-:W-:-:S02]  /*1e420*/  LOP3.LUT R40, R108, 0x380, RZ, 0xc0, !PT ;  /* 0x000003806c287812 */ /* 0x000fc400078ec0ff */
[----:B------:R-:W-:Y:S02]  /*1e430*/  ISETP.NE.U32.AND P3, PT, RZ, UR4, PT ;  /* 0x00000004ff007c0c */ /* 0x000fe4000bf65070 */
[----:B------:R-:W-:Y:S02]  /*1e440*/  LOP3.LUT R110, R179, R110, RZ, 0x3c, !PT ;  /* 0x0000006eb36e7212 */ /* 0x000fe400078e3cff */
[----:B------:R-:W-:Y:S02]  /*1e450*/  LOP3.LUT R177, R122, 0x380, RZ, 0xc0, !PT ;  /* 0x000003807ab17812 */ /* 0x000fe400078ec0ff */
[----:B------:R-:W-:Y:S02]  /*1e460*/  MOV R50, R50 ;  /* 0x0000003200327202 */ /* 0x000fe40000000f00 */
[----:B------:R-:W-:Y:S01]  /*1e470*/  LOP3.LUT R179, R126, 0x380, RZ, 0xc0, !PT ;  /* 0x000003807eb37812 */ /* 0x000fe200078ec0ff */
[----:B------:R0:W-:Y:S01]  /*1e480*/  STSM.16.M88.4 [R142], R4 ;  /* 0x000000048e007844 */ /* 0x0001e20000000200 */
[----:B------:R-:W-:-:S02]  /*1e490*/  SHF.R.U64 R3, R3, 0x3, RZ ;  /* 0x0000000303037819 */ /* 0x000fc400000012ff */
[----:B------:R-:W-:Y:S02]  /*1e4a0*/  SHF.R.U64 R25, R25, 0x3, RZ ;  /* 0x0000000319197819 */ /* 0x000fe400000012ff */
[----:B------:R-:W-:Y:S02]  /*1e4b0*/  MOV R54, R54 ;  /* 0x0000003600367202 */ /* 0x000fe40000000f00 */
[----:B------:R-:W-:Y:S02]  /*1e4c0*/  MOV R58, R58 ;  /* 0x0000003a003a7202 */ /* 0x000fe40000000f00 */
[----:B------:R-:W-:Y:S02]  /*1e4d0*/  SHF.R.U64 R29, R40, 0x3, RZ ;  /* 0x00000003281d7819 */ /* 0x000fe400000012ff */
[----:B------:R-:W-:Y:S01]  /*1e4e0*/  ISETP.NE.AND.EX P3, PT, RZ, UR5, PT, P3 ;  /* 0x00000005ff007c0c */ /* 0x000fe2000bf65330 */
[----:B------:R-:W-:Y:S01]  /*1e4f0*/  ULDC.64 UR4, c[0x0][0xbe0] ;  /* 0x0002f80000047ab9 */ /* 0x000fe20000000a00 */
[----:B------:R-:W-:-:S02]  /*1e500*/  SHF.R.U64 R177, R177, 0x3, RZ ;  /* 0x00000003b1b17819 */ /* 0x000fc400000012ff */
[----:B0-----:R-:W-:Y:S02]  /*1e510*/  F2FP.F16.F32.PACK_AB R4, R41, R153 ;  /* 0x000000992904723e */ /* 0x001fe400000000ff */
[----:B------:R-:W-:Y:S02]  /*1e520*/  F2FP.F16.F32.PACK_AB R5, R43, R42 ;  /* 0x0000002a2b05723e */ /* 0x000fe400000000ff */
[----:B------:R-:W-:Y:S02]  /*1e530*/  F2FP.F16.F32.PACK_AB R6, R45, R154 ;  /* 0x0000009a2d06723e */ /* 0x000fe400000000ff */
[----:B------:R-:W-:Y:S01]  /*1e540*/  F2FP.F16.F32.PACK_AB R7, R47, R46 ;  /* 0x0000002e2f07723e */ /* 0x000fe200000000ff */
[----:B------:R-:W-:Y:S01]  /*1e550*/  STSM.16.M88.4 [R50], R32 ;  /* 0x0000002032007844 */ /* 0x000fe20000000200 */
[----:B------:R-:W-:Y:S01]  /*1e560*/  IADD3.X R139, RZ, R143, RZ, P2, !PT ;  /* 0x0000008fff8b7210 */ /* 0x000fe200017fe4ff */
[--C-:B------:R-:W-:Y:S01]  /*1e570*/  IMAD.X R119, RZ, RZ, R143.reuse, P0 ;  /* 0x000000ffff777224 */ /* 0x100fe200000e068f */
[----:B------:R-:W-:Y:S01]  /*1e580*/  SHF.R.U64 R179, R179, 0x3, RZ ;  /* 0x00000003b3b37819 */ /* 0x000fe200000012ff */
[----:B------:R-:W-:Y:S01]  /*1e590*/  IMAD.X R39, RZ, RZ, R143, P1 ;  /* 0x000000ffff277224 */ /* 0x000fe200008e068f */
[----:B------:R-:W-:Y:S01]  /*1e5a0*/  LOP3.LUT R134, R3, R24, RZ, 0x3c, !PT ;  /* 0x0000001803867212 */ /* 0x000fe200078e3cff */
[----:B------:R0:W-:Y:S01]  /*1e5b0*/  STSM.16.M88.4 [R54], R4 ;  /* 0x0000000436007844 */ /* 0x0001e20000000200 */
[----:B------:R-:W-:-:S02]  /*1e5c0*/  LOP3.LUT R138, R25, R38, RZ, 0x3c, !PT ;  /* 0x00000026198a7212 */ /* 0x000fc400078e3cff */
[----:B------:R-:W-:Y:S01]  /*1e5d0*/  MOV R62, R62 ;  /* 0x0000003e003e7202 */ /* 0x000fe20000000f00 */
[----:B------:R1:W-:Y:S01]  /*1e5e0*/  STSM.16.M88.4 [R58], R8 ;  /* 0x000000083a007844 */ /* 0x0003e20000000200 */
[----:B------:R-:W-:Y:S02]  /*1e5f0*/  MOV R102, R102 ;  /* 0x0000006600667202 */ /* 0x000fe40000000f00 */
[----:B------:R-:W-:Y:S02]  /*1e600*/  F2FP.F16.F32.PACK_AB R24, R65, R159 ;  /* 0x0000009f4118723e */ /* 0x000fe400000000ff */
[----:B------:R-:W-:Y:S02]  /*1e610*/  F2FP.F16.F32.PACK_AB R25, R67, R66 ;  /* 0x000000424319723e */ /* 0x000fe400000000ff */
[----:B------:R-:W-:Y:S02]  /*1e620*/  ISETP.NE.U32.AND P2, PT, RZ, UR4, PT ;  /* 0x00000004ff007c0c */ /* 0x000fe4000bf45070 */
[----:B------:R-:W-:-:S02]  /*1e630*/  LOP3.LUT R38, R29, R108, RZ, 0x3c, !PT ;  /* 0x0000006c1d267212 */ /* 0x000fc400078e3cff */
[----:B------:R-:W-:Y:S02]  /*1e640*/  MOV R106, R106 ;  /* 0x0000006a006a7202 */ /* 0x000fe40000000f00 */
[----:B0-----:R-:W-:Y:S02]  /*1e650*/  F2FP.F16.F32.PACK_AB R4, R73, R161 ;  /* 0x000000a14904723e */ /* 0x001fe400000000ff */
[----:B------:R-:W-:Y:S02]  /*1e660*/  F2FP.F16.F32.PACK_AB R5, R75, R74 ;  /* 0x0000004a4b05723e */ /* 0x000fe400000000ff */
[----:B------:R-:W-:Y:S02]  /*1e670*/  F2FP.F16.F32.PACK_AB R6, R77, R162 ;  /* 0x000000a24d06723e */ /* 0x000fe400000000ff */
[----:B------:R-:W-:Y:S01]  /*1e680*/  F2FP.F16.F32.PACK_AB R7, R79, R78 ;  /* 0x0000004e4f07723e */ /* 0x000fe200000000ff */
[----:B------:R-:W-:Y:S01]  /*1e690*/  IMAD.X R131, RZ, RZ, R143, P6 ;  /* 0x000000ffff837224 */ /* 0x000fe200030e068f */
[----:B------:R-:W-:-:S02]  /*1e6a0*/  IADD3.X R123, RZ, R143, RZ, P4, !PT ;  /* 0x0000008fff7b7210 */ /* 0x000fc400027fe4ff */
[----:B------:R-:W-:Y:S02]  /*1e6b0*/  LOP3.LUT R122, R177, R122, RZ, 0x3c, !PT ;  /* 0x0000007ab17a7212 */ /* 0x000fe400078e3cff */
[----:B------:R-:W-:Y:S02]  /*1e6c0*/  MOV R110, R110 ;  /* 0x0000006e006e7202 */ /* 0x000fe40000000f00 */
[----:B-1----:R-:W-:Y:S02]  /*1e6d0*/  F2FP.F16.F32.PACK_AB R8, R81, R163 ;  /* 0x000000a35108723e */ /* 0x002fe400000000ff */
[----:B------:R-:W-:Y:S02]  /*1e6e0*/  F2FP.F16.F32.PACK_AB R9, R83, R82 ;  /* 0x000000525309723e */ /* 0x000fe400000000ff */
[----:B------:R-:W-:Y:S02]  /*1e6f0*/  F2FP.F16.F32.PACK_AB R10, R85, R164 ;  /* 0x000000a4550a723e */ /* 0x000fe400000000ff */
[----:B------:R-:W-:Y:S01]  /*1e700*/  F2FP.F16.F32.PACK_AB R11, R87, R86 ;  /* 0x00000056570b723e */ /* 0x000fe200000000ff */
[----:B------:R0:W-:Y:S01]  /*1e710*/  STSM.16.M88.4 [R62], R12 ;  /* 0x0000000c3e007844 */ /* 0x0001e20000000200 */
[----:B------:R-:W-:-:S02]  /*1e720*/  LOP3.LUT R126, R179, R126, RZ, 0x3c, !PT ;  /* 0x0000007eb37e7212 */ /* 0x000fc400078e3cff */
[----:B------:R-:W-:Y:S01]  /*1e730*/  MOV R114, R114 ;  /* 0x0000007200727202 */ /* 0x000fe20000000f00 */
[----:B------:R-:W-:Y:S01]  /*1e740*/  STSM.16.M88.4 [R102], R24 ;  /* 0x0000001866007844 */ /* 0x000fe20000000200 */
[----:B------:R-:W-:Y:S02]  /*1e750*/  F2FP.F16.F32.PACK_AB R28, R89, R165 ;  /* 0x000000a5591c723e */ /* 0x000fe400000000ff */
[----:B------:R-:W-:Y:S02]  /*1e760*/  F2FP.F16.F32.PACK_AB R29, R91, R90 ;  /* 0x0000005a5b1d723e */ /* 0x000fe400000000ff */
[----:B------:R-:W-:Y:S01]  /*1e770*/  ISETP.NE.AND.EX P2, PT, RZ, UR5, PT, P2 ;  /* 0x00000005ff007c0c */ /* 0x000fe2000bf45320 */
[----:B------:R1:W-:Y:S01]  /*1e780*/  STSM.16.M88.4 [R106], R4 ;  /* 0x000000046a007844 */ /* 0x0003e20000000200 */
[----:B------:R-:W-:Y:S02]  /*1e790*/  MOV R118, R118 ;  /* 0x0000007600767202 */ /* 0x000fe40000000f00 */
[----:B------:R-:W-:-:S02]  /*1e7a0*/  MOV R40, R38 ;  /* 0x0000002600287202 */ /* 0x000fc40000000f00 */
[----:B------:R-:W-:Y:S02]  /*1e7b0*/  F2FP.F16.F32.PACK_AB R32, R97, R167 ;  /* 0x000000a76120723e */ /* 0x000fe400000000ff */
[----:B------:R-:W-:Y:S02]  /*1e7c0*/  F2FP.F16.F32.PACK_AB R33, R99, R98 ;  /* 0x000000626321723e */ /* 0x000fe400000000ff */
[----:B------:R-:W-:Y:S02]  /*1e7d0*/  F2FP.F16.F32.PACK_AB R34, R101, R168 ;  /* 0x000000a86522723e */ /* 0x000fe400000000ff */
[----:B------:R-:W-:Y:S01]  /*1e7e0*/  F2FP.F16.F32.PACK_AB R35, R48, R44 ;  /* 0x0000002c3023723e */ /* 0x000fe200000000ff */
[----:B------:R2:W-:Y:S01]  /*1e7f0*/  STSM.16.M88.4 [R110], R8 ;  /* 0x000000086e007844 */ /* 0x0005e20000000200 */
[----:B------:R-:W-:Y:S01]  /*1e800*/  MOV R122, R122 ;  /* 0x0000007a007a7202 */ /* 0x000fe20000000f00 */
[----:B------:R-:W-:Y:S01]  /*1e810*/  IMAD.X R135, RZ, RZ, R143, P5 ;  /* 0x000000ffff877224 */ /* 0x000fe200028e068f */
[----:B------:R-:W-:Y:S01]  /*1e820*/  F2FP.F16.F32.PACK_AB R38, R109, R170 ;  /* 0x000000aa6d26723e */ /* 0x000fe200000000ff */
[----:B0-----:R-:W4:Y:S01]  /*1e830*/  LDC.64 R12, c[0x0][0xbd8] ;  /* 0x0002f600ff0c7b82 */ /* 0x001f220000000a00 */
[----:B------:R-:W-:-:S02]  /*1e840*/  F2FP.F16.F32.PACK_AB R39, R64, R60 ;  /* 0x0000003c4027723e */ /* 0x000fc400000000ff */
[----:B------:R-:W-:Y:S02]  /*1e850*/  MOV R126, R126 ;  /* 0x0000007e007e7202 */ /* 0x000fe40000000f00 */
[----:B-1----:R-:W-:Y:S02]  /*1e860*/  F2FP.F16.F32.PACK_AB R4, R113, R171 ;  /* 0x000000ab7104723e */ /* 0x002fe400000000ff */
[----:B------:R-:W-:Y:S02]  /*1e870*/  F2FP.F16.F32.PACK_AB R5, R70, R68 ;  /* 0x000000444605723e */ /* 0x000fe400000000ff */
[----:B------:R-:W-:Y:S02]  /*1e880*/  F2FP.F16.F32.PACK_AB R6, R117, R172 ;  /* 0x000000ac7506723e */ /* 0x000fe400000000ff */
[----:B------:R-:W-:Y:S01]  /*1e890*/  F2FP.F16.F32.PACK_AB R7, R76, R72 ;  /* 0x000000484c07723e */ /* 0x000fe200000000ff */
[----:B------:R-:W-:Y:S01]  /*1e8a0*/  STSM.16.M88.4 [R114], R28 ;  /* 0x0000001c72007844 */ /* 0x000fe20000000200 */
[----:B------:R-:W-:-:S02]  /*1e8b0*/  MOV R130, R130 ;  /* 0x0000008200827202 */ /* 0x000fc40000000f00 */
[----:B--2---:R-:W-:Y:S02]  /*1e8c0*/  F2FP.F16.F32.PACK_AB R8, R121, R173 ;  /* 0x000000ad7908723e */ /* 0x004fe400000000ff */
[----:B------:R-:W-:Y:S02]  /*1e8d0*/  F2FP.F16.F32.PACK_AB R9, R84, R80 ;  /* 0x000000505409723e */ /* 0x000fe400000000ff */
[----:B------:R-:W-:Y:S02]  /*1e8e0*/  F2FP.F16.F32.PACK_AB R10, R125, R174 ;  /* 0x000000ae7d0a723e */ /* 0x000fe400000000ff */
[----:B------:R-:W-:Y:S01]  /*1e8f0*/  F2FP.F16.F32.PACK_AB R11, R92, R88 ;  /* 0x000000585c0b723e */ /* 0x000fe200000000ff */
[----:B------:R-:W-:Y:S01]  /*1e900*/  STSM.16.M88.4 [R118], R32 ;  /* 0x0000002076007844 */ /* 0x000fe20000000200 */
[----:B------:R-:W-:-:S03]  /*1e910*/  MOV R134, R134 ;  /* 0x0000008600867202 */ /* 0x000fc60000000f00 */
[----:B------:R-:W-:Y:S01]  /*1e920*/  STSM.16.M88.4 [R122], R36 ;  /* 0x000000247a007844 */ /* 0x000fe20000000200 */
[----:B------:R-:W-:-:S03]  /*1e930*/  MOV R3, R138 ;  /* 0x0000008a00037202 */ /* 0x000fc60000000f00 */
[----:B------:R0:W-:Y:S01]  /*1e940*/  STSM.16.M88.4 [R126], R4 ;  /* 0x000000047e007844 */ /* 0x0001e20000000200 */
[----:B------:R-:W-:-:S03]  /*1e950*/  F2FP.F16.F32.PACK_AB R131, R104, R100 ;  /* 0x000000646883723e */ /* 0x000fc600000000ff */
[----:B------:R1:W-:Y:S01]  /*1e960*/  STSM.16.M88.4 [R130], R8 ;  /* 0x0000000882007844 */ /* 0x0003e20000000200 */
[----:B------:R-:W-:Y:S02]  /*1e970*/  F2FP.F16.F32.PACK_AB R138, R141, R140 ;  /* 0x0000008c8d8a723e */ /* 0x000fe400000000ff */
[----:B------:R-:W-:Y:S01]  /*1e980*/  F2FP.F16.F32.PACK_AB R139, R124, R120 ;  /* 0x000000787c8b723e */ /* 0x000fe200000000ff */
[----:B0-----:R-:W0:Y:S01]  /*1e990*/  @P2 LDC.64 R6, c[0x0][0xbe0] ;  /* 0x0002f800ff062b82 */ /* 0x001e220000000a00 */
[----:B-1----:R-:W-:-:S05]  /*1e9a0*/  F2FP.F16.F32.PACK_AB R130, R133, R132 ;  /* 0x000000848582723e */ /* 0x002fca00000000ff */
[----:B------:R-:W-:Y:S04]  /*1e9b0*/  STSM.16.M88.4 [R134], R128 ;  /* 0x0000008086007844 */ /* 0x000fe80000000200 */
[----:B------:R1:W-:Y:S04]  /*1e9c0*/  STSM.16.M88.4 [R3], R136 ;  /* 0x0000008803007844 */ /* 0x0003e80000000200 */
[----:B------:R2:W-:Y:S01]  /*1e9d0*/  STSM.16.M88.4 [R40], R144 ;  /* 0x0000009028007844 */ /* 0x0005e20000000200 */
[----:B---3--:R-:W-:-:S04]  /*1e9e0*/  IMAD R5, R178, 0x8, R180 ;  /* 0x00000008b2057824 */ /* 0x008fc800078e02b4 */
[----:B------:R-:W-:Y:S01]  /*1e9f0*/  IMAD.WIDE R4, R5, 0x2, R20 ;  /* 0x0000000205047825 */ /* 0x000fe200078e0214 */
[----:B------:R-:W-:Y:S01]  /*1ea00*/  ULDC UR4, c[0x0][0xa88] ;  /* 0x0002a20000047ab9 */ /* 0x000fe20000000800 */
[----:B------:R-:W-:Y:S01]  /*1ea10*/  BAR.SYNC.DEFER_BLOCKING 0x1, 0x100 ;  /* 0x0044000000007b1d */ /* 0x000fe20000010000 */
[----:B------:R-:W-:Y:S01]  /*1ea20*/  IADD3 R9, P0, R4, 0x1000, RZ ;  /* 0x0000100004097810 */ /* 0x000fe20007f1e0ff */
[----:B------:R-:W-:Y:S01]  /*1ea30*/  IMAD.MOV.U32 R77, RZ, RZ, RZ ;  /* 0x000000ffff4d7224 */ /* 0x000fe200078e00ff */
[----:B-1----:R-:W-:Y:S01]  /*1ea40*/  MOV R3, UR4 ;  /* 0x0000000400037c02 */ /* 0x002fe20008000f00 */
[----:B----4-:R-:W-:Y:S01]  /*1ea50*/  IMAD.WIDE R12, R176, 0x4, R12 ;  /* 0x00000004b00c7825 */ /* 0x010fe200078e020c */
[----:B------:R-:W-:-:S03]  /*1ea60*/  LOP3.LUT R8, R9, 0x380, RZ, 0xc0, !PT ;  /* 0x0000038009087812 */ /* 0x000fc600078ec0ff */
[----:B0-----:R-:W-:Y:S01]  /*1ea70*/  @P2 IMAD.WIDE R6, R176, 0x4, R6 ;  /* 0x00000004b0062825 */ /* 0x001fe200078e0206 */
[----:B------:R-:W-:Y:S02]  /*1ea80*/  SHF.R.U64 R8, R8, 0x3, RZ ;  /* 0x0000000308087819 */ /* 0x000fe400000012ff */
[----:B------:R-:W-:Y:S02]  /*1ea90*/  IADD3 R11, P1, R4, 0x2000, RZ ;  /* 0x00002000040b7810 */ /* 0x000fe40007f3e0ff */
[----:B------:R-:W-:Y:S01]  /*1eaa0*/  LOP3.LUT R8, R8, R9, RZ, 0x3c, !PT ;  /* 0x0000000908087212 */ /* 0x000fe200078e3cff */
[----:B------:R2:W5:Y:S04]  /*1eab0*/  @P3 LDG.E R77, desc[UR6][R12.64] ;  /* 0x000000060c4d3981 */ /* 0x000568000c1e1900 */
[----:B------:R2:W5:Y:S01]  /*1eac0*/  @P2 LDG.E R3, desc[UR6][R6.64] ;  /* 0x0000000606032981 */ /* 0x000562000c1e1900 */
[----:B------:R-:W-:Y:S05]  /*1ead0*/  @P2 BRA `(.L_x_1635) ;  /* 0x0000000000142947 */ /* 0x000fea0003800000 */
[----:B------:R-:W-:Y:S05]  /*1eae0*/  @!P3 BRA `(.L_x_1635) ;  /* 0x000000000010b947 */ /* 0x000fea0003800000 */
[----:B------:R-:W-:Y:S02]  /*1eaf0*/  ULDC.64 UR4, c[0x0][0x208] ;  /* 0x0000820000047ab9 */ /* 0x000fe40000000a00 */
[----:B--2---:R-:W2:Y:S04]  /*1eb00*/  LDG.E R6, desc[UR4][R12.64] ;  /* 0x000000040c067981 */ /* 0x004ea8000c1e1900 */
[----:B-----5:R-:W2:Y:S02]  /*1eb10*/  LDG.E R3, desc[UR4][R12.64+0x4] ;  /* 0x000004040c037981 */ /* 0x020ea4000c1e1900 */
[----:B--2---:R-:W-:-:S07]  /*1eb20*/  IMAD.IADD R3, R3, 0x1, -R6 ;  /* 0x0000000103037824 */ /* 0x004fce00078e0a06 */
.L_x_1635:
[----:B------:R-:W3:Y:S01]  /*1eb30*/  LDL R10, [R1+0x58] ;  /* 0x00005800010a7983 */ /* 0x000ee20000100800 */
[----:B------:R-:W-:-:S03]  /*1eb40*/  ULDC.64 UR4, c[0x0][0xb70] ;  /* 0x0002dc0000047ab9 */ /* 0x000fc60000000a00 */
[----:B------:R-:W4:Y:S04]  /*1eb50*/  LDL.LU R80, [R1+0x68] ;  /* 0x0000680001507983 */ /* 0x000f280000300800 */
[----:B------:R-:W3:Y:S01]  /*1eb60*/  LDL.LU R83, [R1+0x74] ;  /* 0x0000740001537983 */ /* 0x000ee20000300800 */
[--C-:B-----5:R-:W-:Y:S01]  /*1eb70*/  SHF.R.S32.HI R21, RZ, 0x1f, R77.reuse ;  /* 0x0000001fff157819 */ /* 0x120fe2000001144d */
[----:B------:R-:W-:Y:S01]  /*1eb80*/  IMAD.MOV.U32 R20, RZ, RZ, R77 ;  /* 0x000000ffff147224 */ /* 0x000fe200078e004d */
[----:B------:R-:W-:Y:S01]  /*1eb90*/  SHF.R.S32.HI R9, RZ, 0x1f, R176 ;  /* 0x0000001fff097819 */ /* 0x000fe200000114b0 */
[----:B------:R-:W3:Y:S01]  /*1eba0*/  LDL R14, [R1+0x88] ;  /* 0x00008800010e7983 */ /* 0x000ee20000100800 */
[----:B--2---:R-:W-:Y:S02]  /*1ebb0*/  LOP3.LUT R12, R11, 0x380, RZ, 0xc0, !PT ;  /* 0x000003800b0c7812 */ /* 0x004fe400078ec0ff */
[----:B------:R-:W-:-:S02]  /*1ebc0*/  SEL R78, R9, RZ, !P3 ;  /* 0x000000ff094e7207 */ /* 0x000fc40005800000 */
[----:B------:R-:W-:Y:S01]  /*1ebd0*/  SEL R81, R176, RZ, !P3 ;  /* 0x000000ffb0517207 */ /* 0x000fe20005800000 */
[----:B------:R-:W-:Y:S01]  /*1ebe0*/  ULDC.64 UR6, c[0x0][0x208] ;  /* 0x0000820000067ab9 */ /* 0x000fe20000000a00 */
[----:B------:R-:W-:Y:S01]  /*1ebf0*/  SHF.R.U64 R12, R12, 0x3, RZ ;  /* 0x000000030c0c7819 */ /* 0x000fe200000012ff */
[----:B------:R-:W2:Y:S01]  /*1ec00*/  LDL R84, [R1+0x7c] ;  /* 0x00007c0001547983 */ /* 0x000ea20000100800 */
[----:B------:R-:W-:Y:S02]  /*1ec10*/  IADD3 R25, P2, R4, 0x3000, RZ ;  /* 0x0000300004197810 */ /* 0x000fe40007f5e0ff */
[----:B------:R-:W-:Y:S01]  /*1ec20*/  LOP3.LUT R12, R12, R11, RZ, 0x3c, !PT ;  /* 0x0000000b0c0c7212 */ /* 0x000fe200078e3cff */
[----:B------:R-:W2:Y:S01]  /*1ec30*/  LDL R79, [R1+0x78] ;  /* 0x00007800014f7983 */ /* 0x000ea20000100800 */
[----:B------:R-:W-:-:S03]  /*1ec40*/  LOP3.LUT R24, R25, 0x380, RZ, 0xc0, !PT ;  /* 0x0000038019187812 */ /* 0x000fc600078ec0ff */
[----:B------:R0:W5:Y:S01]  /*1ec50*/  LDL R82, [R1+0x2c] ;  /* 0x00002c0001527983 */ /* 0x0001620000100800 */
[----:B------:R-:W-:Y:S02]  /*1ec60*/  SHF.R.U64 R24, R24, 0x3, RZ ;  /* 0x0000000318187819 */ /* 0x000fe400000012ff */
[----:B------:R-:W-:Y:S02]  /*1ec70*/  IADD3 R29, P6, R4, 0x4000, RZ ;  /* 0x00004000041d7810 */ /* 0x000fe40007fde0ff */
[----:B------:R-:W-:Y:S02]  /*1ec80*/  LOP3.LUT R24, R24, R25, RZ, 0x3c, !PT ;  /* 0x0000001918187212 */ /* 0x000fe400078e3cff */
[----:B----4-:R-:W-:Y:S02]  /*1ec90*/  SHF.R.S32.HI R76, RZ, 0x1f, R80 ;  /* 0x0000001fff4c7819 */ /* 0x010fe40000011450 */
[----:B---3--:R-:W-:-:S03]  /*1eca0*/  LEA R11, R83, R10, 0x7 ;  /* 0x0000000a530b7211 */ /* 0x008fc600078e38ff */
[----:B------:R-:W-:-:S04]  /*1ecb0*/  IMAD R6, R76, UR4, RZ ;  /* 0x000000044c067c24 */ /* 0x000fc8000f8e02ff */
[C---:B------:R-:W-:Y:S02]  /*1ecc0*/  IMAD R13, R80.reuse, UR5, R6 ;  /* 0x00000005500d7c24 */ /* 0x040fe4000f8e0206 */
[----:B------:R-:W-:Y:S01]  /*1ecd0*/  IMAD.WIDE.U32 R6, R80, UR4, R20 ;  /* 0x0000000450067c25 */ /* 0x000fe2000f8e0014 */
[----:B------:R-:W-:-:S03]  /*1ece0*/  ULDC.64 UR4, c[0x0][0xb78] ;  /* 0x0002de0000047ab9 */ /* 0x000fc60000000a00 */
[----:B------:R-:W-:Y:S02]  /*1ecf0*/  IMAD.IADD R7, R7, 0x1, R13 ;  /* 0x0000000107077824 */ /* 0x000fe400078e020d */
[----:B------:R-:W-:Y:S02]  /*1ed00*/  IMAD R9, R78, UR4, RZ ;  /* 0x000000044e097c24 */ /* 0x000fe4000f8e02ff */
[----:B------:R-:W-:-:S04]  /*1ed10*/  IMAD.WIDE.U32 R6, R81, UR4, R6 ;  /* 0x0000000451067c25 */ /* 0x000fc8000f8e0006 */
[----:B------:R-:W-:Y:S01]  /*1ed20*/  IMAD R10, R81, UR5, R9 ;  /* 0x00000005510a7c24 */ /* 0x000fe2000f8e0209 */
[----:B------:R-:W-:Y:S01]  /*1ed30*/  SHF.R.S32.HI R9, RZ, 0x1f, R11 ;  /* 0x0000001fff097819 */ /* 0x000fe2000001140b */
[----:B------:R-:W-:Y:S01]  /*1ed40*/  ULDC.64 UR4, c[0x0][0xb40] ;  /* 0x0002d00000047ab9 */ /* 0x000fe20000000a00 */
[----:B------:R-:W-:-:S04]  /*1ed50*/  IADD3 R6, P3, R11, R6, RZ ;  /* 0x000000060b067210 */ /* 0x000fc80007f7e0ff */
[----:B------:R-:W-:Y:S02]  /*1ed60*/  IADD3.X R9, R9, R7, R10, P3, !PT ;  /* 0x0000000709097210 */ /* 0x000fe40001ffe40a */
[----:B------:R-:W-:-:S04]  /*1ed70*/  LEA R54, P3, R6, UR4, 0x2 ;  /* 0x0000000406367c11 */ /* 0x000fc8000f8610ff */
[----:B------:R-:W-:Y:S01]  /*1ed80*/  LEA.HI.X R55, R6, UR5, R9, 0x2, P3 ;  /* 0x0000000506377c11 */ /* 0x000fe200098f1409 */
[--C-:B------:R-:W-:Y:S01]  /*1ed90*/  IMAD.X R9, RZ, RZ, R5.reuse, P0 ;  /* 0x000000ffff097224 */ /* 0x100fe200000e0605 */
[C---:B------:R-:W-:Y:S01]  /*1eda0*/  IADD3 R45, P0, R4.reuse, 0x8000, RZ ;  /* 0x00008000042d7810 */ /* 0x040fe20007f1e0ff */
[----:B------:R-:W-:Y:S01]  /*1edb0*/  IMAD.X R13, RZ, RZ, R5, P1 ;  /* 0x000000ffff0d7224 */ /* 0x000fe200008e0605 */
[----:B------:R-:W-:Y:S01]  /*1edc0*/  IADD3 R49, P1, R4, 0x9000, RZ ;  /* 0x0000900004317810 */ /* 0x000fe20007f3e0ff */
[----:B------:R-:W-:Y:S01]  /*1edd0*/  VIADD R6, R11, 0x8 ;  /* 0x000000080b067836 */ /* 0x000fe20000000000 */
[----:B------:R-:W-:Y:S01]  /*1ede0*/  LOP3.LUT R44, R45, 0x380, RZ, 0xc0, !PT ;  /* 0x000003802d2c7812 */ /* 0x000fe200078ec0ff */
[----:B------:R-:W-:Y:S01]  /*1edf0*/  ULDC.64 UR4, c[0x0][0xaa0] ;  /* 0x0002a80000047ab9 */ /* 0x000fe20000000a00 */
[----:B------:R-:W-:Y:S02]  /*1ee00*/  LOP3.LUT R48, R49, 0x380, RZ, 0xc0, !PT ;  /* 0x0000038031307812 */ /* 0x000fe400078ec0ff */
[----:B------:R-:W-:-:S02]  /*1ee10*/  SHF.R.U64 R44, R44, 0x3, RZ ;  /* 0x000000032c2c7819 */ /* 0x000fc400000012ff */
[----:B------:R-:W-:Y:S02]  /*1ee20*/  SHF.R.U64 R48, R48, 0x3, RZ ;  /* 0x0000000330307819 */ /* 0x000fe400000012ff */
[----:B------:R-:W-:Y:S02]  /*1ee30*/  LOP3.LUT R44, R44, R45, RZ, 0x3c, !PT ;  /* 0x0000002d2c2c7212 */ /* 0x000fe400078e3cff */
[----:B------:R-:W-:Y:S02]  /*1ee40*/  IADD3.X R45, RZ, R5, RZ, P0, !PT ;  /* 0x00000005ff2d7210 */ /* 0x000fe400007fe4ff */
[----:B------:R-:W-:Y:S02]  /*1ee50*/  LOP3.LUT P0, RZ, R14, 0x3, RZ, 0xc0, !PT ;  /* 0x000000030eff7812 */ /* 0x000fe4000780c0ff */
[----:B------:R-:W-:Y:S01]  /*1ee60*/  LOP3.LUT R48, R48, R49, RZ, 0x3c, !PT ;  /* 0x0000003130307212 */ /* 0x000fe200078e3cff */
[----:B------:R-:W-:Y:S01]  /*1ee70*/  IMAD.X R49, RZ, RZ, R5, P1 ;  /* 0x000000ffff317224 */ /* 0x000fe200008e0605 */
[----:B------:R-:W-:-:S02]  /*1ee80*/  ISETP.GE.OR P1, PT, R11, R3, P0 ;  /* 0x000000030b00720c */ /* 0x000fc40000726670 */
[----:B------:R-:W-:Y:S01]  /*1ee90*/  ISETP.GE.OR P0, PT, R6, R3, P0 ;  /* 0x000000030600720c */ /* 0x000fe20000706670 */
[----:B------:R-:W-:-:S12]  /*1eea0*/  IMAD.MOV.U32 R20, RZ, RZ, R22 ;  /* 0x000000ffff147224 */ /* 0x000fd800078e0016 */
[----:B------:R1:W-:Y:S02]  /*1eeb0*/  @!P0 STG.E desc[UR6][R54.64+0x20], R0 ;  /* 0x0000200036008986 */ /* 0x0003e4000c101906 */
[----:B-1----:R-:W-:Y:S02]  /*1eec0*/  IMAD R0, R21, UR4, RZ ;  /* 0x0000000415007c24 */ /* 0x002fe4000f8e02ff */
[----:B------:R-:W-:Y:S02]  /*1eed0*/  IMAD.MOV.U32 R21, RZ, RZ, R23 ;  /* 0x000000ffff157224 */ /* 0x000fe400078e0017 */
[----:B------:R-:W-:-:S04]  /*1eee0*/  IMAD.WIDE.U32 R20, R77, UR4, R20 ;  /* 0x000000044d147c25 */ /* 0x000fc8000f8e0014 */
[----:B------:R-:W-:Y:S01]  /*1eef0*/  IMAD R77, R77, UR5, R0 ;  /* 0x000000054d4d7c24 */ /* 0x000fe2000f8e0200 */
[----:B------:R-:W-:Y:S02]  /*1ef00*/  ULDC.64 UR4, c[0x0][0xae0] ;  /* 0x0002b80000047ab9 */ /* 0x000fe40000000a00 */
[----:B------:R-:W-:Y:S02]  /*1ef10*/  IMAD R0, R76, UR4, RZ ;  /* 0x000000044c007c24 */ /* 0x000fe4000f8e02ff */
[----:B------:R-:W-:Y:S01]  /*1ef20*/  IMAD.IADD R21, R21, 0x1, R77 ;  /* 0x0000000115157824 */ /* 0x000fe200078e024d */
[----:B------:R1:W-:Y:S01]  /*1ef30*/  @!P1 STG.E desc[UR6][R54.64], R2 ;  /* 0x0000000236009986 */ /* 0x0003e2000c101906 */
[----:B------:R-:W-:Y:S02]  /*1ef40*/  IMAD R76, R83, -0x80, R3 ;  /* 0xffffff80534c7824 */ /* 0x000fe400078e0203 */
[----:B------:R-:W-:Y:S01]  /*1ef50*/  IMAD R77, R80, UR5, R0 ;  /* 0x00000005504d7c24 */ /* 0x000fe2000f8e0200 */
[C---:B------:R-:W-:Y:S01]  /*1ef60*/  IADD3 R33, P5, R4.reuse, 0x5000, RZ ;  /* 0x0000500004217810 */ /* 0x040fe20007fbe0ff */
[----:B------:R-:W-:Y:S01]  /*1ef70*/  IMAD.X R25, RZ, RZ, R5, P2 ;  /* 0x000000ffff197224 */ /* 0x000fe200010e0605 */
[C---:B------:R-:W-:Y:S01]  /*1ef80*/  IADD3 R37, P4, R4.reuse, 0x6000, RZ ;  /* 0x0000600004257810 */ /* 0x040fe20007f9e0ff */
[----:B------:R-:W5:Y:S01]  /*1ef90*/  LD.E.128 R12, desc[UR6][R12.64] ;  /* 0x000000060c0c7980 */ /* 0x000f62000c101d00 */
[----:B------:R-:W-:-:S02]  /*1efa0*/  IADD3 R41, P3, R4, 0x7000, RZ ;  /* 0x0000700004297810 */ /* 0x000fc40007f7e0ff */
[----:B------:R-:W-:Y:S01]  /*1efb0*/  LOP3.LUT R28, R29, 0x380, RZ, 0xc0, !PT ;  /* 0x000003801d1c7812 */ /* 0x000fe200078ec0ff */
[----:B------:R-:W5:Y:S01]  /*1efc0*/  LD.E.128 R24, desc[UR6][R24.64] ;  /* 0x0000000618187980 */ /* 0x000f62000c101d00 */
[----:B-1----:R-:W-:Y:S01]  /*1efd0*/  IMAD.WIDE.U32 R2, R80, UR4, R20 ;  /* 0x0000000450027c25 */ /* 0x002fe2000f8e0014 */
[----:B------:R-:W-:Y:S01]  /*1efe0*/  IADD3 R53, P2, R4, 0xa000, RZ ;  /* 0x0000a00004357810 */ /* 0x000fe20007f5e0ff */
[----:B------:R-:W-:Y:S01]  /*1eff0*/  ULDC.64 UR4, c[0x0][0xae8] ;  /* 0x0002ba0000047ab9 */ /* 0x000fe20000000a00 */
[----:B------:R0:W5:Y:S01]  /*1f000*/  LDL R80, [R1+0x30] ;  /* 0x0000300001507983 */ /* 0x0001620000100800 */
[----:B------:R-:W-:Y:S02]  /*1f010*/  LOP3.LUT R32, R33, 0x380, RZ, 0xc0, !PT ;  /* 0x0000038021207812 */ /* 0x000fe400078ec0ff */
[----:B------:R-:W-:Y:S01]  /*1f020*/  LOP3.LUT R36, R37, 0x380, RZ, 0xc0, !PT ;  /* 0x0000038025247812 */ /* 0x000fe200078ec0ff */
[----:B------:R-:W5:Y:S01]  /*1f030*/  LD.E.128 R44, desc[UR6][R44.64] ;  /* 0x000000062c2c7980 */ /* 0x000f62000c101d00 */
[----:B------:R-:W-:-:S02]  /*1f040*/  LOP3.LUT R40, R41, 0x380, RZ, 0xc0, !PT ;  /* 0x0000038029287812 */ /* 0x000fc400078ec0ff */
[----:B------:R-:W-:Y:S01]  /*1f050*/  LOP3.LUT R52, R53, 0x380, RZ, 0xc0, !PT ;  /* 0x0000038035347812 */ /* 0x000fe200078ec0ff */
[----:B------:R-:W5:Y:S01]  /*1f060*/  LD.E.128 R48, desc[UR6][R48.64] ;  /* 0x0000000630307980 */ /* 0x000f62000c101d00 */
[----:B------:R-:W-:Y:S02]  /*1f070*/  SHF.R.U64 R28, R28, 0x3, RZ ;  /* 0x000000031c1c7819 */ /* 0x000fe400000012ff */
[----:B------:R-:W-:Y:S02]  /*1f080*/  SHF.R.U64 R32, R32, 0x3, RZ ;  /* 0x0000000320207819 */ /* 0x000fe400000012ff */
[----:B------:R-:W-:Y:S02]  /*1f090*/  SHF.R.U64 R36, R36, 0x3, RZ ;  /* 0x0000000324247819 */ /* 0x000fe400000012ff */
[----:B------:R-:W-:Y:S02]  /*1f0a0*/  SHF.R.U64 R40, R40, 0x3, RZ ;  /* 0x0000000328287819 */ /* 0x000fe400000012ff */
[----:B------:R-:W-:-:S02]  /*1f0b0*/  SHF.R.U64 R52, R52, 0x3, RZ ;  /* 0x0000000334347819 */ /* 0x000fc400000012ff */
[----:B------:R-:W-:Y:S02]  /*1f0c0*/  LOP3.LUT R28, R28, R29, RZ, 0x3c, !PT ;  /* 0x0000001d1c1c7212 */ /* 0x000fe400078e3cff */
        /* <DEDUP_REMOVED lines=8> */
[----:B------:R-:W-:Y:S01]  /*1f150*/  IADD3.X R29, RZ, R5, RZ, P6, !PT ;  /* 0x00000005ff1d7210 */ /* 0x000fe200037fe4ff */
[----:B------:R-:W5:Y:S01]  /*1f160*/  LD.E.128 R32, desc[UR6][R32.64] ;  /* 0x0000000620207980 */ /* 0x000f62000c101d00 */
[----:B------:R-:W-:-:S02]  /*1f170*/  IADD3 R57, P6, R4, 0xb000, RZ ;  /* 0x0000b00004397810 */ /* 0x000fc40007fde0ff */
[C---:B------:R-:W-:Y:S01]  /*1f180*/  IADD3 R61, P5, R4.reuse, 0xc000, RZ ;  /* 0x0000c000043d7810 */ /* 0x040fe20007fbe0ff */
[----:B------:R-:W5:Y:S01]  /*1f190*/  LD.E.128 R36, desc[UR6][R36.64] ;  /* 0x0000000624247980 */ /* 0x000f62000c101d00 */
[C---:B------:R-:W-:Y:S02]  /*1f1a0*/  IADD3 R65, P4, R4.reuse, 0xd000, RZ ;  /* 0x0000d00004417810 */ /* 0x040fe40007f9e0ff */
[C---:B------:R-:W-:Y:S01]  /*1f1b0*/  IADD3 R69, P3, R4.reuse, 0xe000, RZ ;  /* 0x0000e00004457810 */ /* 0x040fe20007f7e0ff */
[----:B------:R-:W5:Y:S01]  /*1f1c0*/  LD.E.128 R28, desc[UR6][R28.64] ;  /* 0x000000061c1c7980 */ /* 0x000f62000c101d00 */
[----:B------:R-:W-:Y:S02]  /*1f1d0*/  IADD3 R7, P2, R4, 0xf000, RZ ;  /* 0x0000f00004077810 */ /* 0x000fe40007f5e0ff */
[----:B------:R-:W-:Y:S01]  /*1f1e0*/  LOP3.LUT R56, R57, 0x380, RZ, 0xc0, !PT ;  /* 0x0000038039387812 */ /* 0x000fe200078ec0ff */
[----:B------:R-:W5:Y:S01]  /*1f1f0*/  LD.E.128 R40, desc[UR6][R40.64] ;  /* 0x0000000628287980 */ /* 0x000f62000c101d00 */
[----:B------:R-:W-:-:S02]  /*1f200*/  LOP3.LUT R60, R61, 0x380, RZ, 0xc0, !PT ;  /* 0x000003803d3c7812 */ /* 0x000fc400078ec0ff */
[----:B------:R-:W-:Y:S01]  /*1f210*/  LOP3.LUT R64, R65, 0x380, RZ, 0xc0, !PT ;  /* 0x0000038041407812 */ /* 0x000fe200078ec0ff */
[----:B------:R-:W5:Y:S01]  /*1f220*/  LD.E.128 R52, desc[UR6][R52.64] ;  /* 0x0000000634347980 */ /* 0x000f62000c101d00 */
[----:B------:R-:W-:Y:S02]  /*1f230*/  LOP3.LUT R68, R69, 0x380, RZ, 0xc0, !PT ;  /* 0x0000038045447812 */ /* 0x000fe400078ec0ff */
[----:B------:R-:W-:Y:S02]  /*1f240*/  LOP3.LUT R11, R4, 0x380, RZ, 0xc0, !PT ;  /* 0x00000380040b7812 */ /* 0x000fe400078ec0ff */
[----:B------:R-:W-:Y:S02]  /*1f250*/  LOP3.LUT R6, R7, 0x380, RZ, 0xc0, !PT ;  /* 0x0000038007067812 */ /* 0x000fe400078ec0ff */
[----:B------:R-:W-:Y:S02]  /*1f260*/  SHF.R.U64 R56, R56, 0x3, RZ ;  /* 0x0000000338387819 */ /* 0x000fe400000012ff */
[----:B------:R-:W-:-:S02]  /*1f270*/  SHF.R.U64 R60, R60, 0x3, RZ ;  /* 0x000000033c3c7819 */ /* 0x000fc400000012ff */
[----:B------:R-:W-:Y:S02]  /*1f280*/  SHF.R.U64 R64, R64, 0x3, RZ ;  /* 0x0000000340407819 */ /* 0x000fe400000012ff */
[----:B------:R-:W-:Y:S02]  /*1f290*/  SHF.R.U64 R68, R68, 0x3, RZ ;  /* 0x0000000344447819 */ /* 0x000fe400000012ff */
[----:B------:R-:W-:Y:S02]  /*1f2a0*/  SHF.R.U64 R11, R11, 0x3, RZ ;  /* 0x000000030b0b7819 */ /* 0x000fe400000012ff */
[----:B------:R-:W-:Y:S02]  /*1f2b0*/  SHF.R.U64 R6, R6, 0x3, RZ ;  /* 0x0000000306067819 */ /* 0x000fe400000012ff */
[----:B------:R-:W-:Y:S02]  /*1f2c0*/  LOP3.LUT R56, R56, R57, RZ, 0x3c, !PT ;  /* 0x0000003938387212 */ /* 0x000fe400078e3cff */
        /* <DEDUP_REMOVED lines=8> */
[----:B------:R-:W-:-:S02]  /*1f350*/  LOP3.LUT R4, R11, R4, RZ, 0x3c, !PT ;  /* 0x000000040b047212 */ /* 0x000fc400078e3cff */
[----:B------:R-:W-:Y:S01]  /*1f360*/  IADD3.X R73, RZ, R5, RZ, P2, !PT ;  /* 0x00000005ff497210 */ /* 0x000fe200017fe4ff */
[----:B------:R-:W5:Y:S01]  /*1f370*/  LD.E.128 R8, desc[UR6][R8.64] ;  /* 0x0000000608087980 */ /* 0x000f62000c101d00 */
[----:B------:R-:W-:-:S03]  /*1f380*/  LOP3.LUT R72, R6, R7, RZ, 0x3c, !PT ;  /* 0x0000000706487212 */ /* 0x000fc600078e3cff */
        /* <DEDUP_REMOVED lines=11> */
[-C--:B------:R-:W-:Y:S01]  /*1f440*/  ISETP.GE.AND P3, PT, R18, R76.reuse, PT ;  /* 0x0000004c1200720c */ /* 0x080fe20003f66270 */
[----:B------:R-:W-:Y:S01]  /*1f450*/  VIADD R0, R16, 0x30820 ;  /* 0x0003082010007836 */ /* 0x000fe20000000000 */
[----:B------:R-:W-:Y:S01]  /*1f460*/  IADD3 R3, R3, R77, RZ ;  /* 0x0000004d03037210 */ /* 0x000fe20007ffe0ff */
[----:B------:R-:W-:Y:S01]  /*1f470*/  IMAD R20, R78, UR4, RZ ;  /* 0x000000044e147c24 */ /* 0x000fe2000f8e02ff */
[----:B------:R-:W-:-:S02]  /*1f480*/  ISETP.GE.AND P0, PT, R235, R76, PT ;  /* 0x0000004ceb00720c */ /* 0x000fc40003f06270 */
[----:B------:R-:W-:Y:S02]  /*1f490*/  PRMT R0, RZ, 0x654, R0 ;  /* 0x00000654ff007816 */ /* 0x000fe40000000000 */
[-C--:B--2---:R-:W-:Y:S02]  /*1f4a0*/  ISETP.GE.AND P1, PT, R84, R76.reuse, PT ;  /* 0x0000004c5400720c */ /* 0x084fe40003f26270 */
[----:B------:R-:W-:Y:S01]  /*1f4b0*/  ISETP.GE.AND P2, PT, R79, R76, PT ;  /* 0x0000004c4f00720c */ /* 0x000fe20003f46270 */
[C---:B------:R-:W-:Y:S01]  /*1f4c0*/  IMAD R79, R81.reuse, UR5, R20 ;  /* 0x00000005514f7c24 */ /* 0x040fe2000f8e0214 */
[----:B------:R-:W-:Y:S01]  /*1f4d0*/  BSSY B1, `(.L_x_1636) ;  /* 0x000001a000017945 */ /* 0x000fe20003800000 */
[----:B------:R-:W-:-:S04]  /*1f4e0*/  IMAD.WIDE.U32 R76, R81, UR4, R2 ;  /* 0x00000004514c7c25 */ /* 0x000fc8000f8e0002 */
[----:B------:R-:W-:Y:S01]  /*1f4f0*/  IMAD.WIDE R20, R83, 0x80, R18 ;  /* 0x0000008053147825 */ /* 0x000fe200078e0212 */
[----:B-1----:R0:W-:Y:S03]  /*1f500*/  SYNCS.ARRIVE.TRANS64.RED.A1T0 RZ, [R0+URZ], RZ ;  /* 0x000000ff00ff79a7 */ /* 0x0021e6000810043f */
[----:B------:R-:W-:Y:S01]  /*1f510*/  IMAD.IADD R81, R77, 0x1, R79 ;  /* 0x000000014d517824 */ /* 0x000fe200078e024f */
[----:B------:R-:W-:Y:S06]  /*1f520*/  @P3 BRA `(.L_x_1637) ;  /* 0x0000000000503947 */ /* 0x000fec0003800000 */
        /* <DEDUP_REMOVED lines=9> */
[----:B------:R-:W-:Y:S01]  /*1f5c0*/  ISETP.GE.AND P3, PT, R22, UR4, PT ;  /* 0x0000000416007c0c */ /* 0x000fe2000bf66270 */
[----:B------:R-:W-:Y:S01]  /*1f5d0*/  IMAD.IADD R3, R3, 0x1, R79 ;  /* 0x0000000103037824 */ /* 0x000fe200078e024f */
[----:B------:R-:W-:-:S02]  /*1f5e0*/  LEA R78, P5, R2, UR6, 0x1 ;  /* 0x00000006024e7c11 */ /* 0x000fc4000f8a08ff */
[----:B------:R-:W-:Y:S02]  /*1f5f0*/  ISETP.GE.AND P4, PT, R228, UR4, PT ;  /* 0x00000004e4007c0c */ /* 0x000fe4000bf86270 */
[----:B------:R-:W-:Y:S02]  /*1f600*/  LEA.HI.X R79, R2, UR7, R3, 0x1, P5 ;  /* 0x00000007024f7c11 */ /* 0x000fe4000a8f0c03 */
[----:B-----5:R-:W-:Y:S02]  /*1f610*/  ISETP.GE.AND P5, PT, R82, UR4, PT ;  /* 0x0000000452007c0c */ /* 0x020fe4000bfa6270 */
[----:B------:R-:W-:-:S03]  /*1f620*/  ISETP.GE.AND P6, PT, R80, UR4, PT ;  /* 0x0000000450007c0c */ /* 0x000fc6000bfc6270 */
[----:B------:R1:W-:Y:S04]  /*1f630*/  @!P3 STG.E.128 desc[UR8][R78.64], R4 ;  /* 0x000000044e00b986 */ /* 0x0003e8000c101d08 */
[----:B------:R1:W-:Y:S04]  /*1f640*/  @!P4 STG.E.128 desc[UR8][R78.64+0x80], R28 ;  /* 0x0000801c4e00c986 */ /* 0x0003e8000c101d08 */
[----:B------:R1:W-:Y:S04]  /*1f650*/  @!P5 STG.E.128 desc[UR8][R78.64+0x100], R44 ;  /* 0x0001002c4e00d986 */ /* 0x0003e8000c101d08 */
[----:B------:R1:W-:Y:S02]  /*1f660*/  @!P6 STG.E.128 desc[UR8][R78.64+0x180], R60 ;  /* 0x0001803c4e00e986 */ /* 0x0003e4000c101d08 */
.L_x_1637:
[----:B------:R-:W-:Y:S05]  /*1f670*/  BSYNC B1 ;  /* 0x0000000000017941 */ /* 0x000fea0003800000 */
.L_x_1636:
[----:B------:R-:W-:Y:S04]  /*1f680*/  BSSY B1, `(.L_x_1638) ;  /* 0x0000018000017945 */ /* 0x000fe80003800000 */
[----:B------:R-:W-:Y:S05]  /*1f690*/  @P0 BRA `(.L_x_1639) ;  /* 0x0000000000580947 */ /* 0x000fea0003800000 */
[----:B-1---5:R-:W-:Y:S01]  /*1f6a0*/  IADD3 R5, P0, R20, 0x20, RZ ;  /* 0x0000002014057810 */ /* 0x022fe20007f1e0ff */
[----:B------:R-:W-:Y:S01]  /*1f6b0*/  ULDC.64 UR6, c[0x0][0xad8] ;  /* 0x0002b60000067ab9 */ /* 0x000fe20000000a00 */
[----:B------:R-:W-:Y:S01]  /*1f6c0*/  MOV R3, R81 ;  /* 0x0000005100037202 */ /* 0x000fe20000000f00 */
[----:B------:R-:W-:Y:S01]  /*1f6d0*/  IMAD.MOV.U32 R2, RZ, RZ, R76 ;  /* 0x000000ffff027224 */ /* 0x000fe200078e004c */
[----:B------:R-:W-:Y:S01]  /*1f6e0*/  ULDC UR4, c[0x0][0xa8c] ;  /* 0x0002a30000047ab9 */ /* 0x000fe20000000800 */
[----:B0-----:R-:W-:Y:S01]  /*1f6f0*/  IMAD.X R0, RZ, RZ, R21, P0 ;  /* 0x000000ffff007224 */ /* 0x001fe200000e0615 */
        /* <DEDUP_REMOVED lines=16> */
.L_x_1639:
[----:B------:R-:W-:Y:S05]  /*1f800*/  BSYNC B1 ;  /* 0x0000000000017941 */ /* 0x000fea0003800000 */
.L_x_1638:
[----:B------:R-:W-:Y:S04]  /*1f810*/  BSSY B1, `(.L_x_1640) ;  /* 0x0000018000017945 */ /* 0x000fe80003800000 */
[----:B------:R-:W-:Y:S05]  /*1f820*/  @P1 BRA `(.L_x_1641) ;  /* 0x0000000000581947 */ /* 0x000fea0003800000 */
[----:B-12--5:R-:W-:Y:S01]  /*1f830*/  IADD3 R5, P0, R20, 0x40, RZ ;  /* 0x0000004014057810 */ /* 0x026fe20007f1e0ff */
        /* <DEDUP_REMOVED lines=21> */
.L_x_1641:
[----:B------:R-:W-:Y:S05]  /*1f990*/  BSYNC B1 ;  /* 0x0000000000017941 */ /* 0x000fea0003800000 */
.L_x_1640:
        /* <DEDUP_REMOVED lines=26> */
.L_x_1634:
[----:B------:R-:W2:Y:S01]  /*1fb40*/  LDL R10, [R1+0x6c] ;  /* 0x00006c00010a7983 */ /* 0x000ea20000100800 */
[----:B------:R-:W-:Y:S01]  /*1fb50*/  ULDC.64 UR4, c[0x0][0xbd8] ;  /* 0x0002f60000047ab9 */ /* 0x000fe20000000a00 */
[----:B------:R-:W2:Y:S01]  /*1fb60*/  LDC.64 R2, c[0x0][0xbd8] ;  /* 0x0002f600ff027b82 */ /* 0x000ea20000000a00 */
[----:B------:R-:W-:Y:S01]  /*1fb70*/  ISETP.NE.U32.AND P0, PT, RZ, UR4, PT ;  /* 0x00000004ff007c0c */ /* 0x000fe2000bf05070 */
[----:B------:R-:W-:Y:S01]  /*1fb80*/  IMAD.MOV.U32 R7, RZ, RZ, RZ ;  /* 0x000000ffff077224 */ /* 0x000fe200078e00ff */
[----:B------:R-:W-:Y:S02]  /*1fb90*/  ULDC.64 UR6, c[0x0][0x208] ;  /* 0x0000820000067ab9 */ /* 0x000fe40000000a00 */
[----:B------:R-:W-:Y:S01]  /*1fba0*/  ISETP.NE.AND.EX P0, PT, RZ, UR5, PT, P0 ;  /* 0x00000005ff007c0c */ /* 0x000fe2000bf05300 */
[----:B------:R-:W-:Y:S02]  /*1fbb0*/  ULDC.64 UR4, c[0x0][0xbe0] ;  /* 0x0002f80000047ab9 */ /* 0x000fe40000000a00 */
[----:B------:R-:W-:-:S04]  /*1fbc0*/  ISETP.NE.U32.AND P1, PT, RZ, UR4, PT ;  /* 0x00000004ff007c0c */ /* 0x000fc8000bf25070 */
[----:B------:R-:W-:Y:S01]  /*1fbd0*/  ISETP.NE.AND.EX P1, PT, RZ, UR5, PT, P1 ;  /* 0x00000005ff007c0c */ /* 0x000fe2000bf25310 */
[----:B------:R-:W1:-:S12]  /*1fbe0*/  S2R R8, SR_TID.X ;  /* 0x0000000000087919 */ /* 0x000e580000002100 */
[----:B------:R-:W3:Y:S01]  /*1fbf0*/  @P1 LDC.64 R4, c[0x0][0xbe0] ;  /* 0x0002f800ff041b82 */ /* 0x000ee20000000a00 */
[----:B------:R-:W-:Y:S02]  /*1fc00*/  ULDC UR4, c[0x0][0xa88] ;  /* 0x0002a20000047ab9 */ /* 0x000fe40000000800 */
[----:B------:R-:W-:Y:S01]  /*1fc10*/  IMAD.U32 R0, RZ, RZ, UR4 ;  /* 0x00000004ff007e24 */ /* 0x000fe2000f8e00ff */
[----:B-1----:R-:W-:-:S04]  /*1fc20*/  IADD3 R6, R8, -0x80, RZ ;  /* 0xffffff8008067810 */ /* 0x002fc80007ffe0ff */
[----:B------:R-:W-:Y:S01]  /*1fc30*/  ISETP.GT.AND P2, PT, R6, 0x7f, PT ;  /* 0x0000007f0600780c */ /* 0x000fe20003f44270 */
[----:B--2---:R-:W-:-:S04]  /*1fc40*/  IMAD.WIDE R2, R10, 0x4, R2 ;  /* 0x000000040a027825 */ /* 0x004fc800078e0202 */
[----:B---3--:R-:W-:Y:S01]  /*1fc50*/  @P1 IMAD.WIDE R4, R10, 0x4, R4 ;  /* 0x000000040a041825 */ /* 0x008fe200078e0204 */
[----:B------:R1:W5:Y:S01]  /*1fc60*/  @P0 LDG.E R7, desc[UR6][R2.64] ;  /* 0x0000000602070981 */ /* 0x000362000c1e1900 */
[----:B------:R-:W-:-:S03]  /*1fc70*/  SHF.R.S32.HI R6, RZ, 0x1f, R10 ;  /* 0x0000001fff067819 */ /* 0x000fc6000001140a */
[----:B------:R1:W5:Y:S01]  /*1fc80*/  @P1 LDG.E R0, desc[UR6][R4.64] ;  /* 0x0000000604001981 */ /* 0x000362000c1e1900 */
[----:B------:R-:W-:Y:S05]  /*1fc90*/  @P1 BRA `(.L_x_1643) ;  /* 0x0000000000141947 */ /* 0x000fea0003800000 */
[----:B------:R-:W-:Y:S05]  /*1fca0*/  @!P0 BRA `(.L_x_1643) ;  /* 0x0000000000108947 */ /* 0x000fea0003800000 */
[----:B------:R-:W-:Y:S02]  /*1fcb0*/  ULDC.64 UR4, c[0x0][0x208] ;  /* 0x0000820000047ab9 */ /* 0x000fe40000000a00 */
[----:B-1----:R-:W2:Y:S04]  /*1fcc0*/  LDG.E R5, desc[UR4][R2.64] ;  /* 0x0000000402057981 */ /* 0x002ea8000c1e1900 */
[----:B-----5:R-:W2:Y:S02]  /*1fcd0*/  LDG.E R0, desc[UR4][R2.64+0x4] ;  /* 0x0000040402007981 */ /* 0x020ea4000c1e1900 */
[----:B--2---:R-:W-:-:S07]  /*1fce0*/  IMAD.IADD R0, R0, 0x1, -R5 ;  /* 0x0000000100007824 */ /* 0x004fce00078e0a05 */
.L_x_1643:
[----:B------:R-:W2:Y:S04]  /*1fcf0*/  LDL R20, [R1+0x68] ;  /* 0x0000680001147983 */ /* 0x000ea80000100800 */
[----:B------:R3:W5:Y:S01]  /*1fd00*/  LDL R12, [R1+0x74] ;  /* 0x00007400010c7983 */ /* 0x0007620000100800 */
[----:B------:R-:W-:Y:S01]  /*1fd10*/  BSSY B1, `(.L_x_1644) ;  /* 0x000001c000017945 */ /* 0x000fe20003800000 */
[----:B------:R-:W-:Y:S02]  /*1fd20*/  SEL R11, R10, RZ, !P0 ;  /* 0x000000ff0a0b7207 */ /* 0x000fe40004000000 */
[----:B------:R-:W-:Y:S02]  /*1fd30*/  SEL R10, R6, RZ, !P0 ;  /* 0x000000ff060a7207 */ /* 0x000fe40004000000 */
[----:B-----5:R-:W-:-:S02]  /*1fd40*/  SHF.R.S32.HI R6, RZ, 0x1f, R7 ;  /* 0x0000001fff067819 */ /* 0x020fc40000011407 */
[----:B--2---:R-:W-:Y:S01]  /*1fd50*/  SHF.R.S32.HI R9, RZ, 0x1f, R20 ;  /* 0x0000001fff097819 */ /* 0x004fe20000011414 */
[----:B---3--:R-:W-:Y:S06]  /*1fd60*/  @P2 BRA `(.L_x_1645) ;  /* 0x0000000000582947 */ /* 0x008fec0003800000 */
[----:B-1----:R-:W-:-:S04]  /*1fd70*/  IMAD R2, R12, 0x80, R8 ;  /* 0x000000800c027824 */ /* 0x002fc800078e0208 */
        /* <DEDUP_REMOVED lines=18> */
[----:B------:R-:W-:Y:S01]  /*1fea0*/  LEA.HI.X R5, R2, UR5, R3, 0x2, P0 ;  /* 0x0000000502057c11 */ /* 0x000fe200080f1403 */
[----:B------:R-:W-:-:S05]  /*1feb0*/  IMAD.MOV.U32 R3, RZ, RZ, -0x800000 ;  /* 0xff800000ff037424 */ /* 0x000fca00078e00ff */
[----:B------:R2:W-:Y:S03]  /*1fec0*/  STG.E desc[UR6][R4.64], R3 ;  /* 0x0000000304007986 */ /* 0x0005e6000c101906 */
.L_x_1645:
[----:B------:R-:W-:Y:S05]  /*1fed0*/  BSYNC B1 ;  /* 0x0000000000017941 */ /* 0x000fea0003800000 */
.L_x_1644:
[----:B------:R-:W3:Y:S01]  /*1fee0*/  LDL R13, [R1+0x7c] ;  /* 0x00007c00010d7983 */ /* 0x000ee20000100800 */
[----:B------:R-:W-:-:S03]  /*1fef0*/  ULDC.64 UR4, c[0x0][0xaa0] ;  /* 0x0002a80000047ab9 */ /* 0x000fc60000000a00 */
[----:B------:R4:W5:Y:S04]  /*1ff00*/  LDL R14, [R1+0x30] ;  /* 0x00003000010e7983 */ /* 0x0009680000100800 */
[----:B------:R4:W5:Y:S01]  /*1ff10*/  LDL R15, [R1+0x2c] ;  /* 0x00002c00010f7983 */ /* 0x0009620000100800 */
[----:B-12---:R-:W-:Y:S01]  /*1ff20*/  MOV R3, R23 ;  /* 0x0000001700037202 */ /* 0x006fe20000000f00 */
        /* <DEDUP_REMOVED lines=11> */
[----:B------:R-:W-:Y:S01]  /*1ffe0*/  ISETP.GE.AND P1, PT, R235, R8, PT ;  /* 0x00000008eb00720c */ /* 0x000fe20003f26270 */
[----:B------:R-:W-:Y:S01]  /*1fff0*/  IMAD.WIDE.U32 R2, R20, UR4, R2 ;  /* 0x0000000414027c25 */ /* 0x000fe2000f8e0002 */
[----:B------:R-:W-:-:S03]  /*20000*/  ULDC.64 UR4, c[0x0][0xae8] ;  /* 0x0002ba0000047ab9 */ /* 0x000fc60000000a00 */
[----:B------:R-:W-:Y:S02]  /*20010*/  IMAD.IADD R3, R3, 0x1, R5 ;  /* 0x0000000103037824 */ /* 0x000fe400078e0205 */
[----:B------:R-:W-:Y:S02]  /*20020*/  IMAD R0, R10, UR4, RZ ;  /* 0x000000040a007c24 */ /* 0x000fe4000f8e02ff */
[----:B------:R-:W-:Y:S01]  /*20030*/  IMAD.WIDE.U32 R4, R11, UR4, R2 ;  /* 0x000000040b047c25 */ /* 0x000fe2000f8e0002 */
[----:B------:R-:W-:-:S03]  /*20040*/  MOV R3, R19 ;  /* 0x0000001300037202 */ /* 0x000fc60000000f00 */
[----:B------:R-:W-:Y:S02]  /*20050*/  IMAD R9, R11, UR5, R0 ;  /* 0x000000050b097c24 */ /* 0x000fe4000f8e0200 */
[----:B------:R-:W-:Y:S02]  /*20060*/  IMAD.MOV.U32 R2, RZ, RZ, R18 ;  /* 0x000000ffff027224 */ /* 0x000fe400078e0012 */
[----:B------:R-:W-:Y:S02]  /*20070*/  IMAD.IADD R11, R5, 0x1, R9 ;  /* 0x00000001050b7824 */ /* 0x000fe400078e0209 */
[----:B------:R-:W-:Y:S01]  /*20080*/  IMAD.WIDE R6, R12, 0x80, R2 ;  /* 0x000000800c067825 */ /* 0x000fe200078e0202 */
[----:B---3--:R-:W-:Y:S01]  /*20090*/  ISETP.GE.AND P0, PT, R13, R8, PT ;  /* 0x000000080d00720c */ /* 0x008fe20003f06270 */
[----:B----4-:R-:W-:-:S12]  /*200a0*/  @P2 BRA `(.L_x_1647) ;  /* 0x0000000000502947 */ /* 0x010fd80003800000 */
[----:B------:R-:W-:Y:S01]  /*200b0*/  ULDC.64 UR6, c[0x0][0xad8] ;  /* 0x0002b60000067ab9 */ /* 0x000fe20000000a00 */
[----:B------:R-:W-:Y:S01]  /*200c0*/  IMAD.MOV.U32 R2, RZ, RZ, R4 ;  /* 0x000000ffff027224 */ /* 0x000fe200078e0004 */
[----:B------:R-:W-:Y:S01]  /*200d0*/  ULDC UR4, c[0x0][0xa8c] ;  /* 0x0002a30000047ab9 */ /* 0x000fe20000000800 */
[----:B------:R-:W-:Y:S01]  /*200e0*/  IMAD R9, R7, UR6, RZ ;  /* 0x0000000607097c24 */ /* 0x000fe2000f8e02ff */
[----:B------:R-:W-:Y:S01]  /*200f0*/  ISETP.GE.AND P3, PT, R22, UR4, PT ;  /* 0x0000000416007c0c */ /* 0x000fe2000bf66270 */
[----:B------:R-:W-:Y:S01]  /*20100*/  IMAD.MOV.U32 R3, RZ, RZ, R11 ;  /* 0x000000ffff037224 */ /* 0x000fe200078e000b */
[----:B------:R-:W-:Y:S01]  /*20110*/  ISETP.GE.AND P4, PT, R228, UR4, PT ;  /* 0x00000004e4007c0c */ /* 0x000fe2000bf86270 */
[C---:B------:R-:W-:Y:S01]  /*20120*/  IMAD R9, R6.reuse, UR7, R9 ;  /* 0x0000000706097c24 */ /* 0x040fe2000f8e0209 */
[----:B-----5:R-:W-:Y:S01]  /*20130*/  ISETP.GE.AND P5, PT, R15, UR4, PT ;  /* 0x000000040f007c0c */ /* 0x020fe2000bfa6270 */
[----:B------:R-:W-:Y:S01]  /*20140*/  IMAD.WIDE.U32 R2, R6, UR6, R2 ;  /* 0x0000000606027c25 */ /* 0x000fe2000f8e0002 */
[----:B------:R-:W-:Y:S01]  /*20150*/  ISETP.GE.AND P6, PT, R14, UR4, PT ;  /* 0x000000040e007c0c */ /* 0x000fe2000bfc6270 */
[----:B------:R-:W-:Y:S01]  /*20160*/  ULDC.64 UR6, c[0x0][0xa80] ;  /* 0x0002a00000067ab9 */ /* 0x000fe20000000a00 */
[----:B------:R-:W-:Y:S01]  /*20170*/  ULDC.64 UR8, c[0x0][0x208] ;  /* 0x0000820000087ab9 */ /* 0x000fe20000000a00 */
[----:B------:R-:W-:-:S02]  /*20180*/  LEA R12, P2, R2, UR6, 0x1 ;  /* 0x00000006020c7c11 */ /* 0x000fc4000f8408ff */
[----:B------:R-:W-:-:S04]  /*20190*/  IADD3 R3, R3, R9, RZ ;  /* 0x0000000903037210 */ /* 0x000fc80007ffe0ff */
[----:B------:R-:W-:-:S05]  /*201a0*/  LEA.HI.X R13, R2, UR7, R3, 0x1, P2 ;  /* 0x00000007020d7c11 */ /* 0x000fca00090f0c03 */
[----:B------:R1:W-:Y:S04]  /*201b0*/  @!P3 STG.E.128 desc[UR8][R12.64], RZ ;  /* 0x000000ff0c00b986 */ /* 0x0003e8000c101d08 */
[----:B------:R1:W-:Y:S04]  /*201c0*/  @!P4 STG.E.128 desc[UR8][R12.64+0x80], RZ ;  /* 0x000080ff0c00c986 */ /* 0x0003e8000c101d08 */
[----:B------:R1:W-:Y:S04]  /*201d0*/  @!P5 STG.E.128 desc[UR8][R12.64+0x100], RZ ;  /* 0x000100ff0c00d986 */ /* 0x0003e8000c101d08 */
[----:B------:R1:W-:Y:S02]  /*201e0*/  @!P6 STG.E.128 desc[UR8][R12.64+0x180], RZ ;  /* 0x000180ff0c00e986 */ /* 0x0003e4000c101d08 */
.L_x_1647:
[----:B------:R-:W-:Y:S05]  /*201f0*/  BSYNC B1 ;  /* 0x0000000000017941 */ /* 0x000fea0003800000 */
.L_x_1646:
[----:B------:R-:W2:Y:S01]  /*20200*/  LDL R0, [R1+0x78] ;  /* 0x0000780001007983 */ /* 0x000ea20000100800 */
[----:B------:R-:W-:Y:S01]  /*20210*/  BSSY B1, `(.L_x_1648) ;  /* 0x0000019000017945 */ /* 0x000fe20003800000 */
[----:B--2---:R-:W-:-:S03]  /*20220*/  ISETP.GE.AND P2, PT, R0, R8, PT ;  /* 0x000000080000720c */ /* 0x004fc60003f46270 */
[----:B------:R-:W-:Y:S10]  /*20230*/  @P1 BRA `(.L_x_1649) ;  /* 0x0000000000581947 */ /* 0x000ff40003800000 */
[----:B------:R-:W-:Y:S01]  /*20240*/  IADD3 R9, P1, R6, 0x20, RZ ;  /* 0x0000002006097810 */ /* 0x000fe20007f3e0ff */
[----:B------:R-:W-:Y:S01]  /*20250*/  ULDC.64 UR6, c[0x0][0xad8] ;  /* 0x0002b60000067ab9 */ /* 0x000fe20000000a00 */
[----:B------:R-:W-:Y:S01]  /*20260*/  IMAD.MOV.U32 R2, RZ, RZ, R4 ;  /* 0x000000ffff027224 */ /* 0x000fe200078e0004 */
[----:B------:R-:W-:Y:S01]  /*20270*/  ULDC UR4, c[0x0][0xa8c] ;  /* 0x0002a30000047ab9 */ /* 0x000fe20000000800 */
[----:B------:R-:W-:Y:S01]  /*20280*/  IMAD.MOV.U32 R3, RZ, RZ, R11 ;  /* 0x000000ffff037224 */ /* 0x000fe200078e000b */
[----:B------:R-:W-:Y:S01]  /*20290*/  ISETP.GE.AND P3, PT, R22, UR4, PT ;  /* 0x0000000416007c0c */ /* 0x000fe2000bf66270 */
[----:B------:R-:W-:Y:S01]  /*202a0*/  IMAD.X R0, RZ, RZ, R7, P1 ;  /* 0x000000ffff007224 */ /* 0x000fe200008e0607 */
[----:B------:R-:W-:Y:S01]  /*202b0*/  ISETP.GE.AND P4, PT, R228, UR4, PT ;  /* 0x00000004e4007c0c */ /* 0x000fe2000bf86270 */
[----:B------:R-:W-:Y:S01]  /*202c0*/  IMAD.WIDE.U32 R2, R9, UR6, R2 ;  /* 0x0000000609027c25 */ /* 0x000fe2000f8e0002 */
[----:B-----5:R-:W-:Y:S01]  /*202d0*/  ISETP.GE.AND P5, PT, R15, UR4, PT ;  /* 0x000000040f007c0c */ /* 0x020fe2000bfa6270 */
[----:B------:R-:W-:Y:S01]  /*202e0*/  ULDC.64 UR8, c[0x0][0x208] ;  /* 0x0000820000087ab9 */ /* 0x000fe20000000a00 */
[----:B------:R-:W-:Y:S01]  /*202f0*/  ISETP.GE.AND P6, PT, R14, UR4, PT ;  /* 0x000000040e007c0c */ /* 0x000fe2000bfc6270 */
[----:B------:R-:W-:-:S04]  /*20300*/  IMAD R0, R0, UR6, RZ ;  /* 0x0000000600007c24 */ /* 0x000fc8000f8e02ff */
[----:B------:R-:W-:Y:S01]  /*20310*/  IMAD R9, R9, UR7, R0 ;  /* 0x0000000709097c24 */ /* 0x000fe2000f8e0200 */
[----:B------:R-:W-:Y:S02]  /*20320*/  ULDC.64 UR6, c[0x0][0xa80] ;  /* 0x0002a00000067ab9 */ /* 0x000fe40000000a00 */
[----:B------:R-:W-:Y:S02]  /*20330*/  LEA R8, P1, R2, UR6, 0x1 ;  /* 0x0000000602087c11 */ /* 0x000fe4000f8208ff */
[----:B------:R-:W-:-:S04]  /*20340*/  IADD3 R3, R3, R9, RZ ;  /* 0x0000000903037210 */ /* 0x000fc80007ffe0ff */
[----:B------:R-:W-:-:S05]  /*20350*/  LEA.HI.X R9, R2, UR7, R3, 0x1, P1 ;  /* 0x0000000702097c11 */ /* 0x000fca00088f0c03 */
[----:B------:R2:W-:Y:S04]  /*20360*/  @!P3 STG.E.128 desc[UR8][R8.64], RZ ;  /* 0x000000ff0800b986 */ /* 0x0005e8000c101d08 */
[----:B------:R2:W-:Y:S04]  /*20370*/  @!P4 STG.E.128 desc[UR8][R8.64+0x80], RZ ;  /* 0x000080ff0800c986 */ /* 0x0005e8000c101d08 */
[----:B------:R2:W-:Y:S04]  /*20380*/  @!P5 STG.E.128 desc[UR8][R8.64+0x100], RZ ;  /* 0x000100ff0800d986 */ /* 0x0005e8000c101d08 */
[----:B------:R2:W-:Y:S02]  /*20390*/  @!P6 STG.E.128 desc[UR8][R8.64+0x180], RZ ;  /* 0x000180ff0800e986 */ /* 0x0005e4000c101d08 */
.L_x_1649:
[----:B------:R-:W-:Y:S05]  /*203a0*/  BSYNC B1 ;  /* 0x0000000000017941 */ /* 0x000fea0003800000 */
.L_x_1648:
[----:B------:R-:W-:Y:S04]  /*203b0*/  BSSY B1, `(.L_x_1650) ;  /* 0x0000018000017945 */ /* 0x000fe80003800000 */
[----:B------:R-:W-:Y:S05]  /*203c0*/  @P0 BRA `(.L_x_1651) ;  /* 0x0000000000580947 */ /* 0x000fea0003800000 */
[----:B--2---:R-:W-:Y:S01]  /*203d0*/  IADD3 R9, P0, R6, 0x40, RZ ;  /* 0x0000004006097810 */ /* 0x004fe20007f1e0ff */
        /* <DEDUP_REMOVED lines=21> */
.L_x_1651:
[----:B------:R-:W-:Y:S05]  /*20530*/  BSYNC B1 ;  /* 0x0000000000017941 */ /* 0x000fea0003800000 */
.L_x_1650:
[----:B------:R-:W-:Y:S05]  /*20540*/  @P2 BRA `(.L_x_1642) ;  /* 0x0000000000582947 */ /* 0x000fea0003800000 */
        /* <DEDUP_REMOVED lines=22> */
.L_x_1642:
[----:B------:R-:W-:Y:S05]  /*206b0*/  BSYNC B0 ;  /* 0x0000000000007941 */ /* 0x000fea0003800000 */
.L_x_1633:
[----:B0-----:R-:W3:Y:S01]  /*206c0*/  LDL R0, [R1+0x1c] ;  /* 0x00001c0001007983 */ /* 0x001ee20000100800 */
[----:B------:R-:W-:Y:S02]  /*206d0*/  ULDC UR4, c[0x0][0xc14] ;  /* 0x0003050000047ab9 */ /* 0x000fe40000000800 */
[----:B---3--:R-:W-:-:S13]  /*206e0*/  ISETP.GE.AND P0, PT, R0, UR4, PT ;  /* 0x0000000400007c0c */ /* 0x008fda000bf06270 */
[----:B------:R-:W-:Y:S05]  /*206f0*/  @!P0 BRA `(.L_x_1652) ;  /* 0xfffffe0c00788947 */ /* 0x000fea000383ffff */
[----:B------:R-:W-:Y:S05]  /*20700*/  BRA `(.L_x_1340) ;  /* 0x0000007000047947 */ /* 0x000fea0003800000 */
.L_x_1338:
[----:B------:R-:W-:-:S08]  /*20710*/  NOP ;  /* 0x0000000000007918 */ /* 0x000fd00000000000 */
[----:B0-----:R-:W0:-:S00]  /*20720*/  USETMAXREG.DEALLOC.CTAPOOL 0x18 ;  /* 0x00000018000079c8 */ /* 0x001e0000080e0500 */
[----:B0-----:R-:W-:-:S06]  /*20730*/  LOP3.LUT R0, R0, 0x3, RZ, 0xc0, !PT ;  /* 0x0000000300007812 */ /* 0x001fcc00078ec0ff */
[----:B------:R-:W0:Y:S02]  /*20740*/  SHFL.IDX PT, R0, R0, RZ, 0x1f ;  /* 0x00001fff00007589 */ /* 0x000e2400000e0000 */
[----:B0-----:R-:W-:-:S13]  /*20750*/  ISETP.NE.AND P0, PT, R0, RZ, PT ;  /* 0x000000ff0000720c */ /* 0x001fda0003f05270 */
[----:B------:R-:W-:Y:S05]  /*20760*/  @P0 BRA `(.L_x_1340) ;  /* 0x0000006c00ec0947 */ /* 0x000fea0003800000 */
[----:B------:R-:W2:Y:S01]  /*20770*/  LDL.LU R6, [R1+0x14] ;  /* 0x0000140001067983 */ /* 0x000ea20000300800 */
[----:B------:R-:W-:Y:S01]  /*20780*/  ULDC UR5, c[0x0][0xc14] ;  /* 0x0003050000057ab9 */ /* 0x000fe20000000800 */
[----:B------:R-:W0:Y:S01]  /*20790*/  S2R R2, SR_TID.X ;  /* 0x0000000000027919 */ /* 0x000e220000002100 */
[----:B------:R-:W-:Y:S01]  /*207a0*/  CS2R R16, SRZ ;  /* 0x0000000000107805 */ /* 0x000fe2000001ff00 */
[----:B------:R-:W-:Y:S01]  /*207b0*/  ULDC.64 UR6, c[0x0][0x208] ;  /* 0x0000820000067ab9 */ /* 0x000fe20000000a00 */
[----:B------:R-:W-:Y:S01]  /*207c0*/  ULDC UR4, c[0x0][0xc10] ;  /* 0x0003040000047ab9 */ /* 0x000fe20000000800 */
[----:B0-----:R-:W-:-:S04]  /*207d0*/  LOP3.LUT R7, R2, 0x1f, RZ, 0xc0, !PT ;  /* 0x0000001f02077812 */ /* 0x001fc800078ec0ff */
[----:B------:R-:W-:Y:S02]  /*207e0*/  ISETP.NE.AND P0, PT, R7, 0x1f, PT ;  /* 0x0000001f0700780c */ /* 0x000fe40003f05270 */
[----:B--2---:R-:W-:-:S11]  /*207f0*/  LOP3.LUT R6, R6, 0xffffff7f, RZ, 0xc0, !PT ;  /* 0xffffff7f06067812 */ /* 0x004fd600078ec0ff */
[----:B------:R-:W-:Y:S02]  /*20800*/  @P0 LOP3.LUT R6, R6, 0x80, RZ, 0xfc, !PT ;  /* 0x0000008006060812 */ /* 0x000fe400078efcff */
[----:B------:R-:W-:-:S13]  /*20810*/  ISETP.GE.OR P0, PT, R7, UR5, !P0 ;  /* 0x0000000507007c0c */ /* 0x000fda000c706670 */
[----:B------:R-:W0:Y:S02]  /*20820*/  @!P0 LDC.64 R2, c[0x0][0xc58] ;  /* 0x00031600ff028b82 */ /* 0x000e240000000a00 */
[----:B0-----:R-:W-:-:S05]  /*20830*/  @!P0 IMAD.WIDE.U32 R2, R7, 0x4, R2 ;  /* 0x0000000407028825 */ /* 0x001fca00078e0002 */
[----:B------:R-:W2:Y:S01]  /*20840*/  @!P0 LDG.E R17, desc[UR6][R2.64] ;  /* 0x0000000602118981 */ /* 0x000ea2000c1e1900 */
[C---:B------:R-:W-:Y:S02]  /*20850*/  ISETP.NE.AND P1, PT, R7.reuse, RZ, PT ;  /* 0x000000ff0700720c */ /* 0x040fe40003f25270 */
[----:B------:R-:W-:Y:S02]  /*20860*/  ISETP.GE.U32.AND P0, PT, R7, 0x2, PT ;  /* 0x000000020700780c */ /* 0x000fe40003f06070 */
[----:B------:R-:W-:-:S09]  /*20870*/  LOP3.LUT R6, R6, 0xfffffffe, RZ, 0xc0, !PT ;  /* 0xfffffffe06067812 */ /* 0x000fd200078ec0ff */
[----:B------:R-:W-:-:S04]  /*20880*/  @P1 LOP3.LUT R6, R6, 0x1, RZ, 0xfc, !PT ;  /* 0x0000000106061812 */ /* 0x000fc800078efcff */
[----:B------:R-:W-:-:S04]  /*20890*/  LOP3.LUT R6, R6, 0xffffffdf, RZ, 0xc0, !PT ;  /* 0xffffffdf06067812 */ /* 0x000fc800078ec0ff */
[----:B------:R-:W-:-:S04]  /*208a0*/  @P0 LOP3.LUT R6, R6, 0x20, RZ, 0xfc, !PT ;  /* 0x0000002006060812 */ /* 0x000fc800078efcff */
[----:B------:R-:W-:Y:S01]  /*208b0*/  LOP3.LUT R6, R6, 0xffffffef, RZ, 0xc0, !PT ;  /* 0xffffffef06067812 */ /* 0x000fe200078ec0ff */
[----:B------:R-:W0:Y:S01]  /*208c0*/  S2UR UR6, SR_CTAID.X ;  /* 0x00000000000679c3 */ /* 0x000e220000002500 */
[----:B------:R-:W-:Y:S01]  /*208d0*/  IMAD.MOV.U32 R19, RZ, RZ, RZ ;  /* 0x000000ffff137224 */ /* 0x000fe200078e00ff */
[----:B--2---:R-:W1:Y:S02]  /*208e0*/  SHFL.UP PT, R0, R17, 0x1, RZ ;  /* 0x0420000011007989 */ /* 0x004e6400000e00ff */
[----:B-1----:R-:W-:-:S05]  /*208f0*/  SEL R0, R0, RZ, P1 ;  /* 0x000000ff00007207 */ /* 0x002fca0000800000 */
[----:B------:R-:W-:-:S05]  /*20900*/  IMAD.IADD R0, R17, 0x1, R0 ;  /* 0x0000000111007824 */ /* 0x000fca00078e0200 */
[----:B------:R-:W1:Y:S02]  /*20910*/  SHFL.UP PT, R4, R0, 0x2, RZ ;  /* 0x0440000000047989 */ /* 0x000e6400000e00ff */
[----:B-1----:R-:W-:-:S05]  /*20920*/  SEL R5, R4, RZ, P0 ;  /* 0x000000ff04057207 */ /* 0x002fca0000000000 */
[----:B------:R-:W-:-:S05]  /*20930*/  IMAD.IADD R5, R0, 0x1, R5 ;  /* 0x0000000100057824 */ /* 0x000fca00078e0205 */
[----:B------:R-:W1:Y:S01]  /*20940*/  SHFL.UP PT, R4, R5, 0x4, RZ ;  /* 0x0480000005047989 */ /* 0x000e6200000e00ff */
[----:B------:R-:W-:-:S04]  /*20950*/  ISETP.GE.U32.AND P0, PT, R7, 0x4, PT ;  /* 0x000000040700780c */ /* 0x000fc80003f06070 */
[----:B-1----:R-:W-:-:S05]  /*20960*/  SEL R4, R4, RZ, P0 ;  /* 0x000000ff04047207 */ /* 0x002fca0000000000 */
[----:B------:R-:W-:-:S05]  /*20970*/  IMAD.IADD R4, R5, 0x1, R4 ;  /* 0x0000000105047824 */ /* 0x000fca00078e0204 */
[----:B------:R-:W1:Y:S01]  /*20980*/  SHFL.UP PT, R2, R4, 0x8, RZ ;  /* 0x0500000004027989 */ /* 0x000e6200000e00ff */
[----:B------:R-:W-:Y:S02]  /*20990*/  @P0 LOP3.LUT R6, R6, 0x10, RZ, 0xfc, !PT ;  /* 0x0000001006060812 */ /* 0x000fe400078efcff */
[----:B------:R-:W-:-:S04]  /*209a0*/  ISETP.GE.U32.AND P0, PT, R7, 0x8, PT ;  /* 0x000000080700780c */ /* 0x000fc80003f06070 */
[----:B-1----:R-:W-:-:S04]  /*209b0*/  SEL R3, R2, RZ, P0 ;  /* 0x000000ff02037207 */ /* 0x002fc80000000000 */
[----:B------:R-:W-:-:S05]  /*209c0*/  IADD3 R3, R4, R3, RZ ;  /* 0x0000000304037210 */ /* 0x000fca0007ffe0ff */
[----:B------:R-:W1:Y:S01]  /*209d0*/  SHFL.UP PT, R0, R3, 0x10, RZ ;  /* 0x0600000003007989 */ /* 0x000e6200000e00ff */
[----:B------:R-:W-:-:S04]  /*209e0*/  LOP3.LUT R6, R6, 0xfffffff7, RZ, 0xc0, !PT ;  /* 0xfffffff706067812 */ /* 0x000fc800078ec0ff */
[----:B------:R-:W-:Y:S02]  /*209f0*/  @P0 LOP3.LUT R6, R6, 0x8, RZ, 0xfc, !PT ;  /* 0x0000000806060812 */ /* 0x000fe400078efcff */
[----:B------:R-:W-:-:S04]  /*20a00*/  ISETP.GE.U32.AND P0, PT, R7, 0x10, PT ;  /* 0x000000100700780c */ /* 0x000fc80003f06070 */
[----:B-1----:R-:W-:-:S05]  /*20a10*/  SEL R0, R0, RZ, P0 ;  /* 0x000000ff00007207 */ /* 0x002fca0000000000 */
[----:B------:R-:W-:-:S05]  /*20a20*/  IMAD.IADD R0, R3, 0x1, R0 ;  /* 0x0000000103007824 */ /* 0x000fca00078e0200 */
[----:B------:R-:W1:Y:S01]  /*20a30*/  SHFL.IDX PT, R2, R0, 0x1f, 0x1f ;  /* 0x03e01f0000027f89 */ /* 0x000e6200000e0000 */
[----:B------:R-:W-:-:S04]  /*20a40*/  LOP3.LUT R6, R6, 0xfffffffb, RZ, 0xc0, !PT ;  /* 0xfffffffb06067812 */ /* 0x000fc800078ec0ff */
[----:B------:R-:W-:-:S05]  /*20a50*/  @P0 LOP3.LUT R6, R6, 0x4, RZ, 0xfc, !PT ;  /* 0x0000000406060812 */ /* 0x000fca00078efcff */
[----:B------:R2:W-:Y:S01]  /*20a60*/  STL [R1+0x14], R6 ;  /* 0x0000140601007387 */ /* 0x0005e20000100800 */
[----:B-1----:R-:W-:-:S05]  /*20a70*/  IMAD R4, R2, UR4, RZ ;  /* 0x0000000402047c24 */ /* 0x002fca000f8e02ff */
[----:B0-----:R-:W-:Y:S01]  /*20a80*/  ISETP.GT.AND P0, PT, R4, UR6, PT ;  /* 0x0000000604007c0c */ /* 0x001fe2000bf04270 */
[----:B------:R-:W-:-:S12]  /*20a90*/  IMAD.MOV.U32 R5, RZ, RZ, R4 ;  /* 0x000000ffff057224 */ /* 0x000fd800078e0004 */
[----:B--2---:R-:W-:Y:S05]  /*20aa0*/  @P0 BRA `(.L_x_1653) ;  /* 0x0000000000c00947 */ /* 0x004fea0003800000 */
[----:B------:R-:W-:Y:S01]  /*20ab0*/  MOV R4, R5 ;  /* 0x0000000500047202 */ /* 0x000fe20000000f00 */
[----:B------:R-:W-:Y:S01]  /*20ac0*/  IMAD.MOV.U32 R19, RZ, RZ, RZ ;  /* 0x000000ffff137224 */ /* 0x000fe200078e00ff */
[----:B------:R-:W-:Y:S01]  /*20ad0*/  ULDC UR5, c[0x0][0xc14] ;  /* 0x0003050000057ab9 */ /* 0x000fe20000000800 */
[----:B------:R-:W-:Y:S01]  /*20ae0*/  ULDC UR7, c[0x0][0xc14] ;  /* 0x0003050000077ab9 */ /* 0x000fe20000000800 */
[----:B------:R-:W-:-:S05]  /*20af0*/  ULDC UR4, c[0x0][0xc10] ;  /* 0x0003040000047ab9 */ /* 0x000fca0000000800 */
.L_x_1657:
[----:B------:R-:W-:Y:S02]  /*20b00*/  VIADD R0, R19, 0x1f ;  /* 0x0000001f13007836 */ /* 0x000fe40000000000 */
[----:B------:R-:W-:-:S03]  /*20b10*/  IMAD.U32 R19, RZ, RZ, UR7 ;  /* 0x00000007ff137e24 */ /* 0x000fc6000f8e00ff */
[----:B------:R-:W-:-:S13]  /*20b20*/  ISETP.GE.AND P0, PT, R0, UR5, PT ;  /* 0x0000000500007c0c */ /* 0x000fda000bf06270 */
[----:B------:R-:W-:Y:S05]  /*20b30*/  @P0 BRA `(.L_x_1654) ;  /* 0x0000000400d00947 */ /* 0x000fea0003800000 */
[----:B------:R-:W0:Y:S01]  /*20b40*/  S2R R2, SR_TID.X ;  /* 0x0000000000027919 */ /* 0x000e220000002100 */
[----:B------:R-:W-:Y:S01]  /*20b50*/  MOV R19, R0 ;  /* 0x0000000000137202 */ /* 0x000fe20000000f00 */
[----:B------:R-:W-:Y:S01]  /*20b60*/  BSSY B0, `(.L_x_1655) ;  /* 0x000000b000007945 */ /* 0x000fe20003800000 */
[----:B------:R-:W-:Y:S01]  /*20b70*/  IMAD.MOV.U32 R17, RZ, RZ, RZ ;  /* 0x000000ffff117224 */ /* 0x000fe200078e00ff */
[----:B0-----:R-:W-:-:S04]  /*20b80*/  LOP3.LUT R6, R2, 0x1f, RZ, 0xc0, !PT ;  /* 0x0000001f02067812 */ /* 0x001fc800078ec0ff */
[C---:B------:R-:W-:Y:S01]  /*20b90*/  ISETP.NE.AND P1, PT, R6.reuse, 0x1f, PT ;  /* 0x0000001f0600780c */ /* 0x040fe20003f25270 */
[----:B------:R-:W-:-:S05]  /*20ba0*/  IMAD.IADD R5, R6, 0x1, R19 ;  /* 0x0000000106057824 */ /* 0x000fca00078e0213 */
[----:B------:R-:W-:-:S13]  /*20bb0*/  ISETP.GE.OR P0, PT, R5, UR5, !P1 ;  /* 0x0000000505007c0c */ /* 0x000fda000cf06670 */
[----:B------:R-:W-:Y:S05]  /*20bc0*/  @P0 BRA `(.L_x_1656) ;  /* 0x0000000000100947 */ /* 0x000fea0003800000 */
[----:B------:R-:W0:Y:S01]  /*20bd0*/  LDC.64 R2, c[0x0][0xc58] ;  /* 0x00031600ff027b82 */ /* 0x000e220000000a00 */
[----:B------:R-:W-:Y:S01]  /*20be0*/  ULDC.64 UR8, c[0x0][0x208] ;  /* 0x0000820000087ab9 */ /* 0x000fe20000000a00 */
[----:B0-----:R-:W-:-:S05]  /*20bf0*/  IMAD.WIDE R2, R5, 0x4, R2 ;  /* 0x0000000405027825 */ /* 0x001fca00078e0202 */
[----:B------:R0:W5:Y:S02]  /*20c00*/  LDG.E R17, desc[UR8][R2.64] ;  /* 0x0000000802117981 */ /* 0x000164000c1e1900 */
.L_x_1656:
[----:B------:R-:W-:Y:S05]  /*20c10*/  BSYNC B0 ;  /* 0x0000000000007941 */ /* 0x000fea0003800000 */
.L_x_1655:
[----:B-----5:R-:W1:Y:S01]  /*20c20*/  SHFL.UP PT, R0, R17, 0x1, RZ ;  /* 0x0420000011007989 */ /* 0x020e6200000e00ff */
[C---:B------:R-:W-:Y:S02]  /*20c30*/  ISETP.NE.AND P0, PT, R6.reuse, RZ, PT ;  /* 0x000000ff0600720c */ /* 0x040fe40003f05270 */
[----:B------:R-:W-:Y:S02]  /*20c40*/  ISETP.GE.U32.AND P1, PT, R6, 0x2, PT ;  /* 0x000000020600780c */ /* 0x000fe40003f26070 */
[----:B-1----:R-:W-:Y:S02]  /*20c50*/  SEL R0, R0, RZ, P0 ;  /* 0x000000ff00007207 */ /* 0x002fe40000000000 */
[----:B------:R-:W-:-:S03]  /*20c60*/  ISETP.GE.U32.AND P0, PT, R6, 0x4, PT ;  /* 0x000000040600780c */ /* 0x000fc60003f06070 */
[----:B------:R-:W-:-:S05]  /*20c70*/  IMAD.IADD R0, R17, 0x1, R0 ;  /* 0x0000000111007824 */ /* 0x000fca00078e0200 */
[----:B0-----:R-:W0:Y:S02]  /*20c80*/  SHFL.UP PT, R2, R0, 0x2, RZ ;  /* 0x0440000000027989 */ /* 0x001e2400000e00ff */
        /* <DEDUP_REMOVED lines=14> */
[----:B0-----:R-:W-:-:S05]  /*20d70*/  IMAD R5, R6, UR4, RZ ;  /* 0x0000000406057c24 */ /* 0x001fca000f8e02ff */
[----:B------:R-:W-:-:S04]  /*20d80*/  IADD3 R4, R5, R4, RZ ;  /* 0x0000000405047210 */ /* 0x000fc80007ffe0ff */
[----:B------:R-:W-:-:S13]  /*20d90*/  ISETP.GT.AND P0, PT, R4, UR6, PT ;  /* 0x0000000604007c0c */ /* 0x000fda000bf04270 */
[----:B------:R-:W-:Y:S05]  /*20da0*/  @!P0 BRA `(.L_x_1657) ;  /* 0xfffffffc00548947 */ /* 0x000fea000383ffff */
.L_x_1653:
[----:B------:R-:W-:Y:S01]  /*20db0*/  IMAD.IADD R5, R4, 0x1, -R5 ;  /* 0x0000000104057824 */ /* 0x000fe200078e0a05 */
[----:B------:R-:W-:-:S03]  /*20dc0*/  ULDC.64 UR8, c[0x0][0x208] ;  /* 0x0000820000087ab9 */ /* 0x000fc60000000a00 */
        /* <DEDUP_REMOVED lines=17> */
[----:B------:R-:W-:-:S05]  /*20ee0*/  IADD3 R7, R4, -0x1, RZ ;  /* 0xffffffff04077810 */ /* 0x000fca0007ffe0ff */
[----:B------:R2:W3:Y:S02]  /*20ef0*/  SHFL.IDX PT, R16, R0, R7, 0x1f ;  /* 0x00001f0700107589 */ /* 0x0004e400000e0000 */
.L_x_1658:
[----:B-12---:R-:W-:Y:S02]  /*20f00*/  IMAD.MOV R0, RZ, RZ, -R3 ;  /* 0x000000ffff007224 */ /* 0x006fe400078e0a03 */
[----:B---3--:R-:W-:Y:S02]  /*20f10*/  IMAD R16, R16, UR4, R5 ;  /* 0x0000000410107c24 */ /* 0x008fe4000f8e0205 */
[----:B------:R-:W-:Y:S02]  /*20f20*/  IMAD R5, R0, R9, RZ ;  /* 0x0000000900057224 */ /* 0x000fe400078e02ff */
[----:B------:R-:W-:-:S04]  /*20f30*/  IMAD.MOV.U32 R2, RZ, RZ, RZ ;  /* 0x000000ffff027224 */ /* 0x000fc800078e00ff */
[----:B------:R-:W-:Y:S01]  /*20f40*/  IMAD.HI.U32 R2, R3, R5, R2 ;  /* 0x0000000503027227 */ /* 0x000fe200078e0002 */
[----:B------:R-:W-:Y:S02]  /*20f50*/  IADD3 R5, -R16, UR6, RZ ;  /* 0x0000000610057c10 */ /* 0x000fe4000fffe1ff */
[----:B------:R-:W-:Y:S02]  /*20f60*/  IABS R3, R6 ;  /* 0x0000000600037213 */ /* 0x000fe40000000000 */
[----:B------:R-:W-:-:S03]  /*20f70*/  IABS R0, R5 ;  /* 0x0000000500007213 */ /* 0x000fc60000000000 */
[----:B------:R-:W-:Y:S02]  /*20f80*/  IMAD.MOV R3, RZ, RZ, -R3 ;  /* 0x000000ffff037224 */ /* 0x000fe400078e0a03 */
[----:B------:R-:W-:-:S04]  /*20f90*/  IMAD.HI.U32 R7, R2, R0, RZ ;  /* 0x0000000002077227 */ /* 0x000fc800078e00ff */
[----:B------:R-:W-:-:S05]  /*20fa0*/  IMAD R0, R7, R3, R0 ;  /* 0x0000000307007224 */ /* 0x000fca00078e0200 */
[----:B------:R-:W-:-:S13]  /*20fb0*/  ISETP.GT.U32.AND P0, PT, R9, R0, PT ;  /* 0x000000000900720c */ /* 0x000fda0003f04070 */
[----:B------:R-:W-:Y:S01]  /*20fc0*/  @!P0 IMAD.IADD R0, R0, 0x1, -R9 ;  /* 0x0000000100008824 */ /* 0x000fe200078e0a09 */
[----:B------:R-:W-:-:S04]  /*20fd0*/  @!P0 IADD3 R7, R7, 0x1, RZ ;  /* 0x0000000107078810 */ /* 0x000fc80007ffe0ff */
        /* <DEDUP_REMOVED lines=8> */
[----:B------:R-:W-:-:S03]  /*21060*/  IMAD.MOV R7, RZ, RZ, -R7 ;  /* 0x000000ffff077224 */ /* 0x000fc600078e0a07 */
[----:B------:R-:W-:Y:S01]  /*21070*/  IADD3 R3, -R0, RZ, RZ ;  /* 0x000000ff00037210 */ /* 0x000fe20007ffe1ff */
[----:B------:R-:W-:-:S03]  /*21080*/  IMAD R5, R6, R7, R5 ;  /* 0x0000000706057224 */ /* 0x000fc600078e0205 */
[----:B------:R-:W-:Y:S01]  /*21090*/  VIADDMNMX R8, R3, UR4, R8, PT ;  /* 0x0000000403087c46 */ /* 0x000fe2000b800108 */
[----:B------:R-:W-:Y:S01]  /*210a0*/  IMAD.IADD R0, R5, 0x1, R0 ;  /* 0x0000000105007824 */ /* 0x000fe200078e0200 */
[----:B------:R-:W-:Y:S02]  /*210b0*/  IABS R6, R5 ;  /* 0x0000000500067213 */ /* 0x000fe40000000000 */
[----:B------:R-:W-:-:S04]  /*210c0*/  IABS R4, R8 ;  /* 0x0000000800047213 */ /* 0x000fc80000000000 */
[----:B------:R-:W1:Y:S08]  /*210d0*/  I2F.RP R9, R4 ;  /* 0x0000000400097306 */ /* 0x000e700000209400 */
[----:B-1----:R-:W1:Y:S02]  /*210e0*/  MUFU.RCP R9, R9 ;  /* 0x0000000900097308 */ /* 0x002e640000001000 */
[----:B-1----:R-:W-:-:S06]  /*210f0*/  VIADD R2, R9, 0xffffffe ;  /* 0x0ffffffe09027836 */ /* 0x002fcc0000000000 */
[----:B------:R1:W2:Y:S02]  /*21100*/  F2I.FTZ.U32.TRUNC.NTZ R3, R2 ;  /* 0x0000000200037305 */ /* 0x0002a4000021f000 */
[----:B-1----:R-:W-:Y:S01]  /*21110*/  MOV R2, RZ ;  /* 0x000000ff00027202 */ /* 0x002fe20000000f00 */
[----:B--2---:R-:W-:-:S04]  /*21120*/  IMAD.MOV R7, RZ, RZ, -R3 ;  /* 0x000000ffff077224 */ /* 0x004fc800078e0a03 */
[----:B------:R-:W-:-:S04]  /*21130*/  IMAD R7, R7, R4, RZ ;  /* 0x0000000407077224 */ /* 0x000fc800078e02ff */
[----:B------:R-:W-:Y:S01]  /*21140*/  IMAD.HI.U32 R3, R3, R7, R2 ;  /* 0x0000000703037227 */ /* 0x000fe200078e0002 */
[-C--:B------:R-:W-:Y:S02]  /*21150*/  IABS R7, R8.reuse ;  /* 0x0000000800077213 */ /* 0x080fe40000000000 */
[----:B------:R-:W-:-:S03]  /*21160*/  LOP3.LUT R2, R5, R8, RZ, 0x3c, !PT ;  /* 0x0000000805027212 */ /* 0x000fc600078e3cff */
[----:B------:R-:W-:Y:S02]  /*21170*/  IMAD.MOV R7, RZ, RZ, -R7 ;  /* 0x000000ffff077224 */ /* 0x000fe400078e0a07 */
[----:B------:R-:W-:-:S04]  /*21180*/  IMAD.HI.U32 R3, R3, R6, RZ ;  /* 0x0000000603037227 */ /* 0x000fc800078e00ff */
[----:B------:R-:W-:-:S05]  /*21190*/  IMAD R7, R3, R7, R6 ;  /* 0x0000000703077224 */ /* 0x000fca00078e0206 */
[----:B------:R-:W-:-:S13]  /*211a0*/  ISETP.GT.U32.AND P0, PT, R4, R7, PT ;  /* 0x000000070400720c */ /* 0x000fda0003f04070 */
[----:B------:R-:W-:Y:S02]  /*211b0*/  @!P0 IMAD.IADD R7, R7, 0x1, -R4 ;  /* 0x0000000107078824 */ /* 0x000fe400078e0a04 */
[----:B------:R-:W-:-:S03]  /*211c0*/  @!P0 VIADD R3, R3, 0x1 ;  /* 0x0000000103038836 */ /* 0x000fc60000000000 */
[----:B------:R-:W-:-:S13]  /*211d0*/  ISETP.GE.U32.AND P0, PT, R7, R4, PT ;  /* 0x000000040700720c */ /* 0x000fda0003f06070 */
[----:B------:R-:W-:Y:S02]  /*211e0*/  @P0 IADD3 R3, R3, 0x1, RZ ;  /* 0x0000000103030810 */ /* 0x000fe40007ffe0ff */
[----:B------:R-:W-:-:S13]  /*211f0*/  ISETP.GE.AND P0, PT, R2, RZ, PT ;  /* 0x000000ff0200720c */ /* 0x000fda0003f06270 */
[----:B------:R-:W-:Y:S01]  /*21200*/  @!P0 IMAD.MOV R3, RZ, RZ, -R3 ;  /* 0x000000ffff038224 */ /* 0x000fe200078e0a03 */
[----:B------:R-:W-:-:S13]  /*21210*/  ISETP.NE.AND P0, PT, R8, RZ, PT ;  /* 0x000000ff0800720c */ /* 0x000fda0003f05270 */
[----:B------:R-:W-:Y:S01]  /*21220*/  @!P0 LOP3.LUT R3, RZ, R8, RZ, 0x33, !PT ;  /* 0x00000008ff038212 */ /* 0x000fe200078e33ff */
[----:B------:R-:W-:-:S04]  /*21230*/  IMAD.MOV R8, RZ, RZ, -R8 ;  /* 0x000000ffff087224 */ /* 0x000fc800078e0a08 */
[----:B------:R-:W-:Y:S01]  /*21240*/  IMAD R18, R3, R8, R0 ;  /* 0x0000000803127224 */ /* 0x000fe200078e0200 */
[----:B------:R-:W-:-:S04]  /*21250*/  LOP3.LUT R0, RZ, R3, RZ, 0x33, !PT ;  /* 0x00000003ff007212 */ /* 0x000fc800078e33ff */
[----:B------:R-:W-:Y:S01]  /*21260*/  IADD3 R17, R17, R0, RZ ;  /* 0x0000000011117210 */ /* 0x000fe20007ffe0ff */
[----:B------:R-:W-:Y:S06]  /*21270*/  BRA `(.L_x_1659) ;  /* 0x00000000000c7947 */ /* 0x000fec0003800000 */
.L_x_1654:
[----:B------:R-:W-:Y:S02]  /*21280*/  IMAD.MOV.U32 R17, RZ, RZ, RZ ;  /* 0x000000ffff117224 */ /* 0x000fe400078e00ff */
[----:B------:R-:W-:Y:S02]  /*21290*/  IMAD.U32 R16, RZ, RZ, UR6 ;  /* 0x00000006ff107e24 */ /* 0x000fe4000f8e00ff */
[----:B------:R-:W-:-:S07]  /*212a0*/  IMAD.MOV.U32 R18, RZ, RZ, RZ ;  /* 0x000000ffff127224 */ /* 0x000fce00078e00ff */
.L_x_1659:
[----:B------:R-:W2:Y:S01]  /*212b0*/  LDL.LU R2, [R1+0x14] ;  /* 0x0000140001027983 */ /* 0x000ea20000300800 */
[----:B------:R-:W1:Y:S02]  /*212c0*/  S2R R4, SR_TID.X ;  /* 0x0000000000047919 */ /* 0x000e640000002100 */
[----:B-1----:R-:W-:-:S04]  /*212d0*/  LOP3.LUT R5, R4, 0x1f, RZ, 0xc0, !PT ;  /* 0x0000001f04057812 */ /* 0x002fc800078ec0ff */
[----:B------:R-:W-:-:S13]  /*212e0*/  ISETP.NE.AND P0, PT, R5, RZ, PT ;  /* 0x000000ff0500720c */ /* 0x000fda0003f05270 */
[----:B------:R-:W1:Y:S01]  /*212f0*/  @!P0 S2R R3, SR_CgaCtaId ;  /* 0x0000000000038919 */ /* 0x000e620000008800 */
[----:B------:R-:W-:-:S04]  /*21300*/  @!P0 MOV R0, 0x400 ;  /* 0x0000040000008802 */ /* 0x000fc80000000f00 */
[----:B-1----:R-:W-:-:S05]  /*21310*/  @!P0 LEA R0, R3, R0, 0x18 ;  /* 0x0000000003008211 */ /* 0x002fca00078ec0ff */
[----:B------:R1:W-:Y:S02]  /*21320*/  @!P0 STS.128 [R0+0x308d0], R16 ;  /* 0x0308d01000008388 */ /* 0x0003e40000000c00 */
[----:B-1----:R-:W-:Y:S02]  /*21330*/  MOV R0, 0x1 ;  /* 0x0000000100007802 */ /* 0x002fe40000000f00 */
        /* <DEDUP_REMOVED lines=9> */
[----:B------:R-:W2:Y:S01]  /*213d0*/  LDL R6, [R1+0xac] ;  /* 0x0000ac0001067983 */ /* 0x000ea20000100800 */
[----:B------:R-:W-:Y:S01]  /*213e0*/  LOP3.LUT R4, R4, 0x7f, RZ, 0xc0, !PT ;  /* 0x0000007f04047812 */ /* 0x000fe200078ec0ff */
[----:B-1----:R-:W-:Y:S01]  /*213f0*/  IMAD.MOV.U32 R0, RZ, RZ, 0x1 ;  /* 0x00000001ff007424 */ /* 0x002fe200078e00ff */
[----:B------:R-:W-:Y:S01]  /*21400*/  ISETP.NE.AND P1, PT, R5, RZ, PT ;  /* 0x000000ff0500720c */ /* 0x000fe20003f25270 */
[----:B------:R1:W-:Y:S01]  /*21410*/  STL [R1+0x28], RZ ;  /* 0x000028ff01007387 */ /* 0x0003e20000100800 */
[C---:B------:R-:W-:Y:S01]  /*21420*/  ISETP.NE.AND P2, PT, R4.reuse, RZ, PT ;  /* 0x000000ff0400720c */ /* 0x040fe20003f45270 */
[----:B------:R-:W-:Y:S01]  /*21430*/  ULDC.64 UR36, c[0x0][0x198] ;  /* 0x0000660000247ab9 */ /* 0x000fe20000000a00 */
[----:B------:R-:W-:Y:S01]  /*21440*/  ISETP.NE.OR P0, PT, R4, RZ, !P1 ;  /* 0x000000ff0400720c */ /* 0x000fe20004f05670 */
[----:B------:R1:W-:Y:S01]  /*21450*/  STL [R1+0x10], R0 ;  /* 0x0000100001007387 */ /* 0x0003e20000100800 */
[----:B------:R-:W-:Y:S01]  /*21460*/  LOP3.LUT R2, R2, 0xffffffbf, RZ, 0xc0, !PT ;  /* 0xffffffbf02027812 */ /* 0x000fe200078ec0ff */
[----:B------:R-:W-:-:S02]  /*21470*/  ULDC UR39, c[0x0][0xc] ;  /* 0x0000030000277ab9 */ /* 0x000fc40000000800 */
[----:B------:R1:W-:Y:S01]  /*21480*/  STL [R1+0xc], RZ ;  /* 0x00000cff01007387 */ /* 0x0003e20000100800 */
[----:B------:R-:W-:-:S03]  /*21490*/  LOP3.LUT R2, R2, 0xfffffffd, RZ, 0xc0, !PT ;  /* 0xfffffffd02027812 */ /* 0x000fc600078ec0ff */
[----:B------:R1:W-:Y:S02]  /*214a0*/  STL [R1], RZ ;  /* 0x000000ff01007387 */ /* 0x0003e40000100800 */
[----:B------:R-:W-:Y:S02]  /*214b0*/  @P2 LOP3.LUT R2, R2, 0x2, RZ, 0xfc, !PT ;  /* 0x0000000202022812 */ /* 0x000fe400078efcff */
[----:B------:R1:W-:Y:S02]  /*214c0*/  STL [R1+0x8], R0 ;  /* 0x0000080001007387 */ /* 0x0003e40000100800 */
[----:B------:R-:W-:-:S05]  /*214d0*/  @P0 LOP3.LUT R2, R2, 0x40, RZ, 0xfc, !PT ;  /* 0x0000004002020812 */ /* 0x000fca00078efcff */
[----:B------:R1:W-:Y:S01]  /*214e0*/  STL [R1+0x14], R2 ;  /* 0x0000140201007387 */ /* 0x0003e20000100800 */
[----:B--2---:R-:W-:-:S13]  /*214f0*/  R2UR UR4, R6 ;  /* 0x00000000060472ca */ /* 0x004fda00000e0000 */
[----:B-1----:R-:W-:-:S12]  /*21500*/  ULOP3.LUT UR38, UR4, 0x2, URZ, 0xfc, !UPT ;  /* 0x0000000204267892 */ /* 0x002fd8000f8efc3f */
.L_x_1767:
[----:B------:R-:W-:Y:S05]  /*21510*/  YIELD ;  /* 0x0000000000007946 */ /* 0x000fea0003800000 */
[----:B------:R-:W-:Y:S01]  /*21520*/  ULDC.64 UR4, c[0x0][0xa28] ;  /* 0x00028a0000047ab9 */ /* 0x000fe20000000a00 */
[----:B------:R-:W-:Y:S01]  /*21530*/  IMAD.MOV.U32 R8, RZ, RZ, RZ ;  /* 0x000000ffff087224 */ /* 0x000fe200078e00ff */
[----:B------:R-:W-:Y:S01]  /*21540*/  ISETP.NE.U32.AND P0, PT, RZ, UR4, PT ;  /* 0x00000004ff007c0c */ /* 0x000fe2000bf05070 */
[----:B------:R-:W-:Y:S01]  /*21550*/  ULDC.64 UR6, c[0x0][0x208] ;  /* 0x0000820000067ab9 */ /* 0x000fe20000000a00 */
[----:B------:R-:W-:Y:S01]  /*21560*/  IMAD.MOV.U32 R0, RZ, RZ, RZ ;  /* 0x000000ffff007224 */ /* 0x000fe200078e00ff */
[----:B------:R-:W-:Y:S01]  /*21570*/  ULDC.64 UR8, c[0x0][0xa08] ;  /* 0x0002820000087ab9 */ /* 0x000fe20000000a00 */
[----:B------:R-:W-:Y:S01]  /*21580*/  ISETP.NE.AND.EX P0, PT, RZ, UR5, PT, P0 ;  /* 0x00000005ff007c0c */ /* 0x000fe2000bf05300 */
[----:B------:R-:W-:Y:S01]  /*21590*/  ULDC.64 UR4, c[0x0][0xa00] ;  /* 0x0002800000047ab9 */ /* 0x000fe20000000a00 */
[----:B------:R-:W-:-:S11]  /*215a0*/  ULDC.64 UR10, c[0x0][0xa10] ;  /* 0x00028400000a7ab9 */ /* 0x000fd60000000a00 */
        /* <DEDUP_REMOVED lines=12> */
[----:B------:R-:W1:Y:S01]  /*21670*/  @P0 LDC.64 R4, c[0x0][0xa18] ;  /* 0x00028600ff040b82 */ /* 0x000e620000000a00 */
[----:B------:R-:W-:-:S04]  /*21680*/  ISETP.NE.U32.AND P1, PT, RZ, UR8, PT ;  /* 0x00000008ff007c0c */ /* 0x000fc8000bf25070 */
[----:B------:R-:W-:Y:S02]  /*21690*/  ISETP.NE.AND.EX P3, PT, RZ, UR9, PT, P1 ;  /* 0x00000009ff007c0c */ /* 0x000fe4000bf65310 */
[----:B------:R-:W-:-:S04]  /*216a0*/  ISETP.NE.U32.AND P1, PT, RZ, UR10, PT ;  /* 0x0000000aff007c0c */ /* 0x000fc8000bf25070 */
[----:B------:R-:W-:Y:S01]  /*216b0*/  ISETP.NE.AND.EX P1, PT, RZ, UR11, PT, P1 ;  /* 0x0000000bff007c0c */ /* 0x000fe2000bf25310 */
[----:B-1----:R-:W-:Y:S01]  /*216c0*/  @P0 IMAD.WIDE R4, R19, 0x4, R4 ;  /* 0x0000000413040825 */ /* 0x002fe200078e0204 */
[----:B--2---:R1:W-:Y:S02]  /*216d0*/  STL [R1+0x2c], R0 ;  /* 0x00002c0001007387 */ /* 0x0043e40000100800 */
[----:B-1----:R-:W-:Y:S01]  /*216e0*/  MOV R0, UR4 ;  /* 0x0000000400007c02 */ /* 0x002fe20008000f00 */
[----:B------:R-:W-:Y:S02]  /*216f0*/  ULDC.64 UR4, c[0x0][0x3f8] ;  /* 0x0000fe0000047ab9 */ /* 0x000fe40000000a00 */
[----:B------:R-:W-:-:S03]  /*21700*/  UISETP.NE.U32.AND UP0, UPT, UR4, URZ, UPT ;  /* 0x0000003f0400728c */ /* 0x000fc6000bf05070 */
[----:B------:R-:W-:Y:S01]  /*21710*/  ULDC UR4, c[0x0][0x404] ;  /* 0x0001010000047ab9 */ /* 0x000fe20000000800 */
[----:B------:R-:W-:Y:S01]  /*21720*/  UISETP.NE.AND.EX UP0, UPT, UR5, URZ, UPT, UP0 ;  /* 0x0000003f0500728c */ /* 0x000fe2000bf05300 */
[----:B------:R1:W5:Y:S01]  /*21730*/  @P0 LDG.E R0, desc[UR6][R4.64] ;  /* 0x0000000604000981 */ /* 0x000362000c1e1900 */
[----:B------:R-:W-:Y:S01]  /*21740*/  ULDC UR6, c[0x0][0x338] ;  /* 0x0000ce0000067ab9 */ /* 0x000fe20000000800 */
[----:B------:R-:W-:Y:S01]  /*21750*/  ULDC UR5, c[0x0][0x2e0] ;  /* 0x0000b80000057ab9 */ /* 0x000fe20000000800 */
[----:B------:R-:W-:Y:S01]  /*21760*/  USEL UR4, UR4, 0x1, UP0 ;  /* 0x0000000104047887 */ /* 0x000fe20008000000 */
[----:B------:R-:W-:-:S03]  /*21770*/  IMAD.U32 R10, RZ, RZ, UR6 ;  /* 0x00000006ff0a7e24 */ /* 0x000fc6000f8e00ff */
[----:B------:R-:W-:-:S06]  /*21780*/  UIMAD UR4, UR4, UR5, URZ ;  /* 0x00000005040472a4 */ /* 0x000fcc000f8e023f */
[----:B-1----:R-:W-:Y:S01]  /*21790*/  IMAD.U32 R5, RZ, RZ, UR4 ;  /* 0x00000004ff057e24 */ /* 0x002fe2000f8e00ff */
[----:B------:R-:W-:Y:S06]  /*217a0*/  @P0 BRA `(.L_x_1661) ;  /* 0x0000000000140947 */ /* 0x000fec0003800000 */
[----:B------:R-:W-:Y:S05]  /*217b0*/  @!P2 BRA `(.L_x_1661) ;  /* 0x000000000010a947 */ /* 0x000fea0003800000 */
[----:B------:R-:W-:Y:S02]  /*217c0*/  ULDC.64 UR4, c[0x0][0x208] ;  /* 0x0000820000047ab9 */ /* 0x000fe40000000a00 */
[----:B-----5:R-:W2:Y:S04]  /*217d0*/  LDG.E R0, desc[UR4][R2.64] ;  /* 0x0000000402007981 */ /* 0x020ea8000c1e1900 */
[----:B------:R-:W2:Y:S02]  /*217e0*/  LDG.E R7, desc[UR4][R2.64+0x4] ;  /* 0x0000040402077981 */ /* 0x000ea4000c1e1900 */
[----:B--2---:R-:W-:-:S07]  /*217f0*/  IMAD.IADD R0, R7, 0x1, -R0 ;  /* 0x0000000107007824 */ /* 0x004fce00078e0a00 */
.L_x_1661:
[----:B------:R-:W1:Y:S01]  /*21800*/  LDC.64 R6, c[0x0][0xa08] ;  /* 0x00028200ff067b82 */ /* 0x000e620000000a00 */
[----:B------:R-:W-:Y:S01]  /*21810*/  MOV R9, RZ ;  /* 0x000000ff00097202 */ /* 0x000fe20000000f00 */
[----:B------:R-:W-:-:S06]  /*21820*/  ULDC.64 UR4, c[0x0][0x208] ;  /* 0x0000820000047ab9 */ /* 0x000fcc0000000a00 */
[----:B------:R-:W2:Y:S01]  /*21830*/  LDC.64 R2, c[0x0][0xa10] ;  /* 0x00028400ff027b82 */ /* 0x000ea20000000a00 */
[----:B-1----:R-:W-:-:S05]  /*21840*/  IMAD.WIDE R6, R19, 0x4, R6 ;  /* 0x0000000413067825 */ /* 0x002fca00078e0206 */
[----:B------:R-:W3:Y:S01]  /*21850*/  @P3 LDG.E R9, desc[UR4][R6.64] ;  /* 0x0000000406093981 */ /* 0x000ee2000c1e1900 */
[----:B------:R-:W-:Y:S02]  /*21860*/  IMAD.MOV.U32 R4, RZ, RZ, RZ ;  /* 0x000000ffff047224 */ /* 0x000fe400078e00ff */
[----:B--2---:R-:W-:-:S05]  /*21870*/  IMAD.WIDE R2, R19, 0x4, R2 ;  /* 0x0000000413027825 */ /* 0x004fca00078e0202 */
[----:B------:R1:W5:Y:S01]  /*21880*/  @P1 LDG.E R4, desc[UR4][R2.64] ;  /* 0x0000000402041981 */ /* 0x000362000c1e1900 */
[----:B------:R-:W-:Y:S02]  /*21890*/  ULDC.64 UR4, c[0x0][0xa20] ;  /* 0x0002880000047ab9 */ /* 0x000fe40000000a00 */
[----:B------:R-:W-:-:S04]  /*218a0*/  ISETP.NE.U32.AND P0, PT, RZ, UR4, PT ;  /* 0x00000004ff007c0c */ /* 0x000fc8000bf05070 */
[----:B------:R-:W-:Y:S01]  /*218b0*/  ISETP.NE.AND.EX P0, PT, RZ, UR5, PT, P0 ;  /* 0x00000005ff007c0c */ /* 0x000fe2000bf05300 */
[----:B---3-5:R-:W-:-:S05]  /*218c0*/  IMAD.IADD R9, R9, 0x1, R8 ;  /* 0x0000000109097824 */ /* 0x028fca00078e0208 */
[----:B------:R1:W-:Y:S07]  /*218d0*/  STL [R1+0x4], R9 ;  /* 0x0000040901007387 */ /* 0x0003ee0000100800 */
[----:B------:R-:W-:Y:S05]  /*218e0*/  @!P0 BRA `(.L_x_1662) ;  /* 0x0000000000148947 */ /* 0x000fea0003800000 */
[----:B------:R-:W2:Y:S01]  /*218f0*/  LDC.64 R6, c[0x0][0xa20] ;  /* 0x00028800ff067b82 */ /* 0x000ea20000000a00 */
[----:B------:R-:W-:Y:S01]  /*21900*/  ULDC.64 UR4, c[0x0][0x208] ;  /* 0x0000820000047ab9 */ /* 0x000fe20000000a00 */
[----:B--2---:R-:W-:-:S05]  /*21910*/  IMAD.WIDE R6, R19, 0x4, R6 ;  /* 0x0000000413067825 */ /* 0x004fca00078e0206 */
[----:B------:R2:W5:Y:S01]  /*21920*/  LDG.E R5, desc[UR4][R6.64] ;  /* 0x0000000406057981 */ /* 0x000562000c1e1900 */
[----:B------:R-:W-:Y:S05]  /*21930*/  BRA `(.L_x_1663) ;  /* 0x0000000000147947 */ /* 0x000fea0003800000 */
.L_x_1662:
[----:B------:R-:W-:Y:S05]  /*21940*/  @!P3 BRA `(.L_x_1663) ;  /* 0x000000000010b947 */ /* 0x000fea0003800000 */
[----:B------:R-:W-:Y:S02]  /*21950*/  ULDC.64 UR4, c[0x0][0x208] ;  /* 0x0000820000047ab9 */ /* 0x000fe40000000a00 */
[----:B------:R-:W2:Y:S04]  /*21960*/  LDG.E R5, desc[UR4][R6.64] ;  /* 0x0000000406057981 */ /* 0x000ea8000c1e1900 */
[----:B------:R-:W2:Y:S02]  /*21970*/  LDG.E R6, desc[UR4][R6.64+0x4] ;  /* 0x0000040406067981 */ /* 0x000ea4000c1e1900 */
[----:B--2---:R-:W-:-:S07]  /*21980*/  IMAD.IADD R5, R6, 0x1, -R5 ;  /* 0x0000000106057824 */ /* 0x004fce00078e0a05 */
.L_x_1663:
[----:B------:R-:W-:Y:S02]  /*21990*/  ULDC.64 UR4, c[0x0][0x208] ;  /* 0x0000820000047ab9 */ /* 0x000fe40000000a00 */
[----:B--2---:R-:W2:Y:S04]  /*219a0*/  @P1 LDG.E R6, desc[UR4][R2.64] ;  /* 0x0000000402061981 */ /* 0x004ea8000c1e1900 */
[----:B-1----:R-:W2:Y:S01]  /*219b0*/  @P1 LDG.E R2, desc[UR4][R2.64+0x4] ;  /* 0x0000040402021981 */ /* 0x002ea2000c1e1900 */
[----:B-----5:R-:W-:Y:S01]  /*219c0*/  IMAD.IADD R8, R5, 0x1, -R8 ;  /* 0x0000000105087824 */ /* 0x020fe200078e0a08 */
[----:B------:R-:W-:Y:S02]  /*219d0*/  LEA R20, R17, 0x80, 0x7 ;  /* 0x0000008011147811 */ /* 0x000fe400078e38ff */
[----:B--2---:R-:W-:-:S05]  /*219e0*/  @P1 IADD3 R10, -R6, R2, RZ ;  /* 0x00000002060a1210 */ /* 0x004fca0007ffe1ff */
[----:B------:R-:W-:-:S04]  /*219f0*/  IMAD.IADD R5, R8, 0x1, R10 ;  /* 0x0000000108057824 */ /* 0x000fc800078e020a */
[C---:B------:R-:W-:Y:S01]  /*21a00*/  VIADD R21, R5.reuse, 0x3f ;  /* 0x0000003f05157836 */ /* 0x040fe20000000000 */
[----:B------:R-:W-:-:S04]  /*21a10*/  IADD3 R20, R5, R20, -R0 ;  /* 0x0000001405147210 */ /* 0x000fc80007ffe800 */
[----:B------:R-:W-:-:S04]  /*21a20*/  SHF.R.S32.HI R2, RZ, 0x1f, R21 ;  /* 0x0000001fff027819 */ /* 0x000fc80000011415 */
[----:B------:R-:W-:Y:S02]  /*21a30*/  LEA.HI R21, R2, R21, RZ, 0x6 ;  /* 0x0000001502157211 */ /* 0x000fe400078f30ff */
[----:B------:R-:W1:Y:S02]  /*21a40*/  LDC.64 R2, c[0x0][0x9e0] ;  /* 0x00027800ff027b82 */ /* 0x000e640000000a00 */
[----:B------:R-:W-:Y:S02]  /*21a50*/  SHF.R.S32.HI R21, RZ, 0x6, R21 ;  /* 0x00000006ff157819 */ /* 0x000fe40000011415 */
[----:B-1----:R-:W-:Y:S02]  /*21a60*/  ISETP.GE.AND P2, PT, R3, 0x1, PT ;  /* 0x000000010300780c */ /* 0x002fe40003f46270 */
[----:B------:R-:W-:-:S11]  /*21a70*/  IADD3 R2, R20, R2, RZ ;  /* 0x0000000214027210 */ /* 0x000fd60007ffe0ff */
[----:B------:R-:W-:Y:S05]  /*21a80*/  @!P2 BRA `(.L_x_1664) ;  /* 0x000000000048a947 */ /* 0x000fea0003800000 */
        /* <DEDUP_REMOVED lines=11> */
.L_x_1666:
[----:B------:R-:W-:-:S13]  /*21b40*/  ISETP.NE.AND P0, PT, R3, 0x1, PT ;  /* 0x000000010300780c */ /* 0x000fda0003f05270 */
[----:B------:R-:W1:Y:S02]  /*21b50*/  @P0 LDC.64 R6, c[0x0][0x9e8] ;  /* 0x00027a00ff060b82 */ /* 0x000e640000000a00 */
[----:B-1----:R-:W-:-:S05]  /*21b60*/  @P0 IMAD.HI.U32 R6, R9, R6, RZ ;  /* 0x0000000609060227 */ /* 0x002fca00078e00ff */
[----:B------:R-:W-:-:S07]  /*21b70*/  @P0 SHF.R.U32.HI R9, RZ, R7, R6 ;  /* 0x00000007ff090219 */ /* 0x000fce0000011606 */
.L_x_1667:
[----:B------:R-:W-:Y:S05]  /*21b80*/  BSYNC B0 ;  /* 0x0000000000007941 */ /* 0x000fea0003800000 */
.L_x_1665:
[----:B------:R-:W-:-:S05]  /*21b90*/  IMAD R9, R9, R3, R3 ;  /* 0x0000000309097224 */ /* 0x000fca00078e0203 */
[----:B------:R-:W-:-:S07]  /*21ba0*/  VIMNMX R2, R2, R9, PT ;  /* 0x0000000902027248 */ /* 0x000fce0003fe0100 */
.L_x_1664:
[----:B------:R-:W-:Y:S01]  /*21bb0*/  IMAD R0, R17, 0x80, -R0 ;  /* 0x0000008011007824 */ /* 0x000fe200078e0a00 */
[----:B------:R-:W-:-:S04]  /*21bc0*/  ULDC UR4, c[0x0][0x9dc] ;  /* 0x0002770000047ab9 */ /* 0x000fc80000000800 */
[----:B------:R-:W-:-:S05]  /*21bd0*/  IADD3 R0, R5, R0, RZ ;  /* 0x0000000005007210 */ /* 0x000fca0007ffe0ff */
[----:B------:R-:W-:Y:S01]  /*21be0*/  VIADD R5, R0, -UR4 ;  /* 0x8000000400057c36 */ /* 0x000fe20008000000 */
        /* <DEDUP_REMOVED lines=11> */
.L_x_1670:
[----:B------:R-:W-:Y:S01]  /*21ca0*/  ISETP.NE.AND P0, PT, R3, 0x1, PT ;  /* 0x000000010300780c */ /* 0x000fe20003f05270 */
[----:B------:R-:W-:-:S12]  /*21cb0*/  IMAD.MOV.U32 R9, RZ, RZ, R0 ;  /* 0x000000ffff097224 */ /* 0x000fd800078e0000 */
[----:B------:R-:W1:Y:S02]  /*21cc0*/  @P0 LDC.64 R6, c[0x0][0x9e8] ;  /* 0x00027a00ff060b82 */ /* 0x000e640000000a00 */
[----:B-1----:R-:W-:-:S05]  /*21cd0*/  @P0 IMAD.HI.U32 R6, R0, R6, RZ ;  /* 0x0000000600060227 */ /* 0x002fca00078e00ff */
[----:B------:R-:W-:-:S07]  /*21ce0*/  @P0 SHF.R.U32.HI R9, RZ, R7, R6 ;  /* 0x00000007ff090219 */ /* 0x000fce0000011606 */
.L_x_1671:
[----:B------:R-:W-:Y:S05]  /*21cf0*/  BSYNC B0 ;  /* 0x0000000000007941 */ /* 0x000fea0003800000 */
.L_x_1669:
[----:B------:R-:W-:-:S05]  /*21d00*/  IMAD R3, R9, R3, RZ ;  /* 0x0000000309037224 */ /* 0x000fca00078e02ff */
[----:B------:R-:W-:-:S07]  /*21d10*/  VIMNMX R5, R5, R3, !PT ;  /* 0x0000000305057248 */ /* 0x000fce0007fe0100 */
.L_x_1668:
[----:B------:R-:W-:Y:S01]  /*21d20*/  VIADD R2, R2, 0x3f ;  /* 0x0000003f02027836 */ /* 0x000fe20000000000 */
[----:B------:R-:W-:Y:S01]  /*21d30*/  BSSY B0, `(.L_x_1672) ;  /* 0x0000103000007945 */ /* 0x000fe20003800000 */
[----:B------:R-:W-:-:S03]  /*21d40*/  PLOP3.LUT P2, PT, PT, PT, PT, 0x80, 0x0 ;  /* 0x000000000000781c */ /* 0x000fc60003f4f070 */
[----:B------:R-:W-:-:S04]  /*21d50*/  SHF.R.S32.HI R3, RZ, 0x1f, R2 ;  /* 0x0000001fff037819 */ /* 0x000fc80000011402 */
[----:B------:R-:W-:Y:S02]  /*21d60*/  LEA.HI R3, R3, R2, RZ, 0x6 ;  /* 0x0000000203037211 */ /* 0x000fe400078f30ff */
[----:B------:R-:W-:Y:S02]  /*21d70*/  SHF.R.S32.HI R2, RZ, 0x1f, R5 ;  /* 0x0000001fff027819 */ /* 0x000fe40000011405 */
[----:B------:R-:W-:Y:S02]  /*21d80*/  SHF.R.S32.HI R3, RZ, 0x6, R3 ;  /* 0x00000006ff037819 */ /* 0x000fe40000011403 */
[----:B------:R-:W-:Y:S02]  /*21d90*/  LEA.HI R2, R2, R5, RZ, 0x6 ;  /* 0x0000000502027211 */ /* 0x000fe400078f30ff */
[----:B------:R-:W-:Y:S02]  /*21da0*/  VIMNMX R3, R21, R3, PT ;  /* 0x0000000315037248 */ /* 0x000fe40003fe0100 */
[----:B------:R-:W-:-:S03]  /*21db0*/  SHF.R.S32.HI R2, RZ, 0x6, R2 ;  /* 0x00000006ff027819 */ /* 0x000fc60000011402 */
[----:B------:R-:W-:Y:S01]  /*21dc0*/  IMAD R3, R3, 0x40, -R8 ;  /* 0x0000004003037824 */ /* 0x000fe200078e0a08 */
[----:B------:R-:W-:-:S04]  /*21dd0*/  VIMNMX R2, RZ, R2, !PT ;  /* 0x00000002ff027248 */ /* 0x000fc80007fe0100 */
[----:B------:R-:W-:Y:S02]  /*21de0*/  LEA R2, R2, -R8, 0x6 ;  /* 0x8000000802027211 */ /* 0x000fe400078e30ff */
[----:B------:R-:W-:Y:S02]  /*21df0*/  VIMNMX R3, R3, R10, PT ;  /* 0x0000000a03037248 */ /* 0x000fe40003fe0100 */
[----:B------:R-:W-:-:S04]  /*21e00*/  VIMNMX R5, RZ, R2, !PT ;  /* 0x00000002ff057248 */ /* 0x000fc80007fe0100 */
[----:B------:R-:W-:Y:S02]  /*21e10*/  ISETP.GT.AND P0, PT, R3, R5, PT ;  /* 0x000000050300720c */ /* 0x000fe40003f04270 */
[----:B------:R-:W-:-:S05]  /*21e20*/  SHF.R.U32.HI R5, RZ, 0x6, R5 ;  /* 0x00000006ff057819 */ /* 0x000fca0000011605 */
[----:B------:R-:W-:-:S06]  /*21e30*/  IMAD.MOV.U32 R6, RZ, RZ, R5 ;  /* 0x000000ffff067224 */ /* 0x000fcc00078e0005 */
[----:B------:R-:W-:-:S05]  /*21e40*/  @P0 VIADD R2, R3, 0x3f ;  /* 0x0000003f03020836 */ /* 0x000fca0000000000 */
[----:B------:R-:W-:-:S04]  /*21e50*/  @P0 SHF.R.S32.HI R3, RZ, 0x1f, R2 ;  /* 0x0000001fff030819 */ /* 0x000fc80000011402 */
[----:B------:R-:W-:-:S04]  /*21e60*/  @P0 LEA.HI R3, R3, R2, RZ, 0x6 ;  /* 0x0000000203030211 */ /* 0x000fc800078f30ff */
[----:B------:R-:W-:-:S04]  /*21e70*/  @P0 SHF.R.S32.HI R6, RZ, 0x6, R3 ;  /* 0x00000006ff060819 */ /* 0x000fc80000011403 */
[----:B------:R-:W-:-:S13]  /*21e80*/  ISETP.GT.AND P0, PT, R6, R5, PT ;  /* 0x000000050600720c */ /* 0x000fda0003f04270 */
[----:B------:R-:W-:Y:S05]  /*21e90*/  @!P0 BRA `(.L_x_1673) ;  /* 0x0000000c00b08947 */ /* 0x000fea0003800000 */
[----:B------:R-:W1:Y:S01]  /*21ea0*/  LDC R2, c[0x0][0x428] ;  /* 0x00010a00ff027b82 */ /* 0x000e620000000800 */
[----:B------:R-:W-:Y:S01]  /*21eb0*/  UMOV UR4, 0xffffffff ;  /* 0xffffffff00047882 */ /* 0x000fe20000000000 */
[----:B------:R-:W-:Y:S02]  /*21ec0*/  MOV R3, R18 ;  /* 0x0000001200037202 */ /* 0x000fe40000000f00 */
[----:B-1----:R-:W-:-:S13]  /*21ed0*/  ISETP.NE.AND P0, PT, R2, 0x1, PT ;  /* 0x000000010200780c */ /* 0x002fda0003f05270 */
[----:B------:R-:W1:Y:S08]  /*21ee0*/  @P0 LDC R2, c[0x0][0x42c] ;  /* 0x00010b00ff020b82 */ /* 0x000e700000000800 */
[----:B------:R-:W2:Y:S01]  /*21ef0*/  @P0 LDC R7, c[0x0][0x430] ;  /* 0x00010c00ff070b82 */ /* 0x000ea20000000800 */
[----:B-1----:R-:W-:-:S05]  /*21f00*/  @P0 IMAD.HI.U32 R2, R18, R2, RZ ;  /* 0x0000000212020227 */ /* 0x002fca00078e00ff */
[----:B--2---:R-:W-:Y:S02]  /*21f10*/  @P0 SHF.R.U32.HI R3, RZ, R7, R2 ;  /* 0x00000007ff030219 */ /* 0x004fe40000011602 */
[----:B------:R-:W-:Y:S01]  /*21f20*/  SEL R2, R19, RZ, !P1 ;  /* 0x000000ff13027207 */ /* 0x000fe20004800000 */
[----:B------:R-:W-:Y:S06]  /*21f30*/  BRA.DIV UR4, `(.L_x_1674) ;  /* 0x0000007204187947 */ /* 0x000fec000b800000 */
.L_x_1882:
[----:B------:R-:W-:-:S03]  /*21f40*/  UMOV UR4, 0xffffffff ;  /* 0xffffffff00047882 */ /* 0x000fc60000000000 */
[----:B------:R-:W-:Y:S05]  /*21f50*/  BRA.DIV UR4, `(.L_x_1675) ;  /* 0x0000007204447947 */ /* 0x000fea000b800000 */
[----:B------:R-:W-:-:S13]  /*21f60*/  ELECT P6, URZ, PT ;  /* 0x00000000003f782f */ /* 0x000fda00038c0000 */
.L_x_1885:
[----:B------:R-:W2:Y:S01]  /*21f70*/  LDL R7, [R1+0x28] ;  /* 0x0000280001077983 */ /* 0x000ea20000100800 */
[----:B------:R-:W-:Y:S01]  /*21f80*/  BSSY B1, `(.L_x_1676) ;  /* 0x000000b000017945 */ /* 0x000fe20003800000 */
[----:B0-----:R-:W0:Y:S01]  /*21f90*/  S2R R11, SR_CgaCtaId ;  /* 0x00000000000b7919 */ /* 0x001e220000008800 */
[----:B--2---:R-:W-:-:S05]  /*21fa0*/  VIADD R7, R7, 0x1 ;  /* 0x0000000107077836 */ /* 0x004fca0000000000 */
[----:B------:R-:W-:-:S04]  /*21fb0*/  LEA.HI R8, R7, R7, RZ, 0x1 ;  /* 0x0000000707087211 */ /* 0x000fc800078f08ff */
[----:B------:R-:W-:-:S05]  /*21fc0*/  LOP3.LUT R8, R8, 0xfffffffe, RZ, 0xc0, !PT ;  /* 0xfffffffe08087812 */ /* 0x000fca00078ec0ff */
[----:B------:R-:W-:Y:S01]  /*21fd0*/  IMAD.IADD R7, R7, 0x1, -R8 ;  /* 0x0000000107077824 */ /* 0x000fe200078e0a08 */
[----:B------:R-:W-:-:S04]  /*21fe0*/  MOV R8, 0x400 ;  /* 0x0000040000087802 */ /* 0x000fc80000000f00 */
[----:B0-----:R-:W-:Y:S02]  /*21ff0*/  LEA R11, R11, R8, 0x18 ;  /* 0x000000080b0b7211 */ /* 0x001fe400078ec0ff */
[----:B------:R-:W-:-:S04]  /*22000*/  SHF.L.U32 R7, R7, 0x1f, RZ ;  /* 0x0000001f07077819 */ /* 0x000fc800000006ff */
[----:B------:R-:W0:Y:S02]  /*22010*/  SYNCS.PHASECHK.TRANS64.TRYWAIT P0, [R11+URZ+0x30820], R7 ;  /* 0x030820070b0075a7 */ /* 0x000e24000800017f */
[----:B0-----:R-:W-:Y:S05]  /*22020*/  @!P0 BRA `(.L_x_1677) ;  /* 0x0000007000308947 */ /* 0x001fea0003800000 */
.L_x_1886:
[----:B------:R-:W-:Y:S05]  /*22030*/  BSYNC B1 ;  /* 0x0000000000017941 */ /* 0x000fea0003800000 */
.L_x_1676:
        /* <DEDUP_REMOVED lines=8> */
.L_x_1887:
        /* <DEDUP_REMOVED lines=11> */
.L_x_1681:
[----:B-1----:R-:W2:Y:S01]  /*22170*/  LDL R8, [R1+0xc] ;  /* 0x00000c0001087983 */ /* 0x002ea20000100800 */
[----:B------:R-:W-:Y:S01]  /*22180*/  R2UR UR9, R7 ;  /* 0x00000000070972ca */ /* 0x000fe200000e0000 */
[----:B------:R-:W-:Y:S01]  /*22190*/  UIADD3 UR4, UP0, UR36, 0x570, URZ ;  /* 0x0000057024047890 */ /* 0x000fe2000ff1e03f */
[----:B------:R-:W-:Y:S01]  /*221a0*/  R2UR UR12, R3 ;  /* 0x00000000030c72ca */ /* 0x000fe200000e0000 */
[----:B------:R-:W-:Y:S01]  /*221b0*/  UMOV UR10, URZ ;  /* 0x0000003f000a7c82 */ /* 0x000fe20008000000 */
[----:B------:R-:W-:Y:S01]  /*221c0*/  R2UR UR13, R2 ;  /* 0x00000000020d72ca */ /* 0x000fe200000e0000 */
[----:B------:R-:W-:Y:S01]  /*221d0*/  UIADD3.X UR5, URZ, UR37, URZ, UP0, !UPT ;  /* 0x000000253f057290 */ /* 0x000fe200087fe43f */
[----:B------:R-:W-:Y:S01]  /*221e0*/  UMOV UR6, 0x0 ;  /* 0x0000000000067882 */ /* 0x000fe20000000000 */
[----:B------:R-:W-:Y:S01]  /*221f0*/  UMOV UR7, 0x12f00000 ;  /* 0x12f0000000077882 */ /* 0x000fe20000000000 */
[----:B------:R-:W-:-:S05]  /*22200*/  UMOV UR17, 0x40 ;  /* 0x0000004000117882 */ /* 0x000fca0000000000 */
[----:B------:R-:W-:Y:S01]  /*22210*/  UIADD3 UR9, UR9, 0x30890, URZ ;  /* 0x0003089009097890 */ /* 0x000fe2000fffe03f */
[----:B--2---:R-:W-:-:S05]  /*22220*/  IMAD R8, R8, 0x8000, R11 ;  /* 0x0000800008087824 */ /* 0x004fca00078e020b */
[----:B------:R-:W-:Y:S01]  /*22230*/  R2UR UR14, R8 ;  /* 0x00000000080e72ca */ /* 0x000fe200000e0000 */
[----:B------:R-:W-:-:S04]  /*22240*/  IMAD R8, R6, 0x40, R4 ;  /* 0x0000004006087824 */ /* 0x000fc800078e0204 */
[----:B------:R-:W-:-:S05]  /*22250*/  VIADD R8, R8, 0xffffffc0 ;  /* 0xffffffc008087836 */ /* 0x000fca0000000000 */
[----:B------:R-:W-:-:S03]  /*22260*/  R2UR UR11, R8 ;  /* 0x00000000080b72ca */ /* 0x000fc600000e0000 */
[----:B------:R-:W-:Y:S02]  /*22270*/  UIADD3 UR8, UR14, 0x20400, URZ ;  /* 0x000204000e087890 */ /* 0x000fe4000fffe03f */
[----:B------:R-:W-:Y:S02]  /*22280*/  UIADD3 UR15, UR14, 0x22400, URZ ;  /* 0x000224000e0f7890 */ /* 0x000fe4000fffe03f */
[----:B------:R-:W-:Y:S02]  /*22290*/  UIADD3 UR16, UR14, 0x24400, URZ ;  /* 0x000244000e107890 */ /* 0x000fe4000fffe03f */
[----:B------:R-:W-:-:S04]  /*222a0*/  UIADD3 UR14, UR14, 0x26400, URZ ;  /* 0x000264000e0e7890 */ /* 0x000fc8000fffe03f */
        /* <DEDUP_REMOVED lines=14> */
.L_x_1888:
[----:B------:R-:W0:Y:S02]  /*22390*/  LDL R10, [R1+0xc] ;  /* 0x00000c00010a7983 */ /* 0x000e240000100800 */
[----:B01----:R-:W-:Y:S01]  /*223a0*/  SHF.L.U32 R9, R10, 0xe, RZ ;  /* 0x0000000e0a097819 */ /* 0x003fe200000006ff */
[----:B------:R-:W-:Y:S06]  /*223b0*/  @P1 BRA `(.L_x_1683) ;  /* 0x00000000001c1947 */ /* 0x000fec0003800000 */
[----:B------:R-:W0:Y:S02]  /*223c0*/  S2R R10, SR_TID.X ;  /* 0x00000000000a7919 */ /* 0x000e240000002100 */
[----:B0-----:R-:W-:-:S04]  /*223d0*/  LOP3.LUT R10, R10, 0x1f, RZ, 0xc0, !PT ;  /* 0x0000001f0a0a7812 */ /* 0x001fc800078ec0ff */
[----:B------:R-:W-:Y:S01]  /*223e0*/  ISETP.NE.AND P0, PT, R10, RZ, PT ;  /* 0x000000ff0a00720c */ /* 0x000fe20003f05270 */
[----:B------:R-:W-:-:S04]  /*223f0*/  IMAD.MOV.U32 R10, RZ, RZ, 0x8000 ;  /* 0x00008000ff0a7424 */ /* 0x000fc800078e00ff */
[----:B------:R0:W-:Y:S08]  /*22400*/  SYNCS.ARRIVE.TRANS64 RZ, [R7+URZ+0x308b0], R10 ;  /* 0x0308b00a07ff79a7 */ /* 0x0001f0000800003f */
[----:B------:R-:W-:Y:S05]  /*22410*/  @!P0 BRA `(.L_x_1683) ;  /* 0x0000000000048947 */ /* 0x000fea0003800000 */
[----:B------:R-:W-:Y:S01]  /*22420*/  BPT.TRAP 0x1 ;  /* 0x000000040000795c */ /* 0x000fe20000300000 */
.L_x_1683:
[----:B------:R-:W-:Y:S01]  /*22430*/  IMAD R9, R9, 0x2, R11 ;  /* 0x0000000209097824 */ /* 0x000fe200078e020b */
        /* <DEDUP_REMOVED lines=11> */
[----:B------:R-:W-:-:S04]  /*224f0*/  UIADD3 UR9, UR9, 0x308b0, URZ ;  /* 0x000308b009097890 */ /* 0x000fc8000fffe03f */
        /* <DEDUP_REMOVED lines=17> */
.L_x_1679:
[----:B------:R-:W-:Y:S05]  /*22610*/  BSYNC B1 ;  /* 0x0000000000017941 */ /* 0x000fea0003800000 */
.L_x_1678:
[----:B0-----:R-:W2:Y:S04]  /*22620*/  LDL.LU R7, [R1+0xc] ;  /* 0x00000c0001077983 */ /* 0x001ea80000300800 */
[----:B------:R-:W3:Y:S01]  /*22630*/  LDL.LU R9, [R1+0x10] ;  /* 0x0000100001097983 */ /* 0x000ee20000300800 */
[----:B------:R-:W-:Y:S02]  /*22640*/  IADD3 R6, R6, -0x2, RZ ;  /* 0xfffffffe06067810 */ /* 0x000fe40007ffe0ff */
[----:B------:R-:W-:Y:S01]  /*22650*/  PLOP3.LUT P2, PT, PT, PT, PT, 0x8, 0x0 ;  /* 0x000000000000781c */ /* 0x000fe20003f4e170 */
[----:B--2---:R-:W-:-:S05]  /*22660*/  VIADD R7, R7, 0x1 ;  /* 0x0000000107077836 */ /* 0x004fca0000000000 */
[----:B------:R-:W-:-:S04]  /*22670*/  ISETP.NE.AND P0, PT, R7, 0x2, PT ;  /* 0x000000020700780c */ /* 0x000fc80003f05270 */
[----:B------:R-:W-:Y:S02]  /*22680*/  SEL R8, RZ, 0x1, P0 ;  /* 0x00000001ff087807 */ /* 0x000fe40000000000 */
[----:B------:R-:W-:Y:S02]  /*22690*/  SEL R7, R7, RZ, P0 ;  /* 0x000000ff07077207 */ /* 0x000fe40000000000 */
[----:B---3--:R-:W-:Y:S02]  /*226a0*/  LOP3.LUT R9, R9, R8, RZ, 0x3c, !PT ;  /* 0x0000000809097212 */ /* 0x008fe400078e3cff */
[----:B------:R-:W-:-:S03]  /*226b0*/  ISETP.GE.AND P0, PT, R6, R5, PT ;  /* 0x000000050600720c */ /* 0x000fc60003f06270 */
[----:B------:R1:W-:Y:S04]  /*226c0*/  STL [R1+0x10], R9 ;  /* 0x0000100901007387 */ /* 0x0003e80000100800 */
[----:B------:R1:W-:Y:S06]  /*226d0*/  STL [R1+0xc], R7 ;  /* 0x00000c0701007387 */ /* 0x0003ec0000100800 */
[----:B------:R-:W-:Y:S05]  /*226e0*/  @!P0 BRA `(.L_x_1673) ;  /* 0x00000004009c8947 */ /* 0x000fea0003800000 */
.L_x_1690:
[----:B------:R-:W-:Y:S05]  /*226f0*/  YIELD ;  /* 0x0000000000007946 */ /* 0x000fea0003800000 */
[----:B------:R-:W-:Y:S04]  /*22700*/  BSSY B1, `(.L_x_1684) ;  /* 0x0000059000017945 */ /* 0x000fe80003800000 */
[----:B--2---:R-:W-:Y:S05]  /*22710*/  @!P6 BRA `(.L_x_1685) ;  /* 0x00000004005ce947 */ /* 0x004fea0003800000 */
[----:B-1----:R-:W2:Y:S04]  /*22720*/  LDL R7, [R1+0xc] ;  /* 0x00000c0001077983 */ /* 0x002ea80000100800 */
[----:B------:R-:W3:Y:S01]  /*22730*/  LDL R8, [R1+0x10] ;  /* 0x0000100001087983 */ /* 0x000ee20000100800 */
[----:B--2---:R-:W-:Y:S01]  /*22740*/  IMAD R7, R7, 0x8, R11 ;  /* 0x0000000807077824 */ /* 0x004fe200078e020b */
[----:B---3--:R-:W-:-:S04]  /*22750*/  SHF.L.U32 R8, R8, 0x1f, RZ ;  /* 0x0000001f08087819 */ /* 0x008fc800000006ff */
[----:B------:R-:W0:Y:S02]  /*22760*/  SYNCS.PHASECHK.TRANS64.TRYWAIT P0, [R7+URZ+0x308a0], R8 ;  /* 0x0308a008070075a7 */ /* 0x000e24000800017f */
[----:B0-----:R-:W-:Y:S05]  /*22770*/  @!P0 BRA `(.L_x_1686) ;  /* 0x0000006800988947 */ /* 0x001fea0003800000 */
.L_x_1889:
[----:B------:R-:W1:Y:S02]  /*22780*/  S2R R9, SR_TID.X ;  /* 0x0000000000097919 */ /* 0x000e640000002100 */
[----:B-1----:R-:W-:-:S04]  /*22790*/  LOP3.LUT R9, R9, 0x7f, RZ, 0xc0, !PT ;  /* 0x0000007f09097812 */ /* 0x002fc800078ec0ff */
[----:B------:R-:W-:-:S13]  /*227a0*/  ISETP.NE.AND P0, PT, R9, RZ, PT ;  /* 0x000000ff0900720c */ /* 0x000fda0003f05270 */
        /* <DEDUP_REMOVED lines=8> */
.L_x_1687:
[----:B-1----:R-:W2:Y:S01]  /*22830*/  LDL R9, [R1+0xc] ;  /* 0x00000c0001097983 */ /* 0x002ea20000100800 */
[----:B------:R-:W-:Y:S01]  /*22840*/  R2UR UR9, R7 ;  /* 0x00000000070972ca */ /* 0x000fe200000e0000 */
[----:B------:R-:W-:Y:S01]  /*22850*/  UIADD3 UR4, UP0, UR36, 0x570, URZ ;  /* 0x0000057024047890 */ /* 0x000fe2000ff1e03f */
[----:B------:R-:W-:Y:S01]  /*22860*/  LEA R10, R6, R4, 0x6 ;  /* 0x00000004060a7211 */ /* 0x000fe200078e30ff */
        /* <DEDUP_REMOVED lines=29> */
.L_x_1890:
        /* <DEDUP_REMOVED lines=8> */
.L_x_1689:
        /* <DEDUP_REMOVED lines=29> */
.L_x_1685:
[----:B------:R-:W-:Y:S05]  /*22c90*/  BSYNC B1 ;  /* 0x0000000000017941 */ /* 0x000fea0003800000 */
.L_x_1684:
[----:B01----:R-:W2:Y:S04]  /*22ca0*/  LDL.LU R7, [R1+0xc] ;  /* 0x00000c0001077983 */ /* 0x003ea80000300800 */
[----:B------:R-:W3:Y:S01]  /*22cb0*/  LDL.LU R9, [R1+0x10] ;  /* 0x0000100001097983 */ /* 0x000ee20000300800 */
[----:B--2---:R-:W-:-:S05]  /*22cc0*/  VIADD R7, R7, 0x1 ;  /* 0x0000000107077836 */ /* 0x004fca0000000000 */
[----:B------:R-:W-:-:S04]  /*22cd0*/  ISETP.NE.AND P0, PT, R7, 0x2, PT ;  /* 0x000000020700780c */ /* 0x000fc80003f05270 */
[----:B------:R-:W-:Y:S02]  /*22ce0*/  SEL R8, RZ, 0x1, P0 ;  /* 0x00000001ff087807 */ /* 0x000fe40000000000 */
[----:B------:R-:W-:Y:S02]  /*22cf0*/  SEL R7, R7, RZ, P0 ;  /* 0x000000ff07077207 */ /* 0x000fe40000000000 */
[----:B---3--:R-:W-:Y:S02]  /*22d00*/  LOP3.LUT R9, R9, R8, RZ, 0x3c, !PT ;  /* 0x0000000809097212 */ /* 0x008fe400078e3cff */
[C---:B------:R-:W-:Y:S01]  /*22d10*/  ISETP.GT.AND P0, PT, R6.reuse, R5, PT ;  /* 0x000000050600720c */ /* 0x040fe20003f04270 */
[----:B------:R-:W-:Y:S02]  /*22d20*/  VIADD R6, R6, 0xffffffff ;  /* 0xffffffff06067836 */ /* 0x000fe40000000000 */
[----:B------:R2:W-:Y:S04]  /*22d30*/  STL [R1+0x10], R9 ;  /* 0x0000100901007387 */ /* 0x0005e80000100800 */
[----:B------:R2:W-:Y:S06]  /*22d40*/  STL [R1+0xc], R7 ;  /* 0x00000c0701007387 */ /* 0x0005ec0000100800 */
[----:B------:R-:W-:Y:S05]  /*22d50*/  @P0 BRA `(.L_x_1690) ;  /* 0xfffffff800640947 */ /* 0x000fea000383ffff */
.L_x_1673:
[----:B------:R-:W-:Y:S05]  /*22d60*/  BSYNC B0 ;  /* 0x0000000000007941 */ /* 0x000fea0003800000 */
.L_x_1672:
[----:B------:R-:W3:Y:S01]  /*22d70*/  LDC.64 R2, c[0x0][0x9e0] ;  /* 0x00027800ff027b82 */ /* 0x000ee20000000a00 */
[----:B------:R-:W-:Y:S07]  /*22d80*/  @!P2 WARPSYNC.ALL ;  /* 0x000000000000a948 */ /* 0x000fee0003800000 */
[----:B------:R-:W-:Y:S01]  /*22d90*/  @!P2 BAR.SYNC.DEFER_BLOCKING 0xc, 0x120 ;  /* 0x030480000000ab1d */ /* 0x000fe20000010000 */
[----:B---3--:R-:W-:Y:S02]  /*22da0*/  ISETP.GE.AND P0, PT, R3, 0x1, PT ;  /* 0x000000010300780c */ /* 0x008fe40003f06270 */
        /* <DEDUP_REMOVED lines=8> */
[----:B------:R-:W3:Y:S02]  /*22e30*/  @P1 LDC.64 R4, c[0x0][0x9e8] ;  /* 0x00027a00ff041b82 */ /* 0x000ee40000000a00 */
[----:B---3--:R-:W-:-:S05]  /*22e40*/  @P1 IMAD.HI.U32 R4, R6, R4, RZ ;  /* 0x0000000406041227 */ /* 0x008fca00078e00ff */
[----:B------:R-:W-:-:S04]  /*22e50*/  @P1 SHF.R.U32.HI R6, RZ, R5, R4 ;  /* 0x00000005ff061219 */ /* 0x000fc80000011604 */
[----:B------:R-:W-:Y:S01]  /*22e60*/  LOP3.LUT R6, RZ, R6, RZ, 0x33, !PT ;  /* 0x00000006ff067212 */ /* 0x000fe200078e33ff */
[----:B------:R-:W-:Y:S06]  /*22e70*/  BRA `(.L_x_1694) ;  /* 0x0000000000107947 */ /* 0x000fec0003800000 */
.L_x_1693:
[----:B------:R-:W-:-:S13]  /*22e80*/  ISETP.NE.AND P1, PT, R3, 0x1, PT ;  /* 0x000000010300780c */ /* 0x000fda0003f25270 */
[----:B------:R-:W3:Y:S02]  /*22e90*/  @P1 LDC.64 R4, c[0x0][0x9e8] ;  /* 0x00027a00ff041b82 */ /* 0x000ee40000000a00 */
[----:B---3--:R-:W-:-:S05]  /*22ea0*/  @P1 IMAD.HI.U32 R4, R6, R4, RZ ;  /* 0x0000000406041227 */ /* 0x008fca00078e00ff */
[----:B------:R-:W-:-:S07]  /*22eb0*/  @P1 SHF.R.U32.HI R6, RZ, R5, R4 ;  /* 0x00000005ff061219 */ /* 0x000fce0000011604 */
.L_x_1694:
[----:B------:R-:W-:Y:S05]  /*22ec0*/  BSYNC B0 ;  /* 0x0000000000007941 */ /* 0x000fea0003800000 */
.L_x_1692:
[----:B------:R-:W-:-:S05]  /*22ed0*/  IMAD R5, R6, R3, R3 ;  /* 0x0000000306057224 */ /* 0x000fca00078e0203 */
[----:B------:R-:W-:-:S07]  /*22ee0*/  VIMNMX R2, R2, R5, PT ;  /* 0x0000000502027248 */ /* 0x000fce0003fe0100 */
.L_x_1691:
[----:B------:R-:W-:Y:S01]  /*22ef0*/  VIADD R2, R2, 0x3f ;  /* 0x0000003f02027836 */ /* 0x000fe20000000000 */
[----:B------:R-:W-:-:S04]  /*22f00*/  ULDC UR4, c[0x0][0x9dc] ;  /* 0x0002770000047ab9 */ /* 0x000fc80000000800 */
[----:B------:R-:W-:-:S04]  /*22f10*/  SHF.R.S32.HI R5, RZ, 0x1f, R2 ;  /* 0x0000001fff057819 */ /* 0x000fc80000011402 */
[----:B------:R-:W-:-:S04]  /*22f20*/  LEA.HI R5, R5, R2, RZ, 0x6 ;  /* 0x0000000205057211 */ /* 0x000fc800078f30ff */
[----:B------:R-:W-:-:S04]  /*22f30*/  SHF.R.S32.HI R2, RZ, 0x6, R5 ;  /* 0x00000006ff027819 */ /* 0x000fc80000011405 */
[----:B------:R-:W-:Y:S02]  /*22f40*/  VIMNMX R6, R21, R2, PT ;  /* 0x0000000215067248 */ /* 0x000fe40003fe0100 */
[----:B------:R-:W-:-:S03]  /*22f50*/  IADD3 R2, R0, -UR4, RZ ;  /* 0x8000000400027c10 */ /* 0x000fc6000fffe0ff */
[----:B------:R3:W-:Y:S01]  /*22f60*/  STL [R1+0x24], R6 ;  /* 0x0000240601007387 */ /* 0x0007e20000100800 */
[----:B------:R-:W-:Y:S05]  /*22f70*/  @!P0 BRA `(.L_x_1695) ;  /* 0x0000000000448947 */ /* 0x000fea0003800000 */
[----:B------:R-:W-:Y:S01]  /*22f80*/  ISETP.GT.AND P0, PT, R0, -0x1, PT ;  /* 0xffffffff0000780c */ /* 0x000fe20003f04270 */
[----:B------:R-:W-:-:S12]  /*22f90*/  BSSY B0, `(.L_x_1696) ;  /* 0x000000d000007945 */ /* 0x000fd80003800000 */
[----:B------:R-:W-:Y:S05]  /*22fa0*/  @P0 BRA `(.L_x_1697) ;  /* 0x00000000001c0947 */ /* 0x000fea0003800000 */
[----:B------:R-:W-:Y:S02]  /*22fb0*/  ISETP.NE.AND P0, PT, R3, 0x1, PT ;  /* 0x000000010300780c */ /* 0x000fe40003f05270 */
[----:B------:R-:W-:-:S11]  /*22fc0*/  LOP3.LUT R0, RZ, R0, RZ, 0x33, !PT ;  /* 0x00000000ff007212 */ /* 0x000fd600078e33ff */
[----:B------:R-:W4:Y:S02]  /*22fd0*/  @P0 LDC.64 R4, c[0x0][0x9e8] ;  /* 0x00027a00ff040b82 */ /* 0x000f240000000a00 */
[----:B----4-:R-:W-:-:S05]  /*22fe0*/  @P0 IMAD.HI.U32 R4, R0, R4, RZ ;  /* 0x0000000400040227 */ /* 0x010fca00078e00ff */
[----:B------:R-:W-:-:S04]  /*22ff0*/  @P0 SHF.R.U32.HI R0, RZ, R5, R4 ;  /* 0x00000005ff000219 */ /* 0x000fc80000011604 */
[----:B------:R-:W-:Y:S01]  /*23000*/  LOP3.LUT R0, RZ, R0, RZ, 0x33, !PT ;  /* 0x00000000ff007212 */ /* 0x000fe200078e33ff */
[----:B------:R-:W-:Y:S06]  /*23010*/  BRA `(.L_x_1698) ;  /* 0x0000000000107947 */ /* 0x000fec0003800000 */
.L_x_1697:
[----:B------:R-:W-:-:S13]  /*23020*/  ISETP.NE.AND P0, PT, R3, 0x1, PT ;  /* 0x000000010300780c */ /* 0x000fda0003f05270 */
[----:B------:R-:W4:Y:S02]  /*23030*/  @P0 LDC.64 R4, c[0x0][0x9e8] ;  /* 0x00027a00ff040b82 */ /* 0x000f240000000a00 */
[----:B----4-:R-:W-:-:S05]  /*23040*/  @P0 IMAD.HI.U32 R4, R0, R4, RZ ;  /* 0x0000000400040227 */ /* 0x010fca00078e00ff */
[----:B------:R-:W-:-:S07]  /*23050*/  @P0 SHF.R.U32.HI R0, RZ, R5, R4 ;  /* 0x00000005ff000219 */ /* 0x000fce0000011604 */
.L_x_1698:
[----:B------:R-:W-:Y:S05]  /*23060*/  BSYNC B0 ;  /* 0x0000000000007941 */ /* 0x000fea0003800000 */
.L_x_1696:
[----:B------:R-:W-:-:S05]  /*23070*/  IMAD R3, R0, R3, RZ ;  /* 0x0000000300037224 */ /* 0x000fca00078e02ff */
[----:B------:R-:W-:-:S07]  /*23080*/  VIMNMX R2, R2, R3, !PT ;  /* 0x0000000302027248 */ /* 0x000fce0007fe0100 */
.L_x_1695:
[----:B------:R-:W-:Y:S01]  /*23090*/  SHF.R.S32.HI R3, RZ, 0x1f, R2 ;  /* 0x0000001fff037819 */ /* 0x000fe20000011402 */
[----:B------:R-:W-:Y:S03]  /*230a0*/  BSSY B6, `(.L_x_1699) ;  /* 0x0000367000067945 */ /* 0x000fe60003800000 */
[----:B------:R-:W-:-:S04]  /*230b0*/  LEA.HI R3, R3, R2, RZ, 0x6 ;  /* 0x0000000203037211 */ /* 0x000fc800078f30ff */
[----:B------:R-:W-:-:S04]  /*230c0*/  SHF.R.S32.HI R3, RZ, 0x6, R3 ;  /* 0x00000006ff037819 */ /* 0x000fc80000011403 */
[----:B------:R-:W-:-:S04]  /*230d0*/  VIMNMX R0, RZ, R3, !PT ;  /* 0x00000003ff007248 */ /* 0x000fc80007fe0100 */
[----:B------:R-:W-:Y:S01]  /*230e0*/  ISETP.GT.AND P0, PT, R6, R0, PT ;  /* 0x000000000600720c */ /* 0x000fe20003f04270 */
[----:B------:R4:W-:-:S12]  /*230f0*/  STL [R1+0x18], R0 ;  /* 0x0000180001007387 */ /* 0x0009d80000100800 */
[----:B----4-:R-:W-:Y:S05]  /*23100*/  @P0 BRA `(.L_x_1700) ;  /* 0x0000000000480947 */ /* 0x010fea0003800000 */
[----:B------:R-:W4:Y:S02]  /*23110*/  S2R R0, SR_TID.X ;  /* 0x0000000000007919 */ /* 0x000f240000002100 */
[----:B----4-:R-:W-:-:S04]  /*23120*/  LOP3.LUT R0, R0, 0x1f, RZ, 0xc0, !PT ;  /* 0x0000001f00007812 */ /* 0x010fc800078ec0ff */
[----:B------:R-:W-:-:S13]  /*23130*/  ISETP.NE.AND P1, PT, R0, RZ, PT ;  /* 0x000000ff0000720c */ /* 0x000fda0003f25270 */
[----:B------:R-:W-:Y:S05]  /*23140*/  @P1 BRA `(.L_x_1701) ;  /* 0x0000003400701947 */ /* 0x000fea0003800000 */
[----:B-12---:R-:W1:Y:S01]  /*23150*/  S2R R7, SR_LANEID ;  /* 0x0000000000077919 */ /* 0x006e620000000000 */
        /* <DEDUP_REMOVED lines=11> */
[----:B-1----:R-:W-:Y:S01]  /*23210*/  IADD3 R16, R0, UR39, R7 ;  /* 0x0000002700107c10 */ /* 0x002fe2000fffe007 */
[----:B------:R-:W-:Y:S06]  /*23220*/  BRA `(.L_x_1701) ;  /* 0x0000003400387947 */ /* 0x000fec0003800000 */
.L_x_1700:
[----:B------:R-:W4:Y:S01]  /*23230*/  S2R R3, SR_CgaCtaId ;  /* 0x0000000000037919 */ /* 0x000f220000008800 */
[----:B------:R-:W-:-:S04]  /*23240*/  MOV R0, 0x400 ;  /* 0x0000040000007802 */ /* 0x000fc80000000f00 */
[----:B----4-:R-:W-:-:S05]  /*23250*/  LEA R2, R3, R0, 0x18 ;  /* 0x0000000003027211 */ /* 0x010fca00078ec0ff */
[----:B------:R4:W-:Y:S01]  /*23260*/  STL [R1+0x20], R2 ;  /* 0x0000200201007387 */ /* 0x0009e20000100800 */
[----:B------:R-:W-:-:S05]  /*23270*/  VIADD R0, R2, 0x20400 ;  /* 0x0002040002007836 */ /* 0x000fca0000000000 */
[----:B------:R-:W-:-:S13]  /*23280*/  LOP3.LUT P0, RZ, R0, 0x3ff, RZ, 0xc0, !PT ;  /* 0x000003ff00ff7812 */ /* 0x000fda000780c0ff */
[----:B----4-:R-:W-:Y:S05]  /*23290*/  @!P0 BRA `(.L_x_1702) ;  /* 0x0000000000408947 */ /* 0x010fea0003800000 */
[----:B------:R-:W-:Y:S01]  /*232a0*/  MOV R2, 0x0 ;  /* 0x0000000000027802 */ /* 0x000fe20000000f00 */
[----:B------:R-:W-:Y:S01]  /*232b0*/  ULDC.64 UR6, c[0x4][0x1b8] ;  /* 0x01006e0000067ab9 */ /* 0x000fe20000000a00 */
[----:B------:R-:W-:Y:S01]  /*232c0*/  ULDC.64 UR8, c[0x4][0x1c0] ;  /* 0x0100700000087ab9 */ /* 0x000fe20000000a00 */
[----:B------:R-:W-:Y:S01]  /*232d0*/  ULDC.64 UR4, c[0x4][0x140] ;  /* 0x0100500000047ab9 */ /* 0x000fe20000000a00 */
[----:B------:R-:W-:Y:S01]  /*232e0*/  IMAD.U32 R4, RZ, RZ, UR6 ;  /* 0x00000006ff047e24 */ /* 0x000fe2000f8e00ff */
[----:B---3--:R-:W-:Y:S01]  /*232f0*/  MOV R6, UR8 ;  /* 0x0000000800067c02 */ /* 0x008fe20008000f00 */
[----:B------:R-:W3:Y:S01]  /*23300*/  LDC.64 R2, c[0x4][R2] ;  /* 0x0100000002027b82 */ /* 0x000ee20000000a00 */
[----:B------:R-:W-:Y:S01]  /*23310*/  IMAD.U32 R5, RZ, RZ, UR7 ;  /* 0x00000007ff057e24 */ /* 0x000fe2000f8e00ff */
[----:B------:R-:W-:Y:S01]  /*23320*/  MOV R8, 0x70 ;  /* 0x0000007000087802 */ /* 0x000fe20000000f00 */
[----:B-12---:R-:W-:Y:S02]  /*23330*/  IMAD.U32 R7, RZ, RZ, UR9 ;  /* 0x00000009ff077e24 */ /* 0x006fe4000f8e00ff */
[----:B------:R-:W-:-:S02]  /*23340*/  IMAD.U32 R10, RZ, RZ, UR4 ;  /* 0x00000004ff0a7e24 */ /* 0x000fc4000f8e00ff */
[----:B0-----:R-:W-:Y:S02]  /*23350*/  IMAD.U32 R11, RZ, RZ, UR5 ;  /* 0x00000005ff0b7e24 */ /* 0x001fe4000f8e00ff */
[----:B------:R-:W-:Y:S02]  /*23360*/  IMAD.MOV.U32 R12, RZ, RZ, 0x1 ;  /* 0x00000001ff0c7424 */ /* 0x000fe400078e00ff */
[----:B------:R-:W-:-:S07]  /*23370*/  IMAD.MOV.U32 R13, RZ, RZ, RZ ;  /* 0x000000ffff0d7224 */ /* 0x000fce00078e00ff */
[----:B------:R-:W-:-:S07]  /*23380*/  LEPC R20, `(.L_x_1702) ;  /* 0x000000001014794e */ /* 0x000fce0000000000 */
[----:B---3--:R-:W-:Y:S05]  /*23390*/  CALL.ABS.NOINC R2 ;  /* 0x0000000002007343 */ /* 0x008fea0003c00000 */
.L_x_1702:
[----:B------:R-:W4:Y:S02]  /*233a0*/  LDL R2, [R1+0x20] ;  /* 0x0000200001027983 */ /* 0x000f240000100800 */
[----:B----4-:R-:W-:-:S05]  /*233b0*/  VIADD R0, R2, 0x400 ;  /* 0x0000040002007836 */ /* 0x010fca0000000000 */
[----:B------:R-:W-:-:S13]  /*233c0*/  LOP3.LUT P0, RZ, R0, 0x3ff, RZ, 0xc0, !PT ;  /* 0x000003ff00ff7812 */ /* 0x000fda000780c0ff */
[----:B------:R-:W-:Y:S05]  /*233d0*/  @!P0 BRA `(.L_x_1703) ;  /* 0x0000000000808947 */ /* 0x000fea0003800000 */
[----:B------:R-:W-:Y:S01]  /*233e0*/  MOV R0, 0x0 ;  /* 0x0000000000007802 */ /* 0x000fe20000000f00 */
[----:B------:R-:W-:Y:S01]  /*233f0*/  ULDC.64 UR6, c[0x4][0x1b8] ;  /* 0x01006e0000067ab9 */ /* 0x000fe20000000a00 */
[----:B------:R-:W-:Y:S01]  /*23400*/  ULDC.64 UR8, c[0x4][0x1c0] ;  /* 0x0100700000087ab9 */ /* 0x000fe20000000a00 */
[----:B------:R-:W-:Y:S01]  /*23410*/  ULDC.64 UR4, c[0x4][0x148] ;  /* 0x0100520000047ab9 */ /* 0x000fe20000000a00 */
[----:B------:R4:W4:Y:S01]  /*23420*/  LDC.64 R2, c[0x4][R0] ;  /* 0x0100000000027b82 */ /* 0x0009220000000a00 */
[----:B------:R-:W-:Y:S01]  /*23430*/  MOV R4, UR6 ;  /* 0x0000000600047c02 */ /* 0x000fe20008000f00 */
[----:B------:R-:W-:Y:S01]  /*23440*/  IMAD.U32 R5, RZ, RZ, UR7 ;  /* 0x00000007ff057e24 */ /* 0x000fe2000f8e00ff */
[----:B------:R-:W-:Y:S01]  /*23450*/  MOV R10, UR4 ;  /* 0x00000004000a7c02 */ /* 0x000fe20008000f00 */
[----:B---3--:R-:W-:Y:S01]  /*23460*/  IMAD.U32 R6, RZ, RZ, UR8 ;  /* 0x00000008ff067e24 */ /* 0x008fe2000f8e00ff */
[----:B------:R-:W-:Y:S01]  /*23470*/  MOV R13, RZ ;  /* 0x000000ff000d7202 */ /* 0x000fe20000000f00 */
[----:B-12---:R-:W-:-:S02]  /*23480*/  IMAD.U32 R7, RZ, RZ, UR9 ;  /* 0x00000009ff077e24 */ /* 0x006fc4000f8e00ff */
[----:B0-----:R-:W-:Y:S02]  /*23490*/  IMAD.U32 R11, RZ, RZ, UR5 ;  /* 0x00000005ff0b7e24 */ /* 0x001fe4000f8e00ff */
[----:B------:R-:W-:Y:S02]  /*234a0*/  IMAD.MOV.U32 R8, RZ, RZ, 0x70 ;  /* 0x00000070ff087424 */ /* 0x000fe400078e00ff */
[----:B------:R-:W-:-:S07]  /*234b0*/  IMAD.MOV.U32 R12, RZ, RZ, 0x1 ;  /* 0x00000001ff0c7424 */ /* 0x000fce00078e00ff */
[----:B------:R-:W-:-:S07]  /*234c0*/  LEPC R20, `(.L_x_1704) ;  /* 0x000000001014794e */ /* 0x000fce0000000000 */
[----:B----4-:R-:W-:Y:S05]  /*234d0*/  CALL.ABS.NOINC R2 ;  /* 0x0000000002007343 */ /* 0x010fea0003c00000 */
.L_x_1704:
        /* <DEDUP_REMOVED lines=8> */
[----:B------:R-:W-:Y:S01]  /*23560*/  MOV R12, 0x1 ;  /* 0x00000001000c7802 */ /* 0x000fe20000000f00 */
[----:B------:R-:W-:Y:S02]  /*23570*/  IMAD.U32 R6, RZ, RZ, UR6 ;  /* 0x00000006ff067e24 */ /* 0x000fe4000f8e00ff */
[----:B------:R-:W-:-:S02]  /*23580*/  IMAD.U32 R10, RZ, RZ, UR8 ;  /* 0x00000008ff0a7e24 */ /* 0x000fc4000f8e00ff */
[----:B------:R-:W-:Y:S02]  /*23590*/  IMAD.U32 R11, RZ, RZ, UR9 ;  /* 0x00000009ff0b7e24 */ /* 0x000fe4000f8e00ff */
[----:B------:R-:W-:Y:S02]  /*235a0*/  IMAD.MOV.U32 R8, RZ, RZ, 0x70 ;  /* 0x00000070ff087424 */ /* 0x000fe400078e00ff */
[----:B------:R-:W-:-:S07]  /*235b0*/  IMAD.MOV.U32 R13, RZ, RZ, RZ ;  /* 0x000000ffff0d7224 */ /* 0x000fce00078e00ff */
[----:B------:R-:W-:-:S07]  /*235c0*/  LEPC R20, `(.L_x_1703) ;  /* 0x000000001014794e */ /* 0x000fce0000000000 */
[----:B0-----:R-:W-:Y:S05]  /*235d0*/  CALL.ABS.NOINC R2 ;  /* 0x0000000002007343 */ /* 0x001fea0003c00000 */
.L_x_1703:
[----:B------:R-:W4:Y:S01]  /*235e0*/  LDL.LU R4, [R1+0x2c] ;  /* 0x00002c0001047983 */ /* 0x000f220000300800 */
[----:B------:R-:W0:Y:S01]  /*235f0*/  LDC R0, c[0x0][0x428] ;  /* 0x00010a00ff007b82 */ /* 0x000e220000000800 */
[----:B------:R-:W-:Y:S01]  /*23600*/  ULDC.64 UR4, c[0x0][0x9f8] ;  /* 0x00027e0000047ab9 */ /* 0x000fe20000000a00 */
[----:B------:R-:W-:Y:S01]  /*23610*/  MOV R5, R19 ;  /* 0x0000001300057202 */ /* 0x000fe20000000f00 */
[----:B------:R-:W-:Y:S01]  /*23620*/  ULDC.64 UR6, c[0x0][0x208] ;  /* 0x0000820000067ab9 */ /* 0x000fe20000000a00 */
[----:B0-----:R-:W-:Y:S01]  /*23630*/  ISETP.NE.AND P0, PT, R0, 0x1, PT ;  /* 0x000000010000780c */ /* 0x001fe20003f05270 */
[----:B------:R-:W-:-:S12]  /*23640*/  IMAD.MOV.U32 R0, RZ, RZ, R18 ;  /* 0x000000ffff007224 */ /* 0x000fd800078e0012 */
[----:B------:R-:W0:Y:S08]  /*23650*/  @P0 LDC R3, c[0x0][0x42c] ;  /* 0x00010b00ff030b82 */ /* 0x000e300000000800 */
[----:B------:R-:W1:Y:S01]  /*23660*/  @P0 LDC R2, c[0x0][0x430] ;  /* 0x00010c00ff020b82 */ /* 0x000e620000000800 */
[----:B0-----:R-:W-:-:S05]  /*23670*/  @P0 IMAD.HI.U32 R3, R18, R3, RZ ;  /* 0x0000000312030227 */ /* 0x001fca00078e00ff */
[----:B-1----:R-:W-:Y:S02]  /*23680*/  @P0 SHF.R.U32.HI R0, RZ, R2, R3 ;  /* 0x00000002ff000219 */ /* 0x002fe40000011603 */
[----:B------:R-:W-:-:S04]  /*23690*/  ISETP.NE.U32.AND P0, PT, RZ, UR4, PT ;  /* 0x00000004ff007c0c */ /* 0x000fc8000bf05070 */
[----:B------:R-:W-:Y:S01]  /*236a0*/  ISETP.NE.AND.EX P0, PT, RZ, UR5, PT, P0 ;  /* 0x00000005ff007c0c */ /* 0x000fe2000bf05300 */
[----:B------:R-:W-:-:S12]  /*236b0*/  ULDC.64 UR4, c[0x0][0xa00] ;  /* 0x0002800000047ab9 */ /* 0x000fd80000000a00 */
[----:B--23--:R-:W0:Y:S02]  /*236c0*/  @P0 LDC.64 R6, c[0x0][0x9f8] ;  /* 0x00027e00ff060b82 */ /* 0x00ce240000000a00 */
[----:B0-----:R-:W-:-:S05]  /*236d0*/  @P0 IMAD.WIDE R6, R19, 0x4, R6 ;  /* 0x0000000413060825 */ /* 0x001fca00078e0206 */
[----:B------:R0:W5:Y:S01]  /*236e0*/  @P0 LDG.E R5, desc[UR6][R6.64] ;  /* 0x0000000606050981 */ /* 0x000162000c1e1900 */
[----:B------:R-:W-:-:S04]  /*236f0*/  ISETP.NE.U32.AND P0, PT, RZ, UR4, PT ;  /* 0x00000004ff007c0c */ /* 0x000fc8000bf05070 */
[----:B------:R-:W-:-:S04]  /*23700*/  ISETP.NE.AND.EX P0, PT, RZ, UR5, PT, P0 ;  /* 0x00000005ff007c0c */ /* 0x000fc8000bf05300 */
[----:B------:R-:W-:Y:S01]  /*23710*/  SEL R2, R19, RZ, !P0 ;  /* 0x000000ff13027207 */ /* 0x000fe20004000000 */
[----:B----4-:R-:W-:Y:S02]  /*23720*/  IMAD R3, R17, 0x80, R4 ;  /* 0x0000008011037824 */ /* 0x010fe400078e0204 */
[----:B------:R-:W1:Y:S02]  /*23730*/  S2R R4, SR_TID.X ;  /* 0x0000000000047919 */ /* 0x000e640000002100 */
[----:B-1----:R-:W-:-:S04]  /*23740*/  LOP3.LUT R4, R4, 0x1f, RZ, 0xc0, !PT ;  /* 0x0000001f04047812 */ /* 0x002fc800078ec0ff */
[----:B------:R-:W-:-:S04]  /*23750*/  ISETP.NE.AND P6, PT, R4, RZ, PT ;  /* 0x000000ff0400720c */ /* 0x000fc80003fc5270 */
[----:B------:R-:W-:-:S09]  /*23760*/  PLOP3.LUT P1, PT, P6, PT, PT, 0x8, 0x0 ;  /* 0x000000000000781c */ /* 0x000fd2000372e170 */
[----:B------:R-:W-:-:S05]  /*23770*/  VOTEU.ALL UP1, P6 ;  /* 0x00000000003f7886 */ /* 0x000fca0003020000 */
[----:B------:R-:W-:-:S04]  /*23780*/  @!UP1 UIADD3 UR8, UP0, UR36, 0x270, URZ ;  /* 0x0000027024089890 */ /* 0x000fc8000ff1e03f */
[----:B------:R-:W-:-:S03]  /*23790*/  @!UP1 UIADD3.X UR9, URZ, UR37, URZ, UP0, !UPT ;  /* 0x000000253f099290 */ /* 0x000fc600087fe43f */
[----:B0-----:R-:W-:-:S09]  /*237a0*/  VOTEU.ALL UP0, P6 ;  /* 0x00000000003f7886 */ /* 0x001fd20003000000 */
.L_x_1705:
        /* <DEDUP_REMOVED lines=16> */
.L_x_1706:
        /* <DEDUP_REMOVED lines=15> */
.L_x_1707:
        /* <DEDUP_REMOVED lines=15> */
.L_x_1708:
        /* <DEDUP_REMOVED lines=9> */
[----:B------:R-:W2:Y:S01]  /*23b20*/  LDL R4, [R1+0x24] ;  /* 0x0000240001047983 */ /* 0x000ea20000100800 */
[----:B------:R-:W0:Y:S01]  /*23b30*/  LDC.64 R8, c[0x0][0x3f8] ;  /* 0x0000fe00ff087b82 */ /* 0x000e220000000a00 */
[----:B------:R-:W-:Y:S02]  /*23b40*/  ULDC.64 UR4, c[0x0][0xa08] ;  /* 0x0002820000047ab9 */ /* 0x000fe40000000a00 */
[----:B0-----:R-:W-:Y:S01]  /*23b50*/  LOP3.LUT P0, RZ, R8, UR4, RZ, 0xfc, !PT ;  /* 0x0000000408ff7c12 */ /* 0x001fe2000f80fcff */
[----:B------:R-:W-:-:S03]  /*23b60*/  UMOV UR4, 0xffffffff ;  /* 0xffffffff00047882 */ /* 0x000fc60000000000 */
[----:B------:R-:W-:-:S04]  /*23b70*/  LOP3.LUT P0, RZ, R9, UR5, RZ, 0xfc, P0 ;  /* 0x0000000509ff7c12 */ /* 0x000fc8000800fcff */
[----:B-----5:R-:W-:Y:S01]  /*23b80*/  SEL R6, R5, RZ, !P0 ;  /* 0x000000ff05067207 */ /* 0x020fe20004000000 */
[----:B--2---:R-:W-:Y:S01]  /*23b90*/  VIADD R4, R4, 0xffffffff ;  /* 0xffffffff04047836 */ /* 0x004fe20000000000 */
[----:B------:R-:W-:Y:S07]  /*23ba0*/  BRA.DIV UR4, `(.L_x_1709) ;  /* 0x0000005604b47947 */ /* 0x000fee000b800000 */
.L_x_1893:
[----:B------:R-:W-:Y:S01]  /*23bb0*/  UMOV UR4, 0xffffffff ;  /* 0xffffffff00047882 */ /* 0x000fe20000000000 */
[----:B------:R-:W-:Y:S02]  /*23bc0*/  SHF.R.S32.HI R17, RZ, 0x1f, R5 ;  /* 0x0000001fff117819 */ /* 0x000fe40000011405 */
[----:B------:R-:W-:Y:S05]  /*23bd0*/  BRA.DIV UR4, `(.L_x_1710) ;  /* 0x0000005604dc7947 */ /* 0x000fea000b800000 */
[----:B------:R-:W-:-:S13]  /*23be0*/  ELECT P6, URZ, PT ;  /* 0x00000000003f782f */ /* 0x000fda00038c0000 */
.L_x_1896:
[----:B------:R-:W-:Y:S05]  /*23bf0*/  @!P6 BRA `(.L_x_1711) ;  /* 0x000000040038e947 */ /* 0x000fea0003800000 */
[----:B------:R-:W-:-:S04]  /*23c00*/  ISETP.NE.U32.AND P0, PT, R8, RZ, PT ;  /* 0x000000ff0800720c */ /* 0x000fc80003f05070 */
        /* <DEDUP_REMOVED lines=15> */
[----:B------:R-:W-:-:S05]  /*23d00*/  IMAD.WIDE.U32 R6, R5, UR4, R6 ;  /* 0x0000000405067c25 */ /* 0x000fca000f8e0006 */
[----:B------:R-:W-:Y:S02]  /*23d10*/  IADD3 R7, R7, R10, RZ ;  /* 0x0000000a07077210 */ /* 0x000fe40007ffe0ff */
[----:B------:R-:W-:-:S04]  /*23d20*/  LEA R10, P0, R6, R8, 0x2 ;  /* 0x00000008060a7211 */ /* 0x000fc800078010ff */
[----:B------:R-:W-:-:S05]  /*23d30*/  LEA.HI.X R11, R6, R9, R7, 0x2, P0 ;  /* 0x00000009060b7211 */ /* 0x000fca00000f1407 */
[----:B------:R0:W5:Y:S04]  /*23d40*/  LDG.E R6, desc[UR6][R10.64] ;  /* 0x000000060a067981 */ /* 0x000168000c1e1900 */
.L_x_1712:
        /* <DEDUP_REMOVED lines=9> */
.L_x_1897:
        /* <DEDUP_REMOVED lines=11> */
.L_x_1714:
[----:B------:R-:W2:Y:S01]  /*23e90*/  LDL R11, [R1] ;  /* 0x00000000010b7983 */ /* 0x000ea20000100800 */
[----:B------:R-:W-:-:S03]  /*23ea0*/  MOV R12, 0x400 ;  /* 0x00000400000c7802 */ /* 0x000fc60000000f00 */
[----:B0-----:R-:W3:Y:S01]  /*23eb0*/  LDL R10, [R1+0x4] ;  /* 0x00000400010a7983 */ /* 0x001ee20000100800 */
[----:B------:R-:W0:Y:S01]  /*23ec0*/  S2R R13, SR_CgaCtaId ;  /* 0x00000000000d7919 */ /* 0x000e220000008800 */
        /* <DEDUP_REMOVED lines=33> */
.L_x_1711:
        /* <DEDUP_REMOVED lines=55> */
.L_x_1898:
[----:B------:R-:W-:Y:S05]  /*24450*/  BSYNC B0 ;  /* 0x0000000000007941 */ /* 0x000fea0003800000 */
.L_x_1715:
[----:B0-----:R-:W2:Y:S04]  /*24460*/  LDL R3, [R1+0x24] ;  /* 0x0000240001037983 */ /* 0x001ea80000100800 */
[----:B------:R-:W3:Y:S01]  /*24470*/  LDL R10, [R1+0x18] ;  /* 0x00001800010a7983 */ /* 0x000ee20000100800 */
[----:B------:R-:W-:Y:S01]  /*24480*/  BSSY B0, `(.L_x_1717) ;  /* 0x00001cd000007945 */ /* 0x000fe20003800000 */
[----:B--2---:R-:W-:-:S05]  /*24490*/  VIADD R7, R3, 0xfffffffe ;  /* 0xfffffffe03077836 */ /* 0x004fca0000000000 */
[----:B---3--:R-:W-:-:S13]  /*244a0*/  ISETP.GE.AND P0, PT, R7, R10, PT ;  /* 0x0000000a0700720c */ /* 0x008fda0003f06270 */
[----:B------:R-:W-:Y:S05]  /*244b0*/  @!P0 BRA `(.L_x_1718) ;  /* 0x0000001c00248947 */ /* 0x000fea0003800000 */
[----:B------:R-:W-:Y:S01]  /*244c0*/  LOP3.LUT R2, RZ, R10, RZ, 0x33, !PT ;  /* 0x0000000aff027212 */ /* 0x000fe200078e33ff */
[----:B------:R-:W-:Y:S01]  /*244d0*/  BSSY B1, `(.L_x_1719) ;  /* 0x000009b000017945 */ /* 0x000fe20003800000 */
[----:B------:R-:W-:-:S04]  /*244e0*/  IADD3 R13, -R3, RZ, RZ ;  /* 0x000000ff030d7210 */ /* 0x000fc80007ffe1ff */
        /* <DEDUP_REMOVED lines=36> */
.L_x_1723:
[----:B0-----:R-:W0:Y:S01]  /*24730*/  S2R R8, SR_CgaCtaId ;  /* 0x0000000000087919 */ /* 0x001e220000008800 */
[----:B------:R-:W-:-:S04]  /*24740*/  MOV R3, 0x400 ;  /* 0x0000040000037802 */ /* 0x000fc80000000f00 */
[----:B0-----:R-:W-:Y:S02]  /*24750*/  LEA R3, R8, R3, 0x18 ;  /* 0x0000000308037211 */ /* 0x001fe400078ec0ff */
[----:B------:R-:W-:-:S03]  /*24760*/  SHF.L.U32 R8, R14, 0x1f, RZ ;  /* 0x0000001f0e087819 */ /* 0x000fc600000006ff */
[----:B------:R-:W-:-:S04]  /*24770*/  IMAD R3, R12, 0x8, R3 ;  /* 0x000000080c037824 */ /* 0x000fc800078e0203 */
[----:B------:R-:W0:Y:S02]  /*24780*/  SYNCS.PHASECHK.TRANS64.TRYWAIT P0, [R3+URZ+0x30840], R8 ;  /* 0x03084008030075a7 */ /* 0x000e24000800017f */
[----:B0-----:R-:W-:Y:S05]  /*24790*/  @!P0 BRA `(.L_x_1724) ;  /* 0x0000004c00408947 */ /* 0x001fea0003800000 */
.L_x_1899:
        /* <DEDUP_REMOVED lines=11> */
.L_x_1725:
[----:B------:R-:W2:Y:S04]  /*24850*/  LDL R15, [R1+0x4] ;  /* 0x00000400010f7983 */ /* 0x000ea80000100800 */
[----:B0-----:R-:W3:Y:S01]  /*24860*/  LDL.LU R8, [R1+0x8] ;  /* 0x0000080001087983 */ /* 0x001ee20000300800 */
        /* <DEDUP_REMOVED lines=39> */
.L_x_1900:
        /* <DEDUP_REMOVED lines=10> */
.L_x_1727:
[----:B------:R-:W2:Y:S02]  /*24b80*/  LDL R8, [R1+0x14] ;  /* 0x0000140001087983 */ /* 0x000ea40000100800 */
[----:B--2---:R-:W-:-:S13]  /*24b90*/  LOP3.LUT P0, RZ, R8, 0x40, RZ, 0xc0, !PT ;  /* 0x0000004008ff7812 */ /* 0x004fda000780c0ff */
[----:B------:R-:W-:Y:S05]  /*24ba0*/  @P0 BRA `(.L_x_1728) ;  /* 0x0000000000040947 */ /* 0x000fea0003800000 */
[----:B------:R-:W-:Y:S01]  /*24bb0*/  BPT.TRAP 0x1 ;  /* 0x000000040000795c */ /* 0x000fe20000300000 */
.L_x_1728:
[----:B------:R-:W2:Y:S01]  /*24bc0*/  LDL.LU R9, [R1] ;  /* 0x0000000001097983 */ /* 0x000ea20000300800 */
        /* <DEDUP_REMOVED lines=14> */
[----:B------:R-:W-:Y:S01]  /*24cb0*/  IMAD.MOV.U32 R6, RZ, RZ, R2 ;  /* 0x000000ffff067224 */ /* 0x000fe200078e0002 */
[----:B--2---:R-:W-:Y:S02]  /*24cc0*/  LEA R4, R9, R10, 0xf ;  /* 0x0000000a09047211 */ /* 0x004fe400078e78ff */
[----:B---3--:R-:W-:Y:S02]  /*24cd0*/  R2UR UR5, R8 ;  /* 0x00000000080572ca */ /* 0x008fe400000e0000 */
[----:B------:R-:W-:-:S11]  /*24ce0*/  R2UR UR16, R4 ;  /* 0x00000000041072ca */ /* 0x000fd600000e0000 */
[----:B------:R-:W-:Y:S02]  /*24cf0*/  ULEA UR11, UR11, UR5, 0x6 ;  /* 0x000000050b0b7291 */ /* 0x000fe4000f8e303f */
        /* <DEDUP_REMOVED lines=9> */
[----:B------:R0:W-:Y:S01]  /*24d90*/  UTMALDG.4D [UR8], [UR4], desc[UR6] ;  /* 0x00000608040075b4 */ /* 0x0001e20008019000 */
[----:B------:R-:W-:Y:S01]  /*24da0*/  IMAD.MOV.U32 R4, RZ, RZ, R7 ;  /* 0x000000ffff047224 */ /* 0x000fe200078e0007 */
        /* <DEDUP_REMOVED lines=8> */
.L_x_1722:
[----:B------:R-:W-:Y:S05]  /*24e30*/  BSYNC B2 ;  /* 0x0000000000027941 */ /* 0x000fea0003800000 */
.L_x_1721:
[----:B------:R-:W2:Y:S04]  /*24e40*/  LDL R2, [R1+0x24] ;  /* 0x0000240001027983 */ /* 0x000ea80000100800 */
[----:B------:R0:W-:Y:S04]  /*24e50*/  STL [R1+0x8], R14 ;  /* 0x0000080e01007387 */ /* 0x0001e80000100800 */
[----:B------:R0:W-:Y:S02]  /*24e60*/  STL [R1], R12 ;  /* 0x0000000c01007387 */ /* 0x0001e40000100800 */
[----:B0-2---:R-:W-:-:S07]  /*24e70*/  VIADD R7, R2, 0xfffffffd ;  /* 0xfffffffd02077836 */ /* 0x005fce0000000000 */
.L_x_1720:
[----:B------:R-:W-:Y:S05]  /*24e80*/  BSYNC B1 ;  /* 0x0000000000017941 */ /* 0x000fea0003800000 */
.L_x_1719:
[----:B------:R-:W2:Y:S01]  /*24e90*/  LDL.LU R2, [R1+0x24] ;  /* 0x0000240001027983 */ /* 0x000ea20000300800 */
[----:B------:R-:W-:Y:S02]  /*24ea0*/  IADD3 R13, R13, -0x2, RZ ;  /* 0xfffffffe0d0d7810 */ /* 0x000fe40007ffe0ff */
[----:B--2---:R-:W-:-:S04]  /*24eb0*/  LOP3.LUT R2, RZ, R2, RZ, 0x33, !PT ;  /* 0x00000002ff027212 */ /* 0x004fc800078e33ff */
[----:B------:R-:W-:-:S13]  /*24ec0*/  ISETP.NE.AND P0, PT, R13, R2, PT ;  /* 0x000000020d00720c */ /* 0x000fda0003f05270 */
[----:B------:R-:W-:Y:S05]  /*24ed0*/  @!P0 BRA `(.L_x_1718) ;  /* 0x00000010009c8947 */ /* 0x000fea0003800000 */
[----:B------:R-:W-:-:S07]  /*24ee0*/  IMAD.MOV.U32 R13, RZ, RZ, R6 ;  /* 0x000000ffff0d7224 */ /* 0x000fce00078e0006 */
.L_x_1745:
        /* <DEDUP_REMOVED lines=24> */
[--C-:B------:R-:W-:Y:S01]  /*25070*/  SHF.R.S32.HI R3, RZ, 0x1f, R2.reuse ;  /* 0x0000001fff037819 */ /* 0x100fe20000011402 */
[----:B------:R-:W-:Y:S02]  /*25080*/  IMAD.MOV R12, RZ, RZ, -R2 ;  /* 0x000000ffff0c7224 */ /* 0x000fe400078e0a02 */
[C---:B------:R-:W-:Y:S02]  /*25090*/  IMAD R10, R5.reuse, UR7, R10 ;  /* 0x00000007050a7c24 */ /* 0x040fe4000f8e020a */
[----:B------:R-:W-:-:S04]  /*250a0*/  IMAD.WIDE.U32 R2, R5, UR6, R2 ;  /* 0x0000000605027c25 */ /* 0x000fc8000f8e0002 */
[----:B------:R-:W-:Y:S01]  /*250b0*/  IMAD.IADD R3, R10, 0x1, R3 ;  /* 0x000000010a037824 */ /* 0x000fe200078e0203 */
[----:B------:R-:W-:Y:S01]  /*250c0*/  LEA R10, P0, R2, UR4, 0x2 ;  /* 0x00000004020a7c11 */ /* 0x000fe2000f8010ff */
[----:B------:R-:W-:-:S03]  /*250d0*/  IMAD R12, R11, R12, R7 ;  /* 0x0000000c0b0c7224 */ /* 0x000fc600078e0207 */
[----:B------:R-:W-:-:S05]  /*250e0*/  LEA.HI.X R11, R2, UR5, R3, 0x2, P0 ;  /* 0x00000005020b7c11 */ /* 0x000fca00080f1403 */
[----:B------:R0:W5:Y:S04]  /*250f0*/  LDG.E R13, desc[UR8][R10.64] ;  /* 0x000000080a0d7981 */ /* 0x000168000c1e1900 */
.L_x_1731:
[----:B------:R-:W1:Y:S01]  /*25100*/  S2R R3, SR_CgaCtaId ;  /* 0x0000000000037919 */ /* 0x000e620000008800 */
[----:B------:R-:W-:-:S04]  /*25110*/  MOV R2, 0x400 ;  /* 0x0000040000027802 */ /* 0x000fc80000000f00 */
[----:B-1----:R-:W-:Y:S02]  /*25120*/  LEA R2, R3, R2, 0x18 ;  /* 0x0000000203027211 */ /* 0x002fe400078ec0ff */
[----:B------:R-:W-:-:S03]  /*25130*/  SHF.L.U32 R3, R9, 0x1f, RZ ;  /* 0x0000001f09037819 */ /* 0x000fc600000006ff */
[----:B------:R-:W-:-:S04]  /*25140*/  IMAD R2, R8, 0x8, R2 ;  /* 0x0000000808027824 */ /* 0x000fc800078e0202 */
[----:B------:R-:W1:Y:S02]  /*25150*/  SYNCS.PHASECHK.TRANS64.TRYWAIT P0, [R2+URZ+0x30840], R3 ;  /* 0x03084003020075a7 */ /* 0x000e64000800017f */
[----:B-1----:R-:W-:Y:S05]  /*25160*/  @!P0 BRA `(.L_x_1732) ;  /* 0x0000004000f48947 */ /* 0x002fea0003800000 */
.L_x_1901:
[----:B0-----:R-:W0:Y:S02]  /*25170*/  S2R R10, SR_TID.X ;  /* 0x00000000000a7919 */ /* 0x001e240000002100 */
[----:B0-----:R-:W-:-:S04]  /*25180*/  LOP3.LUT R10, R10, 0x7f, RZ, 0xc0, !PT ;  /* 0x0000007f0a0a7812 */ /* 0x001fc800078ec0ff */
[----:B------:R-:W-:-:S13]  /*25190*/  ISETP.NE.AND P0, PT, R10, RZ, PT ;  /* 0x000000ff0a00720c */ /* 0x000fda0003f05270 */
[----:B------:R-:W-:Y:S05]  /*251a0*/  @P0 BRA `(.L_x_1733) ;  /* 0x00000000001c0947 */ /* 0x000fea0003800000 */
[----:B------:R-:W0:Y:S01]  /*251b0*/  S2R R10, SR_TID.X ;  /* 0x00000000000a7919 */ /* 0x000e220000002100 */
[----:B-1----:R-:W-:-:S04]  /*251c0*/  MOV R3, 0x8000 ;  /* 0x0000800000037802 */ /* 0x002fc80000000f00 */
[----:B------:R2:W-:Y:S01]  /*251d0*/  SYNCS.ARRIVE.TRANS64 RZ, [R2+URZ+0x30830], R3 ;  /* 0x0308300302ff79a7 */ /* 0x0005e2000800003f */
[----:B0-----:R-:W-:-:S04]  /*251e0*/  LOP3.LUT R10, R10, 0x1f, RZ, 0xc0, !PT ;  /* 0x0000001f0a0a7812 */ /* 0x001fc800078ec0ff */
[----:B------:R-:W-:-:S13]  /*251f0*/  ISETP.NE.AND P1, PT, R10, RZ, PT ;  /* 0x000000ff0a00720c */ /* 0x000fda0003f25270 */
[----:B--2---:R-:W-:Y:S05]  /*25200*/  @!P1 BRA `(.L_x_1733) ;  /* 0x0000000000049947 */ /* 0x004fea0003800000 */
[----:B------:R-:W-:Y:S01]  /*25210*/  BPT.TRAP 0x1 ;  /* 0x000000040000795c */ /* 0x000fe20000300000 */
.L_x_1733:
        /* <DEDUP_REMOVED lines=41> */
.L_x_1902:
        /* <DEDUP_REMOVED lines=10> */
.L_x_1735:
[----:B------:R-:W2:Y:S02]  /*25550*/  LDL R3, [R1+0x14] ;  /* 0x0000140001037983 */ /* 0x000ea40000100800 */
[----:B--2---:R-:W-:-:S13]  /*25560*/  LOP3.LUT P0, RZ, R3, 0x40, RZ, 0xc0, !PT ;  /* 0x0000004003ff7812 */ /* 0x004fda000780c0ff */
[----:B------:R-:W-:Y:S05]  /*25570*/  @P0 BRA `(.L_x_1736) ;  /* 0x0000000000040947 */ /* 0x000fea0003800000 */
[----:B------:R-:W-:Y:S01]  /*25580*/  BPT.TRAP 0x1 ;  /* 0x000000040000795c */ /* 0x000fe20000300000 */
.L_x_1736:
        /* <DEDUP_REMOVED lines=16> */
[----:B------:R-:W-:Y:S01]  /*25690*/  IMAD.MOV.U32 R6, RZ, RZ, R13 ;  /* 0x000000ffff067224 */ /* 0x000fe200078e000d */
[----:B--2---:R-:W-:Y:S02]  /*256a0*/  LEA R3, R3, R11, 0xf ;  /* 0x0000000b03037211 */ /* 0x004fe400078e78ff */
[----:B---3--:R-:W-:-:S02]  /*256b0*/  R2UR UR5, R10 ;  /* 0x000000000a0572ca */ /* 0x008fc400000e0000 */
        /* <DEDUP_REMOVED lines=20> */
.L_x_1730:
[----:B------:R-:W-:Y:S05]  /*25800*/  BSYNC B1 ;  /* 0x0000000000017941 */ /* 0x000fea0003800000 */
.L_x_1729:
[----:B------:R-:W-:Y:S01]  /*25810*/  VIADD R3, R8, 0x1 ;  /* 0x0000000108037836 */ /* 0x000fe20000000000 */
[----:B------:R-:W-:Y:S01]  /*25820*/  BSSY B1, `(.L_x_1737) ;  /* 0x000008e000017945 */ /* 0x000fe20003800000 */
[----:B------:R-:W-:-:S03]  /*25830*/  IADD3 R11, R7, -0x1, RZ ;  /* 0xffffffff070b7810 */ /* 0x000fc60007ffe0ff */
        /* <DEDUP_REMOVED lines=27> */
[----:B------:R-:W-:-:S04]  /*259f0*/  LEA R12, P0, R2, UR4, 0x2 ;  /* 0x00000004020c7c11 */ /* 0x000fc8000f8010ff */
[----:B------:R-:W-:-:S06]  /*25a00*/  LEA.HI.X R13, R2, UR5, R3, 0x2, P0 ;  /* 0x00000005020d7c11 */ /* 0x000fcc00080f1403 */
[----:B------:R1:W5:Y:S03]  /*25a10*/  LDG.E R13, desc[UR8][R12.64] ;  /* 0x000000080c0d7981 */ /* 0x000366000c1e1900 */
.L_x_1739:
[----:B------:R-:W2:Y:S01]  /*25a20*/  S2R R3, SR_CgaCtaId ;  /* 0x0000000000037919 */ /* 0x000ea20000008800 */
[----:B------:R-:W-:-:S04]  /*25a30*/  MOV R2, 0x400 ;  /* 0x0000040000027802 */ /* 0x000fc80000000f00 */
[----:B--2---:R-:W-:Y:S02]  /*25a40*/  LEA R2, R3, R2, 0x18 ;  /* 0x0000000203027211 */ /* 0x004fe400078ec0ff */
[----:B------:R-:W-:-:S03]  /*25a50*/  SHF.L.U32 R3, R14, 0x1f, RZ ;  /* 0x0000001f0e037819 */ /* 0x000fc600000006ff */
[----:B------:R-:W-:-:S04]  /*25a60*/  IMAD R2, R15, 0x8, R2 ;  /* 0x000000080f027824 */ /* 0x000fc800078e0202 */
[----:B------:R-:W2:Y:S02]  /*25a70*/  SYNCS.PHASECHK.TRANS64.TRYWAIT P0, [R2+URZ+0x30840], R3 ;  /* 0x03084003020075a7 */ /* 0x000ea4000800017f */
[----:B--2---:R-:W-:Y:S05]  /*25a80*/  @!P0 BRA `(.L_x_1740) ;  /* 0x0000003800d48947 */ /* 0x004fea0003800000 */
.L_x_1903:
        /* <DEDUP_REMOVED lines=11> */
.L_x_1741:
        /* <DEDUP_REMOVED lines=40> */
.L_x_1904:
        /* <DEDUP_REMOVED lines=10> */
.L_x_1743:
[----:B------:R-:W2:Y:S02]  /*25e60*/  LDL R3, [R1+0x14] ;  /* 0x0000140001037983 */ /* 0x000ea40000100800 */
[----:B--2---:R-:W-:-:S13]  /*25e70*/  LOP3.LUT P0, RZ, R3, 0x40, RZ, 0xc0, !PT ;  /* 0x0000004003ff7812 */ /* 0x004fda000780c0ff */
[----:B------:R-:W-:Y:S05]  /*25e80*/  @P0 BRA `(.L_x_1744) ;  /* 0x0000000000040947 */ /* 0x000fea0003800000 */
[----:B------:R-:W-:Y:S01]  /*25e90*/  BPT.TRAP 0x1 ;  /* 0x000000040000795c */ /* 0x000fe20000300000 */
.L_x_1744:
[----:B------:R-:W2:Y:S01]  /*25ea0*/  LDL R3, [R1+0x4] ;  /* 0x0000040001037983 */ /* 0x000ea20000100800 */
        /* <DEDUP_REMOVED lines=19> */
[----:B------:R-:W-:Y:S01]  /*25fe0*/  IMAD.MOV.U32 R4, RZ, RZ, R10 ;  /* 0x000000ffff047224 */ /* 0x000fe200078e000a */
[----:B------:R-:W-:Y:S02]  /*25ff0*/  MOV R6, R13 ;  /* 0x0000000d00067202 */ /* 0x000fe40000000f00 */
        /* <DEDUP_REMOVED lines=16> */
.L_x_1738:
[----:B------:R-:W-:Y:S05]  /*26100*/  BSYNC B1 ;  /* 0x0000000000017941 */ /* 0x000fea0003800000 */
.L_x_1737:
[----:B------:R-:W2:Y:S01]  /*26110*/  LDL R2, [R1+0x18] ;  /* 0x0000180001027983 */ /* 0x000ea20000100800 */
[----:B------:R-:W-:Y:S01]  /*26120*/  VIADD R7, R7, 0xfffffffe ;  /* 0xfffffffe07077836 */ /* 0x000fe20000000000 */
[----:B--2---:R-:W-:-:S13]  /*26130*/  ISETP.GT.AND P0, PT, R11, R2, PT ;  /* 0x000000020b00720c */ /* 0x004fda0003f04270 */
[----:B------:R-:W-:Y:S05]  /*26140*/  @P0 BRA `(.L_x_1745) ;  /* 0xffffffec00680947 */ /* 0x000fea000383ffff */
.L_x_1718:
[----:B------:R-:W-:Y:S05]  /*26150*/  BSYNC B0 ;  /* 0x0000000000007941 */ /* 0x000fea0003800000 */
.L_x_1717:
        /* <DEDUP_REMOVED lines=14> */
[----:B-1----:R-:W-:-:S06]  /*26240*/  LOP3.LUT R8, R8, UR4, RZ, 0xc0, !PT ;  /* 0x0000000408087c12 */ /* 0x002fcc000f8ec0ff */
[----:B------:R-:W1:Y:S01]  /*26250*/  POPC R8, R8 ;  /* 0x0000000800087309 */ /* 0x000e620000000000 */
[----:B--2---:R-:W1:Y:S02]  /*26260*/  SHFL.IDX PT, R5, R2, R5, 0x1f ;  /* 0x00001f0502057589 */ /* 0x004e6400000e0000 */
[----:B-1----:R-:W-:-:S07]  /*26270*/  IADD3 R16, R5, UR39, R8 ;  /* 0x0000002705107c10 */ /* 0x002fce000fffe008 */
.L_x_1747:
[----:B------:R-:W-:Y:S05]  /*26280*/  BSYNC B0 ;  /* 0x0000000000007941 */ /* 0x000fea0003800000 */
.L_x_1746:
        /* <DEDUP_REMOVED lines=11> */
.L_x_1905:
        /* <DEDUP_REMOVED lines=10> */
.L_x_1751:
[----:B------:R-:W2:Y:S02]  /*263e0*/  LDL R2, [R1+0x14] ;  /* 0x0000140001027983 */ /* 0x000ea40000100800 */
[----:B--2---:R-:W-:-:S13]  /*263f0*/  LOP3.LUT P0, RZ, R2, 0x40, RZ, 0xc0, !PT ;  /* 0x0000004002ff7812 */ /* 0x004fda000780c0ff */
[----:B------:R-:W-:Y:S05]  /*26400*/  @P0 BRA `(.L_x_1752) ;  /* 0x0000000000040947 */ /* 0x000fea0003800000 */
[----:B------:R-:W-:Y:S01]  /*26410*/  BPT.TRAP 0x1 ;  /* 0x000000040000795c */ /* 0x000fe20000300000 */
.L_x_1752:
[----:B------:R-:W2:Y:S01]  /*26420*/  LDL.LU R8, [R1+0x4] ;  /* 0x0000040001087983 */ /* 0x000ea20000300800 */
[----:B------:R-:W-:-:S03]  /*26430*/  MOV R5, 0x400 ;  /* 0x0000040000057802 */ /* 0x000fc60000000f00 */
[----:B------:R-:W3:Y:S01]  /*26440*/  LDL R2, [R1] ;  /* 0x0000000001027983 */ /* 0x000ee20000100800 */
        /* <DEDUP_REMOVED lines=12> */
[----:B--2---:R-:W-:Y:S02]  /*26510*/  R2UR UR5, R8 ;  /* 0x00000000080572ca */ /* 0x004fe400000e0000 */
[----:B---3--:R-:W-:-:S04]  /*26520*/  LEA R2, R2, R5, 0xf ;  /* 0x0000000502027211 */ /* 0x008fc800078e78ff */
        /* <DEDUP_REMOVED lines=20> */
.L_x_1749:
[----:B------:R-:W-:Y:S05]  /*26670*/  BSYNC B0 ;  /* 0x0000000000007941 */ /* 0x000fea0003800000 */
.L_x_1748:
        /* <DEDUP_REMOVED lines=9> */
.L_x_1701:
[----:B------:R-:W-:Y:S05]  /*26710*/  BSYNC B6 ;  /* 0x0000000000067941 */ /* 0x000fea0003800000 */
.L_x_1699:
[----:B------:R-:W-:-:S03]  /*26720*/  UMOV UR4, 0xffffffff ;  /* 0xffffffff00047882 */ /* 0x000fc60000000000 */
[----:B------:R-:W-:Y:S05]  /*26730*/  BRA.DIV UR4, `(.L_x_1753) ;  /* 0x0000002e04e47947 */ /* 0x000fea000b800000 */
[----:B------:R4:W0:Y:S04]  /*26740*/  SHFL.IDX PT, R4, R16, RZ, 0x1f ;  /* 0x00001fff10047589 */ /* 0x00082800000e0000 */
[----:B------:R-:W0:Y:S02]  /*26750*/  SHFL.IDX PT, R16, R16, 0x1, 0x1f ;  /* 0x00201f0010107f89 */ /* 0x000e2400000e0000 */
.L_x_1909:
[----:B-1----:R-:W2:Y:S01]  /*26760*/  S2R R0, SR_TID.X ;  /* 0x0000000000007919 */ /* 0x002ea20000002100 */
[----:B------:R-:W-:Y:S01]  /*26770*/  ULDC UR4, c[0x0][0xc14] ;  /* 0x0003050000047ab9 */ /* 0x000fe20000000800 */
[----:B------:R-:W-:Y:S01]  /*26780*/  BSSY B0, `(.L_x_1754) ;  /* 0x000000c000007945 */ /* 0x000fe20003800000 */
[----:B------:R-:W-:Y:S02]  /*26790*/  MOV R17, RZ ;  /* 0x000000ff00117202 */ /* 0x000fe40000000f00 */
[----:B--2---:R-:W-:Y:S01]  /*267a0*/  LOP3.LUT R7, R0, 0x1f, RZ, 0xc0, !PT ;  /* 0x0000001f00077812 */ /* 0x004fe200078ec0ff */
[----:B------:R-:W-:-:S03]  /*267b0*/  IMAD.U32 R0, RZ, RZ, UR4 ;  /* 0x00000004ff007e24 */ /* 0x000fc6000f8e00ff */
[C---:B------:R-:W-:Y:S01]  /*267c0*/  ISETP.NE.AND P0, PT, R7.reuse, 0x1f, PT ;  /* 0x0000001f0700780c */ /* 0x040fe20003f05270 */
[----:B------:R-:W-:-:S05]  /*267d0*/  IMAD.IADD R5, R7, 0x1, R19 ;  /* 0x0000000107057824 */ /* 0x000fca00078e0213 */
[----:B------:R-:W-:-:S13]  /*267e0*/  ISETP.GE.OR P0, PT, R5, R0, !P0 ;  /* 0x000000000500720c */ /* 0x000fda0004706670 */
[----:B------:R-:W-:Y:S05]  /*267f0*/  @P0 BRA `(.L_x_1755) ;  /* 0x0000000000100947 */ /* 0x000fea0003800000 */
[----:B------:R-:W1:Y:S01]  /*26800*/  LDC.64 R2, c[0x0][0xc58] ;  /* 0x00031600ff027b82 */ /* 0x000e620000000a00 */
[----:B------:R-:W-:Y:S01]  /*26810*/  ULDC.64 UR4, c[0x0][0x208] ;  /* 0x0000820000047ab9 */ /* 0x000fe20000000a00 */
[----:B-1----:R-:W-:-:S05]  /*26820*/  IMAD.WIDE R2, R5, 0x4, R2 ;  /* 0x0000000405027825 */ /* 0x002fca00078e0202 */
[----:B------:R1:W5:Y:S02]  /*26830*/  LDG.E R17, desc[UR4][R2.64] ;  /* 0x0000000402117981 */ /* 0x000364000c1e1900 */
.L_x_1755:
[----:B------:R-:W-:Y:S05]  /*26840*/  BSYNC B0 ;  /* 0x0000000000007941 */ /* 0x000fea0003800000 */
.L_x_1754:
[----:B------:R-:W-:-:S03]  /*26850*/  UMOV UR4, 0xffffffff ;  /* 0xffffffff00047882 */ /* 0x000fc60000000000 */
[----:B------:R-:W-:Y:S05]  /*26860*/  BRA.DIV UR4, `(.L_x_1756) ;  /* 0x0000002e04e47947 */ /* 0x000fea000b800000 */
[----:B0----5:R-:W0:Y:S01]  /*26870*/  SHFL.UP PT, R14, R17, 0x1, RZ ;  /* 0x04200000110e7989 */ /* 0x021e2200000e00ff */
[C---:B------:R-:W-:Y:S02]  /*26880*/  ISETP.NE.AND P0, PT, R7.reuse, RZ, PT ;  /* 0x000000ff0700720c */ /* 0x040fe40003f05270 */
[C---:B------:R-:W-:Y:S02]  /*26890*/  ISETP.GE.U32.AND P1, PT, R7.reuse, 0x2, PT ;  /* 0x000000020700780c */ /* 0x040fe40003f26070 */
[----:B0-----:R-:W-:Y:S02]  /*268a0*/  SEL R14, R14, RZ, P0 ;  /* 0x000000ff0e0e7207 */ /* 0x001fe40000000000 */
[----:B------:R-:W-:-:S03]  /*268b0*/  ISETP.GE.U32.AND P0, PT, R7, 0x4, PT ;  /* 0x000000040700780c */ /* 0x000fc60003f06070 */
[----:B------:R-:W-:-:S05]  /*268c0*/  IMAD.IADD R13, R17, 0x1, R14 ;  /* 0x00000001110d7824 */ /* 0x000fca00078e020e */
[----:B------:R-:W0:Y:S02]  /*268d0*/  SHFL.UP PT, R14, R13, 0x2, RZ ;  /* 0x044000000d0e7989 */ /* 0x000e2400000e00ff */
[----:B0-----:R-:W-:Y:S02]  /*268e0*/  SEL R14, R14, RZ, P1 ;  /* 0x000000ff0e0e7207 */ /* 0x001fe40000800000 */
[----:B------:R-:W-:-:S03]  /*268f0*/  ISETP.GE.U32.AND P1, PT, R7, 0x8, PT ;  /* 0x000000080700780c */ /* 0x000fc60003f26070 */
[----:B-1----:R-:W-:-:S05]  /*26900*/  IMAD.IADD R3, R13, 0x1, R14 ;  /* 0x000000010d037824 */ /* 0x002fca00078e020e */
[----:B------:R-:W0:Y:S02]  /*26910*/  SHFL.UP PT, R14, R3, 0x4, RZ ;  /* 0x04800000030e7989 */ /* 0x000e2400000e00ff */
[----:B0-----:R-:W-:Y:S02]  /*26920*/  SEL R14, R14, RZ, P0 ;  /* 0x000000ff0e0e7207 */ /* 0x001fe40000000000 */
[----:B------:R-:W-:-:S03]  /*26930*/  ISETP.GE.U32.AND P0, PT, R7, 0x10, PT ;  /* 0x000000100700780c */ /* 0x000fc60003f06070 */
[----:B------:R-:W-:-:S05]  /*26940*/  IMAD.IADD R5, R3, 0x1, R14 ;  /* 0x0000000103057824 */ /* 0x000fca00078e020e */
[----:B------:R-:W3:Y:S02]  /*26950*/  SHFL.UP PT, R14, R5, 0x8, RZ ;  /* 0x05000000050e7989 */ /* 0x000ee400000e00ff */
[----:B---3--:R-:W-:-:S04]  /*26960*/  SEL R6, R14, RZ, P1 ;  /* 0x000000ff0e067207 */ /* 0x008fc80000800000 */
[----:B------:R-:W-:-:S05]  /*26970*/  IADD3 R6, R5, R6, RZ ;  /* 0x0000000605067210 */ /* 0x000fca0007ffe0ff */
[----:B------:R-:W0:Y:S02]  /*26980*/  SHFL.UP PT, R14, R6, 0x10, RZ ;  /* 0x06000000060e7989 */ /* 0x000e2400000e00ff */
[----:B0-----:R-:W-:-:S05]  /*26990*/  SEL R7, R14, RZ, P0 ;  /* 0x000000ff0e077207 */ /* 0x001fca0000000000 */
[----:B------:R-:W-:-:S05]  /*269a0*/  IMAD.IADD R2, R6, 0x1, R7 ;  /* 0x0000000106027824 */ /* 0x000fca00078e0207 */
[----:B------:R0:W1:Y:S02]  /*269b0*/  SHFL.IDX PT, R14, R2, 0x1f, 0x1f ;  /* 0x03e01f00020e7f89 */ /* 0x00006400000e0000 */
.L_x_1917:
[----:B------:R-:W-:Y:S02]  /*269c0*/  ULDC UR4, c[0x0][0xc10] ;  /* 0x0003040000047ab9 */ /* 0x000fe40000000800 */
[----:B------:R-:W-:-:S04]  /*269d0*/  IMAD.U32 R5, RZ, RZ, UR4 ;  /* 0x00000004ff057e24 */ /* 0x000fc8000f8e00ff */
[----:B-1----:R-:W-:-:S04]  /*269e0*/  IMAD R3, R14, R5, RZ ;  /* 0x000000050e037224 */ /* 0x002fc800078e02ff */
[----:B----4-:R-:W-:-:S05]  /*269f0*/  IMAD.IADD R16, R16, 0x1, R3 ;  /* 0x0000000110107824 */ /* 0x010fca00078e0203 */
[----:B------:R-:W-:-:S13]  /*26a00*/  ISETP.GT.AND P0, PT, R16, R4, PT ;  /* 0x000000041000720c */ /* 0x000fda0003f04270 */
[----:B------:R-:W-:Y:S05]  /*26a10*/  @P0 BRA `(.L_x_1757) ;  /* 0x0000000000b80947 */ /* 0x000fea0003800000 */
[----:B------:R-:W1:Y:S02]  /*26a20*/  LDC R0, c[0x0][0xc14] ;  /* 0x00030500ff007b82 */ /* 0x000e640000000800 */
.L_x_1762:
[----:B------:R-:W-:-:S04]  /*26a30*/  IADD3 R19, R19, 0x1f, RZ ;  /* 0x0000001f13137810 */ /* 0x000fc80007ffe0ff */
        /* <DEDUP_REMOVED lines=12> */
[----:B0-----:R-:W-:-:S05]  /*26b00*/  IMAD.WIDE R2, R5, 0x4, R2 ;  /* 0x0000000405027825 */ /* 0x001fca00078e0202 */
[----:B------:R0:W5:Y:S02]  /*26b10*/  LDG.E R17, desc[UR4][R2.64] ;  /* 0x0000000402117981 */ /* 0x000164000c1e1900 */
.L_x_1760:
[----:B------:R-:W-:Y:S05]  /*26b20*/  BSYNC B0 ;  /* 0x0000000000007941 */ /* 0x000fea0003800000 */
.L_x_1759:
        /* <DEDUP_REMOVED lines=11> */
[----:B0-----:R-:W-:-:S05]  /*26be0*/  IADD3 R3, R13, R14, RZ ;  /* 0x0000000e0d037210 */ /* 0x001fca0007ffe0ff */
        /* <DEDUP_REMOVED lines=11> */
.L_x_1925:
[----:B------:R-:W-:Y:S02]  /*26ca0*/  ULDC UR4, c[0x0][0xc10] ;  /* 0x0003040000047ab9 */ /* 0x000fe40000000800 */
[----:B------:R-:W-:-:S05]  /*26cb0*/  MOV R5, UR4 ;  /* 0x0000000400057c02 */ /* 0x000fca0008000f00 */
[----:B-1----:R-:W-:-:S04]  /*26cc0*/  IMAD R3, R14, R5, RZ ;  /* 0x000000050e037224 */ /* 0x002fc800078e02ff */
[----:B------:R-:W-:-:S05]  /*26cd0*/  IMAD.IADD R16, R3, 0x1, R16 ;  /* 0x0000000103107824 */ /* 0x000fca00078e0210 */
[----:B------:R-:W-:-:S13]  /*26ce0*/  ISETP.GT.AND P0, PT, R16, R4, PT ;  /* 0x000000041000720c */ /* 0x000fda0003f04270 */
[----:B------:R-:W-:Y:S05]  /*26cf0*/  @!P0 BRA `(.L_x_1762) ;  /* 0xfffffffc004c8947 */ /* 0x000fea000383ffff */
.L_x_1757:
        /* <DEDUP_REMOVED lines=8> */
.L_x_1929:
[----:B------:R-:W-:Y:S01]  /*26d80*/  ISETP.NE.AND P0, PT, R3, RZ, PT ;  /* 0x000000ff0300720c */ /* 0x000fe20003f05270 */
[----:B------:R-:W-:-:S12]  /*26d90*/  IMAD.MOV.U32 R7, RZ, RZ, RZ ;  /* 0x000000ffff077224 */ /* 0x000fd800078e00ff */
[----:B------:R-:W-:Y:S05]  /*26da0*/  @!P0 BRA `(.L_x_1764) ;  /* 0x0000000000108947 */ /* 0x000fea0003800000 */
[----:B------:R-:W-:Y:S01]  /*26db0*/  UMOV UR4, 0xffffffff ;  /* 0xffffffff00047882 */ /* 0x000fe20000000000 */
[----:B------:R-:W-:Y:S02]  /*26dc0*/  IADD3 R12, R6, -0x1, RZ ;  /* 0xffffffff060c7810 */ /* 0x000fe40007ffe0ff */
[----:B------:R-:W-:Y:S05]  /*26dd0*/  BRA.DIV UR4, `(.L_x_1765) ;  /* 0x0000003204707947 */ /* 0x000fea000b800000 */
[----:B------:R3:W4:Y:S02]  /*26de0*/  SHFL.IDX PT, R7, R2, R12, 0x1f ;  /* 0x00001f0c02077589 */ /* 0x00072400000e0000 */
.L_x_1764:
[----:B0--3--:R-:W0:Y:S01]  /*26df0*/  LDC.64 R2, c[0x0][0xc68] ;  /* 0x00031a00ff027b82 */ /* 0x009e220000000a00 */
[----:B------:R-:W-:Y:S01]  /*26e00*/  IMAD.IADD R19, R6, 0x1, R19 ;  /* 0x0000000106137824 */ /* 0x000fe200078e0213 */
[----:B------:R-:W-:-:S03]  /*26e10*/  ULDC.64 UR4, c[0x0][0x208] ;  /* 0x0000820000047ab9 */ /* 0x000fc60000000a00 */
[----:B0-----:R-:W-:-:S05]  /*26e20*/  IMAD.WIDE R2, R19, 0x4, R2 ;  /* 0x0000000413027825 */ /* 0x001fca00078e0202 */
[----:B------:R-:W1:Y:S01]  /*26e30*/  LDG.E R9, desc[UR4][R2.64] ;  /* 0x0000000402097981 */ /* 0x000e62000c1e1900 */
[----:B----4-:R-:W-:Y:S02]  /*26e40*/  IMAD R16, R7, R5, R16 ;  /* 0x0000000507107224 */ /* 0x010fe400078e0210 */
[----:B-12---:R-:W-:-:S05]  /*26e50*/  IMAD R6, R17, R9, RZ ;  /* 0x0000000911067224 */ /* 0x006fca00078e02ff */
[----:B------:R-:W-:-:S04]  /*26e60*/  IABS R8, R6 ;  /* 0x0000000600087213 */ /* 0x000fc80000000000 */
[----:B------:R-:W0:Y:S08]  /*26e70*/  I2F.RP R11, R8 ;  /* 0x00000008000b7306 */ /* 0x000e300000209400 */
[----:B0-----:R-:W0:Y:S02]  /*26e80*/  MUFU.RCP R11, R11 ;  /* 0x0000000b000b7308 */ /* 0x001e240000001000 */
[----:B0-----:R-:W-:-:S06]  /*26e90*/  VIADD R12, R11, 0xffffffe ;  /* 0x0ffffffe0b0c7836 */ /* 0x001fcc0000000000 */
[----:B------:R-:W0:Y:S02]  /*26ea0*/  F2I.FTZ.U32.TRUNC.NTZ R3, R12 ;  /* 0x0000000c00037305 */ /* 0x000e24000021f000 */
[----:B0-----:R-:W-:-:S04]  /*26eb0*/  IMAD.MOV R2, RZ, RZ, -R3 ;  /* 0x000000ffff027224 */ /* 0x001fc800078e0a03 */
[----:B------:R-:W-:Y:S01]  /*26ec0*/  IMAD R10, R2, R8, RZ ;  /* 0x00000008020a7224 */ /* 0x000fe200078e02ff */
[----:B------:R-:W-:-:S05]  /*26ed0*/  MOV R2, RZ ;  /* 0x000000ff00027202 */ /* 0x000fca0000000f00 */
[----:B------:R-:W-:-:S04]  /*26ee0*/  IMAD.HI.U32 R10, R3, R10, R2 ;  /* 0x0000000a030a7227 */ /* 0x000fc800078e0002 */
[----:B------:R-:W-:Y:S01]  /*26ef0*/  IMAD.IADD R2, R4, 0x1, -R16 ;  /* 0x0000000104027824 */ /* 0x000fe200078e0a10 */
[----:B------:R-:W-:-:S04]  /*26f00*/  IABS R4, R6 ;  /* 0x0000000600047213 */ /* 0x000fc80000000000 */
[----:B------:R-:W-:Y:S01]  /*26f10*/  IABS R3, R2 ;  /* 0x0000000200037213 */ /* 0x000fe20000000000 */
[----:B------:R-:W-:-:S04]  /*26f20*/  IMAD.MOV R4, RZ, RZ, -R4 ;  /* 0x000000ffff047224 */ /* 0x000fc800078e0a04 */
        /* <DEDUP_REMOVED lines=8> */
[----:B------:R-:W-:-:S03]  /*26fb0*/  ISETP.GE.AND P0, PT, R3, RZ, PT ;  /* 0x000000ff0300720c */ /* 0x000fc60003f06270 */
[----:B------:R-:W-:-:S10]  /*26fc0*/  IMAD.MOV.U32 R4, RZ, RZ, R10 ;  /* 0x000000ffff047224 */ /* 0x000fd400078e000a */
[----:B------:R-:W-:Y:S01]  /*26fd0*/  @!P0 IMAD.MOV R4, RZ, RZ, -R4 ;  /* 0x000000ffff048224 */ /* 0x000fe200078e0a04 */
[----:B------:R-:W-:-:S13]  /*26fe0*/  ISETP.NE.AND P0, PT, R6, RZ, PT ;  /* 0x000000ff0600720c */ /* 0x000fda0003f05270 */
[----:B------:R-:W-:-:S05]  /*26ff0*/  @!P0 LOP3.LUT R4, RZ, R6, RZ, 0x33, !PT ;  /* 0x00000006ff048212 */ /* 0x000fca00078e33ff */
[----:B------:R-:W-:Y:S02]  /*27000*/  IMAD R7, R9, R4, RZ ;  /* 0x0000000409077224 */ /* 0x000fe400078e02ff */
[----:B------:R-:W-:-:S03]  /*27010*/  IMAD.MOV R4, RZ, RZ, -R4 ;  /* 0x000000ffff047224 */ /* 0x000fc600078e0a04 */
[----:B------:R-:W-:Y:S01]  /*27020*/  IADD3 R8, -R7, RZ, RZ ;  /* 0x000000ff07087210 */ /* 0x000fe20007ffe1ff */
[----:B------:R-:W-:-:S03]  /*27030*/  IMAD R4, R6, R4, R2 ;  /* 0x0000000406047224 */ /* 0x000fc600078e0202 */
[----:B------:R-:W-:-:S04]  /*27040*/  VIADDMNMX R9, R8, R5, R9, PT ;  /* 0x0000000508097246 */ /* 0x000fc80003800109 */
        /* <DEDUP_REMOVED lines=8> */
[----:B------:R-:W-:Y:S01]  /*270d0*/  IMAD.HI.U32 R11, R3, R11, R2 ;  /* 0x0000000b030b7227 */ /* 0x000fe200078e0002 */
[----:B------:R-:W-:Y:S02]  /*270e0*/  IABS R2, R4 ;  /* 0x0000000400027213 */ /* 0x000fe40000000000 */
[----:B------:R-:W-:-:S03]  /*270f0*/  IABS R3, R9 ;  /* 0x0000000900037213 */ /* 0x000fc60000000000 */
[----:B------:R-:W-:-:S04]  /*27100*/  IMAD.HI.U32 R11, R11, R2, RZ ;  /* 0x000000020b0b7227 */ /* 0x000fc800078e00ff */
[----:B------:R-:W-:-:S04]  /*27110*/  IMAD.MOV R3, RZ, RZ, -R3 ;  /* 0x000000ffff037224 */ /* 0x000fc800078e0a03 */
[----:B------:R-:W-:-:S05]  /*27120*/  IMAD R2, R11, R3, R2 ;  /* 0x000000030b027224 */ /* 0x000fca00078e0202 */
[----:B------:R-:W-:-:S13]  /*27130*/  ISETP.GT.U32.AND P0, PT, R5, R2, PT ;  /* 0x000000020500720c */ /* 0x000fda0003f04070 */
[----:B------:R-:W-:Y:S02]  /*27140*/  @!P0 IMAD.IADD R2, R2, 0x1, -R5 ;  /* 0x0000000102028824 */ /* 0x000fe400078e0a05 */
[----:B------:R-:W-:-:S03]  /*27150*/  @!P0 VIADD R11, R11, 0x1 ;  /* 0x000000010b0b8836 */ /* 0x000fc60000000000 */
[----:B------:R-:W-:Y:S02]  /*27160*/  ISETP.GE.U32.AND P0, PT, R2, R5, PT ;  /* 0x000000050200720c */ /* 0x000fe40003f06070 */
[C---:B------:R-:W-:Y:S01]  /*27170*/  LOP3.LUT R2, R4.reuse, R9, RZ, 0x3c, !PT ;  /* 0x0000000904027212 */ /* 0x040fe200078e3cff */
[----:B------:R-:W-:-:S10]  /*27180*/  IMAD.IADD R4, R4, 0x1, R7 ;  /* 0x0000000104047824 */ /* 0x000fd400078e0207 */
[----:B------:R-:W-:Y:S02]  /*27190*/  @P0 IADD3 R11, R11, 0x1, RZ ;  /* 0x000000010b0b0810 */ /* 0x000fe40007ffe0ff */
[----:B------:R-:W-:-:S13]  /*271a0*/  ISETP.GE.AND P0, PT, R2, RZ, PT ;  /* 0x000000ff0200720c */ /* 0x000fda0003f06270 */
[----:B------:R-:W-:Y:S01]  /*271b0*/  @!P0 IMAD.MOV R11, RZ, RZ, -R11 ;  /* 0x000000ffff0b8224 */ /* 0x000fe200078e0a0b */
[----:B------:R-:W-:-:S13]  /*271c0*/  ISETP.NE.AND P0, PT, R9, RZ, PT ;  /* 0x000000ff0900720c */ /* 0x000fda0003f05270 */
[----:B------:R-:W-:Y:S01]  /*271d0*/  @!P0 LOP3.LUT R11, RZ, R9, RZ, 0x33, !PT ;  /* 0x00000009ff0b8212 */ /* 0x000fe200078e33ff */
[----:B------:R-:W-:-:S03]  /*271e0*/  IMAD.MOV R9, RZ, RZ, -R9 ;  /* 0x000000ffff097224 */ /* 0x000fc600078e0a09 */
[----:B------:R-:W-:Y:S01]  /*271f0*/  LOP3.LUT R2, RZ, R11, RZ, 0x33, !PT ;  /* 0x0000000bff027212 */ /* 0x000fe200078e33ff */
[----:B------:R-:W-:-:S03]  /*27200*/  IMAD R18, R11, R9, R4 ;  /* 0x000000090b127224 */ /* 0x000fc600078e0204 */
[----:B------:R-:W-:Y:S01]  /*27210*/  IADD3 R17, R17, R2, RZ ;  /* 0x0000000211117210 */ /* 0x000fe20007ffe0ff */
[----:B------:R-:W-:Y:S06]  /*27220*/  BRA `(.L_x_1766) ;  /* 0x00000000001c7947 */ /* 0x000fec0003800000 */
.L_x_1758:
[----:B------:R-:W-:Y:S01]  /*27230*/  UMOV UR4, URZ ;  /* 0x0000003f00047c82 */ /* 0x000fe20008000000 */
[----:B------:R-:W-:Y:S01]  /*27240*/  UMOV UR5, URZ ;  /* 0x0000003f00057c82 */ /* 0x000fe20008000000 */
[----:B------:R-:W-:Y:S01]  /*27250*/  ULDC UR6, c[0x0][0xc14] ;  /* 0x0003050000067ab9 */ /* 0x000fe20000000800 */
[----:B------:R-:W-:Y:S01]  /*27260*/  IMAD.MOV.U32 R16, RZ, RZ, R4 ;  /* 0x000000ffff107224 */ /* 0x000fe200078e0004 */
[----:B------:R-:W-:Y:S01]  /*27270*/  MOV R19, UR6 ;  /* 0x0000000600137c02 */ /* 0x000fe20008000f00 */
[----:B------:R-:W-:Y:S02]  /*27280*/  IMAD.U32 R17, RZ, RZ, UR4 ;  /* 0x00000004ff117e24 */ /* 0x000fe4000f8e00ff */
[----:B------:R-:W-:-:S07]  /*27290*/  IMAD.U32 R18, RZ, RZ, UR5 ;  /* 0x00000005ff127e24 */ /* 0x000fce000f8e00ff */
.L_x_1766:
        /* <DEDUP_REMOVED lines=12> */
.L_x_1660:
        /* <DEDUP_REMOVED lines=12> */
.L_x_1932:
[----:B------:R-:W-:Y:S05]  /*27420*/  BSYNC B0 ;  /* 0x0000000000007941 */ /* 0x000fea0003800000 */
.L_x_1768:
[----:B------:R-:W-:-:S03]  /*27430*/  UMOV UR4, 0xffffffff ;  /* 0xffffffff00047882 */ /* 0x000fc60000000000 */
[----:B------:R-:W-:Y:S05]  /*27440*/  BRA.DIV UR4, `(.L_x_1770) ;  /* 0x0000002e04107947 */ /* 0x000fea000b800000 */
[----:B------:R-:W2:Y:S02]  /*27450*/  S2R R2, SR_TID.X ;  /* 0x0000000000027919 */ /* 0x000ea40000002100 */
[----:B--2---:R-:W-:-:S04]  /*27460*/  SHF.R.U32.HI R2, RZ, 0x5, R2 ;  /* 0x00000005ff027819 */ /* 0x004fc80000011602 */
[----:B------:R-:W-:-:S05]  /*27470*/  LOP3.LUT R2, R2, 0x3, RZ, 0xc0, !PT ;  /* 0x0000000302027812 */ /* 0x000fca00078ec0ff */
[----:B------:R2:W3:Y:S02]  /*27480*/  SHFL.IDX PT, R14, R2, RZ, 0x1f ;  /* 0x00001fff020e7589 */ /* 0x0004e400000e0000 */
.L_x_1935:
[----:B---3--:R-:W-:-:S13]  /*27490*/  ISETP.NE.AND P0, PT, R14, RZ, PT ;  /* 0x000000ff0e00720c */ /* 0x008fda0003f05270 */
[----:B------:R-:W-:Y:S05]  /*274a0*/  @P0 BRA `(.L_x_1340) ;  /* 0x00000000009c0947 */ /* 0x000fea0003800000 */
[----:B------:R-:W-:-:S03]  /*274b0*/  UMOV UR4, 0xffffffff ;  /* 0xffffffff00047882 */ /* 0x000fc60000000000 */
[----:B------:R-:W-:Y:S05]  /*274c0*/  BRA.DIV UR4, `(.L_x_1771) ;  /* 0x0000002e04247947 */ /* 0x000fea000b800000 */
[----:B------:R-:W-:-:S13]  /*274d0*/  ELECT P6, URZ, PT ;  /* 0x00000000003f782f */ /* 0x000fda00038c0000 */
.L_x_1938:
        /* <DEDUP_REMOVED lines=8> */
.L_x_1772:
[----:B-1----:R-:W2:Y:S04]  /*27560*/  LDL R3, [R1] ;  /* 0x0000000001037983 */ /* 0x002ea80000100800 */
[----:B------:R-:W3:Y:S01]  /*27570*/  LDL.LU R7, [R1+0x8] ;  /* 0x0000080001077983 */ /* 0x000ee20000300800 */
[----:B------:R-:W-:-:S05]  /*27580*/  IADD3 R2, R0, 0x30840, RZ ;  /* 0x0003084000027810 */ /* 0x000fca0007ffe0ff */
        /* <DEDUP_REMOVED lines=11> */
.L_x_1939:
[----:B------:R-:W2:Y:S02]  /*27640*/  SYNCS.PHASECHK.TRANS64.TRYWAIT P0, [R7+URZ], R2 ;  /* 0x00000002070075a7 */ /* 0x000ea4000800017f */
[----:B--2---:R-:W-:Y:S05]  /*27650*/  @!P0 BRA `(.L_x_1774) ;  /* 0x0000002800f48947 */ /* 0x004fea0003800000 */
.L_x_1940:
[----:B------:R-:W-:Y:S05]  /*27660*/  @!P2 BRA `(.L_x_1775) ;  /* 0x000000000004a947 */ /* 0x000fea0003800000 */
[----:B------:R-:W-:Y:S01]  /*27670*/  BPT.TRAP 0x1 ;  /* 0x000000040000795c */ /* 0x000fe20000300000 */
.L_x_1775:
[----:B------:R-:W3:Y:S01]  /*27680*/  LDL.LU R4, [R1] ;  /* 0x0000000001047983 */ /* 0x000ee20000300800 */
[----:B------:R-:W-:-:S05]  /*27690*/  IADD3 R0, R0, 0x30860, RZ ;  /* 0x0003086000007810 */ /* 0x000fca0007ffe0ff */
[----:B---3--:R-:W-:-:S04]  /*276a0*/  IMAD R4, R4, 0x8, R0 ;  /* 0x0000000804047824 */ /* 0x008fc800078e0200 */
[----:B------:R-:W3:Y:S02]  /*276b0*/  SYNCS.PHASECHK.TRANS64.TRYWAIT P0, [R4+URZ], R5 ;  /* 0x00000005040075a7 */ /* 0x000ee4000800017f */
[----:B---3--:R-:W-:Y:S05]  /*276c0*/  @!P0 BRA `(.L_x_1776) ;  /* 0x0000002800ec8947 */ /* 0x008fea0003800000 */
.L_x_1941:
[----:B------:R-:W-:-:S07]  /*276d0*/  IMAD R3, R3, 0x8, R0 ;  /* 0x0000000803037824 */ /* 0x000fce00078e0200 */
.L_x_1777:
[----:B----4-:R4:W0:Y:S02]  /*276e0*/  SYNCS.PHASECHK.TRANS64.TRYWAIT P0, [R3+URZ], R2 ;  /* 0x00000002030075a7 */ /* 0x010824000800017f */
[----:B0-----:R-:W-:Y:S05]  /*276f0*/  @!P0 NANOSLEEP.SYNCS 0x989680 ;  /* 0x009896800000895d */ /* 0x001fea0003900000 */
[----:B------:R-:W0:Y:S02]  /*27700*/  @!P0 SYNCS.PHASECHK.TRANS64 P0, [R3+URZ], R2 ;  /* 0x00000002030085a7 */ /* 0x000e24000800007f */
[----:B0-----:R-:W-:Y:S05]  /*27710*/  @!P0 BRA `(.L_x_1777) ;  /* 0xfffffffc00f08947 */ /* 0x001fea000383ffff */
.L_x_1340:
[----:B------:R-:W-:Y:S05]  /*27720*/  BSYNC B7 ;  /* 0x0000000000077941 */ /* 0x000fea0003800000 */
.L_x_1337:
[----:B------:R-:W-:Y:S05]  /*27730*/  EXIT ;  /* 0x000000000000794d */ /* 0x000fea0003800000 */
.L_x_1366:
[----:B0-----:R0:W1:Y:S02]  /*27740*/  SYNCS.PHASECHK.TRANS64.TRYWAIT P5, [R100+URZ+0x30890], R110 ;  /* 0x0308906e640075a7 */ /* 0x00106400080a017f */
[----:B-1----:R-:W-:Y:S05]  /*27750*/  @!P5 NANOSLEEP.SYNCS 0x989680 ;  /* 0x009896800000d95d */ /* 0x002fea0003900000 */
[----:B------:R-:W1:Y:S02]  /*27760*/  @!P5 SYNCS.PHASECHK.TRANS64 P5, [R100+URZ+0x30890], R110 ;  /* 0x0308906e6400d5a7 */ /* 0x000e6400080a007f */
[----:B-1----:R-:W-:Y:S05]  /*27770*/  @!P5 BRA `(.L_x_1366) ;  /* 0xfffffffc00f0d947 */ /* 0x002fea000383ffff */
[----:B------:R-:W-:Y:S05]  /*27780*/  BRA `(.L_x_1778) ;  /* 0xfffffdbc00f87947 */ /* 0x000fea000383ffff */
.L_x_1404:
[----:B0-----:R0:W1:Y:S02]  /*27790*/  SYNCS.PHASECHK.TRANS64.TRYWAIT P5, [R100+URZ+0x30890], R110 ;  /* 0x0308906e640075a7 */ /* 0x00106400080a017f */
[----:B-1----:R-:W-:Y:S05]  /*277a0*/  @!P5 NANOSLEEP.SYNCS 0x989680 ;  /* 0x009896800000d95d */ /* 0x002fea0003900000 */
[----:B------:R-:W1:Y:S02]  /*277b0*/  @!P5 SYNCS.PHASECHK.TRANS64 P5, [R100+URZ+0x30890], R110 ;  /* 0x0308906e6400d5a7 */ /* 0x000e6400080a007f */
[----:B-1----:R-:W-:Y:S05]  /*277c0*/  @!P5 BRA `(.L_x_1404) ;  /* 0xfffffffc00f0d947 */ /* 0x002fea000383ffff */
[----:B------:R-:W-:Y:S05]  /*277d0*/  BRA `(.L_x_1779) ;  /* 0xfffffde000c87947 */ /* 0x000fea000383ffff */
.L_x_1421:
[----:B0-----:R0:W1:Y:S02]  /*277e0*/  SYNCS.PHASECHK.TRANS64.TRYWAIT P0, [R100+URZ+0x30890], R110 ;  /* 0x0308906e640075a7 */ /* 0x001064000800017f */
[----:B-1----:R-:W-:Y:S05]  /*277f0*/  @!P0 NANOSLEEP.SYNCS 0x989680 ;  /* 0x009896800000895d */ /* 0x002fea0003900000 */
[----:B------:R-:W1:Y:S02]  /*27800*/  @!P0 SYNCS.PHASECHK.TRANS64 P0, [R100+URZ+0x30890], R110 ;  /* 0x0308906e640085a7 */ /* 0x000e64000800007f */
[----:B-1----:R-:W-:Y:S05]  /*27810*/  @!P0 BRA `(.L_x_1421) ;  /* 0xfffffffc00f08947 */ /* 0x002fea000383ffff */
[----:B------:R-:W-:Y:S05]  /*27820*/  BRA `(.L_x_1780) ;  /* 0xfffffe0400187947 */ /* 0x000fea000383ffff */
.L_x_1427:
[----:B-1----:R1:W2:Y:S02]  /*27830*/  SYNCS.PHASECHK.TRANS64.TRYWAIT P1, [R100+URZ+0x308b0], R110 ;  /* 0x0308b06e640075a7 */ /* 0x0022a4000802017f */
[----:B--2---:R-:W-:Y:S05]  /*27840*/  @!P1 NANOSLEEP.SYNCS 0x989680 ;  /* 0x009896800000995d */ /* 0x004fea0003900000 */
[----:B------:R-:W2:Y:S02]  /*27850*/  @!P1 SYNCS.PHASECHK.TRANS64 P1, [R100+URZ+0x308b0], R110 ;  /* 0x0308b06e640095a7 */ /* 0x000ea4000802007f */
[----:B--2---:R-:W-:Y:S05]  /*27860*/  @!P1 BRA `(.L_x_1427) ;  /* 0xfffffffc00f09947 */ /* 0x004fea000383ffff */
[----:B------:R-:W-:Y:S05]  /*27870*/  BRA `(.L_x_1781) ;  /* 0xfffffe0400fc7947 */ /* 0x000fea000383ffff */
.L_x_1463:
[----:B------:R-:W-:Y:S01]  /*27880*/  BSSY B1, `(.L_x_1782) ;  /* 0x0000008000017945 */ /* 0x000fe20003800000 */
[----:B------:R-:W-:Y:S01]  /*27890*/  IMAD.MOV.U32 R13, RZ, RZ, R40 ;  /* 0x000000ffff0d7224 */ /* 0x000fe200078e0028 */
[----:B------:R-:W-:Y:S01]  /*278a0*/  MOV R12, RZ ;  /* 0x000000ff000c7202 */ /* 0x000fe20000000f00 */
[----:B------:R-:W-:Y:S02]  /*278b0*/  IMAD.MOV.U32 R11, RZ, RZ, 0x181f ;  /* 0x0000181fff0b7424 */ /* 0x000fe400078e00ff */
[----:B------:R-:W-:-:S07]  /*278c0*/  IMAD.MOV.U32 R15, RZ, RZ, -0x1 ;  /* 0xffffffffff0f7424 */ /* 0x000fce00078e00ff */
[----:B-----5:R-:W-:Y:S05]  /*278d0*/  WARPSYNC.COLLECTIVE R15, `(.L_x_1783) ;  /* 0x000000000f087348 */ /* 0x020fea0003c00000 */
[----:B------:R0:W1:Y:S02]  /*278e0*/  SHFL.IDX P6, R14, R13, R12, R11 ;  /* 0x0000000c0d0e7389 */ /* 0x00006400000c000b */
[----:B01---5:R-:W-:Y:S01]  /*278f0*/  ENDCOLLECTIVE ;  /* 0x000000000000791b */ /* 0x023fe20003800000 */
.L_x_1783:
[----:B------:R-:W-:Y:S05]  /*27900*/  BSYNC B1 ;  /* 0x0000000000017941 */ /* 0x000fea0003800000 */
.L_x_1782:
[----:B------:R-:W-:Y:S05]  /*27910*/  BRA `(.L_x_1784) ;  /* 0xfffffe2c00f87947 */ /* 0x000fea000383ffff */
.L_x_1464:
        /* <DEDUP_REMOVED lines=8> */
.L_x_1786:
[----:B------:R-:W-:Y:S05]  /*279a0*/  BSYNC B1 ;  /* 0x0000000000017941 */ /* 0x000fea0003800000 */
.L_x_1785:
[----:B------:R-:W-:Y:S05]  /*279b0*/  BRA `(.L_x_1787) ;  /* 0xfffffe2c00d87947 */ /* 0x000fea000383ffff */
.L_x_1465:
        /* <DEDUP_REMOVED lines=8> */
.L_x_1789:
[----:B------:R-:W-:Y:S05]  /*27a40*/  BSYNC B1 ;  /* 0x0000000000017941 */ /* 0x000fea0003800000 */
.L_x_1788:
[----:B------:R-:W-:Y:S05]  /*27a50*/  BRA `(.L_x_1790) ;  /* 0xfffffe2c00b87947 */ /* 0x000fea000383ffff */
.L_x_1466:
        /* <DEDUP_REMOVED lines=8> */
.L_x_1792:
[----:B------:R-:W-:Y:S05]  /*27ae0*/  BSYNC B1 ;  /* 0x0000000000017941 */ /* 0x000fea0003800000 */
.L_x_1791:
[----:B------:R-:W-:Y:S05]  /*27af0*/  BRA `(.L_x_1793) ;  /* 0xfffffe2c00987947 */ /* 0x000fea000383ffff */
.L_x_1467:
[----:B------:R-:W-:Y:S01]  /*27b00*/  BSSY B1, `(.L_x_1794) ;  /* 0x0000008000017945 */ /* 0x000fe20003800000 */
[----:B------:R-:W-:Y:S01]  /*27b10*/  IMAD.MOV.U32 R13, RZ, RZ, R40 ;  /* 0x000000ffff0d7224 */ /* 0x000fe200078e0028 */
[----:B------:R-:W-:Y:S01]  /*27b20*/  MOV R12, 0x1 ;  /* 0x00000001000c7802 */ /* 0x000fe20000000f00 */
[----:B------:R-:W-:Y:S02]  /*27b30*/  IMAD.MOV.U32 R11, RZ, RZ, 0x181f ;  /* 0x0000181fff0b7424 */ /* 0x000fe400078e00ff */
[----:B------:R-:W-:-:S07]  /*27b40*/  IMAD.MOV.U32 R15, RZ, RZ, -0x1 ;  /* 0xffffffffff0f7424 */ /* 0x000fce00078e00ff */
[----:B-----5:R-:W-:Y:S05]  /*27b50*/  WARPSYNC.COLLECTIVE R15, `(.L_x_1795) ;  /* 0x000000000f087348 */ /* 0x020fea0003c00000 */
[----:B------:R0:W1:Y:S02]  /*27b60*/  SHFL.IDX P6, R14, R13, R12, R11 ;  /* 0x0000000c0d0e7389 */ /* 0x00006400000c000b */
[----:B01---5:R-:W-:Y:S01]  /*27b70*/  ENDCOLLECTIVE ;  /* 0x000000000000791b */ /* 0x023fe20003800000 */
.L_x_1795:
[----:B------:R-:W-:Y:S05]  /*27b80*/  BSYNC B1 ;  /* 0x0000000000017941 */ /* 0x000fea0003800000 */
.L_x_1794:
[----:B------:R-:W-:Y:S05]  /*27b90*/  BRA `(.L_x_1796) ;  /* 0xfffffe2c00787947 */ /* 0x000fea000383ffff */
.L_x_1468:
        /* <DEDUP_REMOVED lines=8> */
.L_x_1798:
[----:B------:R-:W-:Y:S05]  /*27c20*/  BSYNC B1 ;  /* 0x0000000000017941 */ /* 0x000fea0003800000 */
.L_x_1797:
[----:B------:R-:W-:Y:S05]  /*27c30*/  BRA `(.L_x_1799) ;  /* 0xfffffe2c00587947 */ /* 0x000fea000383ffff */
.L_x_1469:
        /* <DEDUP_REMOVED lines=8> */
.L_x_1801:
[----:B------:R-:W-:Y:S05]  /*27cc0*/  BSYNC B1 ;  /* 0x0000000000017941 */ /* 0x000fea0003800000 */
.L_x_1800:
[----:B------:R-:W-:Y:S05]  /*27cd0*/  BRA `(.L_x_1802) ;  /* 0xfffffe2c00387947 */ /* 0x000fea000383ffff */
.L_x_1470:
        /* <DEDUP_REMOVED lines=8> */
.L_x_1804:
[----:B------:R-:W-:Y:S05]  /*27d60*/  BSYNC B1 ;  /* 0x0000000000017941 */ /* 0x000fea0003800000 */
.L_x_1803:
[----:B------:R-:W-:Y:S05]  /*27d70*/  BRA `(.L_x_1805) ;  /* 0xfffffe2c00187947 */ /* 0x000fea000383ffff */
.L_x_1471:
        /* <DEDUP_REMOVED lines=8> */
.L_x_1807:
[----:B------:R-:W-:Y:S05]  /*27e00*/  BSYNC B1 ;  /* 0x0000000000017941 */ /* 0x000fea0003800000 */
.L_x_1806:
[----:B------:R-:W-:Y:S05]  /*27e10*/  BRA `(.L_x_1808) ;  /* 0xfffffe2800f87947 */ /* 0x000fea000383ffff */
.L_x_1472:
        /* <DEDUP_REMOVED lines=8> */
.L_x_1810:
[----:B------:R-:W-:Y:S05]  /*27ea0*/  BSYNC B1 ;  /* 0x0000000000017941 */ /* 0x000fea0003800000 */
.L_x_1809:
[----:B------:R-:W-:Y:S05]  /*27eb0*/  BRA `(.L_x_1811) ;  /* 0xfffffe2800d87947 */ /* 0x000fea000383ffff */
.L_x_1473:
        /* <DEDUP_REMOVED lines=8> */
.L_x_1813:
[----:B------:R-:W-:Y:S05]  /*27f40*/  BSYNC B1 ;  /* 0x0000000000017941 */ /* 0x000fea0003800000 */
.L_x_1812:
[----:B------:R-:W-:Y:S05]  /*27f50*/  BRA `(.L_x_1814) ;  /* 0xfffffe2800b87947 */ /* 0x000fea000383ffff */
.L_x_1474:
        /* <DEDUP_REMOVED lines=8> */
.L_x_1816:
[----:B------:R-:W-:Y:S05]  /*27fe0*/  BSYNC B1 ;  /* 0x0000000000017941 */ /* 0x000fea0003800000 */
.L_x_1815:
[----:B------:R-:W-:Y:S05]  /*27ff0*/  BRA `(.L_x_1817) ;  /* 0xfffffe2800987947 */ /* 0x000fea000383ffff */
.L_x_1475:
        /* <DEDUP_REMOVED lines=8> */
.L_x_1819:
[----:B------:R-:W-:Y:S05]  /*28080*/  BSYNC B1 ;  /* 0x0000000000017941 */ /* 0x000fea0003800000 */
.L_x_1818:
[----:B------:R-:W-:Y:S05]  /*28090*/  BRA `(.L_x_1820) ;  /* 0xfffffe2800787947 */ /* 0x000fea000383ffff */
.L_x_1476:
        /* <DEDUP_REMOVED lines=8> */
.L_x_1822:
[----:B------:R-:W-:Y:S05]  /*28120*/  BSYNC B1 ;  /* 0x0000000000017941 */ /* 0x000fea0003800000 */
.L_x_1821:
[----:B------:R-:W-:Y:S05]  /*28130*/  BRA `(.L_x_1823) ;  /* 0xfffffe28005c7947 */ /* 0x000fea000383ffff */
.L_x_1477:
        /* <DEDUP_REMOVED lines=8> */
.L_x_1825:
[----:B------:R-:W-:Y:S05]  /*281c0*/  BSYNC B1 ;  /* 0x0000000000017941 */ /* 0x000fea0003800000 */
.L_x_1824:
[----:B------:R-:W-:Y:S05]  /*281d0*/  BRA `(.L_x_1826) ;  /* 0xfffffe2800407947 */ /* 0x000fea000383ffff */
.L_x_1478:
        /* <DEDUP_REMOVED lines=8> */
.L_x_1828:
[----:B------:R-:W-:Y:S05]  /*28260*/  BSYNC B1 ;  /* 0x0000000000017941 */ /* 0x000fea0003800000 */
.L_x_1827:
[----:B------:R-:W-:Y:S05]  /*28270*/  BRA `(.L_x_1829) ;  /* 0xfffffe2800247947 */ /* 0x000fea000383ffff */
.L_x_1480:
[----:B0-----:R0:W1:Y:S02]  /*28280*/  SYNCS.PHASECHK.TRANS64.TRYWAIT P4, [R16+URZ+0x30800], R83 ;  /* 0x03080053100075a7 */ /* 0x001064000808017f */
[----:B-1----:R-:W-:Y:S05]  /*28290*/  @!P4 NANOSLEEP.SYNCS 0x989680 ;  /* 0x009896800000c95d */ /* 0x002fea0003900000 */
[----:B------:R-:W1:Y:S02]  /*282a0*/  @!P4 SYNCS.PHASECHK.TRANS64 P4, [R16+URZ+0x30800], R83 ;  /* 0x030800531000c5a7 */ /* 0x000e64000808007f */
[----:B-1----:R-:W-:Y:S05]  /*282b0*/  @!P4 BRA `(.L_x_1480) ;  /* 0xfffffffc00f0c947 */ /* 0x002fea000383ffff */
[----:B------:R-:W-:Y:S05]  /*282c0*/  BRA `(.L_x_1830) ;  /* 0xfffffe2800887947 */ /* 0x000fea000383ffff */
.L_x_1520:
[----:B------:R-:W-:Y:S01]  /*282d0*/  BSSY B1, `(.L_x_1831) ;  /* 0x0000008000017945 */ /* 0x000fe20003800000 */
[----:B------:R-:W-:Y:S01]  /*282e0*/  IMAD.MOV.U32 R13, RZ, RZ, R9 ;  /* 0x000000ffff0d7224 */ /* 0x000fe200078e0009 */
[----:B------:R-:W-:Y:S01]  /*282f0*/  MOV R12, RZ ;  /* 0x000000ff000c7202 */ /* 0x000fe20000000f00 */
[----:B------:R-:W-:Y:S02]  /*28300*/  IMAD.MOV.U32 R11, RZ, RZ, 0x181f ;  /* 0x0000181fff0b7424 */ /* 0x000fe400078e00ff */
[----:B------:R-:W-:-:S07]  /*28310*/  IMAD.MOV.U32 R15, RZ, RZ, -0x1 ;  /* 0xffffffffff0f7424 */ /* 0x000fce00078e00ff */
[----:B------:R-:W-:Y:S05]  /*28320*/  WARPSYNC.COLLECTIVE R15, `(.L_x_1832) ;  /* 0x000000000f087348 */ /* 0x000fea0003c00000 */
[----:B------:R0:W1:Y:S02]  /*28330*/  SHFL.IDX P6, R14, R13, R12, R11 ;  /* 0x0000000c0d0e7389 */ /* 0x00006400000c000b */
[----:B01----:R-:W-:Y:S01]  /*28340*/  ENDCOLLECTIVE ;  /* 0x000000000000791b */ /* 0x003fe20003800000 */
.L_x_1832:
[----:B------:R-:W-:Y:S05]  /*28350*/  BSYNC B1 ;  /* 0x0000000000017941 */ /* 0x000fea0003800000 */
.L_x_1831:
[----:B------:R-:W-:Y:S05]  /*28360*/  BRA `(.L_x_1833) ;  /* 0xfffffe6800907947 */ /* 0x000fea000383ffff */
.L_x_1521:
        /* <DEDUP_REMOVED lines=8> */
.L_x_1835:
[----:B------:R-:W-:Y:S05]  /*283f0*/  BSYNC B1 ;  /* 0x0000000000017941 */ /* 0x000fea0003800000 */
.L_x_1834:
[----:B------:R-:W-:Y:S05]  /*28400*/  BRA `(.L_x_1836) ;  /* 0xfffffe6800707947 */ /* 0x000fea000383ffff */
.L_x_1522:
        /* <DEDUP_REMOVED lines=8> */
.L_x_1838:
[----:B------:R-:W-:Y:S05]  /*28490*/  BSYNC B1 ;  /* 0x0000000000017941 */ /* 0x000fea0003800000 */
.L_x_1837:
[----:B------:R-:W-:Y:S05]  /*284a0*/  BRA `(.L_x_1839) ;  /* 0xfffffe6800507947 */ /* 0x000fea000383ffff */
.L_x_1523:
        /* <DEDUP_REMOVED lines=8> */
.L_x_1841:
[----:B------:R-:W-:Y:S05]  /*28530*/  BSYNC B1 ;  /* 0x0000000000017941 */ /* 0x000fea0003800000 */
.L_x_1840:
[----:B------:R-:W-:Y:S05]  /*28540*/  BRA `(.L_x_1842) ;  /* 0xfffffe6800307947 */ /* 0x000fea000383ffff */
.L_x_1524:
[----:B------:R-:W-:Y:S01]  /*28550*/  BSSY B1, `(.L_x_1843) ;  /* 0x0000008000017945 */ /* 0x000fe20003800000 */
[----:B------:R-:W-:Y:S01]  /*28560*/  IMAD.MOV.U32 R13, RZ, RZ, R9 ;  /* 0x000000ffff0d7224 */ /* 0x000fe200078e0009 */
[----:B------:R-:W-:Y:S01]  /*28570*/  MOV R12, 0x1 ;  /* 0x00000001000c7802 */ /* 0x000fe20000000f00 */
[----:B------:R-:W-:Y:S02]  /*28580*/  IMAD.MOV.U32 R11, RZ, RZ, 0x181f ;  /* 0x0000181fff0b7424 */ /* 0x000fe400078e00ff */
[----:B------:R-:W-:-:S07]  /*28590*/  IMAD.MOV.U32 R15, RZ, RZ, -0x1 ;  /* 0xffffffffff0f7424 */ /* 0x000fce00078e00ff */
[----:B------:R-:W-:Y:S05]  /*285a0*/  WARPSYNC.COLLECTIVE R15, `(.L_x_1844) ;  /* 0x000000000f087348 */ /* 0x000fea0003c00000 */
[----:B------:R0:W1:Y:S02]  /*285b0*/  SHFL.IDX P6, R14, R13, R12, R11 ;  /* 0x0000000c0d0e7389 */ /* 0x00006400000c000b */
[----:B01----:R-:W-:Y:S01]  /*285c0*/  ENDCOLLECTIVE ;  /* 0x000000000000791b */ /* 0x003fe20003800000 */
.L_x_1844:
[----:B------:R-:W-:Y:S05]  /*285d0*/  BSYNC B1 ;  /* 0x0000000000017941 */ /* 0x000fea0003800000 */
.L_x_1843:
[----:B------:R-:W-:Y:S05]  /*285e0*/  BRA `(.L_x_1845) ;  /* 0xfffffe6800107947 */ /* 0x000fea000383ffff */
.L_x_1525:
        /* <DEDUP_REMOVED lines=8> */
.L_x_1847:
[----:B------:R-:W-:Y:S05]  /*28670*/  BSYNC B1 ;  /* 0x0000000000017941 */ /* 0x000fea0003800000 */
.L_x_1846:
[----:B------:R-:W-:Y:S05]  /*28680*/  BRA `(.L_x_1848) ;  /* 0xfffffe6400f07947 */ /* 0x000fea000383ffff */
.L_x_1526:
        /* <DEDUP_REMOVED lines=8> */
.L_x_1850:
[----:B------:R-:W-:Y:S05]  /*28710*/  BSYNC B1 ;  /* 0x0000000000017941 */ /* 0x000fea0003800000 */
.L_x_1849:
[----:B------:R-:W-:Y:S05]  /*28720*/  BRA `(.L_x_1851) ;  /* 0xfffffe6400d07947 */ /* 0x000fea000383ffff */
.L_x_1527:
        /* <DEDUP_REMOVED lines=8> */
.L_x_1853:
[----:B------:R-:W-:Y:S05]  /*287b0*/  BSYNC B1 ;  /* 0x0000000000017941 */ /* 0x000fea0003800000 */
.L_x_1852:
[----:B------:R-:W-:Y:S05]  /*287c0*/  BRA `(.L_x_1854) ;  /* 0xfffffe6400b07947 */ /* 0x000fea000383ffff */
.L_x_1528:
        /* <DEDUP_REMOVED lines=8> */
.L_x_1856:
[----:B------:R-:W-:Y:S05]  /*28850*/  BSYNC B1 ;  /* 0x0000000000017941 */ /* 0x000fea0003800000 */
.L_x_1855:
[----:B------:R-:W-:Y:S05]  /*28860*/  BRA `(.L_x_1857) ;  /* 0xfffffe6400907947 */ /* 0x000fea000383ffff */
.L_x_1529:
        /* <DEDUP_REMOVED lines=8> */
.L_x_1859:
[----:B------:R-:W-:Y:S05]  /*288f0*/  BSYNC B1 ;  /* 0x0000000000017941 */ /* 0x000fea0003800000 */
.L_x_1858:
[----:B------:R-:W-:Y:S05]  /*28900*/  BRA `(.L_x_1860) ;  /* 0xfffffe6400707947 */ /* 0x000fea000383ffff */
.L_x_1530:
        /* <DEDUP_REMOVED lines=8> */
.L_x_1862:
[----:B------:R-:W-:Y:S05]  /*28990*/  BSYNC B1 ;  /* 0x0000000000017941 */ /* 0x000fea0003800000 */
.L_x_1861:
[----:B------:R-:W-:Y:S05]  /*289a0*/  BRA `(.L_x_1863) ;  /* 0xfffffe6400507947 */ /* 0x000fea000383ffff */
.L_x_1531:
        /* <DEDUP_REMOVED lines=8> */
.L_x_1865:
[----:B------:R-:W-:Y:S05]  /*28a30*/  BSYNC B1 ;  /* 0x0000000000017941 */ /* 0x000fea0003800000 */
.L_x_1864:
[----:B------:R-:W-:Y:S05]  /*28a40*/  BRA `(.L_x_1866) ;  /* 0xfffffe6400307947 */ /* 0x000fea000383ffff */
.L_x_1532:
        /* <DEDUP_REMOVED lines=8> */
.L_x_1868:
[----:B------:R-:W-:Y:S05]  /*28ad0*/  BSYNC B1 ;  /* 0x0000000000017941 */ /* 0x000fea0003800000 */
.L_x_1867:
[----:B------:R-:W-:Y:S05]  /*28ae0*/  BRA `(.L_x_1869) ;  /* 0xfffffe6400107947 */ /* 0x000fea000383ffff */
.L_x_1533:
        /* <DEDUP_REMOVED lines=8> */
.L_x_1871:
[----:B------:R-:W-:Y:S05]  /*28b70*/  BSYNC B1 ;  /* 0x0000000000017941 */ /* 0x000fea0003800000 */
.L_x_1870:
[----:B------:R-:W-:Y:S05]  /*28b80*/  BRA `(.L_x_1872) ;  /* 0xfffffe6000f47947 */ /* 0x000fea000383ffff */
.L_x_1534:
        /* <DEDUP_REMOVED lines=8> */
.L_x_1874:
[----:B------:R-:W-:Y:S05]  /*28c10*/  BSYNC B1 ;  /* 0x0000000000017941 */ /* 0x000fea0003800000 */
.L_x_1873:
[----:B------:R-:W-:Y:S05]  /*28c20*/  BRA `(.L_x_1875) ;  /* 0xfffffe6000d87947 */ /* 0x000fea000383ffff */
.L_x_1535:
        /* <DEDUP_REMOVED lines=8> */
.L_x_1877:
[----:B------:R-:W-:Y:S05]  /*28cb0*/  BSYNC B1 ;  /* 0x0000000000017941 */ /* 0x000fea0003800000 */
.L_x_1876:
[----:B------:R-:W-:Y:S05]  /*28cc0*/  BRA `(.L_x_1878) ;  /* 0xfffffe6000c07947 */ /* 0x000fea000383ffff */
.L_x_1537:
[----:B0-----:R0:W1:Y:S02]  /*28cd0*/  SYNCS.PHASECHK.TRANS64.TRYWAIT P4, [R16+URZ+0x30800], R9 ;  /* 0x03080009100075a7 */ /* 0x001064000808017f */
[----:B-1----:R-:W-:Y:S05]  /*28ce0*/  @!P4 NANOSLEEP.SYNCS 0x989680 ;  /* 0x009896800000c95d */ /* 0x002fea0003900000 */
[----:B------:R-:W1:Y:S02]  /*28cf0*/  @!P4 SYNCS.PHASECHK.TRANS64 P4, [R16+URZ+0x30800], R9 ;  /* 0x030800091000c5a7 */ /* 0x000e64000808007f */
[----:B-1----:R-:W-:Y:S05]  /*28d00*/  @!P4 BRA `(.L_x_1537) ;  /* 0xfffffffc00f0c947 */ /* 0x002fea000383ffff */
[----:B------:R-:W-:Y:S05]  /*28d10*/  BRA `(.L_x_1879) ;  /* 0xfffffe6400247947 */ /* 0x000fea000383ffff */
.L_x_1555:
[----:B-1----:R1:W2:Y:S02]  /*28d20*/  SYNCS.PHASECHK.TRANS64.TRYWAIT P2, [R5+URZ+0x30830], R0 ;  /* 0x03083000050075a7 */ /* 0x0022a4000804017f */
[----:B--2---:R-:W-:Y:S05]  /*28d30*/  @!P2 NANOSLEEP.SYNCS 0x989680 ;  /* 0x009896800000a95d */ /* 0x004fea0003900000 */
[----:B------:R-:W2:Y:S02]  /*28d40*/  @!P2 SYNCS.PHASECHK.TRANS64 P2, [R5+URZ+0x30830], R0 ;  /* 0x030830000500a5a7 */ /* 0x000ea4000804007f */
[----:B--2---:R-:W-:Y:S05]  /*28d50*/  @!P2 BRA `(.L_x_1555) ;  /* 0xfffffffc00f0a947 */ /* 0x004fea000383ffff */
[----:B------:R-:W-:Y:S05]  /*28d60*/  BRA `(.L_x_1554) ;  /* 0xfffffe9800547947 */ /* 0x000fea000383ffff */
.L_x_1575:
[----:B0-----:R0:W2:Y:S02]  /*28d70*/  SYNCS.PHASECHK.TRANS64.TRYWAIT P3, [R232+URZ+0x30830], R152 ;  /* 0x03083098e80075a7 */ /* 0x0010a4000806017f */
[----:B--2---:R-:W-:Y:S05]  /*28d80*/  @!P3 NANOSLEEP.SYNCS 0x989680 ;  /* 0x009896800000b95d */ /* 0x004fea0003900000 */
[----:B------:R-:W2:Y:S02]  /*28d90*/  @!P3 SYNCS.PHASECHK.TRANS64 P3, [R232+URZ+0x30830], R152 ;  /* 0x03083098e800b5a7 */ /* 0x000ea4000806007f */
[----:B--2---:R-:W-:Y:S05]  /*28da0*/  @!P3 BRA `(.L_x_1575) ;  /* 0xfffffffc00f0b947 */ /* 0x004fea000383ffff */
[----:B------:R-:W-:Y:S05]  /*28db0*/  BRA `(.L_x_1574) ;  /* 0xfffffec000b47947 */ /* 0x000fea000383ffff */
.L_x_1580:
[----:B-1----:R1:W2:Y:S02]  /*28dc0*/  SYNCS.PHASECHK.TRANS64.TRYWAIT P3, [R0+URZ+0x30850], R2 ;  /* 0x03085002000075a7 */ /* 0x0022a4000806017f */
[----:B--2---:R-:W-:Y:S05]  /*28dd0*/  @!P3 NANOSLEEP.SYNCS 0x989680 ;  /* 0x009896800000b95d */ /* 0x004fea0003900000 */
[----:B------:R-:W2:Y:S02]  /*28de0*/  @!P3 SYNCS.PHASECHK.TRANS64 P3, [R0+URZ+0x30850], R2 ;  /* 0x030850020000b5a7 */ /* 0x000ea4000806007f */
[----:B--2---:R-:W-:Y:S05]  /*28df0*/  @!P3 BRA `(.L_x_1580) ;  /* 0xfffffffc00f0b947 */ /* 0x004fea000383ffff */
[----:B------:R-:W-:Y:S05]  /*28e00*/  BRA `(.L_x_1579) ;  /* 0xfffffed000fc7947 */ /* 0x000fea000383ffff */
.L_x_1600:
[----:B-1----:R1:W2:Y:S02]  /*28e10*/  SYNCS.PHASECHK.TRANS64.TRYWAIT P2, [R4+URZ+0x30830], R5 ;  /* 0x03083005040075a7 */ /* 0x0022a4000804017f */
[----:B--2---:R-:W-:Y:S05]  /*28e20*/  @!P2 NANOSLEEP.SYNCS 0x989680 ;  /* 0x009896800000a95d */ /* 0x004fea0003900000 */
[----:B------:R-:W2:Y:S02]  /*28e30*/  @!P2 SYNCS.PHASECHK.TRANS64 P2, [R4+URZ+0x30830], R5 ;  /* 0x030830050400a5a7 */ /* 0x000ea4000804007f */
[----:B--2---:R-:W-:Y:S05]  /*28e40*/  @!P2 BRA `(.L_x_1600) ;  /* 0xfffffffc00f0a947 */ /* 0x004fea000383ffff */
[----:B------:R-:W-:Y:S05]  /*28e50*/  BRA `(.L_x_1599) ;  /* 0xfffffeec00e07947 */ /* 0x000fea000383ffff */
.L_x_1605:
[----:B-1----:R1:W2:Y:S02]  /*28e60*/  SYNCS.PHASECHK.TRANS64.TRYWAIT P2, [R232+URZ+0x30850], R0 ;  /* 0x03085000e80075a7 */ /* 0x0022a4000804017f */
[----:B--2---:R-:W-:Y:S05]  /*28e70*/  @!P2 NANOSLEEP.SYNCS 0x989680 ;  /* 0x009896800000a95d */ /* 0x004fea0003900000 */
[----:B------:R-:W2:Y:S02]  /*28e80*/  @!P2 SYNCS.PHASECHK.TRANS64 P2, [R232+URZ+0x30850], R0 ;  /* 0x03085000e800a5a7 */ /* 0x000ea4000804007f */
[----:B--2---:R-:W-:Y:S05]  /*28e90*/  @!P2 BRA `(.L_x_1605) ;  /* 0xfffffffc00f0a947 */ /* 0x004fea000383ffff */
[----:B------:R-:W-:Y:S05]  /*28ea0*/  BRA `(.L_x_1604) ;  /* 0xffffff0000287947 */ /* 0x000fea000383ffff */
.L_x_1613:
[----:B-1----:R1:W2:Y:S02]  /*28eb0*/  SYNCS.PHASECHK.TRANS64.TRYWAIT P2, [R233+URZ+0x30830], R4 ;  /* 0x03083004e90075a7 */ /* 0x0022a4000804017f */
[----:B--2---:R-:W-:Y:S05]  /*28ec0*/  @!P2 NANOSLEEP.SYNCS 0x989680 ;  /* 0x009896800000a95d */ /* 0x004fea0003900000 */
[----:B------:R-:W2:Y:S02]  /*28ed0*/  @!P2 SYNCS.PHASECHK.TRANS64 P2, [R233+URZ+0x30830], R4 ;  /* 0x03083004e900a5a7 */ /* 0x000ea4000804007f */
[----:B--2---:R-:W-:Y:S05]  /*28ee0*/  @!P2 BRA `(.L_x_1613) ;  /* 0xfffffffc00f0a947 */ /* 0x004fea000383ffff */
[----:B------:R-:W-:Y:S05]  /*28ef0*/  BRA `(.L_x_1612) ;  /* 0xffffff0c00e87947 */ /* 0x000fea000383ffff */
.L_x_1618:
[----:B-1----:R1:W2:Y:S02]  /*28f00*/  SYNCS.PHASECHK.TRANS64.TRYWAIT P2, [R0+URZ+0x30850], R2 ;  /* 0x03085002000075a7 */ /* 0x0022a4000804017f */
[----:B--2---:R-:W-:Y:S05]  /*28f10*/  @!P2 NANOSLEEP.SYNCS 0x989680 ;  /* 0x009896800000a95d */ /* 0x004fea0003900000 */
[----:B------:R-:W2:Y:S02]  /*28f20*/  @!P2 SYNCS.PHASECHK.TRANS64 P2, [R0+URZ+0x30850], R2 ;  /* 0x030850020000a5a7 */ /* 0x000ea4000804007f */
[----:B--2---:R-:W-:Y:S05]  /*28f30*/  @!P2 BRA `(.L_x_1618) ;  /* 0xfffffffc00f0a947 */ /* 0x004fea000383ffff */
[----:B------:R-:W-:Y:S05]  /*28f40*/  BRA `(.L_x_1617) ;  /* 0xffffff2000347947 */ /* 0x000fea000383ffff */
.L_x_1632:
[----:B-1----:R1:W2:Y:S02]  /*28f50*/  SYNCS.PHASECHK.TRANS64.TRYWAIT P0, [R11+URZ+0x30850], R2 ;  /* 0x030850020b0075a7 */ /* 0x0022a4000800017f */
[----:B--2---:R-:W-:Y:S05]  /*28f60*/  @!P0 NANOSLEEP.SYNCS 0x989680 ;  /* 0x009896800000895d */ /* 0x004fea0003900000 */
[----:B------:R-:W2:Y:S02]  /*28f70*/  @!P0 SYNCS.PHASECHK.TRANS64 P0, [R11+URZ+0x30850], R2 ;  /* 0x030850020b0085a7 */ /* 0x000ea4000800007f */
[----:B--2---:R-:W-:Y:S05]  /*28f80*/  @!P0 BRA `(.L_x_1632) ;  /* 0xfffffffc00f08947 */ /* 0x004fea000383ffff */
[----:B------:R-:W-:Y:S05]  /*28f90*/  BRA `(.L_x_1631) ;  /* 0xffffff4000607947 */ /* 0x000fea000383ffff */
.L_x_1674:
[----:B------:R-:W1:Y:S01]  /*28fa0*/  S2R R9, SR_TID.X ;  /* 0x0000000000097919 */ /* 0x000e620000002100 */
[----:B------:R-:W-:Y:S01]  /*28fb0*/  BSSY B1, `(.L_x_1880) ;  /* 0x000000a000017945 */ /* 0x000fe20003800000 */
[----:B------:R-:W-:Y:S01]  /*28fc0*/  MOV R12, RZ ;  /* 0x000000ff000c7202 */ /* 0x000fe20000000f00 */
[----:B0-----:R-:W-:Y:S02]  /*28fd0*/  IMAD.MOV.U32 R11, RZ, RZ, 0x1f ;  /* 0x0000001fff0b7424 */ /* 0x001fe400078e00ff */
[----:B------:R-:W-:Y:S01]  /*28fe0*/  IMAD.MOV.U32 R15, RZ, RZ, -0x1 ;  /* 0xffffffffff0f7424 */ /* 0x000fe200078e00ff */
[----:B-1----:R-:W-:-:S04]  /*28ff0*/  SHF.R.U32.HI R9, RZ, 0x5, R9 ;  /* 0x00000005ff097819 */ /* 0x002fc80000011609 */
[----:B------:R-:W-:-:S05]  /*29000*/  LOP3.LUT R9, R9, 0x3, RZ, 0xc0, !PT ;  /* 0x0000000309097812 */ /* 0x000fca00078ec0ff */
[----:B------:R-:W-:-:S07]  /*29010*/  IMAD.MOV.U32 R13, RZ, RZ, R9 ;  /* 0x000000ffff0d7224 */ /* 0x000fce00078e0009 */
[----:B------:R-:W-:Y:S05]  /*29020*/  WARPSYNC.COLLECTIVE R15, `(.L_x_1881) ;  /* 0x000000000f087348 */ /* 0x000fea0003c00000 */
[----:B------:R0:W1:Y:S02]  /*29030*/  SHFL.IDX P6, R14, R13, R12, R11 ;  /* 0x0000000c0d0e7389 */ /* 0x00006400000c000b */
[----:B01----:R-:W-:Y:S01]  /*29040*/  ENDCOLLECTIVE ;  /* 0x000000000000791b */ /* 0x003fe20003800000 */
.L_x_1881:
[----:B------:R-:W-:Y:S05]  /*29050*/  BSYNC B1 ;  /* 0x0000000000017941 */ /* 0x000fea0003800000 */
.L_x_1880:
[----:B------:R-:W-:Y:S05]  /*29060*/  BRA `(.L_x_1882) ;  /* 0xffffff8c00b47947 */ /* 0x000fea000383ffff */
.L_x_1675:
[----:B------:R-:W-:Y:S01]  /*29070*/  BSSY B1, `(.L_x_1883) ;  /* 0x0000006000017945 */ /* 0x000fe20003800000 */
[----:B------:R-:W-:-:S07]  /*29080*/  IMAD.MOV.U32 R15, RZ, RZ, -0x1 ;  /* 0xffffffffff0f7424 */ /* 0x000fce00078e00ff */
[----:B0-----:R-:W-:Y:S05]  /*29090*/  WARPSYNC.COLLECTIVE R15, `(.L_x_1884) ;  /* 0x000000000f0c7348 */ /* 0x001fea0003c00000 */
[----:B------:R-:W-:Y:S02]  /*290a0*/  ELECT P6, UR62, PT ;  /* 0x00000000003e782f */ /* 0x000fe400038c0000 */
[----:B------:R-:W-:Y:S01]  /*290b0*/  MOV R14, UR62 ;  /* 0x0000003e000e7c02 */ /* 0x000fe20008000f00 */
[----:B0-----:R-:W-:Y:S10]  /*290c0*/  ENDCOLLECTIVE ;  /* 0x000000000000791b */ /* 0x001ff40003800000 */
.L_x_1884:
[----:B------:R-:W-:Y:S05]  /*290d0*/  BSYNC B1 ;  /* 0x0000000000017941 */ /* 0x000fea0003800000 */
.L_x_1883:
[----:B------:R-:W-:Y:S05]  /*290e0*/  BRA `(.L_x_1885) ;  /* 0xffffff8c00a07947 */ /* 0x000fea000383ffff */
.L_x_1677:
[----:B0-----:R0:W1:Y:S02]  /*290f0*/  SYNCS.PHASECHK.TRANS64.TRYWAIT P0, [R11+URZ+0x30820], R7 ;  /* 0x030820070b0075a7 */ /* 0x001064000800017f */
[----:B-1----:R-:W-:Y:S05]  /*29100*/  @!P0 NANOSLEEP.SYNCS 0x989680 ;  /* 0x009896800000895d */ /* 0x002fea0003900000 */
[----:B------:R-:W1:Y:S02]  /*29110*/  @!P0 SYNCS.PHASECHK.TRANS64 P0, [R11+URZ+0x30820], R7 ;  /* 0x030820070b0085a7 */ /* 0x000e64000800007f */
[----:B-1----:R-:W-:Y:S05]  /*29120*/  @!P0 BRA `(.L_x_1677) ;  /* 0xfffffffc00f08947 */ /* 0x002fea000383ffff */
[----:B------:R-:W-:Y:S05]  /*29130*/  BRA `(.L_x_1886) ;  /* 0xffffff8c00bc7947 */ /* 0x000fea000383ffff */
.L_x_1680:
[----:B0-----:R0:W1:Y:S02]  /*29140*/  SYNCS.PHASECHK.TRANS64.TRYWAIT P0, [R7+URZ+0x308a0], R9 ;  /* 0x0308a009070075a7 */ /* 0x001064000800017f */
[----:B-1----:R-:W-:Y:S05]  /*29150*/  @!P0 NANOSLEEP.SYNCS 0x989680 ;  /* 0x009896800000895d */ /* 0x002fea0003900000 */
[----:B------:R-:W1:Y:S02]  /*29160*/  @!P0 SYNCS.PHASECHK.TRANS64 P0, [R7+URZ+0x308a0], R9 ;  /* 0x0308a009070085a7 */ /* 0x000e64000800007f */
[----:B-1----:R-:W-:Y:S05]  /*29170*/  @!P0 BRA `(.L_x_1680) ;  /* 0xfffffffc00f08947 */ /* 0x002fea000383ffff */
[----:B------:R-:W-:Y:S05]  /*29180*/  BRA `(.L_x_1887) ;  /* 0xffffff8c00cc7947 */ /* 0x000fea000383ffff */
.L_x_1682:
[----:B-1----:R1:W2:Y:S02]  /*29190*/  SYNCS.PHASECHK.TRANS64.TRYWAIT P0, [R7+URZ+0x308c0], R9 ;  /* 0x0308c009070075a7 */ /* 0x0022a4000800017f */
[----:B--2---:R-:W-:Y:S05]  /*291a0*/  @!P0 NANOSLEEP.SYNCS 0x989680 ;  /* 0x009896800000895d */ /* 0x004fea0003900000 */
[----:B------:R-:W2:Y:S02]  /*291b0*/  @!P0 SYNCS.PHASECHK.TRANS64 P0, [R7+URZ+0x308c0], R9 ;  /* 0x0308c009070085a7 */ /* 0x000ea4000800007f */
[----:B--2---:R-:W-:Y:S05]  /*291c0*/  @!P0 BRA `(.L_x_1682) ;  /* 0xfffffffc00f08947 */ /* 0x004fea000383ffff */
[----:B------:R-:W-:Y:S05]  /*291d0*/  BRA `(.L_x_1888) ;  /* 0xffffff90006c7947 */ /* 0x000fea000383ffff */
.L_x_1686:
[----:B0-----:R0:W1:Y:S02]  /*291e0*/  SYNCS.PHASECHK.TRANS64.TRYWAIT P0, [R7+URZ+0x308a0], R8 ;  /* 0x0308a008070075a7 */ /* 0x001064000800017f */
[----:B-1----:R-:W-:Y:S05]  /*291f0*/  @!P0 NANOSLEEP.SYNCS 0x989680 ;  /* 0x009896800000895d */ /* 0x002fea0003900000 */
[----:B------:R-:W1:Y:S02]  /*29200*/  @!P0 SYNCS.PHASECHK.TRANS64 P0, [R7+URZ+0x308a0], R8 ;  /* 0x0308a008070085a7 */ /* 0x000e64000800007f */
[----:B-1----:R-:W-:Y:S05]  /*29210*/  @!P0 BRA `(.L_x_1686) ;  /* 0xfffffffc00f08947 */ /* 0x002fea000383ffff */
[----:B------:R-:W-:Y:S05]  /*29220*/  BRA `(.L_x_1889) ;  /* 0xffffff9400547947 */ /* 0x000fea000383ffff */
.L_x_1688:
[----:B-1----:R1:W2:Y:S02]  /*29230*/  SYNCS.PHASECHK.TRANS64.TRYWAIT P1, [R7+URZ+0x308c0], R8 ;  /* 0x0308c008070075a7 */ /* 0x0022a4000802017f */
[----:B--2---:R-:W-:Y:S05]  /*29240*/  @!P1 NANOSLEEP.SYNCS 0x989680 ;  /* 0x009896800000995d */ /* 0x004fea0003900000 */
[----:B------:R-:W2:Y:S02]  /*29250*/  @!P1 SYNCS.PHASECHK.TRANS64 P1, [R7+URZ+0x308c0], R8 ;  /* 0x0308c008070095a7 */ /* 0x000ea4000802007f */
[----:B--2---:R-:W-:Y:S05]  /*29260*/  @!P1 BRA `(.L_x_1688) ;  /* 0xfffffffc00f09947 */ /* 0x004fea000383ffff */
[----:B------:R-:W-:Y:S05]  /*29270*/  BRA `(.L_x_1890) ;  /* 0xffffff9400f07947 */ /* 0x000fea000383ffff */
.L_x_1709:
[----:B------:R-:W0:Y:S01]  /*29280*/  S2R R7, SR_TID.X ;  /* 0x0000000000077919 */ /* 0x000e220000002100 */
[----:B------:R-:W-:Y:S01]  /*29290*/  BSSY B0, `(.L_x_1891) ;  /* 0x000000a000007945 */ /* 0x000fe20003800000 */
[----:B------:R-:W-:Y:S02]  /*292a0*/  IMAD.MOV.U32 R12, RZ, RZ, RZ ;  /* 0x000000ffff0c7224 */ /* 0x000fe400078e00ff */
[----:B------:R-:W-:Y:S02]  /*292b0*/  IMAD.MOV.U32 R11, RZ, RZ, 0x1f ;  /* 0x0000001fff0b7424 */ /* 0x000fe400078e00ff */
[----:B------:R-:W-:Y:S01]  /*292c0*/  IMAD.MOV.U32 R15, RZ, RZ, -0x1 ;  /* 0xffffffffff0f7424 */ /* 0x000fe200078e00ff */
[----:B0-----:R-:W-:-:S04]  /*292d0*/  SHF.R.U32.HI R7, RZ, 0x5, R7 ;  /* 0x00000005ff077819 */ /* 0x001fc80000011607 */
[----:B------:R-:W-:-:S04]  /*292e0*/  LOP3.LUT R7, R7, 0x3, RZ, 0xc0, !PT ;  /* 0x0000000307077812 */ /* 0x000fc800078ec0ff */
[----:B------:R-:W-:-:S07]  /*292f0*/  MOV R13, R7 ;  /* 0x00000007000d7202 */ /* 0x000fce0000000f00 */
[----:B------:R-:W-:Y:S05]  /*29300*/  WARPSYNC.COLLECTIVE R15, `(.L_x_1892) ;  /* 0x000000000f087348 */ /* 0x000fea0003c00000 */
[----:B------:R0:W1:Y:S02]  /*29310*/  SHFL.IDX P6, R14, R13, R12, R11 ;  /* 0x0000000c0d0e7389 */ /* 0x00006400000c000b */
[----:B01----:R-:W-:Y:S01]  /*29320*/  ENDCOLLECTIVE ;  /* 0x000000000000791b */ /* 0x003fe20003800000 */
.L_x_1892:
[----:B------:R-:W-:Y:S05]  /*29330*/  BSYNC B0 ;  /* 0x0000000000007941 */ /* 0x000fea0003800000 */
.L_x_1891:
[----:B------:R-:W-:Y:S05]  /*29340*/  BRA `(.L_x_1893) ;  /* 0xffffffa800187947 */ /* 0x000fea000383ffff */
.L_x_1710:
[----:B------:R-:W-:Y:S01]  /*29350*/  BSSY B0, `(.L_x_1894) ;  /* 0x0000006000007945 */ /* 0x000fe20003800000 */
[----:B------:R-:W-:-:S07]  /*29360*/  MOV R15, 0xffffffff ;  /* 0xffffffff000f7802 */ /* 0x000fce0000000f00 */
[----:B------:R-:W-:Y:S05]  /*29370*/  WARPSYNC.COLLECTIVE R15, `(.L_x_1895) ;  /* 0x000000000f0c7348 */ /* 0x000fea0003c00000 */
[----:B------:R-:W-:Y:S02]  /*29380*/  ELECT P6, UR62, PT ;  /* 0x00000000003e782f */ /* 0x000fe400038c0000 */
[----:B------:R-:W-:Y:S01]  /*29390*/  MOV R14, UR62 ;  /* 0x0000003e000e7c02 */ /* 0x000fe20008000f00 */
[----:B------:R-:W-:Y:S10]  /*293a0*/  ENDCOLLECTIVE ;  /* 0x000000000000791b */ /* 0x000ff40003800000 */
.L_x_1895:
[----:B------:R-:W-:Y:S05]  /*293b0*/  BSYNC B0 ;  /* 0x0000000000007941 */ /* 0x000fea0003800000 */
.L_x_1894:
[----:B------:R-:W-:Y:S05]  /*293c0*/  BRA `(.L_x_1896) ;  /* 0xffffffa800087947 */ /* 0x000fea000383ffff */
.L_x_1713:
[----:B0-----:R0:W1:Y:S02]  /*293d0*/  SYNCS.PHASECHK.TRANS64.TRYWAIT P0, [R7+URZ+0x30840], R10 ;  /* 0x0308400a070075a7 */ /* 0x001064000800017f */
[----:B-1----:R-:W-:Y:S05]  /*293e0*/  @!P0 NANOSLEEP.SYNCS 0x989680 ;  /* 0x009896800000895d */ /* 0x002fea0003900000 */
[----:B------:R-:W1:Y:S02]  /*293f0*/  @!P0 SYNCS.PHASECHK.TRANS64 P0, [R7+URZ+0x30840], R10 ;  /* 0x0308400a070085a7 */ /* 0x000e64000800007f */
[----:B-1----:R-:W-:Y:S05]  /*29400*/  @!P0 BRA `(.L_x_1713) ;  /* 0xfffffffc00f08947 */ /* 0x002fea000383ffff */
[----:B------:R-:W-:Y:S05]  /*29410*/  BRA `(.L_x_1897) ;  /* 0xffffffa800707947 */ /* 0x000fea000383ffff */
.L_x_1716:
        /* <DEDUP_REMOVED lines=8> */
.L_x_1724:
[----:B0-----:R0:W1:Y:S02]  /*294a0*/  SYNCS.PHASECHK.TRANS64.TRYWAIT P0, [R3+URZ+0x30840], R8 ;  /* 0x03084008030075a7 */ /* 0x001064000800017f */
[----:B-1----:R-:W-:Y:S05]  /*294b0*/  @!P0 NANOSLEEP.SYNCS 0x989680 ;  /* 0x009896800000895d */ /* 0x002fea0003900000 */
[----:B------:R-:W1:Y:S02]  /*294c0*/  @!P0 SYNCS.PHASECHK.TRANS64 P0, [R3+URZ+0x30840], R8 ;  /* 0x03084008030085a7 */ /* 0x000e64000800007f */
[----:B-1----:R-:W-:Y:S05]  /*294d0*/  @!P0 BRA `(.L_x_1724) ;  /* 0xfffffffc00f08947 */ /* 0x002fea000383ffff */
[----:B------:R-:W-:Y:S05]  /*294e0*/  BRA `(.L_x_1899) ;  /* 0xffffffb000ac7947 */ /* 0x000fea000383ffff */
.L_x_1726:
[----:B0-----:R0:W1:Y:S02]  /*294f0*/  SYNCS.PHASECHK.TRANS64.TRYWAIT P0, [R3+URZ+0x30860], R8 ;  /* 0x03086008030075a7 */ /* 0x001064000800017f */
[----:B-1----:R-:W-:Y:S05]  /*29500*/  @!P0 NANOSLEEP.SYNCS 0x989680 ;  /* 0x009896800000895d */ /* 0x002fea0003900000 */
[----:B------:R-:W1:Y:S02]  /*29510*/  @!P0 SYNCS.PHASECHK.TRANS64 P0, [R3+URZ+0x30860], R8 ;  /* 0x03086008030085a7 */ /* 0x000e64000800007f */
[----:B-1----:R-:W-:Y:S05]  /*29520*/  @!P0 BRA `(.L_x_1726) ;  /* 0xfffffffc00f08947 */ /* 0x002fea000383ffff */
[----:B------:R-:W-:Y:S05]  /*29530*/  BRA `(.L_x_1900) ;  /* 0xffffffb400687947 */ /* 0x000fea000383ffff */
.L_x_1732:
[----:B-1----:R1:W2:Y:S02]  /*29540*/  SYNCS.PHASECHK.TRANS64.TRYWAIT P0, [R2+URZ+0x30840], R3 ;  /* 0x03084003020075a7 */ /* 0x0022a4000800017f */
[----:B--2---:R-:W-:Y:S05]  /*29550*/  @!P0 NANOSLEEP.SYNCS 0x989680 ;  /* 0x009896800000895d */ /* 0x004fea0003900000 */
[----:B------:R-:W2:Y:S02]  /*29560*/  @!P0 SYNCS.PHASECHK.TRANS64 P0, [R2+URZ+0x30840], R3 ;  /* 0x03084003020085a7 */ /* 0x000ea4000800007f */
[----:B--2---:R-:W-:Y:S05]  /*29570*/  @!P0 BRA `(.L_x_1732) ;  /* 0xfffffffc00f08947 */ /* 0x004fea000383ffff */
[----:B------:R-:W-:Y:S05]  /*29580*/  BRA `(.L_x_1901) ;  /* 0xffffffb800f87947 */ /* 0x000fea000383ffff */
.L_x_1734:
[----:B0-----:R0:W1:Y:S02]  /*29590*/  SYNCS.PHASECHK.TRANS64.TRYWAIT P0, [R2+URZ+0x30860], R3 ;  /* 0x03086003020075a7 */ /* 0x001064000800017f */
[----:B-1----:R-:W-:Y:S05]  /*295a0*/  @!P0 NANOSLEEP.SYNCS 0x989680 ;  /* 0x009896800000895d */ /* 0x002fea0003900000 */
[----:B------:R-:W1:Y:S02]  /*295b0*/  @!P0 SYNCS.PHASECHK.TRANS64 P0, [R2+URZ+0x30860], R3 ;  /* 0x03086003020085a7 */ /* 0x000e64000800007f */
[----:B-1----:R-:W-:Y:S05]  /*295c0*/  @!P0 BRA `(.L_x_1734) ;  /* 0xfffffffc00f08947 */ /* 0x002fea000383ffff */
[----:B------:R-:W-:Y:S05]  /*295d0*/  BRA `(.L_x_1902) ;  /* 0xffffffbc00b47947 */ /* 0x000fea000383ffff */
.L_x_1740:
[----:B--2---:R2:W3:Y:S02]  /*295e0*/  SYNCS.PHASECHK.TRANS64.TRYWAIT P0, [R2+URZ+0x30840], R3 ;  /* 0x03084003020075a7 */ /* 0x0044e4000800017f */
[----:B---3--:R-:W-:Y:S05]  /*295f0*/  @!P0 NANOSLEEP.SYNCS 0x989680 ;  /* 0x009896800000895d */ /* 0x008fea0003900000 */
[----:B------:R-:W3:Y:S02]  /*29600*/  @!P0 SYNCS.PHASECHK.TRANS64 P0, [R2+URZ+0x30840], R3 ;  /* 0x03084003020085a7 */ /* 0x000ee4000800007f */
[----:B---3--:R-:W-:Y:S05]  /*29610*/  @!P0 BRA `(.L_x_1740) ;  /* 0xfffffffc00f08947 */ /* 0x008fea000383ffff */
[----:B------:R-:W-:Y:S05]  /*29620*/  BRA `(.L_x_1903) ;  /* 0xffffffc400187947 */ /* 0x000fea000383ffff */
.L_x_1742:
[----:B0-----:R0:W1:Y:S02]  /*29630*/  SYNCS.PHASECHK.TRANS64.TRYWAIT P0, [R2+URZ+0x30860], R9 ;  /* 0x03086009020075a7 */ /* 0x001064000800017f */
[----:B-1----:R-:W-:Y:S05]  /*29640*/  @!P0 NANOSLEEP.SYNCS 0x989680 ;  /* 0x009896800000895d */ /* 0x002fea0003900000 */
[----:B------:R-:W1:Y:S02]  /*29650*/  @!P0 SYNCS.PHASECHK.TRANS64 P0, [R2+URZ+0x30860], R9 ;  /* 0x03086009020085a7 */ /* 0x000e64000800007f */
[----:B-1----:R-:W-:Y:S05]  /*29660*/  @!P0 BRA `(.L_x_1742) ;  /* 0xfffffffc00f08947 */ /* 0x002fea000383ffff */
[----:B------:R-:W-:Y:S05]  /*29670*/  BRA `(.L_x_1904) ;  /* 0xffffffc400d07947 */ /* 0x000fea000383ffff */
.L_x_1750:
[----:B-1----:R1:W2:Y:S02]  /*29680*/  SYNCS.PHASECHK.TRANS64.TRYWAIT P0, [R3+URZ+0x30860], R2 ;  /* 0x03086002030075a7 */ /* 0x0022a4000800017f */
[----:B--2---:R-:W-:Y:S05]  /*29690*/  @!P0 NANOSLEEP.SYNCS 0x989680 ;  /* 0x009896800000895d */ /* 0x004fea0003900000 */
[----:B------:R-:W2:Y:S02]  /*296a0*/  @!P0 SYNCS.PHASECHK.TRANS64 P0, [R3+URZ+0x30860], R2 ;  /* 0x03086002030085a7 */ /* 0x000ea4000800007f */
[----:B--2---:R-:W-:Y:S05]  /*296b0*/  @!P0 BRA `(.L_x_1750) ;  /* 0xfffffffc00f08947 */ /* 0x004fea000383ffff */
[----:B------:R-:W-:Y:S05]  /*296c0*/  BRA `(.L_x_1905) ;  /* 0xffffffcc001c7947 */ /* 0x000fea000383ffff */
.L_x_1753:
[----:B------:R-:W-:Y:S01]  /*296d0*/  BSSY B0, `(.L_x_1906) ;  /* 0x0000008000007945 */ /* 0x000fe20003800000 */
[----:B------:R-:W-:Y:S01]  /*296e0*/  IMAD.MOV.U32 R13, RZ, RZ, R16 ;  /* 0x000000ffff0d7224 */ /* 0x000fe200078e0010 */
[----:B0-----:R-:W-:Y:S01]  /*296f0*/  MOV R15, 0xffffffff ;  /* 0xffffffff000f7802 */ /* 0x001fe20000000f00 */
[----:B------:R-:W-:Y:S02]  /*29700*/  IMAD.MOV.U32 R12, RZ, RZ, RZ ;  /* 0x000000ffff0c7224 */ /* 0x000fe400078e00ff */
[----:B------:R-:W-:-:S07]  /*29710*/  IMAD.MOV.U32 R11, RZ, RZ, 0x1f ;  /* 0x0000001fff0b7424 */ /* 0x000fce00078e00ff */
[----:B-123--:R-:W-:Y:S05]  /*29720*/  WARPSYNC.COLLECTIVE R15, `(.L_x_1907) ;  /* 0x000000000f087348 */ /* 0x00efea0003c00000 */
[----:B------:R0:W4:Y:S02]  /*29730*/  SHFL.IDX P6, R14, R13, R12, R11 ;  /* 0x0000000c0d0e7389 */ /* 0x00012400000c000b */
[----:B01234-:R-:W-:Y:S01]  /*29740*/  ENDCOLLECTIVE ;  /* 0x000000000000791b */ /* 0x01ffe20003800000 */
.L_x_1907:
[----:B------:R-:W-:Y:S05]  /*29750*/  BSYNC B0 ;  /* 0x0000000000007941 */ /* 0x000fea0003800000 */
.L_x_1906:
[----:B------:R-:W-:Y:S01]  /*29760*/  IMAD.MOV.U32 R13, RZ, RZ, R16 ;  /* 0x000000ffff0d7224 */ /* 0x000fe200078e0010 */
[----:B------:R-:W-:Y:S01]  /*29770*/  MOV R11, 0x1f ;  /* 0x0000001f000b7802 */ /* 0x000fe20000000f00 */
[----:B------:R-:W-:Y:S02]  /*29780*/  IMAD.MOV.U32 R12, RZ, RZ, 0x1 ;  /* 0x00000001ff0c7424 */ /* 0x000fe400078e00ff */
[----:B------:R-:W-:Y:S02]  /*29790*/  IMAD.MOV.U32 R15, RZ, RZ, -0x1 ;  /* 0xffffffffff0f7424 */ /* 0x000fe400078e00ff */
[----:B------:R-:W-:-:S07]  /*297a0*/  IMAD.MOV.U32 R4, RZ, RZ, R14 ;  /* 0x000000ffff047224 */ /* 0x000fce00078e000e */
[----:B------:R-:W-:Y:S05]  /*297b0*/  WARPSYNC.COLLECTIVE R15, `(.L_x_1908) ;  /* 0x000000000f087348 */ /* 0x000fea0003c00000 */
[----:B------:R0:W1:Y:S02]  /*297c0*/  SHFL.IDX P6, R14, R13, R12, R11 ;  /* 0x0000000c0d0e7389 */ /* 0x00006400000c000b */
[----:B01----:R-:W-:Y:S01]  /*297d0*/  ENDCOLLECTIVE ;  /* 0x000000000000791b */ /* 0x003fe20003800000 */
.L_x_1908:
[----:B------:R-:W-:Y:S01]  /*297e0*/  IMAD.MOV.U32 R16, RZ, RZ, R14 ;  /* 0x000000ffff107224 */ /* 0x000fe200078e000e */
[----:B------:R-:W-:Y:S06]  /*297f0*/  BRA `(.L_x_1909) ;  /* 0xffffffcc00d87947 */ /* 0x000fec000383ffff */
.L_x_1756:
[----:B------:R-:W-:Y:S01]  /*29800*/  BSSY B0, `(.L_x_1910) ;  /* 0x0000008000007945 */ /* 0x000fe20003800000 */
[----:B-----5:R-:W-:Y:S01]  /*29810*/  IMAD.MOV.U32 R13, RZ, RZ, R17 ;  /* 0x000000ffff0d7224 */ /* 0x020fe200078e0011 */
[----:B------:R-:W-:Y:S01]  /*29820*/  MOV R12, 0x1 ;  /* 0x00000001000c7802 */ /* 0x000fe20000000f00 */
[----:B0-----:R-:W-:Y:S02]  /*29830*/  IMAD.MOV.U32 R11, RZ, RZ, RZ ;  /* 0x000000ffff0b7224 */ /* 0x001fe400078e00ff */
[----:B------:R-:W-:-:S07]  /*29840*/  IMAD.MOV.U32 R15, RZ, RZ, -0x1 ;  /* 0xffffffffff0f7424 */ /* 0x000fce00078e00ff */
[----:B-1-34-:R-:W-:Y:S05]  /*29850*/  WARPSYNC.COLLECTIVE R15, `(.L_x_1911) ;  /* 0x000000000f087348 */ /* 0x01afea0003c00000 */
[----:B------:R0:W2:Y:S02]  /*29860*/  SHFL.UP P6, R14, R13, R12, R11 ;  /* 0x0400000c0d0e7389 */ /* 0x0000a400000c000b */
[----:B01234-:R-:W-:Y:S01]  /*29870*/  ENDCOLLECTIVE ;  /* 0x000000000000791b */ /* 0x01ffe20003800000 */
.L_x_1911:
[----:B------:R-:W-:Y:S05]  /*29880*/  BSYNC B0 ;  /* 0x0000000000007941 */ /* 0x000fea0003800000 */
.L_x_1910:
[C---:B------:R-:W-:Y:S01]  /*29890*/  ISETP.NE.AND P0, PT, R7.reuse, RZ, PT ;  /* 0x000000ff0700720c */ /* 0x040fe20003f05270 */
[----:B------:R-:W-:Y:S01]  /*298a0*/  IMAD.MOV.U32 R11, RZ, RZ, RZ ;  /* 0x000000ffff0b7224 */ /* 0x000fe200078e00ff */
[----:B------:R-:W-:Y:S01]  /*298b0*/  MOV R12, 0x2 ;  /* 0x00000002000c7802 */ /* 0x000fe20000000f00 */
[----:B------:R-:W-:Y:S01]  /*298c0*/  IMAD.MOV.U32 R15, RZ, RZ, -0x1 ;  /* 0xffffffffff0f7424 */ /* 0x000fe200078e00ff */
[----:B------:R-:W-:Y:S02]  /*298d0*/  SEL R14, R14, RZ, P0 ;  /* 0x000000ff0e0e7207 */ /* 0x000fe40000000000 */
[----:B------:R-:W-:-:S03]  /*298e0*/  ISETP.GE.U32.AND P0, PT, R7, 0x2, PT ;  /* 0x000000020700780c */ /* 0x000fc60003f06070 */
[----:B------:R-:W-:-:S10]  /*298f0*/  IMAD.IADD R13, R17, 0x1, R14 ;  /* 0x00000001110d7824 */ /* 0x000fd400078e020e */
[----:B------:R-:W-:Y:S05]  /*29900*/  WARPSYNC.COLLECTIVE R15, `(.L_x_1912) ;  /* 0x000000000f087348 */ /* 0x000fea0003c00000 */
[----:B------:R0:W1:Y:S02]  /*29910*/  SHFL.UP P6, R14, R13, R12, R11 ;  /* 0x0400000c0d0e7389 */ /* 0x00006400000c000b */
[----:B01----:R-:W-:Y:S01]  /*29920*/  ENDCOLLECTIVE ;  /* 0x000000000000791b */ /* 0x003fe20003800000 */
.L_x_1912:
        /* <DEDUP_REMOVED lines=8> */
.L_x_1913:
[----:B------:R-:W-:Y:S02]  /*299b0*/  MOV R12, 0x8 ;  /* 0x00000008000c7802 */ /* 0x000fe40000000f00 */
[----:B------:R-:W-:Y:S02]  /*299c0*/  SEL R14, R14, RZ, P0 ;  /* 0x000000ff0e0e7207 */ /* 0x000fe40000000000 */
[----:B------:R-:W-:-:S03]  /*299d0*/  ISETP.GE.U32.AND P0, PT, R7, 0x8, PT ;  /* 0x000000080700780c */ /* 0x000fc60003f06070 */
[----:B------:R-:W-:-:S04]  /*299e0*/  IMAD.IADD R5, R3, 0x1, R14 ;  /* 0x0000000103057824 */ /* 0x000fc800078e020e */
[----:B------:R-:W-:-:S07]  /*299f0*/  IMAD.MOV.U32 R13, RZ, RZ, R5 ;  /* 0x000000ffff0d7224 */ /* 0x000fce00078e0005 */
[----:B------:R-:W-:Y:S05]  /*29a00*/  WARPSYNC.COLLECTIVE R15, `(.L_x_1914) ;  /* 0x000000000f087348 */ /* 0x000fea0003c00000 */
[----:B------:R0:W1:Y:S02]  /*29a10*/  SHFL.UP P6, R14, R13, R12, R11 ;  /* 0x0400000c0d0e7389 */ /* 0x00006400000c000b */
[----:B01----:R-:W-:Y:S01]  /*29a20*/  ENDCOLLECTIVE ;  /* 0x000000000000791b */ /* 0x003fe20003800000 */
.L_x_1914:
        /* <DEDUP_REMOVED lines=8> */
.L_x_1915:
        /* <DEDUP_REMOVED lines=8> */
.L_x_1916:
[----:B------:R-:W-:Y:S05]  /*29b30*/  BRA `(.L_x_1917) ;  /* 0xffffffcc00a07947 */ /* 0x000fea000383ffff */
.L_x_1761:
[----:B------:R-:W-:Y:S01]  /*29b40*/  BSSY B0, `(.L_x_1918) ;  /* 0x0000008000007945 */ /* 0x000fe20003800000 */
[----:B-----5:R-:W-:Y:S01]  /*29b50*/  MOV R13, R17 ;  /* 0x00000011000d7202 */ /* 0x020fe20000000f00 */
[----:B------:R-:W-:Y:S02]  /*29b60*/  IMAD.MOV.U32 R12, RZ, RZ, 0x1 ;  /* 0x00000001ff0c7424 */ /* 0x000fe400078e00ff */
[----:B------:R-:W-:Y:S02]  /*29b70*/  IMAD.MOV.U32 R11, RZ, RZ, RZ ;  /* 0x000000ffff0b7224 */ /* 0x000fe400078e00ff */
[----:B------:R-:W-:-:S07]  /*29b80*/  IMAD.MOV.U32 R15, RZ, RZ, -0x1 ;  /* 0xffffffffff0f7424 */ /* 0x000fce00078e00ff */
[----:B0-----:R-:W-:Y:S05]  /*29b90*/  WARPSYNC.COLLECTIVE R15, `(.L_x_1919) ;  /* 0x000000000f087348 */ /* 0x001fea0003c00000 */
[----:B------:R1:W2:Y:S02]  /*29ba0*/  SHFL.UP P6, R14, R13, R12, R11 ;  /* 0x0400000c0d0e7389 */ /* 0x0002a400000c000b */
[----:B012---:R-:W-:Y:S01]  /*29bb0*/  ENDCOLLECTIVE ;  /* 0x000000000000791b */ /* 0x007fe20003800000 */
.L_x_1919:
[----:B------:R-:W-:Y:S05]  /*29bc0*/  BSYNC B0 ;  /* 0x0000000000007941 */ /* 0x000fea0003800000 */
.L_x_1918:
[C---:B------:R-:W-:Y:S01]  /*29bd0*/  ISETP.NE.AND P0, PT, R7.reuse, RZ, PT ;  /* 0x000000ff0700720c */ /* 0x040fe20003f05270 */
[----:B------:R-:W-:Y:S02]  /*29be0*/  IMAD.MOV.U32 R12, RZ, RZ, 0x2 ;  /* 0x00000002ff0c7424 */ /* 0x000fe400078e00ff */
[----:B------:R-:W-:Y:S01]  /*29bf0*/  IMAD.MOV.U32 R11, RZ, RZ, RZ ;  /* 0x000000ffff0b7224 */ /* 0x000fe200078e00ff */
[----:B------:R-:W-:Y:S01]  /*29c00*/  SEL R14, R14, RZ, P0 ;  /* 0x000000ff0e0e7207 */ /* 0x000fe20000000000 */
[----:B------:R-:W-:Y:S01]  /*29c10*/  IMAD.MOV.U32 R15, RZ, RZ, -0x1 ;  /* 0xffffffffff0f7424 */ /* 0x000fe200078e00ff */
[----:B------:R-:W-:Y:S02]  /*29c20*/  ISETP.GE.U32.AND P0, PT, R7, 0x2, PT ;  /* 0x000000020700780c */ /* 0x000fe40003f06070 */
[----:B------:R-:W-:-:S11]  /*29c30*/  IADD3 R13, R17, R14, RZ ;  /* 0x0000000e110d7210 */ /* 0x000fd60007ffe0ff */
[----:B------:R-:W-:Y:S05]  /*29c40*/  WARPSYNC.COLLECTIVE R15, `(.L_x_1920) ;  /* 0x000000000f087348 */ /* 0x000fea0003c00000 */
[----:B------:R0:W1:Y:S02]  /*29c50*/  SHFL.UP P6, R14, R13, R12, R11 ;  /* 0x0400000c0d0e7389 */ /* 0x00006400000c000b */
[----:B01----:R-:W-:Y:S01]  /*29c60*/  ENDCOLLECTIVE ;  /* 0x000000000000791b */ /* 0x003fe20003800000 */
.L_x_1920:
        /* <DEDUP_REMOVED lines=8> */
.L_x_1921:
        /* <DEDUP_REMOVED lines=8> */
.L_x_1922:
        /* <DEDUP_REMOVED lines=8> */
.L_x_1923:
[----:B------:R-:W-:Y:S01]  /*29df0*/  IMAD.MOV.U32 R12, RZ, RZ, 0x1f ;  /* 0x0000001fff0c7424 */ /* 0x000fe200078e00ff */
[----:B------:R-:W-:Y:S02]  /*29e00*/  MOV R11, 0x1f ;  /* 0x0000001f000b7802 */ /* 0x000fe40000000f00 */
[----:B------:R-:W-:-:S05]  /*29e10*/  SEL R3, R14, RZ, P0 ;  /* 0x000000ff0e037207 */ /* 0x000fca0000000000 */
[----:B------:R-:W-:-:S04]  /*29e20*/  IMAD.IADD R2, R6, 0x1, R3 ;  /* 0x0000000106027824 */ /* 0x000fc800078e0203 */
[----:B------:R-:W-:-:S07]  /*29e30*/  IMAD.MOV.U32 R13, RZ, RZ, R2 ;  /* 0x000000ffff0d7224 */ /* 0x000fce00078e0002 */
[----:B------:R-:W-:Y:S05]  /*29e40*/  WARPSYNC.COLLECTIVE R15, `(.L_x_1924) ;  /* 0x000000000f087348 */ /* 0x000fea0003c00000 */
[----:B------:R0:W1:Y:S02]  /*29e50*/  SHFL.IDX P6, R14, R13, R12, R11 ;  /* 0x0000000c0d0e7389 */ /* 0x00006400000c000b */
[----:B01----:R-:W-:Y:S01]  /*29e60*/  ENDCOLLECTIVE ;  /* 0x000000000000791b */ /* 0x003fe20003800000 */
.L_x_1924:
[----:B------:R-:W-:Y:S05]  /*29e70*/  BRA `(.L_x_1925) ;  /* 0xffffffcc00887947 */ /* 0x000fea000383ffff */
.L_x_1763:
[----:B------:R-:W-:Y:S01]  /*29e80*/  BSSY B0, `(.L_x_1926) ;  /* 0x0000006000007945 */ /* 0x000fe20003800000 */
[----:B------:R-:W-:Y:S01]  /*29e90*/  PLOP3.LUT P6, PT, P6, PT, PT, 0x8, 0x0 ;  /* 0x000000000000781c */ /* 0x000fe200037ce170 */
[----:B------:R-:W-:-:S12]  /*29ea0*/  IMAD.MOV.U32 R15, RZ, RZ, -0x1 ;  /* 0xffffffffff0f7424 */ /* 0x000fd800078e00ff */
[----:B0-----:R-:W-:Y:S05]  /*29eb0*/  WARPSYNC.COLLECTIVE R15, `(.L_x_1927) ;  /* 0x000000000f087348 */ /* 0x001fea0003c00000 */
[----:B------:R-:W-:Y:S01]  /*29ec0*/  VOTE.ANY R14, PT, P6 ;  /* 0x00000000000e7806 */ /* 0x000fe200030e0100 */
[----:B0-----:R-:W-:Y:S06]  /*29ed0*/  ENDCOLLECTIVE ;  /* 0x000000000000791b */ /* 0x001fec0003800000 */
.L_x_1927:
[----:B------:R-:W-:Y:S05]  /*29ee0*/  BSYNC B0 ;  /* 0x0000000000007941 */ /* 0x000fea0003800000 */
.L_x_1926:
[----:B------:R-:W-:Y:S01]  /*29ef0*/  IMAD.MOV.U32 R3, RZ, RZ, R14 ;  /* 0x000000ffff037224 */ /* 0x000fe200078e000e */
[----:B------:R-:W-:Y:S01]  /*29f00*/  MOV R13, R17 ;  /* 0x00000011000d7202 */ /* 0x000fe20000000f00 */
[----:B------:R-:W-:Y:S01]  /*29f10*/  IMAD.MOV.U32 R11, RZ, RZ, 0x1f ;  /* 0x0000001fff0b7424 */ /* 0x000fe200078e00ff */
[----:B------:R-:W-:Y:S01]  /*29f20*/  MOV R15, 0xffffffff ;  /* 0xffffffff000f7802 */ /* 0x000fe20000000f00 */
[----:B------:R-:W0:Y:S02]  /*29f30*/  POPC R6, R3 ;  /* 0x0000000300067309 */ /* 0x000e240000000000 */
[----:B0-----:R-:W-:-:S07]  /*29f40*/  IMAD.MOV.U32 R12, RZ, RZ, R6 ;  /* 0x000000ffff0c7224 */ /* 0x001fce00078e0006 */
[----:B------:R-:W-:Y:S05]  /*29f50*/  WARPSYNC.COLLECTIVE R15, `(.L_x_1928) ;  /* 0x000000000f087348 */ /* 0x000fea0003c00000 */
[----:B------:R0:W1:Y:S02]  /*29f60*/  SHFL.IDX P6, R14, R13, R12, R11 ;  /* 0x0000000c0d0e7389 */ /* 0x00006400000c000b */
[----:B01----:R-:W-:Y:S01]  /*29f70*/  ENDCOLLECTIVE ;  /* 0x000000000000791b */ /* 0x003fe20003800000 */
.L_x_1928:
[----:B------:R-:W-:Y:S01]  /*29f80*/  IMAD.MOV.U32 R17, RZ, RZ, R14 ;  /* 0x000000ffff117224 */ /* 0x000fe200078e000e */
[----:B------:R-:W-:Y:S06]  /*29f90*/  BRA `(.L_x_1929) ;  /* 0xffffffcc00787947 */ /* 0x000fec000383ffff */
.L_x_1765:
[----:B------:R-:W-:Y:S01]  /*29fa0*/  BSSY B0, `(.L_x_1930) ;  /* 0x0000007000007945 */ /* 0x000fe20003800000 */
[----:B------:R-:W-:Y:S01]  /*29fb0*/  IMAD.MOV.U32 R13, RZ, RZ, R2 ;  /* 0x000000ffff0d7224 */ /* 0x000fe200078e0002 */
[----:B------:R-:W-:Y:S01]  /*29fc0*/  MOV R11, 0x1f ;  /* 0x0000001f000b7802 */ /* 0x000fe20000000f00 */
[----:B------:R-:W-:-:S07]  /*29fd0*/  IMAD.MOV.U32 R15, RZ, RZ, -0x1 ;  /* 0xffffffffff0f7424 */ /* 0x000fce00078e00ff */
[----:B012---:R-:W-:Y:S05]  /*29fe0*/  WARPSYNC.COLLECTIVE R15, `(.L_x_1931) ;  /* 0x000000000f087348 */ /* 0x007fea0003c00000 */
[----:B------:R3:W4:Y:S02]  /*29ff0*/  SHFL.IDX P6, R14, R13, R12, R11 ;  /* 0x0000000c0d0e7389 */ /* 0x00072400000c000b */
[----:B01234-:R-:W-:Y:S01]  /*2a000*/  ENDCOLLECTIVE ;  /* 0x000000000000791b */ /* 0x01ffe20003800000 */
.L_x_1931:
[----:B------:R-:W-:Y:S05]  /*2a010*/  BSYNC B0 ;  /* 0x0000000000007941 */ /* 0x000fea0003800000 */
.L_x_1930:
[----:B------:R-:W-:Y:S01]  /*2a020*/  IMAD.MOV.U32 R7, RZ, RZ, R14 ;  /* 0x000000ffff077224 */ /* 0x000fe200078e000e */
[----:B------:R-:W-:Y:S06]  /*2a030*/  BRA `(.L_x_1764) ;  /* 0xffffffcc006c7947 */ /* 0x000fec000383ffff */
.L_x_1769:
[----:B-1----:R1:W2:Y:S02]  /*2a040*/  SYNCS.PHASECHK.TRANS64.TRYWAIT P0, [R0+URZ+0x30820], R3 ;  /* 0x03082003000075a7 */ /* 0x0022a4000800017f */
[----:B--2---:R-:W-:Y:S05]  /*2a050*/  @!P0 NANOSLEEP.SYNCS 0x989680 ;  /* 0x009896800000895d */ /* 0x004fea0003900000 */
[----:B------:R-:W2:Y:S02]  /*2a060*/  @!P0 SYNCS.PHASECHK.TRANS64 P0, [R0+URZ+0x30820], R3 ;  /* 0x03082003000085a7 */ /* 0x000ea4000800007f */
[----:B--2---:R-:W-:Y:S05]  /*2a070*/  @!P0 BRA `(.L_x_1769) ;  /* 0xfffffffc00f08947 */ /* 0x004fea000383ffff */
[----:B------:R-:W-:Y:S05]  /*2a080*/  BRA `(.L_x_1932) ;  /* 0xffffffd000e47947 */ /* 0x000fea000383ffff */
.L_x_1770:
[----:B------:R-:W2:Y:S01]  /*2a090*/  S2R R2, SR_TID.X ;  /* 0x0000000000027919 */ /* 0x000ea20000002100 */
[----:B------:R-:W-:Y:S01]  /*2a0a0*/  BSSY B0, `(.L_x_1933) ;  /* 0x000000a000007945 */ /* 0x000fe20003800000 */
[----:B------:R-:W-:Y:S01]  /*2a0b0*/  IMAD.MOV.U32 R12, RZ, RZ, RZ ;  /* 0x000000ffff0c7224 */ /* 0x000fe200078e00ff */
[----:B------:R-:W-:Y:S01]  /*2a0c0*/  MOV R15, 0xffffffff ;  /* 0xffffffff000f7802 */ /* 0x000fe20000000f00 */
[----:B0-----:R-:W-:Y:S01]  /*2a0d0*/  IMAD.MOV.U32 R11, RZ, RZ, 0x1f ;  /* 0x0000001fff0b7424 */ /* 0x001fe200078e00ff */
[----:B--2---:R-:W-:-:S04]  /*2a0e0*/  SHF.R.U32.HI R2, RZ, 0x5, R2 ;  /* 0x00000005ff027819 */ /* 0x004fc80000011602 */
[----:B------:R-:W-:-:S04]  /*2a0f0*/  LOP3.LUT R2, R2, 0x3, RZ, 0xc0, !PT ;  /* 0x0000000302027812 */ /* 0x000fc800078ec0ff */
[----:B------:R-:W-:-:S07]  /*2a100*/  MOV R13, R2 ;  /* 0x00000002000d7202 */ /* 0x000fce0000000f00 */
[----:B-1----:R-:W-:Y:S05]  /*2a110*/  WARPSYNC.COLLECTIVE R15, `(.L_x_1934) ;  /* 0x000000000f087348 */ /* 0x002fea0003c00000 */
[----:B------:R0:W2:Y:S02]  /*2a120*/  SHFL.IDX P6, R14, R13, R12, R11 ;  /* 0x0000000c0d0e7389 */ /* 0x0000a400000c000b */
[----:B012---:R-:W-:Y:S01]  /*2a130*/  ENDCOLLECTIVE ;  /* 0x000000000000791b */ /* 0x007fe20003800000 */
.L_x_1934:
[----:B------:R-:W-:Y:S05]  /*2a140*/  BSYNC B0 ;  /* 0x0000000000007941 */ /* 0x000fea0003800000 */
.L_x_1933:
[----:B------:R-:W-:Y:S05]  /*2a150*/  BRA `(.L_x_1935) ;  /* 0xffffffd000cc7947 */ /* 0x000fea000383ffff */
.L_x_1771:
[----:B------:R-:W-:Y:S01]  /*2a160*/  BSSY B0, `(.L_x_1936) ;  /* 0x0000006000007945 */ /* 0x000fe20003800000 */
[----:B------:R-:W-:-:S07]  /*2a170*/  IMAD.MOV.U32 R15, RZ, RZ, -0x1 ;  /* 0xffffffffff0f7424 */ /* 0x000fce00078e00ff */
[----:B012---:R-:W-:Y:S05]  /*2a180*/  WARPSYNC.COLLECTIVE R15, `(.L_x_1937) ;  /* 0x000000000f0c7348 */ /* 0x007fea0003c00000 */
[----:B------:R-:W-:Y:S02]  /*2a190*/  ELECT P6, UR62, PT ;  /* 0x00000000003e782f */ /* 0x000fe400038c0000 */
[----:B------:R-:W-:Y:S01]  /*2a1a0*/  MOV R14, UR62 ;  /* 0x0000003e000e7c02 */ /* 0x000fe20008000f00 */
[----:B012---:R-:W-:Y:S10]  /*2a1b0*/  ENDCOLLECTIVE ;  /* 0x000000000000791b */ /* 0x007ff40003800000 */
.L_x_1937:
[----:B------:R-:W-:Y:S05]  /*2a1c0*/  BSYNC B0 ;  /* 0x0000000000007941 */ /* 0x000fea0003800000 */
.L_x_1936:
[----:B------:R-:W-:Y:S05]  /*2a1d0*/  BRA `(.L_x_1938) ;  /* 0xffffffd000c07947 */ /* 0x000fea000383ffff */
.L_x_1773:
[----:B-1----:R1:W2:Y:S02]  /*2a1e0*/  SYNCS.PHASECHK.TRANS64.TRYWAIT P0, [R6+URZ], R5 ;  /* 0x00000005060075a7 */ /* 0x0022a4000800017f */
[----:B--2---:R-:W-:Y:S05]  /*2a1f0*/  @!P0 NANOSLEEP.SYNCS 0x989680 ;  /* 0x009896800000895d */ /* 0x004fea0003900000 */
[----:B------:R-:W2:Y:S02]  /*2a200*/  @!P0 SYNCS.PHASECHK.TRANS64 P0, [R6+URZ], R5 ;  /* 0x00000005060085a7 */ /* 0x000ea4000800007f */
[----:B--2---:R-:W-:Y:S05]  /*2a210*/  @!P0 BRA `(.L_x_1773) ;  /* 0xfffffffc00f08947 */ /* 0x004fea000383ffff */
[----:B------:R-:W-:Y:S05]  /*2a220*/  BRA `(.L_x_1939) ;  /* 0xffffffd400047947 */ /* 0x000fea000383ffff */
.L_x_1774:
[----:B--2---:R2:W3:Y:S02]  /*2a230*/  SYNCS.PHASECHK.TRANS64.TRYWAIT P0, [R7+URZ], R2 ;  /* 0x00000002070075a7 */ /* 0x0044e4000800017f */
[----:B---3--:R-:W-:Y:S05]  /*2a240*/  @!P0 NANOSLEEP.SYNCS 0x989680 ;  /* 0x009896800000895d */ /* 0x008fea0003900000 */
[----:B------:R-:W3:Y:S02]  /*2a250*/  @!P0 SYNCS.PHASECHK.TRANS64 P0, [R7+URZ], R2 ;  /* 0x00000002070085a7 */ /* 0x000ee4000800007f */
[----:B---3--:R-:W-:Y:S05]  /*2a260*/  @!P0 BRA `(.L_x_1774) ;  /* 0xfffffffc00f08947 */ /* 0x008fea000383ffff */
[----:B------:R-:W-:Y:S05]  /*2a270*/  BRA `(.L_x_1940) ;  /* 0xffffffd000f87947 */ /* 0x000fea000383ffff */
.L_x_1776:
[----:B---3--:R3:W4:Y:S02]  /*2a280*/  SYNCS.PHASECHK.TRANS64.TRYWAIT P0, [R4+URZ], R5 ;  /* 0x00000005040075a7 */ /* 0x008724000800017f */
[----:B----4-:R-:W-:Y:S05]  /*2a290*/  @!P0 NANOSLEEP.SYNCS 0x989680 ;  /* 0x009896800000895d */ /* 0x010fea0003900000 */
[----:B------:R-:W4:Y:S02]  /*2a2a0*/  @!P0 SYNCS.PHASECHK.TRANS64 P0, [R4+URZ], R5 ;  /* 0x00000005040085a7 */ /* 0x000f24000800007f */
[----:B----4-:R-:W-:Y:S05]  /*2a2b0*/  @!P0 BRA `(.L_x_1776) ;  /* 0xfffffffc00f08947 */ /* 0x010fea000383ffff */
[----:B------:R-:W-:Y:S05]  /*2a2c0*/  BRA `(.L_x_1941) ;  /* 0xffffffd400007947 */ /* 0x000fea000383ffff */
.L_x_1942:
        /* <DEDUP_REMOVED lines=11> */
.L_x_12755:


//--------------------- .text._ZN7cutlass13device_kernelIN5flash11enable_sm90INS1_16FlashAttnFwdSm90INS1_25CollectiveMainloopFwdSm90ILi2EN4cute5tupleIJNS5_1CILi1EEES8_S8_EEENS6_IJNS7_ILi128EEENS7_ILi80EEENS7_ILi256EEEEEELi256ENS_6half_tEfNS_4arch4Sm90ELb1ELb0ELb0ELb0ELb0ELb0ELb0ELb1ELb1ELb0ELb0ELb0EEENS1_21CollectiveEpilogueFwdINS6_IJSA_SC_SB_EEES9_SE_SG_Li256ELb0ELb0ELb0ELb0EEENS1_30DynamicPersistentTileSchedulerILi256ELi32ELb0ELb0ELb1EEEEEEEEEvNT_6ParamsE --------------------------
	.section	.text._ZN7cutlass13device_kernelIN5flash11enable_sm90INS1_16FlashAttnFwdSm90INS1_25CollectiveMainloopFwdSm90ILi2EN4cute5tupleIJNS5_1CILi1EEES8_S8_EEENS6_IJNS7_ILi128EEENS7_ILi80EEENS7_ILi256EEEEEELi256ENS_6half_tEfNS_4arch4Sm90ELb1ELb0ELb0ELb0ELb0ELb0ELb0ELb1ELb1ELb0ELb0ELb0EEENS1_21CollectiveEpilogueFwdINS6_IJSA_SC_SB_EEES9_SE_SG_Li256ELb0ELb0ELb0ELb0EEENS1_30DynamicPersistentTileSchedulerILi256ELi32ELb0ELb0ELb1EEEEEEEEEvNT_6ParamsE,"ax",@progbits
	.align	128
.text._ZN7cutlass13device_kernelIN5flash11enable_sm90INS1_16FlashAttnFwdSm90INS1_25CollectiveMainloopFwdSm90ILi2EN4cute5tupleIJNS5_1CILi1EEES8_S8_EEENS6_IJNS7_ILi128EEENS7_ILi80EEENS7_ILi256EEEEEELi256ENS_6half_tEfNS_4arch4Sm90ELb1ELb0ELb0ELb0ELb0ELb0ELb0ELb1ELb1ELb0ELb0ELb0EEENS1_21CollectiveEpilogueFwdINS6_IJSA_SC_SB_EEES9_SE_SG_Li256ELb0ELb0ELb0ELb0EEENS1_30DynamicPersistentTileSchedulerILi256ELi32ELb0ELb0ELb1EEEEEEEEEvNT_6ParamsE:
        .type           _ZN7cutlass13device_kernelIN5flash11enable_sm90INS1_16FlashAttnFwdSm90INS1_25CollectiveMainloopFwdSm90ILi2EN4cute5tupleIJNS5_1CILi1EEES8_S8_EEENS6_IJNS7_ILi128EEENS7_ILi80EEENS7_ILi256EEEEEELi256ENS_6half_tEfNS_4arch4Sm90ELb1ELb0ELb0ELb0ELb0ELb0ELb0ELb1ELb1ELb0ELb0ELb0EEENS1_21CollectiveEpilogueFwdINS6_IJSA_SC_SB_EEES9_SE_SG_Li256ELb0ELb0ELb0ELb0EEENS1_30DynamicPersistentTileSchedulerILi256ELi32ELb0ELb0ELb1EEEEEEEEEvNT_6ParamsE,@function
        .size           _ZN7cutlass13device_kernelIN5flash11enable_sm90INS1_16FlashAttnFwdSm90INS1_25CollectiveMainloopFwdSm90ILi2EN4cute5tupleIJNS5_1CILi1EEES8_S8_EEENS6_IJNS7_ILi128EEENS7_ILi80EEENS7_ILi256EEEEEELi256ENS_6half_tEfNS_4arch4Sm90ELb1ELb0ELb0ELb0ELb0ELb0ELb0ELb1ELb1ELb0ELb0ELb0EEENS1_21CollectiveEpilogueFwdINS6_IJSA_SC_SB_EEES9_SE_SG_Li256ELb0ELb0ELb0ELb0EEENS1_30DynamicPersistentTileSchedulerILi256ELi32ELb0ELb0ELb1EEEEEEEEEvNT_6ParamsE,(.L_x_12756 - _ZN7cutlass13device_kernelIN5flash11enable_sm90INS1_16FlashAttnFwdSm90INS1_25CollectiveMainloopFwdSm90ILi2EN4cute5tupleIJNS5_1CILi1EEES8_S8_EEENS6_IJNS7_ILi128EEENS7_ILi80EEENS7_ILi256EEEEEELi256ENS_6half_tEfNS_4arch4Sm90ELb1ELb0ELb0ELb0ELb0ELb0ELb0ELb1ELb1ELb0ELb0ELb0EEENS1_21CollectiveEpilogueFwdINS6_IJSA_SC_SB_EEES9_SE_SG_Li256ELb0ELb0ELb0ELb0EEENS1_30DynamicPersistentTileSchedulerILi256ELi32ELb0ELb0ELb1EEEEEEEEEvNT_6ParamsE)
        .other          _ZN7cutlass13device_kernelIN5flash11enable_sm90INS1_16FlashAttnFwdSm90INS1_25CollectiveMainloopFwdSm90ILi2EN4cute5tupleIJNS5_1CILi1EEES8_S8_EEENS6_IJNS7_ILi128EEENS7_ILi80EEENS7_ILi256EEEEEELi256ENS_6half_tEfNS_4arch4Sm90ELb1ELb0ELb0ELb0ELb0ELb0ELb0ELb1ELb1ELb0ELb0ELb0EEENS1_21CollectiveEpilogueFwdINS6_IJSA_SC_SB_EEES9_SE_SG_Li256ELb0ELb0ELb0ELb0EEENS1_30DynamicPersistentTileSchedulerILi256ELi32ELb0ELb0ELb1EEEEEEEEEvNT_6ParamsE,@"STO_CUDA_ENTRY STV_DEFAULT"
_ZN7cutlass13device_kernelIN5flash11enable_sm90INS1_16FlashAttnFwdSm90INS1_25CollectiveMainloopFwdSm90ILi2EN4cute5tupleIJNS5_1CILi1EEES8_S8_EEENS6_IJNS7_ILi128EEENS7_ILi80EEENS7_ILi256EEEEEELi256ENS_6half_tEfNS_4arch4Sm90ELb1ELb0ELb0ELb0ELb0ELb0ELb0ELb1ELb1ELb0ELb0ELb0EEENS1_21CollectiveEpilogueFwdINS6_IJSA_SC_SB_EEES9_SE_SG_Li256ELb0ELb0ELb0ELb0EEENS1_30DynamicPersistentTileSchedulerILi256ELi32ELb0ELb0ELb1EEEEEEEEEvNT_6ParamsE:
        /* <DEDUP_REMOVED lines=24> */
.L_x_1944:
[----:B------:R-:W-:Y:S05]  /*0180*/  BSYNC B0 ;  /* 0x0000000000007941 */ /* 0x000fea0003800000 */
.L_x_1943:
        /* <DEDUP_REMOVED lines=37> */
.L_x_1945:
        /* <DEDUP_REMOVED lines=22> */
.L_x_1946:
        /* <DEDUP_REMOVED lines=18> */
.L_x_1947:
        /* <DEDUP_REMOVED lines=22> */
.L_x_1948:
        /* <DEDUP_REMOVED lines=22> */
.L_x_1949:
        /* <DEDUP_REMOVED lines=8> */
.L_x_1951:
        /* <DEDUP_REMOVED lines=14> */
[----:B-1----:R-:W1:Y:S05]  /*0a80*/  S2R R2, SR_TID.X ;  /* 0x0000000000027919 */ /* 0x002e6a0000002100 */
[----:B------:R-:W4:Y:S01]  /*0a90*/  S2UR UR6, SR_SWINHI ;  /* 0x00000000000679c3 */ /* 0x000f220000002f00 */
[----:B---3--:R-:W-:-:S07]  /*0aa0*/  ULEA UR60, UR4, UR60, 0x18 ;  /* 0x0000003c043c7291 */ /* 0x008fce000f8ec03f */
[----:B------:R-:W-:Y:S01]  /*0ab0*/  UMOV UR4, UR60 ;  /* 0x0000003c00047c82 */ /* 0x000fe20008000000 */
[----:B----4-:R-:W-:Y:S01]  /*0ac0*/  UMOV UR5, UR6 ;  /* 0x0000000600057c82 */ /* 0x010fe20008000000 */
[----:B------:R-:W-:Y:S01]  /*0ad0*/  IMAD.U32 R22, RZ, RZ, UR4 ;  /* 0x00000004ff167e24 */ /* 0x000fe2000f8e00ff */
[----:B------:R-:W-:Y:S01]  /*0ae0*/  UMOV UR4, UR7 ;  /* 0x0000000700047c82 */ /* 0x000fe20008000000 */
[----:B-1----:R-:W-:Y:S02]  /*0af0*/  VIADD R224, R2, 0xffffff80 ;  /* 0xffffff8002e07836 */ /* 0x002fe40000000000 */
[----:B------:R-:W-:Y:S01]  /*0b00*/  IMAD.U32 R23, RZ, RZ, UR5 ;  /* 0x00000005ff177e24 */ /* 0x000fe2000f8e00ff */
[----:B--2---:R-:W-:Y:S02]  /*0b10*/  R2UR UR8, R3 ;  /* 0x00000000030872ca */ /* 0x004fe400000e0000 */
[----:B------:R-:W-:-:S04]  /*0b20*/  SHF.R.S32.HI R3, RZ, 0x1f, R224 ;  /* 0x0000001fff037819 */ /* 0x000fc800000114e0 */
[CC--:B------:R-:W-:Y:S02]  /*0b30*/  LEA.HI R2, R3.reuse, R224.reuse, RZ, 0x4 ;  /* 0x000000e003027211 */ /* 0x0c0fe400078f20ff */
[----:B------:R-:W-:Y:S02]  /*0b40*/  LEA.HI R0, R3, R224, RZ, 0x7 ;  /* 0x000000e003007211 */ /* 0x000fe400078f38ff */
[----:B------:R-:W-:Y:S02]  /*0b50*/  SHF.R.S32.HI R5, RZ, 0x4, R2 ;  /* 0x00000004ff057819 */ /* 0x000fe40000011402 */
[----:B------:R-:W-:Y:S01]  /*0b60*/  LOP3.LUT R7, R0, 0xffffff80, RZ, 0xc0, !PT ;  /* 0xffffff8000077812 */ /* 0x000fe200078ec0ff */
[----:B------:R-:W-:Y:S01]  /*0b70*/  ULOP3.LUT UR5, UR8, 0x1, URZ, 0xfc, !UPT ;  /* 0x0000000108057892 */ /* 0x000fe2000f8efc3f */
[----:B------:R-:W-:Y:S02]  /*0b80*/  LEA.HI R4, R2, R5, RZ, 0x1 ;  /* 0x0000000502047211 */ /* 0x000fe400078f08ff */
[----:B------:R-:W-:-:S02]  /*0b90*/  IADD3 R220, R224, -R7, RZ ;  /* 0x80000007e0dc7210 */ /* 0x000fc40007ffe0ff */
[----:B------:R-:W-:Y:S01]  /*0ba0*/  LOP3.LUT R4, R4, 0x1ffffffe, RZ, 0xc0, !PT ;  /* 0x1ffffffe04047812 */ /* 0x000fe200078ec0ff */
[----:B------:R-:W-:Y:S01]  /*0bb0*/  IMAD.U32 R223, RZ, RZ, UR5 ;  /* 0x00000005ffdf7e24 */ /* 0x000fe2000f8e00ff */
[----:B------:R-:W-:Y:S01]  /*0bc0*/  SHF.R.S32.HI R7, RZ, 0x1f, R220 ;  /* 0x0000001fff077819 */ /* 0x000fe200000114dc */
[----:B------:R-:W-:Y:S01]  /*0bd0*/  UMOV UR5, URZ ;  /* 0x0000003f00057c82 */ /* 0x000fe20008000000 */
[----:B------:R-:W-:Y:S01]  /*0be0*/  LEA.HI R222, R3, R224, RZ, 0x5 ;  /* 0x000000e003de7211 */ /* 0x000fe200078f28ff */
[----:B------:R-:W-:Y:S01]  /*0bf0*/  IMAD.IADD R4, R5, 0x1, -R4 ;  /* 0x0000000105047824 */ /* 0x000fe200078e0a04 */
[----:B------:R-:W-:Y:S01]  /*0c00*/  LOP3.LUT R5, R2, 0x3fffff0, RZ, 0xc0, !PT ;  /* 0x03fffff002057812 */ /* 0x000fe200078ec0ff */
[----:B------:R-:W-:Y:S01]  /*0c10*/  IMAD.U32 R219, RZ, RZ, UR5 ;  /* 0x00000005ffdb7e24 */ /* 0x000fe2000f8e00ff */
[----:B------:R-:W-:Y:S01]  /*0c20*/  LEA.HI R2, R7, R220, RZ, 0x2 ;  /* 0x000000dc07027211 */ /* 0x000fe200078f10ff */
[----:B------:R-:W-:Y:S01]  /*0c30*/  IMAD.U32 R16, RZ, RZ, UR5 ;  /* 0x00000005ff107e24 */ /* 0x000fe2000f8e00ff */
[----:B------:R-:W-:Y:S01]  /*0c40*/  SHF.R.S32.HI R222, RZ, 0x5, R222 ;  /* 0x00000005ffde7819 */ /* 0x000fe200000114de */
[----:B------:R-:W-:Y:S01]  /*0c50*/  IMAD.IADD R5, R224, 0x1, -R5 ;  /* 0x00000001e0057824 */ /* 0x000fe200078e0a05 */
[----:B------:R-:W-:-:S02]  /*0c60*/  SHF.R.S32.HI R6, RZ, 0x2, R2 ;  /* 0x00000002ff067819 */ /* 0x000fc40000011402 */
[----:B------:R-:W-:Y:S01]  /*0c70*/  SHF.R.S32.HI R9, RZ, 0x1f, R2 ;  /* 0x0000001fff097819 */ /* 0x000fe20000011402 */
[----:B------:R-:W-:Y:S01]  /*0c80*/  IMAD R5, R222, 0x10, R5 ;  /* 0x00000010de057824 */ /* 0x000fe200078e0205 */
[----:B------:R-:W-:Y:S02]  /*0c90*/  SHF.R.S32.HI R221, RZ, 0x7, R0 ;  /* 0x00000007ffdd7819 */ /* 0x000fe40000011400 */
[----:B------:R-:W-:Y:S02]  /*0ca0*/  LEA.HI R9, R9, R6, RZ, 0x3 ;  /* 0x0000000609097211 */ /* 0x000fe400078f18ff */
[----:B------:R-:W-:Y:S02]  /*0cb0*/  LEA R5, R5, R4, 0x3 ;  /* 0x0000000405057211 */ /* 0x000fe400078e18ff */
[----:B------:R-:W-:Y:S02]  /*0cc0*/  LOP3.LUT R9, R9, 0xfffffff8, RZ, 0xc0, !PT ;  /* 0xfffffff809097812 */ /* 0x000fe400078ec0ff */
[----:B------:R-:W-:-:S02]  /*0cd0*/  LEA.HI R7, R7, R220, RZ, 0x5 ;  /* 0x000000dc07077211 */ /* 0x000fc400078f28ff */
[----:B------:R-:W-:Y:S01]  /*0ce0*/  LEA.HI R0, R0, R221, RZ, 0x1 ;  /* 0x000000dd00007211 */ /* 0x000fe200078f08ff */
[----:B------:R-:W-:Y:S01]  /*0cf0*/  IMAD.IADD R6, R6, 0x1, -R9 ;  /* 0x0000000106067824 */ /* 0x000fe200078e0a09 */
[----:B------:R-:W-:Y:S02]  /*0d00*/  SHF.L.U32 R5, R5, 0x3, RZ ;  /* 0x0000000305057819 */ /* 0x000fe400000006ff */
[----:B------:R-:W-:Y:S02]  /*0d10*/  SHF.R.S32.HI R7, RZ, 0x5, R7 ;  /* 0x00000005ff077819 */ /* 0x000fe40000011407 */
[----:B------:R-:W-:Y:S01]  /*0d20*/  LOP3.LUT R0, R0, 0x3fffffe, RZ, 0xc0, !PT ;  /* 0x03fffffe00007812 */ /* 0x000fe200078ec0ff */
[----:B------:R-:W-:Y:S01]  /*0d30*/  IMAD.WIDE R22, R5, 0x2, R22 ;  /* 0x0000000205167825 */ /* 0x000fe200078e0216 */
[----:B------:R-:W-:-:S03]  /*0d40*/  LEA.HI R3, R3, R224, RZ, 0x3 ;  /* 0x000000e003037211 */ /* 0x000fc600078f18ff */
[----:B------:R-:W-:Y:S01]  /*0d50*/  IMAD R7, R7, 0x10, R6 ;  /* 0x0000001007077824 */ /* 0x000fe200078e0206 */
[----:B------:R-:W-:Y:S01]  /*0d60*/  LOP3.LUT R5, R3, 0x1ffffff8, RZ, 0xc0, !PT ;  /* 0x1ffffff803057812 */ /* 0x000fe200078ec0ff */
[----:B------:R-:W-:Y:S01]  /*0d70*/  IMAD.IADD R0, R221, 0x1, -R0 ;  /* 0x00000001dd007824 */ /* 0x000fe200078e0a00 */
[----:B------:R-:W-:Y:S02]  /*0d80*/  SHF.R.S32.HI R216, RZ, 0x3, R3 ;  /* 0x00000003ffd87819 */ /* 0x000fe40000011403 */
[----:B------:R-:W-:Y:S01]  /*0d90*/  IADD3 R5, R224, -R5, RZ ;  /* 0x80000005e0057210 */ /* 0x000fe20007ffe0ff */
[----:B------:R-:W-:Y:S01]  /*0da0*/  IMAD R215, R0, 0x40, R7 ;  /* 0x0000004000d77824 */ /* 0x000fe200078e0207 */
[----:B------:R-:W-:-:S03]  /*0db0*/  LOP3.LUT R7, R2, 0x7ffffffc, RZ, 0xc0, !PT ;  /* 0x7ffffffc02077812 */ /* 0x000fc600078ec0ff */
[----:B------:R-:W-:Y:S01]  /*0dc0*/  IMAD.SHL.U32 R212, R5, 0x8, RZ ;  /* 0x0000000805d47824 */ /* 0x000fe200078e00ff */
[----:B------:R-:W-:-:S07]  /*0dd0*/  IADD3 R214, R220, -R7, RZ ;  /* 0x80000007dcd67210 */ /* 0x000fce0007ffe0ff */
.L_x_1998:
        /* <DEDUP_REMOVED lines=21> */
.L_x_1952:
        /* <DEDUP_REMOVED lines=8> */
.L_x_1953:
[----:B------:R-:W-:Y:S01]  /*0fb0*/  R2UR UR5, R218 ;  /* 0x00000000da0572ca */ /* 0x000fe200000e0000 */
[----:B------:R-:W-:Y:S01]  /*0fc0*/  ULDC.64 UR10, c[0x0][0x3f8] ;  /* 0x0000fe00000a7ab9 */ /* 0x000fe20000000a00 */
[----:B------:R-:W-:Y:S01]  /*0fd0*/  UIADD3 UR9, UR7, -UR4, URZ ;  /* 0x8000000407097290 */ /* 0x000fe2000fffe03f */
[----:B------:R-:W-:Y:S01]  /*0fe0*/  PLOP3.LUT P0, PT, PT, PT, PT, 0x80, 0x0 ;  /* 0x000000000000781c */ /* 0x000fe20003f0f070 */
[----:B------:R-:W-:Y:S01]  /*0ff0*/  UISETP.NE.U32.AND UP0, UPT, UR10, URZ, UPT ;  /* 0x0000003f0a00728c */ /* 0x000fe2000bf05070 */
[----:B------:R-:W-:Y:S01]  /*1000*/  CS2R R2, SRZ ;  /* 0x0000000000027805 */ /* 0x000fe2000001ff00 */
[----:B------:R-:W-:Y:S01]  /*1010*/  ULDC UR41, c[0x0][0x404] ;  /* 0x0001010000297ab9 */ /* 0x000fe20000000800 */
[----:B------:R-:W-:Y:S01]  /*1020*/  ULDC UR6, c[0x0][0x2e0] ;  /* 0x0000b80000067ab9 */ /* 0x000fe20000000800 */
[----:B------:R-:W-:Y:S01]  /*1030*/  UISETP.NE.AND.EX UP0, UPT, UR11, URZ, UPT, UP0 ;  /* 0x0000003f0b00728c */ /* 0x000fe2000bf05300 */
[----:B------:R-:W-:Y:S01]  /*1040*/  MOV R0, RZ ;  /* 0x000000ff00007202 */ /* 0x000fe20000000f00 */
[----:B------:R-:W-:Y:S01]  /*1050*/  ULDC UR7, c[0x0][0x288] ;  /* 0x0000a20000077ab9 */ /* 0x000fe20000000800 */
[----:B------:R-:W-:Y:S01]  /*1060*/  ULDC UR43, c[0x0][0xdb8] ;  /* 0x00036e00002b7ab9 */ /* 0x000fe20000000800 */
[----:B------:R-:W-:Y:S01]  /*1070*/  USEL UR41, UR41, 0x1, UP0 ;  /* 0x0000000129297887 */ /* 0x000fe20008000000 */
[----:B------:R-:W-:Y:S01]  /*1080*/  CS2R R150, SRZ ;  /* 0x0000000000967805 */ /* 0x000fe2000001ff00 */
[----:B------:R-:W-:Y:S01]  /*1090*/  ULOP3.LUT UR4, URZ, UR5, URZ, 0x33, !UPT ;  /* 0x000000053f047292 */ /* 0x000fe2000f8e333f */
[----:B------:R-:W-:Y:S01]  /*10a0*/  CS2R R148, SRZ ;  /* 0x0000000000947805 */ /* 0x000fe2000001ff00 */
[----:B------:R-:W-:Y:S01]  /*10b0*/  UIMAD UR41, UR41, UR6, URZ ;  /* 0x00000006292972a4 */ /* 0x000fe2000f8e023f */
[----:B------:R-:W-:Y:S01]  /*10c0*/  CS2R R146, SRZ ;  /* 0x0000000000927805 */ /* 0x000fe2000001ff00 */
[----:B------:R-:W-:Y:S01]  /*10d0*/  ULDC UR5, c[0x0][0xdac] ;  /* 0x00036b0000057ab9 */ /* 0x000fe20000000800 */
[----:B------:R-:W-:Y:S01]  /*10e0*/  UISETP.NE.AND UP1, UPT, UR43, 0x1, UPT ;  /* 0x000000012b00788c */ /* 0x000fe2000bf25270 */
[----:B------:R-:W-:Y:S01]  /*10f0*/  CS2R R144, SRZ ;  /* 0x0000000000907805 */ /* 0x000fe2000001ff00 */
[----:B------:R-:W-:Y:S01]  /*1100*/  UIADD3 UR4, UR4, UR5, URZ ;  /* 0x0000000504047290 */ /* 0x000fe2000fffe03f */
[----:B------:R-:W-:Y:S01]  /*1110*/  CS2R R142, SRZ ;  /* 0x00000000008e7805 */ /* 0x000fe2000001ff00 */
[----:B------:R-:W-:Y:S01]  /*1120*/  ULDC UR10, c[0x0][0xdc4] ;  /* 0x00037100000a7ab9 */ /* 0x000fe20000000800 */
[----:B------:R-:W-:Y:S01]  /*1130*/  CS2R R140, SRZ ;  /* 0x00000000008c7805 */ /* 0x000fe2000001ff00 */
[----:B------:R-:W-:Y:S01]  /*1140*/  USHF.L.U32 UR42, UR4, 0x7, URZ ;  /* 0x00000007042a7899 */ /* 0x000fe2000800063f */
[----:B------:R-:W-:Y:S01]  /*1150*/  CS2R R138, SRZ ;  /* 0x00000000008a7805 */ /* 0x000fe2000001ff00 */
[----:B------:R-:W-:Y:S01]  /*1160*/  UIADD3 UR4, UR41, 0x4f, URZ ;  /* 0x0000004f29047890 */ /* 0x000fe2000fffe03f */
[----:B------:R-:W-:Y:S01]  /*1170*/  CS2R R136, SRZ ;  /* 0x0000000000887805 */ /* 0x000fe2000001ff00 */
[----:B------:R-:W-:Y:S01]  /*1180*/  UIADD3 UR5, UR42, 0xcf, -UR7 ;  /* 0x000000cf2a057890 */ /* 0x000fe2000fffe807 */
[----:B------:R-:W-:Y:S01]  /*1190*/  CS2R R134, SRZ ;  /* 0x0000000000867805 */ /* 0x000fe2000001ff00 */
[----:B------:R-:W-:Y:S01]  /*11a0*/  UIMAD UR9, UR8, UR10, UR9 ;  /* 0x0000000a080972a4 */ /* 0x000fe2000f8e0209 */
[----:B------:R-:W-:Y:S01]  /*11b0*/  CS2R R132, SRZ ;  /* 0x0000000000847805 */ /* 0x000fe2000001ff00 */
[----:B------:R-:W-:Y:S01]  /*11c0*/  UIADD3 UR6, UR41, UR5, URZ ;  /* 0x0000000529067290 */ /* 0x000fe2000fffe03f */
[----:B------:R-:W-:Y:S01]  /*11d0*/  CS2R R130, SRZ ;  /* 0x0000000000827805 */ /* 0x000fe2000001ff00 */
[----:B------:R-:W-:Y:S01]  /*11e0*/  UIMAD.WIDE UR4, UR4, 0x66666667, URZ ;  /* 0x66666667040478a5 */ /* 0x000fe2000f8e023f */
[----:B------:R-:W-:Y:S01]  /*11f0*/  CS2R R128, SRZ ;  /* 0x0000000000807805 */ /* 0x000fe2000001ff00 */
[----:B------:R-:W-:Y:S01]  /*1200*/  UIMAD.WIDE UR6, UR6, 0x66666667, URZ ;  /* 0x66666667060678a5 */ /* 0x000fe2000f8e023f */
[----:B------:R-:W-:Y:S01]  /*1210*/  CS2R R126, SRZ ;  /* 0x00000000007e7805 */ /* 0x000fe2000001ff00 */
[----:B------:R-:W-:Y:S01]  /*1220*/  USHF.R.U32.HI UR4, URZ, 0x1f, UR5 ;  /* 0x0000001f3f047899 */ /* 0x000fe20008011605 */
[----:B------:R-:W-:Y:S01]  /*1230*/  CS2R R124, SRZ ;  /* 0x00000000007c7805 */ /* 0x000fe2000001ff00 */
[----:B------:R-:W-:Y:S01]  /*1240*/  USHF.R.U32.HI UR6, URZ, 0x1f, UR7 ;  /* 0x0000001f3f067899 */ /* 0x000fe20008011607 */
[----:B------:R-:W-:Y:S01]  /*1250*/  CS2R R122, SRZ ;  /* 0x00000000007a7805 */ /* 0x000fe2000001ff00 */
[----:B------:R-:W-:Y:S01]  /*1260*/  ULEA.HI.SX32 UR45, UR5, UR4, 0x1b ;  /* 0x00000004052d7291 */ /* 0x000fe2000f8fda3f */
[----:B------:R-:W-:Y:S01]  /*1270*/  CS2R R120, SRZ ;  /* 0x0000000000787805 */ /* 0x000fe2000001ff00 */
[----:B------:R-:W-:Y:S01]  /*1280*/  ULEA.HI.SX32 UR6, UR7, UR6, 0x1b ;  /* 0x0000000607067291 */ /* 0x000fe2000f8fda3f */
[----:B------:R-:W-:Y:S01]  /*1290*/  CS2R R118, SRZ ;  /* 0x0000000000767805 */ /* 0x000fe2000001ff00 */
[----:B------:R-:W-:Y:S01]  /*12a0*/  @UP1 ULDC UR8, c[0x0][0xdbc] ;  /* 0x00036f0000081ab9 */ /* 0x000fe20000000800 */
[----:B------:R-:W-:Y:S01]  /*12b0*/  @UP1 ULDC UR7, c[0x0][0xdc0] ;  /* 0x0003700000071ab9 */ /* 0x000fe20000000800 */
[----:B------:R-:W-:Y:S01]  /*12c0*/  UISETP.LT.AND UP0, UPT, UR45, UR6, UPT ;  /* 0x000000062d00728c */ /* 0x000fe2000bf01270 */
[----:B------:R-:W-:Y:S01]  /*12d0*/  CS2R R116, SRZ ;  /* 0x0000000000747805 */ /* 0x000fe2000001ff00 */
[----:B------:R-:W-:Y:S01]  /*12e0*/  UIMAD.WIDE.U32 UR4, UR9, UR8, URZ ;  /* 0x00000008090472a5 */ /* 0x000fe2000f8e003f */
[----:B------:R-:W-:Y:S01]  /*12f0*/  CS2R R114, SRZ ;  /* 0x0000000000727805 */ /* 0x000fe2000001ff00 */
[----:B------:R-:W-:Y:S01]  /*1300*/  USEL UR45, UR45, UR6, UP0 ;  /* 0x000000062d2d7287 */ /* 0x000fe20008000000 */
[----:B------:R-:W-:Y:S01]  /*1310*/  CS2R R112, SRZ ;  /* 0x0000000000707805 */ /* 0x000fe2000001ff00 */
[----:B------:R-:W-:Y:S01]  /*1320*/  UMOV UR44, UR9 ;  /* 0x00000009002c7c82 */ /* 0x000fe20008000000 */
[----:B------:R-:W-:Y:S01]  /*1330*/  @UP1 USHF.R.U32.HI UR44, URZ, UR7, UR5 ;  /* 0x000000073f2c1299 */ /* 0x000fe20008011605 */
[----:B------:R-:W-:Y:S01]  /*1340*/  CS2R R110, SRZ ;  /* 0x00000000006e7805 */ /* 0x000fe2000001ff00 */
[----:B------:R-:W-:Y:S01]  /*1350*/  UISETP.GE.AND UP0, UPT, UR45, 0x1, UPT ;  /* 0x000000012d00788c */ /* 0x000fe2000bf06270 */
[----:B------:R-:W-:Y:S01]  /*1360*/  CS2R R108, SRZ ;  /* 0x00000000006c7805 */ /* 0x000fe2000001ff00 */
[----:B------:R-:W-:Y:S01]  /*1370*/  UIADD3 UR4, -UR44, URZ, URZ ;  /* 0x0000003f2c047290 */ /* 0x000fe2000fffe13f */
[----:B------:R-:W-:-:S02]  /*1380*/  CS2R R106, SRZ ;  /* 0x00000000006a7805 */ /* 0x000fc4000001ff00 */
[----:B------:R-:W-:Y:S01]  /*1390*/  CS2R R104, SRZ ;  /* 0x0000000000687805 */ /* 0x000fe2000001ff00 */
[----:B------:R-:W-:Y:S01]  /*13a0*/  IMAD.MOV.U32 R102, RZ, RZ, RZ ;  /* 0x000000ffff667224 */ /* 0x000fe200078e00ff */
[----:B------:R-:W-:Y:S01]  /*13b0*/  PLOP3.LUT P1, PT, PT, PT, UP0, 0x80, 0x0 ;  /* 0x000000000000781c */ /* 0x000fe20003f2f008 */
[----:B------:R-:W-:Y:S01]  /*13c0*/  UIMAD UR43, UR43, UR4, UR9 ;  /* 0x000000042b2b72a4 */ /* 0x000fe2000f8e0209 */
        /* <DEDUP_REMOVED lines=69> */
.L_x_1955:
        /* <DEDUP_REMOVED lines=11> */
.L_x_2057:
[----:B------:R-:W-:Y:S05]  /*18d0*/  @!P0 BRA `(.L_x_1957) ;  /* 0x0000000000048947 */ /* 0x000fea0003800000 */
[----:B------:R-:W-:Y:S01]  /*18e0*/  BPT.TRAP 0x1 ;  /* 0x000000040000795c */ /* 0x000fe20000300000 */
.L_x_1957:
[----:B------:R-:W-:Y:S01]  /*18f0*/  R2UR UR4, R16 ;  /* 0x00000000100472ca */ /* 0x000fe200000e0000 */
[----:B-1----:R-:W-:-:S05]  /*1900*/  IMAD.U32 R0, RZ, RZ, UR46 ;  /* 0x0000002eff007e24 */ /* 0x002fca000f8e00ff */
[----:B------:R-:W-:-:S07]  /*1910*/  LEA R0, R0, UR60, 0x3 ;  /* 0x0000003c00007c11 */ /* 0x000fce000f8e18ff */
[----:B------:R-:W-:-:S04]  /*1920*/  MOV R3, UR4 ;  /* 0x0000000400037c02 */ /* 0x000fc80008000f00 */
[----:B------:R-:W-:-:S04]  /*1930*/  SHF.L.U32 R3, R3, 0x1f, RZ ;  /* 0x0000001f03037819 */ /* 0x000fc800000006ff */
[----:B------:R1:W2:Y:S01]  /*1940*/  SYNCS.PHASECHK.TRANS64.TRYWAIT P2, [R0+URZ+0x38830], R3 ;  /* 0x03883003000075a7 */ /* 0x0002a2000804017f */
[----:B------:R-:W-:Y:S05]  /*1950*/  @!P0 BRA `(.L_x_1958) ;  /* 0x0000000000048947 */ /* 0x000fea0003800000 */
[----:B------:R-:W-:Y:S01]  /*1960*/  BPT.TRAP 0x1 ;  /* 0x000000040000795c */ /* 0x000fe20000300000 */
.L_x_1958:
[----:B------:R-:W3:Y:S01]  /*1970*/  S2R R2, SR_TID.X ;  /* 0x0000000000027919 */ /* 0x000ee20000002100 */
[----:B------:R-:W-:Y:S01]  /*1980*/  IMAD.MOV.U32 R151, RZ, RZ, RZ ;  /* 0x000000ffff977224 */ /* 0x000fe200078e00ff */
[----:B---3--:R-:W-:Y:S01]  /*1990*/  LOP3.LUT P1, RZ, R2, 0x7f, RZ, 0xc0, !PT ;  /* 0x0000007f02ff7812 */ /* 0x008fe2000782c0ff */
[----:B--2---:R-:W-:-:S12]  /*19a0*/  @P2 BRA `(.L_x_1959) ;  /* 0x0000000000082947 */ /* 0x004fd80003800000 */
[----:B------:R-:W2:Y:S02]  /*19b0*/  SYNCS.PHASECHK.TRANS64.TRYWAIT P2, [R0+URZ+0x38830], R3 ;  /* 0x03883003000075a7 */ /* 0x000ea4000804017f */
[----:B--2---:R-:W-:Y:S05]  /*19c0*/  @!P2 BRA `(.L_x_1960) ;  /* 0x0000011c0060a947 */ /* 0x004fea0003800000 */
.L_x_1959:
[----:B------:R-:W-:Y:S05]  /*19d0*/  WARPSYNC.ALL ;  /* 0x0000000000007948 */ /* 0x000fea0003800000 */
[----:B------:R-:W-:Y:S01]  /*19e0*/  UIADD3 UR4, UR60, 0x24400, URZ ;  /* 0x000244003c047890 */ /* 0x000fe2000fffe03f */
[----:B------:R-:W-:Y:S01]  /*19f0*/  WARPGROUP.ARRIVE ;  /* 0x00000000000079c5 */ /* 0x000fe20000000000 */
[----:B------:R-:W-:Y:S01]  /*1a00*/  ULOP3.LUT UR5, UR36, 0x10000, URZ, 0xfc, !UPT ;  /* 0x0001000024057892 */ /* 0x000fe2000f8efc3f */
[----:B------:R-:W-:Y:S01]  /*1a10*/  VIADD R4, R215, UR42 ;  /* 0x0000002ad7047c36 */ /* 0x000fe20008000000 */
[----:B------:R-:W-:Y:S01]  /*1a20*/  USHF.R.U32.HI UR4, URZ, 0x4, UR4 ;  /* 0x000000043f047899 */ /* 0x000fe20008011604 */
[----:B-12---:R-:W-:Y:S01]  /*1a30*/  @!P1 VIADD R0, R0, 0x38840 ;  /* 0x0003884000009836 */ /* 0x006fe20000000000 */
        /* <DEDUP_REMOVED lines=10> */
[----:B------:R-:W-:Y:S01]  /*1ae0*/  @!P1 PRMT R0, RZ, 0x654, R0 ;  /* 0x00000654ff009816 */ /* 0x000fe20000000000 */
[----:B------:R-:W-:Y:S01]  /*1af0*/  UIMAD UR4, UR46, 0xa00, UR40 ;  /* 0x00000a002e0478a4 */ /* 0x000fe2000f8e0228 */
[--C-:B------:R-:W-:Y:S01]  /*1b00*/  IMAD.MOV.U32 R150, RZ, RZ, R151.reuse ;  /* 0x000000ffff967224 */ /* 0x100fe200078e0097 */
[----:B------:R-:W-:Y:S01]  /*1b10*/  UMOV UR17, 0x40000040 ;  /* 0x4000004000117882 */ /* 0x000fe20000000000 */
[----:B------:R-:W-:Y:S01]  /*1b20*/  UMOV UR19, 0x40000040 ;  /* 0x4000004000137882 */ /* 0x000fe20000000000 */
[----:B------:R-:W-:Y:S01]  /*1b30*/  UIADD3 UR6, UR4, 0x200, URZ ;  /* 0x0000020004067890 */ /* 0x000fe2000fffe03f */
[----:B------:R-:W-:Y:S01]  /*1b40*/  IMAD.U32 R15, RZ, RZ, UR17 ;  /* 0x00000011ff0f7e24 */ /* 0x000fe2000f8e00ff */
[----:B------:R-:W-:Y:S01]  /*1b50*/  UIADD3 UR12, UR4, 0x2, URZ ;  /* 0x00000002040c7890 */ /* 0x000fe2000fffe03f */
[-C--:B------:R-:W-:Y:S01]  /*1b60*/  MOV R149, R151.reuse ;  /* 0x0000009700957202 */ /* 0x080fe20000000f00 */
[----:B------:R-:W-:Y:S01]  /*1b70*/  UMOV UR10, UR4 ;  /* 0x00000004000a7c82 */ /* 0x000fe20008000000 */
[----:B------:R-:W-:Y:S01]  /*1b80*/  UMOV UR16, UR7 ;  /* 0x0000000700107c82 */ /* 0x000fe20008000000 */
[----:B------:R-:W-:Y:S01]  /*1b90*/  HGMMA.64x16x16.F32 R56, gdesc[UR8], RZ, !UPT, gsb0 ;  /* 0x00200000083879f0 */ /* 0x000fe2000c0008ff */
[----:B------:R-:W-:Y:S01]  /*1ba0*/  UIADD3 UR10, UR4, 0x80, URZ ;  /* 0x00000080040a7890 */ /* 0x000fe2000fffe03f */
[----:B------:R-:W-:Y:S01]  /*1bb0*/  MOV R14, UR16 ;  /* 0x00000010000e7c02 */ /* 0x000fe20008000f00 */
[----:B------:R-:W-:Y:S01]  /*1bc0*/  UMOV UR8, UR14 ;  /* 0x0000000e00087c82 */ /* 0x000fe20008000000 */
[----:B------:R-:W-:Y:S01]  /*1bd0*/  UMOV UR9, UR15 ;  /* 0x0000000f00097c82 */ /* 0x000fe20008000000 */
[----:B------:R-:W-:Y:S01]  /*1be0*/  UMOV UR11, 0x40000040 ;  /* 0x40000040000b7882 */ /* 0x000fe20000000000 */
[----:B------:R-:W-:Y:S01]  /*1bf0*/  UMOV UR18, UR12 ;  /* 0x0000000c00127c82 */ /* 0x000fe20008000000 */
[----:B------:R-:W-:Y:S01]  /*1c00*/  UIADD3 UR7, UR5, 0x4, URZ ;  /* 0x0000000405077890 */ /* 0x000fe2000fffe03f */
[--C-:B------:R-:W-:Y:S01]  /*1c10*/  IMAD.MOV.U32 R148, RZ, RZ, R151.reuse ;  /* 0x000000ffff947224 */ /* 0x100fe200078e0097 */
[----:B------:R-:W-:Y:S01]  /*1c20*/  UIADD3 UR12, UR4, 0x4, URZ ;  /* 0x00000004040c7890 */ /* 0x000fe2000fffe03f */
[--C-:B------:R-:W-:Y:S01]  /*1c30*/  IMAD.MOV.U32 R147, RZ, RZ, R151.reuse ;  /* 0x000000ffff937224 */ /* 0x100fe200078e0097 */
        /* <DEDUP_REMOVED lines=10> */
[-C--:B------:R-:W-:Y:S01]  /*1ce0*/  MOV R143, R151.reuse ;  /* 0x00000097008f7202 */ /* 0x080fe20000000f00 */
        /* <DEDUP_REMOVED lines=34> */
[----:B------:R-:W-:Y:S01]  /*1f10*/  UMOV UR57, 0x40000040 ;  /* 0x4000004000397882 */ /* 0x000fe20000000000 */
[----:B------:R-:W-:Y:S01]  /*1f20*/  UMOV UR59, 0x40000040 ;  /* 0x40000040003b7882 */ /* 0x000fe20000000000 */
[----:B------:R-:W-:Y:S01]  /*1f30*/  IMAD.U32 R7, RZ, RZ, UR57 ;  /* 0x00000039ff077e24 */ /* 0x000fe2000f8e00ff */
[----:B------:R-:W-:Y:S01]  /*1f40*/  HGMMA.64x16x16.F32 R48, gdesc[UR8], RZ, !UPT, gsb0 ;  /* 0x00200000083079f0 */ /* 0x000fe2000c0008ff */
[----:B------:R-:W-:Y:S01]  /*1f50*/  UIADD3 UR10, UR4, 0x100, URZ ;  /* 0x00000100040a7890 */ /* 0x000fe2000fffe03f */
[--C-:B------:R-:W-:Y:S01]  /*1f60*/  IMAD.MOV.U32 R132, RZ, RZ, R151.reuse ;  /* 0x000000ffff847224 */ /* 0x100fe200078e0097 */
[----:B------:R-:W-:Y:S01]  /*1f70*/  UMOV UR8, UR14 ;  /* 0x0000000e00087c82 */ /* 0x000fe20008000000 */
[----:B------:R-:W-:Y:S01]  /*1f80*/  UMOV UR9, UR15 ;  /* 0x0000000f00097c82 */ /* 0x000fe20008000000 */
[----:B------:R-:W-:Y:S01]  /*1f90*/  UMOV UR11, 0x40000040 ;  /* 0x40000040000b7882 */ /* 0x000fe20000000000 */
        /* <DEDUP_REMOVED lines=256> */
[----:B------:R-:W-:Y:S02]  /*2fa0*/  UIADD3 UR5, UR5, 0xc06, URZ ;  /* 0x00000c0605057890 */ /* 0x000fe4000fffe03f */
[----:B------:R-:W-:-:S05]  /*2fb0*/  UIADD3 UR7, UR4, 0x786, URZ ;  /* 0x0000078604077890 */ /* 0x000fca000fffe03f */
[----:B------:R-:W-:Y:S01]  /*2fc0*/  UMOV UR56, UR5 ;  /* 0x0000000500387c82 */ /* 0x000fe20008000000 */
[----:B------:R-:W-:Y:S01]  /*2fd0*/  ULDC UR5, c[0x0][0x288] ;  /* 0x0000a20000057ab9 */ /* 0x000fe20000000800 */
[----:B------:R-:W-:Y:S01]  /*2fe0*/  UMOV UR58, UR7 ;  /* 0x00000007003a7c82 */ /* 0x000fe20008000000 */
[----:B------:R-:W-:Y:S01]  /*2ff0*/  MOV R6, UR56 ;  /* 0x0000003800067c02 */ /* 0x000fe20008000f00 */
        /* <DEDUP_REMOVED lines=238> */
[----:B------:R-:W-:Y:S02]  /*3ee0*/  UIMAD UR6, UR45, -0x50, UR41 ;  /* 0xffffffb02d0678a4 */ /* 0x000fe4000f8e0229 */
[----:B------:R-:W-:Y:S02]  /*3ef0*/  UIADD3 UR45, UR45, -0x2, URZ ;  /* 0xfffffffe2d2d7890 */ /* 0x000fe4000fffe03f */
[----:B------:R-:W-:Y:S02]  /*3f00*/  UIADD3 UR7, -UR5, 0x51, UR6 ;  /* 0x0000005105077890 */ /* 0x000fe4000fffe106 */
[----:B------:R-:W-:-:S04]  /*3f10*/  UIADD3 UR6, UR6, 0x50, URZ ;  /* 0x0000005006067890 */ /* 0x000fc8000fffe03f */
[----:B------:R-:W-:Y:S02]  /*3f20*/  IMAD.U32 R3, RZ, RZ, UR7 ;  /* 0x00000007ff037e24 */ /* 0x000fe4000f8e00ff */
[----:B------:R-:W-:Y:S01]  /*3f30*/  MOV R5, UR6 ;  /* 0x0000000600057c02 */ /* 0x000fe20008000f00 */
[----:B------:R-:W-:Y:S01]  /*3f40*/  UIADD3 UR6, UR42, -UR5, UR41 ;  /* 0x800000052a067290 */ /* 0x000fe2000fffe029 */
[----:B------:R-:W-:-:S03]  /*3f50*/  IMAD R3, R214, -0x2, R3 ;  /* 0xfffffffed6037824 */ /* 0x000fc600078e0203 */
[----:B------:R-:W-:Y:S01]  /*3f60*/  IMAD R2, R214, -0x2, R5 ;  /* 0xfffffffed6027824 */ /* 0x000fe200078e0205 */
[----:B------:R-:W-:Y:S01]  /*3f70*/  UIMAD.WIDE UR6, UR6, 0x66666667, URZ ;  /* 0x66666667060678a5 */ /* 0x000fe2000f8e023f */
[----:B------:R-:W-:-:S03]  /*3f80*/  IADD3 R5, R3, 0x8, R4 ;  /* 0x0000000803057810 */ /* 0x000fc60007ffe004 */
[----:B------:R-:W-:Y:S01]  /*3f90*/  USHF.R.U32.HI UR5, URZ, 0x1f, UR7 ;  /* 0x0000001f3f057899 */ /* 0x000fe20008011607 */
[----:B------:R-:W-:Y:S02]  /*3fa0*/  VIMNMX R5, R2, R5, PT ;  /* 0x0000000502057248 */ /* 0x000fe40003fe0100 */
[----:B------:R-:W-:Y:S01]  /*3fb0*/  VIADDMNMX R2, R4, R3, R2, PT ;  /* 0x0000000304027246 */ /* 0x000fe20003800102 */
[----:B------:R-:W-:Y:S01]  /*3fc0*/  ULEA.HI.SX32 UR5, UR7, UR5, 0x1b ;  /* 0x0000000507057291 */ /* 0x000fe2000f8fda3f */
[C---:B------:R-:W-:Y:S02]  /*3fd0*/  ISETP.GT.AND P2, PT, R5.reuse, RZ, PT ;  /* 0x000000ff0500720c */ /* 0x040fe40003f44270 */
[C---:B------:R-:W-:Y:S01]  /*3fe0*/  ISETP.GT.AND P3, PT, R5.reuse, 0x1, PT ;  /* 0x000000010500780c */ /* 0x040fe20003f64270 */
[----:B------:R-:W-:Y:S01]  /*3ff0*/  UISETP.LT.AND UP0, UPT, URZ, UR5, UPT ;  /* 0x000000053f00728c */ /* 0x000fe2000bf01270 */
[----:B------:R-:W-:Y:S01]  /*4000*/  ISETP.GT.AND P4, PT, R5, 0x8, PT ;  /* 0x000000080500780c */ /* 0x000fe20003f84270 */
[----:B------:R-:W-:-:S02]  /*4010*/  WARPGROUP.DEPBAR.LE gsb0, 0x0 ;  /* 0x00008000000079c5 */ /* 0x000fc40000010000 */
        /* <DEDUP_REMOVED lines=13> */
[C---:B------:R-:W-:Y:S01]  /*40f0*/  ISETP.GT.AND P2, PT, R5.reuse, 0x9, PT ;  /* 0x000000090500780c */ /* 0x040fe20003f44270 */
[----:B------:R-:W-:Y:S01]  /*4100*/  HGMMA.64x16x16.F32 R48, gdesc[UR56], R48, gsb0 ;  /* 0x00200000383079f0 */ /* 0x000fe20008000830 */
[----:B------:R-:W-:Y:S01]  /*4110*/  UIADD3 UR58, UR4, 0x886, URZ ;  /* 0x00000886043a7890 */ /* 0x000fe2000fffe03f */
[----:B------:R-:W-:Y:S01]  /*4120*/  FSEL R62, R62, -INF , P4 ;  /* 0xff8000003e3e7808 */ /* 0x000fe20002000000 */
[----:B------:R-:W-:Y:S01]  /*4130*/  UMOV UR56, UR10 ;  /* 0x0000000a00387c82 */ /* 0x000fe20008000000 */
[----:B------:R-:W-:Y:S01]  /*4140*/  UMOV UR57, UR11 ;  /* 0x0000000b00397c82 */ /* 0x000fe20008000000 */
[----:B------:R-:W-:Y:S01]  /*4150*/  UMOV UR59, 0x40000040 ;  /* 0x40000040003b7882 */ /* 0x000fe20000000000 */
[----:B------:R-:W-:Y:S02]  /*4160*/  FMNMX.FTZ R17, R58, R59, !PT ;  /* 0x0000003b3a117209 */ /* 0x000fe40007810000 */
[----:B------:R-:W-:Y:S02]  /*4170*/  ISETP.GT.AND P3, PT, R5, 0x10, PT ;  /* 0x000000100500780c */ /* 0x000fe40003f64270 */
[----:B------:R-:W-:-:S02]  /*4180*/  FSEL R63, R63, -INF , P2 ;  /* 0xff8000003f3f7808 */ /* 0x000fc40001000000 */
[----:B------:R-:W-:Y:S02]  /*4190*/  FMNMX.FTZ R20, R62, R17, !PT ;  /* 0x000000113e147209 */ /* 0x000fe40007810000 */
[----:B------:R-:W-:Y:S02]  /*41a0*/  ISETP.GT.AND P2, PT, R5, 0x11, PT ;  /* 0x000000110500780c */ /* 0x000fe40003f44270 */
[----:B------:R-:W-:Y:S02]  /*41b0*/  FMNMX.FTZ R17, R63, R20, !PT ;  /* 0x000000143f117209 */ /* 0x000fe40007810000 */
[----:B------:R-:W-:-:S04]  /*41c0*/  ISETP.GT.AND P4, PT, R2, 0x8, PT ;  /* 0x000000080200780c */ /* 0x000fc80003f84270 */
[----:B------:R-:W-:Y:S02]  /*41d0*/  FSEL R60, R60, -INF , P4 ;  /* 0xff8000003c3c7808 */ /* 0x000fe40002000000 */
[----:B------:R-:W-:Y:S01]  /*41e0*/  ISETP.GT.AND P4, PT, R2, 0x19, PT ;  /* 0x000000190200780c */ /* 0x000fe20003f84270 */
[----:B------:R-:W-:Y:S02]  /*41f0*/  WARPGROUP.DEPBAR.LE gsb0, 0x0 ;  /* 0x00008000000079c5 */ /* 0x000fe40000010000 */
[----:B------:R-:W-:Y:S01]  /*4200*/  WARPGROUP.ARRIVE ;  /* 0x00000000000079c5 */ /* 0x000fe20000000000 */
[----:B------:R-:W-:Y:S02]  /*4210*/  FSEL R50, R50, -INF , P3 ;  /* 0xff80000032327808 */ /* 0x000fe40001800000 */
[----:B------:R-:W-:Y:S02]  /*4220*/  ISETP.GT.AND P3, PT, R5, 0x18, PT ;  /* 0x000000180500780c */ /* 0x000fe40003f64270 */
[----:B------:R-:W-:Y:S01]  /*4230*/  FSEL R51, R51, -INF , P2 ;  /* 0xff80000033337808 */ /* 0x000fe20001000000 */
[----:B------:R-:W-:Y:S01]  /*4240*/  HGMMA.64x16x16.F32 R40, gdesc[UR56], R40, gsb0 ;  /* 0x00200000382879f0 */ /* 0x000fe20008000828 */
[----:B------:R-:W-:Y:S01]  /*4250*/  UIADD3 UR58, UR4, 0x906, URZ ;  /* 0x00000906043a7890 */ /* 0x000fe2000fffe03f */
[----:B------:R-:W-:Y:S01]  /*4260*/  FMNMX.FTZ R20, R50, R17, !PT ;  /* 0x0000001132147209 */ /* 0x000fe20007810000 */
[----:B------:R-:W-:Y:S01]  /*4270*/  UMOV UR56, UR10 ;  /* 0x0000000a00387c82 */ /* 0x000fe20008000000 */
[----:B------:R-:W-:Y:S01]  /*4280*/  UMOV UR57, UR11 ;  /* 0x0000000b00397c82 */ /* 0x000fe20008000000 */
[----:B------:R-:W-:Y:S01]  /*4290*/  UMOV UR59, 0x40000040 ;  /* 0x40000040003b7882 */ /* 0x000fe20000000000 */
[----:B------:R-:W-:-:S02]  /*42a0*/  ISETP.GT.AND P2, PT, R5, 0x19, PT ;  /* 0x000000190500780c */ /* 0x000fc40003f44270 */
[----:B------:R-:W-:Y:S02]  /*42b0*/  FSEL R54, R54, -INF , P3 ;  /* 0xff80000036367808 */ /* 0x000fe40001800000 */
[----:B------:R-:W-:Y:S02]  /*42c0*/  FMNMX.FTZ R17, R51, R20, !PT ;  /* 0x0000001433117209 */ /* 0x000fe40007810000 */
[----:B------:R-:W-:Y:S02]  /*42d0*/  ISETP.GT.AND P3, PT, R5, 0x20, PT ;  /* 0x000000200500780c */ /* 0x000fe40003f64270 */
[----:B------:R-:W-:Y:S02]  /*42e0*/  FSEL R55, R55, -INF , P2 ;  /* 0xff80000037377808 */ /* 0x000fe40001000000 */
[----:B------:R-:W-:Y:S02]  /*42f0*/  FMNMX.FTZ R20, R54, R17, !PT ;  /* 0x0000001136147209 */ /* 0x000fe40007810000 */
[----:B------:R-:W-:-:S02]  /*4300*/  ISETP.GT.AND P2, PT, R5, 0x21, PT ;  /* 0x000000210500780c */ /* 0x000fc40003f44270 */
[----:B------:R-:W-:Y:S02]  /*4310*/  FMNMX.FTZ R17, R55, R20, !PT ;  /* 0x0000001437117209 */ /* 0x000fe40007810000 */
[----:B------:R-:W-:Y:S01]  /*4320*/  FSEL R53, R53, -INF , P4 ;  /* 0xff80000035357808 */ /* 0x000fe20002000000 */
        /* <DEDUP_REMOVED lines=11> */
[----:B------:R-:W-:Y:S01]  /*43e0*/  ISETP.GT.AND P2, PT, R5, 0x29, PT ;  /* 0x000000290500780c */ /* 0x000fe20003f44270 */
[----:B------:R-:W-:Y:S01]  /*43f0*/  ULDC UR4, c[0x0][0x988] ;  /* 0x0002620000047ab9 */ /* 0x000fe20000000800 */
[----:B------:R-:W-:Y:S01]  /*4400*/  FSEL R46, R46, -INF , P3 ;  /* 0xff8000002e2e7808 */ /* 0x000fe20001800000 */
[----:B------:R-:W-:Y:S01]  /*4410*/  USEL UR10, URZ, UR5, !UP0 ;  /* 0x000000053f0a7287 */ /* 0x000fe2000c000000 */
[----:B------:R-:W-:-:S02]  /*4420*/  FMNMX.FTZ R17, R43, R20, !PT ;  /* 0x000000142b117209 */ /* 0x000fc40007810000 */
[----:B------:R-:W-:Y:S01]  /*4430*/  ISETP.GT.AND P3, PT, R5, 0x30, PT ;  /* 0x000000300500780c */ /* 0x000fe20003f64270 */
[----:B------:R-:W-:Y:S01]  /*4440*/  UISETP.GE.AND UP0, UPT, UR45, UR10, UPT ;  /* 0x0000000a2d00728c */ /* 0x000fe2000bf06270 */
[----:B------:R-:W-:Y:S01]  /*4450*/  FSEL R47, R47, -INF , P2 ;  /* 0xff8000002f2f7808 */ /* 0x000fe20001000000 */
[----:B------:R-:W-:Y:S01]  /*4460*/  IMAD.U32 R226, RZ, RZ, UR10 ;  /* 0x0000000affe27e24 */ /* 0x000fe2000f8e00ff */
[----:B------:R-:W-:Y:S02]  /*4470*/  FMNMX.FTZ R20, R46, R17, !PT ;  /* 0x000000112e147209 */ /* 0x000fe40007810000 */
[----:B------:R-:W-:Y:S02]  /*4480*/  ISETP.GT.AND P2, PT, R5, 0x31, PT ;  /* 0x000000310500780c */ /* 0x000fe40003f44270 */
[----:B------:R-:W-:Y:S01]  /*4490*/  FMNMX.FTZ R17, R47, R20, !PT ;  /* 0x000000142f117209 */ /* 0x000fe20007810000 */
[----:B------:R-:W-:Y:S02]  /*44a0*/  WARPGROUP.DEPBAR.LE gsb0, 0x0 ;  /* 0x00008000000079c5 */ /* 0x000fe40000010000 */
[----:B------:R-:W-:Y:S01]  /*44b0*/  WARPGROUP.ARRIVE ;  /* 0x00000000000079c5 */ /* 0x000fe20000000000 */
[----:B------:R-:W-:-:S02]  /*44c0*/  FSEL R34, R34, -INF , P3 ;  /* 0xff80000022227808 */ /* 0x000fc40001800000 */
[----:B------:R-:W-:Y:S02]  /*44d0*/  ISETP.GT.AND P3, PT, R5, 0x38, PT ;  /* 0x000000380500780c */ /* 0x000fe40003f64270 */
[----:B------:R-:W-:Y:S01]  /*44e0*/  FSEL R35, R35, -INF , P2 ;  /* 0xff80000023237808 */ /* 0x000fe20001000000 */
[----:B------:R-:W-:Y:S01]  /*44f0*/  HGMMA.64x16x16.F32 R24, gdesc[UR56], R24, gsb0 ;  /* 0x00200000381879f0 */ /* 0x000fe20008000818 */
[----:B------:R-:W-:Y:S02]  /*4500*/  FMNMX.FTZ R20, R34, R17, !PT ;  /* 0x0000001122147209 */ /* 0x000fe40007810000 */
[----:B------:R-:W-:Y:S02]  /*4510*/  ISETP.GT.AND P2, PT, R5, 0x39, PT ;  /* 0x000000390500780c */ /* 0x000fe40003f44270 */
[----:B------:R-:W-:Y:S02]  /*4520*/  FSEL R38, R38, -INF , P3 ;  /* 0xff80000026267808 */ /* 0x000fe40001800000 */
[----:B------:R-:W-:-:S02]  /*4530*/  FMNMX.FTZ R17, R35, R20, !PT ;  /* 0x0000001423117209 */ /* 0x000fc40007810000 */
[----:B------:R-:W-:Y:S02]  /*4540*/  ISETP.GT.AND P3, PT, R5, 0x40, PT ;  /* 0x000000400500780c */ /* 0x000fe40003f64270 */
[----:B------:R-:W-:Y:S02]  /*4550*/  FSEL R39, R39, -INF , P2 ;  /* 0xff80000027277808 */ /* 0x000fe40001000000 */
[----:B------:R-:W-:Y:S02]  /*4560*/  FMNMX.FTZ R20, R38, R17, !PT ;  /* 0x0000001126147209 */ /* 0x000fe40007810000 */
[----:B------:R-:W-:Y:S02]  /*4570*/  ISETP.GT.AND P2, PT, R5, 0x41, PT ;  /* 0x000000410500780c */ /* 0x000fe40003f44270 */
[----:B------:R-:W-:Y:S01]  /*4580*/  FMNMX.FTZ R17, R39, R20, !PT ;  /* 0x0000001427117209 */ /* 0x000fe20007810000 */
[----:B------:R-:W-:Y:S02]  /*4590*/  WARPGROUP.DEPBAR.LE gsb0, 0x0 ;  /* 0x00008000000079c5 */ /* 0x000fe40000010000 */
[----:B------:R-:W-:Y:S01]  /*45a0*/  FSEL R26, R26, -INF , P3 ;  /* 0xff8000001a1a7808 */ /* 0x000fe20001800000 */
[----:B------:R1:W-:Y:S01]  /*45b0*/  @!P1 SYNCS.ARRIVE.TRANS64.RED.A1T0 RZ, [R0+URZ], RZ ;  /* 0x000000ff00ff99a7 */ /* 0x0003e2000810043f */
[----:B------:R-:W-:-:S02]  /*45c0*/  ISETP.GT.AND P3, PT, R5, 0x48, PT ;  /* 0x000000480500780c */ /* 0x000fc40003f64270 */
[----:B------:R-:W-:Y:S02]  /*45d0*/  FSEL R27, R27, -INF , P2 ;  /* 0xff8000001b1b7808 */ /* 0x000fe40001000000 */
[----:B------:R-:W-:Y:S02]  /*45e0*/  FMNMX.FTZ R20, R26, R17, !PT ;  /* 0x000000111a147209 */ /* 0x000fe40007810000 */
[----:B------:R-:W-:Y:S02]  /*45f0*/  ISETP.GT.AND P2, PT, R5, 0x49, PT ;  /* 0x000000490500780c */ /* 0x000fe40003f44270 */
[----:B------:R-:W-:Y:S02]  /*4600*/  FSEL R30, R30, -INF , P3 ;  /* 0xff8000001e1e7808 */ /* 0x000fe40001800000 */
[----:B------:R-:W-:Y:S02]  /*4610*/  FMNMX.FTZ R5, R27, R20, !PT ;  /* 0x000000141b057209 */ /* 0x000fe40007810000 */
[----:B------:R-:W-:-:S02]  /*4620*/  FSEL R31, R31, -INF , P2 ;  /* 0xff8000001f1f7808 */ /* 0x000fc40001000000 */
[----:B------:R-:W-:Y:S02]  /*4630*/  FMNMX.FTZ R20, R30, R5, !PT ;  /* 0x000000051e147209 */ /* 0x000fe40007810000 */
[C---:B------:R-:W-:Y:S02]  /*4640*/  ISETP.GT.AND P2, PT, R2.reuse, RZ, PT ;  /* 0x000000ff0200720c */ /* 0x040fe40003f44270 */
[----:B------:R-:W-:Y:S02]  /*4650*/  FMNMX.FTZ R20, R31, R20, !PT ;  /* 0x000000141f147209 */ /* 0x000fe40007810000 */
[----:B------:R-:W-:Y:S02]  /*4660*/  ISETP.GT.AND P3, PT, R2, 0x1, PT ;  /* 0x000000010200780c */ /* 0x000fe40003f64270 */
[----:B------:R-:W-:Y:S01]  /*4670*/  FSEL R56, R56, -INF , P2 ;  /* 0xff80000038387808 */ /* 0x000fe20001000000 */
[----:B------:R-:W2:Y:S01]  /*4680*/  SHFL.BFLY PT, R5, R20, 0x2, 0x1f ;  /* 0x0c401f0014057f89 */ /* 0x000ea200000e0000 */
[----:B------:R-:W-:-:S02]  /*4690*/  FSEL R57, R57, -INF , P3 ;  /* 0xff80000039397808 */ /* 0x000fc40001800000 */
[C---:B------:R-:W-:Y:S02]  /*46a0*/  ISETP.GT.AND P2, PT, R2.reuse, 0x9, PT ;  /* 0x000000090200780c */ /* 0x040fe40003f44270 */
[C---:B------:R-:W-:Y:S02]  /*46b0*/  ISETP.GT.AND P3, PT, R2.reuse, 0x11, PT ;  /* 0x000000110200780c */ /* 0x040fe40003f64270 */
[----:B------:R-:W-:Y:S02]  /*46c0*/  FSEL R61, R61, -INF , P2 ;  /* 0xff8000003d3d7808 */ /* 0x000fe40001000000 */
[----:B------:R-:W-:Y:S02]  /*46d0*/  ISETP.GT.AND P2, PT, R2, 0x10, PT ;  /* 0x000000100200780c */ /* 0x000fe40003f44270 */
[----:B------:R-:W-:Y:S02]  /*46e0*/  FSEL R49, R49, -INF , P3 ;  /* 0xff80000031317808 */ /* 0x000fe40001800000 */
[----:B------:R-:W-:-:S02]  /*46f0*/  FSEL R48, R48, -INF , P2 ;  /* 0xff80000030307808 */ /* 0x000fc40001000000 */
[----:B------:R-:W-:-:S04]  /*4700*/  ISETP.GT.AND P2, PT, R2, 0x18, PT ;  /* 0x000000180200780c */ /* 0x000fc80003f44270 */
[----:B------:R-:W-:Y:S02]  /*4710*/  FSEL R52, R52, -INF , P2 ;  /* 0xff80000034347808 */ /* 0x000fe40001000000 */
[----:B------:R-:W-:Y:S02]  /*4720*/  ISETP.GT.AND P2, PT, R2, 0x20, PT ;  /* 0x000000200200780c */ /* 0x000fe40003f44270 */
[----:B--2---:R-:W-:Y:S02]  /*4730*/  FMNMX.FTZ R17, R20, R5, !PT ;  /* 0x0000000514117209 */ /* 0x004fe40007810000 */
[----:B------:R-:W-:Y:S02]  /*4740*/  FMNMX.FTZ R5, R56, R57, !PT ;  /* 0x0000003938057209 */ /* 0x000fe40007810000 */
[----:B------:R-:W-:Y:S01]  /*4750*/  FSEL R40, R40, -INF , P2 ;  /* 0xff80000028287808 */ /* 0x000fe20001000000 */
[----:B------:R-:W2:Y:S01]  /*4760*/  SHFL.BFLY PT, R64, R17, 0x1, 0x1f ;  /* 0x0c201f0011407f89 */ /* 0x000ea200000e0000 */
[----:B------:R-:W-:-:S02]  /*4770*/  FMNMX.FTZ R4, R60, R5, !PT ;  /* 0x000000053c047209 */ /* 0x000fc40007810000 */
[----:B------:R-:W-:Y:S02]  /*4780*/  ISETP.GT.AND P2, PT, R2, 0x28, PT ;  /* 0x000000280200780c */ /* 0x000fe40003f44270 */
[----:B------:R-:W-:Y:S02]  /*4790*/  FMNMX.FTZ R5, R61, R4, !PT ;  /* 0x000000043d057209 */ /* 0x000fe40007810000 */
[----:B------:R-:W-:Y:S02]  /*47a0*/  FSEL R44, R44, -INF , P2 ;  /* 0xff8000002c2c7808 */ /* 0x000fe40001000000 */
[----:B------:R-:W-:Y:S02]  /*47b0*/  FMNMX.FTZ R4, R48, R5, !PT ;  /* 0x0000000530047209 */ /* 0x000fe40007810000 */
[----:B------:R-:W-:Y:S02]  /*47c0*/  ISETP.GT.AND P2, PT, R2, 0x30, PT ;  /* 0x000000300200780c */ /* 0x000fe40003f44270 */
[----:B------:R-:W-:-:S02]  /*47d0*/  FMNMX.FTZ R5, R49, R4, !PT ;  /* 0x0000000431057209 */ /* 0x000fc40007810000 */
[----:B------:R-:W-:Y:S02]  /*47e0*/  FSEL R32, R32, -INF , P2 ;  /* 0xff80000020207808 */ /* 0x000fe40001000000 */
[----:B------:R-:W-:Y:S02]  /*47f0*/  FMNMX.FTZ R4, R52, R5, !PT ;  /* 0x0000000534047209 */ /* 0x000fe40007810000 */
[----:B------:R-:W-:Y:S02]  /*4800*/  ISETP.GT.AND P2, PT, R2, 0x38, PT ;  /* 0x000000380200780c */ /* 0x000fe40003f44270 */
[----:B------:R-:W-:Y:S02]  /*4810*/  FMNMX.FTZ R5, R53, R4, !PT ;  /* 0x0000000435057209 */ /* 0x000fe40007810000 */
[----:B------:R-:W-:Y:S02]  /*4820*/  FSEL R36, R36, -INF , P2 ;  /* 0xff80000024247808 */ /* 0x000fe40001000000 */
[----:B--2---:R-:W-:-:S02]  /*4830*/  FMNMX.FTZ R3, R17, R64, !PT ;  /* 0x0000004011037209 */ /* 0x004fc40007810000 */
[----:B------:R-:W-:Y:S02]  /*4840*/  FMNMX.FTZ R4, R40, R5, !PT ;  /* 0x0000000528047209 */ /* 0x000fe40007810000 */
[C---:B------:R-:W-:Y:S01]  /*4850*/  FSETP.NEU.FTZ.AND P3, PT, R3.reuse, -INF , PT ;  /* 0xff8000000300780b */ /* 0x040fe20003f7d000 */
[----:B------:R-:W-:Y:S01]  /*4860*/  FMUL.FTZ R17, R3, UR4 ;  /* 0x0000000403117c20 */ /* 0x000fe20008410000 */
[----:B------:R-:W-:-:S04]  /*4870*/  ISETP.GT.AND P2, PT, R2, 0x40, PT ;  /* 0x000000400200780c */ /* 0x000fc80003f44270 */
[----:B------:R-:W-:Y:S02]  /*4880*/  FSEL R17, R17, RZ, P3 ;  /* 0x000000ff11117208 */ /* 0x000fe40001800000 */
[----:B------:R-:W-:Y:S02]  /*4890*/  ISETP.GT.AND P3, PT, R2, 0x21, PT ;  /* 0x000000210200780c */ /* 0x000fe40003f64270 */
[----:B------:R-:W-:Y:S01]  /*48a0*/  FSEL R24, R24, -INF , P2 ;  /* 0xff80000018187808 */ /* 0x000fe20001000000 */
[--C-:B------:R-:W-:Y:S01]  /*48b0*/  FFMA.FTZ R58, R58, UR4, -R17.reuse ;  /* 0x000000043a3a7c23 */ /* 0x100fe20008010811 */
[----:B------:R-:W-:Y:S01]  /*48c0*/  FSEL R41, R41, -INF , P3 ;  /* 0xff80000029297808 */ /* 0x000fe20001800000 */
[--C-:B------:R-:W-:Y:S01]  /*48d0*/  FFMA.FTZ R59, R59, UR4, -R17.reuse ;  /* 0x000000043b3b7c23 */ /* 0x100fe20008010811 */
[----:B------:R-:W-:Y:S01]  /*48e0*/  ISETP.GT.AND P3, PT, R2, 0x29, PT ;  /* 0x000000290200780c */ /* 0x000fe20003f64270 */
[--C-:B------:R-:W-:Y:S01]  /*48f0*/  FFMA.FTZ R62, R62, UR4, -R17.reuse ;  /* 0x000000043e3e7c23 */ /* 0x100fe20008010811 */
[----:B------:R-:W-:Y:S01]  /*4900*/  FMNMX.FTZ R5, R41, R4, !PT ;  /* 0x0000000429057209 */ /* 0x000fe20007810000 */
[----:B------:R-:W-:Y:S01]  /*4910*/  MUFU.EX2 R58, R58 ;  /* 0x0000003a003a7308 */ /* 0x000fe20000000800 */
[----:B------:R-:W-:Y:S01]  /*4920*/  FSEL R45, R45, -INF , P3 ;  /* 0xff8000002d2d7808 */ /* 0x000fe20001800000 */
[--C-:B------:R-:W-:Y:S01]  /*4930*/  FFMA.FTZ R63, R63, UR4, -R17.reuse ;  /* 0x000000043f3f7c23 */ /* 0x100fe20008010811 */
[----:B------:R-:W-:Y:S01]  /*4940*/  FMNMX.FTZ R4, R44, R5, !PT ;  /* 0x000000052c047209 */ /* 0x000fe20007810000 */
[--C-:B------:R-:W-:Y:S01]  /*4950*/  FFMA.FTZ R50, R50, UR4, -R17.reuse ;  /* 0x0000000432327c23 */ /* 0x100fe20008010811 */
[----:B------:R-:W-:Y:S01]  /*4960*/  ISETP.GT.AND P3, PT, R2, 0x31, PT ;  /* 0x000000310200780c */ /* 0x000fe20003f64270 */
[--C-:B------:R-:W-:Y:S01]  /*4970*/  FFMA.FTZ R51, R51, UR4, -R17.reuse ;  /* 0x0000000433337c23 */ /* 0x100fe20008010811 */
[----:B------:R-:W-:Y:S01]  /*4980*/  FMNMX.FTZ R5, R45, R4, !PT ;  /* 0x000000042d057209 */ /* 0x000fe20007810000 */
[----:B------:R-:W2:Y:S01]  /*4990*/  MUFU.EX2 R59, R59 ;  /* 0x0000003b003b7308 */ /* 0x000ea20000000800 */
[----:B------:R-:W-:Y:S01]  /*49a0*/  FSEL R33, R33, -INF , P3 ;  /* 0xff80000021217808 */ /* 0x000fe20001800000 */
[--C-:B------:R-:W-:Y:S01]  /*49b0*/  FFMA.FTZ R54, R54, UR4, -R17.reuse ;  /* 0x0000000436367c23 */ /* 0x100fe20008010811 */
[----:B------:R-:W-:Y:S01]  /*49c0*/  FMNMX.FTZ R4, R32, R5, !PT ;  /* 0x0000000520047209 */ /* 0x000fe20007810000 */
        /* <DEDUP_REMOVED lines=9> */
[C---:B------:R-:W-:Y:S01]  /*4a60*/  ISETP.GT.AND P3, PT, R2.reuse, 0x41, PT ;  /* 0x000000410200780c */ /* 0x040fe20003f64270 */
[--C-:B------:R-:W-:Y:S01]  /*4a70*/  FFMA.FTZ R47, R47, UR4, -R17.reuse ;  /* 0x000000042f2f7c23 */ /* 0x100fe20008010811 */
[----:B------:R-:W-:Y:S01]  /*4a80*/  FMNMX.FTZ R5, R37, R4, !PT ;  /* 0x0000000425057209 */ /* 0x000fe20007810000 */
[----:B------:R-:W3:Y:S01]  /*4a90*/  MUFU.EX2 R63, R63 ;  /* 0x0000003f003f7308 */ /* 0x000ee20000000800 */
[----:B------:R-:W-:Y:S01]  /*4aa0*/  ISETP.GT.AND P2, PT, R2, 0x48, PT ;  /* 0x000000480200780c */ /* 0x000fe20003f44270 */
[--C-:B------:R-:W-:Y:S01]  /*4ab0*/  FFMA.FTZ R34, R34, UR4, -R17.reuse ;  /* 0x0000000422227c23 */ /* 0x100fe20008010811 */
[----:B------:R-:W-:Y:S01]  /*4ac0*/  FSEL R25, R25, -INF , P3 ;  /* 0xff80000019197808 */ /* 0x000fe20001800000 */
[--C-:B------:R-:W-:Y:S01]  /*4ad0*/  FFMA.FTZ R35, R35, UR4, -R17.reuse ;  /* 0x0000000423237c23 */ /* 0x100fe20008010811 */
[----:B------:R-:W-:Y:S01]  /*4ae0*/  FMNMX.FTZ R4, R24, R5, !PT ;  /* 0x0000000518047209 */ /* 0x000fe20007810000 */
[--C-:B------:R-:W-:Y:S01]  /*4af0*/  FFMA.FTZ R38, R38, UR4, -R17.reuse ;  /* 0x0000000426267c23 */ /* 0x100fe20008010811 */
[----:B------:R-:W-:Y:S01]  /*4b00*/  ISETP.GT.AND P3, PT, R2, 0x49, PT ;  /* 0x000000490200780c */ /* 0x000fe20003f64270 */
[----:B------:R-:W-:Y:S01]  /*4b10*/  MUFU.EX2 R50, R50 ;  /* 0x0000003200327308 */ /* 0x000fe20000000800 */
[----:B------:R-:W-:Y:S01]  /*4b20*/  FSEL R28, R28, -INF , P2 ;  /* 0xff8000001c1c7808 */ /* 0x000fe20001000000 */
[--C-:B------:R-:W-:Y:S01]  /*4b30*/  FFMA.FTZ R39, R39, UR4, -R17.reuse ;  /* 0x0000000427277c23 */ /* 0x100fe20008010811 */
[----:B------:R-:W-:Y:S01]  /*4b40*/  FMNMX.FTZ R5, R25, R4, !PT ;  /* 0x0000000419057209 */ /* 0x000fe20007810000 */
[--C-:B------:R-:W-:Y:S01]  /*4b50*/  FFMA.FTZ R26, R26, UR4, -R17.reuse ;  /* 0x000000041a1a7c23 */ /* 0x100fe20008010811 */
[----:B------:R-:W-:Y:S01]  /*4b60*/  FSEL R29, R29, -INF , P3 ;  /* 0xff8000001d1d7808 */ /* 0x000fe20001800000 */
[--C-:B------:R-:W-:Y:S01]  /*4b70*/  FFMA.FTZ R27, R27, UR4, -R17.reuse ;  /* 0x000000041b1b7c23 */ /* 0x100fe20008010811 */
[----:B------:R-:W-:Y:S01]  /*4b80*/  FMNMX.FTZ R2, R28, R5, !PT ;  /* 0x000000051c027209 */ /* 0x000fe20007810000 */
[----:B------:R-:W4:Y:S01]  /*4b90*/  MUFU.EX2 R51, R51 ;  /* 0x0000003300337308 */ /* 0x000f220000000800 */
[--C-:B------:R-:W-:Y:S01]  /*4ba0*/  FFMA.FTZ R30, R30, UR4, -R17.reuse ;  /* 0x000000041e1e7c23 */ /* 0x100fe20008010811 */
[----:B------:R-:W-:Y:S01]  /*4bb0*/  FFMA.FTZ R17, R31, UR4, -R17 ;  /* 0x000000041f117c23 */ /* 0x000fe20008010811 */
[----:B------:R-:W-:Y:S01]  /*4bc0*/  FMNMX.FTZ R2, R29, R2, !PT ;  /* 0x000000021d027209 */ /* 0x000fe20007810000 */
[----:B------:R-:W-:Y:S01]  /*4bd0*/  IMAD.MOV.U32 R31, RZ, RZ, R151 ;  /* 0x000000ffff1f7224 */ /* 0x000fe200078e0097 */
[----:B--2---:R-:W-:-:S02]  /*4be0*/  F2FP.F16.F32.PACK_AB R209, R59, R58 ;  /* 0x0000003a3bd1723e */ /* 0x004fc400000000ff */
[----:B---3--:R-:W-:Y:S01]  /*4bf0*/  F2FP.F16.F32.PACK_AB R211, R63, R62 ;  /* 0x0000003e3fd3723e */ /* 0x008fe200000000ff */
[----:B------:R-:W2:Y:S01]  /*4c00*/  SHFL.BFLY PT, R5, R2, 0x2, 0x1f ;  /* 0x0c401f0002057f89 */ /* 0x000ea200000e0000 */
[----:B------:R-:W-:Y:S08]  /*4c10*/  MUFU.EX2 R54, R54 ;  /* 0x0000003600367308 */ /* 0x000ff00000000800 */
[----:B------:R-:W3:Y:S01]  /*4c20*/  MUFU.EX2 R55, R55 ;  /* 0x0000003700377308 */ /* 0x000ee20000000800 */
[----:B----4-:R-:W-:-:S07]  /*4c30*/  F2FP.F16.F32.PACK_AB R205, R51, R50 ;  /* 0x0000003233cd723e */ /* 0x010fce00000000ff */
[----:B------:R-:W-:Y:S01]  /*4c40*/  MUFU.EX2 R42, R42 ;  /* 0x0000002a002a7308 */ /* 0x000fe20000000800 */
[----:B--2---:R-:W-:-:S07]  /*4c50*/  FMNMX.FTZ R5, R2, R5, !PT ;  /* 0x0000000502057209 */ /* 0x004fce0007810000 */
[----:B------:R-:W2:Y:S01]  /*4c60*/  MUFU.EX2 R43, R43 ;  /* 0x0000002b002b7308 */ /* 0x000ea20000000800 */
[----:B---3--:R-:W-:Y:S01]  /*4c70*/  F2FP.F16.F32.PACK_AB R207, R55, R54 ;  /* 0x0000003637cf723e */ /* 0x008fe200000000ff */
[----:B------:R-:W3:Y:S06]  /*4c80*/  SHFL.BFLY PT, R4, R5, 0x1, 0x1f ;  /* 0x0c201f0005047f89 */ /* 0x000eec00000e0000 */
[----:B------:R-:W-:Y:S08]  /*4c90*/  MUFU.EX2 R46, R46 ;  /* 0x0000002e002e7308 */ /* 0x000ff00000000800 */
[----:B------:R-:W4:Y:S01]  /*4ca0*/  MUFU.EX2 R47, R47 ;  /* 0x0000002f002f7308 */ /* 0x000f220000000800 */
[----:B--2---:R-:W-:-:S07]  /*4cb0*/  F2FP.F16.F32.PACK_AB R201, R43, R42 ;  /* 0x0000002a2bc9723e */ /* 0x004fce00000000ff */
[----:B------:R-:W-:Y:S01]  /*4cc0*/  MUFU.EX2 R34, R34 ;  /* 0x0000002200227308 */ /* 0x000fe20000000800 */
[----:B---3--:R-:W-:Y:S01]  /*4cd0*/  FMNMX.FTZ R4, R5, R4, !PT ;  /* 0x0000000405047209 */ /* 0x008fe20007810000 */
[----:B------:R-:W-:Y:S01]  /*4ce0*/  FADD.FTZ R5, R58, R59 ;  /* 0x0000003b3a057221 */ /* 0x000fe20000010000 */
[-C--:B------:R-:W-:Y:S01]  /*4cf0*/  MOV R59, R151.reuse ;  /* 0x00000097003b7202 */ /* 0x080fe20000000f00 */
[----:B------:R-:W-:Y:S01]  /*4d00*/  IMAD.MOV.U32 R58, RZ, RZ, R151 ;  /* 0x000000ffff3a7224 */ /* 0x000fe200078e0097 */
[C---:B------:R-:W-:Y:S01]  /*4d10*/  FSETP.NEU.FTZ.AND P2, PT, R4.reuse, -INF , PT ;  /* 0xff8000000400780b */ /* 0x040fe20003f5d000 */
[----:B------:R-:W-:Y:S01]  /*4d20*/  FMUL.FTZ R2, R4, UR4 ;  /* 0x0000000404027c20 */ /* 0x000fe20008410000 */
[----:B------:R-:W-:Y:S01]  /*4d30*/  FADD.FTZ R20, R62, R5 ;  /* 0x000000053e147221 */ /* 0x000fe20000010000 */
[----:B------:R-:W2:Y:S01]  /*4d40*/  MUFU.EX2 R35, R35 ;  /* 0x0000002300237308 */ /* 0x000ea20000000800 */
[----:B----4-:R-:W-:Y:S02]  /*4d50*/  F2FP.F16.F32.PACK_AB R203, R47, R46 ;  /* 0x0000002e2fcb723e */ /* 0x010fe400000000ff */
[----:B------:R-:W-:Y:S01]  /*4d60*/  FSEL R2, R2, RZ, P2 ;  /* 0x000000ff02027208 */ /* 0x000fe20001000000 */
[----:B------:R-:W-:Y:S01]  /*4d70*/  FADD.FTZ R5, R63, R20 ;  /* 0x000000143f057221 */ /* 0x000fe20000010000 */
[----:B------:R-:W-:Y:S01]  /*4d80*/  PLOP3.LUT P2, PT, PT, PT, UP0, 0x80, 0x0 ;  /* 0x000000000000781c */ /* 0x000fe20003f4f008 */
[----:B------:R-:W-:Y:S01]  /*4d90*/  IMAD.MOV.U32 R63, RZ, RZ, R151 ;  /* 0x000000ffff3f7224 */ /* 0x000fe200078e0097 */
[-C--:B------:R-:W-:Y:S01]  /*4da0*/  MOV R62, R151.reuse ;  /* 0x00000097003e7202 */ /* 0x080fe20000000f00 */
        /* <DEDUP_REMOVED lines=14> */
[----:B------:R-:W3:Y:S01]  /*4e90*/  MUFU.EX2 R57, R57 ;  /* 0x0000003900397308 */ /* 0x000ee20000000800 */
[--C-:B------:R-:W-:Y:S01]  /*4ea0*/  FFMA.FTZ R45, R45, UR4, -R2.reuse ;  /* 0x000000042d2d7c23 */ /* 0x100fe20008010802 */
[----:B------:R-:W-:Y:S01]  /*4eb0*/  FADD.FTZ R64, R54, R21 ;  /* 0x0000001536407221 */ /* 0x000fe20000010000 */
[--C-:B------:R-:W-:Y:S01]  /*4ec0*/  FFMA.FTZ R32, R32, UR4, -R2.reuse ;  /* 0x0000000420207c23 */ /* 0x100fe20008010802 */
[--C-:B------:R-:W-:Y:S01]  /*4ed0*/  FFMA.FTZ R33, R33, UR4, -R2.reuse ;  /* 0x0000000421217c23 */ /* 0x100fe20008010802 */
[----:B------:R-:W-:Y:S01]  /*4ee0*/  FFMA.FTZ R36, R36, UR4, -R2 ;  /* 0x0000000424247c23 */ /* 0x000fe20008010802 */
[----:B------:R-:W-:Y:S01]  /*4ef0*/  FADD.FTZ R21, R55, R64 ;  /* 0x0000004037157221 */ /* 0x000fe20000010000 */
[--C-:B------:R-:W-:Y:S01]  /*4f00*/  FFMA.FTZ R37, R37, UR4, -R2.reuse ;  /* 0x0000000425257c23 */ /* 0x100fe20008010802 */
[----:B------:R-:W4:Y:S01]  /*4f10*/  MUFU.EX2 R60, R60 ;  /* 0x0000003c003c7308 */ /* 0x000f220000000800 */
[--C-:B------:R-:W-:Y:S01]  /*4f20*/  FFMA.FTZ R24, R24, UR4, -R2.reuse ;  /* 0x0000000418187c23 */ /* 0x100fe20008010802 */
[----:B------:R-:W-:Y:S01]  /*4f30*/  FADD.FTZ R64, R42, R21 ;  /* 0x000000152a407221 */ /* 0x000fe20000010000 */
[--C-:B------:R-:W-:Y:S01]  /*4f40*/  FFMA.FTZ R25, R25, UR4, -R2.reuse ;  /* 0x0000000419197c23 */ /* 0x100fe20008010802 */
[--C-:B------:R-:W-:Y:S01]  /*4f50*/  FFMA.FTZ R28, R28, UR4, -R2.reuse ;  /* 0x000000041c1c7c23 */ /* 0x100fe20008010802 */
[----:B------:R-:W-:Y:S01]  /*4f60*/  FFMA.FTZ R2, R29, UR4, -R2 ;  /* 0x000000041d027c23 */ /* 0x000fe20008010802 */
[----:B------:R-:W-:Y:S01]  /*4f70*/  FADD.FTZ R21, R43, R64 ;  /* 0x000000402b157221 */ /* 0x000fe20000010000 */
[----:B--2---:R-:W-:Y:S01]  /*4f80*/  F2FP.F16.F32.PACK_AB R197, R35, R34 ;  /* 0x0000002223c5723e */ /* 0x004fe200000000ff */
[----:B------:R-:W2:Y:S01]  /*4f90*/  MUFU.EX2 R61, R61 ;  /* 0x0000003d003d7308 */ /* 0x000ea20000000800 */
[----:B---3--:R-:W-:Y:S01]  /*4fa0*/  FADD.FTZ R5, R56, R57 ;  /* 0x0000003938057221 */ /* 0x008fe20000010000 */
[----:B-1----:R-:W-:Y:S01]  /*4fb0*/  FADD.FTZ R0, R46, R21 ;  /* 0x000000152e007221 */ /* 0x002fe20000010000 */
[----:B------:R-:W-:Y:S01]  /*4fc0*/  F2FP.F16.F32.PACK_AB R208, R57, R56 ;  /* 0x0000003839d0723e */ /* 0x000fe200000000ff */
[--C-:B------:R-:W-:Y:S01]  /*4fd0*/  IMAD.MOV.U32 R64, RZ, RZ, R151.reuse ;  /* 0x000000ffff407224 */ /* 0x100fe200078e0097 */
[-C--:B------:R-:W-:Y:S01]  /*4fe0*/  MOV R56, R151.reuse ;  /* 0x0000009700387202 */ /* 0x080fe20000000f00 */
[----:B------:R-:W-:Y:S01]  /*4ff0*/  FADD.FTZ R21, R47, R0 ;  /* 0x000000002f157221 */ /* 0x000fe20000010000 */
[----:B------:R-:W-:Y:S01]  /*5000*/  IMAD.MOV.U32 R57, RZ, RZ, R151 ;  /* 0x000000ffff397224 */ /* 0x000fe200078e0097 */
[----:B------:R-:W1:Y:S01]  /*5010*/  MUFU.EX2 R48, R48 ;  /* 0x0000003000307308 */ /* 0x000e620000000800 */
[----:B----4-:R-:W-:Y:S01]  /*5020*/  FADD.FTZ R20, R60, R5 ;  /* 0x000000053c147221 */ /* 0x010fe20000010000 */
[--C-:B------:R-:W-:Y:S01]  /*5030*/  IMAD.MOV.U32 R55, RZ, RZ, R151.reuse ;  /* 0x000000ffff377224 */ /* 0x100fe200078e0097 */
[-C--:B------:R-:W-:Y:S01]  /*5040*/  MOV R50, R151.reuse ;  /* 0x0000009700327202 */ /* 0x080fe20000000f00 */
[--C-:B------:R-:W-:Y:S01]  /*5050*/  IMAD.MOV.U32 R54, RZ, RZ, R151.reuse ;  /* 0x000000ffff367224 */ /* 0x100fe200078e0097 */
[----:B------:R-:W-:Y:S01]  /*5060*/  MOV R47, R151 ;  /* 0x00000097002f7202 */ /* 0x000fe20000000f00 */
[----:B------:R-:W-:-:S02]  /*5070*/  IMAD.MOV.U32 R51, RZ, RZ, R151 ;  /* 0x000000ffff337224 */ /* 0x000fc400078e0097 */
[----:B------:R-:W3:Y:S01]  /*5080*/  MUFU.EX2 R49, R49 ;  /* 0x0000003100317308 */ /* 0x000ee20000000800 */
[C---:B--2---:R-:W-:Y:S01]  /*5090*/  FADD.FTZ R5, R61.reuse, R20 ;  /* 0x000000143d057221 */ /* 0x044fe20000010000 */
[----:B------:R-:W-:Y:S01]  /*50a0*/  F2FP.F16.F32.PACK_AB R210, R61, R60 ;  /* 0x0000003c3dd2723e */ /* 0x000fe200000000ff */
[--C-:B------:R-:W-:Y:S02]  /*50b0*/  IMAD.MOV.U32 R61, RZ, RZ, R151.reuse ;  /* 0x000000ffff3d7224 */ /* 0x100fe400078e0097 */
[--C-:B------:R-:W-:Y:S02]  /*50c0*/  IMAD.MOV.U32 R60, RZ, RZ, R151.reuse ;  /* 0x000000ffff3c7224 */ /* 0x100fe400078e0097 */
[----:B------:R-:W-:Y:S01]  /*50d0*/  IMAD.MOV.U32 R46, RZ, RZ, R151 ;  /* 0x000000ffff2e7224 */ /* 0x000fe200078e0097 */
[----:B------:R-:W2:Y:S01]  /*50e0*/  MUFU.EX2 R52, R52 ;  /* 0x0000003400347308 */ /* 0x000ea20000000800 */
[----:B-1----:R-:W-:Y:S01]  /*50f0*/  FADD.FTZ R20, R48, R5 ;  /* 0x0000000530147221 */ /* 0x002fe20000010000 */
[----:B------:R-:W-:-:S02]  /*5100*/  IMAD.MOV.U32 R43, RZ, RZ, R151 ;  /* 0x000000ffff2b7224 */ /* 0x000fc400078e0097 */
[----:B------:R-:W-:-:S04]  /*5110*/  IMAD.MOV.U32 R42, RZ, RZ, R151 ;  /* 0x000000ffff2a7224 */ /* 0x000fc800078e0097 */
[----:B------:R-:W1:Y:S01]  /*5120*/  MUFU.EX2 R53, R53 ;  /* 0x0000003500357308 */ /* 0x000e620000000800 */
[C---:B---3--:R-:W-:Y:S01]  /*5130*/  FADD.FTZ R5, R49.reuse, R20 ;  /* 0x0000001431057221 */ /* 0x048fe20000010000 */
[----:B------:R-:W-:Y:S01]  /*5140*/  F2FP.F16.F32.PACK_AB R204, R49, R48 ;  /* 0x0000003031cc723e */ /* 0x000fe200000000ff */
[--C-:B------:R-:W-:Y:S02]  /*5150*/  IMAD.MOV.U32 R49, RZ, RZ, R151.reuse ;  /* 0x000000ffff317224 */ /* 0x100fe400078e0097 */
[----:B------:R-:W-:-:S03]  /*5160*/  IMAD.MOV.U32 R48, RZ, RZ, R151 ;  /* 0x000000ffff307224 */ /* 0x000fc600078e0097 */
[----:B------:R-:W3:Y:S01]  /*5170*/  MUFU.EX2 R40, R40 ;  /* 0x0000002800287308 */ /* 0x000ee20000000800 */
[----:B--2---:R-:W-:-:S07]  /*5180*/  FADD.FTZ R20, R52, R5 ;  /* 0x0000000534147221 */ /* 0x004fce0000010000 */
[----:B------:R-:W2:Y:S01]  /*5190*/  MUFU.EX2 R41, R41 ;  /* 0x0000002900297308 */ /* 0x000ea20000000800 */
[C---:B-1----:R-:W-:Y:S01]  /*51a0*/  FADD.FTZ R5, R53.reuse, R20 ;  /* 0x0000001435057221 */ /* 0x042fe20000010000 */
[----:B------:R-:W-:Y:S01]  /*51b0*/  FADD.FTZ R20, R34, R21 ;  /* 0x0000001522147221 */ /* 0x000fe20000010000 */
[----:B------:R-:W-:Y:S01]  /*51c0*/  F2FP.F16.F32.PACK_AB R206, R53, R52 ;  /* 0x0000003435ce723e */ /* 0x000fe200000000ff */
[----:B------:R-:W-:Y:S01]  /*51d0*/  IMAD.MOV.U32 R52, RZ, RZ, R151 ;  /* 0x000000ffff347224 */ /* 0x000fe200078e0097 */
[-C--:B------:R-:W-:Y:S01]  /*51e0*/  MOV R53, R151.reuse ;  /* 0x0000009700357202 */ /* 0x080fe20000000f00 */
[----:B------:R-:W-:Y:S01]  /*51f0*/  FADD.FTZ R21, R35, R20 ;  /* 0x0000001423157221 */ /* 0x000fe20000010000 */
[----:B------:R-:W-:Y:S01]  /*5200*/  MOV R35, R151 ;  /* 0x0000009700237202 */ /* 0x000fe20000000f00 */
[----:B------:R-:W1:Y:S01]  /*5210*/  MUFU.EX2 R44, R44 ;  /* 0x0000002c002c7308 */ /* 0x000e620000000800 */
[----:B---3--:R-:W-:Y:S01]  /*5220*/  FADD.FTZ R0, R40, R5 ;  /* 0x0000000528007221 */ /* 0x008fe20000010000 */
[----:B------:R-:W-:-:S06]  /*5230*/  IMAD.MOV.U32 R34, RZ, RZ, R151 ;  /* 0x000000ffff227224 */ /* 0x000fcc00078e0097 */
[----:B------:R-:W3:Y:S01]  /*5240*/  MUFU.EX2 R38, R38 ;  /* 0x0000002600267308 */ /* 0x000ee20000000800 */
[C---:B--2---:R-:W-:Y:S01]  /*5250*/  FADD.FTZ R5, R41.reuse, R0 ;  /* 0x0000000029057221 */ /* 0x044fe20000010000 */
[----:B------:R-:W-:Y:S01]  /*5260*/  F2FP.F16.F32.PACK_AB R200, R41, R40 ;  /* 0x0000002829c8723e */ /* 0x000fe200000000ff */
[----:B------:R-:W-:Y:S01]  /*5270*/  IMAD.MOV.U32 R40, RZ, RZ, R151 ;  /* 0x000000ffff287224 */ /* 0x000fe200078e0097 */
[----:B------:R-:W-:-:S04]  /*5280*/  MOV R41, R151 ;  /* 0x0000009700297202 */ /* 0x000fc80000000f00 */
[----:B------:R-:W2:Y:S01]  /*5290*/  MUFU.EX2 R45, R45 ;  /* 0x0000002d002d7308 */ /* 0x000ea20000000800 */
[----:B-1----:R-:W-:-:S07]  /*52a0*/  FADD.FTZ R0, R44, R5 ;  /* 0x000000052c007221 */ /* 0x002fce0000010000 */
[----:B------:R-:W1:Y:S01]  /*52b0*/  MUFU.EX2 R39, R39 ;  /* 0x0000002700277308 */ /* 0x000e620000000800 */
[----:B---3--:R-:W-:-:S07]  /*52c0*/  FADD.FTZ R20, R38, R21 ;  /* 0x0000001526147221 */ /* 0x008fce0000010000 */
[----:B------:R-:W3:Y:S01]  /*52d0*/  MUFU.EX2 R32, R32 ;  /* 0x0000002000207308 */ /* 0x000ee20000000800 */
[C---:B--2---:R-:W-:Y:S01]  /*52e0*/  FADD.FTZ R5, R45.reuse, R0 ;  /* 0x000000002d057221 */ /* 0x044fe20000010000 */
[----:B------:R-:W-:Y:S01]  /*52f0*/  F2FP.F16.F32.PACK_AB R202, R45, R44 ;  /* 0x0000002c2dca723e */ /* 0x000fe200000000ff */
[----:B------:R-:W-:Y:S01]  /*5300*/  IMAD.MOV.U32 R45, RZ, RZ, R151 ;  /* 0x000000ffff2d7224 */ /* 0x000fe200078e0097 */
[----:B------:R-:W-:-:S04]  /*5310*/  MOV R44, R151 ;  /* 0x00000097002c7202 */ /* 0x000fc80000000f00 */
[----:B------:R-:W2:Y:S01]  /*5320*/  MUFU.EX2 R26, R26 ;  /* 0x0000001a001a7308 */ /* 0x000ea20000000800 */
[C---:B-1----:R-:W-:Y:S01]  /*5330*/  FADD.FTZ R21, R39.reuse, R20 ;  /* 0x0000001427157221 */ /* 0x042fe20000010000 */
[----:B------:R-:W-:Y:S01]  /*5340*/  F2FP.F16.F32.PACK_AB R199, R39, R38 ;  /* 0x0000002627c7723e */ /* 0x000fe200000000ff */
[----:B------:R-:W-:Y:S01]  /*5350*/  IMAD.MOV.U32 R39, RZ, RZ, R151 ;  /* 0x000000ffff277224 */ /* 0x000fe200078e0097 */
[----:B------:R-:W-:-:S04]  /*5360*/  MOV R38, R151 ;  /* 0x0000009700267202 */ /* 0x000fc80000000f00 */
[----:B------:R-:W1:Y:S01]  /*5370*/  MUFU.EX2 R33, R33 ;  /* 0x0000002100217308 */ /* 0x000e620000000800 */
[----:B---3--:R-:W-:-:S07]  /*5380*/  FADD.FTZ R0, R32, R5 ;  /* 0x0000000520007221 */ /* 0x008fce0000010000 */
[----:B------:R-:W3:Y:S01]  /*5390*/  MUFU.EX2 R27, R27 ;  /* 0x0000001b001b7308 */ /* 0x000ee20000000800 */
[----:B--2---:R-:W-:-:S07]  /*53a0*/  FADD.FTZ R20, R26, R21 ;  /* 0x000000151a147221 */ /* 0x004fce0000010000 */
[----:B------:R-:W2:Y:S01]  /*53b0*/  MUFU.EX2 R36, R36 ;  /* 0x0000002400247308 */ /* 0x000ea20000000800 */
[C---:B-1----:R-:W-:Y:S01]  /*53c0*/  FADD.FTZ R5, R33.reuse, R0 ;  /* 0x0000000021057221 */ /* 0x042fe20000010000 */
[----:B------:R-:W-:Y:S01]  /*53d0*/  F2FP.F16.F32.PACK_AB R196, R33, R32 ;  /* 0x0000002021c4723e */ /* 0x000fe200000000ff */
[----:B------:R-:W-:Y:S01]  /*53e0*/  IMAD.MOV.U32 R32, RZ, RZ, R151 ;  /* 0x000000ffff207224 */ /* 0x000fe200078e0097 */
[----:B------:R-:W-:-:S04]  /*53f0*/  MOV R33, R151 ;  /* 0x0000009700217202 */ /* 0x000fc80000000f00 */
[----:B------:R-:W1:Y:S01]  /*5400*/  MUFU.EX2 R30, R30 ;  /* 0x0000001e001e7308 */ /* 0x000e620000000800 */
[C---:B---3--:R-:W-:Y:S01]  /*5410*/  FADD.FTZ R21, R27.reuse, R20 ;  /* 0x000000141b157221 */ /* 0x048fe20000010000 */
[----:B------:R-:W-:Y:S01]  /*5420*/  F2FP.F16.F32.PACK_AB R193, R27, R26 ;  /* 0x0000001a1bc1723e */ /* 0x000fe200000000ff */
[----:B------:R-:W-:Y:S01]  /*5430*/  IMAD.MOV.U32 R26, RZ, RZ, R151 ;  /* 0x000000ffff1a7224 */ /* 0x000fe200078e0097 */
[----:B------:R-:W-:-:S04]  /*5440*/  MOV R27, R151 ;  /* 0x00000097001b7202 */ /* 0x000fc80000000f00 */
[----:B------:R-:W3:Y:S01]  /*5450*/  MUFU.EX2 R37, R37 ;  /* 0x0000002500257308 */ /* 0x000ee20000000800 */
[----:B--2---:R-:W-:-:S07]  /*5460*/  FADD.FTZ R0, R36, R5 ;  /* 0x0000000524007221 */ /* 0x004fce0000010000 */
[----:B------:R-:W2:Y:S01]  /*5470*/  MUFU.EX2 R24, R24 ;  /* 0x0000001800187308 */ /* 0x000ea20000000800 */
[----:B-1----:R-:W-:-:S07]  /*5480*/  FADD.FTZ R20, R30, R21 ;  /* 0x000000151e147221 */ /* 0x002fce0000010000 */
[----:B------:R-:W1:Y:S01]  /*5490*/  MUFU.EX2 R17, R17 ;  /* 0x0000001100117308 */ /* 0x000e620000000800 */
[C---:B---3--:R-:W-:Y:S01]  /*54a0*/  FADD.FTZ R29, R37.reuse, R0 ;  /* 0x00000000251d7221 */ /* 0x048fe20000010000 */
[----:B------:R-:W-:Y:S01]  /*54b0*/  F2FP.F16.F32.PACK_AB R198, R37, R36 ;  /* 0x0000002425c6723e */ /* 0x000fe200000000ff */
[--C-:B------:R-:W-:Y:S02]  /*54c0*/  IMAD.MOV.U32 R37, RZ, RZ, R151.reuse ;  /* 0x000000ffff257224 */ /* 0x100fe400078e0097 */
[----:B------:R-:W-:-:S03]  /*54d0*/  IMAD.MOV.U32 R36, RZ, RZ, R151 ;  /* 0x000000ffff247224 */ /* 0x000fc600078e0097 */
[----:B------:R-:W3:Y:S01]  /*54e0*/  MUFU.EX2 R25, R25 ;  /* 0x0000001900197308 */ /* 0x000ee20000000800 */
[----:B--2---:R-:W-:Y:S01]  /*54f0*/  FADD.FTZ R0, R24, R29 ;  /* 0x0000001d18007221 */ /* 0x004fe20000010000 */
[----:B------:R-:W-:-:S06]  /*5500*/  IMAD.MOV.U32 R29, RZ, RZ, R151 ;  /* 0x000000ffff1d7224 */ /* 0x000fcc00078e0097 */
[----:B------:R-:W2:Y:S01]  /*5510*/  MUFU.EX2 R28, R28 ;  /* 0x0000001c001c7308 */ /* 0x000ea20000000800 */
[C---:B-1----:R-:W-:Y:S01]  /*5520*/  FADD.FTZ R5, R17.reuse, R20 ;  /* 0x0000001411057221 */ /* 0x042fe20000010000 */
[----:B------:R-:W-:Y:S02]  /*5530*/  F2FP.F16.F32.PACK_AB R195, R17, R30 ;  /* 0x0000001e11c3723e */ /* 0x000fe400000000ff */
[----:B------:R-:W-:-:S04]  /*5540*/  MOV R30, R151 ;  /* 0x00000097001e7202 */ /* 0x000fc80000000f00 */
[----:B------:R1:W4:Y:S01]  /*5550*/  MUFU.EX2 R21, R2 ;  /* 0x0000000200157308 */ /* 0x0003220000000800 */
[C---:B---3--:R-:W-:Y:S01]  /*5560*/  FADD.FTZ R17, R25.reuse, R0 ;  /* 0x0000000019117221 */ /* 0x048fe20000010000 */
[----:B------:R-:W-:Y:S01]  /*5570*/  F2FP.F16.F32.PACK_AB R192, R25, R24 ;  /* 0x0000001819c0723e */ /* 0x000fe200000000ff */
[----:B------:R-:W-:Y:S01]  /*5580*/  IMAD.MOV.U32 R25, RZ, RZ, R151 ;  /* 0x000000ffff197224 */ /* 0x000fe200078e0097 */
[----:B------:R-:W-:Y:S01]  /*5590*/  MOV R24, R151 ;  /* 0x0000009700187202 */ /* 0x000fe20000000f00 */
[----:B--2---:R-:W-:Y:S01]  /*55a0*/  FADD.FTZ R0, R28, R17 ;  /* 0x000000111c007221 */ /* 0x004fe20000010000 */
[----:B-1----:R-:W-:-:S03]  /*55b0*/  MOV R2, 0x3f800000 ;  /* 0x3f80000000027802 */ /* 0x002fc60000000f00 */
[C---:B----4-:R-:W-:Y:S01]  /*55c0*/  FADD.FTZ R17, R21.reuse, R0 ;  /* 0x0000000015117221 */ /* 0x050fe20000010000 */
[----:B------:R-:W-:Y:S01]  /*55d0*/  F2FP.F16.F32.PACK_AB R194, R21, R28 ;  /* 0x0000001c15c2723e */ /* 0x000fe200000000ff */
[----:B------:R-:W-:Y:S02]  /*55e0*/  IMAD.MOV.U32 R0, RZ, RZ, 0x3f800000 ;  /* 0x3f800000ff007424 */ /* 0x000fe400078e00ff */
[----:B------:R-:W-:Y:S01]  /*55f0*/  IMAD.MOV.U32 R28, RZ, RZ, R151 ;  /* 0x000000ffff1c7224 */ /* 0x000fe200078e0097 */
[----:B------:R-:W-:Y:S06]  /*5600*/  @!P2 BRA `(.L_x_1961) ;  /* 0x00000040005ca947 */ /* 0x000fec0003800000 */
[----:B------:R-:W-:Y:S01]  /*5610*/  R2UR UR61, R16 ;  /* 0x00000000103d72ca */ /* 0x000fe200000e0000 */
[----:B------:R-:W-:Y:S01]  /*5620*/  ULDC.64 UR4, c[0x0][0x3f8] ;  /* 0x0000fe0000047ab9 */ /* 0x000fe20000000a00 */
[----:B------:R-:W-:Y:S01]  /*5630*/  IMAD.MOV.U32 R20, RZ, RZ, R3 ;  /* 0x000000ffff147224 */ /* 0x000fe200078e0003 */
[----:B------:R-:W-:Y:S01]  /*5640*/  MOV R2, 0x3f800000 ;  /* 0x3f80000000027802 */ /* 0x000fe20000000f00 */
[----:B------:R-:W-:Y:S01]  /*5650*/  IMAD.MOV.U32 R21, RZ, RZ, R4 ;  /* 0x000000ffff157224 */ /* 0x000fe200078e0004 */
        /* <DEDUP_REMOVED lines=64> */
[----:B------:R-:W-:Y:S01]  /*5a60*/  IMAD.U32 R225, RZ, RZ, UR4 ;  /* 0x00000004ffe17e24 */ /* 0x000fe2000f8e00ff */
[----:B------:R-:W-:Y:S01]  /*5a70*/  UMOV UR41, UR46 ;  /* 0x0000002e00297c82 */ /* 0x000fe20008000000 */
[----:B------:R-:W-:-:S07]  /*5a80*/  IMAD.U32 R227, RZ, RZ, UR5 ;  /* 0x00000005ffe37e24 */ /* 0x000fce000f8e00ff */
.L_x_1970:
[----:B------:R-:W-:-:S04]  /*5a90*/  UIADD3 UR4, UR41, 0x1, URZ ;  /* 0x0000000129047890 */ /* 0x000fc8000fffe03f */
[----:B------:R-:W-:-:S04]  /*5aa0*/  UISETP.NE.AND UP0, UPT, UR4, 0x2, UPT ;  /* 0x000000020400788c */ /* 0x000fc8000bf05270 */
[----:B------:R-:W-:Y:S02]  /*5ab0*/  USEL UR5, URZ, 0x1, UP0 ;  /* 0x000000013f057887 */ /* 0x000fe40008000000 */
[----:B------:R-:W-:Y:S02]  /*5ac0*/  USEL UR46, UR4, URZ, UP0 ;  /* 0x0000003f042e7287 */ /* 0x000fe40008000000 */
[----:B------:R-:W-:-:S06]  /*5ad0*/  ULOP3.LUT UR4, UR61, UR5, URZ, 0x3c, !UPT ;  /* 0x000000053d047292 */ /* 0x000fcc000f8e3c3f */
[----:B------:R-:W-:Y:S01]  /*5ae0*/  MOV R16, UR4 ;  /* 0x0000000400107c02 */ /* 0x000fe20008000f00 */
[----:B------:R-:W-:Y:S06]  /*5af0*/  @!P0 BRA `(.L_x_1962) ;  /* 0x0000000000048947 */ /* 0x000fec0003800000 */
[----:B------:R-:W-:Y:S01]  /*5b00*/  BPT.TRAP 0x1 ;  /* 0x000000040000795c */ /* 0x000fe20000300000 */
.L_x_1962:
[----:B------:R-:W-:Y:S01]  /*5b10*/  R2UR UR4, R16 ;  /* 0x00000000100472ca */ /* 0x000fe200000e0000 */
[----:B------:R-:W-:-:S12]  /*5b20*/  ULEA UR47, UR46, UR60, 0x3 ;  /* 0x0000003c2e2f7291 */ /* 0x000fd8000f8e183f */
[----:B------:R-:W-:-:S05]  /*5b30*/  IMAD.U32 R3, RZ, RZ, UR4 ;  /* 0x00000004ff037e24 */ /* 0x000fca000f8e00ff */
[----:B------:R-:W-:-:S04]  /*5b40*/  SHF.L.U32 R3, R3, 0x1f, RZ ;  /* 0x0000001f03037819 */ /* 0x000fc800000006ff */
[----:B------:R1:W2:Y:S01]  /*5b50*/  SYNCS.PHASECHK.TRANS64.TRYWAIT P2, [UR47+0x38830], R3 ;  /* 0x03883003ff0075a7 */ /* 0x0002a2000804016f */
[----:B------:R-:W-:Y:S05]  /*5b60*/  @!P0 BRA `(.L_x_1963) ;  /* 0x0000000000048947 */ /* 0x000fea0003800000 */
[----:B------:R-:W-:Y:S01]  /*5b70*/  BPT.TRAP 0x1 ;  /* 0x000000040000795c */ /* 0x000fe20000300000 */
.L_x_1963:
[----:B--2---:R-:W-:Y:S05]  /*5b80*/  @P2 BRA `(.L_x_1964) ;  /* 0x0000000000082947 */ /* 0x004fea0003800000 */
[----:B------:R-:W2:Y:S02]  /*5b90*/  SYNCS.PHASECHK.TRANS64.TRYWAIT P2, [UR47+0x38830], R3 ;  /* 0x03883003ff0075a7 */ /* 0x000ea4000804016f */
[----:B--2---:R-:W-:Y:S05]  /*5ba0*/  @!P2 BRA `(.L_x_1965) ;  /* 0x000000d800fca947 */ /* 0x004fea0003800000 */
.L_x_1964:
[----:B------:R-:W-:Y:S01]  /*5bb0*/  R2UR UR10, R18 ;  /* 0x00000000120a72ca */ /* 0x000fe200000e0000 */
[----:B------:R-:W-:Y:S01]  /*5bc0*/  UIMAD UR4, UR46, 0xa00, UR40 ;  /* 0x00000a002e0478a4 */ /* 0x000fe2000f8e0228 */
[----:B------:R-:W-:Y:S01]  /*5bd0*/  R2UR UR11, R19 ;  /* 0x00000000130b72ca */ /* 0x000fe200000e0000 */
[----:B------:R-:W-:Y:S01]  /*5be0*/  WARPGROUP.ARRIVE ;  /* 0x00000000000079c5 */ /* 0x000fe20000000000 */
[----:B------:R-:W-:Y:S01]  /*5bf0*/  UMOV UR59, 0x40000040 ;  /* 0x40000040003b7882 */ /* 0x000fe20000000000 */
[----:B------:R-:W-:Y:S01]  /*5c00*/  R2UR UR6, R14 ;  /* 0x000000000e0672ca */ /* 0x000fe200000e0000 */
[----:B------:R-:W-:Y:S01]  /*5c10*/  UIADD3 UR18, UR4, 0x286, URZ ;  /* 0x0000028604127890 */ /* 0x000fe2000fffe03f */
[----:B------:R-:W-:Y:S01]  /*5c20*/  R2UR UR7, R15 ;  /* 0x000000000f0772ca */ /* 0x000fe200000e0000 */
[----:B------:R-:W-:Y:S01]  /*5c30*/  UMOV UR58, UR4 ;  /* 0x00000004003a7c82 */ /* 0x000fe20008000000 */
[----:B------:R-:W-:Y:S01]  /*5c40*/  R2UR UR14, R12 ;  /* 0x000000000c0e72ca */ /* 0x000fe200000e0000 */
[----:B------:R-:W-:Y:S01]  /*5c50*/  UMOV UR19, 0x40000040 ;  /* 0x4000004000137882 */ /* 0x000fe20000000000 */
[----:B------:R-:W-:Y:S01]  /*5c60*/  R2UR UR15, R13 ;  /* 0x000000000d0f72ca */ /* 0x000fe200000e0000 */
[----:B------:R-:W-:Y:S01]  /*5c70*/  UIADD3 UR22, UR4, 0x500, URZ ;  /* 0x0000050004167890 */ /* 0x000fe2000fffe03f */
[-C--:B------:R-:W-:Y:S01]  /*5c80*/  FMUL.FTZ R24, R24, R0.reuse ;  /* 0x0000000018187220 */ /* 0x080fe20000410000 */
[----:B------:R-:W-:Y:S01]  /*5c90*/  UMOV UR56, UR10 ;  /* 0x0000000a00387c82 */ /* 0x000fe20008000000 */
[----:B------:R-:W-:Y:S01]  /*5ca0*/  UMOV UR57, UR11 ;  /* 0x0000000b00397c82 */ /* 0x000fe20008000000 */
[----:B------:R-:W-:Y:S01]  /*5cb0*/  UMOV UR23, 0x40000040 ;  /* 0x4000004000177882 */ /* 0x000fe20000000000 */
[----:B------:R-:W-:Y:S01]  /*5cc0*/  HGMMA.64x16x16.F32 R184, gdesc[UR56], RZ, !UPT, gsb0 ;  /* 0x0020000038b879f0 */ /* 0x000fe2000c0008ff */
[----:B------:R-:W-:Y:S01]  /*5cd0*/  UIADD3 UR58, UR4, 0x80, URZ ;  /* 0x00000080043a7890 */ /* 0x000fe2000fffe03f */
[-C--:B------:R-:W-:Y:S01]  /*5ce0*/  FMUL.FTZ R25, R25, R0.reuse ;  /* 0x0000000019197220 */ /* 0x080fe20000410000 */
[----:B------:R-:W-:Y:S01]  /*5cf0*/  UMOV UR59, 0x40000040 ;  /* 0x40000040003b7882 */ /* 0x000fe20000000000 */
[----:B------:R-:W-:Y:S01]  /*5d00*/  UMOV UR56, UR10 ;  /* 0x0000000a00387c82 */ /* 0x000fe20008000000 */
[----:B------:R-:W-:Y:S01]  /*5d10*/  UMOV UR57, UR11 ;  /* 0x0000000b00397c82 */ /* 0x000fe20008000000 */
        /* <DEDUP_REMOVED lines=56> */
[----:B------:R-:W-:Y:S01]  /*60a0*/  UMOV UR59, 0x40000040 ;  /* 0x40000040003b7882 */ /* 0x000fe20000000000 */
[----:B------:R-:W-:Y:S01]  /*60b0*/  UMOV UR56, UR10 ;  /* 0x0000000a00387c82 */ /* 0x000fe20008000000 */
[----:B------:R-:W-:Y:S01]  /*60c0*/  UMOV UR57, UR11 ;  /* 0x0000000b00397c82 */ /* 0x000fe20008000000 */
        /* <DEDUP_REMOVED lines=97> */
[----:B------:R-:W-:Y:S01]  /*66e0*/  UMOV UR59, 0x40000040 ;  /* 0x40000040003b7882 */ /* 0x000fe20000000000 */
[----:B------:R-:W-:Y:S01]  /*66f0*/  UMOV UR56, UR10 ;  /* 0x0000000a00387c82 */ /* 0x000fe20008000000 */
[----:B------:R-:W-:Y:S01]  /*6700*/  UMOV UR57, UR11 ;  /* 0x0000000b00397c82 */ /* 0x000fe20008000000 */
[----:B------:R-:W-:Y:S02]  /*6710*/  R2UR UR10, R10 ;  /* 0x000000000a0a72ca */ /* 0x000fe400000e0000 */
[----:B------:R-:W-:Y:S01]  /*6720*/  R2UR UR11, R11 ;  /* 0x000000000b0b72ca */ /* 0x000fe200000e0000 */
[----:B------:R-:W-:Y:S02]  /*6730*/  WARPGROUP.DEPBAR.LE gsb0, 0x0 ;  /* 0x00008000000079c5 */ /* 0x000fe40000010000 */
[----:B------:R-:W-:-:S06]  /*6740*/  WARPGROUP.ARRIVE ;  /* 0x00000000000079c5 */ /* 0x000fcc0000000000 */
[----:B------:R-:W-:Y:S01]  /*6750*/  HGMMA.64x16x16.F32 R152, gdesc[UR56], RZ, !UPT, gsb0 ;  /* 0x00200000389879f0 */ /* 0x000fe2000c0008ff */
[----:B------:R-:W-:Y:S01]  /*6760*/  UIADD3 UR58, UR4, 0x2, URZ ;  /* 0x00000002043a7890 */ /* 0x000fe2000fffe03f */
[----:B------:R-:W-:Y:S01]  /*6770*/  UMOV UR59, 0x40000040 ;  /* 0x40000040003b7882 */ /* 0x000fe20000000000 */
[----:B------:R-:W-:Y:S01]  /*6780*/  UMOV UR56, UR6 ;  /* 0x0000000600387c82 */ /* 0x000fe20008000000 */
[----:B------:R-:W-:Y:S01]  /*6790*/  UMOV UR57, UR7 ;  /* 0x0000000700397c82 */ /* 0x000fe20008000000 */
[----:B------:R-:W-:Y:S02]  /*67a0*/  WARPGROUP.DEPBAR.LE gsb0, 0x0 ;  /* 0x00008000000079c5 */ /* 0x000fe40000010000 */
[----:B------:R-:W-:-:S06]  /*67b0*/  WARPGROUP.ARRIVE ;  /* 0x00000000000079c5 */ /* 0x000fcc0000000000 */
[----:B------:R-:W-:Y:S01]  /*67c0*/  HGMMA.64x16x16.F32 R184, gdesc[UR56], R184, gsb0 ;  /* 0x0020000038b879f0 */ /* 0x000fe200080008b8 */
        /* <DEDUP_REMOVED lines=62> */
[----:B------:R-:W-:Y:S01]  /*6bb0*/  UIADD3 UR14, UR4, 0x284, URZ ;  /* 0x00000284040e7890 */ /* 0x000fe2000fffe03f */
[----:B------:R-:W-:Y:S01]  /*6bc0*/  UMOV UR15, 0x40000040 ;  /* 0x40000040000f7882 */ /* 0x000fe20000000000 */
        /* <DEDUP_REMOVED lines=335> */
[----:B------:R-:W-:Y:S01]  /*80c0*/  UMOV UR4, UR10 ;  /* 0x0000000a00047c82 */ /* 0x000fe20008000000 */
[----:B------:R-:W-:Y:S02]  /*80d0*/  WARPGROUP.DEPBAR.LE gsb0, 0x0 ;  /* 0x00008000000079c5 */ /* 0x000fe40000010000 */
[----:B------:R-:W-:-:S06]  /*80e0*/  WARPGROUP.ARRIVE ;  /* 0x00000000000079c5 */ /* 0x000fcc0000000000 */
[----:B------:R-:W-:Y:S03]  /*80f0*/  HGMMA.64x16x16.F32 R160, gdesc[UR56], R160, gsb0 ;  /* 0x0020000038a079f0 */ /* 0x000fe600080008a0 */
[----:B------:R-:W-:Y:S02]  /*8100*/  WARPGROUP.DEPBAR.LE gsb0, 0x0 ;  /* 0x00008000000079c5 */ /* 0x000fe40000010000 */
[----:B------:R-:W-:-:S06]  /*8110*/  WARPGROUP.ARRIVE ;  /* 0x00000000000079c5 */ /* 0x000fcc0000000000 */
[----:B------:R-:W-:Y:S03]  /*8120*/  HGMMA.64x16x16.F32 R152, gdesc[UR4], R152, gsb0 ;  /* 0x00200000049879f0 */ /* 0x000fe60008000898 */
[----:B------:R-:W-:Y:S02]  /*8130*/  WARPGROUP.DEPBAR.LE gsb0, 0x0 ;  /* 0x00008000000079c5 */ /* 0x000fe40000010000 */
[----:B------:R-:W-:Y:S05]  /*8140*/  @!P0 BRA `(.L_x_1966) ;  /* 0x0000000000048947 */ /* 0x000fea0003800000 */
[----:B------:R-:W-:Y:S01]  /*8150*/  BPT.TRAP 0x1 ;  /* 0x000000040000795c */ /* 0x000fe20000300000 */
.L_x_1966:
[----:B------:R-:W-:Y:S01]  /*8160*/  ULEA UR5, UR41, UR60, 0x3 ;  /* 0x0000003c29057291 */ /* 0x000fe2000f8e183f */
[----:B------:R-:W-:-:S05]  /*8170*/  IMAD.U32 R0, RZ, RZ, UR61 ;  /* 0x0000003dff007e24 */ /* 0x000fca000f8e00ff */
[----:B------:R-:W-:-:S04]  /*8180*/  SHF.L.U32 R0, R0, 0x1f, RZ ;  /* 0x0000001f00007819 */ /* 0x000fc800000006ff */
[----:B------:R3:W4:Y:S01]  /*8190*/  SYNCS.PHASECHK.TRANS64.TRYWAIT P2, [UR5+0x38850], R0 ;  /* 0x03885000ff0075a7 */ /* 0x0007220008040145 */
[----:B------:R-:W-:Y:S05]  /*81a0*/  @!P0 BRA `(.L_x_1967) ;  /* 0x0000000000048947 */ /* 0x000fea0003800000 */
[----:B------:R-:W-:Y:S01]  /*81b0*/  BPT.TRAP 0x1 ;  /* 0x000000040000795c */ /* 0x000fe20000300000 */
.L_x_1967:
[----:B----4-:R-:W-:Y:S05]  /*81c0*/  @P2 BRA `(.L_x_1968) ;  /* 0x0000000000082947 */ /* 0x010fea0003800000 */
[----:B------:R-:W4:Y:S02]  /*81d0*/  SYNCS.PHASECHK.TRANS64.TRYWAIT P2, [UR5+0x38850], R0 ;  /* 0x03885000ff0075a7 */ /* 0x000f240008040145 */
[----:B----4-:R-:W-:Y:S05]  /*81e0*/  @!P2 BRA `(.L_x_1969) ;  /* 0x000000b40084a947 */ /* 0x010fea0003800000 */
.L_x_1968:
[----:B------:R-:W-:Y:S01]  /*81f0*/  UIADD3 UR4, UR60, 0x400, URZ ;  /* 0x000004003c047890 */ /* 0x000fe2000fffe03f */
[----:B------:R-:W-:Y:S01]  /*8200*/  WARPGROUP.ARRIVE ;  /* 0x00000000000079c5 */ /* 0x000fe20000000000 */
[----:B------:R-:W-:Y:S01]  /*8210*/  UMOV UR7, 0x40000040 ;  /* 0x4000004000077882 */ /* 0x000fe20000000000 */
[----:B------:R-:W-:Y:S01]  /*8220*/  UMOV UR11, 0x40000040 ;  /* 0x40000040000b7882 */ /* 0x000fe20000000000 */
[----:B------:R-:W-:Y:S01]  /*8230*/  USHF.R.U32.HI UR4, URZ, 0x4, UR4 ;  /* 0x000000043f047899 */ /* 0x000fe20008011604 */
[----:B------:R-:W-:Y:S01]  /*8240*/  R2UR UR15, R225 ;  /* 0x00000000e10f72ca */ /* 0x000fe200000e0000 */
[----:B-12---:R-:W1:Y:S01]  /*8250*/  LDC R3, c[0x0][0x288] ;  /* 0x0000a200ff037b82 */ /* 0x006e620000000800 */
[----:B------:R-:W-:Y:S01]  /*8260*/  R2UR UR14, R227 ;  /* 0x00000000e30e72ca */ /* 0x000fe200000e0000 */
[----:B------:R-:W-:Y:S01]  /*8270*/  ULOP3.LUT UR4, UR4, 0x3fff, URZ, 0xc0, !UPT ;  /* 0x00003fff04047892 */ /* 0x000fe2000f8ec03f */
[----:B------:R-:W-:-:S03]  /*8280*/  R2UR UR61, R16 ;  /* 0x00000000103d72ca */ /* 0x000fc600000e0000 */
[----:B------:R-:W-:-:S04]  /*8290*/  ULOP3.LUT UR4, UR4, 0x2800000, URZ, 0xfc, !UPT ;  /* 0x0280000004047892 */ /* 0x000fc8000f8efc3f */
[----:B------:R-:W-:Y:S02]  /*82a0*/  UIMAD UR6, UR41, 0xa00, UR4 ;  /* 0x00000a00290678a4 */ /* 0x000fe4000f8e0204 */
[----:B------:R-:W-:Y:S02]  /*82b0*/  UISETP.NE.U32.AND UP0, UPT, UR15, URZ, UPT ;  /* 0x0000003f0f00728c */ /* 0x000fe4000bf05070 */
[----:B------:R-:W-:Y:S02]  /*82c0*/  UIADD3 UR10, UR6, 0x80, URZ ;  /* 0x00000080060a7890 */ /* 0x000fe4000fffe03f */
[----:B------:R-:W-:Y:S02]  /*82d0*/  UIMAD UR4, UR45, -0x50, UR42 ;  /* 0xffffffb02d0478a4 */ /* 0x000fe4000f8e022a */
[----:B------:R-:W-:-:S07]  /*82e0*/  UISETP.NE.AND.EX UP0, UPT, UR14, URZ, UPT, UP0 ;  /* 0x0000003f0e00728c */ /* 0x000fce000bf05300 */
[----:B------:R-:W-:Y:S01]  /*82f0*/  HGMMA.64x256x16.F32 R24, R208, gdesc[UR4].tnspB, R24, gsb0 ;  /* 0x43e00004d0187df0 */ /* 0x000fe20008000818 */
[----:B------:R-:W-:Y:S01]  /*8300*/  UIADD3 UR4, UR4, 0x1, URZ ;  /* 0x0000000104047890 */ /* 0x000fe2000fffe03f */
[----:B------:R-:W-:Y:S01]  /*8310*/  ULDC UR14, c[0x0][0x404] ;  /* 0x00010100000e7ab9 */ /* 0x000fe20000000800 */
[----:B------:R-:W-:Y:S01]  /*8320*/  UMOV UR41, UR46 ;  /* 0x0000002e00297c82 */ /* 0x000fe20008000000 */
[----:B------:R-:W-:Y:S01]  /*8330*/  USEL UR7, UR14, 0x1, UP0 ;  /* 0x000000010e077887 */ /* 0x000fe20008000000 */
[----:B------:R-:W-:-:S13]  /*8340*/  R2UR UR14, R226 ;  /* 0x00000000e20e72ca */ /* 0x000fda00000e0000 */
[----:B------:R-:W-:Y:S02]  /*8350*/  UISETP.GT.AND UP0, UPT, UR45, UR14, UPT ;  /* 0x0000000e2d00728c */ /* 0x000fe4000bf04270 */
[----:B------:R-:W-:Y:S01]  /*8360*/  UIADD3 UR45, UR45, -0x1, URZ ;  /* 0xffffffff2d2d7890 */ /* 0x000fe2000fffe03f */
        /* <DEDUP_REMOVED lines=9> */
[----:B------:R-:W-:Y:S01]  /*8400*/  ULDC UR10, c[0x0][0x2e0] ;  /* 0x0000b800000a7ab9 */ /* 0x000fe20000000800 */
[----:B------:R-:W-:Y:S01]  /*8410*/  UMOV UR11, 0x40000040 ;  /* 0x40000040000b7882 */ /* 0x000fe20000000000 */
[----:B------:R-:W-:Y:S02]  /*8420*/  UIMAD UR4, UR7, UR10, UR4 ;  /* 0x0000000a070472a4 */ /* 0x000fe4000f8e0204 */
[----:B------:R-:W-:Y:S02]  /*8430*/  UIADD3 UR10, UR6, 0x180, URZ ;  /* 0x00000180060a7890 */ /* 0x000fe4000fffe03f */
[----:B------:R-:W-:Y:S02]  /*8440*/  UIADD3 UR6, UR6, 0x200, URZ ;  /* 0x0000020006067890 */ /* 0x000fe4000fffe03f */
[----:B-1----:R-:W-:Y:S01]  /*8450*/  IADD3 R3, -R3, UR4, RZ ;  /* 0x0000000403037c10 */ /* 0x002fe2000fffe1ff */
[----:B------:R-:W-:Y:S01]  /*8460*/  ULDC UR4, c[0x0][0x988] ;  /* 0x0002620000047ab9 */ /* 0x000fe20000000800 */
[----:B------:R-:W-:-:S03]  /*8470*/  UMOV UR7, 0x40000040 ;  /* 0x4000004000077882 */ /* 0x000fc60000000000 */
[----:B---3--:R-:W-:-:S05]  /*8480*/  IMAD R0, R214, -0x2, R3 ;  /* 0xfffffffed6007824 */ /* 0x008fca00078e0203 */
[----:B------:R-:W-:-:S04]  /*8490*/  IADD3 R0, R215, R0, RZ ;  /* 0x00000000d7007210 */ /* 0x000fc80007ffe0ff */
[C---:B------:R-:W-:Y:S02]  /*84a0*/  ISETP.GT.AND P2, PT, R0.reuse, RZ, PT ;  /* 0x000000ff0000720c */ /* 0x040fe40003f44270 */
[----:B------:R-:W-:Y:S02]  /*84b0*/  ISETP.GT.AND P3, PT, R0, 0x1, PT ;  /* 0x000000010000780c */ /* 0x000fe40003f64270 */
[----:B------:R-:W-:Y:S02]  /*84c0*/  FSEL R184, R184, -INF , P2 ;  /* 0xff800000b8b87808 */ /* 0x000fe40001000000 */
[----:B------:R-:W-:Y:S02]  /*84d0*/  ISETP.GT.AND P2, PT, R0, 0x8, PT ;  /* 0x000000080000780c */ /* 0x000fe40003f44270 */
[----:B------:R-:W-:Y:S02]  /*84e0*/  FSEL R185, R185, -INF , P3 ;  /* 0xff800000b9b97808 */ /* 0x000fe40001800000 */
[----:B------:R-:W-:-:S02]  /*84f0*/  FMNMX.FTZ R2, R184, R21, !PT ;  /* 0x00000015b8027209 */ /* 0x000fc40007810000 */
[----:B------:R-:W-:Y:S02]  /*8500*/  ISETP.GT.AND P3, PT, R0, 0x9, PT ;  /* 0x000000090000780c */ /* 0x000fe40003f64270 */
[----:B------:R-:W-:Y:S02]  /*8510*/  FSEL R188, R188, -INF , P2 ;  /* 0xff800000bcbc7808 */ /* 0x000fe40001000000 */
        /* <DEDUP_REMOVED lines=46> */
[C---:B------:R-:W-:Y:S01]  /*8800*/  ISETP.GT.AND P3, PT, R0.reuse, 0x49, PT ;  /* 0x000000490000780c */ /* 0x040fe20003f64270 */
[----:B------:R-:W-:Y:S01]  /*8810*/  VIADD R0, R0, 0x8 ;  /* 0x0000000800007836 */ /* 0x000fe20000000000 */
[----:B------:R-:W-:Y:S02]  /*8820*/  FSEL R156, R156, -INF , P2 ;  /* 0xff8000009c9c7808 */ /* 0x000fe40001000000 */
[----:B------:R-:W-:Y:S02]  /*8830*/  FMNMX.FTZ R3, R153, R2, !PT ;  /* 0x0000000299037209 */ /* 0x000fe40007810000 */
[----:B------:R-:W-:Y:S02]  /*8840*/  FSEL R157, R157, -INF , P3 ;  /* 0xff8000009d9d7808 */ /* 0x000fe40001800000 */
[----:B------:R-:W-:Y:S02]  /*8850*/  FMNMX.FTZ R2, R156, R3, !PT ;  /* 0x000000039c027209 */ /* 0x000fe40007810000 */
[----:B------:R-:W-:-:S02]  /*8860*/  ISETP.GT.AND P2, PT, R0, RZ, PT ;  /* 0x000000ff0000720c */ /* 0x000fc40003f44270 */
[----:B------:R-:W-:Y:S02]  /*8870*/  FMNMX.FTZ R2, R157, R2, !PT ;  /* 0x000000029d027209 */ /* 0x000fe40007810000 */
[C---:B------:R-:W-:Y:S02]  /*8880*/  ISETP.GT.AND P3, PT, R0.reuse, 0x1, PT ;  /* 0x000000010000780c */ /* 0x040fe40003f64270 */
[C---:B------:R-:W-:Y:S01]  /*8890*/  ISETP.GT.AND P4, PT, R0.reuse, 0x8, PT ;  /* 0x000000080000780c */ /* 0x040fe20003f84270 */
[----:B------:R-:W1:Y:S01]  /*88a0*/  SHFL.BFLY PT, R3, R2, 0x2, 0x1f ;  /* 0x0c401f0002037f89 */ /* 0x000e6200000e0000 */
[----:B------:R-:W-:Y:S02]  /*88b0*/  FSEL R187, R187, -INF , P3 ;  /* 0xff800000bbbb7808 */ /* 0x000fe40001800000 */
[----:B------:R-:W-:Y:S02]  /*88c0*/  ISETP.GT.AND P5, PT, R0, 0x9, PT ;  /* 0x000000090000780c */ /* 0x000fe40003fa4270 */
[----:B------:R-:W-:-:S02]  /*88d0*/  FSEL R190, R190, -INF , P4 ;  /* 0xff800000bebe7808 */ /* 0x000fc40002000000 */
[C---:B------:R-:W-:Y:S02]  /*88e0*/  ISETP.GT.AND P3, PT, R0.reuse, 0x10, PT ;  /* 0x000000100000780c */ /* 0x040fe40003f64270 */
[----:B------:R-:W-:Y:S02]  /*88f0*/  FSEL R191, R191, -INF , P5 ;  /* 0xff800000bfbf7808 */ /* 0x000fe40002800000 */
[----:B------:R-:W-:Y:S02]  /*8900*/  ISETP.GT.AND P4, PT, R0, 0x11, PT ;  /* 0x000000110000780c */ /* 0x000fe40003f84270 */
[----:B------:R-:W-:Y:S02]  /*8910*/  FSEL R178, R178, -INF , P3 ;  /* 0xff800000b2b27808 */ /* 0x000fe40001800000 */
[----:B------:R-:W-:-:S04]  /*8920*/  ISETP.GT.AND P3, PT, R0, 0x18, PT ;  /* 0x000000180000780c */ /* 0x000fc80003f64270 */
[----:B------:R-:W-:Y:S02]  /*8930*/  FSEL R182, R182, -INF , P3 ;  /* 0xff800000b6b67808 */ /* 0x000fe40001800000 */
[----:B------:R-:W-:Y:S02]  /*8940*/  ISETP.GT.AND P3, PT, R0, 0x20, PT ;  /* 0x000000200000780c */ /* 0x000fe40003f64270 */
[----:B-1----:R-:W-:Y:S02]  /*8950*/  FMNMX.FTZ R3, R2, R3, !PT ;  /* 0x0000000302037209 */ /* 0x002fe40007810000 */
[----:B------:R-:W-:Y:S02]  /*8960*/  FSEL R170, R170, -INF , P3 ;  /* 0xff800000aaaa7808 */ /* 0x000fe40001800000 */
[----:B------:R-:W-:Y:S01]  /*8970*/  ISETP.GT.AND P3, PT, R0, 0x28, PT ;  /* 0x000000280000780c */ /* 0x000fe20003f64270 */
[----:B------:R-:W1:Y:S03]  /*8980*/  SHFL.BFLY PT, R4, R3, 0x1, 0x1f ;  /* 0x0c201f0003047f89 */ /* 0x000e6600000e0000 */
[----:B------:R-:W-:-:S02]  /*8990*/  FSEL R174, R174, -INF , P3 ;  /* 0xff800000aeae7808 */ /* 0x000fc40001800000 */
[----:B------:R-:W-:-:S04]  /*89a0*/  ISETP.GT.AND P3, PT, R0, 0x30, PT ;  /* 0x000000300000780c */ /* 0x000fc80003f64270 */
[----:B------:R-:W-:Y:S02]  /*89b0*/  FSEL R162, R162, -INF , P3 ;  /* 0xff800000a2a27808 */ /* 0x000fe40001800000 */
[----:B------:R-:W-:-:S04]  /*89c0*/  ISETP.GT.AND P3, PT, R0, 0x38, PT ;  /* 0x000000380000780c */ /* 0x000fc80003f64270 */
[----:B------:R-:W-:Y:S02]  /*89d0*/  FSEL R166, R166, -INF , P3 ;  /* 0xff800000a6a67808 */ /* 0x000fe40001800000 */
[----:B------:R-:W-:-:S04]  /*89e0*/  ISETP.GT.AND P3, PT, R0, 0x40, PT ;  /* 0x000000400000780c */ /* 0x000fc80003f64270 */
[----:B------:R-:W-:Y:S02]  /*89f0*/  FSEL R154, R154, -INF , P3 ;  /* 0xff8000009a9a7808 */ /* 0x000fe40001800000 */
[----:B------:R-:W-:Y:S02]  /*8a00*/  ISETP.GT.AND P3, PT, R0, 0x48, PT ;  /* 0x000000480000780c */ /* 0x000fe40003f64270 */
[----:B-1----:R-:W-:Y:S02]  /*8a10*/  FMNMX.FTZ R4, R3, R4, !PT ;  /* 0x0000000403047209 */ /* 0x002fe40007810000 */
[----:B------:R-:W-:Y:S01]  /*8a20*/  FSEL R158, R158, -INF , P3 ;  /* 0xff8000009e9e7808 */ /* 0x000fe20001800000 */
[----:B------:R-:W-:Y:S02]  /*8a30*/  WARPGROUP.DEPBAR.LE gsb0, 0x0 ;  /* 0x00008000000079c5 */ /* 0x000fe40000010000 */
[----:B------:R-:W-:-:S06]  /*8a40*/  WARPGROUP.ARRIVE ;  /* 0x00000000000079c5 */ /* 0x000fcc0000000000 */
[----:B------:R-:W-:Y:S03]  /*8a50*/  HGMMA.64x256x16.F32 R24, R196, gdesc[UR8].tnspB, R24, gsb0 ;  /* 0x43e00008c4187df0 */ /* 0x000fe60008000818 */
[----:B------:R-:W-:Y:S02]  /*8a60*/  WARPGROUP.DEPBAR.LE gsb0, 0x0 ;  /* 0x00008000000079c5 */ /* 0x000fe40000010000 */
[----:B------:R-:W-:Y:S01]  /*8a70*/  FSEL R197, R186, -INF , P2 ;  /* 0xff800000bac57808 */ /* 0x000fe20001000000 */
[C---:B------:R-:W-:Y:S01]  /*8a80*/  FMUL.FTZ R186, R4.reuse, UR4 ;  /* 0x0000000404ba7c20 */ /* 0x040fe20008410000 */
[----:B------:R-:W-:Y:S01]  /*8a90*/  FSETP.NEU.FTZ.AND P2, PT, R4, -INF , PT ;  /* 0xff8000000400780b */ /* 0x000fe20003f5d000 */
[----:B------:R-:W-:Y:S01]  /*8aa0*/  WARPGROUP.ARRIVE ;  /* 0x00000000000079c5 */ /* 0x000fe20000000000 */
[----:B------:R-:W-:-:S04]  /*8ab0*/  FMNMX.FTZ R2, R197, R20, !PT ;  /* 0x00000014c5027209 */ /* 0x000fc80007810000 */
[----:B------:R-:W-:-:S15]  /*8ac0*/  FMNMX.FTZ R3, R187, R2, !PT ;  /* 0x00000002bb037209 */ /* 0x000fde0007810000 */
[----:B------:R-:W-:Y:S01]  /*8ad0*/  HGMMA.64x256x16.F32 R24, R192, gdesc[UR4].tnspB, R24, gsb0 ;  /* 0x43e00004c0187df0 */ /* 0x000fe20008000818 */
[----:B------:R-:W-:Y:S02]  /*8ae0*/  FSEL R2, R186, RZ, P2 ;  /* 0x000000ffba027208 */ /* 0x000fe40001000000 */
[----:B------:R-:W-:-:S03]  /*8af0*/  FMNMX.FTZ R186, R190, R3, !PT ;  /* 0x00000003beba7209 */ /* 0x000fc60007810000 */
[--C-:B------:R-:W-:Y:S01]  /*8b00*/  FFMA.FTZ R196, R184, UR4, -R2.reuse ;  /* 0x00000004b8c47c23 */ /* 0x100fe20008010802 */
[----:B------:R-:W-:Y:S01]  /*8b10*/  FMNMX.FTZ R3, R191, R186, !PT ;  /* 0x000000babf037209 */ /* 0x000fe20007810000 */
[--C-:B------:R-:W-:Y:S01]  /*8b20*/  FFMA.FTZ R208, R185, UR4, -R2.reuse ;  /* 0x00000004b9d07c23 */ /* 0x100fe20008010802 */
[----:B------:R-:W-:Y:S01]  /*8b30*/  FSEL R184, R179, -INF , P4 ;  /* 0xff800000b3b87808 */ /* 0x000fe20002000000 */
[--C-:B------:R-:W-:Y:S01]  /*8b40*/  FFMA.FTZ R204, R176, UR4, -R2.reuse ;  /* 0x00000004b0cc7c23 */ /* 0x100fe20008010802 */
[----:B------:R-:W-:Y:S01]  /*8b50*/  FMNMX.FTZ R3, R178, R3, !PT ;  /* 0x00000003b2037209 */ /* 0x000fe20007810000 */
[--C-:B------:R-:W-:Y:S01]  /*8b60*/  FFMA.FTZ R206, R180, UR4, -R2.reuse ;  /* 0x00000004b4ce7c23 */ /* 0x100fe20008010802 */
[----:B------:R-:W-:Y:S01]  /*8b70*/  ISETP.GT.AND P4, PT, R0, 0x19, PT ;  /* 0x000000190000780c */ /* 0x000fe20003f84270 */
[--C-:B------:R-:W-:Y:S01]  /*8b80*/  FFMA.FTZ R177, R177, UR4, -R2.reuse ;  /* 0x00000004b1b17c23 */ /* 0x100fe20008010802 */
[----:B------:R-:W-:Y:S01]  /*8b90*/  FMNMX.FTZ R3, R184, R3, !PT ;  /* 0x00000003b8037209 */ /* 0x000fe20007810000 */
[----:B------:R1:W-:Y:S01]  /*8ba0*/  MUFU.EX2 R179, R196 ;  /* 0x000000c400b37308 */ /* 0x0003e20000000800 */
[----:B------:R-:W-:Y:S01]  /*8bb0*/  FSEL R183, R183, -INF , P4 ;  /* 0xff800000b7b77808 */ /* 0x000fe20002000000 */
[--C-:B------:R-:W-:Y:S01]  /*8bc0*/  FFMA.FTZ R210, R188, UR4, -R2.reuse ;  /* 0x00000004bcd27c23 */ /* 0x100fe20008010802 */
[----:B------:R-:W-:Y:S01]  /*8bd0*/  FMNMX.FTZ R186, R182, R3, !PT ;  /* 0x00000003b6ba7209 */ /* 0x000fe20007810000 */
[--C-:B------:R-:W-:Y:S01]  /*8be0*/  FFMA.FTZ R189, R189, UR4, -R2.reuse ;  /* 0x00000004bdbd7c23 */ /* 0x100fe20008010802 */
[----:B------:R-:W-:Y:S01]  /*8bf0*/  ISETP.GT.AND P4, PT, R0, 0x21, PT ;  /* 0x000000210000780c */ /* 0x000fe20003f84270 */
[--C-:B------:R-:W-:Y:S01]  /*8c00*/  FFMA.FTZ R181, R181, UR4, -R2.reuse ;  /* 0x00000004b5b57c23 */ /* 0x100fe20008010802 */
[----:B------:R-:W-:Y:S01]  /*8c10*/  FMNMX.FTZ R3, R183, R186, !PT ;  /* 0x000000bab7037209 */ /* 0x000fe20007810000 */
[--C-:B------:R-:W-:Y:S01]  /*8c20*/  FFMA.FTZ R200, R168, UR4, -R2.reuse ;  /* 0x00000004a8c87c23 */ /* 0x100fe20008010802 */
[----:B------:R-:W-:Y:S01]  /*8c30*/  FSEL R171, R171, -INF , P4 ;  /* 0xff800000abab7808 */ /* 0x000fe20002000000 */
[--C-:B-1----:R-:W-:Y:S01]  /*8c40*/  FFMA.FTZ R196, R160, UR4, -R2.reuse ;  /* 0x00000004a0c47c23 */ /* 0x102fe20008010802 */
[----:B------:R-:W-:Y:S01]  /*8c50*/  FMNMX.FTZ R186, R170, R3, !PT ;  /* 0x00000003aaba7209 */ /* 0x000fe20007810000 */
[--C-:B------:R-:W-:Y:S01]  /*8c60*/  FFMA.FTZ R169, R169, UR4, -R2.reuse ;  /* 0x00000004a9a97c23 */ /* 0x100fe20008010802 */
[----:B------:R-:W-:Y:S01]  /*8c70*/  ISETP.GT.AND P4, PT, R0, 0x29, PT ;  /* 0x000000290000780c */ /* 0x000fe20003f84270 */
        /* <DEDUP_REMOVED lines=16> */
[----:B------:R-:W-:Y:S01]  /*8d80*/  FFMA.FTZ R2, R157, UR4, -R2 ;  /* 0x000000049d027c23 */ /* 0x000fe20008010802 */
[----:B------:R-:W-:Y:S01]  /*8d90*/  FMNMX.FTZ R3, R163, R176, !PT ;  /* 0x000000b0a3037209 */ /* 0x000fe20007810000 */
[----:B------:R-:W-:Y:S01]  /*8da0*/  MUFU.EX2 R208, R208 ;  /* 0x000000d000d07308 */ /* 0x000fe20000000800 */
[----:B------:R-:W-:-:S02]  /*8db0*/  FSEL R176, R167, -INF , P4 ;  /* 0xff800000a7b07808 */ /* 0x000fc40002000000 */
[----:B------:R-:W-:Y:S02]  /*8dc0*/  FMNMX.FTZ R3, R166, R3, !PT ;  /* 0x00000003a6037209 */ /* 0x000fe40007810000 */
[----:B------:R-:W-:Y:S02]  /*8dd0*/  ISETP.GT.AND P4, PT, R0, 0x41, PT ;  /* 0x000000410000780c */ /* 0x000fe40003f84270 */
[----:B------:R-:W-:Y:S01]  /*8de0*/  FMNMX.FTZ R3, R176, R3, !PT ;  /* 0x00000003b0037209 */ /* 0x000fe20007810000 */
[----:B------:R1:W-:Y:S01]  /*8df0*/  MUFU.EX2 R167, R177 ;  /* 0x000000b100a77308 */ /* 0x0003e20000000800 */
[----:B------:R-:W-:Y:S02]  /*8e00*/  FSEL R155, R155, -INF , P4 ;  /* 0xff8000009b9b7808 */ /* 0x000fe40002000000 */
[----:B------:R-:W-:Y:S02]  /*8e10*/  FMNMX.FTZ R180, R154, R3, !PT ;  /* 0x000000039ab47209 */ /* 0x000fe40007810000 */
[----:B------:R-:W-:-:S02]  /*8e20*/  ISETP.GT.AND P4, PT, R0, 0x49, PT ;  /* 0x000000490000780c */ /* 0x000fc40003f84270 */
[----:B------:R-:W-:Y:S01]  /*8e30*/  FMNMX.FTZ R3, R155, R180, !PT ;  /* 0x000000b49b037209 */ /* 0x000fe20007810000 */
[----:B------:R-:W-:Y:S01]  /*8e40*/  MUFU.EX2 R210, R210 ;  /* 0x000000d200d27308 */ /* 0x000fe20000000800 */
[----:B-1----:R-:W-:Y:S02]  /*8e50*/  FSEL R177, R159, -INF , P4 ;  /* 0xff8000009fb17808 */ /* 0x002fe40002000000 */
[----:B------:R-:W-:-:S04]  /*8e60*/  FMNMX.FTZ R0, R158, R3, !PT ;  /* 0x000000039e007209 */ /* 0x000fc80007810000 */
[----:B------:R-:W-:Y:S01]  /*8e70*/  FMNMX.FTZ R0, R177, R0, !PT ;  /* 0x00000000b1007209 */ /* 0x000fe20007810000 */
[----:B------:R1:W-:Y:S04]  /*8e80*/  MUFU.EX2 R159, R181 ;  /* 0x000000b5009f7308 */ /* 0x0003e80000000800 */
[----:B------:R-:W2:Y:S04]  /*8e90*/  SHFL.BFLY PT, R3, R0, 0x2, 0x1f ;  /* 0x0c401f0000037f89 */ /* 0x000ea800000e0000 */
[----:B------:R-:W-:Y:S08]  /*8ea0*/  MUFU.EX2 R175, R189 ;  /* 0x000000bd00af7308 */ /* 0x000ff00000000800 */
[----:B------:R-:W-:Y:S08]  /*8eb0*/  MUFU.EX2 R204, R204 ;  /* 0x000000cc00cc7308 */ /* 0x000ff00000000800 */
[----:B------:R-:W-:Y:S01]  /*8ec0*/  MUFU.EX2 R206, R206 ;  /* 0x000000ce00ce7308 */ /* 0x000fe20000000800 */
[----:B--2---:R-:W-:-:S02]  /*8ed0*/  FMNMX.FTZ R160, R0, R3, !PT ;  /* 0x0000000300a07209 */ /* 0x004fc40007810000 */
[----:B------:R-:W-:-:S05]  /*8ee0*/  FSEL R0, R4, RZ, P2 ;  /* 0x000000ff04007208 */ /* 0x000fca0001000000 */
[----:B------:R-:W-:Y:S01]  /*8ef0*/  MUFU.EX2 R200, R200 ;  /* 0x000000c800c87308 */ /* 0x000fe20000000800 */
[----:B------:R-:W2:Y:S01]  /*8f00*/  SHFL.BFLY PT, R3, R160, 0x1, 0x1f ;  /* 0x0c201f00a0037f89 */ /* 0x000ea200000e0000 */
[----:B------:R-:W-:-:S04]  /*8f10*/  FADD.FTZ R0, -R0, R21 ;  /* 0x0000001500007221 */ /* 0x000fc80000010100 */
[----:B------:R-:W-:Y:S02]  /*8f20*/  FMUL.FTZ R0, R0, UR4 ;  /* 0x0000000400007c20 */ /* 0x000fe40008410000 */
[----:B------:R-:W-:Y:S08]  /*8f30*/  MUFU.EX2 R21, R2 ;  /* 0x0000000200157308 */ /* 0x000ff00000000800 */
[----:B------:R-:W3:Y:S08]  /*8f40*/  MUFU.EX2 R0, R0 ;  /* 0x0000000000007308 */ /* 0x000ef00000000800 */
[----:B------:R-:W-:Y:S01]  /*8f50*/  MUFU.EX2 R169, R169 ;  /* 0x000000a900a97308 */ /* 0x000fe20000000800 */
[----:B--2---:R-:W-:-:S04]  /*8f60*/  FMNMX.FTZ R3, R160, R3, !PT ;  /* 0x00000003a0037209 */ /* 0x004fc80007810000 */
[C---:B------:R-:W-:Y:S01]  /*8f70*/  FSETP.NEU.FTZ.AND P2, PT, R3.reuse, -INF , PT ;  /* 0xff8000000300780b */ /* 0x040fe20003f5d000 */
[C---:B------:R-:W-:Y:S02]  /*8f80*/  FMUL.FTZ R157, R3.reuse, UR4 ;  /* 0x00000004039d7c20 */ /* 0x040fe40008410000 */
[----:B------:R-:W-:Y:S01]  /*8f90*/  MUFU.EX2 R202, R202 ;  /* 0x000000ca00ca7308 */ /* 0x000fe20000000800 */
[----:B-1----:R-:W-:Y:S01]  /*8fa0*/  FSEL R181, R3, RZ, P2 ;  /* 0x000000ff03b57208 */ /* 0x002fe20001000000 */
[----:B---3--:R-:W-:Y:S01]  /*8fb0*/  FFMA.FTZ R17, R0, R17, R179 ;  /* 0x0000001100117223 */ /* 0x008fe200000100b3 */
[----:B------:R-:W-:Y:S02]  /*8fc0*/  FSEL R157, R157, RZ, P2 ;  /* 0x000000ff9d9d7208 */ /* 0x000fe40001000000 */
[----:B------:R-:W-:Y:S01]  /*8fd0*/  PLOP3.LUT P2, PT, PT, PT, UP0, 0x80, 0x0 ;  /* 0x000000000000781c */ /* 0x000fe20003f4f008 */
[----:B------:R-:W-:Y:S01]  /*8fe0*/  FADD.FTZ R181, -R181, R20 ;  /* 0x00000014b5b57221 */ /* 0x000fe20000010100 */
[----:B------:R-:W-:Y:S01]  /*8ff0*/  FADD.FTZ R17, R208, R17 ;  /* 0x00000011d0117221 */ /* 0x000fe20000010000 */
[--C-:B------:R-:W-:Y:S01]  /*9000*/  FFMA.FTZ R209, R197, UR4, -R157.reuse ;  /* 0x00000004c5d17c23 */ /* 0x100fe2000801089d */
[--C-:B------:R-:W-:Y:S01]  /*9010*/  FFMA.FTZ R160, R187, UR4, -R157.reuse ;  /* 0x00000004bba07c23 */ /* 0x100fe2000801089d */
[----:B------:R-:W-:Y:S01]  /*9020*/  FMUL.FTZ R181, R181, UR4 ;  /* 0x00000004b5b57c20 */ /* 0x000fe20008410000 */
[--C-:B------:R-:W-:Y:S01]  /*9030*/  FFMA.FTZ R211, R190, UR4, -R157.reuse ;  /* 0x00000004bed37c23 */ /* 0x100fe2000801089d */
[--C-:B------:R-:W-:Y:S01]  /*9040*/  FFMA.FTZ R164, R191, UR4, -R157.reuse ;  /* 0x00000004bfa47c23 */ /* 0x100fe2000801089d */
[----:B------:R-:W-:Y:S01]  /*9050*/  FFMA.FTZ R203, R174, UR4, -R157 ;  /* 0x00000004aecb7c23 */ /* 0x000fe2000801089d */
        /* <DEDUP_REMOVED lines=8> */
[----:B------:R-:W1:Y:S01]  /*90e0*/  MUFU.EX2 R2, R181 ;  /* 0x000000b500027308 */ /* 0x000e620000000800 */
[----:B------:R-:W-:Y:S01]  /*90f0*/  FADD.FTZ R174, R204, R183 ;  /* 0x000000b7ccae7221 */ /* 0x000fe20000010000 */
[----:B------:R-:W-:Y:S01]  /*9100*/  FFMA.FTZ R201, R170, UR4, -R157 ;  /* 0x00000004aac97c23 */ /* 0x000fe2000801089d */
[----:B------:R-:W-:-:S02]  /*9110*/  IMAD.U32 R17, RZ, RZ, UR47 ;  /* 0x0000002fff117e24 */ /* 0x000fc4000f8e00ff */
[--C-:B------:R-:W-:Y:S01]  /*9120*/  FFMA.FTZ R199, R166, UR4, -R157.reuse ;  /* 0x00000004a6c77c23 */ /* 0x100fe2000801089d */
[--C-:B------:R-:W-:Y:S01]  /*9130*/  FFMA.FTZ R170, R185, UR4, -R157.reuse ;  /* 0x00000004b9aa7c23 */ /* 0x100fe2000801089d */
[--C-:B------:R-:W-:Y:S01]  /*9140*/  FFMA.FTZ R197, R162, UR4, -R157.reuse ;  /* 0x00000004a2c57c23 */ /* 0x100fe2000801089d */
[--C-:B------:R-:W-:Y:S01]  /*9150*/  FFMA.FTZ R162, R163, UR4, -R157.reuse ;  /* 0x00000004a3a27c23 */ /* 0x100fe2000801089d */
[----:B------:R-:W2:Y:S01]  /*9160*/  MUFU.EX2 R160, R160 ;  /* 0x000000a000a07308 */ /* 0x000ea20000000800 */
[----:B------:R-:W-:Y:S01]  /*9170*/  @!P1 IADD3 R17, R17, 0x38840, RZ ;  /* 0x0003884011119810 */ /* 0x000fe20007ffe0ff */
[--C-:B------:R-:W-:Y:S01]  /*9180*/  FFMA.FTZ R176, R176, UR4, -R157.reuse ;  /* 0x00000004b0b07c23 */ /* 0x100fe2000801089d */
[--C-:B------:R-:W-:Y:S01]  /*9190*/  FFMA.FTZ R155, R155, UR4, -R157.reuse ;  /* 0x000000049b9b7c23 */ /* 0x100fe2000801089d */
[----:B------:R-:W-:Y:S01]  /*91a0*/  FFMA.FTZ R158, R158, UR4, -R157 ;  /* 0x000000049e9e7c23 */ /* 0x000fe2000801089d */
[----:B------:R-:W-:Y:S02]  /*91b0*/  @!P1 PRMT R17, RZ, 0x654, R17 ;  /* 0x00000654ff119816 */ /* 0x000fe40000000011 */
[----:B------:R-:W-:Y:S01]  /*91c0*/  F2FP.F16.F32.PACK_AB R208, R208, R179 ;  /* 0x000000b3d0d0723e */ /* 0x000fe200000000ff */
[----:B------:R-:W3:Y:S01]  /*91d0*/  MUFU.EX2 R211, R211 ;  /* 0x000000d300d37308 */ /* 0x000ee20000000800 */
[----:B-1----:R-:W-:Y:S01]  /*91e0*/  FFMA.FTZ R5, R2, R5, R209 ;  /* 0x0000000502057223 */ /* 0x002fe200000100d1 */
[----:B------:R-:W-:-:S02]  /*91f0*/  F2FP.F16.F32.PACK_AB R210, R175, R210 ;  /* 0x000000d2afd2723e */ /* 0x000fc400000000ff */
[----:B------:R-:W-:-:S04]  /*9200*/  F2FP.F16.F32.PACK_AB R204, R167, R204 ;  /* 0x000000cca7cc723e */ /* 0x000fc800000000ff */
[----:B------:R-:W1:Y:S01]  /*9210*/  MUFU.EX2 R164, R164 ;  /* 0x000000a400a47308 */ /* 0x000e620000000800 */
[----:B--2---:R-:W-:-:S07]  /*9220*/  F2FP.F16.F32.PACK_AB R209, R160, R209 ;  /* 0x000000d1a0d1723e */ /* 0x004fce00000000ff */
[----:B------:R-:W2:Y:S08]  /*9230*/  MUFU.EX2 R205, R205 ;  /* 0x000000cd00cd7308 */ /* 0x000eb00000000800 */
[----:B------:R4:W-:Y:S08]  /*9240*/  MUFU.EX2 R20, R171 ;  /* 0x000000ab00147308 */ /* 0x0009f00000000800 */
[----:B------:R-:W5:Y:S01]  /*9250*/  MUFU.EX2 R168, R168 ;  /* 0x000000a800a87308 */ /* 0x000f620000000800 */
[----:B----4-:R-:W-:Y:S01]  /*9260*/  FADD.FTZ R171, R167, R174 ;  /* 0x000000aea7ab7221 */ /* 0x010fe20000010000 */
[----:B------:R-:W-:-:S03]  /*9270*/  FADD.FTZ R174, R160, R5 ;  /* 0x00000005a0ae7221 */ /* 0x000fc60000010000 */
[----:B------:R-:W-:Y:S01]  /*9280*/  FADD.FTZ R178, R206, R171 ;  /* 0x000000abceb27221 */ /* 0x000fe20000010000 */
[----:B---3--:R-:W-:Y:S01]  /*9290*/  FADD.FTZ R5, R211, R174 ;  /* 0x000000aed3057221 */ /* 0x008fe20000010000 */
[----:B------:R-:W-:Y:S01]  /*92a0*/  IMAD.U32 R171, RZ, RZ, UR5 ;  /* 0x00000005ffab7e24 */ /* 0x000fe2000f8e00ff */
[----:B------:R-:W3:Y:S01]  /*92b0*/  MUFU.EX2 R207, R207 ;  /* 0x000000cf00cf7308 */ /* 0x000ee20000000800 */
[----:B------:R-:W-:Y:S01]  /*92c0*/  F2FP.F16.F32.PACK_AB R206, R159, R206 ;  /* 0x000000ce9fce723e */ /* 0x000fe200000000ff */
[C---:B-1----:R-:W-:Y:S01]  /*92d0*/  FADD.FTZ R174, R164.reuse, R5 ;  /* 0x00000005a4ae7221 */ /* 0x042fe20000010000 */
[----:B------:R-:W-:Y:S01]  /*92e0*/  @!P1 VIADD R163, R171, 0x38860 ;  /* 0x00038860aba39836 */ /* 0x000fe20000000000 */
[----:B------:R-:W-:Y:S02]  /*92f0*/  F2FP.F16.F32.PACK_AB R211, R164, R211 ;  /* 0x000000d3a4d3723e */ /* 0x000fe400000000ff */
[----:B--2---:R-:W-:Y:S02]  /*9300*/  FADD.FTZ R5, R205, R174 ;  /* 0x000000aecd057221 */ /* 0x004fe40000010000 */
[----:B------:R-:W1:Y:S01]  /*9310*/  MUFU.EX2 R172, R172 ;  /* 0x000000ac00ac7308 */ /* 0x000e620000000800 */
[----:B------:R-:W-:Y:S01]  /*9320*/  @!P1 PRMT R163, RZ, 0x654, R163 ;  /* 0x00000654ffa39816 */ /* 0x000fe200000000a3 */
[C---:B-----5:R-:W-:Y:S01]  /*9330*/  FADD.FTZ R166, R168.reuse, R5 ;  /* 0x00000005a8a67221 */ /* 0x060fe20000010000 */
[----:B------:R-:W-:-:S05]  /*9340*/  F2FP.F16.F32.PACK_AB R205, R168, R205 ;  /* 0x000000cda8cd723e */ /* 0x000fca00000000ff */
[----:B------:R-:W2:Y:S01]  /*9350*/  MUFU.EX2 R201, R201 ;  /* 0x000000c900c97308 */ /* 0x000ea20000000800 */
[----:B---3--:R-:W-:-:S07]  /*9360*/  FADD.FTZ R5, R207, R166 ;  /* 0x000000a6cf057221 */ /* 0x008fce0000010000 */
[----:B------:R-:W-:Y:S01]  /*9370*/  MUFU.EX2 R173, R173 ;  /* 0x000000ad00ad7308 */ /* 0x000fe20000000800 */
[C---:B-1----:R-:W-:Y:S01]  /*9380*/  FADD.FTZ R166, R172.reuse, R5 ;  /* 0x00000005aca67221 */ /* 0x042fe20000010000 */
[----:B------:R-:W-:-:S06]  /*9390*/  F2FP.F16.F32.PACK_AB R207, R172, R207 ;  /* 0x000000cfaccf723e */ /* 0x000fcc00000000ff */
[----:B------:R-:W1:Y:S01]  /*93a0*/  MUFU.EX2 R203, R203 ;  /* 0x000000cb00cb7308 */ /* 0x000e620000000800 */
[----:B--2---:R-:W-:Y:S01]  /*93b0*/  FADD.FTZ R5, R201, R166 ;  /* 0x000000a6c9057221 */ /* 0x004fe20000010000 */
[----:B------:R-:W-:-:S03]  /*93c0*/  F2FP.F16.F32.PACK_AB R201, R20, R201 ;  /* 0x000000c914c9723e */ /* 0x000fc600000000ff */
[----:B------:R-:W-:Y:S01]  /*93d0*/  FADD.FTZ R166, R20, R5 ;  /* 0x0000000514a67221 */ /* 0x000fe20000010000 */
[----:B------:R-:W-:Y:S02]  /*93e0*/  IMAD.MOV.U32 R20, RZ, RZ, R3 ;  /* 0x000000ffff147224 */ /* 0x000fe400078e0003 */
[----:B------:R-:W-:Y:S08]  /*93f0*/  MUFU.EX2 R196, R196 ;  /* 0x000000c400c47308 */ /* 0x000ff00000000800 */
[----:B------:R-:W2:Y:S01]  /*9400*/  MUFU.EX2 R170, R170 ;  /* 0x000000aa00aa7308 */ /* 0x000ea20000000800 */
[----:B-1----:R-:W-:Y:S01]  /*9410*/  FADD.FTZ R5, R203, R166 ;  /* 0x000000a6cb057221 */ /* 0x002fe20000010000 */
[----:B------:R-:W-:-:S02]  /*9420*/  WARPGROUP.DEPBAR.LE gsb0, 0x0 ;  /* 0x00008000000079c5 */ /* 0x000fc40000010000 */
[----:B------:R1:W-:Y:S04]  /*9430*/  @!P1 SYNCS.ARRIVE.TRANS64.RED.A1T0 RZ, [R17+URZ], RZ ;  /* 0x000000ff11ff99a7 */ /* 0x0003e8000810043f */
[----:B------:R-:W-:Y:S01]  /*9440*/  MUFU.EX2 R161, R161 ;  /* 0x000000a100a17308 */ /* 0x000fe20000000800 */
[--C-:B------:R-:W-:Y:S01]  /*9450*/  FFMA.FTZ R193, R154, UR4, -R157.reuse ;  /* 0x000000049ac17c23 */ /* 0x100fe2000801089d */
[----:B------:R-:W-:Y:S01]  /*9460*/  FFMA.FTZ R157, R177, UR4, -R157 ;  /* 0x00000004b19d7c23 */ /* 0x000fe2000801089d */
[----:B--2---:R-:W-:Y:S01]  /*9470*/  FADD.FTZ R166, R170, R5 ;  /* 0x00000005aaa67221 */ /* 0x004fe20000010000 */
[----:B-1----:R-:W-:-:S04]  /*9480*/  FADD.FTZ R17, R159, R178 ;  /* 0x000000b29f117221 */ /* 0x002fc80000010000 */
[----:B------:R-:W1:Y:S01]  /*9490*/  MUFU.EX2 R197, R197 ;  /* 0x000000c500c57308 */ /* 0x000e620000000800 */
[----:B------:R2:W-:Y:S01]  /*94a0*/  @!P1 SYNCS.ARRIVE.TRANS64.RED.A1T0 RZ, [R163+URZ], RZ ;  /* 0x000000ffa3ff99a7 */ /* 0x0005e2000810043f */
[----:B------:R-:W-:Y:S01]  /*94b0*/  F2FP.F16.F32.PACK_AB R203, R170, R203 ;  /* 0x000000cbaacb723e */ /* 0x000fe200000000ff */
[----:B------:R-:W-:Y:S01]  /*94c0*/  FADD.FTZ R178, R200, R17 ;  /* 0x00000011c8b27221 */ /* 0x000fe20000010000 */
[----:B------:R-:W-:-:S03]  /*94d0*/  F2FP.F16.F32.PACK_AB R200, R169, R200 ;  /* 0x000000c8a9c8723e */ /* 0x000fc600000000ff */
[----:B------:R-:W-:Y:S01]  /*94e0*/  FADD.FTZ R17, R169, R178 ;  /* 0x000000b2a9117221 */ /* 0x000fe20000010000 */
[----:B------:R-:W3:Y:S03]  /*94f0*/  MUFU.EX2 R198, R198 ;  /* 0x000000c600c67308 */ /* 0x000ee60000000800 */
[----:B------:R-:W-:Y:S01]  /*9500*/  FADD.FTZ R174, R202, R17 ;  /* 0x00000011caae7221 */ /* 0x000fe20000010000 */
[----:B------:R-:W-:-:S03]  /*9510*/  F2FP.F16.F32.PACK_AB R202, R173, R202 ;  /* 0x000000caadca723e */ /* 0x000fc600000000ff */
[----:B------:R-:W-:Y:S01]  /*9520*/  FADD.FTZ R17, R173, R174 ;  /* 0x000000aead117221 */ /* 0x000fe20000010000 */
[----:B------:R-:W4:Y:S01]  /*9530*/  MUFU.EX2 R162, R162 ;  /* 0x000000a200a27308 */ /* 0x000f220000000800 */
[----:B-1----:R-:W-:Y:S02]  /*9540*/  FADD.FTZ R5, R197, R166 ;  /* 0x000000a6c5057221 */ /* 0x002fe40000010000 */
[----:B------:R-:W-:Y:S01]  /*9550*/  FADD.FTZ R174, R196, R17 ;  /* 0x00000011c4ae7221 */ /* 0x000fe20000010000 */
[----:B------:R-:W-:-:S03]  /*9560*/  F2FP.F16.F32.PACK_AB R196, R161, R196 ;  /* 0x000000c4a1c4723e */ /* 0x000fc600000000ff */
[----:B------:R-:W-:Y:S01]  /*9570*/  FADD.FTZ R17, R161, R174 ;  /* 0x000000aea1117221 */ /* 0x000fe20000010000 */
[----:B------:R-:W1:Y:S03]  /*9580*/  MUFU.EX2 R165, R165 ;  /* 0x000000a500a57308 */ /* 0x000e660000000800 */
[----:B---3--:R-:W-:-:S05]  /*9590*/  FADD.FTZ R174, R198, R17 ;  /* 0x00000011c6ae7221 */ /* 0x008fca0000010000 */
[----:B------:R-:W3:Y:S01]  /*95a0*/  MUFU.EX2 R199, R199 ;  /* 0x000000c700c77308 */ /* 0x000ee20000000800 */
[C---:B----4-:R-:W-:Y:S01]  /*95b0*/  FADD.FTZ R166, R162.reuse, R5 ;  /* 0x00000005a2a67221 */ /* 0x050fe20000010000 */
[----:B------:R-:W-:-:S06]  /*95c0*/  F2FP.F16.F32.PACK_AB R197, R162, R197 ;  /* 0x000000c5a2c5723e */ /* 0x000fcc00000000ff */
[----:B------:R-:W4:Y:S01]  /*95d0*/  MUFU.EX2 R152, R152 ;  /* 0x0000009800987308 */ /* 0x000f220000000800 */
[C---:B-1----:R-:W-:Y:S01]  /*95e0*/  FADD.FTZ R17, R165.reuse, R174 ;  /* 0x000000aea5117221 */ /* 0x042fe20000010000 */
[----:B------:R-:W-:-:S06]  /*95f0*/  F2FP.F16.F32.PACK_AB R198, R165, R198 ;  /* 0x000000c6a5c6723e */ /* 0x000fcc00000000ff */
[----:B------:R-:W1:Y:S01]  /*9600*/  MUFU.EX2 R153, R153 ;  /* 0x0000009900997308 */ /* 0x000e620000000800 */
[----:B---3--:R-:W-:-:S07]  /*9610*/  FADD.FTZ R5, R199, R166 ;  /* 0x000000a6c7057221 */ /* 0x008fce0000010000 */
[----:B------:R-:W3:Y:S01]  /*9620*/  MUFU.EX2 R154, R176 ;  /* 0x000000b0009a7308 */ /* 0x000ee20000000800 */
[----:B----4-:R-:W-:-:S07]  /*9630*/  FADD.FTZ R174, R152, R17 ;  /* 0x0000001198ae7221 */ /* 0x010fce0000010000 */
[----:B------:R-:W4:Y:S01]  /*9640*/  MUFU.EX2 R193, R193 ;  /* 0x000000c100c17308 */ /* 0x000f220000000800 */
[C---:B-1----:R-:W-:Y:S01]  /*9650*/  F2FP.F16.F32.PACK_AB R192, R153.reuse, R152 ;  /* 0x0000009899c0723e */ /* 0x042fe200000000ff */
[----:B------:R-:W-:-:S06]  /*9660*/  FADD.FTZ R17, R153, R174 ;  /* 0x000000ae99117221 */ /* 0x000fcc0000010000 */
[----:B------:R-:W1:Y:S01]  /*9670*/  MUFU.EX2 R155, R155 ;  /* 0x0000009b009b7308 */ /* 0x000e620000000800 */
[C---:B---3--:R-:W-:Y:S01]  /*9680*/  FADD.FTZ R152, R154.reuse, R5 ;  /* 0x000000059a987221 */ /* 0x048fe20000010000 */
[----:B------:R-:W-:-:S06]  /*9690*/  F2FP.F16.F32.PACK_AB R199, R154, R199 ;  /* 0x000000c79ac7723e */ /* 0x000fcc00000000ff */
[----:B------:R-:W3:Y:S01]  /*96a0*/  MUFU.EX2 R156, R156 ;  /* 0x0000009c009c7308 */ /* 0x000ee20000000800 */
[----:B----4-:R-:W-:-:S07]  /*96b0*/  FADD.FTZ R152, R193, R152 ;  /* 0x00000098c1987221 */ /* 0x010fce0000010000 */
[----:B------:R-:W4:Y:S01]  /*96c0*/  MUFU.EX2 R195, R158 ;  /* 0x0000009e00c37308 */ /* 0x000f220000000800 */
[C---:B-1----:R-:W-:Y:S01]  /*96d0*/  FADD.FTZ R152, R155.reuse, R152 ;  /* 0x000000989b987221 */ /* 0x042fe20000010000 */
[----:B------:R-:W-:-:S06]  /*96e0*/  F2FP.F16.F32.PACK_AB R193, R155, R193 ;  /* 0x000000c19bc1723e */ /* 0x000fcc00000000ff */
[----:B------:R-:W1:Y:S01]  /*96f0*/  MUFU.EX2 R157, R157 ;  /* 0x0000009d009d7308 */ /* 0x000e620000000800 */
[----:B---3--:R-:W-:Y:S01]  /*9700*/  FADD.FTZ R174, R156, R17 ;  /* 0x000000119cae7221 */ /* 0x008fe20000010000 */
[----:B------:R-:W-:-:S03]  /*9710*/  F2FP.F16.F32.PACK_AB R194, R21, R156 ;  /* 0x0000009c15c2723e */ /* 0x000fc600000000ff */
[----:B------:R-:W-:Y:S01]  /*9720*/  FADD.FTZ R17, R21, R174 ;  /* 0x000000ae15117221 */ /* 0x000fe20000010000 */
[----:B------:R-:W-:Y:S01]  /*9730*/  MOV R21, R4 ;  /* 0x0000000400157202 */ /* 0x000fe20000000f00 */
[----:B----4-:R-:W-:-:S04]  /*9740*/  FADD.FTZ R152, R195, R152 ;  /* 0x00000098c3987221 */ /* 0x010fc80000010000 */
[C---:B-1----:R-:W-:Y:S01]  /*9750*/  FADD.FTZ R5, R157.reuse, R152 ;  /* 0x000000989d057221 */ /* 0x042fe20000010000 */
[----:B------:R-:W-:Y:S01]  /*9760*/  F2FP.F16.F32.PACK_AB R195, R157, R195 ;  /* 0x000000c39dc3723e */ /* 0x000fe200000000ff */
[----:B--2---:R-:W-:Y:S06]  /*9770*/  @P2 BRA `(.L_x_1970) ;  /* 0xffffffc000c42947 */ /* 0x004fec000383ffff */
.L_x_1961:
[----:B------:R-:W-:-:S13]  /*9780*/  ISETP.LE.AND P2, PT, RZ, UR45, PT ;  /* 0x0000002dff007c0c */ /* 0x000fda000bf43270 */
[----:B------:R-:W-:Y:S05]  /*9790*/  @!P2 BRA `(.L_x_1971) ;  /* 0x0000003800c0a947 */ /* 0x000fea0003800000 */
[----:B------:R-:W-:Y:S01]  /*97a0*/  R2UR UR47, R16 ;  /* 0x00000000102f72ca */ /* 0x000fe200000e0000 */
[----:B------:R-:W-:Y:S01]  /*97b0*/  IMAD.MOV.U32 R20, RZ, RZ, R3 ;  /* 0x000000ffff147224 */ /* 0x000fe200078e0003 */
[----:B------:R-:W-:Y:S01]  /*97c0*/  MOV R21, R4 ;  /* 0x0000000400157202 */ /* 0x000fe20000000f00 */
[----:B------:R-:W-:Y:S01]  /*97d0*/  UMOV UR41, UR46 ;  /* 0x0000002e00297c82 */ /* 0x000fe20008000000 */
[----:B------:R-:W-:-:S11]  /*97e0*/  ULDC UR61, c[0x0][0x988] ;  /* 0x00026200003d7ab9 */ /* 0x000fd60000000800 */
.L_x_1980:
        /* <DEDUP_REMOVED lines=8> */
.L_x_1972:
[----:B------:R-:W-:Y:S01]  /*9870*/  R2UR UR5, R16 ;  /* 0x00000000100572ca */ /* 0x000fe200000e0000 */
[----:B------:R-:W-:-:S12]  /*9880*/  ULEA UR4, UR46, UR60, 0x3 ;  /* 0x0000003c2e047291 */ /* 0x000fd8000f8e183f */
[----:B------:R-:W-:-:S05]  /*9890*/  IMAD.U32 R3, RZ, RZ, UR5 ;  /* 0x00000005ff037e24 */ /* 0x000fca000f8e00ff */
[----:B------:R-:W-:-:S04]  /*98a0*/  SHF.L.U32 R3, R3, 0x1f, RZ ;  /* 0x0000001f03037819 */ /* 0x000fc800000006ff */
[----:B------:R1:W2:Y:S01]  /*98b0*/  SYNCS.PHASECHK.TRANS64.TRYWAIT P2, [UR4+0x38830], R3 ;  /* 0x03883003ff0075a7 */ /* 0x0002a20008040144 */
[----:B------:R-:W-:Y:S05]  /*98c0*/  @!P0 BRA `(.L_x_1973) ;  /* 0x0000000000048947 */ /* 0x000fea0003800000 */
[----:B------:R-:W-:Y:S01]  /*98d0*/  BPT.TRAP 0x1 ;  /* 0x000000040000795c */ /* 0x000fe20000300000 */
.L_x_1973:
[----:B--2---:R-:W-:Y:S05]  /*98e0*/  @P2 BRA `(.L_x_1974) ;  /* 0x0000000000082947 */ /* 0x004fea0003800000 */
[----:B------:R-:W2:Y:S02]  /*98f0*/  SYNCS.PHASECHK.TRANS64.TRYWAIT P2, [UR4+0x38830], R3 ;  /* 0x03883003ff0075a7 */ /* 0x000ea40008040144 */
[----:B--2---:R-:W-:Y:S05]  /*9900*/  @!P2 BRA `(.L_x_1975) ;  /* 0x0000009c00d4a947 */ /* 0x004fea0003800000 */
.L_x_1974:
[----:B------:R-:W-:Y:S01]  /*9910*/  R2UR UR14, R18 ;  /* 0x00000000120e72ca */ /* 0x000fe200000e0000 */
[----:B------:R-:W-:Y:S01]  /*9920*/  UIMAD UR4, UR46, 0xa00, UR40 ;  /* 0x00000a002e0478a4 */ /* 0x000fe2000f8e0228 */
[----:B------:R-:W-:Y:S01]  /*9930*/  R2UR UR15, R19 ;  /* 0x00000000130f72ca */ /* 0x000fe200000e0000 */
[----:B------:R-:W-:Y:S01]  /*9940*/  WARPGROUP.ARRIVE ;  /* 0x00000000000079c5 */ /* 0x000fe20000000000 */
[----:B------:R-:W-:Y:S01]  /*9950*/  UMOV UR59, 0x40000040 ;  /* 0x40000040003b7882 */ /* 0x000fe20000000000 */
[----:B------:R-:W-:Y:S01]  /*9960*/  UIADD3 UR6, UR4, 0x80, URZ ;  /* 0x0000008004067890 */ /* 0x000fe2000fffe03f */
[----:B------:R-:W-:Y:S01]  /*9970*/  R2UR UR10, R14 ;  /* 0x000000000e0a72ca */ /* 0x000fe200000e0000 */
[----:B------:R-:W-:Y:S01]  /*9980*/  UIADD3 UR5, UR4, 0x100, URZ ;  /* 0x0000010004057890 */ /* 0x000fe2000fffe03f */
[----:B------:R-:W-:Y:S01]  /*9990*/  R2UR UR11, R15 ;  /* 0x000000000f0b72ca */ /* 0x000fe200000e0000 */
[----:B------:R-:W-:Y:S01]  /*99a0*/  UMOV UR58, UR4 ;  /* 0x00000004003a7c82 */ /* 0x000fe20008000000 */
[----:B------:R-:W-:Y:S01]  /*99b0*/  R2UR UR18, R12 ;  /* 0x000000000c1272ca */ /* 0x000fe200000e0000 */
[----:B------:R-:W-:Y:S01]  /*99c0*/  UIADD3 UR22, UR4, 0x500, URZ ;  /* 0x0000050004167890 */ /* 0x000fe2000fffe03f */
[----:B------:R-:W-:Y:S01]  /*99d0*/  R2UR UR19, R13 ;  /* 0x000000000d1372ca */ /* 0x000fe200000e0000 */
[----:B------:R-:W-:Y:S01]  /*99e0*/  UMOV UR56, UR14 ;  /* 0x0000000e00387c82 */ /* 0x000fe20008000000 */
[----:B------:R-:W-:Y:S01]  /*99f0*/  UMOV UR23, 0x40000040 ;  /* 0x4000004000177882 */ /* 0x000fe20000000000 */
        /* <DEDUP_REMOVED lines=625> */
[----:B------:R-:W-:-:S03]  /*c110*/  UIADD3 UR6, UR4, 0x906, URZ ;  /* 0x0000090604067890 */ /* 0x000fc6000fffe03f */
        /* <DEDUP_REMOVED lines=25> */
.L_x_1976:
[----:B------:R-:W-:Y:S01]  /*c2b0*/  ULEA UR5, UR41, UR60, 0x3 ;  /* 0x0000003c29057291 */ /* 0x000fe2000f8e183f */
[----:B------:R-:W-:-:S04]  /*c2c0*/  MOV R0, UR47 ;  /* 0x0000002f00007c02 */ /* 0x000fc80008000f00 */
[----:B------:R-:W-:-:S04]  /*c2d0*/  SHF.L.U32 R0, R0, 0x1f, RZ ;  /* 0x0000001f00007819 */ /* 0x000fc800000006ff */
[----:B------:R3:W4:Y:S01]  /*c2e0*/  SYNCS.PHASECHK.TRANS64.TRYWAIT P2, [UR5+0x38850], R0 ;  /* 0x03885000ff0075a7 */ /* 0x0007220008040145 */
[----:B------:R-:W-:Y:S05]  /*c2f0*/  @!P0 BRA `(.L_x_1977) ;  /* 0x0000000000048947 */ /* 0x000fea0003800000 */
[----:B------:R-:W-:Y:S01]  /*c300*/  BPT.TRAP 0x1 ;  /* 0x000000040000795c */ /* 0x000fe20000300000 */
.L_x_1977:
[----:B----4-:R-:W-:Y:S05]  /*c310*/  @P2 BRA `(.L_x_1978) ;  /* 0x0000000000082947 */ /* 0x010fea0003800000 */
[----:B------:R-:W4:Y:S02]  /*c320*/  SYNCS.PHASECHK.TRANS64.TRYWAIT P2, [UR5+0x38850], R0 ;  /* 0x03885000ff0075a7 */ /* 0x000f240008040145 */
[----:B----4-:R-:W-:Y:S05]  /*c330*/  @!P2 BRA `(.L_x_1979) ;  /* 0x000000740060a947 */ /* 0x010fea0003800000 */
.L_x_1978:
[----:B------:R-:W-:Y:S01]  /*c340*/  UIADD3 UR4, UR60, 0x400, URZ ;  /* 0x000004003c047890 */ /* 0x000fe2000fffe03f */
[----:B------:R-:W-:Y:S01]  /*c350*/  WARPGROUP.ARRIVE ;  /* 0x00000000000079c5 */ /* 0x000fe20000000000 */
[----:B------:R-:W-:Y:S01]  /*c360*/  UMOV UR7, 0x40000040 ;  /* 0x4000004000077882 */ /* 0x000fe20000000000 */
[----:B-1-3--:R-:W-:Y:S01]  /*c370*/  FMNMX.FTZ R0, R184, R21, !PT ;  /* 0x00000015b8007209 */ /* 0x00afe20007810000 */
[----:B------:R-:W-:Y:S01]  /*c380*/  USHF.R.U32.HI UR4, URZ, 0x4, UR4 ;  /* 0x000000043f047899 */ /* 0x000fe20008011604 */
[----:B------:R-:W-:Y:S02]  /*c390*/  ISETP.LT.AND P2, PT, RZ, UR45, PT ;  /* 0x0000002dff007c0c */ /* 0x000fe4000bf41270 */
[----:B--2---:R-:W-:Y:S01]  /*c3a0*/  FMNMX.FTZ R3, R185, R0, !PT ;  /* 0x00000000b9037209 */ /* 0x004fe20007810000 */
[----:B------:R-:W-:Y:S01]  /*c3b0*/  ULOP3.LUT UR4, UR4, 0x3fff, URZ, 0xc0, !UPT ;  /* 0x00003fff04047892 */ /* 0x000fe2000f8ec03f */
[----:B------:R-:W-:Y:S02]  /*c3c0*/  R2UR UR47, R16 ;  /* 0x00000000102f72ca */ /* 0x000fe400000e0000 */
[----:B------:R-:W-:Y:S01]  /*c3d0*/  FMNMX.FTZ R0, R188, R3, !PT ;  /* 0x00000003bc007209 */ /* 0x000fe20007810000 */
[----:B------:R-:W-:-:S03]  /*c3e0*/  ULOP3.LUT UR4, UR4, 0x2800000, URZ, 0xfc, !UPT ;  /* 0x0280000004047892 */ /* 0x000fc6000f8efc3f */
[----:B------:R-:W-:Y:S01]  /*c3f0*/  FMNMX.FTZ R3, R189, R0, !PT ;  /* 0x00000000bd037209 */ /* 0x000fe20007810000 */
[----:B------:R-:W-:-:S03]  /*c400*/  UIMAD UR10, UR41, 0xa00, UR4 ;  /* 0x00000a00290a78a4 */ /* 0x000fc6000f8e0204 */
[----:B------:R-:W-:Y:S01]  /*c410*/  FMNMX.FTZ R0, R176, R3, !PT ;  /* 0x00000003b0007209 */ /* 0x000fe20007810000 */
[----:B------:R-:W-:Y:S01]  /*c420*/  UMOV UR4, UR61 ;  /* 0x0000003d00047c82 */ /* 0x000fe20008000000 */
[----:B------:R-:W-:Y:S02]  /*c430*/  UMOV UR41, UR46 ;  /* 0x0000002e00297c82 */ /* 0x000fe40008000000 */
        /* <DEDUP_REMOVED lines=33> */
[----:B------:R-:W-:Y:S01]  /*c650*/  WARPGROUP.ARRIVE ;  /* 0x00000000000079c5 */ /* 0x000fe20000000000 */
[----:B-1----:R-:W-:-:S15]  /*c660*/  FMNMX.FTZ R200, R2, R3, !PT ;  /* 0x0000000302c87209 */ /* 0x002fde0007810000 */
[----:B------:R-:W-:-:S07]  /*c670*/  NOP ;  /* 0x0000000000007918 */ /* 0x000fce0000000000 */
[----:B------:R-:W-:Y:S01]  /*c680*/  HGMMA.64x256x16.F32 R24, R196, gdesc[UR4].tnspB, R24, gsb0 ;  /* 0x43e00004c4187df0 */ /* 0x000fe20008000818 */
[----:B------:R-:W1:Y:S01]  /*c690*/  SHFL.BFLY PT, R3, R200, 0x1, 0x1f ;  /* 0x0c201f00c8037f89 */ /* 0x000e6200000e0000 */
[----:B------:R-:W-:Y:S01]  /*c6a0*/  UIADD3 UR6, UR10, 0x200, URZ ;  /* 0x000002000a067890 */ /* 0x000fe2000fffe03f */
[----:B------:R-:W-:Y:S01]  /*c6b0*/  UMOV UR7, 0x40000040 ;  /* 0x4000004000077882 */ /* 0x000fe20000000000 */
[----:B-1----:R-:W-:Y:S02]  /*c6c0*/  FMNMX.FTZ R4, R200, R3, !PT ;  /* 0x00000003c8047209 */ /* 0x002fe40007810000 */
        /* <DEDUP_REMOVED lines=17> */
[--C-:B-1----:R-:W-:Y:S01]  /*c7e0*/  FFMA.FTZ R21, R152, UR4, -R2.reuse ;  /* 0x0000000498157c23 */ /* 0x102fe20008010802 */
        /* <DEDUP_REMOVED lines=21> */
[----:B------:R-:W-:Y:S01]  /*c940*/  WARPGROUP.ARRIVE ;  /* 0x00000000000079c5 */ /* 0x000fe20000000000 */
[----:B------:R-:W-:Y:S01]  /*c950*/  FMNMX.FTZ R196, R190, R3, !PT ;  /* 0x00000003bec47209 */ /* 0x000fe20007810000 */
[--C-:B------:R-:W-:Y:S01]  /*c960*/  FFMA.FTZ R197, R184, UR4, -R2.reuse ;  /* 0x00000004b8c57c23 */ /* 0x100fe20008010802 */
[--C-:B------:R-:W-:Y:S02]  /*c970*/  FFMA.FTZ R198, R164, UR4, -R2.reuse ;  /* 0x00000004a4c67c23 */ /* 0x100fe40008010802 */
[----:B------:R-:W-:Y:S01]  /*c980*/  FMNMX.FTZ R3, R191, R196, !PT ;  /* 0x000000c4bf037209 */ /* 0x000fe20007810000 */
[----:B------:R-:W-:Y:S01]  /*c990*/  HGMMA.64x256x16.F32 R24, R192, gdesc[UR4].tnspB, R24, gsb0 ;  /* 0x43e00004c0187df0 */ /* 0x000fe20008000818 */
[----:B------:R-:W-:Y:S01]  /*c9a0*/  FFMA.FTZ R196, R160, UR4, -R2 ;  /* 0x00000004a0c47c23 */ /* 0x000fe20008010802 */
[----:B------:R-:W-:Y:S01]  /*c9b0*/  MUFU.EX2 R197, R197 ;  /* 0x000000c500c57308 */ /* 0x000fe20000000800 */
[----:B------:R-:W-:-:S04]  /*c9c0*/  FMNMX.FTZ R184, R178, R3, !PT ;  /* 0x00000003b2b87209 */ /* 0x000fc80007810000 */
[----:B------:R-:W-:-:S03]  /*c9d0*/  FMNMX.FTZ R3, R179, R184, !PT ;  /* 0x000000b8b3037209 */ /* 0x000fc60007810000 */
[----:B------:R-:W-:Y:S01]  /*c9e0*/  MUFU.EX2 R196, R196 ;  /* 0x000000c400c47308 */ /* 0x000fe20000000800 */
[----:B------:R-:W-:-:S04]  /*c9f0*/  FMNMX.FTZ R184, R182, R3, !PT ;  /* 0x00000003b6b87209 */ /* 0x000fc80007810000 */
[----:B------:R-:W-:-:S03]  /*ca00*/  FMNMX.FTZ R3, R183, R184, !PT ;  /* 0x000000b8b7037209 */ /* 0x000fc60007810000 */
[----:B------:R-:W-:Y:S01]  /*ca10*/  MUFU.EX2 R198, R198 ;  /* 0x000000c600c67308 */ /* 0x000fe20000000800 */
        /* <DEDUP_REMOVED lines=12> */
[----:B------:R-:W1:Y:S02]  /*cae0*/  SHFL.BFLY PT, R3, R176, 0x2, 0x1f ;  /* 0x0c401f00b0037f89 */ /* 0x000e6400000e0000 */
[----:B-1----:R-:W-:-:S05]  /*caf0*/  FMNMX.FTZ R160, R176, R3, !PT ;  /* 0x00000003b0a07209 */ /* 0x002fca0007810000 */
[----:B------:R-:W1:Y:S02]  /*cb00*/  SHFL.BFLY PT, R3, R160, 0x1, 0x1f ;  /* 0x0c201f00a0037f89 */ /* 0x000e6400000e0000 */
[----:B-1----:R-:W-:-:S05]  /*cb10*/  FMNMX.FTZ R3, R160, R3, !PT ;  /* 0x00000003a0037209 */ /* 0x002fca0007810000 */
        /* <DEDUP_REMOVED lines=8> */
[----:B------:R-:W-:Y:S01]  /*cba0*/  FFMA.FTZ R205, R178, UR4, -R156 ;  /* 0x00000004b2cd7c23 */ /* 0x000fe2000801089c */
[----:B------:R-:W-:Y:S01]  /*cbb0*/  MUFU.EX2 R2, R2 ;  /* 0x0000000200027308 */ /* 0x000fe20000000800 */
[----:B-1----:R-:W-:-:S02]  /*cbc0*/  IMAD.U32 R157, RZ, RZ, UR46 ;  /* 0x0000002eff9d7e24 */ /* 0x002fc4000f8e00ff */
[--C-:B------:R-:W-:Y:S01]  /*cbd0*/  FFMA.FTZ R168, R179, UR4, -R156.reuse ;  /* 0x00000004b3a87c23 */ /* 0x100fe2000801089c */
[--C-:B------:R-:W-:Y:S01]  /*cbe0*/  FFMA.FTZ R207, R182, UR4, -R156.reuse ;  /* 0x00000004b6cf7c23 */ /* 0x100fe2000801089c */
[--C-:B------:R-:W-:Y:S01]  /*cbf0*/  FFMA.FTZ R172, R183, UR4, -R156.reuse ;  /* 0x00000004b7ac7c23 */ /* 0x100fe2000801089c */
[--C-:B------:R-:W-:Y:S01]  /*cc00*/  FFMA.FTZ R201, R170, UR4, -R156.reuse ;  /* 0x00000004aac97c23 */ /* 0x100fe2000801089c */
[----:B------:R-:W-:Y:S01]  /*cc10*/  @!P1 LEA R157, R157, UR60, 0x3 ;  /* 0x0000003c9d9d9c11 */ /* 0x000fe2000f8e18ff */
[--C-:B------:R-:W-:Y:S01]  /*cc20*/  FFMA.FTZ R199, R166, UR4, -R156.reuse ;  /* 0x00000004a6c77c23 */ /* 0x100fe2000801089c */
[----:B------:R-:W1:Y:S01]  /*cc30*/  MUFU.EX2 R209, R209 ;  /* 0x000000d100d17308 */ /* 0x000e620000000800 */
[--C-:B------:R-:W-:Y:S01]  /*cc40*/  FFMA.FTZ R170, R171, UR4, -R156.reuse ;  /* 0x00000004abaa7c23 */ /* 0x100fe2000801089c */
[--C-:B------:R-:W-:Y:S01]  /*cc50*/  FFMA.FTZ R203, R174, UR4, -R156.reuse ;  /* 0x00000004aecb7c23 */ /* 0x100fe2000801089c */
[----:B------:R-:W-:Y:S02]  /*cc60*/  @!P1 VIADD R157, R157, 0x38840 ;  /* 0x000388409d9d9836 */ /* 0x000fe40000000000 */
[--C-:B------:R-:W-:Y:S01]  /*cc70*/  FFMA.FTZ R174, R175, UR4, -R156.reuse ;  /* 0x00000004afae7c23 */ /* 0x100fe2000801089c */
[--C-:B------:R-:W-:Y:S01]  /*cc80*/  FFMA.FTZ R167, R167, UR4, -R156.reuse ;  /* 0x00000004a7a77c23 */ /* 0x100fe2000801089c */
[--C-:B------:R-:W-:Y:S01]  /*cc90*/  FFMA.FTZ R155, R155, UR4, -R156.reuse ;  /* 0x000000049b9b7c23 */ /* 0x100fe2000801089c */
[----:B------:R-:W-:Y:S01]  /*cca0*/  FFMA.FTZ R158, R158, UR4, -R156 ;  /* 0x000000049e9e7c23 */ /* 0x000fe2000801089c */
[----:B------:R-:W2:Y:S01]  /*ccb0*/  MUFU.EX2 R160, R160 ;  /* 0x000000a000a07308 */ /* 0x000ea20000000800 */
[----:B------:R-:W-:-:S02]  /*ccc0*/  @!P1 PRMT R157, RZ, 0x654, R157 ;  /* 0x00000654ff9d9816 */ /* 0x000fc4000000009d */
[----:B------:R-:W-:Y:S01]  /*ccd0*/  MOV R171, UR5 ;  /* 0x0000000500ab7c02 */ /* 0x000fe20008000f00 */
[----:B------:R-:W-:-:S04]  /*cce0*/  UIADD3 UR5, UR45, -0x1, URZ ;  /* 0xffffffff2d057890 */ /* 0x000fc8000fffe03f */
[----:B------:R-:W3:Y:S01]  /*ccf0*/  MUFU.EX2 R211, R211 ;  /* 0x000000d300d37308 */ /* 0x000ee20000000800 */
[----:B-1----:R-:W-:Y:S01]  /*cd00*/  FFMA.FTZ R165, R2, R5, R209 ;  /* 0x0000000502a57223 */ /* 0x002fe200000100d1 */
[----:B------:R-:W-:Y:S01]  /*cd10*/  @!P1 VIADD R171, R171, 0x38860 ;  /* 0x00038860abab9836 */ /* 0x000fe20000000000 */
[----:B------:R-:W-:-:S04]  /*cd20*/  UMOV UR45, UR5 ;  /* 0x00000005002d7c82 */ /* 0x000fc80008000000 */
[----:B------:R-:W-:Y:S01]  /*cd30*/  @!P1 PRMT R171, RZ, 0x654, R171 ;  /* 0x00000654ffab9816 */ /* 0x000fe200000000ab */
[----:B------:R-:W1:Y:S01]  /*cd40*/  MUFU.EX2 R164, R164 ;  /* 0x000000a400a47308 */ /* 0x000e620000000800 */
[C---:B--2---:R-:W-:Y:S01]  /*cd50*/  FADD.FTZ R176, R160.reuse, R165 ;  /* 0x000000a5a0b07221 */ /* 0x044fe20000010000 */
[----:B------:R-:W-:-:S06]  /*cd60*/  F2FP.F16.F32.PACK_AB R209, R160, R209 ;  /* 0x000000d1a0d1723e */ /* 0x000fcc00000000ff */
[----:B------:R-:W2:Y:S08]  /*cd70*/  MUFU.EX2 R205, R205 ;  /* 0x000000cd00cd7308 */ /* 0x000eb00000000800 */
[----:B------:R-:W4:Y:S08]  /*cd80*/  MUFU.EX2 R168, R168 ;  /* 0x000000a800a87308 */ /* 0x000f300000000800 */
[----:B------:R-:W5:Y:S08]  /*cd90*/  MUFU.EX2 R207, R207 ;  /* 0x000000cf00cf7308 */ /* 0x000f700000000800 */
[----:B------:R-:W5:Y:S08]  /*cda0*/  MUFU.EX2 R172, R172 ;  /* 0x000000ac00ac7308 */ /* 0x000f700000000800 */
[----:B------:R-:W5:Y:S08]  /*cdb0*/  MUFU.EX2 R201, R201 ;  /* 0x000000c900c97308 */ /* 0x000f700000000800 */
[----:B------:R-:W-:Y:S08]  /*cdc0*/  MUFU.EX2 R170, R170 ;  /* 0x000000aa00aa7308 */ /* 0x000ff00000000800 */
[----:B------:R-:W-:Y:S08]  /*cdd0*/  MUFU.EX2 R203, R203 ;  /* 0x000000cb00cb7308 */ /* 0x000ff00000000800 */
[----:B------:R-:W-:Y:S08]  /*cde0*/  MUFU.EX2 R174, R174 ;  /* 0x000000ae00ae7308 */ /* 0x000ff00000000800 */
[----:B------:R-:W-:Y:S08]  /*cdf0*/  MUFU.EX2 R199, R199 ;  /* 0x000000c700c77308 */ /* 0x000ff00000000800 */
[----:B------:R-:W-:Y:S08]  /*ce00*/  MUFU.EX2 R155, R155 ;  /* 0x0000009b009b7308 */ /* 0x000ff00000000800 */
[----:B------:R-:W-:Y:S01]  /*ce10*/  MUFU.EX2 R158, R158 ;  /* 0x0000009e009e7308 */ /* 0x000fe20000000800 */
[----:B------:R-:W-:-:S02]  /*ce20*/  WARPGROUP.DEPBAR.LE gsb0, 0x0 ;  /* 0x00008000000079c5 */ /* 0x000fc40000010000 */
[----:B------:R3:W-:Y:S01]  /*ce30*/  @!P1 SYNCS.ARRIVE.TRANS64.RED.A1T0 RZ, [R157+URZ], RZ ;  /* 0x000000ff9dff99a7 */ /* 0x0007e2000810043f */
[----:B------:R-:W-:Y:S02]  /*ce40*/  F2FP.F16.F32.PACK_AB R192, R152, R21 ;  /* 0x0000001598c0723e */ /* 0x000fe400000000ff */
[----:B------:R-:W-:Y:S01]  /*ce50*/  F2FP.F16.F32.PACK_AB R194, R20, R153 ;  /* 0x0000009914c2723e */ /* 0x000fe200000000ff */
[----:B---3--:R-:W-:Y:S01]  /*ce60*/  FFMA.FTZ R157, R0, R17, R197 ;  /* 0x00000011009d7223 */ /* 0x008fe200000100c5 */
[--C-:B------:R-:W-:Y:S01]  /*ce70*/  FFMA.FTZ R17, R162, UR4, -R156.reuse ;  /* 0x00000004a2117c23 */ /* 0x100fe2000801089c */
[----:B------:R-:W-:Y:S01]  /*ce80*/  FFMA.FTZ R162, R163, UR4, -R156 ;  /* 0x00000004a3a27c23 */ /* 0x000fe2000801089c */
[----:B------:R3:W-:Y:S01]  /*ce90*/  @!P1 SYNCS.ARRIVE.TRANS64.RED.A1T0 RZ, [R171+URZ], RZ ;  /* 0x000000ffabff99a7 */ /* 0x0007e2000810043f */
[C---:B------:R-:W-:Y:S01]  /*cea0*/  FADD.FTZ R157, R208.reuse, R157 ;  /* 0x0000009dd09d7221 */ /* 0x040fe20000010000 */
[----:B------:R2:W-:Y:S01]  /*ceb0*/  MUFU.EX2 R5, R17 ;  /* 0x0000001100057308 */ /* 0x0005e20000000800 */
[----:B------:R-:W-:-:S02]  /*cec0*/  F2FP.F16.F32.PACK_AB R208, R208, R197 ;  /* 0x000000c5d0d0723e */ /* 0x000fc400000000ff */
[----:B------:R-:W-:Y:S01]  /*ced0*/  FADD.FTZ R178, R210, R157 ;  /* 0x0000009dd2b27221 */ /* 0x000fe20000010000 */
[----:B------:R-:W-:Y:S01]  /*cee0*/  FADD.FTZ R157, R211, R176 ;  /* 0x000000b0d39d7221 */ /* 0x000fe20000010000 */
[C---:B-1----:R-:W-:Y:S02]  /*cef0*/  F2FP.F16.F32.PACK_AB R211, R164.reuse, R211 ;  /* 0x000000d3a4d3723e */ /* 0x042fe400000000ff */
[----:B------:R-:W-:Y:S01]  /*cf00*/  FADD.FTZ R163, R189, R178 ;  /* 0x000000b2bda37221 */ /* 0x000fe20000010000 */
[----:B------:R-:W-:Y:S01]  /*cf10*/  FADD.FTZ R166, R164, R157 ;  /* 0x0000009da4a67221 */ /* 0x000fe20000010000 */
[--C-:B--2---:R-:W-:Y:S01]  /*cf20*/  FFMA.FTZ R17, R154, UR4, -R156.reuse ;  /* 0x000000049a117c23 */ /* 0x104fe2000801089c */
[----:B------:R-:W-:Y:S01]  /*cf30*/  FFMA.FTZ R156, R159, UR4, -R156 ;  /* 0x000000049f9c7c23 */ /* 0x000fe2000801089c */
[----:B------:R-:W-:Y:S01]  /*cf40*/  FADD.FTZ R176, R204, R163 ;  /* 0x000000a3ccb07221 */ /* 0x000fe20000010000 */
[----:B------:R-:W-:Y:S01]  /*cf50*/  FADD.FTZ R157, R205, R166 ;  /* 0x000000a6cd9d7221 */ /* 0x000fe20000010000 */
[----:B------:R-:W1:Y:S01]  /*cf60*/  MUFU.EX2 R162, R162 ;  /* 0x000000a200a27308 */ /* 0x000e620000000800 */
[----:B------:R-:W-:Y:S01]  /*cf70*/  F2FP.F16.F32.PACK_AB R210, R189, R210 ;  /* 0x000000d2bdd2723e */ /* 0x000fe200000000ff */
[C---:B------:R-:W-:Y:S01]  /*cf80*/  FADD.FTZ R163, R177.reuse, R176 ;  /* 0x000000b0b1a37221 */ /* 0x040fe20000010000 */
[----:B----4-:R-:W-:Y:S01]  /*cf90*/  FADD.FTZ R154, R168, R157 ;  /* 0x0000009da89a7221 */ /* 0x010fe20000010000 */
[----:B------:R-:W-:-:S02]  /*cfa0*/  F2FP.F16.F32.PACK_AB R204, R177, R204 ;  /* 0x000000ccb1cc723e */ /* 0x000fc400000000ff */
[----:B------:R-:W-:Y:S01]  /*cfb0*/  FADD.FTZ R166, R206, R163 ;  /* 0x000000a3cea67221 */ /* 0x000fe20000010000 */
[----:B-----5:R-:W-:Y:S01]  /*cfc0*/  FADD.FTZ R157, R207, R154 ;  /* 0x0000009acf9d7221 */ /* 0x020fe20000010000 */
[----:B------:R-:W-:Y:S01]  /*cfd0*/  MUFU.EX2 R156, R156 ;  /* 0x0000009c009c7308 */ /* 0x000fe20000000800 */
[----:B------:R-:W-:Y:S01]  /*cfe0*/  F2FP.F16.F32.PACK_AB R205, R168, R205 ;  /* 0x000000cda8cd723e */ /* 0x000fe200000000ff */
[C---:B------:R-:W-:Y:S01]  /*cff0*/  FADD.FTZ R159, R185.reuse, R166 ;  /* 0x000000a6b99f7221 */ /* 0x040fe20000010000 */
[----:B------:R-:W-:Y:S01]  /*d000*/  FADD.FTZ R166, R172, R157 ;  /* 0x0000009daca67221 */ /* 0x000fe20000010000 */
[----:B------:R-:W-:Y:S02]  /*d010*/  F2FP.F16.F32.PACK_AB R206, R185, R206 ;  /* 0x000000ceb9ce723e */ /* 0x000fe400000000ff */
[----:B------:R-:W-:Y:S01]  /*d020*/  FADD.FTZ R176, R200, R159 ;  /* 0x0000009fc8b07221 */ /* 0x000fe20000010000 */
[----:B------:R-:W-:Y:S01]  /*d030*/  FADD.FTZ R157, R201, R166 ;  /* 0x000000a6c99d7221 */ /* 0x000fe20000010000 */
[----:B------:R-:W2:Y:S01]  /*d040*/  MUFU.EX2 R154, R167 ;  /* 0x000000a7009a7308 */ /* 0x000ea20000000800 */
[----:B-1----:R-:W-:Y:S01]  /*d050*/  F2FP.F16.F32.PACK_AB R197, R162, R5 ;  /* 0x00000005a2c5723e */ /* 0x002fe200000000ff */
[----:B------:R-:W-:Y:S01]  /*d060*/  FADD.FTZ R159, R169, R176 ;  /* 0x000000b0a99f7221 */ /* 0x000fe20000010000 */
        /* <DEDUP_REMOVED lines=10> */
[----:B------:R-:W-:Y:S01]  /*d110*/  F2FP.F16.F32.PACK_AB R202, R173, R202 ;  /* 0x000000caadca723e */ /* 0x000fe200000000ff */
[----:B-1----:R-:W-:-:S02]  /*d120*/  FADD.FTZ R17, R5, R160 ;  /* 0x000000a005117221 */ /* 0x002fc40000010000 */
[C---:B------:R-:W-:Y:S01]  /*d130*/  FADD.FTZ R157, R181.reuse, R164 ;  /* 0x000000a4b59d7221 */ /* 0x040fe20000010000 */
[----:B------:R-:W-:Y:S01]  /*d140*/  F2FP.F16.F32.PACK_AB R203, R174, R203 ;  /* 0x000000cbaecb723e */ /* 0x000fe200000000ff */
[----:B------:R-:W-:Y:S02]  /*d150*/  FADD.FTZ R160, R162, R17 ;  /* 0x00000011a2a07221 */ /* 0x000fe40000010000 */
[----:B------:R-:W-:Y:S01]  /*d160*/  FADD.FTZ R164, R198, R157 ;  /* 0x0000009dc6a47221 */ /* 0x000fe20000010000 */
[----:B------:R-:W-:Y:S01]  /*d170*/  F2FP.F16.F32.PACK_AB R196, R181, R196 ;  /* 0x000000c4b5c4723e */ /* 0x000fe200000000ff */
[----:B------:R-:W-:Y:S02]  /*d180*/  FADD.FTZ R17, R199, R160 ;  /* 0x000000a0c7117221 */ /* 0x000fe40000010000 */
[----:B------:R-:W-:Y:S01]  /*d190*/  FADD.FTZ R164, R161, R164 ;  /* 0x000000a4a1a47221 */ /* 0x000fe20000010000 */
[C---:B--2---:R-:W-:Y:S01]  /*d1a0*/  F2FP.F16.F32.PACK_AB R199, R154.reuse, R199 ;  /* 0x000000c79ac7723e */ /* 0x044fe200000000ff */
[----:B------:R-:W-:-:S02]  /*d1b0*/  FADD.FTZ R17, R154, R17 ;  /* 0x000000119a117221 */ /* 0x000fc40000010000 */
[----:B------:R-:W-:Y:S01]  /*d1c0*/  FADD.FTZ R5, R21, R164 ;  /* 0x000000a415057221 */ /* 0x000fe20000010000 */
[----:B------:R-:W-:Y:S01]  /*d1d0*/  F2FP.F16.F32.PACK_AB R198, R161, R198 ;  /* 0x000000c6a1c6723e */ /* 0x000fe200000000ff */
[----:B----4-:R-:W-:Y:S02]  /*d1e0*/  FADD.FTZ R17, R166, R17 ;  /* 0x00000011a6117221 */ /* 0x010fe40000010000 */
[----:B------:R-:W-:Y:S01]  /*d1f0*/  FADD.FTZ R154, R152, R5 ;  /* 0x00000005989a7221 */ /* 0x000fe20000010000 */
[C---:B------:R-:W-:Y:S01]  /*d200*/  F2FP.F16.F32.PACK_AB R193, R155.reuse, R166 ;  /* 0x000000a69bc1723e */ /* 0x040fe200000000ff */
[----:B------:R-:W-:Y:S02]  /*d210*/  FADD.FTZ R17, R155, R17 ;  /* 0x000000119b117221 */ /* 0x000fe40000010000 */
[----:B------:R-:W-:Y:S01]  /*d220*/  FADD.FTZ R5, R153, R154 ;  /* 0x0000009a99057221 */ /* 0x000fe20000010000 */
[----:B------:R-:W-:Y:S01]  /*d230*/  F2FP.F16.F32.PACK_AB R195, R156, R158 ;  /* 0x0000009e9cc3723e */ /* 0x000fe200000000ff */
[----:B------:R-:W-:-:S02]  /*d240*/  FADD.FTZ R21, R158, R17 ;  /* 0x000000119e157221 */ /* 0x000fc40000010000 */
[----:B------:R-:W-:Y:S01]  /*d250*/  FADD.FTZ R17, R20, R5 ;  /* 0x0000000514117221 */ /* 0x000fe20000010000 */
[----:B------:R-:W-:Y:S02]  /*d260*/  IMAD.MOV.U32 R20, RZ, RZ, R3 ;  /* 0x000000ffff147224 */ /* 0x000fe400078e0003 */
[----:B------:R-:W-:Y:S01]  /*d270*/  FADD.FTZ R5, R156, R21 ;  /* 0x000000159c057221 */ /* 0x000fe20000010000 */
[----:B------:R-:W-:Y:S01]  /*d280*/  MOV R21, R4 ;  /* 0x0000000400157202 */ /* 0x000fe20000000f00 */
[----:B---3--:R-:W-:Y:S06]  /*d290*/  @P2 BRA `(.L_x_1980) ;  /* 0xffffffc400542947 */ /* 0x008fec000383ffff */
.L_x_1971:
        /* <DEDUP_REMOVED lines=131> */
.L_x_1981:
[----:B------:R-:W-:Y:S01]  /*dad0*/  R2UR UR6, R16 ;  /* 0x00000000100672ca */ /* 0x000fe200000e0000 */
[----:B------:R-:W-:-:S12]  /*dae0*/  ULEA UR5, UR46, UR60, 0x3 ;  /* 0x0000003c2e057291 */ /* 0x000fd8000f8e183f */
[----:B------:R-:W-:-:S05]  /*daf0*/  IMAD.U32 R0, RZ, RZ, UR6 ;  /* 0x00000006ff007e24 */ /* 0x000fca000f8e00ff */
[----:B------:R-:W-:-:S04]  /*db00*/  SHF.L.U32 R0, R0, 0x1f, RZ ;  /* 0x0000001f00007819 */ /* 0x000fc800000006ff */
[----:B------:R1:W2:Y:S01]  /*db10*/  SYNCS.PHASECHK.TRANS64.TRYWAIT P2, [UR5+0x38850], R0 ;  /* 0x03885000ff0075a7 */ /* 0x0002a20008040145 */
[----:B------:R-:W-:Y:S05]  /*db20*/  @!P0 BRA `(.L_x_1982) ;  /* 0x0000000000048947 */ /* 0x000fea0003800000 */
[----:B------:R-:W-:Y:S01]  /*db30*/  BPT.TRAP 0x1 ;  /* 0x000000040000795c */ /* 0x000fe20000300000 */
.L_x_1982:
[----:B--2---:R-:W-:Y:S05]  /*db40*/  @P2 BRA `(.L_x_1983) ;  /* 0x0000000000082947 */ /* 0x004fea0003800000 */
[----:B------:R-:W2:Y:S02]  /*db50*/  SYNCS.PHASECHK.TRANS64.TRYWAIT P0, [UR5+0x38850], R0 ;  /* 0x03885000ff0075a7 */ /* 0x000ea40008000145 */
[----:B--2---:R-:W-:Y:S05]  /*db60*/  @!P0 BRA `(.L_x_1984) ;  /* 0x0000005c006c8947 */ /* 0x004fea0003800000 */
.L_x_1983:
[----:B------:R-:W-:Y:S01]  /*db70*/  UIADD3 UR60, UR60, 0x400, URZ ;  /* 0x000004003c3c7890 */ /* 0x000fe2000fffe03f */
[----:B------:R-:W-:Y:S01]  /*db80*/  WARPGROUP.ARRIVE ;  /* 0x00000000000079c5 */ /* 0x000fe20000000000 */
[----:B------:R-:W-:Y:S01]  /*db90*/  UMOV UR7, 0x40000040 ;  /* 0x4000004000077882 */ /* 0x000fe20000000000 */
[----:B------:R-:W-:Y:S01]  /*dba0*/  UMOV UR11, 0x40000040 ;  /* 0x40000040000b7882 */ /* 0x000fe20000000000 */
[----:B------:R-:W-:Y:S01]  /*dbb0*/  USHF.R.U32.HI UR60, URZ, 0x4, UR60 ;  /* 0x000000043f3c7899 */ /* 0x000fe2000801163c */
[----:B------:R-:W3:Y:S01]  /*dbc0*/  SHFL.BFLY PT, R2, R5, 0x2, 0x1f ;  /* 0x0c401f0005027f89 */ /* 0x000ee200000e0000 */
[----:B------:R-:W-:Y:S01]  /*dbd0*/  R2UR UR12, R219 ;  /* 0x00000000db0c72ca */ /* 0x000fe200000e0000 */
[----:B------:R-:W-:Y:S01]  /*dbe0*/  IMAD.U32 R12, RZ, RZ, UR5 ;  /* 0x00000005ff0c7e24 */ /* 0x000fe2000f8e00ff */
[----:B------:R-:W-:Y:S01]  /*dbf0*/  ULOP3.LUT UR60, UR60, 0x3fff, URZ, 0xc0, !UPT ;  /* 0x00003fff3c3c7892 */ /* 0x000fe2000f8ec03f */
[----:B-12---:R-:W1:Y:S01]  /*dc00*/  SHFL.BFLY PT, R0, R17, 0x2, 0x1f ;  /* 0x0c401f0011007f89 */ /* 0x006e6200000e0000 */
[----:B------:R-:W-:-:S02]  /*dc10*/  R2UR UR9, R16 ;  /* 0x00000000100972ca */ /* 0x000fc400000e0000 */
[----:B------:R-:W-:Y:S01]  /*dc20*/  ULOP3.LUT UR6, UR60, 0x2800000, URZ, 0xfc, !UPT ;  /* 0x028000003c067892 */ /* 0x000fe2000f8efc3f */
[----:B------:R-:W-:-:S03]  /*dc30*/  MOV R13, UR4 ;  /* 0x00000004000d7c02 */ /* 0x000fc60008000f00 */
[----:B------:R-:W-:Y:S02]  /*dc40*/  UIMAD UR6, UR46, 0xa00, UR6 ;  /* 0x00000a002e0678a4 */ /* 0x000fe4000f8e0206 */
[----:B------:R-:W-:Y:S02]  /*dc50*/  UIADD3 UR46, UR46, 0x1, URZ ;  /* 0x000000012e2e7890 */ /* 0x000fe4000fffe03f */
[----:B------:R-:W-:Y:S02]  /*dc60*/  UIADD3 UR8, UR6, 0x80, URZ ;  /* 0x0000008006087890 */ /* 0x000fe4000fffe03f */
[----:B------:R-:W-:Y:S02]  /*dc70*/  UISETP.NE.AND UP0, UPT, UR46, 0x2, UPT ;  /* 0x000000022e00788c */ /* 0x000fe4000bf05270 */
[----:B------:R-:W-:Y:S01]  /*dc80*/  UIADD3 UR12, UR12, 0x1, URZ ;  /* 0x000000010c0c7890 */ /* 0x000fe2000fffe03f */
[----:B------:R-:W-:Y:S01]  /*dc90*/  HGMMA.64x256x16.F32 R24, R208, gdesc[UR4].tnspB, R24, gsb0 ;  /* 0x43e00004d0187df0 */ /* 0x000fe20008000818 */
[----:B------:R-:W-:Y:S01]  /*dca0*/  UMOV UR7, 0x40000040 ;  /* 0x4000004000077882 */ /* 0x000fe20000000000 */
[----:B------:R-:W-:Y:S01]  /*dcb0*/  UMOV UR10, UR8 ;  /* 0x00000008000a7c82 */ /* 0x000fe20008000000 */
[----:B------:R-:W-:Y:S01]  /*dcc0*/  UIADD3 UR8, UR6, 0x100, URZ ;  /* 0x0000010006087890 */ /* 0x000fe2000fffe03f */
[----:B---3--:R-:W-:Y:S01]  /*dcd0*/  FADD.FTZ R2, R2, R5 ;  /* 0x0000000502027221 */ /* 0x008fe20000010000 */
[----:B------:R-:W-:Y:S01]  /*dce0*/  MOV R5, RZ ;  /* 0x000000ff00057202 */ /* 0x000fe20000000f00 */
[----:B------:R-:W-:Y:S01]  /*dcf0*/  IMAD.U32 R219, RZ, RZ, UR12 ;  /* 0x0000000cffdb7e24 */ /* 0x000fe2000f8e00ff */
[----:B------:R-:W-:Y:S01]  /*dd00*/  USEL UR46, UR46, URZ, UP0 ;  /* 0x0000003f2e2e7287 */ /* 0x000fe20008000000 */
[----:B-1----:R-:W-:Y:S01]  /*dd10*/  FADD.FTZ R0, R0, R17 ;  /* 0x0000001100007221 */ /* 0x002fe20000010000 */
[----:B------:R-:W1:Y:S04]  /*dd20*/  SHFL.BFLY PT, R9, R2, 0x1, 0x1f ;  /* 0x0c201f0002097f89 */ /* 0x000e6800000e0000 */
[----:B------:R-:W2:Y:S01]  /*dd30*/  SHFL.BFLY PT, R7, R0, 0x1, 0x1f ;  /* 0x0c201f0000077f89 */ /* 0x000ea200000e0000 */
[----:B-1----:R-:W-:Y:S01]  /*dd40*/  FADD.FTZ R11, R2, R9 ;  /* 0x00000009020b7221 */ /* 0x002fe20000010000 */
[----:B------:R-:W-:Y:S01]  /*dd50*/  IMAD.U32 R9, RZ, RZ, UR4 ;  /* 0x00000004ff097e24 */ /* 0x000fe2000f8e00ff */
[----:B------:R-:W-:Y:S01]  /*dd60*/  USEL UR4, URZ, 0x1, UP0 ;  /* 0x000000013f047887 */ /* 0x000fe20008000000 */
[----:B------:R-:W-:-:S02]  /*dd70*/  IMAD.MOV.U32 R2, RZ, RZ, -0x800000 ;  /* 0xff800000ff027424 */ /* 0x000fc400078e00ff */
[----:B--2---:R-:W-:Y:S01]  /*dd80*/  FADD.FTZ R10, R0, R7 ;  /* 0x00000007000a7221 */ /* 0x004fe20000010000 */
[----:B------:R-:W-:Y:S01]  /*dd90*/  FSETP.NE.FTZ.AND P2, PT, R11, RZ, PT ;  /* 0x000000ff0b00720b */ /* 0x000fe20003f55000 */
[----:B------:R-:W-:Y:S01]  /*dda0*/  IMAD.MOV.U32 R7, RZ, RZ, RZ ;  /* 0x000000ffff077224 */ /* 0x000fe200078e00ff */
[----:B------:R-:W-:Y:S01]  /*ddb0*/  ULOP3.LUT UR9, UR9, UR4, URZ, 0x3c, !UPT ;  /* 0x0000000409097292 */ /* 0x000fe2000f8e3c3f */
[----:B------:R-:W-:Y:S01]  /*ddc0*/  IMAD.MOV.U32 R0, RZ, RZ, -0x800000 ;  /* 0xff800000ff007424 */ /* 0x000fe200078e00ff */
[----:B------:R-:W-:-:S04]  /*ddd0*/  FSETP.NE.FTZ.AND P0, PT, R10, RZ, PT ;  /* 0x000000ff0a00720b */ /* 0x000fc80003f15000 */
[----:B------:R-:W-:-:S05]  /*dde0*/  IMAD.U32 R16, RZ, RZ, UR9 ;  /* 0x00000009ff107e24 */ /* 0x000fca000f8e00ff */
[----:B------:R-:W1:Y:S01]  /*ddf0*/  @P2 MUFU.LG2 R8, R11 ;  /* 0x0000000b00082308 */ /* 0x000e620000000c00 */
[----:B------:R-:W-:-:S03]  /*de00*/  @P2 FMUL.FTZ R13, R13, 0.69314718246459960938 ;  /* 0x3f3172180d0d2820 */ /* 0x000fc60000410000 */
[----:B------:R-:W-:-:S04]  /*de10*/  @P0 FMUL.FTZ R9, R9, 0.69314718246459960938 ;  /* 0x3f31721809090820 */ /* 0x000fc80000410000 */
[----:B------:R-:W-:Y:S08]  /*de20*/  @P2 MUFU.RCP R5, R11 ;  /* 0x0000000b00052308 */ /* 0x000ff00000001000 */
[----:B------:R-:W2:Y:S01]  /*de30*/  @P0 MUFU.LG2 R6, R10 ;  /* 0x0000000a00060308 */ /* 0x000ea20000000c00 */
[----:B-1----:R-:W-:-:S04]  /*de40*/  @P2 FMUL.FTZ R8, R8, 0.69314718246459960938 ;  /* 0x3f31721808082820 */ /* 0x002fc80000410000 */
[----:B------:R-:W-:-:S03]  /*de50*/  @P2 FFMA.FTZ R2, R13, R3, R8 ;  /* 0x000000030d022223 */ /* 0x000fc60000010008 */
[----:B------:R1:W3:Y:S02]  /*de60*/  @P0 MUFU.RCP R7, R10 ;  /* 0x0000000a00070308 */ /* 0x0002e40000001000 */
[----:B-1----:R-:W-:Y:S01]  /*de70*/  @!P1 IADD3 R10, R12, 0x38860, RZ ;  /* 0x000388600c0a9810 */ /* 0x002fe20007ffe0ff */
[----:B--2---:R-:W-:-:S03]  /*de80*/  @P0 FMUL.FTZ R6, R6, 0.69314718246459960938 ;  /* 0x3f31721806060820 */ /* 0x004fc60000410000 */
[----:B------:R-:W-:Y:S01]  /*de90*/  @!P1 PRMT R3, RZ, 0x654, R10 ;  /* 0x00000654ff039816 */ /* 0x000fe2000000000a */
[----:B------:R-:W-:Y:S01]  /*dea0*/  @P0 FFMA.FTZ R0, R9, R4, R6 ;  /* 0x0000000409000223 */ /* 0x000fe20000010006 */
[----:B------:R-:W-:Y:S01]  /*deb0*/  PLOP3.LUT P0, PT, PT, PT, PT, 0x8, 0x0 ;  /* 0x000000000000781c */ /* 0x000fe20003f0e170 */
        /* <DEDUP_REMOVED lines=18> */
[----:B------:R-:W-:-:S15]  /*dfe0*/  WARPGROUP.ARRIVE ;  /* 0x00000000000079c5 */ /* 0x000fde0000000000 */
[----:B------:R-:W-:-:S08]  /*dff0*/  NOP ;  /* 0x0000000000007918 */ /* 0x000fd00000000000 */
[----:B------:R-:W-:Y:S03]  /*e000*/  HGMMA.64x256x16.F32 R24, R192, gdesc[UR4].tnspB, R24, gsb0 ;  /* 0x43e00004c0187df0 */ /* 0x000fe60008000818 */
[----:B------:R-:W-:Y:S02]  /*e010*/  WARPGROUP.DEPBAR.LE gsb0, 0x0 ;  /* 0x00008000000079c5 */ /* 0x000fe40000010000 */
[-C--:B------:R-:W-:Y:S01]  /*e020*/  FMUL.FTZ R163, R83, R5.reuse ;  /* 0x0000000553a37220 */ /* 0x080fe20000410000 */
[-C--:B------:R-:W-:Y:S01]  /*e030*/  FMUL.FTZ R83, R86, R5.reuse ;  /* 0x0000000556537220 */ /* 0x080fe20000410000 */
[-C--:B------:R-:W-:Y:S01]  /*e040*/  FMUL.FTZ R86, R87, R5.reuse ;  /* 0x0000000557567220 */ /* 0x080fe20000410000 */
[-C--:B------:R-:W-:Y:S01]  /*e050*/  FMUL.FTZ R87, R91, R5.reuse ;  /* 0x000000055b577220 */ /* 0x080fe20000410000 */
[-C--:B------:R-:W-:Y:S01]  /*e060*/  FMUL.FTZ R91, R94, R5.reuse ;  /* 0x000000055e5b7220 */ /* 0x080fe20000410000 */
[----:B------:R-:W-:Y:S01]  /*e070*/  FMUL.FTZ R94, R95, R5 ;  /* 0x000000055f5e7220 */ /* 0x000fe20000410000 */
[-C--:B---3--:R-:W-:Y:S01]  /*e080*/  FMUL.FTZ R4, R24, R7.reuse ;  /* 0x0000000718047220 */ /* 0x088fe20000410000 */
        /* <DEDUP_REMOVED lines=122> */
.L_x_1954:
        /* <DEDUP_REMOVED lines=9> */
[----:B------:R-:W-:Y:S01]  /*e8c0*/  BAR.SYNC.DEFER_BLOCKING 0x1, 0x100 ;  /* 0x0044000000007b1d */ /* 0x000fe20000010000 */
[C---:B------:R-:W-:Y:S01]  /*e8d0*/  IADD3 R31, P3, R22.reuse, 0x4000, RZ ;  /* 0x00004000161f7810 */ /* 0x040fe20007f7e0ff */
[----:B------:R-:W-:Y:S01]  /*e8e0*/  USHF.R.S32.HI UR5, URZ, 0x1f, UR43 ;  /* 0x0000001f3f057899 */ /* 0x000fe2000801142b */
[----:B------:R-:W-:Y:S02]  /*e8f0*/  LOP3.LUT R26, R27, 0x380, RZ, 0xc0, !PT ;  /* 0x000003801b1a7812 */ /* 0x000fe400078ec0ff */
[C---:B------:R-:W-:Y:S01]  /*e900*/  IADD3 R19, P6, R22.reuse, 0x20, RZ ;  /* 0x0000002016137810 */ /* 0x040fe20007fde0ff */
[----:B------:R-:W-:Y:S01]  /*e910*/  ULDC UR10, c[0x0][0xa88] ;  /* 0x0002a200000a7ab9 */ /* 0x000fe20000000800 */
[----:B------:R-:W-:Y:S01]  /*e920*/  IADD3 R21, P5, R22, 0x40, RZ ;  /* 0x0000004016157810 */ /* 0x000fe20007fbe0ff */
[----:B------:R-:W-:Y:S01]  /*e930*/  ULDC.64 UR6, c[0x0][0xb70] ;  /* 0x0002dc0000067ab9 */ /* 0x000fe20000000a00 */
[----:B------:R-:W-:Y:S01]  /*e940*/  LOP3.LUT R30, R31, 0x380, RZ, 0xc0, !PT ;  /* 0x000003801f1e7812 */ /* 0x000fe200078ec0ff */
[----:B------:R-:W-:Y:S01]  /*e950*/  UIMAD UR5, UR5, UR6, URZ ;  /* 0x00000006050572a4 */ /* 0x000fe2000f8e023f */
[----:B------:R-:W-:Y:S01]  /*e960*/  SHF.R.U64 R26, R26, 0x3, RZ ;  /* 0x000000031a1a7819 */ /* 0x000fe200000012ff */
[----:B------:R-:W-:Y:S01]  /*e970*/  UIMAD.WIDE.U32 UR8, UR43, UR6, URZ ;  /* 0x000000062b0872a5 */ /* 0x000fe2000f8e003f */
[----:B------:R-:W-:Y:S01]  /*e980*/  LOP3.LUT R18, R19, 0x380, RZ, 0xc0, !PT ;  /* 0x0000038013127812 */ /* 0x000fe200078ec0ff */
[----:B------:R-:W-:Y:S01]  /*e990*/  UIMAD UR5, UR43, UR7, UR5 ;  /* 0x000000072b0572a4 */ /* 0x000fe2000f8e0205 */
[----:B------:R-:W-:Y:S01]  /*e9a0*/  IADD3 R35, P2, R22, 0x4020, RZ ;  /* 0x0000402016237810 */ /* 0x000fe20007f5e0ff */
[----:B------:R-:W-:Y:S01]  /*e9b0*/  ULDC.64 UR12, c[0x0][0x208] ;  /* 0x00008200000c7ab9 */ /* 0x000fe20000000a00 */
[----:B------:R-:W-:Y:S01]  /*e9c0*/  LOP3.LUT R20, R21, 0x380, RZ, 0xc0, !PT ;  /* 0x0000038015147812 */ /* 0x000fe200078ec0ff */
[----:B------:R-:W-:Y:S01]  /*e9d0*/  UIADD3 UR5, UR9, UR5, URZ ;  /* 0x0000000509057290 */ /* 0x000fe2000fffe03f */
[----:B------:R-:W-:Y:S01]  /*e9e0*/  SHF.R.U64 R30, R30, 0x3, RZ ;  /* 0x000000031e1e7819 */ /* 0x000fe200000012ff */
[----:B------:R-:W-:Y:S01]  /*e9f0*/  ULDC.64 UR6, c[0x0][0xb40] ;  /* 0x0002d00000067ab9 */ /* 0x000fe20000000a00 */
[----:B------:R-:W-:Y:S01]  /*ea00*/  LOP3.LUT R26, R26, R27, RZ, 0x3c, !PT ;  /* 0x0000001b1a1a7212 */ /* 0x000fe200078e3cff */
[----:B------:R-:W-:Y:S01]  /*ea10*/  IMAD.X R27, RZ, RZ, R23, P4 ;  /* 0x000000ffff1b7224 */ /* 0x000fe200020e0617 */
[----:B------:R-:W-:-:S02]  /*ea20*/  SHF.R.U64 R18, R18, 0x3, RZ ;  /* 0x0000000312127819 */ /* 0x000fc400000012ff */
[----:B------:R-:W-:Y:S02]  /*ea30*/  LOP3.LUT R34, R35, 0x380, RZ, 0xc0, !PT ;  /* 0x0000038023227812 */ /* 0x000fe400078ec0ff */
[----:B------:R-:W-:Y:S02]  /*ea40*/  SHF.R.U64 R20, R20, 0x3, RZ ;  /* 0x0000000314147819 */ /* 0x000fe400000012ff */
[----:B------:R-:W-:Y:S02]  /*ea50*/  IADD3 R47, P4, R22, 0x8000, RZ ;  /* 0x00008000162f7810 */ /* 0x000fe40007f9e0ff */
[----:B------:R-:W-:Y:S01]  /*ea60*/  LOP3.LUT R30, R30, R31, RZ, 0x3c, !PT ;  /* 0x0000001f1e1e7212 */ /* 0x000fe200078e3cff */
[--C-:B------:R-:W-:Y:S01]  /*ea70*/  IMAD.X R31, RZ, RZ, R23.reuse, P3 ;  /* 0x000000ffff1f7224 */ /* 0x100fe200018e0617 */
[----:B------:R-:W-:Y:S02]  /*ea80*/  IADD3 R103, R215, UR42, RZ ;  /* 0x0000002ad7677c10 */ /* 0x000fe4000fffe0ff */
[----:B------:R-:W-:Y:S01]  /*ea90*/  LOP3.LUT R18, R18, R19, RZ, 0x3c, !PT ;  /* 0x0000001312127212 */ /* 0x000fe200078e3cff */
[----:B------:R-:W-:Y:S01]  /*eaa0*/  IMAD.X R19, RZ, RZ, R23, P6 ;  /* 0x000000ffff137224 */ /* 0x000fe200030e0617 */
[----:B------:R-:W-:Y:S01]  /*eab0*/  SHF.R.U64 R34, R34, 0x3, RZ ;  /* 0x0000000322227819 */ /* 0x000fe200000012ff */
[----:B------:R-:W-:Y:S01]  /*eac0*/  VIADD R5, R103, 0x8 ;  /* 0x0000000867057836 */ /* 0x000fe20000000000 */
[----:B------:R-:W-:-:S02]  /*ead0*/  IADD3 R51, P3, R22, 0x8020, RZ ;  /* 0x0000802016337810 */ /* 0x000fc40007f7e0ff */
[----:B------:R-:W-:Y:S02]  /*eae0*/  LOP3.LUT R20, R20, R21, RZ, 0x3c, !PT ;  /* 0x0000001514147212 */ /* 0x000fe400078e3cff */
[----:B------:R-:W-:Y:S02]  /*eaf0*/  LOP3.LUT R46, R47, 0x380, RZ, 0xc0, !PT ;  /* 0x000003802f2e7812 */ /* 0x000fe400078ec0ff */
[C---:B------:R-:W-:Y:S02]  /*eb00*/  IADD3 R39, P6, R22.reuse, 0x4040, RZ ;  /* 0x0000404016277810 */ /* 0x040fe40007fde0ff */
[----:B------:R-:W-:Y:S02]  /*eb10*/  IADD3.X R21, RZ, R23, RZ, P5, !PT ;  /* 0x00000017ff157210 */ /* 0x000fe40002ffe4ff */
[----:B------:R-:W-:Y:S02]  /*eb20*/  IADD3 R43, P5, R22, 0x4060, RZ ;  /* 0x00004060162b7810 */ /* 0x000fe40007fbe0ff */
[----:B------:R-:W-:-:S02]  /*eb30*/  LOP3.LUT R34, R34, R35, RZ, 0x3c, !PT ;  /* 0x0000002322227212 */ /* 0x000fc400078e3cff */
[----:B------:R-:W-:Y:S02]  /*eb40*/  LOP3.LUT R67, R22, 0x380, RZ, 0xc0, !PT ;  /* 0x0000038016437812 */ /* 0x000fe400078ec0ff */
[----:B------:R-:W-:Y:S02]  /*eb50*/  LOP3.LUT R50, R51, 0x380, RZ, 0xc0, !PT ;  /* 0x0000038033327812 */ /* 0x000fe400078ec0ff */
[----:B------:R-:W-:Y:S02]  /*eb60*/  LOP3.LUT P0, RZ, R220, 0x3, RZ, 0xc0, !PT ;  /* 0x00000003dcff7812 */ /* 0x000fe4000780c0ff */
[----:B------:R-:W-:Y:S02]  /*eb70*/  SHF.R.U64 R46, R46, 0x3, RZ ;  /* 0x000000032e2e7819 */ /* 0x000fe400000012ff */
[----:B------:R-:W-:Y:S02]  /*eb80*/  IADD3.X R35, RZ, R23, RZ, P2, !PT ;  /* 0x00000017ff237210 */ /* 0x000fe400017fe4ff */
[----:B------:R-:W-:-:S02]  /*eb90*/  LOP3.LUT R38, R39, 0x380, RZ, 0xc0, !PT ;  /* 0x0000038027267812 */ /* 0x000fc400078ec0ff */
[----:B------:R-:W-:Y:S02]  /*eba0*/  IADD3 R55, P2, R22, 0x8040, RZ ;  /* 0x0000804016377810 */ /* 0x000fe40007f5e0ff */
[----:B------:R-:W-:Y:S02]  /*ebb0*/  LOP3.LUT R42, R43, 0x380, RZ, 0xc0, !PT ;  /* 0x000003802b2a7812 */ /* 0x000fe400078ec0ff */
[----:B------:R-:W-:Y:S02]  /*ebc0*/  SHF.R.U64 R67, R67, 0x3, RZ ;  /* 0x0000000343437819 */ /* 0x000fe400000012ff */
[----:B------:R-:W-:Y:S02]  /*ebd0*/  SHF.R.U64 R50, R50, 0x3, RZ ;  /* 0x0000000332327819 */ /* 0x000fe400000012ff */
[----:B------:R-:W-:Y:S02]  /*ebe0*/  ISETP.GE.OR P1, PT, R5, UR10, P0 ;  /* 0x0000000a05007c0c */ /* 0x000fe40008726670 */
[----:B------:R-:W-:Y:S01]  /*ebf0*/  LOP3.LUT R46, R46, R47, RZ, 0x3c, !PT ;  /* 0x0000002f2e2e7212 */ /* 0x000fe200078e3cff */
[----:B------:R-:W-:Y:S01]  /*ec00*/  IMAD.X R47, RZ, RZ, R23, P4 ;  /* 0x000000ffff2f7224 */ /* 0x000fe200020e0617 */
[----:B------:R-:W-:-:S02]  /*ec10*/  SHF.R.U64 R38, R38, 0x3, RZ ;  /* 0x0000000326267819 */ /* 0x000fc400000012ff */
[----:B------:R-:W-:Y:S02]  /*ec20*/  LOP3.LUT R54, R55, 0x380, RZ, 0xc0, !PT ;  /* 0x0000038037367812 */ /* 0x000fe400078ec0ff */
[----:B------:R-:W-:Y:S02]  /*ec30*/  F2FP.F16.F32.PACK_AB R5, R165, R162 ;  /* 0x000000a2a505723e */ /* 0x000fe400000000ff */
[----:B------:R-:W-:Y:S02]  /*ec40*/  SHF.R.U64 R42, R42, 0x3, RZ ;  /* 0x000000032a2a7819 */ /* 0x000fe400000012ff */
[----:B------:R-:W-:Y:S02]  /*ec50*/  IADD3 R75, P4, R22, 0xc020, RZ ;  /* 0x0000c020164b7810 */ /* 0x000fe40007f9e0ff */
[----:B------:R-:W-:Y:S02]  /*ec60*/  MOV R165, R20 ;  /* 0x0000001400a57202 */ /* 0x000fe40000000f00 */
[----:B------:R-:W-:Y:S01]  /*ec70*/  LOP3.LUT R66, R67, R22, RZ, 0x3c, !PT ;  /* 0x0000001643427212 */ /* 0x000fe200078e3cff */
[----:B------:R-:W1:Y:S01]  /*ec80*/  LDC.64 R20, c[0x0][0xb78] ;  /* 0x0002de00ff147b82 */ /* 0x000e620000000a00 */
[----:B------:R-:W-:Y:S01]  /*ec90*/  LOP3.LUT R50, R50, R51, RZ, 0x3c, !PT ;  /* 0x0000003332327212 */ /* 0x000fe200078e3cff */
[----:B------:R-:W-:Y:S01]  /*eca0*/  IMAD.X R51, RZ, RZ, R23, P3 ;  /* 0x000000ffff337224 */ /* 0x000fe200018e0617 */
[----:B------:R-:W-:-:S02]  /*ecb0*/  MOV R67, R23 ;  /* 0x0000001700437202 */ /* 0x000fc40000000f00 */
[----:B------:R-:W-:Y:S02]  /*ecc0*/  F2FP.F16.F32.PACK_AB R4, R25, R4 ;  /* 0x000000041904723e */ /* 0x000fe400000000ff */
[----:B------:R-:W-:Y:S01]  /*ecd0*/  LOP3.LUT R38, R38, R39, RZ, 0x3c, !PT ;  /* 0x0000002726267212 */ /* 0x000fe200078e3cff */
[--C-:B------:R-:W-:Y:S01]  /*ece0*/  IMAD.X R39, RZ, RZ, R23.reuse, P6 ;  /* 0x000000ffff277224 */ /* 0x100fe200030e0617 */
[----:B------:R-:W-:Y:S02]  /*ecf0*/  SHF.R.U64 R54, R54, 0x3, RZ ;  /* 0x0000000336367819 */ /* 0x000fe400000012ff */
[----:B------:R-:W-:Y:S02]  /*ed00*/  IADD3 R25, P3, R22, 0xc040, RZ ;  /* 0x0000c04016197810 */ /* 0x000fe40007f7e0ff */
[----:B------:R-:W-:Y:S01]  /*ed10*/  LOP3.LUT R42, R42, R43, RZ, 0x3c, !PT ;  /* 0x0000002b2a2a7212 */ /* 0x000fe200078e3cff */
[----:B------:R-:W-:Y:S01]  /*ed20*/  IMAD.X R43, RZ, RZ, R23, P5 ;  /* 0x000000ffff2b7224 */ /* 0x000fe200028e0617 */
[----:B------:R-:W-:-:S02]  /*ed30*/  LOP3.LUT R74, R75, 0x380, RZ, 0xc0, !PT ;  /* 0x000003804b4a7812 */ /* 0x000fc400078ec0ff */
[C---:B------:R-:W-:Y:S02]  /*ed40*/  IADD3 R59, P6, R22.reuse, 0x8060, RZ ;  /* 0x00008060163b7810 */ /* 0x040fe40007fde0ff */
[----:B------:R-:W-:Y:S02]  /*ed50*/  IADD3 R63, P5, R22, 0xc000, RZ ;  /* 0x0000c000163f7810 */ /* 0x000fe40007fbe0ff */
[----:B------:R-:W-:Y:S02]  /*ed60*/  MOV R67, R66 ;  /* 0x0000004200437202 */ /* 0x000fe40000000f00 */
[----:B------:R-:W-:Y:S02]  /*ed70*/  LOP3.LUT R54, R54, R55, RZ, 0x3c, !PT ;  /* 0x0000003736367212 */ /* 0x000fe400078e3cff */
[----:B------:R-:W-:Y:S02]  /*ed80*/  LOP3.LUT R66, R25, 0x380, RZ, 0xc0, !PT ;  /* 0x0000038019427812 */ /* 0x000fe400078ec0ff */
[----:B------:R-:W-:-:S02]  /*ed90*/  F2FP.F16.F32.PACK_AB R6, R29, R6 ;  /* 0x000000061d06723e */ /* 0x000fc400000000ff */
[----:B------:R-:W-:Y:S02]  /*eda0*/  F2FP.F16.F32.PACK_AB R7, R164, R7 ;  /* 0x00000007a407723e */ /* 0x000fe400000000ff */
[----:B------:R-:W-:Y:S02]  /*edb0*/  IADD3.X R55, RZ, R23, RZ, P2, !PT ;  /* 0x00000017ff377210 */ /* 0x000fe400017fe4ff */
[----:B------:R-:W-:Y:S01]  /*edc0*/  SHF.R.U64 R74, R74, 0x3, RZ ;  /* 0x000000034a4a7819 */ /* 0x000fe200000012ff */
[----:B------:R2:W-:Y:S01]  /*edd0*/  STSM.16.M88.4 [R67], R4 ;  /* 0x0000000443007844 */ /* 0x0005e20000000200 */
[----:B------:R-:W-:Y:S02]  /*ede0*/  LOP3.LUT R58, R59, 0x380, RZ, 0xc0, !PT ;  /* 0x000003803b3a7812 */ /* 0x000fe400078ec0ff */
[----:B------:R-:W-:Y:S02]  /*edf0*/  IADD3 R71, P2, R22, 0xc060, RZ ;  /* 0x0000c06016477810 */ /* 0x000fe40007f5e0ff */
[----:B------:R-:W-:-:S02]  /*ee00*/  LOP3.LUT R62, R63, 0x380, RZ, 0xc0, !PT ;  /* 0x000003803f3e7812 */ /* 0x000fc400078ec0ff */
[----:B------:R-:W-:Y:S02]  /*ee10*/  SHF.R.U64 R66, R66, 0x3, RZ ;  /* 0x0000000342427819 */ /* 0x000fe400000012ff */
[----:B------:R-:W-:Y:S02]  /*ee20*/  LOP3.LUT R74, R74, R75, RZ, 0x3c, !PT ;  /* 0x0000004b4a4a7212 */ /* 0x000fe400078e3cff */
[----:B------:R-:W-:Y:S02]  /*ee30*/  SHF.R.U64 R58, R58, 0x3, RZ ;  /* 0x000000033a3a7819 */ /* 0x000fe400000012ff */
[----:B------:R-:W-:Y:S02]  /*ee40*/  LOP3.LUT R70, R71, 0x380, RZ, 0xc0, !PT ;  /* 0x0000038047467812 */ /* 0x000fe400078ec0ff */
[----:B------:R-:W-:Y:S01]  /*ee50*/  MOV R166, R18 ;  /* 0x0000001200a67202 */ /* 0x000fe20000000f00 */
[----:B------:R-:W-:Y:S01]  /*ee60*/  IMAD.U32 R19, RZ, RZ, UR9 ;  /* 0x00000009ff137e24 */ /* 0x000fe2000f8e00ff */
[----:B------:R-:W-:Y:S01]  /*ee70*/  IADD3.X R75, RZ, R23, RZ, P4, !PT ;  /* 0x00000017ff4b7210 */ /* 0x000fe200027fe4ff */
[----:B------:R-:W-:Y:S01]  /*ee80*/  IMAD.U32 R19, RZ, RZ, UR5 ;  /* 0x00000005ff137e24 */ /* 0x000fe2000f8e00ff */
[----:B--2---:R-:W-:Y:S01]  /*ee90*/  F2FP.F16.F32.PACK_AB R4, R33, R32 ;  /* 0x000000202104723e */ /* 0x004fe200000000ff */
[----:B------:R-:W-:Y:S01]  /*eea0*/  USHF.R.S32.HI UR5, URZ, 0x1f, UR44 ;  /* 0x0000001f3f057899 */ /* 0x000fe2000801142c */
[----:B------:R-:W-:Y:S01]  /*eeb0*/  F2FP.F16.F32.PACK_AB R5, R153, R56 ;  /* 0x000000389905723e */ /* 0x000fe200000000ff */
[----:B------:R-:W-:Y:S01]  /*eec0*/  IMAD.X R67, RZ, RZ, R23, P3 ;  /* 0x000000ffff437224 */ /* 0x000fe200018e0617 */
[----:B------:R-:W-:-:S02]  /*eed0*/  F2FP.F16.F32.PACK_AB R6, R37, R36 ;  /* 0x000000242506723e */ /* 0x000fc400000000ff */
[----:B------:R-:W-:Y:S02]  /*eee0*/  F2FP.F16.F32.PACK_AB R7, R155, R52 ;  /* 0x000000349b07723e */ /* 0x000fe400000000ff */
[----:B------:R-:W-:Y:S02]  /*eef0*/  SHF.R.U64 R62, R62, 0x3, RZ ;  /* 0x000000033e3e7819 */ /* 0x000fe400000012ff */
[----:B------:R-:W-:Y:S01]  /*ef00*/  F2FP.F16.F32.PACK_AB R8, R41, R8 ;  /* 0x000000082908723e */ /* 0x000fe200000000ff */
[----:B------:R1:W-:Y:S01]  /*ef10*/  STSM.16.M88.4 [R166], R4 ;  /* 0x00000004a6007844 */ /* 0x0003e20000000200 */
[----:B------:R-:W-:Y:S02]  /*ef20*/  F2FP.F16.F32.PACK_AB R9, R64, R9 ;  /* 0x000000094009723e */ /* 0x000fe400000000ff */
[----:B------:R-:W-:Y:S02]  /*ef30*/  F2FP.F16.F32.PACK_AB R10, R45, R10 ;  /* 0x0000000a2d0a723e */ /* 0x000fe400000000ff */
[----:B------:R-:W-:-:S02]  /*ef40*/  F2FP.F16.F32.PACK_AB R11, R152, R11 ;  /* 0x0000000b980b723e */ /* 0x000fc400000000ff */
[----:B------:R-:W-:Y:S02]  /*ef50*/  LOP3.LUT R66, R66, R25, RZ, 0x3c, !PT ;  /* 0x0000001942427212 */ /* 0x000fe400078e3cff */
[----:B------:R-:W-:Y:S01]  /*ef60*/  MOV R164, R26 ;  /* 0x0000001a00a47202 */ /* 0x000fe20000000f00 */
[----:B------:R-:W-:Y:S01]  /*ef70*/  STSM.16.M88.4 [R165], R8 ;  /* 0x00000008a5007844 */ /* 0x000fe20000000200 */
[----:B------:R-:W-:Y:S02]  /*ef80*/  F2FP.F16.F32.PACK_AB R12, R49, R12 ;  /* 0x0000000c310c723e */ /* 0x000fe400000000ff */
[----:B------:R-:W-:Y:S02]  /*ef90*/  F2FP.F16.F32.PACK_AB R13, R154, R13 ;  /* 0x0000000d9a0d723e */ /* 0x000fe400000000ff */
[----:B------:R-:W-:Y:S01]  /*efa0*/  F2FP.F16.F32.PACK_AB R14, R53, R14 ;  /* 0x0000000e350e723e */ /* 0x000fe200000000ff */
[----:B-1----:R-:W-:Y:S01]  /*efb0*/  IMAD R4, R20, UR5, RZ ;  /* 0x0000000514047c24 */ /* 0x002fe2000f8e02ff */
[----:B------:R-:W-:-:S02]  /*efc0*/  F2FP.F16.F32.PACK_AB R15, R156, R15 ;  /* 0x0000000f9c0f723e */ /* 0x000fc400000000ff */
[----:B------:R-:W-:Y:S01]  /*efd0*/  MOV R162, R30 ;  /* 0x0000001e00a27202 */ /* 0x000fe20000000f00 */
[----:B------:R-:W-:Y:S01]  /*efe0*/  IMAD R4, R21, UR44, R4 ;  /* 0x0000002c15047c24 */ /* 0x000fe2000f8e0204 */
[----:B------:R-:W-:Y:S01]  /*eff0*/  MOV R35, R34 ;  /* 0x0000002200237202 */ /* 0x000fe20000000f00 */
[----:B------:R-:W-:Y:S01]  /*f000*/  STSM.16.M88.4 [R164], R12 ;  /* 0x0000000ca4007844 */ /* 0x000fe20000000200 */
[----:B------:R-:W-:Y:S02]  /*f010*/  F2FP.F16.F32.PACK_AB R24, R57, R24 ;  /* 0x000000183918723e */ /* 0x000fe400000000ff */
[----:B------:R-:W-:Y:S02]  /*f020*/  F2FP.F16.F32.PACK_AB R25, R157, R48 ;  /* 0x000000309d19723e */ /* 0x000fe400000000ff */
[----:B------:R-:W-:Y:S02]  /*f030*/  F2FP.F16.F32.PACK_AB R26, R61, R60 ;  /* 0x0000003c3d1a723e */ /* 0x000fe400000000ff */
[----:B------:R-:W-:-:S02]  /*f040*/  F2FP.F16.F32.PACK_AB R27, R159, R44 ;  /* 0x0000002c9f1b723e */ /* 0x000fc400000000ff */
[----:B------:R-:W-:Y:S01]  /*f050*/  LOP3.LUT R58, R58, R59, RZ, 0x3c, !PT ;  /* 0x0000003b3a3a7212 */ /* 0x000fe200078e3cff */
[----:B------:R-:W-:Y:S01]  /*f060*/  IMAD.X R59, RZ, RZ, R23, P6 ;  /* 0x000000ffff3b7224 */ /* 0x000fe200030e0617 */
[----:B------:R-:W-:Y:S01]  /*f070*/  SHF.R.U64 R70, R70, 0x3, RZ ;  /* 0x0000000346467819 */ /* 0x000fe200000012ff */
[----:B------:R-:W-:Y:S01]  /*f080*/  STSM.16.M88.4 [R162], R24 ;  /* 0x00000018a2007844 */ /* 0x000fe20000000200 */
[----:B------:R-:W-:Y:S02]  /*f090*/  MOV R34, R74 ;  /* 0x0000004a00227202 */ /* 0x000fe40000000f00 */
[----:B------:R-:W-:Y:S02]  /*f0a0*/  F2FP.F16.F32.PACK_AB R28, R65, R28 ;  /* 0x0000001c411c723e */ /* 0x000fe400000000ff */
[----:B------:R-:W-:Y:S02]  /*f0b0*/  F2FP.F16.F32.PACK_AB R29, R161, R40 ;  /* 0x00000028a11d723e */ /* 0x000fe400000000ff */
[----:B------:R-:W-:-:S02]  /*f0c0*/  F2FP.F16.F32.PACK_AB R30, R69, R68 ;  /* 0x00000044451e723e */ /* 0x000fc400000000ff */
[----:B------:R-:W-:Y:S02]  /*f0d0*/  F2FP.F16.F32.PACK_AB R31, R158, R17 ;  /* 0x000000119e1f723e */ /* 0x000fe400000000ff */
[----:B------:R-:W-:Y:S02]  /*f0e0*/  F2FP.F16.F32.PACK_AB R72, R73, R72 ;  /* 0x000000484948723e */ /* 0x000fe400000000ff */
[----:B------:R-:W-:Y:S01]  /*f0f0*/  F2FP.F16.F32.PACK_AB R80, R81, R80 ;  /* 0x000000505150723e */ /* 0x000fe200000000ff */
[----:B------:R-:W-:Y:S01]  /*f100*/  STSM.16.M88.4 [R35], R28 ;  /* 0x0000001c23007844 */ /* 0x000fe20000000200 */
[----:B------:R-:W-:Y:S01]  /*f110*/  LOP3.LUT R62, R62, R63, RZ, 0x3c, !PT ;  /* 0x0000003f3e3e7212 */ /* 0x000fe200078e3cff */
[----:B------:R-:W-:Y:S01]  /*f120*/  IMAD.X R63, RZ, RZ, R23, P5 ;  /* 0x000000ffff3f7224 */ /* 0x000fe200028e0617 */
[----:B------:R-:W-:Y:S02]  /*f130*/  MOV R38, R38 ;  /* 0x0000002600267202 */ /* 0x000fe40000000f00 */
[----:B------:R-:W-:-:S02]  /*f140*/  F2FP.F16.F32.PACK_AB R73, R160, R3 ;  /* 0x00000003a049723e */ /* 0x000fc400000000ff */
        /* <DEDUP_REMOVED lines=12> */
[----:B------:R-:W-:Y:S02]  /*f210*/  MOV R18, UR8 ;  /* 0x0000000800127c02 */ /* 0x000fe40008000f00 */
[----:B------:R-:W-:-:S02]  /*f220*/  F2FP.F16.F32.PACK_AB R90, R93, R92 ;  /* 0x0000005c5d5a723e */ /* 0x000fc400000000ff */
[----:B------:R-:W-:Y:S01]  /*f230*/  F2FP.F16.F32.PACK_AB R91, R94, R91 ;  /* 0x0000005b5e5b723e */ /* 0x000fe200000000ff */
[----:B------:R-:W-:Y:S01]  /*f240*/  IMAD.WIDE.U32 R18, R20, UR44, R18 ;  /* 0x0000002c14127c25 */ /* 0x000fe2000f8e0012 */
        /* <DEDUP_REMOVED lines=23> */
[----:B------:R-:W-:Y:S02]  /*f3c0*/  MOV R62, R62 ;  /* 0x0000003e003e7202 */ /* 0x000fe40000000f00 */
        /* <DEDUP_REMOVED lines=68> */
.L_x_1988:
[----:B------:R-:W-:Y:S05]  /*f810*/  BSYNC B0 ;  /* 0x0000000000007941 */ /* 0x000fea0003800000 */
.L_x_1987:
[----:B------:R-:W-:Y:S05]  /*f820*/  BRA `(.L_x_1986) ;  /* 0x0000000800947947 */ /* 0x000fea0003800000 */
.L_x_1985:
        /* <DEDUP_REMOVED lines=12> */
[----:B------:R-:W-:Y:S01]  /*f8f0*/  MOV R2, UR42 ;  /* 0x0000002a00027c02 */ /* 0x000fe20008000f00 */
[----:B------:R-:W-:-:S03]  /*f900*/  ULDC UR7, c[0x0][0xa88] ;  /* 0x0002a20000077ab9 */ /* 0x000fc60000000800 */
        /* <DEDUP_REMOVED lines=17> */
[----:B------:R-:W-:Y:S02]  /*fa20*/  LEA.HI.X R5, R2, UR9, R3, 0x2, P0 ;  /* 0x0000000902057c11 */ /* 0x000fe400080f1403 */
[----:B------:R-:W-:-:S05]  /*fa30*/  MOV R3, 0xff800000 ;  /* 0xff80000000037802 */ /* 0x000fca0000000f00 */
[----:B------:R1:W-:Y:S02]  /*fa40*/  STG.E desc[UR10][R4.64], R3 ;  /* 0x0000000304007986 */ /* 0x0003e4000c10190a */
.L_x_1990:
[----:B------:R-:W-:Y:S05]  /*fa50*/  BSYNC B0 ;  /* 0x0000000000007941 */ /* 0x000fea0003800000 */
.L_x_1989:
[----:B------:R-:W-:Y:S01]  /*fa60*/  R2UR UR7, R218 ;  /* 0x00000000da0772ca */ /* 0x000fe200000e0000 */
[----:B------:R-:W-:Y:S01]  /*fa70*/  ULDC UR5, c[0x0][0xa88] ;  /* 0x0002a20000057ab9 */ /* 0x000fe20000000800 */
[----:B-1----:R-:W-:Y:S01]  /*fa80*/  IMAD R3, R9, UR43, R8 ;  /* 0x0000002b09037c24 */ /* 0x002fe2000f8e0208 */
[----:B------:R-:W-:Y:S01]  /*fa90*/  UIADD3 UR42, -UR42, UR5, URZ ;  /* 0x000000052a2a7290 */ /* 0x000fe2000fffe13f */
[C---:B------:R-:W-:Y:S01]  /*faa0*/  VIADD R0, R216.reuse, 0x20 ;  /* 0x00000020d8007836 */ /* 0x040fe20000000000 */
[----:B------:R-:W-:Y:S01]  /*fab0*/  SHF.R.S32.HI R217, RZ, 0x1f, R216 ;  /* 0x0000001fffd97819 */ /* 0x000fe200000114d8 */
[C---:B------:R-:W-:Y:S01]  /*fac0*/  VIADD R2, R216.reuse, 0x40 ;  /* 0x00000040d8027836 */ /* 0x040fe20000000000 */
[----:B------:R-:W-:Y:S01]  /*fad0*/  IADD3 R7, R7, R3, RZ ;  /* 0x0000000307077210 */ /* 0x000fe20007ffe0ff */
[----:B------:R-:W-:Y:S01]  /*fae0*/  BSSY B0, `(.L_x_1991) ;  /* 0x0000024000007945 */ /* 0x000fe20003800000 */
        /* <DEDUP_REMOVED lines=8> */
[----:B--2---:R-:W-:-:S03]  /*fb70*/  VIADD R5, R14, UR5 ;  /* 0x000000050e057c36 */ /* 0x004fc60008000000 */
[----:B------:R-:W-:Y:S01]  /*fb80*/  IADD3 R11, R7, R3, RZ ;  /* 0x00000003070b7210 */ /* 0x000fe20007ffe0ff */
[----:B------:R-:W-:Y:S01]  /*fb90*/  IMAD.WIDE R4, R5, 0x80, R216 ;  /* 0x0000008005047825 */ /* 0x000fe200078e02d8 */
[----:B------:R-:W-:Y:S06]  /*fba0*/  @P2 BRA `(.L_x_1992) ;  /* 0x00000000005c2947 */ /* 0x000fec0003800000 */
[C---:B------:R-:W-:Y:S01]  /*fbb0*/  VIADD R2, R212.reuse, 0x80 ;  /* 0x00000080d4027836 */ /* 0x040fe20000000000 */
[----:B------:R-:W-:Y:S01]  /*fbc0*/  ULDC UR5, c[0x0][0xa8c] ;  /* 0x0002a30000057ab9 */ /* 0x000fe20000000800 */
[----:B------:R-:W-:Y:S01]  /*fbd0*/  VIADD R0, R212, 0x40 ;  /* 0x00000040d4007836 */ /* 0x000fe20000000000 */
[----:B------:R-:W-:Y:S01]  /*fbe0*/  ULDC.64 UR6, c[0x0][0xad8] ;  /* 0x0002b60000067ab9 */ /* 0x000fe20000000a00 */
[----:B------:R-:W-:Y:S01]  /*fbf0*/  IMAD.MOV.U32 R3, RZ, RZ, R11 ;  /* 0x000000ffff037224 */ /* 0x000fe200078e000b */
[----:B------:R-:W-:Y:S01]  /*fc00*/  ISETP.GE.AND P4, PT, R2, UR5, PT ;  /* 0x0000000502007c0c */ /* 0x000fe2000bf86270 */
[----:B------:R-:W-:Y:S01]  /*fc10*/  IMAD R9, R5, UR6, RZ ;  /* 0x0000000605097c24 */ /* 0x000fe2000f8e02ff */
[----:B------:R-:W-:Y:S01]  /*fc20*/  ISETP.GE.AND P3, PT, R0, UR5, PT ;  /* 0x0000000500007c0c */ /* 0x000fe2000bf66270 */
[----:B------:R-:W-:Y:S01]  /*fc30*/  IMAD.MOV.U32 R2, RZ, RZ, R6 ;  /* 0x000000ffff027224 */ /* 0x000fe200078e0006 */
[----:B------:R-:W-:Y:S01]  /*fc40*/  IADD3 R0, R212, 0xc0, RZ ;  /* 0x000000c0d4007810 */ /* 0x000fe20007ffe0ff */
[----:B------:R-:W-:Y:S01]  /*fc50*/  IMAD R9, R4, UR7, R9 ;  /* 0x0000000704097c24 */ /* 0x000fe2000f8e0209 */
[----:B------:R-:W-:Y:S01]  /*fc60*/  ISETP.GE.AND P2, PT, R212, UR5, PT ;  /* 0x00000005d4007c0c */ /* 0x000fe2000bf46270 */
        /* <DEDUP_REMOVED lines=11> */
.L_x_1992:
[----:B------:R-:W-:Y:S05]  /*fd20*/  BSYNC B0 ;  /* 0x0000000000007941 */ /* 0x000fea0003800000 */
.L_x_1991:
[----:B------:R-:W-:Y:S01]  /*fd30*/  BSSY B0, `(.L_x_1993) ;  /* 0x000001c000007945 */ /* 0x000fe20003800000 */
[----:B------:R-:W-:-:S03]  /*fd40*/  ISETP.GE.AND P2, PT, R8, UR42, PT ;  /* 0x0000002a08007c0c */ /* 0x000fc6000bf46270 */
[----:B------:R-:W-:Y:S10]  /*fd50*/  @P0 BRA `(.L_x_1994) ;  /* 0x0000000000640947 */ /* 0x000ff40003800000 */
[----:B------:R-:W-:Y:S01]  /*fd60*/  IADD3 R9, P0, R4, 0x20, RZ ;  /* 0x0000002004097810 */ /* 0x000fe20007f1e0ff */
[C---:B------:R-:W-:Y:S01]  /*fd70*/  VIADD R3, R212.reuse, 0x80 ;  /* 0x00000080d4037836 */ /* 0x040fe20000000000 */
[----:B------:R-:W-:Y:S01]  /*fd80*/  ULDC UR5, c[0x0][0xa8c] ;  /* 0x0002a30000057ab9 */ /* 0x000fe20000000800 */
[C---:B------:R-:W-:Y:S01]  /*fd90*/  VIADD R2, R212.reuse, 0x40 ;  /* 0x00000040d4027836 */ /* 0x040fe20000000000 */
[----:B------:R-:W-:Y:S01]  /*fda0*/  IADD3.X R0, RZ, R5, RZ, P0, !PT ;  /* 0x00000005ff007210 */ /* 0x000fe200007fe4ff */
[----:B------:R-:W-:Y:S01]  /*fdb0*/  ULDC.64 UR6, c[0x0][0xad8] ;  /* 0x0002b60000067ab9 */ /* 0x000fe20000000a00 */
        /* <DEDUP_REMOVED lines=19> */
.L_x_1994:
[----:B------:R-:W-:Y:S05]  /*fef0*/  BSYNC B0 ;  /* 0x0000000000007941 */ /* 0x000fea0003800000 */
.L_x_1993:
        /* <DEDUP_REMOVED lines=27> */
.L_x_1996:
[----:B------:R-:W-:Y:S05]  /*100b0*/  BSYNC B0 ;  /* 0x0000000000007941 */ /* 0x000fea0003800000 */
.L_x_1995:
[----:B------:R-:W-:Y:S04]  /*100c0*/  BSSY B0, `(.L_x_1986) ;  /* 0x000001b000007945 */ /* 0x000fe80003800000 */
[----:B------:R-:W-:Y:S05]  /*100d0*/  @P2 BRA `(.L_x_1997) ;  /* 0x0000000000642947 */ /* 0x000fea0003800000 */
[----:B------:R-:W-:Y:S01]  /*100e0*/  IADD3 R7, P0, R4, 0x60, RZ ;  /* 0x0000006004077810 */ /* 0x000fe20007f1e0ff */
[----:B------:R-:W-:Y:S01]  /*100f0*/  VIADD R0, R212, 0x40 ;  /* 0x00000040d4007836 */ /* 0x000fe20000000000 */
[----:B------:R-:W-:Y:S01]  /*10100*/  ULDC UR5, c[0x0][0xa8c] ;  /* 0x0002a30000057ab9 */ /* 0x000fe20000000800 */
[----:B------:R-:W-:Y:S01]  /*10110*/  MOV R2, R6 ;  /* 0x0000000600027202 */ /* 0x000fe20000000f00 */
[----:B------:R-:W-:Y:S01]  /*10120*/  ULDC.64 UR6, c[0x0][0xad8] ;  /* 0x0002b60000067ab9 */ /* 0x000fe20000000a00 */
[----:B------:R-:W-:Y:S01]  /*10130*/  IADD3.X R4, RZ, R5, RZ, P0, !PT ;  /* 0x00000005ff047210 */ /* 0x000fe200007fe4ff */
[----:B------:R-:W-:Y:S01]  /*10140*/  IMAD.MOV.U32 R3, RZ, RZ, R11 ;  /* 0x000000ffff037224 */ /* 0x000fe200078e000b */
[----:B------:R-:W-:Y:S01]  /*10150*/  ISETP.GE.AND P2, PT, R0, UR5, PT ;  /* 0x0000000500007c0c */ /* 0x000fe2000bf46270 */
[C---:B------:R-:W-:Y:S01]  /*10160*/  VIADD R5, R212.reuse, 0x80 ;  /* 0x00000080d4057836 */ /* 0x040fe20000000000 */
[----:B------:R-:W-:Y:S01]  /*10170*/  ISETP.GE.AND P1, PT, R212, UR5, PT ;  /* 0x00000005d4007c0c */ /* 0x000fe2000bf26270 */
[----:B------:R-:W-:Y:S01]  /*10180*/  IMAD R4, R4, UR6, RZ ;  /* 0x0000000604047c24 */ /* 0x000fe2000f8e02ff */
[----:B------:R-:W-:Y:S01]  /*10190*/  ULDC.64 UR8, c[0x0][0x208] ;  /* 0x0000820000087ab9 */ /* 0x000fe20000000a00 */
[----:B------:R-:W-:Y:S01]  /*101a0*/  VIADD R0, R212, 0xc0 ;  /* 0x000000c0d4007836 */ /* 0x000fe20000000000 */
[----:B------:R-:W-:Y:S01]  /*101b0*/  ISETP.GE.AND P3, PT, R5, UR5, PT ;  /* 0x0000000505007c0c */ /* 0x000fe2000bf66270 */
[----:B------:R-:W-:-:S03]  /*101c0*/  IMAD.WIDE.U32 R2, R7, UR6, R2 ;  /* 0x0000000607027c25 */ /* 0x000fc6000f8e0002 */
[----:B------:R-:W-:Y:S01]  /*101d0*/  ISETP.GE.AND P4, PT, R0, UR5, PT ;  /* 0x0000000500007c0c */ /* 0x000fe2000bf86270 */
        /* <DEDUP_REMOVED lines=9> */
.L_x_1997:
[----:B------:R-:W-:Y:S05]  /*10270*/  BSYNC B0 ;  /* 0x0000000000007941 */ /* 0x000fea0003800000 */
.L_x_1986:
[----:B------:R-:W5:Y:S02]  /*10280*/  LDC R0, c[0x0][0xda8] ;  /* 0x00036a00ff007b82 */ /* 0x000f640000000800 */
[----:B-----5:R-:W-:-:S13]  /*10290*/  ISETP.LE.AND P0, PT, R0, UR4, PT ;  /* 0x0000000400007c0c */ /* 0x020fda000bf03270 */
[----:B------:R-:W-:Y:S05]  /*102a0*/  @!P0 BRA `(.L_x_1998) ;  /* 0xffffff0800cc8947 */ /* 0x000fea000383ffff */
[----:B------:R-:W-:Y:S05]  /*102b0*/  EXIT ;  /* 0x000000000000794d */ /* 0x000fea0003800000 */
.L_x_1950:
        /* <DEDUP_REMOVED lines=8> */
[----:B------:R-:W-:Y:S02]  /*10340*/  IMAD.MOV.U32 R17, RZ, RZ, 0x1 ;  /* 0x00000001ff117424 */ /* 0x000fe400078e00ff */
[----:B------:R-:W-:-:S04]  /*10350*/  IMAD.MOV.U32 R16, RZ, RZ, RZ ;  /* 0x000000ffff107224 */ /* 0x000fc800078e00ff */
[----:B------:R-:W1:Y:S02]  /*10360*/  LDC R0, c[0x0][0xda8] ;  /* 0x00036a00ff007b82 */ /* 0x000e640000000800 */
[----:B-1----:R-:W-:-:S13]  /*10370*/  ISETP.LE.AND P0, PT, R0, UR4, PT ;  /* 0x0000000400007c0c */ /* 0x002fda000bf03270 */
[----:B------:R-:W-:Y:S05]  /*10380*/  @P0 BRA `(.L_x_1999) ;  /* 0x0000003000000947 */ /* 0x000fea0003800000 */
[----:B------:R-:W1:Y:S01]  /*10390*/  S2R R2, SR_TID.X ;  /* 0x0000000000027919 */ /* 0x000e620000002100 */
[----:B------:R-:W-:Y:S01]  /*103a0*/  MOV R18, UR4 ;  /* 0x0000000400127c02 */ /* 0x000fe20008000f00 */
[----:B------:R-:W-:Y:S01]  /*103b0*/  IMAD.MOV.U32 R16, RZ, RZ, RZ ;  /* 0x000000ffff107224 */ /* 0x000fe200078e00ff */
[----:B------:R-:W-:Y:S01]  /*103c0*/  ULDC UR50, c[0x0][0xc] ;  /* 0x0000030000327ab9 */ /* 0x000fe20000000800 */
[----:B------:R-:W-:Y:S01]  /*103d0*/  IMAD.MOV.U32 R17, RZ, RZ, 0x1 ;  /* 0x00000001ff117424 */ /* 0x000fe200078e00ff */
[----:B------:R-:W-:Y:S01]  /*103e0*/  ULDC.64 UR42, c[0x0][0x198] ;  /* 0x00006600002a7ab9 */ /* 0x000fe20000000a00 */
[----:B------:R-:W-:Y:S01]  /*103f0*/  UMOV UR49, URZ ;  /* 0x0000003f00317c82 */ /* 0x000fe20008000000 */
[----:B-1----:R-:W-:-:S07]  /*10400*/  LOP3.LUT R19, R2, 0x1f, RZ, 0xc0, !PT ;  /* 0x0000001f02137812 */ /* 0x002fce00078ec0ff */
.L_x_2047:
        /* <DEDUP_REMOVED lines=21> */
.L_x_2000:
[----:B------:R-:W-:Y:S01]  /*10560*/  ULDC UR9, c[0x0][0xdc4] ;  /* 0x0003710000097ab9 */ /* 0x000fe20000000800 */
[----:B------:R-:W-:Y:S01]  /*10570*/  UMOV UR6, UR7 ;  /* 0x0000000700067c82 */ /* 0x000fe20008000000 */
[----:B------:R-:W-:-:S11]  /*10580*/  UISETP.NE.AND UP0, UPT, UR9, 0x1, UPT ;  /* 0x000000010900788c */ /* 0x000fd6000bf05270 */
[----:B------:R-:W-:Y:S02]  /*10590*/  @UP0 ULDC.64 UR10, c[0x0][0xdc8] ;  /* 0x00037200000a0ab9 */ /* 0x000fe40000000a00 */
[----:B------:R-:W-:-:S04]  /*105a0*/  UIMAD.WIDE.U32 UR4, UR7, UR10, URZ ;  /* 0x0000000a070472a5 */ /* 0x000fc8000f8e003f */
[----:B------:R-:W-:-:S04]  /*105b0*/  @UP0 USHF.R.U32.HI UR6, URZ, UR11, UR5 ;  /* 0x0000000b3f060299 */ /* 0x000fc80008011605 */
[----:B------:R-:W-:-:S12]  /*105c0*/  UIMAD UR4, UR6, UR9, URZ ;  /* 0x00000009060472a4 */ /* 0x000fd8000f8e023f */
.L_x_2001:
[----:B------:R-:W-:Y:S01]  /*105d0*/  ULDC.64 UR10, c[0x0][0x3f8] ;  /* 0x0000fe00000a7ab9 */ /* 0x000fe20000000a00 */
[----:B------:R-:W-:Y:S01]  /*105e0*/  ULOP3.LUT UR6, URZ, UR6, URZ, 0x33, !UPT ;  /* 0x000000063f067292 */ /* 0x000fe2000f8e333f */
[----:B------:R-:W-:Y:S01]  /*105f0*/  BSSY B6, `(.L_x_2002) ;  /* 0x00002ca000067945 */ /* 0x000fe20003800000 */
[----:B------:R-:W-:Y:S02]  /*10600*/  UISETP.NE.U32.AND UP0, UPT, UR10, URZ, UPT ;  /* 0x0000003f0a00728c */ /* 0x000fe4000bf05070 */
[----:B------:R-:W-:Y:S02]  /*10610*/  UIADD3 UR9, UR7, -UR4, URZ ;  /* 0x8000000407097290 */ /* 0x000fe4000fffe03f */
[----:B------:R-:W-:Y:S01]  /*10620*/  UISETP.NE.AND.EX UP0, UPT, UR11, URZ, UPT, UP0 ;  /* 0x0000003f0b00728c */ /* 0x000fe2000bf05300 */
[----:B------:R-:W-:Y:S01]  /*10630*/  ULDC UR4, c[0x0][0xdac] ;  /* 0x00036b0000047ab9 */ /* 0x000fe20000000800 */
[----:B------:R-:W-:Y:S01]  /*10640*/  ULDC UR5, c[0x0][0x404] ;  /* 0x0001010000057ab9 */ /* 0x000fe20000000800 */
[----:B------:R-:W-:Y:S01]  /*10650*/  UIADD3 UR6, UR6, UR4, URZ ;  /* 0x0000000406067290 */ /* 0x000fe2000fffe03f */
[----:B------:R-:W-:-:S02]  /*10660*/  ULDC UR7, c[0x0][0x2e0] ;  /* 0x0000b80000077ab9 */ /* 0x000fc40000000800 */
[----:B------:R-:W-:Y:S01]  /*10670*/  ULDC UR4, c[0x0][0x288] ;  /* 0x0000a20000047ab9 */ /* 0x000fe20000000800 */
[----:B------:R-:W-:Y:S02]  /*10680*/  USHF.L.U32 UR45, UR6, 0x7, URZ ;  /* 0x00000007062d7899 */ /* 0x000fe4000800063f */
[----:B------:R-:W-:Y:S02]  /*10690*/  USEL UR6, UR5, 0x1, UP0 ;  /* 0x0000000105067887 */ /* 0x000fe40008000000 */
[----:B------:R-:W-:Y:S02]  /*106a0*/  UIADD3 UR5, UR45, 0xcf, -UR4 ;  /* 0x000000cf2d057890 */ /* 0x000fe4000fffe804 */
[----:B------:R-:W-:Y:S02]  /*106b0*/  UIMAD UR4, UR6, UR7, 0x4f ;  /* 0x0000004f060474a4 */ /* 0x000fe4000f8e0207 */
[----:B------:R-:W-:Y:S02]  /*106c0*/  UIMAD UR6, UR6, UR7, UR5 ;  /* 0x00000007060672a4 */ /* 0x000fe4000f8e0205 */
[----:B------:R-:W-:Y:S01]  /*106d0*/  UIMAD.WIDE UR4, UR4, 0x66666667, URZ ;  /* 0x66666667040478a5 */ /* 0x000fe2000f8e023f */
[----:B------:R-:W-:Y:S01]  /*106e0*/  ULDC UR10, c[0x0][0xdc4] ;  /* 0x00037100000a7ab9 */ /* 0x000fe20000000800 */
[----:B------:R-:W-:-:S02]  /*106f0*/  UIMAD.WIDE UR6, UR6, 0x66666667, URZ ;  /* 0x66666667060678a5 */ /* 0x000fc4000f8e023f */
[----:B------:R-:W-:Y:S02]  /*10700*/  UIMAD UR10, UR8, UR10, UR9 ;  /* 0x0000000a080a72a4 */ /* 0x000fe4000f8e0209 */
[----:B------:R-:W-:Y:S01]  /*10710*/  USHF.R.U32.HI UR6, URZ, 0x1f, UR7 ;  /* 0x0000001f3f067899 */ /* 0x000fe20008011607 */
[----:B------:R-:W-:Y:S01]  /*10720*/  UMOV UR8, UR5 ;  /* 0x0000000500087c82 */ /* 0x000fe20008000000 */
[----:B------:R-:W-:Y:S01]  /*10730*/  ULDC UR11, c[0x0][0xdb8] ;  /* 0x00036e00000b7ab9 */ /* 0x000fe20000000800 */
[----:B------:R-:W-:Y:S02]  /*10740*/  USHF.R.U32.HI UR9, URZ, 0x1f, UR8 ;  /* 0x0000001f3f097899 */ /* 0x000fe40008011608 */
[----:B------:R-:W-:Y:S02]  /*10750*/  ULEA.HI.SX32 UR6, UR7, UR6, 0x1b ;  /* 0x0000000607067291 */ /* 0x000fe4000f8fda3f */
[----:B------:R-:W-:Y:S02]  /*10760*/  ULEA.HI.SX32 UR9, UR8, UR9, 0x1b ;  /* 0x0000000908097291 */ /* 0x000fe4000f8fda3f */
[----:B------:R-:W-:-:S02]  /*10770*/  UISETP.NE.AND UP1, UPT, UR11, 0x1, UPT ;  /* 0x000000010b00788c */ /* 0x000fc4000bf25270 */
[----:B------:R-:W-:Y:S01]  /*10780*/  UISETP.LT.AND UP0, UPT, UR9, UR6, UPT ;  /* 0x000000060900728c */ /* 0x000fe2000bf01270 */
[----:B------:R-:W-:-:S03]  /*10790*/  UMOV UR47, UR10 ;  /* 0x0000000a002f7c82 */ /* 0x000fc60008000000 */
[----:B------:R-:W-:-:S05]  /*107a0*/  USEL UR41, UR9, UR6, UP0 ;  /* 0x0000000609297287 */ /* 0x000fca0008000000 */
[----:B------:R-:W-:Y:S01]  /*107b0*/  @UP1 ULDC UR12, c[0x0][0xdbc] ;  /* 0x00036f00000c1ab9 */ /* 0x000fe20000000800 */
[----:B------:R-:W-:Y:S01]  /*107c0*/  ISETP.LT.AND P0, PT, RZ, UR41, PT ;  /* 0x00000029ff007c0c */ /* 0x000fe2000bf01270 */
[----:B------:R-:W-:Y:S01]  /*107d0*/  UIMAD.WIDE.U32 UR4, UR10, UR12, URZ ;  /* 0x0000000c0a0472a5 */ /* 0x000fe2000f8e003f */
[----:B------:R-:W-:-:S03]  /*107e0*/  @UP1 ULDC UR7, c[0x0][0xdc0] ;  /* 0x0003700000071ab9 */ /* 0x000fc60000000800 */
[----:B------:R-:W-:-:S04]  /*107f0*/  @UP1 USHF.R.U32.HI UR47, URZ, UR7, UR5 ;  /* 0x000000073f2f1299 */ /* 0x000fc80008011605 */
[----:B------:R-:W-:-:S04]  /*10800*/  UIADD3 UR46, -UR47, URZ, URZ ;  /* 0x0000003f2f2e7290 */ /* 0x000fc8000fffe13f */
[----:B------:R-:W-:Y:S01]  /*10810*/  UIMAD UR46, UR11, UR46, UR10 ;  /* 0x0000002e0b2e72a4 */ /* 0x000fe2000f8e020a */
[----:B------:R-:W-:Y:S11]  /*10820*/  @P0 BRA `(.L_x_2003) ;  /* 0x0000000000440947 */ /* 0x000ff60003800000 */
[----:B------:R-:W-:Y:S02]  /*10830*/  ISETP.NE.AND P0, PT, R19, RZ, PT ;  /* 0x000000ff1300720c */ /* 0x000fe40003f05270 */
[----:B------:R-:W-:-:S11]  /*10840*/  MOV R13, R18 ;  /* 0x00000012000d7202 */ /* 0x000fd60000000f00 */
        /* <DEDUP_REMOVED lines=15> */
.L_x_2003:
        /* <DEDUP_REMOVED lines=23> */
.L_x_2005:
        /* <DEDUP_REMOVED lines=20> */
.L_x_2007:
        /* <DEDUP_REMOVED lines=16> */
.L_x_2006:
[----:B------:R-:W-:Y:S01]  /*10cf0*/  ULDC.64 UR4, c[0x0][0x9f8] ;  /* 0x00027e0000047ab9 */ /* 0x000fe20000000a00 */
[----:B------:R-:W-:Y:S01]  /*10d00*/  IMAD.U32 R5, RZ, RZ, UR47 ;  /* 0x0000002fff057e24 */ /* 0x000fe2000f8e00ff */
[----:B------:R-:W-:Y:S01]  /*10d10*/  ISETP.NE.U32.AND P0, PT, RZ, UR4, PT ;  /* 0x00000004ff007c0c */ /* 0x000fe2000bf05070 */
[----:B------:R-:W-:Y:S01]  /*10d20*/  IMAD.U32 R0, RZ, RZ, UR47 ;  /* 0x0000002fff007e24 */ /* 0x000fe2000f8e00ff */
[----:B------:R-:W-:Y:S01]  /*10d30*/  ULDC.64 UR6, c[0x0][0x208] ;  /* 0x0000820000067ab9 */ /* 0x000fe20000000a00 */
[----:B------:R-:W1:Y:S01]  /*10d40*/  LDC R4, c[0x0][0x428] ;  /* 0x00010a00ff047b82 */ /* 0x000e620000000800 */
[----:B------:R-:W-:-:S13]  /*10d50*/  ISETP.NE.AND.EX P0, PT, RZ, UR5, PT, P0 ;  /* 0x00000005ff007c0c */ /* 0x000fda000bf05300 */
[----:B------:R-:W2:Y:S02]  /*10d60*/  @P0 LDC.64 R2, c[0x0][0x9f8] ;  /* 0x00027e00ff020b82 */ /* 0x000ea40000000a00 */
[----:B--2---:R-:W-:-:S05]  /*10d70*/  @P0 IMAD.WIDE R2, R5, 0x4, R2 ;  /* 0x0000000405020825 */ /* 0x004fca00078e0202 */
[----:B------:R2:W3:Y:S01]  /*10d80*/  @P0 LDG.E R0, desc[UR6][R2.64] ;  /* 0x0000000602000981 */ /* 0x0004e2000c1e1900 */
[----:B-1----:R-:W-:Y:S01]  /*10d90*/  ISETP.NE.AND P0, PT, R4, 0x1, PT ;  /* 0x000000010400780c */ /* 0x002fe20003f05270 */
[----:B------:R-:W-:Y:S01]  /*10da0*/  UMOV UR44, URZ ;  /* 0x0000003f002c7c82 */ /* 0x000fe20008000000 */
[----:B------:R-:W-:Y:S01]  /*10db0*/  ISETP.NE.AND P1, PT, R19, RZ, PT ;  /* 0x000000ff1300720c */ /* 0x000fe20003f25270 */
[----:B------:R-:W-:Y:S01]  /*10dc0*/  UMOV UR8, 0x40 ;  /* 0x0000004000087882 */ /* 0x000fe20000000000 */
[----:B------:R-:W-:Y:S01]  /*10dd0*/  MOV R4, UR46 ;  /* 0x0000002e00047c02 */ /* 0x000fe20008000f00 */
[----:B------:R-:W-:Y:S01]  /*10de0*/  UMOV UR9, UR45 ;  /* 0x0000002d00097c82 */ /* 0x000fe20008000000 */
[----:B------:R-:W-:Y:S01]  /*10df0*/  UMOV UR10, UR46 ;  /* 0x0000002e000a7c82 */ /* 0x000fe20008000000 */
[----:B------:R-:W-:Y:S01]  /*10e00*/  UMOV UR11, UR47 ;  /* 0x0000002f000b7c82 */ /* 0x000fe20008000000 */
[----:B------:R-:W-:Y:S01]  /*10e10*/  UMOV UR12, 0x80 ;  /* 0x00000080000c7882 */ /* 0x000fe20000000000 */
[----:B--2---:R-:W1:Y:S01]  /*10e20*/  LDC.64 R2, c[0x0][0x3f8] ;  /* 0x0000fe00ff027b82 */ /* 0x004e620000000a00 */
[----:B------:R-:W-:Y:S01]  /*10e30*/  UMOV UR13, UR45 ;  /* 0x0000002d000d7c82 */ /* 0x000fe20008000000 */
[----:B------:R-:W-:Y:S01]  /*10e40*/  UMOV UR14, UR46 ;  /* 0x0000002e000e7c82 */ /* 0x000fe20008000000 */
[----:B------:R-:W-:Y:S01]  /*10e50*/  UMOV UR15, UR47 ;  /* 0x0000002f000f7c82 */ /* 0x000fe20008000000 */
[----:B------:R-:W-:Y:S01]  /*10e60*/  UMOV UR16, 0xc0 ;  /* 0x000000c000107882 */ /* 0x000fe20000000000 */
[----:B------:R-:W-:Y:S01]  /*10e70*/  UMOV UR17, UR45 ;  /* 0x0000002d00117c82 */ /* 0x000fe20008000000 */
[----:B------:R-:W-:Y:S01]  /*10e80*/  VOTEU.ALL UP1, P1 ;  /* 0x00000000003f7886 */ /* 0x000fe20000820000 */
[----:B------:R-:W-:Y:S01]  /*10e90*/  UMOV UR18, UR46 ;  /* 0x0000002e00127c82 */ /* 0x000fe20008000000 */
[----:B------:R-:W2:Y:S01]  /*10ea0*/  @P0 LDC R5, c[0x0][0x42c] ;  /* 0x00010b00ff050b82 */ /* 0x000ea20000000800 */
[----:B------:R-:W-:Y:S01]  /*10eb0*/  UMOV UR19, UR47 ;  /* 0x0000002f00137c82 */ /* 0x000fe20008000000 */
[----:B------:R-:W-:Y:S01]  /*10ec0*/  UMOV UR6, 0xffffffff ;  /* 0xffffffff00067882 */ /* 0x000fe20000000000 */
[----:B------:R-:W-:-:S04]  /*10ed0*/  @!UP1 UIADD3 UR4, UP0, UR42, 0x270, URZ ;  /* 0x000002702a049890 */ /* 0x000fc8000ff1e03f */
[----:B------:R-:W-:Y:S01]  /*10ee0*/  @!UP1 UIADD3.X UR5, URZ, UR43, URZ, UP0, !UPT ;  /* 0x0000002b3f059290 */ /* 0x000fe200087fe43f */
[----:B------:R-:W4:Y:S08]  /*10ef0*/  @P0 LDC R6, c[0x0][0x430] ;  /* 0x00010c00ff060b82 */ /* 0x000f300000000800 */
[----:B------:R1:W-:Y:S01]  /*10f00*/  @!UP1 UTMAPF.L2.4D [UR44], [UR4] ;  /* 0x0000002c040095b8 */ /* 0x0003e20008018000 */
[----:B--2---:R-:W-:Y:S01]  /*10f10*/  @P0 IMAD.HI.U32 R5, R5, UR46, RZ ;  /* 0x0000002e05050c27 */ /* 0x004fe2000f8e00ff */
[----:B------:R2:W-:Y:S04]  /*10f20*/  @!UP1 UTMAPF.L2.4D [UR8], [UR4] ;  /* 0x00000008040095b8 */ /* 0x0005e80008018000 */
[----:B----4-:R-:W-:Y:S01]  /*10f30*/  @P0 SHF.R.U32.HI R4, RZ, R6, R5 ;  /* 0x00000006ff040219 */ /* 0x010fe20000011605 */
[----:B------:R2:W-:Y:S01]  /*10f40*/  @!UP1 UTMAPF.L2.4D [UR12], [UR4] ;  /* 0x0000000c040095b8 */ /* 0x0005e20008018000 */
[----:B-1----:R-:W-:Y:S01]  /*10f50*/  ISETP.NE.U32.AND P0, PT, R2, RZ, PT ;  /* 0x000000ff0200720c */ /* 0x002fe20003f05070 */
[----:B------:R-:W-:-:S03]  /*10f60*/  IMAD.U32 R5, RZ, RZ, UR41 ;  /* 0x00000029ff057e24 */ /* 0x000fc6000f8e00ff */
[----:B------:R-:W-:Y:S01]  /*10f70*/  ISETP.NE.AND.EX P0, PT, R3, RZ, PT, P0 ;  /* 0x000000ff0300720c */ /* 0x000fe20003f05300 */
[----:B------:R-:W-:Y:S01]  /*10f80*/  VIADD R5, R5, 0xffffffff ;  /* 0xffffffff05057836 */ /* 0x000fe20000000000 */
[----:B------:R2:W-:Y:S02]  /*10f90*/  @!UP1 UTMAPF.L2.4D [UR16], [UR4] ;  /* 0x00000010040095b8 */ /* 0x0005e40008018000 */
[----:B---3--:R-:W-:Y:S01]  /*10fa0*/  SEL R6, R0, RZ, !P0 ;  /* 0x000000ff00067207 */ /* 0x008fe20004000000 */
[----:B--2---:R-:W-:Y:S08]  /*10fb0*/  BRA.DIV UR6, `(.L_x_2008) ;  /* 0x0000002a06707947 */ /* 0x004ff0000b800000 */
.L_x_2059:
[----:B------:R-:W-:Y:S01]  /*10fc0*/  UMOV UR4, 0xffffffff ;  /* 0xffffffff00047882 */ /* 0x000fe20000000000 */
[----:B------:R-:W-:Y:S02]  /*10fd0*/  SHF.R.S32.HI R12, RZ, 0x1f, R0 ;  /* 0x0000001fff0c7819 */ /* 0x000fe40000011400 */
[----:B------:R-:W-:Y:S05]  /*10fe0*/  BRA.DIV UR4, `(.L_x_2009) ;  /* 0x0000002a04907947 */ /* 0x000fea000b800000 */
[----:B------:R-:W-:-:S13]  /*10ff0*/  ELECT P6, URZ, PT ;  /* 0x00000000003f782f */ /* 0x000fda00038c0000 */
.L_x_2062:
[----:B------:R-:W-:Y:S05]  /*11000*/  @!P6 BRA `(.L_x_2010) ;  /* 0x000000040004e947 */ /* 0x000fea0003800000 */
[----:B------:R-:W-:Y:S01]  /*11010*/  MOV R6, R0 ;  /* 0x0000000000067202 */ /* 0x000fe20000000f00 */
        /* <DEDUP_REMOVED lines=11> */
[--C-:B------:R-:W-:Y:S01]  /*110d0*/  SHF.R.S32.HI R7, RZ, 0x1f, R10.reuse ;  /* 0x0000001fff077819 */ /* 0x100fe2000001140a */
[----:B------:R-:W-:-:S04]  /*110e0*/  IMAD.MOV.U32 R6, RZ, RZ, R10 ;  /* 0x000000ffff067224 */ /* 0x000fc800078e000a */
[----:B------:R-:W-:-:S05]  /*110f0*/  IMAD.WIDE.U32 R6, R0, UR4, R6 ;  /* 0x0000000400067c25 */ /* 0x000fca000f8e0006 */
[----:B------:R-:W-:Y:S02]  /*11100*/  IADD3 R7, R7, R9, RZ ;  /* 0x0000000907077210 */ /* 0x000fe40007ffe0ff */
[----:B------:R-:W-:-:S04]  /*11110*/  LEA R8, P2, R6, R2, 0x2 ;  /* 0x0000000206087211 */ /* 0x000fc800078410ff */
[----:B------:R-:W-:-:S05]  /*11120*/  LEA.HI.X R9, R6, R3, R7, 0x2, P2 ;  /* 0x0000000306097211 */ /* 0x000fca00010f1407 */
[----:B------:R1:W5:Y:S01]  /*11130*/  LDG.E R6, desc[UR6][R8.64] ;  /* 0x0000000608067981 */ /* 0x000362000c1e1900 */
[----:B------:R-:W-:-:S04]  /*11140*/  IMAD.MOV R10, RZ, RZ, -R10 ;  /* 0x000000ffff0a7224 */ /* 0x000fc800078e0a0a */
[----:B------:R-:W-:-:S07]  /*11150*/  IMAD R5, R11, R10, R5 ;  /* 0x0000000a0b057224 */ /* 0x000fce00078e0205 */
.L_x_2011:
[----:B------:R-:W2:Y:S01]  /*11160*/  S2R R7, SR_TID.X ;  /* 0x0000000000077919 */ /* 0x000ea20000002100 */
[----:B-1----:R-:W-:Y:S02]  /*11170*/  LEA R8, R16, UR40, 0x3 ;  /* 0x0000002810087c11 */ /* 0x002fe4000f8e18ff */
[----:B--2---:R-:W-:Y:S02]  /*11180*/  LOP3.LUT R9, R7, 0x7f, RZ, 0xc0, !PT ;  /* 0x0000007f07097812 */ /* 0x004fe400078ec0ff */
[----:B------:R-:W-:Y:S02]  /*11190*/  SHF.L.U32 R7, R17, 0x1f, RZ ;  /* 0x0000001f11077819 */ /* 0x000fe400000006ff */
[----:B------:R-:W-:Y:S02]  /*111a0*/  ISETP.NE.AND P3, PT, R9, RZ, PT ;  /* 0x000000ff0900720c */ /* 0x000fe40003f65270 */
[----:B------:R-:W1:Y:S02]  /*111b0*/  SYNCS.PHASECHK.TRANS64.TRYWAIT P2, [R8+URZ+0x38840], R7 ;  /* 0x03884007080075a7 */ /* 0x000e64000804017f */
[----:B-1----:R-:W-:Y:S09]  /*111c0*/  @!P2 BRA `(.L_x_2012) ;  /* 0x000000280038a947 */ /* 0x002ff20003800000 */
.L_x_2063:
[----:B------:R-:W-:Y:S05]  /*111d0*/  @P3 BRA `(.L_x_2013) ;  /* 0x0000000000143947 */ /* 0x000fea0003800000 */
[----:B------:R-:W-:Y:S01]  /*111e0*/  ISETP.NE.AND P2, PT, R19, RZ, PT ;  /* 0x000000ff1300720c */ /* 0x000fe20003f45270 */
[----:B-1----:R-:W-:-:S04]  /*111f0*/  IMAD.MOV.U32 R7, RZ, RZ, 0xa000 ;  /* 0x0000a000ff077424 */ /* 0x002fc800078e00ff */
[----:B------:R2:W-:Y:S08]  /*11200*/  SYNCS.ARRIVE.TRANS64 RZ, [R8+URZ+0x38830], R7 ;  /* 0x0388300708ff79a7 */ /* 0x0005f0000800003f */
[----:B------:R-:W-:Y:S05]  /*11210*/  @!P2 BRA `(.L_x_2013) ;  /* 0x000000000004a947 */ /* 0x000fea0003800000 */
[----:B------:R-:W-:Y:S01]  /*11220*/  BPT.TRAP 0x1 ;  /* 0x000000040000795c */ /* 0x000fe20000300000 */
.L_x_2013:
        /* <DEDUP_REMOVED lines=11> */
[----:B------:R-:W-:Y:S02]  /*112e0*/  UIMAD UR14, UR14, 0xa000, UR40 ;  /* 0x0000a0000e0e78a4 */ /* 0x000fe4000f8e0228 */
[----:B------:R-:W-:Y:S02]  /*112f0*/  UIADD3 UR9, UR9, 0x38830, URZ ;  /* 0x0003883009097890 */ /* 0x000fe4000fffe03f */
[----:B------:R-:W-:Y:S02]  /*11300*/  UIMAD UR11, UR11, 0x50, URZ ;  /* 0x000000500b0b78a4 */ /* 0x000fe4000f8e023f */
[----:B------:R-:W-:Y:S02]  /*11310*/  UIADD3 UR8, UR14, 0x24400, URZ ;  /* 0x000244000e087890 */ /* 0x000fe4000fffe03f */
[----:B------:R-:W-:Y:S02]  /*11320*/  UIADD3 UR15, UR14, 0x26c00, URZ ;  /* 0x00026c000e0f7890 */ /* 0x000fe4000fffe03f */
[----:B------:R-:W-:-:S02]  /*11330*/  UIADD3 UR17, UR14, 0x29400, URZ ;  /* 0x000294000e117890 */ /* 0x000fc4000fffe03f */
[----:B------:R-:W-:-:S03]  /*11340*/  UIADD3 UR18, UR14, 0x2bc00, URZ ;  /* 0x0002bc000e127890 */ /* 0x000fc6000fffe03f */
[----:B------:R3:W-:Y:S01]  /*11350*/  UTMALDG.4D [UR8], [UR4], desc[UR6] ;  /* 0x00000608040075b4 */ /* 0x0007e20008019000 */
[----:B------:R-:W-:Y:S01]  /*11360*/  UMOV UR14, 0x80 ;  /* 0x00000080000e7882 */ /* 0x000fe20000000000 */
[----:B---3--:R-:W-:Y:S01]  /*11370*/  UMOV UR8, UR15 ;  /* 0x0000000f00087c82 */ /* 0x008fe20008000000 */
[----:B------:R-:W-:Y:S02]  /*11380*/  UMOV UR10, UR16 ;  /* 0x00000010000a7c82 */ /* 0x000fe40008000000 */
[----:B------:R3:W-:Y:S02]  /*11390*/  UTMALDG.4D [UR8], [UR4], desc[UR6] ;  /* 0x00000608040075b4 */ /* 0x0007e40008019000 */
[----:B---3--:R-:W-:Y:S01]  /*113a0*/  UMOV UR8, UR17 ;  /* 0x0000001100087c82 */ /* 0x008fe20008000000 */
[----:B------:R-:W-:Y:S01]  /*113b0*/  UMOV UR10, UR14 ;  /* 0x0000000e000a7c82 */ /* 0x000fe20008000000 */
[----:B------:R-:W-:Y:S01]  /*113c0*/  UMOV UR14, 0xc0 ;  /* 0x000000c0000e7882 */ /* 0x000fe20000000000 */
[----:B------:R3:W-:Y:S02]  /*113d0*/  UTMALDG.4D [UR8], [UR4], desc[UR6] ;  /* 0x00000608040075b4 */ /* 0x0007e40008019000 */
[----:B---3--:R-:W-:Y:S01]  /*113e0*/  UMOV UR8, UR18 ;  /* 0x0000001200087c82 */ /* 0x008fe20008000000 */
[----:B------:R-:W-:-:S02]  /*113f0*/  UMOV UR10, UR14 ;  /* 0x0000000e000a7c82 */ /* 0x000fc40008000000 */
[----:B------:R3:W-:Y:S02]  /*11400*/  UTMALDG.4D [UR8], [UR4], desc[UR6] ;  /* 0x00000608040075b4 */ /* 0x0007e40008019000 */
[----:B---3--:R-:W-:Y:S01]  /*11410*/  NOP ;  /* 0x0000000000007918 */ /* 0x008fe20000000000 */
.L_x_2010:
        /* <DEDUP_REMOVED lines=9> */
[----:B-12---:R-:W-:Y:S01]  /*114b0*/  @P2 MOV R7, 0x10000 ;  /* 0x0001000000072802 */ /* 0x006fe20000000f00 */
        /* <DEDUP_REMOVED lines=35> */
.L_x_2064:
[----:B------:R-:W-:-:S06]  /*116f0*/  UISETP.GE.AND UP0, UPT, UR41, 0x2, UPT ;  /* 0x000000022900788c */ /* 0x000fcc000bf06270 */
[----:B------:R-:W-:-:S13]  /*11700*/  PLOP3.LUT P2, PT, PT, PT, UP0, 0x80, 0x0 ;  /* 0x000000000000781c */ /* 0x000fda0003f4f008 */
[----:B------:R-:W-:Y:S05]  /*11710*/  @!P2 BRA `(.L_x_2015) ;  /* 0x0000001400c8a947 */ /* 0x000fea0003800000 */
[----:B------:R-:W-:Y:S02]  /*11720*/  ULOP3.LUT UR4, UR41, 0x1, URZ, 0xc0, !UPT ;  /* 0x0000000129047892 */ /* 0x000fe4000f8ec03f */
[----:B------:R-:W-:Y:S02]  /*11730*/  UIADD3 UR48, UR41, -0x2, URZ ;  /* 0xfffffffe29307890 */ /* 0x000fe4000fffe03f */
[----:B------:R-:W-:Y:S01]  /*11740*/  UISETP.NE.U32.AND UP0, UPT, UR4, 0x1, UPT ;  /* 0x000000010400788c */ /* 0x000fe2000bf05070 */
[----:B------:R-:W-:-:S03]  /*11750*/  ULDC.64 UR38, c[0x0][0x408] ;  /* 0x0001020000267ab9 */ /* 0x000fc60000000a00 */
[----:B-1----:R-:W-:Y:S02]  /*11760*/  IMAD.U32 R7, RZ, RZ, UR48 ;  /* 0x00000030ff077e24 */ /* 0x002fe4000f8e00ff */
[----:B------:R-:W-:-:S13]  /*11770*/  PLOP3.LUT P2, PT, PT, PT, UP0, 0x80, 0x0 ;  /* 0x000000000000781c */ /* 0x000fda0003f4f008 */
[----:B------:R-:W-:Y:S05]  /*11780*/  @!P2 BRA `(.L_x_2016) ;  /* 0x0000000400f0a947 */ /* 0x000fea0003800000 */
[----:B------:R-:W-:Y:S01]  /*11790*/  IADD3 R7, R16, 0x1, RZ ;  /* 0x0000000110077810 */ /* 0x000fe20007ffe0ff */
[----:B------:R-:W-:Y:S03]  /*117a0*/  BSSY B0, `(.L_x_2017) ;  /* 0x0000076000007945 */ /* 0x000fe60003800000 */
[----:B------:R-:W-:-:S04]  /*117b0*/  ISETP.NE.AND P2, PT, R7, 0x2, PT ;  /* 0x000000020700780c */ /* 0x000fc80003f45270 */
[----:B------:R-:W-:Y:S02]  /*117c0*/  SEL R10, RZ, 0x1, P2 ;  /* 0x00000001ff0a7807 */ /* 0x000fe40001000000 */
[----:B------:R-:W-:Y:S02]  /*117d0*/  SEL R7, R7, RZ, P2 ;  /* 0x000000ff07077207 */ /* 0x000fe40001000000 */
[----:B------:R-:W-:Y:S01]  /*117e0*/  LOP3.LUT R10, R17, R10, RZ, 0x3c, !PT ;  /* 0x0000000a110a7212 */ /* 0x000fe200078e3cff */
[----:B------:R-:W-:Y:S06]  /*117f0*/  @!P6 BRA `(.L_x_2018) ;  /* 0x0000000400c0e947 */ /* 0x000fec0003800000 */
[----:B------:R-:W-:Y:S02]  /*11800*/  IMAD.MOV.U32 R9, RZ, RZ, R6 ;  /* 0x000000ffff097224 */ /* 0x000fe400078e0006 */
[----:B------:R-:W-:Y:S01]  /*11810*/  IMAD.U32 R8, RZ, RZ, UR48 ;  /* 0x00000030ff087e24 */ /* 0x000fe2000f8e00ff */
[----:B------:R-:W-:Y:S06]  /*11820*/  @!P0 BRA `(.L_x_2019) ;  /* 0x0000000000548947 */ /* 0x000fec0003800000 */
[----:B------:R-:W-:Y:S01]  /*11830*/  ULDC UR7, c[0x0][0x41c] ;  /* 0x0001070000077ab9 */ /* 0x000fe20000000800 */
[----:B------:R-:W-:Y:S01]  /*11840*/  UMOV UR6, UR48 ;  /* 0x0000003000067c82 */ /* 0x000fe20008000000 */
[----:B------:R-:W-:Y:S01]  /*11850*/  UISETP.NE.AND UP0, UPT, UR7, 0x1, UPT ;  /* 0x000000010700788c */ /* 0x000fe2000bf05270 */
[----:B------:R-:W-:-:S10]  /*11860*/  ULDC.64 UR10, c[0x0][0x208] ;  /* 0x00008200000a7ab9 */ /* 0x000fd40000000a00 */
[----:B------:R-:W-:Y:S02]  /*11870*/  @UP0 ULDC.64 UR8, c[0x0][0x420] ;  /* 0x0001080000080ab9 */ /* 0x000fe40000000a00 */
[----:B------:R-:W-:-:S04]  /*11880*/  UIMAD.WIDE.U32 UR4, UR48, UR8, URZ ;  /* 0x00000008300472a5 */ /* 0x000fc8000f8e003f */
[----:B------:R-:W-:-:S03]  /*11890*/  @UP0 USHF.R.U32.HI UR6, URZ, UR9, UR5 ;  /* 0x000000093f060299 */ /* 0x000fc60008011605 */
[----:B------:R-:W-:Y:S01]  /*118a0*/  ULDC.64 UR8, c[0x0][0x408] ;  /* 0x0001020000087ab9 */ /* 0x000fe20000000a00 */
[----:B------:R-:W-:Y:S01]  /*118b0*/  USHF.R.S32.HI UR4, URZ, 0x1f, UR6 ;  /* 0x0000001f3f047899 */ /* 0x000fe20008011406 */
[----:B------:R-:W-:Y:S01]  /*118c0*/  IMAD R11, R12, UR8, RZ ;  /* 0x000000080c0b7c24 */ /* 0x000fe2000f8e02ff */
[----:B------:R-:W-:-:S03]  /*118d0*/  MOV R8, UR6 ;  /* 0x0000000600087c02 */ /* 0x000fc60008000f00 */
[C---:B------:R-:W-:Y:S02]  /*118e0*/  IMAD R11, R0.reuse, UR9, R11 ;  /* 0x00000009000b7c24 */ /* 0x040fe4000f8e020b */
[----:B------:R-:W-:Y:S02]  /*118f0*/  IMAD.U32 R9, RZ, RZ, UR4 ;  /* 0x00000004ff097e24 */ /* 0x000fe4000f8e00ff */
[----:B------:R-:W-:-:S04]  /*11900*/  IMAD.WIDE.U32 R8, R0, UR8, R8 ;  /* 0x0000000800087c25 */ /* 0x000fc8000f8e0008 */
[----:B------:R-:W-:Y:S01]  /*11910*/  IMAD.IADD R9, R11, 0x1, R9 ;  /* 0x000000010b097824 */ /* 0x000fe200078e0209 */
[----:B------:R-:W-:-:S04]  /*11920*/  LEA R2, P2, R8, R2, 0x2 ;  /* 0x0000000208027211 */ /* 0x000fc800078410ff */
[----:B------:R-:W-:-:S05]  /*11930*/  LEA.HI.X R3, R8, R3, R9, 0x2, P2 ;  /* 0x0000000308037211 */ /* 0x000fca00010f1409 */
[----:B------:R1:W5:Y:S01]  /*11940*/  LDG.E R9, desc[UR10][R2.64] ;  /* 0x0000000a02097981 */ /* 0x000362000c1e1900 */
[----:B------:R-:W-:-:S04]  /*11950*/  UIADD3 UR4, -UR6, URZ, URZ ;  /* 0x0000003f06047290 */ /* 0x000fc8000fffe13f */
[----:B------:R-:W-:-:S06]  /*11960*/  UIMAD UR4, UR7, UR4, UR48 ;  /* 0x00000004070472a4 */ /* 0x000fcc000f8e0230 */
[----:B-1----:R-:W-:-:S07]  /*11970*/  MOV R8, UR4 ;  /* 0x0000000400087c02 */ /* 0x002fce0008000f00 */
.L_x_2019:
[----:B------:R-:W1:Y:S01]  /*11980*/  S2R R2, SR_TID.X ;  /* 0x0000000000027919 */ /* 0x000e620000002100 */
[----:B------:R-:W-:Y:S02]  /*11990*/  LEA R3, R7, UR40, 0x3 ;  /* 0x0000002807037c11 */ /* 0x000fe4000f8e18ff */
[----:B-1----:R-:W-:Y:S02]  /*119a0*/  LOP3.LUT R11, R2, 0x7f, RZ, 0xc0, !PT ;  /* 0x0000007f020b7812 */ /* 0x002fe400078ec0ff */
[----:B------:R-:W-:Y:S02]  /*119b0*/  SHF.L.U32 R2, R10, 0x1f, RZ ;  /* 0x0000001f0a027819 */ /* 0x000fe400000006ff */
[----:B------:R-:W-:Y:S02]  /*119c0*/  ISETP.NE.AND P2, PT, R11, RZ, PT ;  /* 0x000000ff0b00720c */ /* 0x000fe40003f45270 */
[----:B------:R-:W1:Y:S02]  /*119d0*/  SYNCS.PHASECHK.TRANS64.TRYWAIT P3, [R3+URZ+0x38840], R2 ;  /* 0x03884002030075a7 */ /* 0x000e64000806017f */
[----:B-1----:R-:W-:Y:S09]  /*119e0*/  @!P3 BRA `(.L_x_2020) ;  /* 0x00000020005cb947 */ /* 0x002ff20003800000 */
.L_x_2065:
[----:B------:R-:W-:Y:S05]  /*119f0*/  @P2 BRA `(.L_x_2021) ;  /* 0x0000000000142947 */ /* 0x000fea0003800000 */
[----:B------:R-:W-:Y:S01]  /*11a00*/  ISETP.NE.AND P3, PT, R19, RZ, PT ;  /* 0x000000ff1300720c */ /* 0x000fe20003f65270 */
[----:B-1----:R-:W-:-:S04]  /*11a10*/  IMAD.MOV.U32 R2, RZ, RZ, 0xa000 ;  /* 0x0000a000ff027424 */ /* 0x002fc800078e00ff */
[----:B------:R2:W-:Y:S08]  /*11a20*/  SYNCS.ARRIVE.TRANS64 RZ, [R3+URZ+0x38830], R2 ;  /* 0x0388300203ff79a7 */ /* 0x0005f0000800003f */
[----:B------:R-:W-:Y:S05]  /*11a30*/  @!P3 BRA `(.L_x_2021) ;  /* 0x000000000004b947 */ /* 0x000fea0003800000 */
[----:B------:R-:W-:Y:S01]  /*11a40*/  BPT.TRAP 0x1 ;  /* 0x000000040000795c */ /* 0x000fe20000300000 */
.L_x_2021:
        /* <DEDUP_REMOVED lines=12> */
[----:B-12---:R-:W-:Y:S01]  /*11b10*/  SHF.L.U32 R3, R17, 0x1f, RZ ;  /* 0x0000001f11037819 */ /* 0x006fe200000006ff */
[----:B------:R-:W-:-:S02]  /*11b20*/  UIMAD UR14, UR14, 0xa000, UR40 ;  /* 0x0000a0000e0e78a4 */ /* 0x000fc4000f8e0228 */
[----:B------:R-:W-:Y:S02]  /*11b30*/  UIADD3 UR9, UR9, 0x38830, URZ ;  /* 0x0003883009097890 */ /* 0x000fe4000fffe03f */
[----:B------:R-:W-:Y:S01]  /*11b40*/  UIMAD UR11, UR11, 0x50, URZ ;  /* 0x000000500b0b78a4 */ /* 0x000fe2000f8e023f */
        /* <DEDUP_REMOVED lines=19> */
.L_x_2066:
[----:B------:R-:W-:Y:S05]  /*11c80*/  @P2 BRA `(.L_x_2023) ;  /* 0x0000000000182947 */ /* 0x000fea0003800000 */
[----:B------:R-:W-:Y:S01]  /*11c90*/  ISETP.NE.AND P2, PT, R19, RZ, PT ;  /* 0x000000ff1300720c */ /* 0x000fe20003f45270 */
[----:B-1----:R-:W-:Y:S01]  /*11ca0*/  IMAD.MOV.U32 R3, RZ, RZ, 0xa000 ;  /* 0x0000a000ff037424 */ /* 0x002fe200078e00ff */
[----:B------:R-:W-:-:S04]  /*11cb0*/  LEA R2, R16, UR40, 0x3 ;  /* 0x0000002810027c11 */ /* 0x000fc8000f8e18ff */
[----:B------:R2:W-:Y:S07]  /*11cc0*/  SYNCS.ARRIVE.TRANS64 RZ, [R2+URZ+0x38850], R3 ;  /* 0x0388500302ff79a7 */ /* 0x0005ee000800003f */
[----:B------:R-:W-:Y:S05]  /*11cd0*/  @!P2 BRA `(.L_x_2023) ;  /* 0x000000000004a947 */ /* 0x000fea0003800000 */
[----:B------:R-:W-:Y:S01]  /*11ce0*/  BPT.TRAP 0x1 ;  /* 0x000000040000795c */ /* 0x000fe20000300000 */
.L_x_2023:
        /* <DEDUP_REMOVED lines=10> */
[----:B------:R-:W-:Y:S01]  /*11d90*/  MOV R6, R9 ;  /* 0x0000000900067202 */ /* 0x000fe20000000f00 */
[----:B------:R-:W-:-:S02]  /*11da0*/  IMAD.MOV.U32 R5, RZ, RZ, R8 ;  /* 0x000000ffff057224 */ /* 0x000fc400078e0008 */
[----:B------:R-:W-:Y:S02]  /*11db0*/  UIMAD UR16, UR9, 0xa000, UR40 ;  /* 0x0000a000091078a4 */ /* 0x000fe4000f8e0228 */
[----:B------:R-:W-:Y:S02]  /*11dc0*/  ULEA UR9, UR9, UR40, 0x3 ;  /* 0x0000002809097291 */ /* 0x000fe4000f8e183f */
[----:B------:R-:W-:Y:S02]  /*11dd0*/  UIMAD UR11, UR11, 0x50, URZ ;  /* 0x000000500b0b78a4 */ /* 0x000fe4000f8e023f */
[----:B------:R-:W-:Y:S02]  /*11de0*/  UIADD3 UR8, UR16, 0x400, URZ ;  /* 0x0000040010087890 */ /* 0x000fe4000fffe03f */
[----:B------:R-:W-:Y:S02]  /*11df0*/  UIADD3 UR9, UR9, 0x38850, URZ ;  /* 0x0003885009097890 */ /* 0x000fe4000fffe03f */
[----:B------:R-:W-:-:S02]  /*11e00*/  UIADD3 UR14, UR16, 0x2c00, URZ ;  /* 0x00002c00100e7890 */ /* 0x000fc4000fffe03f */
[----:B------:R-:W-:Y:S02]  /*11e10*/  UIADD3 UR15, UR16, 0x5400, URZ ;  /* 0x00005400100f7890 */ /* 0x000fe4000fffe03f */
[----:B------:R-:W-:-:S03]  /*11e20*/  UIADD3 UR16, UR16, 0x7c00, URZ ;  /* 0x00007c0010107890 */ /* 0x000fc6000fffe03f */
[----:B------:R3:W-:Y:S02]  /*11e30*/  UTMALDG.4D [UR8], [UR4], desc[UR6] ;  /* 0x00000608040075b4 */ /* 0x0007e40008019000 */
[----:B---3--:R-:W-:Y:S01]  /*11e40*/  UMOV UR8, UR14 ;  /* 0x0000000e00087c82 */ /* 0x008fe20008000000 */
[----:B------:R-:W-:Y:S01]  /*11e50*/  UMOV UR10, UR17 ;  /* 0x00000011000a7c82 */ /* 0x000fe20008000000 */
[----:B------:R-:W-:Y:S01]  /*11e60*/  UMOV UR14, 0x80 ;  /* 0x00000080000e7882 */ /* 0x000fe20000000000 */
        /* <DEDUP_REMOVED lines=9> */
.L_x_2018:
[----:B------:R-:W-:Y:S05]  /*11f00*/  BSYNC B0 ;  /* 0x0000000000007941 */ /* 0x000fea0003800000 */
.L_x_2017:
[----:B------:R-:W-:Y:S01]  /*11f10*/  UIADD3 UR4, UR41, -0x3, URZ ;  /* 0xfffffffd29047890 */ /* 0x000fe2000fffe03f */
[----:B------:R-:W-:Y:S01]  /*11f20*/  IMAD.MOV.U32 R16, RZ, RZ, R7 ;  /* 0x000000ffff107224 */ /* 0x000fe200078e0007 */
[----:B------:R-:W-:-:S04]  /*11f30*/  MOV R17, R10 ;  /* 0x0000000a00117202 */ /* 0x000fc80000000f00 */
[----:B------:R-:W-:-:S07]  /*11f40*/  IMAD.U32 R7, RZ, RZ, UR4 ;  /* 0x00000004ff077e24 */ /* 0x000fce000f8e00ff */
.L_x_2016:
[----:B------:R-:W-:Y:S01]  /*11f50*/  ISETP.NE.AND P2, PT, RZ, UR48, PT ;  /* 0x00000030ff007c0c */ /* 0x000fe2000bf45270 */
[----:B------:R-:W-:-:S12]  /*11f60*/  BSSY B0, `(.L_x_2015) ;  /* 0x00000ed000007945 */ /* 0x000fd80003800000 */
[----:B------:R-:W-:Y:S05]  /*11f70*/  @!P2 BRA `(.L_x_2024) ;  /* 0x0000000c00aca947 */ /* 0x000fea0003800000 */
[----:B------:R-:W-:-:S07]  /*11f80*/  IMAD.MOV.U32 R8, RZ, RZ, R6 ;  /* 0x000000ffff087224 */ /* 0x000fce00078e0006 */
.L_x_2039:
[----:B------:R-:W-:Y:S01]  /*11f90*/  IADD3 R10, R16, 0x1, RZ ;  /* 0x00000001100a7810 */ /* 0x000fe20007ffe0ff */
[----:B------:R-:W-:Y:S05]  /*11fa0*/  YIELD ;  /* 0x0000000000007946 */ /* 0x000fea0003800000 */
[----:B------:R-:W-:Y:S01]  /*11fb0*/  ISETP.NE.AND P2, PT, R10, 0x2, PT ;  /* 0x000000020a00780c */ /* 0x000fe20003f45270 */
[----:B------:R-:W-:Y:S03]  /*11fc0*/  BSSY B1, `(.L_x_2025) ;  /* 0x0000070000017945 */ /* 0x000fe60003800000 */
[----:B-12---:R-:W-:-:S02]  /*11fd0*/  SEL R2, RZ, 0x1, P2 ;  /* 0x00000001ff027807 */ /* 0x006fc40001000000 */
        /* <DEDUP_REMOVED lines=23> */
.L_x_2027:
[----:B------:R-:W1:Y:S01]  /*12150*/  S2R R2, SR_TID.X ;  /* 0x0000000000027919 */ /* 0x000e620000002100 */
[----:B------:R-:W-:Y:S02]  /*12160*/  LEA R3, R10, UR40, 0x3 ;  /* 0x000000280a037c11 */ /* 0x000fe4000f8e18ff */
[----:B-1----:R-:W-:Y:S02]  /*12170*/  LOP3.LUT R9, R2, 0x7f, RZ, 0xc0, !PT ;  /* 0x0000007f02097812 */ /* 0x002fe400078ec0ff */
[----:B------:R-:W-:Y:S02]  /*12180*/  SHF.L.U32 R2, R11, 0x1f, RZ ;  /* 0x0000001f0b027819 */ /* 0x000fe400000006ff */
[----:B------:R-:W-:Y:S02]  /*12190*/  ISETP.NE.AND P2, PT, R9, RZ, PT ;  /* 0x000000ff0900720c */ /* 0x000fe40003f45270 */
[----:B------:R-:W1:Y:S02]  /*121a0*/  SYNCS.PHASECHK.TRANS64.TRYWAIT P3, [R3+URZ+0x38840], R2 ;  /* 0x03884002030075a7 */ /* 0x000e64000806017f */
[----:B-1----:R-:W-:Y:S09]  /*121b0*/  @!P3 BRA `(.L_x_2028) ;  /* 0x000000180090b947 */ /* 0x002ff20003800000 */
.L_x_2067:
[----:B------:R-:W-:Y:S05]  /*121c0*/  @P2 BRA `(.L_x_2029) ;  /* 0x0000000000142947 */ /* 0x000fea0003800000 */
[----:B------:R-:W-:Y:S01]  /*121d0*/  ISETP.NE.AND P3, PT, R19, RZ, PT ;  /* 0x000000ff1300720c */ /* 0x000fe20003f65270 */
[----:B-1----:R-:W-:-:S04]  /*121e0*/  IMAD.MOV.U32 R2, RZ, RZ, 0xa000 ;  /* 0x0000a000ff027424 */ /* 0x002fc800078e00ff */
[----:B------:R2:W-:Y:S08]  /*121f0*/  SYNCS.ARRIVE.TRANS64 RZ, [R3+URZ+0x38830], R2 ;  /* 0x0388300203ff79a7 */ /* 0x0005f0000800003f */
[----:B------:R-:W-:Y:S05]  /*12200*/  @!P3 BRA `(.L_x_2029) ;  /* 0x000000000004b947 */ /* 0x000fea0003800000 */
[----:B------:R-:W-:Y:S01]  /*12210*/  BPT.TRAP 0x1 ;  /* 0x000000040000795c */ /* 0x000fe20000300000 */
.L_x_2029:
        /* <DEDUP_REMOVED lines=13> */
[----:B------:R-:W-:-:S02]  /*122f0*/  UIMAD UR14, UR14, 0xa000, UR40 ;  /* 0x0000a0000e0e78a4 */ /* 0x000fc4000f8e0228 */
[----:B------:R-:W-:Y:S02]  /*12300*/  UIADD3 UR9, UR9, 0x38830, URZ ;  /* 0x0003883009097890 */ /* 0x000fe4000fffe03f */
[----:B------:R-:W-:Y:S01]  /*12310*/  UIMAD UR11, UR11, 0x50, URZ ;  /* 0x000000500b0b78a4 */ /* 0x000fe2000f8e023f */
[----:B-12---:R-:W-:Y:S01]  /*12320*/  LEA R2, R16, UR19, 0x3 ;  /* 0x0000001310027c11 */ /* 0x006fe2000f8e18ff */
        /* <DEDUP_REMOVED lines=18> */
.L_x_2068:
[----:B------:R-:W-:Y:S05]  /*12450*/  @P2 BRA `(.L_x_2031) ;  /* 0x0000000000142947 */ /* 0x000fea0003800000 */
[----:B------:R-:W-:Y:S02]  /*12460*/  ISETP.NE.AND P2, PT, R19, RZ, PT ;  /* 0x000000ff1300720c */ /* 0x000fe40003f45270 */
[----:B------:R-:W-:-:S04]  /*12470*/  MOV R3, 0xa000 ;  /* 0x0000a00000037802 */ /* 0x000fc80000000f00 */
[----:B------:R2:W-:Y:S07]  /*12480*/  SYNCS.ARRIVE.TRANS64 RZ, [R2+URZ+0x50], R3 ;  /* 0x0000500302ff79a7 */ /* 0x0005ee000800003f */
[----:B------:R-:W-:Y:S05]  /*12490*/  @!P2 BRA `(.L_x_2031) ;  /* 0x000000000004a947 */ /* 0x000fea0003800000 */
[----:B------:R-:W-:Y:S01]  /*124a0*/  BPT.TRAP 0x1 ;  /* 0x000000040000795c */ /* 0x000fe20000300000 */
.L_x_2031:
        /* <DEDUP_REMOVED lines=12> */
[----:B------:R-:W-:Y:S01]  /*12570*/  UIMAD UR14, UR14, 0xa000, UR40 ;  /* 0x0000a0000e0e78a4 */ /* 0x000fe2000f8e0228 */
[----:B------:R-:W-:Y:S01]  /*12580*/  IMAD.MOV.U32 R6, RZ, RZ, R8 ;  /* 0x000000ffff067224 */ /* 0x000fe200078e0008 */
[----:B------:R-:W-:Y:S02]  /*12590*/  UIMAD UR11, UR11, 0x50, URZ ;  /* 0x000000500b0b78a4 */ /* 0x000fe4000f8e023f */
[----:B------:R-:W-:Y:S02]  /*125a0*/  UIADD3 UR9, UR9, 0x50, URZ ;  /* 0x0000005009097890 */ /* 0x000fe4000fffe03f */
[----:B------:R-:W-:Y:S02]  /*125b0*/  UIADD3 UR8, UR14, 0x400, URZ ;  /* 0x000004000e087890 */ /* 0x000fe4000fffe03f */
[----:B------:R-:W-:Y:S02]  /*125c0*/  UIADD3 UR15, UR14, 0x2c00, URZ ;  /* 0x00002c000e0f7890 */ /* 0x000fe4000fffe03f */
[----:B------:R-:W-:-:S02]  /*125d0*/  UIADD3 UR16, UR14, 0x5400, URZ ;  /* 0x000054000e107890 */ /* 0x000fc4000fffe03f */
        /* <DEDUP_REMOVED lines=14> */
.L_x_2026:
[----:B------:R-:W-:Y:S05]  /*126c0*/  BSYNC B1 ;  /* 0x0000000000017941 */ /* 0x000fea0003800000 */
.L_x_2025:
[----:B------:R-:W-:Y:S01]  /*126d0*/  IADD3 R16, R10, 0x1, RZ ;  /* 0x000000010a107810 */ /* 0x000fe20007ffe0ff */
[----:B------:R-:W-:Y:S03]  /*126e0*/  BSSY B1, `(.L_x_2032) ;  /* 0x0000071000017945 */ /* 0x000fe60003800000 */
[----:B------:R-:W-:-:S04]  /*126f0*/  ISETP.NE.AND P2, PT, R16, 0x2, PT ;  /* 0x000000021000780c */ /* 0x000fc80003f45270 */
[----:B-12---:R-:W-:Y:S02]  /*12700*/  SEL R2, RZ, 0x1, P2 ;  /* 0x00000001ff027807 */ /* 0x006fe40001000000 */
[----:B------:R-:W-:Y:S02]  /*12710*/  SEL R16, R16, RZ, P2 ;  /* 0x000000ff10107207 */ /* 0x000fe40001000000 */
[----:B------:R-:W-:Y:S01]  /*12720*/  LOP3.LUT R17, R11, R2, RZ, 0x3c, !PT ;  /* 0x000000020b117212 */ /* 0x000fe200078e3cff */
[----:B------:R-:W-:Y:S06]  /*12730*/  @!P6 BRA `(.L_x_2033) ;  /* 0x0000000400ace947 */ /* 0x000fec0003800000 */
[----:B------:R-:W-:Y:S01]  /*12740*/  VIADD R13, R7, 0xffffffff ;  /* 0xffffffff070d7836 */ /* 0x000fe20000000000 */
        /* <DEDUP_REMOVED lines=19> */
.L_x_2034:
[----:B------:R-:W1:Y:S01]  /*12880*/  S2R R2, SR_TID.X ;  /* 0x0000000000027919 */ /* 0x000e620000002100 */
[----:B------:R-:W-:Y:S02]  /*12890*/  SHF.L.U32 R3, R17, 0x1f, RZ ;  /* 0x0000001f11037819 */ /* 0x000fe400000006ff */
[----:B-1----:R-:W-:Y:S02]  /*128a0*/  LOP3.LUT R9, R2, 0x7f, RZ, 0xc0, !PT ;  /* 0x0000007f02097812 */ /* 0x002fe400078ec0ff */
[----:B------:R-:W-:Y:S02]  /*128b0*/  LEA R2, R16, UR40, 0x3 ;  /* 0x0000002810027c11 */ /* 0x000fe4000f8e18ff */
[----:B------:R-:W-:Y:S02]  /*128c0*/  ISETP.NE.AND P2, PT, R9, RZ, PT ;  /* 0x000000ff0900720c */ /* 0x000fe40003f45270 */
[----:B------:R-:W1:Y:S02]  /*128d0*/  SYNCS.PHASECHK.TRANS64.TRYWAIT P3, [R2+URZ+0x38840], R3 ;  /* 0x03884003020075a7 */ /* 0x000e64000806017f */
[----:B-1----:R-:W-:Y:S09]  /*128e0*/  @!P3 BRA `(.L_x_2035) ;  /* 0x0000001000ecb947 */ /* 0x002ff20003800000 */
.L_x_2069:
[----:B------:R-:W-:Y:S05]  /*128f0*/  @P2 BRA `(.L_x_2036) ;  /* 0x0000000000142947 */ /* 0x000fea0003800000 */
[----:B------:R-:W-:Y:S01]  /*12900*/  ISETP.NE.AND P3, PT, R19, RZ, PT ;  /* 0x000000ff1300720c */ /* 0x000fe20003f65270 */
[----:B-1----:R-:W-:-:S04]  /*12910*/  IMAD.MOV.U32 R3, RZ, RZ, 0xa000 ;  /* 0x0000a000ff037424 */ /* 0x002fc800078e00ff */
[----:B------:R2:W-:Y:S08]  /*12920*/  SYNCS.ARRIVE.TRANS64 RZ, [R2+URZ+0x38830], R3 ;  /* 0x0388300302ff79a7 */ /* 0x0005f0000800003f */
[----:B------:R-:W-:Y:S05]  /*12930*/  @!P3 BRA `(.L_x_2036) ;  /* 0x000000000004b947 */ /* 0x000fea0003800000 */
[----:B------:R-:W-:Y:S01]  /*12940*/  BPT.TRAP 0x1 ;  /* 0x000000040000795c */ /* 0x000fe20000300000 */
.L_x_2036:
        /* <DEDUP_REMOVED lines=13> */
[----:B------:R-:W-:Y:S01]  /*12a20*/  UIMAD UR14, UR9, 0xa000, UR40 ;  /* 0x0000a000090e78a4 */ /* 0x000fe2000f8e0228 */
[----:B-12---:R-:W-:Y:S01]  /*12a30*/  LEA R2, R10, UR19, 0x3 ;  /* 0x000000130a027c11 */ /* 0x006fe2000f8e18ff */
[----:B------:R-:W-:-:S02]  /*12a40*/  ULEA UR9, UR9, UR19, 0x3 ;  /* 0x0000001309097291 */ /* 0x000fc4000f8e183f */
[----:B------:R-:W-:Y:S02]  /*12a50*/  UIMAD UR11, UR11, 0x50, URZ ;  /* 0x000000500b0b78a4 */ /* 0x000fe4000f8e023f */
        /* <DEDUP_REMOVED lines=18> */
.L_x_2070:
[----:B------:R-:W-:Y:S05]  /*12b80*/  @P2 BRA `(.L_x_2038) ;  /* 0x0000000000142947 */ /* 0x000fea0003800000 */
[----:B------:R-:W-:Y:S02]  /*12b90*/  ISETP.NE.AND P2, PT, R19, RZ, PT ;  /* 0x000000ff1300720c */ /* 0x000fe40003f45270 */
[----:B------:R-:W-:-:S04]  /*12ba0*/  MOV R3, 0xa000 ;  /* 0x0000a00000037802 */ /* 0x000fc80000000f00 */
[----:B------:R2:W-:Y:S07]  /*12bb0*/  SYNCS.ARRIVE.TRANS64 RZ, [R2+URZ+0x50], R3 ;  /* 0x0000500302ff79a7 */ /* 0x0005ee000800003f */
[----:B------:R-:W-:Y:S05]  /*12bc0*/  @!P2 BRA `(.L_x_2038) ;  /* 0x000000000004a947 */ /* 0x000fea0003800000 */
[----:B------:R-:W-:Y:S01]  /*12bd0*/  BPT.TRAP 0x1 ;  /* 0x000000040000795c */ /* 0x000fe20000300000 */
.L_x_2038:
        /* <DEDUP_REMOVED lines=33> */
.L_x_2033:
[----:B------:R-:W-:Y:S05]  /*12df0*/  BSYNC B1 ;  /* 0x0000000000017941 */ /* 0x000fea0003800000 */
.L_x_2032:
[C---:B------:R-:W-:Y:S02]  /*12e00*/  ISETP.GT.AND P2, PT, R7.reuse, 0x1, PT ;  /* 0x000000010700780c */ /* 0x040fe40003f44270 */
[----:B------:R-:W-:-:S11]  /*12e10*/  IADD3 R7, R7, -0x2, RZ ;  /* 0xfffffffe07077810 */ /* 0x000fd60007ffe0ff */
[----:B------:R-:W-:Y:S05]  /*12e20*/  @P2 BRA `(.L_x_2039) ;  /* 0xfffffff000582947 */ /* 0x000fea000383ffff */
.L_x_2024:
[----:B------:R-:W-:Y:S05]  /*12e30*/  BSYNC B0 ;  /* 0x0000000000007941 */ /* 0x000fea0003800000 */
.L_x_2015:
[----:B------:R-:W-:Y:S04]  /*12e40*/  BSSY B0, `(.L_x_2040) ;  /* 0x000000f000007945 */ /* 0x000fe80003800000 */
[----:B------:R-:W-:Y:S05]  /*12e50*/  @P1 BRA `(.L_x_2041) ;  /* 0x0000000000341947 */ /* 0x000fea0003800000 */
[----:B-1----:R-:W1:Y:S01]  /*12e60*/  S2R R7, SR_LANEID ;  /* 0x0000000000077919 */ /* 0x002e620000000000 */
[----:B------:R-:W-:Y:S01]  /*12e70*/  VOTEU.ANY UR4, UPT, PT ;  /* 0x0000000000047886 */ /* 0x000fe200038e0100 */
[----:B--2---:R-:W2:Y:S01]  /*12e80*/  LDC.64 R2, c[0x0][0xdf0] ;  /* 0x00037c00ff027b82 */ /* 0x004ea20000000a00 */
        /* <DEDUP_REMOVED lines=10> */
.L_x_2041:
[----:B------:R-:W-:Y:S05]  /*12f30*/  BSYNC B0 ;  /* 0x0000000000007941 */ /* 0x000fea0003800000 */
.L_x_2040:
[----:B------:R-:W-:Y:S04]  /*12f40*/  BSSY B0, `(.L_x_2042) ;  /* 0x000002e000007945 */ /* 0x000fe80003800000 */
[----:B------:R-:W-:Y:S05]  /*12f50*/  @!P6 BRA `(.L_x_2043) ;  /* 0x0000000000b0e947 */ /* 0x000fea0003800000 */
[----:B------:R-:W3:Y:S01]  /*12f60*/  S2R R0, SR_TID.X ;  /* 0x0000000000007919 */ /* 0x000ee20000002100 */
[----:B-12---:R-:W-:Y:S02]  /*12f70*/  LEA R3, R16, UR40, 0x3 ;  /* 0x0000002810037c11 */ /* 0x006fe4000f8e18ff */
[----:B---3--:R-:W-:Y:S02]  /*12f80*/  LOP3.LUT R2, R0, 0x7f, RZ, 0xc0, !PT ;  /* 0x0000007f00027812 */ /* 0x008fe400078ec0ff */
[----:B------:R-:W-:Y:S02]  /*12f90*/  SHF.L.U32 R0, R17, 0x1f, RZ ;  /* 0x0000001f11007819 */ /* 0x000fe400000006ff */
[----:B------:R-:W-:Y:S02]  /*12fa0*/  ISETP.NE.AND P1, PT, R2, RZ, PT ;  /* 0x000000ff0200720c */ /* 0x000fe40003f25270 */
[----:B------:R-:W1:Y:S02]  /*12fb0*/  SYNCS.PHASECHK.TRANS64.TRYWAIT P0, [R3+URZ+0x38860], R0 ;  /* 0x03886000030075a7 */ /* 0x000e64000800017f */
[----:B-1----:R-:W-:Y:S09]  /*12fc0*/  @!P0 BRA `(.L_x_2044) ;  /* 0x0000000c005c8947 */ /* 0x002ff20003800000 */
.L_x_2071:
[----:B------:R-:W-:Y:S05]  /*12fd0*/  @P1 BRA `(.L_x_2045) ;  /* 0x0000000000141947 */ /* 0x000fea0003800000 */
[----:B------:R-:W-:Y:S01]  /*12fe0*/  ISETP.NE.AND P0, PT, R19, RZ, PT ;  /* 0x000000ff1300720c */ /* 0x000fe20003f05270 */
[----:B-1----:R-:W-:-:S04]  /*12ff0*/  IMAD.MOV.U32 R0, RZ, RZ, 0xa000 ;  /* 0x0000a000ff007424 */ /* 0x002fc800078e00ff */
[----:B------:R2:W-:Y:S08]  /*13000*/  SYNCS.ARRIVE.TRANS64 RZ, [R3+URZ+0x38850], R0 ;  /* 0x0388500003ff79a7 */ /* 0x0005f0000800003f */
[----:B------:R-:W-:Y:S05]  /*13010*/  @!P0 BRA `(.L_x_2045) ;  /* 0x0000000000048947 */ /* 0x000fea0003800000 */
[----:B------:R-:W-:Y:S01]  /*13020*/  BPT.TRAP 0x1 ;  /* 0x000000040000795c */ /* 0x000fe20000300000 */
.L_x_2045:
        /* <DEDUP_REMOVED lines=11> */
[----:B------:R-:W-:Y:S02]  /*130e0*/  UIMAD UR14, UR14, 0xa000, UR40 ;  /* 0x0000a0000e0e78a4 */ /* 0x000fe4000f8e0228 */
        /* <DEDUP_REMOVED lines=19> */
.L_x_2043:
[----:B------:R-:W-:Y:S05]  /*13220*/  BSYNC B0 ;  /* 0x0000000000007941 */ /* 0x000fea0003800000 */
.L_x_2042:
[----:B------:R-:W-:Y:S01]  /*13230*/  VIADD R16, R16, 0x1 ;  /* 0x0000000110107836 */ /* 0x000fe20000000000 */
[----:B------:R-:W-:-:S04]  /*13240*/  MOV R13, R18 ;  /* 0x00000012000d7202 */ /* 0x000fc80000000f00 */
[----:B------:R-:W-:-:S04]  /*13250*/  ISETP.NE.AND P0, PT, R16, 0x2, PT ;  /* 0x000000021000780c */ /* 0x000fc80003f05270 */
[----:B-12---:R-:W-:Y:S02]  /*13260*/  SEL R0, RZ, 0x1, P0 ;  /* 0x00000001ff007807 */ /* 0x006fe40000000000 */
[----:B------:R-:W-:Y:S02]  /*13270*/  SEL R16, R16, RZ, P0 ;  /* 0x000000ff10107207 */ /* 0x000fe40000000000 */
[----:B------:R-:W-:-:S07]  /*13280*/  LOP3.LUT R17, R17, R0, RZ, 0x3c, !PT ;  /* 0x0000000011117212 */ /* 0x000fce00078e3cff */
.L_x_2004:
[----:B------:R-:W-:Y:S05]  /*13290*/  BSYNC B6 ;  /* 0x0000000000067941 */ /* 0x000fea0003800000 */
.L_x_2002:
[----:B------:R-:W-:-:S03]  /*132a0*/  UMOV UR4, 0xffffffff ;  /* 0xffffffff00047882 */ /* 0x000fc60000000000 */
[----:B------:R-:W-:Y:S05]  /*132b0*/  BRA.DIV UR4, `(.L_x_2046) ;  /* 0x0000000a04b47947 */ /* 0x000fea000b800000 */
[----:B------:R1:W2:Y:S02]  /*132c0*/  SHFL.IDX PT, R14, R13, RZ, 0x1f ;  /* 0x00001fff0d0e7589 */ /* 0x0002a400000e0000 */
.L_x_2074:
[----:B------:R-:W-:Y:S01]  /*132d0*/  ISETP.NE.AND P0, PT, R19, RZ, PT ;  /* 0x000000ff1300720c */ /* 0x000fe20003f05270 */
[----:B------:R-:W-:Y:S05]  /*132e0*/  WARPSYNC.ALL ;  /* 0x0000000000007948 */ /* 0x000fea0003800000 */
[----:B------:R-:W-:Y:S01]  /*132f0*/  BAR.SYNC.DEFER_BLOCKING 0x4, 0x120 ;  /* 0x0104800000007b1d */ /* 0x000fe20000010000 */
[----:B--2---:R-:W-:-:S05]  /*13300*/  IMAD.MOV.U32 R18, RZ, RZ, R14 ;  /* 0x000000ffff127224 */ /* 0x004fca00078e000e */
[----:B------:R-:W-:Y:S01]  /*13310*/  ULDC UR4, c[0x0][0xda8] ;  /* 0x00036a0000047ab9 */ /* 0x000fe20000000800 */
[----:B------:R-:W-:Y:S01]  /*13320*/  @!P0 MOV R0, 0x400 ;  /* 0x0000040000008802 */ /* 0x000fe20000000f00 */
[----:B------:R-:W2:Y:S03]  /*13330*/  @!P0 S2R R3, SR_CgaCtaId ;  /* 0x0000000000038919 */ /* 0x000ea60000008800 */
[----:B--2---:R-:W-:-:S05]  /*13340*/  @!P0 LEA R0, R3, R0, 0x18 ;  /* 0x0000000003008211 */ /* 0x004fca00078ec0ff */
[----:B------:R2:W-:Y:S01]  /*13350*/  @!P0 STS [R0+0x388d0], R13 ;  /* 0x0388d00d00008388 */ /* 0x0005e20000000800 */
[----:B------:R-:W-:Y:S06]  /*13360*/  BAR.ARV 0x5, 0x120 ;  /* 0x0144800000007b1d */ /* 0x000fec0000002000 */
[----:B------:R-:W-:-:S13]  /*13370*/  ISETP.GE.AND P0, PT, R18, UR4, PT ;  /* 0x0000000412007c0c */ /* 0x000fda000bf06270 */
[----:B--2---:R-:W-:Y:S05]  /*13380*/  @!P0 BRA `(.L_x_2047) ;  /* 0xffffffd000208947 */ /* 0x004fea000383ffff */
.L_x_1999:
        /* <DEDUP_REMOVED lines=11> */
.L_x_2075:
        /* <DEDUP_REMOVED lines=12> */
[----:B------:R-:W-:-:S04]  /*13500*/  MOV R0, UR4 ;  /* 0x0000000400007c02 */ /* 0x000fc80008000f00 */
[----:B------:R-:W-:-:S13]  /*13510*/  ISETP.NE.AND P2, PT, R0, 0x3, PT ;  /* 0x000000030000780c */ /* 0x000fda0003f45270 */
[----:B------:R-:W-:Y:S05]  /*13520*/  @!P2 BRA `(.L_x_2051) ;  /* 0x000000000004a947 */ /* 0x000fea0003800000 */
[----:B------:R-:W-:Y:S01]  /*13530*/  BPT.TRAP 0x1 ;  /* 0x000000040000795c */ /* 0x000fe20000300000 */
.L_x_2051:
[----:B------:R-:W-:Y:S01]  /*13540*/  VIADD R3, R7, 0x38840 ;  /* 0x0003884007037836 */ /* 0x000fe20000000000 */
[----:B------:R-:W-:Y:S02]  /*13550*/  SHF.L.U32 R4, R17, 0x1f, RZ ;  /* 0x0000001f11047819 */ /* 0x000fe400000006ff */
[C---:B------:R-:W-:Y:S01]  /*13560*/  IADD3 R0, R16.reuse, 0x1, RZ ;  /* 0x0000000110007810 */ /* 0x040fe20007ffe0ff */
[----:B------:R-:W-:-:S03]  /*13570*/  IMAD R5, R16, 0x8, R3 ;  /* 0x0000000810057824 */ /* 0x000fc600078e0203 */
[----:B------:R-:W-:Y:S01]  /*13580*/  ISETP.NE.AND P1, PT, R0, 0x2, PT ;  /* 0x000000020000780c */ /* 0x000fe20003f25270 */
[----:B------:R-:W2:Y:S03]  /*13590*/  SYNCS.PHASECHK.TRANS64.TRYWAIT P0, [R5+URZ], R4 ;  /* 0x00000004050075a7 */ /* 0x000ea6000800017f */
[----:B------:R-:W-:-:S04]  /*135a0*/  SEL R2, RZ, 0x1, P1 ;  /* 0x00000001ff027807 */ /* 0x000fc80000800000 */
[----:B------:R-:W-:Y:S02]  /*135b0*/  LOP3.LUT R17, R17, R2, RZ, 0x3c, !PT ;  /* 0x0000000211117212 */ /* 0x000fe400078e3cff */
[----:B------:R-:W-:Y:S02]  /*135c0*/  SEL R2, R0, RZ, P1 ;  /* 0x000000ff00027207 */ /* 0x000fe40000800000 */
[----:B------:R-:W-:-:S03]  /*135d0*/  SHF.L.U32 R0, R17, 0x1f, RZ ;  /* 0x0000001f11007819 */ /* 0x000fc600000006ff */
[----:B------:R-:W-:Y:S01]  /*135e0*/  IMAD R3, R2, 0x8, R3 ;  /* 0x0000000802037824 */ /* 0x000fe200078e0203 */
[----:B--2---:R-:W-:Y:S06]  /*135f0*/  @!P0 BRA `(.L_x_2052) ;  /* 0x00000008001c8947 */ /* 0x004fec0003800000 */
.L_x_2076:
[----:B------:R-:W3:Y:S02]  /*13600*/  SYNCS.PHASECHK.TRANS64.TRYWAIT P0, [R3+URZ], R0 ;  /* 0x00000000030075a7 */ /* 0x000ee4000800017f */
[----:B---3--:R-:W-:Y:S05]  /*13610*/  @!P0 BRA `(.L_x_2053) ;  /* 0x0000000800288947 */ /* 0x008fea0003800000 */
.L_x_2077:
[----:B------:R-:W-:Y:S05]  /*13620*/  @!P2 BRA `(.L_x_2054) ;  /* 0x000000000004a947 */ /* 0x000fea0003800000 */
[----:B------:R-:W-:Y:S01]  /*13630*/  BPT.TRAP 0x1 ;  /* 0x000000040000795c */ /* 0x000fe20000300000 */
.L_x_2054:
[----:B---3--:R-:W-:-:S05]  /*13640*/  VIADD R3, R7, 0x38860 ;  /* 0x0003886007037836 */ /* 0x008fca0000000000 */
[----:B--2---:R-:W-:-:S04]  /*13650*/  LEA R5, R16, R3, 0x3 ;  /* 0x0000000310057211 */ /* 0x004fc800078e18ff */
[----:B------:R-:W2:Y:S02]  /*13660*/  SYNCS.PHASECHK.TRANS64.TRYWAIT P0, [R5+URZ], R4 ;  /* 0x00000004050075a7 */ /* 0x000ea4000800017f */
[----:B--2---:R-:W-:Y:S05]  /*13670*/  @!P0 BRA `(.L_x_2055) ;  /* 0x0000000800248947 */ /* 0x004fea0003800000 */
.L_x_2078:
[----:B------:R-:W-:-:S07]  /*13680*/  IMAD R3, R2, 0x8, R3 ;  /* 0x0000000802037824 */ /* 0x000fce00078e0203 */
.L_x_2056:
[----:B---3--:R3:W4:Y:S02]  /*13690*/  SYNCS.PHASECHK.TRANS64.TRYWAIT P0, [R3+URZ], R0 ;  /* 0x00000000030075a7 */ /* 0x008724000800017f */
[----:B----4-:R-:W-:Y:S05]  /*136a0*/  @!P0 NANOSLEEP.SYNCS 0x989680 ;  /* 0x009896800000895d */ /* 0x010fea0003900000 */
[----:B------:R-:W4:Y:S02]  /*136b0*/  @!P0 SYNCS.PHASECHK.TRANS64 P0, [R3+URZ], R0 ;  /* 0x00000000030085a7 */ /* 0x000f24000800007f */
[----:B----4-:R-:W-:Y:S05]  /*136c0*/  @!P0 BRA `(.L_x_2056) ;  /* 0xfffffffc00f08947 */ /* 0x010fea000383ffff */
.L_x_2050:
[----:B------:R-:W-:Y:S05]  /*136d0*/  BSYNC B0 ;  /* 0x0000000000007941 */ /* 0x000fea0003800000 */
.L_x_2049:
[----:B------:R-:W-:Y:S05]  /*136e0*/  EXIT ;  /* 0x000000000000794d */ /* 0x000fea0003800000 */
.L_x_1956:
[----:B-1----:R-:W-:-:S04]  /*136f0*/  IMAD.U32 R3, RZ, RZ, UR60 ;  /* 0x0000003cff037e24 */ /* 0x002fc8000f8e00ff */
[----:B------:R1:W2:Y:S03]  /*13700*/  SYNCS.PHASECHK.TRANS64.TRYWAIT P1, [R3+URZ+0x38800], R0 ;  /* 0x03880000030075a7 */ /* 0x0002a6000802017f */
[----:B--2---:R-:W-:Y:S05]  /*13710*/  @!P1 NANOSLEEP.SYNCS 0x989680 ;  /* 0x009896800000995d */ /* 0x004fea0003900000 */
[----:B------:R-:W2:Y:S02]  /*13720*/  @!P1 SYNCS.PHASECHK.TRANS64 P1, [R3+URZ+0x38800], R0 ;  /* 0x03880000030095a7 */ /* 0x000ea4000802007f */
[----:B--2---:R-:W-:Y:S05]  /*13730*/  @!P1 BRA `(.L_x_1956) ;  /* 0xfffffffc00ec9947 */ /* 0x004fea000383ffff */
[----:B------:R-:W-:Y:S05]  /*13740*/  BRA `(.L_x_2057) ;  /* 0xfffffee000607947 */ /* 0x000fea000383ffff */
.L_x_1960:
[----:B--2---:R2:W3:Y:S02]  /*13750*/  SYNCS.PHASECHK.TRANS64.TRYWAIT P2, [R0+URZ+0x38830], R3 ;  /* 0x03883003000075a7 */ /* 0x0044e4000804017f */
[----:B---3--:R-:W-:Y:S05]  /*13760*/  @!P2 NANOSLEEP.SYNCS 0x989680 ;  /* 0x009896800000a95d */ /* 0x008fea0003900000 */
[----:B------:R-:W3:Y:S02]  /*13770*/  @!P2 SYNCS.PHASECHK.TRANS64 P2, [R0+URZ+0x38830], R3 ;  /* 0x038830030000a5a7 */ /* 0x000ee4000804007f */
[----:B---3--:R-:W-:Y:S05]  /*13780*/  @!P2 BRA `(.L_x_1960) ;  /* 0xfffffffc00f0a947 */ /* 0x008fea000383ffff */
[----:B------:R-:W-:Y:S05]  /*13790*/  BRA `(.L_x_1959) ;  /* 0xfffffee0008c7947 */ /* 0x000fea000383ffff */
.L_x_1965:
[----:B--2---:R-:W-:-:S04]  /*137a0*/  MOV R4, UR47 ;  /* 0x0000002f00047c02 */ /* 0x004fc80008000f00 */
[----:B------:R2:W3:Y:S03]  /*137b0*/  SYNCS.PHASECHK.TRANS64.TRYWAIT P2, [R4+URZ+0x38830], R3 ;  /* 0x03883003040075a7 */ /* 0x0004e6000804017f */
[----:B---3--:R-:W-:Y:S05]  /*137c0*/  @!P2 NANOSLEEP.SYNCS 0x989680 ;  /* 0x009896800000a95d */ /* 0x008fea0003900000 */
[----:B------:R-:W3:Y:S02]  /*137d0*/  @!P2 SYNCS.PHASECHK.TRANS64 P2, [R4+URZ+0x38830], R3 ;  /* 0x038830030400a5a7 */ /* 0x000ee4000804007f */
[----:B---3--:R-:W-:Y:S05]  /*137e0*/  @!P2 BRA `(.L_x_1965) ;  /* 0xfffffffc00eca947 */ /* 0x008fea000383ffff */
[----:B------:R-:W-:Y:S05]  /*137f0*/  BRA `(.L_x_1964) ;  /* 0xffffff2000ec7947 */ /* 0x000fea000383ffff */
.L_x_1969:
[----:B-12---:R-:W-:-:S04]  /*13800*/  IMAD.U32 R3, RZ, RZ, UR5 ;  /* 0x00000005ff037e24 */ /* 0x006fc8000f8e00ff */
[----:B------:R1:W2:Y:S03]  /*13810*/  SYNCS.PHASECHK.TRANS64.TRYWAIT P2, [R3+URZ+0x38850], R0 ;  /* 0x03885000030075a7 */ /* 0x0002a6000804017f */
[----:B--2---:R-:W-:Y:S05]  /*13820*/  @!P2 NANOSLEEP.SYNCS 0x989680 ;  /* 0x009896800000a95d */ /* 0x004fea0003900000 */
[----:B------:R-:W2:Y:S02]  /*13830*/  @!P2 SYNCS.PHASECHK.TRANS64 P2, [R3+URZ+0x38850], R0 ;  /* 0x038850000300a5a7 */ /* 0x000ea4000804007f */
[----:B--2---:R-:W-:Y:S05]  /*13840*/  @!P2 BRA `(.L_x_1969) ;  /* 0xfffffffc00eca947 */ /* 0x004fea000383ffff */
[----:B------:R-:W-:Y:S05]  /*13850*/  BRA `(.L_x_1968) ;  /* 0xffffff4800647947 */ /* 0x000fea000383ffff */
.L_x_1975:
[----:B--2---:R-:W-:-:S04]  /*13860*/  IMAD.U32 R4, RZ, RZ, UR4 ;  /* 0x00000004ff047e24 */ /* 0x004fc8000f8e00ff */
[----:B------:R2:W3:Y:S03]  /*13870*/  SYNCS.PHASECHK.TRANS64.TRYWAIT P2, [R4+URZ+0x38830], R3 ;  /* 0x03883003040075a7 */ /* 0x0004e6000804017f */
[----:B---3--:R-:W-:Y:S05]  /*13880*/  @!P2 NANOSLEEP.SYNCS 0x989680 ;  /* 0x009896800000a95d */ /* 0x008fea0003900000 */
[----:B------:R-:W3:Y:S02]  /*13890*/  @!P2 SYNCS.PHASECHK.TRANS64 P2, [R4+URZ+0x38830], R3 ;  /* 0x038830030400a5a7 */ /* 0x000ee4000804007f */
[----:B---3--:R-:W-:Y:S05]  /*138a0*/  @!P2 BRA `(.L_x_1975) ;  /* 0xfffffffc00eca947 */ /* 0x008fea000383ffff */
[----:B------:R-:W-:Y:S05]  /*138b0*/  BRA `(.L_x_1974) ;  /* 0xffffff6000147947 */ /* 0x000fea000383ffff */
.L_x_1979:
[----:B-12---:R-:W-:-:S04]  /*138c0*/  MOV R3, UR5 ;  /* 0x0000000500037c02 */ /* 0x006fc80008000f00 */
[----:B------:R1:W2:Y:S03]  /*138d0*/  SYNCS.PHASECHK.TRANS64.TRYWAIT P2, [R3+URZ+0x38850], R0 ;  /* 0x03885000030075a7 */ /* 0x0002a6000804017f */
[----:B--2---:R-:W-:Y:S05]  /*138e0*/  @!P2 NANOSLEEP.SYNCS 0x989680 ;  /* 0x009896800000a95d */ /* 0x004fea0003900000 */
[----:B------:R-:W2:Y:S02]  /*138f0*/  @!P2 SYNCS.PHASECHK.TRANS64 P2, [R3+URZ+0x38850], R0 ;  /* 0x038850000300a5a7 */ /* 0x000ea4000804007f */
[----:B--2---:R-:W-:Y:S05]  /*13900*/  @!P2 BRA `(.L_x_1979) ;  /* 0xfffffffc00eca947 */ /* 0x004fea000383ffff */
[----:B------:R-:W-:Y:S05]  /*13910*/  BRA `(.L_x_1978) ;  /* 0xffffff8800887947 */ /* 0x000fea000383ffff */
.L_x_1984:
[----:B--2---:R-:W-:-:S04]  /*13920*/  IMAD.U32 R7, RZ, RZ, UR5 ;  /* 0x00000005ff077e24 */ /* 0x004fc8000f8e00ff */
[----:B------:R2:W3:Y:S03]  /*13930*/  SYNCS.PHASECHK.TRANS64.TRYWAIT P0, [R7+URZ+0x38850], R0 ;  /* 0x03885000070075a7 */ /* 0x0004e6000800017f */
[----:B---3--:R-:W-:Y:S05]  /*13940*/  @!P0 NANOSLEEP.SYNCS 0x989680 ;  /* 0x009896800000895d */ /* 0x008fea0003900000 */
[----:B------:R-:W3:Y:S02]  /*13950*/  @!P0 SYNCS.PHASECHK.TRANS64 P0, [R7+URZ+0x38850], R0 ;  /* 0x03885000070085a7 */ /* 0x000ee4000800007f */
[----:B---3--:R-:W-:Y:S05]  /*13960*/  @!P0 BRA `(.L_x_1984) ;  /* 0xfffffffc00ec8947 */ /* 0x008fea000383ffff */
[----:B------:R-:W-:Y:S05]  /*13970*/  BRA `(.L_x_1983) ;  /* 0xffffffa0007c7947 */ /* 0x000fea000383ffff */
.L_x_2008:
[----:B------:R-:W1:Y:S01]  /*13980*/  S2R R7, SR_TID.X ;  /* 0x0000000000077919 */ /* 0x000e620000002100 */
[----:B------:R-:W-:Y:S01]  /*13990*/  MOV R12, RZ ;  /* 0x000000ff000c7202 */ /* 0x000fe20000000f00 */
[----:B------:R-:W-:Y:S02]  /*139a0*/  IMAD.MOV.U32 R11, RZ, RZ, 0x1f ;  /* 0x0000001fff0b7424 */ /* 0x000fe400078e00ff */
[----:B------:R-:W-:Y:S01]  /*139b0*/  IMAD.MOV.U32 R15, RZ, RZ, -0x1 ;  /* 0xffffffffff0f7424 */ /* 0x000fe200078e00ff */
[----:B-1----:R-:W-:-:S04]  /*139c0*/  SHF.R.U32.HI R7, RZ, 0x5, R7 ;  /* 0x00000005ff077819 */ /* 0x002fc80000011607 */
[----:B------:R-:W-:-:S05]  /*139d0*/  LOP3.LUT R7, R7, 0x3, RZ, 0xc0, !PT ;  /* 0x0000000307077812 */ /* 0x000fca00078ec0ff */
[----:B------:R-:W-:-:S07]  /*139e0*/  IMAD.MOV.U32 R13, RZ, RZ, R7 ;  /* 0x000000ffff0d7224 */ /* 0x000fce00078e0007 */
[----:B------:R-:W-:Y:S05]  /*139f0*/  WARPSYNC.COLLECTIVE R15, `(.L_x_2058) ;  /* 0x000000000f087348 */ /* 0x000fea0003c00000 */
[----:B------:R1:W2:Y:S02]  /*13a00*/  SHFL.IDX P6, R14, R13, R12, R11 ;  /* 0x0000000c0d0e7389 */ /* 0x0002a400000c000b */
[----:B-12---:R-:W-:Y:S01]  /*13a10*/  ENDCOLLECTIVE ;  /* 0x000000000000791b */ /* 0x006fe20003800000 */
.L_x_2058:
[----:B------:R-:W-:Y:S05]  /*13a20*/  BRA `(.L_x_2059) ;  /* 0xffffffd400647947 */ /* 0x000fea000383ffff */
.L_x_2009:
[----:B------:R-:W-:Y:S01]  /*13a30*/  BSSY B0, `(.L_x_2060) ;  /* 0x0000006000007945 */ /* 0x000fe20003800000 */
[----:B------:R-:W-:-:S07]  /*13a40*/  MOV R15, 0xffffffff ;  /* 0xffffffff000f7802 */ /* 0x000fce0000000f00 */
[----:B------:R-:W-:Y:S05]  /*13a50*/  WARPSYNC.COLLECTIVE R15, `(.L_x_2061) ;  /* 0x000000000f0c7348 */ /* 0x000fea0003c00000 */
[----:B------:R-:W-:Y:S02]  /*13a60*/  ELECT P6, UR62, PT ;  /* 0x00000000003e782f */ /* 0x000fe400038c0000 */
[----:B------:R-:W-:Y:S01]  /*13a70*/  MOV R14, UR62 ;  /* 0x0000003e000e7c02 */ /* 0x000fe20008000f00 */
[----:B------:R-:W-:Y:S10]  /*13a80*/  ENDCOLLECTIVE ;  /* 0x000000000000791b */ /* 0x000ff40003800000 */
.L_x_2061:
[----:B------:R-:W-:Y:S05]  /*13a90*/  BSYNC B0 ;  /* 0x0000000000007941 */ /* 0x000fea0003800000 */
.L_x_2060:
[----:B------:R-:W-:Y:S05]  /*13aa0*/  BRA `(.L_x_2062) ;  /* 0xffffffd400547947 */ /* 0x000fea000383ffff */
.L_x_2012:
[----:B-1----:R1:W2:Y:S02]  /*13ab0*/  SYNCS.PHASECHK.TRANS64.TRYWAIT P2, [R8+URZ+0x38840], R7 ;  /* 0x03884007080075a7 */ /* 0x0022a4000804017f */
[----:B--2---:R-:W-:Y:S05]  /*13ac0*/  @!P2 NANOSLEEP.SYNCS 0x989680 ;  /* 0x009896800000a95d */ /* 0x004fea0003900000 */
[----:B------:R-:W2:Y:S02]  /*13ad0*/  @!P2 SYNCS.PHASECHK.TRANS64 P2, [R8+URZ+0x38840], R7 ;  /* 0x038840070800a5a7 */ /* 0x000ea4000804007f */
[----:B--2---:R-:W-:Y:S05]  /*13ae0*/  @!P2 BRA `(.L_x_2012) ;  /* 0xfffffffc00f0a947 */ /* 0x004fea000383ffff */
[----:B------:R-:W-:Y:S05]  /*13af0*/  BRA `(.L_x_2063) ;  /* 0xffffffd400b47947 */ /* 0x000fea000383ffff */
.L_x_2014:
[----:B-1----:R-:W-:-:S04]  /*13b00*/  IMAD.U32 R8, RZ, RZ, UR40 ;  /* 0x00000028ff087e24 */ /* 0x002fc8000f8e00ff */
[----:B------:R1:W2:Y:S03]  /*13b10*/  SYNCS.PHASECHK.TRANS64.TRYWAIT P2, [R8+URZ+0x38820], R7 ;  /* 0x03882007080075a7 */ /* 0x0002a6000804017f */
[----:B--2---:R-:W-:Y:S05]  /*13b20*/  @!P2 NANOSLEEP.SYNCS 0x989680 ;  /* 0x009896800000a95d */ /* 0x004fea0003900000 */
[----:B------:R-:W2:Y:S02]  /*13b30*/  @!P2 SYNCS.PHASECHK.TRANS64 P2, [R8+URZ+0x38820], R7 ;  /* 0x038820070800a5a7 */ /* 0x000ea4000804007f */
[----:B--2---:R-:W-:Y:S05]  /*13b40*/  @!P2 BRA `(.L_x_2014) ;  /* 0xfffffffc00eca947 */ /* 0x004fea000383ffff */
[----:B------:R-:W-:Y:S05]  /*13b50*/  BRA `(.L_x_2064) ;  /* 0xffffffd800e47947 */ /* 0x000fea000383ffff */
.L_x_2020:
[----:B-1----:R1:W2:Y:S02]  /*13b60*/  SYNCS.PHASECHK.TRANS64.TRYWAIT P3, [R3+URZ+0x38840], R2 ;  /* 0x03884002030075a7 */ /* 0x0022a4000806017f */
[----:B--2---:R-:W-:Y:S05]  /*13b70*/  @!P3 NANOSLEEP.SYNCS 0x989680 ;  /* 0x009896800000b95d */ /* 0x004fea0003900000 */
[----:B------:R-:W2:Y:S02]  /*13b80*/  @!P3 SYNCS.PHASECHK.TRANS64 P3, [R3+URZ+0x38840], R2 ;  /* 0x038840020300b5a7 */ /* 0x000ea4000806007f */
[----:B--2---:R-:W-:Y:S05]  /*13b90*/  @!P3 BRA `(.L_x_2020) ;  /* 0xfffffffc00f0b947 */ /* 0x004fea000383ffff */
[----:B------:R-:W-:Y:S05]  /*13ba0*/  BRA `(.L_x_2065) ;  /* 0xffffffdc00907947 */ /* 0x000fea000383ffff */
.L_x_2022:
[----:B-1----:R1:W2:Y:S02]  /*13bb0*/  SYNCS.PHASECHK.TRANS64.TRYWAIT P3, [R2+URZ+0x60], R3 ;  /* 0x00006003020075a7 */ /* 0x0022a4000806017f */
[----:B--2---:R-:W-:Y:S05]  /*13bc0*/  @!P3 NANOSLEEP.SYNCS 0x989680 ;  /* 0x009896800000b95d */ /* 0x004fea0003900000 */
[----:B------:R-:W2:Y:S02]  /*13bd0*/  @!P3 SYNCS.PHASECHK.TRANS64 P3, [R2+URZ+0x60], R3 ;  /* 0x000060030200b5a7 */ /* 0x000ea4000806007f */
[----:B--2---:R-:W-:Y:S05]  /*13be0*/  @!P3 BRA `(.L_x_2022) ;  /* 0xfffffffc00f0b947 */ /* 0x004fea000383ffff */
[----:B------:R-:W-:Y:S05]  /*13bf0*/  BRA `(.L_x_2066) ;  /* 0xffffffe000207947 */ /* 0x000fea000383ffff */
.L_x_2028:
[----:B-1----:R1:W2:Y:S02]  /*13c00*/  SYNCS.PHASECHK.TRANS64.TRYWAIT P3, [R3+URZ+0x38840], R2 ;  /* 0x03884002030075a7 */ /* 0x0022a4000806017f */
[----:B--2---:R-:W-:Y:S05]  /*13c10*/  @!P3 NANOSLEEP.SYNCS 0x989680 ;  /* 0x009896800000b95d */ /* 0x004fea0003900000 */
[----:B------:R-:W2:Y:S02]  /*13c20*/  @!P3 SYNCS.PHASECHK.TRANS64 P3, [R3+URZ+0x38840], R2 ;  /* 0x038840020300b5a7 */ /* 0x000ea4000806007f */
[----:B--2---:R-:W-:Y:S05]  /*13c30*/  @!P3 BRA `(.L_x_2028) ;  /* 0xfffffffc00f0b947 */ /* 0x004fea000383ffff */
[----:B------:R-:W-:Y:S05]  /*13c40*/  BRA `(.L_x_2067) ;  /* 0xffffffe4005c7947 */ /* 0x000fea000383ffff */
.L_x_2030:
[----:B-1----:R1:W2:Y:S02]  /*13c50*/  SYNCS.PHASECHK.TRANS64.TRYWAIT P3, [R2+URZ+0x60], R17 ;  /* 0x00006011020075a7 */ /* 0x0022a4000806017f */
[----:B--2---:R-:W-:Y:S05]  /*13c60*/  @!P3 NANOSLEEP.SYNCS 0x989680 ;  /* 0x009896800000b95d */ /* 0x004fea0003900000 */
[----:B------:R-:W2:Y:S02]  /*13c70*/  @!P3 SYNCS.PHASECHK.TRANS64 P3, [R2+URZ+0x60], R17 ;  /* 0x000060110200b5a7 */ /* 0x000ea4000806007f */
[----:B--2---:R-:W-:Y:S05]  /*13c80*/  @!P3 BRA `(.L_x_2030) ;  /* 0xfffffffc00f0b947 */ /* 0x004fea000383ffff */
[----:B------:R-:W-:Y:S05]  /*13c90*/  BRA `(.L_x_2068) ;  /* 0xffffffe400ec7947 */ /* 0x000fea000383ffff */
.L_x_2035:
[----:B-1----:R1:W2:Y:S02]  /*13ca0*/  SYNCS.PHASECHK.TRANS64.TRYWAIT P3, [R2+URZ+0x38840], R3 ;  /* 0x03884003020075a7 */ /* 0x0022a4000806017f */
[----:B--2---:R-:W-:Y:S05]  /*13cb0*/  @!P3 NANOSLEEP.SYNCS 0x989680 ;  /* 0x009896800000b95d */ /* 0x004fea0003900000 */
[----:B------:R-:W2:Y:S02]  /*13cc0*/  @!P3 SYNCS.PHASECHK.TRANS64 P3, [R2+URZ+0x38840], R3 ;  /* 0x038840030200b5a7 */ /* 0x000ea4000806007f */
[----:B--2---:R-:W-:Y:S05]  /*13cd0*/  @!P3 BRA `(.L_x_2035) ;  /* 0xfffffffc00f0b947 */ /* 0x004fea000383ffff */
[----:B------:R-:W-:Y:S05]  /*13ce0*/  BRA `(.L_x_2069) ;  /* 0xffffffec00007947 */ /* 0x000fea000383ffff */
.L_x_2037:
[----:B-1----:R1:W2:Y:S02]  /*13cf0*/  SYNCS.PHASECHK.TRANS64.TRYWAIT P3, [R2+URZ+0x60], R11 ;  /* 0x0000600b020075a7 */ /* 0x0022a4000806017f */
[----:B--2---:R-:W-:Y:S05]  /*13d00*/  @!P3 NANOSLEEP.SYNCS 0x989680 ;  /* 0x009896800000b95d */ /* 0x004fea0003900000 */
[----:B------:R-:W2:Y:S02]  /*13d10*/  @!P3 SYNCS.PHASECHK.TRANS64 P3, [R2+URZ+0x60], R11 ;  /* 0x0000600b0200b5a7 */ /* 0x000ea4000806007f */
[----:B--2---:R-:W-:Y:S05]  /*13d20*/  @!P3 BRA `(.L_x_2037) ;  /* 0xfffffffc00f0b947 */ /* 0x004fea000383ffff */
[----:B------:R-:W-:Y:S05]  /*13d30*/  BRA `(.L_x_2070) ;  /* 0xffffffec00907947 */ /* 0x000fea000383ffff */
.L_x_2044:
[----:B-1----:R1:W2:Y:S02]  /*13d40*/  SYNCS.PHASECHK.TRANS64.TRYWAIT P0, [R3+URZ+0x38860], R0 ;  /* 0x03886000030075a7 */ /* 0x0022a4000800017f */
[----:B--2---:R-:W-:Y:S05]  /*13d50*/  @!P0 NANOSLEEP.SYNCS 0x989680 ;  /* 0x009896800000895d */ /* 0x004fea0003900000 */
[----:B------:R-:W2:Y:S02]  /*13d60*/  @!P0 SYNCS.PHASECHK.TRANS64 P0, [R3+URZ+0x38860], R0 ;  /* 0x03886000030085a7 */ /* 0x000ea4000800007f */
[----:B--2---:R-:W-:Y:S05]  /*13d70*/  @!P0 BRA `(.L_x_2044) ;  /* 0xfffffffc00f08947 */ /* 0x004fea000383ffff */
[----:B------:R-:W-:Y:S05]  /*13d80*/  BRA `(.L_x_2071) ;  /* 0xfffffff000907947 */ /* 0x000fea000383ffff */
.L_x_2046:
[----:B------:R-:W-:Y:S01]  /*13d90*/  BSSY B0, `(.L_x_2072) ;  /* 0x0000007000007945 */ /* 0x000fe20003800000 */
[----:B------:R-:W-:Y:S01]  /*13da0*/  IMAD.MOV.U32 R12, RZ, RZ, RZ ;  /* 0x000000ffff0c7224 */ /* 0x000fe200078e00ff */
[----:B------:R-:W-:Y:S01]  /*13db0*/  MOV R11, 0x1f ;  /* 0x0000001f000b7802 */ /* 0x000fe20000000f00 */
[----:B------:R-:W-:-:S07]  /*13dc0*/  IMAD.MOV.U32 R15, RZ, RZ, -0x1 ;  /* 0xffffffffff0f7424 */ /* 0x000fce00078e00ff */
[----:B------:R-:W-:Y:S05]  /*13dd0*/  WARPSYNC.COLLECTIVE R15, `(.L_x_2073) ;  /* 0x000000000f087348 */ /* 0x000fea0003c00000 */
[----:B------:R1:W2:Y:S02]  /*13de0*/  SHFL.IDX P6, R14, R13, R12, R11 ;  /* 0x0000000c0d0e7389 */ /* 0x0002a400000c000b */
[----:B-12---:R-:W-:Y:S01]  /*13df0*/  ENDCOLLECTIVE ;  /* 0x000000000000791b */ /* 0x006fe20003800000 */
.L_x_2073:
[----:B------:R-:W-:Y:S05]  /*13e00*/  BSYNC B0 ;  /* 0x0000000000007941 */ /* 0x000fea0003800000 */
.L_x_2072:
[----:B------:R-:W-:Y:S05]  /*13e10*/  BRA `(.L_x_2074) ;  /* 0xfffffff4002c7947 */ /* 0x000fea000383ffff */
.L_x_2048:
[----:B--2---:R2:W3:Y:S02]  /*13e20*/  SYNCS.PHASECHK.TRANS64.TRYWAIT P0, [R7+URZ+0x38820], R0 ;  /* 0x03882000070075a7 */ /* 0x0044e4000800017f */
[----:B---3--:R-:W-:Y:S05]  /*13e30*/  @!P0 NANOSLEEP.SYNCS 0x989680 ;  /* 0x009896800000895d */ /* 0x008fea0003900000 */
[----:B------:R-:W3:Y:S02]  /*13e40*/  @!P0 SYNCS.PHASECHK.TRANS64 P0, [R7+URZ+0x38820], R0 ;  /* 0x03882000070085a7 */ /* 0x000ee4000800007f */
[----:B---3--:R-:W-:Y:S05]  /*13e50*/  @!P0 BRA `(.L_x_2048) ;  /* 0xfffffffc00f08947 */ /* 0x008fea000383ffff */
[----:B------:R-:W-:Y:S05]  /*13e60*/  BRA `(.L_x_2075) ;  /* 0xfffffff400747947 */ /* 0x000fea000383ffff */
.L_x_2052:
[----:B--2---:R2:W3:Y:S02]  /*13e70*/  SYNCS.PHASECHK.TRANS64.TRYWAIT P0, [R5+URZ], R4 ;  /* 0x00000004050075a7 */ /* 0x0044e4000800017f */
[----:B---3--:R-:W-:Y:S05]  /*13e80*/  @!P0 NANOSLEEP.SYNCS 0x989680 ;  /* 0x009896800000895d */ /* 0x008fea0003900000 */
[----:B------:R-:W3:Y:S02]  /*13e90*/  @!P0 SYNCS.PHASECHK.TRANS64 P0, [R5+URZ], R4 ;  /* 0x00000004050085a7 */ /* 0x000ee4000800007f */
[----:B---3--:R-:W-:Y:S05]  /*13ea0*/  @!P0 BRA `(.L_x_2052) ;  /* 0xfffffffc00f08947 */ /* 0x008fea000383ffff */
[----:B------:R-:W-:Y:S05]  /*13eb0*/  BRA `(.L_x_2076) ;  /* 0xfffffff400d07947 */ /* 0x000fea000383ffff */
.L_x_2053:
[----:B---3--:R3:W4:Y:S02]  /*13ec0*/  SYNCS.PHASECHK.TRANS64.TRYWAIT P0, [R3+URZ], R0 ;  /* 0x00000000030075a7 */ /* 0x008724000800017f */
[----:B----4-:R-:W-:Y:S05]  /*13ed0*/  @!P0 NANOSLEEP.SYNCS 0x989680 ;  /* 0x009896800000895d */ /* 0x010fea0003900000 */
[----:B------:R-:W4:Y:S02]  /*13ee0*/  @!P0 SYNCS.PHASECHK.TRANS64 P0, [R3+URZ], R0 ;  /* 0x00000000030085a7 */ /* 0x000f24000800007f */
[----:B----4-:R-:W-:Y:S05]  /*13ef0*/  @!P0 BRA `(.L_x_2053) ;  /* 0xfffffffc00f08947 */ /* 0x010fea000383ffff */
[----:B------:R-:W-:Y:S05]  /*13f00*/  BRA `(.L_x_2077) ;  /* 0xfffffff400c47947 */ /* 0x000fea000383ffff */
.L_x_2055:
[----:B--2---:R2:W3:Y:S02]  /*13f10*/  SYNCS.PHASECHK.TRANS64.TRYWAIT P0, [R5+URZ], R4 ;  /* 0x00000004050075a7 */ /* 0x0044e4000800017f */
[----:B---3--:R-:W-:Y:S05]  /*13f20*/  @!P0 NANOSLEEP.SYNCS 0x989680 ;  /* 0x009896800000895d */ /* 0x008fea0003900000 */
[----:B------:R-:W3:Y:S02]  /*13f30*/  @!P0 SYNCS.PHASECHK.TRANS64 P0, [R5+URZ], R4 ;  /* 0x00000004050085a7 */ /* 0x000ee4000800007f */
[----:B---3--:R-:W-:Y:S05]  /*13f40*/  @!P0 BRA `(.L_x_2055) ;  /* 0xfffffffc00f08947 */ /* 0x008fea000383ffff */
[----:B------:R-:W-:Y:S05]  /*13f50*/  BRA `(.L_x_2078) ;  /* 0xfffffff400c87947 */ /* 0x000fea000383ffff */
.L_x_2079:
        /* <DEDUP_REMOVED lines=10> */
.L_x_12756:


//--------------------- .text._ZN7cutlass13device_kernelIN5flash11enable_sm90INS1_16FlashAttnFwdSm90INS1_25CollectiveMainloopFwdSm90ILi2EN4cute5tupleIJNS5_1CILi1EEES8_S8_EEENS6_IJNS7_ILi128EEENS7_ILi80EEENS7_ILi256EEEEEELi256ENS_6half_tEfNS_4arch4Sm90ELb1ELb0ELb0ELb1ELb0ELb0ELb0ELb1ELb1ELb0ELb0ELb0EEENS1_21CollectiveEpilogueFwdINS6_IJSA_SC_SB_EEES9_SE_SG_Li256ELb1ELb0ELb0ELb0EEENS1_36VarlenDynamicPersistentTileSchedulerILi128ELi80ELi256ELi32ELb0ELb0ELb1ELb1ELb1ELb1EEEEEEEEEvNT_6ParamsE --------------------------
	.section	.text._ZN7cutlass13device_kernelIN5flash11enable_sm90INS1_16FlashAttnFwdSm90INS1_25CollectiveMainloopFwdSm90ILi2EN4cute5tupleIJNS5_1CILi1EEES8_S8_EEENS6_IJNS7_ILi128EEENS7_ILi80EEENS7_ILi256EEEEEELi256ENS_6half_tEfNS_4arch4Sm90ELb1ELb0ELb0ELb1ELb0ELb0ELb0ELb1ELb1ELb0ELb0ELb0EEENS1_21CollectiveEpilogueFwdINS6_IJSA_SC_SB_EEES9_SE_SG_Li256ELb1ELb0ELb0ELb0EEENS1_36VarlenDynamicPersistentTileSchedulerILi128ELi80ELi256ELi32ELb0ELb0ELb1ELb1ELb1ELb1EEEEEEEEEvNT_6ParamsE,"ax",@progbits
	.align	128
.text._ZN7cutlass13device_kernelIN5flash11enable_sm90INS1_16FlashAttnFwdSm90INS1_25CollectiveMainloopFwdSm90ILi2EN4cute5tupleIJNS5_1CILi1EEES8_S8_EEENS6_IJNS7_ILi128EEENS7_ILi80EEENS7_ILi256EEEEEELi256ENS_6half_tEfNS_4arch4Sm90ELb1ELb0ELb0ELb1ELb0ELb0ELb0ELb1ELb1ELb0ELb0ELb0EEENS1_21CollectiveEpilogueFwdINS6_IJSA_SC_SB_EEES9_SE_SG_Li256ELb1ELb0ELb0ELb0EEENS1_36VarlenDynamicPersistentTileSchedulerILi128ELi80ELi256ELi32ELb0ELb0ELb1ELb1ELb1ELb1EEEEEEEEEvNT_6ParamsE:
        .type           _ZN7cutlass13device_kernelIN5flash11enable_sm90INS1_16FlashAttnFwdSm90INS1_25CollectiveMainloopFwdSm90ILi2EN4cute5tupleIJNS5_1CILi1EEES8_S8_EEENS6_IJNS7_ILi128EEENS7_ILi80EEENS7_ILi256EEEEEELi256ENS_6half_tEfNS_4arch4Sm90ELb1ELb0ELb0ELb1ELb0ELb0ELb0ELb1ELb1ELb0ELb0ELb0EEENS1_21CollectiveEpilogueFwdINS6_IJSA_SC_SB_EEES9_SE_SG_Li256ELb1ELb0ELb0ELb0EEENS1_36VarlenDynamicPersistentTileSchedulerILi128ELi80ELi256ELi32ELb0ELb0ELb1ELb1ELb1ELb1EEEEEEEEEvNT_6ParamsE,@function
        .size           _ZN7cutlass13device_kernelIN5flash11enable_sm90INS1_16FlashAttnFwdSm90INS1_25CollectiveMainloopFwdSm90ILi2EN4cute5tupleIJNS5_1CILi1EEES8_S8_EEENS6_IJNS7_ILi128EEENS7_ILi80EEENS7_ILi256EEEEEELi256ENS_6half_tEfNS_4arch4Sm90ELb1ELb0ELb0ELb1ELb0ELb0ELb0ELb1ELb1ELb0ELb0ELb0EEENS1_21CollectiveEpilogueFwdINS6_IJSA_SC_SB_EEES9_SE_SG_Li256ELb1ELb0ELb0ELb0EEENS1_36VarlenDynamicPersistentTileSchedulerILi128ELi80ELi256ELi32ELb0ELb0ELb1ELb1ELb1ELb1EEEEEEEEEvNT_6ParamsE,(.L_x_12757 - _ZN7cutlass13device_kernelIN5flash11enable_sm90INS1_16FlashAttnFwdSm90INS1_25CollectiveMainloopFwdSm90ILi2EN4cute5tupleIJNS5_1CILi1EEES8_S8_EEENS6_IJNS7_ILi128EEENS7_ILi80EEENS7_ILi256EEEEEELi256ENS_6half_tEfNS_4arch4Sm90ELb1ELb0ELb0ELb1ELb0ELb0ELb0ELb1ELb1ELb0ELb0ELb0EEENS1_21CollectiveEpilogueFwdINS6_IJSA_SC_SB_EEES9_SE_SG_Li256ELb1ELb0ELb0ELb0EEENS1_36VarlenDynamicPersistentTileSchedulerILi128ELi80ELi256ELi32ELb0ELb0ELb1ELb1ELb1ELb1EEEEEEEEEvNT_6ParamsE)
        .other          _ZN7cutlass13device_kernelIN5flash11enable_sm90INS1_16FlashAttnFwdSm90INS1_25CollectiveMainloopFwdSm90ILi2EN4cute5tupleIJNS5_1CILi1EEES8_S8_EEENS6_IJNS7_ILi128EEENS7_ILi80EEENS7_ILi256EEEEEELi256ENS_6half_tEfNS_4arch4Sm90ELb1ELb0ELb0ELb1ELb0ELb0ELb0ELb1ELb1ELb0ELb0ELb0EEENS1_21CollectiveEpilogueFwdINS6_IJSA_SC_SB_EEES9_SE_SG_Li256ELb1ELb0ELb0ELb0EEENS1_36VarlenDynamicPersistentTileSchedulerILi128ELi80ELi256ELi32ELb0ELb0ELb1ELb1ELb1ELb1EEEEEEEEEvNT_6ParamsE,@"STO_CUDA_ENTRY STV_DEFAULT"
_ZN7cutlass13device_kernelIN5flash11enable_sm90INS1_16FlashAttnFwdSm90INS1_25CollectiveMainloopFwdSm90ILi2EN4cute5tupleIJNS5_1CILi1EEES8_S8_EEENS6_IJNS7_ILi128EEENS7_ILi80EEENS7_ILi256EEEEEELi256ENS_6half_tEfNS_4arch4Sm90ELb1ELb0ELb0ELb1ELb0ELb0ELb0ELb1ELb1ELb0ELb0ELb0EEENS1_21CollectiveEpilogueFwdINS6_IJSA_SC_SB_EEES9_SE_SG_Li256ELb1ELb0ELb0ELb0EEENS1_36VarlenDynamicPersistentTileSchedulerILi128ELi80ELi256ELi32ELb0ELb0ELb1ELb1ELb1ELb1EEEEEEEEEvNT_6ParamsE:
        /* <DEDUP_REMOVED lines=21> */
.L_x_2081:
[----:B------:R-:W-:Y:S05]  /*0150*/  BSYNC B0 ;  /* 0x0000000000007941 */ /* 0x000fea0003800000 */
.L_x_2080:
        /* <DEDUP_REMOVED lines=41> */
.L_x_2082:
        /* <DEDUP_REMOVED lines=22> */
.L_x_2083:
        /* <DEDUP_REMOVED lines=18> */
.L_x_2084:
        /* <DEDUP_REMOVED lines=22> */
.L_x_2085:
        /* <DEDUP_REMOVED lines=22> */
.L_x_2086:
        /* <DEDUP_REMOVED lines=8> */
.L_x_2088:
        /* <DEDUP_REMOVED lines=17> */
[----:B------:R-:W0:Y:S11]  /*0ac0*/  S2R R0, SR_TID.X ;  /* 0x0000000000007919 */ /* 0x000e360000002100 */
[----:B------:R-:W-:Y:S01]  /*0ad0*/  IMAD.U32 R19, RZ, RZ, UR5 ;  /* 0x00000005ff137e24 */ /* 0x000fe2000f8e00ff */
[----:B------:R-:W-:Y:S01]  /*0ae0*/  R2UR UR5, R14 ;  /* 0x000000000e0572ca */ /* 0x000fe200000e0000 */
[----:B0-----:R-:W-:-:S05]  /*0af0*/  VIADD R225, R0, 0xffffff80 ;  /* 0xffffff8000e17836 */ /* 0x001fca0000000000 */
[----:B------:R-:W-:-:S04]  /*0b00*/  SHF.R.S32.HI R0, RZ, 0x1f, R225 ;  /* 0x0000001fff007819 */ /* 0x000fc800000114e1 */
[CC--:B------:R-:W-:Y:S02]  /*0b10*/  LEA.HI R3, R0.reuse, R225.reuse, RZ, 0x7 ;  /* 0x000000e100037211 */ /* 0x0c0fe400078f38ff */
[----:B------:R-:W-:Y:S02]  /*0b20*/  LEA.HI R4, R0, R225, RZ, 0x5 ;  /* 0x000000e100047211 */ /* 0x000fe400078f28ff */
[----:B------:R-:W-:Y:S02]  /*0b30*/  SHF.R.S32.HI R222, RZ, 0x7, R3 ;  /* 0x00000007ffde7819 */ /* 0x000fe40000011403 */
[----:B--2---:R-:W-:Y:S02]  /*0b40*/  R2UR UR4, R2 ;  /* 0x00000000020472ca */ /* 0x004fe400000e0000 */
[C---:B------:R-:W-:Y:S02]  /*0b50*/  LOP3.LUT R2, R3.reuse, 0xffffff80, RZ, 0xc0, !PT ;  /* 0xffffff8003027812 */ /* 0x040fe400078ec0ff */
[----:B------:R-:W-:-:S03]  /*0b60*/  LEA.HI R3, R3, R222, RZ, 0x1 ;  /* 0x000000de03037211 */ /* 0x000fc600078f08ff */
[----:B------:R-:W-:Y:S01]  /*0b70*/  IMAD.IADD R221, R225, 0x1, -R2 ;  /* 0x00000001e1dd7824 */ /* 0x000fe200078e0a02 */
[----:B------:R-:W-:-:S04]  /*0b80*/  LOP3.LUT R3, R3, 0x3fffffe, RZ, 0xc0, !PT ;  /* 0x03fffffe03037812 */ /* 0x000fc800078ec0ff */
[----:B------:R-:W-:Y:S01]  /*0b90*/  SHF.R.S32.HI R8, RZ, 0x1f, R221 ;  /* 0x0000001fff087819 */ /* 0x000fe200000114dd */
[----:B------:R-:W-:Y:S01]  /*0ba0*/  ULOP3.LUT UR4, UR4, 0x1, URZ, 0xfc, !UPT ;  /* 0x0000000104047892 */ /* 0x000fe2000f8efc3f */
[----:B------:R-:W-:Y:S02]  /*0bb0*/  IMAD.IADD R3, R222, 0x1, -R3 ;  /* 0x00000001de037824 */ /* 0x000fe400078e0a03 */
[CC--:B------:R-:W-:Y:S02]  /*0bc0*/  LEA.HI R9, R8.reuse, R221.reuse, RZ, 0x2 ;  /* 0x000000dd08097211 */ /* 0x0c0fe400078f10ff */
[----:B------:R-:W-:Y:S01]  /*0bd0*/  LEA.HI R8, R8, R221, RZ, 0x5 ;  /* 0x000000dd08087211 */ /* 0x000fe200078f28ff */
[----:B------:R-:W-:Y:S01]  /*0be0*/  IMAD.U32 R224, RZ, RZ, UR4 ;  /* 0x00000004ffe07e24 */ /* 0x000fe2000f8e00ff */
[--C-:B------:R-:W-:Y:S01]  /*0bf0*/  SHF.R.S32.HI R5, RZ, 0x2, R9.reuse ;  /* 0x00000002ff057819 */ /* 0x100fe20000011409 */
[----:B------:R-:W-:Y:S01]  /*0c00*/  UMOV UR4, URZ ;  /* 0x0000003f00047c82 */ /* 0x000fe20008000000 */
[----:B------:R-:W-:Y:S01]  /*0c10*/  SHF.R.S32.HI R2, RZ, 0x1f, R9 ;  /* 0x0000001fff027819 */ /* 0x000fe20000011409 */
[----:B------:R-:W-:Y:S01]  /*0c20*/  IMAD.U32 R220, RZ, RZ, UR4 ;  /* 0x00000004ffdc7e24 */ /* 0x000fe2000f8e00ff */
[----:B------:R-:W-:Y:S01]  /*0c30*/  SHF.R.S32.HI R8, RZ, 0x5, R8 ;  /* 0x00000005ff087819 */ /* 0x000fe20000011408 */
[----:B------:R-:W-:Y:S01]  /*0c40*/  IMAD.U32 R16, RZ, RZ, UR4 ;  /* 0x00000004ff107e24 */ /* 0x000fe2000f8e00ff */
[----:B------:R-:W-:-:S02]  /*0c50*/  LEA.HI R2, R2, R5, RZ, 0x3 ;  /* 0x0000000502027211 */ /* 0x000fc400078f18ff */
[----:B------:R-:W-:Y:S02]  /*0c60*/  LOP3.LUT R214, R9, 0x7ffffffc, RZ, 0xc0, !PT ;  /* 0x7ffffffc09d67812 */ /* 0x000fe400078ec0ff */
[----:B------:R-:W-:Y:S02]  /*0c70*/  LOP3.LUT R6, R2, 0xfffffff8, RZ, 0xc0, !PT ;  /* 0xfffffff802067812 */ /* 0x000fe400078ec0ff */
[CC--:B------:R-:W-:Y:S02]  /*0c80*/  LEA.HI R2, R0.reuse, R225.reuse, RZ, 0x4 ;  /* 0x000000e100027211 */ /* 0x0c0fe400078f20ff */
[----:B------:R-:W-:Y:S01]  /*0c90*/  LEA.HI R0, R0, R225, RZ, 0x3 ;  /* 0x000000e100007211 */ /* 0x000fe200078f18ff */
[----:B------:R-:W-:Y:S01]  /*0ca0*/  IMAD.IADD R11, R5, 0x1, -R6 ;  /* 0x00000001050b7824 */ /* 0x000fe200078e0a06 */
[----:B------:R-:W-:Y:S01]  /*0cb0*/  SHF.R.S32.HI R5, RZ, 0x4, R2 ;  /* 0x00000004ff057819 */ /* 0x000fe20000011402 */
[----:B------:R-:W-:Y:S01]  /*0cc0*/  IMAD.SHL.U32 R6, R4, 0x20, RZ ;  /* 0x0000002004067824 */ /* 0x000fe200078e00ff */
[----:B------:R-:W-:Y:S01]  /*0cd0*/  LOP3.LUT R4, R2, 0x3fffff0, RZ, 0xc0, !PT ;  /* 0x03fffff002047812 */ /* 0x000fe200078ec0ff */
[----:B------:R-:W-:Y:S01]  /*0ce0*/  IMAD R8, R8, 0x10, R11 ;  /* 0x0000001008087824 */ /* 0x000fe200078e020b */
[----:B------:R-:W-:-:S02]  /*0cf0*/  LEA.HI R2, R2, R5, RZ, 0x1 ;  /* 0x0000000502027211 */ /* 0x000fc400078f08ff */
[----:B------:R-:W-:Y:S01]  /*0d00*/  LOP3.LUT R7, R6, 0xfffffc00, RZ, 0xc0, !PT ;  /* 0xfffffc0006077812 */ /* 0x000fe200078ec0ff */
[----:B------:R-:W-:Y:S01]  /*0d10*/  IMAD.IADD R4, R225, 0x1, -R4 ;  /* 0x00000001e1047824 */ /* 0x000fe200078e0a04 */
[----:B------:R-:W-:Y:S01]  /*0d20*/  LOP3.LUT R2, R2, 0x1ffffffe, RZ, 0xc0, !PT ;  /* 0x1ffffffe02027812 */ /* 0x000fe200078ec0ff */
[----:B------:R-:W-:Y:S01]  /*0d30*/  IMAD R215, R3, 0x40, R8 ;  /* 0x0000004003d77824 */ /* 0x000fe200078e0208 */
[----:B------:R-:W-:Y:S01]  /*0d40*/  SHF.R.S32.HI R212, RZ, 0x3, R0 ;  /* 0x00000003ffd47819 */ /* 0x000fe20000011400 */
[----:B------:R-:W-:Y:S01]  /*0d50*/  IMAD R7, R4, 0x40, R7 ;  /* 0x0000004004077824 */ /* 0x000fe200078e0207 */
[----:B------:R-:W-:Y:S02]  /*0d60*/  IADD3 R2, R5, -R2, RZ ;  /* 0x8000000205027210 */ /* 0x000fe40007ffe0ff */
[----:B------:R-:W-:-:S03]  /*0d70*/  IADD3 R214, R221, -R214, RZ ;  /* 0x800000d6ddd67210 */ /* 0x000fc60007ffe0ff */
[----:B------:R-:W-:Y:S01]  /*0d80*/  IMAD R223, R2, 0x8, R7 ;  /* 0x0000000802df7824 */ /* 0x000fe200078e0207 */
[----:B------:R-:W-:Y:S01]  /*0d90*/  LOP3.LUT R2, R0, 0x1ffffff8, RZ, 0xc0, !PT ;  /* 0x1ffffff800027812 */ /* 0x000fe200078ec0ff */
[----:B------:R-:W-:-:S04]  /*0da0*/  IMAD.MOV.U32 R7, RZ, RZ, R15 ;  /* 0x000000ffff077224 */ /* 0x000fc800078e000f */
[----:B------:R-:W-:-:S04]  /*0db0*/  IMAD.IADD R2, R225, 0x1, -R2 ;  /* 0x00000001e1027824 */ /* 0x000fc800078e0a02 */
[----:B------:R-:W-:-:S07]  /*0dc0*/  IMAD.SHL.U32 R18, R2, 0x8, RZ ;  /* 0x0000000802127824 */ /* 0x000fce00078e00ff */
.L_x_2142:
        /* <DEDUP_REMOVED lines=14> */
[----:B------:R-:W-:Y:S01]  /*0eb0*/  IMAD.U32 R216, RZ, RZ, UR4 ;  /* 0x00000004ffd87e24 */ /* 0x000fe2000f8e00ff */
[----:B------:R-:W-:-:S04]  /*0ec0*/  @UP0 ULEA UR6, UP2, UR4, UR6, 0x2 ;  /* 0x0000000604060291 */ /* 0x000fc8000f84103f */
[----:B------:R-:W-:Y:S02]  /*0ed0*/  @UP0 ULEA.HI.X UR7, UR4, UR7, UR12, 0x2, UP2 ;  /* 0x0000000704070291 */ /* 0x000fe400090f140c */
[----:B------:R-:W-:Y:S01]  /*0ee0*/  IMAD.U32 R218, RZ, RZ, UR12 ;  /* 0x0000000cffda7e24 */ /* 0x000fe2000f8e00ff */
[----:B------:R-:W-:Y:S01]  /*0ef0*/  @UP1 ULEA UR8, UP0, UR4, UR8, 0x2 ;  /* 0x0000000804081291 */ /* 0x000fe2000f80103f */
[----:B------:R-:W-:-:S03]  /*0f00*/  IMAD.U32 R2, RZ, RZ, UR6 ;  /* 0x00000006ff027e24 */ /* 0x000fc6000f8e00ff */
[----:B------:R-:W-:Y:S01]  /*0f10*/  @UP1 ULEA.HI.X UR9, UR4, UR9, UR12, 0x2, UP0 ;  /* 0x0000000904091291 */ /* 0x000fe200080f140c */
[----:B------:R-:W-:Y:S01]  /*0f20*/  IMAD.U32 R3, RZ, RZ, UR7 ;  /* 0x00000007ff037e24 */ /* 0x000fe2000f8e00ff */
[----:B------:R-:W-:Y:S01]  /*0f30*/  ULDC.64 UR6, c[0x0][0x3f8] ;  /* 0x0000fe0000067ab9 */ /* 0x000fe20000000a00 */
[----:B---34-:R-:W-:-:S03]  /*0f40*/  IMAD.U32 R4, RZ, RZ, UR8 ;  /* 0x00000008ff047e24 */ /* 0x018fc6000f8e00ff */
[----:B------:R-:W-:Y:S01]  /*0f50*/  IMAD.U32 R5, RZ, RZ, UR9 ;  /* 0x00000009ff057e24 */ /* 0x000fe2000f8e00ff */
[----:B------:R-:W2:Y:S01]  /*0f60*/  @P0 LDG.E R2, desc[UR10][R2.64] ;  /* 0x0000000a02020981 */ /* 0x000ea2000c1e1900 */
[----:B------:R-:W-:Y:S01]  /*0f70*/  UISETP.NE.U32.AND UP0, UPT, UR6, URZ, UPT ;  /* 0x0000003f0600728c */ /* 0x000fe2000bf05070 */
[----:B------:R-:W-:Y:S02]  /*0f80*/  ULDC UR8, c[0x0][0x2e0] ;  /* 0x0000b80000087ab9 */ /* 0x000fe40000000800 */
[----:B------:R-:W3:Y:S01]  /*0f90*/  @P2 LDG.E R4, desc[UR10][R4.64] ;  /* 0x0000000a04042981 */ /* 0x000ee2000c1e1900 */
[----:B------:R-:W-:Y:S01]  /*0fa0*/  ULDC UR9, c[0x0][0x288] ;  /* 0x0000a20000097ab9 */ /* 0x000fe20000000800 */
[----:B------:R-:W-:Y:S01]  /*0fb0*/  UISETP.NE.AND.EX UP0, UPT, UR7, URZ, UPT, UP0 ;  /* 0x0000003f0700728c */ /* 0x000fe2000bf05300 */
[----:B------:R-:W-:Y:S01]  /*0fc0*/  IMAD.U32 R217, RZ, RZ, UR5 ;  /* 0x00000005ffd97e24 */ /* 0x000fe2000f8e00ff */
[----:B------:R-:W-:Y:S01]  /*0fd0*/  ULDC UR6, c[0x0][0x404] ;  /* 0x0001010000067ab9 */ /* 0x000fe20000000800 */
[----:B------:R-:W-:Y:S01]  /*0fe0*/  ULDC.64 UR10, c[0x0][0xa20] ;  /* 0x00028800000a7ab9 */ /* 0x000fe20000000a00 */
[----:B------:R-:W-:Y:S01]  /*0ff0*/  USEL UR6, UR6, 0x1, UP0 ;  /* 0x0000000106067887 */ /* 0x000fe20008000000 */
[----:B------:R-:W-:Y:S01]  /*1000*/  ISETP.NE.U32.AND P1, PT, RZ, UR10, PT ;  /* 0x0000000aff007c0c */ /* 0x000fe2000bf25070 */
[----:B------:R-:W-:-:S02]  /*1010*/  UMOV UR4, URZ ;  /* 0x0000003f00047c82 */ /* 0x000fc40008000000 */
[----:B------:R-:W-:Y:S01]  /*1020*/  UIMAD UR8, UR6, UR8, URZ ;  /* 0x00000008060872a4 */ /* 0x000fe2000f8e023f */
[----:B------:R-:W-:Y:S02]  /*1030*/  ISETP.NE.AND.EX P1, PT, RZ, UR11, PT, P1 ;  /* 0x0000000bff007c0c */ /* 0x000fe4000bf25310 */
[----:B--2---:R-:W-:Y:S02]  /*1040*/  @P0 R2UR UR4, R2 ;  /* 0x00000000020402ca */ /* 0x004fe400000e0000 */
[----:B---3--:R-:W-:-:S13]  /*1050*/  @P2 R2UR UR9, R4 ;  /* 0x00000000040922ca */ /* 0x008fda00000e0000 */
[----:B-----5:R-:W-:Y:S01]  /*1060*/  IMAD.U32 R22, RZ, RZ, UR9 ;  /* 0x00000009ff167e24 */ /* 0x020fe2000f8e00ff */
[----:B-1----:R-:W-:Y:S06]  /*1070*/  @P2 BRA `(.L_x_2089) ;  /* 0x0000000000402947 */ /* 0x002fec0003800000 */
        /* <DEDUP_REMOVED lines=8> */
[----:B------:R-:W-:Y:S01]  /*1100*/  MOV R2, UR6 ;  /* 0x0000000600027c02 */ /* 0x000fe20008000f00 */
[----:B------:R-:W-:-:S05]  /*1110*/  IMAD.U32 R3, RZ, RZ, UR7 ;  /* 0x00000007ff037e24 */ /* 0x000fca000f8e00ff */
[----:B------:R-:W2:Y:S04]  /*1120*/  LDG.E R4, desc[UR12][R2.64] ;  /* 0x0000000c02047981 */ /* 0x000ea8000c1e1900 */
[----:B------:R-:W3:Y:S01]  /*1130*/  LDG.E R0, desc[UR12][R2.64+0x4] ;  /* 0x0000040c02007981 */ /* 0x000ee2000c1e1900 */
[----:B--2---:R-:W-:Y:S02]  /*1140*/  R2UR UR5, R4 ;  /* 0x00000000040572ca */ /* 0x004fe400000e0000 */
[----:B---3--:R-:W-:-:S13]  /*1150*/  R2UR UR6, R0 ;  /* 0x00000000000672ca */ /* 0x008fda00000e0000 */
[----:B------:R-:W-:-:S06]  /*1160*/  UIADD3 UR5, -UR5, UR6, URZ ;  /* 0x0000000605057290 */ /* 0x000fcc000fffe13f */
[----:B------:R-:W-:-:S07]  /*1170*/  IMAD.U32 R22, RZ, RZ, UR5 ;  /* 0x00000005ff167e24 */ /* 0x000fce000f8e00ff */
.L_x_2089:
[----:B------:R-:W-:-:S13]  /*1180*/  R2UR UR5, R19 ;  /* 0x00000000130572ca */ /* 0x000fda00000e0000 */
[----:B------:R-:W-:Y:S01]  /*1190*/  IMAD.U32 R219, RZ, RZ, UR5 ;  /* 0x00000005ffdb7e24 */ /* 0x000fe2000f8e00ff */
[----:B------:R-:W-:Y:S06]  /*11a0*/  @!P1 BRA `(.L_x_2090) ;  /* 0x0000000000289947 */ /* 0x000fec0003800000 */
[----:B------:R-:W-:Y:S01]  /*11b0*/  R2UR UR6, R216 ;  /* 0x00000000d80672ca */ /* 0x000fe200000e0000 */
[----:B------:R-:W-:Y:S01]  /*11c0*/  ULDC.64 UR8, c[0x0][0x208] ;  /* 0x0000820000087ab9 */ /* 0x000fe20000000a00 */
[----:B------:R-:W-:-:S11]  /*11d0*/  R2UR UR7, R218 ;  /* 0x00000000da0772ca */ /* 0x000fd600000e0000 */
[----:B------:R-:W-:-:S04]  /*11e0*/  ULEA UR5, UP0, UR6, UR10, 0x2 ;  /* 0x0000000a06057291 */ /* 0x000fc8000f80103f */
[----:B------:R-:W-:Y:S02]  /*11f0*/  ULEA.HI.X UR6, UR6, UR11, UR7, 0x2, UP0 ;  /* 0x0000000b06067291 */ /* 0x000fe400080f1407 */
[----:B------:R-:W-:-:S04]  /*1200*/  IMAD.U32 R2, RZ, RZ, UR5 ;  /* 0x00000005ff027e24 */ /* 0x000fc8000f8e00ff */
[----:B------:R-:W-:-:S05]  /*1210*/  IMAD.U32 R3, RZ, RZ, UR6 ;  /* 0x00000006ff037e24 */ /* 0x000fca000f8e00ff */
[----:B------:R-:W2:Y:S02]  /*1220*/  LDG.E R2, desc[UR8][R2.64] ;  /* 0x0000000802027981 */ /* 0x000ea4000c1e1900 */
[----:B--2---:R-:W-:Y:S01]  /*1230*/  R2UR UR8, R2 ;  /* 0x00000000020872ca */ /* 0x004fe200000e0000 */
[----:B------:R-:W-:-:S14]  /*1240*/  BRA `(.L_x_2091) ;  /* 0x00000000003c7947 */ /* 0x000fdc0003800000 */
.L_x_2090:
        /* <DEDUP_REMOVED lines=15> */
.L_x_2091:
[----:B------:R-:W-:Y:S01]  /*1340*/  R2UR UR5, R19 ;  /* 0x00000000130572ca */ /* 0x000fe200000e0000 */
[----:B------:R-:W-:Y:S01]  /*1350*/  UIADD3 UR6, -UR4, UR8, URZ ;  /* 0x0000000804067290 */ /* 0x000fe2000fffe13f */
[----:B------:R-:W-:Y:S01]  /*1360*/  R2UR UR7, R22 ;  /* 0x00000000160772ca */ /* 0x000fe200000e0000 */
[----:B------:R-:W-:Y:S01]  /*1370*/  IMAD.MOV.U32 R0, RZ, RZ, RZ ;  /* 0x000000ffff007224 */ /* 0x000fe200078e00ff */
[----:B------:R-:W-:Y:S01]  /*1380*/  PLOP3.LUT P0, PT, PT, PT, PT, 0x80, 0x0 ;  /* 0x000000000000781c */ /* 0x000fe20003f0f070 */
[----:B------:R-:W-:Y:S01]  /*1390*/  UIADD3 UR4, UR6, 0x4f, URZ ;  /* 0x0000004f06047890 */ /* 0x000fe2000fffe03f */
[----:B------:R-:W-:Y:S01]  /*13a0*/  CS2R R2, SRZ ;  /* 0x0000000000027805 */ /* 0x000fe2000001ff00 */
[----:B------:R-:W-:Y:S01]  /*13b0*/  IMAD.U32 R23, RZ, RZ, UR6 ;  /* 0x00000006ff177e24 */ /* 0x000fe2000f8e00ff */
[----:B------:R-:W-:Y:S02]  /*13c0*/  CS2R R150, SRZ ;  /* 0x0000000000967805 */ /* 0x000fe4000001ff00 */
[----:B------:R-:W-:-:S02]  /*13d0*/  CS2R R148, SRZ ;  /* 0x0000000000947805 */ /* 0x000fc4000001ff00 */
[----:B------:R-:W-:Y:S02]  /*13e0*/  CS2R R146, SRZ ;  /* 0x0000000000927805 */ /* 0x000fe4000001ff00 */
[----:B------:R-:W-:Y:S02]  /*13f0*/  CS2R R144, SRZ ;  /* 0x0000000000907805 */ /* 0x000fe4000001ff00 */
[----:B------:R-:W-:Y:S01]  /*1400*/  CS2R R142, SRZ ;  /* 0x00000000008e7805 */ /* 0x000fe2000001ff00 */
[----:B------:R-:W-:Y:S01]  /*1410*/  ULEA UR5, UR5, 0xcf, 0x7 ;  /* 0x000000cf05057891 */ /* 0x000fe2000f8e383f */
[----:B------:R-:W-:Y:S02]  /*1420*/  CS2R R140, SRZ ;  /* 0x00000000008c7805 */ /* 0x000fe4000001ff00 */
[----:B------:R-:W-:Y:S02]  /*1430*/  CS2R R138, SRZ ;  /* 0x00000000008a7805 */ /* 0x000fe4000001ff00 */
[----:B------:R-:W-:Y:S01]  /*1440*/  CS2R R136, SRZ ;  /* 0x0000000000887805 */ /* 0x000fe2000001ff00 */
[----:B------:R-:W-:Y:S01]  /*1450*/  UIADD3 UR6, UR6, UR5, -UR7 ;  /* 0x0000000506067290 */ /* 0x000fe2000fffe807 */
        /* <DEDUP_REMOVED lines=12> */
[----:B------:R-:W-:-:S02]  /*1520*/  CS2R R122, SRZ ;  /* 0x00000000007a7805 */ /* 0x000fc4000001ff00 */
[----:B------:R-:W-:Y:S02]  /*1530*/  CS2R R120, SRZ ;  /* 0x0000000000787805 */ /* 0x000fe4000001ff00 */
[----:B------:R-:W-:Y:S01]  /*1540*/  CS2R R118, SRZ ;  /* 0x0000000000767805 */ /* 0x000fe2000001ff00 */
[----:B------:R-:W-:Y:S01]  /*1550*/  UISETP.LT.AND UP0, UPT, UR4, UR6, UPT ;  /* 0x000000060400728c */ /* 0x000fe2000bf01270 */
[----:B------:R-:W-:Y:S02]  /*1560*/  CS2R R116, SRZ ;  /* 0x0000000000747805 */ /* 0x000fe4000001ff00 */
[----:B------:R-:W-:Y:S02]  /*1570*/  CS2R R114, SRZ ;  /* 0x0000000000727805 */ /* 0x000fe4000001ff00 */
[----:B------:R-:W-:Y:S01]  /*1580*/  CS2R R112, SRZ ;  /* 0x0000000000707805 */ /* 0x000fe2000001ff00 */
[----:B------:R-:W-:Y:S01]  /*1590*/  USEL UR61, UR4, UR6, UP0 ;  /* 0x00000006043d7287 */ /* 0x000fe20008000000 */
[----:B------:R-:W-:-:S02]  /*15a0*/  CS2R R110, SRZ ;  /* 0x00000000006e7805 */ /* 0x000fc4000001ff00 */
[----:B------:R-:W-:Y:S02]  /*15b0*/  CS2R R108, SRZ ;  /* 0x00000000006c7805 */ /* 0x000fe4000001ff00 */
[----:B------:R-:W-:Y:S01]  /*15c0*/  CS2R R106, SRZ ;  /* 0x00000000006a7805 */ /* 0x000fe2000001ff00 */
[----:B------:R-:W-:Y:S01]  /*15d0*/  UISETP.GE.AND UP0, UPT, UR61, 0x1, UPT ;  /* 0x000000013d00788c */ /* 0x000fe2000bf06270 */
[----:B------:R-:W-:Y:S02]  /*15e0*/  CS2R R104, SRZ ;  /* 0x0000000000687805 */ /* 0x000fe4000001ff00 */
[----:B------:R-:W-:Y:S02]  /*15f0*/  MOV R168, RZ ;  /* 0x000000ff00a87202 */ /* 0x000fe40000000f00 */
[----:B------:R-:W-:Y:S02]  /*1600*/  CS2R R166, SRZ ;  /* 0x0000000000a67805 */ /* 0x000fe4000001ff00 */
[----:B------:R-:W-:-:S02]  /*1610*/  CS2R R100, SRZ ;  /* 0x0000000000647805 */ /* 0x000fc4000001ff00 */
[----:B------:R-:W-:Y:S02]  /*1620*/  CS2R R164, SRZ ;  /* 0x0000000000a47805 */ /* 0x000fe4000001ff00 */
[----:B------:R-:W-:Y:S02]  /*1630*/  PLOP3.LUT P1, PT, PT, PT, UP0, 0x80, 0x0 ;  /* 0x000000000000781c */ /* 0x000fe40003f2f008 */
        /* <DEDUP_REMOVED lines=36> */
[----:B------:R-:W-:Y:S01]  /*1880*/  CS2R R24, SRZ ;  /* 0x0000000000187805 */ /* 0x000fe2000001ff00 */
[----:B------:R-:W-:Y:S06]  /*1890*/  @!P1 BRA `(.L_x_2092) ;  /* 0x000000cc00d89947 */ /* 0x000fec0003800000 */
[----:B------:R-:W0:Y:S01]  /*18a0*/  SHFL.IDX PT, R0, R222, RZ, 0x1f ;  /* 0x00001fffde007589 */ /* 0x000e2200000e0000 */
[----:B------:R-:W1:Y:S01]  /*18b0*/  S2UR UR7, SR_CgaCtaId ;  /* 0x00000000000779c3 */ /* 0x000e620000008800 */
[----:B------:R-:W-:Y:S01]  /*18c0*/  UMOV UR6, 0x400 ;  /* 0x0000040000067882 */ /* 0x000fe20000000000 */
[----:B0-----:R-:W-:Y:S01]  /*18d0*/  R2UR UR4, R0 ;  /* 0x00000000000472ca */ /* 0x001fe200000e0000 */
[----:B-1----:R-:W-:-:S04]  /*18e0*/  ULEA UR8, UR7, UR6, 0x18 ;  /* 0x0000000607087291 */ /* 0x002fc8000f8ec03f */
[----:B------:R-:W-:Y:S02]  /*18f0*/  UIADD3 UR6, UR8, 0x14400, URZ ;  /* 0x0001440008067890 */ /* 0x000fe4000fffe03f */
[----:B------:R-:W-:Y:S02]  /*1900*/  IMAD.U32 R17, RZ, RZ, UR8 ;  /* 0x00000008ff117e24 */ /* 0x000fe4000f8e00ff */
        /* <DEDUP_REMOVED lines=22> */
[----:B0-----:R-:W-:-:S07]  /*1a70*/  IMAD.MOV.U32 R13, RZ, RZ, RZ ;  /* 0x000000ffff0d7224 */ /* 0x001fce00078e00ff */
[----:B------:R-:W-:-:S07]  /*1a80*/  LEPC R20, `(.L_x_2093) ;  /* 0x000000001014794e */ /* 0x000fce0000000000 */
[----:B-1----:R-:W-:Y:S05]  /*1a90*/  CALL.ABS.NOINC R2 ;  /* 0x0000000002007343 */ /* 0x002fea0003c00000 */
.L_x_2093:
[----:B------:R-:W-:Y:S02]  /*1aa0*/  R2UR UR7, R220 ;  /* 0x00000000dc0772ca */ /* 0x000fe400000e0000 */
[----:B------:R-:W-:Y:S02]  /*1ab0*/  R2UR UR6, R17 ;  /* 0x00000000110672ca */ /* 0x000fe400000e0000 */
[----:B------:R-:W-:-:S09]  /*1ac0*/  R2UR UR5, R224 ;  /* 0x00000000e00572ca */ /* 0x000fd200000e0000 */
[----:B------:R-:W-:-:S04]  /*1ad0*/  ULEA.HI UR4, UR7, UR7, URZ, 0x1 ;  /* 0x0000000707047291 */ /* 0x000fc8000f8f083f */
[----:B------:R-:W-:Y:S01]  /*1ae0*/  ULOP3.LUT UR4, UR4, 0xfffffffe, URZ, 0xc0, !UPT ;  /* 0xfffffffe04047892 */ /* 0x000fe2000f8ec03f */
[----:B------:R-:W-:-:S03]  /*1af0*/  IMAD.U32 R2, RZ, RZ, UR5 ;  /* 0x00000005ff027e24 */ /* 0x000fc6000f8e00ff */
[----:B------:R-:W-:Y:S02]  /*1b00*/  UIADD3 UR4, UR7, -UR4, URZ ;  /* 0x8000000407047290 */ /* 0x000fe4000fffe03f */
[----:B------:R-:W-:-:S04]  /*1b10*/  ISETP.NE.AND P0, PT, R2, 0x3, PT ;  /* 0x000000030200780c */ /* 0x000fc80003f05270 */
[----:B------:R-:W-:-:S05]  /*1b20*/  IMAD.U32 R0, RZ, RZ, UR4 ;  /* 0x00000004ff007e24 */ /* 0x000fca000f8e00ff */
[----:B------:R-:W-:-:S04]  /*1b30*/  SHF.L.U32 R0, R0, 0x1f, RZ ;  /* 0x0000001f00007819 */ /* 0x000fc800000006ff */
[----:B------:R-:W0:Y:S02]  /*1b40*/  SYNCS.PHASECHK.TRANS64.TRYWAIT P1, [UR6+0x38800], R0 ;  /* 0x03880000ff0075a7 */ /* 0x000e240008020146 */
[----:B0-----:R-:W-:Y:S05]  /*1b50*/  @!P1 BRA `(.L_x_2094) ;  /* 0x0000015000749947 */ /* 0x001fea0003800000 */
.L_x_2231:
[----:B------:R-:W-:Y:S05]  /*1b60*/  @!P0 BRA `(.L_x_2095) ;  /* 0x0000000000048947 */ /* 0x000fea0003800000 */
[----:B------:R-:W-:Y:S01]  /*1b70*/  BPT.TRAP 0x1 ;  /* 0x000000040000795c */ /* 0x000fe20000300000 */
.L_x_2095:
[----:B------:R-:W-:Y:S01]  /*1b80*/  R2UR UR5, R16 ;  /* 0x00000000100572ca */ /* 0x000fe200000e0000 */
[----:B0-----:R-:W-:Y:S01]  /*1b90*/  IMAD.U32 R0, RZ, RZ, UR60 ;  /* 0x0000003cff007e24 */ /* 0x001fe2000f8e00ff */
[----:B------:R-:W-:-:S11]  /*1ba0*/  R2UR UR4, R17 ;  /* 0x00000000110472ca */ /* 0x000fd600000e0000 */
[----:B------:R-:W-:Y:S02]  /*1bb0*/  IMAD.U32 R3, RZ, RZ, UR5 ;  /* 0x00000005ff037e24 */ /* 0x000fe4000f8e00ff */
[----:B------:R-:W-:-:S03]  /*1bc0*/  LEA R0, R0, UR4, 0x3 ;  /* 0x0000000400007c11 */ /* 0x000fc6000f8e18ff */
[----:B------:R-:W-:-:S04]  /*1bd0*/  SHF.L.U32 R3, R3, 0x1f, RZ ;  /* 0x0000001f03037819 */ /* 0x000fc800000006ff */
[----:B------:R0:W1:Y:S01]  /*1be0*/  SYNCS.PHASECHK.TRANS64.TRYWAIT P2, [R0+URZ+0x38830], R3 ;  /* 0x03883003000075a7 */ /* 0x000062000804017f */
[----:B------:R-:W-:Y:S05]  /*1bf0*/  @!P0 BRA `(.L_x_2096) ;  /* 0x0000000000048947 */ /* 0x000fea0003800000 */
[----:B------:R-:W-:Y:S01]  /*1c00*/  BPT.TRAP 0x1 ;  /* 0x000000040000795c */ /* 0x000fe20000300000 */
.L_x_2096:
[----:B------:R-:W2:Y:S01]  /*1c10*/  S2R R2, SR_TID.X ;  /* 0x0000000000027919 */ /* 0x000ea20000002100 */
[----:B------:R-:W-:Y:S01]  /*1c20*/  IMAD.MOV.U32 R151, RZ, RZ, RZ ;  /* 0x000000ffff977224 */ /* 0x000fe200078e00ff */
[----:B--2---:R-:W-:Y:S01]  /*1c30*/  LOP3.LUT P1, RZ, R2, 0x7f, RZ, 0xc0, !PT ;  /* 0x0000007f02ff7812 */ /* 0x004fe2000782c0ff */
[----:B-1----:R-:W-:-:S12]  /*1c40*/  @P2 BRA `(.L_x_2097) ;  /* 0x0000000000082947 */ /* 0x002fd80003800000 */
[----:B------:R-:W1:Y:S02]  /*1c50*/  SYNCS.PHASECHK.TRANS64.TRYWAIT P2, [R0+URZ+0x38830], R3 ;  /* 0x03883003000075a7 */ /* 0x000e64000804017f */
[----:B-1----:R-:W-:Y:S05]  /*1c60*/  @!P2 BRA `(.L_x_2098) ;  /* 0x00000150004ca947 */ /* 0x002fea0003800000 */
.L_x_2097:
[----:B------:R-:W-:Y:S05]  /*1c70*/  WARPSYNC.ALL ;  /* 0x0000000000007948 */ /* 0x000fea0003800000 */
[----:B------:R-:W-:Y:S01]  /*1c80*/  R2UR UR4, R17 ;  /* 0x00000000110472ca */ /* 0x000fe200000e0000 */
[----:B------:R-:W-:Y:S01]  /*1c90*/  ULOP3.LUT UR5, UR36, 0x10000, URZ, 0xfc, !UPT ;  /* 0x0001000024057892 */ /* 0x000fe2000f8efc3f */
[----:B------:R-:W-:Y:S01]  /*1ca0*/  WARPGROUP.ARRIVE ;  /* 0x00000000000079c5 */ /* 0x000fe20000000000 */
[----:B------:R-:W-:Y:S01]  /*1cb0*/  UMOV UR9, 0x40000040 ;  /* 0x4000004000097882 */ /* 0x000fe20000000000 */
[----:B------:R-:W-:Y:S01]  /*1cc0*/  UMOV UR11, 0x40000040 ;  /* 0x40000040000b7882 */ /* 0x000fe20000000000 */
[----:B------:R-:W-:Y:S01]  /*1cd0*/  UMOV UR15, UR9 ;  /* 0x00000009000f7c82 */ /* 0x000fe20008000000 */
[----:B------:R-:W-:Y:S01]  /*1ce0*/  MOV R13, UR9 ;  /* 0x00000009000d7c02 */ /* 0x000fe20008000f00 */
[----:B------:R-:W-:Y:S01]  /*1cf0*/  UIADD3 UR7, UR5, 0x2, URZ ;  /* 0x0000000205077890 */ /* 0x000fe2000fffe03f */
[----:B01----:R-:W-:Y:S01]  /*1d00*/  @!P1 VIADD R0, R0, 0x38840 ;  /* 0x0003884000009836 */ /* 0x003fe20000000000 */
[----:B------:R-:W-:Y:S01]  /*1d10*/  UMOV UR8, UR5 ;  /* 0x0000000500087c82 */ /* 0x000fe20008000000 */
[----:B------:R-:W-:Y:S01]  /*1d20*/  UMOV UR17, 0x40000040 ;  /* 0x4000004000117882 */ /* 0x000fe20000000000 */
[----:B------:R-:W-:Y:S01]  /*1d30*/  UMOV UR14, UR8 ;  /* 0x00000008000e7c82 */ /* 0x000fe20008000000 */
[----:B------:R-:W-:Y:S01]  /*1d40*/  IMAD.U32 R12, RZ, RZ, UR8 ;  /* 0x00000008ff0c7e24 */ /* 0x000fe2000f8e00ff */
[----:B------:R-:W-:Y:S01]  /*1d50*/  UIADD3 UR4, UR4, 0x24400, URZ ;  /* 0x0002440004047890 */ /* 0x000fe2000fffe03f */
[----:B------:R-:W-:Y:S01]  /*1d60*/  IMAD.U32 R11, RZ, RZ, UR17 ;  /* 0x00000011ff0b7e24 */ /* 0x000fe2000f8e00ff */
[----:B------:R-:W-:Y:S01]  /*1d70*/  UMOV UR16, UR7 ;  /* 0x0000000700107c82 */ /* 0x000fe20008000000 */
[----:B------:R-:W-:Y:S01]  /*1d80*/  UMOV UR19, 0x40000040 ;  /* 0x4000004000137882 */ /* 0x000fe20000000000 */
[----:B------:R-:W-:Y:S01]  /*1d90*/  USHF.R.U32.HI UR4, URZ, 0x4, UR4 ;  /* 0x000000043f047899 */ /* 0x000fe20008011604 */
[----:B------:R-:W-:Y:S01]  /*1da0*/  IMAD.U32 R10, RZ, RZ, UR16 ;  /* 0x00000010ff0a7e24 */ /* 0x000fe2000f8e00ff */
[----:B------:R-:W-:Y:S01]  /*1db0*/  UIADD3 UR7, UR5, 0x4, URZ ;  /* 0x0000000405077890 */ /* 0x000fe2000fffe03f */
[----:B------:R-:W-:Y:S01]  /*1dc0*/  @!P1 PRMT R0, RZ, 0x654, R0 ;  /* 0x00000654ff009816 */ /* 0x000fe20000000000 */
[----:B------:R-:W-:Y:S01]  /*1dd0*/  ULOP3.LUT UR4, UR4, 0x3fff, URZ, 0xc0, !UPT ;  /* 0x00003fff04047892 */ /* 0x000fe2000f8ec03f */
[--C-:B------:R-:W-:Y:S01]  /*1de0*/  IMAD.MOV.U32 R150, RZ, RZ, R151.reuse ;  /* 0x000000ffff967224 */ /* 0x100fe200078e0097 */
[----:B------:R-:W-:Y:S01]  /*1df0*/  UMOV UR13, 0x40000040 ;  /* 0x40000040000d7882 */ /* 0x000fe20000000000 */
[----:B------:R-:W-:Y:S01]  /*1e00*/  UIADD3 UR20, UR5, 0x404, URZ ;  /* 0x0000040405147890 */ /* 0x000fe2000fffe03f */
[--C-:B------:R-:W-:Y:S01]  /*1e10*/  IMAD.MOV.U32 R149, RZ, RZ, R151.reuse ;  /* 0x000000ffff957224 */ /* 0x100fe200078e0097 */
[----:B------:R-:W-:Y:S01]  /*1e20*/  ULOP3.LUT UR6, UR4, 0x10000, URZ, 0xfc, !UPT ;  /* 0x0001000004067892 */ /* 0x000fe2000f8efc3f */
[--C-:B------:R-:W-:Y:S01]  /*1e30*/  IMAD.MOV.U32 R148, RZ, RZ, R151.reuse ;  /* 0x000000ffff947224 */ /* 0x100fe200078e0097 */
[----:B------:R-:W-:Y:S01]  /*1e40*/  UMOV UR21, 0x40000040 ;  /* 0x4000004000157882 */ /* 0x000fe20000000000 */
[----:B------:R-:W-:Y:S01]  /*1e50*/  UMOV UR23, 0x40000040 ;  /* 0x4000004000177882 */ /* 0x000fe20000000000 */
[----:B------:R-:W-:Y:S01]  /*1e60*/  UIMAD UR4, UR60, 0xa00, UR6 ;  /* 0x00000a003c0478a4 */ /* 0x000fe2000f8e0206 */
[--C-:B------:R-:W-:Y:S01]  /*1e70*/  IMAD.MOV.U32 R147, RZ, RZ, R151.reuse ;  /* 0x000000ffff937224 */ /* 0x100fe200078e0097 */
[----:B------:R-:W-:Y:S01]  /*1e80*/  UIADD3 UR24, UR5, 0x406, URZ ;  /* 0x0000040605187890 */ /* 0x000fe2000fffe03f */
[----:B------:R-:W-:Y:S01]  /*1e90*/  IMAD.U32 R15, RZ, RZ, UR6 ;  /* 0x00000006ff0f7e24 */ /* 0x000fe2000f8e00ff */
[----:B------:R-:W-:Y:S01]  /*1ea0*/  UIADD3 UR6, UR4, 0x200, URZ ;  /* 0x0000020004067890 */ /* 0x000fe2000fffe03f */
[--C-:B------:R-:W-:Y:S01]  /*1eb0*/  IMAD.MOV.U32 R146, RZ, RZ, R151.reuse ;  /* 0x000000ffff927224 */ /* 0x100fe200078e0097 */
[----:B------:R-:W-:Y:S01]  /*1ec0*/  UIADD3 UR12, UR4, 0x2, URZ ;  /* 0x00000002040c7890 */ /* 0x000fe2000fffe03f */
[-C--:B------:R-:W-:Y:S01]  /*1ed0*/  MOV R145, R151.reuse ;  /* 0x0000009700917202 */ /* 0x080fe20000000f00 */
[----:B------:R-:W-:Y:S01]  /*1ee0*/  UMOV UR10, UR4 ;  /* 0x00000004000a7c82 */ /* 0x000fe20008000000 */
[----:B------:R-:W-:Y:S01]  /*1ef0*/  UIADD3 UR22, UR4, 0x284, URZ ;  /* 0x0000028404167890 */ /* 0x000fe2000fffe03f */
[----:B------:R-:W-:Y:S01]  /*1f00*/  HGMMA.64x16x16.F32 R56, gdesc[UR8], RZ, !UPT, gsb0 ;  /* 0x00200000083879f0 */ /* 0x000fe2000c0008ff */
[----:B------:R-:W-:Y:S01]  /*1f10*/  UIADD3 UR10, UR4, 0x80, URZ ;  /* 0x00000080040a7890 */ /* 0x000fe2000fffe03f */
[--C-:B------:R-:W-:Y:S01]  /*1f20*/  IMAD.MOV.U32 R144, RZ, RZ, R151.reuse ;  /* 0x000000ffff907224 */ /* 0x100fe200078e0097 */
        /* <DEDUP_REMOVED lines=47> */
[----:B------:R-:W-:Y:S01]  /*2220*/  IMAD.MOV.U32 R129, RZ, RZ, R151 ;  /* 0x000000ffff817224 */ /* 0x000fe200078e0097 */
[----:B------:R-:W-:Y:S01]  /*2230*/  UIADD3 UR54, UR4, 0x784, URZ ;  /* 0x0000078404367890 */ /* 0x000fe2000fffe03f */
        /* <DEDUP_REMOVED lines=42> */
[--C-:B------:R-:W-:Y:S01]  /*24e0*/  IMAD.MOV.U32 R102, RZ, RZ, R151.reuse ;  /* 0x000000ffff667224 */ /* 0x100fe200078e0097 */
[----:B------:R-:W-:Y:S02]  /*24f0*/  WARPGROUP.DEPBAR.LE gsb0, 0x0 ;  /* 0x00008000000079c5 */ /* 0x000fe40000010000 */
[----:B------:R-:W-:Y:S01]  /*2500*/  WARPGROUP.ARRIVE ;  /* 0x00000000000079c5 */ /* 0x000fe20000000000 */
[--C-:B------:R-:W-:Y:S02]  /*2510*/  IMAD.MOV.U32 R101, RZ, RZ, R151.reuse ;  /* 0x000000ffff657224 */ /* 0x100fe400078e0097 */
[----:B------:R-:W-:-:S02]  /*2520*/  IMAD.MOV.U32 R100, RZ, RZ, R151 ;  /* 0x000000ffff647224 */ /* 0x000fc400078e0097 */
[--C-:B------:R-:W-:Y:S01]  /*2530*/  IMAD.MOV.U32 R98, RZ, RZ, R151.reuse ;  /* 0x000000ffff627224 */ /* 0x100fe200078e0097 */
[----:B------:R-:W-:Y:S01]  /*2540*/  HGMMA.64x16x16.F32 R40, gdesc[UR8], RZ, !UPT, gsb0 ;  /* 0x00200000082879f0 */ /* 0x000fe2000c0008ff */
[----:B------:R-:W-:Y:S01]  /*2550*/  UIADD3 UR10, UR4, 0x180, URZ ;  /* 0x00000180040a7890 */ /* 0x000fe2000fffe03f */
[--C-:B------:R-:W-:Y:S01]  /*2560*/  IMAD.MOV.U32 R97, RZ, RZ, R151.reuse ;  /* 0x000000ffff617224 */ /* 0x100fe200078e0097 */
[----:B------:R-:W-:Y:S01]  /*2570*/  UMOV UR8, UR14 ;  /* 0x0000000e00087c82 */ /* 0x000fe20008000000 */
[----:B------:R-:W-:Y:S01]  /*2580*/  UMOV UR9, UR15 ;  /* 0x0000000f00097c82 */ /* 0x000fe20008000000 */
[----:B------:R-:W-:Y:S01]  /*2590*/  UMOV UR11, 0x40000040 ;  /* 0x40000040000b7882 */ /* 0x000fe20000000000 */
        /* <DEDUP_REMOVED lines=22> */
[--C-:B------:R-:W-:Y:S01]  /*2700*/  IMAD.MOV.U32 R71, RZ, RZ, R151.reuse ;  /* 0x000000ffff477224 */ /* 0x100fe200078e0097 */
[----:B------:R-:W-:Y:S02]  /*2710*/  WARPGROUP.DEPBAR.LE gsb0, 0x0 ;  /* 0x00008000000079c5 */ /* 0x000fe40000010000 */
[----:B------:R-:W-:Y:S01]  /*2720*/  WARPGROUP.ARRIVE ;  /* 0x00000000000079c5 */ /* 0x000fe20000000000 */
[--C-:B------:R-:W-:Y:S02]  /*2730*/  IMAD.MOV.U32 R70, RZ, RZ, R151.reuse ;  /* 0x000000ffff467224 */ /* 0x100fe400078e0097 */
        /* <DEDUP_REMOVED lines=13> */
[----:B------:R-:W-:Y:S01]  /*2810*/  IMAD.MOV.U32 R64, RZ, RZ, R151 ;  /* 0x000000ffff407224 */ /* 0x000fe200078e0097 */
        /* <DEDUP_REMOVED lines=90> */
[----:B------:R-:W-:Y:S02]  /*2dc0*/  UMOV UR56, UR5 ;  /* 0x0000000500387c82 */ /* 0x000fe40008000000 */
[----:B------:R-:W-:Y:S01]  /*2dd0*/  UMOV UR58, UR7 ;  /* 0x00000007003a7c82 */ /* 0x000fe20008000000 */
[----:B------:R-:W-:Y:S01]  /*2de0*/  IMAD.U32 R6, RZ, RZ, UR56 ;  /* 0x00000038ff067e24 */ /* 0x000fe2000f8e00ff */
        /* <DEDUP_REMOVED lines=24> */
[----:B------:R-:W-:Y:S01]  /*2f70*/  R2UR UR11, R19 ;  /* 0x00000000130b72ca */ /* 0x000fe200000e0000 */
[----:B------:R-:W-:-:S06]  /*2f80*/  UIADD3 UR10, UR61, -0x2, URZ ;  /* 0xfffffffe3d0a7890 */ /* 0x000fcc000fffe03f */
[----:B------:R-:W-:-:S06]  /*2f90*/  IMAD.U32 R227, RZ, RZ, UR10 ;  /* 0x0000000affe37e24 */ /* 0x000fcc000f8e00ff */
[----:B------:R-:W-:-:S05]  /*2fa0*/  IMAD.U32 R4, RZ, RZ, UR11 ;  /* 0x0000000bff047e24 */ /* 0x000fca000f8e00ff */
[----:B------:R-:W-:Y:S01]  /*2fb0*/  LEA R4, R4, R215, 0x7 ;  /* 0x000000d704047211 */ /* 0x000fe200078e38ff */
        /* <DEDUP_REMOVED lines=26> */
[----:B------:R-:W-:Y:S01]  /*3160*/  UIMAD UR5, UR61, -0x50, UR15 ;  /* 0xffffffb03d0578a4 */ /* 0x000fe2000f8e020f */
        /* <DEDUP_REMOVED lines=238> */
[----:B------:R-:W-:Y:S02]  /*4050*/  UIADD3 UR6, -UR14, 0x51, UR5 ;  /* 0x000000510e067890 */ /* 0x000fe4000fffe105 */
[----:B------:R-:W-:-:S04]  /*4060*/  UIADD3 UR5, UR5, 0x50, URZ ;  /* 0x0000005005057890 */ /* 0x000fc8000fffe03f */
[----:B------:R-:W-:Y:S02]  /*4070*/  IMAD.U32 R3, RZ, RZ, UR6 ;  /* 0x00000006ff037e24 */ /* 0x000fe4000f8e00ff */
[----:B------:R-:W-:Y:S01]  /*4080*/  IMAD.U32 R5, RZ, RZ, UR5 ;  /* 0x00000005ff057e24 */ /* 0x000fe2000f8e00ff */
[----:B------:R-:W-:Y:S01]  /*4090*/  ULDC UR5, c[0x0][0x988] ;  /* 0x0002620000057ab9 */ /* 0x000fe20000000800 */
[C---:B------:R-:W-:Y:S02]  /*40a0*/  IMAD R3, R214.reuse, -0x2, R3 ;  /* 0xfffffffed6037824 */ /* 0x040fe400078e0203 */
[----:B------:R-:W-:-:S03]  /*40b0*/  IMAD R2, R214, -0x2, R5 ;  /* 0xfffffffed6027824 */ /* 0x000fc600078e0205 */
[----:B------:R-:W-:-:S04]  /*40c0*/  IADD3 R5, R3, 0x8, R4 ;  /* 0x0000000803057810 */ /* 0x000fc80007ffe004 */
[----:B------:R-:W-:Y:S02]  /*40d0*/  VIMNMX R5, R2, R5, PT ;  /* 0x0000000502057248 */ /* 0x000fe40003fe0100 */
[----:B------:R-:W-:Y:S02]  /*40e0*/  VIADDMNMX R2, R4, R3, R2, PT ;  /* 0x0000000304027246 */ /* 0x000fe40003800102 */
[C---:B------:R-:W-:Y:S02]  /*40f0*/  ISETP.GT.AND P2, PT, R5.reuse, RZ, PT ;  /* 0x000000ff0500720c */ /* 0x040fe40003f44270 */
[C---:B------:R-:W-:Y:S02]  /*4100*/  ISETP.GT.AND P3, PT, R5.reuse, 0x1, PT ;  /* 0x000000010500780c */ /* 0x040fe40003f64270 */
[----:B------:R-:W-:Y:S01]  /*4110*/  ISETP.GT.AND P4, PT, R5, 0x8, PT ;  /* 0x000000080500780c */ /* 0x000fe20003f84270 */
        /* <DEDUP_REMOVED lines=62> */
[----:B------:R-:W-:Y:S01]  /*4500*/  UIADD3 UR4, UR15, -UR14, URZ ;  /* 0x8000000e0f047290 */ /* 0x000fe2000fffe03f */
[----:B------:R-:W-:-:S02]  /*4510*/  FSEL R46, R46, -INF , P3 ;  /* 0xff8000002e2e7808 */ /* 0x000fc40001800000 */
[----:B------:R-:W-:Y:S01]  /*4520*/  FMNMX.FTZ R21, R43, R14, !PT ;  /* 0x0000000e2b157209 */ /* 0x000fe20007810000 */
[----:B------:R-:W-:Y:S01]  /*4530*/  ULEA UR4, UR11, UR4, 0x7 ;  /* 0x000000040b047291 */ /* 0x000fe2000f8e383f */
[----:B------:R-:W-:Y:S02]  /*4540*/  ISETP.GT.AND P3, PT, R5, 0x30, PT ;  /* 0x000000300500780c */ /* 0x000fe40003f64270 */
[----:B------:R-:W-:Y:S01]  /*4550*/  FSEL R47, R47, -INF , P2 ;  /* 0xff8000002f2f7808 */ /* 0x000fe20001000000 */
[----:B------:R-:W-:Y:S01]  /*4560*/  UIMAD.WIDE UR6, UR4, 0x66666667, URZ ;  /* 0x66666667040678a5 */ /* 0x000fe2000f8e023f */
[----:B------:R-:W-:Y:S02]  /*4570*/  FMNMX.FTZ R14, R46, R21, !PT ;  /* 0x000000152e0e7209 */ /* 0x000fe40007810000 */
[----:B------:R-:W-:Y:S01]  /*4580*/  ISETP.GT.AND P2, PT, R5, 0x31, PT ;  /* 0x000000310500780c */ /* 0x000fe20003f44270 */
[----:B------:R-:W-:Y:S01]  /*4590*/  USHF.R.U32.HI UR4, URZ, 0x1f, UR7 ;  /* 0x0000001f3f047899 */ /* 0x000fe20008011607 */
[----:B------:R-:W-:-:S03]  /*45a0*/  FMNMX.FTZ R21, R47, R14, !PT ;  /* 0x0000000e2f157209 */ /* 0x000fc60007810000 */
[----:B------:R-:W-:-:S04]  /*45b0*/  ULEA.HI.SX32 UR4, UR7, UR4, 0x1b ;  /* 0x0000000407047291 */ /* 0x000fc8000f8fda3f */
[----:B------:R-:W-:-:S04]  /*45c0*/  UISETP.LT.AND UP0, UPT, URZ, UR4, UPT ;  /* 0x000000043f00728c */ /* 0x000fc8000bf01270 */
[----:B------:R-:W-:-:S04]  /*45d0*/  USEL UR11, URZ, UR4, !UP0 ;  /* 0x000000043f0b7287 */ /* 0x000fc8000c000000 */
[----:B------:R-:W-:Y:S02]  /*45e0*/  UISETP.GE.AND UP0, UPT, UR10, UR11, UPT ;  /* 0x0000000b0a00728c */ /* 0x000fe4000bf06270 */
[----:B------:R-:W-:Y:S01]  /*45f0*/  IMAD.U32 R226, RZ, RZ, UR11 ;  /* 0x0000000bffe27e24 */ /* 0x000fe2000f8e00ff */
[----:B------:R-:W-:Y:S02]  /*4600*/  WARPGROUP.DEPBAR.LE gsb0, 0x0 ;  /* 0x00008000000079c5 */ /* 0x000fe40000010000 */
[----:B------:R-:W-:Y:S01]  /*4610*/  WARPGROUP.ARRIVE ;  /* 0x00000000000079c5 */ /* 0x000fe20000000000 */
[----:B------:R-:W-:Y:S02]  /*4620*/  FSEL R34, R34, -INF , P3 ;  /* 0xff80000022227808 */ /* 0x000fe40001800000 */
[----:B------:R-:W-:Y:S02]  /*4630*/  ISETP.GT.AND P3, PT, R5, 0x38, PT ;  /* 0x000000380500780c */ /* 0x000fe40003f64270 */
[----:B------:R-:W-:Y:S01]  /*4640*/  FSEL R35, R35, -INF , P2 ;  /* 0xff80000023237808 */ /* 0x000fe20001000000 */
[----:B------:R-:W-:Y:S01]  /*4650*/  HGMMA.64x16x16.F32 R24, gdesc[UR56], R24, gsb0 ;  /* 0x00200000381879f0 */ /* 0x000fe20008000818 */
        /* <DEDUP_REMOVED lines=8> */
[----:B------:R-:W-:Y:S01]  /*46e0*/  FMNMX.FTZ R21, R39, R14, !PT ;  /* 0x0000000e27157209 */ /* 0x000fe20007810000 */
[----:B------:R-:W-:Y:S02]  /*46f0*/  WARPGROUP.DEPBAR.LE gsb0, 0x0 ;  /* 0x00008000000079c5 */ /* 0x000fe40000010000 */
[----:B------:R-:W-:Y:S01]  /*4700*/  FSEL R26, R26, -INF , P3 ;  /* 0xff8000001a1a7808 */ /* 0x000fe20001800000 */
[----:B------:R0:W-:Y:S01]  /*4710*/  @!P1 SYNCS.ARRIVE.TRANS64.RED.A1T0 RZ, [R0+URZ], RZ ;  /* 0x000000ff00ff99a7 */ /* 0x0001e2000810043f */
[----:B------:R-:W-:Y:S02]  /*4720*/  ISETP.GT.AND P3, PT, R5, 0x48, PT ;  /* 0x000000480500780c */ /* 0x000fe40003f64270 */
[----:B------:R-:W-:Y:S02]  /*4730*/  FSEL R27, R27, -INF , P2 ;  /* 0xff8000001b1b7808 */ /* 0x000fe40001000000 */
[----:B------:R-:W-:-:S02]  /*4740*/  FMNMX.FTZ R14, R26, R21, !PT ;  /* 0x000000151a0e7209 */ /* 0x000fc40007810000 */
[----:B------:R-:W-:Y:S02]  /*4750*/  ISETP.GT.AND P2, PT, R5, 0x49, PT ;  /* 0x000000490500780c */ /* 0x000fe40003f44270 */
[----:B------:R-:W-:Y:S02]  /*4760*/  FSEL R30, R30, -INF , P3 ;  /* 0xff8000001e1e7808 */ /* 0x000fe40001800000 */
[----:B------:R-:W-:Y:S02]  /*4770*/  FMNMX.FTZ R5, R27, R14, !PT ;  /* 0x0000000e1b057209 */ /* 0x000fe40007810000 */
[----:B------:R-:W-:Y:S02]  /*4780*/  FSEL R31, R31, -INF , P2 ;  /* 0xff8000001f1f7808 */ /* 0x000fe40001000000 */
[----:B------:R-:W-:Y:S02]  /*4790*/  FMNMX.FTZ R14, R30, R5, !PT ;  /* 0x000000051e0e7209 */ /* 0x000fe40007810000 */
[----:B------:R-:W-:-:S02]  /*47a0*/  ISETP.GT.AND P2, PT, R2, RZ, PT ;  /* 0x000000ff0200720c */ /* 0x000fc40003f44270 */
[----:B------:R-:W-:Y:S02]  /*47b0*/  FMNMX.FTZ R14, R31, R14, !PT ;  /* 0x0000000e1f0e7209 */ /* 0x000fe40007810000 */
[----:B------:R-:W-:Y:S02]  /*47c0*/  ISETP.GT.AND P3, PT, R2, 0x1, PT ;  /* 0x000000010200780c */ /* 0x000fe40003f64270 */
[----:B------:R-:W-:Y:S01]  /*47d0*/  FSEL R56, R56, -INF , P2 ;  /* 0xff80000038387808 */ /* 0x000fe20001000000 */
[----:B------:R-:W1:Y:S01]  /*47e0*/  SHFL.BFLY PT, R5, R14, 0x2, 0x1f ;  /* 0x0c401f000e057f89 */ /* 0x000e6200000e0000 */
[----:B------:R-:W-:Y:S02]  /*47f0*/  FSEL R57, R57, -INF , P3 ;  /* 0xff80000039397808 */ /* 0x000fe40001800000 */
[C---:B------:R-:W-:Y:S02]  /*4800*/  ISETP.GT.AND P2, PT, R2.reuse, 0x9, PT ;  /* 0x000000090200780c */ /* 0x040fe40003f44270 */
[----:B------:R-:W-:-:S02]  /*4810*/  ISETP.GT.AND P3, PT, R2, 0x11, PT ;  /* 0x000000110200780c */ /* 0x000fc40003f64270 */
[----:B------:R-:W-:Y:S02]  /*4820*/  FSEL R61, R61, -INF , P2 ;  /* 0xff8000003d3d7808 */ /* 0x000fe40001000000 */
[----:B------:R-:W-:Y:S02]  /*4830*/  ISETP.GT.AND P2, PT, R2, 0x10, PT ;  /* 0x000000100200780c */ /* 0x000fe40003f44270 */
[----:B------:R-:W-:Y:S02]  /*4840*/  FSEL R49, R49, -INF , P3 ;  /* 0xff80000031317808 */ /* 0x000fe40001800000 */
[----:B------:R-:W-:Y:S02]  /*4850*/  FSEL R48, R48, -INF , P2 ;  /* 0xff80000030307808 */ /* 0x000fe40001000000 */
[----:B------:R-:W-:-:S04]  /*4860*/  ISETP.GT.AND P2, PT, R2, 0x18, PT ;  /* 0x000000180200780c */ /* 0x000fc80003f44270 */
[----:B------:R-:W-:Y:S02]  /*4870*/  FSEL R52, R52, -INF , P2 ;  /* 0xff80000034347808 */ /* 0x000fe40001000000 */
[----:B------:R-:W-:Y:S02]  /*4880*/  ISETP.GT.AND P2, PT, R2, 0x20, PT ;  /* 0x000000200200780c */ /* 0x000fe40003f44270 */
[----:B-1----:R-:W-:Y:S02]  /*4890*/  FMNMX.FTZ R20, R14, R5, !PT ;  /* 0x000000050e147209 */ /* 0x002fe40007810000 */
[----:B------:R-:W-:Y:S02]  /*48a0*/  FMNMX.FTZ R5, R56, R57, !PT ;  /* 0x0000003938057209 */ /* 0x000fe40007810000 */
[----:B------:R-:W-:Y:S01]  /*48b0*/  FSEL R40, R40, -INF , P2 ;  /* 0xff80000028287808 */ /* 0x000fe20001000000 */
[----:B------:R-:W1:Y:S01]  /*48c0*/  SHFL.BFLY PT, R21, R20, 0x1, 0x1f ;  /* 0x0c201f0014157f89 */ /* 0x000e6200000e0000 */
        /* <DEDUP_REMOVED lines=12> */
[----:B-1----:R-:W-:-:S02]  /*4990*/  FMNMX.FTZ R3, R20, R21, !PT ;  /* 0x0000001514037209 */ /* 0x002fc40007810000 */
        /* <DEDUP_REMOVED lines=21> */
[----:B------:R-:W1:Y:S01]  /*4af0*/  MUFU.EX2 R59, R59 ;  /* 0x0000003b003b7308 */ /* 0x000e620000000800 */
        /* <DEDUP_REMOVED lines=15> */
[----:B------:R-:W2:Y:S01]  /*4bf0*/  MUFU.EX2 R63, R63 ;  /* 0x0000003f003f7308 */ /* 0x000ea20000000800 */
        /* <DEDUP_REMOVED lines=15> */
[--C-:B------:R-:W-:Y:S01]  /*4cf0*/  FFMA.FTZ R30, R30, UR5, -R14.reuse ;  /* 0x000000051e1e7c23 */ /* 0x100fe2000801080e */
[----:B------:R-:W3:Y:S01]  /*4d00*/  MUFU.EX2 R51, R51 ;  /* 0x0000003300337308 */ /* 0x000ee20000000800 */
[----:B------:R-:W-:Y:S01]  /*4d10*/  FFMA.FTZ R14, R31, UR5, -R14 ;  /* 0x000000051f0e7c23 */ /* 0x000fe2000801080e */
[----:B------:R-:W-:Y:S01]  /*4d20*/  FMNMX.FTZ R2, R29, R2, !PT ;  /* 0x000000021d027209 */ /* 0x000fe20007810000 */
[----:B------:R-:W-:Y:S01]  /*4d30*/  IMAD.MOV.U32 R31, RZ, RZ, R151 ;  /* 0x000000ffff1f7224 */ /* 0x000fe200078e0097 */
[----:B-1----:R-:W-:-:S02]  /*4d40*/  F2FP.F16.F32.PACK_AB R209, R59, R58 ;  /* 0x0000003a3bd1723e */ /* 0x002fc400000000ff */
[----:B--2---:R-:W-:Y:S01]  /*4d50*/  F2FP.F16.F32.PACK_AB R211, R63, R62 ;  /* 0x0000003e3fd3723e */ /* 0x004fe200000000ff */
[----:B------:R-:W1:Y:S01]  /*4d60*/  SHFL.BFLY PT, R5, R2, 0x2, 0x1f ;  /* 0x0c401f0002057f89 */ /* 0x000e6200000e0000 */
[----:B------:R-:W-:Y:S08]  /*4d70*/  MUFU.EX2 R54, R54 ;  /* 0x0000003600367308 */ /* 0x000ff00000000800 */
[----:B------:R-:W-:Y:S01]  /*4d80*/  MUFU.EX2 R195, R14 ;  /* 0x0000000e00c37308 */ /* 0x000fe20000000800 */
[----:B---3--:R-:W-:-:S07]  /*4d90*/  F2FP.F16.F32.PACK_AB R205, R51, R50 ;  /* 0x0000003233cd723e */ /* 0x008fce00000000ff */
[----:B------:R-:W2:Y:S01]  /*4da0*/  MUFU.EX2 R55, R55 ;  /* 0x0000003700377308 */ /* 0x000ea20000000800 */
[----:B-1----:R-:W-:-:S07]  /*4db0*/  FMNMX.FTZ R5, R2, R5, !PT ;  /* 0x0000000502057209 */ /* 0x002fce0007810000 */
[----:B------:R-:W-:Y:S01]  /*4dc0*/  MUFU.EX2 R42, R42 ;  /* 0x0000002a002a7308 */ /* 0x000fe20000000800 */
[----:B------:R-:W1:Y:S07]  /*4dd0*/  SHFL.BFLY PT, R4, R5, 0x1, 0x1f ;  /* 0x0c201f0005047f89 */ /* 0x000e6e00000e0000 */
[----:B------:R-:W3:Y:S01]  /*4de0*/  MUFU.EX2 R43, R43 ;  /* 0x0000002b002b7308 */ /* 0x000ee20000000800 */
[----:B--2---:R-:W-:-:S07]  /*4df0*/  F2FP.F16.F32.PACK_AB R207, R55, R54 ;  /* 0x0000003637cf723e */ /* 0x004fce00000000ff */
[----:B------:R-:W-:Y:S08]  /*4e00*/  MUFU.EX2 R46, R46 ;  /* 0x0000002e002e7308 */ /* 0x000ff00000000800 */
[----:B------:R-:W2:Y:S01]  /*4e10*/  MUFU.EX2 R47, R47 ;  /* 0x0000002f002f7308 */ /* 0x000ea20000000800 */
[----:B---3--:R-:W-:Y:S02]  /*4e20*/  F2FP.F16.F32.PACK_AB R201, R43, R42 ;  /* 0x0000002a2bc9723e */ /* 0x008fe400000000ff */
[----:B-1----:R-:W-:Y:S01]  /*4e30*/  FMNMX.FTZ R4, R5, R4, !PT ;  /* 0x0000000405047209 */ /* 0x002fe20007810000 */
[----:B------:R-:W-:Y:S01]  /*4e40*/  FADD.FTZ R5, R58, R59 ;  /* 0x0000003b3a057221 */ /* 0x000fe20000010000 */
[----:B------:R-:W-:-:S02]  /*4e50*/  IMAD.MOV.U32 R59, RZ, RZ, R151 ;  /* 0x000000ffff3b7224 */ /* 0x000fc400078e0097 */
[C---:B------:R-:W-:Y:S01]  /*4e60*/  FSETP.NEU.FTZ.AND P2, PT, R4.reuse, -INF , PT ;  /* 0xff8000000400780b */ /* 0x040fe20003f5d000 */
[----:B------:R-:W-:Y:S01]  /*4e70*/  FMUL.FTZ R2, R4, UR5 ;  /* 0x0000000504027c20 */ /* 0x000fe20008410000 */
[----:B------:R-:W-:Y:S01]  /*4e80*/  FADD.FTZ R14, R62, R5 ;  /* 0x000000053e0e7221 */ /* 0x000fe20000010000 */
[----:B------:R-:W-:Y:S01]  /*4e90*/  MUFU.EX2 R34, R34 ;  /* 0x0000002200227308 */ /* 0x000fe20000000800 */
[--C-:B------:R-:W-:Y:S02]  /*4ea0*/  IMAD.MOV.U32 R62, RZ, RZ, R151.reuse ;  /* 0x000000ffff3e7224 */ /* 0x100fe400078e0097 */
[----:B------:R-:W-:Y:S01]  /*4eb0*/  FSEL R2, R2, RZ, P2 ;  /* 0x000000ff02027208 */ /* 0x000fe20001000000 */
[----:B------:R-:W-:Y:S01]  /*4ec0*/  FADD.FTZ R5, R63, R14 ;  /* 0x0000000e3f057221 */ /* 0x000fe20000010000 */
[----:B------:R-:W-:Y:S01]  /*4ed0*/  PLOP3.LUT P2, PT, PT, PT, UP0, 0x80, 0x0 ;  /* 0x000000000000781c */ /* 0x000fe20003f4f008 */
[----:B------:R-:W-:Y:S01]  /*4ee0*/  IMAD.MOV.U32 R58, RZ, RZ, R151 ;  /* 0x000000ffff3a7224 */ /* 0x000fe200078e0097 */
[----:B--2---:R-:W-:Y:S01]  /*4ef0*/  F2FP.F16.F32.PACK_AB R203, R47, R46 ;  /* 0x0000002e2fcb723e */ /* 0x004fe200000000ff */
[--C-:B------:R-:W-:Y:S01]  /*4f00*/  FFMA.FTZ R56, R56, UR5, -R2.reuse ;  /* 0x0000000538387c23 */ /* 0x100fe20008010802 */
[--C-:B------:R-:W-:Y:S01]  /*4f10*/  FFMA.FTZ R57, R57, UR5, -R2.reuse ;  /* 0x0000000539397c23 */ /* 0x100fe20008010802 */
[--C-:B------:R-:W-:Y:S01]  /*4f20*/  FFMA.FTZ R60, R60, UR5, -R2.reuse ;  /* 0x000000053c3c7c23 */ /* 0x100fe20008010802 */
[--C-:B------:R-:W-:Y:S01]  /*4f30*/  FFMA.FTZ R61, R61, UR5, -R2.reuse ;  /* 0x000000053d3d7c23 */ /* 0x100fe20008010802 */
[--C-:B------:R-:W-:Y:S01]  /*4f40*/  FFMA.FTZ R48, R48, UR5, -R2.reuse ;  /* 0x0000000530307c23 */ /* 0x100fe20008010802 */
[--C-:B------:R-:W-:Y:S01]  /*4f50*/  FFMA.FTZ R49, R49, UR5, -R2.reuse ;  /* 0x0000000531317c23 */ /* 0x100fe20008010802 */
[----:B------:R-:W-:Y:S01]  /*4f60*/  MUFU.EX2 R56, R56 ;  /* 0x0000003800387308 */ /* 0x000fe20000000800 */
[----:B------:R-:W-:Y:S01]  /*4f70*/  FADD.FTZ R14, R50, R5 ;  /* 0x00000005320e7221 */ /* 0x000fe20000010000 */
[--C-:B------:R-:W-:Y:S01]  /*4f80*/  FFMA.FTZ R52, R52, UR5, -R2.reuse ;  /* 0x0000000534347c23 */ /* 0x100fe20008010802 */
[--C-:B------:R-:W-:Y:S01]  /*4f90*/  FFMA.FTZ R53, R53, UR5, -R2.reuse ;  /* 0x0000000535357c23 */ /* 0x100fe20008010802 */
[----:B------:R-:W-:Y:S01]  /*4fa0*/  FFMA.FTZ R40, R40, UR5, -R2 ;  /* 0x0000000528287c23 */ /* 0x000fe20008010802 */
[----:B------:R-:W-:Y:S01]  /*4fb0*/  FADD.FTZ R21, R51, R14 ;  /* 0x0000000e33157221 */ /* 0x000fe20000010000 */
[--C-:B------:R-:W-:Y:S01]  /*4fc0*/  FFMA.FTZ R41, R41, UR5, -R2.reuse ;  /* 0x0000000529297c23 */ /* 0x100fe20008010802 */
[--C-:B------:R-:W-:Y:S01]  /*4fd0*/  FFMA.FTZ R44, R44, UR5, -R2.reuse ;  /* 0x000000052c2c7c23 */ /* 0x100fe20008010802 */
[----:B------:R-:W1:Y:S01]  /*4fe0*/  MUFU.EX2 R57, R57 ;  /* 0x0000003900397308 */ /* 0x000e620000000800 */
[----:B------:R-:W-:Y:S01]  /*4ff0*/  FADD.FTZ R20, R54, R21 ;  /* 0x0000001536147221 */ /* 0x000fe20000010000 */
[--C-:B------:R-:W-:Y:S01]  /*5000*/  FFMA.FTZ R45, R45, UR5, -R2.reuse ;  /* 0x000000052d2d7c23 */ /* 0x100fe20008010802 */
[--C-:B------:R-:W-:Y:S01]  /*5010*/  FFMA.FTZ R32, R32, UR5, -R2.reuse ;  /* 0x0000000520207c23 */ /* 0x100fe20008010802 */
[----:B------:R-:W-:Y:S01]  /*5020*/  FFMA.FTZ R33, R33, UR5, -R2 ;  /* 0x0000000521217c23 */ /* 0x000fe20008010802 */
[----:B------:R-:W-:Y:S01]  /*5030*/  FADD.FTZ R21, R55, R20 ;  /* 0x0000001437157221 */ /* 0x000fe20000010000 */
[--C-:B------:R-:W-:Y:S01]  /*5040*/  FFMA.FTZ R36, R36, UR5, -R2.reuse ;  /* 0x0000000524247c23 */ /* 0x100fe20008010802 */
[--C-:B------:R-:W-:Y:S01]  /*5050*/  FFMA.FTZ R37, R37, UR5, -R2.reuse ;  /* 0x0000000525257c23 */ /* 0x100fe20008010802 */
[----:B------:R-:W2:Y:S01]  /*5060*/  MUFU.EX2 R60, R60 ;  /* 0x0000003c003c7308 */ /* 0x000ea20000000800 */
[----:B------:R-:W-:Y:S01]  /*5070*/  FADD.FTZ R20, R42, R21 ;  /* 0x000000152a147221 */ /* 0x000fe20000010000 */
[--C-:B------:R-:W-:Y:S01]  /*5080*/  FFMA.FTZ R24, R24, UR5, -R2.reuse ;  /* 0x0000000518187c23 */ /* 0x100fe20008010802 */
[--C-:B------:R-:W-:Y:S01]  /*5090*/  FFMA.FTZ R25, R25, UR5, -R2.reuse ;  /* 0x0000000519197c23 */ /* 0x100fe20008010802 */
[----:B------:R-:W-:Y:S01]  /*50a0*/  FFMA.FTZ R28, R28, UR5, -R2 ;  /* 0x000000051c1c7c23 */ /* 0x000fe20008010802 */
[----:B------:R-:W-:Y:S01]  /*50b0*/  FADD.FTZ R21, R43, R20 ;  /* 0x000000142b157221 */ /* 0x000fe20000010000 */
[----:B------:R-:W-:Y:S01]  /*50c0*/  FFMA.FTZ R2, R29, UR5, -R2 ;  /* 0x000000051d027c23 */ /* 0x000fe20008010802 */
[-C--:B------:R-:W-:Y:S01]  /*50d0*/  MOV R63, R151.reuse ;  /* 0x00000097003f7202 */ /* 0x080fe20000000f00 */
[----:B------:R-:W3:Y:S01]  /*50e0*/  MUFU.EX2 R61, R61 ;  /* 0x0000003d003d7308 */ /* 0x000ee20000000800 */
[----:B-1----:R-:W-:Y:S01]  /*50f0*/  FADD.FTZ R5, R56, R57 ;  /* 0x0000003938057221 */ /* 0x002fe20000010000 */
[----:B------:R-:W-:Y:S01]  /*5100*/  F2FP.F16.F32.PACK_AB R208, R57, R56 ;  /* 0x0000003839d0723e */ /* 0x000fe200000000ff */
[--C-:B------:R-:W-:Y:S01]  /*5110*/  IMAD.MOV.U32 R57, RZ, RZ, R151.reuse ;  /* 0x000000ffff397224 */ /* 0x100fe200078e0097 */
[----:B------:R-:W-:Y:S01]  /*5120*/  MOV R54, R151 ;  /* 0x0000009700367202 */ /* 0x000fe20000000f00 */
[----:B------:R-:W-:-:S02]  /*5130*/  IMAD.MOV.U32 R56, RZ, RZ, R151 ;  /* 0x000000ffff387224 */ /* 0x000fc400078e0097 */
[----:B------:R-:W-:Y:S01]  /*5140*/  IMAD.MOV.U32 R55, RZ, RZ, R151 ;  /* 0x000000ffff377224 */ /* 0x000fe200078e0097 */
[----:B------:R-:W1:Y:S01]  /*5150*/  MUFU.EX2 R48, R48 ;  /* 0x0000003000307308 */ /* 0x000e620000000800 */
[----:B--2---:R-:W-:Y:S01]  /*5160*/  FADD.FTZ R14, R60, R5 ;  /* 0x000000053c0e7221 */ /* 0x004fe20000010000 */
[--C-:B------:R-:W-:Y:S02]  /*5170*/  IMAD.MOV.U32 R51, RZ, RZ, R151.reuse ;  /* 0x000000ffff337224 */ /* 0x100fe400078e0097 */
[--C-:B------:R-:W-:Y:S02]  /*5180*/  IMAD.MOV.U32 R50, RZ, RZ, R151.reuse ;  /* 0x000000ffff327224 */ /* 0x100fe400078e0097 */
[--C-:B------:R-:W-:Y:S02]  /*5190*/  IMAD.MOV.U32 R43, RZ, RZ, R151.reuse ;  /* 0x000000ffff2b7224 */ /* 0x100fe400078e0097 */
[----:B------:R-:W2:Y:S01]  /*51a0*/  MUFU.EX2 R49, R49 ;  /* 0x0000003100317308 */ /* 0x000ea20000000800 */
[C---:B---3--:R-:W-:Y:S01]  /*51b0*/  FADD.FTZ R5, R61.reuse, R14 ;  /* 0x0000000e3d057221 */ /* 0x048fe20000010000 */
[----:B------:R-:W-:Y:S01]  /*51c0*/  F2FP.F16.F32.PACK_AB R210, R61, R60 ;  /* 0x0000003c3dd2723e */ /* 0x000fe200000000ff */
[----:B------:R-:W-:-:S02]  /*51d0*/  IMAD.MOV.U32 R61, RZ, RZ, R151 ;  /* 0x000000ffff3d7224 */ /* 0x000fc400078e0097 */
[--C-:B------:R-:W-:Y:S02]  /*51e0*/  IMAD.MOV.U32 R60, RZ, RZ, R151.reuse ;  /* 0x000000ffff3c7224 */ /* 0x100fe400078e0097 */
[----:B------:R-:W-:Y:S01]  /*51f0*/  IMAD.MOV.U32 R42, RZ, RZ, R151 ;  /* 0x000000ffff2a7224 */ /* 0x000fe200078e0097 */
[----:B------:R-:W0:Y:S01]  /*5200*/  MUFU.EX2 R52, R52 ;  /* 0x0000003400347308 */ /* 0x000e220000000800 */
[----:B-1----:R-:W-:Y:S01]  /*5210*/  FADD.FTZ R14, R48, R5 ;  /* 0x00000005300e7221 */ /* 0x002fe20000010000 */
[----:B------:R-:W-:-:S06]  /*5220*/  IMAD.MOV.U32 R29, RZ, RZ, R151 ;  /* 0x000000ffff1d7224 */ /* 0x000fcc00078e0097 */
[----:B------:R-:W1:Y:S01]  /*5230*/  MUFU.EX2 R53, R53 ;  /* 0x0000003500357308 */ /* 0x000e620000000800 */
[C---:B--2---:R-:W-:Y:S01]  /*5240*/  FADD.FTZ R5, R49.reuse, R14 ;  /* 0x0000000e31057221 */ /* 0x044fe20000010000 */
[----:B------:R-:W-:Y:S01]  /*5250*/  FADD.FTZ R14, R46, R21 ;  /* 0x000000152e0e7221 */ /* 0x000fe20000010000 */
[----:B------:R-:W-:Y:S01]  /*5260*/  F2FP.F16.F32.PACK_AB R204, R49, R48 ;  /* 0x0000003031cc723e */ /* 0x000fe200000000ff */
[--C-:B------:R-:W-:Y:S02]  /*5270*/  IMAD.MOV.U32 R49, RZ, RZ, R151.reuse ;  /* 0x000000ffff317224 */ /* 0x100fe400078e0097 */
[----:B------:R-:W-:Y:S01]  /*5280*/  FADD.FTZ R21, R47, R14 ;  /* 0x0000000e2f157221 */ /* 0x000fe20000010000 */
[----:B------:R-:W-:Y:S01]  /*5290*/  IMAD.MOV.U32 R48, RZ, RZ, R151 ;  /* 0x000000ffff307224 */ /* 0x000fe200078e0097 */
[----:B------:R-:W2:Y:S01]  /*52a0*/  MUFU.EX2 R40, R40 ;  /* 0x0000002800287308 */ /* 0x000ea20000000800 */
[----:B0-----:R-:W-:Y:S01]  /*52b0*/  FADD.FTZ R0, R52, R5 ;  /* 0x0000000534007221 */ /* 0x001fe20000010000 */
[----:B------:R-:W-:Y:S01]  /*52c0*/  FADD.FTZ R14, R34, R21 ;  /* 0x00000015220e7221 */ /* 0x000fe20000010000 */
[----:B------:R-:W-:-:S02]  /*52d0*/  IMAD.MOV.U32 R47, RZ, RZ, R151 ;  /* 0x000000ffff2f7224 */ /* 0x000fc400078e0097 */
        /* <DEDUP_REMOVED lines=21> */
[----:B0-----:R-:W-:-:S07]  /*5430*/  FADD.FTZ R0, R44, R5 ;  /* 0x000000052c007221 */ /* 0x001fce0000010000 */
[----:B------:R-:W0:Y:S01]  /*5440*/  MUFU.EX2 R26, R26 ;  /* 0x0000001a001a7308 */ /* 0x000e220000000800 */
[C---:B-1----:R-:W-:Y:S01]  /*5450*/  FADD.FTZ R21, R39.reuse, R14 ;  /* 0x0000000e27157221 */ /* 0x042fe20000010000 */
[----:B------:R-:W-:Y:S01]  /*5460*/  F2FP.F16.F32.PACK_AB R199, R39, R38 ;  /* 0x0000002627c7723e */ /* 0x000fe200000000ff */
[--C-:B------:R-:W-:Y:S02]  /*5470*/  IMAD.MOV.U32 R39, RZ, RZ, R151.reuse ;  /* 0x000000ffff277224 */ /* 0x100fe400078e0097 */
[----:B------:R-:W-:-:S03]  /*5480*/  IMAD.MOV.U32 R38, RZ, RZ, R151 ;  /* 0x000000ffff267224 */ /* 0x000fc600078e0097 */
[----:B------:R-:W1:Y:S01]  /*5490*/  MUFU.EX2 R32, R32 ;  /* 0x0000002000207308 */ /* 0x000e620000000800 */
[C---:B--2---:R-:W-:Y:S01]  /*54a0*/  FADD.FTZ R5, R45.reuse, R0 ;  /* 0x000000002d057221 */ /* 0x044fe20000010000 */
[----:B------:R-:W-:Y:S01]  /*54b0*/  F2FP.F16.F32.PACK_AB R202, R45, R44 ;  /* 0x0000002c2dca723e */ /* 0x000fe200000000ff */
[----:B------:R-:W-:Y:S01]  /*54c0*/  IMAD.MOV.U32 R44, RZ, RZ, R151 ;  /* 0x000000ffff2c7224 */ /* 0x000fe200078e0097 */
[----:B------:R-:W-:-:S04]  /*54d0*/  MOV R45, R151 ;  /* 0x00000097002d7202 */ /* 0x000fc80000000f00 */
[----:B------:R-:W2:Y:S01]  /*54e0*/  MUFU.EX2 R27, R27 ;  /* 0x0000001b001b7308 */ /* 0x000ea20000000800 */
[----:B0-----:R-:W-:-:S07]  /*54f0*/  FADD.FTZ R14, R26, R21 ;  /* 0x000000151a0e7221 */ /* 0x001fce0000010000 */
[----:B------:R-:W0:Y:S01]  /*5500*/  MUFU.EX2 R33, R33 ;  /* 0x0000002100217308 */ /* 0x000e220000000800 */
[----:B-1----:R-:W-:-:S07]  /*5510*/  FADD.FTZ R0, R32, R5 ;  /* 0x0000000520007221 */ /* 0x002fce0000010000 */
[----:B------:R-:W1:Y:S01]  /*5520*/  MUFU.EX2 R36, R36 ;  /* 0x0000002400247308 */ /* 0x000e620000000800 */
[C---:B--2---:R-:W-:Y:S01]  /*5530*/  FADD.FTZ R21, R27.reuse, R14 ;  /* 0x0000000e1b157221 */ /* 0x044fe20000010000 */
[----:B------:R-:W-:Y:S01]  /*5540*/  F2FP.F16.F32.PACK_AB R193, R27, R26 ;  /* 0x0000001a1bc1723e */ /* 0x000fe200000000ff */
[----:B------:R-:W-:-:S05]  /*5550*/  IMAD.MOV.U32 R26, RZ, RZ, R151 ;  /* 0x000000ffff1a7224 */ /* 0x000fca00078e0097 */
        /* <DEDUP_REMOVED lines=8> */
[----:B--2---:R-:W-:-:S04]  /*55e0*/  FADD.FTZ R14, R30, R21 ;  /* 0x000000151e0e7221 */ /* 0x004fc80000010000 */
[C---:B------:R-:W-:Y:S01]  /*55f0*/  FADD.FTZ R5, R195.reuse, R14 ;  /* 0x0000000ec3057221 */ /* 0x040fe20000010000 */
[----:B------:R-:W-:Y:S01]  /*5600*/  F2FP.F16.F32.PACK_AB R195, R195, R30 ;  /* 0x0000001ec3c3723e */ /* 0x000fe200000000ff */
[--C-:B------:R-:W-:Y:S01]  /*5610*/  IMAD.MOV.U32 R30, RZ, RZ, R151.reuse ;  /* 0x000000ffff1e7224 */ /* 0x100fe200078e0097 */
[----:B------:R-:W2:Y:S01]  /*5620*/  MUFU.EX2 R25, R25 ;  /* 0x0000001900197308 */ /* 0x000ea20000000800 */
[C---:B0-----:R-:W-:Y:S01]  /*5630*/  FADD.FTZ R27, R37.reuse, R0 ;  /* 0x00000000251b7221 */ /* 0x041fe20000010000 */
[----:B------:R-:W-:Y:S01]  /*5640*/  F2FP.F16.F32.PACK_AB R198, R37, R36 ;  /* 0x0000002425c6723e */ /* 0x000fe200000000ff */
[----:B------:R-:W-:Y:S01]  /*5650*/  IMAD.MOV.U32 R37, RZ, RZ, R151 ;  /* 0x000000ffff257224 */ /* 0x000fe200078e0097 */
[----:B------:R-:W-:-:S04]  /*5660*/  MOV R36, R151 ;  /* 0x0000009700247202 */ /* 0x000fc80000000f00 */
[----:B------:R-:W0:Y:S01]  /*5670*/  MUFU.EX2 R28, R28 ;  /* 0x0000001c001c7308 */ /* 0x000e220000000800 */
[----:B-1----:R-:W-:-:S07]  /*5680*/  FADD.FTZ R0, R24, R27 ;  /* 0x0000001b18007221 */ /* 0x002fce0000010000 */
[----:B------:R1:W3:Y:S01]  /*5690*/  MUFU.EX2 R21, R2 ;  /* 0x0000000200157308 */ /* 0x0002e20000000800 */
[C---:B--2---:R-:W-:Y:S01]  /*56a0*/  FADD.FTZ R27, R25.reuse, R0 ;  /* 0x00000000191b7221 */ /* 0x044fe20000010000 */
[----:B------:R-:W-:Y:S01]  /*56b0*/  F2FP.F16.F32.PACK_AB R192, R25, R24 ;  /* 0x0000001819c0723e */ /* 0x000fe200000000ff */
[----:B------:R-:W-:Y:S02]  /*56c0*/  IMAD.MOV.U32 R0, RZ, RZ, 0x3f800000 ;  /* 0x3f800000ff007424 */ /* 0x000fe400078e00ff */
[--C-:B------:R-:W-:Y:S02]  /*56d0*/  IMAD.MOV.U32 R25, RZ, RZ, R151.reuse ;  /* 0x000000ffff197224 */ /* 0x100fe400078e0097 */
[----:B------:R-:W-:Y:S02]  /*56e0*/  IMAD.MOV.U32 R24, RZ, RZ, R151 ;  /* 0x000000ffff187224 */ /* 0x000fe400078e0097 */
[----:B0-----:R-:W-:Y:S01]  /*56f0*/  FADD.FTZ R14, R28, R27 ;  /* 0x0000001b1c0e7221 */ /* 0x001fe20000010000 */
[----:B-1----:R-:W-:-:S02]  /*5700*/  IMAD.MOV.U32 R2, RZ, RZ, 0x3f800000 ;  /* 0x3f800000ff027424 */ /* 0x002fc400078e00ff */
[----:B------:R-:W-:Y:S01]  /*5710*/  IMAD.MOV.U32 R27, RZ, RZ, R151 ;  /* 0x000000ffff1b7224 */ /* 0x000fe200078e0097 */
[C---:B---3--:R-:W-:Y:S01]  /*5720*/  F2FP.F16.F32.PACK_AB R194, R21.reuse, R28 ;  /* 0x0000001c15c2723e */ /* 0x048fe200000000ff */
[----:B------:R-:W-:Y:S01]  /*5730*/  FADD.FTZ R14, R21, R14 ;  /* 0x0000000e150e7221 */ /* 0x000fe20000010000 */
[----:B------:R-:W-:Y:S01]  /*5740*/  MOV R28, R151 ;  /* 0x00000097001c7202 */ /* 0x000fe20000000f00 */
[----:B------:R-:W-:Y:S06]  /*5750*/  @!P2 BRA `(.L_x_2099) ;  /* 0x00000040002ca947 */ /* 0x000fec0003800000 */
[----:B------:R-:W-:Y:S01]  /*5760*/  R2UR UR5, R227 ;  /* 0x00000000e30572ca */ /* 0x000fe200000e0000 */
[----:B------:R-:W-:Y:S01]  /*5770*/  IMAD.MOV.U32 R21, RZ, RZ, R3 ;  /* 0x000000ffff157224 */ /* 0x000fe200078e0003 */
[----:B------:R-:W-:Y:S01]  /*5780*/  R2UR UR4, R16 ;  /* 0x00000000100472ca */ /* 0x000fe200000e0000 */
[----:B------:R-:W-:Y:S01]  /*5790*/  IMAD.MOV.U32 R20, RZ, RZ, R4 ;  /* 0x000000ffff147224 */ /* 0x000fe200078e0004 */
[----:B------:R-:W-:Y:S01]  /*57a0*/  CS2R R150, SRZ ;  /* 0x0000000000967805 */ /* 0x000fe2000001ff00 */
[----:B------:R-:W-:Y:S01]  /*57b0*/  IMAD.MOV.U32 R2, RZ, RZ, 0x3f800000 ;  /* 0x3f800000ff027424 */ /* 0x000fe200078e00ff */
[----:B------:R-:W-:Y:S02]  /*57c0*/  CS2R R146, SRZ ;  /* 0x0000000000927805 */ /* 0x000fe4000001ff00 */
[----:B------:R-:W-:Y:S02]  /*57d0*/  CS2R R142, SRZ ;  /* 0x00000000008e7805 */ /* 0x000fe4000001ff00 */
[----:B------:R-:W-:-:S02]  /*57e0*/  CS2R R138, SRZ ;  /* 0x00000000008a7805 */ /* 0x000fc4000001ff00 */
[----:B------:R-:W-:Y:S02]  /*57f0*/  CS2R R134, SRZ ;  /* 0x0000000000867805 */ /* 0x000fe4000001ff00 */
[----:B------:R-:W-:Y:S02]  /*5800*/  CS2R R130, SRZ ;  /* 0x0000000000827805 */ /* 0x000fe4000001ff00 */
[----:B------:R-:W-:Y:S02]  /*5810*/  CS2R R126, SRZ ;  /* 0x00000000007e7805 */ /* 0x000fe4000001ff00 */
[----:B------:R-:W-:Y:S01]  /*5820*/  CS2R R122, SRZ ;  /* 0x00000000007a7805 */ /* 0x000fe2000001ff00 */
[----:B------:R-:W-:Y:S01]  /*5830*/  IMAD.U32 R228, RZ, RZ, UR5 ;  /* 0x00000005ffe47e24 */ /* 0x000fe2000f8e00ff */
[----:B------:R-:W-:Y:S02]  /*5840*/  CS2R R118, SRZ ;  /* 0x0000000000767805 */ /* 0x000fe4000001ff00 */
[----:B------:R-:W-:-:S02]  /*5850*/  MOV R229, UR4 ;  /* 0x0000000400e57c02 */ /* 0x000fc40008000f00 */
        /* <DEDUP_REMOVED lines=56> */
.L_x_2108:
[----:B------:R-:W-:Y:S01]  /*5be0*/  R2UR UR6, R229 ;  /* 0x00000000e50672ca */ /* 0x000fe200000e0000 */
        /* <DEDUP_REMOVED lines=8> */
.L_x_2100:
[----:B------:R-:W-:Y:S02]  /*5c70*/  R2UR UR4, R17 ;  /* 0x00000000110472ca */ /* 0x000fe400000e0000 */
[----:B------:R-:W-:-:S11]  /*5c80*/  R2UR UR5, R16 ;  /* 0x00000000100572ca */ /* 0x000fd600000e0000 */
[----:B------:R-:W-:Y:S02]  /*5c90*/  ULEA UR4, UR60, UR4, 0x3 ;  /* 0x000000043c047291 */ /* 0x000fe4000f8e183f */
[----:B------:R-:W-:-:S04]  /*5ca0*/  IMAD.U32 R3, RZ, RZ, UR5 ;  /* 0x00000005ff037e24 */ /* 0x000fc8000f8e00ff */
[----:B------:R-:W-:Y:S01]  /*5cb0*/  IMAD.U32 R227, RZ, RZ, UR4 ;  /* 0x00000004ffe37e24 */ /* 0x000fe2000f8e00ff */
[----:B------:R-:W-:-:S04]  /*5cc0*/  SHF.L.U32 R3, R3, 0x1f, RZ ;  /* 0x0000001f03037819 */ /* 0x000fc800000006ff */
[----:B------:R0:W1:Y:S01]  /*5cd0*/  SYNCS.PHASECHK.TRANS64.TRYWAIT P2, [UR4+0x38830], R3 ;  /* 0x03883003ff0075a7 */ /* 0x0000620008040144 */
[----:B------:R-:W-:Y:S05]  /*5ce0*/  @!P0 BRA `(.L_x_2101) ;  /* 0x0000000000048947 */ /* 0x000fea0003800000 */
[----:B------:R-:W-:Y:S01]  /*5cf0*/  BPT.TRAP 0x1 ;  /* 0x000000040000795c */ /* 0x000fe20000300000 */
.L_x_2101:
[----:B-1----:R-:W-:Y:S05]  /*5d00*/  @P2 BRA `(.L_x_2102) ;  /* 0x00000000000c2947 */ /* 0x002fea0003800000 */
[----:B------:R-:W-:-:S13]  /*5d10*/  R2UR UR4, R227 ;  /* 0x00000000e30472ca */ /* 0x000fda00000e0000 */
[----:B------:R-:W1:Y:S02]  /*5d20*/  SYNCS.PHASECHK.TRANS64.TRYWAIT P2, [UR4+0x38830], R3 ;  /* 0x03883003ff0075a7 */ /* 0x000e640008040144 */
[----:B-1----:R-:W-:Y:S05]  /*5d30*/  @!P2 BRA `(.L_x_2103) ;  /* 0x00000110002ca947 */ /* 0x002fea0003800000 */
.L_x_2102:
        /* <DEDUP_REMOVED lines=580> */
.L_x_2104:
[----:B------:R-:W-:Y:S02]  /*8180*/  R2UR UR4, R17 ;  /* 0x00000000110472ca */ /* 0x000fe400000e0000 */
[----:B------:R-:W-:-:S11]  /*8190*/  R2UR UR5, R229 ;  /* 0x00000000e50572ca */ /* 0x000fd600000e0000 */
[----:B------:R-:W-:Y:S02]  /*81a0*/  ULEA UR4, UR61, UR4, 0x3 ;  /* 0x000000043d047291 */ /* 0x000fe4000f8e183f */
[----:B------:R-:W-:-:S05]  /*81b0*/  IMAD.U32 R0, RZ, RZ, UR5 ;  /* 0x00000005ff007e24 */ /* 0x000fca000f8e00ff */
[----:B------:R-:W-:-:S04]  /*81c0*/  SHF.L.U32 R0, R0, 0x1f, RZ ;  /* 0x0000001f00007819 */ /* 0x000fc800000006ff */
[----:B------:R2:W3:Y:S01]  /*81d0*/  SYNCS.PHASECHK.TRANS64.TRYWAIT P2, [UR4+0x38850], R0 ;  /* 0x03885000ff0075a7 */ /* 0x0004e20008040144 */
[----:B------:R-:W-:Y:S05]  /*81e0*/  @!P0 BRA `(.L_x_2105) ;  /* 0x0000000000048947 */ /* 0x000fea0003800000 */
[----:B------:R-:W-:Y:S01]  /*81f0*/  BPT.TRAP 0x1 ;  /* 0x000000040000795c */ /* 0x000fe20000300000 */
.L_x_2105:
[----:B---3--:R-:W-:Y:S05]  /*8200*/  @P2 BRA `(.L_x_2106) ;  /* 0x0000000000082947 */ /* 0x008fea0003800000 */
[----:B------:R-:W3:Y:S02]  /*8210*/  SYNCS.PHASECHK.TRANS64.TRYWAIT P2, [UR4+0x38850], R0 ;  /* 0x03885000ff0075a7 */ /* 0x000ee40008040144 */
[----:B---3--:R-:W-:Y:S05]  /*8220*/  @!P2 BRA `(.L_x_2107) ;  /* 0x000000ec000ca947 */ /* 0x008fea0003800000 */
.L_x_2106:
[----:B------:R-:W-:Y:S01]  /*8230*/  R2UR UR5, R17 ;  /* 0x00000000110572ca */ /* 0x000fe200000e0000 */
[----:B------:R-:W-:Y:S01]  /*8240*/  WARPGROUP.ARRIVE ;  /* 0x00000000000079c5 */ /* 0x000fe20000000000 */
[----:B------:R-:W-:Y:S01]  /*8250*/  UMOV UR7, 0x40000040 ;  /* 0x4000004000077882 */ /* 0x000fe20000000000 */
[----:B------:R-:W-:Y:S01]  /*8260*/  R2UR UR18, R19 ;  /* 0x00000000131272ca */ /* 0x000fe200000e0000 */
[----:B01----:R-:W-:Y:S01]  /*8270*/  IMAD.MOV.U32 R3, RZ, RZ, -0x2 ;  /* 0xfffffffeff037424 */ /* 0x003fe200078e00ff */
[----:B------:R-:W-:Y:S02]  /*8280*/  R2UR UR11, R228 ;  /* 0x00000000e40b72ca */ /* 0x000fe400000e0000 */
[----:B------:R-:W-:Y:S02]  /*8290*/  R2UR UR15, R23 ;  /* 0x00000000170f72ca */ /* 0x000fe400000e0000 */
[----:B------:R-:W-:-:S04]  /*82a0*/  R2UR UR14, R22 ;  /* 0x00000000160e72ca */ /* 0x000fc800000e0000 */
[----:B------:R-:W-:-:S04]  /*82b0*/  UIADD3 UR5, UR5, 0x400, URZ ;  /* 0x0000040005057890 */ /* 0x000fc8000fffe03f */
[----:B------:R-:W-:-:S04]  /*82c0*/  USHF.R.U32.HI UR5, URZ, 0x4, UR5 ;  /* 0x000000043f057899 */ /* 0x000fc80008011605 */
[----:B------:R-:W-:-:S04]  /*82d0*/  ULOP3.LUT UR5, UR5, 0x3fff, URZ, 0xc0, !UPT ;  /* 0x00003fff05057892 */ /* 0x000fc8000f8ec03f */
[----:B------:R-:W-:-:S04]  /*82e0*/  ULOP3.LUT UR5, UR5, 0x2800000, URZ, 0xfc, !UPT ;  /* 0x0280000005057892 */ /* 0x000fc8000f8efc3f */
[----:B------:R-:W-:Y:S02]  /*82f0*/  UIMAD UR10, UR61, 0xa00, UR5 ;  /* 0x00000a003d0a78a4 */ /* 0x000fe4000f8e0205 */
[----:B------:R-:W-:Y:S01]  /*8300*/  USHF.L.U32 UR5, UR18, 0x7, URZ ;  /* 0x0000000712057899 */ /* 0x000fe2000800063f */
[----:B------:R-:W-:-:S03]  /*8310*/  UMOV UR61, UR60 ;  /* 0x0000003c003d7c82 */ /* 0x000fc60008000000 */
[----:B------:R-:W-:Y:S01]  /*8320*/  UIMAD UR5, UR11, -0x50, UR5 ;  /* 0xffffffb00b0578a4 */ /* 0x000fe2000f8e0205 */
[----:B------:R-:W-:-:S08]  /*8330*/  UMOV UR6, UR10 ;  /* 0x0000000a00067c82 */ /* 0x000fd00008000000 */
[----:B------:R-:W-:Y:S01]  /*8340*/  HGMMA.64x256x16.F32 R24, R208, gdesc[UR4].tnspB, R24, gsb0 ;  /* 0x43e00004d0187df0 */ /* 0x000fe20008000818 */
[----:B------:R-:W-:Y:S01]  /*8350*/  UIADD3 UR6, UR10, 0x80, URZ ;  /* 0x000000800a067890 */ /* 0x000fe2000fffe03f */
[----:B------:R-:W-:Y:S01]  /*8360*/  UMOV UR7, 0x40000040 ;  /* 0x4000004000077882 */ /* 0x000fe20000000000 */
[----:B------:R-:W-:-:S04]  /*8370*/  UIADD3 UR5, UR5, 0x1, UR15 ;  /* 0x0000000105057890 */ /* 0x000fc8000fffe00f */
[----:B------:R-:W-:-:S03]  /*8380*/  UIADD3 UR5, UR5, -UR14, URZ ;  /* 0x8000000e05057290 */ /* 0x000fc6000fffe03f */
[----:B------:R-:W-:-:S03]  /*8390*/  ULDC UR14, c[0x0][0x988] ;  /* 0x00026200000e7ab9 */ /* 0x000fc60000000800 */
[----:B--2---:R-:W-:Y:S01]  /*83a0*/  IMAD R0, R214, R3, UR5 ;  /* 0x00000005d6007e24 */ /* 0x004fe2000f8e0203 */
[----:B------:R-:W-:Y:S01]  /*83b0*/  UMOV UR5, UR14 ;  /* 0x0000000e00057c82 */ /* 0x000fe20008000000 */
[----:B------:R-:W-:Y:S02]  /*83c0*/  R2UR UR14, R227 ;  /* 0x00000000e30e72ca */ /* 0x000fe400000e0000 */
[----:B------:R-:W-:-:S05]  /*83d0*/  IMAD.IADD R0, R215, 0x1, R0 ;  /* 0x00000001d7007824 */ /* 0x000fca00078e0200 */
        /* <DEDUP_REMOVED lines=8> */
[C---:B------:R-:W-:Y:S02]  /*8460*/  ISETP.GT.AND P2, PT, R0.reuse, 0x10, PT ;  /* 0x000000100000780c */ /* 0x040fe40003f44270 */
[----:B------:R-:W-:Y:S02]  /*8470*/  FSEL R189, R189, -INF , P3 ;  /* 0xff800000bdbd7808 */ /* 0x000fe40001800000 */
[----:B------:R-:W-:Y:S02]  /*8480*/  ISETP.GT.AND P3, PT, R0, 0x11, PT ;  /* 0x000000110000780c */ /* 0x000fe40003f64270 */
[----:B------:R-:W-:-:S02]  /*8490*/  FSEL R176, R176, -INF , P2 ;  /* 0xff800000b0b07808 */ /* 0x000fc40001000000 */
[C---:B------:R-:W-:Y:S02]  /*84a0*/  ISETP.GT.AND P2, PT, R0.reuse, 0x18, PT ;  /* 0x000000180000780c */ /* 0x040fe40003f44270 */
[----:B------:R-:W-:Y:S02]  /*84b0*/  FSEL R177, R177, -INF , P3 ;  /* 0xff800000b1b17808 */ /* 0x000fe40001800000 */
[----:B------:R-:W-:Y:S02]  /*84c0*/  ISETP.GT.AND P3, PT, R0, 0x19, PT ;  /* 0x000000190000780c */ /* 0x000fe40003f64270 */
[----:B------:R-:W-:Y:S02]  /*84d0*/  FSEL R180, R180, -INF , P2 ;  /* 0xff800000b4b47808 */ /* 0x000fe40001000000 */
[----:B------:R-:W-:Y:S02]  /*84e0*/  ISETP.GT.AND P2, PT, R0, 0x20, PT ;  /* 0x000000200000780c */ /* 0x000fe40003f44270 */
[----:B------:R-:W-:-:S02]  /*84f0*/  FSEL R181, R181, -INF , P3 ;  /* 0xff800000b5b57808 */ /* 0x000fc40001800000 */
        /* <DEDUP_REMOVED lines=20> */
[C---:B------:R-:W-:Y:S01]  /*8640*/  ISETP.GT.AND P3, PT, R0.reuse, 0x49, PT ;  /* 0x000000490000780c */ /* 0x040fe20003f64270 */
[----:B------:R-:W-:Y:S01]  /*8650*/  VIADD R0, R0, 0x8 ;  /* 0x0000000800007836 */ /* 0x000fe20000000000 */
[----:B------:R-:W-:Y:S02]  /*8660*/  FSEL R156, R156, -INF , P2 ;  /* 0xff8000009c9c7808 */ /* 0x000fe40001000000 */
[----:B------:R-:W-:Y:S02]  /*8670*/  FSEL R157, R157, -INF , P3 ;  /* 0xff8000009d9d7808 */ /* 0x000fe40001800000 */
[----:B------:R-:W-:-:S02]  /*8680*/  ISETP.GT.AND P2, PT, R0, RZ, PT ;  /* 0x000000ff0000720c */ /* 0x000fc40003f44270 */
        /* <DEDUP_REMOVED lines=23> */
[----:B------:R-:W-:Y:S01]  /*8800*/  FSEL R158, R158, -INF , P3 ;  /* 0xff8000009e9e7808 */ /* 0x000fe20001800000 */
        /* <DEDUP_REMOVED lines=13> */
[----:B------:R-:W-:-:S04]  /*88e0*/  FMNMX.FTZ R201, R185, R2, !PT ;  /* 0x00000002b9c97209 */ /* 0x000fc80007810000 */
[----:B------:R-:W-:-:S15]  /*88f0*/  FMNMX.FTZ R2, R188, R201, !PT ;  /* 0x000000c9bc027209 */ /* 0x000fde0007810000 */
[----:B------:R-:W-:-:S03]  /*8900*/  NOP ;  /* 0x0000000000007918 */ /* 0x000fc60000000000 */
        /* <DEDUP_REMOVED lines=21> */
[----:B0-----:R-:W-:Y:S02]  /*8a60*/  FMNMX.FTZ R201, R2, R201, !PT ;  /* 0x000000c902c97209 */ /* 0x001fe40007810000 */
[----:B------:R-:W-:-:S03]  /*8a70*/  FMNMX.FTZ R2, R186, R21, !PT ;  /* 0x00000015ba027209 */ /* 0x000fc60007810000 */
[----:B------:R-:W0:Y:S02]  /*8a80*/  SHFL.BFLY PT, R4, R201, 0x1, 0x1f ;  /* 0x0c201f00c9047f89 */ /* 0x000e2400000e0000 */
[----:B0-----:R-:W-:-:S04]  /*8a90*/  FMNMX.FTZ R4, R201, R4, !PT ;  /* 0x00000004c9047209 */ /* 0x001fc80007810000 */
[C---:B------:R-:W-:Y:S01]  /*8aa0*/  FSETP.NEU.FTZ.AND P2, PT, R4.reuse, -INF , PT ;  /* 0xff8000000400780b */ /* 0x040fe20003f5d000 */
[----:B------:R-:W-:Y:S01]  /*8ab0*/  FMUL.FTZ R184, R4, UR5 ;  /* 0x0000000504b87c20 */ /* 0x000fe20008410000 */
[----:B------:R-:W-:Y:S02]  /*8ac0*/  WARPGROUP.DEPBAR.LE gsb0, 0x0 ;  /* 0x00008000000079c5 */ /* 0x000fe40000010000 */
[----:B------:R-:W-:Y:S01]  /*8ad0*/  FMNMX.FTZ R197, R187, R2, !PT ;  /* 0x00000002bbc57209 */ /* 0x000fe20007810000 */
[----:B------:R-:W-:Y:S01]  /*8ae0*/  WARPGROUP.ARRIVE ;  /* 0x00000000000079c5 */ /* 0x000fe20000000000 */
[----:B------:R-:W-:Y:S02]  /*8af0*/  FSEL R2, R184, RZ, P2 ;  /* 0x000000ffb8027208 */ /* 0x000fe40001000000 */
[----:B------:R-:W-:-:S03]  /*8b00*/  FMNMX.FTZ R184, R190, R197, !PT ;  /* 0x000000c5beb87209 */ /* 0x000fc60007810000 */
[--C-:B------:R-:W-:Y:S01]  /*8b10*/  FFMA.FTZ R197, R3, UR5, -R2.reuse ;  /* 0x0000000503c57c23 */ /* 0x100fe20008010802 */
[----:B------:R-:W-:Y:S01]  /*8b20*/  FMNMX.FTZ R3, R191, R184, !PT ;  /* 0x000000b8bf037209 */ /* 0x000fe20007810000 */
[----:B------:R-:W-:Y:S01]  /*8b30*/  HGMMA.64x256x16.F32 R24, R192, gdesc[UR4].tnspB, R24, gsb0 ;  /* 0x43e00004c0187df0 */ /* 0x000fe20008000818 */
        /* <DEDUP_REMOVED lines=50> */
[----:B0-----:R-:W-:Y:S02]  /*8e60*/  FSEL R177, R159, -INF , P4 ;  /* 0xff8000009fb17808 */ /* 0x001fe40002000000 */
[----:B------:R-:W-:Y:S02]  /*8e70*/  FMNMX.FTZ R0, R158, R3, !PT ;  /* 0x000000039e007209 */ /* 0x000fe40007810000 */
[----:B------:R-:W-:Y:S02]  /*8e80*/  R2UR UR6, R226 ;  /* 0x00000000e20672ca */ /* 0x000fe400000e0000 */
[----:B------:R-:W-:Y:S01]  /*8e90*/  FMNMX.FTZ R0, R177, R0, !PT ;  /* 0x00000000b1007209 */ /* 0x000fe20007810000 */
[----:B------:R0:W-:Y:S04]  /*8ea0*/  MUFU.EX2 R159, R181 ;  /* 0x000000b5009f7308 */ /* 0x0001e80000000800 */
[----:B------:R-:W1:Y:S04]  /*8eb0*/  SHFL.BFLY PT, R3, R0, 0x2, 0x1f ;  /* 0x0c401f0000037f89 */ /* 0x000e6800000e0000 */
[----:B------:R-:W-:Y:S01]  /*8ec0*/  MUFU.EX2 R210, R210 ;  /* 0x000000d200d27308 */ /* 0x000fe20000000800 */
[----:B0-----:R-:W-:Y:S01]  /*8ed0*/  FSEL R181, R4, RZ, P2 ;  /* 0x000000ff04b57208 */ /* 0x001fe20001000000 */
[----:B------:R-:W-:Y:S01]  /*8ee0*/  UISETP.GT.AND UP0, UPT, UR11, UR6, UPT ;  /* 0x000000060b00728c */ /* 0x000fe2000bf04270 */
[----:B------:R-:W-:-:S03]  /*8ef0*/  R2UR UR6, R16 ;  /* 0x00000000100672ca */ /* 0x000fc600000e0000 */
[----:B------:R-:W-:Y:S02]  /*8f00*/  FADD.FTZ R181, -R181, R20 ;  /* 0x00000014b5b57221 */ /* 0x000fe40000010100 */
[----:B------:R-:W-:Y:S08]  /*8f10*/  MUFU.EX2 R175, R189 ;  /* 0x000000bd00af7308 */ /* 0x000ff00000000800 */
[----:B------:R-:W-:Y:S01]  /*8f20*/  MUFU.EX2 R204, R204 ;  /* 0x000000cc00cc7308 */ /* 0x000fe20000000800 */
[----:B------:R-:W-:Y:S01]  /*8f30*/  IMAD.U32 R229, RZ, RZ, UR6 ;  /* 0x00000006ffe57e24 */ /* 0x000fe2000f8e00ff */
[----:B-1----:R-:W-:Y:S01]  /*8f40*/  FMNMX.FTZ R160, R0, R3, !PT ;  /* 0x0000000300a07209 */ /* 0x002fe20007810000 */
[----:B------:R-:W-:-:S05]  /*8f50*/  FMUL.FTZ R0, R181, UR5 ;  /* 0x00000005b5007c20 */ /* 0x000fca0008410000 */
[----:B------:R-:W-:Y:S01]  /*8f60*/  MUFU.EX2 R206, R206 ;  /* 0x000000ce00ce7308 */ /* 0x000fe20000000800 */
[----:B------:R-:W0:Y:S07]  /*8f70*/  SHFL.BFLY PT, R3, R160, 0x1, 0x1f ;  /* 0x0c201f00a0037f89 */ /* 0x000e2e00000e0000 */
[----:B------:R-:W1:Y:S08]  /*8f80*/  MUFU.EX2 R0, R0 ;  /* 0x0000000000007308 */ /* 0x000e700000000800 */
[----:B------:R-:W-:Y:S08]  /*8f90*/  MUFU.EX2 R200, R200 ;  /* 0x000000c800c87308 */ /* 0x000ff00000000800 */
[----:B------:R-:W-:Y:S01]  /*8fa0*/  MUFU.EX2 R169, R169 ;  /* 0x000000a900a97308 */ /* 0x000fe20000000800 */
[----:B0-----:R-:W-:-:S04]  /*8fb0*/  FMNMX.FTZ R3, R160, R3, !PT ;  /* 0x00000003a0037209 */ /* 0x001fc80007810000 */
[C---:B------:R-:W-:Y:S01]  /*8fc0*/  FSETP.NEU.FTZ.AND P2, PT, R3.reuse, -INF , PT ;  /* 0xff8000000300780b */ /* 0x040fe20003f5d000 */
[C---:B------:R-:W-:Y:S02]  /*8fd0*/  FMUL.FTZ R2, R3.reuse, UR5 ;  /* 0x0000000503027c20 */ /* 0x040fe40008410000 */
[----:B------:R-:W-:Y:S03]  /*8fe0*/  MUFU.EX2 R202, R202 ;  /* 0x000000ca00ca7308 */ /* 0x000fe60000000800 */
[----:B------:R-:W-:Y:S02]  /*8ff0*/  FSEL R181, R2, RZ, P2 ;  /* 0x000000ff02b57208 */ /* 0x000fe40001000000 */
[----:B------:R-:W-:Y:S02]  /*9000*/  FSEL R2, R3, RZ, P2 ;  /* 0x000000ff03027208 */ /* 0x000fe40001000000 */
[----:B------:R-:W-:Y:S01]  /*9010*/  PLOP3.LUT P2, PT, PT, PT, UP0, 0x80, 0x0 ;  /* 0x000000000000781c */ /* 0x000fe20003f4f008 */
[--C-:B------:R-:W-:Y:S01]  /*9020*/  FFMA.FTZ R209, R186, UR5, -R181.reuse ;  /* 0x00000005bad17c23 */ /* 0x100fe200080108b5 */
[----:B------:R-:W-:Y:S01]  /*9030*/  FFMA.FTZ R20, R187, UR5, -R181 ;  /* 0x00000005bb147c23 */ /* 0x000fe200080108b5 */
[----:B------:R-:W-:Y:S01]  /*9040*/  FADD.FTZ R2, -R2, R21 ;  /* 0x0000001502027221 */ /* 0x000fe20000010100 */
[----:B-1----:R-:W-:Y:S01]  /*9050*/  FFMA.FTZ R21, R0, R14, R179 ;  /* 0x0000000e00157223 */ /* 0x002fe200000100b3 */
[--C-:B------:R-:W-:Y:S01]  /*9060*/  FFMA.FTZ R211, R190, UR5, -R181.reuse ;  /* 0x00000005bed37c23 */ /* 0x100fe200080108b5 */
[----:B------:R-:W-:Y:S01]  /*9070*/  FFMA.FTZ R201, R170, UR5, -R181 ;  /* 0x00000005aac97c23 */ /* 0x000fe200080108b5 */
[----:B------:R-:W-:Y:S01]  /*9080*/  FMUL.FTZ R2, R2, UR5 ;  /* 0x0000000502027c20 */ /* 0x000fe20008410000 */
[----:B------:R-:W-:Y:S01]  /*9090*/  MUFU.EX2 R209, R209 ;  /* 0x000000d100d17308 */ /* 0x000fe20000000800 */
[----:B------:R-:W-:Y:S01]  /*90a0*/  FADD.FTZ R21, R208, R21 ;  /* 0x00000015d0157221 */ /* 0x000fe20000010000 */
[--C-:B------:R-:W-:Y:S01]  /*90b0*/  FFMA.FTZ R160, R191, UR5, -R181.reuse ;  /* 0x00000005bfa07c23 */ /* 0x100fe200080108b5 */
[----:B------:R-:W-:Y:S01]  /*90c0*/  FFMA.FTZ R170, R171, UR5, -R181 ;  /* 0x00000005abaa7c23 */ /* 0x000fe200080108b5 */
[----:B------:R-:W-:-:S02]  /*90d0*/  IMAD.U32 R171, RZ, RZ, UR14 ;  /* 0x0000000effab7e24 */ /* 0x000fc4000f8e00ff */
[----:B------:R-:W-:Y:S01]  /*90e0*/  FADD.FTZ R14, R210, R21 ;  /* 0x00000015d20e7221 */ /* 0x000fe20000010000 */
[--C-:B------:R-:W-:Y:S01]  /*90f0*/  FFMA.FTZ R205, R178, UR5, -R181.reuse ;  /* 0x00000005b2cd7c23 */ /* 0x100fe200080108b5 */
[--C-:B------:R-:W-:Y:S01]  /*9100*/  FFMA.FTZ R164, R184, UR5, -R181.reuse ;  /* 0x00000005b8a47c23 */ /* 0x100fe200080108b5 */
[----:B------:R-:W0:Y:S01]  /*9110*/  MUFU.EX2 R2, R2 ;  /* 0x0000000200027308 */ /* 0x000e220000000800 */
[----:B------:R-:W-:Y:S01]  /*9120*/  FADD.FTZ R21, R175, R14 ;  /* 0x0000000eaf157221 */ /* 0x000fe20000010000 */
[----:B------:R-:W-:Y:S01]  /*9130*/  @!P1 IADD3 R14, R171, 0x38840, RZ ;  /* 0x00038840ab0e9810 */ /* 0x000fe20007ffe0ff */
[--C-:B------:R-:W-:Y:S01]  /*9140*/  FFMA.FTZ R207, R182, UR5, -R181.reuse ;  /* 0x00000005b6cf7c23 */ /* 0x100fe200080108b5 */
[--C-:B------:R-:W-:Y:S01]  /*9150*/  FFMA.FTZ R168, R183, UR5, -R181.reuse ;  /* 0x00000005b7a87c23 */ /* 0x100fe200080108b5 */
[----:B------:R-:W-:Y:S01]  /*9160*/  FFMA.FTZ R203, R174, UR5, -R181 ;  /* 0x00000005aecb7c23 */ /* 0x000fe200080108b5 */
[----:B------:R-:W-:Y:S01]  /*9170*/  @!P1 PRMT R14, RZ, 0x654, R14 ;  /* 0x00000654ff0e9816 */ /* 0x000fe2000000000e */
[----:B------:R-:W-:Y:S01]  /*9180*/  FADD.FTZ R174, R204, R21 ;  /* 0x00000015ccae7221 */ /* 0x000fe20000010000 */
[----:B------:R-:W1:Y:S01]  /*9190*/  MUFU.EX2 R20, R20 ;  /* 0x0000001400147308 */ /* 0x000e620000000800 */
[--C-:B------:R-:W-:Y:S01]  /*91a0*/  FFMA.FTZ R172, R185, UR5, -R181.reuse ;  /* 0x00000005b9ac7c23 */ /* 0x100fe200080108b5 */
[--C-:B------:R-:W-:Y:S01]  /*91b0*/  FFMA.FTZ R197, R162, UR5, -R181.reuse ;  /* 0x00000005a2c57c23 */ /* 0x100fe200080108b5 */
[----:B------:R-:W-:Y:S01]  /*91c0*/  FADD.FTZ R21, R167, R174 ;  /* 0x000000aea7157221 */ /* 0x000fe20000010000 */
[--C-:B------:R-:W-:Y:S01]  /*91d0*/  FFMA.FTZ R162, R163, UR5, -R181.reuse ;  /* 0x00000005a3a27c23 */ /* 0x100fe200080108b5 */
[--C-:B------:R-:W-:Y:S01]  /*91e0*/  FFMA.FTZ R199, R166, UR5, -R181.reuse ;  /* 0x00000005a6c77c23 */ /* 0x100fe200080108b5 */
[----:B------:R-:W-:Y:S01]  /*91f0*/  FFMA.FTZ R176, R176, UR5, -R181 ;  /* 0x00000005b0b07c23 */ /* 0x000fe200080108b5 */
[----:B------:R-:W-:Y:S01]  /*9200*/  FADD.FTZ R174, R206, R21 ;  /* 0x00000015ceae7221 */ /* 0x000fe20000010000 */
[----:B------:R-:W-:Y:S01]  /*9210*/  MUFU.EX2 R211, R211 ;  /* 0x000000d300d37308 */ /* 0x000fe20000000800 */
[----:B0-----:R-:W-:Y:S01]  /*9220*/  FFMA.FTZ R5, R2, R5, R209 ;  /* 0x0000000502057223 */ /* 0x001fe200000100d1 */
[--C-:B------:R-:W-:Y:S01]  /*9230*/  FFMA.FTZ R155, R155, UR5, -R181.reuse ;  /* 0x000000059b9b7c23 */ /* 0x100fe200080108b5 */
[----:B------:R-:W-:Y:S01]  /*9240*/  FADD.FTZ R21, R159, R174 ;  /* 0x000000ae9f157221 */ /* 0x000fe20000010000 */
[--C-:B------:R-:W-:Y:S01]  /*9250*/  FFMA.FTZ R158, R158, UR5, -R181.reuse ;  /* 0x000000059e9e7c23 */ /* 0x100fe200080108b5 */
[----:B------:R-:W-:Y:S01]  /*9260*/  FFMA.FTZ R177, R177, UR5, -R181 ;  /* 0x00000005b1b17c23 */ /* 0x000fe200080108b5 */
[----:B------:R-:W-:-:S02]  /*9270*/  IMAD.U32 R171, RZ, RZ, UR4 ;  /* 0x00000004ffab7e24 */ /* 0x000fc4000f8e00ff */
[----:B------:R-:W-:Y:S01]  /*9280*/  FADD.FTZ R174, R200, R21 ;  /* 0x00000015c8ae7221 */ /* 0x000fe20000010000 */
[----:B------:R-:W-:Y:S01]  /*9290*/  MUFU.EX2 R160, R160 ;  /* 0x000000a000a07308 */ /* 0x000fe20000000800 */
[----:B------:R-:W-:Y:S01]  /*92a0*/  UIADD3 UR4, UR11, -0x1, URZ ;  /* 0xffffffff0b047890 */ /* 0x000fe2000fffe03f */
[----:B------:R-:W-:Y:S02]  /*92b0*/  @!P1 VIADD R163, R171, 0x38860 ;  /* 0x00038860aba39836 */ /* 0x000fe40000000000 */
[----:B------:R-:W-:Y:S01]  /*92c0*/  FADD.FTZ R21, R169, R174 ;  /* 0x000000aea9157221 */ /* 0x000fe20000010000 */
[----:B-1----:R-:W-:Y:S02]  /*92d0*/  F2FP.F16.F32.PACK_AB R209, R20, R209 ;  /* 0x000000d114d1723e */ /* 0x002fe400000000ff */
[----:B------:R-:W-:Y:S01]  /*92e0*/  F2FP.F16.F32.PACK_AB R208, R208, R179 ;  /* 0x000000b3d0d0723e */ /* 0x000fe200000000ff */
[----:B------:R-:W-:Y:S01]  /*92f0*/  FADD.FTZ R166, R202, R21 ;  /* 0x00000015caa67221 */ /* 0x000fe20000010000 */
[----:B------:R-:W-:Y:S01]  /*9300*/  MUFU.EX2 R205, R205 ;  /* 0x000000cd00cd7308 */ /* 0x000fe20000000800 */
[----:B------:R-:W-:Y:S01]  /*9310*/  @!P1 PRMT R163, RZ, 0x654, R163 ;  /* 0x00000654ffa39816 */ /* 0x000fe200000000a3 */
[----:B------:R-:W-:Y:S01]  /*9320*/  IMAD.U32 R228, RZ, RZ, UR4 ;  /* 0x00000004ffe47e24 */ /* 0x000fe2000f8e00ff */
[----:B------:R-:W-:-:S02]  /*9330*/  F2FP.F16.F32.PACK_AB R210, R175, R210 ;  /* 0x000000d2afd2723e */ /* 0x000fc400000000ff */
[----:B------:R-:W-:Y:S02]  /*9340*/  F2FP.F16.F32.PACK_AB R204, R167, R204 ;  /* 0x000000cca7cc723e */ /* 0x000fe400000000ff */
[----:B------:R-:W-:Y:S01]  /*9350*/  F2FP.F16.F32.PACK_AB R206, R159, R206 ;  /* 0x000000ce9fce723e */ /* 0x000fe200000000ff */
[----:B------:R-:W-:Y:S01]  /*9360*/  MUFU.EX2 R164, R164 ;  /* 0x000000a400a47308 */ /* 0x000fe20000000800 */
[----:B------:R-:W-:-:S07]  /*9370*/  F2FP.F16.F32.PACK_AB R200, R169, R200 ;  /* 0x000000c8a9c8723e */ /* 0x000fce00000000ff */
[----:B------:R-:W-:Y:S08]  /*9380*/  MUFU.EX2 R207, R207 ;  /* 0x000000cf00cf7308 */ /* 0x000ff00000000800 */
[----:B------:R-:W-:Y:S08]  /*9390*/  MUFU.EX2 R168, R168 ;  /* 0x000000a800a87308 */ /* 0x000ff00000000800 */
[----:B------:R-:W-:Y:S08]  /*93a0*/  MUFU.EX2 R201, R201 ;  /* 0x000000c900c97308 */ /* 0x000ff00000000800 */
[----:B------:R-:W-:Y:S08]  /*93b0*/  MUFU.EX2 R170, R170 ;  /* 0x000000aa00aa7308 */ /* 0x000ff00000000800 */
[----:B------:R-:W0:Y:S08]  /*93c0*/  MUFU.EX2 R173, R173 ;  /* 0x000000ad00ad7308 */ /* 0x000e300000000800 */
[----:B------:R-:W-:Y:S08]  /*93d0*/  MUFU.EX2 R203, R203 ;  /* 0x000000cb00cb7308 */ /* 0x000ff00000000800 */
[----:B------:R-:W1:Y:S01]  /*93e0*/  MUFU.EX2 R196, R196 ;  /* 0x000000c400c47308 */ /* 0x000e620000000800 */
[C---:B0-----:R-:W-:Y:S01]  /*93f0*/  FADD.FTZ R21, R173.reuse, R166 ;  /* 0x000000a6ad157221 */ /* 0x041fe20000010000 */
[----:B------:R-:W-:-:S06]  /*9400*/  F2FP.F16.F32.PACK_AB R202, R173, R202 ;  /* 0x000000caadca723e */ /* 0x000fcc00000000ff */
[----:B------:R-:W-:Y:S08]  /*9410*/  MUFU.EX2 R172, R172 ;  /* 0x000000ac00ac7308 */ /* 0x000ff00000000800 */
[----:B------:R-:W0:Y:S01]  /*9420*/  MUFU.EX2 R161, R161 ;  /* 0x000000a100a17308 */ /* 0x000e220000000800 */
[----:B-1----:R-:W-:Y:S01]  /*9430*/  FADD.FTZ R166, R196, R21 ;  /* 0x00000015c4a67221 */ /* 0x002fe20000010000 */
[----:B------:R-:W-:-:S02]  /*9440*/  WARPGROUP.DEPBAR.LE gsb0, 0x0 ;  /* 0x00008000000079c5 */ /* 0x000fc40000010000 */
[----:B------:R1:W-:Y:S04]  /*9450*/  @!P1 SYNCS.ARRIVE.TRANS64.RED.A1T0 RZ, [R14+URZ], RZ ;  /* 0x000000ff0eff99a7 */ /* 0x0003e8000810043f */
[----:B------:R-:W-:Y:S01]  /*9460*/  MUFU.EX2 R197, R197 ;  /* 0x000000c500c57308 */ /* 0x000fe20000000800 */
[----:B------:R-:W-:Y:S01]  /*9470*/  FFMA.FTZ R193, R154, UR5, -R181 ;  /* 0x000000059ac17c23 */ /* 0x000fe200080108b5 */
[----:B-1----:R-:W-:-:S06]  /*9480*/  FADD.FTZ R14, R20, R5 ;  /* 0x00000005140e7221 */ /* 0x002fcc0000010000 */
[----:B------:R-:W1:Y:S01]  /*9490*/  MUFU.EX2 R198, R198 ;  /* 0x000000c600c67308 */ /* 0x000e620000000800 */
[----:B0-----:R-:W-:Y:S01]  /*94a0*/  FADD.FTZ R21, R161, R166 ;  /* 0x000000a6a1157221 */ /* 0x001fe20000010000 */
[----:B------:R0:W-:Y:S01]  /*94b0*/  @!P1 SYNCS.ARRIVE.TRANS64.RED.A1T0 RZ, [R163+URZ], RZ ;  /* 0x000000ffa3ff99a7 */ /* 0x0001e2000810043f */
[----:B------:R-:W-:Y:S01]  /*94c0*/  FADD.FTZ R5, R211, R14 ;  /* 0x0000000ed3057221 */ /* 0x000fe20000010000 */
[----:B------:R-:W-:Y:S01]  /*94d0*/  F2FP.F16.F32.PACK_AB R196, R161, R196 ;  /* 0x000000c4a1c4723e */ /* 0x000fe200000000ff */
[----:B------:R-:W-:Y:S01]  /*94e0*/  IMAD.MOV.U32 R20, RZ, RZ, R4 ;  /* 0x000000ffff147224 */ /* 0x000fe200078e0004 */
[C---:B------:R-:W-:Y:S01]  /*94f0*/  F2FP.F16.F32.PACK_AB R211, R160.reuse, R211 ;  /* 0x000000d3a0d3723e */ /* 0x040fe200000000ff */
[----:B------:R-:W-:Y:S01]  /*9500*/  FADD.FTZ R14, R160, R5 ;  /* 0x00000005a00e7221 */ /* 0x000fe20000010000 */
[----:B------:R-:W-:Y:S03]  /*9510*/  MUFU.EX2 R162, R162 ;  /* 0x000000a200a27308 */ /* 0x000fe60000000800 */
[----:B------:R-:W-:Y:S01]  /*9520*/  FADD.FTZ R5, R205, R14 ;  /* 0x0000000ecd057221 */ /* 0x000fe20000010000 */
[----:B------:R-:W-:-:S03]  /*9530*/  F2FP.F16.F32.PACK_AB R205, R164, R205 ;  /* 0x000000cda4cd723e */ /* 0x000fc600000000ff */
[----:B------:R-:W-:Y:S01]  /*9540*/  FADD.FTZ R14, R164, R5 ;  /* 0x00000005a40e7221 */ /* 0x000fe20000010000 */
[----:B------:R-:W2:Y:S01]  /*9550*/  MUFU.EX2 R165, R165 ;  /* 0x000000a500a57308 */ /* 0x000ea20000000800 */
[----:B-1----:R-:W-:Y:S02]  /*9560*/  FADD.FTZ R166, R198, R21 ;  /* 0x00000015c6a67221 */ /* 0x002fe40000010000 */
[----:B------:R-:W-:Y:S01]  /*9570*/  FADD.FTZ R5, R207, R14 ;  /* 0x0000000ecf057221 */ /* 0x000fe20000010000 */
[----:B------:R-:W-:-:S03]  /*9580*/  F2FP.F16.F32.PACK_AB R207, R168, R207 ;  /* 0x000000cfa8cf723e */ /* 0x000fc600000000ff */
[----:B------:R-:W-:Y:S01]  /*9590*/  FADD.FTZ R14, R168, R5 ;  /* 0x00000005a80e7221 */ /* 0x000fe20000010000 */
[----:B------:R-:W-:Y:S03]  /*95a0*/  MUFU.EX2 R199, R199 ;  /* 0x000000c700c77308 */ /* 0x000fe60000000800 */
[----:B------:R-:W-:Y:S01]  /*95b0*/  FADD.FTZ R5, R201, R14 ;  /* 0x0000000ec9057221 */ /* 0x000fe20000010000 */
[----:B------:R-:W-:-:S03]  /*95c0*/  F2FP.F16.F32.PACK_AB R201, R170, R201 ;  /* 0x000000c9aac9723e */ /* 0x000fc600000000ff */
[----:B------:R-:W-:Y:S01]  /*95d0*/  FADD.FTZ R14, R170, R5 ;  /* 0x00000005aa0e7221 */ /* 0x000fe20000010000 */
[----:B------:R-:W1:Y:S01]  /*95e0*/  MUFU.EX2 R152, R152 ;  /* 0x0000009800987308 */ /* 0x000e620000000800 */
[C---:B--2---:R-:W-:Y:S01]  /*95f0*/  FADD.FTZ R21, R165.reuse, R166 ;  /* 0x000000a6a5157221 */ /* 0x044fe20000010000 */
[----:B------:R-:W-:Y:S01]  /*9600*/  F2FP.F16.F32.PACK_AB R198, R165, R198 ;  /* 0x000000c6a5c6723e */ /* 0x000fe200000000ff */
[----:B------:R-:W-:Y:S01]  /*9610*/  FADD.FTZ R5, R203, R14 ;  /* 0x0000000ecb057221 */ /* 0x000fe20000010000 */
[----:B------:R-:W-:-:S03]  /*9620*/  F2FP.F16.F32.PACK_AB R203, R172, R203 ;  /* 0x000000cbaccb723e */ /* 0x000fc600000000ff */
[----:B------:R-:W-:Y:S01]  /*9630*/  FADD.FTZ R14, R172, R5 ;  /* 0x00000005ac0e7221 */ /* 0x000fe20000010000 */
[----:B------:R-:W2:Y:S03]  /*9640*/  MUFU.EX2 R153, R153 ;  /* 0x0000009900997308 */ /* 0x000ea60000000800 */
[----:B------:R-:W-:Y:S01]  /*9650*/  FADD.FTZ R5, R197, R14 ;  /* 0x0000000ec5057221 */ /* 0x000fe20000010000 */
[----:B------:R-:W-:-:S03]  /*9660*/  F2FP.F16.F32.PACK_AB R197, R162, R197 ;  /* 0x000000c5a2c5723e */ /* 0x000fc600000000ff */
[----:B------:R-:W-:Y:S01]  /*9670*/  FADD.FTZ R14, R162, R5 ;  /* 0x00000005a20e7221 */ /* 0x000fe20000010000 */
[----:B------:R-:W3:Y:S01]  /*9680*/  MUFU.EX2 R154, R176 ;  /* 0x000000b0009a7308 */ /* 0x000ee20000000800 */
[----:B-1----:R-:W-:Y:S02]  /*9690*/  FADD.FTZ R166, R152, R21 ;  /* 0x0000001598a67221 */ /* 0x002fe40000010000 */
[----:B------:R-:W-:-:S05]  /*96a0*/  FADD.FTZ R5, R199, R14 ;  /* 0x0000000ec7057221 */ /* 0x000fca0000010000 */
[----:B------:R-:W1:Y:S01]  /*96b0*/  MUFU.EX2 R193, R193 ;  /* 0x000000c100c17308 */ /* 0x000e620000000800 */
[C---:B--2---:R-:W-:Y:S01]  /*96c0*/  F2FP.F16.F32.PACK_AB R192, R153.reuse, R152 ;  /* 0x0000009899c0723e */ /* 0x044fe200000000ff */
[----:B------:R-:W-:-:S06]  /*96d0*/  FADD.FTZ R21, R153, R166 ;  /* 0x000000a699157221 */ /* 0x000fcc0000010000 */
[----:B------:R-:W2:Y:S01]  /*96e0*/  MUFU.EX2 R155, R155 ;  /* 0x0000009b009b7308 */ /* 0x000ea20000000800 */
[C---:B---3--:R-:W-:Y:S01]  /*96f0*/  FADD.FTZ R152, R154.reuse, R5 ;  /* 0x000000059a987221 */ /* 0x048fe20000010000 */
[----:B------:R-:W-:-:S06]  /*9700*/  F2FP.F16.F32.PACK_AB R199, R154, R199 ;  /* 0x000000c79ac7723e */ /* 0x000fcc00000000ff */
[----:B------:R-:W3:Y:S01]  /*9710*/  MUFU.EX2 R156, R156 ;  /* 0x0000009c009c7308 */ /* 0x000ee20000000800 */
[----:B-1----:R-:W-:-:S07]  /*9720*/  FADD.FTZ R152, R193, R152 ;  /* 0x00000098c1987221 */ /* 0x002fce0000010000 */
[----:B------:R-:W1:Y:S01]  /*9730*/  MUFU.EX2 R195, R158 ;  /* 0x0000009e00c37308 */ /* 0x000e620000000800 */
[C---:B--2---:R-:W-:Y:S01]  /*9740*/  FADD.FTZ R152, R155.reuse, R152 ;  /* 0x000000989b987221 */ /* 0x044fe20000010000 */
[----:B------:R-:W-:-:S06]  /*9750*/  F2FP.F16.F32.PACK_AB R193, R155, R193 ;  /* 0x000000c19bc1723e */ /* 0x000fcc00000000ff */
[----:B------:R-:W2:Y:S01]  /*9760*/  MUFU.EX2 R157, R157 ;  /* 0x0000009d009d7308 */ /* 0x000ea20000000800 */
[----:B---3--:R-:W-:Y:S01]  /*9770*/  FADD.FTZ R166, R156, R21 ;  /* 0x000000159ca67221 */ /* 0x008fe20000010000 */
[----:B------:R-:W-:-:S06]  /*9780*/  IMAD.MOV.U32 R21, RZ, RZ, R3 ;  /* 0x000000ffff157224 */ /* 0x000fcc00078e0003 */
[----:B------:R-:W3:Y:S01]  /*9790*/  MUFU.EX2 R177, R177 ;  /* 0x000000b100b17308 */ /* 0x000ee20000000800 */
[----:B-1----:R-:W-:Y:S01]  /*97a0*/  FADD.FTZ R152, R195, R152 ;  /* 0x00000098c3987221 */ /* 0x002fe20000010000 */
[C---:B--2---:R-:W-:Y:S01]  /*97b0*/  FADD.FTZ R14, R157.reuse, R166 ;  /* 0x000000a69d0e7221 */ /* 0x044fe20000010000 */
[----:B------:R-:W-:Y:S02]  /*97c0*/  F2FP.F16.F32.PACK_AB R194, R157, R156 ;  /* 0x0000009c9dc2723e */ /* 0x000fe400000000ff */
[C---:B---3--:R-:W-:Y:S01]  /*97d0*/  FADD.FTZ R5, R177.reuse, R152 ;  /* 0x00000098b1057221 */ /* 0x048fe20000010000 */
[----:B------:R-:W-:Y:S01]  /*97e0*/  F2FP.F16.F32.PACK_AB R195, R177, R195 ;  /* 0x000000c3b1c3723e */ /* 0x000fe200000000ff */
[----:B0-----:R-:W-:Y:S06]  /*97f0*/  @P2 BRA `(.L_x_2108) ;  /* 0xffffffc000f82947 */ /* 0x001fec000383ffff */
[----:B------:R-:W-:-:S07]  /*9800*/  IMAD.U32 R227, RZ, RZ, UR4 ;  /* 0x00000004ffe37e24 */ /* 0x000fce000f8e00ff */
.L_x_2099:
[----:B------:R-:W-:-:S13]  /*9810*/  R2UR UR4, R227 ;  /* 0x00000000e30472ca */ /* 0x000fda00000e0000 */
[----:B------:R-:W-:-:S13]  /*9820*/  ISETP.LE.AND P2, PT, RZ, UR4, PT ;  /* 0x00000004ff007c0c */ /* 0x000fda000bf43270 */
[----:B------:R-:W-:Y:S05]  /*9830*/  @!P2 BRA `(.L_x_2109) ;  /* 0x000000380080a947 */ /* 0x000fea0003800000 */
[----:B------:R-:W-:Y:S01]  /*9840*/  R2UR UR4, R16 ;  /* 0x00000000100472ca */ /* 0x000fe200000e0000 */
[----:B------:R-:W-:Y:S01]  /*9850*/  IMAD.MOV.U32 R19, RZ, RZ, R3 ;  /* 0x000000ffff137224 */ /* 0x000fe200078e0003 */
[----:B------:R-:W-:Y:S01]  /*9860*/  MOV R21, R4 ;  /* 0x0000000400157202 */ /* 0x000fe20000000f00 */
[----:B------:R-:W-:-:S10]  /*9870*/  UMOV UR61, UR60 ;  /* 0x0000003c003d7c82 */ /* 0x000fd40008000000 */
[----:B------:R-:W-:-:S07]  /*9880*/  IMAD.U32 R20, RZ, RZ, UR4 ;  /* 0x00000004ff147e24 */ /* 0x000fce000f8e00ff */
.L_x_2118:
        /* <DEDUP_REMOVED lines=9> */
.L_x_2110:
[----:B------:R-:W-:Y:S02]  /*9920*/  R2UR UR4, R17 ;  /* 0x00000000110472ca */ /* 0x000fe400000e0000 */
[----:B------:R-:W-:-:S11]  /*9930*/  R2UR UR5, R16 ;  /* 0x00000000100572ca */ /* 0x000fd600000e0000 */
[----:B------:R-:W-:Y:S02]  /*9940*/  ULEA UR4, UR60, UR4, 0x3 ;  /* 0x000000043c047291 */ /* 0x000fe4000f8e183f */
[----:B------:R-:W-:-:S05]  /*9950*/  IMAD.U32 R3, RZ, RZ, UR5 ;  /* 0x00000005ff037e24 */ /* 0x000fca000f8e00ff */
[----:B------:R-:W-:-:S04]  /*9960*/  SHF.L.U32 R3, R3, 0x1f, RZ ;  /* 0x0000001f03037819 */ /* 0x000fc800000006ff */
[----:B------:R0:W1:Y:S01]  /*9970*/  SYNCS.PHASECHK.TRANS64.TRYWAIT P2, [UR4+0x38830], R3 ;  /* 0x03883003ff0075a7 */ /* 0x0000620008040144 */
[----:B------:R-:W-:Y:S05]  /*9980*/  @!P0 BRA `(.L_x_2111) ;  /* 0x0000000000048947 */ /* 0x000fea0003800000 */
[----:B------:R-:W-:Y:S01]  /*9990*/  BPT.TRAP 0x1 ;  /* 0x000000040000795c */ /* 0x000fe20000300000 */
.L_x_2111:
[----:B-1----:R-:W-:Y:S05]  /*99a0*/  @P2 BRA `(.L_x_2112) ;  /* 0x0000000000082947 */ /* 0x002fea0003800000 */
[----:B------:R-:W1:Y:S02]  /*99b0*/  SYNCS.PHASECHK.TRANS64.TRYWAIT P2, [UR4+0x38830], R3 ;  /* 0x03883003ff0075a7 */ /* 0x000e640008040144 */
[----:B-1----:R-:W-:Y:S05]  /*99c0*/  @!P2 BRA `(.L_x_2113) ;  /* 0x000000d4003ca947 */ /* 0x002fea0003800000 */
.L_x_2112:
        /* <DEDUP_REMOVED lines=627> */
[----:B------:R-:W-:Y:S01]  /*c100*/  UMOV UR7, 0x40000040 ;  /* 0x4000004000077882 */ /* 0x000fe20000000000 */
        /* <DEDUP_REMOVED lines=16> */
.L_x_2114:
        /* <DEDUP_REMOVED lines=8> */
.L_x_2115:
[----:B---3--:R-:W-:Y:S05]  /*c290*/  @P2 BRA `(.L_x_2116) ;  /* 0x0000000000082947 */ /* 0x008fea0003800000 */
[----:B------:R-:W3:Y:S02]  /*c2a0*/  SYNCS.PHASECHK.TRANS64.TRYWAIT P2, [UR4+0x38850], R0 ;  /* 0x03885000ff0075a7 */ /* 0x000ee40008040144 */
[----:B---3--:R-:W-:Y:S05]  /*c2b0*/  @!P2 BRA `(.L_x_2117) ;  /* 0x000000ac0018a947 */ /* 0x008fea0003800000 */
.L_x_2116:
[----:B------:R-:W-:Y:S01]  /*c2c0*/  R2UR UR11, R17 ;  /* 0x00000000110b72ca */ /* 0x000fe200000e0000 */
[----:B------:R-:W-:Y:S01]  /*c2d0*/  WARPGROUP.ARRIVE ;  /* 0x00000000000079c5 */ /* 0x000fe20000000000 */
[----:B------:R-:W-:Y:S01]  /*c2e0*/  UMOV UR7, 0x40000040 ;  /* 0x4000004000077882 */ /* 0x000fe20000000000 */
[----:B0-2---:R-:W-:Y:S01]  /*c2f0*/  FMNMX.FTZ R0, R184, R21, !PT ;  /* 0x00000015b8007209 */ /* 0x005fe20007810000 */
[----:B------:R-:W-:-:S03]  /*c300*/  ULDC UR14, c[0x0][0x988] ;  /* 0x00026200000e7ab9 */ /* 0x000fc60000000800 */
[----:B-1----:R-:W-:-:S04]  /*c310*/  FMNMX.FTZ R3, R185, R0, !PT ;  /* 0x00000000b9037209 */ /* 0x002fc80007810000 */
[----:B------:R-:W-:Y:S02]  /*c320*/  FMNMX.FTZ R0, R188, R3, !PT ;  /* 0x00000003bc007209 */ /* 0x000fe40007810000 */
[----:B------:R-:W-:Y:S02]  /*c330*/  UIADD3 UR5, UR11, 0x400, URZ ;  /* 0x000004000b057890 */ /* 0x000fe4000fffe03f */
[----:B------:R-:W-:Y:S02]  /*c340*/  FMNMX.FTZ R3, R189, R0, !PT ;  /* 0x00000000bd037209 */ /* 0x000fe40007810000 */
[----:B------:R-:W-:Y:S02]  /*c350*/  USHF.R.U32.HI UR5, URZ, 0x4, UR5 ;  /* 0x000000043f057899 */ /* 0x000fe40008011605 */
[----:B------:R-:W-:Y:S02]  /*c360*/  FMNMX.FTZ R0, R176, R3, !PT ;  /* 0x00000003b0007209 */ /* 0x000fe40007810000 */
[----:B------:R-:W-:-:S02]  /*c370*/  ULOP3.LUT UR5, UR5, 0x3fff, URZ, 0xc0, !UPT ;  /* 0x00003fff05057892 */ /* 0x000fc4000f8ec03f */
[----:B------:R-:W-:Y:S02]  /*c380*/  FMNMX.FTZ R3, R177, R0, !PT ;  /* 0x00000000b1037209 */ /* 0x000fe40007810000 */
[----:B------:R-:W-:Y:S02]  /*c390*/  ULOP3.LUT UR5, UR5, 0x2800000, URZ, 0xfc, !UPT ;  /* 0x0280000005057892 */ /* 0x000fe4000f8efc3f */
[----:B------:R-:W-:Y:S02]  /*c3a0*/  FMNMX.FTZ R0, R180, R3, !PT ;  /* 0x00000003b4007209 */ /* 0x000fe40007810000 */
[----:B------:R-:W-:Y:S02]  /*c3b0*/  UIMAD UR10, UR61, 0xa00, UR5 ;  /* 0x00000a003d0a78a4 */ /* 0x000fe4000f8e0205 */
[----:B------:R-:W-:Y:S01]  /*c3c0*/  FMNMX.FTZ R3, R181, R0, !PT ;  /* 0x00000000b5037209 */ /* 0x000fe20007810000 */
[----:B------:R-:W-:Y:S01]  /*c3d0*/  UMOV UR5, UR14 ;  /* 0x0000000e00057c82 */ /* 0x000fe20008000000 */
[----:B------:R-:W-:-:S02]  /*c3e0*/  UMOV UR61, UR60 ;  /* 0x0000003c003d7c82 */ /* 0x000fc40008000000 */
[----:B------:R-:W-:Y:S01]  /*c3f0*/  FMNMX.FTZ R0, R168, R3, !PT ;  /* 0x00000003a8007209 */ /* 0x000fe20007810000 */
        /* <DEDUP_REMOVED lines=16> */
[----:B------:R-:W0:Y:S02]  /*c500*/  SHFL.BFLY PT, R3, R2, 0x2, 0x1f ;  /* 0x0c401f0002037f89 */ /* 0x000e2400000e0000 */
[----:B0-----:R-:W-:-:S05]  /*c510*/  FMNMX.FTZ R22, R2, R3, !PT ;  /* 0x0000000302167209 */ /* 0x001fca0007810000 */
[----:B------:R-:W0:Y:S02]  /*c520*/  SHFL.BFLY PT, R3, R22, 0x1, 0x1f ;  /* 0x0c201f0016037f89 */ /* 0x000e2400000e0000 */
[----:B0-----:R-:W-:Y:S02]  /*c530*/  FMNMX.FTZ R4, R22, R3, !PT ;  /* 0x0000000316047209 */ /* 0x001fe40007810000 */
[----:B------:R-:W-:-:S03]  /*c540*/  FMNMX.FTZ R3, R187, R0, !PT ;  /* 0x00000000bb037209 */ /* 0x000fc60007810000 */
[C---:B------:R-:W-:Y:S01]  /*c550*/  FADD.FTZ R20, -R4.reuse, R21 ;  /* 0x0000001504147221 */ /* 0x040fe20000010100 */
[----:B------:R-:W-:-:S03]  /*c560*/  FMUL.FTZ R2, R4, UR5 ;  /* 0x0000000504027c20 */ /* 0x000fc60008410000 */
[----:B------:R-:W-:Y:S01]  /*c570*/  FMUL.FTZ R0, R20, UR5 ;  /* 0x0000000514007c20 */ /* 0x000fe20008410000 */
        /* <DEDUP_REMOVED lines=14> */
[----:B------:R-:W-:Y:S01]  /*c660*/  MUFU.EX2 R0, R0 ;  /* 0x0000000000007308 */ /* 0x000fe20000000800 */
[----:B------:R-:W-:Y:S01]  /*c670*/  IMAD.U32 R165, RZ, RZ, UR4 ;  /* 0x00000004ffa57e24 */ /* 0x000fe2000f8e00ff */
[----:B------:R-:W-:-:S03]  /*c680*/  FMNMX.FTZ R20, R182, R3, !PT ;  /* 0x00000003b6147209 */ /* 0x000fc60007810000 */
[----:B------:R-:W-:Y:S01]  /*c690*/  @!P1 VIADD R165, R165, 0x38860 ;  /* 0x00038860a5a59836 */ /* 0x000fe20000000000 */
[----:B------:R-:W-:Y:S02]  /*c6a0*/  FMNMX.FTZ R3, R183, R20, !PT ;  /* 0x00000014b7037209 */ /* 0x000fe40007810000 */
[----:B------:R-:W-:Y:S02]  /*c6b0*/  MUFU.EX2 R21, R21 ;  /* 0x0000001500157308 */ /* 0x000fe40000000800 */
[----:B------:R-:W-:Y:S02]  /*c6c0*/  FMNMX.FTZ R20, R170, R3, !PT ;  /* 0x00000003aa147209 */ /* 0x000fe40007810000 */
[----:B------:R-:W-:Y:S02]  /*c6d0*/  @!P1 PRMT R165, RZ, 0x654, R165 ;  /* 0x00000654ffa59816 */ /* 0x000fe400000000a5 */
[----:B------:R-:W-:Y:S02]  /*c6e0*/  FMNMX.FTZ R3, R171, R20, !PT ;  /* 0x00000014ab037209 */ /* 0x000fe40007810000 */
[----:B------:R-:W-:Y:S02]  /*c6f0*/  MUFU.EX2 R23, R23 ;  /* 0x0000001700177308 */ /* 0x000fe40000000800 */
[----:B------:R-:W-:-:S04]  /*c700*/  FMNMX.FTZ R20, R174, R3, !PT ;  /* 0x00000003ae147209 */ /* 0x000fc80007810000 */
        /* <DEDUP_REMOVED lines=13> */
[----:B------:R-:W-:Y:S03]  /*c7e0*/  MUFU.EX2 R161, R161 ;  /* 0x000000a100a17308 */ /* 0x000fe60000000800 */
[----:B------:R-:W0:Y:S05]  /*c7f0*/  SHFL.BFLY PT, R3, R20, 0x2, 0x1f ;  /* 0x0c401f0014037f89 */ /* 0x000e2a00000e0000 */
[----:B------:R-:W-:Y:S08]  /*c800*/  MUFU.EX2 R153, R153 ;  /* 0x0000009900997308 */ /* 0x000ff00000000800 */
[----:B------:R-:W-:Y:S01]  /*c810*/  MUFU.EX2 R22, R22 ;  /* 0x0000001600167308 */ /* 0x000fe20000000800 */
[----:B------:R-:W-:-:S02]  /*c820*/  WARPGROUP.DEPBAR.LE gsb0, 0x0 ;  /* 0x00008000000079c5 */ /* 0x000fc40000010000 */
[----:B------:R-:W-:Y:S01]  /*c830*/  WARPGROUP.ARRIVE ;  /* 0x00000000000079c5 */ /* 0x000fe20000000000 */
[--C-:B------:R-:W-:Y:S01]  /*c840*/  FFMA.FTZ R208, R185, UR5, -R2.reuse ;  /* 0x00000005b9d07c23 */ /* 0x100fe20008010802 */
[--C-:B------:R-:W-:Y:S01]  /*c850*/  FFMA.FTZ R210, R188, UR5, -R2.reuse ;  /* 0x00000005bcd27c23 */ /* 0x100fe20008010802 */
[----:B------:R-:W-:-:S03]  /*c860*/  FFMA.FTZ R185, R189, UR5, -R2 ;  /* 0x00000005bdb97c23 */ /* 0x000fc60008010802 */
[----:B------:R-:W-:Y:S01]  /*c870*/  HGMMA.64x256x16.F32 R24, R204, gdesc[UR4].tnspB, R24, gsb0 ;  /* 0x43e00004cc187df0 */ /* 0x000fe20008000818 */
[----:B------:R-:W-:Y:S01]  /*c880*/  UIADD3 UR6, UR10, 0x100, URZ ;  /* 0x000001000a067890 */ /* 0x000fe2000fffe03f */
[----:B------:R-:W-:Y:S01]  /*c890*/  MUFU.EX2 R208, R208 ;  /* 0x000000d000d07308 */ /* 0x000fe20000000800 */
[----:B------:R-:W-:-:S07]  /*c8a0*/  UMOV UR7, 0x40000040 ;  /* 0x4000004000077882 */ /* 0x000fce0000000000 */
[----:B------:R-:W-:Y:S08]  /*c8b0*/  MUFU.EX2 R210, R210 ;  /* 0x000000d200d27308 */ /* 0x000ff00000000800 */
[----:B------:R-:W-:Y:S01]  /*c8c0*/  MUFU.EX2 R185, R185 ;  /* 0x000000b900b97308 */ /* 0x000fe20000000800 */
[----:B------:R-:W-:Y:S02]  /*c8d0*/  WARPGROUP.DEPBAR.LE gsb0, 0x0 ;  /* 0x00008000000079c5 */ /* 0x000fe40000010000 */
[----:B------:R-:W-:Y:S01]  /*c8e0*/  WARPGROUP.ARRIVE ;  /* 0x00000000000079c5 */ /* 0x000fe20000000000 */
[--C-:B------:R-:W-:Y:S01]  /*c8f0*/  FFMA.FTZ R204, R176, UR5, -R2.reuse ;  /* 0x00000005b0cc7c23 */ /* 0x100fe20008010802 */
[----:B------:R-:W-:-:S05]  /*c900*/  FFMA.FTZ R206, R180, UR5, -R2 ;  /* 0x00000005b4ce7c23 */ /* 0x000fca0008010802 */
[----:B------:R-:W-:Y:S01]  /*c910*/  HGMMA.64x256x16.F32 R24, R200, gdesc[UR4].tnspB, R24, gsb0 ;  /* 0x43e00004c8187df0 */ /* 0x000fe20008000818 */
[----:B------:R-:W-:Y:S01]  /*c920*/  UIADD3 UR6, UR10, 0x180, URZ ;  /* 0x000001800a067890 */ /* 0x000fe2000fffe03f */
[----:B------:R-:W-:Y:S01]  /*c930*/  MUFU.EX2 R204, R204 ;  /* 0x000000cc00cc7308 */ /* 0x000fe20000000800 */
[----:B------:R-:W-:-:S07]  /*c940*/  UMOV UR7, 0x40000040 ;  /* 0x4000004000077882 */ /* 0x000fce0000000000 */
[----:B------:R-:W-:Y:S01]  /*c950*/  MUFU.EX2 R206, R206 ;  /* 0x000000ce00ce7308 */ /* 0x000fe20000000800 */
[----:B------:R-:W-:Y:S02]  /*c960*/  WARPGROUP.DEPBAR.LE gsb0, 0x0 ;  /* 0x00008000000079c5 */ /* 0x000fe40000010000 */
[----:B------:R-:W-:Y:S01]  /*c970*/  WARPGROUP.ARRIVE ;  /* 0x00000000000079c5 */ /* 0x000fe20000000000 */
[--C-:B------:R-:W-:Y:S01]  /*c980*/  FFMA.FTZ R200, R168, UR5, -R2.reuse ;  /* 0x00000005a8c87c23 */ /* 0x100fe20008010802 */
[----:B------:R-:W-:-:S13]  /*c990*/  FFMA.FTZ R202, R172, UR5, -R2 ;  /* 0x00000005acca7c23 */ /* 0x000fda0008010802 */
        /* <DEDUP_REMOVED lines=8> */
[----:B0-----:R-:W-:Y:S01]  /*ca20*/  FMNMX.FTZ R160, R20, R3, !PT ;  /* 0x0000000314a07209 */ /* 0x001fe20007810000 */
[--C-:B------:R-:W-:Y:S01]  /*ca30*/  FFMA.FTZ R198, R164, UR5, -R2.reuse ;  /* 0x00000005a4c67c23 */ /* 0x100fe20008010802 */
[----:B------:R-:W-:-:S11]  /*ca40*/  FFMA.FTZ R20, R152, UR5, -R2 ;  /* 0x0000000598147c23 */ /* 0x000fd60008010802 */
[----:B------:R-:W-:Y:S01]  /*ca50*/  HGMMA.64x256x16.F32 R24, R192, gdesc[UR4].tnspB, R24, gsb0 ;  /* 0x43e00004c0187df0 */ /* 0x000fe20008000818 */
[----:B------:R-:W0:Y:S01]  /*ca60*/  SHFL.BFLY PT, R3, R160, 0x1, 0x1f ;  /* 0x0c201f00a0037f89 */ /* 0x000e2200000e0000 */
[----:B------:R-:W-:Y:S01]  /*ca70*/  MUFU.EX2 R196, R196 ;  /* 0x000000c400c47308 */ /* 0x000fe20000000800 */
[----:B------:R-:W-:-:S07]  /*ca80*/  R2UR UR6, R227 ;  /* 0x00000000e30672ca */ /* 0x000fce00000e0000 */
[----:B------:R-:W-:Y:S06]  /*ca90*/  MUFU.EX2 R198, R198 ;  /* 0x000000c600c67308 */ /* 0x000fec0000000800 */
[----:B------:R-:W-:Y:S02]  /*caa0*/  UIADD3 UR4, UR6, -0x1, URZ ;  /* 0xffffffff06047890 */ /* 0x000fe4000fffe03f */
[----:B------:R-:W-:Y:S01]  /*cab0*/  ISETP.LT.AND P2, PT, RZ, UR6, PT ;  /* 0x00000006ff007c0c */ /* 0x000fe2000bf41270 */
[----:B------:R-:W-:Y:S01]  /*cac0*/  MUFU.EX2 R20, R20 ;  /* 0x0000001400147308 */ /* 0x000fe20000000800 */
[----:B------:R-:W-:-:S02]  /*cad0*/  R2UR UR6, R16 ;  /* 0x00000000100672ca */ /* 0x000fc400000e0000 */
[----:B------:R-:W-:Y:S01]  /*cae0*/  IMAD.U32 R227, RZ, RZ, UR4 ;  /* 0x00000004ffe37e24 */ /* 0x000fe2000f8e00ff */
        /* <DEDUP_REMOVED lines=11> */
[----:B0-----:R-:W-:-:S02]  /*cba0*/  IMAD.U32 R157, RZ, RZ, UR60 ;  /* 0x0000003cff9d7e24 */ /* 0x001fc4000f8e00ff */
[--C-:B------:R-:W-:Y:S01]  /*cbb0*/  FFMA.FTZ R164, R179, UR5, -R152.reuse ;  /* 0x00000005b3a47c23 */ /* 0x100fe20008010898 */
[--C-:B------:R-:W-:Y:S01]  /*cbc0*/  FFMA.FTZ R207, R182, UR5, -R152.reuse ;  /* 0x00000005b6cf7c23 */ /* 0x100fe20008010898 */
[--C-:B------:R-:W-:Y:S01]  /*cbd0*/  FFMA.FTZ R197, R162, UR5, -R152.reuse ;  /* 0x00000005a2c57c23 */ /* 0x100fe20008010898 */
[--C-:B------:R-:W-:Y:S01]  /*cbe0*/  FFMA.FTZ R168, R183, UR5, -R152.reuse ;  /* 0x00000005b7a87c23 */ /* 0x100fe20008010898 */
[----:B------:R-:W-:Y:S01]  /*cbf0*/  @!P1 LEA R157, R157, UR11, 0x3 ;  /* 0x0000000b9d9d9c11 */ /* 0x000fe2000f8e18ff */
[--C-:B------:R-:W-:Y:S01]  /*cc00*/  FFMA.FTZ R203, R174, UR5, -R152.reuse ;  /* 0x00000005aecb7c23 */ /* 0x100fe20008010898 */
[----:B------:R-:W0:Y:S01]  /*cc10*/  MUFU.EX2 R209, R209 ;  /* 0x000000d100d17308 */ /* 0x000e220000000800 */
[--C-:B------:R-:W-:Y:S01]  /*cc20*/  FFMA.FTZ R201, R170, UR5, -R152.reuse ;  /* 0x00000005aac97c23 */ /* 0x100fe20008010898 */
[--C-:B------:R-:W-:Y:S01]  /*cc30*/  FFMA.FTZ R170, R171, UR5, -R152.reuse ;  /* 0x00000005abaa7c23 */ /* 0x100fe20008010898 */
[----:B------:R-:W-:Y:S02]  /*cc40*/  @!P1 VIADD R157, R157, 0x38840 ;  /* 0x000388409d9d9836 */ /* 0x000fe40000000000 */
[--C-:B------:R-:W-:Y:S01]  /*cc50*/  FFMA.FTZ R199, R166, UR5, -R152.reuse ;  /* 0x00000005a6c77c23 */ /* 0x100fe20008010898 */
[--C-:B------:R-:W-:Y:S01]  /*cc60*/  FFMA.FTZ R172, R175, UR5, -R152.reuse ;  /* 0x00000005afac7c23 */ /* 0x100fe20008010898 */
[--C-:B------:R-:W-:Y:S01]  /*cc70*/  FFMA.FTZ R167, R167, UR5, -R152.reuse ;  /* 0x00000005a7a77c23 */ /* 0x100fe20008010898 */
[--C-:B------:R-:W-:Y:S01]  /*cc80*/  FFMA.FTZ R154, R154, UR5, -R152.reuse ;  /* 0x000000059a9a7c23 */ /* 0x100fe20008010898 */
[----:B------:R-:W1:Y:S01]  /*cc90*/  MUFU.EX2 R156, R156 ;  /* 0x0000009c009c7308 */ /* 0x000e620000000800 */
[----:B------:R-:W-:Y:S01]  /*cca0*/  @!P1 PRMT R157, RZ, 0x654, R157 ;  /* 0x00000654ff9d9816 */ /* 0x000fe2000000009d */
[--C-:B------:R-:W-:Y:S01]  /*ccb0*/  FFMA.FTZ R155, R155, UR5, -R152.reuse ;  /* 0x000000059b9b7c23 */ /* 0x100fe20008010898 */
[--C-:B------:R-:W-:Y:S01]  /*ccc0*/  FFMA.FTZ R158, R158, UR5, -R152.reuse ;  /* 0x000000059e9e7c23 */ /* 0x100fe20008010898 */
[----:B------:R-:W-:-:S04]  /*ccd0*/  FFMA.FTZ R159, R159, UR5, -R152 ;  /* 0x000000059f9f7c23 */ /* 0x000fc80008010898 */
[----:B------:R-:W2:Y:S01]  /*cce0*/  MUFU.EX2 R211, R211 ;  /* 0x000000d300d37308 */ /* 0x000ea20000000800 */
[----:B0-----:R-:W-:-:S07]  /*ccf0*/  FFMA.FTZ R5, R2, R5, R209 ;  /* 0x0000000502057223 */ /* 0x001fce00000100d1 */
        /* <DEDUP_REMOVED lines=25> */
[----:B------:R-:W-:Y:S01]  /*ce90*/  MUFU.EX2 R199, R199 ;  /* 0x000000c700c77308 */ /* 0x000fe20000000800 */
[C---:B--2---:R-:W-:Y:S01]  /*cea0*/  FADD.FTZ R156, R172.reuse, R5 ;  /* 0x00000005ac9c7221 */ /* 0x044fe20000010000 */
[----:B------:R-:W-:-:S06]  /*ceb0*/  F2FP.F16.F32.PACK_AB R203, R172, R203 ;  /* 0x000000cbaccb723e */ /* 0x000fcc00000000ff */
[----:B------:R-:W-:Y:S01]  /*cec0*/  MUFU.EX2 R162, R154 ;  /* 0x0000009a00a27308 */ /* 0x000fe20000000800 */
[----:B0-----:R-:W-:-:S07]  /*ced0*/  FADD.FTZ R5, R197, R156 ;  /* 0x0000009cc5057221 */ /* 0x001fce0000010000 */
[----:B------:R-:W0:Y:S08]  /*cee0*/  MUFU.EX2 R155, R155 ;  /* 0x0000009b009b7308 */ /* 0x000e300000000800 */
[----:B------:R-:W-:Y:S08]  /*cef0*/  MUFU.EX2 R158, R158 ;  /* 0x0000009e009e7308 */ /* 0x000ff00000000800 */
[----:B------:R-:W1:Y:S01]  /*cf00*/  MUFU.EX2 R159, R159 ;  /* 0x0000009f009f7308 */ /* 0x000e620000000800 */
[----:B------:R-:W-:-:S02]  /*cf10*/  WARPGROUP.DEPBAR.LE gsb0, 0x0 ;  /* 0x00008000000079c5 */ /* 0x000fc40000010000 */
[----:B------:R2:W-:Y:S01]  /*cf20*/  @!P1 SYNCS.ARRIVE.TRANS64.RED.A1T0 RZ, [R157+URZ], RZ ;  /* 0x000000ff9dff99a7 */ /* 0x0005e2000810043f */
[----:B------:R-:W-:Y:S02]  /*cf30*/  F2FP.F16.F32.PACK_AB R192, R153, R20 ;  /* 0x0000001499c0723e */ /* 0x000fe400000000ff */
[----:B------:R-:W-:Y:S02]  /*cf40*/  F2FP.F16.F32.PACK_AB R194, R19, R22 ;  /* 0x0000001613c2723e */ /* 0x000fe400000000ff */
[----:B0-----:R-:W-:Y:S02]  /*cf50*/  F2FP.F16.F32.PACK_AB R193, R155, R162 ;  /* 0x000000a29bc1723e */ /* 0x001fe400000000ff */
[----:B-1----:R-:W-:Y:S01]  /*cf60*/  F2FP.F16.F32.PACK_AB R195, R159, R158 ;  /* 0x0000009e9fc3723e */ /* 0x002fe200000000ff */
[----:B--2---:R-:W-:Y:S01]  /*cf70*/  FFMA.FTZ R157, R0, R14, R21 ;  /* 0x0000000e009d7223 */ /* 0x004fe20000010015 */
[----:B------:R-:W-:Y:S01]  /*cf80*/  FFMA.FTZ R14, R163, UR5, -R152 ;  /* 0x00000005a30e7c23 */ /* 0x000fe20008010898 */
[----:B------:R0:W-:Y:S01]  /*cf90*/  @!P1 SYNCS.ARRIVE.TRANS64.RED.A1T0 RZ, [R165+URZ], RZ ;  /* 0x000000ffa5ff99a7 */ /* 0x0001e2000810043f */
[----:B------:R-:W-:Y:S01]  /*cfa0*/  MUFU.EX2 R152, R167 ;  /* 0x000000a700987308 */ /* 0x000fe20000000800 */
[C---:B------:R-:W-:Y:S01]  /*cfb0*/  FADD.FTZ R157, R208.reuse, R157 ;  /* 0x0000009dd09d7221 */ /* 0x040fe20000010000 */
[----:B------:R-:W-:-:S03]  /*cfc0*/  F2FP.F16.F32.PACK_AB R208, R208, R21 ;  /* 0x00000015d0d0723e */ /* 0x000fc600000000ff */
[----:B------:R-:W-:Y:S01]  /*cfd0*/  FADD.FTZ R174, R210, R157 ;  /* 0x0000009dd2ae7221 */ /* 0x000fe20000010000 */
[C---:B------:R-:W-:Y:S02]  /*cfe0*/  F2FP.F16.F32.PACK_AB R210, R185.reuse, R210 ;  /* 0x000000d2b9d2723e */ /* 0x040fe400000000ff */
[----:B------:R-:W1:Y:S01]  /*cff0*/  MUFU.EX2 R14, R14 ;  /* 0x0000000e000e7308 */ /* 0x000e620000000800 */
[----:B------:R-:W-:-:S04]  /*d000*/  FADD.FTZ R157, R185, R174 ;  /* 0x000000aeb99d7221 */ /* 0x000fc80000010000 */
[----:B------:R-:W-:Y:S01]  /*d010*/  FADD.FTZ R166, R204, R157 ;  /* 0x0000009dcca67221 */ /* 0x000fe20000010000 */
[----:B------:R-:W-:-:S03]  /*d020*/  F2FP.F16.F32.PACK_AB R204, R23, R204 ;  /* 0x000000cc17cc723e */ /* 0x000fc600000000ff */
[----:B------:R-:W-:-:S04]  /*d030*/  FADD.FTZ R157, R23, R166 ;  /* 0x000000a6179d7221 */ /* 0x000fc80000010000 */
[----:B------:R-:W-:Y:S01]  /*d040*/  FADD.FTZ R166, R206, R157 ;  /* 0x0000009dcea67221 */ /* 0x000fe20000010000 */
[----:B------:R-:W-:-:S03]  /*d050*/  F2FP.F16.F32.PACK_AB R206, R181, R206 ;  /* 0x000000ceb5ce723e */ /* 0x000fc600000000ff */
[----:B------:R-:W-:Y:S01]  /*d060*/  FADD.FTZ R21, R181, R166 ;  /* 0x000000a6b5157221 */ /* 0x000fe20000010000 */
[----:B-1----:R-:W-:-:S03]  /*d070*/  F2FP.F16.F32.PACK_AB R197, R14, R197 ;  /* 0x000000c50ec5723e */ /* 0x002fc600000000ff */
[----:B------:R-:W-:Y:S01]  /*d080*/  FADD.FTZ R166, R200, R21 ;  /* 0x00000015c8a67221 */ /* 0x000fe20000010000 */
[----:B------:R-:W-:-:S03]  /*d090*/  F2FP.F16.F32.PACK_AB R200, R169, R200 ;  /* 0x000000c8a9c8723e */ /* 0x000fc600000000ff */
[----:B------:R-:W-:-:S04]  /*d0a0*/  FADD.FTZ R21, R169, R166 ;  /* 0x000000a6a9157221 */ /* 0x000fc80000010000 */
[----:B------:R-:W-:Y:S01]  /*d0b0*/  FADD.FTZ R160, R202, R21 ;  /* 0x00000015caa07221 */ /* 0x000fe20000010000 */
[----:B------:R-:W-:-:S03]  /*d0c0*/  F2FP.F16.F32.PACK_AB R202, R173, R202 ;  /* 0x000000caadca723e */ /* 0x000fc600000000ff */
[----:B------:R-:W-:-:S04]  /*d0d0*/  FADD.FTZ R21, R173, R160 ;  /* 0x000000a0ad157221 */ /* 0x000fc80000010000 */
[----:B------:R-:W-:Y:S01]  /*d0e0*/  FADD.FTZ R154, R196, R21 ;  /* 0x00000015c49a7221 */ /* 0x000fe20000010000 */
[----:B------:R-:W-:-:S03]  /*d0f0*/  F2FP.F16.F32.PACK_AB R196, R177, R196 ;  /* 0x000000c4b1c4723e */ /* 0x000fc600000000ff */
[----:B------:R-:W-:Y:S01]  /*d100*/  FADD.FTZ R21, R177, R154 ;  /* 0x0000009ab1157221 */ /* 0x000fe20000010000 */
[----:B------:R-:W-:-:S03]  /*d110*/  FADD.FTZ R154, R14, R5 ;  /* 0x000000050e9a7221 */ /* 0x000fc60000010000 */
        /* <DEDUP_REMOVED lines=8> */
[----:B------:R-:W-:-:S02]  /*d1a0*/  IMAD.U32 R20, RZ, RZ, UR6 ;  /* 0x00000006ff147e24 */ /* 0x000fc4000f8e00ff */
[----:B------:R-:W-:Y:S01]  /*d1b0*/  FADD.FTZ R21, R153, R14 ;  /* 0x0000000e99157221 */ /* 0x000fe20000010000 */
[----:B------:R-:W-:-:S03]  /*d1c0*/  FADD.FTZ R5, R155, R5 ;  /* 0x000000059b057221 */ /* 0x000fc60000010000 */
[----:B------:R-:W-:Y:S01]  /*d1d0*/  FADD.FTZ R14, R22, R21 ;  /* 0x00000015160e7221 */ /* 0x000fe20000010000 */
[----:B------:R-:W-:Y:S01]  /*d1e0*/  FADD.FTZ R5, R158, R5 ;  /* 0x000000059e057221 */ /* 0x000fe20000010000 */
[----:B------:R-:W-:Y:S02]  /*d1f0*/  IMAD.MOV.U32 R21, RZ, RZ, R4 ;  /* 0x000000ffff157224 */ /* 0x000fe400078e0004 */
[----:B------:R-:W-:Y:S01]  /*d200*/  FADD.FTZ R14, R19, R14 ;  /* 0x0000000e130e7221 */ /* 0x000fe20000010000 */
[----:B------:R-:W-:Y:S01]  /*d210*/  FADD.FTZ R5, R159, R5 ;  /* 0x000000059f057221 */ /* 0x000fe20000010000 */
[----:B------:R-:W-:Y:S01]  /*d220*/  MOV R19, R3 ;  /* 0x0000000300137202 */ /* 0x000fe20000000f00 */
[----:B0-----:R-:W-:Y:S06]  /*d230*/  @P2 BRA `(.L_x_2118) ;  /* 0xffffffc400942947 */ /* 0x001fec000383ffff */
.L_x_2109:
        /* <DEDUP_REMOVED lines=131> */
.L_x_2119:
        /* <DEDUP_REMOVED lines=8> */
.L_x_2120:
[----:B-1----:R-:W-:Y:S05]  /*daf0*/  @P2 BRA `(.L_x_2121) ;  /* 0x0000000000082947 */ /* 0x002fea0003800000 */
[----:B------:R-:W1:Y:S02]  /*db00*/  SYNCS.PHASECHK.TRANS64.TRYWAIT P0, [UR7+0x38850], R0 ;  /* 0x03885000ff0075a7 */ /* 0x000e640008000147 */
[----:B-1----:R-:W-:Y:S05]  /*db10*/  @!P0 BRA `(.L_x_2122) ;  /* 0x0000009400188947 */ /* 0x002fea0003800000 */
.L_x_2121:
[----:B------:R-:W-:Y:S01]  /*db20*/  R2UR UR4, R17 ;  /* 0x00000000110472ca */ /* 0x000fe200000e0000 */
[----:B------:R-:W-:Y:S01]  /*db30*/  WARPGROUP.ARRIVE ;  /* 0x00000000000079c5 */ /* 0x000fe20000000000 */
[----:B------:R-:W-:Y:S01]  /*db40*/  UMOV UR11, 0x40000040 ;  /* 0x40000040000b7882 */ /* 0x000fe20000000000 */
[----:B01----:R-:W0:Y:S01]  /*db50*/  SHFL.BFLY PT, R0, R5, 0x2, 0x1f ;  /* 0x0c401f0005007f89 */ /* 0x003e2200000e0000 */
[----:B------:R-:W-:Y:S01]  /*db60*/  IMAD.MOV.U32 R6, RZ, RZ, RZ ;  /* 0x000000ffff067224 */ /* 0x000fe200078e00ff */
[----:B------:R-:W-:Y:S01]  /*db70*/  R2UR UR9, R220 ;  /* 0x00000000dc0972ca */ /* 0x000fe200000e0000 */
[----:B------:R-:W-:Y:S01]  /*db80*/  IMAD.U32 R12, RZ, RZ, UR7 ;  /* 0x00000007ff0c7e24 */ /* 0x000fe2000f8e00ff */
[----:B------:R-:W1:Y:S01]  /*db90*/  SHFL.BFLY PT, R7, R14, 0x2, 0x1f ;  /* 0x0c401f000e077f89 */ /* 0x000e6200000e0000 */
[----:B------:R-:W-:Y:S02]  /*dba0*/  R2UR UR8, R16 ;  /* 0x00000000100872ca */ /* 0x000fe400000e0000 */
[----:B------:R-:W-:-:S03]  /*dbb0*/  MOV R13, UR5 ;  /* 0x00000005000d7c02 */ /* 0x000fc60008000f00 */
[----:B------:R-:W-:-:S04]  /*dbc0*/  UIADD3 UR4, UR4, 0x400, URZ ;  /* 0x0000040004047890 */ /* 0x000fc8000fffe03f */
[----:B------:R-:W-:Y:S02]  /*dbd0*/  USHF.R.U32.HI UR4, URZ, 0x4, UR4 ;  /* 0x000000043f047899 */ /* 0x000fe40008011604 */
[----:B------:R-:W-:Y:S02]  /*dbe0*/  UIADD3 UR9, UR9, 0x1, URZ ;  /* 0x0000000109097890 */ /* 0x000fe4000fffe03f */
[----:B------:R-:W-:-:S04]  /*dbf0*/  ULOP3.LUT UR4, UR4, 0x3fff, URZ, 0xc0, !UPT ;  /* 0x00003fff04047892 */ /* 0x000fc8000f8ec03f */
[----:B------:R-:W-:Y:S01]  /*dc00*/  ULOP3.LUT UR4, UR4, 0x2800000, URZ, 0xfc, !UPT ;  /* 0x0280000004047892 */ /* 0x000fe2000f8efc3f */
[----:B------:R-:W-:Y:S02]  /*dc10*/  IMAD.U32 R220, RZ, RZ, UR9 ;  /* 0x00000009ffdc7e24 */ /* 0x000fe4000f8e00ff */
[----:B0-----:R-:W-:Y:S01]  /*dc20*/  FADD.FTZ R2, R0, R5 ;  /* 0x0000000500027221 */ /* 0x001fe20000010000 */
[----:B------:R-:W-:Y:S01]  /*dc30*/  IMAD.MOV.U32 R5, RZ, RZ, RZ ;  /* 0x000000ffff057224 */ /* 0x000fe200078e00ff */
[----:B------:R-:W-:Y:S01]  /*dc40*/  UIMAD UR4, UR60, 0xa00, UR4 ;  /* 0x00000a003c0478a4 */ /* 0x000fe2000f8e0204 */
[----:B-1----:R-:W-:Y:S02]  /*dc50*/  FADD.FTZ R7, R7, R14 ;  /* 0x0000000e07077221 */ /* 0x002fe40000010000 */
[----:B------:R-:W0:Y:S01]  /*dc60*/  SHFL.BFLY PT, R9, R2, 0x1, 0x1f ;  /* 0x0c201f0002097f89 */ /* 0x000e2200000e0000 */
[----:B------:R-:W-:Y:S02]  /*dc70*/  UIADD3 UR6, UR4, 0x80, URZ ;  /* 0x0000008004067890 */ /* 0x000fe4000fffe03f */
[----:B------:R-:W-:Y:S01]  /*dc80*/  UIADD3 UR60, UR60, 0x1, URZ ;  /* 0x000000013c3c7890 */ /* 0x000fe2000fffe03f */
[----:B------:R-:W1:Y:S01]  /*dc90*/  SHFL.BFLY PT, R0, R7, 0x1, 0x1f ;  /* 0x0c201f0007007f89 */ /* 0x000e6200000e0000 */
[----:B------:R-:W-:-:S02]  /*dca0*/  UMOV UR10, UR4 ;  /* 0x00000004000a7c82 */ /* 0x000fc40008000000 */
[----:B------:R-:W-:Y:S01]  /*dcb0*/  HGMMA.64x256x16.F32 R24, R208, gdesc[UR8].tnspB, R24, gsb0 ;  /* 0x43e00008d0187df0 */ /* 0x000fe20008000818 */
[----:B------:R-:W-:Y:S01]  /*dcc0*/  UMOV UR10, UR6 ;  /* 0x00000006000a7c82 */ /* 0x000fe20008000000 */
[----:B------:R-:W-:Y:S01]  /*dcd0*/  UMOV UR11, 0x40000040 ;  /* 0x40000040000b7882 */ /* 0x000fe20000000000 */
[----:B------:R-:W-:Y:S02]  /*dce0*/  UIADD3 UR6, UR4, 0x100, URZ ;  /* 0x0000010004067890 */ /* 0x000fe4000fffe03f */
[----:B------:R-:W-:-:S04]  /*dcf0*/  UISETP.NE.AND UP0, UPT, UR60, 0x2, UPT ;  /* 0x000000023c00788c */ /* 0x000fc8000bf05270 */
[----:B------:R-:W-:Y:S01]  /*dd00*/  USEL UR60, UR60, URZ, UP0 ;  /* 0x0000003f3c3c7287 */ /* 0x000fe20008000000 */
[----:B0-----:R-:W-:Y:S01]  /*dd10*/  FADD.FTZ R11, R2, R9 ;  /* 0x00000009020b7221 */ /* 0x001fe20000010000 */
[----:B------:R-:W-:Y:S02]  /*dd20*/  IMAD.MOV.U32 R2, RZ, RZ, -0x800000 ;  /* 0xff800000ff027424 */ /* 0x000fe400078e00ff */
[----:B-1----:R-:W-:Y:S02]  /*dd30*/  FADD.FTZ R10, R7, R0 ;  /* 0x00000000070a7221 */ /* 0x002fe40000010000 */
[----:B------:R-:W-:Y:S01]  /*dd40*/  FSETP.NE.FTZ.AND P2, PT, R11, RZ, PT ;  /* 0x000000ff0b00720b */ /* 0x000fe20003f55000 */
[----:B------:R-:W-:Y:S02]  /*dd50*/  IMAD.U32 R7, RZ, RZ, UR5 ;  /* 0x00000005ff077e24 */ /* 0x000fe4000f8e00ff */
[----:B------:R-:W-:Y:S01]  /*dd60*/  IMAD.MOV.U32 R0, RZ, RZ, -0x800000 ;  /* 0xff800000ff007424 */ /* 0x000fe200078e00ff */
[----:B------:R-:W-:-:S09]  /*dd70*/  FSETP.NE.FTZ.AND P0, PT, R10, RZ, PT ;  /* 0x000000ff0a00720b */ /* 0x000fd20003f15000 */
[----:B------:R-:W0:Y:S01]  /*dd80*/  @P2 MUFU.LG2 R9, R11 ;  /* 0x0000000b00092308 */ /* 0x000e220000000c00 */
[----:B------:R-:W-:-:S03]  /*dd90*/  @P2 FMUL.FTZ R13, R13, 0.69314718246459960938 ;  /* 0x3f3172180d0d2820 */ /* 0x000fc60000410000 */
[----:B------:R-:W-:-:S04]  /*dda0*/  @P0 FMUL.FTZ R7, R7, 0.69314718246459960938 ;  /* 0x3f31721807070820 */ /* 0x000fc80000410000 */
        /* <DEDUP_REMOVED lines=30> */
[----:B------:R-:W-:-:S06]  /*df90*/  ULOP3.LUT UR8, UR8, UR4, URZ, 0x3c, !UPT ;  /* 0x0000000408087292 */ /* 0x000fcc000f8e3c3f */
[----:B------:R-:W-:Y:S01]  /*dfa0*/  IMAD.U32 R16, RZ, RZ, UR8 ;  /* 0x00000008ff107e24 */ /* 0x000fe2000f8e00ff */
[----:B------:R-:W-:Y:S02]  /*dfb0*/  WARPGROUP.DEPBAR.LE gsb0, 0x0 ;  /* 0x00008000000079c5 */ /* 0x000fe40000010000 */
[----:B------:R-:W-:-:S12]  /*dfc0*/  WARPGROUP.ARRIVE ;  /* 0x00000000000079c5 */ /* 0x000fd80000000000 */
[----:B------:R-:W-:Y:S03]  /*dfd0*/  HGMMA.64x256x16.F32 R24, R192, gdesc[UR8].tnspB, R24, gsb0 ;  /* 0x43e00008c0187df0 */ /* 0x000fe60008000818 */
[----:B------:R-:W-:Y:S02]  /*dfe0*/  WARPGROUP.DEPBAR.LE gsb0, 0x0 ;  /* 0x00008000000079c5 */ /* 0x000fe40000010000 */
[----:B------:R0:W-:Y:S01]  /*dff0*/  @!P1 SYNCS.ARRIVE.TRANS64.RED.A1T0 RZ, [R9+URZ], RZ ;  /* 0x000000ff09ff99a7 */ /* 0x0001e2000810043f */
[-C--:B--2---:R-:W-:Y:S01]  /*e000*/  FMUL.FTZ R3, R83, R5.reuse ;  /* 0x0000000553037220 */ /* 0x084fe20000410000 */
        /* <DEDUP_REMOVED lines=127> */
.L_x_2092:
[----:B------:R-:W0:Y:S01]  /*e800*/  S2R R4, SR_CgaCtaId ;  /* 0x0000000000047919 */ /* 0x000e220000008800 */
[----:B------:R-:W-:Y:S01]  /*e810*/  MOV R169, 0x400 ;  /* 0x0000040000a97802 */ /* 0x000fe20000000f00 */
[----:B------:R-:W-:Y:S01]  /*e820*/  BSSY B0, `(.L_x_2123) ;  /* 0x00002d0000007945 */ /* 0x000fe20003800000 */
[----:B------:R-:W-:Y:S02]  /*e830*/  BAR.SYNC.DEFER_BLOCKING 0x5, 0x120 ;  /* 0x0144800000007b1d */ /* 0x000fe40000010000 */
[----:B0-----:R-:W-:-:S05]  /*e840*/  LEA R169, R4, R169, 0x18 ;  /* 0x000000a904a97211 */ /* 0x001fca00078ec0ff */
[----:B------:R-:W0:Y:S02]  /*e850*/  LDS.128 R4, [R169+0x388d0] ;  /* 0x0388d000a9047984 */ /* 0x000e240000000c00 */
[----:B0-----:R-:W-:Y:S02]  /*e860*/  R2UR UR4, R5 ;  /* 0x00000000050472ca */ /* 0x001fe400000e0000 */
[----:B------:R-:W-:-:S11]  /*e870*/  R2UR UR5, R6 ;  /* 0x00000000060572ca */ /* 0x000fd600000e0000 */
[----:B------:R-:W-:Y:S01]  /*e880*/  IMAD.U32 R19, RZ, RZ, UR4 ;  /* 0x00000004ff137e24 */ /* 0x000fe2000f8e00ff */
[----:B------:R-:W-:Y:S06]  /*e890*/  BAR.ARV 0x4, 0x120 ;  /* 0x0104800000007b1d */ /* 0x000fec0000002000 */
[----:B------:R-:W-:Y:S05]  /*e8a0*/  @P0 BRA `(.L_x_2124) ;  /* 0x0000001c00c00947 */ /* 0x000fea0003800000 */
[----:B------:R-:W0:Y:S01]  /*e8b0*/  S2R R6, SR_SWINHI ;  /* 0x0000000000067919 */ /* 0x000e220000002f00 */
[----:B------:R-:W-:Y:S01]  /*e8c0*/  F2FP.F16.F32.PACK_AB R24, R25, R24 ;  /* 0x000000181918723e */ /* 0x000fe200000000ff */
[----:B------:R-:W-:Y:S01]  /*e8d0*/  ULDC.64 UR8, c[0x0][0xbe0] ;  /* 0x0002f80000087ab9 */ /* 0x000fe20000000a00 */
[----:B------:R-:W-:Y:S01]  /*e8e0*/  F2FP.F16.F32.PACK_AB R25, R163, R26 ;  /* 0x0000001aa319723e */ /* 0x000fe200000000ff */
[----:B------:R-:W-:Y:S01]  /*e8f0*/  UISETP.NE.U32.AND UP0, UPT, UR8, URZ, UPT ;  /* 0x0000003f0800728c */ /* 0x000fe2000bf05070 */
[----:B------:R-:W-:Y:S01]  /*e900*/  F2FP.F16.F32.PACK_AB R32, R33, R32 ;  /* 0x000000202120723e */ /* 0x000fe200000000ff */
[----:B------:R-:W-:Y:S01]  /*e910*/  ULDC.64 UR12, c[0x0][0x208] ;  /* 0x00008200000c7ab9 */ /* 0x000fe20000000a00 */
[----:B------:R-:W-:Y:S01]  /*e920*/  F2FP.F16.F32.PACK_AB R26, R29, R28 ;  /* 0x0000001c1d1a723e */ /* 0x000fe200000000ff */
[----:B------:R-:W-:Y:S01]  /*e930*/  UISETP.NE.AND.EX UP0, UPT, UR9, URZ, UPT, UP0 ;  /* 0x0000003f0900728c */ /* 0x000fe2000bf05300 */
        /* <DEDUP_REMOVED lines=40> */
[----:B------:R-:W-:Y:S02]  /*ebc0*/  IADD3 R187, P0, R102, 0x8020, RZ ;  /* 0x0000802066bb7810 */ /* 0x000fe40007f1e0ff */
[----:B------:R-:W-:Y:S02]  /*ebd0*/  IADD3.X R15, RZ, R103, RZ, P4, !PT ;  /* 0x00000067ff0f7210 */ /* 0x000fe400027fe4ff */
[----:B------:R-:W-:Y:S01]  /*ebe0*/  SHF.R.U64 R10, R10, 0x3, RZ ;  /* 0x000000030a0a7819 */ /* 0x000fe200000012ff */
[----:B------:R-:W-:Y:S01]  /*ebf0*/  IMAD.X R55, RZ, RZ, R103, P0 ;  /* 0x000000ffff377224 */ /* 0x000fe200000e0667 */
[----:B------:R-:W-:-:S02]  /*ec00*/  LOP3.LUT R22, R179, 0x380, RZ, 0xc0, !PT ;  /* 0x00000380b3167812 */ /* 0x000fc400078ec0ff */
[----:B------:R-:W-:Y:S02]  /*ec10*/  IADD3 R189, P4, R102, 0x8040, RZ ;  /* 0x0000804066bd7810 */ /* 0x000fe40007f9e0ff */
[----:B------:R-:W-:Y:S02]  /*ec20*/  SHF.R.U64 R12, R12, 0x3, RZ ;  /* 0x000000030c0c7819 */ /* 0x000fe400000012ff */
[----:B------:R-:W-:Y:S01]  /*ec30*/  LOP3.LUT R30, R181, 0x380, RZ, 0xc0, !PT ;  /* 0x00000380b51e7812 */ /* 0x000fe200078ec0ff */
[--C-:B------:R-:W-:Y:S01]  /*ec40*/  IMAD.X R63, RZ, RZ, R103.reuse, P4 ;  /* 0x000000ffff3f7224 */ /* 0x100fe200020e0667 */
[C---:B------:R-:W-:Y:S02]  /*ec50*/  IADD3 R191, P3, R102.reuse, 0x8060, RZ ;  /* 0x0000806066bf7810 */ /* 0x040fe40007f7e0ff */
[C---:B------:R-:W-:Y:S02]  /*ec60*/  IADD3 R193, P6, R102.reuse, 0xc000, RZ ;  /* 0x0000c00066c17810 */ /* 0x040fe40007fde0ff */
[C---:B------:R-:W-:Y:S01]  /*ec70*/  IADD3 R6, P5, R102.reuse, 0xc020, RZ ;  /* 0x0000c02066067810 */ /* 0x040fe20007fbe0ff */
[----:B------:R-:W-:Y:S01]  /*ec80*/  IMAD.X R71, RZ, RZ, R103, P3 ;  /* 0x000000ffff477224 */ /* 0x000fe200018e0667 */
[----:B------:R-:W-:-:S02]  /*ec90*/  IADD3 R98, P2, R102, 0xc040, RZ ;  /* 0x0000c04066627810 */ /* 0x000fc40007f5e0ff */
[----:B------:R-:W-:Y:S01]  /*eca0*/  IADD3 R170, P1, R102, 0xc060, RZ ;  /* 0x0000c06066aa7810 */ /* 0x000fe20007f3e0ff */
[--C-:B------:R-:W-:Y:S01]  /*ecb0*/  IMAD.X R95, RZ, RZ, R103.reuse, P5 ;  /* 0x000000ffff5f7224 */ /* 0x100fe200028e0667 */
[----:B------:R-:W-:Y:S01]  /*ecc0*/  SHF.R.U64 R14, R14, 0x3, RZ ;  /* 0x000000030e0e7819 */ /* 0x000fe200000012ff */
[--C-:B------:R-:W-:Y:S01]  /*ecd0*/  IMAD.X R99, RZ, RZ, R103.reuse, P2 ;  /* 0x000000ffff637224 */ /* 0x100fe200010e0667 */
[----:B------:R-:W-:Y:S02]  /*ece0*/  LOP3.LUT R38, R183, 0x380, RZ, 0xc0, !PT ;  /* 0x00000380b7267812 */ /* 0x000fe400078ec0ff */
[----:B------:R-:W-:Y:S01]  /*ecf0*/  LOP3.LUT R102, R9, R102, RZ, 0x3c, !PT ;  /* 0x0000006609667212 */ /* 0x000fe200078e3cff */
[----:B------:R-:W-:Y:S01]  /*ed00*/  IMAD.X R9, RZ, RZ, R103, P1 ;  /* 0x000000ffff097224 */ /* 0x000fe200008e0667 */
        /* <DEDUP_REMOVED lines=14> */
[----:B------:R-:W-:Y:S01]  /*edf0*/  MOV R102, R102 ;  /* 0x0000006600667202 */ /* 0x000fe20000000f00 */
[----:B------:R-:W-:Y:S01]  /*ee00*/  BAR.SYNC.DEFER_BLOCKING 0x1, 0x100 ;  /* 0x0044000000007b1d */ /* 0x000fe20000010000 */
[----:B------:R-:W-:Y:S02]  /*ee10*/  IADD3.X R79, RZ, R103, RZ, P6, !PT ;  /* 0x00000067ff4f7210 */ /* 0x000fe400037fe4ff */
[----:B------:R-:W-:Y:S02]  /*ee20*/  LOP3.LUT R22, R22, R179, RZ, 0x3c, !PT ;  /* 0x000000b316167212 */ /* 0x000fe400078e3cff */
[----:B------:R-:W-:Y:S02]  /*ee30*/  SHF.R.U64 R54, R54, 0x3, RZ ;  /* 0x0000000336367819 */ /* 0x000fe400000012ff */
[----:B------:R-:W-:Y:S02]  /*ee40*/  LOP3.LUT R94, R6, 0x380, RZ, 0xc0, !PT ;  /* 0x00000380065e7812 */ /* 0x000fe400078ec0ff */
[----:B------:R-:W-:-:S02]  /*ee50*/  MOV R10, R10 ;  /* 0x0000000a000a7202 */ /* 0x000fc40000000f00 */
[----:B------:R-:W-:Y:S02]  /*ee60*/  LOP3.LUT R30, R30, R181, RZ, 0x3c, !PT ;  /* 0x000000b51e1e7212 */ /* 0x000fe400078e3cff */
[----:B------:R-:W-:Y:S02]  /*ee70*/  SHF.R.U64 R62, R62, 0x3, RZ ;  /* 0x000000033e3e7819 */ /* 0x000fe400000012ff */
[----:B------:R-:W-:Y:S02]  /*ee80*/  LOP3.LUT R103, R98, 0x380, RZ, 0xc0, !PT ;  /* 0x0000038062677812 */ /* 0x000fe400078ec0ff */
[----:B------:R-:W-:Y:S02]  /*ee90*/  MOV R12, R12 ;  /* 0x0000000c000c7202 */ /* 0x000fe40000000f00 */
[----:B------:R-:W-:Y:S02]  /*eea0*/  LOP3.LUT R38, R38, R183, RZ, 0x3c, !PT ;  /* 0x000000b726267212 */ /* 0x000fe400078e3cff */
[----:B------:R-:W-:-:S02]  /*eeb0*/  SHF.R.U64 R70, R70, 0x3, RZ ;  /* 0x0000000346467819 */ /* 0x000fc400000012ff */
[----:B------:R-:W-:Y:S01]  /*eec0*/  LOP3.LUT R163, R170, 0x380, RZ, 0xc0, !PT ;  /* 0x00000380aaa37812 */ /* 0x000fe200078ec0ff */
[----:B------:R-:W-:Y:S01]  /*eed0*/  STSM.16.M88.4 [R102], R24 ;  /* 0x0000001866007844 */ /* 0x000fe20000000200 */
[----:B------:R-:W-:Y:S02]  /*eee0*/  MOV R14, R14 ;  /* 0x0000000e000e7202 */ /* 0x000fe40000000f00 */
[----:B------:R-:W-:Y:S01]  /*eef0*/  LOP3.LUT R46, R46, R185, RZ, 0x3c, !PT ;  /* 0x000000b92e2e7212 */ /* 0x000fe200078e3cff */
[----:B------:R0:W-:Y:S01]  /*ef00*/  STSM.16.M88.4 [R10], R32 ;  /* 0x000000200a007844 */ /* 0x0001e20000000200 */
[----:B------:R-:W-:Y:S02]  /*ef10*/  SHF.R.U64 R78, R78, 0x3, RZ ;  /* 0x000000034e4e7819 */ /* 0x000fe400000012ff */
[----:B------:R-:W-:Y:S01]  /*ef20*/  MOV R20, R20 ;  /* 0x0000001400147202 */ /* 0x000fe20000000f00 */
[----:B------:R1:W-:Y:S01]  /*ef30*/  STSM.16.M88.4 [R12], R40 ;  /* 0x000000280c007844 */ /* 0x0003e20000000200 */
[----:B------:R-:W-:-:S02]  /*ef40*/  F2FP.F16.F32.PACK_AB R59, R155, R59 ;  /* 0x0000003b9b3b723e */ /* 0x000fc400000000ff */
[----:B------:R-:W-:Y:S01]  /*ef50*/  F2FP.F16.F32.PACK_AB R65, R154, R66 ;  /* 0x000000429a41723e */ /* 0x000fe200000000ff */
[----:B------:R1:W-:Y:S01]  /*ef60*/  STSM.16.M88.4 [R14], R48 ;  /* 0x000000300e007844 */ /* 0x0003e20000000200 */
[----:B------:R-:W-:Y:S02]  /*ef70*/  F2FP.F16.F32.PACK_AB R72, R73, R72 ;  /* 0x000000484948723e */ /* 0x000fe400000000ff */
[----:B------:R-:W-:Y:S01]  /*ef80*/  LOP3.LUT R54, R54, R187, RZ, 0x3c, !PT ;  /* 0x000000bb36367212 */ /* 0x000fe200078e3cff */
[----:B------:R1:W-:Y:S01]  /*ef90*/  STSM.16.M88.4 [R20], R56 ;  /* 0x0000003814007844 */ /* 0x0003e20000000200 */
[----:B------:R-:W-:Y:S02]  /*efa0*/  SHF.R.U64 R29, R94, 0x3, RZ ;  /* 0x000000035e1d7819 */ /* 0x000fe400000012ff */
[----:B------:R-:W-:Y:S02]  /*efb0*/  MOV R22, R22 ;  /* 0x0000001600167202 */ /* 0x000fe40000000f00 */
[----:B------:R-:W-:-:S02]  /*efc0*/  F2FP.F16.F32.PACK_AB R66, R69, R68 ;  /* 0x000000444542723e */ /* 0x000fc400000000ff */
[----:B------:R-:W-:Y:S02]  /*efd0*/  F2FP.F16.F32.PACK_AB R67, R153, R67 ;  /* 0x000000439943723e */ /* 0x000fe400000000ff */
[----:B------:R-:W-:Y:S02]  /*efe0*/  F2FP.F16.F32.PACK_AB R73, R152, R74 ;  /* 0x0000004a9849723e */ /* 0x000fe400000000ff */
[----:B------:R-:W-:Y:S01]  /*eff0*/  F2FP.F16.F32.PACK_AB R80, R81, R80 ;  /* 0x000000505150723e */ /* 0x000fe200000000ff */
[----:B------:R1:W-:Y:S01]  /*f000*/  STSM.16.M88.4 [R22], R64 ;  /* 0x0000004016007844 */ /* 0x0003e20000000200 */
[----:B------:R-:W-:Y:S02]  /*f010*/  R2UR UR6, R218 ;  /* 0x00000000da0672ca */ /* 0x000fe400000e0000 */
[----:B------:R-:W-:Y:S02]  /*f020*/  R2UR UR4, R216 ;  /* 0x00000000d80472ca */ /* 0x000fe400000e0000 */
[----:B------:R-:W-:-:S02]  /*f030*/  LOP3.LUT R62, R62, R189, RZ, 0x3c, !PT ;  /* 0x000000bd3e3e7212 */ /* 0x000fc400078e3cff */
[----:B------:R-:W-:Y:S02]  /*f040*/  SHF.R.U64 R103, R103, 0x3, RZ ;  /* 0x0000000367677819 */ /* 0x000fe400000012ff */
[----:B------:R-:W-:Y:S02]  /*f050*/  MOV R30, R30 ;  /* 0x0000001e001e7202 */ /* 0x000fe40000000f00 */
[----:B------:R-:W-:Y:S02]  /*f060*/  F2FP.F16.F32.PACK_AB R74, R77, R76 ;  /* 0x0000004c4d4a723e */ /* 0x000fe400000000ff */
[----:B------:R-:W-:Y:S02]  /*f070*/  F2FP.F16.F32.PACK_AB R75, R17, R75 ;  /* 0x0000004b114b723e */ /* 0x000fe400000000ff */
[----:B------:R-:W-:Y:S01]  /*f080*/  F2FP.F16.F32.PACK_AB R81, R3, R82 ;  /* 0x000000520351723e */ /* 0x000fe200000000ff */
[----:B------:R-:W-:Y:S01]  /*f090*/  USHF.L.U64.HI UR11, UR4, 0x2, UR6 ;  /* 0x00000002040b7899 */ /* 0x000fe20008010206 */
[----:B------:R-:W-:Y:S01]  /*f0a0*/  LOP3.LUT R70, R70, R191, RZ, 0x3c, !PT ;  /* 0x000000bf46467212 */ /* 0x000fe200078e3cff */
[----:B------:R1:W-:Y:S01]  /*f0b0*/  STSM.16.M88.4 [R30], R72 ;  /* 0x000000481e007844 */ /* 0x0003e20000000200 */
        /* <DEDUP_REMOVED lines=13> */
[----:B------:R-:W-:Y:S01]  /*f190*/  @UP0 UIADD3 UR6, UP3, UR10, UR8, URZ ;  /* 0x000000080a060290 */ /* 0x000fe2000ff7e03f */
[----:B------:R-:W-:Y:S01]  /*f1a0*/  F2FP.F16.F32.PACK_AB R85, R91, R90 ;  /* 0x0000005a5b55723e */ /* 0x000fe200000000ff */
[----:B------:R-:W-:Y:S01]  /*f1b0*/  UIADD3.X UR8, UR11, UR7, URZ, UP2, !UPT ;  /* 0x000000070b087290 */ /* 0x000fe200097fe43f */
[----:B------:R-:W-:Y:S01]  /*f1c0*/  F2FP.F16.F32.PACK_AB R86, R93, R92 ;  /* 0x0000005c5d56723e */ /* 0x000fe200000000ff */
[----:B------:R-:W-:Y:S01]  /*f1d0*/  @UP0 UIADD3.X UR7, UR11, UR9, URZ, UP3, !UPT ;  /* 0x000000090b070290 */ /* 0x000fe20009ffe43f */
[----:B------:R-:W-:-:S02]  /*f1e0*/  F2FP.F16.F32.PACK_AB R87, R164, R87 ;  /* 0x00000057a457723e */ /* 0x000fc400000000ff */
[----:B------:R-:W-:Y:S02]  /*f1f0*/  F2FP.F16.F32.PACK_AB R165, R166, R165 ;  /* 0x000000a5a6a5723e */ /* 0x000fe400000000ff */
[----:B------:R-:W-:Y:S01]  /*f200*/  F2FP.F16.F32.PACK_AB R104, R105, R104 ;  /* 0x000000686968723e */ /* 0x000fe200000000ff */
[----:B------:R1:W-:Y:S01]  /*f210*/  STSM.16.M88.4 [R46], R84 ;  /* 0x000000542e007844 */ /* 0x0003e20000000200 */
[----:B------:R-:W-:Y:S02]  /*f220*/  LOP3.LUT R94, R29, R6, RZ, 0x3c, !PT ;  /* 0x000000061d5e7212 */ /* 0x000fe400078e3cff */
[----:B------:R-:W-:Y:S02]  /*f230*/  MOV R54, R54 ;  /* 0x0000003600367202 */ /* 0x000fe40000000f00 */
[----:B------:R-:W-:Y:S02]  /*f240*/  F2FP.F16.F32.PACK_AB R164, R97, R96 ;  /* 0x0000006061a4723e */ /* 0x000fe400000000ff */
[----:B------:R-:W-:-:S02]  /*f250*/  F2FP.F16.F32.PACK_AB R166, R101, R100 ;  /* 0x0000006465a6723e */ /* 0x000fc400000000ff */
[----:B------:R-:W-:Y:S02]  /*f260*/  F2FP.F16.F32.PACK_AB R167, R168, R167 ;  /* 0x000000a7a8a7723e */ /* 0x000fe400000000ff */
[----:B------:R-:W-:Y:S02]  /*f270*/  F2FP.F16.F32.PACK_AB R105, R107, R106 ;  /* 0x0000006a6b69723e */ /* 0x000fe400000000ff */
[----:B------:R-:W-:Y:S01]  /*f280*/  F2FP.F16.F32.PACK_AB R112, R113, R112 ;  /* 0x000000707170723e */ /* 0x000fe200000000ff */
[----:B------:R1:W-:Y:S01]  /*f290*/  STSM.16.M88.4 [R54], R164 ;  /* 0x000000a436007844 */ /* 0x0003e20000000200 */
[----:B------:R-:W-:Y:S02]  /*f2a0*/  LOP3.LUT R98, R103, R98, RZ, 0x3c, !PT ;  /* 0x0000006267627212 */ /* 0x000fe400078e3cff */
[----:B------:R-:W-:Y:S02]  /*f2b0*/  MOV R62, R62 ;  /* 0x0000003e003e7202 */ /* 0x000fe40000000f00 */
        /* <DEDUP_REMOVED lines=16> */
[----:B------:R-:W-:Y:S01]  /*f3c0*/  F2FP.F16.F32.PACK_AB R136, R137, R136 ;  /* 0x000000888988723e */ /* 0x000fe200000000ff */
[----:B------:R1:W-:Y:S01]  /*f3d0*/  STSM.16.M88.4 [R78], R120 ;  /* 0x000000784e007844 */ /* 0x0003e20000000200 */
[----:B------:R-:W-:Y:S02]  /*f3e0*/  MOV R94, R94 ;  /* 0x0000005e005e7202 */ /* 0x000fe40000000f00 */
        /* <DEDUP_REMOVED lines=8> */
[----:B------:R-:W-:Y:S02]  /*f470*/  F2FP.F16.F32.PACK_AB R145, R147, R146 ;  /* 0x000000929391723e */ /* 0x000fe400000000ff */
[----:B------:R-:W-:Y:S01]  /*f480*/  MOV R6, R8 ;  /* 0x0000000800067202 */ /* 0x000fe20000000f00 */
[----:B------:R1:W-:Y:S01]  /*f490*/  STSM.16.M88.4 [R98], R136 ;  /* 0x0000008862007844 */ /* 0x0003e20000000200 */
[----:B------:R-:W-:-:S02]  /*f4a0*/  F2FP.F16.F32.PACK_AB R146, R149, R148 ;  /* 0x000000949592723e */ /* 0x000fc400000000ff */
[----:B------:R-:W-:Y:S02]  /*f4b0*/  PLOP3.LUT P1, PT, PT, PT, UP1, 0x80, 0x0 ;  /* 0x000000000000781c */ /* 0x000fe40003f2f018 */
[----:B------:R-:W-:Y:S01]  /*f4c0*/  PLOP3.LUT P2, PT, PT, PT, UP0, 0x80, 0x0 ;  /* 0x000000000000781c */ /* 0x000fe20003f4f008 */
[----:B0-----:R-:W-:Y:S01]  /*f4d0*/  IMAD.U32 R10, RZ, RZ, UR6 ;  /* 0x00000006ff0a7e24 */ /* 0x001fe2000f8e00ff */
[----:B------:R-:W-:Y:S01]  /*f4e0*/  F2FP.F16.F32.PACK_AB R147, R151, R150 ;  /* 0x000000969793723e */ /* 0x000fe200000000ff */
[----:B------:R-:W-:Y:S02]  /*f4f0*/  IMAD.U32 R8, RZ, RZ, UR4 ;  /* 0x00000004ff087e24 */ /* 0x000fe4000f8e00ff */
[----:B------:R-:W-:Y:S02]  /*f500*/  IMAD.U32 R9, RZ, RZ, UR8 ;  /* 0x00000008ff097e24 */ /* 0x000fe4000f8e00ff */
[----:B------:R1:W-:Y:S01]  /*f510*/  STSM.16.M88.4 [R6], R144 ;  /* 0x0000009006007844 */ /* 0x0003e20000000200 */
[----:B------:R-:W-:Y:S01]  /*f520*/  BAR.SYNC.DEFER_BLOCKING 0x1, 0x100 ;  /* 0x0044000000007b1d */ /* 0x000fe20000010000 */
[----:B------:R-:W-:-:S05]  /*f530*/  IMAD.U32 R11, RZ, RZ, UR7 ;  /* 0x00000007ff0b7e24 */ /* 0x000fca000f8e00ff */
[----:B------:R-:W2:Y:S04]  /*f540*/  @P1 LDG.E R3, desc[UR12][R8.64] ;  /* 0x0000000c08031981 */ /* 0x000ea8000c1e1900 */
[----:B------:R-:W3:Y:S01]  /*f550*/  @P2 LDG.E R10, desc[UR12][R10.64] ;  /* 0x0000000c0a0a2981 */ /* 0x000ee2000c1e1900 */
[----:B------:R-:W-:Y:S01]  /*f560*/  IMAD R13, R212, 0x40, R18 ;  /* 0x00000040d40d7824 */ /* 0x000fe200078e0212 */
[----:B------:R-:W-:Y:S01]  /*f570*/  UMOV UR4, URZ ;  /* 0x0000003f00047c82 */ /* 0x000fe20008000000 */
[----:B------:R-:W-:Y:S02]  /*f580*/  ULDC UR10, c[0x0][0xa88] ;  /* 0x0002a200000a7ab9 */ /* 0x000fe40000000800 */
[----:B------:R-:W-:-:S03]  /*f590*/  IMAD.WIDE R4, R13, 0x2, R4 ;  /* 0x000000020d047825 */ /* 0x000fc600078e0204 */
[----:B------:R-:W-:Y:S02]  /*f5a0*/  IADD3 R21, P0, R4, 0x1000, RZ ;  /* 0x0000100004157810 */ /* 0x000fe40007f1e0ff */
[----:B--2---:R-:W-:Y:S02]  /*f5b0*/  @P1 R2UR UR4, R3 ;  /* 0x00000000030412ca */ /* 0x004fe400000e0000 */
[----:B---3--:R-:W-:Y:S01]  /*f5c0*/  @P2 R2UR UR10, R10 ;  /* 0x000000000a0a22ca */ /* 0x008fe200000e0000 */
[----:B-1----:R-:W-:-:S14]  /*f5d0*/  @P2 BRA `(.L_x_2125) ;  /* 0x00000000001c2947 */ /* 0x002fdc0003800000 */
[----:B------:R-:W-:Y:S05]  /*f5e0*/  @!P1 BRA `(.L_x_2125) ;  /* 0x0000000000189947 */ /* 0x000fea0003800000 */
[----:B------:R-:W-:Y:S02]  /*f5f0*/  ULDC.64 UR6, c[0x0][0x208] ;  /* 0x0000820000067ab9 */ /* 0x000fe40000000a00 */
[----:B------:R-:W2:Y:S04]  /*f600*/  LDG.E R6, desc[UR6][R8.64] ;  /* 0x0000000608067981 */ /* 0x000ea8000c1e1900 */
[----:B------:R-:W3:Y:S01]  /*f610*/  LDG.E R3, desc[UR6][R8.64+0x4] ;  /* 0x0000040608037981 */ /* 0x000ee2000c1e1900 */
[----:B--2---:R-:W-:Y:S02]  /*f620*/  R2UR UR6, R6 ;  /* 0x00000000060672ca */ /* 0x004fe400000e0000 */
[----:B---3--:R-:W-:-:S13]  /*f630*/  R2UR UR10, R3 ;  /* 0x00000000030a72ca */ /* 0x008fda00000e0000 */
[----:B------:R-:W-:-:S12]  /*f640*/  UIADD3 UR10, -UR6, UR10, URZ ;  /* 0x0000000a060a7290 */ /* 0x000fd8000fffe13f */
.L_x_2125:
[----:B------:R-:W-:Y:S01]  /*f650*/  R2UR UR18, R217 ;  /* 0x00000000d91272ca */ /* 0x000fe200000e0000 */
[----:B------:R-:W-:Y:S01]  /*f660*/  ULDC.64 UR12, c[0x0][0xb70] ;  /* 0x0002dc00000c7ab9 */ /* 0x000fe20000000a00 */
[----:B------:R-:W-:Y:S01]  /*f670*/  R2UR UR16, R218 ;  /* 0x00000000da1072ca */ /* 0x000fe200000e0000 */
[----:B------:R-:W-:Y:S01]  /*f680*/  USHF.R.S32.HI UR9, URZ, 0x1f, UR4 ;  /* 0x0000001f3f097899 */ /* 0x000fe20008011404 */
[----:B------:R-:W-:Y:S01]  /*f690*/  R2UR UR15, R216 ;  /* 0x00000000d80f72ca */ /* 0x000fe200000e0000 */
[----:B------:R-:W-:Y:S01]  /*f6a0*/  UMOV UR8, UR4 ;  /* 0x0000000400087c82 */ /* 0x000fe20008000000 */
[----:B------:R-:W-:Y:S01]  /*f6b0*/  R2UR UR17, R219 ;  /* 0x00000000db1172ca */ /* 0x000fe200000e0000 */
[----:B------:R-:W-:Y:S01]  /*f6c0*/  ULDC.64 UR20, c[0x0][0x208] ;  /* 0x0000820000147ab9 */ /* 0x000fe20000000a00 */
[----:B------:R-:W-:Y:S02]  /*f6d0*/  LOP3.LUT R20, R21, 0x380, RZ, 0xc0, !PT ;  /* 0x0000038015147812 */ /* 0x000fe400078ec0ff */
[----:B------:R-:W-:-:S02]  /*f6e0*/  IADD3 R13, P1, R4, 0x2000, RZ ;  /* 0x00002000040d7810 */ /* 0x000fc40007f3e0ff */
[----:B------:R-:W-:Y:S01]  /*f6f0*/  IADD3 R9, P2, R4, 0x3000, RZ ;  /* 0x0000300004097810 */ /* 0x000fe20007f5e0ff */
[----:B------:R-:W-:Y:S01]  /*f700*/  USHF.R.S32.HI UR14, URZ, 0x1f, UR18 ;  /* 0x0000001f3f0e7899 */ /* 0x000fe20008011412 */
[----:B------:R-:W-:Y:S01]  /*f710*/  SHF.R.U64 R20, R20, 0x3, RZ ;  /* 0x0000000314147819 */ /* 0x000fe200000012ff */
[----:B------:R-:W-:Y:S01]  /*f720*/  USEL UR16, UR16, URZ, !UP1 ;  /* 0x0000003f10107287 */ /* 0x000fe2000c800000 */
[----:B------:R-:W-:Y:S01]  /*f730*/  LOP3.LUT R12, R13, 0x380, RZ, 0xc0, !PT ;  /* 0x000003800d0c7812 */ /* 0x000fe200078ec0ff */
[----:B------:R-:W-:Y:S01]  /*f740*/  UIMAD UR11, UR14, UR12, URZ ;  /* 0x0000000c0e0b72a4 */ /* 0x000fe2000f8e023f */
[----:B------:R-:W-:Y:S01]  /*f750*/  LOP3.LUT R8, R9, 0x380, RZ, 0xc0, !PT ;  /* 0x0000038009087812 */ /* 0x000fe200078ec0ff */
[----:B------:R-:W-:Y:S01]  /*f760*/  UIMAD.WIDE.U32 UR6, UR18, UR12, UR8 ;  /* 0x0000000c120672a5 */ /* 0x000fe2000f8e0008 */
[----:B------:R-:W-:Y:S01]  /*f770*/  MOV R10, UR17 ;  /* 0x00000011000a7c02 */ /* 0x000fe20008000f00 */
[----:B------:R-:W-:Y:S01]  /*f780*/  UIMAD UR11, UR18, UR13, UR11 ;  /* 0x0000000d120b72a4 */ /* 0x000fe2000f8e020b */
[----:B------:R-:W-:Y:S01]  /*f790*/  LOP3.LUT R20, R20, R21, RZ, 0x3c, !PT ;  /* 0x0000001514147212 */ /* 0x000fe200078e3cff */
[----:B------:R-:W-:Y:S01]  /*f7a0*/  USEL UR15, UR15, URZ, !UP1 ;  /* 0x0000003f0f0f7287 */ /* 0x000fe2000c800000 */
[----:B------:R-:W-:Y:S01]  /*f7b0*/  SHF.R.U64 R12, R12, 0x3, RZ ;  /* 0x000000030c0c7819 */ /* 0x000fe200000012ff */
[----:B------:R-:W-:Y:S01]  /*f7c0*/  ULDC.64 UR12, c[0x0][0xb78] ;  /* 0x0002de00000c7ab9 */ /* 0x000fe20000000a00 */
[----:B------:R-:W-:Y:S01]  /*f7d0*/  UIADD3 UR7, UR7, UR11, URZ ;  /* 0x0000000b07077290 */ /* 0x000fe2000fffe03f */
[----:B------:R-:W-:Y:S01]  /*f7e0*/  IMAD R10, R10, 0x80, R215 ;  /* 0x000000800a0a7824 */ /* 0x000fe200078e02d7 */
[----:B------:R-:W-:Y:S01]  /*f7f0*/  UIMAD UR8, UR16, UR12, URZ ;  /* 0x0000000c100872a4 */ /* 0x000fe2000f8e023f */
[----:B------:R-:W-:Y:S01]  /*f800*/  SHF.R.U64 R8, R8, 0x3, RZ ;  /* 0x0000000308087819 */ /* 0x000fe200000012ff */
[----:B------:R-:W-:Y:S01]  /*f810*/  UIMAD.WIDE.U32 UR6, UR15, UR12, UR6 ;  /* 0x0000000c0f0672a5 */ /* 0x000fe2000f8e0006 */
[----:B------:R-:W-:Y:S01]  /*f820*/  IMAD.X R21, RZ, RZ, R5, P0 ;  /* 0x000000ffff157224 */ /* 0x000fe200000e0605 */
[----:B------:R-:W-:Y:S01]  /*f830*/  UIMAD UR8, UR15, UR13, UR8 ;  /* 0x0000000d0f0872a4 */ /* 0x000fe2000f8e0208 */
[----:B------:R-:W-:-:S02]  /*f840*/  SHF.R.S32.HI R3, RZ, 0x1f, R10 ;  /* 0x0000001fff037819 */ /* 0x000fc4000001140a */
[----:B------:R-:W-:Y:S01]  /*f850*/  IADD3 R69, P0, R4, 0x8000, RZ ;  /* 0x0000800004457810 */ /* 0x000fe20007f1e0ff */
[----:B------:R-:W-:Y:S01]  /*f860*/  ULDC.64 UR12, c[0x0][0xaa0] ;  /* 0x0002a800000c7ab9 */ /* 0x000fe20000000a00 */
[----:B------:R-:W-:Y:S01]  /*f870*/  IADD3 R6, P3, R10, UR6, RZ ;  /* 0x000000060a067c10 */ /* 0x000fe2000ff7e0ff */
[----:B------:R-:W-:Y:S01]  /*f880*/  IMAD.U32 R14, RZ, RZ, UR8 ;  /* 0x00000008ff0e7e24 */ /* 0x000fe2000f8e00ff */
[----:B------:R-:W-:Y:S01]  /*f890*/  LOP3.LUT R12, R12, R13, RZ, 0x3c, !PT ;  /* 0x0000000d0c0c7212 */ /* 0x000fe200078e3cff */
[--C-:B------:R-:W-:Y:S01]  /*f8a0*/  IMAD.X R13, RZ, RZ, R5.reuse, P1 ;  /* 0x000000ffff0d7224 */ /* 0x100fe200008e0605 */
[----:B------:R-:W-:Y:S01]  /*f8b0*/  LOP3.LUT R8, R8, R9, RZ, 0x3c, !PT ;  /* 0x0000000908087212 */ /* 0x000fe200078e3cff */
[----:B------:R-:W-:Y:S01]  /*f8c0*/  IMAD.X R9, RZ, RZ, R5, P2 ;  /* 0x000000ffff097224 */ /* 0x000fe200010e0605 */
[----:B------:R-:W-:Y:S01]  /*f8d0*/  IADD3.X R3, R3, UR7, R14, P3, !PT ;  /* 0x0000000703037c10 */ /* 0x000fe20009ffe40e */
[----:B------:R-:W-:Y:S01]  /*f8e0*/  ULDC.64 UR6, c[0x0][0xb40] ;  /* 0x0002d00000067ab9 */ /* 0x000fe20000000a00 */
[----:B------:R-:W-:-:S02]  /*f8f0*/  IADD3 R61, P6, R4, 0x4000, RZ ;  /* 0x00004000043d7810 */ /* 0x000fc40007fde0ff */
[----:B------:R-:W-:Y:S02]  /*f900*/  LEA R38, P3, R6, UR6, 0x2 ;  /* 0x0000000606267c11 */ /* 0x000fe4000f8610ff */
[----:B------:R-:W-:Y:S02]  /*f910*/  IADD3 R49, P5, R4, 0x5000, RZ ;  /* 0x0000500004317810 */ /* 0x000fe40007fbe0ff */
[----:B------:R-:W-:Y:S01]  /*f920*/  LEA.HI.X R39, R6, UR7, R3, 0x2, P3 ;  /* 0x0000000706277c11 */ /* 0x000fe200098f1403 */
[----:B------:R-:W-:Y:S01]  /*f930*/  VIADD R3, R10, 0x8 ;  /* 0x000000080a037836 */ /* 0x000fe20000000000 */
[C---:B------:R-:W-:Y:S02]  /*f940*/  IADD3 R33, P4, R4.reuse, 0x6000, RZ ;  /* 0x0000600004217810 */ /* 0x040fe40007f9e0ff */
[C---:B------:R-:W-:Y:S02]  /*f950*/  IADD3 R25, P3, R4.reuse, 0x7000, RZ ;  /* 0x0000700004197810 */ /* 0x040fe40007f7e0ff */
[----:B------:R-:W-:-:S02]  /*f960*/  IADD3 R57, P1, R4, 0x9000, RZ ;  /* 0x0000900004397810 */ /* 0x000fc40007f3e0ff */
[----:B------:R-:W-:Y:S02]  /*f970*/  IADD3 R45, P2, R4, 0xa000, RZ ;  /* 0x0000a000042d7810 */ /* 0x000fe40007f5e0ff */
[----:B------:R-:W-:Y:S02]  /*f980*/  LOP3.LUT R68, R69, 0x380, RZ, 0xc0, !PT ;  /* 0x0000038045447812 */ /* 0x000fe400078ec0ff */
[----:B------:R-:W-:Y:S02]  /*f990*/  LOP3.LUT R60, R61, 0x380, RZ, 0xc0, !PT ;  /* 0x000003803d3c7812 */ /* 0x000fe400078ec0ff */
[----:B------:R-:W-:Y:S02]  /*f9a0*/  LOP3.LUT R48, R49, 0x380, RZ, 0xc0, !PT ;  /* 0x0000038031307812 */ /* 0x000fe400078ec0ff */
[----:B------:R-:W-:Y:S02]  /*f9b0*/  LOP3.LUT R32, R33, 0x380, RZ, 0xc0, !PT ;  /* 0x0000038021207812 */ /* 0x000fe400078ec0ff */
[----:B------:R-:W-:-:S02]  /*f9c0*/  LOP3.LUT R24, R25, 0x380, RZ, 0xc0, !PT ;  /* 0x0000038019187812 */ /* 0x000fc400078ec0ff */
[----:B------:R-:W-:Y:S02]  /*f9d0*/  LOP3.LUT R56, R57, 0x380, RZ, 0xc0, !PT ;  /* 0x0000038039387812 */ /* 0x000fe400078ec0ff */
[----:B------:R-:W-:Y:S02]  /*f9e0*/  LOP3.LUT R44, R45, 0x380, RZ, 0xc0, !PT ;  /* 0x000003802d2c7812 */ /* 0x000fe400078ec0ff */
[----:B------:R-:W-:Y:S02]  /*f9f0*/  SHF.R.U64 R68, R68, 0x3, RZ ;  /* 0x0000000344447819 */ /* 0x000fe400000012ff */
[----:B------:R-:W-:Y:S02]  /*fa00*/  SHF.R.U64 R60, R60, 0x3, RZ ;  /* 0x000000033c3c7819 */ /* 0x000fe400000012ff */
[----:B------:R-:W-:Y:S02]  /*fa10*/  SHF.R.U64 R48, R48, 0x3, RZ ;  /* 0x0000000330307819 */ /* 0x000fe400000012ff */
[----:B------:R-:W-:-:S02]  /*fa20*/  SHF.R.U64 R32, R32, 0x3, RZ ;  /* 0x0000000320207819 */ /* 0x000fc400000012ff */
[----:B------:R-:W-:Y:S02]  /*fa30*/  SHF.R.U64 R24, R24, 0x3, RZ ;  /* 0x0000000318187819 */ /* 0x000fe400000012ff */
[----:B------:R-:W-:Y:S02]  /*fa40*/  SHF.R.U64 R56, R56, 0x3, RZ ;  /* 0x0000000338387819 */ /* 0x000fe400000012ff */
[----:B------:R-:W-:Y:S02]  /*fa50*/  SHF.R.U64 R44, R44, 0x3, RZ ;  /* 0x000000032c2c7819 */ /* 0x000fe400000012ff */
[----:B------:R-:W-:Y:S01]  /*fa60*/  LOP3.LUT R68, R68, R69, RZ, 0x3c, !PT ;  /* 0x0000004544447212 */ /* 0x000fe200078e3cff */
[--C-:B------:R-:W-:Y:S01]  /*fa70*/  IMAD.X R69, RZ, RZ, R5.reuse, P0 ;  /* 0x000000ffff457224 */ /* 0x100fe200000e0605 */
        /* <DEDUP_REMOVED lines=12> */
[----:B------:R-:W-:Y:S02]  /*fb40*/  IADD3.X R25, RZ, R5, RZ, P3, !PT ;  /* 0x00000005ff197210 */ /* 0x000fe40001ffe4ff */
[C---:B------:R-:W-:Y:S02]  /*fb50*/  IADD3 R37, P6, R4.reuse, 0xb000, RZ ;  /* 0x0000b00004257810 */ /* 0x040fe40007fde0ff */
[C---:B------:R-:W-:Y:S02]  /*fb60*/  IADD3 R73, P5, R4.reuse, 0xc000, RZ ;  /* 0x0000c00004497810 */ /* 0x040fe40007fbe0ff */
[----:B------:R-:W-:-:S02]  /*fb70*/  IADD3 R65, P4, R4, 0xd000, RZ ;  /* 0x0000d00004417810 */ /* 0x000fc40007f9e0ff */
[----:B------:R-:W-:Y:S02]  /*fb80*/  IADD3 R53, P3, R4, 0xe000, RZ ;  /* 0x0000e00004357810 */ /* 0x000fe40007f7e0ff */
[----:B------:R-:W-:Y:S02]  /*fb90*/  ISETP.GE.OR P1, PT, R10, UR10, P0 ;  /* 0x0000000a0a007c0c */ /* 0x000fe40008726670 */
[C---:B------:R-:W-:Y:S02]  /*fba0*/  IADD3 R6, P2, R4.reuse, 0xf000, RZ ;  /* 0x0000f00004067810 */ /* 0x040fe40007f5e0ff */
[----:B------:R-:W-:Y:S02]  /*fbb0*/  ISETP.GE.OR P0, PT, R3, UR10, P0 ;  /* 0x0000000a03007c0c */ /* 0x000fe40008706670 */
[----:B------:R-:W-:Y:S02]  /*fbc0*/  LOP3.LUT R11, R4, 0x380, RZ, 0xc0, !PT ;  /* 0x00000380040b7812 */ /* 0x000fe400078ec0ff */
[----:B------:R-:W-:-:S02]  /*fbd0*/  LOP3.LUT R36, R37, 0x380, RZ, 0xc0, !PT ;  /* 0x0000038025247812 */ /* 0x000fc400078ec0ff */
[----:B------:R-:W-:Y:S02]  /*fbe0*/  LOP3.LUT R72, R73, 0x380, RZ, 0xc0, !PT ;  /* 0x0000038049487812 */ /* 0x000fe400078ec0ff */
[----:B------:R-:W-:Y:S01]  /*fbf0*/  LOP3.LUT R64, R65, 0x380, RZ, 0xc0, !PT ;  /* 0x0000038041407812 */ /* 0x000fe200078ec0ff */
[----:B------:R0:W-:Y:S01]  /*fc00*/  @!P1 STG.E desc[UR20][R38.64], R2 ;  /* 0x0000000226009986 */ /* 0x0001e2000c101914 */
[----:B------:R-:W-:Y:S02]  /*fc10*/  LOP3.LUT R52, R53, 0x380, RZ, 0xc0, !PT ;  /* 0x0000038035347812 */ /* 0x000fe400078ec0ff */
[----:B------:R-:W-:Y:S01]  /*fc20*/  LOP3.LUT R3, R6, 0x380, RZ, 0xc0, !PT ;  /* 0x0000038006037812 */ /* 0x000fe200078ec0ff */
[----:B------:R1:W-:Y:S01]  /*fc30*/  @!P0 STG.E desc[UR20][R38.64+0x20], R0 ;  /* 0x0000200026008986 */ /* 0x0003e2000c101914 */
[----:B------:R-:W-:Y:S02]  /*fc40*/  SHF.R.U64 R11, R11, 0x3, RZ ;  /* 0x000000030b0b7819 */ /* 0x000fe400000012ff */
[----:B------:R-:W-:Y:S01]  /*fc50*/  SHF.R.U64 R36, R36, 0x3, RZ ;  /* 0x0000000324247819 */ /* 0x000fe200000012ff */
[----:B------:R-:W-:Y:S01]  /*fc60*/  UIMAD UR6, UR9, UR12, URZ ;  /* 0x0000000c090672a4 */ /* 0x000fe2000f8e023f */
[----:B------:R-:W-:Y:S01]  /*fc70*/  SHF.R.U64 R72, R72, 0x3, RZ ;  /* 0x0000000348487819 */ /* 0x000fe200000012ff */
[----:B------:R-:W5:Y:S01]  /*fc80*/  LD.E.128 R20, desc[UR20][R20.64] ;  /* 0x0000001414147980 */ /* 0x000f62000c101d00 */
[----:B------:R-:W-:-:S02]  /*fc90*/  SHF.R.U64 R64, R64, 0x3, RZ ;  /* 0x0000000340407819 */ /* 0x000fc400000012ff */
[----:B------:R-:W-:Y:S01]  /*fca0*/  IADD3.X R41, RZ, R5, RZ, P2, !PT ;  /* 0x00000005ff297210 */ /* 0x000fe200017fe4ff */
[--C-:B0-----:R-:W-:Y:S01]  /*fcb0*/  IMAD.MOV.U32 R2, RZ, RZ, R18.reuse ;  /* 0x000000ffff027224 */ /* 0x101fe200078e0012 */
[----:B------:R-:W-:Y:S01]  /*fcc0*/  SHF.R.U64 R52, R52, 0x3, RZ ;  /* 0x0000000334347819 */ /* 0x000fe200000012ff */
[----:B------:R-:W5:Y:S01]  /*fcd0*/  LD.E.128 R12, desc[UR20][R12.64] ;  /* 0x000000140c0c7980 */ /* 0x000f62000c101d00 */
[----:B------:R-:W-:Y:S01]  /*fce0*/  SHF.R.U64 R3, R3, 0x3, RZ ;  /* 0x0000000303037819 */ /* 0x000fe200000012ff */
[----:B------:R-:W-:Y:S01]  /*fcf0*/  ULDC.64 UR8, c[0x0][0xae0] ;  /* 0x0002b80000087ab9 */ /* 0x000fe20000000a00 */
[----:B------:R-:W-:Y:S01]  /*fd00*/  LOP3.LUT R4, R11, R4, RZ, 0x3c, !PT ;  /* 0x000000040b047212 */ /* 0x000fe200078e3cff */
[----:B------:R-:W5:Y:S01]  /*fd10*/  LD.E.128 R60, desc[UR20][R60.64] ;  /* 0x000000143c3c7980 */ /* 0x000f62000c101d00 */
        /* <DEDUP_REMOVED lines=8> */
[----:B------:R-:W-:Y:S01]  /*fda0*/  LOP3.LUT R40, R3, R6, RZ, 0x3c, !PT ;  /* 0x0000000603287212 */ /* 0x000fe200078e3cff */
[----:B------:R0:W5:Y:S01]  /*fdb0*/  LD.E.128 R28, desc[UR20][R4.64] ;  /* 0x00000014041c7980 */ /* 0x000162000c101d00 */
[----:B------:R-:W-:Y:S01]  /*fdc0*/  SHF.R.S32.HI R3, RZ, 0x1f, R18 ;  /* 0x0000001fff037819 */ /* 0x000fe20000011412 */
[----:B------:R-:W-:-:S02]  /*fdd0*/  UIMAD UR6, UR4, UR13, UR6 ;  /* 0x0000000d040672a4 */ /* 0x000fc4000f8e0206 */
[----:B------:R-:W5:Y:S04]  /*fde0*/  LD.E.128 R8, desc[UR20][R8.64] ;  /* 0x0000001408087980 */ /* 0x000f68000c101d00 */
[----:B------:R-:W5:Y:S01]  /*fdf0*/  LD.E.128 R48, desc[UR20][R48.64] ;  /* 0x0000001430307980 */ /* 0x000f62000c101d00 */
[----:B0-----:R-:W-:-:S03]  /*fe00*/  IMAD.U32 R5, RZ, RZ, UR12 ;  /* 0x0000000cff057e24 */ /* 0x001fc6000f8e00ff */
[----:B------:R-:W5:Y:S01]  /*fe10*/  LD.E.128 R32, desc[UR20][R32.64] ;  /* 0x0000001420207980 */ /* 0x000f62000c101d00 */
[----:B------:R-:W-:-:S03]  /*fe20*/  IMAD.WIDE.U32 R2, R5, UR4, R2 ;  /* 0x0000000405027c25 */ /* 0x000fc6000f8e0002 */
[----:B------:R-:W5:Y:S04]  /*fe30*/  LD.E.128 R24, desc[UR20][R24.64] ;  /* 0x0000001418187980 */ /* 0x000f68000c101d00 */
[----:B------:R-:W5:Y:S04]  /*fe40*/  LD.E.128 R68, desc[UR20][R68.64] ;  /* 0x0000001444447980 */ /* 0x000f68000c101d00 */
[----:B------:R-:W5:Y:S04]  /*fe50*/  LD.E.128 R56, desc[UR20][R56.64] ;  /* 0x0000001438387980 */ /* 0x000f68000c101d00 */
[----:B------:R-:W5:Y:S04]  /*fe60*/  LD.E.128 R44, desc[UR20][R44.64] ;  /* 0x000000142c2c7980 */ /* 0x000f68000c101d00 */
[----:B-1----:R-:W5:Y:S04]  /*fe70*/  LD.E.128 R36, desc[UR20][R36.64] ;  /* 0x0000001424247980 */ /* 0x002f68000c101d00 */
        /* <DEDUP_REMOVED lines=11> */
[----:B------:R-:W-:Y:S01]  /*ff30*/  VIADD R3, R3, UR6 ;  /* 0x0000000603037c36 */ /* 0x000fe20008000000 */
[----:B------:R-:W-:Y:S01]  /*ff40*/  UIMAD UR10, UR17, -0x80, UR10 ;  /* 0xffffff80110a78a4 */ /* 0x000fe2000f8e020a */
[----:B------:R-:W-:Y:S01]  /*ff50*/  IMAD.U32 R5, RZ, RZ, UR8 ;  /* 0x00000008ff057e24 */ /* 0x000fe2000f8e00ff */
[----:B------:R-:W-:Y:S01]  /*ff60*/  UIMAD UR4, UR18, UR9, UR4 ;  /* 0x00000009120472a4 */ /* 0x000fe2000f8e0204 */
[----:B------:R-:W-:-:S02]  /*ff70*/  ULDC.64 UR6, c[0x0][0xae8] ;  /* 0x0002ba0000067ab9 */ /* 0x000fc40000000a00 */
[----:B------:R-:W-:Y:S01]  /*ff80*/  IMAD.WIDE.U32 R2, R5, UR18, R2 ;  /* 0x0000001205027c25 */ /* 0x000fe2000f8e0002 */
[----:B------:R-:W-:-:S03]  /*ff90*/  ISETP.GE.AND P3, PT, R212, UR10, PT ;  /* 0x0000000ad4007c0c */ /* 0x000fc6000bf66270 */
[----:B------:R-:W-:Y:S01]  /*ffa0*/  VIADD R3, R3, UR4 ;  /* 0x0000000403037c36 */ /* 0x000fe20008000000 */
[----:B------:R-:W-:Y:S01]  /*ffb0*/  UIMAD UR4, UR16, UR6, URZ ;  /* 0x00000006100472a4 */ /* 0x000fe2000f8e023f */
[----:B------:R-:W-:Y:S01]  /*ffc0*/  IADD3 R169, R169, 0x38820, RZ ;  /* 0x00038820a9a97810 */ /* 0x000fe20007ffe0ff */
[----:B------:R-:W-:Y:S02]  /*ffd0*/  IMAD.U32 R77, RZ, RZ, UR6 ;  /* 0x00000006ff4d7e24 */ /* 0x000fe4000f8e00ff */
[C---:B------:R-:W-:Y:S01]  /*ffe0*/  VIADD R5, R212.reuse, 0x60 ;  /* 0x00000060d4057836 */ /* 0x040fe20000000000 */
[----:B------:R-:W-:Y:S02]  /*fff0*/  UIMAD UR4, UR15, UR7, UR4 ;  /* 0x000000070f0472a4 */ /* 0x000fe4000f8e0204 */
[----:B------:R-:W-:Y:S01]  /*10000*/  IMAD.WIDE.U32 R76, R77, UR15, R2 ;  /* 0x0000000f4d4c7c25 */ /* 0x000fe2000f8e0002 */
[----:B------:R-:W-:Y:S02]  /*10010*/  PRMT R169, RZ, 0x654, R169 ;  /* 0x00000654ffa97816 */ /* 0x000fe400000000a9 */
[----:B------:R-:W-:Y:S01]  /*10020*/  ISETP.GE.AND P2, PT, R5, UR10, PT ;  /* 0x0000000a05007c0c */ /* 0x000fe2000bf46270 */
[C---:B------:R-:W-:Y:S01]  /*10030*/  VIADD R4, R212.reuse, 0x40 ;  /* 0x00000040d4047836 */ /* 0x040fe20000000000 */
[--C-:B------:R-:W-:Y:S01]  /*10040*/  SHF.R.S32.HI R213, RZ, 0x1f, R212.reuse ;  /* 0x0000001fffd57819 */ /* 0x100fe200000114d4 */
[----:B------:R-:W-:Y:S01]  /*10050*/  VIADD R0, R212, 0x20 ;  /* 0x00000020d4007836 */ /* 0x000fe20000000000 */
[----:B0-----:R0:W-:Y:S01]  /*10060*/  SYNCS.ARRIVE.TRANS64.RED.A1T0 RZ, [R169+URZ], RZ ;  /* 0x000000ffa9ff79a7 */ /* 0x0011e2000810043f */
[----:B------:R-:W-:Y:S01]  /*10070*/  IMAD.U32 R5, RZ, RZ, UR17 ;  /* 0x00000011ff057e24 */ /* 0x000fe2000f8e00ff */
[----:B------:R-:W-:Y:S01]  /*10080*/  BSSY B1, `(.L_x_2126) ;  /* 0x000001d000017945 */ /* 0x000fe20003800000 */
[----:B------:R-:W-:Y:S01]  /*10090*/  VIADD R81, R77, UR4 ;  /* 0x000000044d517c36 */ /* 0x000fe20008000000 */
[----:B------:R-:W-:Y:S01]  /*100a0*/  ISETP.GE.AND P1, PT, R4, UR10, PT ;  /* 0x0000000a04007c0c */ /* 0x000fe2000bf26270 */
[----:B------:R-:W-:Y:S01]  /*100b0*/  IMAD.WIDE R4, R5, 0x80, R212 ;  /* 0x0000008005047825 */ /* 0x000fe200078e02d4 */
[----:B------:R-:W-:Y:S01]  /*100c0*/  ISETP.GE.AND P0, PT, R0, UR10, PT ;  /* 0x0000000a00007c0c */ /* 0x000fe2000bf06270 */
[----:B------:R-:W-:-:S12]  /*100d0*/  @P3 BRA `(.L_x_2127) ;  /* 0x00000000005c3947 */ /* 0x000fd80003800000 */
[----:B------:R-:W-:Y:S01]  /*100e0*/  ULDC.64 UR6, c[0x0][0xad8] ;  /* 0x0002b60000067ab9 */ /* 0x000fe20000000a00 */
[----:B------:R-:W-:Y:S01]  /*100f0*/  IMAD.MOV.U32 R2, RZ, RZ, R76 ;  /* 0x000000ffff027224 */ /* 0x000fe200078e004c */
[----:B------:R-:W-:Y:S01]  /*10100*/  ULDC UR4, c[0x0][0xa8c] ;  /* 0x0002a30000047ab9 */ /* 0x000fe20000000800 */
[----:B------:R-:W-:Y:S01]  /*10110*/  IMAD R17, R5, UR6, RZ ;  /* 0x0000000605117c24 */ /* 0x000fe2000f8e02ff */
[C---:B------:R-:W-:Y:S01]  /*10120*/  IADD3 R6, R18.reuse, 0xc0, RZ ;  /* 0x000000c012067810 */ /* 0x040fe20007ffe0ff */
[----:B------:R-:W-:Y:S01]  /*10130*/  IMAD.MOV.U32 R3, RZ, RZ, R81 ;  /* 0x000000ffff037224 */ /* 0x000fe200078e0051 */
[C---:B------:R-:W-:Y:S01]  /*10140*/  ISETP.GE.AND P4, PT, R18.reuse, UR4, PT ;  /* 0x0000000412007c0c */ /* 0x040fe2000bf86270 */
[----:B------:R-:W-:Y:S01]  /*10150*/  VIADD R0, R18, 0x40 ;  /* 0x0000004012007836 */ /* 0x000fe20000000000 */
[----:B------:R-:W-:Y:S01]  /*10160*/  ULDC.64 UR8, c[0x0][0x208] ;  /* 0x0000820000087ab9 */ /* 0x000fe20000000a00 */
[----:B------:R-:W-:-:S03]  /*10170*/  IMAD.WIDE.U32 R2, R4, UR6, R2 ;  /* 0x0000000604027c25 */ /* 0x000fc6000f8e0002 */
[----:B------:R-:W-:Y:S01]  /*10180*/  ISETP.GE.AND P3, PT, R0, UR4, PT ;  /* 0x0000000400007c0c */ /* 0x000fe2000bf66270 */
[----:B------:R-:W-:Y:S01]  /*10190*/  IMAD R17, R4, UR7, R17 ;  /* 0x0000000704117c24 */ /* 0x000fe2000f8e0211 */
[----:B------:R-:W-:Y:S01]  /*101a0*/  ULDC.64 UR6, c[0x0][0xa80] ;  /* 0x0002a00000067ab9 */ /* 0x000fe20000000a00 */
[----:B------:R-:W-:Y:S01]  /*101b0*/  VIADD R0, R18, 0x80 ;  /* 0x0000008012007836 */ /* 0x000fe20000000000 */
[----:B------:R-:W-:Y:S01]  /*101c0*/  LEA R78, P6, R2, UR6, 0x1 ;  /* 0x00000006024e7c11 */ /* 0x000fe2000f8c08ff */
[----:B------:R-:W-:-:S03]  /*101d0*/  IMAD.IADD R3, R3, 0x1, R17 ;  /* 0x0000000103037824 */ /* 0x000fc600078e0211 */
[----:B------:R-:W-:Y:S02]  /*101e0*/  ISETP.GE.AND P5, PT, R0, UR4, PT ;  /* 0x0000000400007c0c */ /* 0x000fe4000bfa6270 */
[----:B------:R-:W-:Y:S02]  /*101f0*/  LEA.HI.X R79, R2, UR7, R3, 0x1, P6 ;  /* 0x00000007024f7c11 */ /* 0x000fe4000b0f0c03 */
[----:B------:R-:W-:-:S03]  /*10200*/  ISETP.GE.AND P6, PT, R6, UR4, PT ;  /* 0x0000000406007c0c */ /* 0x000fc6000bfc6270 */
[----:B-----5:R1:W-:Y:S04]  /*10210*/  @!P4 STG.E.128 desc[UR8][R78.64], R28 ;  /* 0x0000001c4e00c986 */ /* 0x0203e8000c101d08 */
[----:B------:R1:W-:Y:S04]  /*10220*/  @!P3 STG.E.128 desc[UR8][R78.64+0x80], R60 ;  /* 0x0000803c4e00b986 */ /* 0x0003e8000c101d08 */
[----:B------:R1:W-:Y:S04]  /*10230*/  @!P5 STG.E.128 desc[UR8][R78.64+0x100], R68 ;  /* 0x000100444e00d986 */ /* 0x0003e8000c101d08 */
[----:B------:R1:W-:Y:S02]  /*10240*/  @!P6 STG.E.128 desc[UR8][R78.64+0x180], R72 ;  /* 0x000180484e00e986 */ /* 0x0003e4000c101d08 */
.L_x_2127:
[----:B------:R-:W-:Y:S05]  /*10250*/  BSYNC B1 ;  /* 0x0000000000017941 */ /* 0x000fea0003800000 */
.L_x_2126:
        /* <DEDUP_REMOVED lines=27> */
.L_x_2129:
[----:B------:R-:W-:Y:S05]  /*10410*/  BSYNC B1 ;  /* 0x0000000000017941 */ /* 0x000fea0003800000 */
.L_x_2128:
[----:B------:R-:W-:Y:S04]  /*10420*/  BSSY B1, `(.L_x_2130) ;  /* 0x000001b000017945 */ /* 0x000fe80003800000 */
[----:B------:R-:W-:Y:S05]  /*10430*/  @P1 BRA `(.L_x_2131) ;  /* 0x0000000000641947 */ /* 0x000fea0003800000 */
[----:B------:R-:W-:Y:S01]  /*10440*/  IADD3 R17, P0, R4, 0x40, RZ ;  /* 0x0000004004117810 */ /* 0x000fe20007f1e0ff */
        /* <DEDUP_REMOVED lines=24> */
.L_x_2131:
[----:B------:R-:W-:Y:S05]  /*105d0*/  BSYNC B1 ;  /* 0x0000000000017941 */ /* 0x000fea0003800000 */
.L_x_2130:
[----:B------:R-:W-:Y:S05]  /*105e0*/  @P2 BRA `(.L_x_2132) ;  /* 0x0000000c00cc2947 */ /* 0x000fea0003800000 */
[----:B---3-5:R-:W-:Y:S01]  /*105f0*/  IADD3 R13, P0, R4, 0x60, RZ ;  /* 0x00000060040d7810 */ /* 0x028fe20007f1e0ff */
[----:B------:R-:W-:Y:S01]  /*10600*/  ULDC.64 UR6, c[0x0][0xad8] ;  /* 0x0002b60000067ab9 */ /* 0x000fe20000000a00 */
[----:B------:R-:W-:Y:S01]  /*10610*/  IADD3 R0, R18, 0x40, RZ ;  /* 0x0000004012007810 */ /* 0x000fe20007ffe0ff */
[----:B------:R-:W-:Y:S01]  /*10620*/  IMAD.MOV.U32 R2, RZ, RZ, R76 ;  /* 0x000000ffff027224 */ /* 0x000fe200078e004c */
[----:B------:R-:W-:Y:S01]  /*10630*/  ULDC UR4, c[0x0][0xa8c] ;  /* 0x0002a30000047ab9 */ /* 0x000fe20000000800 */
[----:B------:R-:W-:Y:S01]  /*10640*/  IMAD.X R4, RZ, RZ, R5, P0 ;  /* 0x000000ffff047224 */ /* 0x000fe200000e0605 */
        /* <DEDUP_REMOVED lines=22> */
.L_x_2124:
[----:B------:R-:W-:Y:S01]  /*107b0*/  R2UR UR8, R218 ;  /* 0x00000000da0872ca */ /* 0x000fe200000e0000 */
[----:B------:R-:W-:Y:S01]  /*107c0*/  ULDC.64 UR6, c[0x0][0xbe0] ;  /* 0x0002f80000067ab9 */ /* 0x000fe20000000a00 */
[----:B------:R-:W-:Y:S01]  /*107d0*/  R2UR UR4, R216 ;  /* 0x00000000d80472ca */ /* 0x000fe200000e0000 */
[----:B------:R-:W-:Y:S01]  /*107e0*/  UISETP.NE.U32.AND UP0, UPT, UR6, URZ, UPT ;  /* 0x0000003f0600728c */ /* 0x000fe2000bf05070 */
[----:B------:R-:W-:-:S03]  /*107f0*/  ULDC.64 UR12, c[0x0][0x208] ;  /* 0x00008200000c7ab9 */ /* 0x000fc60000000a00 */
[----:B------:R-:W-:-:S06]  /*10800*/  UISETP.NE.AND.EX UP1, UPT, UR7, URZ, UPT, UP0 ;  /* 0x0000003f0700728c */ /* 0x000fcc000bf25300 */
[----:B------:R-:W-:Y:S02]  /*10810*/  PLOP3.LUT P2, PT, PT, PT, UP1, 0x80, 0x0 ;  /* 0x000000000000781c */ /* 0x000fe40003f4f018 */
[----:B------:R-:W-:Y:S02]  /*10820*/  USHF.L.U64.HI UR10, UR4, 0x2, UR8 ;  /* 0x00000002040a7899 */ /* 0x000fe40008010208 */
[----:B------:R-:W-:Y:S01]  /*10830*/  USHF.L.U32 UR4, UR4, 0x2, URZ ;  /* 0x0000000204047899 */ /* 0x000fe2000800063f */
[----:B------:R-:W-:-:S03]  /*10840*/  ULDC.64 UR8, c[0x0][0xbd8] ;  /* 0x0002f60000087ab9 */ /* 0x000fc60000000a00 */
[----:B------:R-:W-:Y:S02]  /*10850*/  @UP1 UIADD3 UR6, UP2, UR4, UR6, URZ ;  /* 0x0000000604061290 */ /* 0x000fe4000ff5e03f */
[----:B------:R-:W-:Y:S02]  /*10860*/  UISETP.NE.U32.AND UP0, UPT, UR8, URZ, UPT ;  /* 0x0000003f0800728c */ /* 0x000fe4000bf05070 */
[----:B------:R-:W-:Y:S02]  /*10870*/  @UP1 UIADD3.X UR7, UR10, UR7, URZ, UP2, !UPT ;  /* 0x000000070a071290 */ /* 0x000fe400097fe43f */
[----:B------:R-:W-:Y:S01]  /*10880*/  IMAD.U32 R4, RZ, RZ, UR6 ;  /* 0x00000006ff047e24 */ /* 0x000fe2000f8e00ff */
[----:B------:R-:W-:Y:S02]  /*10890*/  UISETP.NE.AND.EX UP0, UPT, UR9, URZ, UPT, UP0 ;  /* 0x0000003f0900728c */ /* 0x000fe4000bf05300 */
[----:B------:R-:W-:Y:S01]  /*108a0*/  UIADD3 UR4, UP1, UR4, UR8, URZ ;  /* 0x0000000804047290 */ /* 0x000fe2000ff3e03f */
[----:B------:R-:W-:-:S03]  /*108b0*/  IMAD.U32 R5, RZ, RZ, UR7 ;  /* 0x00000007ff057e24 */ /* 0x000fc6000f8e00ff */
[----:B------:R-:W-:Y:S01]  /*108c0*/  PLOP3.LUT P1, PT, PT, PT, UP0, 0x80, 0x0 ;  /* 0x000000000000781c */ /* 0x000fe20003f2f008 */
[----:B------:R-:W-:Y:S01]  /*108d0*/  UIADD3.X UR6, UR10, UR9, URZ, UP1, !UPT ;  /* 0x000000090a067290 */ /* 0x000fe20008ffe43f */
[----:B------:R-:W2:Y:S01]  /*108e0*/  @P2 LDG.E R4, desc[UR12][R4.64] ;  /* 0x0000000c04042981 */ /* 0x000ea2000c1e1900 */
[----:B------:R-:W-:Y:S02]  /*108f0*/  IMAD.MOV.U32 R9, RZ, RZ, RZ ;  /* 0x000000ffff097224 */ /* 0x000fe400078e00ff */
[----:B------:R-:W-:Y:S02]  /*10900*/  IMAD.U32 R2, RZ, RZ, UR4 ;  /* 0x00000004ff027e24 */ /* 0x000fe4000f8e00ff */
[----:B------:R-:W-:Y:S01]  /*10910*/  IMAD.U32 R3, RZ, RZ, UR6 ;  /* 0x00000006ff037e24 */ /* 0x000fe2000f8e00ff */
[----:B------:R-:W-:Y:S01]  /*10920*/  ULDC UR4, c[0x0][0xa88] ;  /* 0x0002a20000047ab9 */ /* 0x000fe20000000800 */
[----:B------:R-:W-:-:S04]  /*10930*/  ISETP.GT.AND P0, PT, R225, 0x7f, PT ;  /* 0x0000007fe100780c */ /* 0x000fc80003f04270 */
[----:B------:R0:W5:Y:S01]  /*10940*/  @P1 LDG.E R9, desc[UR12][R2.64] ;  /* 0x0000000c02091981 */ /* 0x000162000c1e1900 */
[----:B--2---:R-:W-:Y:S01]  /*10950*/  @P2 R2UR UR4, R4 ;  /* 0x00000000040422ca */ /* 0x004fe200000e0000 */
[----:B0-----:R-:W-:-:S14]  /*10960*/  @P2 BRA `(.L_x_2133) ;  /* 0x00000000001c2947 */ /* 0x001fdc0003800000 */
[----:B------:R-:W-:Y:S05]  /*10970*/  @!P1 BRA `(.L_x_2133) ;  /* 0x0000000000189947 */ /* 0x000fea0003800000 */
[----:B------:R-:W-:Y:S02]  /*10980*/  ULDC.64 UR6, c[0x0][0x208] ;  /* 0x0000820000067ab9 */ /* 0x000fe40000000a00 */
[----:B------:R-:W2:Y:S04]  /*10990*/  LDG.E R4, desc[UR6][R2.64] ;  /* 0x0000000602047981 */ /* 0x000ea8000c1e1900 */
[----:B------:R-:W3:Y:S01]  /*109a0*/  LDG.E R0, desc[UR6][R2.64+0x4] ;  /* 0x0000040602007981 */ /* 0x000ee2000c1e1900 */
[----:B--2---:R-:W-:Y:S02]  /*109b0*/  R2UR UR6, R4 ;  /* 0x00000000040672ca */ /* 0x004fe400000e0000 */
[----:B---3--:R-:W-:-:S13]  /*109c0*/  R2UR UR4, R0 ;  /* 0x00000000000472ca */ /* 0x008fda00000e0000 */
[----:B------:R-:W-:-:S12]  /*109d0*/  UIADD3 UR4, -UR6, UR4, URZ ;  /* 0x0000000406047290 */ /* 0x000fd8000fffe13f */
.L_x_2133:
        /* <DEDUP_REMOVED lines=10> */
[----:B------:R-:W0:Y:S01]  /*10a80*/  S2R R2, SR_TID.X ;  /* 0x0000000000027919 */ /* 0x000e220000002100 */
[----:B------:R-:W-:-:S13]  /*10a90*/  R2UR UR6, R219 ;  /* 0x00000000db0672ca */ /* 0x000fda00000e0000 */
[----:B------:R-:W-:-:S05]  /*10aa0*/  MOV R0, UR6 ;  /* 0x0000000600007c02 */ /* 0x000fca0008000f00 */
[----:B0-----:R-:W-:-:S04]  /*10ab0*/  IMAD R0, R0, 0x80, R2 ;  /* 0x0000008000007824 */ /* 0x001fc800078e0202 */
[----:B------:R-:W-:-:S05]  /*10ac0*/  VIADD R0, R0, 0xffffff80 ;  /* 0xffffff8000007836 */ /* 0x000fca0000000000 */
[----:B------:R-:W-:-:S13]  /*10ad0*/  ISETP.GE.AND P0, PT, R0, UR4, PT ;  /* 0x0000000400007c0c */ /* 0x000fda000bf06270 */
[----:B------:R-:W-:Y:S05]  /*10ae0*/  @P0 BRA `(.L_x_2135) ;  /* 0x0000000000540947 */ /* 0x000fea0003800000 */
[----:B------:R-:W-:Y:S01]  /*10af0*/  R2UR UR7, R217 ;  /* 0x00000000d90772ca */ /* 0x000fe200000e0000 */
[----:B------:R-:W-:Y:S01]  /*10b00*/  ULDC.64 UR12, c[0x0][0xb70] ;  /* 0x0002dc00000c7ab9 */ /* 0x000fe20000000a00 */
[C---:B------:R-:W-:Y:S01]  /*10b10*/  IADD3 R2, P0, R0.reuse, R9, RZ ;  /* 0x0000000900027210 */ /* 0x040fe20007f1e0ff */
        /* <DEDUP_REMOVED lines=18> */
.L_x_2135:
[----:B------:R-:W-:Y:S05]  /*10c40*/  BSYNC B1 ;  /* 0x0000000000017941 */ /* 0x000fea0003800000 */
.L_x_2134:
[----:B------:R-:W-:Y:S01]  /*10c50*/  R2UR UR11, R219 ;  /* 0x00000000db0b72ca */ /* 0x000fe200000e0000 */
[----:B------:R-:W-:Y:S01]  /*10c60*/  ULDC.64 UR6, c[0x0][0xaa0] ;  /* 0x0002a80000067ab9 */ /* 0x000fe20000000a00 */
[----:B------:R-:W-:Y:S01]  /*10c70*/  R2UR UR14, R217 ;  /* 0x00000000d90e72ca */ /* 0x000fe200000e0000 */
[----:B------:R-:W-:Y:S01]  /*10c80*/  IMAD.MOV.U32 R2, RZ, RZ, R18 ;  /* 0x000000ffff027224 */ /* 0x000fe200078e0012 */
[----:B0-----:R-:W-:Y:S01]  /*10c90*/  MOV R3, R11 ;  /* 0x0000000b00037202 */ /* 0x001fe20000000f00 */
[----:B------:R-:W-:Y:S01]  /*10ca0*/  IMAD R0, R6, UR6, RZ ;  /* 0x0000000606007c24 */ /* 0x000fe2000f8e02ff */
[----:B------:R-:W-:Y:S01]  /*10cb0*/  ULDC.64 UR12, c[0x0][0xae0] ;  /* 0x0002b800000c7ab9 */ /* 0x000fe20000000a00 */
[C---:B------:R-:W-:Y:S01]  /*10cc0*/  VIADD R4, R212.reuse, 0x40 ;  /* 0x00000040d4047836 */ /* 0x040fe20000000000 */
[----:B------:R-:W-:Y:S01]  /*10cd0*/  BSSY B1, `(.L_x_2136) ;  /* 0x0000031000017945 */ /* 0x000fe20003800000 */
[----:B------:R-:W-:Y:S01]  /*10ce0*/  IMAD.WIDE.U32 R2, R9, UR6, R2 ;  /* 0x0000000609027c25 */ /* 0x000fe2000f8e0002 */
[----:B------:R-:W-:Y:S01]  /*10cf0*/  UIMAD UR6, UR8, UR12, URZ ;  /* 0x0000000c080672a4 */ /* 0x000fe2000f8e023f */
[----:B------:R-:W-:-:S02]  /*10d00*/  IADD3 R6, R212, 0x60, RZ ;  /* 0x00000060d4067810 */ /* 0x000fc40007ffe0ff */
[----:B------:R-:W-:Y:S01]  /*10d10*/  IMAD R9, R9, UR7, R0 ;  /* 0x0000000709097c24 */ /* 0x000fe2000f8e0200 */
[----:B------:R-:W-:Y:S01]  /*10d20*/  UIMAD UR7, UR11, -0x80, UR4 ;  /* 0xffffff800b0778a4 */ /* 0x000fe2000f8e0204 */
[----:B------:R-:W-:Y:S01]  /*10d30*/  IMAD.U32 R5, RZ, RZ, UR12 ;  /* 0x0000000cff057e24 */ /* 0x000fe2000f8e00ff */
[----:B------:R-:W-:Y:S01]  /*10d40*/  UIMAD UR6, UR14, UR13, UR6 ;  /* 0x0000000d0e0672a4 */ /* 0x000fe2000f8e0206 */
[----:B------:R-:W-:Y:S01]  /*10d50*/  IMAD.IADD R3, R3, 0x1, R9 ;  /* 0x0000000103037824 */ /* 0x000fe200078e0209 */
[----:B------:R-:W-:Y:S01]  /*10d60*/  SHF.R.S32.HI R9, RZ, 0x1f, R212 ;  /* 0x0000001fff097819 */ /* 0x000fe200000114d4 */
[----:B------:R-:W-:Y:S01]  /*10d70*/  ULDC.64 UR12, c[0x0][0xae8] ;  /* 0x0002ba00000c7ab9 */ /* 0x000fe20000000a00 */
[----:B------:R-:W-:Y:S01]  /*10d80*/  ISETP.GE.AND P2, PT, R212, UR7, PT ;  /* 0x00000007d4007c0c */ /* 0x000fe2000bf46270 */
[----:B------:R-:W-:Y:S01]  /*10d90*/  IMAD.WIDE.U32 R2, R5, UR14, R2 ;  /* 0x0000000e05027c25 */ /* 0x000fe2000f8e0002 */
[----:B------:R-:W-:Y:S01]  /*10da0*/  UIMAD UR4, UR10, UR12, URZ ;  /* 0x0000000c0a0472a4 */ /* 0x000fe2000f8e023f */
[----:B------:R-:W-:-:S02]  /*10db0*/  ISETP.GE.AND P0, PT, R4, UR7, PT ;  /* 0x0000000704007c0c */ /* 0x000fc4000bf06270 */
[----:B------:R-:W-:Y:S01]  /*10dc0*/  VIADD R3, R3, UR6 ;  /* 0x0000000603037c36 */ /* 0x000fe20008000000 */
[----:B------:R-:W-:Y:S01]  /*10dd0*/  UIMAD UR4, UR9, UR13, UR4 ;  /* 0x0000000d090472a4 */ /* 0x000fe2000f8e0204 */
[----:B------:R-:W-:Y:S02]  /*10de0*/  IMAD.U32 R5, RZ, RZ, UR12 ;  /* 0x0000000cff057e24 */ /* 0x000fe4000f8e00ff */
[----:B------:R-:W-:Y:S02]  /*10df0*/  VIADD R0, R212, 0x20 ;  /* 0x00000020d4007836 */ /* 0x000fe40000000000 */
[----:B------:R-:W-:-:S03]  /*10e00*/  IMAD.WIDE.U32 R4, R5, UR9, R2 ;  /* 0x0000000905047c25 */ /* 0x000fc6000f8e0002 */
[----:B------:R-:W-:Y:S01]  /*10e10*/  ISETP.GE.AND P1, PT, R0, UR7, PT ;  /* 0x0000000700007c0c */ /* 0x000fe2000bf26270 */
[----:B------:R-:W-:Y:S02]  /*10e20*/  IMAD.U32 R11, RZ, RZ, UR11 ;  /* 0x0000000bff0b7e24 */ /* 0x000fe4000f8e00ff */
[----:B------:R-:W-:Y:S02]  /*10e30*/  IMAD.MOV.U32 R8, RZ, RZ, R212 ;  /* 0x000000ffff087224 */ /* 0x000fe400078e00d4 */
[----:B------:R-:W-:Y:S02]  /*10e40*/  VIADD R13, R5, UR4 ;  /* 0x00000004050d7c36 */ /* 0x000fe40008000000 */
        /* <DEDUP_REMOVED lines=10> */
[C---:B------:R-:W-:Y:S01]  /*10ef0*/  VIADD R0, R18.reuse, 0xc0 ;  /* 0x000000c012007836 */ /* 0x040fe20000000000 */
[----:B------:R-:W-:Y:S01]  /*10f00*/  ISETP.GE.AND P3, PT, R18, UR4, PT ;  /* 0x0000000412007c0c */ /* 0x000fe2000bf66270 */
[----:B------:R-:W-:Y:S01]  /*10f10*/  IMAD.MOV.U32 R2, RZ, RZ, R4 ;  /* 0x000000ffff027224 */ /* 0x000fe200078e0004 */
[----:B------:R-:W-:Y:S01]  /*10f20*/  ULDC.64 UR10, c[0x0][0x208] ;  /* 0x00008200000a7ab9 */ /* 0x000fe20000000a00 */
[----:B------:R-:W-:Y:S01]  /*10f30*/  IMAD R11, R8, UR9, R11 ;  /* 0x00000009080b7c24 */ /* 0x000fe2000f8e020b */
[----:B------:R-:W-:Y:S01]  /*10f40*/  ISETP.GE.AND P6, PT, R0, UR4, PT ;  /* 0x0000000400007c0c */ /* 0x000fe2000bfc6270 */
        /* <DEDUP_REMOVED lines=9> */
.L_x_2137:
[----:B------:R-:W-:Y:S05]  /*10fe0*/  BSYNC B1 ;  /* 0x0000000000017941 */ /* 0x000fea0003800000 */
.L_x_2136:
[----:B------:R-:W-:Y:S01]  /*10ff0*/  BSSY B1, `(.L_x_2138) ;  /* 0x000001c000017945 */ /* 0x000fe20003800000 */
[----:B------:R-:W-:-:S03]  /*11000*/  ISETP.GE.AND P2, PT, R6, UR7, PT ;  /* 0x0000000706007c0c */ /* 0x000fc6000bf46270 */
[----:B------:R-:W-:Y:S10]  /*11010*/  @P1 BRA `(.L_x_2139) ;  /* 0x0000000000641947 */ /* 0x000ff40003800000 */
[----:B0-----:R-:W-:Y:S01]  /*11020*/  IADD3 R11, P1, R8, 0x20, RZ ;  /* 0x00000020080b7810 */ /* 0x001fe20007f3e0ff */
        /* <DEDUP_REMOVED lines=24> */
.L_x_2139:
[----:B------:R-:W-:Y:S05]  /*111b0*/  BSYNC B1 ;  /* 0x0000000000017941 */ /* 0x000fea0003800000 */
.L_x_2138:
        /* <DEDUP_REMOVED lines=12> */
[----:B------:R-:W-:Y:S01]  /*11280*/  IADD3 R6, R18, 0xc0, RZ ;  /* 0x000000c012067810 */ /* 0x000fe20007ffe0ff */
[----:B------:R-:W-:Y:S01]  /*11290*/  IMAD R0, R0, UR8, RZ ;  /* 0x0000000800007c24 */ /* 0x000fe2000f8e02ff */
[----:B------:R-:W-:Y:S01]  /*112a0*/  ISETP.GE.AND P1, PT, R18, UR4, PT ;  /* 0x0000000412007c0c */ /* 0x000fe2000bf26270 */
[----:B------:R-:W-:Y:S01]  /*112b0*/  IMAD.WIDE.U32 R2, R11, UR8, R2 ;  /* 0x000000080b027c25 */ /* 0x000fe2000f8e0002 */
[----:B------:R-:W-:Y:S01]  /*112c0*/  ISETP.GE.AND P5, PT, R6, UR4, PT ;  /* 0x0000000406007c0c */ /* 0x000fe2000bfa6270 */
[----:B------:R-:W-:-:S02]  /*112d0*/  ULDC.64 UR10, c[0x0][0x208] ;  /* 0x00008200000a7ab9 */ /* 0x000fc40000000a00 */
        /* <DEDUP_REMOVED lines=9> */
.L_x_2141:
[----:B------:R-:W-:Y:S05]  /*11370*/  BSYNC B1 ;  /* 0x0000000000017941 */ /* 0x000fea0003800000 */
.L_x_2140:
[----:B------:R-:W-:Y:S05]  /*11380*/  @P2 BRA `(.L_x_2132) ;  /* 0x0000000000642947 */ /* 0x000fea0003800000 */
[----:B------:R-:W-:Y:S01]  /*11390*/  IADD3 R5, P0, R8, 0x60, RZ ;  /* 0x0000006008057810 */ /* 0x000fe20007f1e0ff */
[C---:B------:R-:W-:Y:S01]  /*113a0*/  VIADD R0, R18.reuse, 0x40 ;  /* 0x0000004012007836 */ /* 0x040fe20000000000 */
[----:B------:R-:W-:Y:S01]  /*113b0*/  ULDC UR4, c[0x0][0xa8c] ;  /* 0x0002a30000047ab9 */ /* 0x000fe20000000800 */
[----:B------:R-:W-:Y:S01]  /*113c0*/  ULDC.64 UR6, c[0x0][0xad8] ;  /* 0x0002b60000067ab9 */ /* 0x000fe20000000a00 */
[----:B------:R-:W-:Y:S01]  /*113d0*/  IMAD.MOV.U32 R2, RZ, RZ, R4 ;  /* 0x000000ffff027224 */ /* 0x000fe200078e0004 */
[----:B------:R-:W-:Y:S01]  /*113e0*/  ISETP.GE.AND P1, PT, R18, UR4, PT ;  /* 0x0000000412007c0c */ /* 0x000fe2000bf26270 */
[----:B------:R-:W-:Y:S01]  /*113f0*/  IMAD.X R8, RZ, RZ, R9, P0 ;  /* 0x000000ffff087224 */ /* 0x000fe200000e0609 */
[----:B------:R-:W-:Y:S01]  /*11400*/  ISETP.GE.AND P2, PT, R0, UR4, PT ;  /* 0x0000000400007c0c */ /* 0x000fe2000bf46270 */
[----:B------:R-:W-:Y:S01]  /*11410*/  IMAD.MOV.U32 R3, RZ, RZ, R13 ;  /* 0x000000ffff037224 */ /* 0x000fe200078e000d */
[C---:B------:R-:W-:Y:S01]  /*11420*/  IADD3 R0, R18.reuse, 0xc0, RZ ;  /* 0x000000c012007810 */ /* 0x040fe20007ffe0ff */
[----:B------:R-:W-:Y:S01]  /*11430*/  VIADD R4, R18, 0x80 ;  /* 0x0000008012047836 */ /* 0x000fe20000000000 */
[----:B------:R-:W-:Y:S01]  /*11440*/  ULDC.64 UR8, c[0x0][0x208] ;  /* 0x0000820000087ab9 */ /* 0x000fe20000000a00 */
[----:B------:R-:W-:Y:S01]  /*11450*/  IMAD R8, R8, UR6, RZ ;  /* 0x0000000608087c24 */ /* 0x000fe2000f8e02ff */
[----:B------:R-:W-:Y:S01]  /*11460*/  ISETP.GE.AND P4, PT, R0, UR4, PT ;  /* 0x0000000400007c0c */ /* 0x000fe2000bf86270 */
[----:B------:R-:W-:Y:S01]  /*11470*/  IMAD.WIDE.U32 R2, R5, UR6, R2 ;  /* 0x0000000605027c25 */ /* 0x000fe2000f8e0002 */
[----:B------:R-:W-:-:S03]  /*11480*/  ISETP.GE.AND P3, PT, R4, UR4, PT ;  /* 0x0000000404007c0c */ /* 0x000fc6000bf66270 */
        /* <DEDUP_REMOVED lines=9> */
.L_x_2132:
[----:B------:R-:W-:Y:S05]  /*11520*/  BSYNC B0 ;  /* 0x0000000000007941 */ /* 0x000fea0003800000 */
.L_x_2123:
[----:B------:R-:W-:Y:S02]  /*11530*/  ULDC UR4, c[0x0][0xc14] ;  /* 0x0003050000047ab9 */ /* 0x000fe40000000800 */
[----:B------:R-:W-:-:S13]  /*11540*/  ISETP.GE.AND P0, PT, R7, UR4, PT ;  /* 0x0000000407007c0c */ /* 0x000fda000bf06270 */
[----:B------:R-:W-:Y:S05]  /*11550*/  @!P0 BRA `(.L_x_2142) ;  /* 0xfffffef8001c8947 */ /* 0x000fea000383ffff */
[----:B------:R-:W-:Y:S05]  /*11560*/  EXIT ;  /* 0x000000000000794d */ /* 0x000fea0003800000 */
.L_x_2087:
        /* <DEDUP_REMOVED lines=23> */
[----:B------:R-:W-:-:S09]  /*116e0*/  LOP3.LUT R0, R0, 0xfffffffe, RZ, 0xc0, !PT ;  /* 0xfffffffe00007812 */ /* 0x000fd200078ec0ff */
        /* <DEDUP_REMOVED lines=16> */
[----:B------:R-:W-:Y:S01]  /*117f0*/  MOV R6, RZ ;  /* 0x000000ff00067202 */ /* 0x000fe20000000f00 */
        /* <DEDUP_REMOVED lines=21> */
.L_x_2147:
        /* <DEDUP_REMOVED lines=16> */
.L_x_2146:
[----:B------:R-:W-:Y:S05]  /*11a50*/  BSYNC B0 ;  /* 0x0000000000007941 */ /* 0x000fea0003800000 */
.L_x_2145:
        /* <DEDUP_REMOVED lines=25> */
.L_x_2143:
        /* <DEDUP_REMOVED lines=21> */
.L_x_2148:
[----:B-1----:R-:W-:Y:S01]  /*11d40*/  IADD3 R2, RZ, -R3, RZ ;  /* 0x80000003ff027210 */ /* 0x002fe20007ffe0ff */
[----:B---3--:R-:W-:Y:S01]  /*11d50*/  IMAD R16, R16, UR4, R7 ;  /* 0x0000000410107c24 */ /* 0x008fe2000f8e0207 */
[----:B--2---:R-:W-:-:S03]  /*11d60*/  IABS R4, R6 ;  /* 0x0000000600047213 */ /* 0x004fc60000000000 */
        /* <DEDUP_REMOVED lines=18> */
[----:B------:R-:W-:Y:S01]  /*11e90*/  IMAD R4, R8, R9, RZ ;  /* 0x0000000908047224 */ /* 0x000fe200078e02ff */
[----:B------:R-:W-:-:S03]  /*11ea0*/  IADD3 R9, -R9, RZ, RZ ;  /* 0x000000ff09097210 */ /* 0x000fc60007ffe1ff */
        /* <DEDUP_REMOVED lines=27> */
[----:B------:R-:W-:Y:S02]  /*12060*/  @!P0 LOP3.LUT R3, RZ, R8, RZ, 0x33, !PT ;  /* 0x00000008ff038212 */ /* 0x000fe400078e33ff */
[----:B------:R-:W-:Y:S02]  /*12070*/  IADD3 R8, -R8, RZ, RZ ;  /* 0x000000ff08087210 */ /* 0x000fe40007ffe1ff */
[----:B------:R-:W-:-:S03]  /*12080*/  LOP3.LUT R2, RZ, R3, RZ, 0x33, !PT ;  /* 0x00000003ff027212 */ /* 0x000fc600078e33ff */
[----:B------:R-:W-:Y:S02]  /*12090*/  IMAD R18, R3, R8, R4 ;  /* 0x0000000803127224 */ /* 0x000fe400078e0204 */
[----:B------:R-:W-:Y:S01]  /*120a0*/  IMAD.IADD R17, R17, 0x1, R2 ;  /* 0x0000000111117824 */ /* 0x000fe200078e0202 */
[----:B------:R-:W-:Y:S06]  /*120b0*/  BRA `(.L_x_2149) ;  /* 0x00000000000c7947 */ /* 0x000fec0003800000 */
.L_x_2144:
[----:B------:R-:W-:Y:S02]  /*120c0*/  IMAD.MOV.U32 R17, RZ, RZ, RZ ;  /* 0x000000ffff117224 */ /* 0x000fe400078e00ff */
[----:B------:R-:W-:Y:S02]  /*120d0*/  IMAD.U32 R16, RZ, RZ, UR6 ;  /* 0x00000006ff107e24 */ /* 0x000fe4000f8e00ff */
[----:B------:R-:W-:-:S07]  /*120e0*/  IMAD.MOV.U32 R18, RZ, RZ, RZ ;  /* 0x000000ffff127224 */ /* 0x000fce00078e00ff */
.L_x_2149:
[----:B------:R-:W1:Y:S01]  /*120f0*/  S2R R2, SR_TID.X ;  /* 0x0000000000027919 */ /* 0x000e620000002100 */
[----:B------:R-:W-:Y:S01]  /*12100*/  STL [R1+0x20], RZ ;  /* 0x000020ff01007387 */ /* 0x000fe20000100800 */
        /* <DEDUP_REMOVED lines=10> */
[----:B------:R1:W-:Y:S03]  /*121b0*/  STL [R1], RZ ;  /* 0x000000ff01007387 */ /* 0x0003e60000100800 */
[----:B------:R-:W-:Y:S05]  /*121c0*/  @P0 BRA `(.L_x_2150) ;  /* 0x0000004400dc0947 */ /* 0x000fea0003800000 */
[----:B-1----:R-:W-:Y:S01]  /*121d0*/  IMAD.MOV.U32 R0, RZ, RZ, 0x1 ;  /* 0x00000001ff007424 */ /* 0x002fe200078e00ff */
[----:B------:R1:W-:Y:S01]  /*121e0*/  STL [R1], RZ ;  /* 0x000000ff01007387 */ /* 0x0003e20000100800 */
[----:B------:R-:W-:Y:S01]  /*121f0*/  ULDC UR38, c[0x0][0xc] ;  /* 0x0000030000267ab9 */ /* 0x000fe20000000800 */
[----:B------:R-:W-:Y:S02]  /*12200*/  ULDC.64 UR36, c[0x0][0x198] ;  /* 0x0000660000247ab9 */ /* 0x000fe40000000a00 */
[----:B------:R1:W-:Y:S04]  /*12210*/  STL [R1+0x8], R0 ;  /* 0x0000080001007387 */ /* 0x0003e80000100800 */
[----:B------:R1:W-:Y:S02]  /*12220*/  STL [R1+0x20], RZ ;  /* 0x000020ff01007387 */ /* 0x0003e40000100800 */
.L_x_2218:
[----:B--2---:R-:W2:Y:S01]  /*12230*/  LDC.64 R2, c[0x0][0xc60] ;  /* 0x00031800ff027b82 */ /* 0x004ea20000000a00 */
[----:B------:R-:W-:Y:S01]  /*12240*/  ULDC.64 UR4, c[0x0][0x208] ;  /* 0x0000820000047ab9 */ /* 0x000fe20000000a00 */
[----:B--2---:R-:W-:-:S05]  /*12250*/  IMAD.WIDE R2, R19, 0x4, R2 ;  /* 0x0000000413027825 */ /* 0x004fca00078e0202 */
[----:B------:R-:W2:Y:S01]  /*12260*/  LDG.E R5, desc[UR4][R2.64] ;  /* 0x0000000402057981 */ /* 0x000ea2000c1e1900 */
[----:B------:R-:W-:Y:S05]  /*12270*/  YIELD ;  /* 0x0000000000007946 */ /* 0x000fea0003800000 */
[----:B------:R-:W-:Y:S01]  /*12280*/  ULDC.64 UR4, c[0x0][0xa28] ;  /* 0x00028a0000047ab9 */ /* 0x000fe20000000a00 */
[----:B-1----:R-:W-:Y:S01]  /*12290*/  IMAD.MOV.U32 R0, RZ, RZ, RZ ;  /* 0x000000ffff007224 */ /* 0x002fe200078e00ff */
[----:B------:R-:W-:Y:S01]  /*122a0*/  ISETP.NE.U32.AND P0, PT, RZ, UR4, PT ;  /* 0x00000004ff007c0c */ /* 0x000fe2000bf05070 */
[----:B------:R-:W-:Y:S01]  /*122b0*/  ULDC.64 UR8, c[0x0][0x208] ;  /* 0x0000820000087ab9 */ /* 0x000fe20000000a00 */
[----:B------:R-:W-:Y:S01]  /*122c0*/  MOV R6, RZ ;  /* 0x000000ff00067202 */ /* 0x000fe20000000f00 */
[----:B------:R-:W-:Y:S01]  /*122d0*/  ULDC.64 UR6, c[0x0][0xa08] ;  /* 0x0002820000067ab9 */ /* 0x000fe20000000a00 */
[----:B------:R-:W-:-:S02]  /*122e0*/  ISETP.NE.AND.EX P0, PT, RZ, UR5, PT, P0 ;  /* 0x00000005ff007c0c */ /* 0x000fc4000bf05300 */
[----:B--2---:R-:W-:Y:S01]  /*122f0*/  SHF.R.S32.HI R4, RZ, 0x1f, R5 ;  /* 0x0000001fff047819 */ /* 0x004fe20000011405 */
[----:B------:R-:W-:-:S10]  /*12300*/  IMAD.SHL.U32 R11, R5, 0x4, RZ ;  /* 0x00000004050b7824 */ /* 0x000fd400078e00ff */
[C---:B------:R-:W-:Y:S01]  /*12310*/  @P0 LEA R2, P1, R5.reuse, UR4, 0x2 ;  /* 0x0000000405020c11 */ /* 0x040fe2000f8210ff */
[----:B------:R1:W-:Y:S03]  /*12320*/  STL [R1+0x10], R5 ;  /* 0x0000100501007387 */ /* 0x0003e60000100800 */
[C-C-:B------:R-:W-:Y:S01]  /*12330*/  @P0 LEA.HI.X R3, R5.reuse, UR5, R4.reuse, 0x2, P1 ;  /* 0x0000000505030c11 */ /* 0x140fe200088f1404 */
[----:B------:R-:W-:Y:S02]  /*12340*/  ULDC.64 UR4, c[0x0][0xa18] ;  /* 0x0002860000047ab9 */ /* 0x000fe40000000a00 */
[----:B------:R-:W-:Y:S02]  /*12350*/  ISETP.NE.U32.AND P1, PT, RZ, UR4, PT ;  /* 0x00000004ff007c0c */ /* 0x000fe4000bf25070 */
[----:B------:R2:W5:Y:S01]  /*12360*/  @P0 LDG.E R0, desc[UR8][R2.64] ;  /* 0x0000000802000981 */ /* 0x000562000c1e1900 */
[----:B------:R-:W-:-:S02]  /*12370*/  SHF.L.U64.HI R10, R5, 0x2, R4 ;  /* 0x00000002050a7819 */ /* 0x000fc40000010204 */
[----:B------:R-:W-:Y:S01]  /*12380*/  ISETP.NE.AND.EX P1, PT, RZ, UR5, PT, P1 ;  /* 0x00000005ff007c0c */ /* 0x000fe2000bf25310 */
[----:B------:R-:W-:Y:S04]  /*12390*/  STL [R1+0x18], R11 ;  /* 0x0000180b01007387 */ /* 0x000fe80000100800 */
[----:B------:R-:W-:Y:S08]  /*123a0*/  STL [R1+0x1c], R10 ;  /* 0x00001c0a01007387 */ /* 0x000ff00000100800 */
[----:B------:R-:W-:-:S04]  /*123b0*/  @P1 IADD3 R8, P0, R11, UR4, RZ ;  /* 0x000000040b081c10 */ /* 0x000fc8000ff1e0ff */
[C---:B------:R-:W-:Y:S01]  /*123c0*/  @P1 IADD3.X R9, R10.reuse, UR5, RZ, P0, !PT ;  /* 0x000000050a091c10 */ /* 0x040fe200087fe4ff */
[----:B------:R-:W-:Y:S02]  /*123d0*/  ULDC.64 UR4, c[0x0][0xa00] ;  /* 0x0002800000047ab9 */ /* 0x000fe40000000a00 */
[----:B------:R-:W-:Y:S02]  /*123e0*/  ISETP.NE.U32.AND P2, PT, RZ, UR4, PT ;  /* 0x00000004ff007c0c */ /* 0x000fe4000bf45070 */
[C---:B--2---:R-:W-:Y:S02]  /*123f0*/  IADD3 R2, P0, R11.reuse, UR4, RZ ;  /* 0x000000040b027c10 */ /* 0x044fe4000ff1e0ff */
[----:B------:R-:W-:Y:S02]  /*12400*/  ISETP.NE.AND.EX P2, PT, RZ, UR5, PT, P2 ;  /* 0x00000005ff007c0c */ /* 0x000fe4000bf45320 */
[----:B------:R-:W-:Y:S01]  /*12410*/  IADD3.X R3, R10, UR5, RZ, P0, !PT ;  /* 0x000000050a037c10 */ /* 0x000fe200087fe4ff */
[----:B------:R-:W-:Y:S01]  /*12420*/  ULDC UR4, c[0x0][0x288] ;  /* 0x0000a20000047ab9 */ /* 0x000fe20000000800 */
[----:B------:R-:W-:-:S04]  /*12430*/  IADD3 R4, P0, R11, UR6, RZ ;  /* 0x000000060b047c10 */ /* 0x000fc8000ff1e0ff */
[----:B-1----:R-:W-:-:S05]  /*12440*/  IADD3.X R5, R10, UR7, RZ, P0, !PT ;  /* 0x000000070a057c10 */ /* 0x002fca00087fe4ff */
[----:B------:R-:W2:Y:S01]  /*12450*/  @P2 LDG.E R6, desc[UR8][R2.64] ;  /* 0x0000000802062981 */ /* 0x000ea2000c1e1900 */
[----:B------:R-:W-:-:S04]  /*12460*/  ISETP.NE.U32.AND P0, PT, RZ, UR6, PT ;  /* 0x00000006ff007c0c */ /* 0x000fc8000bf05070 */
[----:B------:R-:W-:Y:S01]  /*12470*/  ISETP.NE.AND.EX P0, PT, RZ, UR7, PT, P0 ;  /* 0x00000007ff007c0c */ /* 0x000fe2000bf05300 */
[----:B--2---:R1:W-:Y:S02]  /*12480*/  STL [R1+0x24], R6 ;  /* 0x0000240601007387 */ /* 0x0043e40000100800 */
[----:B-1----:R-:W-:Y:S01]  /*12490*/  IMAD.U32 R6, RZ, RZ, UR4 ;  /* 0x00000004ff067e24 */ /* 0x002fe2000f8e00ff */
[----:B------:R-:W-:Y:S02]  /*124a0*/  ULDC.64 UR4, c[0x0][0x3f8] ;  /* 0x0000fe0000047ab9 */ /* 0x000fe40000000a00 */
[----:B------:R-:W-:-:S03]  /*124b0*/  UISETP.NE.U32.AND UP0, UPT, UR4, URZ, UPT ;  /* 0x0000003f0400728c */ /* 0x000fc6000bf05070 */
[----:B------:R-:W-:Y:S01]  /*124c0*/  ULDC UR4, c[0x0][0x404] ;  /* 0x0001010000047ab9 */ /* 0x000fe20000000800 */
[----:B------:R-:W-:Y:S01]  /*124d0*/  UISETP.NE.AND.EX UP0, UPT, UR5, URZ, UPT, UP0 ;  /* 0x0000003f0500728c */ /* 0x000fe2000bf05300 */
[----:B------:R1:W5:Y:S02]  /*124e0*/  @P1 LDG.E R6, desc[UR8][R8.64] ;  /* 0x0000000808061981 */ /* 0x000364000c1e1900 */
[----:B------:R-:W-:Y:S01]  /*124f0*/  ULDC UR5, c[0x0][0x2e0] ;  /* 0x0000b80000057ab9 */ /* 0x000fe20000000800 */
[----:B------:R-:W-:-:S04]  /*12500*/  USEL UR4, UR4, 0x1, UP0 ;  /* 0x0000000104047887 */ /* 0x000fc80008000000 */
[----:B------:R-:W-:-:S06]  /*12510*/  UIMAD UR4, UR4, UR5, URZ ;  /* 0x00000005040472a4 */ /* 0x000fcc000f8e023f */
[----:B------:R-:W-:Y:S01]  /*12520*/  IMAD.U32 R7, RZ, RZ, UR4 ;  /* 0x00000004ff077e24 */ /* 0x000fe2000f8e00ff */
[----:B-1----:R-:W-:Y:S06]  /*12530*/  @P1 BRA `(.L_x_2151) ;  /* 0x0000000000141947 */ /* 0x002fec0003800000 */
[----:B------:R-:W-:Y:S05]  /*12540*/  @!P2 BRA `(.L_x_2151) ;  /* 0x000000000010a947 */ /* 0x000fea0003800000 */
[----:B------:R-:W-:Y:S02]  /*12550*/  ULDC.64 UR4, c[0x0][0x208] ;  /* 0x0000820000047ab9 */ /* 0x000fe40000000a00 */
[----:B-----5:R-:W2:Y:S04]  /*12560*/  LDG.E R6, desc[UR4][R2.64] ;  /* 0x0000000402067981 */ /* 0x020ea8000c1e1900 */
[----:B------:R-:W2:Y:S02]  /*12570*/  LDG.E R9, desc[UR4][R2.64+0x4] ;  /* 0x0000040402097981 */ /* 0x000ea4000c1e1900 */
[----:B--2---:R-:W-:-:S07]  /*12580*/  IMAD.IADD R6, R9, 0x1, -R6 ;  /* 0x0000000109067824 */ /* 0x004fce00078e0a06 */
.L_x_2151:
[----:B------:R-:W-:Y:S01]  /*12590*/  IMAD.MOV.U32 R3, RZ, RZ, RZ ;  /* 0x000000ffff037224 */ /* 0x000fe200078e00ff */
[----:B------:R-:W-:-:S05]  /*125a0*/  ULDC.64 UR4, c[0x0][0x208] ;  /* 0x0000820000047ab9 */ /* 0x000fca0000000a00 */
[----:B------:R-:W2:Y:S01]  /*125b0*/  @P0 LDG.E R3, desc[UR4][R4.64] ;  /* 0x0000000404030981 */ /* 0x000ea2000c1e1900 */
[----:B------:R-:W-:Y:S02]  /*125c0*/  ULDC.64 UR4, c[0x0][0xa20] ;  /* 0x0002880000047ab9 */ /* 0x000fe40000000a00 */
[----:B------:R-:W-:-:S04]  /*125d0*/  ISETP.NE.U32.AND P1, PT, RZ, UR4, PT ;  /* 0x00000004ff007c0c */ /* 0x000fc8000bf25070 */
[----:B------:R-:W-:Y:S01]  /*125e0*/  ISETP.NE.AND.EX P1, PT, RZ, UR5, PT, P1 ;  /* 0x00000005ff007c0c */ /* 0x000fe2000bf25310 */
[----:B--2--5:R-:W-:-:S05]  /*125f0*/  IMAD.IADD R2, R3, 0x1, R0 ;  /* 0x0000000103027824 */ /* 0x024fca00078e0200 */
[----:B------:R1:W-:Y:S07]  /*12600*/  STL [R1+0x4], R2 ;  /* 0x0000040201007387 */ /* 0x0003ee0000100800 */
[----:B------:R-:W-:Y:S05]  /*12610*/  @!P1 BRA `(.L_x_2152) ;  /* 0x0000000000149947 */ /* 0x000fea0003800000 */
[----:B-1----:R-:W-:Y:S01]  /*12620*/  IADD3 R2, P0, R11, UR4, RZ ;  /* 0x000000040b027c10 */ /* 0x002fe2000ff1e0ff */
[----:B------:R-:W-:-:S03]  /*12630*/  ULDC.64 UR6, c[0x0][0x208] ;  /* 0x0000820000067ab9 */ /* 0x000fc60000000a00 */
[----:B------:R-:W-:-:S05]  /*12640*/  IADD3.X R3, R10, UR5, RZ, P0, !PT ;  /* 0x000000050a037c10 */ /* 0x000fca00087fe4ff */
[----:B------:R2:W5:Y:S01]  /*12650*/  LDG.E R7, desc[UR6][R2.64] ;  /* 0x0000000602077981 */ /* 0x000562000c1e1900 */
[----:B------:R-:W-:Y:S05]  /*12660*/  BRA `(.L_x_2153) ;  /* 0x0000000000147947 */ /* 0x000fea0003800000 */
.L_x_2152:
[----:B------:R-:W-:Y:S05]  /*12670*/  @!P0 BRA `(.L_x_2153) ;  /* 0x0000000000108947 */ /* 0x000fea0003800000 */
[----:B------:R-:W-:Y:S02]  /*12680*/  ULDC.64 UR4, c[0x0][0x208] ;  /* 0x0000820000047ab9 */ /* 0x000fe40000000a00 */
[----:B------:R-:W2:Y:S04]  /*12690*/  LDG.E R7, desc[UR4][R4.64] ;  /* 0x0000000404077981 */ /* 0x000ea8000c1e1900 */
[----:B-1----:R-:W2:Y:S02]  /*126a0*/  LDG.E R2, desc[UR4][R4.64+0x4] ;  /* 0x0000040404027981 */ /* 0x002ea4000c1e1900 */
[----:B--2---:R-:W-:-:S07]  /*126b0*/  IMAD.IADD R7, R2, 0x1, -R7 ;  /* 0x0000000102077824 */ /* 0x004fce00078e0a07 */
.L_x_2153:
[----:B-----5:R-:W-:Y:S01]  /*126c0*/  IMAD.IADD R7, R7, 0x1, -R0 ;  /* 0x0000000107077824 */ /* 0x020fe200078e0a00 */
[----:B------:R-:W-:Y:S01]  /*126d0*/  LEA R0, R17, 0xcf, 0x7 ;  /* 0x000000cf11007811 */ /* 0x000fe200078e38ff */
[----:B------:R-:W-:Y:S03]  /*126e0*/  BSSY B6, `(.L_x_2154) ;  /* 0x0000361000067945 */ /* 0x000fe60003800000 */
[C---:B------:R-:W-:Y:S01]  /*126f0*/  IADD3 R0, R7.reuse, R0, -R6 ;  /* 0x0000000007007210 */ /* 0x040fe20007ffe806 */
[----:B------:R-:W-:-:S04]  /*12700*/  VIADD R7, R7, 0x4f ;  /* 0x0000004f07077836 */ /* 0x000fc80000000000 */
[----:B------:R-:W-:-:S04]  /*12710*/  IMAD.HI R7, R7, 0x66666667, RZ ;  /* 0x6666666707077827 */ /* 0x000fc800078e02ff */
[----:B-12---:R-:W-:Y:S01]  /*12720*/  IMAD.HI R2, R0, 0x66666667, RZ ;  /* 0x6666666700027827 */ /* 0x006fe200078e02ff */
[----:B------:R-:W-:-:S04]  /*12730*/  SHF.R.U32.HI R0, RZ, 0x1f, R7 ;  /* 0x0000001fff007819 */ /* 0x000fc80000011607 */
[----:B------:R-:W-:Y:S02]  /*12740*/  SHF.R.U32.HI R3, RZ, 0x1f, R2 ;  /* 0x0000001fff037819 */ /* 0x000fe40000011602 */
[----:B------:R-:W-:Y:S02]  /*12750*/  LEA.HI.SX32 R0, R7, R0, 0x1b ;  /* 0x0000000007007211 */ /* 0x000fe400078fdaff */
[----:B------:R-:W-:-:S04]  /*12760*/  LEA.HI.SX32 R3, R2, R3, 0x1b ;  /* 0x0000000302037211 */ /* 0x000fc800078fdaff */
[----:B------:R-:W-:-:S04]  /*12770*/  VIMNMX R4, R0, R3, PT ;  /* 0x0000000300047248 */ /* 0x000fc80003fe0100 */
[----:B------:R-:W-:Y:S01]  /*12780*/  ISETP.GT.AND P0, PT, R4, RZ, PT ;  /* 0x000000ff0400720c */ /* 0x000fe20003f04270 */
[----:B------:R1:W-:-:S12]  /*12790*/  STL [R1+0x14], R4 ;  /* 0x0000140401007387 */ /* 0x0003d80000100800 */
[----:B-1----:R-:W-:Y:S05]  /*127a0*/  @P0 BRA `(.L_x_2155) ;  /* 0x0000000000480947 */ /* 0x002fea0003800000 */
[----:B------:R-:W1:Y:S02]  /*127b0*/  S2R R4, SR_TID.X ;  /* 0x0000000000047919 */ /* 0x000e640000002100 */
        /* <DEDUP_REMOVED lines=17> */
.L_x_2155:
[----:B------:R-:W1:Y:S01]  /*128d0*/  S2R R3, SR_CgaCtaId ;  /* 0x0000000000037919 */ /* 0x000e620000008800 */
[----:B------:R-:W-:-:S04]  /*128e0*/  MOV R0, 0x400 ;  /* 0x0000040000007802 */ /* 0x000fc80000000f00 */
[----:B-1----:R-:W-:-:S04]  /*128f0*/  LEA R2, R3, R0, 0x18 ;  /* 0x0000000003027211 */ /* 0x002fc800078ec0ff */
[----:B------:R-:W-:Y:S01]  /*12900*/  IADD3 R0, R2, 0x24400, RZ ;  /* 0x0002440002007810 */ /* 0x000fe20007ffe0ff */
[----:B------:R1:W-:Y:S03]  /*12910*/  STL [R1+0xc], R2 ;  /* 0x00000c0201007387 */ /* 0x0003e60000100800 */
[----:B------:R-:W-:-:S13]  /*12920*/  LOP3.LUT P0, RZ, R0, 0x3ff, RZ, 0xc0, !PT ;  /* 0x000003ff00ff7812 */ /* 0x000fda000780c0ff */
[----:B-1----:R-:W-:Y:S05]  /*12930*/  @!P0 BRA `(.L_x_2157) ;  /* 0x0000000000408947 */ /* 0x002fea0003800000 */
[----:B------:R-:W-:Y:S01]  /*12940*/  MOV R2, 0x0 ;  /* 0x0000000000027802 */ /* 0x000fe20000000f00 */
[----:B------:R-:W-:Y:S01]  /*12950*/  ULDC.64 UR6, c[0x4][0x1b8] ;  /* 0x01006e0000067ab9 */ /* 0x000fe20000000a00 */
[----:B------:R-:W-:Y:S01]  /*12960*/  ULDC.64 UR8, c[0x4][0x1c0] ;  /* 0x0100700000087ab9 */ /* 0x000fe20000000a00 */
[----:B------:R-:W-:Y:S01]  /*12970*/  ULDC.64 UR4, c[0x4][0x118] ;  /* 0x0100460000047ab9 */ /* 0x000fe20000000a00 */
[----:B------:R-:W-:Y:S01]  /*12980*/  IMAD.U32 R4, RZ, RZ, UR6 ;  /* 0x00000006ff047e24 */ /* 0x000fe2000f8e00ff */
[----:B0-----:R-:W-:Y:S01]  /*12990*/  MOV R13, RZ ;  /* 0x000000ff000d7202 */ /* 0x001fe20000000f00 */
[----:B------:R-:W0:Y:S01]  /*129a0*/  LDC.64 R2, c[0x4][R2] ;  /* 0x0100000002027b82 */ /* 0x000e220000000a00 */
[----:B------:R-:W-:Y:S02]  /*129b0*/  IMAD.U32 R5, RZ, RZ, UR7 ;  /* 0x00000007ff057e24 */ /* 0x000fe4000f8e00ff */
[----:B------:R-:W-:Y:S02]  /*129c0*/  IMAD.U32 R6, RZ, RZ, UR8 ;  /* 0x00000008ff067e24 */ /* 0x000fe4000f8e00ff */
[----:B------:R-:W-:-:S02]  /*129d0*/  IMAD.U32 R7, RZ, RZ, UR9 ;  /* 0x00000009ff077e24 */ /* 0x000fc4000f8e00ff */
[----:B------:R-:W-:Y:S02]  /*129e0*/  IMAD.U32 R10, RZ, RZ, UR4 ;  /* 0x00000004ff0a7e24 */ /* 0x000fe4000f8e00ff */
[----:B------:R-:W-:Y:S02]  /*129f0*/  IMAD.U32 R11, RZ, RZ, UR5 ;  /* 0x00000005ff0b7e24 */ /* 0x000fe4000f8e00ff */
[----:B------:R-:W-:Y:S02]  /*12a00*/  IMAD.MOV.U32 R8, RZ, RZ, 0x70 ;  /* 0x00000070ff087424 */ /* 0x000fe400078e00ff */
[----:B------:R-:W-:-:S07]  /*12a10*/  IMAD.MOV.U32 R12, RZ, RZ, 0x1 ;  /* 0x00000001ff0c7424 */ /* 0x000fce00078e00ff */
[----:B------:R-:W-:-:S07]  /*12a20*/  LEPC R20, `(.L_x_2157) ;  /* 0x000000001014794e */ /* 0x000fce0000000000 */
[----:B0-----:R-:W-:Y:S05]  /*12a30*/  CALL.ABS.NOINC R2 ;  /* 0x0000000002007343 */ /* 0x001fea0003c00000 */
.L_x_2157:
        /* <DEDUP_REMOVED lines=17> */
[----:B01----:R-:W-:-:S07]  /*12b50*/  IMAD.MOV.U32 R13, RZ, RZ, RZ ;  /* 0x000000ffff0d7224 */ /* 0x003fce00078e00ff */
[----:B------:R-:W-:-:S07]  /*12b60*/  LEPC R20, `(.L_x_2159) ;  /* 0x000000001014794e */ /* 0x000fce0000000000 */
[----:B--2---:R-:W-:Y:S05]  /*12b70*/  CALL.ABS.NOINC R2 ;  /* 0x0000000002007343 */ /* 0x004fea0003c00000 */
.L_x_2159:
[----:B------:R-:W-:Y:S01]  /*12b80*/  MOV R2, 0x0 ;  /* 0x0000000000027802 */ /* 0x000fe20000000f00 */
[----:B------:R-:W-:Y:S01]  /*12b90*/  ULDC.64 UR6, c[0x4][0x1b8] ;  /* 0x01006e0000067ab9 */ /* 0x000fe20000000a00 */
[----:B------:R-:W-:Y:S01]  /*12ba0*/  ULDC.64 UR8, c[0x4][0x1c0] ;  /* 0x0100700000087ab9 */ /* 0x000fe20000000a00 */
[----:B------:R-:W-:Y:S01]  /*12bb0*/  ULDC.64 UR4, c[0x4][0x128] ;  /* 0x01004a0000047ab9 */ /* 0x000fe20000000a00 */
[----:B------:R-:W-:Y:S01]  /*12bc0*/  IMAD.U32 R4, RZ, RZ, UR6 ;  /* 0x00000006ff047e24 */ /* 0x000fe2000f8e00ff */
[----:B------:R-:W-:Y:S01]  /*12bd0*/  MOV R12, 0x1 ;  /* 0x00000001000c7802 */ /* 0x000fe20000000f00 */
[----:B------:R-:W0:Y:S01]  /*12be0*/  LDC.64 R2, c[0x4][R2] ;  /* 0x0100000002027b82 */ /* 0x000e220000000a00 */
        /* <DEDUP_REMOVED lines=8> */
[----:B0-----:R-:W-:Y:S05]  /*12c70*/  CALL.ABS.NOINC R2 ;  /* 0x0000000002007343 */ /* 0x001fea0003c00000 */
.L_x_2158:
        /* <DEDUP_REMOVED lines=18> */
[----:B------:R-:W1:Y:S01]  /*12da0*/  LDC R0, c[0x0][0x428] ;  /* 0x00010a00ff007b82 */ /* 0x000e620000000800 */
[----:B----4-:R-:W-:-:S06]  /*12db0*/  IMAD.MOV.U32 R4, RZ, RZ, R7 ;  /* 0x000000ffff047224 */ /* 0x010fcc00078e0007 */
[----:B------:R2:W5:Y:S01]  /*12dc0*/  @P0 LDG.E R4, desc[UR6][R2.64] ;  /* 0x0000000602040981 */ /* 0x000562000c1e1900 */
[----:B------:R-:W-:Y:S01]  /*12dd0*/  IMAD R17, R17, 0x80, R8 ;  /* 0x0000008011117824 */ /* 0x000fe200078e0208 */
[----:B------:R-:W-:Y:S02]  /*12de0*/  PLOP3.LUT P1, PT, P6, PT, PT, 0x8, 0x0 ;  /* 0x000000000000781c */ /* 0x000fe4000372e170 */
[----:B-1----:R-:W-:Y:S01]  /*12df0*/  ISETP.NE.AND P0, PT, R0, 0x1, PT ;  /* 0x000000010000780c */ /* 0x002fe20003f05270 */
[----:B------:R-:W-:-:S12]  /*12e00*/  IMAD.MOV.U32 R0, RZ, RZ, R18 ;  /* 0x000000ffff007224 */ /* 0x000fd800078e0012 */
[----:B------:R-:W1:Y:S08]  /*12e10*/  @P0 LDC R5, c[0x0][0x42c] ;  /* 0x00010b00ff050b82 */ /* 0x000e700000000800 */
[----:B------:R-:W3:Y:S01]  /*12e20*/  @P0 LDC R6, c[0x0][0x430] ;  /* 0x00010c00ff060b82 */ /* 0x000ee20000000800 */
[----:B-1----:R-:W-:-:S05]  /*12e30*/  @P0 IMAD.HI.U32 R5, R18, R5, RZ ;  /* 0x0000000512050227 */ /* 0x002fca00078e00ff */
[----:B---3--:R-:W-:Y:S02]  /*12e40*/  @P0 SHF.R.U32.HI R0, RZ, R6, R5 ;  /* 0x00000006ff000219 */ /* 0x008fe40000011605 */
[----:B------:R-:W-:-:S04]  /*12e50*/  ISETP.NE.U32.AND P0, PT, RZ, UR4, PT ;  /* 0x00000004ff007c0c */ /* 0x000fc8000bf05070 */
[----:B------:R-:W-:-:S04]  /*12e60*/  ISETP.NE.AND.EX P0, PT, RZ, UR5, PT, P0 ;  /* 0x00000005ff007c0c */ /* 0x000fc8000bf05300 */
[----:B--2---:R-:W-:-:S09]  /*12e70*/  SEL R7, R7, RZ, !P0 ;  /* 0x000000ff07077207 */ /* 0x004fd20004000000 */
.L_x_2160:
        /* <DEDUP_REMOVED lines=16> */
.L_x_2161:
        /* <DEDUP_REMOVED lines=15> */
.L_x_2162:
        /* <DEDUP_REMOVED lines=15> */
.L_x_2163:
        /* <DEDUP_REMOVED lines=18> */
.L_x_2234:
[----:B------:R-:W-:Y:S01]  /*13280*/  UMOV UR4, 0xffffffff ;  /* 0xffffffff00047882 */ /* 0x000fe20000000000 */
[----:B0-----:R-:W-:Y:S02]  /*13290*/  SHF.R.S32.HI R13, RZ, 0x1f, R4 ;  /* 0x0000001fff0d7819 */ /* 0x001fe40000011404 */
[----:B------:R-:W-:Y:S05]  /*132a0*/  BRA.DIV UR4, `(.L_x_2165) ;  /* 0x0000003e04807947 */ /* 0x000fea000b800000 */
[----:B------:R-:W-:-:S13]  /*132b0*/  ELECT P6, URZ, PT ;  /* 0x00000000003f782f */ /* 0x000fda00038c0000 */
.L_x_2237:
[----:B------:R-:W-:Y:S05]  /*132c0*/  @!P6 BRA `(.L_x_2166) ;  /* 0x00000004003ce947 */ /* 0x000fea0003800000 */
[----:B------:R-:W-:-:S04]  /*132d0*/  ISETP.NE.U32.AND P0, PT, R2, RZ, PT ;  /* 0x000000ff0200720c */ /* 0x000fc80003f05070 */
        /* <DEDUP_REMOVED lines=10> */
[--C-:B------:R-:W-:Y:S01]  /*13380*/  SHF.R.S32.HI R9, RZ, 0x1f, R6.reuse ;  /* 0x0000001fff097819 */ /* 0x100fe20000011406 */
[----:B------:R-:W-:-:S04]  /*13390*/  IMAD.MOV R8, RZ, RZ, -R6 ;  /* 0x000000ffff087224 */ /* 0x000fc800078e0a06 */
[----:B------:R-:W-:Y:S02]  /*133a0*/  IMAD R5, R10, R8, R5 ;  /* 0x000000080a057224 */ /* 0x000fe400078e0205 */
[----:B------:R-:W-:-:S04]  /*133b0*/  IMAD R8, R13, UR4, RZ ;  /* 0x000000040d087c24 */ /* 0x000fc8000f8e02ff */
[----:B------:R-:W-:Y:S02]  /*133c0*/  IMAD R10, R4, UR5, R8 ;  /* 0x00000005040a7c24 */ /* 0x000fe4000f8e0208 */
[----:B------:R-:W-:-:S04]  /*133d0*/  IMAD.MOV.U32 R8, RZ, RZ, R6 ;  /* 0x000000ffff087224 */ /* 0x000fc800078e0006 */
[----:B------:R-:W-:-:S05]  /*133e0*/  IMAD.WIDE.U32 R8, R4, UR4, R8 ;  /* 0x0000000404087c25 */ /* 0x000fca000f8e0008 */
[----:B------:R-:W-:Y:S02]  /*133f0*/  IADD3 R6, R9, R10, RZ ;  /* 0x0000000a09067210 */ /* 0x000fe40007ffe0ff */
[----:B------:R-:W-:-:S04]  /*13400*/  LEA R10, P0, R8, R2, 0x2 ;  /* 0x00000002080a7211 */ /* 0x000fc800078010ff */
[----:B------:R-:W-:-:S05]  /*13410*/  LEA.HI.X R11, R8, R3, R6, 0x2, P0 ;  /* 0x00000003080b7211 */ /* 0x000fca00000f1406 */
[----:B------:R0:W5:Y:S04]  /*13420*/  LDG.E R6, desc[UR6][R10.64] ;  /* 0x000000060a067981 */ /* 0x000168000c1e1900 */
.L_x_2167:
        /* <DEDUP_REMOVED lines=9> */
.L_x_2238:
        /* <DEDUP_REMOVED lines=11> */
.L_x_2169:
        /* <DEDUP_REMOVED lines=18> */
[----:B------:R-:W-:-:S04]  /*13690*/  UIMAD UR11, UR11, 0x50, UR5 ;  /* 0x000000500b0b78a4 */ /* 0x000fc8000f8e0205 */
        /* <DEDUP_REMOVED lines=18> */
.L_x_2166:
[----:B------:R-:W2:Y:S01]  /*137c0*/  LDL.LU R11, [R1+0x20] ;  /* 0x00002000010b7983 */ /* 0x000ea20000300800 */
[----:B------:R-:W-:Y:S01]  /*137d0*/  MOV R9, 0x400 ;  /* 0x0000040000097802 */ /* 0x000fe20000000f00 */
[----:B------:R-:W-:Y:S05]  /*137e0*/  WARPSYNC.ALL ;  /* 0x0000000000007948 */ /* 0x000fea0003800000 */
[----:B------:R-:W0:Y:S01]  /*137f0*/  S2R R10, SR_CgaCtaId ;  /* 0x00000000000a7919 */ /* 0x000e220000008800 */
[----:B------:R-:W-:-:S13]  /*13800*/  ELECT P0, URZ, PT ;  /* 0x00000000003f782f */ /* 0x000fda0003800000 */
[----:B------:R-:W-:Y:S01]  /*13810*/  @P0 R2UR UR13, R7 ;  /* 0x00000000070d02ca */ /* 0x000fe200000e0000 */
[----:B------:R-:W-:Y:S01]  /*13820*/  UIADD3 UR4, UP0, UR36, 0x270, URZ ;  /* 0x0000027024047890 */ /* 0x000fe2000ff1e03f */
[C---:B------:R-:W-:Y:S01]  /*13830*/  @P0 R2UR UR12, R18.reuse ;  /* 0x00000000120c02ca */ /* 0x040fe200000e0000 */
        /* <DEDUP_REMOVED lines=47> */
.L_x_2239:
[----:B------:R-:W-:Y:S05]  /*13b30*/  BSYNC B0 ;  /* 0x0000000000007941 */ /* 0x000fea0003800000 */
.L_x_2170:
[----:B0-----:R-:W2:Y:S01]  /*13b40*/  LDL R8, [R1+0x14] ;  /* 0x0000140001087983 */ /* 0x001ea20000100800 */
[----:B------:R-:W-:Y:S01]  /*13b50*/  BSSY B0, `(.L_x_2172) ;  /* 0x00001c1000007945 */ /* 0x000fe20003800000 */
[----:B--2---:R-:W-:-:S13]  /*13b60*/  ISETP.GE.AND P0, PT, R8, 0x2, PT ;  /* 0x000000020800780c */ /* 0x004fda0003f06270 */
[----:B------:R-:W-:Y:S05]  /*13b70*/  @!P0 BRA `(.L_x_2173) ;  /* 0x0000001800f88947 */ /* 0x000fea0003800000 */
[C---:B------:R-:W-:Y:S01]  /*13b80*/  LOP3.LUT R7, R8.reuse, 0x1, RZ, 0xc0, !PT ;  /* 0x0000000108077812 */ /* 0x040fe200078ec0ff */
[----:B------:R-:W-:Y:S01]  /*13b90*/  VIADD R10, R8, 0xfffffffe ;  /* 0xfffffffe080a7836 */ /* 0x000fe20000000000 */
[----:B------:R-:W-:Y:S02]  /*13ba0*/  BSSY B1, `(.L_x_2174) ;  /* 0x000009c000017945 */ /* 0x000fe40003800000 */
[----:B------:R-:W-:Y:S01]  /*13bb0*/  ISETP.NE.U32.AND P0, PT, R7, 0x1, PT ;  /* 0x000000010700780c */ /* 0x000fe20003f05070 */
[----:B------:R-:W-:-:S12]  /*13bc0*/  IMAD.MOV.U32 R7, RZ, RZ, R10 ;  /* 0x000000ffff077224 */ /* 0x000fd800078e000a */
[----:B------:R-:W-:Y:S05]  /*13bd0*/  @!P0 BRA `(.L_x_2175) ;  /* 0x0000000800608947 */ /* 0x000fea0003800000 */
        /* <DEDUP_REMOVED lines=10> */
[----:B------:R-:W-:Y:S01]  /*13c80*/  IMAD.MOV.U32 R7, RZ, RZ, R10 ;  /* 0x000000ffff077224 */ /* 0x000fe200078e000a */
        /* <DEDUP_REMOVED lines=12> */
[--C-:B------:R-:W-:Y:S01]  /*13d50*/  SHF.R.S32.HI R9, RZ, 0x1f, R7.reuse ;  /* 0x0000001fff097819 */ /* 0x100fe20000011407 */
[C---:B------:R-:W-:Y:S02]  /*13d60*/  IMAD R14, R4.reuse, UR5, R8 ;  /* 0x00000005040e7c24 */ /* 0x040fe4000f8e0208 */
[--C-:B------:R-:W-:Y:S02]  /*13d70*/  IMAD.MOV.U32 R8, RZ, RZ, R7.reuse ;  /* 0x000000ffff087224 */ /* 0x100fe400078e0007 */
[----:B------:R-:W-:Y:S02]  /*13d80*/  IMAD.MOV R7, RZ, RZ, -R7 ;  /* 0x000000ffff077224 */ /* 0x000fe400078e0a07 */
[----:B------:R-:W-:-:S04]  /*13d90*/  IMAD.WIDE.U32 R8, R4, UR4, R8 ;  /* 0x0000000404087c25 */ /* 0x000fc8000f8e0008 */
[----:B------:R-:W-:Y:S01]  /*13da0*/  IMAD.IADD R14, R14, 0x1, R9 ;  /* 0x000000010e0e7824 */ /* 0x000fe200078e0209 */
[----:B------:R-:W-:Y:S01]  /*13db0*/  LEA R2, P0, R8, R2, 0x2 ;  /* 0x0000000208027211 */ /* 0x000fe200078010ff */
[----:B------:R-:W-:-:S03]  /*13dc0*/  IMAD R7, R15, R7, R10 ;  /* 0x000000070f077224 */ /* 0x000fc600078e020a */
[----:B------:R-:W-:-:S05]  /*13dd0*/  LEA.HI.X R3, R8, R3, R14, 0x2, P0 ;  /* 0x0000000308037211 */ /* 0x000fca00000f140e */
[----:B------:R0:W5:Y:S04]  /*13de0*/  LDG.E R8, desc[UR6][R2.64] ;  /* 0x0000000602087981 */ /* 0x000168000c1e1900 */
.L_x_2178:
[----:B0-----:R-:W0:Y:S01]  /*13df0*/  S2R R3, SR_CgaCtaId ;  /* 0x0000000000037919 */ /* 0x001e220000008800 */
[----:B------:R-:W-:-:S04]  /*13e00*/  MOV R2, 0x400 ;  /* 0x0000040000027802 */ /* 0x000fc80000000f00 */
[----:B0-----:R-:W-:Y:S02]  /*13e10*/  LEA R2, R3, R2, 0x18 ;  /* 0x0000000203027211 */ /* 0x001fe400078ec0ff */
[----:B------:R-:W-:-:S03]  /*13e20*/  SHF.L.U32 R3, R12, 0x1f, RZ ;  /* 0x0000001f0c037819 */ /* 0x000fc600000006ff */
[----:B------:R-:W-:-:S04]  /*13e30*/  IMAD R2, R11, 0x8, R2 ;  /* 0x000000080b027824 */ /* 0x000fc800078e0202 */
[----:B------:R-:W0:Y:S02]  /*13e40*/  SYNCS.PHASECHK.TRANS64.TRYWAIT P0, [R2+URZ+0x38840], R3 ;  /* 0x03884003020075a7 */ /* 0x000e24000800017f */
[----:B0-----:R-:W-:Y:S05]  /*13e50*/  @!P0 BRA `(.L_x_2179) ;  /* 0x0000003000e88947 */ /* 0x001fea0003800000 */
.L_x_2240:
        /* <DEDUP_REMOVED lines=11> */
.L_x_2180:
        /* <DEDUP_REMOVED lines=42> */
.L_x_2241:
        /* <DEDUP_REMOVED lines=13> */
.L_x_2182:
        /* <DEDUP_REMOVED lines=41> */
.L_x_2177:
[----:B------:R-:W-:Y:S05]  /*14510*/  BSYNC B2 ;  /* 0x0000000000027941 */ /* 0x000fea0003800000 */
.L_x_2176:
[----:B------:R-:W2:Y:S04]  /*14520*/  LDL.LU R2, [R1+0x14] ;  /* 0x0000140001027983 */ /* 0x000ea80000300800 */
[----:B------:R0:W-:Y:S04]  /*14530*/  STL [R1], R11 ;  /* 0x0000000b01007387 */ /* 0x0001e80000100800 */
[----:B------:R0:W-:Y:S02]  /*14540*/  STL [R1+0x8], R12 ;  /* 0x0000080c01007387 */ /* 0x0001e40000100800 */
[----:B0-2---:R-:W-:-:S07]  /*14550*/  VIADD R7, R2, 0xfffffffd ;  /* 0xfffffffd02077836 */ /* 0x005fce0000000000 */
.L_x_2175:
[----:B------:R-:W-:Y:S05]  /*14560*/  BSYNC B1 ;  /* 0x0000000000017941 */ /* 0x000fea0003800000 */
.L_x_2174:
[----:B------:R-:W-:-:S13]  /*14570*/  ISETP.NE.AND P0, PT, R10, RZ, PT ;  /* 0x000000ff0a00720c */ /* 0x000fda0003f05270 */
[----:B------:R-:W-:Y:S05]  /*14580*/  @!P0 BRA `(.L_x_2173) ;  /* 0x0000001000748947 */ /* 0x000fea0003800000 */
[----:B------:R-:W-:-:S07]  /*14590*/  IMAD.MOV.U32 R10, RZ, RZ, R6 ;  /* 0x000000ffff0a7224 */ /* 0x000fce00078e0006 */
.L_x_2197:
[----:B------:R-:W2:Y:S04]  /*145a0*/  LDL R3, [R1] ;  /* 0x0000000001037983 */ /* 0x000ea80000100800 */
[----:B------:R-:W3:Y:S01]  /*145b0*/  LDL R2, [R1+0x8] ;  /* 0x0000080001027983 */ /* 0x000ee20000100800 */
[----:B------:R-:W-:Y:S05]  /*145c0*/  YIELD ;  /* 0x0000000000007946 */ /* 0x000fea0003800000 */
[----:B------:R-:W-:Y:S01]  /*145d0*/  BSSY B1, `(.L_x_2183) ;  /* 0x0000089000017945 */ /* 0x000fe20003800000 */
[----:B--2---:R-:W-:-:S04]  /*145e0*/  IADD3 R8, R3, 0x1, RZ ;  /* 0x0000000103087810 */ /* 0x004fc80007ffe0ff */
        /* <DEDUP_REMOVED lines=28> */
.L_x_2185:
[----:B------:R-:W1:Y:S01]  /*147b0*/  S2R R3, SR_CgaCtaId ;  /* 0x0000000000037919 */ /* 0x000e620000008800 */
[----:B------:R-:W-:-:S04]  /*147c0*/  MOV R2, 0x400 ;  /* 0x0000040000027802 */ /* 0x000fc80000000f00 */
[----:B-1----:R-:W-:Y:S02]  /*147d0*/  LEA R2, R3, R2, 0x18 ;  /* 0x0000000203027211 */ /* 0x002fe400078ec0ff */
[----:B------:R-:W-:-:S03]  /*147e0*/  SHF.L.U32 R3, R9, 0x1f, RZ ;  /* 0x0000001f09037819 */ /* 0x000fc600000006ff */
[----:B------:R-:W-:-:S04]  /*147f0*/  IMAD R2, R8, 0x8, R2 ;  /* 0x0000000808027824 */ /* 0x000fc800078e0202 */
[----:B------:R-:W1:Y:S02]  /*14800*/  SYNCS.PHASECHK.TRANS64.TRYWAIT P0, [R2+URZ+0x38840], R3 ;  /* 0x03884003020075a7 */ /* 0x000e64000800017f */
[----:B-1----:R-:W-:Y:S05]  /*14810*/  @!P0 BRA `(.L_x_2186) ;  /* 0x0000002800a08947 */ /* 0x002fea0003800000 */
.L_x_2242:
        /* <DEDUP_REMOVED lines=11> */
.L_x_2187:
        /* <DEDUP_REMOVED lines=42> */
.L_x_2243:
        /* <DEDUP_REMOVED lines=8> */
.L_x_2189:
        /* <DEDUP_REMOVED lines=39> */
.L_x_2184:
[----:B------:R-:W-:Y:S05]  /*14e60*/  BSYNC B1 ;  /* 0x0000000000017941 */ /* 0x000fea0003800000 */
.L_x_2183:
        /* <DEDUP_REMOVED lines=10> */
[----:B------:R-:W-:Y:S01]  /*14f10*/  VIADD R12, R7, 0xffffffff ;  /* 0xffffffff070c7836 */ /* 0x000fe20000000000 */
        /* <DEDUP_REMOVED lines=21> */
.L_x_2192:
[----:B------:R-:W2:Y:S01]  /*15070*/  S2R R3, SR_CgaCtaId ;  /* 0x0000000000037919 */ /* 0x000ea20000008800 */
[----:B------:R-:W-:-:S04]  /*15080*/  MOV R2, 0x400 ;  /* 0x0000040000027802 */ /* 0x000fc80000000f00 */
[----:B--2---:R-:W-:Y:S02]  /*15090*/  LEA R2, R3, R2, 0x18 ;  /* 0x0000000203027211 */ /* 0x004fe400078ec0ff */
[----:B------:R-:W-:-:S03]  /*150a0*/  SHF.L.U32 R3, R14, 0x1f, RZ ;  /* 0x0000001f0e037819 */ /* 0x000fc600000006ff */
[----:B------:R-:W-:-:S04]  /*150b0*/  IMAD R2, R15, 0x8, R2 ;  /* 0x000000080f027824 */ /* 0x000fc800078e0202 */
[----:B------:R-:W2:Y:S02]  /*150c0*/  SYNCS.PHASECHK.TRANS64.TRYWAIT P0, [R2+URZ+0x38840], R3 ;  /* 0x03884003020075a7 */ /* 0x000ea4000800017f */
[----:B--2---:R-:W-:Y:S05]  /*150d0*/  @!P0 BRA `(.L_x_2193) ;  /* 0x0000002000988947 */ /* 0x004fea0003800000 */
.L_x_2244:
        /* <DEDUP_REMOVED lines=11> */
.L_x_2194:
        /* <DEDUP_REMOVED lines=42> */
.L_x_2245:
        /* <DEDUP_REMOVED lines=8> */
.L_x_2196:
        /* <DEDUP_REMOVED lines=38> */
.L_x_2191:
[----:B------:R-:W-:Y:S05]  /*15710*/  BSYNC B1 ;  /* 0x0000000000017941 */ /* 0x000fea0003800000 */
.L_x_2190:
[C---:B------:R-:W-:Y:S01]  /*15720*/  ISETP.GT.AND P0, PT, R7.reuse, 0x1, PT ;  /* 0x000000010700780c */ /* 0x040fe20003f04270 */
[----:B------:R-:W-:-:S04]  /*15730*/  VIADD R2, R7, 0xfffffffe ;  /* 0xfffffffe07027836 */ /* 0x000fc80000000000 */
[----:B------:R-:W-:-:S08]  /*15740*/  IMAD.MOV.U32 R7, RZ, RZ, R2 ;  /* 0x000000ffff077224 */ /* 0x000fd000078e0002 */
[----:B------:R-:W-:Y:S05]  /*15750*/  @P0 BRA `(.L_x_2197) ;  /* 0xffffffec00900947 */ /* 0x000fea000383ffff */
.L_x_2173:
[----:B------:R-:W-:Y:S05]  /*15760*/  BSYNC B0 ;  /* 0x0000000000007941 */ /* 0x000fea0003800000 */
.L_x_2172:
        /* <DEDUP_REMOVED lines=18> */
.L_x_2199:
[----:B------:R-:W-:Y:S05]  /*15890*/  BSYNC B0 ;  /* 0x0000000000007941 */ /* 0x000fea0003800000 */
.L_x_2198:
        /* <DEDUP_REMOVED lines=11> */
.L_x_2246:
        /* <DEDUP_REMOVED lines=11> */
.L_x_2203:
[----:B-1----:R-:W2:Y:S01]  /*15a00*/  LDL R2, [R1] ;  /* 0x0000000001027983 */ /* 0x002ea20000100800 */
[----:B------:R-:W-:-:S03]  /*15a10*/  MOV R7, 0x400 ;  /* 0x0000040000077802 */ /* 0x000fc60000000f00 */
[----:B------:R-:W3:Y:S01]  /*15a20*/  LDL.LU R4, [R1+0x4] ;  /* 0x0000040001047983 */ /* 0x000ee20000300800 */
        /* <DEDUP_REMOVED lines=34> */
.L_x_2201:
[----:B------:R-:W-:Y:S05]  /*15c50*/  BSYNC B0 ;  /* 0x0000000000007941 */ /* 0x000fea0003800000 */
.L_x_2200:
        /* <DEDUP_REMOVED lines=9> */
.L_x_2156:
[----:B------:R-:W-:Y:S05]  /*15cf0*/  BSYNC B6 ;  /* 0x0000000000067941 */ /* 0x000fea0003800000 */
.L_x_2154:
[----:B------:R-:W-:-:S03]  /*15d00*/  UMOV UR4, 0xffffffff ;  /* 0xffffffff00047882 */ /* 0x000fc60000000000 */
[----:B------:R-:W-:Y:S05]  /*15d10*/  BRA.DIV UR4, `(.L_x_2204) ;  /* 0x0000001604c47947 */ /* 0x000fea000b800000 */
[----:B------:R2:W3:Y:S04]  /*15d20*/  SHFL.IDX PT, R4, R16, RZ, 0x1f ;  /* 0x00001fff10047589 */ /* 0x0004e800000e0000 */
[----:B------:R-:W4:Y:S02]  /*15d30*/  SHFL.IDX PT, R16, R16, 0x1, 0x1f ;  /* 0x00201f0010107f89 */ /* 0x000f2400000e0000 */
.L_x_2250:
        /* <DEDUP_REMOVED lines=14> */
.L_x_2206:
[----:B------:R-:W-:Y:S05]  /*15e20*/  BSYNC B0 ;  /* 0x0000000000007941 */ /* 0x000fea0003800000 */
.L_x_2205:
        /* <DEDUP_REMOVED lines=17> */
[----:B0-----:R-:W-:-:S04]  /*15f40*/  SEL R14, R14, RZ, P1 ;  /* 0x000000ff0e0e7207 */ /* 0x001fc80000800000 */
[----:B------:R-:W-:-:S05]  /*15f50*/  IADD3 R5, R3, R14, RZ ;  /* 0x0000000e03057210 */ /* 0x000fca0007ffe0ff */
[----:B------:R-:W0:Y:S02]  /*15f60*/  SHFL.UP PT, R14, R5, 0x10, RZ ;  /* 0x06000000050e7989 */ /* 0x000e2400000e00ff */
[----:B0-----:R-:W-:-:S05]  /*15f70*/  SEL R14, R14, RZ, P0 ;  /* 0x000000ff0e0e7207 */ /* 0x001fca0000000000 */
[----:B------:R-:W-:-:S05]  /*15f80*/  IMAD.IADD R2, R5, 0x1, R14 ;  /* 0x0000000105027824 */ /* 0x000fca00078e020e */
[----:B------:R0:W1:Y:S02]  /*15f90*/  SHFL.IDX PT, R14, R2, 0x1f, 0x1f ;  /* 0x03e01f00020e7f89 */ /* 0x00006400000e0000 */
.L_x_2258:
[----:B------:R-:W-:Y:S02]  /*15fa0*/  ULDC UR4, c[0x0][0xc10] ;  /* 0x0003040000047ab9 */ /* 0x000fe40000000800 */
[----:B------:R-:W-:-:S04]  /*15fb0*/  IMAD.U32 R5, RZ, RZ, UR4 ;  /* 0x00000004ff057e24 */ /* 0x000fc8000f8e00ff */
[----:B-1----:R-:W-:-:S04]  /*15fc0*/  IMAD R3, R14, R5, RZ ;  /* 0x000000050e037224 */ /* 0x002fc800078e02ff */
[----:B--2-4-:R-:W-:-:S05]  /*15fd0*/  IMAD.IADD R16, R16, 0x1, R3 ;  /* 0x0000000110107824 */ /* 0x014fca00078e0203 */
[----:B---3--:R-:W-:-:S13]  /*15fe0*/  ISETP.GT.AND P0, PT, R16, R4, PT ;  /* 0x000000041000720c */ /* 0x008fda0003f04270 */
[----:B------:R-:W-:Y:S05]  /*15ff0*/  @P0 BRA `(.L_x_2208) ;  /* 0x0000000000b80947 */ /* 0x000fea0003800000 */
[----:B------:R-:W1:Y:S02]  /*16000*/  LDC R0, c[0x0][0xc14] ;  /* 0x00030500ff007b82 */ /* 0x000e640000000800 */
.L_x_2213:
        /* <DEDUP_REMOVED lines=15> */
.L_x_2211:
[----:B------:R-:W-:Y:S05]  /*16100*/  BSYNC B0 ;  /* 0x0000000000007941 */ /* 0x000fea0003800000 */
.L_x_2210:
        /* <DEDUP_REMOVED lines=20> */
[----:B0-----:R-:W-:-:S05]  /*16250*/  SEL R14, R14, RZ, P0 ;  /* 0x000000ff0e0e7207 */ /* 0x001fca0000000000 */
[----:B------:R-:W-:-:S05]  /*16260*/  IMAD.IADD R2, R5, 0x1, R14 ;  /* 0x0000000105027824 */ /* 0x000fca00078e020e */
[----:B------:R0:W1:Y:S02]  /*16270*/  SHFL.IDX PT, R14, R2, 0x1f, 0x1f ;  /* 0x03e01f00020e7f89 */ /* 0x00006400000e0000 */
.L_x_2266:
[----:B------:R-:W-:Y:S02]  /*16280*/  ULDC UR4, c[0x0][0xc10] ;  /* 0x0003040000047ab9 */ /* 0x000fe40000000800 */
[----:B------:R-:W-:-:S04]  /*16290*/  IMAD.U32 R5, RZ, RZ, UR4 ;  /* 0x00000004ff057e24 */ /* 0x000fc8000f8e00ff */
[----:B-1----:R-:W-:-:S04]  /*162a0*/  IMAD R3, R14, R5, RZ ;  /* 0x000000050e037224 */ /* 0x002fc800078e02ff */
[----:B------:R-:W-:-:S05]  /*162b0*/  IMAD.IADD R16, R3, 0x1, R16 ;  /* 0x0000000103107824 */ /* 0x000fca00078e0210 */
[----:B------:R-:W-:-:S13]  /*162c0*/  ISETP.GT.AND P0, PT, R16, R4, PT ;  /* 0x000000041000720c */ /* 0x000fda0003f04270 */
[----:B------:R-:W-:Y:S05]  /*162d0*/  @!P0 BRA `(.L_x_2213) ;  /* 0xfffffffc004c8947 */ /* 0x000fea000383ffff */
.L_x_2208:
        /* <DEDUP_REMOVED lines=8> */
.L_x_2270:
[----:B------:R-:W-:Y:S01]  /*16360*/  ISETP.NE.AND P0, PT, R3, RZ, PT ;  /* 0x000000ff0300720c */ /* 0x000fe20003f05270 */
[----:B------:R-:W-:-:S12]  /*16370*/  IMAD.MOV.U32 R7, RZ, RZ, RZ ;  /* 0x000000ffff077224 */ /* 0x000fd800078e00ff */
[----:B------:R-:W-:Y:S05]  /*16380*/  @!P0 BRA `(.L_x_2215) ;  /* 0x0000000000108947 */ /* 0x000fea0003800000 */
[----:B------:R-:W-:Y:S01]  /*16390*/  UMOV UR4, 0xffffffff ;  /* 0xffffffff00047882 */ /* 0x000fe20000000000 */
[----:B------:R-:W-:Y:S02]  /*163a0*/  VIADD R12, R6, 0xffffffff ;  /* 0xffffffff060c7836 */ /* 0x000fe40000000000 */
[----:B------:R-:W-:Y:S05]  /*163b0*/  BRA.DIV UR4, `(.L_x_2216) ;  /* 0x0000001a04507947 */ /* 0x000fea000b800000 */
[----:B------:R3:W4:Y:S02]  /*163c0*/  SHFL.IDX PT, R7, R2, R12, 0x1f ;  /* 0x00001f0c02077589 */ /* 0x00072400000e0000 */
.L_x_2215:
[----:B0--3--:R-:W0:Y:S01]  /*163d0*/  LDC.64 R2, c[0x0][0xc68] ;  /* 0x00031a00ff027b82 */ /* 0x009e220000000a00 */
[----:B------:R-:W-:Y:S01]  /*163e0*/  IMAD.IADD R19, R6, 0x1, R19 ;  /* 0x0000000106137824 */ /* 0x000fe200078e0213 */
[----:B------:R-:W-:-:S03]  /*163f0*/  ULDC.64 UR4, c[0x0][0x208] ;  /* 0x0000820000047ab9 */ /* 0x000fc60000000a00 */
        /* <DEDUP_REMOVED lines=11> */
[----:B0-----:R-:W-:-:S06]  /*164b0*/  IADD3 R11, R10, 0xffffffe, RZ ;  /* 0x0ffffffe0a0b7810 */ /* 0x001fcc0007ffe0ff */
        /* <DEDUP_REMOVED lines=15> */
[----:B------:R-:W-:Y:S02]  /*165b0*/  @!P0 IADD3 R9, -R9, RZ, RZ ;  /* 0x000000ff09098210 */ /* 0x000fe40007ffe1ff */
        /* <DEDUP_REMOVED lines=27> */
[----:B------:R-:W-:Y:S02]  /*16770*/  @P0 IADD3 R3, R3, 0x1, RZ ;  /* 0x0000000103030810 */ /* 0x000fe40007ffe0ff */
        /* <DEDUP_REMOVED lines=9> */
.L_x_2209:
[----:B------:R-:W-:Y:S01]  /*16810*/  UMOV UR4, URZ ;  /* 0x0000003f00047c82 */ /* 0x000fe20008000000 */
[----:B------:R-:W-:Y:S01]  /*16820*/  UMOV UR5, URZ ;  /* 0x0000003f00057c82 */ /* 0x000fe20008000000 */
[----:B------:R-:W-:Y:S01]  /*16830*/  ULDC UR6, c[0x0][0xc14] ;  /* 0x0003050000067ab9 */ /* 0x000fe20000000800 */
[----:B------:R-:W-:Y:S02]  /*16840*/  IMAD.MOV.U32 R16, RZ, RZ, R4 ;  /* 0x000000ffff107224 */ /* 0x000fe400078e0004 */
[----:B------:R-:W-:Y:S02]  /*16850*/  IMAD.U32 R17, RZ, RZ, UR4 ;  /* 0x00000004ff117e24 */ /* 0x000fe4000f8e00ff */
[----:B------:R-:W-:Y:S02]  /*16860*/  IMAD.U32 R18, RZ, RZ, UR5 ;  /* 0x00000005ff127e24 */ /* 0x000fe4000f8e00ff */
[----:B------:R-:W-:-:S07]  /*16870*/  IMAD.U32 R19, RZ, RZ, UR6 ;  /* 0x00000006ff137e24 */ /* 0x000fce000f8e00ff */
.L_x_2217:
        /* <DEDUP_REMOVED lines=12> */
.L_x_2150:
[----:B-1----:R-:W3:Y:S01]  /*16940*/  LDL.LU R0, [R1+0x20] ;  /* 0x0000200001007983 */ /* 0x002ee20000300800 */
[----:B------:R-:W-:Y:S01]  /*16950*/  BSSY B0, `(.L_x_2219) ;  /* 0x000000b000007945 */ /* 0x000fe20003800000 */
[----:B------:R-:W1:Y:S01]  /*16960*/  S2R R5, SR_CgaCtaId ;  /* 0x0000000000057919 */ /* 0x000e620000008800 */
[----:B---3--:R-:W-:-:S04]  /*16970*/  IADD3 R0, R0, 0x1, RZ ;  /* 0x0000000100007810 */ /* 0x008fc80007ffe0ff */
        /* <DEDUP_REMOVED lines=8> */
.L_x_2273:
[----:B------:R-:W-:Y:S05]  /*16a00*/  BSYNC B0 ;  /* 0x0000000000007941 */ /* 0x000fea0003800000 */
.L_x_2219:
[----:B------:R-:W-:-:S03]  /*16a10*/  UMOV UR4, 0xffffffff ;  /* 0xffffffff00047882 */ /* 0x000fc60000000000 */
[----:B------:R-:W-:Y:S05]  /*16a20*/  BRA.DIV UR4, `(.L_x_2221) ;  /* 0x0000001204f07947 */ /* 0x000fea000b800000 */
[----:B------:R-:W2:Y:S02]  /*16a30*/  S2R R2, SR_TID.X ;  /* 0x0000000000027919 */ /* 0x000ea40000002100 */
[----:B--2---:R-:W-:-:S04]  /*16a40*/  SHF.R.U32.HI R2, RZ, 0x5, R2 ;  /* 0x00000005ff027819 */ /* 0x004fc80000011602 */
[----:B------:R-:W-:-:S05]  /*16a50*/  LOP3.LUT R2, R2, 0x3, RZ, 0xc0, !PT ;  /* 0x0000000302027812 */ /* 0x000fca00078ec0ff */
[----:B------:R2:W3:Y:S02]  /*16a60*/  SHFL.IDX PT, R14, R2, RZ, 0x1f ;  /* 0x00001fff020e7589 */ /* 0x0004e400000e0000 */
.L_x_2276:
[----:B---3--:R-:W-:Y:S01]  /*16a70*/  ISETP.NE.AND P0, PT, R14, RZ, PT ;  /* 0x000000ff0e00720c */ /* 0x008fe20003f05270 */
[----:B------:R-:W-:-:S12]  /*16a80*/  BSSY B0, `(.L_x_2222) ;  /* 0x0000029000007945 */ /* 0x000fd80003800000 */
[----:B------:R-:W-:Y:S05]  /*16a90*/  @P0 BRA `(.L_x_2223) ;  /* 0x00000000009c0947 */ /* 0x000fea0003800000 */
[----:B------:R-:W-:-:S03]  /*16aa0*/  UMOV UR4, 0xffffffff ;  /* 0xffffffff00047882 */ /* 0x000fc60000000000 */
[----:B------:R-:W-:Y:S05]  /*16ab0*/  BRA.DIV UR4, `(.L_x_2224) ;  /* 0x0000001604007947 */ /* 0x000fea000b800000 */
[----:B------:R-:W-:-:S13]  /*16ac0*/  ELECT P6, URZ, PT ;  /* 0x00000000003f782f */ /* 0x000fda00038c0000 */
.L_x_2279:
        /* <DEDUP_REMOVED lines=8> */
.L_x_2225:
        /* <DEDUP_REMOVED lines=14> */
.L_x_2280:
[----:B------:R-:W2:Y:S02]  /*16c30*/  SYNCS.PHASECHK.TRANS64.TRYWAIT P0, [R7+URZ], R2 ;  /* 0x00000002070075a7 */ /* 0x000ea4000800017f */
[----:B--2---:R-:W-:Y:S05]  /*16c40*/  @!P0 BRA `(.L_x_2227) ;  /* 0x0000001000d08947 */ /* 0x004fea0003800000 */
.L_x_2281:
[----:B------:R-:W-:Y:S05]  /*16c50*/  @!P2 BRA `(.L_x_2228) ;  /* 0x000000000004a947 */ /* 0x000fea0003800000 */
[----:B------:R-:W-:Y:S01]  /*16c60*/  BPT.TRAP 0x1 ;  /* 0x000000040000795c */ /* 0x000fe20000300000 */
.L_x_2228:
[----:B------:R-:W3:Y:S01]  /*16c70*/  LDL.LU R4, [R1] ;  /* 0x0000000001047983 */ /* 0x000ee20000300800 */
[----:B------:R-:W-:-:S04]  /*16c80*/  VIADD R0, R0, 0x38860 ;  /* 0x0003886000007836 */ /* 0x000fc80000000000 */
[----:B---3--:R-:W-:-:S04]  /*16c90*/  IMAD R4, R4, 0x8, R0 ;  /* 0x0000000804047824 */ /* 0x008fc800078e0200 */
[----:B------:R-:W3:Y:S02]  /*16ca0*/  SYNCS.PHASECHK.TRANS64.TRYWAIT P0, [R4+URZ], R5 ;  /* 0x00000005040075a7 */ /* 0x000ee4000800017f */
[----:B---3--:R-:W-:Y:S05]  /*16cb0*/  @!P0 BRA `(.L_x_2229) ;  /* 0x0000001000c88947 */ /* 0x008fea0003800000 */
.L_x_2282:
[----:B------:R-:W-:-:S07]  /*16cc0*/  LEA R3, R3, R0, 0x3 ;  /* 0x0000000003037211 */ /* 0x000fce00078e18ff */
.L_x_2230:
[----:B----4-:R4:W0:Y:S02]  /*16cd0*/  SYNCS.PHASECHK.TRANS64.TRYWAIT P0, [R3+URZ], R2 ;  /* 0x00000002030075a7 */ /* 0x010824000800017f */
[----:B0-----:R-:W-:Y:S05]  /*16ce0*/  @!P0 NANOSLEEP.SYNCS 0x989680 ;  /* 0x009896800000895d */ /* 0x001fea0003900000 */
[----:B------:R-:W0:Y:S02]  /*16cf0*/  @!P0 SYNCS.PHASECHK.TRANS64 P0, [R3+URZ], R2 ;  /* 0x00000002030085a7 */ /* 0x000e24000800007f */
[----:B0-----:R-:W-:Y:S05]  /*16d00*/  @!P0 BRA `(.L_x_2230) ;  /* 0xfffffffc00f08947 */ /* 0x001fea000383ffff */
.L_x_2223:
[----:B------:R-:W-:Y:S05]  /*16d10*/  BSYNC B0 ;  /* 0x0000000000007941 */ /* 0x000fea0003800000 */
.L_x_2222:
[----:B------:R-:W-:Y:S05]  /*16d20*/  EXIT ;  /* 0x000000000000794d */ /* 0x000fea0003800000 */
.L_x_2094:
[----:B------:R-:W-:-:S13]  /*16d30*/  R2UR UR4, R17 ;  /* 0x00000000110472ca */ /* 0x000fda00000e0000 */
[----:B0-----:R-:W-:-:S04]  /*16d40*/  IMAD.U32 R3, RZ, RZ, UR4 ;  /* 0x00000004ff037e24 */ /* 0x001fc8000f8e00ff */
[----:B------:R0:W1:Y:S03]  /*16d50*/  SYNCS.PHASECHK.TRANS64.TRYWAIT P1, [R3+URZ+0x38800], R0 ;  /* 0x03880000030075a7 */ /* 0x000066000802017f */
[----:B-1----:R-:W-:Y:S05]  /*16d60*/  @!P1 NANOSLEEP.SYNCS 0x989680 ;  /* 0x009896800000995d */ /* 0x002fea0003900000 */
[----:B------:R-:W1:Y:S02]  /*16d70*/  @!P1 SYNCS.PHASECHK.TRANS64 P1, [R3+URZ+0x38800], R0 ;  /* 0x03880000030095a7 */ /* 0x000e64000802007f */
[----:B-1----:R-:W-:Y:S05]  /*16d80*/  @!P1 BRA `(.L_x_2094) ;  /* 0xfffffffc00e89947 */ /* 0x002fea000383ffff */
[----:B------:R-:W-:Y:S05]  /*16d90*/  BRA `(.L_x_2231) ;  /* 0xfffffeac00707947 */ /* 0x000fea000383ffff */
.L_x_2098:
[----:B-1----:R1:W2:Y:S02]  /*16da0*/  SYNCS.PHASECHK.TRANS64.TRYWAIT P2, [R0+URZ+0x38830], R3 ;  /* 0x03883003000075a7 */ /* 0x0022a4000804017f */
[----:B--2---:R-:W-:Y:S05]  /*16db0*/  @!P2 NANOSLEEP.SYNCS 0x989680 ;  /* 0x009896800000a95d */ /* 0x004fea0003900000 */
[----:B------:R-:W2:Y:S02]  /*16dc0*/  @!P2 SYNCS.PHASECHK.TRANS64 P2, [R0+URZ+0x38830], R3 ;  /* 0x038830030000a5a7 */ /* 0x000ea4000804007f */
[----:B--2---:R-:W-:Y:S05]  /*16dd0*/  @!P2 BRA `(.L_x_2098) ;  /* 0xfffffffc00f0a947 */ /* 0x004fea000383ffff */
[----:B------:R-:W-:Y:S05]  /*16de0*/  BRA `(.L_x_2097) ;  /* 0xfffffeac00a07947 */ /* 0x000fea000383ffff */
.L_x_2103:
[----:B------:R-:W-:-:S13]  /*16df0*/  R2UR UR4, R227 ;  /* 0x00000000e30472ca */ /* 0x000fda00000e0000 */
[----:B-1----:R-:W-:-:S04]  /*16e00*/  IMAD.U32 R4, RZ, RZ, UR4 ;  /* 0x00000004ff047e24 */ /* 0x002fc8000f8e00ff */
[----:B------:R1:W2:Y:S03]  /*16e10*/  SYNCS.PHASECHK.TRANS64.TRYWAIT P2, [R4+URZ+0x38830], R3 ;  /* 0x03883003040075a7 */ /* 0x0002a6000804017f */
[----:B--2---:R-:W-:Y:S05]  /*16e20*/  @!P2 NANOSLEEP.SYNCS 0x989680 ;  /* 0x009896800000a95d */ /* 0x004fea0003900000 */
[----:B------:R-:W2:Y:S02]  /*16e30*/  @!P2 SYNCS.PHASECHK.TRANS64 P2, [R4+URZ+0x38830], R3 ;  /* 0x038830030400a5a7 */ /* 0x000ea4000804007f */
[----:B--2---:R-:W-:Y:S05]  /*16e40*/  @!P2 BRA `(.L_x_2103) ;  /* 0xfffffffc00e8a947 */ /* 0x004fea000383ffff */
[----:B------:R-:W-:Y:S05]  /*16e50*/  BRA `(.L_x_2102) ;  /* 0xfffffeec00b87947 */ /* 0x000fea000383ffff */
.L_x_2107:
[----:B01----:R-:W-:-:S04]  /*16e60*/  IMAD.U32 R3, RZ, RZ, UR4 ;  /* 0x00000004ff037e24 */ /* 0x003fc8000f8e00ff */
[----:B------:R0:W1:Y:S03]  /*16e70*/  SYNCS.PHASECHK.TRANS64.TRYWAIT P2, [R3+URZ+0x38850], R0 ;  /* 0x03885000030075a7 */ /* 0x000066000804017f */
[----:B-1----:R-:W-:Y:S05]  /*16e80*/  @!P2 NANOSLEEP.SYNCS 0x989680 ;  /* 0x009896800000a95d */ /* 0x002fea0003900000 */
[----:B------:R-:W1:Y:S02]  /*16e90*/  @!P2 SYNCS.PHASECHK.TRANS64 P2, [R3+URZ+0x38850], R0 ;  /* 0x038850000300a5a7 */ /* 0x000e64000804007f */
[----:B-1----:R-:W-:Y:S05]  /*16ea0*/  @!P2 BRA `(.L_x_2107) ;  /* 0xfffffffc00eca947 */ /* 0x002fea000383ffff */
[----:B------:R-:W-:Y:S05]  /*16eb0*/  BRA `(.L_x_2106) ;  /* 0xffffff1000dc7947 */ /* 0x000fea000383ffff */
.L_x_2113:
[----:B-1----:R-:W-:-:S04]  /*16ec0*/  IMAD.U32 R4, RZ, RZ, UR4 ;  /* 0x00000004ff047e24 */ /* 0x002fc8000f8e00ff */
[----:B------:R1:W2:Y:S03]  /*16ed0*/  SYNCS.PHASECHK.TRANS64.TRYWAIT P2, [R4+URZ+0x38830], R3 ;  /* 0x03883003040075a7 */ /* 0x0002a6000804017f */
[----:B--2---:R-:W-:Y:S05]  /*16ee0*/  @!P2 NANOSLEEP.SYNCS 0x989680 ;  /* 0x009896800000a95d */ /* 0x004fea0003900000 */
[----:B------:R-:W2:Y:S02]  /*16ef0*/  @!P2 SYNCS.PHASECHK.TRANS64 P2, [R4+URZ+0x38830], R3 ;  /* 0x038830030400a5a7 */ /* 0x000ea4000804007f */
[----:B--2---:R-:W-:Y:S05]  /*16f00*/  @!P2 BRA `(.L_x_2113) ;  /* 0xfffffffc00eca947 */ /* 0x004fea000383ffff */
[----:B------:R-:W-:Y:S05]  /*16f10*/  BRA `(.L_x_2112) ;  /* 0xffffff2800ac7947 */ /* 0x000fea000383ffff */
.L_x_2117:
[----:B01----:R-:W-:-:S04]  /*16f20*/  IMAD.U32 R3, RZ, RZ, UR4 ;  /* 0x00000004ff037e24 */ /* 0x003fc8000f8e00ff */
[----:B------:R0:W1:Y:S03]  /*16f30*/  SYNCS.PHASECHK.TRANS64.TRYWAIT P2, [R3+URZ+0x38850], R0 ;  /* 0x03885000030075a7 */ /* 0x000066000804017f */
[----:B-1----:R-:W-:Y:S05]  /*16f40*/  @!P2 NANOSLEEP.SYNCS 0x989680 ;  /* 0x009896800000a95d */ /* 0x002fea0003900000 */
[----:B------:R-:W1:Y:S02]  /*16f50*/  @!P2 SYNCS.PHASECHK.TRANS64 P2, [R3+URZ+0x38850], R0 ;  /* 0x038850000300a5a7 */ /* 0x000e64000804007f */
[----:B-1----:R-:W-:Y:S05]  /*16f60*/  @!P2 BRA `(.L_x_2117) ;  /* 0xfffffffc00eca947 */ /* 0x002fea000383ffff */
[----:B------:R-:W-:Y:S05]  /*16f70*/  BRA `(.L_x_2116) ;  /* 0xffffff5000d07947 */ /* 0x000fea000383ffff */
.L_x_2122:
[----:B-1----:R-:W-:-:S04]  /*16f80*/  IMAD.U32 R7, RZ, RZ, UR7 ;  /* 0x00000007ff077e24 */ /* 0x002fc8000f8e00ff */
[----:B------:R1:W2:Y:S03]  /*16f90*/  SYNCS.PHASECHK.TRANS64.TRYWAIT P0, [R7+URZ+0x38850], R0 ;  /* 0x03885000070075a7 */ /* 0x0002a6000800017f */
[----:B--2---:R-:W-:Y:S05]  /*16fa0*/  @!P0 NANOSLEEP.SYNCS 0x989680 ;  /* 0x009896800000895d */ /* 0x004fea0003900000 */
[----:B------:R-:W2:Y:S02]  /*16fb0*/  @!P0 SYNCS.PHASECHK.TRANS64 P0, [R7+URZ+0x38850], R0 ;  /* 0x03885000070085a7 */ /* 0x000ea4000800007f */
[----:B--2---:R-:W-:Y:S05]  /*16fc0*/  @!P0 BRA `(.L_x_2122) ;  /* 0xfffffffc00ec8947 */ /* 0x004fea000383ffff */
[----:B------:R-:W-:Y:S05]  /*16fd0*/  BRA `(.L_x_2121) ;  /* 0xffffff6800d07947 */ /* 0x000fea000383ffff */
.L_x_2164:
[----:B------:R-:W1:Y:S01]  /*16fe0*/  S2R R8, SR_TID.X ;  /* 0x0000000000087919 */ /* 0x000e620000002100 */
[----:B------:R-:W-:Y:S01]  /*16ff0*/  BSSY B0, `(.L_x_2232) ;  /* 0x000000a000007945 */ /* 0x000fe20003800000 */
[----:B------:R-:W-:Y:S01]  /*17000*/  IMAD.MOV.U32 R12, RZ, RZ, RZ ;  /* 0x000000ffff0c7224 */ /* 0x000fe200078e00ff */
[----:B------:R-:W-:Y:S01]  /*17010*/  MOV R11, 0x1f ;  /* 0x0000001f000b7802 */ /* 0x000fe20000000f00 */
[----:B------:R-:W-:Y:S01]  /*17020*/  IMAD.MOV.U32 R15, RZ, RZ, -0x1 ;  /* 0xffffffffff0f7424 */ /* 0x000fe200078e00ff */
[----:B-1----:R-:W-:-:S04]  /*17030*/  SHF.R.U32.HI R8, RZ, 0x5, R8 ;  /* 0x00000005ff087819 */ /* 0x002fc80000011608 */
[----:B------:R-:W-:-:S05]  /*17040*/  LOP3.LUT R8, R8, 0x3, RZ, 0xc0, !PT ;  /* 0x0000000308087812 */ /* 0x000fca00078ec0ff */
[----:B0-----:R-:W-:-:S07]  /*17050*/  IMAD.MOV.U32 R13, RZ, RZ, R8 ;  /* 0x000000ffff0d7224 */ /* 0x001fce00078e0008 */
[----:B------:R-:W-:Y:S05]  /*17060*/  WARPSYNC.COLLECTIVE R15, `(.L_x_2233) ;  /* 0x000000000f087348 */ /* 0x000fea0003c00000 */
[----:B------:R0:W1:Y:S02]  /*17070*/  SHFL.IDX P6, R14, R13, R12, R11 ;  /* 0x0000000c0d0e7389 */ /* 0x00006400000c000b */
[----:B01----:R-:W-:Y:S01]  /*17080*/  ENDCOLLECTIVE ;  /* 0x000000000000791b */ /* 0x003fe20003800000 */
.L_x_2233:
[----:B------:R-:W-:Y:S05]  /*17090*/  BSYNC B0 ;  /* 0x0000000000007941 */ /* 0x000fea0003800000 */
.L_x_2232:
[----:B------:R-:W-:Y:S05]  /*170a0*/  BRA `(.L_x_2234) ;  /* 0xffffffc000747947 */ /* 0x000fea000383ffff */
.L_x_2165:
[----:B------:R-:W-:Y:S01]  /*170b0*/  BSSY B0, `(.L_x_2235) ;  /* 0x0000006000007945 */ /* 0x000fe20003800000 */
[----:B------:R-:W-:-:S07]  /*170c0*/  IMAD.MOV.U32 R15, RZ, RZ, -0x1 ;  /* 0xffffffffff0f7424 */ /* 0x000fce00078e00ff */
[----:B------:R-:W-:Y:S05]  /*170d0*/  WARPSYNC.COLLECTIVE R15, `(.L_x_2236) ;  /* 0x000000000f0c7348 */ /* 0x000fea0003c00000 */
[----:B------:R-:W-:Y:S02]  /*170e0*/  ELECT P6, UR62, PT ;  /* 0x00000000003e782f */ /* 0x000fe400038c0000 */
[----:B------:R-:W-:Y:S01]  /*170f0*/  MOV R14, UR62 ;  /* 0x0000003e000e7c02 */ /* 0x000fe20008000f00 */
[----:B------:R-:W-:Y:S10]  /*17100*/  ENDCOLLECTIVE ;  /* 0x000000000000791b */ /* 0x000ff40003800000 */
.L_x_2236:
[----:B------:R-:W-:Y:S05]  /*17110*/  BSYNC B0 ;  /* 0x0000000000007941 */ /* 0x000fea0003800000 */
.L_x_2235:
[----:B------:R-:W-:Y:S05]  /*17120*/  BRA `(.L_x_2237) ;  /* 0xffffffc000647947 */ /* 0x000fea000383ffff */
.L_x_2168:
[----:B0-----:R0:W1:Y:S02]  /*17130*/  SYNCS.PHASECHK.TRANS64.TRYWAIT P0, [R8+URZ+0x38840], R9 ;  /* 0x03884009080075a7 */ /* 0x001064000800017f */
[----:B-1----:R-:W-:Y:S05]  /*17140*/  @!P0 NANOSLEEP.SYNCS 0x989680 ;  /* 0x009896800000895d */ /* 0x002fea0003900000 */
[----:B------:R-:W1:Y:S02]  /*17150*/  @!P0 SYNCS.PHASECHK.TRANS64 P0, [R8+URZ+0x38840], R9 ;  /* 0x03884009080085a7 */ /* 0x000e64000800007f */
[----:B-1----:R-:W-:Y:S05]  /*17160*/  @!P0 BRA `(.L_x_2168) ;  /* 0xfffffffc00f08947 */ /* 0x002fea000383ffff */
[----:B------:R-:W-:Y:S05]  /*17170*/  BRA `(.L_x_2238) ;  /* 0xffffffc000d07947 */ /* 0x000fea000383ffff */
.L_x_2171:
        /* <DEDUP_REMOVED lines=8> */
.L_x_2179:
[----:B0-----:R0:W1:Y:S02]  /*17200*/  SYNCS.PHASECHK.TRANS64.TRYWAIT P0, [R2+URZ+0x38840], R3 ;  /* 0x03884003020075a7 */ /* 0x001064000800017f */
[----:B-1----:R-:W-:Y:S05]  /*17210*/  @!P0 NANOSLEEP.SYNCS 0x989680 ;  /* 0x009896800000895d */ /* 0x002fea0003900000 */
[----:B------:R-:W1:Y:S02]  /*17220*/  @!P0 SYNCS.PHASECHK.TRANS64 P0, [R2+URZ+0x38840], R3 ;  /* 0x03884003020085a7 */ /* 0x000e64000800007f */
[----:B-1----:R-:W-:Y:S05]  /*17230*/  @!P0 BRA `(.L_x_2179) ;  /* 0xfffffffc00f08947 */ /* 0x002fea000383ffff */
[----:B------:R-:W-:Y:S05]  /*17240*/  BRA `(.L_x_2240) ;  /* 0xffffffcc00047947 */ /* 0x000fea000383ffff */
.L_x_2181:
[----:B0-----:R0:W1:Y:S02]  /*17250*/  SYNCS.PHASECHK.TRANS64.TRYWAIT P0, [R3+URZ+0x60], R2 ;  /* 0x00006002030075a7 */ /* 0x001064000800017f */
[----:B-1----:R-:W-:Y:S05]  /*17260*/  @!P0 NANOSLEEP.SYNCS 0x989680 ;  /* 0x009896800000895d */ /* 0x002fea0003900000 */
[----:B------:R-:W1:Y:S02]  /*17270*/  @!P0 SYNCS.PHASECHK.TRANS64 P0, [R3+URZ+0x60], R2 ;  /* 0x00006002030085a7 */ /* 0x000e64000800007f */
[----:B-1----:R-:W-:Y:S05]  /*17280*/  @!P0 BRA `(.L_x_2181) ;  /* 0xfffffffc00f08947 */ /* 0x002fea000383ffff */
[----:B------:R-:W-:Y:S05]  /*17290*/  BRA `(.L_x_2241) ;  /* 0xffffffcc00c47947 */ /* 0x000fea000383ffff */
.L_x_2186:
[----:B-1----:R1:W2:Y:S02]  /*172a0*/  SYNCS.PHASECHK.TRANS64.TRYWAIT P0, [R2+URZ+0x38840], R3 ;  /* 0x03884003020075a7 */ /* 0x0022a4000800017f */
[----:B--2---:R-:W-:Y:S05]  /*172b0*/  @!P0 NANOSLEEP.SYNCS 0x989680 ;  /* 0x009896800000895d */ /* 0x004fea0003900000 */
[----:B------:R-:W2:Y:S02]  /*172c0*/  @!P0 SYNCS.PHASECHK.TRANS64 P0, [R2+URZ+0x38840], R3 ;  /* 0x03884003020085a7 */ /* 0x000ea4000800007f */
[----:B--2---:R-:W-:Y:S05]  /*172d0*/  @!P0 BRA `(.L_x_2186) ;  /* 0xfffffffc00f08947 */ /* 0x004fea000383ffff */
[----:B------:R-:W-:Y:S05]  /*172e0*/  BRA `(.L_x_2242) ;  /* 0xffffffd4004c7947 */ /* 0x000fea000383ffff */
.L_x_2188:
[----:B0-----:R0:W1:Y:S02]  /*172f0*/  SYNCS.PHASECHK.TRANS64.TRYWAIT P1, [R3+URZ+0x60], R2 ;  /* 0x00006002030075a7 */ /* 0x001064000802017f */
[----:B-1----:R-:W-:Y:S05]  /*17300*/  @!P1 NANOSLEEP.SYNCS 0x989680 ;  /* 0x009896800000995d */ /* 0x002fea0003900000 */
[----:B------:R-:W1:Y:S02]  /*17310*/  @!P1 SYNCS.PHASECHK.TRANS64 P1, [R3+URZ+0x60], R2 ;  /* 0x00006002030095a7 */ /* 0x000e64000802007f */
[----:B-1----:R-:W-:Y:S05]  /*17320*/  @!P1 BRA `(.L_x_2188) ;  /* 0xfffffffc00f09947 */ /* 0x002fea000383ffff */
[----:B------:R-:W-:Y:S05]  /*17330*/  BRA `(.L_x_2243) ;  /* 0xffffffd8000c7947 */ /* 0x000fea000383ffff */
.L_x_2193:
[----:B--2---:R2:W3:Y:S02]  /*17340*/  SYNCS.PHASECHK.TRANS64.TRYWAIT P0, [R2+URZ+0x38840], R3 ;  /* 0x03884003020075a7 */ /* 0x0044e4000800017f */
[----:B---3--:R-:W-:Y:S05]  /*17350*/  @!P0 NANOSLEEP.SYNCS 0x989680 ;  /* 0x009896800000895d */ /* 0x008fea0003900000 */
[----:B------:R-:W3:Y:S02]  /*17360*/  @!P0 SYNCS.PHASECHK.TRANS64 P0, [R2+URZ+0x38840], R3 ;  /* 0x03884003020085a7 */ /* 0x000ee4000800007f */
[----:B---3--:R-:W-:Y:S05]  /*17370*/  @!P0 BRA `(.L_x_2193) ;  /* 0xfffffffc00f08947 */ /* 0x008fea000383ffff */
[----:B------:R-:W-:Y:S05]  /*17380*/  BRA `(.L_x_2244) ;  /* 0xffffffdc00547947 */ /* 0x000fea000383ffff */
.L_x_2195:
[----:B0-----:R0:W1:Y:S02]  /*17390*/  SYNCS.PHASECHK.TRANS64.TRYWAIT P1, [R2+URZ+0x60], R9 ;  /* 0x00006009020075a7 */ /* 0x001064000802017f */
[----:B-1----:R-:W-:Y:S05]  /*173a0*/  @!P1 NANOSLEEP.SYNCS 0x989680 ;  /* 0x009896800000995d */ /* 0x002fea0003900000 */
[----:B------:R-:W1:Y:S02]  /*173b0*/  @!P1 SYNCS.PHASECHK.TRANS64 P1, [R2+URZ+0x60], R9 ;  /* 0x00006009020095a7 */ /* 0x000e64000802007f */
[----:B-1----:R-:W-:Y:S05]  /*173c0*/  @!P1 BRA `(.L_x_2195) ;  /* 0xfffffffc00f09947 */ /* 0x002fea000383ffff */
[----:B------:R-:W-:Y:S05]  /*173d0*/  BRA `(.L_x_2245) ;  /* 0xffffffe000147947 */ /* 0x000fea000383ffff */
.L_x_2202:
[----:B-1----:R1:W2:Y:S02]  /*173e0*/  SYNCS.PHASECHK.TRANS64.TRYWAIT P0, [R3+URZ+0x38860], R2 ;  /* 0x03886002030075a7 */ /* 0x0022a4000800017f */
[----:B--2---:R-:W-:Y:S05]  /*173f0*/  @!P0 NANOSLEEP.SYNCS 0x989680 ;  /* 0x009896800000895d */ /* 0x004fea0003900000 */
[----:B------:R-:W2:Y:S02]  /*17400*/  @!P0 SYNCS.PHASECHK.TRANS64 P0, [R3+URZ+0x38860], R2 ;  /* 0x03886002030085a7 */ /* 0x000ea4000800007f */
[----:B--2---:R-:W-:Y:S05]  /*17410*/  @!P0 BRA `(.L_x_2202) ;  /* 0xfffffffc00f08947 */ /* 0x004fea000383ffff */
[----:B------:R-:W-:Y:S05]  /*17420*/  BRA `(.L_x_2246) ;  /* 0xffffffe400487947 */ /* 0x000fea000383ffff */
.L_x_2204:
        /* <DEDUP_REMOVED lines=8> */
.L_x_2248:
[----:B------:R-:W-:Y:S05]  /*174b0*/  BSYNC B0 ;  /* 0x0000000000007941 */ /* 0x000fea0003800000 */
.L_x_2247:
        /* <DEDUP_REMOVED lines=8> */
.L_x_2249:
[----:B------:R-:W-:Y:S01]  /*17540*/  IMAD.MOV.U32 R16, RZ, RZ, R14 ;  /* 0x000000ffff107224 */ /* 0x000fe200078e000e */
[----:B------:R-:W-:Y:S06]  /*17550*/  BRA `(.L_x_2250) ;  /* 0xffffffe400f87947 */ /* 0x000fec000383ffff */
.L_x_2207:
        /* <DEDUP_REMOVED lines=8> */
.L_x_2252:
[----:B------:R-:W-:Y:S05]  /*175e0*/  BSYNC B0 ;  /* 0x0000000000007941 */ /* 0x000fea0003800000 */
.L_x_2251:
[----:B------:R-:W-:Y:S01]  /*175f0*/  ISETP.NE.AND P0, PT, R6, RZ, PT ;  /* 0x000000ff0600720c */ /* 0x000fe20003f05270 */
        /* <DEDUP_REMOVED lines=9> */
.L_x_2253:
        /* <DEDUP_REMOVED lines=8> */
.L_x_2254:
        /* <DEDUP_REMOVED lines=8> */
.L_x_2255:
        /* <DEDUP_REMOVED lines=8> */
.L_x_2256:
        /* <DEDUP_REMOVED lines=8> */
.L_x_2257:
[----:B------:R-:W-:Y:S05]  /*17890*/  BRA `(.L_x_2258) ;  /* 0xffffffe400c07947 */ /* 0x000fea000383ffff */
.L_x_2212:
[----:B------:R-:W-:Y:S01]  /*178a0*/  BSSY B0, `(.L_x_2259) ;  /* 0x0000008000007945 */ /* 0x000fe20003800000 */
[----:B-----5:R-:W-:Y:S01]  /*178b0*/  IMAD.MOV.U32 R13, RZ, RZ, R17 ;  /* 0x000000ffff0d7224 */ /* 0x020fe200078e0011 */
[----:B------:R-:W-:Y:S01]  /*178c0*/  MOV R11, RZ ;  /* 0x000000ff000b7202 */ /* 0x000fe20000000f00 */
[----:B------:R-:W-:Y:S02]  /*178d0*/  IMAD.MOV.U32 R12, RZ, RZ, 0x1 ;  /* 0x00000001ff0c7424 */ /* 0x000fe400078e00ff */
[----:B------:R-:W-:-:S07]  /*178e0*/  IMAD.MOV.U32 R15, RZ, RZ, -0x1 ;  /* 0xffffffffff0f7424 */ /* 0x000fce00078e00ff */
[----:B0-----:R-:W-:Y:S05]  /*178f0*/  WARPSYNC.COLLECTIVE R15, `(.L_x_2260) ;  /* 0x000000000f087348 */ /* 0x001fea0003c00000 */
[----:B------:R1:W2:Y:S02]  /*17900*/  SHFL.UP P6, R14, R13, R12, R11 ;  /* 0x0400000c0d0e7389 */ /* 0x0002a400000c000b */
[----:B012---:R-:W-:Y:S01]  /*17910*/  ENDCOLLECTIVE ;  /* 0x000000000000791b */ /* 0x007fe20003800000 */
.L_x_2260:
[----:B------:R-:W-:Y:S05]  /*17920*/  BSYNC B0 ;  /* 0x0000000000007941 */ /* 0x000fea0003800000 */
.L_x_2259:
        /* <DEDUP_REMOVED lines=10> */
.L_x_2261:
        /* <DEDUP_REMOVED lines=8> */
.L_x_2262:
        /* <DEDUP_REMOVED lines=8> */
.L_x_2263:
        /* <DEDUP_REMOVED lines=8> */
.L_x_2264:
        /* <DEDUP_REMOVED lines=8> */
.L_x_2265:
[----:B------:R-:W-:Y:S05]  /*17bd0*/  BRA `(.L_x_2266) ;  /* 0xffffffe400a87947 */ /* 0x000fea000383ffff */
.L_x_2214:
[----:B------:R-:W-:Y:S01]  /*17be0*/  BSSY B0, `(.L_x_2267) ;  /* 0x0000006000007945 */ /* 0x000fe20003800000 */
[----:B------:R-:W-:Y:S01]  /*17bf0*/  PLOP3.LUT P6, PT, P6, PT, PT, 0x8, 0x0 ;  /* 0x000000000000781c */ /* 0x000fe200037ce170 */
[----:B------:R-:W-:-:S12]  /*17c00*/  IMAD.MOV.U32 R15, RZ, RZ, -0x1 ;  /* 0xffffffffff0f7424 */ /* 0x000fd800078e00ff */
[----:B0-----:R-:W-:Y:S05]  /*17c10*/  WARPSYNC.COLLECTIVE R15, `(.L_x_2268) ;  /* 0x000000000f087348 */ /* 0x001fea0003c00000 */
[----:B------:R-:W-:Y:S01]  /*17c20*/  VOTE.ANY R14, PT, P6 ;  /* 0x00000000000e7806 */ /* 0x000fe200030e0100 */
[----:B0-----:R-:W-:Y:S06]  /*17c30*/  ENDCOLLECTIVE ;  /* 0x000000000000791b */ /* 0x001fec0003800000 */
.L_x_2268:
[----:B------:R-:W-:Y:S05]  /*17c40*/  BSYNC B0 ;  /* 0x0000000000007941 */ /* 0x000fea0003800000 */
.L_x_2267:
        /* <DEDUP_REMOVED lines=9> */
.L_x_2269:
[----:B------:R-:W-:Y:S01]  /*17ce0*/  IMAD.MOV.U32 R17, RZ, RZ, R14 ;  /* 0x000000ffff117224 */ /* 0x000fe200078e000e */
[----:B------:R-:W-:Y:S06]  /*17cf0*/  BRA `(.L_x_2270) ;  /* 0xffffffe400987947 */ /* 0x000fec000383ffff */
.L_x_2216:
[----:B------:R-:W-:Y:S01]  /*17d00*/  BSSY B0, `(.L_x_2271) ;  /* 0x0000007000007945 */ /* 0x000fe20003800000 */
[----:B------:R-:W-:Y:S01]  /*17d10*/  IMAD.MOV.U32 R13, RZ, RZ, R2 ;  /* 0x000000ffff0d7224 */ /* 0x000fe200078e0002 */
[----:B------:R-:W-:Y:S01]  /*17d20*/  MOV R11, 0x1f ;  /* 0x0000001f000b7802 */ /* 0x000fe20000000f00 */
[----:B------:R-:W-:-:S07]  /*17d30*/  IMAD.MOV.U32 R15, RZ, RZ, -0x1 ;  /* 0xffffffffff0f7424 */ /* 0x000fce00078e00ff */
[----:B012---:R-:W-:Y:S05]  /*17d40*/  WARPSYNC.COLLECTIVE R15, `(.L_x_2272) ;  /* 0x000000000f087348 */ /* 0x007fea0003c00000 */
[----:B------:R3:W4:Y:S02]  /*17d50*/  SHFL.IDX P6, R14, R13, R12, R11 ;  /* 0x0000000c0d0e7389 */ /* 0x00072400000c000b */
[----:B01234-:R-:W-:Y:S01]  /*17d60*/  ENDCOLLECTIVE ;  /* 0x000000000000791b */ /* 0x01ffe20003800000 */
.L_x_2272:
[----:B------:R-:W-:Y:S05]  /*17d70*/  BSYNC B0 ;  /* 0x0000000000007941 */ /* 0x000fea0003800000 */
.L_x_2271:
[----:B------:R-:W-:Y:S01]  /*17d80*/  IMAD.MOV.U32 R7, RZ, RZ, R14 ;  /* 0x000000ffff077224 */ /* 0x000fe200078e000e */
[----:B------:R-:W-:Y:S06]  /*17d90*/  BRA `(.L_x_2215) ;  /* 0xffffffe4008c7947 */ /* 0x000fec000383ffff */
.L_x_2220:
[----:B-1----:R1:W2:Y:S02]  /*17da0*/  SYNCS.PHASECHK.TRANS64.TRYWAIT P0, [R0+URZ+0x38820], R3 ;  /* 0x03882003000075a7 */ /* 0x0022a4000800017f */
[----:B--2---:R-:W-:Y:S05]  /*17db0*/  @!P0 NANOSLEEP.SYNCS 0x989680 ;  /* 0x009896800000895d */ /* 0x004fea0003900000 */
[----:B------:R-:W2:Y:S02]  /*17dc0*/  @!P0 SYNCS.PHASECHK.TRANS64 P0, [R0+URZ+0x38820], R3 ;  /* 0x03882003000085a7 */ /* 0x000ea4000800007f */
[----:B--2---:R-:W-:Y:S05]  /*17dd0*/  @!P0 BRA `(.L_x_2220) ;  /* 0xfffffffc00f08947 */ /* 0x004fea000383ffff */
[----:B------:R-:W-:Y:S05]  /*17de0*/  BRA `(.L_x_2273) ;  /* 0xffffffec00047947 */ /* 0x000fea000383ffff */
.L_x_2221:
        /* <DEDUP_REMOVED lines=11> */
.L_x_2275:
[----:B------:R-:W-:Y:S05]  /*17ea0*/  BSYNC B0 ;  /* 0x0000000000007941 */ /* 0x000fea0003800000 */
.L_x_2274:
[----:B------:R-:W-:Y:S05]  /*17eb0*/  BRA `(.L_x_2276) ;  /* 0xffffffe800ec7947 */ /* 0x000fea000383ffff */
.L_x_2224:
[----:B------:R-:W-:Y:S01]  /*17ec0*/  BSSY B1, `(.L_x_2277) ;  /* 0x0000006000017945 */ /* 0x000fe20003800000 */
[----:B------:R-:W-:-:S07]  /*17ed0*/  IMAD.MOV.U32 R15, RZ, RZ, -0x1 ;  /* 0xffffffffff0f7424 */ /* 0x000fce00078e00ff */
[----:B012---:R-:W-:Y:S05]  /*17ee0*/  WARPSYNC.COLLECTIVE R15, `(.L_x_2278) ;  /* 0x000000000f0c7348 */ /* 0x007fea0003c00000 */
[----:B------:R-:W-:Y:S02]  /*17ef0*/  ELECT P6, UR62, PT ;  /* 0x00000000003e782f */ /* 0x000fe400038c0000 */
[----:B------:R-:W-:Y:S01]  /*17f00*/  MOV R14, UR62 ;  /* 0x0000003e000e7c02 */ /* 0x000fe20008000f00 */
[----:B012---:R-:W-:Y:S10]  /*17f10*/  ENDCOLLECTIVE ;  /* 0x000000000000791b */ /* 0x007ff40003800000 */
.L_x_2278:
[----:B------:R-:W-:Y:S05]  /*17f20*/  BSYNC B1 ;  /* 0x0000000000017941 */ /* 0x000fea0003800000 */
.L_x_2277:
[----:B------:R-:W-:Y:S05]  /*17f30*/  BRA `(.L_x_2279) ;  /* 0xffffffe800e47947 */ /* 0x000fea000383ffff */
.L_x_2226:
[----:B-1----:R1:W2:Y:S02]  /*17f40*/  SYNCS.PHASECHK.TRANS64.TRYWAIT P0, [R6+URZ], R5 ;  /* 0x00000005060075a7 */ /* 0x0022a4000800017f */
[----:B--2---:R-:W-:Y:S05]  /*17f50*/  @!P0 NANOSLEEP.SYNCS 0x989680 ;  /* 0x009896800000895d */ /* 0x004fea0003900000 */
[----:B------:R-:W2:Y:S02]  /*17f60*/  @!P0 SYNCS.PHASECHK.TRANS64 P0, [R6+URZ], R5 ;  /* 0x00000005060085a7 */ /* 0x000ea4000800007f */
[----:B--2---:R-:W-:Y:S05]  /*17f70*/  @!P0 BRA `(.L_x_2226) ;  /* 0xfffffffc00f08947 */ /* 0x004fea000383ffff */
[----:B------:R-:W-:Y:S05]  /*17f80*/  BRA `(.L_x_2280) ;  /* 0xffffffec00287947 */ /* 0x000fea000383ffff */
.L_x_2227:
[----:B--2---:R2:W3:Y:S02]  /*17f90*/  SYNCS.PHASECHK.TRANS64.TRYWAIT P0, [R7+URZ], R2 ;  /* 0x00000002070075a7 */ /* 0x0044e4000800017f */
[----:B---3--:R-:W-:Y:S05]  /*17fa0*/  @!P0 NANOSLEEP.SYNCS 0x989680 ;  /* 0x009896800000895d */ /* 0x008fea0003900000 */
[----:B------:R-:W3:Y:S02]  /*17fb0*/  @!P0 SYNCS.PHASECHK.TRANS64 P0, [R7+URZ], R2 ;  /* 0x00000002070085a7 */ /* 0x000ee4000800007f */
[----:B---3--:R-:W-:Y:S05]  /*17fc0*/  @!P0 BRA `(.L_x_2227) ;  /* 0xfffffffc00f08947 */ /* 0x008fea000383ffff */
[----:B------:R-:W-:Y:S05]  /*17fd0*/  BRA `(.L_x_2281) ;  /* 0xffffffec001c7947 */ /* 0x000fea000383ffff */
.L_x_2229:
[----:B---3--:R3:W4:Y:S02]  /*17fe0*/  SYNCS.PHASECHK.TRANS64.TRYWAIT P0, [R4+URZ], R5 ;  /* 0x00000005040075a7 */ /* 0x008724000800017f */
[----:B----4-:R-:W-:Y:S05]  /*17ff0*/  @!P0 NANOSLEEP.SYNCS 0x989680 ;  /* 0x009896800000895d */ /* 0x010fea0003900000 */
[----:B------:R-:W4:Y:S02]  /*18000*/  @!P0 SYNCS.PHASECHK.TRANS64 P0, [R4+URZ], R5 ;  /* 0x00000005040085a7 */ /* 0x000f24000800007f */
[----:B----4-:R-:W-:Y:S05]  /*18010*/  @!P0 BRA `(.L_x_2229) ;  /* 0xfffffffc00f08947 */ /* 0x010fea000383ffff */
[----:B------:R-:W-:Y:S05]  /*18020*/  BRA `(.L_x_2282) ;  /* 0xffffffec00247947 */ /* 0x000fea000383ffff */
.L_x_2283:
        /* <DEDUP_REMOVED lines=13> */
.L_x_12757:


//--------------------- .text._ZN7cutlass13device_kernelIN5flash11enable_sm90INS1_16FlashAttnFwdSm90INS1_25CollectiveMainloopFwdSm90ILi2EN4cute5tupleIJNS5_1CILi1EEES8_S8_EEENS6_IJNS7_ILi128EEENS7_ILi80EEENS7_ILi256EEEEEELi256ENS_6half_tEfNS_4arch4Sm90ELb1ELb0ELb0ELb1ELb0ELb1ELb0ELb1ELb1ELb0ELb0ELb0EEENS1_21CollectiveEpilogueFwdINS6_IJSA_SC_SB_EEES9_SE_SG_Li256ELb1ELb0ELb0ELb0EEENS1_36VarlenDynamicPersistentTileSchedulerILi128ELi80ELi256ELi32ELb0ELb0ELb1ELb1ELb1ELb1EEEEEEEEEvNT_6ParamsE --------------------------
	.section	.text._ZN7cutlass13device_kernelIN5flash11enable_sm90INS1_16FlashAttnFwdSm90INS1_25CollectiveMainloopFwdSm90ILi2EN4cute5tupleIJNS5_1CILi1EEES8_S8_EEENS6_IJNS7_ILi128EEENS7_ILi80EEENS7_ILi256EEEEEELi256ENS_6half_tEfNS_4arch4Sm90ELb1ELb0ELb0ELb1ELb0ELb1ELb0ELb1ELb1ELb0ELb0ELb0EEENS1_21CollectiveEpilogueFwdINS6_IJSA_SC_SB_EEES9_SE_SG_Li256ELb1ELb0ELb0ELb0EEENS1_36VarlenDynamicPersistentTileSchedulerILi128ELi80ELi256ELi32ELb0ELb0ELb1ELb1ELb1ELb1EEEEEEEEEvNT_6ParamsE,"ax",@progbits
	.align	128
.text._ZN7cutlass13device_kernelIN5flash11enable_sm90INS1_16FlashAttnFwdSm90INS1_25CollectiveMainloopFwdSm90ILi2EN4cute5tupleIJNS5_1CILi1EEES8_S8_EEENS6_IJNS7_ILi128EEENS7_ILi80EEENS7_ILi256EEEEEELi256ENS_6half_tEfNS_4arch4Sm90ELb1ELb0ELb0ELb1ELb0ELb1ELb0ELb1ELb1ELb0ELb0ELb0EEENS1_21CollectiveEpilogueFwdINS6_IJSA_SC_SB_EEES9_SE_SG_Li256ELb1ELb0ELb0ELb0EEENS1_36VarlenDynamicPersistentTileSchedulerILi128ELi80ELi256ELi32ELb0ELb0ELb1ELb1ELb1ELb1EEEEEEEEEvNT_6ParamsE:
        .type           _ZN7cutlass13device_kernelIN5flash11enable_sm90INS1_16FlashAttnFwdSm90INS1_25CollectiveMainloopFwdSm90ILi2EN4cute5tupleIJNS5_1CILi1EEES8_S8_EEENS6_IJNS7_ILi128EEENS7_ILi80EEENS7_ILi256EEEEEELi256ENS_6half_tEfNS_4arch4Sm90ELb1ELb0ELb0ELb1ELb0ELb1ELb0ELb1ELb1ELb0ELb0ELb0EEENS1_21CollectiveEpilogueFwdINS6_IJSA_SC_SB_EEES9_SE_SG_Li256ELb1ELb0ELb0ELb0EEENS1_36VarlenDynamicPersistentTileSchedulerILi128ELi80ELi256ELi32ELb0ELb0ELb1ELb1ELb1ELb1EEEEEEEEEvNT_6ParamsE,@function
        .size           _ZN7cutlass13device_kernelIN5flash11enable_sm90INS1_16FlashAttnFwdSm90INS1_25CollectiveMainloopFwdSm90ILi2EN4cute5tupleIJNS5_1CILi1EEES8_S8_EEENS6_IJNS7_ILi128EEENS7_ILi80EEENS7_ILi256EEEEEELi256ENS_6half_tEfNS_4arch4Sm90ELb1ELb0ELb0ELb1ELb0ELb1ELb0ELb1ELb1ELb0ELb0ELb0EEENS1_21CollectiveEpilogueFwdINS6_IJSA_SC_SB_EEES9_SE_SG_Li256ELb1ELb0ELb0ELb0EEENS1_36VarlenDynamicPersistentTileSchedulerILi128ELi80ELi256ELi32ELb0ELb0ELb1ELb1ELb1ELb1EEEEEEEEEvNT_6ParamsE,(.L_x_12758 - _ZN7cutlass13device_kernelIN5flash11enable_sm90INS1_16FlashAttnFwdSm90INS1_25CollectiveMainloopFwdSm90ILi2EN4cute5tupleIJNS5_1CILi1EEES8_S8_EEENS6_IJNS7_ILi128EEENS7_ILi80EEENS7_ILi256EEEEEELi256ENS_6half_tEfNS_4arch4Sm90ELb1ELb0ELb0ELb1ELb0ELb1ELb0ELb1ELb1ELb0ELb0ELb0EEENS1_21CollectiveEpilogueFwdINS6_IJSA_SC_SB_EEES9_SE_SG_Li256ELb1ELb0ELb0ELb0EEENS1_36VarlenDynamicPersistentTileSchedulerILi128ELi80ELi256ELi32ELb0ELb0ELb1ELb1ELb1ELb1EEEEEEEEEvNT_6ParamsE)
        .other          _ZN7cutlass13device_kernelIN5flash11enable_sm90INS1_16FlashAttnFwdSm90INS1_25CollectiveMainloopFwdSm90ILi2EN4cute5tupleIJNS5_1CILi1EEES8_S8_EEENS6_IJNS7_ILi128EEENS7_ILi80EEENS7_ILi256EEEEEELi256ENS_6half_tEfNS_4arch4Sm90ELb1ELb0ELb0ELb1ELb0ELb1ELb0ELb1ELb1ELb0ELb0ELb0EEENS1_21CollectiveEpilogueFwdINS6_IJSA_SC_SB_EEES9_SE_SG_Li256ELb1ELb0ELb0ELb0EEENS1_36VarlenDynamicPersistentTileSchedulerILi128ELi80ELi256ELi32ELb0ELb0ELb1ELb1ELb1ELb1EEEEEEEEEvNT_6ParamsE,@"STO_CUDA_ENTRY STV_DEFAULT"
_ZN7cutlass13device_kernelIN5flash11enable_sm90INS1_16FlashAttnFwdSm90INS1_25CollectiveMainloopFwdSm90ILi2EN4cute5tupleIJNS5_1CILi1EEES8_S8_EEENS6_IJNS7_ILi128EEENS7_ILi80EEENS7_ILi256EEEEEELi256ENS_6half_tEfNS_4arch4Sm90ELb1ELb0ELb0ELb1ELb0ELb1ELb0ELb1ELb1ELb0ELb0ELb0EEENS1_21CollectiveEpilogueFwdINS6_IJSA_SC_SB_EEES9_SE_SG_Li256ELb1ELb0ELb0ELb0EEENS1_36VarlenDynamicPersistentTileSchedulerILi128ELi80ELi256ELi32ELb0ELb0ELb1ELb1ELb1ELb1EEEEEEEEEvNT_6ParamsE:
        /* <DEDUP_REMOVED lines=27> */
.L_x_2285:
[----:B------:R-:W-:Y:S05]  /*01b0*/  BSYNC B0 ;  /* 0x0000000000007941 */ /* 0x000fea0003800000 */
.L_x_2284:
        /* <DEDUP_REMOVED lines=41> */
.L_x_2286:
        /* <DEDUP_REMOVED lines=22> */
.L_x_2287:
        /* <DEDUP_REMOVED lines=18> */
.L_x_2288:
        /* <DEDUP_REMOVED lines=22> */
.L_x_2289:
        /* <DEDUP_REMOVED lines=22> */
.L_x_2290:
[----:B0-----:R-:W-:Y:S01]  /*0990*/  UMOV UR4, 0x1 ;  /* 0x0000000100047882 */ /* 0x001fe20000000000 */
[----:B------:R-:W-:Y:S01]  /*09a0*/  PLOP3.LUT P0, PT, PT, PT, UP0, 0x80, 0x0 ;  /* 0x000000000000781c */ /* 0x000fe20003f0f008 */
[----:B------:R-:W-:Y:S01]  /*09b0*/  USEL UR4, UR4, 0x2, !UP0 ;  /* 0x0000000204047887 */ /* 0x000fe2000c000000 */
[----:B------:R-:W-:Y:S01]  /*09c0*/  NOP ;  /* 0x0000000000007918 */ /* 0x000fe20000000000 */
[----:B------:R-:W-:Y:S01]  /*09d0*/  ULDC.64 UR60, c[0x0][0x208] ;  /* 0x00008200003c7ab9 */ /* 0x000fe20000000a00 */
[----:B------:R-:W-:Y:S03]  /*09e0*/  BSSY B7, `(.L_x_2291) ;  /* 0x0002c77000077945 */ /* 0x000fe60003800000 */
[----:B------:R-:W-:-:S05]  /*09f0*/  IMAD.U32 R2, RZ, RZ, UR4 ;  /* 0x00000004ff027e24 */ /* 0x000fca000f8e00ff */
[----:B------:R0:W-:Y:S01]  /*0a00*/  STL [R1+0x9c], R2 ;  /* 0x00009c0201007387 */ /* 0x0001e20000100800 */
[----:B-12-4-:R-:W-:Y:S06]  /*0a10*/  BAR.SYNC.DEFER_BLOCKING 0x0 ;  /* 0x0000000000007b1d */ /* 0x016fec0000010000 */
[----:B------:R-:W-:Y:S05]  /*0a20*/  @!P0 BRA `(.L_x_2292) ;  /* 0x0000025c00908947 */ /* 0x000fea0003800000 */
.L_x_2293:
        /* <DEDUP_REMOVED lines=16> */
[----:B------:R-:W-:Y:S01]  /*0b30*/  R2UR UR4, R16 ;  /* 0x00000000100472ca */ /* 0x000fe200000e0000 */
[----:B------:R-:W-:Y:S01]  /*0b40*/  IMAD.MOV.U32 R17, RZ, RZ, RZ ;  /* 0x000000ffff117224 */ /* 0x000fe200078e00ff */
[----:B------:R-:W0:Y:S01]  /*0b50*/  S2R R0, SR_TID.X ;  /* 0x0000000000007919 */ /* 0x000e220000002100 */
[----:B------:R-:W-:Y:S02]  /*0b60*/  IMAD.MOV.U32 R221, RZ, RZ, RZ ;  /* 0x000000ffffdd7224 */ /* 0x000fe400078e00ff */
[----:B------:R-:W-:Y:S02]  /*0b70*/  IMAD.MOV.U32 R219, RZ, RZ, RZ ;  /* 0x000000ffffdb7224 */ /* 0x000fe400078e00ff */
[----:B------:R-:W-:-:S06]  /*0b80*/  IMAD.MOV.U32 R214, RZ, RZ, RZ ;  /* 0x000000ffffd67224 */ /* 0x000fcc00078e00ff */
[----:B------:R-:W-:Y:S01]  /*0b90*/  UIADD3 UR4, UR4, 0x14400, URZ ;  /* 0x0001440004047890 */ /* 0x000fe2000fffe03f */
[----:B0-----:R-:W-:-:S04]  /*0ba0*/  IADD3 R222, R0, -0x80, RZ ;  /* 0xffffff8000de7810 */ /* 0x001fc80007ffe0ff */
[----:B------:R-:W-:-:S04]  /*0bb0*/  SHF.R.S32.HI R3, RZ, 0x1f, R222 ;  /* 0x0000001fff037819 */ /* 0x000fc800000114de */
[CC--:B------:R-:W-:Y:S02]  /*0bc0*/  LEA.HI R0, R3.reuse, R222.reuse, RZ, 0x7 ;  /* 0x000000de03007211 */ /* 0x0c0fe400078f38ff */
[CC--:B------:R-:W-:Y:S02]  /*0bd0*/  LEA.HI R18, R3.reuse, R222.reuse, RZ, 0x3 ;  /* 0x000000de03127211 */ /* 0x0c0fe400078f18ff */
[----:B------:R-:W-:Y:S02]  /*0be0*/  LOP3.LUT R5, R0, 0xffffff80, RZ, 0xc0, !PT ;  /* 0xffffff8000057812 */ /* 0x000fe400078ec0ff */
[CC--:B------:R-:W-:Y:S02]  /*0bf0*/  LEA.HI R4, R3.reuse, R222.reuse, RZ, 0x5 ;  /* 0x000000de03047211 */ /* 0x0c0fe400078f28ff */
[----:B------:R-:W-:Y:S01]  /*0c00*/  LEA.HI R10, R3, R222, RZ, 0x6 ;  /* 0x000000de030a7211 */ /* 0x000fe200078f30ff */
[----:B------:R-:W-:Y:S01]  /*0c10*/  IMAD.IADD R6, R222, 0x1, -R5 ;  /* 0x00000001de067824 */ /* 0x000fe200078e0a05 */
[----:B------:R-:W-:Y:S01]  /*0c20*/  LOP3.LUT R7, R18, 0xfffffff8, RZ, 0xc0, !PT ;  /* 0xfffffff812077812 */ /* 0x000fe200078ec0ff */
[----:B------:R-:W-:Y:S01]  /*0c30*/  IMAD.SHL.U32 R5, R4, 0x20, RZ ;  /* 0x0000002004057824 */ /* 0x000fe200078e00ff */
[----:B------:R-:W-:Y:S01]  /*0c40*/  SHF.R.S32.HI R18, RZ, 0x3, R18 ;  /* 0x00000003ff127819 */ /* 0x000fe20000011412 */
[----:B------:R-:W-:Y:S01]  /*0c50*/  IMAD.SHL.U32 R10, R10, 0x8, RZ ;  /* 0x000000080a0a7824 */ /* 0x000fe200078e00ff */
[----:B------:R-:W-:-:S02]  /*0c60*/  SHF.R.S32.HI R9, RZ, 0x1f, R6 ;  /* 0x0000001fff097819 */ /* 0x000fc40000011406 */
[C---:B------:R-:W-:Y:S01]  /*0c70*/  SHF.L.U32 R234, R18.reuse, 0x6, RZ ;  /* 0x0000000612ea7819 */ /* 0x040fe200000006ff */
[----:B------:R-:W-:Y:S01]  /*0c80*/  VIADD R220, R18, 0x40 ;  /* 0x0000004012dc7836 */ /* 0x000fe20000000000 */
[CC--:B------:R-:W-:Y:S02]  /*0c90*/  LEA.HI R8, R9.reuse, R6.reuse, RZ, 0x2 ;  /* 0x0000000609087211 */ /* 0x0c0fe400078f10ff */
[----:B------:R-:W-:Y:S01]  /*0ca0*/  LEA.HI R9, R9, R6, RZ, 0x5 ;  /* 0x0000000609097211 */ /* 0x000fe200078f28ff */
[----:B------:R-:W-:Y:S01]  /*0cb0*/  IMAD.SHL.U32 R228, R220, 0x40, RZ ;  /* 0x00000040dce47824 */ /* 0x000fe200078e00ff */
[----:B------:R-:W-:Y:S02]  /*0cc0*/  SHF.R.S32.HI R11, RZ, 0x1f, R8 ;  /* 0x0000001fff0b7819 */ /* 0x000fe40000011408 */
[----:B------:R-:W-:Y:S02]  /*0cd0*/  SHF.R.S32.HI R9, RZ, 0x5, R9 ;  /* 0x00000005ff097819 */ /* 0x000fe40000011409 */
[----:B------:R-:W-:-:S02]  /*0ce0*/  LOP3.LUT R236, R10, 0xfffffe00, RZ, 0xc0, !PT ;  /* 0xfffffe000aec7812 */ /* 0x000fc400078ec0ff */
[----:B------:R-:W-:Y:S02]  /*0cf0*/  IADD3 R218, R18, 0x20, RZ ;  /* 0x0000002012da7810 */ /* 0x000fe40007ffe0ff */
[----:B------:R-:W-:Y:S02]  /*0d00*/  LOP3.LUT R228, R228, 0x1c0, RZ, 0xc0, !PT ;  /* 0x000001c0e4e47812 */ /* 0x000fe400078ec0ff */
[----:B------:R-:W-:Y:S01]  /*0d10*/  SHF.R.S32.HI R19, RZ, 0x1f, R18 ;  /* 0x0000001fff137819 */ /* 0x000fe20000011412 */
[----:B------:R-:W-:Y:S01]  /*0d20*/  IMAD.SHL.U32 R229, R218, 0x40, RZ ;  /* 0x00000040dae57824 */ /* 0x000fe200078e00ff */
[----:B------:R-:W-:-:S04]  /*0d30*/  SHF.R.U32.HI R232, RZ, 0x3, R228 ;  /* 0x00000003ffe87819 */ /* 0x000fc800000116e4 */
[----:B------:R-:W-:-:S04]  /*0d40*/  LOP3.LUT R229, R229, 0x1c0, RZ, 0xc0, !PT ;  /* 0x000001c0e5e57812 */ /* 0x000fc800078ec0ff */
[----:B------:R-:W-:Y:S02]  /*0d50*/  SHF.R.U32.HI R233, RZ, 0x3, R229 ;  /* 0x00000003ffe97819 */ /* 0x000fe400000116e5 */
[----:B--2---:R-:W-:Y:S02]  /*0d60*/  R2UR UR5, R2 ;  /* 0x00000000020572ca */ /* 0x004fe400000e0000 */
[----:B------:R-:W-:-:S04]  /*0d70*/  LEA.HI R2, R3, R222, RZ, 0x4 ;  /* 0x000000de03027211 */ /* 0x000fc800078f20ff */
[----:B------:R-:W-:-:S05]  /*0d80*/  LOP3.LUT R3, R2, 0x3fffff0, RZ, 0xc0, !PT ;  /* 0x03fffff002037812 */ /* 0x000fca00078ec0ff */
[C---:B------:R-:W-:Y:S01]  /*0d90*/  IMAD.IADD R4, R222.reuse, 0x1, -R3 ;  /* 0x00000001de047824 */ /* 0x040fe200078e0a03 */
[----:B------:R-:W-:Y:S01]  /*0da0*/  IADD3 R222, R222, -R7, RZ ;  /* 0x80000007dede7210 */ /* 0x000fe20007ffe0ff */
[----:B------:R-:W-:Y:S01]  /*0db0*/  ULOP3.LUT UR5, UR5, 0x1, URZ, 0xfc, !UPT ;  /* 0x0000000105057892 */ /* 0x000fe2000f8efc3f */
[----:B------:R-:W-:Y:S02]  /*0dc0*/  SHF.R.S32.HI R3, RZ, 0x7, R0 ;  /* 0x00000007ff037819 */ /* 0x000fe40000011400 */
[----:B------:R-:W-:Y:S01]  /*0dd0*/  LOP3.LUT R7, R5, 0xfffffc00, RZ, 0xc0, !PT ;  /* 0xfffffc0005077812 */ /* 0x000fe200078ec0ff */
[----:B------:R-:W-:Y:S01]  /*0de0*/  IMAD.SHL.U32 R22, R222, 0x4, RZ ;  /* 0x00000004de167824 */ /* 0x000fe200078e00ff */
[----:B------:R-:W-:Y:S02]  /*0df0*/  SHF.R.S32.HI R5, RZ, 0x4, R2 ;  /* 0x00000004ff057819 */ /* 0x000fe40000011402 */
[----:B------:R-:W-:Y:S01]  /*0e00*/  LEA.HI R0, R0, R3, RZ, 0x1 ;  /* 0x0000000300007211 */ /* 0x000fe200078f08ff */
[----:B------:R-:W-:Y:S01]  /*0e10*/  VIADD R215, R22, 0x40 ;  /* 0x0000004016d77836 */ /* 0x000fe20000000000 */
[----:B------:R-:W-:Y:S01]  /*0e20*/  LEA.HI R2, R2, R5, RZ, 0x1 ;  /* 0x0000000502027211 */ /* 0x000fe200078f08ff */
[----:B------:R-:W-:Y:S01]  /*0e30*/  IMAD R7, R4, 0x40, R7 ;  /* 0x0000004004077824 */ /* 0x000fe200078e0207 */
[----:B------:R-:W-:Y:S01]  /*0e40*/  SHF.R.S32.HI R4, RZ, 0x2, R8 ;  /* 0x00000002ff047819 */ /* 0x000fe20000011408 */
[----:B------:R-:W-:Y:S01]  /*0e50*/  IMAD.IADD R212, R22, 0x1, R215 ;  /* 0x0000000116d47824 */ /* 0x000fe200078e02d7 */
[----:B------:R-:W-:Y:S01]  /*0e60*/  LOP3.LUT R0, R0, 0x3fffffe, RZ, 0xc0, !PT ;  /* 0x03fffffe00007812 */ /* 0x000fe200078ec0ff */
[----:B------:R-:W-:Y:S01]  /*0e70*/  VIADD R216, R22, 0x20 ;  /* 0x0000002016d87836 */ /* 0x000fe20000000000 */
[----:B------:R-:W-:-:S02]  /*0e80*/  LOP3.LUT R2, R2, 0x1ffffffe, RZ, 0xc0, !PT ;  /* 0x1ffffffe02027812 */ /* 0x000fc400078ec0ff */
[----:B------:R-:W-:Y:S02]  /*0e90*/  LEA.HI R11, R11, R4, RZ, 0x3 ;  /* 0x000000040b0b7211 */ /* 0x000fe400078f18ff */
[----:B------:R-:W-:Y:S01]  /*0ea0*/  IADD3 R0, R3, -R0, RZ ;  /* 0x8000000003007210 */ /* 0x000fe20007ffe0ff */
[----:B------:R-:W-:Y:S01]  /*0eb0*/  IMAD.IADD R2, R5, 0x1, -R2 ;  /* 0x0000000105027824 */ /* 0x000fe200078e0a02 */
[----:B------:R-:W-:Y:S02]  /*0ec0*/  SHF.R.S32.HI R3, RZ, 0x1f, R212 ;  /* 0x0000001fff037819 */ /* 0x000fe400000114d4 */
[----:B------:R-:W-:Y:S01]  /*0ed0*/  LOP3.LUT R11, R11, 0xfffffff8, RZ, 0xc0, !PT ;  /* 0xfffffff80b0b7812 */ /* 0x000fe200078ec0ff */
[----:B------:R-:W-:Y:S01]  /*0ee0*/  IMAD R2, R2, 0x8, R7 ;  /* 0x0000000802027824 */ /* 0x000fe200078e0207 */
[CC--:B------:R-:W-:Y:S02]  /*0ef0*/  LEA.HI R5, R3.reuse, R212.reuse, RZ, 0x3 ;  /* 0x000000d403057211 */ /* 0x0c0fe400078f18ff */
[----:B------:R-:W-:Y:S01]  /*0f00*/  LEA.HI R3, R3, R212, RZ, 0x6 ;  /* 0x000000d403037211 */ /* 0x000fe200078f30ff */
[----:B------:R-:W-:Y:S01]  /*0f10*/  IMAD.IADD R4, R4, 0x1, -R11 ;  /* 0x0000000104047824 */ /* 0x000fe200078e0a0b */
[----:B------:R0:W-:Y:S01]  /*0f20*/  STL [R1+0x98], R2 ;  /* 0x0000980201007387 */ /* 0x0001e20000100800 */
[----:B------:R-:W-:-:S02]  /*0f30*/  LOP3.LUT R5, R5, 0x38, RZ, 0xc0, !PT ;  /* 0x0000003805057812 */ /* 0x000fc400078ec0ff */
[----:B------:R-:W-:Y:S01]  /*0f40*/  SHF.L.U32 R7, R3, 0x7, RZ ;  /* 0x0000000703077819 */ /* 0x000fe200000006ff */
[----:B------:R-:W-:Y:S01]  /*0f50*/  IMAD R9, R9, 0x10, R4 ;  /* 0x0000001009097824 */ /* 0x000fe200078e0204 */
[----:B------:R-:W-:Y:S02]  /*0f60*/  LOP3.LUT R3, R8, 0x7ffffffc, RZ, 0xc0, !PT ;  /* 0x7ffffffc08037812 */ /* 0x000fe400078ec0ff */
[----:B------:R-:W-:Y:S01]  /*0f70*/  LOP3.LUT R4, R5, 0x1c0, R234, 0xf8, !PT ;  /* 0x000001c005047812 */ /* 0x000fe200078ef8ea */
[----:B------:R-:W-:Y:S01]  /*0f80*/  IMAD R0, R0, 0x40, R9 ;  /* 0x0000004000007824 */ /* 0x000fe200078e0209 */
[----:B------:R-:W-:Y:S01]  /*0f90*/  SHF.L.U32 R213, R222, 0x3, RZ ;  /* 0x00000003ded57819 */ /* 0x000fe200000006ff */
[----:B------:R-:W-:Y:S01]  /*0fa0*/  IMAD.IADD R3, R6, 0x1, -R3 ;  /* 0x0000000106037824 */ /* 0x000fe200078e0a03 */
[----:B0-----:R-:W-:Y:S01]  /*0fb0*/  LOP3.LUT R2, R234, 0x1c0, RZ, 0xc0, !PT ;  /* 0x000001c0ea027812 */ /* 0x001fe200078ec0ff */
[----:B------:R-:W-:Y:S01]  /*0fc0*/  VIADD R6, R18, 0x60 ;  /* 0x0000006012067836 */ /* 0x000fe20000000000 */
[----:B------:R-:W-:-:S02]  /*0fd0*/  LOP3.LUT R7, R7, 0xffffe000, RZ, 0xc0, !PT ;  /* 0xffffe00007077812 */ /* 0x000fc400078ec0ff */
[----:B------:R-:W-:Y:S01]  /*0fe0*/  STL [R1+0x68], R3 ;  /* 0x0000680301007387 */ /* 0x000fe20000100800 */
[----:B------:R-:W-:Y:S02]  /*0ff0*/  SHF.R.U32.HI R235, RZ, 0x3, R2 ;  /* 0x00000003ffeb7819 */ /* 0x000fe40000011602 */
[----:B------:R-:W-:Y:S01]  /*1000*/  LOP3.LUT R2, R2, 0x38, R213, 0xf8, !PT ;  /* 0x0000003802027812 */ /* 0x000fe200078ef8d5 */
[----:B------:R0:W-:Y:S01]  /*1010*/  STL [R1+0x6c], R0 ;  /* 0x00006c0001007387 */ /* 0x0001e20000100800 */
[----:B------:R-:W-:Y:S02]  /*1020*/  LOP3.LUT R4, R4, R235, RZ, 0x3c, !PT ;  /* 0x000000eb04047212 */ /* 0x000fe400078e3cff */
[----:B------:R-:W-:Y:S01]  /*1030*/  SHF.R.S32.HI R8, RZ, 0x1f, R218 ;  /* 0x0000001fff087819 */ /* 0x000fe200000114da */
[----:B------:R-:W-:Y:S01]  /*1040*/  STL [R1+0x84], RZ ;  /* 0x000084ff01007387 */ /* 0x000fe20000100800 */
[----:B------:R-:W-:Y:S02]  /*1050*/  IADD3 R4, R4, R7, R236 ;  /* 0x0000000704047210 */ /* 0x000fe40007ffe0ec */
[----:B------:R-:W-:-:S02]  /*1060*/  SHF.R.S32.HI R7, RZ, 0x1f, R220 ;  /* 0x0000001fff077819 */ /* 0x000fc400000114dc */
[----:B------:R-:W-:Y:S02]  /*1070*/  LOP3.LUT R2, R236, R2, R235, 0xf6, !PT ;  /* 0x00000002ec027212 */ /* 0x000fe400078ef6eb */
[----:B0-----:R-:W-:Y:S02]  /*1080*/  MOV R0, UR5 ;  /* 0x0000000500007c02 */ /* 0x001fe40008000f00 */
[----:B------:R-:W-:Y:S02]  /*1090*/  SHF.R.S32.HI R3, RZ, 0x1f, R218 ;  /* 0x0000001fff037819 */ /* 0x000fe400000114da */
[----:B------:R-:W-:Y:S01]  /*10a0*/  SHF.R.S32.HI R5, RZ, 0x1f, R220 ;  /* 0x0000001fff057819 */ /* 0x000fe200000114dc */
[----:B------:R0:W-:Y:S01]  /*10b0*/  STL [R1+0x60], R0 ;  /* 0x0000600001007387 */ /* 0x0001e20000100800 */
[----:B------:R-:W-:Y:S02]  /*10c0*/  LEA.HI R3, R3, R218, RZ, 0x3 ;  /* 0x000000da03037211 */ /* 0x000fe400078f18ff */
[----:B------:R-:W-:-:S02]  /*10d0*/  LEA.HI R5, R5, R220, RZ, 0x3 ;  /* 0x000000dc05057211 */ /* 0x000fc400078f18ff */
[----:B------:R-:W-:Y:S01]  /*10e0*/  IADD3 R217, R22, 0x60, RZ ;  /* 0x0000006016d97810 */ /* 0x000fe20007ffe0ff */
[----:B------:R-:W-:Y:S01]  /*10f0*/  IMAD.SHL.U32 R3, R3, 0x40, RZ ;  /* 0x0000004003037824 */ /* 0x000fe200078e00ff */
[----:B------:R-:W-:Y:S01]  /*1100*/  SHF.L.U32 R5, R5, 0x6, RZ ;  /* 0x0000000605057819 */ /* 0x000fe200000006ff */
[----:B0-----:R-:W-:-:S03]  /*1110*/  IMAD.U32 R0, RZ, RZ, UR4 ;  /* 0x00000004ff007e24 */ /* 0x001fc6000f8e00ff */
[----:B------:R-:W-:Y:S02]  /*1120*/  LOP3.LUT R230, R3, 0xfffffe00, RZ, 0xc0, !PT ;  /* 0xfffffe0003e67812 */ /* 0x000fe400078ec0ff */
[----:B------:R-:W-:Y:S01]  /*1130*/  LOP3.LUT R231, R5, 0xfffffe00, RZ, 0xc0, !PT ;  /* 0xfffffe0005e77812 */ /* 0x000fe200078ec0ff */
[----:B------:R0:W-:Y:S04]  /*1140*/  STL [R1+0x80], R0 ;  /* 0x0000800001007387 */ /* 0x0001e80000100800 */
[----:B------:R1:W-:Y:S04]  /*1150*/  STL [R1+0x8c], R6 ;  /* 0x00008c0601007387 */ /* 0x0003e80000100800 */
[----:B------:R-:W-:Y:S01]  /*1160*/  STL [R1+0x74], R8 ;  /* 0x0000740801007387 */ /* 0x000fe20000100800 */
[----:B0-----:R-:W-:-:S03]  /*1170*/  SHF.R.S32.HI R0, RZ, 0x1f, R6 ;  /* 0x0000001fff007819 */ /* 0x001fc60000011406 */
[----:B------:R0:W-:Y:S01]  /*1180*/  STL [R1+0x70], R7 ;  /* 0x0000700701007387 */ /* 0x0001e20000100800 */
[----:B------:R-:W-:Y:S01]  /*1190*/  LEA.HI R0, R0, R6, RZ, 0x3 ;  /* 0x0000000600007211 */ /* 0x000fe200078f18ff */
[C---:B-1----:R-:W-:Y:S02]  /*11a0*/  VIADD R6, R213.reuse, 0xc0 ;  /* 0x000000c0d5067836 */ /* 0x042fe40000000000 */
[----:B------:R1:W-:Y:S02]  /*11b0*/  STL [R1+0x64], R2 ;  /* 0x0000640201007387 */ /* 0x0003e40000100800 */
[----:B------:R-:W-:Y:S02]  /*11c0*/  IMAD.SHL.U32 R0, R0, 0x40, RZ ;  /* 0x0000004000007824 */ /* 0x000fe400078e00ff */
[----:B0-----:R-:W-:-:S03]  /*11d0*/  VIADD R7, R213, 0x80 ;  /* 0x00000080d5077836 */ /* 0x001fc60000000000 */
[----:B-1----:R-:W-:Y:S02]  /*11e0*/  LOP3.LUT R2, R0, 0xfffffe00, RZ, 0xc0, !PT ;  /* 0xfffffe0000027812 */ /* 0x002fe400078ec0ff */
[----:B------:R-:W-:-:S05]  /*11f0*/  LEA R0, R4, UR4, 0x1 ;  /* 0x0000000404007c11 */ /* 0x000fca000f8e08ff */
[----:B------:R0:W-:Y:S04]  /*1200*/  STL [R1+0x94], R0 ;  /* 0x0000940001007387 */ /* 0x0001e80000100800 */
[----:B------:R0:W-:Y:S02]  /*1210*/  STL [R1+0x90], R2 ;  /* 0x0000900201007387 */ /* 0x0001e40000100800 */
.L_x_2574:
[----:B0-----:R-:W0:Y:S01]  /*1220*/  LDC.64 R2, c[0x0][0xc60] ;  /* 0x00031800ff027b82 */ /* 0x001e220000000a00 */
[----:B------:R-:W-:Y:S01]  /*1230*/  ULDC.64 UR4, c[0x0][0xa28] ;  /* 0x00028a0000047ab9 */ /* 0x000fe20000000a00 */
[----:B------:R-:W-:Y:S01]  /*1240*/  ULDC.64 UR8, c[0x0][0xa18] ;  /* 0x0002860000087ab9 */ /* 0x000fe20000000a00 */
[----:B------:R-:W-:Y:S01]  /*1250*/  ULDC.64 UR6, c[0x0][0xa08] ;  /* 0x0002820000067ab9 */ /* 0x000fe20000000a00 */
[----:B0-----:R-:W-:-:S05]  /*1260*/  IMAD.WIDE R2, R227, 0x4, R2 ;  /* 0x00000004e3027825 */ /* 0x001fca00078e0202 */
[----:B--2345:R-:W2:Y:S01]  /*1270*/  LDG.E R8, desc[UR60][R2.64] ;  /* 0x0000003c02087981 */ /* 0x03cea2000c1e1900 */
[----:B------:R-:W-:Y:S02]  /*1280*/  ISETP.NE.U32.AND P2, PT, RZ, UR4, PT ;  /* 0x00000004ff007c0c */ /* 0x000fe4000bf45070 */
[----:B------:R-:W-:Y:S02]  /*1290*/  ISETP.NE.U32.AND P1, PT, RZ, UR8, PT ;  /* 0x00000008ff007c0c */ /* 0x000fe4000bf25070 */
[----:B------:R-:W-:Y:S02]  /*12a0*/  ISETP.NE.AND.EX P2, PT, RZ, UR5, PT, P2 ;  /* 0x00000005ff007c0c */ /* 0x000fe4000bf45320 */
[----:B------:R-:W-:Y:S02]  /*12b0*/  ISETP.NE.AND.EX P1, PT, RZ, UR9, PT, P1 ;  /* 0x00000009ff007c0c */ /* 0x000fe4000bf25310 */
[----:B------:R-:W-:Y:S02]  /*12c0*/  ISETP.NE.U32.AND P0, PT, RZ, UR6, PT ;  /* 0x00000006ff007c0c */ /* 0x000fe4000bf05070 */
[----:B------:R-:W-:-:S02]  /*12d0*/  MOV R26, RZ ;  /* 0x000000ff001a7202 */ /* 0x000fc40000000f00 */
[----:B------:R-:W-:Y:S02]  /*12e0*/  ISETP.NE.AND.EX P0, PT, RZ, UR7, PT, P0 ;  /* 0x00000007ff007c0c */ /* 0x000fe4000bf05300 */
[----:B--2---:R-:W-:Y:S01]  /*12f0*/  SHF.R.S32.HI R0, RZ, 0x1f, R8 ;  /* 0x0000001fff007819 */ /* 0x004fe20000011408 */
[C---:B------:R-:W-:Y:S02]  /*1300*/  IMAD.SHL.U32 R28, R8.reuse, 0x4, RZ ;  /* 0x00000004081c7824 */ /* 0x040fe400078e00ff */
[C---:B------:R-:W-:Y:S01]  /*1310*/  @P2 LEA R2, P3, R8.reuse, UR4, 0x2 ;  /* 0x0000000408022c11 */ /* 0x040fe2000f8610ff */
[----:B------:R0:W-:Y:S01]  /*1320*/  STL [R1+0x78], R8 ;  /* 0x0000780801007387 */ /* 0x0001e20000100800 */
[C-C-:B------:R-:W-:Y:S02]  /*1330*/  SHF.L.U64.HI R29, R8.reuse, 0x2, R0.reuse ;  /* 0x00000002081d7819 */ /* 0x140fe40000010200 */
[----:B------:R-:W-:Y:S01]  /*1340*/  @P2 LEA.HI.X R3, R8, UR5, R0, 0x2, P3 ;  /* 0x0000000508032c11 */ /* 0x000fe200098f1400 */
[----:B------:R-:W-:Y:S01]  /*1350*/  IMAD.MOV.U32 R0, RZ, RZ, RZ ;  /* 0x000000ffff007224 */ /* 0x000fe200078e00ff */
[----:B------:R-:W-:Y:S01]  /*1360*/  IADD3 R6, P4, R28, UR6, RZ ;  /* 0x000000061c067c10 */ /* 0x000fe2000ff9e0ff */
[----:B------:R-:W-:-:S04]  /*1370*/  ULDC UR4, c[0x0][0x288] ;  /* 0x0000a20000047ab9 */ /* 0x000fc80000000800 */
[----:B------:R0:W5:Y:S01]  /*1380*/  @P2 LDG.E R0, desc[UR60][R2.64] ;  /* 0x0000003c02002981 */ /* 0x000162000c1e1900 */
[----:B------:R-:W-:Y:S01]  /*1390*/  @P1 IADD3 R4, P2, R28, UR8, RZ ;  /* 0x000000081c041c10 */ /* 0x000fe2000ff5e0ff */
[----:B------:R-:W-:Y:S01]  /*13a0*/  IMAD.U32 R227, RZ, RZ, UR4 ;  /* 0x00000004ffe37e24 */ /* 0x000fe2000f8e00ff */
[C---:B------:R-:W-:Y:S01]  /*13b0*/  IADD3.X R7, R29.reuse, UR7, RZ, P4, !PT ;  /* 0x000000071d077c10 */ /* 0x040fe2000a7fe4ff */
[----:B------:R0:W-:Y:S01]  /*13c0*/  STL [R1+0x88], R225 ;  /* 0x000088e101007387 */ /* 0x0001e20000100800 */
[----:B------:R-:W-:Y:S01]  /*13d0*/  @P1 IADD3.X R5, R29, UR9, RZ, P2, !PT ;  /* 0x000000091d051c10 */ /* 0x000fe200097fe4ff */
[----:B------:R-:W-:Y:S01]  /*13e0*/  ULDC.64 UR4, c[0x0][0x3f8] ;  /* 0x0000fe0000047ab9 */ /* 0x000fe20000000a00 */
[----:B------:R-:W-:Y:S01]  /*13f0*/  ULDC.64 UR6, c[0x0][0xa20] ;  /* 0x0002880000067ab9 */ /* 0x000fe20000000a00 */
[----:B------:R0:W5:Y:S04]  /*1400*/  @P0 LDG.E R26, desc[UR60][R6.64] ;  /* 0x0000003c061a0981 */ /* 0x000168000c1e1900 */
[----:B------:R0:W5:Y:S04]  /*1410*/  @P1 LDG.E R227, desc[UR60][R4.64] ;  /* 0x0000003c04e31981 */ /* 0x000168000c1e1900 */
[----:B------:R0:W-:Y:S01]  /*1420*/  STL [R1+0x7c], R226 ;  /* 0x00007ce201007387 */ /* 0x0001e20000100800 */
[----:B------:R-:W-:-:S03]  /*1430*/  UISETP.NE.U32.AND UP0, UPT, UR4, URZ, UPT ;  /* 0x0000003f0400728c */ /* 0x000fc6000bf05070 */
[----:B------:R-:W-:Y:S01]  /*1440*/  ULDC UR4, c[0x0][0x404] ;  /* 0x0001010000047ab9 */ /* 0x000fe20000000800 */
[----:B------:R-:W-:Y:S01]  /*1450*/  UISETP.NE.AND.EX UP0, UPT, UR5, URZ, UPT, UP0 ;  /* 0x0000003f0500728c */ /* 0x000fe2000bf05300 */
[----:B------:R-:W-:Y:S02]  /*1460*/  ISETP.NE.U32.AND P2, PT, RZ, UR6, PT ;  /* 0x00000006ff007c0c */ /* 0x000fe4000bf45070 */
[----:B------:R-:W-:Y:S01]  /*1470*/  ULDC UR5, c[0x0][0x2e0] ;  /* 0x0000b80000057ab9 */ /* 0x000fe20000000800 */
[----:B------:R-:W-:Y:S01]  /*1480*/  USEL UR4, UR4, 0x1, UP0 ;  /* 0x0000000104047887 */ /* 0x000fe20008000000 */
[----:B------:R-:W-:-:S03]  /*1490*/  ISETP.NE.AND.EX P2, PT, RZ, UR7, PT, P2 ;  /* 0x00000007ff007c0c */ /* 0x000fc6000bf45320 */
[----:B------:R-:W-:-:S03]  /*14a0*/  UIMAD UR4, UR4, UR5, URZ ;  /* 0x00000005040472a4 */ /* 0x000fc6000f8e023f */
[----:B------:R-:W-:Y:S01]  /*14b0*/  ULDC UR5, c[0x0][0x338] ;  /* 0x0000ce0000057ab9 */ /* 0x000fe20000000800 */
[----:B------:R-:W-:Y:S01]  /*14c0*/  IMAD.MOV.U32 R25, RZ, RZ, R8 ;  /* 0x000000ffff197224 */ /* 0x000fe200078e0008 */
[----:B0-----:R-:W-:Y:S07]  /*14d0*/  @P1 BRA `(.L_x_2295) ;  /* 0x0000000000241947 */ /* 0x001fee0003800000 */
[----:B------:R-:W-:Y:S02]  /*14e0*/  ULDC.64 UR8, c[0x0][0xa00] ;  /* 0x0002800000087ab9 */ /* 0x000fe40000000a00 */
[----:B------:R-:W-:-:S04]  /*14f0*/  ISETP.NE.U32.AND P1, PT, RZ, UR8, PT ;  /* 0x00000008ff007c0c */ /* 0x000fc8000bf25070 */
[----:B------:R-:W-:-:S13]  /*1500*/  ISETP.NE.AND.EX P1, PT, RZ, UR9, PT, P1 ;  /* 0x00000009ff007c0c */ /* 0x000fda000bf25310 */
[----:B------:R-:W-:Y:S05]  /*1510*/  @!P1 BRA `(.L_x_2295) ;  /* 0x0000000000149947 */ /* 0x000fea0003800000 */
[----:B------:R-:W0:Y:S02]  /*1520*/  LDC.64 R2, c[0x0][0xa00] ;  /* 0x00028000ff027b82 */ /* 0x000e240000000a00 */
[----:B0-----:R-:W-:-:S05]  /*1530*/  IMAD.WIDE R2, R25, 0x4, R2 ;  /* 0x0000000419027825 */ /* 0x001fca00078e0202 */
[----:B-----5:R-:W2:Y:S04]  /*1540*/  LDG.E R227, desc[UR60][R2.64] ;  /* 0x0000003c02e37981 */ /* 0x020ea8000c1e1900 */
[----:B------:R-:W2:Y:S02]  /*1550*/  LDG.E R4, desc[UR60][R2.64+0x4] ;  /* 0x0000043c02047981 */ /* 0x000ea4000c1e1900 */
[----:B--2---:R-:W-:-:S07]  /*1560*/  IMAD.IADD R227, R4, 0x1, -R227 ;  /* 0x0000000104e37824 */ /* 0x004fce00078e0ae3 */
.L_x_2295:
[----:B------:R-:W-:Y:S01]  /*1570*/  MOV R2, UR5 ;  /* 0x0000000500027c02 */ /* 0x000fe20008000f00 */
[----:B------:R-:W-:Y:S01]  /*1580*/  IMAD.U32 R27, RZ, RZ, UR4 ;  /* 0x00000004ff1b7e24 */ /* 0x000fe2000f8e00ff */
[----:B------:R-:W-:Y:S06]  /*1590*/  @!P2 BRA `(.L_x_2296) ;  /* 0x000000000010a947 */ /* 0x000fec0003800000 */
[----:B------:R-:W-:-:S04]  /*15a0*/  IADD3 R4, P0, R28, UR6, RZ ;  /* 0x000000061c047c10 */ /* 0x000fc8000ff1e0ff */
[----:B------:R-:W-:-:S05]  /*15b0*/  IADD3.X R5, R29, UR7, RZ, P0, !PT ;  /* 0x000000071d057c10 */ /* 0x000fca00087fe4ff */
[----:B------:R0:W5:Y:S01]  /*15c0*/  LDG.E R27, desc[UR60][R4.64] ;  /* 0x0000003c041b7981 */ /* 0x000162000c1e1900 */
[----:B------:R-:W-:Y:S05]  /*15d0*/  BRA `(.L_x_2297) ;  /* 0x0000000000107947 */ /* 0x000fea0003800000 */
.L_x_2296:
[----:B------:R-:W-:Y:S05]  /*15e0*/  @!P0 BRA `(.L_x_2297) ;  /* 0x00000000000c8947 */ /* 0x000fea0003800000 */
[----:B------:R-:W2:Y:S04]  /*15f0*/  LDG.E R4, desc[UR60][R6.64] ;  /* 0x0000003c06047981 */ /* 0x000ea8000c1e1900 */
[----:B------:R-:W2:Y:S02]  /*1600*/  LDG.E R27, desc[UR60][R6.64+0x4] ;  /* 0x0000043c061b7981 */ /* 0x000ea4000c1e1900 */
[----:B--2---:R-:W-:-:S07]  /*1610*/  IMAD.IADD R27, R27, 0x1, -R4 ;  /* 0x000000011b1b7824 */ /* 0x004fce00078e0a04 */
.L_x_2297:
[----:B------:R-:W-:Y:S02]  /*1620*/  ULDC.64 UR4, c[0x0][0xa10] ;  /* 0x0002840000047ab9 */ /* 0x000fe40000000a00 */
[----:B------:R-:W-:-:S04]  /*1630*/  ISETP.NE.U32.AND P0, PT, RZ, UR4, PT ;  /* 0x00000004ff007c0c */ /* 0x000fc8000bf05070 */
[----:B------:R-:W-:Y:S01]  /*1640*/  ISETP.NE.AND.EX P0, PT, RZ, UR5, PT, P0 ;  /* 0x00000005ff007c0c */ /* 0x000fe2000bf05300 */
[----:B------:R-:W-:-:S12]  /*1650*/  ULDC.64 UR4, c[0x0][0xa30] ;  /* 0x00028c0000047ab9 */ /* 0x000fd80000000a00 */
[----:B0-----:R-:W0:Y:S02]  /*1660*/  @P0 LDC.64 R4, c[0x0][0xa10] ;  /* 0x00028400ff040b82 */ /* 0x001e240000000a00 */
[----:B0-----:R-:W-:-:S05]  /*1670*/  @P0 IMAD.WIDE R4, R25, 0x4, R4 ;  /* 0x0000000419040825 */ /* 0x001fca00078e0204 */
[----:B------:R-:W2:Y:S04]  /*1680*/  @P0 LDG.E R3, desc[UR60][R4.64] ;  /* 0x0000003c04030981 */ /* 0x000ea8000c1e1900 */
[----:B------:R0:W2:Y:S01]  /*1690*/  @P0 LDG.E R8, desc[UR60][R4.64+0x4] ;  /* 0x0000043c04080981 */ /* 0x0000a2000c1e1900 */
[----:B------:R-:W-:Y:S01]  /*16a0*/  ISETP.NE.U32.AND P1, PT, RZ, UR4, PT ;  /* 0x00000004ff007c0c */ /* 0x000fe2000bf25070 */
[----:B-----5:R-:W-:-:S03]  /*16b0*/  IMAD.MOV.U32 R144, RZ, RZ, R27 ;  /* 0x000000ffff907224 */ /* 0x020fc600078e001b */
[----:B------:R-:W-:-:S13]  /*16c0*/  ISETP.NE.AND.EX P1, PT, RZ, UR5, PT, P1 ;  /* 0x00000005ff007c0c */ /* 0x000fda000bf25310 */
[----:B------:R-:W-:-:S04]  /*16d0*/  @P1 IADD3 R6, P2, R28, UR4, RZ ;  /* 0x000000041c061c10 */ /* 0x000fc8000ff5e0ff */
[----:B------:R-:W-:-:S05]  /*16e0*/  @P1 IADD3.X R7, R29, UR5, RZ, P2, !PT ;  /* 0x000000051d071c10 */ /* 0x000fca00097fe4ff */
[----:B------:R1:W5:Y:S01]  /*16f0*/  @P1 LDG.E R144, desc[UR60][R6.64] ;  /* 0x0000003c06901981 */ /* 0x000362000c1e1900 */
[----:B------:R-:W-:Y:S02]  /*1700*/  IADD3 R9, R27, -R0, RZ ;  /* 0x800000001b097210 */ /* 0x000fe40007ffe0ff */
[----:B0-----:R-:W-:Y:S02]  /*1710*/  LEA R4, R225, 0xcf, 0x7 ;  /* 0x000000cfe1047811 */ /* 0x001fe400078e38ff */
[----:B------:R-:W-:Y:S02]  /*1720*/  IADD3 R124, -R9, RZ, RZ ;  /* 0x000000ff097c7210 */ /* 0x000fe40007ffe1ff */
[----:B------:R-:W-:Y:S02]  /*1730*/  PLOP3.LUT P2, PT, PT, PT, PT, 0x80, 0x0 ;  /* 0x000000000000781c */ /* 0x000fe40003f4f070 */
[----:B------:R-:W-:Y:S01]  /*1740*/  VIMNMX R124, RZ, R124, !PT ;  /* 0x0000007cff7c7248 */ /* 0x000fe20007fe0100 */
[----:B--2---:R-:W-:-:S04]  /*1750*/  @P0 IMAD.IADD R2, R8, 0x1, -R3 ;  /* 0x0000000108020824 */ /* 0x004fc800078e0a03 */
[----:B------:R-:W-:-:S04]  /*1760*/  IMAD.IADD R237, R9, 0x1, R2 ;  /* 0x0000000109ed7824 */ /* 0x000fc800078e0202 */
[C---:B------:R-:W-:Y:S01]  /*1770*/  VIADD R0, R237.reuse, 0x4f ;  /* 0x0000004fed007836 */ /* 0x040fe20000000000 */
[----:B------:R-:W-:-:S03]  /*1780*/  IADD3 R4, R237, R4, -R227 ;  /* 0x00000004ed047210 */ /* 0x000fc60007ffe8e3 */
[----:B------:R-:W-:-:S04]  /*1790*/  IMAD.HI R0, R0, 0x66666667, RZ ;  /* 0x6666666700007827 */ /* 0x000fc800078e02ff */
[----:B------:R-:W-:Y:S01]  /*17a0*/  IMAD.HI R4, R4, 0x66666667, RZ ;  /* 0x6666666704047827 */ /* 0x000fe200078e02ff */
[----:B------:R-:W-:-:S04]  /*17b0*/  SHF.R.U32.HI R3, RZ, 0x1f, R0 ;  /* 0x0000001fff037819 */ /* 0x000fc80000011600 */
[----:B------:R-:W-:Y:S02]  /*17c0*/  SHF.R.U32.HI R5, RZ, 0x1f, R4 ;  /* 0x0000001fff057819 */ /* 0x000fe40000011604 */
[----:B------:R-:W-:Y:S02]  /*17d0*/  LEA.HI.SX32 R3, R0, R3, 0x1b ;  /* 0x0000000300037211 */ /* 0x000fe400078fdaff */
[----:B------:R-:W-:-:S04]  /*17e0*/  LEA.HI.SX32 R148, R4, R5, 0x1b ;  /* 0x0000000504947211 */ /* 0x000fc800078fdaff */
[----:B------:R-:W-:-:S05]  /*17f0*/  VIMNMX R148, R3, R148, PT ;  /* 0x0000009403947248 */ /* 0x000fca0003fe0100 */
[----:B------:R-:W-:-:S05]  /*1800*/  IMAD R3, R148, 0x50, -R9 ;  /* 0x0000005094037824 */ /* 0x000fca00078e0a09 */
[----:B------:R-:W-:-:S04]  /*1810*/  VIMNMX R3, R3, R2, PT ;  /* 0x0000000203037248 */ /* 0x000fc80003fe0100 */
[----:B------:R-:W-:Y:S01]  /*1820*/  ISETP.GT.AND P0, PT, R3, R124, PT ;  /* 0x0000007c0300720c */ /* 0x000fe20003f04270 */
[----:B------:R-:W-:-:S05]  /*1830*/  IMAD.WIDE.U32 R124, R124, -0x33333333, RZ ;  /* 0xcccccccd7c7c7825 */ /* 0x000fca00078e00ff */
[----:B------:R-:W-:-:S05]  /*1840*/  SHF.R.U32.HI R124, RZ, 0x6, R125 ;  /* 0x00000006ff7c7819 */ /* 0x000fca000001167d */
[----:B------:R-:W-:Y:S02]  /*1850*/  IMAD.MOV.U32 R24, RZ, RZ, R124 ;  /* 0x000000ffff187224 */ /* 0x000fe400078e007c */
[----:B------:R-:W-:-:S04]  /*1860*/  @P0 VIADD R0, R3, 0x4f ;  /* 0x0000004f03000836 */ /* 0x000fc80000000000 */
[----:B------:R-:W-:-:S05]  /*1870*/  @P0 IMAD.HI R0, R0, 0x66666667, RZ ;  /* 0x6666666700000827 */ /* 0x000fca00078e02ff */
[----:B------:R-:W-:-:S04]  /*1880*/  @P0 SHF.R.U32.HI R3, RZ, 0x1f, R0 ;  /* 0x0000001fff030819 */ /* 0x000fc80000011600 */
[----:B------:R-:W-:-:S04]  /*1890*/  @P0 LEA.HI.SX32 R24, R0, R3, 0x1b ;  /* 0x0000000300180211 */ /* 0x000fc800078fdaff */
[----:B------:R-:W-:-:S13]  /*18a0*/  ISETP.GT.AND P0, PT, R24, R124, PT ;  /* 0x0000007c1800720c */ /* 0x000fda0003f04270 */
[----:B-1----:R-:W-:Y:S05]  /*18b0*/  @!P0 BRA `(.L_x_2298) ;  /* 0x0000008c00748947 */ /* 0x002fea0003800000 */
        /* <DEDUP_REMOVED lines=17> */
[----:B0-----:R-:W-:-:S07]  /*19d0*/  IMAD.MOV.U32 R12, RZ, RZ, 0x1 ;  /* 0x00000001ff0c7424 */ /* 0x001fce00078e00ff */
[----:B------:R-:W-:-:S07]  /*19e0*/  LEPC R20, `(.L_x_2300) ;  /* 0x000000001014794e */ /* 0x000fce0000000000 */
[----:B-1---5:R-:W-:Y:S05]  /*19f0*/  CALL.ABS.NOINC R14 ;  /* 0x000000000e007343 */ /* 0x022fea0003c00000 */
.L_x_2300:
[----:B------:R-:W-:Y:S05]  /*1a00*/  BSYNC B6 ;  /* 0x0000000000067941 */ /* 0x000fea0003800000 */
.L_x_2299:
        /* <DEDUP_REMOVED lines=20> */
.L_x_2302:
[----:B------:R-:W-:Y:S05]  /*1b50*/  BSYNC B6 ;  /* 0x0000000000067941 */ /* 0x000fea0003800000 */
.L_x_2301:
[----:B------:R-:W-:Y:S01]  /*1b60*/  ULDC.64 UR4, c[0x0][0x9f8] ;  /* 0x00027e0000047ab9 */ /* 0x000fe20000000a00 */
[----:B------:R-:W0:Y:S01]  /*1b70*/  LDC R0, c[0x0][0x428] ;  /* 0x00010a00ff007b82 */ /* 0x000e220000000800 */
[----:B------:R-:W-:-:S07]  /*1b80*/  ISETP.NE.U32.AND P0, PT, RZ, UR4, PT ;  /* 0x00000004ff007c0c */ /* 0x000fce000bf05070 */
[----:B------:R-:W1:Y:S01]  /*1b90*/  LDC.64 R98, c[0x0][0x2f0] ;  /* 0x0000bc00ff627b82 */ /* 0x000e620000000a00 */
[----:B------:R-:W-:Y:S01]  /*1ba0*/  ISETP.NE.AND.EX P0, PT, RZ, UR5, PT, P0 ;  /* 0x00000005ff007c0c */ /* 0x000fe2000bf05300 */
[----:B------:R-:W-:Y:S01]  /*1bb0*/  IMAD.IADD R113, R26, 0x1, R27 ;  /* 0x000000011a717824 */ /* 0x000fe200078e021b */
[----:B------:R-:W-:Y:S01]  /*1bc0*/  ULDC UR6, c[0x0][0x2e4] ;  /* 0x0000b90000067ab9 */ /* 0x000fe20000000800 */
[----:B------:R-:W-:Y:S01]  /*1bd0*/  VIADD R20, R213, 0x80 ;  /* 0x00000080d5147836 */ /* 0x000fe20000000000 */
[----:B------:R-:W-:-:S03]  /*1be0*/  ULDC.64 UR8, c[0x0][0x320] ;  /* 0x0000c80000087ab9 */ /* 0x000fc60000000a00 */
[----:B------:R-:W2:Y:S06]  /*1bf0*/  LDC.64 R104, c[0x0][0x3e8] ;  /* 0x0000fa00ff687b82 */ /* 0x000eac0000000a00 */
[----:B------:R-:W-:Y:S02]  /*1c00*/  @P0 IADD3 R4, P1, R28, UR4, RZ ;  /* 0x000000041c040c10 */ /* 0x000fe4000ff3e0ff */
[----:B------:R-:W3:Y:S02]  /*1c10*/  LDC.64 R110, c[0x0][0x3d8] ;  /* 0x0000f600ff6e7b82 */ /* 0x000ee40000000a00 */
[----:B------:R-:W-:Y:S01]  /*1c20*/  @P0 IADD3.X R5, R29, UR5, RZ, P1, !PT ;  /* 0x000000051d050c10 */ /* 0x000fe20008ffe4ff */
[----:B------:R-:W-:-:S04]  /*1c30*/  ULDC.64 UR4, c[0x0][0x2f8] ;  /* 0x0000be0000047ab9 */ /* 0x000fc80000000a00 */
[----:B------:R4:W3:Y:S01]  /*1c40*/  @P0 LDG.E R25, desc[UR60][R4.64] ;  /* 0x0000003c04190981 */ /* 0x0008e2000c1e1900 */
[----:B0-----:R-:W-:Y:S01]  /*1c50*/  ISETP.NE.AND P0, PT, R0, 0x1, PT ;  /* 0x000000010000780c */ /* 0x001fe20003f05270 */
[----:B------:R-:W0:Y:S01]  /*1c60*/  LDC R117, c[0x0][0x3d4] ;  /* 0x0000f500ff757b82 */ /* 0x000e220000000800 */
[----:B------:R-:W-:Y:S01]  /*1c70*/  SHF.R.S32.HI R21, RZ, 0x1f, R113 ;  /* 0x0000001fff157819 */ /* 0x000fe20000011471 */
[----:B------:R-:W0:Y:S01]  /*1c80*/  S2R R147, SR_TID.X ;  /* 0x0000000000937919 */ /* 0x000e220000002100 */
[----:B------:R-:W-:Y:S01]  /*1c90*/  ISETP.GE.AND P1, PT, R212, UR6, PT ;  /* 0x00000006d4007c0c */ /* 0x000fe2000bf26270 */
[----:B------:R-:W-:Y:S01]  /*1ca0*/  VIADD R12, R213, 0xc0 ;  /* 0x000000c0d50c7836 */ /* 0x000fe20000000000 */
[----:B------:R-:W-:Y:S01]  /*1cb0*/  SHF.R.S32.HI R23, RZ, 0x1f, R22 ;  /* 0x0000001fff177819 */ /* 0x000fe20000011416 */
[-C--:B-1----:R-:W-:Y:S01]  /*1cc0*/  IMAD R6, R21, R98.reuse, RZ ;  /* 0x0000006215067224 */ /* 0x082fe200078e02ff */
[----:B------:R-:W-:Y:S01]  /*1cd0*/  IADD3 R112, P3, R18, R113, RZ ;  /* 0x0000007112707210 */ /* 0x000fe20007f7e0ff */
[----:B----4-:R-:W-:Y:S01]  /*1ce0*/  IMAD.WIDE.U32 R4, R113, R98, RZ ;  /* 0x0000006271047225 */ /* 0x010fe200078e00ff */
[----:B------:R-:W-:-:S02]  /*1cf0*/  ISETP.GE.AND P2, PT, R12, UR6, PT ;  /* 0x000000060c007c0c */ /* 0x000fc4000bf46270 */
[----:B------:R-:W-:Y:S01]  /*1d00*/  SHF.L.U64.HI R128, R98, 0x5, R99 ;  /* 0x0000000562807819 */ /* 0x000fe20000010263 */
[----:B------:R-:W1:Y:S01]  /*1d10*/  @P0 LDC R3, c[0x0][0x42c] ;  /* 0x00010b00ff030b82 */ /* 0x000e620000000800 */
[----:B--2---:R-:W-:Y:S01]  /*1d20*/  IMAD.WIDE.U32 R100, R18, R104, R22 ;  /* 0x0000006812647225 */ /* 0x004fe200078e0016 */
[----:B------:R-:W-:Y:S02]  /*1d30*/  SHF.L.U64.HI R130, R98, 0x6, R99 ;  /* 0x0000000662827819 */ /* 0x000fe40000010263 */
[----:B---3--:R-:W-:Y:S01]  /*1d40*/  SHF.L.U64.HI R30, R110, 0x5, R111 ;  /* 0x000000056e1e7819 */ /* 0x008fe2000001026f */
[----:B------:R-:W-:Y:S01]  /*1d50*/  IMAD.WIDE.U32 R106, R18, R110, R22 ;  /* 0x0000006e126a7225 */ /* 0x000fe200078e0016 */
[C---:B------:R-:W-:Y:S02]  /*1d60*/  SHF.L.U64.HI R29, R110.reuse, 0x6, R111 ;  /* 0x000000066e1d7819 */ /* 0x040fe4000001026f */
[----:B------:R-:W2:Y:S01]  /*1d70*/  @P0 LDC R7, c[0x0][0x430] ;  /* 0x00010c00ff070b82 */ /* 0x000ea20000000800 */
[C---:B------:R-:W-:Y:S01]  /*1d80*/  SHF.L.U32 R28, R110.reuse, 0x5, RZ ;  /* 0x000000056e1c7819 */ /* 0x040fe200000006ff */
[----:B------:R-:W-:Y:S01]  /*1d90*/  IMAD.SHL.U32 R27, R110, 0x40, RZ ;  /* 0x000000406e1b7824 */ /* 0x000fe200078e00ff */
[----:B------:R-:W-:Y:S01]  /*1da0*/  SHF.L.U32 R129, R98, 0x5, RZ ;  /* 0x0000000562817819 */ /* 0x000fe200000006ff */
[----:B------:R-:W-:Y:S01]  /*1db0*/  IMAD R125, R99, 0x50, RZ ;  /* 0x00000050637d7824 */ /* 0x000fe200078e02ff */
[--C-:B------:R-:W-:Y:S01]  /*1dc0*/  SHF.L.U64.HI R34, R104, 0x5, R105.reuse ;  /* 0x0000000568227819 */ /* 0x100fe20000010269 */
[----:B------:R-:W-:Y:S01]  /*1dd0*/  IMAD.SHL.U32 R131, R98, 0x40, RZ ;  /* 0x0000004062837824 */ /* 0x000fe200078e00ff */
[----:B------:R-:W-:Y:S01]  /*1de0*/  SHF.L.U64.HI R33, R104, 0x6, R105 ;  /* 0x0000000668217819 */ /* 0x000fe20000010269 */
[----:B------:R-:W-:-:S02]  /*1df0*/  IMAD R127, R105, 0x50, RZ ;  /* 0x00000050697f7824 */ /* 0x000fc400078e02ff */
[C---:B------:R-:W-:Y:S02]  /*1e00*/  IMAD.SHL.U32 R32, R104.reuse, 0x20, RZ ;  /* 0x0000002068207824 */ /* 0x040fe400078e00ff */
[----:B------:R-:W-:Y:S01]  /*1e10*/  IMAD.SHL.U32 R31, R104, 0x40, RZ ;  /* 0x00000040681f7824 */ /* 0x000fe200078e00ff */
[----:B0-----:R-:W-:Y:S01]  /*1e20*/  LEA.HI R147, R147, 0x8, RZ, 0x19 ;  /* 0x0000000893937811 */ /* 0x001fe200078fc8ff */
[----:B-1----:R-:W-:-:S04]  /*1e30*/  @P0 IMAD.HI.U32 R0, R226, R3, RZ ;  /* 0x00000003e2000227 */ /* 0x002fc800078e00ff */
[----:B------:R-:W-:Y:S01]  /*1e40*/  IMAD R3, R113, R99, R6 ;  /* 0x0000006371037224 */ /* 0x000fe200078e0206 */
[----:B------:R-:W-:Y:S02]  /*1e50*/  IADD3.X R113, R19, R21, RZ, P3, !PT ;  /* 0x0000001513717210 */ /* 0x000fe40001ffe4ff */
[----:B--2---:R-:W-:Y:S02]  /*1e60*/  @P0 SHF.R.U32.HI R226, RZ, R7, R0 ;  /* 0x00000007ffe20219 */ /* 0x004fe40000011600 */
[----:B------:R-:W-:Y:S02]  /*1e70*/  IADD3 R5, R5, R3, RZ ;  /* 0x0000000305057210 */ /* 0x000fe40007ffe0ff */
[----:B------:R-:W-:Y:S02]  /*1e80*/  SHF.R.S32.HI R6, RZ, 0x1f, R226 ;  /* 0x0000001fff067819 */ /* 0x000fe400000114e2 */
[----:B------:R-:W-:Y:S01]  /*1e90*/  SEL R3, RZ, 0xffffffff, P1 ;  /* 0xffffffffff037807 */ /* 0x000fe20000800000 */
[----:B------:R-:W-:Y:S01]  /*1ea0*/  IMAD.WIDE.U32 R4, R226, UR4, R4 ;  /* 0x00000004e2047c25 */ /* 0x000fe2000f8e0004 */
[----:B------:R-:W-:-:S02]  /*1eb0*/  ISETP.GE.AND P0, PT, R213, UR6, PT ;  /* 0x00000006d5007c0c */ /* 0x000fc4000bf06270 */
[----:B------:R-:W-:Y:S01]  /*1ec0*/  ISETP.GE.AND P1, PT, R212, R117, PT ;  /* 0x00000075d400720c */ /* 0x000fe20003f26270 */
[----:B------:R-:W-:Y:S01]  /*1ed0*/  IMAD R7, R6, UR4, RZ ;  /* 0x0000000406077c24 */ /* 0x000fe2000f8e02ff */
[----:B------:R-:W-:Y:S01]  /*1ee0*/  SEL R0, RZ, 0x1, P0 ;  /* 0x00000001ff007807 */ /* 0x000fe20000000000 */
[----:B------:R-:W-:Y:S01]  /*1ef0*/  IMAD.SHL.U32 R3, R3, 0x2, RZ ;  /* 0x0000000203037824 */ /* 0x000fe200078e00ff */
[----:B------:R-:W-:Y:S01]  /*1f00*/  ISETP.GE.AND P0, PT, R20, UR6, PT ;  /* 0x0000000614007c0c */ /* 0x000fe2000bf06270 */
[----:B------:R-:W-:Y:S01]  /*1f10*/  IMAD R7, R226, UR5, R7 ;  /* 0x00000005e2077c24 */ /* 0x000fe2000f8e0207 */
[----:B------:R-:W-:Y:S01]  /*1f20*/  ULDC.64 UR4, c[0x0][0xa08] ;  /* 0x0002820000047ab9 */ /* 0x000fe20000000a00 */
[----:B------:R-:W-:Y:S01]  /*1f30*/  MOV R38, R4 ;  /* 0x0000000400267202 */ /* 0x000fe20000000f00 */
[----:B------:R-:W-:Y:S01]  /*1f40*/  IMAD.MOV.U32 R4, RZ, RZ, R213 ;  /* 0x000000ffff047224 */ /* 0x000fe200078e00d5 */
[----:B------:R-:W-:Y:S01]  /*1f50*/  LOP3.LUT R0, R3, 0x2, R0, 0xe2, !PT ;  /* 0x0000000203007812 */ /* 0x000fe200078ee200 */
[----:B------:R-:W-:Y:S01]  /*1f60*/  IMAD.IADD R39, R5, 0x1, R7 ;  /* 0x0000000105277824 */ /* 0x000fe200078e0207 */
[----:B------:R-:W-:Y:S01]  /*1f70*/  SEL R3, RZ, 0x4, P0 ;  /* 0x00000004ff037807 */ /* 0x000fe20000000000 */
[----:B------:R-:W-:Y:S01]  /*1f80*/  IMAD R7, R6, UR8, RZ ;  /* 0x0000000806077c24 */ /* 0x000fe2000f8e02ff */
[----:B------:R-:W-:Y:S01]  /*1f90*/  ISETP.NE.U32.AND P0, PT, RZ, UR4, PT ;  /* 0x00000004ff007c0c */ /* 0x000fe2000bf05070 */
[C---:B------:R-:W-:Y:S01]  /*1fa0*/  IMAD R6, R19.reuse, R104, RZ ;  /* 0x0000006813067224 */ /* 0x040fe200078e02ff */
[----:B------:R-:W-:Y:S01]  /*1fb0*/  LOP3.LUT R3, R0, R3, RZ, 0xfc, !PT ;  /* 0x0000000300037212 */ /* 0x000fe200078efcff */
[----:B------:R-:W-:Y:S01]  /*1fc0*/  IMAD R15, R226, UR9, R7 ;  /* 0x00000009e20f7c24 */ /* 0x000fe2000f8e0207 */
[----:B------:R-:W-:Y:S01]  /*1fd0*/  ISETP.NE.AND.EX P0, PT, RZ, UR5, PT, P0 ;  /* 0x00000005ff007c0c */ /* 0x000fe2000bf05300 */
[----:B------:R-:W-:Y:S01]  /*1fe0*/  ULDC.64 UR4, c[0x0][0x300] ;  /* 0x0000c00000047ab9 */ /* 0x000fe20000000a00 */
[----:B------:R-:W-:Y:S01]  /*1ff0*/  SHF.R.S32.HI R5, RZ, 0x1f, R213 ;  /* 0x0000001fff057819 */ /* 0x000fe200000114d5 */
[----:B------:R-:W-:Y:S01]  /*2000*/  IMAD R7, R19, R98, RZ ;  /* 0x0000006213077224 */ /* 0x000fe200078e02ff */
[----:B------:R-:W-:Y:S01]  /*2010*/  LOP3.LUT R26, R3, 0x1, RZ, 0xc0, !PT ;  /* 0x00000001031a7812 */ /* 0x000fe200078ec0ff */
[----:B------:R-:W-:-:S02]  /*2020*/  IMAD R13, R18, R105, R6 ;  /* 0x00000069120d7224 */ /* 0x000fc400078e0206 */
[C---:B------:R-:W-:Y:S02]  /*2030*/  IMAD R35, R18.reuse, R99, R7 ;  /* 0x0000006312237224 */ /* 0x040fe400078e0207 */
[----:B------:R-:W-:-:S04]  /*2040*/  IMAD.WIDE.U32 R6, R18, R98, R4 ;  /* 0x0000006212067225 */ /* 0x000fc800078e0004 */
[----:B------:R-:W-:-:S04]  /*2050*/  IMAD.WIDE.U32 R8, R226, UR8, R4 ;  /* 0x00000008e2087c25 */ /* 0x000fc8000f8e0004 */
[----:B------:R-:W-:-:S04]  /*2060*/  IMAD.WIDE.U32 R102, R18, R104, R4 ;  /* 0x0000006812667225 */ /* 0x000fc800078e0004 */
[----:B------:R-:W-:Y:S01]  /*2070*/  IMAD.WIDE.U32 R108, R18, R110, R4 ;  /* 0x0000006e126c7225 */ /* 0x000fe200078e0004 */
[----:B------:R-:W-:-:S03]  /*2080*/  SEL R5, R117, RZ, P1 ;  /* 0x000000ff75057207 */ /* 0x000fc60000800000 */
[----:B------:R-:W-:Y:S02]  /*2090*/  IMAD.IADD R9, R9, 0x1, R15 ;  /* 0x0000000109097824 */ /* 0x000fe400078e020f */
[----:B------:R-:W-:Y:S02]  /*20a0*/  IMAD.IADD R101, R101, 0x1, R13 ;  /* 0x0000000165657824 */ /* 0x000fe400078e020d */
[----:B------:R-:W-:Y:S02]  /*20b0*/  IMAD.IADD R103, R13, 0x1, R103 ;  /* 0x000000010d677824 */ /* 0x000fe400078e0267 */
[----:B-----5:R-:W-:-:S04]  /*20c0*/  IMAD.WIDE.U32 R100, R144, R104, R100 ;  /* 0x0000006890647225 */ /* 0x020fc800078e0064 */
[----:B------:R-:W-:-:S04]  /*20d0*/  IMAD.WIDE.U32 R102, R144, R104, R102 ;  /* 0x0000006890667225 */ /* 0x000fc800078e0066 */
[----:B------:R-:W-:-:S04]  /*20e0*/  IMAD.WIDE.U32 R98, R98, 0x50, RZ ;  /* 0x0000005062627825 */ /* 0x000fc800078e00ff */
[----:B------:R-:W-:Y:S01]  /*20f0*/  IMAD.IADD R125, R99, 0x1, R125 ;  /* 0x00000001637d7824 */ /* 0x000fe200078e027d */
[----:B------:R-:W-:Y:S02]  /*2100*/  SHF.R.S32.HI R0, RZ, 0x1f, R25 ;  /* 0x0000001fff007819 */ /* 0x000fe40000011419 */
[----:B------:R-:W-:Y:S02]  /*2110*/  SEL R11, R25, RZ, !P0 ;  /* 0x000000ff190b7207 */ /* 0x000fe40004000000 */
[----:B------:R-:W-:-:S03]  /*2120*/  SEL R0, R0, RZ, !P0 ;  /* 0x000000ff00007207 */ /* 0x000fc60004000000 */
[----:B------:R-:W-:-:S04]  /*2130*/  IMAD.WIDE.U32 R38, R11, UR4, R38 ;  /* 0x000000040b267c25 */ /* 0x000fc8000f8e0026 */
[----:B------:R-:W-:Y:S01]  /*2140*/  IMAD R10, R0, UR4, RZ ;  /* 0x00000004000a7c24 */ /* 0x000fe2000f8e02ff */
[----:B------:R-:W-:Y:S01]  /*2150*/  IADD3 R36, P0, R38, R6, RZ ;  /* 0x0000000626247210 */ /* 0x000fe20007f1e0ff */
[----:B------:R-:W-:Y:S02]  /*2160*/  IMAD.IADD R6, R212, 0x1, R5 ;  /* 0x00000001d4067824 */ /* 0x000fe400078e0205 */
[----:B------:R-:W-:Y:S01]  /*2170*/  IMAD R37, R11, UR5, R10 ;  /* 0x000000050b257c24 */ /* 0x000fe2000f8e020a */
[----:B------:R-:W-:Y:S02]  /*2180*/  ULDC.64 UR4, c[0x0][0x328] ;  /* 0x0000ca0000047ab9 */ /* 0x000fe40000000a00 */
[----:B------:R-:W-:Y:S02]  /*2190*/  IMAD R0, R0, UR4, RZ ;  /* 0x0000000400007c24 */ /* 0x000fe4000f8e02ff */
[----:B------:R-:W-:Y:S01]  /*21a0*/  IADD3 R37, R39, R37, RZ ;  /* 0x0000002527257210 */ /* 0x000fe20007ffe0ff */
[----:B------:R-:W-:-:S03]  /*21b0*/  IMAD.WIDE.U32 R96, R11, UR4, R8 ;  /* 0x000000040b607c25 */ /* 0x000fc6000f8e0008 */
[----:B------:R-:W-:Y:S01]  /*21c0*/  IADD3.X R35, R37, R7, R35, P0, !PT ;  /* 0x0000000725237210 */ /* 0x000fe200007fe423 */
[----:B------:R-:W-:Y:S01]  /*21d0*/  IMAD R41, R11, UR5, R0 ;  /* 0x000000050b297c24 */ /* 0x000fe2000f8e0200 */
[----:B------:R-:W-:Y:S01]  /*21e0*/  ISETP.GE.AND P0, PT, R213, R117, PT ;  /* 0x00000075d500720c */ /* 0x000fe20003f06270 */
[----:B------:R-:W-:-:S04]  /*21f0*/  IMAD R0, R19, R110, RZ ;  /* 0x0000006e13007224 */ /* 0x000fc800078e02ff */
[----:B------:R-:W-:Y:S01]  /*2200*/  IMAD R7, R18, R111, R0 ;  /* 0x0000006f12077224 */ /* 0x000fe200078e0200 */
[C---:B------:R-:W-:Y:S01]  /*2210*/  SEL R0, R117.reuse, RZ, P0 ;  /* 0x000000ff75007207 */ /* 0x040fe20000000000 */
[----:B------:R-:W-:Y:S02]  /*2220*/  IMAD.SHL.U32 R117, R117, 0x2, RZ ;  /* 0x0000000275757824 */ /* 0x000fe400078e00ff */
[----:B------:R-:W-:Y:S01]  /*2230*/  IMAD.IADD R107, R107, 0x1, R7 ;  /* 0x000000016b6b7824 */ /* 0x000fe200078e0207 */
[----:B------:R-:W-:Y:S01]  /*2240*/  IADD3 R109, R7, R109, RZ ;  /* 0x0000006d076d7210 */ /* 0x000fe20007ffe0ff */
[----:B------:R-:W-:Y:S01]  /*2250*/  IMAD.IADD R0, R213, 0x1, R0 ;  /* 0x00000001d5007824 */ /* 0x000fe200078e0200 */
[----:B------:R-:W-:Y:S01]  /*2260*/  SHF.R.S32.HI R7, RZ, 0x1f, R6 ;  /* 0x0000001fff077819 */ /* 0x000fe20000011406 */
[----:B------:R-:W-:-:S03]  /*2270*/  IMAD.WIDE.U32 R106, R144, R110, R106 ;  /* 0x0000006e906a7225 */ /* 0x000fc600078e006a */
[----:B------:R-:W-:Y:S01]  /*2280*/  SHF.R.S32.HI R5, RZ, 0x1f, R0 ;  /* 0x0000001fff057819 */ /* 0x000fe20000011400 */
[----:B------:R-:W-:-:S03]  /*2290*/  IMAD.WIDE.U32 R108, R144, R110, R108 ;  /* 0x0000006e906c7225 */ /* 0x000fc600078e006c */
[CC--:B------:R-:W-:Y:S02]  /*22a0*/  LEA.HI R4, R5.reuse, R0.reuse, RZ, 0x6 ;  /* 0x0000000005047211 */ /* 0x0c0fe400078f30ff */
[----:B------:R-:W-:Y:S02]  /*22b0*/  LEA.HI R5, R5, R0, RZ, 0x3 ;  /* 0x0000000005057211 */ /* 0x000fe400078f18ff */
[CC--:B------:R-:W-:Y:S02]  /*22c0*/  LEA.HI R0, R7.reuse, R6.reuse, RZ, 0x6 ;  /* 0x0000000607007211 */ /* 0x0c0fe400078f30ff */
[----:B------:R-:W-:Y:S02]  /*22d0*/  LEA.HI R6, R7, R6, RZ, 0x3 ;  /* 0x0000000607067211 */ /* 0x000fe400078f18ff */
[----:B------:R-:W-:Y:S02]  /*22e0*/  SHF.R.S32.HI R13, RZ, 0x6, R0 ;  /* 0x00000006ff0d7819 */ /* 0x000fe40000011400 */
[----:B------:R-:W-:-:S02]  /*22f0*/  LOP3.LUT R0, R229, 0x38, R6, 0xf8, !PT ;  /* 0x00000038e5007812 */ /* 0x000fc400078ef806 */
[----:B------:R-:W-:Y:S01]  /*2300*/  SHF.R.S32.HI R9, RZ, 0x6, R4 ;  /* 0x00000006ff097819 */ /* 0x000fe20000011404 */
[----:B------:R-:W-:Y:S01]  /*2310*/  IMAD R140, R13, 0x1400, R230 ;  /* 0x000014000d8c7824 */ /* 0x000fe200078e02e6 */
[--C-:B------:R-:W-:Y:S01]  /*2320*/  LOP3.LUT R4, R229, 0x38, R5.reuse, 0xf8, !PT ;  /* 0x00000038e5047812 */ /* 0x100fe200078ef805 */
[----:B------:R-:W-:Y:S01]  /*2330*/  IMAD R142, R13, 0x1400, R236 ;  /* 0x000014000d8e7824 */ /* 0x000fe200078e02ec */
[-C--:B------:R-:W-:Y:S01]  /*2340*/  LOP3.LUT R11, R0, R233.reuse, RZ, 0x3c, !PT ;  /* 0x000000e9000b7212 */ /* 0x080fe200078e3cff */
[C---:B------:R-:W-:Y:S01]  /*2350*/  IMAD R141, R9.reuse, 0x1400, R230 ;  /* 0x00001400098d7824 */ /* 0x040fe200078e02e6 */
[----:B------:R-:W-:Y:S01]  /*2360*/  LOP3.LUT R7, R228, 0x38, R5, 0xf8, !PT ;  /* 0x00000038e4077812 */ /* 0x000fe200078ef805 */
[C---:B------:R-:W-:Y:S01]  /*2370*/  IMAD R143, R9.reuse, 0x1400, R236 ;  /* 0x00001400098f7824 */ /* 0x040fe200078e02ec */
[----:B------:R-:W-:Y:S01]  /*2380*/  LOP3.LUT R4, R4, R233, RZ, 0x3c, !PT ;  /* 0x000000e904047212 */ /* 0x000fe200078e3cff */
[--C-:B------:R-:W-:Y:S01]  /*2390*/  IMAD R133, R9, 0x1400, R231.reuse ;  /* 0x0000140009857824 */ /* 0x100fe200078e02e7 */
[----:B------:R-:W-:Y:S01]  /*23a0*/  IADD3 R140, R140, R11, RZ ;  /* 0x0000000b8c8c7210 */ /* 0x000fe20007ffe0ff */
[----:B------:R-:W-:Y:S01]  /*23b0*/  IMAD R132, R13, 0x1400, R231 ;  /* 0x000014000d847824 */ /* 0x000fe200078e02e7 */
[----:B------:R-:W-:Y:S01]  /*23c0*/  LOP3.LUT R11, R6, 0x38, RZ, 0xc0, !PT ;  /* 0x00000038060b7812 */ /* 0x000fe200078ec0ff */
[----:B------:R-:W-:Y:S01]  /*23d0*/  IMAD.IADD R141, R141, 0x1, R4 ;  /* 0x000000018d8d7824 */ /* 0x000fe200078e0204 */
[----:B------:R-:W-:-:S02]  /*23e0*/  LOP3.LUT R8, R7, R232, RZ, 0x3c, !PT ;  /* 0x000000e807087212 */ /* 0x000fc400078e3cff */
[----:B------:R-:W-:Y:S02]  /*23f0*/  LOP3.LUT R7, R5, 0x38, RZ, 0xc0, !PT ;  /* 0x0000003805077812 */ /* 0x000fe400078ec0ff */
[----:B------:R-:W-:Y:S01]  /*2400*/  LOP3.LUT R4, R11, 0x1c0, R234, 0xf8, !PT ;  /* 0x000001c00b047812 */ /* 0x000fe200078ef8ea */
[----:B------:R-:W-:Y:S01]  /*2410*/  IMAD.IADD R133, R133, 0x1, R8 ;  /* 0x0000000185857824 */ /* 0x000fe200078e0208 */
[----:B------:R-:W-:Y:S02]  /*2420*/  LOP3.LUT R0, R7, 0x1c0, R234, 0xf8, !PT ;  /* 0x000001c007007812 */ /* 0x000fe400078ef8ea */
[-C--:B------:R-:W-:Y:S02]  /*2430*/  LOP3.LUT R7, R4, R235.reuse, RZ, 0x3c, !PT ;  /* 0x000000eb04077212 */ /* 0x080fe400078e3cff */
[----:B------:R-:W-:Y:S02]  /*2440*/  LOP3.LUT R0, R0, R235, RZ, 0x3c, !PT ;  /* 0x000000eb00007212 */ /* 0x000fe400078e3cff */
[----:B------:R-:W-:Y:S01]  /*2450*/  LOP3.LUT R15, R228, 0x38, R6, 0xf8, !PT ;  /* 0x00000038e40f7812 */ /* 0x000fe200078ef806 */
[----:B------:R-:W-:Y:S01]  /*2460*/  IMAD.IADD R142, R142, 0x1, R7 ;  /* 0x000000018e8e7824 */ /* 0x000fe200078e0207 */
[----:B------:R-:W-:Y:S01]  /*2470*/  SHF.R.S32.HI R7, RZ, 0x1f, R144 ;  /* 0x0000001fff077819 */ /* 0x000fe20000011490 */
[----:B------:R-:W-:Y:S01]  /*2480*/  IMAD.IADD R143, R143, 0x1, R0 ;  /* 0x000000018f8f7824 */ /* 0x000fe200078e0200 */
[----:B------:R-:W-:-:S02]  /*2490*/  LOP3.LUT R15, R15, R232, RZ, 0x3c, !PT ;  /* 0x000000e80f0f7212 */ /* 0x000fc400078e3cff */
[----:B------:R-:W-:Y:S01]  /*24a0*/  LOP3.LUT R13, R5, 0xfffffff8, RZ, 0xc0, !PT ;  /* 0xfffffff8050d7812 */ /* 0x000fe200078ec0ff */
[C---:B------:R-:W-:Y:S01]  /*24b0*/  IMAD R0, R7.reuse, R104, RZ ;  /* 0x0000006807007224 */ /* 0x040fe200078e02ff */
[----:B------:R-:W-:Y:S01]  /*24c0*/  LOP3.LUT R11, R6, 0xfffffff8, RZ, 0xc0, !PT ;  /* 0xfffffff8060b7812 */ /* 0x000fe200078ec0ff */
[----:B------:R-:W-:Y:S01]  /*24d0*/  IMAD.IADD R132, R132, 0x1, R15 ;  /* 0x0000000184847824 */ /* 0x000fe200078e020f */
[----:B------:R-:W-:Y:S01]  /*24e0*/  SHF.R.S32.HI R14, RZ, 0x3, R5 ;  /* 0x00000003ff0e7819 */ /* 0x000fe20000011405 */
[C---:B------:R-:W-:Y:S01]  /*24f0*/  IMAD R9, R144.reuse, R105, R0 ;  /* 0x0000006990097224 */ /* 0x040fe200078e0200 */
[----:B------:R-:W-:Y:S01]  /*2500*/  SHF.R.S32.HI R12, RZ, 0x3, R6 ;  /* 0x00000003ff0c7819 */ /* 0x000fe20000011406 */
[----:B------:R-:W-:Y:S01]  /*2510*/  IMAD R0, R7, R110, RZ ;  /* 0x0000006e07007224 */ /* 0x000fe200078e02ff */
[----:B------:R-:W-:Y:S01]  /*2520*/  SHF.R.S32.HI R6, RZ, 0x1f, R11 ;  /* 0x0000001fff067819 */ /* 0x000fe2000001140b */
[----:B------:R-:W-:Y:S01]  /*2530*/  IMAD R7, R111, 0x50, RZ ;  /* 0x000000506f077824 */ /* 0x000fe200078e02ff */
[----:B------:R-:W-:Y:S01]  /*2540*/  IADD3 R25, R101, R9, RZ ;  /* 0x0000000965197210 */ /* 0x000fe20007ffe0ff */
[----:B------:R-:W-:Y:S01]  /*2550*/  IMAD R15, R144, R111, R0 ;  /* 0x0000006f900f7224 */ /* 0x000fe200078e0200 */
[----:B------:R-:W-:Y:S01]  /*2560*/  SEL R0, RZ, 0x8, P2 ;  /* 0x00000008ff007807 */ /* 0x000fe20001000000 */
[----:B------:R-:W-:Y:S01]  /*2570*/  IMAD.WIDE.U32 R110, R110, 0x50, RZ ;  /* 0x000000506e6e7825 */ /* 0x000fe200078e00ff */
[----:B------:R-:W-:-:S02]  /*2580*/  IADD3 R5, R97, R41, RZ ;  /* 0x0000002961057210 */ /* 0x000fc40007ffe0ff */
[----:B------:R-:W-:Y:S01]  /*2590*/  LOP3.LUT R0, R3, R0, RZ, 0xfc, !PT ;  /* 0x0000000003007212 */ /* 0x000fe200078efcff */
[----:B------:R-:W-:-:S03]  /*25a0*/  IMAD.WIDE.U32 R104, R104, 0x50, RZ ;  /* 0x0000005068687825 */ /* 0x000fc600078e00ff */
[C---:B------:R-:W-:Y:S01]  /*25b0*/  LOP3.LUT R10, R0.reuse, 0x2, RZ, 0xc0, !PT ;  /* 0x00000002000a7812 */ /* 0x040fe200078ec0ff */
[----:B------:R-:W-:Y:S01]  /*25c0*/  IMAD.IADD R126, R111, 0x1, R7 ;  /* 0x000000016f7e7824 */ /* 0x000fe200078e0207 */
[C---:B------:R-:W-:Y:S01]  /*25d0*/  LOP3.LUT R8, R0.reuse, 0x8, RZ, 0xc0, !PT ;  /* 0x0000000800087812 */ /* 0x040fe200078ec0ff */
[----:B------:R-:W-:Y:S01]  /*25e0*/  IMAD.IADD R21, R9, 0x1, R103 ;  /* 0x0000000109157824 */ /* 0x000fe200078e0267 */
[----:B------:R-:W-:Y:S01]  /*25f0*/  LOP3.LUT R9, R0, 0x4, RZ, 0xc0, !PT ;  /* 0x0000000400097812 */ /* 0x000fe200078ec0ff */
[----:B------:R-:W-:Y:S01]  /*2600*/  IMAD.IADD R20, R107, 0x1, R15 ;  /* 0x000000016b147824 */ /* 0x000fe200078e020f */
[----:B------:R-:W-:Y:S01]  /*2610*/  SHF.R.S32.HI R7, RZ, 0x1f, R13 ;  /* 0x0000001fff077819 */ /* 0x000fe2000001140d */
[----:B------:R-:W-:Y:S02]  /*2620*/  IMAD.IADD R127, R105, 0x1, R127 ;  /* 0x00000001697f7824 */ /* 0x000fe400078e027f */
[----:B------:R-:W-:-:S07]  /*2630*/  IMAD.IADD R15, R15, 0x1, R109 ;  /* 0x000000010f0f7824 */ /* 0x000fce00078e026d */
.L_x_2410:
[----:B--23--:R-:W2:Y:S01]  /*2640*/  LDL R43, [R1+0x64] ;  /* 0x00006400012b7983 */ /* 0x00cea20000100800 */
[----:B------:R-:W0:Y:S01]  /*2650*/  LDC.64 R118, c[0x0][0x2d8] ;  /* 0x0000b600ff767b82 */ /* 0x000e220000000a00 */
[----:B------:R-:W-:Y:S01]  /*2660*/  VIADD R45, R24, 0xffffffff ;  /* 0xffffffff182d7836 */ /* 0x000fe20000000000 */
[----:B------:R-:W-:Y:S05]  /*2670*/  YIELD ;  /* 0x0000000000007946 */ /* 0x000fea0003800000 */
[----:B------:R-:W-:Y:S01]  /*2680*/  SHF.R.S32.HI R42, RZ, 0x1f, R45 ;  /* 0x0000001fff2a7819 */ /* 0x000fe2000001142d */
[----:B------:R-:W1:Y:S01]  /*2690*/  LDC R116, c[0x0][0x3d4] ;  /* 0x0000f500ff747b82 */ /* 0x000e620000000800 */
        /* <DEDUP_REMOVED lines=12> */
[----:B------:R-:W-:Y:S02]  /*2760*/  LEA.HI.X R53, R0, R119, R3, 0x1, P2 ;  /* 0x0000007700357211 */ /* 0x000fe400010f0c03 */
[----:B-1----:R-:W-:Y:S02]  /*2770*/  ISETP.GE.AND P2, PT, R116, 0x1, PT ;  /* 0x000000017400780c */ /* 0x002fe40003f46270 */
[----:B------:R-:W-:-:S02]  /*2780*/  LEA R54, P5, R4, R118, 0x1 ;  /* 0x0000007604367211 */ /* 0x000fc400078a08ff */
[----:B-----5:R-:W-:Y:S02]  /*2790*/  LEA R60, P6, R40, R118, 0x1 ;  /* 0x00000076283c7211 */ /* 0x020fe400078c08ff */
[----:B------:R-:W-:Y:S02]  /*27a0*/  ISETP.GT.AND P3, PT, R45, R124, PT ;  /* 0x0000007c2d00720c */ /* 0x000fe40003f64270 */
[-C--:B------:R-:W-:Y:S01]  /*27b0*/  LEA.HI.X R55, R4, R119.reuse, R24, 0x1, P5 ;  /* 0x0000007704377211 */ /* 0x080fe200028f0c18 */
[----:B------:R-:W-:Y:S01]  /*27c0*/  IMAD.MOV.U32 R24, RZ, RZ, R45 ;  /* 0x000000ffff187224 */ /* 0x000fe200078e002d */
[----:B------:R-:W-:Y:S02]  /*27d0*/  LEA.HI.X R61, R40, R119, R41, 0x1, P6 ;  /* 0x00000077283d7211 */ /* 0x000fe400030f0c29 */
[----:B------:R-:W-:Y:S01]  /*27e0*/  P2R R114, PR, RZ, 0x8 ;  /* 0x00000008ff727803 */ /* 0x000fe20000000000 */
[----:B--2---:R-:W-:-:S05]  /*27f0*/  IMAD R3, R17, 0x5000, R43 ;  /* 0x0000500011037824 */ /* 0x004fca00078e022b */
[----:B------:R-:W-:Y:S01]  /*2800*/  LEA R4, R3, R16, 0x1 ;  /* 0x0000001003047211 */ /* 0x000fe200078e08ff */
[----:B------:R-:W-:Y:S06]  /*2810*/  @!P2 BRA `(.L_x_2304) ;  /* 0x000000700040a947 */ /* 0x000fec0003800000 */
[----:B------:R-:W-:Y:S01]  /*2820*/  ULDC.U8 UR4, c[0x0][0x3f0] ;  /* 0x0000fc0000047ab9 */ /* 0x000fe20000000000 */
[-C--:B------:R-:W-:Y:S01]  /*2830*/  IMAD R3, R126, R45.reuse, RZ ;  /* 0x0000002d7e037224 */ /* 0x080fe200078e02ff */
[----:B------:R-:W-:Y:S01]  /*2840*/  ISETP.NE.AND P2, PT, RZ, UR4, PT ;  /* 0x00000004ff007c0c */ /* 0x000fe2000bf45270 */
[-C--:B------:R-:W-:Y:S02]  /*2850*/  IMAD R43, R127, R45.reuse, RZ ;  /* 0x0000002d7f2b7224 */ /* 0x080fe400078e02ff */
[----:B------:R-:W-:Y:S02]  /*2860*/  IMAD R41, R42, R110, R3 ;  /* 0x0000006e2a297224 */ /* 0x000fe400078e0203 */
        /* <DEDUP_REMOVED lines=24> */
[----:B------:R-:W-:Y:S02]  /*29f0*/  IADD3.X R42, R0, R20, RZ, P2, !PT ;  /* 0x00000014002a7210 */ /* 0x000fe400017fe4ff */
[----:B------:R-:W-:Y:S02]  /*2a00*/  CS2R R122, SRZ ;  /* 0x00000000007a7805 */ /* 0x000fe4000001ff00 */
[----:B------:R-:W-:Y:S01]  /*2a10*/  LEA R40, P2, R41, UR4, 0x1 ;  /* 0x0000000429287c11 */ /* 0x000fe2000f8408ff */
[----:B------:R-:W-:Y:S01]  /*2a20*/  IMAD.X R44, R115, 0x1, R25, P4 ;  /* 0x00000001732c7824 */ /* 0x000fe200020e0619 */
[----:B------:R-:W-:-:S02]  /*2a30*/  ISETP.GE.AND P5, PT, R22, R116, PT ;  /* 0x000000741600720c */ /* 0x000fc40003fa6270 */
[----:B------:R-:W-:Y:S01]  /*2a40*/  LEA.HI.X R41, R41, UR5, R42, 0x1, P2 ;  /* 0x0000000529297c11 */ /* 0x000fe200090f0c2a */
[----:B------:R-:W-:Y:S01]  /*2a50*/  ULDC.64 UR4, c[0x0][0x3e0] ;  /* 0x0000f80000047ab9 */ /* 0x000fe20000000a00 */
[----:B------:R-:W-:Y:S02]  /*2a60*/  ISETP.GE.AND P4, PT, R216, R116, PT ;  /* 0x00000074d800720c */ /* 0x000fe40003f86270 */
[----:B------:R-:W-:-:S04]  /*2a70*/  LEA R42, P2, R43, UR4, 0x1 ;  /* 0x000000042b2a7c11 */ /* 0x000fc8000f8408ff */
[----:B------:R-:W-:Y:S02]  /*2a80*/  LEA.HI.X R43, R43, UR5, R44, 0x1, P2 ;  /* 0x000000052b2b7c11 */ /* 0x000fe400090f0c2c */
[-C--:B------:R-:W-:Y:S01]  /*2a90*/  ISETP.GE.AND P2, PT, R215, R116.reuse, PT ;  /* 0x00000074d700720c */ /* 0x080fe20003f46270 */
[----:B------:R0:W5:Y:S04]  /*2aa0*/  @!P5 LDG.E.64 R120, desc[UR60][R40.64] ;  /* 0x0000003c2878d981 */ /* 0x000168000c1e1b00 */
[----:B------:R0:W5:Y:S01]  /*2ab0*/  @!P5 LDG.E.64 R122, desc[UR60][R42.64] ;  /* 0x0000003c2a7ad981 */ /* 0x000162000c1e1b00 */
[----:B------:R-:W-:Y:S02]  /*2ac0*/  ISETP.GE.AND P5, PT, R217, R116, PT ;  /* 0x00000074d900720c */ /* 0x000fe40003fa6270 */
[----:B------:R-:W-:-:S02]  /*2ad0*/  CS2R R94, SRZ ;  /* 0x00000000005e7805 */ /* 0x000fc4000001ff00 */
[----:B------:R-:W-:Y:S02]  /*2ae0*/  CS2R R86, SRZ ;  /* 0x0000000000567805 */ /* 0x000fe4000001ff00 */
        /* <DEDUP_REMOVED lines=9> */
[----:B------:R0:W5:Y:S02]  /*2b80*/  @!P5 LDG.E.64 R84, desc[UR60][R42.64+0xc0] ;  /* 0x0000c03c2a54d981 */ /* 0x000164000c1e1b00 */
.L_x_2307:
[----:B------:R-:W-:Y:S05]  /*2b90*/  BSYNC B1 ;  /* 0x0000000000017941 */ /* 0x000fea0003800000 */
.L_x_2306:
[----:B0----5:R-:W-:Y:S01]  /*2ba0*/  IMAD.MOV.U32 R40, RZ, RZ, R82 ;  /* 0x000000ffff287224 */ /* 0x021fe200078e0052 */
[----:B------:R-:W-:Y:S01]  /*2bb0*/  MOV R42, R86 ;  /* 0x00000056002a7202 */ /* 0x000fe20000000f00 */
[----:B------:R-:W-:Y:S01]  /*2bc0*/  IMAD.MOV.U32 R41, RZ, RZ, R83 ;  /* 0x000000ffff297224 */ /* 0x000fe200078e0053 */
[----:B------:R-:W-:Y:S01]  /*2bd0*/  ISETP.GE.AND P4, PT, R218, R3, PT ;  /* 0x00000003da00720c */ /* 0x000fe20003f86270 */
[----:B------:R-:W-:Y:S01]  /*2be0*/  BSSY B1, `(.L_x_2308) ;  /* 0x000003c000017945 */ /* 0x000fe20003800000 */
        /* <DEDUP_REMOVED lines=10> */
[----:B------:R-:W-:Y:S02]  /*2c90*/  MOV R42, R120 ;  /* 0x00000078002a7202 */ /* 0x000fe40000000f00 */
[----:B------:R-:W-:Y:S02]  /*2ca0*/  CS2R R76, SRZ ;  /* 0x00000000004c7805 */ /* 0x000fe4000001ff00 */
[----:B------:R-:W-:Y:S02]  /*2cb0*/  CS2R R80, SRZ ;  /* 0x0000000000507805 */ /* 0x000fe4000001ff00 */
[----:B------:R-:W-:Y:S01]  /*2cc0*/  PRMT R163, R41, 0x5410, R40 ;  /* 0x0000541029a37816 */ /* 0x000fe20000000028 */
[----:B------:R-:W-:-:S02]  /*2cd0*/  IMAD.MOV.U32 R41, RZ, RZ, R121 ;  /* 0x000000ffff297224 */ /* 0x000fc400078e0079 */
[----:B------:R-:W-:-:S03]  /*2ce0*/  IMAD.MOV.U32 R40, RZ, RZ, R84 ;  /* 0x000000ffff287224 */ /* 0x000fc600078e0054 */
[----:B------:R-:W-:Y:S01]  /*2cf0*/  PRMT R155, R42, 0x5410, R41 ;  /* 0x000054102a9b7816 */ /* 0x000fe20000000029 */
[----:B------:R-:W-:Y:S01]  /*2d00*/  IMAD.MOV.U32 R41, RZ, RZ, R85 ;  /* 0x000000ffff297224 */ /* 0x000fe200078e0055 */
[----:B------:R-:W-:-:S04]  /*2d10*/  MOV R42, R92 ;  /* 0x0000005c002a7202 */ /* 0x000fc80000000f00 */
[----:B------:R-:W-:Y:S01]  /*2d20*/  PRMT R161, R40, 0x5410, R41 ;  /* 0x0000541028a17816 */ /* 0x000fe20000000029 */
[----:B------:R-:W-:Y:S02]  /*2d30*/  IMAD.MOV.U32 R40, RZ, RZ, R93 ;  /* 0x000000ffff287224 */ /* 0x000fe400078e005d */
[----:B------:R-:W-:-:S03]  /*2d40*/  IMAD.MOV.U32 R41, RZ, RZ, R118 ;  /* 0x000000ffff297224 */ /* 0x000fc600078e0076 */
[----:B------:R-:W-:Y:S01]  /*2d50*/  PRMT R164, R42, 0x5410, R40 ;  /* 0x000054102aa47816 */ /* 0x000fe20000000028 */
[----:B------:R-:W-:Y:S01]  /*2d60*/  IMAD.MOV.U32 R40, RZ, RZ, R119 ;  /* 0x000000ffff287224 */ /* 0x000fe200078e0077 */
[----:B------:R-:W-:-:S04]  /*2d70*/  MOV R42, R122 ;  /* 0x0000007a002a7202 */ /* 0x000fc80000000f00 */
[----:B------:R-:W-:Y:S01]  /*2d80*/  PRMT R165, R41, 0x5410, R40 ;  /* 0x0000541029a57816 */ /* 0x000fe20000000028 */
[----:B------:R-:W-:-:S05]  /*2d90*/  IMAD.MOV.U32 R41, RZ, RZ, R123 ;  /* 0x000000ffff297224 */ /* 0x000fca00078e007b */
        /* <DEDUP_REMOVED lines=32> */
.L_x_2309:
[----:B------:R-:W-:Y:S05]  /*2fa0*/  BSYNC B1 ;  /* 0x0000000000017941 */ /* 0x000fea0003800000 */
.L_x_2308:
        /* <DEDUP_REMOVED lines=42> */
.L_x_2311:
[----:B------:R-:W-:Y:S05]  /*3250*/  BSYNC B1 ;  /* 0x0000000000017941 */ /* 0x000fea0003800000 */
.L_x_2310:
[----:B------:R-:W2:Y:S01]  /*3260*/  LDL R0, [R1+0x60] ;  /* 0x0000600001007983 */ /* 0x000ea20000100800 */
[----:B01----:R-:W-:Y:S01]  /*3270*/  IMAD.MOV.U32 R41, RZ, RZ, R71 ;  /* 0x000000ffff297224 */ /* 0x003fe200078e0047 */
[----:B------:R-:W-:Y:S01]  /*3280*/  PRMT R138, R134, 0x7610, R138 ;  /* 0x00007610868a7816 */ /* 0x000fe2000000008a */
[----:B------:R-:W-:Y:S01]  /*3290*/  IMAD.MOV.U32 R42, RZ, RZ, R74 ;  /* 0x000000ffff2a7224 */ /* 0x000fe200078e004a */
[----:B------:R-:W-:-:S04]  /*32a0*/  MOV R40, R70 ;  /* 0x0000004600287202 */ /* 0x000fc80000000f00 */
[----:B------:R-:W-:Y:S01]  /*32b0*/  PRMT R145, R40, 0x5410, R41 ;  /* 0x0000541028917816 */ /* 0x000fe20000000029 */
[----:B------:R-:W-:Y:S01]  /*32c0*/  IMAD.MOV.U32 R41, RZ, RZ, R79 ;  /* 0x000000ffff297224 */ /* 0x000fe200078e004f */
[----:B------:R-:W-:Y:S01]  /*32d0*/  PRMT R151, R42, 0x7610, R151 ;  /* 0x000076102a977816 */ /* 0x000fe20000000097 */
[----:B------:R-:W-:Y:S01]  /*32e0*/  IMAD.MOV.U32 R42, RZ, RZ, R68 ;  /* 0x000000ffff2a7224 */ /* 0x000fe200078e0044 */
[----:B------:R-:W-:Y:S02]  /*32f0*/  MOV R40, R78 ;  /* 0x0000004e00287202 */ /* 0x000fe40000000f00 */
[----:B------:R-:W-:Y:S01]  /*3300*/  PRMT R158, R41, 0x7610, R158 ;  /* 0x00007610299e7816 */ /* 0x000fe2000000009e */
[----:B------:R-:W-:Y:S01]  /*3310*/  IMAD.MOV.U32 R41, RZ, RZ, R73 ;  /* 0x000000ffff297224 */ /* 0x000fe200078e0049 */
[----:B------:R-:W-:Y:S02]  /*3320*/  PRMT R159, R159, 0x5410, R40 ;  /* 0x000054109f9f7816 */ /* 0x000fe40000000028 */
[----:B------:R-:W-:Y:S01]  /*3330*/  PRMT R139, R42, 0x7610, R139 ;  /* 0x000076102a8b7816 */ /* 0x000fe2000000008b */
[----:B------:R-:W-:Y:S01]  /*3340*/  IMAD.MOV.U32 R42, RZ, RZ, R76 ;  /* 0x000000ffff2a7224 */ /* 0x000fe200078e004c */
[----:B------:R-:W-:-:S04]  /*3350*/  MOV R40, R72 ;  /* 0x0000004800287202 */ /* 0x000fc80000000f00 */
[----:B------:R-:W-:Y:S01]  /*3360*/  PRMT R146, R40, 0x5410, R41 ;  /* 0x0000541028927816 */ /* 0x000fe20000000029 */
[----:B------:R-:W-:Y:S01]  /*3370*/  IMAD.MOV.U32 R41, RZ, RZ, R81 ;  /* 0x000000ffff297224 */ /* 0x000fe200078e0051 */
[----:B------:R-:W-:Y:S01]  /*3380*/  PRMT R152, R42, 0x7610, R152 ;  /* 0x000076102a987816 */ /* 0x000fe20000000098 */
[----:B-----5:R-:W-:Y:S01]  /*3390*/  IMAD.MOV.U32 R42, RZ, RZ, R44 ;  /* 0x000000ffff2a7224 */ /* 0x020fe200078e002c */
        /* <DEDUP_REMOVED lines=9> */
[----:B------:R-:W-:Y:S02]  /*3430*/  MOV R41, R62 ;  /* 0x0000003e00297202 */ /* 0x000fe40000000f00 */
[----:B------:R-:W-:Y:S01]  /*3440*/  PRMT R134, R42, 0x7610, R134 ;  /* 0x000076102a867816 */ /* 0x000fe20000000086 */
[----:B------:R-:W-:Y:S01]  /*3450*/  IMAD.MOV.U32 R42, RZ, RZ, R57 ;  /* 0x000000ffff2a7224 */ /* 0x000fe200078e0039 */
[----:B------:R-:W-:Y:S01]  /*3460*/  PRMT R136, R41, 0x5410, R40 ;  /* 0x0000541029887816 */ /* 0x000fe20000000028 */
[----:B------:R-:W-:Y:S01]  /*3470*/  IMAD.MOV.U32 R41, RZ, RZ, R47 ;  /* 0x000000ffff297224 */ /* 0x000fe200078e002f */
[----:B------:R-:W-:Y:S02]  /*3480*/  MOV R40, R48 ;  /* 0x0000003000287202 */ /* 0x000fe40000000f00 */
[----:B------:R-:W-:Y:S01]  /*3490*/  PRMT R134, R134, 0x5410, R42 ;  /* 0x0000541086867816 */ /* 0x000fe2000000002a */
[----:B------:R-:W-:Y:S01]  /*34a0*/  IMAD.MOV.U32 R42, RZ, RZ, R58 ;  /* 0x000000ffff2a7224 */ /* 0x000fe200078e003a */
[----:B--2---:R-:W-:Y:S01]  /*34b0*/  R2UR UR4, R0 ;  /* 0x00000000000472ca */ /* 0x004fe200000e0000 */
[----:B------:R-:W-:-:S05]  /*34c0*/  IMAD.MOV.U32 R0, RZ, RZ, R67 ;  /* 0x000000ffff007224 */ /* 0x000fca00078e0043 */
[----:B------:R-:W-:Y:S01]  /*34d0*/  PRMT R138, R138, 0x5410, R0 ;  /* 0x000054108a8a7816 */ /* 0x000fe20000000000 */
[----:B------:R-:W-:-:S05]  /*34e0*/  IMAD.MOV.U32 R0, RZ, RZ, R75 ;  /* 0x000000ffff007224 */ /* 0x000fca00078e004b */
[----:B------:R-:W-:Y:S01]  /*34f0*/  PRMT R151, R151, 0x5410, R0 ;  /* 0x0000541097977816 */ /* 0x000fe20000000000 */
[----:B------:R-:W-:Y:S01]  /*3500*/  IMAD.MOV.U32 R0, RZ, RZ, R69 ;  /* 0x000000ffff007224 */ /* 0x000fe200078e0045 */
[----:B------:R-:W-:-:S04]  /*3510*/  UISETP.NE.AND UP0, UPT, UR4, 0x3, UPT ;  /* 0x000000030400788c */ /* 0x000fc8000bf05270 */
[----:B------:R-:W-:Y:S01]  /*3520*/  PRMT R139, R139, 0x5410, R0 ;  /* 0x000054108b8b7816 */ /* 0x000fe20000000000 */
[----:B------:R-:W-:Y:S01]  /*3530*/  IMAD.MOV.U32 R0, RZ, RZ, R77 ;  /* 0x000000ffff007224 */ /* 0x000fe200078e004d */
[----:B------:R-:W-:-:S04]  /*3540*/  PLOP3.LUT P2, PT, PT, PT, UP0, 0x80, 0x0 ;  /* 0x000000000000781c */ /* 0x000fc80003f4f008 */
[----:B------:R-:W-:Y:S01]  /*3550*/  PRMT R152, R152, 0x5410, R0 ;  /* 0x0000541098987816 */ /* 0x000fe20000000000 */
[----:B------:R-:W-:-:S05]  /*3560*/  IMAD.MOV.U32 R0, RZ, RZ, R45 ;  /* 0x000000ffff007224 */ /* 0x000fca00078e002d */
[----:B------:R-:W-:Y:S01]  /*3570*/  PRMT R88, R88, 0x5410, R0 ;  /* 0x0000541058587816 */ /* 0x000fe20000000000 */
[----:B------:R-:W-:-:S05]  /*3580*/  IMAD.MOV.U32 R0, RZ, RZ, R46 ;  /* 0x000000ffff007224 */ /* 0x000fca00078e002e */
[----:B------:R-:W-:Y:S01]  /*3590*/  PRMT R89, R0, 0x7610, R89 ;  /* 0x0000761000597816 */ /* 0x000fe20000000059 */
[----:B------:R-:W-:-:S03]  /*35a0*/  IMAD.MOV.U32 R0, RZ, RZ, R49 ;  /* 0x000000ffff007224 */ /* 0x000fc600078e0031 */
[----:B------:R-:W-:Y:S01]  /*35b0*/  PRMT R89, R89, 0x5410, R41 ;  /* 0x0000541059597816 */ /* 0x000fe20000000029 */
[----:B------:R-:W-:Y:S01]  /*35c0*/  IMAD.MOV.U32 R41, RZ, RZ, R59 ;  /* 0x000000ffff297224 */ /* 0x000fe200078e003b */
[----:B------:R-:W-:Y:S01]  /*35d0*/  PRMT R91, R40, 0x5410, R0 ;  /* 0x00005410285b7816 */ /* 0x000fe20000000000 */
[----:B------:R-:W-:Y:S01]  /*35e0*/  IMAD.MOV.U32 R0, RZ, RZ, R65 ;  /* 0x000000ffff007224 */ /* 0x000fe200078e0041 */
[----:B------:R-:W-:Y:S02]  /*35f0*/  MOV R40, R64 ;  /* 0x0000004000287202 */ /* 0x000fe40000000f00 */
[----:B------:R-:W-:Y:S02]  /*3600*/  PRMT R135, R42, 0x5410, R41 ;  /* 0x000054102a877816 */ /* 0x000fe40000000029 */
[----:B------:R-:W-:Y:S01]  /*3610*/  PRMT R137, R40, 0x5410, R0 ;  /* 0x0000541028897816 */ /* 0x000fe20000000000 */
[----:B------:R-:W-:Y:S06]  /*3620*/  @!P2 BRA `(.L_x_2312) ;  /* 0x000000000004a947 */ /* 0x000fec0003800000 */
[----:B------:R-:W-:Y:S01]  /*3630*/  BPT.TRAP 0x1 ;  /* 0x000000040000795c */ /* 0x000fe20000300000 */
.L_x_2312:
[----:B------:R-:W-:Y:S01]  /*3640*/  IMAD R0, R17, 0x8, R16 ;  /* 0x0000000811007824 */ /* 0x000fe200078e0210 */
[----:B------:R-:W-:Y:S01]  /*3650*/  SHF.L.U32 R115, R221, 0x1f, RZ ;  /* 0x0000001fdd737819 */ /* 0x000fe200000006ff */
[----:B------:R-:W-:Y:S03]  /*3660*/  BSSY B1, `(.L_x_2313) ;  /* 0x0000003000017945 */ /* 0x000fe60003800000 */
[----:B------:R-:W0:Y:S02]  /*3670*/  SYNCS.PHASECHK.TRANS64.TRYWAIT P6, [R0+URZ+0x38890], R115 ;  /* 0x03889073000075a7 */ /* 0x000e2400080c017f */
[----:B0-----:R-:W-:Y:S05]  /*3680*/  @!P6 BRA `(.L_x_2314) ;  /* 0x0000029800b8e947 */ /* 0x001fea0003800000 */
.L_x_2684:
[----:B------:R-:W-:Y:S05]  /*3690*/  BSYNC B1 ;  /* 0x0000000000017941 */ /* 0x000fea0003800000 */
.L_x_2313:
        /* <DEDUP_REMOVED lines=14> */
[--C-:B------:R-:W-:Y:S01]  /*3780*/  HADD2.F32 R122, -RZ, R43.reuse.H1_H1 ;  /* 0x3000002bff7a7230 */ /* 0x100fe20000004100 */
[----:B------:R-:W-:Y:S01]  /*3790*/  SHF.R.U32.HI R123, RZ, 0x10, R123 ;  /* 0x00000010ff7b7819 */ /* 0x000fe2000001167b */
[----:B------:R-:W-:Y:S02]  /*37a0*/  HADD2.F32 R154, -RZ, R43.H0_H0 ;  /* 0x2000002bff9a7230 */ /* 0x000fe40000004100 */
[----:B------:R-:W-:Y:S02]  /*37b0*/  HADD2.F32 R153, -RZ, R121.H0_H0 ;  /* 0x20000079ff997230 */ /* 0x000fe40000004100 */
[----:B------:R-:W-:-:S02]  /*37c0*/  HADD2.F32 R123, -RZ, R123.H0_H0 ;  /* 0x2000007bff7b7230 */ /* 0x000fc40000004100 */
[----:B------:R-:W-:Y:S02]  /*37d0*/  HADD2.F32 R149, -RZ, R149.H0_H0 ;  /* 0x20000095ff957230 */ /* 0x000fe40000004100 */
[----:B------:R-:W-:Y:S01]  /*37e0*/  FMUL.FTZ R41, R150, R153 ;  /* 0x0000009996297220 */ /* 0x000fe20000410000 */
[----:B------:R-:W-:Y:S02]  /*37f0*/  HADD2.F32 R121, -RZ, R120.H0_H0 ;  /* 0x20000078ff797230 */ /* 0x000fe40000004100 */
[----:B------:R-:W-:Y:S01]  /*3800*/  FMUL.FTZ R43, R122, R123 ;  /* 0x0000007b7a2b7220 */ /* 0x000fe20000410000 */
[----:B------:R-:W-:Y:S01]  /*3810*/  FMUL.FTZ R153, R156, R153 ;  /* 0x000000999c997220 */ /* 0x000fe20000410000 */
[----:B------:R-:W-:Y:S01]  /*3820*/  FMUL.FTZ R123, R154, R123 ;  /* 0x0000007b9a7b7220 */ /* 0x000fe20000410000 */
[----:B------:R-:W-:Y:S01]  /*3830*/  FFMA.FTZ R41, R156, R149, -R41 ;  /* 0x000000959c297223 */ /* 0x000fe20000010829 */
[----:B------:R-:W-:Y:S01]  /*3840*/  FFMA.FTZ R43, R154, R121, -R43 ;  /* 0x000000799a2b7223 */ /* 0x000fe2000001082b */
        /* <DEDUP_REMOVED lines=8> */
[-C--:B------:R-:W-:Y:S01]  /*38d0*/  FMUL.FTZ R153, R150, R123.reuse ;  /* 0x0000007b96997220 */ /* 0x080fe20000410000 */
[----:B------:R-:W-:Y:S02]  /*38e0*/  HADD2.F32 R40, -RZ, R42.H1_H1 ;  /* 0x3000002aff287230 */ /* 0x000fe40000004100 */
[----:B------:R-:W-:Y:S01]  /*38f0*/  FMUL.FTZ R157, R154, R123 ;  /* 0x0000007b9a9d7220 */ /* 0x000fe20000410000 */
[----:B------:R-:W-:-:S02]  /*3900*/  HADD2.F32 R149, -RZ, R155.H0_H0 ;  /* 0x2000009bff957230 */ /* 0x000fc40000004100 */
[----:B------:R-:W-:Y:S02]  /*3910*/  HADD2.F32 R42, -RZ, R42.H0_H0 ;  /* 0x2000002aff2a7230 */ /* 0x000fe40000004100 */
[----:B------:R-:W-:Y:S01]  /*3920*/  FMUL.FTZ R123, R40, R121 ;  /* 0x00000079287b7220 */ /* 0x000fe20000410000 */
[----:B------:R-:W-:Y:S02]  /*3930*/  HADD2.F32 R155, -RZ, R155.H1_H1 ;  /* 0x3000009bff9b7230 */ /* 0x000fe40000004100 */
        /* <DEDUP_REMOVED lines=8> */
.L_x_2320:
[----:B------:R-:W-:Y:S05]  /*39c0*/  BSYNC B3 ;  /* 0x0000000000037941 */ /* 0x000fea0003800000 */
.L_x_2319:
[----:B--2---:R1:W-:Y:S02]  /*39d0*/  STG.E.128 desc[UR60][R60.64], R40 ;  /* 0x000000283c007986 */ /* 0x0043e4000c101d3c */
.L_x_2318:
[----:B------:R-:W-:Y:S05]  /*39e0*/  BSYNC B2 ;  /* 0x0000000000027941 */ /* 0x000fea0003800000 */
.L_x_2317:
        /* <DEDUP_REMOVED lines=48> */
.L_x_2324:
[----:B------:R-:W-:Y:S05]  /*3cf0*/  BSYNC B3 ;  /* 0x0000000000037941 */ /* 0x000fea0003800000 */
.L_x_2323:
[----:B--2---:R2:W-:Y:S02]  /*3d00*/  STG.E.128 desc[UR60][R60.64+0x80], R40 ;  /* 0x000080283c007986 */ /* 0x0045e4000c101d3c */
.L_x_2322:
[----:B------:R-:W-:Y:S05]  /*3d10*/  BSYNC B2 ;  /* 0x0000000000027941 */ /* 0x000fea0003800000 */
.L_x_2321:
[----:B------:R-:W-:Y:S01]  /*3d20*/  ISETP.NE.AND P3, PT, R9, RZ, PT ;  /* 0x000000ff0900720c */ /* 0x000fe20003f65270 */
[----:B------:R-:W-:-:S12]  /*3d30*/  BSSY B2, `(.L_x_2325) ;  /* 0x0000030000027945 */ /* 0x000fd80003800000 */
[----:B------:R-:W-:Y:S05]  /*3d40*/  @!P3 BRA `(.L_x_2326) ;  /* 0x0000000000b8b947 */ /* 0x000fea0003800000 */
[----:B-12---:R1:W2:Y:S01]  /*3d50*/  LDS.128 R40, [R4+0x29400] ;  /* 0x0294000004287984 */ /* 0x0062a20000000c00 */
        /* <DEDUP_REMOVED lines=10> */
[----:B------:R-:W-:Y:S02]  /*3e00*/  HADD2.F32 R93, -RZ, R93.H0_H0 ;  /* 0x2000005dff5d7230 */ /* 0x000fe40000004100 */
[--C-:B------:R-:W-:Y:S02]  /*3e10*/  HADD2.F32 R94, -RZ, R43.reuse.H1_H1 ;  /* 0x3000002bff5e7230 */ /* 0x100fe40000004100 */
[----:B------:R-:W-:Y:S01]  /*3e20*/  FMUL.FTZ R120, R95, R92 ;  /* 0x0000005c5f787220 */ /* 0x000fe20000410000 */
[----:B------:R-:W-:-:S02]  /*3e30*/  HADD2.F32 R118, -RZ, R43.H0_H0 ;  /* 0x2000002bff767230 */ /* 0x000fc40000004100 */
[C---:B------:R-:W-:Y:S01]  /*3e40*/  FMUL.FTZ R92, R41.reuse, R92 ;  /* 0x0000005c295c7220 */ /* 0x040fe20000410000 */
[----:B------:R-:W-:Y:S02]  /*3e50*/  HADD2.F32 R86, -RZ, R86.H0_H0 ;  /* 0x20000056ff567230 */ /* 0x000fe40000004100 */
[-C--:B------:R-:W-:Y:S01]  /*3e60*/  FMUL.FTZ R43, R94, R93.reuse ;  /* 0x0000005d5e2b7220 */ /* 0x080fe20000410000 */
[----:B------:R-:W-:Y:S02]  /*3e70*/  HADD2.F32 R87, -RZ, R87.H0_H0 ;  /* 0x20000057ff577230 */ /* 0x000fe40000004100 */
[C---:B------:R-:W-:Y:S01]  /*3e80*/  FMUL.FTZ R93, R118.reuse, R93 ;  /* 0x0000005d765d7220 */ /* 0x040fe20000410000 */
[----:B------:R-:W-:Y:S02]  /*3e90*/  HADD2.F32 R119, -RZ, R42.H0_H0 ;  /* 0x2000002aff777230 */ /* 0x000fe40000004100 */
[-C--:B------:R-:W-:Y:S01]  /*3ea0*/  FFMA.FTZ R120, R41, R86.reuse, -R120 ;  /* 0x0000005629787223 */ /* 0x080fe20000010878 */
[----:B------:R-:W-:Y:S01]  /*3eb0*/  FFMA.FTZ R95, R95, R86, R92 ;  /* 0x000000565f5f7223 */ /* 0x000fe2000001005c */
[-C--:B------:R-:W-:Y:S01]  /*3ec0*/  FFMA.FTZ R43, R118, R87.reuse, -R43 ;  /* 0x00000057762b7223 */ /* 0x080fe2000001082b */
[----:B------:R-:W-:Y:S01]  /*3ed0*/  FFMA.FTZ R94, R94, R87, R93 ;  /* 0x000000575e5e7223 */ /* 0x000fe2000001005d */
[----:B------:R-:W-:-:S02]  /*3ee0*/  HADD2.F32 R86, -RZ, R164.H0_H0 ;  /* 0x200000a4ff567230 */ /* 0x000fc40000004100 */
[----:B------:R-:W-:Y:S02]  /*3ef0*/  HADD2.F32 R164, -RZ, R164.H1_H1 ;  /* 0x300000a4ffa47230 */ /* 0x000fe40000004100 */
[----:B------:R-:W-:Y:S01]  /*3f00*/  HADD2.F32 R87, -RZ, R40.H1_H1 ;  /* 0x30000028ff577230 */ /* 0x000fe20000004100 */
[----:B------:R-:W-:Y:S01]  /*3f10*/  F2FP.F16.F32.PACK_AB R43, R94, R43 ;  /* 0x0000002b5e2b723e */ /* 0x000fe200000000ff */
[----:B------:R-:W-:Y:S02]  /*3f20*/  HADD2.F32 R93, -RZ, R42.H1_H1 ;  /* 0x3000002aff5d7230 */ /* 0x000fe40000004100 */
[----:B------:R-:W-:Y:S02]  /*3f30*/  HADD2.F32 R40, -RZ, R40.H0_H0 ;  /* 0x20000028ff287230 */ /* 0x000fe40000004100 */
[----:B------:R-:W-:Y:S01]  /*3f40*/  FMUL.FTZ R121, R87, R86 ;  /* 0x0000005657797220 */ /* 0x000fe20000410000 */
[--C-:B------:R-:W-:Y:S02]  /*3f50*/  HADD2.F32 R41, -RZ, R162.reuse.H0_H0 ;  /* 0x200000a2ff297230 */ /* 0x100fe40000004100 */
[----:B------:R-:W-:Y:S01]  /*3f60*/  FMUL.FTZ R42, R93, R164 ;  /* 0x000000a45d2a7220 */ /* 0x000fe20000410000 */
[----:B------:R-:W-:-:S02]  /*3f70*/  HADD2.F32 R162, -RZ, R162.H1_H1 ;  /* 0x300000a2ffa27230 */ /* 0x000fc40000004100 */
[C---:B------:R-:W-:Y:S01]  /*3f80*/  FMUL.FTZ R86, R40.reuse, R86 ;  /* 0x0000005628567220 */ /* 0x040fe20000410000 */
[----:B------:R-:W-:Y:S01]  /*3f90*/  FMUL.FTZ R164, R119, R164 ;  /* 0x000000a477a47220 */ /* 0x000fe20000410000 */
[-C--:B------:R-:W-:Y:S02]  /*3fa0*/  FFMA.FTZ R121, R40, R41.reuse, -R121 ;  /* 0x0000002928797223 */ /* 0x080fe40000010879 */
[----:B------:R-:W-:Y:S01]  /*3fb0*/  FFMA.FTZ R86, R87, R41, R86 ;  /* 0x0000002957567223 */ /* 0x000fe20000010056 */
[-C--:B------:R-:W-:Y:S01]  /*3fc0*/  FFMA.FTZ R42, R119, R162.reuse, -R42 ;  /* 0x000000a2772a7223 */ /* 0x080fe2000001082a */
[----:B------:R-:W-:Y:S01]  /*3fd0*/  FFMA.FTZ R93, R93, R162, R164 ;  /* 0x000000a25d5d7223 */ /* 0x000fe200000100a4 */
[----:B------:R-:W-:Y:S02]  /*3fe0*/  F2FP.F16.F32.PACK_AB R41, R95, R120 ;  /* 0x000000785f29723e */ /* 0x000fe400000000ff */
[----:B------:R-:W-:Y:S02]  /*3ff0*/  F2FP.F16.F32.PACK_AB R40, R86, R121 ;  /* 0x000000795628723e */ /* 0x000fe400000000ff */
[----:B------:R-:W-:-:S07]  /*4000*/  F2FP.F16.F32.PACK_AB R42, R93, R42 ;  /* 0x0000002a5d2a723e */ /* 0x000fce00000000ff */
.L_x_2328:
[----:B------:R-:W-:Y:S05]  /*4010*/  BSYNC B3 ;  /* 0x0000000000037941 */ /* 0x000fea0003800000 */
.L_x_2327:
[----:B--2---:R3:W-:Y:S02]  /*4020*/  STG.E.128 desc[UR60][R60.64+0x100], R40 ;  /* 0x000100283c007986 */ /* 0x0047e4000c101d3c */
.L_x_2326:
[----:B------:R-:W-:Y:S05]  /*4030*/  BSYNC B2 ;  /* 0x0000000000027941 */ /* 0x000fea0003800000 */
.L_x_2325:
[----:B------:R-:W-:-:S13]  /*4040*/  ISETP.NE.AND P3, PT, R8, RZ, PT ;  /* 0x000000ff0800720c */ /* 0x000fda0003f65270 */
[----:B------:R-:W-:Y:S05]  /*4050*/  @!P3 BRA `(.L_x_2316) ;  /* 0x0000000000bcb947 */ /* 0x000fea0003800000 */
[----:B-123--:R1:W2:Y:S01]  /*4060*/  LDS.128 R40, [R4+0x2bc00] ;  /* 0x02bc000004287984 */ /* 0x00e2a20000000c00 */
[----:B------:R-:W-:Y:S01]  /*4070*/  ISETP.GE.AND P3, PT, R217, R116, PT ;  /* 0x00000074d900720c */ /* 0x000fe20003f66270 */
[----:B------:R-:W-:-:S12]  /*4080*/  BSSY B2, `(.L_x_2329) ;  /* 0x000002b000027945 */ /* 0x000fd80003800000 */
[----:B-1----:R-:W-:Y:S05]  /*4090*/  @P3 BRA `(.L_x_2330) ;  /* 0x0000000000a43947 */ /* 0x002fea0003800000 */
[----:B------:R-:W-:Y:S01]  /*40a0*/  SHF.R.U64 R86, R82, 0x10, R83 ;  /* 0x0000001052567819 */ /* 0x000fe20000001253 */
[----:B--2---:R-:W-:Y:S01]  /*40b0*/  HADD2.F32 R92, -RZ, R41.H1_H1 ;  /* 0x30000029ff5c7230 */ /* 0x004fe20000004100 */
[----:B------:R-:W-:Y:S02]  /*40c0*/  SHF.R.U64 R87, R84, 0x10, R85 ;  /* 0x0000001054577819 */ /* 0x000fe40000001255 */
[----:B------:R-:W-:Y:S01]  /*40d0*/  SHF.R.U32.HI R82, RZ, 0x10, R83 ;  /* 0x00000010ff527819 */ /* 0x000fe20000011653 */
[----:B------:R-:W-:Y:S01]  /*40e0*/  IMAD.MOV.U32 R83, RZ, RZ, R43 ;  /* 0x000000ffff537224 */ /* 0x000fe200078e002b */
[----:B------:R-:W-:Y:S01]  /*40f0*/  SHF.R.U32.HI R93, RZ, 0x10, R85 ;  /* 0x00000010ff5d7819 */ /* 0x000fe20000011655 */
[----:B------:R-:W-:Y:S02]  /*4100*/  HADD2.F32 R43, -RZ, R86.H0_H0 ;  /* 0x20000056ff2b7230 */ /* 0x000fe40000004100 */
[----:B------:R-:W-:Y:S02]  /*4110*/  HADD2.F32 R87, -RZ, R87.H0_H0 ;  /* 0x20000057ff577230 */ /* 0x000fe40000004100 */
[----:B------:R-:W-:-:S02]  /*4120*/  HADD2.F32 R86, -RZ, R41.H0_H0 ;  /* 0x20000029ff567230 */ /* 0x000fc40000004100 */
[----:B------:R-:W-:Y:S02]  /*4130*/  HADD2.F32 R93, -RZ, R93.H0_H0 ;  /* 0x2000005dff5d7230 */ /* 0x000fe40000004100 */
[-C--:B------:R-:W-:Y:S01]  /*4140*/  FMUL.FTZ R41, R92, R87.reuse ;  /* 0x000000575c297220 */ /* 0x080fe20000410000 */
[--C-:B------:R-:W-:Y:S02]  /*4150*/  HADD2.F32 R84, -RZ, R83.reuse.H1_H1 ;  /* 0x30000053ff547230 */ /* 0x100fe40000004100 */
[C---:B------:R-:W-:Y:S01]  /*4160*/  FMUL.FTZ R87, R86.reuse, R87 ;  /* 0x0000005756577220 */ /* 0x040fe20000410000 */
[----:B------:R-:W-:Y:S02]  /*4170*/  HADD2.F32 R83, -RZ, R83.H0_H0 ;  /* 0x20000053ff537230 */ /* 0x000fe40000004100 */
[----:B------:R-:W-:Y:S01]  /*4180*/  FFMA.FTZ R41, R86, R43, -R41 ;  /* 0x0000002b56297223 */ /* 0x000fe20000010829 */
[----:B------:R-:W-:Y:S02]  /*4190*/  HADD2.F32 R85, -RZ, R82.H0_H0 ;  /* 0x20000052ff557230 */ /* 0x000fe40000004100 */
[----:B------:R-:W-:Y:S01]  /*41a0*/  FMUL.FTZ R94, R84, R93 ;  /* 0x0000005d545e7220 */ /* 0x000fe20000410000 */
[----:B------:R-:W-:Y:S01]  /*41b0*/  FFMA.FTZ R82, R92, R43, R87 ;  /* 0x0000002b5c527223 */ /* 0x000fe20000010057 */
[----:B------:R-:W-:Y:S01]  /*41c0*/  FMUL.FTZ R93, R83, R93 ;  /* 0x0000005d535d7220 */ /* 0x000fe20000410000 */
[----:B------:R-:W-:-:S02]  /*41d0*/  HADD2.F32 R87, -RZ, R161.H0_H0 ;  /* 0x200000a1ff577230 */ /* 0x000fc40000004100 */
[-C--:B------:R-:W-:Y:S01]  /*41e0*/  FFMA.FTZ R43, R83, R85.reuse, -R94 ;  /* 0x00000055532b7223 */ /* 0x080fe2000001085e */
[--C-:B------:R-:W-:Y:S02]  /*41f0*/  HADD2.F32 R83, -RZ, R40.reuse.H1_H1 ;  /* 0x30000028ff537230 */ /* 0x100fe40000004100 */
[----:B------:R-:W-:Y:S01]  /*4200*/  FFMA.FTZ R84, R84, R85, R93 ;  /* 0x0000005554547223 */ /* 0x000fe2000001005d */
[----:B------:R-:W-:Y:S01]  /*4210*/  HADD2.F32 R40, -RZ, R40.H0_H0 ;  /* 0x20000028ff287230 */ /* 0x000fe20000004100 */
[----:B------:R-:W-:Y:S01]  /*4220*/  F2FP.F16.F32.PACK_AB R41, R82, R41 ;  /* 0x000000295229723e */ /* 0x000fe200000000ff */
[--C-:B------:R-:W-:Y:S02]  /*4230*/  HADD2.F32 R85, -RZ, R42.reuse.H1_H1 ;  /* 0x3000002aff557230 */ /* 0x100fe40000004100 */
[-C--:B------:R-:W-:Y:S01]  /*4240*/  FMUL.FTZ R93, R83, R87.reuse ;  /* 0x00000057535d7220 */ /* 0x080fe20000410000 */
[----:B------:R-:W-:Y:S02]  /*4250*/  HADD2.F32 R161, -RZ, R161.H1_H1 ;  /* 0x300000a1ffa17230 */ /* 0x000fe40000004100 */
[----:B------:R-:W-:Y:S01]  /*4260*/  FMUL.FTZ R92, R40, R87 ;  /* 0x00000057285c7220 */ /* 0x000fe20000410000 */
[----:B------:R-:W-:Y:S01]  /*4270*/  HADD2.F32 R42, -RZ, R42.H0_H0 ;  /* 0x2000002aff2a7230 */ /* 0x000fe20000004100 */
[----:B------:R-:W-:Y:S01]  /*4280*/  F2FP.F16.F32.PACK_AB R43, R84, R43 ;  /* 0x0000002b542b723e */ /* 0x000fe200000000ff */
[----:B------:R-:W-:-:S02]  /*4290*/  HADD2.F32 R86, -RZ, R160.H1_H1 ;  /* 0x300000a0ff567230 */ /* 0x000fc40000004100 */
[-C--:B------:R-:W-:Y:S01]  /*42a0*/  FMUL.FTZ R87, R85, R161.reuse ;  /* 0x000000a155577220 */ /* 0x080fe20000410000 */
[----:B------:R-:W-:Y:S02]  /*42b0*/  HADD2.F32 R160, -RZ, R160.H0_H0 ;  /* 0x200000a0ffa07230 */ /* 0x000fe40000004100 */
[----:B------:R-:W-:Y:S01]  /*42c0*/  FMUL.FTZ R94, R42, R161 ;  /* 0x000000a12a5e7220 */ /* 0x000fe20000410000 */
[-C--:B------:R-:W-:Y:S01]  /*42d0*/  FFMA.FTZ R93, R40, R86.reuse, -R93 ;  /* 0x00000056285d7223 */ /* 0x080fe2000001085d */
[----:B------:R-:W-:Y:S01]  /*42e0*/  FFMA.FTZ R92, R83, R86, R92 ;  /* 0x00000056535c7223 */ /* 0x000fe2000001005c */
[-C--:B------:R-:W-:Y:S01]  /*42f0*/  FFMA.FTZ R87, R42, R160.reuse, -R87 ;  /* 0x000000a02a577223 */ /* 0x080fe20000010857 */
[----:B------:R-:W-:-:S03]  /*4300*/  FFMA.FTZ R94, R85, R160, R94 ;  /* 0x000000a0555e7223 */ /* 0x000fc6000001005e */
[----:B------:R-:W-:Y:S02]  /*4310*/  F2FP.F16.F32.PACK_AB R40, R92, R93 ;  /* 0x0000005d5c28723e */ /* 0x000fe400000000ff */
[----:B------:R-:W-:-:S07]  /*4320*/  F2FP.F16.F32.PACK_AB R42, R94, R87 ;  /* 0x000000575e2a723e */ /* 0x000fce00000000ff */
.L_x_2330:
[----:B------:R-:W-:Y:S05]  /*4330*/  BSYNC B2 ;  /* 0x0000000000027941 */ /* 0x000fea0003800000 */
.L_x_2329:
[----:B--2---:R4:W-:Y:S02]  /*4340*/  STG.E.128 desc[UR60][R60.64+0x180], R40 ;  /* 0x000180283c007986 */ /* 0x0049e4000c101d3c */
.L_x_2316:
[----:B------:R-:W-:Y:S05]  /*4350*/  BSYNC B1 ;  /* 0x0000000000017941 */ /* 0x000fea0003800000 */
.L_x_2315:
        /* <DEDUP_REMOVED lines=11> */
[----:B------:R-:W-:Y:S01]  /*4410*/  SHF.R.U32.HI R83, RZ, 0x10, R79 ;  /* 0x00000010ff537819 */ /* 0x000fe2000001164f */
[----:B------:R-:W-:Y:S01]  /*4420*/  IMAD.MOV.U32 R60, RZ, RZ, R40 ;  /* 0x000000ffff3c7224 */ /* 0x000fe200078e0028 */
[--C-:B------:R-:W-:Y:S01]  /*4430*/  SHF.R.U64 R79, R80, 0x10, R81.reuse ;  /* 0x00000010504f7819 */ /* 0x100fe20000001251 */
[--C-:B------:R-:W-:Y:S01]  /*4440*/  HADD2.F32 R43, -RZ, R41.reuse.H1_H1 ;  /* 0x30000029ff2b7230 */ /* 0x100fe20000004100 */
[----:B------:R-:W-:Y:S01]  /*4450*/  SHF.R.U32.HI R82, RZ, 0x10, R81 ;  /* 0x00000010ff527819 */ /* 0x000fe20000011651 */
[----:B------:R-:W-:Y:S02]  /*4460*/  HADD2.F32 R40, -RZ, R41.H0_H0 ;  /* 0x20000029ff287230 */ /* 0x000fe40000004100 */
        /* <DEDUP_REMOVED lines=8> */
[----:B------:R-:W-:Y:S02]  /*44f0*/  HADD2.F32 R80, -RZ, R83.H0_H0 ;  /* 0x20000053ff507230 */ /* 0x000fe40000004100 */
[----:B------:R-:W-:Y:S01]  /*4500*/  FMUL.FTZ R82, R61, R82 ;  /* 0x000000523d527220 */ /* 0x000fe20000410000 */
[-C--:B------:R-:W-:Y:S01]  /*4510*/  FFMA.FTZ R40, R40, R78.reuse, -R81 ;  /* 0x0000004e28287223 */ /* 0x080fe20000010851 */
[----:B------:R-:W-:Y:S01]  /*4520*/  FFMA.FTZ R81, R43, R78, R84 ;  /* 0x0000004e2b517223 */ /* 0x000fe20000010054 */
[-C--:B------:R-:W-:Y:S01]  /*4530*/  FFMA.FTZ R86, R61, R80.reuse, -R86 ;  /* 0x000000503d567223 */ /* 0x080fe20000010856 */
[----:B------:R-:W-:Y:S01]  /*4540*/  FFMA.FTZ R85, R41, R80, R82 ;  /* 0x0000005029557223 */ /* 0x000fe20000010052 */
[----:B------:R-:W-:-:S02]  /*4550*/  HADD2.F32 R61, -RZ, R159.H1_H1 ;  /* 0x3000009fff3d7230 */ /* 0x000fc40000004100 */
[----:B------:R-:W-:Y:S02]  /*4560*/  HADD2.F32 R78, -RZ, R158.H1_H1 ;  /* 0x3000009eff4e7230 */ /* 0x000fe40000004100 */
[----:B------:R-:W-:Y:S02]  /*4570*/  HADD2.F32 R41, -RZ, R60.H1_H1 ;  /* 0x3000003cff297230 */ /* 0x000fe40000004100 */
        /* <DEDUP_REMOVED lines=12> */
[----:B------:R-:W-:Y:S01]  /*4640*/  FFMA.FTZ R78, R43, R158, R78 ;  /* 0x0000009e2b4e7223 */ /* 0x000fe2000001004e */
[----:B------:R-:W-:-:S02]  /*4650*/  F2FP.F16.F32.PACK_AB R41, R81, R40 ;  /* 0x000000285129723e */ /* 0x000fc400000000ff */
[----:B------:R-:W-:Y:S02]  /*4660*/  F2FP.F16.F32.PACK_AB R43, R85, R86 ;  /* 0x00000056552b723e */ /* 0x000fe400000000ff */
[----:B------:R-:W-:Y:S02]  /*4670*/  F2FP.F16.F32.PACK_AB R40, R80, R79 ;  /* 0x0000004f5028723e */ /* 0x000fe400000000ff */
[----:B------:R-:W-:-:S07]  /*4680*/  F2FP.F16.F32.PACK_AB R42, R78, R83 ;  /* 0x000000534e2a723e */ /* 0x000fce00000000ff */
.L_x_2336:
[----:B------:R-:W-:Y:S05]  /*4690*/  BSYNC B3 ;  /* 0x0000000000037941 */ /* 0x000fea0003800000 */
.L_x_2335:
[----:B--2---:R1:W-:Y:S02]  /*46a0*/  STG.E.128 desc[UR60][R54.64], R40 ;  /* 0x0000002836007986 */ /* 0x0043e4000c101d3c */
.L_x_2334:
[----:B------:R-:W-:Y:S05]  /*46b0*/  BSYNC B2 ;  /* 0x0000000000027941 */ /* 0x000fea0003800000 */
.L_x_2333:
        /* <DEDUP_REMOVED lines=48> */
.L_x_2340:
[----:B------:R-:W-:Y:S05]  /*49c0*/  BSYNC B3 ;  /* 0x0000000000037941 */ /* 0x000fea0003800000 */
.L_x_2339:
[----:B--2---:R1:W-:Y:S02]  /*49d0*/  STG.E.128 desc[UR60][R54.64+0x80], R40 ;  /* 0x0000802836007986 */ /* 0x0043e4000c101d3c */
.L_x_2338:
[----:B------:R-:W-:Y:S05]  /*49e0*/  BSYNC B2 ;  /* 0x0000000000027941 */ /* 0x000fea0003800000 */
.L_x_2337:
        /* <DEDUP_REMOVED lines=48> */
.L_x_2344:
[----:B------:R-:W-:Y:S05]  /*4cf0*/  BSYNC B3 ;  /* 0x0000000000037941 */ /* 0x000fea0003800000 */
.L_x_2343:
[----:B--2---:R1:W-:Y:S02]  /*4d00*/  STG.E.128 desc[UR60][R54.64+0x100], R40 ;  /* 0x0001002836007986 */ /* 0x0043e4000c101d3c */
.L_x_2342:
[----:B------:R-:W-:Y:S05]  /*4d10*/  BSYNC B2 ;  /* 0x0000000000027941 */ /* 0x000fea0003800000 */
.L_x_2341:
        /* <DEDUP_REMOVED lines=47> */
.L_x_2346:
[----:B------:R-:W-:Y:S05]  /*5010*/  BSYNC B2 ;  /* 0x0000000000027941 */ /* 0x000fea0003800000 */
.L_x_2345:
[----:B--2---:R1:W-:Y:S02]  /*5020*/  STG.E.128 desc[UR60][R54.64+0x180], R40 ;  /* 0x0001802836007986 */ /* 0x0043e4000c101d3c */
.L_x_2332:
[----:B------:R-:W-:Y:S05]  /*5030*/  BSYNC B1 ;  /* 0x0000000000017941 */ /* 0x000fea0003800000 */
.L_x_2331:
        /* <DEDUP_REMOVED lines=49> */
.L_x_2351:
[----:B------:R-:W-:Y:S05]  /*5350*/  BSYNC B2 ;  /* 0x0000000000027941 */ /* 0x000fea0003800000 */
.L_x_2350:
[----:B--2---:R1:W-:Y:S02]  /*5360*/  STG.E.128 desc[UR60][R52.64], R40 ;  /* 0x0000002834007986 */ /* 0x0043e4000c101d3c */
.L_x_2349:
[----:B------:R-:W-:Y:S05]  /*5370*/  BSYNC B1 ;  /* 0x0000000000017941 */ /* 0x000fea0003800000 */
.L_x_2348:
        /* <DEDUP_REMOVED lines=13> */
[----:B------:R-:W-:Y:S01]  /*5450*/  MOV R54, R42 ;  /* 0x0000002a00367202 */ /* 0x000fe20000000f00 */
[----:B------:R-:W-:Y:S01]  /*5460*/  HADD2.F32 R42, -RZ, R41.H1_H1 ;  /* 0x30000029ff2a7230 */ /* 0x000fe20000004100 */
[----:B------:R-:W-:Y:S01]  /*5470*/  SHF.R.U32.HI R60, RZ, 0x10, R59 ;  /* 0x00000010ff3c7819 */ /* 0x000fe2000001163b */
[----:B------:R-:W-:Y:S02]  /*5480*/  HADD2.F32 R57, -RZ, R57.H0_H0 ;  /* 0x20000039ff397230 */ /* 0x000fe40000004100 */
[----:B------:R-:W-:-:S02]  /*5490*/  HADD2.F32 R41, -RZ, R41.H0_H0 ;  /* 0x20000029ff297230 */ /* 0x000fc40000004100 */
[----:B------:R-:W-:Y:S02]  /*54a0*/  HADD2.F32 R60, -RZ, R60.H0_H0 ;  /* 0x2000003cff3c7230 */ /* 0x000fe40000004100 */
[CC--:B------:R-:W-:Y:S01]  /*54b0*/  FMUL.FTZ R62, R42.reuse, R57.reuse ;  /* 0x000000392a3e7220 */ /* 0x0c0fe20000410000 */
[----:B------:R-:W-:Y:S02]  /*54c0*/  HADD2.F32 R58, -RZ, R61.H0_H0 ;  /* 0x2000003dff3a7230 */ /* 0x000fe40000004100 */
[C---:B------:R-:W-:Y:S01]  /*54d0*/  FMUL.FTZ R57, R41.reuse, R57 ;  /* 0x0000003929397220 */ /* 0x040fe20000410000 */
[----:B------:R-:W-:Y:S01]  /*54e0*/  FFMA.FTZ R62, R41, R56, -R62 ;  /* 0x00000038293e7223 */ /* 0x000fe2000001083e */
[----:B------:R-:W-:Y:S02]  /*54f0*/  FMUL.FTZ R64, R55, R60 ;  /* 0x0000003c37407220 */ /* 0x000fe40000410000 */
[----:B------:R-:W-:Y:S01]  /*5500*/  FFMA.FTZ R59, R42, R56, R57 ;  /* 0x000000382a3b7223 */ /* 0x000fe20000010039 */
        /* <DEDUP_REMOVED lines=23> */
.L_x_2355:
[----:B------:R-:W-:Y:S05]  /*5680*/  BSYNC B2 ;  /* 0x0000000000027941 */ /* 0x000fea0003800000 */
.L_x_2354:
[----:B--2---:R1:W-:Y:S02]  /*5690*/  STG.E.128 desc[UR60][R52.64+0x80], R40 ;  /* 0x0000802834007986 */ /* 0x0043e4000c101d3c */
.L_x_2353:
[----:B------:R-:W-:Y:S05]  /*56a0*/  BSYNC B1 ;  /* 0x0000000000017941 */ /* 0x000fea0003800000 */
.L_x_2352:
        /* <DEDUP_REMOVED lines=10> */
[----:B--2---:R-:W-:Y:S01]  /*5750*/  IMAD.MOV.U32 R48, RZ, RZ, R42 ;  /* 0x000000ffff307224 */ /* 0x004fe200078e002a */
[----:B------:R-:W-:Y:S01]  /*5760*/  SHF.R.U32.HI R56, RZ, 0x10, R49 ;  /* 0x00000010ff387819 */ /* 0x000fe20000011631 */
[----:B------:R-:W-:Y:S02]  /*5770*/  HADD2.F32 R42, -RZ, R41.H1_H1 ;  /* 0x30000029ff2a7230 */ /* 0x000fe40000004100 */
[----:B------:R-:W-:Y:S02]  /*5780*/  HADD2.F32 R51, -RZ, R51.H0_H0 ;  /* 0x20000033ff337230 */ /* 0x000fe40000004100 */
[----:B------:R-:W-:-:S02]  /*5790*/  HADD2.F32 R41, -RZ, R41.H0_H0 ;  /* 0x20000029ff297230 */ /* 0x000fc40000004100 */
[----:B------:R-:W-:Y:S02]  /*57a0*/  HADD2.F32 R50, -RZ, R50.H0_H0 ;  /* 0x20000032ff327230 */ /* 0x000fe40000004100 */
[CC--:B------:R-:W-:Y:S01]  /*57b0*/  FMUL.FTZ R58, R42.reuse, R51.reuse ;  /* 0x000000332a3a7220 */ /* 0x0c0fe20000410000 */
[----:B------:R-:W-:Y:S02]  /*57c0*/  HADD2.F32 R56, -RZ, R56.H0_H0 ;  /* 0x20000038ff387230 */ /* 0x000fe40000004100 */
[C---:B------:R-:W-:Y:S01]  /*57d0*/  FMUL.FTZ R51, R41.reuse, R51 ;  /* 0x0000003329337220 */ /* 0x040fe20000410000 */
[--C-:B------:R-:W-:Y:S02]  /*57e0*/  HADD2.F32 R49, -RZ, R43.reuse.H1_H1 ;  /* 0x3000002bff317230 */ /* 0x100fe40000004100 */
[-C--:B------:R-:W-:Y:S01]  /*57f0*/  FFMA.FTZ R58, R41, R50.reuse, -R58 ;  /* 0x00000032293a7223 */ /* 0x080fe2000001083a */
[----:B------:R-:W-:Y:S02]  /*5800*/  HADD2.F32 R43, -RZ, R43.H0_H0 ;  /* 0x2000002bff2b7230 */ /* 0x000fe40000004100 */
[----:B------:R-:W-:Y:S01]  /*5810*/  FFMA.FTZ R55, R42, R50, R51 ;  /* 0x000000322a377223 */ /* 0x000fe20000010033 */
[----:B------:R-:W-:-:S02]  /*5820*/  HADD2.F32 R54, -RZ, R54.H0_H0 ;  /* 0x20000036ff367230 */ /* 0x000fc40000004100 */
[-C--:B------:R-:W-:Y:S01]  /*5830*/  FMUL.FTZ R60, R49, R56.reuse ;  /* 0x00000038313c7220 */ /* 0x080fe20000410000 */
[--C-:B------:R-:W-:Y:S02]  /*5840*/  HADD2.F32 R50, -RZ, R91.reuse.H0_H0 ;  /* 0x2000005bff327230 */ /* 0x100fe40000004100 */
[C---:B------:R-:W-:Y:S01]  /*5850*/  FMUL.FTZ R56, R43.reuse, R56 ;  /* 0x000000382b387220 */ /* 0x040fe20000410000 */
[----:B------:R-:W-:Y:S02]  /*5860*/  HADD2.F32 R91, -RZ, R91.H1_H1 ;  /* 0x3000005bff5b7230 */ /* 0x000fe40000004100 */
[-C--:B------:R-:W-:Y:S01]  /*5870*/  FFMA.FTZ R60, R43, R54.reuse, -R60 ;  /* 0x000000362b3c7223 */ /* 0x080fe2000001083c */
[----:B------:R-:W-:Y:S02]  /*5880*/  HADD2.F32 R41, -RZ, R40.H1_H1 ;  /* 0x30000028ff297230 */ /* 0x000fe40000004100 */
[----:B------:R-:W-:Y:S01]  /*5890*/  FFMA.FTZ R59, R49, R54, R56 ;  /* 0x00000036313b7223 */ /* 0x000fe20000010038 */
[----:B------:R-:W-:-:S02]  /*58a0*/  HADD2.F32 R42, -RZ, R48.H1_H1 ;  /* 0x30000030ff2a7230 */ /* 0x000fc40000004100 */
[----:B------:R-:W-:Y:S02]  /*58b0*/  HADD2.F32 R40, -RZ, R40.H0_H0 ;  /* 0x20000028ff287230 */ /* 0x000fe40000004100 */
        /* <DEDUP_REMOVED lines=15> */
.L_x_2359:
[----:B------:R-:W-:Y:S05]  /*59b0*/  BSYNC B2 ;  /* 0x0000000000027941 */ /* 0x000fea0003800000 */
.L_x_2358:
[----:B--2---:R1:W-:Y:S02]  /*59c0*/  STG.E.128 desc[UR60][R52.64+0x100], R40 ;  /* 0x0001002834007986 */ /* 0x0043e4000c101d3c */
.L_x_2357:
[----:B------:R-:W-:Y:S05]  /*59d0*/  BSYNC B1 ;  /* 0x0000000000017941 */ /* 0x000fea0003800000 */
.L_x_2356:
        /* <DEDUP_REMOVED lines=47> */
.L_x_2361:
[----:B------:R-:W-:Y:S05]  /*5cd0*/  BSYNC B1 ;  /* 0x0000000000017941 */ /* 0x000fea0003800000 */
.L_x_2360:
[----:B--2---:R1:W-:Y:S01]  /*5ce0*/  STG.E.128 desc[UR60][R52.64+0x180], R40 ;  /* 0x0001802834007986 */ /* 0x0043e2000c101d3c */
[----:B------:R-:W-:Y:S05]  /*5cf0*/  BRA `(.L_x_2347) ;  /* 0x0000003c00f87947 */ /* 0x000fea0003800000 */
.L_x_2305:
        /* <DEDUP_REMOVED lines=31> */
[----:B------:R-:W-:-:S03]  /*5ef0*/  CS2R R40, SRZ ;  /* 0x0000000000287805 */ /* 0x000fc6000001ff00 */
[----:B------:R0:W5:Y:S04]  /*5f00*/  @!P4 LDG.E.128 R48, desc[UR60][R60.64+0x80] ;  /* 0x0000803c3c30c981 */ /* 0x000168000c1e1d00 */
[----:B------:R0:W5:Y:S04]  /*5f10*/  @!P3 LDG.E.128 R44, desc[UR60][R56.64] ;  /* 0x0000003c382cb981 */ /* 0x000168000c1e1d00 */
[----:B------:R0:W5:Y:S04]  /*5f20*/  @!P4 LDG.E.128 R40, desc[UR60][R56.64+0x80] ;  /* 0x0000803c3828c981 */ /* 0x000168000c1e1d00 */
[----:B------:R0:W5:Y:S02]  /*5f30*/  @!P3 LDG.E.128 R52, desc[UR60][R60.64] ;  /* 0x0000003c3c34b981 */ /* 0x000164000c1e1d00 */
.L_x_2363:
[----:B------:R-:W-:Y:S05]  /*5f40*/  BSYNC B1 ;  /* 0x0000000000017941 */ /* 0x000fea0003800000 */
.L_x_2362:
[----:B0----5:R-:W-:Y:S01]  /*5f50*/  IMAD.MOV.U32 R56, RZ, RZ, R42 ;  /* 0x000000ffff387224 */ /* 0x021fe200078e002a */
[----:B------:R-:W-:Y:S01]  /*5f60*/  ISETP.GE.AND P3, PT, R218, R3, PT ;  /* 0x00000003da00720c */ /* 0x000fe20003f66270 */
[----:B------:R-:W-:Y:S01]  /*5f70*/  IMAD.MOV.U32 R57, RZ, RZ, R43 ;  /* 0x000000ffff397224 */ /* 0x000fe200078e002b */
[----:B------:R-:W-:Y:S01]  /*5f80*/  BSSY B1, `(.L_x_2364) ;  /* 0x000003e000017945 */ /* 0x000fe20003800000 */
[----:B------:R-:W-:Y:S01]  /*5f90*/  IMAD.MOV.U32 R60, RZ, RZ, R40 ;  /* 0x000000ffff3c7224 */ /* 0x000fe200078e0028 */
[----:B------:R-:W-:Y:S02]  /*5fa0*/  PRMT R175, R175, 0x5410, R56 ;  /* 0x00005410afaf7816 */ /* 0x000fe40000000038 */
[----:B------:R-:W-:Y:S02]  /*5fb0*/  CS2R R62, SRZ ;  /* 0x00000000003e7805 */ /* 0x000fe4000001ff00 */
[----:B------:R-:W-:Y:S01]  /*5fc0*/  PRMT R177, R177, 0x5410, R57 ;  /* 0x00005410b1b17816 */ /* 0x000fe20000000039 */
[----:B------:R-:W-:Y:S01]  /*5fd0*/  IMAD.MOV.U32 R57, RZ, RZ, R46 ;  /* 0x000000ffff397224 */ /* 0x000fe200078e002e */
[----:B------:R-:W-:-:S02]  /*5fe0*/  MOV R56, R41 ;  /* 0x0000002900387202 */ /* 0x000fc40000000f00 */
[----:B------:R-:W-:Y:S02]  /*5ff0*/  CS2R R66, SRZ ;  /* 0x0000000000427805 */ /* 0x000fe4000001ff00 */
[----:B------:R-:W-:Y:S01]  /*6000*/  PRMT R176, R176, 0x5410, R60 ;  /* 0x00005410b0b07816 */ /* 0x000fe2000000003c */
[----:B------:R-:W-:Y:S01]  /*6010*/  IMAD.MOV.U32 R60, RZ, RZ, R44 ;  /* 0x000000ffff3c7224 */ /* 0x000fe200078e002c */
[----:B------:R-:W-:Y:S01]  /*6020*/  PRMT R178, R56, 0x7610, R178 ;  /* 0x0000761038b27816 */ /* 0x000fe200000000b2 */
[----:B------:R-:W-:Y:S01]  /*6030*/  IMAD.MOV.U32 R56, RZ, RZ, R47 ;  /* 0x000000ffff387224 */ /* 0x000fe200078e002f */
[----:B------:R-:W-:Y:S02]  /*6040*/  PRMT R163, R57, 0x7610, R163 ;  /* 0x0000761039a37816 */ /* 0x000fe400000000a3 */
[----:B------:R-:W-:Y:S02]  /*6050*/  CS2R R64, SRZ ;  /* 0x0000000000407805 */ /* 0x000fe4000001ff00 */
[----:B------:R-:W-:-:S02]  /*6060*/  MOV R57, R45 ;  /* 0x0000002d00397202 */ /* 0x000fc40000000f00 */
[----:B------:R-:W-:Y:S02]  /*6070*/  CS2R R70, SRZ ;  /* 0x0000000000467805 */ /* 0x000fe4000001ff00 */
[----:B------:R-:W-:Y:S01]  /*6080*/  PRMT R161, R56, 0x5410, R60 ;  /* 0x0000541038a17816 */ /* 0x000fe2000000003c */
[----:B------:R-:W-:Y:S01]  /*6090*/  IMAD.MOV.U32 R56, RZ, RZ, R50 ;  /* 0x000000ffff387224 */ /* 0x000fe200078e0032 */
[----:B------:R-:W-:Y:S01]  /*60a0*/  PRMT R159, R57, 0x7610, R159 ;  /* 0x00007610399f7816 */ /* 0x000fe2000000009f */
[----:B------:R-:W-:Y:S01]  /*60b0*/  IMAD.MOV.U32 R57, RZ, RZ, R51 ;  /* 0x000000ffff397224 */ /* 0x000fe200078e0033 */
[----:B------:R-:W-:Y:S01]  /*60c0*/  CS2R R68, SRZ ;  /* 0x0000000000447805 */ /* 0x000fe2000001ff00 */
        /* <DEDUP_REMOVED lines=14> */
[----:B------:R-:W-:Y:S02]  /*61b0*/  PRMT R160, R57, 0x7610, R160 ;  /* 0x0000761039a07816 */ /* 0x000fe400000000a0 */
        /* <DEDUP_REMOVED lines=14> */
[----:B------:R-:W-:Y:S02]  /*62a0*/  LEA R72, P4, R58, UR4, 0x1 ;  /* 0x000000043a487c11 */ /* 0x000fe4000f8808ff */
        /* <DEDUP_REMOVED lines=11> */
.L_x_2365:
[----:B------:R-:W-:Y:S05]  /*6360*/  BSYNC B1 ;  /* 0x0000000000017941 */ /* 0x000fea0003800000 */
.L_x_2364:
        /* <DEDUP_REMOVED lines=14> */
[----:B------:R-:W-:Y:S02]  /*6450*/  ULDC.64 UR6, c[0x0][0x3e0] ;  /* 0x0000f80000067ab9 */ /* 0x000fe40000000a00 */
        /* <DEDUP_REMOVED lines=17> */
.L_x_2367:
[----:B------:R-:W-:Y:S05]  /*6570*/  BSYNC B1 ;  /* 0x0000000000017941 */ /* 0x000fea0003800000 */
.L_x_2366:
[----:B------:R-:W2:Y:S01]  /*6580*/  LDL R0, [R1+0x60] ;  /* 0x0000600001007983 */ /* 0x000ea20000100800 */
[----:B0-----:R-:W-:Y:S01]  /*6590*/  IMAD.MOV.U32 R88, RZ, RZ, R56 ;  /* 0x000000ffff587224 */ /* 0x001fe200078e0038 */
[----:B------:R-:W-:Y:S01]  /*65a0*/  MOV R89, R57 ;  /* 0x0000003900597202 */ /* 0x000fe20000000f00 */
[----:B------:R-:W-:Y:S01]  /*65b0*/  IMAD.MOV.U32 R90, RZ, RZ, R62 ;  /* 0x000000ffff5a7224 */ /* 0x000fe200078e003e */
[----:B------:R-:W-:Y:S02]  /*65c0*/  PRMT R170, R170, 0x5410, R93 ;  /* 0x00005410aaaa7816 */ /* 0x000fe4000000005d */
        /* <DEDUP_REMOVED lines=14> */
[----:B-----5:R-:W-:Y:S01]  /*66b0*/  IMAD.MOV.U32 R90, RZ, RZ, R74 ;  /* 0x000000ffff5a7224 */ /* 0x020fe200078e004a */
        /* <DEDUP_REMOVED lines=11> */
[----:B------:R-:W-:Y:S02]  /*6770*/  IMAD.MOV.U32 R89, RZ, RZ, R83 ;  /* 0x000000ffff597224 */ /* 0x000fe400078e0053 */
[----:B------:R-:W-:Y:S01]  /*6780*/  IMAD.MOV.U32 R88, RZ, RZ, R80 ;  /* 0x000000ffff587224 */ /* 0x000fe200078e0050 */
        /* <DEDUP_REMOVED lines=16> */
[----:B------:R-:W-:Y:S02]  /*6890*/  PRMT R151, R0, 0x7610, R151 ;  /* 0x0000761000977816 */ /* 0x000fe40000000097 */
[----:B------:R-:W-:Y:S02]  /*68a0*/  MOV R0, R81 ;  /* 0x0000005100007202 */ /* 0x000fe40000000f00 */
[----:B------:R-:W-:Y:S01]  /*68b0*/  PRMT R151, R151, 0x5410, R89 ;  /* 0x0000541097977816 */ /* 0x000fe20000000059 */
[----:B------:R-:W-:Y:S01]  /*68c0*/  IMAD.MOV.U32 R89, RZ, RZ, R87 ;  /* 0x000000ffff597224 */ /* 0x000fe200078e0057 */
[----:B------:R-:W-:Y:S01]  /*68d0*/  PRMT R152, R88, 0x5410, R0 ;  /* 0x0000541058987816 */ /* 0x000fe20000000000 */
[----:B------:R-:W-:Y:S01]  /*68e0*/  IMAD.MOV.U32 R88, RZ, RZ, R84 ;  /* 0x000000ffff587224 */ /* 0x000fe200078e0054 */
[----:B------:R-:W-:Y:S02]  /*68f0*/  MOV R0, R85 ;  /* 0x0000005500007202 */ /* 0x000fe40000000f00 */
[----:B------:R-:W-:-:S02]  /*6900*/  PRMT R155, R90, 0x5410, R89 ;  /* 0x000054105a9b7816 */ /* 0x000fc40000000059 */
[----:B------:R-:W-:Y:S01]  /*6910*/  PRMT R156, R88, 0x5410, R0 ;  /* 0x00005410589c7816 */ /* 0x000fe20000000000 */
[----:B------:R-:W-:Y:S06]  /*6920*/  @!P2 BRA `(.L_x_2368) ;  /* 0x000000000004a947 */ /* 0x000fec0003800000 */
[----:B------:R-:W-:Y:S01]  /*6930*/  BPT.TRAP 0x1 ;  /* 0x000000040000795c */ /* 0x000fe20000300000 */
.L_x_2368:
[----:B------:R-:W-:Y:S01]  /*6940*/  IMAD R0, R17, 0x8, R16 ;  /* 0x0000000811007824 */ /* 0x000fe200078e0210 */
[----:B------:R-:W-:Y:S01]  /*6950*/  SHF.L.U32 R115, R221, 0x1f, RZ ;  /* 0x0000001fdd737819 */ /* 0x000fe200000006ff */
[----:B------:R-:W0:Y:S01]  /*6960*/  LDC R145, c[0x0][0x2e4] ;  /* 0x0000b900ff917b82 */ /* 0x000e220000000800 */
[----:B------:R-:W-:Y:S02]  /*6970*/  BSSY B1, `(.L_x_2369) ;  /* 0x0000004000017945 */ /* 0x000fe40003800000 */
[----:B------:R-:W1:Y:S05]  /*6980*/  SYNCS.PHASECHK.TRANS64.TRYWAIT P6, [R0+URZ+0x38890], R115 ;  /* 0x03889073000075a7 */ /* 0x000e6a00080c017f */
[----:B------:R-:W2:Y:S01]  /*6990*/  LDC.64 R120, c[0x0][0x2f0] ;  /* 0x0000bc00ff787b82 */ /* 0x000ea20000000a00 */
[----:B-1----:R-:W-:Y:S05]  /*69a0*/  @!P6 BRA `(.L_x_2370) ;  /* 0x000002680004e947 */ /* 0x002fea0003800000 */
.L_x_2685:
[----:B------:R-:W-:Y:S05]  /*69b0*/  BSYNC B1 ;  /* 0x0000000000017941 */ /* 0x000fea0003800000 */
.L_x_2369:
[----:B------:R-:W-:Y:S01]  /*69c0*/  BSSY B1, `(.L_x_2371) ;  /* 0x00000fc000017945 */ /* 0x000fe20003800000 */
[----:B0-----:R-:W-:Y:S02]  /*69d0*/  IMAD.IADD R146, R145, 0x1, -R117 ;  /* 0x0000000191927824 */ /* 0x001fe400078e0a75 */
[----:B------:R-:W-:Y:S01]  /*69e0*/  IMAD.MOV.U32 R123, RZ, RZ, R92 ;  /* 0x000000ffff7b7224 */ /* 0x000fe200078e005c */
[----:B------:R-:W-:Y:S06]  /*69f0*/  @P5 BRA `(.L_x_2372) ;  /* 0x0000000c00e05947 */ /* 0x000fec0003800000 */
[----:B------:R-:W-:Y:S01]  /*6a00*/  ISETP.NE.AND P5, PT, R26, RZ, PT ;  /* 0x000000ff1a00720c */ /* 0x000fe20003fa5270 */
[-C--:B--2---:R-:W-:Y:S01]  /*6a10*/  IMAD R88, R19, R120.reuse, RZ ;  /* 0x0000007813587224 */ /* 0x084fe200078e02ff */
[----:B------:R-:W-:Y:S01]  /*6a20*/  BSSY B2, `(.L_x_2373) ;  /* 0x000007c000027945 */ /* 0x000fe20003800000 */
[----:B------:R-:W-:-:S04]  /*6a30*/  IMAD.WIDE.U32 R134, R18, R120, R122 ;  /* 0x0000007812867225 */ /* 0x000fc800078e007a */
[----:B------:R-:W-:-:S05]  /*6a40*/  IMAD R89, R18, R121, R88 ;  /* 0x0000007912597224 */ /* 0x000fca00078e0258 */
[----:B------:R-:W-:Y:S01]  /*6a50*/  IADD3 R158, R89, R135, RZ ;  /* 0x00000087599e7210 */ /* 0x000fe20007ffe0ff */
[----:B------:R-:W-:Y:S06]  /*6a60*/  @!P5 BRA `(.L_x_2374) ;  /* 0x0000000400dcd947 */ /* 0x000fec0003800000 */
        /* <DEDUP_REMOVED lines=11> */
[----:B------:R-:W-:Y:S02]  /*6b20*/  @!P5 IADD3 R90, P1, P6, R38, R134, R89 ;  /* 0x00000086265ad210 */ /* 0x000fe40007e3e059 */
[----:B------:R-:W-:Y:S02]  /*6b30*/  LOP3.LUT R89, R89, 0x38, RZ, 0xc0, !PT ;  /* 0x0000003859597812 */ /* 0x000fe400078ec0ff */
[----:B------:R-:W-:Y:S02]  /*6b40*/  @!P5 IADD3.X R91, R37, R158, R91, P1, P6 ;  /* 0x0000009e255bd210 */ /* 0x000fe40000fec45b */
[----:B------:R-:W-:Y:S02]  /*6b50*/  LEA R136, P6, R92, R118, 0x1 ;  /* 0x000000765c887211 */ /* 0x000fe400078c08ff */
[----:B------:R-:W-:-:S02]  /*6b60*/  ISETP.NE.AND P1, PT, R94, RZ, PT ;  /* 0x000000ff5e00720c */ /* 0x000fc40003f25270 */
[----:B------:R-:W-:Y:S02]  /*6b70*/  LEA.HI.X R137, R92, R119, R93, 0x1, P6 ;  /* 0x000000775c897211 */ /* 0x000fe400030f0c5d */
[----:B------:R-:W-:-:S04]  /*6b80*/  @!P5 LEA R138, P6, R90, R118, 0x1 ;  /* 0x000000765a8ad211 */ /* 0x000fc800078c08ff */
[----:B------:R-:W-:Y:S02]  /*6b90*/  @!P5 LEA.HI.X R139, R90, R119, R91, 0x1, P6 ;  /* 0x000000775a8bd211 */ /* 0x000fe400030f0c5b */
[----:B------:R-:W-:Y:S02]  /*6ba0*/  SHF.R.S32.HI R91, RZ, 0x1f, R88 ;  /* 0x0000001fff5b7819 */ /* 0x000fe40000011458 */
[----:B------:R-:W-:Y:S02]  /*6bb0*/  ISETP.GE.AND P6, PT, R213, R116, PT ;  /* 0x00000074d500720c */ /* 0x000fe40003fc6270 */
[----:B------:R-:W-:Y:S02]  /*6bc0*/  LEA.HI R91, R91, R88, RZ, 0x3 ;  /* 0x000000585b5b7211 */ /* 0x000fe400078f18ff */
[----:B------:R-:W-:Y:S02]  /*6bd0*/  LOP3.LUT R88, R89, 0x1c0, R234, 0xf8, !PT ;  /* 0x000001c059587812 */ /* 0x000fe400078ef8ea */
[----:B------:R-:W-:-:S02]  /*6be0*/  SHF.R.S32.HI R91, RZ, 0x3, R91 ;  /* 0x00000003ff5b7819 */ /* 0x000fc4000001145b */
[----:B------:R-:W-:-:S03]  /*6bf0*/  LOP3.LUT R88, R88, R235, RZ, 0x3c, !PT ;  /* 0x000000eb58587212 */ /* 0x000fc600078e3cff */
[----:B------:R-:W-:-:S04]  /*6c00*/  IMAD R91, R91, 0x1400, R236 ;  /* 0x000014005b5b7824 */ /* 0x000fc800078e02ec */
[----:B------:R-:W-:Y:S02]  /*6c10*/  IMAD.IADD R88, R91, 0x1, R88 ;  /* 0x000000015b587824 */ /* 0x000fe400078e0258 */
[C---:B------:R-:W-:Y:S02]  /*6c20*/  IMAD R91, R17.reuse, 0x5000, R143 ;  /* 0x00005000115b7824 */ /* 0x040fe400078e028f */
[----:B------:R-:W-:Y:S02]  /*6c30*/  IMAD R89, R17, 0x5000, R88 ;  /* 0x0000500011597824 */ /* 0x000fe400078e0258 */
[----:B------:R-:W-:-:S03]  /*6c40*/  IMAD R88, R91, 0x2, R16 ;  /* 0x000000025b587824 */ /* 0x000fc600078e0210 */
[----:B------:R-:W-:-:S03]  /*6c50*/  LEA R92, R89, R16, 0x1 ;  /* 0x00000010595c7211 */ /* 0x000fc600078e08ff */
[----:B------:R-:W0:Y:S04]  /*6c60*/  LDS.128 R88, [R88+0x24400] ;  /* 0x0244000058587984 */ /* 0x000e280000000c00 */
[----:B------:R-:W2:Y:S01]  /*6c70*/  LDS.128 R92, [R92+0x24400] ;  /* 0x024400005c5c7984 */ /* 0x000ea20000000c00 */
[----:B------:R-:W-:Y:S05]  /*6c80*/  @P6 BRA `(.L_x_2376) ;  /* 0x0000000400486947 */ /* 0x000fea0003800000 */
[--C-:B------:R-:W-:Y:S01]  /*6c90*/  SHF.R.U64 R44, R44, 0x10, R45.reuse ;  /* 0x000000102c2c7819 */ /* 0x100fe2000000122d */
[----:B0-----:R-:W-:Y:S01]  /*6ca0*/  HADD2.F32 R162, -RZ, R89.H0_H0 ;  /* 0x20000059ffa27230 */ /* 0x001fe20000004100 */
[----:B------:R-:W-:Y:S01]  /*6cb0*/  SHF.R.U32.HI R157, RZ, 0x10, R45 ;  /* 0x00000010ff9d7819 */ /* 0x000fe2000001162d */
[----:B------:R-:W-:Y:S01]  /*6cc0*/  HADD2.F32 R159, -RZ, R159.H0_H0 ;  /* 0x2000009fff9f7230 */ /* 0x000fe20000004100 */
[--C-:B------:R-:W-:Y:S01]  /*6cd0*/  SHF.R.U64 R45, R52, 0x10, R53.reuse ;  /* 0x00000010342d7819 */ /* 0x100fe20000001235 */
[----:B------:R-:W-:Y:S01]  /*6ce0*/  HADD2.F32 R89, -RZ, R89.H1_H1 ;  /* 0x30000059ff597230 */ /* 0x000fe20000004100 */
[----:B------:R-:W-:Y:S01]  /*6cf0*/  SHF.R.U32.HI R52, RZ, 0x10, R53 ;  /* 0x00000010ff347819 */ /* 0x000fe20000011635 */
[----:B------:R-:W-:Y:S01]  /*6d00*/  HADD2.F32 R164, -RZ, R157.H0_H0 ;  /* 0x2000009dffa47230 */ /* 0x000fe20000004100 */
[--C-:B------:R-:W-:Y:S01]  /*6d10*/  SHF.R.U64 R53, R54, 0x10, R55.reuse ;  /* 0x0000001036357819 */ /* 0x100fe20000001237 */
[----:B------:R-:W-:Y:S01]  /*6d20*/  HADD2.F32 R45, -RZ, R45.H0_H0 ;  /* 0x2000002dff2d7230 */ /* 0x000fe20000004100 */
[----:B------:R-:W-:Y:S01]  /*6d30*/  SHF.R.U32.HI R54, RZ, 0x10, R55 ;  /* 0x00000010ff367819 */ /* 0x000fe20000011637 */
[----:B------:R-:W-:Y:S01]  /*6d40*/  HADD2.F32 R55, -RZ, R160.H0_H0 ;  /* 0x200000a0ff377230 */ /* 0x000fe20000004100 */
[--C-:B------:R-:W-:Y:S01]  /*6d50*/  SHF.R.U64 R46, R46, 0x10, R47.reuse ;  /* 0x000000102e2e7819 */ /* 0x100fe2000000122f */
[--C-:B--2---:R-:W-:Y:S01]  /*6d60*/  HADD2.F32 R160, -RZ, R93.reuse.H0_H0 ;  /* 0x2000005dffa07230 */ /* 0x104fe20000004100 */
[----:B------:R-:W-:Y:S01]  /*6d70*/  SHF.R.U32.HI R47, RZ, 0x10, R47 ;  /* 0x00000010ff2f7819 */ /* 0x000fe2000001162f */
[----:B------:R-:W-:-:S02]  /*6d80*/  HADD2.F32 R93, -RZ, R93.H1_H1 ;  /* 0x3000005dff5d7230 */ /* 0x000fc40000004100 */
[----:B------:R-:W-:Y:S02]  /*6d90*/  HADD2.F32 R52, -RZ, R52.H0_H0 ;  /* 0x20000034ff347230 */ /* 0x000fe40000004100 */
[-C--:B------:R-:W-:Y:S01]  /*6da0*/  FMUL.FTZ R157, R160, R55.reuse ;  /* 0x00000037a09d7220 */ /* 0x080fe20000410000 */
[----:B------:R-:W-:Y:S01]  /*6db0*/  FMUL.FTZ R55, R162, R55 ;  /* 0x00000037a2377220 */ /* 0x000fe20000410000 */
[----:B------:R-:W-:Y:S02]  /*6dc0*/  HADD2.F32 R54, -RZ, R54.H0_H0 ;  /* 0x20000036ff367230 */ /* 0x000fe40000004100 */
[-C--:B------:R-:W-:Y:S01]  /*6dd0*/  FMUL.FTZ R166, R93, R52.reuse ;  /* 0x000000345da67220 */ /* 0x080fe20000410000 */
[C---:B------:R-:W-:Y:S01]  /*6de0*/  FMUL.FTZ R52, R89.reuse, R52 ;  /* 0x0000003459347220 */ /* 0x040fe20000410000 */
[-C--:B------:R-:W-:Y:S01]  /*6df0*/  FFMA.FTZ R55, R160, R159.reuse, R55 ;  /* 0x0000009fa0377223 */ /* 0x080fe20000010037 */
[----:B------:R-:W-:Y:S01]  /*6e00*/  FFMA.FTZ R157, R162, R159, -R157 ;  /* 0x0000009fa29d7223 */ /* 0x000fe2000001089d */
[----:B------:R-:W-:Y:S01]  /*6e10*/  FFMA.FTZ R166, R89, R164, -R166 ;  /* 0x000000a459a67223 */ /* 0x000fe200000108a6 */
[----:B------:R-:W-:-:S02]  /*6e20*/  HADD2.F32 R89, -RZ, R168.H0_H0 ;  /* 0x200000a8ff597230 */ /* 0x000fc40000004100 */
[----:B------:R-:W-:Y:S01]  /*6e30*/  FFMA.FTZ R52, R93, R164, R52 ;  /* 0x000000a45d347223 */ /* 0x000fe20000010034 */
[--C-:B------:R-:W-:Y:S02]  /*6e40*/  HADD2.F32 R160, -RZ, R95.reuse.H0_H0 ;  /* 0x2000005fffa07230 */ /* 0x100fe40000004100 */
[----:B------:R-:W-:Y:S01]  /*6e50*/  HADD2.F32 R95, -RZ, R95.H1_H1 ;  /* 0x3000005fff5f7230 */ /* 0x000fe20000004100 */
[----:B------:R-:W-:Y:S01]  /*6e60*/  F2FP.F16.F32.PACK_AB R157, R166, R157 ;  /* 0x0000009da69d723e */ /* 0x000fe200000000ff */
[----:B------:R-:W-:Y:S02]  /*6e70*/  HADD2.F32 R162, -RZ, R91.H0_H0 ;  /* 0x2000005bffa27230 */ /* 0x000fe40000004100 */
[----:B------:R-:W-:Y:S02]  /*6e80*/  HADD2.F32 R164, -RZ, R47.H0_H0 ;  /* 0x2000002fffa47230 */ /* 0x000fe40000004100 */
[----:B------:R-:W-:Y:S01]  /*6e90*/  FMUL.FTZ R47, R160, R89 ;  /* 0x00000059a02f7220 */ /* 0x000fe20000410000 */
[----:B------:R-:W-:-:S02]  /*6ea0*/  HADD2.F32 R93, -RZ, R161.H0_H0 ;  /* 0x200000a1ff5d7230 */ /* 0x000fc40000004100 */
        /* <DEDUP_REMOVED lines=8> */
[----:B------:R-:W-:-:S02]  /*6f30*/  HADD2.F32 R91, -RZ, R179.H0_H0 ;  /* 0x200000b3ff5b7230 */ /* 0x000fc40000004100 */
[----:B------:R-:W-:Y:S02]  /*6f40*/  HADD2.F32 R162, -RZ, R92.H0_H0 ;  /* 0x2000005cffa27230 */ /* 0x000fe40000004100 */
[----:B------:R-:W-:Y:S01]  /*6f50*/  FFMA.FTZ R54, R95, R164, R54 ;  /* 0x000000a45f367223 */ /* 0x000fe20000010036 */
[----:B------:R-:W-:Y:S02]  /*6f60*/  HADD2.F32 R160, -RZ, R88.H0_H0 ;  /* 0x20000058ffa07230 */ /* 0x000fe40000004100 */
[----:B------:R-:W-:Y:S02]  /*6f70*/  HADD2.F32 R92, -RZ, R92.H1_H1 ;  /* 0x3000005cff5c7230 */ /* 0x000fe40000004100 */
[-C--:B------:R-:W-:Y:S01]  /*6f80*/  FMUL.FTZ R95, R162, R91.reuse ;  /* 0x0000005ba25f7220 */ /* 0x080fe20000410000 */
[----:B------:R-:W-:Y:S02]  /*6f90*/  HADD2.F32 R93, -RZ, R161.H1_H1 ;  /* 0x300000a1ff5d7230 */ /* 0x000fe40000004100 */
[----:B------:R-:W-:Y:S01]  /*6fa0*/  FMUL.FTZ R161, R160, R91 ;  /* 0x0000005ba0a17220 */ /* 0x000fe20000410000 */
[----:B------:R-:W-:-:S02]  /*6fb0*/  HADD2.F32 R88, -RZ, R88.H1_H1 ;  /* 0x30000058ff587230 */ /* 0x000fc40000004100 */
[----:B------:R-:W-:Y:S01]  /*6fc0*/  FMUL.FTZ R91, R92, R45 ;  /* 0x0000002d5c5b7220 */ /* 0x000fe20000410000 */
[----:B------:R-:W-:Y:S02]  /*6fd0*/  HADD2.F32 R44, -RZ, R163.H1_H1 ;  /* 0x300000a3ff2c7230 */ /* 0x000fe40000004100 */
[-C--:B------:R-:W-:Y:S01]  /*6fe0*/  FFMA.FTZ R95, R160, R93.reuse, -R95 ;  /* 0x0000005da05f7223 */ /* 0x080fe2000001085f */
[----:B------:R-:W-:Y:S01]  /*6ff0*/  FFMA.FTZ R161, R162, R93, R161 ;  /* 0x0000005da2a17223 */ /* 0x000fe200000100a1 */
[C---:B------:R-:W-:Y:S01]  /*7000*/  FMUL.FTZ R45, R88.reuse, R45 ;  /* 0x0000002d582d7220 */ /* 0x040fe20000410000 */
[----:B------:R-:W-:Y:S01]  /*7010*/  FFMA.FTZ R88, R88, R159, -R91 ;  /* 0x0000009f58587223 */ /* 0x000fe2000001085b */
[----:B------:R-:W-:Y:S01]  /*7020*/  HADD2.F32 R93, -RZ, R94.H0_H0 ;  /* 0x2000005eff5d7230 */ /* 0x000fe20000004100 */
[----:B------:R-:W-:Y:S01]  /*7030*/  F2FP.F16.F32.PACK_AB R54, R54, R89 ;  /* 0x000000593636723e */ /* 0x000fe200000000ff */
[----:B------:R-:W-:Y:S02]  /*7040*/  HADD2.F32 R53, -RZ, R53.H0_H0 ;  /* 0x20000035ff357230 */ /* 0x000fe40000004100 */
[----:B------:R-:W-:Y:S01]  /*7050*/  FFMA.FTZ R92, R92, R159, R45 ;  /* 0x0000009f5c5c7223 */ /* 0x000fe2000001002d */
[----:B------:R-:W-:Y:S01]  /*7060*/  HADD2.F32 R91, -RZ, R90.H0_H0 ;  /* 0x2000005aff5b7230 */ /* 0x000fe20000004100 */
[----:B------:R-:W-:Y:S01]  /*7070*/  F2FP.F16.F32.PACK_AB R88, R88, R95 ;  /* 0x0000005f5858723e */ /* 0x000fe200000000ff */
[----:B------:R-:W-:-:S02]  /*7080*/  HADD2.F32 R94, -RZ, R94.H1_H1 ;  /* 0x3000005eff5e7230 */ /* 0x000fc40000004100 */
[----:B------:R-:W-:Y:S01]  /*7090*/  HADD2.F32 R90, -RZ, R90.H1_H1 ;  /* 0x3000005aff5a7230 */ /* 0x000fe20000004100 */
[----:B------:R-:W-:Y:S01]  /*70a0*/  F2FP.F16.F32.PACK_AB R92, R92, R161 ;  /* 0x000000a15c5c723e */ /* 0x000fe200000000ff */
[----:B------:R-:W-:Y:S02]  /*70b0*/  HADD2.F32 R45, -RZ, R163.H0_H0 ;  /* 0x200000a3ff2d7230 */ /* 0x000fe40000004100 */
        /* <DEDUP_REMOVED lines=14> */
[----:B------:R-:W-:-:S07]  /*71a0*/  F2FP.F16.F32.PACK_AB R94, R53, R44 ;  /* 0x0000002c355e723e */ /* 0x000fce00000000ff */
.L_x_2376:
[----:B------:R-:W-:Y:S05]  /*71b0*/  BSYNC B3 ;  /* 0x0000000000037941 */ /* 0x000fea0003800000 */
.L_x_2375:
[----:B0-----:R0:W-:Y:S04]  /*71c0*/  STG.E.128 desc[UR60][R136.64], R88 ;  /* 0x0000005888007986 */ /* 0x0011e8000c101d3c */
[----:B--2---:R0:W-:Y:S02]  /*71d0*/  @!P5 STG.E.128 desc[UR60][R138.64], R92 ;  /* 0x0000005c8a00d986 */ /* 0x0041e4000c101d3c */
.L_x_2374:
[----:B------:R-:W-:Y:S05]  /*71e0*/  BSYNC B2 ;  /* 0x0000000000027941 */ /* 0x000fea0003800000 */
.L_x_2373:
        /* <DEDUP_REMOVED lines=16> */
[----:B0-----:R-:W-:Y:S02]  /*72f0*/  LEA R88, P6, R47, R118, 0x1 ;  /* 0x000000762f587211 */ /* 0x001fe400078c08ff */
[----:B------:R-:W-:-:S02]  /*7300*/  ISETP.NE.AND P0, PT, R52, RZ, PT ;  /* 0x000000ff3400720c */ /* 0x000fc40003f05270 */
[----:B------:R-:W-:Y:S02]  /*7310*/  LEA.HI.X R89, R47, R119, R46, 0x1, P6 ;  /* 0x000000772f597211 */ /* 0x000fe400030f0c2e */
[----:B------:R-:W-:Y:S02]  /*7320*/  SHF.R.S32.HI R47, RZ, 0x1f, R44 ;  /* 0x0000001fff2f7819 */ /* 0x000fe4000001142c */
[----:B------:R-:W-:Y:S02]  /*7330*/  @!P5 LEA R90, P6, R134, R118, 0x1 ;  /* 0x00000076865ad211 */ /* 0x000fe400078c08ff */
[----:B------:R-:W-:Y:S02]  /*7340*/  LEA.HI R47, R47, R44, RZ, 0x3 ;  /* 0x0000002c2f2f7211 */ /* 0x000fe400078f18ff */
[----:B------:R-:W-:Y:S02]  /*7350*/  LOP3.LUT R44, R45, 0x1c0, R234, 0xf8, !PT ;  /* 0x000001c02d2c7812 */ /* 0x000fe400078ef8ea */
[----:B------:R-:W-:-:S02]  /*7360*/  SHF.R.S32.HI R47, RZ, 0x3, R47 ;  /* 0x00000003ff2f7819 */ /* 0x000fc4000001142f */
[----:B------:R-:W-:Y:S02]  /*7370*/  LOP3.LUT R44, R44, R235, RZ, 0x3c, !PT ;  /* 0x000000eb2c2c7212 */ /* 0x000fe400078e3cff */
[----:B------:R-:W-:Y:S01]  /*7380*/  @!P5 LEA.HI.X R91, R134, R119, R158, 0x1, P6 ;  /* 0x00000077865bd211 */ /* 0x000fe200030f0c9e */
[----:B------:R-:W-:Y:S01]  /*7390*/  IMAD R47, R47, 0x1400, R236 ;  /* 0x000014002f2f7824 */ /* 0x000fe200078e02ec */
[----:B------:R-:W-:-:S04]  /*73a0*/  ISETP.GE.AND P6, PT, R212, R116, PT ;  /* 0x00000074d400720c */ /* 0x000fc80003fc6270 */
        /* <DEDUP_REMOVED lines=9> */
[--C-:B--2---:R-:W-:Y:S01]  /*7440*/  HADD2.F32 R94, -RZ, R53.reuse.H0_H0 ;  /* 0x20000035ff5e7230 */ /* 0x104fe20000004100 */
[----:B------:R-:W-:Y:S01]  /*7450*/  SHF.R.U32.HI R92, RZ, 0x10, R41 ;  /* 0x00000010ff5c7819 */ /* 0x000fe20000011629 */
[----:B------:R-:W-:Y:S01]  /*7460*/  HADD2.F32 R53, -RZ, R53.H1_H1 ;  /* 0x30000035ff357230 */ /* 0x000fe20000004100 */
[--C-:B------:R-:W-:Y:S01]  /*7470*/  SHF.R.U64 R41, R48, 0x10, R49.reuse ;  /* 0x0000001030297819 */ /* 0x100fe20000001231 */
[--C-:B0-----:R-:W-:Y:S01]  /*7480*/  HADD2.F32 R134, -RZ, R45.reuse.H0_H0 ;  /* 0x2000002dff867230 */ /* 0x101fe20000004100 */
[----:B------:R-:W-:Y:S01]  /*7490*/  SHF.R.U32.HI R48, RZ, 0x10, R49 ;  /* 0x00000010ff307819 */ /* 0x000fe20000011631 */
[----:B------:R-:W-:Y:S01]  /*74a0*/  HADD2.F32 R45, -RZ, R45.H1_H1 ;  /* 0x3000002dff2d7230 */ /* 0x000fe20000004100 */
[--C-:B------:R-:W-:Y:S01]  /*74b0*/  SHF.R.U64 R49, R50, 0x10, R51.reuse ;  /* 0x0000001032317819 */ /* 0x100fe20000001233 */
[----:B------:R-:W-:Y:S01]  /*74c0*/  HADD2.F32 R92, -RZ, R92.H0_H0 ;  /* 0x2000005cff5c7230 */ /* 0x000fe20000004100 */
[----:B------:R-:W-:Y:S01]  /*74d0*/  SHF.R.U32.HI R50, RZ, 0x10, R51 ;  /* 0x00000010ff327819 */ /* 0x000fe20000011633 */
[----:B------:R-:W-:Y:S01]  /*74e0*/  HADD2.F32 R48, -RZ, R48.H0_H0 ;  /* 0x20000030ff307230 */ /* 0x000fe20000004100 */
[--C-:B------:R-:W-:Y:S01]  /*74f0*/  SHF.R.U64 R42, R42, 0x10, R43.reuse ;  /* 0x000000102a2a7819 */ /* 0x100fe2000000122b */
[--C-:B------:R-:W-:Y:S01]  /*7500*/  HADD2.F32 R51, -RZ, R178.reuse.H1_H1 ;  /* 0x300000b2ff337230 */ /* 0x100fe20000004100 */
[----:B------:R-:W-:Y:S01]  /*7510*/  SHF.R.U32.HI R43, RZ, 0x10, R43 ;  /* 0x00000010ff2b7819 */ /* 0x000fe2000001162b */
[----:B------:R-:W-:-:S02]  /*7520*/  HADD2.F32 R93, -RZ, R178.H0_H0 ;  /* 0x200000b2ff5d7230 */ /* 0x000fc40000004100 */
[-C--:B------:R-:W-:Y:S01]  /*7530*/  FMUL.FTZ R136, R53, R48.reuse ;  /* 0x0000003035887220 */ /* 0x080fe20000410000 */
[C---:B------:R-:W-:Y:S01]  /*7540*/  FMUL.FTZ R48, R45.reuse, R48 ;  /* 0x000000302d307220 */ /* 0x040fe20000410000 */
[-C--:B------:R-:W-:Y:S01]  /*7550*/  FMUL.FTZ R95, R94, R51.reuse ;  /* 0x000000335e5f7220 */ /* 0x080fe20000410000 */
[----:B------:R-:W-:Y:S01]  /*7560*/  FMUL.FTZ R51, R134, R51 ;  /* 0x0000003386337220 */ /* 0x000fe20000410000 */
[-C--:B------:R-:W-:Y:S01]  /*7570*/  FFMA.FTZ R136, R45, R92.reuse, -R136 ;  /* 0x0000005c2d887223 */ /* 0x080fe20000010888 */
[----:B------:R-:W-:Y:S01]  /*7580*/  FFMA.FTZ R48, R53, R92, R48 ;  /* 0x0000005c35307223 */ /* 0x000fe20000010030 */
[----:B------:R-:W-:Y:S02]  /*7590*/  HADD2.F32 R45, -RZ, R177.H0_H0 ;  /* 0x200000b1ff2d7230 */ /* 0x000fe40000004100 */
[-C--:B------:R-:W-:Y:S01]  /*75a0*/  FFMA.FTZ R51, R94, R93.reuse, R51 ;  /* 0x0000005d5e337223 */ /* 0x080fe20000010033 */
[--C-:B------:R-:W-:Y:S02]  /*75b0*/  HADD2.F32 R92, -RZ, R55.reuse.H0_H0 ;  /* 0x20000037ff5c7230 */ /* 0x100fe40000004100 */
[----:B------:R-:W-:Y:S01]  /*75c0*/  FFMA.FTZ R95, R134, R93, -R95 ;  /* 0x0000005d865f7223 */ /* 0x000fe2000001085f */
[----:B------:R-:W-:-:S02]  /*75d0*/  HADD2.F32 R55, -RZ, R55.H1_H1 ;  /* 0x30000037ff377230 */ /* 0x000fc40000004100 */
[----:B------:R-:W-:Y:S02]  /*75e0*/  HADD2.F32 R94, -RZ, R47.H0_H0 ;  /* 0x2000002fff5e7230 */ /* 0x000fe40000004100 */
[----:B------:R-:W-:Y:S01]  /*75f0*/  HADD2.F32 R50, -RZ, R50.H0_H0 ;  /* 0x20000032ff327230 */ /* 0x000fe20000004100 */
[----:B------:R-:W-:Y:S01]  /*7600*/  F2FP.F16.F32.PACK_AB R95, R136, R95 ;  /* 0x0000005f885f723e */ /* 0x000fe200000000ff */
[----:B------:R-:W-:Y:S02]  /*7610*/  HADD2.F32 R134, -RZ, R43.H0_H0 ;  /* 0x2000002bff867230 */ /* 0x000fe40000004100 */
[-C--:B------:R-:W-:Y:S01]  /*7620*/  FMUL.FTZ R43, R92, R45.reuse ;  /* 0x0000002d5c2b7220 */ /* 0x080fe20000410000 */
[----:B------:R-:W-:Y:S02]  /*7630*/  HADD2.F32 R53, -RZ, R177.H1_H1 ;  /* 0x300000b1ff357230 */ /* 0x000fe40000004100 */
[----:B------:R-:W-:Y:S01]  /*7640*/  FMUL.FTZ R45, R94, R45 ;  /* 0x0000002d5e2d7220 */ /* 0x000fe20000410000 */
[----:B------:R-:W-:-:S02]  /*7650*/  HADD2.F32 R47, -RZ, R47.H1_H1 ;  /* 0x3000002fff2f7230 */ /* 0x000fc40000004100 */
[-C--:B------:R-:W-:Y:S01]  /*7660*/  FMUL.FTZ R138, R55, R50.reuse ;  /* 0x00000032378a7220 */ /* 0x080fe20000410000 */
[----:B------:R-:W-:Y:S02]  /*7670*/  HADD2.F32 R41, -RZ, R41.H0_H0 ;  /* 0x20000029ff297230 */ /* 0x000fe40000004100 */
[-C--:B------:R-:W-:Y:S01]  /*7680*/  FFMA.FTZ R43, R94, R53.reuse, -R43 ;  /* 0x000000355e2b7223 */ /* 0x080fe2000001082b */
[----:B------:R-:W-:Y:S01]  /*7690*/  FFMA.FTZ R45, R92, R53, R45 ;  /* 0x000000355c2d7223 */ /* 0x000fe2000001002d */
[C---:B------:R-:W-:Y:S01]  /*76a0*/  FMUL.FTZ R50, R47.reuse, R50 ;  /* 0x000000322f327220 */ /* 0x040fe20000410000 */
[-C--:B------:R-:W-:Y:S01]  /*76b0*/  FFMA.FTZ R138, R47, R134.reuse, -R138 ;  /* 0x000000862f8a7223 */ /* 0x080fe2000001088a */
[----:B------:R-:W-:Y:S02]  /*76c0*/  HADD2.F32 R47, -RZ, R176.H0_H0 ;  /* 0x200000b0ff2f7230 */ /* 0x000fe40000004100 */
[----:B------:R-:W-:Y:S02]  /*76d0*/  HADD2.F32 R94, -RZ, R52.H0_H0 ;  /* 0x20000034ff5e7230 */ /* 0x000fe40000004100 */
[----:B------:R-:W-:Y:S01]  /*76e0*/  FFMA.FTZ R50, R55, R134, R50 ;  /* 0x0000008637327223 */ /* 0x000fe20000010032 */
[----:B------:R-:W-:-:S02]  /*76f0*/  HADD2.F32 R92, -RZ, R44.H0_H0 ;  /* 0x2000002cff5c7230 */ /* 0x000fc40000004100 */
[----:B------:R-:W-:Y:S02]  /*7700*/  HADD2.F32 R52, -RZ, R52.H1_H1 ;  /* 0x30000034ff347230 */ /* 0x000fe40000004100 */
[-C--:B------:R-:W-:Y:S01]  /*7710*/  FMUL.FTZ R55, R94, R47.reuse ;  /* 0x0000002f5e377220 */ /* 0x080fe20000410000 */
[----:B------:R-:W-:Y:S02]  /*7720*/  HADD2.F32 R53, -RZ, R176.H1_H1 ;  /* 0x300000b0ff357230 */ /* 0x000fe40000004100 */
[----:B------:R-:W-:Y:S01]  /*7730*/  FMUL.FTZ R135, R92, R47 ;  /* 0x0000002f5c877220 */ /* 0x000fe20000410000 */
[----:B------:R-:W-:Y:S02]  /*7740*/  HADD2.F32 R44, -RZ, R44.H1_H1 ;  /* 0x3000002cff2c7230 */ /* 0x000fe40000004100 */
[----:B------:R-:W-:Y:S01]  /*7750*/  FMUL.FTZ R47, R52, R41 ;  /* 0x00000029342f7220 */ /* 0x000fe20000410000 */
[----:B------:R-:W-:Y:S02]  /*7760*/  HADD2.F32 R93, -RZ, R40.H0_H0 ;  /* 0x20000028ff5d7230 */ /* 0x000fe40000004100 */
[-C--:B------:R-:W-:Y:S01]  /*7770*/  FFMA.FTZ R55, R92, R53.reuse, -R55 ;  /* 0x000000355c377223 */ /* 0x080fe20000010837 */
[----:B------:R-:W-:Y:S01]  /*7780*/  FFMA.FTZ R135, R94, R53, R135 ;  /* 0x000000355e877223 */ /* 0x000fe20000010087 */
[----:B------:R-:W-:Y:S01]  /*7790*/  FMUL.FTZ R41, R44, R41 ;  /* 0x000000292c297220 */ /* 0x000fe20000410000 */
[----:B------:R-:W-:-:S02]  /*77a0*/  HADD2.F32 R53, -RZ, R54.H0_H0 ;  /* 0x20000036ff357230 */ /* 0x000fc40000004100 */
[-C--:B------:R-:W-:Y:S01]  /*77b0*/  FFMA.FTZ R44, R44, R93.reuse, -R47 ;  /* 0x0000005d2c2c7223 */ /* 0x080fe2000001082f */
[----:B------:R-:W-:Y:S02]  /*77c0*/  HADD2.F32 R40, -RZ, R175.H0_H0 ;  /* 0x200000afff287230 */ /* 0x000fe40000004100 */
[----:B------:R-:W-:Y:S01]  /*77d0*/  FFMA.FTZ R52, R52, R93, R41 ;  /* 0x0000005d34347223 */ /* 0x000fe20000010029 */
[----:B------:R-:W-:Y:S01]  /*77e0*/  HADD2.F32 R49, -RZ, R49.H0_H0 ;  /* 0x20000031ff317230 */ /* 0x000fe20000004100 */
[----:B------:R-:W-:Y:S01]  /*77f0*/  F2FP.F16.F32.PACK_AB R50, R50, R45 ;  /* 0x0000002d3232723e */ /* 0x000fe200000000ff */
[----:B------:R-:W-:Y:S01]  /*7800*/  HADD2.F32 R47, -RZ, R46.H0_H0 ;  /* 0x2000002eff2f7230 */ /* 0x000fe20000004100 */
[----:B------:R-:W-:Y:S01]  /*7810*/  F2FP.F16.F32.PACK_AB R44, R44, R55 ;  /* 0x000000372c2c723e */ /* 0x000fe200000000ff */
[----:B------:R-:W-:Y:S01]  /*7820*/  HADD2.F32 R54, -RZ, R54.H1_H1 ;  /* 0x30000036ff367230 */ /* 0x000fe20000004100 */
[----:B------:R-:W-:Y:S01]  /*7830*/  F2FP.F16.F32.PACK_AB R52, R52, R135 ;  /* 0x000000873434723e */ /* 0x000fe200000000ff */
[----:B------:R-:W-:Y:S01]  /*7840*/  HADD2.F32 R46, -RZ, R46.H1_H1 ;  /* 0x3000002eff2e7230 */ /* 0x000fe20000004100 */
[----:B------:R-:W-:Y:S01]  /*7850*/  MOV R55, R50 ;  /* 0x0000003200377202 */ /* 0x000fe20000000f00 */
[----:B------:R-:W-:-:S02]  /*7860*/  HADD2.F32 R93, -RZ, R42.H0_H0 ;  /* 0x2000002aff5d7230 */ /* 0x000fc40000004100 */
[-C--:B------:R-:W-:Y:S01]  /*7870*/  FMUL.FTZ R42, R53, R40.reuse ;  /* 0x00000028352a7220 */ /* 0x080fe20000410000 */
[----:B------:R-:W-:Y:S02]  /*7880*/  HADD2.F32 R41, -RZ, R175.H1_H1 ;  /* 0x300000afff297230 */ /* 0x000fe40000004100 */
[-C--:B------:R-:W-:Y:S01]  /*7890*/  FMUL.FTZ R137, R54, R49.reuse ;  /* 0x0000003136897220 */ /* 0x080fe20000410000 */
[C---:B------:R-:W-:Y:S01]  /*78a0*/  FMUL.FTZ R40, R47.reuse, R40 ;  /* 0x000000282f287220 */ /* 0x040fe20000410000 */
[C---:B------:R-:W-:Y:S01]  /*78b0*/  FMUL.FTZ R49, R46.reuse, R49 ;  /* 0x000000312e317220 */ /* 0x040fe20000410000 */
[----:B------:R-:W-:Y:S02]  /*78c0*/  IMAD.MOV.U32 R45, RZ, RZ, R95 ;  /* 0x000000ffff2d7224 */ /* 0x000fe400078e005f */
        /* <DEDUP_REMOVED lines=8> */
.L_x_2378:
[----:B------:R-:W-:Y:S05]  /*7950*/  BSYNC B2 ;  /* 0x0000000000027941 */ /* 0x000fea0003800000 */
.L_x_2377:
[----:B0-----:R3:W-:Y:S04]  /*7960*/  STG.E.128 desc[UR60][R88.64], R44 ;  /* 0x0000002c58007986 */ /* 0x0017e8000c101d3c */
[----:B--2---:R3:W-:Y:S02]  /*7970*/  @!P5 STG.E.128 desc[UR60][R90.64], R52 ;  /* 0x000000345a00d986 */ /* 0x0047e4000c101d3c */
.L_x_2372:
[----:B------:R-:W-:Y:S05]  /*7980*/  BSYNC B1 ;  /* 0x0000000000017941 */ /* 0x000fea0003800000 */
.L_x_2371:
[----:B------:R-:W-:Y:S04]  /*7990*/  BSSY B1, `(.L_x_2379) ;  /* 0x00000f7000017945 */ /* 0x000fe80003800000 */
[----:B------:R-:W-:Y:S05]  /*79a0*/  @P3 BRA `(.L_x_2380) ;  /* 0x0000000c00d43947 */ /* 0x000fea0003800000 */
[----:B------:R-:W4:Y:S01]  /*79b0*/  LDL R40, [R1+0x74] ;  /* 0x0000740001287983 */ /* 0x000f220000100800 */
[----:B------:R-:W-:Y:S01]  /*79c0*/  ISETP.NE.AND P3, PT, R26, RZ, PT ;  /* 0x000000ff1a00720c */ /* 0x000fe20003f65270 */
[-C--:B--2---:R-:W-:Y:S01]  /*79d0*/  IMAD.WIDE.U32 R48, R218, R120.reuse, R122 ;  /* 0x00000078da307225 */ /* 0x084fe200078e007a */
[----:B------:R-:W-:Y:S03]  /*79e0*/  BSSY B2, `(.L_x_2381) ;  /* 0x0000079000027945 */ /* 0x000fe60003800000 */
[----:B----4-:R-:W-:-:S04]  /*79f0*/  IMAD R40, R40, R120, RZ ;  /* 0x0000007828287224 */ /* 0x010fc800078e02ff */
[----:B------:R-:W-:-:S04]  /*7a00*/  IMAD R41, R218, R121, R40 ;  /* 0x00000079da297224 */ /* 0x000fc800078e0228 */
[----:B---3--:R-:W-:Y:S01]  /*7a10*/  IMAD.IADD R54, R49, 0x1, R41 ;  /* 0x0000000131367824 */ /* 0x008fe200078e0229 */
[----:B------:R-:W-:Y:S06]  /*7a20*/  @!P3 BRA `(.L_x_2382) ;  /* 0x0000000400d0b947 */ /* 0x000fec0003800000 */
[----:B------:R-:W-:Y:S01]  /*7a30*/  SEL R40, R117, R146, !P0 ;  /* 0x0000009275287207 */ /* 0x000fe20004000000 */
[----:B------:R-:W-:Y:S01]  /*7a40*/  BSSY B3, `(.L_x_2383) ;  /* 0x0000070000037945 */ /* 0x000fe20003800000 */
[----:B------:R-:W-:Y:S02]  /*7a50*/  IADD3 R42, P3, P5, R38, R48, R13 ;  /* 0x00000030262a7210 */ /* 0x000fe40007d7e00d */
[----:B------:R-:W-:Y:S02]  /*7a60*/  SHF.R.S32.HI R41, RZ, 0x1f, R40 ;  /* 0x0000001fff297819 */ /* 0x000fe40000011428 */
[----:B------:R-:W-:Y:S02]  /*7a70*/  IADD3.X R43, R37, R54, R7, P3, P5 ;  /* 0x00000036252b7210 */ /* 0x000fe40001fea407 */
[----:B------:R-:W-:-:S04]  /*7a80*/  LEA.HI R41, R41, R40, RZ, 0x4 ;  /* 0x0000002829297211 */ /* 0x000fc800078f20ff */
[----:B------:R-:W-:-:S04]  /*7a90*/  LEA.HI.SX32 R44, R41, R14, 0x1c ;  /* 0x0000000e292c7211 */ /* 0x000fc800078fe2ff */
[----:B------:R-:W-:Y:S01]  /*7aa0*/  SHF.R.S32.HI R47, RZ, 0x1f, R44 ;  /* 0x0000001fff2f7819 */ /* 0x000fe2000001142c */
[----:B------:R-:W-:-:S03]  /*7ab0*/  IMAD.SHL.U32 R45, R44, 0x8, RZ ;  /* 0x000000082c2d7824 */ /* 0x000fc600078e00ff */
[----:B------:R-:W-:Y:S02]  /*7ac0*/  LEA.HI R47, R47, R44, RZ, 0x3 ;  /* 0x0000002c2f2f7211 */ /* 0x000fe400078f18ff */
[----:B------:R-:W-:Y:S02]  /*7ad0*/  ISETP.GE.AND P3, PT, R45, R145, PT ;  /* 0x000000912d00720c */ /* 0x000fe40003f66270 */
[----:B------:R-:W-:Y:S02]  /*7ae0*/  SHF.R.S32.HI R47, RZ, 0x3, R47 ;  /* 0x00000003ff2f7819 */ /* 0x000fe4000001142f */
[----:B------:R-:W-:-:S04]  /*7af0*/  LOP3.LUT R44, R229, 0x38, R45, 0xf8, !PT ;  /* 0x00000038e52c7812 */ /* 0x000fc800078ef82d */
[----:B------:R-:W-:-:S05]  /*7b00*/  LOP3.LUT R44, R44, R233, RZ, 0x3c, !PT ;  /* 0x000000e92c2c7212 */ /* 0x000fca00078e3cff */
[--C-:B------:R-:W-:Y:S02]  /*7b10*/  @!P3 SHF.R.S32.HI R41, RZ, 0x1f, R45.reuse ;  /* 0x0000001fff29b819 */ /* 0x100fe4000001142d */
[----:B------:R-:W-:Y:S01]  /*7b20*/  @!P3 IADD3 R40, P5, P6, R38, R48, R45 ;  /* 0x000000302628b210 */ /* 0x000fe20007ebe02d */
[----:B------:R-:W-:-:S03]  /*7b30*/  IMAD R45, R47, 0x1400, R230 ;  /* 0x000014002f2d7824 */ /* 0x000fc600078e02e6 */
[----:B------:R-:W-:Y:S01]  /*7b40*/  @!P3 IADD3.X R41, R37, R54, R41, P5, P6 ;  /* 0x000000362529b210 */ /* 0x000fe20002fec429 */
[----:B------:R-:W-:Y:S01]  /*7b50*/  IMAD.IADD R44, R45, 0x1, R44 ;  /* 0x000000012d2c7824 */ /* 0x000fe200078e022c */
[C---:B------:R-:W-:Y:S01]  /*7b60*/  LEA R50, P5, R42.reuse, R118, 0x1 ;  /* 0x000000762a327211 */ /* 0x040fe200078a08ff */
[C---:B------:R-:W-:Y:S02]  /*7b70*/  IMAD R45, R17.reuse, 0x5000, R141 ;  /* 0x00005000112d7824 */ /* 0x040fe400078e028d */
[----:B------:R-:W-:Y:S01]  /*7b80*/  IMAD R47, R17, 0x5000, R44 ;  /* 0x00005000112f7824 */ /* 0x000fe200078e022c */
[----:B------:R-:W-:Y:S02]  /*7b90*/  LEA.HI.X R51, R42, R119, R43, 0x1, P5 ;  /* 0x000000772a337211 */ /* 0x000fe400028f0c2b */
[----:B------:R-:W-:Y:S01]  /*7ba0*/  LEA R42, R45, R16, 0x1 ;  /* 0x000000102d2a7211 */ /* 0x000fe200078e08ff */
[----:B------:R-:W-:Y:S01]  /*7bb0*/  IMAD R47, R47, 0x2, R16 ;  /* 0x000000022f2f7824 */ /* 0x000fe200078e0210 */
[----:B------:R-:W-:-:S04]  /*7bc0*/  @!P3 LEA R52, P5, R40, R118, 0x1 ;  /* 0x000000762834b211 */ /* 0x000fc800078a08ff */
[----:B------:R-:W-:Y:S01]  /*7bd0*/  @!P3 LEA.HI.X R53, R40, R119, R41, 0x1, P5 ;  /* 0x000000772835b211 */ /* 0x000fe200028f0c29 */
[----:B------:R-:W2:Y:S01]  /*7be0*/  LDS.128 R44, [R47+0x24400] ;  /* 0x024400002f2c7984 */ /* 0x000ea20000000c00 */
[----:B------:R-:W-:-:S03]  /*7bf0*/  ISETP.GE.AND P5, PT, R213, R116, PT ;  /* 0x00000074d500720c */ /* 0x000fc60003fa6270 */
[----:B------:R-:W3:Y:S10]  /*7c00*/  LDS.128 R40, [R42+0x24400] ;  /* 0x024400002a287984 */ /* 0x000ef40000000c00 */
[----:B------:R-:W-:Y:S05]  /*7c10*/  @P5 BRA `(.L_x_2384) ;  /* 0x0000000400485947 */ /* 0x000fea0003800000 */
[----:B------:R-:W-:Y:S01]  /*7c20*/  SHF.R.U64 R55, R60, 0x10, R61 ;  /* 0x000000103c377819 */ /* 0x000fe2000000123d */
[----:B0-----:R-:W-:Y:S01]  /*7c30*/  HADD2.F32 R88, -RZ, R174.H1_H1 ;  /* 0x300000aeff587230 */ /* 0x001fe20000004100 */
[--C-:B------:R-:W-:Y:S01]  /*7c40*/  SHF.R.U64 R60, R68, 0x10, R69.reuse ;  /* 0x00000010443c7819 */ /* 0x100fe20000001245 */
[--C-:B--2---:R-:W-:Y:S01]  /*7c50*/  HADD2.F32 R89, -RZ, R45.reuse.H0_H0 ;  /* 0x2000002dff597230 */ /* 0x104fe20000004100 */
[----:B------:R-:W-:Y:S01]  /*7c60*/  SHF.R.U32.HI R68, RZ, 0x10, R69 ;  /* 0x00000010ff447819 */ /* 0x000fe20000011645 */
[----:B------:R-:W-:Y:S01]  /*7c70*/  HADD2.F32 R90, -RZ, R45.H1_H1 ;  /* 0x3000002dff5a7230 */ /* 0x000fe20000004100 */
[----:B------:R-:W-:Y:S01]  /*7c80*/  SHF.R.U32.HI R61, RZ, 0x10, R61 ;  /* 0x00000010ff3d7819 */ /* 0x000fe2000001163d */
[--C-:B---3--:R-:W-:Y:S01]  /*7c90*/  HADD2.F32 R45, -RZ, R41.reuse.H0_H0 ;  /* 0x20000029ff2d7230 */ /* 0x108fe20000004100 */
[--C-:B------:R-:W-:Y:S01]  /*7ca0*/  SHF.R.U64 R69, R70, 0x10, R71.reuse ;  /* 0x0000001046457819 */ /* 0x100fe20000001247 */
[----:B------:R-:W-:Y:S01]  /*7cb0*/  HADD2.F32 R91, -RZ, R68.H0_H0 ;  /* 0x20000044ff5b7230 */ /* 0x000fe20000004100 */
[----:B------:R-:W-:Y:S01]  /*7cc0*/  SHF.R.U32.HI R70, RZ, 0x10, R71 ;  /* 0x00000010ff467819 */ /* 0x000fe20000011647 */
        /* <DEDUP_REMOVED lines=10> */
[----:B------:R-:W-:Y:S01]  /*7d70*/  SHF.R.U64 R62, R62, 0x10, R63 ;  /* 0x000000103e3e7819 */ /* 0x000fe2000000123f */
[----:B------:R-:W-:Y:S01]  /*7d80*/  FFMA.FTZ R91, R90, R61, R91 ;  /* 0x0000003d5a5b7223 */ /* 0x000fe2000001005b */
[----:B------:R-:W-:Y:S01]  /*7d90*/  HADD2.F32 R71, -RZ, R173.H1_H1 ;  /* 0x300000adff477230 */ /* 0x000fe20000004100 */
[----:B------:R-:W-:Y:S01]  /*7da0*/  SHF.R.U32.HI R63, RZ, 0x10, R63 ;  /* 0x00000010ff3f7819 */ /* 0x000fe2000001163f */
[----:B------:R-:W-:Y:S01]  /*7db0*/  HADD2.F32 R68, -RZ, R47.H0_H0 ;  /* 0x2000002fff447230 */ /* 0x000fe20000004100 */
[----:B------:R-:W-:Y:S01]  /*7dc0*/  F2FP.F16.F32.PACK_AB R41, R41, R92 ;  /* 0x0000005c2929723e */ /* 0x000fe200000000ff */
[----:B------:R-:W-:Y:S01]  /*7dd0*/  HADD2.F32 R90, -RZ, R43.H0_H0 ;  /* 0x2000002bff5a7230 */ /* 0x000fe20000004100 */
[----:B------:R-:W-:Y:S01]  /*7de0*/  F2FP.F16.F32.PACK_AB R88, R91, R88 ;  /* 0x000000585b58723e */ /* 0x000fe200000000ff */
[----:B------:R-:W-:-:S02]  /*7df0*/  HADD2.F32 R47, -RZ, R47.H1_H1 ;  /* 0x3000002fff2f7230 */ /* 0x000fc40000004100 */
[----:B------:R-:W-:Y:S02]  /*7e00*/  HADD2.F32 R94, -RZ, R70.H0_H0 ;  /* 0x20000046ff5e7230 */ /* 0x000fe40000004100 */
[----:B------:R-:W-:Y:S02]  /*7e10*/  HADD2.F32 R61, -RZ, R43.H1_H1 ;  /* 0x3000002bff3d7230 */ /* 0x000fe40000004100 */
        /* <DEDUP_REMOVED lines=8> */
[----:B------:R-:W-:Y:S01]  /*7ea0*/  FFMA.FTZ R68, R61, R70, -R134 ;  /* 0x000000463d447223 */ /* 0x000fe20000010886 */
[----:B------:R-:W-:-:S02]  /*7eb0*/  HADD2.F32 R89, -RZ, R60.H0_H0 ;  /* 0x2000003cff597230 */ /* 0x000fc40000004100 */
[----:B------:R-:W-:Y:S01]  /*7ec0*/  FFMA.FTZ R70, R47, R70, R94 ;  /* 0x000000462f467223 */ /* 0x000fe2000001005e */
[----:B------:R-:W-:Y:S02]  /*7ed0*/  HADD2.F32 R174, -RZ, R174.H0_H0 ;  /* 0x200000aeffae7230 */ /* 0x000fe40000004100 */
[--C-:B------:R-:W-:Y:S01]  /*7ee0*/  HADD2.F32 R63, -RZ, R40.reuse.H0_H0 ;  /* 0x20000028ff3f7230 */ /* 0x100fe20000004100 */
[----:B------:R-:W-:Y:S01]  /*7ef0*/  F2FP.F16.F32.PACK_AB R43, R68, R43 ;  /* 0x0000002b442b723e */ /* 0x000fe200000000ff */
[----:B------:R-:W-:Y:S01]  /*7f00*/  HADD2.F32 R60, -RZ, R40.H1_H1 ;  /* 0x30000028ff3c7230 */ /* 0x000fe20000004100 */
[----:B------:R-:W-:Y:S01]  /*7f10*/  F2FP.F16.F32.PACK_AB R70, R70, R45 ;  /* 0x0000002d4646723e */ /* 0x000fe200000000ff */
[----:B------:R-:W-:Y:S02]  /*7f20*/  HADD2.F32 R47, -RZ, R44.H1_H1 ;  /* 0x3000002cff2f7230 */ /* 0x000fe40000004100 */
[----:B------:R-:W-:Y:S02]  /*7f30*/  HADD2.F32 R172, -RZ, R172.H0_H0 ;  /* 0x200000acffac7230 */ /* 0x000fe40000004100 */
[----:B------:R-:W-:Y:S01]  /*7f40*/  FMUL.FTZ R90, R60, R89 ;  /* 0x000000593c5a7220 */ /* 0x000fe20000410000 */
[----:B------:R-:W-:-:S02]  /*7f50*/  HADD2.F32 R61, -RZ, R44.H0_H0 ;  /* 0x2000002cff3d7230 */ /* 0x000fc40000004100 */
[-C--:B------:R-:W-:Y:S01]  /*7f60*/  FMUL.FTZ R44, R63, R174.reuse ;  /* 0x000000ae3f2c7220 */ /* 0x080fe20000410000 */
[----:B------:R-:W-:Y:S02]  /*7f70*/  HADD2.F32 R71, -RZ, R55.H0_H0 ;  /* 0x20000037ff477230 */ /* 0x000fe40000004100 */
[----:B------:R-:W-:Y:S01]  /*7f80*/  FMUL.FTZ R55, R47, R89 ;  /* 0x000000592f377220 */ /* 0x000fe20000410000 */
[----:B------:R-:W-:Y:S02]  /*7f90*/  HADD2.F32 R173, -RZ, R173.H0_H0 ;  /* 0x200000adffad7230 */ /* 0x000fe40000004100 */
[C---:B------:R-:W-:Y:S01]  /*7fa0*/  FMUL.FTZ R40, R61.reuse, R174 ;  /* 0x000000ae3d287220 */ /* 0x040fe20000410000 */
[----:B------:R-:W-:Y:S01]  /*7fb0*/  FFMA.FTZ R44, R61, R172, R44 ;  /* 0x000000ac3d2c7223 */ /* 0x000fe2000001002c */
[-C--:B------:R-:W-:Y:S01]  /*7fc0*/  FFMA.FTZ R47, R47, R71.reuse, R90 ;  /* 0x000000472f2f7223 */ /* 0x080fe2000001005a */
[----:B------:R-:W-:Y:S01]  /*7fd0*/  FFMA.FTZ R55, R60, R71, -R55 ;  /* 0x000000473c377223 */ /* 0x000fe20000010837 */
[----:B------:R-:W-:-:S02]  /*7fe0*/  HADD2.F32 R90, -RZ, R46.H0_H0 ;  /* 0x2000002eff5a7230 */ /* 0x000fc40000004100 */
[----:B------:R-:W-:Y:S01]  /*7ff0*/  FFMA.FTZ R40, R63, R172, -R40 ;  /* 0x000000ac3f287223 */ /* 0x000fe20000010828 */
[----:B------:R-:W-:Y:S01]  /*8000*/  HADD2.F32 R61, -RZ, R46.H1_H1 ;  /* 0x3000002eff3d7230 */ /* 0x000fe20000004100 */
[----:B------:R-:W-:Y:S01]  /*8010*/  F2FP.F16.F32.PACK_AB R44, R47, R44 ;  /* 0x0000002c2f2c723e */ /* 0x000fe200000000ff */
[----:B------:R-:W-:Y:S02]  /*8020*/  HADD2.F32 R69, -RZ, R69.H0_H0 ;  /* 0x20000045ff457230 */ /* 0x000fe40000004100 */
[----:B------:R-:W-:Y:S01]  /*8030*/  FMUL.FTZ R63, R90, R173 ;  /* 0x000000ad5a3f7220 */ /* 0x000fe20000410000 */
[--C-:B------:R-:W-:Y:S01]  /*8040*/  HADD2.F32 R60, -RZ, R42.reuse.H0_H0 ;  /* 0x2000002aff3c7230 */ /* 0x100fe20000004100 */
[----:B------:R-:W-:Y:S01]  /*8050*/  F2FP.F16.F32.PACK_AB R40, R55, R40 ;  /* 0x000000283728723e */ /* 0x000fe200000000ff */
[----:B------:R-:W-:Y:S02]  /*8060*/  HADD2.F32 R46, -RZ, R42.H1_H1 ;  /* 0x3000002aff2e7230 */ /* 0x000fe40000004100 */
[----:B------:R-:W-:Y:S01]  /*8070*/  FMUL.FTZ R71, R61, R69 ;  /* 0x000000453d477220 */ /* 0x000fe20000410000 */
[----:B------:R-:W-:-:S02]  /*8080*/  HADD2.F32 R171, -RZ, R171.H0_H0 ;  /* 0x200000abffab7230 */ /* 0x000fc40000004100 */
[----:B------:R-:W-:Y:S01]  /*8090*/  FMUL.FTZ R173, R60, R173 ;  /* 0x000000ad3cad7220 */ /* 0x000fe20000410000 */
[----:B------:R-:W-:Y:S02]  /*80a0*/  HADD2.F32 R62, -RZ, R62.H0_H0 ;  /* 0x2000003eff3e7230 */ /* 0x000fe40000004100 */
[----:B------:R-:W-:Y:S01]  /*80b0*/  FMUL.FTZ R94, R46, R69 ;  /* 0x000000452e5e7220 */ /* 0x000fe20000410000 */
[----:B------:R-:W-:Y:S02]  /*80c0*/  IMAD.MOV.U32 R45, RZ, RZ, R88 ;  /* 0x000000ffff2d7224 */ /* 0x000fe400078e0058 */
[-C--:B------:R-:W-:Y:S01]  /*80d0*/  FFMA.FTZ R42, R60, R171.reuse, -R63 ;  /* 0x000000ab3c2a7223 */ /* 0x080fe2000001083f */
[----:B------:R-:W-:Y:S01]  /*80e0*/  FFMA.FTZ R173, R90, R171, R173 ;  /* 0x000000ab5aad7223 */ /* 0x000fe200000100ad */
[-C--:B------:R-:W-:Y:S01]  /*80f0*/  FFMA.FTZ R71, R46, R62.reuse, -R71 ;  /* 0x0000003e2e477223 */ /* 0x080fe20000010847 */
[----:B------:R-:W-:Y:S01]  /*8100*/  FFMA.FTZ R94, R61, R62, R94 ;  /* 0x0000003e3d5e7223 */ /* 0x000fe2000001005e */
[----:B------:R-:W-:-:S03]  /*8110*/  IMAD.MOV.U32 R47, RZ, RZ, R70 ;  /* 0x000000ffff2f7224 */ /* 0x000fc600078e0046 */
[----:B------:R-:W-:Y:S02]  /*8120*/  F2FP.F16.F32.PACK_AB R42, R71, R42 ;  /* 0x0000002a472a723e */ /* 0x000fe400000000ff */
[----:B------:R-:W-:-:S07]  /*8130*/  F2FP.F16.F32.PACK_AB R46, R94, R173 ;  /* 0x000000ad5e2e723e */ /* 0x000fce00000000ff */
.L_x_2384:
[----:B------:R-:W-:Y:S05]  /*8140*/  BSYNC B3 ;  /* 0x0000000000037941 */ /* 0x000fea0003800000 */
.L_x_2383:
[----:B---3--:R3:W-:Y:S04]  /*8150*/  STG.E.128 desc[UR60][R50.64], R40 ;  /* 0x0000002832007986 */ /* 0x0087e8000c101d3c */
[----:B--2---:R3:W-:Y:S02]  /*8160*/  @!P3 STG.E.128 desc[UR60][R52.64], R44 ;  /* 0x0000002c3400b986 */ /* 0x0047e4000c101d3c */
.L_x_2382:
[----:B------:R-:W-:Y:S05]  /*8170*/  BSYNC B2 ;  /* 0x0000000000027941 */ /* 0x000fea0003800000 */
.L_x_2381:
[----:B------:R-:W-:-:S13]  /*8180*/  ISETP.NE.AND P3, PT, R10, RZ, PT ;  /* 0x000000ff0a00720c */ /* 0x000fda0003f65270 */
[----:B------:R-:W-:Y:S05]  /*8190*/  @!P3 BRA `(.L_x_2380) ;  /* 0x0000000400d8b947 */ /* 0x000fea0003800000 */
[----:B---3--:R-:W-:Y:S01]  /*81a0*/  SEL R40, R117, R146, !P1 ;  /* 0x0000009275287207 */ /* 0x008fe20004800000 */
        /* <DEDUP_REMOVED lines=20> */
[C---:B------:R-:W-:Y:S01]  /*82f0*/  IMAD R41, R17.reuse, 0x5000, R140 ;  /* 0x0000500011297824 */ /* 0x040fe200078e028c */
[C---:B------:R-:W-:Y:S01]  /*8300*/  @!P3 LEA R50, P5, R42.reuse, R118, 0x1 ;  /* 0x000000762a32b211 */ /* 0x040fe200078a08ff */
[----:B------:R-:W-:Y:S02]  /*8310*/  IMAD R43, R17, 0x5000, R40 ;  /* 0x00005000112b7824 */ /* 0x000fe400078e0228 */
[----:B------:R-:W-:Y:S01]  /*8320*/  IMAD R41, R41, 0x2, R16 ;  /* 0x0000000229297824 */ /* 0x000fe200078e0210 */
[----:B------:R-:W-:Y:S01]  /*8330*/  @!P3 LEA.HI.X R51, R42, R119, R54, 0x1, P5 ;  /* 0x000000772a33b211 */ /* 0x000fe200028f0c36 */
[----:B------:R-:W-:Y:S01]  /*8340*/  IMAD R44, R43, 0x2, R16 ;  /* 0x000000022b2c7824 */ /* 0x000fe200078e0210 */
[----:B------:R-:W-:-:S03]  /*8350*/  ISETP.GE.AND P5, PT, R212, R116, PT ;  /* 0x00000074d400720c */ /* 0x000fc60003fa6270 */
[----:B------:R-:W2:Y:S04]  /*8360*/  LDS.128 R40, [R41+0x24400] ;  /* 0x0244000029287984 */ /* 0x000ea80000000c00 */
[----:B------:R-:W3:Y:S06]  /*8370*/  LDS.128 R44, [R44+0x24400] ;  /* 0x024400002c2c7984 */ /* 0x000eec0000000c00 */
[----:B------:R-:W-:Y:S05]  /*8380*/  @P5 BRA `(.L_x_2386) ;  /* 0x0000000400505947 */ /* 0x000fea0003800000 */
[----:B------:R-:W-:Y:S01]  /*8390*/  SHF.R.U64 R52, R56, 0x10, R57 ;  /* 0x0000001038347819 */ /* 0x000fe20000001239 */
[--C-:B------:R-:W-:Y:S01]  /*83a0*/  HADD2.F32 R62, -RZ, R169.reuse.H0_H0 ;  /* 0x200000a9ff3e7230 */ /* 0x100fe20000004100 */
[----:B------:R-:W-:Y:S01]  /*83b0*/  SHF.R.U32.HI R61, RZ, 0x10, R65 ;  /* 0x00000010ff3d7819 */ /* 0x000fe20000011641 */
[----:B------:R-:W-:Y:S01]  /*83c0*/  HADD2.F32 R169, -RZ, R169.H1_H1 ;  /* 0x300000a9ffa97230 */ /* 0x000fe20000004100 */
[----:B---3--:R-:W-:Y:S01]  /*83d0*/  MOV R56, R45 ;  /* 0x0000002d00387202 */ /* 0x008fe20000000f00 */
[----:B--2---:R-:W-:Y:S01]  /*83e0*/  IMAD.MOV.U32 R45, RZ, RZ, R43 ;  /* 0x000000ffff2d7224 */ /* 0x004fe200078e002b */
[----:B------:R-:W-:Y:S01]  /*83f0*/  SHF.R.U32.HI R63, RZ, 0x10, R57 ;  /* 0x00000010ff3f7819 */ /* 0x000fe20000011639 */
[----:B------:R-:W-:Y:S01]  /*8400*/  IMAD.MOV.U32 R57, RZ, RZ, R47 ;  /* 0x000000ffff397224 */ /* 0x000fe200078e002f */
[----:B------:R-:W-:Y:S01]  /*8410*/  SHF.R.U64 R54, R64, 0x10, R65 ;  /* 0x0000001040367819 */ /* 0x000fe20000001241 */
[----:B------:R-:W-:Y:S01]  /*8420*/  HADD2.F32 R64, -RZ, R165.H0_H0 ;  /* 0x200000a5ff407230 */ /* 0x000fe20000004100 */
[--C-:B------:R-:W-:Y:S01]  /*8430*/  SHF.R.U64 R53, R58, 0x10, R59.reuse ;  /* 0x000000103a357819 */ /* 0x100fe2000000123b */
[--C-:B------:R-:W-:Y:S01]  /*8440*/  HADD2.F32 R47, -RZ, R56.reuse.H0_H0 ;  /* 0x20000038ff2f7230 */ /* 0x100fe20000004100 */
[----:B------:R-:W-:Y:S01]  /*8450*/  SHF.R.U32.HI R58, RZ, 0x10, R59 ;  /* 0x00000010ff3a7819 */ /* 0x000fe2000001163b */
[----:B------:R-:W-:Y:S01]  /*8460*/  HADD2.F32 R60, -RZ, R56.H1_H1 ;  /* 0x30000038ff3c7230 */ /* 0x000fe20000004100 */
[----:B------:R-:W-:Y:S01]  /*8470*/  SHF.R.U64 R55, R66, 0x10, R67 ;  /* 0x0000001042377819 */ /* 0x000fe20000001243 */
[----:B------:R-:W-:-:S02]  /*8480*/  HADD2.F32 R61, -RZ, R61.H0_H0 ;  /* 0x2000003dff3d7230 */ /* 0x000fc40000004100 */
[-C--:B------:R-:W-:Y:S01]  /*8490*/  FMUL.FTZ R68, R47, R64.reuse ;  /* 0x000000402f447220 */ /* 0x080fe20000410000 */
[--C-:B------:R-:W-:Y:S01]  /*84a0*/  HADD2.F32 R43, -RZ, R41.reuse.H0_H0 ;  /* 0x20000029ff2b7230 */ /* 0x100fe20000004100 */
[----:B------:R-:W-:Y:S01]  /*84b0*/  SHF.R.U32.HI R66, RZ, 0x10, R67 ;  /* 0x00000010ff427819 */ /* 0x000fe20000011643 */
[----:B------:R-:W-:Y:S02]  /*84c0*/  HADD2.F32 R56, -RZ, R41.H1_H1 ;  /* 0x30000029ff387230 */ /* 0x000fe40000004100 */
[----:B------:R-:W-:Y:S02]  /*84d0*/  HADD2.F32 R59, -RZ, R63.H0_H0 ;  /* 0x2000003fff3b7230 */ /* 0x000fe40000004100 */
[-C--:B------:R-:W-:Y:S01]  /*84e0*/  FMUL.FTZ R63, R60, R61.reuse ;  /* 0x0000003d3c3f7220 */ /* 0x080fe20000410000 */
[C---:B------:R-:W-:Y:S01]  /*84f0*/  FMUL.FTZ R64, R43.reuse, R64 ;  /* 0x000000402b407220 */ /* 0x040fe20000410000 */
[C---:B------:R-:W-:Y:S01]  /*8500*/  FMUL.FTZ R61, R56.reuse, R61 ;  /* 0x0000003d383d7220 */ /* 0x040fe20000410000 */
[-C--:B------:R-:W-:Y:S01]  /*8510*/  FFMA.FTZ R41, R43, R62.reuse, -R68 ;  /* 0x0000003e2b297223 */ /* 0x080fe20000010844 */
[-C--:B------:R-:W-:Y:S01]  /*8520*/  FFMA.FTZ R56, R56, R59.reuse, -R63 ;  /* 0x0000003b38387223 */ /* 0x080fe2000001083f */
[----:B------:R-:W-:Y:S01]  /*8530*/  FFMA.FTZ R43, R47, R62, R64 ;  /* 0x0000003e2f2b7223 */ /* 0x000fe20000010040 */
[----:B------:R-:W-:Y:S01]  /*8540*/  FFMA.FTZ R60, R60, R59, R61 ;  /* 0x0000003b3c3c7223 */ /* 0x000fe2000001003d */
[----:B------:R-:W-:-:S02]  /*8550*/  HADD2.F32 R68, -RZ, R167.H0_H0 ;  /* 0x200000a7ff447230 */ /* 0x000fc40000004100 */
[--C-:B------:R-:W-:Y:S01]  /*8560*/  HADD2.F32 R59, -RZ, R57.reuse.H0_H0 ;  /* 0x20000039ff3b7230 */ /* 0x100fe20000004100 */
[----:B------:R-:W-:Y:S01]  /*8570*/  F2FP.F16.F32.PACK_AB R41, R56, R41 ;  /* 0x000000293829723e */ /* 0x000fe200000000ff */
[----:B------:R-:W-:Y:S02]  /*8580*/  HADD2.F32 R62, -RZ, R57.H1_H1 ;  /* 0x30000039ff3e7230 */ /* 0x000fe40000004100 */
[----:B------:R-:W-:Y:S02]  /*8590*/  HADD2.F32 R66, -RZ, R66.H0_H0 ;  /* 0x20000042ff427230 */ /* 0x000fe40000004100 */
[--C-:B------:R-:W-:Y:S02]  /*85a0*/  HADD2.F32 R57, -RZ, R45.reuse.H1_H1 ;  /* 0x3000002dff397230 */ /* 0x100fe40000004100 */
[----:B------:R-:W-:Y:S02]  /*85b0*/  HADD2.F32 R64, -RZ, R170.H0_H0 ;  /* 0x200000aaff407230 */ /* 0x000fe40000004100 */
[----:B------:R-:W-:Y:S01]  /*85c0*/  FMUL.FTZ R70, R62, R66 ;  /* 0x000000423e467220 */ /* 0x000fe20000410000 */
[----:B------:R-:W-:-:S02]  /*85d0*/  HADD2.F32 R47, -RZ, R45.H0_H0 ;  /* 0x2000002dff2f7230 */ /* 0x000fc40000004100 */
[----:B------:R-:W-:Y:S01]  /*85e0*/  FMUL.FTZ R63, R57, R66 ;  /* 0x00000042393f7220 */ /* 0x000fe20000410000 */
[----:B------:R-:W-:Y:S02]  /*85f0*/  HADD2.F32 R61, -RZ, R58.H0_H0 ;  /* 0x2000003aff3d7230 */ /* 0x000fe40000004100 */
[-C--:B------:R-:W-:Y:S01]  /*8600*/  FMUL.FTZ R58, R59, R68.reuse ;  /* 0x000000443b3a7220 */ /* 0x080fe20000410000 */
[----:B------:R-:W-:Y:S02]  /*8610*/  HADD2.F32 R165, -RZ, R165.H1_H1 ;  /* 0x300000a5ffa57230 */ /* 0x000fe40000004100 */
[C---:B------:R-:W-:Y:S01]  /*8620*/  FMUL.FTZ R68, R47.reuse, R68 ;  /* 0x000000442f447220 */ /* 0x040fe20000410000 */
[----:B------:R-:W-:Y:S02]  /*8630*/  HADD2.F32 R167, -RZ, R167.H1_H1 ;  /* 0x300000a7ffa77230 */ /* 0x000fe40000004100 */
[----:B------:R-:W-:Y:S01]  /*8640*/  FFMA.FTZ R45, R47, R64, -R58 ;  /* 0x000000402f2d7223 */ /* 0x000fe2000001083a */
[-C--:B------:R-:W-:Y:S01]  /*8650*/  FFMA.FTZ R58, R57, R61.reuse, -R70 ;  /* 0x0000003d393a7223 */ /* 0x080fe20000010846 */
[----:B------:R-:W-:Y:S01]  /*8660*/  FFMA.FTZ R62, R62, R61, R63 ;  /* 0x0000003d3e3e7223 */ /* 0x000fe2000001003f */
[----:B------:R-:W-:-:S02]  /*8670*/  HADD2.F32 R61, -RZ, R54.H0_H0 ;  /* 0x20000036ff3d7230 */ /* 0x000fc40000004100 */
[----:B------:R-:W-:Y:S01]  /*8680*/  FFMA.FTZ R47, R59, R64, R68 ;  /* 0x000000403b2f7223 */ /* 0x000fe20000010044 */
[----:B------:R-:W-:Y:S01]  /*8690*/  HADD2.F32 R57, -RZ, R44.H0_H0 ;  /* 0x2000002cff397230 */ /* 0x000fe20000004100 */
[----:B------:R-:W-:Y:S01]  /*86a0*/  F2FP.F16.F32.PACK_AB R58, R58, R45 ;  /* 0x0000002d3a3a723e */ /* 0x000fe200000000ff */
[----:B------:R-:W-:Y:S01]  /*86b0*/  HADD2.F32 R54, -RZ, R40.H0_H0 ;  /* 0x20000028ff367230 */ /* 0x000fe20000004100 */
[----:B------:R-:W-:Y:S01]  /*86c0*/  F2FP.F16.F32.PACK_AB R45, R60, R43 ;  /* 0x0000002b3c2d723e */ /* 0x000fe200000000ff */
[----:B------:R-:W-:Y:S02]  /*86d0*/  HADD2.F32 R44, -RZ, R44.H1_H1 ;  /* 0x3000002cff2c7230 */ /* 0x000fe40000004100 */
[----:B------:R-:W-:Y:S01]  /*86e0*/  FMUL.FTZ R63, R57, R165 ;  /* 0x000000a5393f7220 */ /* 0x000fe20000410000 */
[----:B------:R-:W-:Y:S01]  /*86f0*/  HADD2.F32 R40, -RZ, R40.H1_H1 ;  /* 0x30000028ff287230 */ /* 0x000fe20000004100 */
[----:B------:R-:W-:Y:S01]  /*8700*/  F2FP.F16.F32.PACK_AB R47, R62, R47 ;  /* 0x0000002f3e2f723e */ /* 0x000fe200000000ff */
[----:B------:R-:W-:-:S02]  /*8710*/  HADD2.F32 R59, -RZ, R52.H0_H0 ;  /* 0x20000034ff3b7230 */ /* 0x000fc40000004100 */
[----:B------:R-:W-:Y:S01]  /*8720*/  FMUL.FTZ R65, R44, R61 ;  /* 0x0000003d2c417220 */ /* 0x000fe20000410000 */
[----:B------:R-:W-:Y:S01]  /*8730*/  FMUL.FTZ R52, R54, R165 ;  /* 0x000000a536347220 */ /* 0x000fe20000410000 */
[----:B------:R-:W-:Y:S01]  /*8740*/  FMUL.FTZ R61, R40, R61 ;  /* 0x0000003d283d7220 */ /* 0x000fe20000410000 */
[----:B------:R-:W-:Y:S01]  /*8750*/  FFMA.FTZ R63, R54, R169, -R63 ;  /* 0x000000a9363f7223 */ /* 0x000fe2000001083f */
[-C--:B------:R-:W-:Y:S01]  /*8760*/  FFMA.FTZ R54, R40, R59.reuse, -R65 ;  /* 0x0000003b28367223 */ /* 0x080fe20000010841 */
[----:B------:R-:W-:Y:S02]  /*8770*/  HADD2.F32 R55, -RZ, R55.H0_H0 ;  /* 0x20000037ff377230 */ /* 0x000fe40000004100 */
[----:B------:R-:W-:Y:S01]  /*8780*/  FFMA.FTZ R61, R44, R59, R61 ;  /* 0x0000003b2c3d7223 */ /* 0x000fe2000001003d */
        /* <DEDUP_REMOVED lines=16> */
[----:B------:R-:W-:Y:S02]  /*8890*/  F2FP.F16.F32.PACK_AB R40, R54, R63 ;  /* 0x0000003f3628723e */ /* 0x000fe400000000ff */
[----:B------:R-:W-:Y:S02]  /*88a0*/  F2FP.F16.F32.PACK_AB R44, R61, R52 ;  /* 0x000000343d2c723e */ /* 0x000fe400000000ff */
[----:B------:R-:W-:Y:S02]  /*88b0*/  F2FP.F16.F32.PACK_AB R42, R42, R59 ;  /* 0x0000003b2a2a723e */ /* 0x000fe400000000ff */
[----:B------:R-:W-:-:S07]  /*88c0*/  F2FP.F16.F32.PACK_AB R46, R46, R167 ;  /* 0x000000a72e2e723e */ /* 0x000fce00000000ff */
.L_x_2386:
[----:B------:R-:W-:Y:S05]  /*88d0*/  BSYNC B2 ;  /* 0x0000000000027941 */ /* 0x000fea0003800000 */
.L_x_2385:
[----:B--2---:R4:W-:Y:S04]  /*88e0*/  STG.E.128 desc[UR60][R48.64], R40 ;  /* 0x0000002830007986 */ /* 0x0049e8000c101d3c */
[----:B---3--:R4:W-:Y:S02]  /*88f0*/  @!P3 STG.E.128 desc[UR60][R50.64], R44 ;  /* 0x0000002c3200b986 */ /* 0x0089e4000c101d3c */
.L_x_2380:
[----:B------:R-:W-:Y:S05]  /*8900*/  BSYNC B1 ;  /* 0x0000000000017941 */ /* 0x000fea0003800000 */
.L_x_2379:
[----:B---34-:R-:W3:Y:S01]  /*8910*/  LDL R40, [R1+0x70] ;  /* 0x0000700001287983 */ /* 0x018ee20000100800 */
[----:B--2---:R-:W-:-:S04]  /*8920*/  IMAD.WIDE.U32 R122, R220, R120, R122 ;  /* 0x00000078dc7a7225 */ /* 0x004fc800078e007a */
[----:B---3--:R-:W-:-:S04]  /*8930*/  IMAD R40, R40, R120, RZ ;  /* 0x0000007828287224 */ /* 0x008fc800078e02ff */
[----:B------:R-:W-:Y:S01]  /*8940*/  IMAD R121, R220, R121, R40 ;  /* 0x00000079dc797224 */ /* 0x000fe200078e0228 */
[----:B------:R-:W-:Y:S06]  /*8950*/  @P4 BRA `(.L_x_2347) ;  /* 0x0000001000e04947 */ /* 0x000fec0003800000 */
[----:B------:R-:W-:Y:S01]  /*8960*/  ISETP.NE.AND P3, PT, R26, RZ, PT ;  /* 0x000000ff1a00720c */ /* 0x000fe20003f65270 */
[----:B------:R-:W-:Y:S01]  /*8970*/  BSSY B1, `(.L_x_2387) ;  /* 0x000007c000017945 */ /* 0x000fe20003800000 */
[----:B------:R-:W-:-:S11]  /*8980*/  IADD3 R52, R123, R121, RZ ;  /* 0x000000797b347210 */ /* 0x000fd60007ffe0ff */
        /* <DEDUP_REMOVED lines=10> */
[----:B------:R-:W-:Y:S01]  /*8a30*/  SHF.R.S32.HI R40, RZ, 0x1f, R41 ;  /* 0x0000001fff287819 */ /* 0x000fe20000011429 */
[----:B------:R-:W-:-:S03]  /*8a40*/  IMAD.SHL.U32 R51, R41, 0x8, RZ ;  /* 0x0000000829337824 */ /* 0x000fc600078e00ff */
[----:B------:R-:W-:Y:S02]  /*8a50*/  LEA.HI R40, R40, R41, RZ, 0x3 ;  /* 0x0000002928287211 */ /* 0x000fe400078f18ff */
[----:B------:R-:W-:Y:S02]  /*8a60*/  LOP3.LUT R41, R228, 0x38, R51, 0xf8, !PT ;  /* 0x00000038e4297812 */ /* 0x000fe400078ef833 */
        /* <DEDUP_REMOVED lines=21> */
[----:B------:R-:W-:Y:S01]  /*8bc0*/  SHF.R.U32.HI R60, RZ, 0x10, R77 ;  /* 0x00000010ff3c7819 */ /* 0x000fe2000001164d */
[----:B------:R-:W-:Y:S01]  /*8bd0*/  IMAD.MOV.U32 R58, RZ, RZ, R44 ;  /* 0x000000ffff3a7224 */ /* 0x000fe200078e002c */
[----:B------:R-:W-:Y:S01]  /*8be0*/  MOV R45, R43 ;  /* 0x0000002b002d7202 */ /* 0x000fe20000000f00 */
[----:B------:R-:W-:Y:S01]  /*8bf0*/  IMAD.MOV.U32 R59, RZ, RZ, R47 ;  /* 0x000000ffff3b7224 */ /* 0x000fe200078e002f */
[--C-:B------:R-:W-:Y:S01]  /*8c00*/  SHF.R.U64 R54, R86, 0x10, R87.reuse ;  /* 0x0000001056367819 */ /* 0x100fe20000001257 */
[----:B------:R-:W-:Y:S01]  /*8c10*/  HADD2.F32 R63, -RZ, R156.H1_H1 ;  /* 0x3000009cff3f7230 */ /* 0x000fe20000004100 */
[----:B------:R-:W-:Y:S01]  /*8c20*/  SHF.R.U32.HI R86, RZ, 0x10, R87 ;  /* 0x00000010ff567819 */ /* 0x000fe20000011657 */
[--C-:B------:R-:W-:Y:S01]  /*8c30*/  HADD2.F32 R44, -RZ, R40.reuse.H0_H0 ;  /* 0x20000028ff2c7230 */ /* 0x100fe20000004100 */
[--C-:B------:R-:W-:Y:S01]  /*8c40*/  SHF.R.U64 R53, R78, 0x10, R79.reuse ;  /* 0x000000104e357819 */ /* 0x100fe2000000124f */
[----:B------:R-:W-:Y:S01]  /*8c50*/  HADD2.F32 R47, -RZ, R40.H1_H1 ;  /* 0x30000028ff2f7230 */ /* 0x000fe20000004100 */
        /* <DEDUP_REMOVED lines=38> */
[----:B------:R-:W-:Y:S02]  /*8ec0*/  HADD2.F32 R58, -RZ, R58.H1_H1 ;  /* 0x3000003aff3a7230 */ /* 0x000fe40000004100 */
[----:B------:R-:W-:Y:S01]  /*8ed0*/  FMUL.FTZ R156, R45, R156 ;  /* 0x0000009c2d9c7220 */ /* 0x000fe20000410000 */
[----:B------:R-:W-:Y:S01]  /*8ee0*/  HADD2.F32 R57, -RZ, R57.H1_H1 ;  /* 0x30000039ff397230 */ /* 0x000fe20000004100 */
[----:B------:R-:W-:Y:S01]  /*8ef0*/  F2FP.F16.F32.PACK_AB R65, R65, R66 ;  /* 0x000000424141723e */ /* 0x000fe200000000ff */
[----:B------:R-:W-:Y:S02]  /*8f00*/  HADD2.F32 R154, -RZ, R154.H0_H0 ;  /* 0x2000009aff9a7230 */ /* 0x000fe40000004100 */
[----:B------:R-:W-:Y:S01]  /*8f10*/  FMUL.FTZ R62, R58, R56 ;  /* 0x000000383a3e7220 */ /* 0x000fe20000410000 */
[----:B------:R-:W-:-:S02]  /*8f20*/  HADD2.F32 R55, -RZ, R55.H0_H0 ;  /* 0x20000037ff377230 */ /* 0x000fc40000004100 */
[----:B------:R-:W-:Y:S01]  /*8f30*/  FMUL.FTZ R59, R57, R56 ;  /* 0x00000038393b7220 */ /* 0x000fe20000410000 */
[----:B------:R-:W-:Y:S02]  /*8f40*/  HADD2.F32 R56, -RZ, R153.H0_H0 ;  /* 0x20000099ff387230 */ /* 0x000fe40000004100 */
[-C--:B------:R-:W-:Y:S01]  /*8f50*/  FFMA.FTZ R156, R47, R154.reuse, R156 ;  /* 0x0000009a2f9c7223 */ /* 0x080fe2000001009c */
[----:B------:R-:W-:Y:S01]  /*8f60*/  FFMA.FTZ R60, R45, R154, -R60 ;  /* 0x0000009a2d3c7223 */ /* 0x000fe2000001083c */
[-C--:B------:R-:W-:Y:S01]  /*8f70*/  FFMA.FTZ R57, R57, R55.reuse, -R62 ;  /* 0x0000003739397223 */ /* 0x080fe2000001083e */
[----:B------:R-:W-:Y:S01]  /*8f80*/  FFMA.FTZ R59, R58, R55, R59 ;  /* 0x000000373a3b7223 */ /* 0x000fe2000001003b */
[----:B------:R-:W-:Y:S02]  /*8f90*/  HADD2.F32 R47, -RZ, R46.H0_H0 ;  /* 0x2000002eff2f7230 */ /* 0x000fe40000004100 */
[----:B------:R-:W-:Y:S01]  /*8fa0*/  HADD2.F32 R58, -RZ, R155.H0_H0 ;  /* 0x2000009bff3a7230 */ /* 0x000fe20000004100 */
[----:B------:R-:W-:Y:S01]  /*8fb0*/  F2FP.F16.F32.PACK_AB R40, R57, R60 ;  /* 0x0000003c3928723e */ /* 0x000fe200000000ff */
[----:B------:R-:W-:-:S02]  /*8fc0*/  HADD2.F32 R55, -RZ, R54.H0_H0 ;  /* 0x20000036ff377230 */ /* 0x000fc40000004100 */
[----:B------:R-:W-:Y:S02]  /*8fd0*/  HADD2.F32 R45, -RZ, R42.H0_H0 ;  /* 0x2000002aff2d7230 */ /* 0x000fe40000004100 */
[-C--:B------:R-:W-:Y:S01]  /*8fe0*/  FMUL.FTZ R54, R47, R58.reuse ;  /* 0x0000003a2f367220 */ /* 0x080fe20000410000 */
[----:B------:R-:W-:Y:S02]  /*8ff0*/  HADD2.F32 R46, -RZ, R46.H1_H1 ;  /* 0x3000002eff2e7230 */ /* 0x000fe40000004100 */
[----:B------:R-:W-:Y:S02]  /*9000*/  HADD2.F32 R42, -RZ, R42.H1_H1 ;  /* 0x3000002aff2a7230 */ /* 0x000fe40000004100 */
[C---:B------:R-:W-:Y:S01]  /*9010*/  FMUL.FTZ R58, R45.reuse, R58 ;  /* 0x0000003a2d3a7220 */ /* 0x040fe20000410000 */
[----:B------:R-:W-:Y:S02]  /*9020*/  HADD2.F32 R53, -RZ, R53.H0_H0 ;  /* 0x20000035ff357230 */ /* 0x000fe40000004100 */
[-C--:B------:R-:W-:Y:S01]  /*9030*/  FMUL.FTZ R61, R46, R55.reuse ;  /* 0x000000372e3d7220 */ /* 0x080fe20000410000 */
[-C--:B------:R-:W-:Y:S01]  /*9040*/  FFMA.FTZ R54, R45, R56.reuse, -R54 ;  /* 0x000000382d367223 */ /* 0x080fe20000010836 */
[C---:B------:R-:W-:Y:S01]  /*9050*/  FMUL.FTZ R55, R42.reuse, R55 ;  /* 0x000000372a377220 */ /* 0x040fe20000410000 */
[----:B------:R-:W-:Y:S01]  /*9060*/  FFMA.FTZ R58, R47, R56, R58 ;  /* 0x000000382f3a7223 */ /* 0x000fe2000001003a */
[----:B------:R-:W-:Y:S01]  /*9070*/  FFMA.FTZ R61, R42, R53, -R61 ;  /* 0x000000352a3d7223 */ /* 0x000fe2000001083d */
[----:B------:R-:W-:Y:S01]  /*9080*/  F2FP.F16.F32.PACK_AB R45, R44, R41 ;  /* 0x000000292c2d723e */ /* 0x000fe200000000ff */
[----:B------:R-:W-:Y:S01]  /*9090*/  FFMA.FTZ R55, R46, R53, R55 ;  /* 0x000000352e377223 */ /* 0x000fe20000010037 */
[----:B------:R-:W-:Y:S01]  /*90a0*/  IMAD.MOV.U32 R41, RZ, RZ, R43 ;  /* 0x000000ffff297224 */ /* 0x000fe200078e002b */
[----:B------:R-:W-:Y:S01]  /*90b0*/  F2FP.F16.F32.PACK_AB R47, R64, R63 ;  /* 0x0000003f402f723e */ /* 0x000fe200000000ff */
[----:B------:R-:W-:Y:S01]  /*90c0*/  IMAD.MOV.U32 R43, RZ, RZ, R65 ;  /* 0x000000ffff2b7224 */ /* 0x000fe200078e0041 */
[----:B------:R-:W-:-:S02]  /*90d0*/  F2FP.F16.F32.PACK_AB R44, R59, R156 ;  /* 0x0000009c3b2c723e */ /* 0x000fc400000000ff */
[----:B------:R-:W-:Y:S02]  /*90e0*/  F2FP.F16.F32.PACK_AB R42, R61, R54 ;  /* 0x000000363d2a723e */ /* 0x000fe400000000ff */
[----:B------:R-:W-:-:S07]  /*90f0*/  F2FP.F16.F32.PACK_AB R46, R55, R58 ;  /* 0x0000003a372e723e */ /* 0x000fce00000000ff */
.L_x_2390:
[----:B------:R-:W-:Y:S05]  /*9100*/  BSYNC B2 ;  /* 0x0000000000027941 */ /* 0x000fea0003800000 */
.L_x_2389:
[----:B--2---:R2:W-:Y:S04]  /*9110*/  STG.E.128 desc[UR60][R48.64], R40 ;  /* 0x0000002830007986 */ /* 0x0045e8000c101d3c */
[----:B---3--:R2:W-:Y:S02]  /*9120*/  @!P3 STG.E.128 desc[UR60][R50.64], R44 ;  /* 0x0000002c3200b986 */ /* 0x0085e4000c101d3c */
.L_x_2388:
[----:B------:R-:W-:Y:S05]  /*9130*/  BSYNC B1 ;  /* 0x0000000000017941 */ /* 0x000fea0003800000 */
.L_x_2387:
        /* <DEDUP_REMOVED lines=11> */
[----:B------:R-:W-:Y:S02]  /*91f0*/  SHF.R.S32.HI R40, RZ, 0x1f, R41 ;  /* 0x0000001fff287819 */ /* 0x000fe40000011429 */
[----:B------:R-:W-:Y:S02]  /*9200*/  SHF.L.U32 R51, R41, 0x3, RZ ;  /* 0x0000000329337819 */ /* 0x000fe400000006ff */
[----:B------:R-:W-:Y:S02]  /*9210*/  LEA.HI R40, R40, R41, RZ, 0x3 ;  /* 0x0000002928287211 */ /* 0x000fe400078f18ff */
[----:B------:R-:W-:-:S02]  /*9220*/  LOP3.LUT R41, R228, 0x38, R51, 0xf8, !PT ;  /* 0x00000038e4297812 */ /* 0x000fc400078ef833 */
[----:B------:R-:W-:Y:S02]  /*9230*/  SHF.R.S32.HI R40, RZ, 0x3, R40 ;  /* 0x00000003ff287819 */ /* 0x000fe40000011428 */
[----:B------:R-:W-:Y:S02]  /*9240*/  LOP3.LUT R41, R41, R232, RZ, 0x3c, !PT ;  /* 0x000000e829297212 */ /* 0x000fe400078e3cff */
[----:B------:R-:W-:Y:S01]  /*9250*/  LEA.HI.X R49, R49, R119, R50, 0x1, P3 ;  /* 0x0000007731317211 */ /* 0x000fe200018f0c32 */
[----:B------:R-:W-:-:S04]  /*9260*/  IMAD R40, R40, 0x1400, R231 ;  /* 0x0000140028287824 */ /* 0x000fc800078e02e7 */
[----:B------:R-:W-:Y:S02]  /*9270*/  IMAD.IADD R40, R40, 0x1, R41 ;  /* 0x0000000128287824 */ /* 0x000fe400078e0229 */
[C---:B------:R-:W-:Y:S02]  /*9280*/  IMAD R41, R17.reuse, 0x5000, R132 ;  /* 0x0000500011297824 */ /* 0x040fe400078e0284 */
        /* <DEDUP_REMOVED lines=11> */
[----:B------:R-:W-:Y:S01]  /*9340*/  HADD2.F32 R57, -RZ, R152.H1_H1 ;  /* 0x30000098ff397230 */ /* 0x000fe20000004100 */
[--C-:B------:R-:W-:Y:S01]  /*9350*/  SHF.R.U64 R61, R82, 0x10, R83.reuse ;  /* 0x00000010523d7819 */ /* 0x100fe20000001253 */
[----:B------:R-:W-:Y:S01]  /*9360*/  HADD2.F32 R46, -RZ, R45.H0_H0 ;  /* 0x2000002dff2e7230 */ /* 0x000fe20000004100 */
[----:B------:R-:W-:Y:S01]  /*9370*/  SHF.R.U32.HI R82, RZ, 0x10, R83 ;  /* 0x00000010ff527819 */ /* 0x000fe20000011653 */
[----:B------:R-:W-:Y:S01]  /*9380*/  HADD2.F32 R42, -RZ, R41.H0_H0 ;  /* 0x20000029ff2a7230 */ /* 0x000fe20000004100 */
[----:B------:R-:W-:Y:S01]  /*9390*/  SHF.R.U64 R50, R74, 0x10, R75 ;  /* 0x000000104a327819 */ /* 0x000fe2000000124b */
[----:B------:R-:W-:-:S02]  /*93a0*/  HADD2.F32 R45, -RZ, R45.H1_H1 ;  /* 0x3000002dff2d7230 */ /* 0x000fc40000004100 */
[-C--:B------:R-:W-:Y:S01]  /*93b0*/  FMUL.FTZ R59, R46, R57.reuse ;  /* 0x000000392e3b7220 */ /* 0x080fe20000410000 */
[----:B------:R-:W-:Y:S02]  /*93c0*/  HADD2.F32 R58, -RZ, R58.H0_H0 ;  /* 0x2000003aff3a7230 */ /* 0x000fe40000004100 */
[C---:B------:R-:W-:Y:S01]  /*93d0*/  FMUL.FTZ R57, R42.reuse, R57 ;  /* 0x000000392a397220 */ /* 0x040fe20000410000 */
[----:B------:R-:W-:Y:S01]  /*93e0*/  HADD2.F32 R55, -RZ, R150.H1_H1 ;  /* 0x30000096ff377230 */ /* 0x000fe20000004100 */
[----:B------:R-:W-:Y:S01]  /*93f0*/  SHF.R.U32.HI R74, RZ, 0x10, R75 ;  /* 0x00000010ff4a7819 */ /* 0x000fe2000001164b */
[----:B------:R-:W-:Y:S02]  /*9400*/  HADD2.F32 R41, -RZ, R41.H1_H1 ;  /* 0x30000029ff297230 */ /* 0x000fe40000004100 */
[-C--:B------:R-:W-:Y:S01]  /*9410*/  FMUL.FTZ R60, R45, R58.reuse ;  /* 0x0000003a2d3c7220 */ /* 0x080fe20000410000 */
[----:B------:R-:W-:Y:S02]  /*9420*/  HADD2.F32 R56, -RZ, R56.H0_H0 ;  /* 0x20000038ff387230 */ /* 0x000fe40000004100 */
[-C--:B------:R-:W-:Y:S01]  /*9430*/  FFMA.FTZ R59, R42, R55.reuse, -R59 ;  /* 0x000000372a3b7223 */ /* 0x080fe2000001083b */
[----:B------:R-:W-:Y:S01]  /*9440*/  FFMA.FTZ R57, R46, R55, R57 ;  /* 0x000000372e397223 */ /* 0x000fe20000010039 */
[----:B------:R-:W-:Y:S01]  /*9450*/  FMUL.FTZ R58, R41, R58 ;  /* 0x0000003a293a7220 */ /* 0x000fe20000410000 */
[----:B------:R-:W-:-:S02]  /*9460*/  HADD2.F32 R55, -RZ, R151.H1_H1 ;  /* 0x30000097ff377230 */ /* 0x000fc40000004100 */
[-C--:B------:R-:W-:Y:S01]  /*9470*/  FFMA.FTZ R60, R41, R56.reuse, -R60 ;  /* 0x00000038293c7223 */ /* 0x080fe2000001083c */
[----:B------:R-:W-:Y:S02]  /*9480*/  HADD2.F32 R42, -RZ, R47.H0_H0 ;  /* 0x2000002fff2a7230 */ /* 0x000fe40000004100 */
[----:B------:R-:W-:Y:S01]  /*9490*/  FFMA.FTZ R58, R45, R56, R58 ;  /* 0x000000382d3a7223 */ /* 0x000fe2000001003a */
[----:B------:R-:W-:Y:S01]  /*94a0*/  HADD2.F32 R41, -RZ, R43.H0_H0 ;  /* 0x2000002bff297230 */ /* 0x000fe20000004100 */
[----:B------:R-:W-:Y:S01]  /*94b0*/  SHF.R.U64 R66, R80, 0x10, R81 ;  /* 0x0000001050427819 */ /* 0x000fe20000001251 */
[----:B------:R-:W-:Y:S02]  /*94c0*/  HADD2.F32 R45, -RZ, R149.H1_H1 ;  /* 0x30000095ff2d7230 */ /* 0x000fe40000004100 */
[-C--:B------:R-:W-:Y:S01]  /*94d0*/  FMUL.FTZ R62, R42, R55.reuse ;  /* 0x000000372a3e7220 */ /* 0x080fe20000410000 */
[----:B------:R-:W-:Y:S02]  /*94e0*/  HADD2.F32 R47, -RZ, R47.H1_H1 ;  /* 0x3000002fff2f7230 */ /* 0x000fe40000004100 */
[----:B------:R-:W-:Y:S01]  /*94f0*/  FMUL.FTZ R55, R41, R55 ;  /* 0x0000003729377220 */ /* 0x000fe20000410000 */
[----:B------:R-:W-:Y:S01]  /*9500*/  HADD2.F32 R56, -RZ, R82.H0_H0 ;  /* 0x20000052ff387230 */ /* 0x000fe20000004100 */
[----:B------:R-:W-:Y:S01]  /*9510*/  SHF.R.U64 R67, R72, 0x10, R73 ;  /* 0x0000001048437819 */ /* 0x000fe20000001249 */
[----:B------:R-:W-:-:S02]  /*9520*/  HADD2.F32 R43, -RZ, R43.H1_H1 ;  /* 0x3000002bff2b7230 */ /* 0x000fc40000004100 */
[-C--:B------:R-:W-:Y:S01]  /*9530*/  FFMA.FTZ R63, R42, R45.reuse, R55 ;  /* 0x0000002d2a3f7223 */ /* 0x080fe20000010037 */
[----:B------:R-:W-:Y:S02]  /*9540*/  HADD2.F32 R46, -RZ, R74.H0_H0 ;  /* 0x2000004aff2e7230 */ /* 0x000fe40000004100 */
[-C--:B------:R-:W-:Y:S01]  /*9550*/  FMUL.FTZ R64, R47, R56.reuse ;  /* 0x000000382f407220 */ /* 0x080fe20000410000 */
[----:B------:R-:W-:Y:S01]  /*9560*/  FFMA.FTZ R62, R41, R45, -R62 ;  /* 0x0000002d293e7223 */ /* 0x000fe2000001083e */
[C---:B------:R-:W-:Y:S01]  /*9570*/  FMUL.FTZ R56, R43.reuse, R56 ;  /* 0x000000382b387220 */ /* 0x040fe20000410000 */
[----:B------:R-:W-:Y:S02]  /*9580*/  HADD2.F32 R152, -RZ, R152.H0_H0 ;  /* 0x20000098ff987230 */ /* 0x000fe40000004100 */
[-C--:B------:R-:W-:Y:S01]  /*9590*/  FFMA.FTZ R65, R43, R46.reuse, -R64 ;  /* 0x0000002e2b417223 */ /* 0x080fe20000010840 */
[--C-:B------:R-:W-:Y:S02]  /*95a0*/  HADD2.F32 R42, -RZ, R53.reuse.H0_H0 ;  /* 0x20000035ff2a7230 */ /* 0x100fe40000004100 */
[----:B------:R-:W-:Y:S01]  /*95b0*/  FFMA.FTZ R64, R47, R46, R56 ;  /* 0x0000002e2f407223 */ /* 0x000fe20000010038 */
[----:B------:R-:W-:Y:S01]  /*95c0*/  HADD2.F32 R45, -RZ, R66.H0_H0 ;  /* 0x20000042ff2d7230 */ /* 0x000fe20000004100 */
[----:B------:R-:W-:Y:S01]  /*95d0*/  F2FP.F16.F32.PACK_AB R57, R58, R57 ;  /* 0x000000393a39723e */ /* 0x000fe200000000ff */
[----:B------:R-:W-:-:S02]  /*95e0*/  HADD2.F32 R53, -RZ, R53.H1_H1 ;  /* 0x30000035ff357230 */ /* 0x000fc40000004100 */
[-C--:B------:R-:W-:Y:S01]  /*95f0*/  FMUL.FTZ R46, R42, R152.reuse ;  /* 0x000000982a2e7220 */ /* 0x080fe20000410000 */
[----:B------:R-:W-:Y:S01]  /*9600*/  HADD2.F32 R150, -RZ, R150.H0_H0 ;  /* 0x20000096ff967230 */ /* 0x000fe20000004100 */
[----:B------:R-:W-:Y:S01]  /*9610*/  F2FP.F16.F32.PACK_AB R63, R64, R63 ;  /* 0x0000003f403f723e */ /* 0x000fe200000000ff */
[--C-:B------:R-:W-:Y:S02]  /*9620*/  HADD2.F32 R41, -RZ, R40.reuse.H0_H0 ;  /* 0x20000028ff297230 */ /* 0x100fe40000004100 */
[-C--:B------:R-:W-:Y:S01]  /*9630*/  FMUL.FTZ R55, R53, R45.reuse ;  /* 0x0000002d35377220 */ /* 0x080fe20000410000 */
[----:B------:R-:W-:Y:S02]  /*9640*/  HADD2.F32 R40, -RZ, R40.H1_H1 ;  /* 0x30000028ff287230 */ /* 0x000fe40000004100 */
[----:B------:R-:W-:Y:S02]  /*9650*/  HADD2.F32 R43, -RZ, R67.H0_H0 ;  /* 0x20000043ff2b7230 */ /* 0x000fe40000004100 */
[C---:B------:R-:W-:Y:S01]  /*9660*/  FMUL.FTZ R47, R41.reuse, R152 ;  /* 0x00000098292f7220 */ /* 0x040fe20000410000 */
[----:B------:R-:W-:Y:S01]  /*9670*/  FFMA.FTZ R46, R41, R150, -R46 ;  /* 0x00000096292e7223 */ /* 0x000fe2000001082e */
[----:B------:R-:W-:Y:S01]  /*9680*/  FMUL.FTZ R56, R40, R45 ;  /* 0x0000002d28387220 */ /* 0x000fe20000410000 */
[----:B------:R-:W-:-:S02]  /*9690*/  HADD2.F32 R41, -RZ, R54.H0_H0 ;  /* 0x20000036ff297230 */ /* 0x000fc40000004100 */
[-C--:B------:R-:W-:Y:S01]  /*96a0*/  FFMA.FTZ R55, R40, R43.reuse, -R55 ;  /* 0x0000002b28377223 */ /* 0x080fe20000010837 */
[----:B------:R-:W-:Y:S02]  /*96b0*/  HADD2.F32 R151, -RZ, R151.H0_H0 ;  /* 0x20000097ff977230 */ /* 0x000fe40000004100 */
[----:B------:R-:W-:Y:S01]  /*96c0*/  FFMA.FTZ R56, R53, R43, R56 ;  /* 0x0000002b35387223 */ /* 0x000fe20000010038 */
[----:B------:R-:W-:Y:S02]  /*96d0*/  HADD2.F32 R45, -RZ, R61.H0_H0 ;  /* 0x2000003dff2d7230 */ /* 0x000fe40000004100 */
[----:B------:R-:W-:Y:S01]  /*96e0*/  FFMA.FTZ R47, R42, R150, R47 ;  /* 0x000000962a2f7223 */ /* 0x000fe2000001002f */
[----:B------:R-:W-:Y:S02]  /*96f0*/  HADD2.F32 R40, -RZ, R44.H0_H0 ;  /* 0x2000002cff287230 */ /* 0x000fe40000004100 */
[----:B------:R-:W-:Y:S01]  /*9700*/  FMUL.FTZ R53, R41, R151 ;  /* 0x0000009729357220 */ /* 0x000fe20000410000 */
[----:B------:R-:W-:-:S02]  /*9710*/  HADD2.F32 R54, -RZ, R54.H1_H1 ;  /* 0x30000036ff367230 */ /* 0x000fc40000004100 */
        /* <DEDUP_REMOVED lines=17> */
[----:B------:R-:W-:Y:S01]  /*9830*/  F2FP.F16.F32.PACK_AB R41, R60, R59 ;  /* 0x0000003b3c29723e */ /* 0x000fe200000000ff */
[----:B------:R-:W-:Y:S01]  /*9840*/  IMAD.MOV.U32 R42, RZ, RZ, R46 ;  /* 0x000000ffff2a7224 */ /* 0x000fe200078e002e */
[----:B------:R-:W-:Y:S01]  /*9850*/  MOV R45, R57 ;  /* 0x00000039002d7202 */ /* 0x000fe20000000f00 */
[----:B------:R-:W-:-:S07]  /*9860*/  IMAD.MOV.U32 R46, RZ, RZ, R62 ;  /* 0x000000ffff2e7224 */ /* 0x000fce00078e003e */
.L_x_2392:
[----:B------:R-:W-:Y:S05]  /*9870*/  BSYNC B1 ;  /* 0x0000000000017941 */ /* 0x000fea0003800000 */
.L_x_2391:
[----:B--2---:R2:W-:Y:S01]  /*9880*/  STG.E.128 desc[UR60][R48.64], R40 ;  /* 0x0000002830007986 */ /* 0x0045e2000c101d3c */
[----:B------:R-:W-:-:S13]  /*9890*/  ISETP.GE.AND P3, PT, R51, R145, PT ;  /* 0x000000913300720c */ /* 0x000fda0003f66270 */
[----:B------:R-:W-:Y:S05]  /*98a0*/  @P3 BRA `(.L_x_2347) ;  /* 0x00000004000c3947 */ /* 0x000fea0003800000 */
[--C-:B------:R-:W-:Y:S02]  /*98b0*/  IADD3 R122, P3, P4, R38, R122, R51.reuse ;  /* 0x0000007a267a7210 */ /* 0x100fe40007c7e033 */
[----:B------:R-:W-:-:S04]  /*98c0*/  SHF.R.S32.HI R51, RZ, 0x1f, R51 ;  /* 0x0000001fff337819 */ /* 0x000fc80000011433 */
[----:B------:R-:W-:Y:S02]  /*98d0*/  IADD3.X R52, R37, R52, R51, P3, P4 ;  /* 0x0000003425347210 */ /* 0x000fe40001fe8433 */
[----:B------:R-:W-:-:S04]  /*98e0*/  LEA R118, P3, R122, R118, 0x1 ;  /* 0x000000767a767211 */ /* 0x000fc800078608ff */
[----:B------:R-:W-:-:S05]  /*98f0*/  LEA.HI.X R119, R122, R119, R52, 0x1, P3 ;  /* 0x000000777a777211 */ /* 0x000fca00018f0c34 */
[----:B---3--:R3:W-:Y:S01]  /*9900*/  STG.E.128 desc[UR60][R118.64], R44 ;  /* 0x0000002c76007986 */ /* 0x0087e2000c101d3c */
[----:B------:R-:W-:Y:S05]  /*9910*/  BRA `(.L_x_2347) ;  /* 0x0000000000f07947 */ /* 0x000fea0003800000 */
.L_x_2304:
[----:B------:R-:W2:Y:S02]  /*9920*/  LDL R40, [R1+0x60] ;  /* 0x0000600001287983 */ /* 0x000ea40000100800 */
[----:B--2---:R-:W-:-:S13]  /*9930*/  R2UR UR4, R40 ;  /* 0x00000000280472ca */ /* 0x004fda00000e0000 */
[----:B------:R-:W-:-:S06]  /*9940*/  UISETP.NE.AND UP0, UPT, UR4, 0x3, UPT ;  /* 0x000000030400788c */ /* 0x000fcc000bf05270 */
[----:B------:R-:W-:-:S13]  /*9950*/  PLOP3.LUT P2, PT, PT, PT, UP0, 0x80, 0x0 ;  /* 0x000000000000781c */ /* 0x000fda0003f4f008 */
[----:B------:R-:W-:Y:S05]  /*9960*/  @!P2 BRA `(.L_x_2393) ;  /* 0x000000000004a947 */ /* 0x000fea0003800000 */
[----:B------:R-:W-:Y:S01]  /*9970*/  BPT.TRAP 0x1 ;  /* 0x000000040000795c */ /* 0x000fe20000300000 */
.L_x_2393:
        /* <DEDUP_REMOVED lines=8> */
.L_x_2686:
[----:B------:R-:W-:Y:S05]  /*9a00*/  BSYNC B1 ;  /* 0x0000000000017941 */ /* 0x000fea0003800000 */
.L_x_2394:
[----:B------:R-:W-:Y:S04]  /*9a10*/  BSSY B1, `(.L_x_2396) ;  /* 0x000000e000017945 */ /* 0x000fe80003800000 */
[----:B------:R-:W-:Y:S05]  /*9a20*/  @P4 BRA `(.L_x_2397) ;  /* 0x0000000000304947 */ /* 0x000fea0003800000 */
[----:B------:R-:W-:Y:S02]  /*9a30*/  ISETP.NE.AND P5, PT, R26, RZ, PT ;  /* 0x000000ff1a00720c */ /* 0x000fe40003fa5270 */
        /* <DEDUP_REMOVED lines=11> */
.L_x_2397:
[----:B------:R-:W-:Y:S05]  /*9af0*/  BSYNC B1 ;  /* 0x0000000000017941 */ /* 0x000fea0003800000 */
.L_x_2396:
[----:B------:R-:W-:Y:S01]  /*9b00*/  ISETP.GE.AND P3, PT, R218, R3, PT ;  /* 0x00000003da00720c */ /* 0x000fe20003f66270 */
[----:B------:R-:W-:-:S12]  /*9b10*/  BSSY B1, `(.L_x_2398) ;  /* 0x000000e000017945 */ /* 0x000fd80003800000 */
[----:B------:R-:W-:Y:S05]  /*9b20*/  @P3 BRA `(.L_x_2399) ;  /* 0x0000000000303947 */ /* 0x000fea0003800000 */
[----:B------:R-:W-:Y:S02]  /*9b30*/  ISETP.NE.AND P5, PT, R26, RZ, PT ;  /* 0x000000ff1a00720c */ /* 0x000fe40003fa5270 */
        /* <DEDUP_REMOVED lines=11> */
.L_x_2399:
[----:B------:R-:W-:Y:S05]  /*9bf0*/  BSYNC B1 ;  /* 0x0000000000017941 */ /* 0x000fea0003800000 */
.L_x_2398:
[----:B------:R-:W-:-:S13]  /*9c00*/  ISETP.GE.AND P3, PT, R220, R3, PT ;  /* 0x00000003dc00720c */ /* 0x000fda0003f66270 */
[----:B------:R-:W-:Y:S05]  /*9c10*/  @P3 BRA `(.L_x_2347) ;  /* 0x0000000000303947 */ /* 0x000fea0003800000 */
[----:B------:R-:W-:Y:S02]  /*9c20*/  ISETP.NE.AND P5, PT, R26, RZ, PT ;  /* 0x000000ff1a00720c */ /* 0x000fe40003fa5270 */
        /* <DEDUP_REMOVED lines=11> */
.L_x_2347:
[----:B------:R-:W-:Y:S05]  /*9ce0*/  BSYNC B0 ;  /* 0x0000000000007941 */ /* 0x000fea0003800000 */
.L_x_2303:
        /* <DEDUP_REMOVED lines=17> */
.L_x_2401:
[----:B------:R-:W-:Y:S05]  /*9e00*/  BSYNC B0 ;  /* 0x0000000000007941 */ /* 0x000fea0003800000 */
.L_x_2400:
[----:B------:R-:W2:Y:S01]  /*9e10*/  SYNCS.PHASECHK.TRANS64.TRYWAIT P2, [R0+URZ+0x388b0], R115 ;  /* 0x0388b073000075a7 */ /* 0x000ea2000804017f */
[----:B------:R-:W-:Y:S01]  /*9e20*/  ULDC.64 UR6, c[0x0][0x318] ;  /* 0x0000c60000067ab9 */ /* 0x000fe20000000a00 */
[----:B------:R-:W-:Y:S01]  /*9e30*/  ULDC.64 UR4, c[0x0][0x308] ;  /* 0x0000c20000047ab9 */ /* 0x000fe20000000a00 */
[----:B-1----:R-:W-:Y:S01]  /*9e40*/  IMAD.U32 R40, RZ, RZ, UR6 ;  /* 0x00000006ff287e24 */ /* 0x002fe2000f8e00ff */
[----:B------:R-:W-:Y:S01]  /*9e50*/  MOV R41, UR4 ;  /* 0x0000000400297c02 */ /* 0x000fe20008000f00 */
[----:B------:R-:W-:Y:S01]  /*9e60*/  IMAD.U32 R42, RZ, RZ, UR7 ;  /* 0x00000007ff2a7e24 */ /* 0x000fe2000f8e00ff */
[----:B------:R-:W-:Y:S01]  /*9e70*/  BSSY B0, `(.L_x_2402) ;  /* 0x0000009000007945 */ /* 0x000fe20003800000 */
[----:B------:R-:W-:Y:S01]  /*9e80*/  ISETP.GE.AND P4, PT, R18, R3, PT ;  /* 0x000000031200720c */ /* 0x000fe20003f86270 */
[----:B------:R1:W-:Y:S01]  /*9e90*/  STL [R1+0x5c], R40 ;  /* 0x00005c2801007387 */ /* 0x0003e20000100800 */
[----:B------:R-:W-:-:S03]  /*9ea0*/  IMAD.WIDE R52, R24, 0x50, R112 ;  /* 0x0000005018347825 */ /* 0x000fc600078e0270 */
[----:B------:R3:W-:Y:S01]  /*9eb0*/  STL [R1+0x58], R42 ;  /* 0x0000582a01007387 */ /* 0x0007e20000100800 */
[----:B-1----:R-:W-:-:S05]  /*9ec0*/  IMAD.U32 R40, RZ, RZ, UR5 ;  /* 0x00000005ff287e24 */ /* 0x002fca000f8e00ff */
[----:B------:R3:W-:Y:S04]  /*9ed0*/  STL [R1+0x50], R40 ;  /* 0x0000502801007387 */ /* 0x0007e80000100800 */
[----:B------:R3:W-:Y:S02]  /*9ee0*/  STL [R1+0x54], R41 ;  /* 0x0000542901007387 */ /* 0x0007e40000100800 */
[----:B--23--:R-:W-:Y:S05]  /*9ef0*/  @!P2 BRA `(.L_x_2403) ;  /* 0x0000023000d8a947 */ /* 0x00cfea0003800000 */
.L_x_2687:
[----:B------:R-:W-:Y:S05]  /*9f00*/  BSYNC B0 ;  /* 0x0000000000007941 */ /* 0x000fea0003800000 */
.L_x_2402:
        /* <DEDUP_REMOVED lines=8> */
[----:B------:R-:W-:Y:S01]  /*9f90*/  IMAD.MOV.U32 R44, RZ, RZ, R96 ;  /* 0x000000ffff2c7224 */ /* 0x000fe200078e0060 */
[----:B------:R-:W-:Y:S01]  /*9fa0*/  ISETP.GE.AND P4, PT, R212, UR4, PT ;  /* 0x00000004d4007c0c */ /* 0x000fe2000bf86270 */
[----:B------:R-:W-:-:S02]  /*9fb0*/  IMAD.MOV.U32 R45, RZ, RZ, R5 ;  /* 0x000000ffff2d7224 */ /* 0x000fc400078e0005 */
[C---:B------:R-:W-:Y:S02]  /*9fc0*/  VIADD R48, R213.reuse, 0x80 ;  /* 0x00000080d5307836 */ /* 0x040fe40000000000 */
[----:B------:R-:W-:Y:S01]  /*9fd0*/  VIADD R46, R213, 0xc0 ;  /* 0x000000c0d52e7836 */ /* 0x000fe20000000000 */
[----:B--2---:R-:W-:Y:S02]  /*9fe0*/  R2UR UR8, R43 ;  /* 0x000000002b0872ca */ /* 0x004fe400000e0000 */
[----:B---3--:R-:W-:Y:S02]  /*9ff0*/  R2UR UR7, R42 ;  /* 0x000000002a0772ca */ /* 0x008fe400000e0000 */
[----:B----4-:R-:W-:Y:S02]  /*a000*/  R2UR UR6, R41 ;  /* 0x00000000290672ca */ /* 0x010fe400000e0000 */
[----:B-----5:R-:W-:-:S07]  /*a010*/  R2UR UR5, R40 ;  /* 0x00000000280572ca */ /* 0x020fce00000e0000 */
[----:B------:R-:W-:Y:S01]  /*a020*/  IMAD R47, R53, UR8, RZ ;  /* 0x00000008352f7c24 */ /* 0x000fe2000f8e02ff */
[----:B------:R-:W2:Y:S01]  /*a030*/  @!P5 LDS.128 R40, [R4+0x400] ;  /* 0x000400000428d984 */ /* 0x000ea20000000c00 */
[----:B------:R-:W-:-:S04]  /*a040*/  IMAD.WIDE.U32 R44, R52, UR8, R44 ;  /* 0x00000008342c7c25 */ /* 0x000fc8000f8e002c */
[----:B------:R-:W-:Y:S01]  /*a050*/  IMAD R47, R52, UR7, R47 ;  /* 0x00000007342f7c24 */ /* 0x000fe2000f8e022f */
[----:B------:R-:W-:-:S04]  /*a060*/  LEA R54, P2, R44, UR6, 0x1 ;  /* 0x000000062c367c11 */ /* 0x000fc8000f8408ff */
[----:B------:R-:W-:-:S04]  /*a070*/  IADD3 R45, R45, R47, RZ ;  /* 0x0000002f2d2d7210 */ /* 0x000fc80007ffe0ff */
        /* <DEDUP_REMOVED lines=10> */
.L_x_2405:
[----:B------:R-:W-:Y:S05]  /*a120*/  BSYNC B0 ;  /* 0x0000000000007941 */ /* 0x000fea0003800000 */
.L_x_2404:
[----:B------:R3:W5:Y:S04]  /*a130*/  LDL R61, [R1+0x5c] ;  /* 0x00005c00013d7983 */ /* 0x0007680000100800 */
[----:B------:R3:W5:Y:S04]  /*a140*/  LDL R60, [R1+0x58] ;  /* 0x00005800013c7983 */ /* 0x0007680000100800 */
[----:B------:R3:W5:Y:S04]  /*a150*/  LDL R59, [R1+0x54] ;  /* 0x00005400013b7983 */ /* 0x0007680000100800 */
[----:B------:R3:W5:Y:S01]  /*a160*/  LDL R58, [R1+0x50] ;  /* 0x00005000013a7983 */ /* 0x0007620000100800 */
[----:B------:R-:W-:Y:S01]  /*a170*/  ISETP.GE.AND P2, PT, R218, R3, PT ;  /* 0x00000003da00720c */ /* 0x000fe20003f46270 */
[----:B------:R-:W-:Y:S01]  /*a180*/  BSSY B0, `(.L_x_2406) ;  /* 0x000001f000007945 */ /* 0x000fe20003800000 */
[C---:B------:R-:W-:Y:S01]  /*a190*/  VIADD R56, R213.reuse, 0xc0 ;  /* 0x000000c0d5387836 */ /* 0x040fe20000000000 */
[----:B------:R-:W-:-:S10]  /*a1a0*/  IADD3 R57, R213, 0x80, RZ ;  /* 0x00000080d5397810 */ /* 0x000fd40007ffe0ff */
[----:B---3--:R-:W-:Y:S05]  /*a1b0*/  @P2 BRA `(.L_x_2407) ;  /* 0x00000000006c2947 */ /* 0x008fea0003800000 */
[----:B------:R-:W-:Y:S01]  /*a1c0*/  ULDC UR4, c[0x0][0x2e4] ;  /* 0x0000b90000047ab9 */ /* 0x000fe20000000800 */
[----:B-----5:R-:W-:Y:S01]  /*a1d0*/  R2UR UR8, R61 ;  /* 0x000000003d0872ca */ /* 0x020fe200000e0000 */
[----:B--2---:R-:W-:Y:S01]  /*a1e0*/  IMAD.MOV.U32 R45, RZ, RZ, R5 ;  /* 0x000000ffff2d7224 */ /* 0x004fe200078e0005 */
[----:B------:R-:W-:Y:S02]  /*a1f0*/  ISETP.GE.AND P2, PT, R213, UR4, PT ;  /* 0x00000004d5007c0c */ /* 0x000fe4000bf46270 */
[----:B------:R-:W-:Y:S02]  /*a200*/  IADD3 R47, P4, R52, 0x20, RZ ;  /* 0x00000020342f7810 */ /* 0x000fe40007f9e0ff */
[----:B------:R-:W-:Y:S02]  /*a210*/  R2UR UR7, R60 ;  /* 0x000000003c0772ca */ /* 0x000fe400000e0000 */
[----:B------:R-:W-:Y:S01]  /*a220*/  R2UR UR6, R59 ;  /* 0x000000003b0672ca */ /* 0x000fe200000e0000 */
[----:B------:R-:W-:Y:S01]  /*a230*/  IMAD.X R44, RZ, RZ, R53, P4 ;  /* 0x000000ffff2c7224 */ /* 0x000fe200020e0635 */
[----:B------:R-:W-:-:S02]  /*a240*/  R2UR UR5, R58 ;  /* 0x000000003a0572ca */ /* 0x000fc400000e0000 */
[----:B------:R-:W-:Y:S01]  /*a250*/  ISETP.GE.AND P5, PT, R212, UR4, PT ;  /* 0x00000004d4007c0c */ /* 0x000fe2000bfa6270 */
[----:B------:R-:W-:Y:S02]  /*a260*/  IMAD R46, R44, UR8, RZ ;  /* 0x000000082c2e7c24 */ /* 0x000fe4000f8e02ff */
[----:B------:R-:W2:Y:S01]  /*a270*/  @!P2 LDS.128 R40, [R4+0x1400] ;  /* 0x001400000428a984 */ /* 0x000ea20000000c00 */
[----:B------:R-:W-:-:S04]  /*a280*/  IMAD.MOV.U32 R44, RZ, RZ, R96 ;  /* 0x000000ffff2c7224 */ /* 0x000fc800078e0060 */
[----:B------:R-:W-:-:S04]  /*a290*/  IMAD.WIDE.U32 R44, R47, UR8, R44 ;  /* 0x000000082f2c7c25 */ /* 0x000fc8000f8e002c */
[----:B------:R-:W-:Y:S01]  /*a2a0*/  IMAD R47, R47, UR7, R46 ;  /* 0x000000072f2f7c24 */ /* 0x000fe2000f8e022e */
[----:B------:R-:W-:-:S04]  /*a2b0*/  LEA R54, P4, R44, UR6, 0x1 ;  /* 0x000000062c367c11 */ /* 0x000fc8000f8808ff */
[----:B------:R-:W-:-:S04]  /*a2c0*/  IADD3 R45, R45, R47, RZ ;  /* 0x0000002f2d2d7210 */ /* 0x000fc80007ffe0ff */
[----:B------:R-:W-:Y:S02]  /*a2d0*/  LEA.HI.X R55, R44, UR5, R45, 0x1, P4 ;  /* 0x000000052c377c11 */ /* 0x000fe4000a0f0c2d */
[----:B------:R-:W-:-:S13]  /*a2e0*/  ISETP.GE.AND P4, PT, R57, UR4, PT ;  /* 0x0000000439007c0c */ /* 0x000fda000bf86270 */
[----:B------:R-:W3:Y:S04]  /*a2f0*/  @!P4 LDS.128 R44, [R4+0x6400] ;  /* 0x00640000042cc984 */ /* 0x000ee80000000c00 */
[----:B--2---:R-:W-:Y:S01]  /*a300*/  @!P2 STG.E.128 desc[UR60][R54.64], R40 ;  /* 0x000000283600a986 */ /* 0x004fe2000c101d3c */
[----:B------:R-:W-:-:S03]  /*a310*/  ISETP.GE.AND P2, PT, R56, UR4, PT ;  /* 0x0000000438007c0c */ /* 0x000fc6000bf46270 */
[----:B------:R-:W2:Y:S10]  /*a320*/  @!P5 LDS.128 R40, [R4+0x3c00] ;  /* 0x003c00000428d984 */ /* 0x000eb40000000c00 */
[----:B------:R-:W4:Y:S04]  /*a330*/  @!P2 LDS.128 R48, [R4+0x8c00] ;  /* 0x008c00000430a984 */ /* 0x000f280000000c00 */
[----:B---3--:R3:W-:Y:S04]  /*a340*/  @!P4 STG.E.128 desc[UR60][R54.64+0x100], R44 ;  /* 0x0001002c3600c986 */ /* 0x0087e8000c101d3c */
[----:B--2---:R3:W-:Y:S04]  /*a350*/  @!P5 STG.E.128 desc[UR60][R54.64+0x80], R40 ;  /* 0x000080283600d986 */ /* 0x0047e8000c101d3c */
[----:B----4-:R3:W-:Y:S02]  /*a360*/  @!P2 STG.E.128 desc[UR60][R54.64+0x180], R48 ;  /* 0x000180303600a986 */ /* 0x0107e4000c101d3c */
.L_x_2407:
[----:B------:R-:W-:Y:S05]  /*a370*/  BSYNC B0 ;  /* 0x0000000000007941 */ /* 0x000fea0003800000 */
.L_x_2406:
[----:B------:R-:W-:Y:S01]  /*a380*/  ISETP.GE.AND P2, PT, R220, R3, PT ;  /* 0x00000003dc00720c */ /* 0x000fe20003f46270 */
[----:B------:R-:W-:-:S12]  /*a390*/  BSSY B0, `(.L_x_2408) ;  /* 0x000001d000007945 */ /* 0x000fd80003800000 */
[----:B------:R-:W-:Y:S05]  /*a3a0*/  @P2 BRA `(.L_x_2409) ;  /* 0x00000000006c2947 */ /* 0x000fea0003800000 */
[----:B------:R-:W-:Y:S01]  /*a3b0*/  ULDC UR4, c[0x0][0x2e4] ;  /* 0x0000b90000047ab9 */ /* 0x000fe20000000800 */
[----:B-----5:R-:W-:Y:S01]  /*a3c0*/  R2UR UR8, R61 ;  /* 0x000000003d0872ca */ /* 0x020fe200000e0000 */
[----:B--23--:R-:W-:Y:S01]  /*a3d0*/  IMAD.MOV.U32 R44, RZ, RZ, R96 ;  /* 0x000000ffff2c7224 */ /* 0x00cfe200078e0060 */
[----:B------:R-:W-:Y:S01]  /*a3e0*/  ISETP.GE.AND P2, PT, R213, UR4, PT ;  /* 0x00000004d5007c0c */ /* 0x000fe2000bf46270 */
[----:B------:R-:W-:Y:S01]  /*a3f0*/  IMAD.MOV.U32 R45, RZ, RZ, R5 ;  /* 0x000000ffff2d7224 */ /* 0x000fe200078e0005 */
[----:B------:R-:W-:Y:S02]  /*a400*/  R2UR UR7, R60 ;  /* 0x000000003c0772ca */ /* 0x000fe400000e0000 */
[----:B------:R-:W-:Y:S02]  /*a410*/  IADD3 R3, P4, R52, 0x40, RZ ;  /* 0x0000004034037810 */ /* 0x000fe40007f9e0ff */
[----:B------:R-:W-:Y:S02]  /*a420*/  R2UR UR6, R59 ;  /* 0x000000003b0672ca */ /* 0x000fe400000e0000 */
[----:B------:R-:W-:Y:S01]  /*a430*/  R2UR UR5, R58 ;  /* 0x000000003a0572ca */ /* 0x000fe200000e0000 */
[----:B------:R-:W-:Y:S01]  /*a440*/  IMAD.X R52, RZ, RZ, R53, P4 ;  /* 0x000000ffff347224 */ /* 0x000fe200020e0635 */
[----:B------:R-:W-:Y:S01]  /*a450*/  ISETP.GE.AND P5, PT, R212, UR4, PT ;  /* 0x00000004d4007c0c */ /* 0x000fe2000bfa6270 */
[----:B------:R-:W-:-:S02]  /*a460*/  IMAD.WIDE.U32 R44, R3, UR8, R44 ;  /* 0x00000008032c7c25 */ /* 0x000fc4000f8e002c */
[----:B------:R-:W2:Y:S02]  /*a470*/  @!P2 LDS.128 R40, [R4+0x2400] ;  /* 0x002400000428a984 */ /* 0x000ea40000000c00 */
[----:B------:R-:W-:-:S04]  /*a480*/  IMAD R52, R52, UR8, RZ ;  /* 0x0000000834347c24 */ /* 0x000fc8000f8e02ff */
[----:B------:R-:W-:Y:S01]  /*a490*/  IMAD R3, R3, UR7, R52 ;  /* 0x0000000703037c24 */ /* 0x000fe2000f8e0234 */
[----:B------:R-:W-:-:S04]  /*a4a0*/  LEA R52, P4, R44, UR6, 0x1 ;  /* 0x000000062c347c11 */ /* 0x000fc8000f8808ff */
[----:B------:R-:W-:-:S04]  /*a4b0*/  IADD3 R3, R45, R3, RZ ;  /* 0x000000032d037210 */ /* 0x000fc80007ffe0ff */
[----:B------:R-:W-:Y:S02]  /*a4c0*/  LEA.HI.X R53, R44, UR5, R3, 0x1, P4 ;  /* 0x000000052c357c11 */ /* 0x000fe4000a0f0c03 */
[----:B------:R-:W-:Y:S01]  /*a4d0*/  ISETP.GE.AND P4, PT, R57, UR4, PT ;  /* 0x0000000439007c0c */ /* 0x000fe2000bf86270 */
[----:B------:R-:W3:Y:S04]  /*a4e0*/  @!P5 LDS.128 R44, [R4+0x4c00] ;  /* 0x004c0000042cd984 */ /* 0x000ee80000000c00 */
[----:B--2---:R-:W-:Y:S01]  /*a4f0*/  @!P2 STG.E.128 desc[UR60][R52.64], R40 ;  /* 0x000000283400a986 */ /* 0x004fe2000c101d3c */
[----:B------:R-:W-:-:S07]  /*a500*/  ISETP.GE.AND P2, PT, R56, UR4, PT ;  /* 0x0000000438007c0c */ /* 0x000fce000bf46270 */
[----:B------:R-:W2:Y:S06]  /*a510*/  @!P4 LDS.128 R40, [R4+0x7400] ;  /* 0x007400000428c984 */ /* 0x000eac0000000c00 */
[----:B------:R-:W4:Y:S04]  /*a520*/  @!P2 LDS.128 R48, [R4+0x9c00] ;  /* 0x009c00000430a984 */ /* 0x000f280000000c00 */
[----:B---3--:R3:W-:Y:S04]  /*a530*/  @!P5 STG.E.128 desc[UR60][R52.64+0x80], R44 ;  /* 0x0000802c3400d986 */ /* 0x0087e8000c101d3c */
[----:B--2---:R3:W-:Y:S04]  /*a540*/  @!P4 STG.E.128 desc[UR60][R52.64+0x100], R40 ;  /* 0x000100283400c986 */ /* 0x0047e8000c101d3c */
[----:B----4-:R3:W-:Y:S02]  /*a550*/  @!P2 STG.E.128 desc[UR60][R52.64+0x180], R48 ;  /* 0x000180303400a986 */ /* 0x0107e4000c101d3c */
.L_x_2409:
[----:B------:R-:W-:Y:S05]  /*a560*/  BSYNC B0 ;  /* 0x0000000000007941 */ /* 0x000fea0003800000 */
.L_x_2408:
[----:B------:R-:W-:Y:S01]  /*a570*/  @!PT LDS RZ, [RZ] ;  /* 0x00000000fffff984 */ /* 0x000fe20000000800 */
[----:B------:R-:W-:Y:S01]  /*a580*/  @!PT LDS RZ, [RZ] ;  /* 0x00000000fffff984 */ /* 0x000fe20000000800 */
[----:B------:R-:W-:Y:S01]  /*a590*/  @!PT LDS RZ, [RZ] ;  /* 0x00000000fffff984 */ /* 0x000fe20000000800 */
[----:B------:R-:W-:Y:S01]  /*a5a0*/  @!PT LDS RZ, [RZ] ;  /* 0x00000000fffff984 */ /* 0x000fe20000000800 */
[----:B------:R4:W-:Y:S06]  /*a5b0*/  MEMBAR.ALL.CTA ;  /* 0x0000000000007992 */ /* 0x0009ec0000008000 */
[----:B----4-:R-:W4:Y:S01]  /*a5c0*/  FENCE.VIEW.ASYNC.S ;  /* 0x00000000000073c6 */ /* 0x010f220000000000 */
[----:B01----:R-:W-:Y:S01]  /*a5d0*/  @!P3 VIADD R0, R0, 0x388c0 ;  /* 0x000388c00000b836 */ /* 0x003fe20000000000 */
        /* <DEDUP_REMOVED lines=8> */
[----:B-1----:R-:W-:-:S04]  /*a660*/  SEL R0, RZ, 0x1, P3 ;  /* 0x00000001ff007807 */ /* 0x002fc80001800000 */
[----:B------:R-:W-:Y:S01]  /*a670*/  LOP3.LUT R221, R221, R0, RZ, 0x3c, !PT ;  /* 0x00000000dddd7212 */ /* 0x000fe200078e3cff */
[----:B0-----:R-:W-:Y:S06]  /*a680*/  @P4 BRA `(.L_x_2410) ;  /* 0xffffff7c00ec4947 */ /* 0x001fec000383ffff */
.L_x_2298:
[----:B------:R-:W-:Y:S01]  /*a690*/  BSSY B0, `(.L_x_2411) ;  /* 0x000004c000007945 */ /* 0x000fe20003800000 */
[----:B------:R-:W-:Y:S02]  /*a6a0*/  ISETP.GE.AND P1, PT, R148, 0x1, PT ;  /* 0x000000019400780c */ /* 0x000fe40003f26270 */
[----:B------:R-:W-:Y:S02]  /*a6b0*/  CS2R R2, SRZ ;  /* 0x0000000000027805 */ /* 0x000fe4000001ff00 */
[----:B------:R-:W-:Y:S01]  /*a6c0*/  PLOP3.LUT P0, PT, PT, PT, PT, 0x80, 0x0 ;  /* 0x000000000000781c */ /* 0x000fe20003f0f070 */
[----:B------:R-:W-:Y:S01]  /*a6d0*/  IMAD.MOV.U32 R0, RZ, RZ, RZ ;  /* 0x000000ffff007224 */ /* 0x000fe200078e00ff */
[----:B------:R-:W-:Y:S02]  /*a6e0*/  CS2R R150, SRZ ;  /* 0x0000000000967805 */ /* 0x000fe4000001ff00 */
[----:B------:R-:W-:Y:S01]  /*a6f0*/  MOV R149, RZ ;  /* 0x000000ff00957202 */ /* 0x000fe20000000f00 */
[----:B------:R-:W-:Y:S01]  /*a700*/  IMAD.MOV.U32 R178, RZ, RZ, RZ ;  /* 0x000000ffffb27224 */ /* 0x000fe200078e00ff */
[----:B------:R-:W-:Y:S01]  /*a710*/  CS2R R146, SRZ ;  /* 0x0000000000927805 */ /* 0x000fe2000001ff00 */
[----:B------:R-:W-:Y:S01]  /*a720*/  IMAD.MOV.U32 R145, RZ, RZ, RZ ;  /* 0x000000ffff917224 */ /* 0x000fe200078e00ff */
        /* <DEDUP_REMOVED lines=16> */
[----:B-----5:R-:W-:Y:S02]  /*a830*/  CS2R R60, SRZ ;  /* 0x00000000003c7805 */ /* 0x020fe4000001ff00 */
[----:B------:R-:W-:Y:S02]  /*a840*/  CS2R R56, SRZ ;  /* 0x0000000000387805 */ /* 0x000fe4000001ff00 */
[----:B--23--:R-:W-:Y:S02]  /*a850*/  CS2R R50, SRZ ;  /* 0x0000000000327805 */ /* 0x00cfe4000001ff00 */
        /* <DEDUP_REMOVED lines=31> */
[----:B------:R-:W-:-:S02]  /*aa50*/  MOV R54, RZ ;  /* 0x000000ff00367202 */ /* 0x000fc40000000f00 */
[----:B------:R-:W-:Y:S01]  /*aa60*/  CS2R R12, SRZ ;  /* 0x00000000000c7805 */ /* 0x000fe2000001ff00 */
[----:B------:R-:W-:Y:S01]  /*aa70*/  IMAD.MOV.U32 R24, RZ, RZ, RZ ;  /* 0x000000ffff187224 */ /* 0x000fe200078e00ff */
[----:B------:R-:W-:Y:S01]  /*aa80*/  CS2R R10, SRZ ;  /* 0x00000000000a7805 */ /* 0x000fe2000001ff00 */
[----:B------:R-:W-:Y:S01]  /*aa90*/  IMAD.MOV.U32 R47, RZ, RZ, RZ ;  /* 0x000000ffff2f7224 */ /* 0x000fe200078e00ff */
[----:B------:R-:W-:Y:S02]  /*aaa0*/  CS2R R8, SRZ ;  /* 0x0000000000087805 */ /* 0x000fe4000001ff00 */
[----:B------:R-:W-:Y:S02]  /*aab0*/  CS2R R38, SRZ ;  /* 0x0000000000267805 */ /* 0x000fe4000001ff00 */
[----:B------:R-:W-:Y:S01]  /*aac0*/  CS2R R34, SRZ ;  /* 0x0000000000227805 */ /* 0x000fe2000001ff00 */
[----:B------:R-:W-:Y:S01]  /*aad0*/  IMAD.MOV.U32 R31, RZ, RZ, RZ ;  /* 0x000000ffff1f7224 */ /* 0x000fe200078e00ff */
[----:B------:R-:W-:-:S02]  /*aae0*/  MOV R7, RZ ;  /* 0x000000ff00077202 */ /* 0x000fc40000000f00 */
[----:B------:R-:W-:Y:S01]  /*aaf0*/  CS2R R28, SRZ ;  /* 0x00000000001c7805 */ /* 0x000fe2000001ff00 */
[----:B------:R-:W-:Y:S02]  /*ab00*/  IMAD.MOV.U32 R27, RZ, RZ, RZ ;  /* 0x000000ffff1b7224 */ /* 0x000fe400078e00ff */
[----:B------:R-:W-:Y:S01]  /*ab10*/  IMAD.MOV.U32 R5, RZ, RZ, RZ ;  /* 0x000000ffff057224 */ /* 0x000fe200078e00ff */
[----:B------:R-:W-:Y:S06]  /*ab20*/  @P2 BRA `(.L_x_2412) ;  /* 0x0000000000082947 */ /* 0x000fec0003800000 */
[----:B------:R-:W0:Y:S02]  /*ab30*/  FENCE.VIEW.ASYNC.G ;  /* 0x00000000000073c6 */ /* 0x000e240000000100 */
[----:B0-----:R-:W-:Y:S06]  /*ab40*/  BAR.ARV 0xc, 0x120 ;  /* 0x0304800000007b1d */ /* 0x001fec0000002000 */
.L_x_2412:
[----:B------:R-:W-:Y:S05]  /*ab50*/  BSYNC B0 ;  /* 0x0000000000007941 */ /* 0x000fea0003800000 */
.L_x_2411:
[----:B------:R-:W-:Y:S01]  /*ab60*/  IMAD.MOV.U32 R25, RZ, RZ, RZ ;  /* 0x000000ffff197224 */ /* 0x000fe200078e00ff */
[----:B------:R-:W-:Y:S01]  /*ab70*/  MOV R4, RZ ;  /* 0x000000ff00047202 */ /* 0x000fe20000000f00 */
[----:B------:R-:W-:Y:S06]  /*ab80*/  @!P1 BRA `(.L_x_2413) ;  /* 0x0000019000f09947 */ /* 0x000fec0003800000 */
[----:B------:R-:W2:Y:S01]  /*ab90*/  LDL R20, [R1+0x80] ;  /* 0x0000800001147983 */ /* 0x000ea20000100800 */
[----:B------:R-:W0:Y:S02]  /*aba0*/  S2R R6, SR_TID.X ;  /* 0x0000000000067919 */ /* 0x000e240000002100 */
[----:B0-----:R-:W-:-:S05]  /*abb0*/  VIADD R0, R6, 0xffffff80 ;  /* 0xffffff8006007836 */ /* 0x001fca0000000000 */
[----:B------:R-:W-:-:S04]  /*abc0*/  SHF.R.S32.HI R3, RZ, 0x1f, R0 ;  /* 0x0000001fff037819 */ /* 0x000fc80000011400 */
[----:B------:R-:W-:-:S04]  /*abd0*/  LEA.HI R3, R3, R0, RZ, 0x7 ;  /* 0x0000000003037211 */ /* 0x000fc800078f38ff */
[----:B------:R-:W-:-:S06]  /*abe0*/  SHF.R.S32.HI R0, RZ, 0x7, R3 ;  /* 0x00000007ff007819 */ /* 0x000fcc0000011403 */
[----:B------:R-:W0:Y:S02]  /*abf0*/  SHFL.IDX PT, R0, R0, RZ, 0x1f ;  /* 0x00001fff00007589 */ /* 0x000e2400000e0000 */
[----:B0-----:R-:W-:-:S04]  /*ac00*/  LEA.HI R2, R0, R0, RZ, 0x1 ;  /* 0x0000000000027211 */ /* 0x001fc800078f08ff */
[----:B------:R-:W-:-:S05]  /*ac10*/  LOP3.LUT R3, R2, 0x1e, RZ, 0xc0, !PT ;  /* 0x0000001e02037812 */ /* 0x000fca00078ec0ff */
[----:B------:R-:W-:Y:S01]  /*ac20*/  IMAD.IADD R3, R0, 0x1, -R3 ;  /* 0x0000000100037824 */ /* 0x000fe200078e0a03 */
[----:B--2---:R-:W-:-:S13]  /*ac30*/  R2UR UR4, R20 ;  /* 0x00000000140472ca */ /* 0x004fda00000e0000 */
[----:B------:R-:W-:Y:S02]  /*ac40*/  ULOP3.LUT UP0, URZ, UR4, 0x9f, URZ, 0xc0, !UPT ;  /* 0x0000009f043f7892 */ /* 0x000fe4000f80c03f */
[----:B------:R-:W-:-:S04]  /*ac50*/  LEA R3, R3, UR4, 0xd ;  /* 0x0000000403037c11 */ /* 0x000fc8000f8e68ff */
[----:B------:R-:W-:Y:S02]  /*ac60*/  SHF.R.U32.HI R2, RZ, 0x4, R3 ;  /* 0x00000004ff027819 */ /* 0x000fe40000011603 */
[----:B------:R-:W-:Y:S02]  /*ac70*/  PLOP3.LUT P0, PT, PT, PT, UP0, 0x80, 0x0 ;  /* 0x000000000000781c */ /* 0x000fe40003f0f008 */
[----:B------:R-:W-:-:S11]  /*ac80*/  LOP3.LUT R2, R2, 0x3fff, RZ, 0xc0, !PT ;  /* 0x00003fff02027812 */ /* 0x000fd600078ec0ff */
        /* <DEDUP_REMOVED lines=16> */
[----:B-1----:R-:W-:Y:S05]  /*ad90*/  CALL.ABS.NOINC R14 ;  /* 0x000000000e007343 */ /* 0x002fea0003c00000 */
.L_x_2414:
[----:B------:R-:W-:Y:S02]  /*ada0*/  ULDC UR4, c[0x0][0x3d4] ;  /* 0x0000f50000047ab9 */ /* 0x000fe40000000800 */
[----:B------:R-:W-:-:S13]  /*adb0*/  ISETP.LT.AND P0, PT, RZ, UR4, PT ;  /* 0x00000004ff007c0c */ /* 0x000fda000bf01270 */
[----:B------:R-:W-:Y:S05]  /*adc0*/  @P0 BRA `(.L_x_2415) ;  /* 0x0000000000400947 */ /* 0x000fea0003800000 */
[----:B------:R-:W2:Y:S02]  /*add0*/  LDL R20, [R1+0x84] ;  /* 0x0000840001147983 */ /* 0x000ea40000100800 */
[----:B--2---:R-:W-:-:S04]  /*ade0*/  LEA.HI R0, R20, R20, RZ, 0x1 ;  /* 0x0000001414007211 */ /* 0x004fc800078f08ff */
[----:B------:R-:W-:-:S04]  /*adf0*/  LOP3.LUT R0, R0, 0xfffffffe, RZ, 0xc0, !PT ;  /* 0xfffffffe00007812 */ /* 0x000fc800078ec0ff */
[----:B------:R-:W-:-:S04]  /*ae00*/  IADD3 R0, R20, -R0, RZ ;  /* 0x8000000014007210 */ /* 0x000fc80007ffe0ff */
[----:B------:R-:W-:-:S04]  /*ae10*/  SHF.L.U32 R3, R0, 0x1f, RZ ;  /* 0x0000001f00037819 */ /* 0x000fc800000006ff */
[----:B------:R0:W1:Y:S03]  /*ae20*/  SYNCS.PHASECHK.TRANS64.TRYWAIT P0, [R16+URZ+0x38800], R3 ;  /* 0x03880003100075a7 */ /* 0x000066000800017f */
[----:B-1----:R-:W-:Y:S05]  /*ae30*/  @!P0 NANOSLEEP.SYNCS 0x989680 ;  /* 0x009896800000895d */ /* 0x002fea0003900000 */
[----:B------:R-:W1:Y:S01]  /*ae40*/  @!P0 SYNCS.PHASECHK.TRANS64 P0, [R16+URZ+0x38800], R3 ;  /* 0x03880003100085a7 */ /* 0x000e62000800007f */
[----:B------:R-:W-:Y:S04]  /*ae50*/  BSSY B0, `(.L_x_2416) ;  /* 0x0000006000007945 */ /* 0x000fe80003800000 */
[----:B-1----:R-:W-:Y:S05]  /*ae60*/  @P0 BRA `(.L_x_2417) ;  /* 0x0000000000100947 */ /* 0x002fea0003800000 */
.L_x_2418:
[----:B-1----:R1:W2:Y:S02]  /*ae70*/  SYNCS.PHASECHK.TRANS64.TRYWAIT P0, [R16+URZ+0x38800], R3 ;  /* 0x03880003100075a7 */ /* 0x0022a4000800017f */
[----:B--2---:R-:W-:Y:S05]  /*ae80*/  @!P0 NANOSLEEP.SYNCS 0x989680 ;  /* 0x009896800000895d */ /* 0x004fea0003900000 */
[----:B------:R-:W2:Y:S02]  /*ae90*/  @!P0 SYNCS.PHASECHK.TRANS64 P0, [R16+URZ+0x38800], R3 ;  /* 0x03880003100085a7 */ /* 0x000ea4000800007f */
[----:B--2---:R-:W-:Y:S05]  /*aea0*/  @!P0 BRA `(.L_x_2418) ;  /* 0xfffffffc00f08947 */ /* 0x004fea000383ffff */
.L_x_2417:
[----:B------:R-:W-:Y:S05]  /*aeb0*/  BSYNC B0 ;  /* 0x0000000000007941 */ /* 0x000fea0003800000 */
.L_x_2416:
[----:B------:R-:W-:Y:S05]  /*aec0*/  BRA `(.L_x_2419) ;  /* 0x0000009000ec7947 */ /* 0x000fea0003800000 */
.L_x_2415:
[----:B------:R-:W2:Y:S01]  /*aed0*/  LDL R24, [R1+0x80] ;  /* 0x0000800001187983 */ /* 0x000ea20000100800 */
[----:B------:R-:W0:Y:S01]  /*aee0*/  LDC.64 R10, c[0x0][0x3d8] ;  /* 0x0000f600ff0a7b82 */ /* 0x000e220000000a00 */
[----:B------:R-:W-:Y:S01]  /*aef0*/  SHF.R.S32.HI R3, RZ, 0x1f, R144 ;  /* 0x0000001fff037819 */ /* 0x000fe20000011490 */
[--C-:B------:R-:W-:Y:S01]  /*af00*/  IMAD.MOV.U32 R4, RZ, RZ, R22.reuse ;  /* 0x000000ffff047224 */ /* 0x100fe200078e0016 */
[----:B------:R-:W-:Y:S02]  /*af10*/  SHF.R.S32.HI R5, RZ, 0x1f, R22 ;  /* 0x0000001fff057819 */ /* 0x000fe40000011416 */
[----:B------:R-:W-:-:S03]  /*af20*/  SHF.R.S32.HI R9, RZ, 0x1f, R213 ;  /* 0x0000001fff097819 */ /* 0x000fc600000114d5 */
[----:B------:R-:W1:Y:S01]  /*af30*/  LDC.64 R12, c[0x0][0x3e8] ;  /* 0x0000fa00ff0c7b82 */ /* 0x000e620000000a00 */
[-C--:B0-----:R-:W-:Y:S01]  /*af40*/  IMAD R0, R3, R10.reuse, RZ ;  /* 0x0000000a03007224 */ /* 0x081fe200078e02ff */
[----:B------:R-:W-:Y:S01]  /*af50*/  SHF.L.U64.HI R82, R10, 0x5, R11 ;  /* 0x000000050a527819 */ /* 0x000fe2000001020b */
[-C--:B------:R-:W-:Y:S02]  /*af60*/  IMAD R8, R19, R10.reuse, RZ ;  /* 0x0000000a13087224 */ /* 0x080fe400078e02ff */
[----:B------:R-:W-:-:S04]  /*af70*/  IMAD.WIDE.U32 R86, R144, R10, RZ ;  /* 0x0000000a90567225 */ /* 0x000fc800078e00ff */
[----:B------:R-:W-:Y:S01]  /*af80*/  IMAD R25, R144, R11, R0 ;  /* 0x0000000b90197224 */ /* 0x000fe200078e0200 */
[----:B-1----:R-:W-:Y:S01]  /*af90*/  SHF.L.U64.HI R92, R12, 0x5, R13 ;  /* 0x000000050c5c7819 */ /* 0x002fe2000001020d */
[----:B------:R-:W-:-:S04]  /*afa0*/  IMAD.WIDE.U32 R6, R18, R10, R4 ;  /* 0x0000000a12067225 */ /* 0x000fc800078e0004 */
[----:B------:R-:W-:Y:S01]  /*afb0*/  IMAD R97, R18, R11, R8 ;  /* 0x0000000b12617224 */ /* 0x000fe200078e0208 */
[----:B------:R-:W-:Y:S01]  /*afc0*/  IADD3 R83, P0, R6, R86, RZ ;  /* 0x0000005606537210 */ /* 0x000fe20007f1e0ff */
[----:B------:R-:W-:Y:S02]  /*afd0*/  IMAD.IADD R25, R25, 0x1, R87 ;  /* 0x0000000119197824 */ /* 0x000fe400078e0257 */
[----:B------:R-:W-:Y:S02]  /*afe0*/  IMAD.MOV.U32 R8, RZ, RZ, R213 ;  /* 0x000000ffff087224 */ /* 0x000fe400078e00d5 */
[----:B------:R-:W-:Y:S01]  /*aff0*/  IMAD R3, R3, R12, RZ ;  /* 0x0000000c03037224 */ /* 0x000fe200078e02ff */
[----:B------:R-:W-:Y:S01]  /*b000*/  IADD3.X R89, R25, R7, R97, P0, !PT ;  /* 0x0000000719597210 */ /* 0x000fe200007fe461 */
[----:B------:R-:W-:-:S04]  /*b010*/  IMAD.WIDE.U32 R6, R18, R10, R8 ;  /* 0x0000000a12067225 */ /* 0x000fc800078e0008 */
[----:B------:R-:W-:Y:S01]  /*b020*/  IMAD R0, R19, R12, RZ ;  /* 0x0000000c13007224 */ /* 0x000fe200078e02ff */
[----:B------:R-:W-:Y:S01]  /*b030*/  IADD3 R95, P1, R6, R86, RZ ;  /* 0x00000056065f7210 */ /* 0x000fe20007f3e0ff */
[C---:B------:R-:W-:Y:S02]  /*b040*/  IMAD R3, R144.reuse, R13, R3 ;  /* 0x0000000d90037224 */ /* 0x040fe400078e0203 */
[----:B------:R-:W-:Y:S01]  /*b050*/  IMAD.WIDE.U32 R90, R144, R12, RZ ;  /* 0x0000000c905a7225 */ /* 0x000fe200078e00ff */
[----:B------:R-:W-:-:S03]  /*b060*/  IADD3.X R97, R25, R97, R7, P1, !PT ;  /* 0x0000006119617210 */ /* 0x000fc60000ffe407 */
[----:B------:R-:W-:Y:S01]  /*b070*/  IMAD.WIDE.U32 R4, R18, R12, R4 ;  /* 0x0000000c12047225 */ /* 0x000fe200078e0004 */
[----:B------:R-:W-:-:S03]  /*b080*/  IADD3 R27, R3, R91, RZ ;  /* 0x0000005b031b7210 */ /* 0x000fc60007ffe0ff */
[----:B------:R-:W-:Y:S01]  /*b090*/  IMAD.WIDE.U32 R8, R18, R12, R8 ;  /* 0x0000000c12087225 */ /* 0x000fe200078e0008 */
[----:B------:R-:W-:-:S03]  /*b0a0*/  IADD3 R109, P0, R4, R90, RZ ;  /* 0x0000005a046d7210 */ /* 0x000fc60007f1e0ff */
[----:B------:R-:W-:Y:S01]  /*b0b0*/  IMAD R0, R18, R13, R0 ;  /* 0x0000000d12007224 */ /* 0x000fe200078e0200 */
[----:B------:R-:W-:Y:S01]  /*b0c0*/  IADD3 R93, P2, R8, R90, RZ ;  /* 0x0000005a085d7210 */ /* 0x000fe20007f5e0ff */
[----:B------:R-:W-:Y:S02]  /*b0d0*/  IMAD.SHL.U32 R88, R10, 0x20, RZ ;  /* 0x000000200a587824 */ /* 0x000fe400078e00ff */
[----:B------:R-:W-:Y:S01]  /*b0e0*/  IMAD.SHL.U32 R94, R12, 0x20, RZ ;  /* 0x000000200c5e7824 */ /* 0x000fe200078e00ff */
[C---:B------:R-:W-:Y:S02]  /*b0f0*/  IADD3.X R111, R27.reuse, R5, R0, P0, !PT ;  /* 0x000000051b6f7210 */ /* 0x040fe400007fe400 */
[----:B------:R-:W-:Y:S02]  /*b100*/  IADD3.X R99, R27, R0, R9, P2, !PT ;  /* 0x000000001b637210 */ /* 0x000fe400017fe409 */
[----:B--2---:R-:W-:-:S13]  /*b110*/  R2UR UR4, R24 ;  /* 0x00000000180472ca */ /* 0x004fda00000e0000 */
[----:B------:R-:W-:-:S06]  /*b120*/  ULOP3.LUT UP0, URZ, UR4, 0x3ff, URZ, 0xc0, !UPT ;  /* 0x000003ff043f7892 */ /* 0x000fcc000f80c03f */
[----:B------:R-:W-:-:S13]  /*b130*/  PLOP3.LUT P1, PT, PT, PT, UP0, 0x80, 0x0 ;  /* 0x000000000000781c */ /* 0x000fda0003f2f008 */
        /* <DEDUP_REMOVED lines=17> */
.L_x_2420:
[----:B------:R-:W2:Y:S01]  /*b250*/  LDL R20, [R1+0x64] ;  /* 0x0000640001147983 */ /* 0x000ea20000100800 */
[----:B------:R-:W0:Y:S01]  /*b260*/  LDC.64 R84, c[0x0][0x3d8] ;  /* 0x0000f600ff547b82 */ /* 0x000e220000000a00 */
[----:B------:R-:W-:Y:S01]  /*b270*/  SHF.R.S32.HI R3, RZ, 0x1f, R225 ;  /* 0x0000001fff037819 */ /* 0x000fe200000114e1 */
[----:B------:R-:W-:Y:S01]  /*b280*/  ULDC.U8 UR4, c[0x0][0x3f0] ;  /* 0x0000fc0000047ab9 */ /* 0x000fe20000000000 */
[----:B------:R-:W-:Y:S01]  /*b290*/  R2UR UR5, R24 ;  /* 0x00000000180572ca */ /* 0x000fe200000e0000 */
[----:B------:R-:W-:Y:S01]  /*b2a0*/  BSSY B0, `(.L_x_2421) ;  /* 0x00008f5000007945 */ /* 0x000fe20003800000 */
[----:B------:R-:W-:-:S03]  /*b2b0*/  ISETP.NE.AND P0, PT, RZ, UR4, PT ;  /* 0x00000004ff007c0c */ /* 0x000fc6000bf05270 */
[----:B------:R-:W1:Y:S01]  /*b2c0*/  LDC.64 R14, c[0x0][0x3e8] ;  /* 0x0000fa00ff0e7b82 */ /* 0x000e620000000a00 */
[-C--:B0-----:R-:W-:Y:S02]  /*b2d0*/  IMAD R0, R3, R84.reuse, RZ ;  /* 0x0000005403007224 */ /* 0x081fe400078e02ff */
[----:B------:R-:W-:-:S04]  /*b2e0*/  IMAD.WIDE.U32 R4, R225, R84, RZ ;  /* 0x00000054e1047225 */ /* 0x000fc800078e00ff */
[----:B------:R-:W-:Y:S02]  /*b2f0*/  IMAD.SHL.U32 R12, R4, 0x80, RZ ;  /* 0x00000080040c7824 */ /* 0x000fe400078e00ff */
[-C--:B-1----:R-:W-:Y:S02]  /*b300*/  IMAD R8, R3, R14.reuse, RZ ;  /* 0x0000000e03087224 */ /* 0x082fe400078e02ff */
[C---:B------:R-:W-:Y:S02]  /*b310*/  IMAD R3, R225.reuse, R85, R0 ;  /* 0x00000055e1037224 */ /* 0x040fe400078e0200 */
[----:B------:R-:W-:-:S03]  /*b320*/  IMAD.WIDE.U32 R6, R225, R14, RZ ;  /* 0x0000000ee1067225 */ /* 0x000fc600078e00ff */
[----:B------:R-:W-:Y:S01]  /*b330*/  IADD3 R5, R5, R3, RZ ;  /* 0x0000000305057210 */ /* 0x000fe20007ffe0ff */
[C---:B------:R-:W-:Y:S02]  /*b340*/  IMAD R9, R225.reuse, R15, R8 ;  /* 0x0000000fe1097224 */ /* 0x040fe400078e0208 */
[----:B------:R-:W-:Y:S01]  /*b350*/  IMAD R0, R225, -0x80, R227 ;  /* 0xffffff80e1007824 */ /* 0x000fe200078e02e3 */
[----:B------:R-:W-:Y:S01]  /*b360*/  SHF.L.U64.HI R13, R4, 0x7, R5 ;  /* 0x00000007040d7819 */ /* 0x000fe20000010205 */
[----:B------:R-:W-:Y:S02]  /*b370*/  IMAD.IADD R3, R7, 0x1, R9 ;  /* 0x0000000107037824 */ /* 0x000fe400078e0209 */
[----:B------:R-:W-:Y:S01]  /*b380*/  IMAD.SHL.U32 R10, R6, 0x80, RZ ;  /* 0x00000080060a7824 */ /* 0x000fe200078e00ff */
[----:B------:R-:W-:Y:S02]  /*b390*/  VIMNMX R29, R0, 0x80, PT ;  /* 0x00000080001d7848 */ /* 0x000fe40003fe0100 */
[----:B------:R-:W-:-:S02]  /*b3a0*/  SHF.L.U64.HI R11, R6, 0x7, R3 ;  /* 0x00000007060b7819 */ /* 0x000fc40000010203 */
[----:B--2---:R-:W-:Y:S01]  /*b3b0*/  LEA R21, R20, UR5, 0x1 ;  /* 0x0000000514157c11 */ /* 0x004fe2000f8e08ff */
[----:B------:R-:W-:Y:S06]  /*b3c0*/  @!P0 BRA `(.L_x_2422) ;  /* 0x0000004400448947 */ /* 0x000fec0003800000 */
[-C--:B------:R-:W-:Y:S01]  /*b3d0*/  ISETP.GE.AND P0, PT, R18, R29.reuse, PT ;  /* 0x0000001d1200720c */ /* 0x080fe20003f06270 */
[----:B------:R-:W-:Y:S01]  /*b3e0*/  BSSY B1, `(.L_x_2423) ;  /* 0x0000034000017945 */ /* 0x000fe20003800000 */
[-C--:B------:R-:W-:Y:S02]  /*b3f0*/  ISETP.GE.AND P1, PT, R218, R29.reuse, PT ;  /* 0x0000001dda00720c */ /* 0x080fe40003f26270 */
[----:B------:R-:W-:Y:S02]  /*b400*/  CS2R R50, SRZ ;  /* 0x0000000000327805 */ /* 0x000fe4000001ff00 */
[----:B------:R-:W-:Y:S02]  /*b410*/  ISETP.GE.AND P2, PT, R220, R29, PT ;  /* 0x0000001ddc00720c */ /* 0x000fe40003f46270 */
        /* <DEDUP_REMOVED lines=17> */
[----:B------:R-:W-:Y:S01]  /*b530*/  IADD3 R0, P4, R10, R109, RZ ;  /* 0x0000006d0a007210 */ /* 0x000fe20007f9e0ff */
[----:B------:R-:W-:Y:S01]  /*b540*/  ULDC.64 UR4, c[0x0][0x3c8] ;  /* 0x0000f20000047ab9 */ /* 0x000fe20000000a00 */
[----:B------:R-:W-:Y:S01]  /*b550*/  IADD3 R7, P3, R12, R83, RZ ;  /* 0x000000530c077210 */ /* 0x000fe20007f7e0ff */
[----:B------:R-:W-:Y:S01]  /*b560*/  ULDC.64 UR6, c[0x0][0x3e0] ;  /* 0x0000f80000067ab9 */ /* 0x000fe20000000a00 */
[----:B------:R-:W-:Y:S01]  /*b570*/  CS2R R80, SRZ ;  /* 0x0000000000507805 */ /* 0x000fe2000001ff00 */
[----:B------:R-:W-:Y:S01]  /*b580*/  IMAD.X R3, R11, 0x1, R111, P4 ;  /* 0x000000010b037824 */ /* 0x000fe200020e066f */
[----:B------:R-:W-:Y:S02]  /*b590*/  IADD3.X R20, R13, R89, RZ, P3, !PT ;  /* 0x000000590d147210 */ /* 0x000fe40001ffe4ff */
[----:B------:R-:W-:Y:S02]  /*b5a0*/  CS2R R76, SRZ ;  /* 0x00000000004c7805 */ /* 0x000fe4000001ff00 */
[----:B------:R-:W-:Y:S01]  /*b5b0*/  LEA R6, P3, R7, UR4, 0x1 ;  /* 0x0000000407067c11 */ /* 0x000fe2000f8608ff */
[----:B------:R-:W-:Y:S01]  /*b5c0*/  ULDC UR4, c[0x0][0x3d4] ;  /* 0x0000f50000047ab9 */ /* 0x000fe20000000800 */
[----:B------:R-:W-:-:S02]  /*b5d0*/  LEA R8, P4, R0, UR6, 0x1 ;  /* 0x0000000600087c11 */ /* 0x000fc4000f8808ff */
[----:B------:R-:W-:Y:S02]  /*b5e0*/  CS2R R70, SRZ ;  /* 0x0000000000467805 */ /* 0x000fe4000001ff00 */
[----:B------:R-:W-:Y:S02]  /*b5f0*/  LEA.HI.X R7, R7, UR5, R20, 0x1, P3 ;  /* 0x0000000507077c11 */ /* 0x000fe400098f0c14 */
[----:B------:R-:W-:Y:S02]  /*b600*/  CS2R R68, SRZ ;  /* 0x0000000000447805 */ /* 0x000fe4000001ff00 */
[----:B------:R-:W-:Y:S02]  /*b610*/  LEA.HI.X R9, R0, UR7, R3, 0x1, P4 ;  /* 0x0000000700097c11 */ /* 0x000fe4000a0f0c03 */
[----:B------:R-:W-:Y:S02]  /*b620*/  ISETP.GE.AND P3, PT, R22, UR4, PT ;  /* 0x0000000416007c0c */ /* 0x000fe4000bf66270 */
[----:B------:R-:W-:-:S02]  /*b630*/  ISETP.GE.AND P4, PT, R216, UR4, PT ;  /* 0x00000004d8007c0c */ /* 0x000fc4000bf86270 */
[----:B------:R-:W-:Y:S02]  /*b640*/  ISETP.GE.AND P5, PT, R215, UR4, PT ;  /* 0x00000004d7007c0c */ /* 0x000fe4000bfa6270 */
        /* <DEDUP_REMOVED lines=13> */
.L_x_2424:
[----:B------:R-:W-:Y:S05]  /*b720*/  BSYNC B1 ;  /* 0x0000000000017941 */ /* 0x000fea0003800000 */
.L_x_2423:
        /* <DEDUP_REMOVED lines=16> */
[----:B------:R-:W-:-:S02]  /*b830*/  LEA.HI.X R9, R0, UR7, R3, 0x1, P4 ;  /* 0x0000000700097c11 */ /* 0x000fc4000a0f0c03 */
[----:B------:R-:W-:Y:S02]  /*b840*/  ISETP.GE.AND P3, PT, R22, UR4, PT ;  /* 0x0000000416007c0c */ /* 0x000fe4000bf66270 */
[----:B------:R-:W-:Y:S02]  /*b850*/  ISETP.GE.AND P4, PT, R216, UR4, PT ;  /* 0x00000004d8007c0c */ /* 0x000fe4000bf86270 */
[----:B------:R-:W-:Y:S02]  /*b860*/  ISETP.GE.AND P5, PT, R215, UR4, PT ;  /* 0x00000004d7007c0c */ /* 0x000fe4000bfa6270 */
[----:B------:R-:W-:Y:S02]  /*b870*/  ISETP.GE.AND P6, PT, R217, UR4, PT ;  /* 0x00000004d9007c0c */ /* 0x000fe4000bfc6270 */
[----:B------:R-:W-:Y:S02]  /*b880*/  CS2R R62, SRZ ;  /* 0x00000000003e7805 */ /* 0x000fe4000001ff00 */
[----:B------:R-:W-:-:S02]  /*b890*/  CS2R R58, SRZ ;  /* 0x00000000003a7805 */ /* 0x000fc4000001ff00 */
        /* <DEDUP_REMOVED lines=10> */
.L_x_2426:
[----:B------:R-:W-:Y:S05]  /*b940*/  BSYNC B1 ;  /* 0x0000000000017941 */ /* 0x000fea0003800000 */
.L_x_2425:
        /* <DEDUP_REMOVED lines=10> */
[----:B01----:R-:W-:Y:S01]  /*b9f0*/  LEA R6, P3, R84, R12, 0x6 ;  /* 0x0000000c54067211 */ /* 0x003fe200078630ff */
[----:B------:R-:W-:Y:S01]  /*ba00*/  ULDC.64 UR4, c[0x0][0x3c8] ;  /* 0x0000f20000047ab9 */ /* 0x000fe20000000a00 */
[----:B------:R-:W-:Y:S01]  /*ba10*/  LEA R0, P4, R14, R10, 0x6 ;  /* 0x0000000a0e007211 */ /* 0x000fe200078830ff */
        /* <DEDUP_REMOVED lines=11> */
[----:B------:R-:W-:Y:S01]  /*bad0*/  CS2R R34, SRZ ;  /* 0x0000000000227805 */ /* 0x000fe2000001ff00 */
[----:B------:R-:W-:Y:S01]  /*bae0*/  IMAD.X R3, R8, 0x1, R111, P6 ;  /* 0x0000000108037824 */ /* 0x000fe200030e066f */
[----:B------:R-:W-:-:S02]  /*baf0*/  LEA R8, P4, R0, UR6, 0x1 ;  /* 0x0000000600087c11 */ /* 0x000fc4000f8808ff */
[----:B------:R-:W-:Y:S02]  /*bb00*/  LEA.HI.X R7, R7, UR5, R20, 0x1, P3 ;  /* 0x0000000507077c11 */ /* 0x000fe400098f0c14 */
[----:B------:R-:W-:Y:S02]  /*bb10*/  LEA.HI.X R9, R0, UR7, R3, 0x1, P4 ;  /* 0x0000000700097c11 */ /* 0x000fe4000a0f0c03 */
[----:B------:R-:W-:Y:S02]  /*bb20*/  ISETP.GE.AND P3, PT, R22, UR4, PT ;  /* 0x0000000416007c0c */ /* 0x000fe4000bf66270 */
[----:B------:R-:W-:Y:S02]  /*bb30*/  ISETP.GE.AND P4, PT, R216, UR4, PT ;  /* 0x00000004d8007c0c */ /* 0x000fe4000bf86270 */
[----:B------:R-:W-:Y:S02]  /*bb40*/  ISETP.GE.AND P5, PT, R215, UR4, PT ;  /* 0x00000004d7007c0c */ /* 0x000fe4000bfa6270 */
[----:B------:R-:W-:-:S02]  /*bb50*/  ISETP.GE.AND P6, PT, R217, UR4, PT ;  /* 0x00000004d9007c0c */ /* 0x000fc4000bfc6270 */
        /* <DEDUP_REMOVED lines=12> */
.L_x_2428:
[----:B------:R-:W-:Y:S05]  /*bc20*/  BSYNC B1 ;  /* 0x0000000000017941 */ /* 0x000fea0003800000 */
.L_x_2427:
[----:B------:R-:W3:Y:S01]  /*bc30*/  LDL R0, [R1+0x8c] ;  /* 0x00008c0001007983 */ /* 0x000ee20000100800 */
[----:B-----5:R-:W-:Y:S01]  /*bc40*/  IMAD.MOV.U32 R3, RZ, RZ, R69 ;  /* 0x000000ffff037224 */ /* 0x020fe200078e0045 */
[----:B------:R-:W4:Y:S01]  /*bc50*/  LDC R20, c[0x0][0x428] ;  /* 0x00010a00ff147b82 */ /* 0x000f220000000800 */
[----:B012---:R-:W-:Y:S01]  /*bc60*/  IMAD.MOV.U32 R6, RZ, RZ, R76 ;  /* 0x000000ffff067224 */ /* 0x007fe200078e004c */
        /* <DEDUP_REMOVED lines=26> */
[----:B------:R-:W-:Y:S02]  /*be10*/  PRMT R110, R3, 0x7610, R110 ;  /* 0x00007610036e7816 */ /* 0x000fe4000000006e */
[----:B------:R-:W-:Y:S02]  /*be20*/  CS2R R24, SRZ ;  /* 0x0000000000187805 */ /* 0x000fe4000001ff00 */
[----:B------:R-:W-:-:S02]  /*be30*/  CS2R R32, SRZ ;  /* 0x0000000000207805 */ /* 0x000fc4000001ff00 */
[----:B---3--:R-:W-:Y:S02]  /*be40*/  ISETP.GE.AND P3, PT, R0, R29, PT ;  /* 0x0000001d0000720c */ /* 0x008fe40003f66270 */
[----:B------:R-:W-:Y:S02]  /*be50*/  CS2R R28, SRZ ;  /* 0x00000000001c7805 */ /* 0x000fe4000001ff00 */
[----:B------:R-:W-:-:S04]  /*be60*/  MOV R0, R68 ;  /* 0x0000004400007202 */ /* 0x000fc80000000f00 */
[----:B------:R-:W-:Y:S02]  /*be70*/  PRMT R97, R97, 0x5410, R0 ;  /* 0x0000541061617816 */ /* 0x000fe40000000000 */
[----:B------:R-:W-:-:S04]  /*be80*/  MOV R0, R70 ;  /* 0x0000004600007202 */ /* 0x000fc80000000f00 */
[----:B------:R-:W-:Y:S02]  /*be90*/  PRMT R101, R101, 0x5410, R0 ;  /* 0x0000541065657816 */ /* 0x000fe40000000000 */
[----:B------:R-:W-:-:S04]  /*bea0*/  MOV R0, R80 ;  /* 0x0000005000007202 */ /* 0x000fc80000000f00 */
[----:B------:R-:W-:Y:S02]  /*beb0*/  PRMT R108, R108, 0x5410, R0 ;  /* 0x000054106c6c7816 */ /* 0x000fe40000000000 */
[----:B------:R-:W-:Y:S02]  /*bec0*/  MOV R0, R72 ;  /* 0x0000004800007202 */ /* 0x000fe40000000f00 */
[----:B------:R-:W-:Y:S02]  /*bed0*/  PRMT R108, R6, 0x7610, R108 ;  /* 0x00007610066c7816 */ /* 0x000fe4000000006c */
[----:B------:R-:W-:Y:S02]  /*bee0*/  CS2R R6, SRZ ;  /* 0x0000000000067805 */ /* 0x000fe4000001ff00 */
[----:B------:R-:W-:Y:S01]  /*bef0*/  PRMT R102, R102, 0x5410, R0 ;  /* 0x0000541066667816 */ /* 0x000fe20000000000 */
[----:B------:R-:W-:-:S05]  /*bf00*/  IMAD.MOV.U32 R0, RZ, RZ, R75 ;  /* 0x000000ffff007224 */ /* 0x000fca00078e004b */
[----:B------:R-:W-:Y:S01]  /*bf10*/  PRMT R107, R0, 0x7610, R107 ;  /* 0x00007610006b7816 */ /* 0x000fe2000000006b */
[----:B----4-:R-:W-:Y:S06]  /*bf20*/  @P3 BRA `(.L_x_2430) ;  /* 0x00000000008c3947 */ /* 0x010fec0003800000 */
        /* <DEDUP_REMOVED lines=10> */
[----:B------:R-:W-:-:S03]  /*bfd0*/  IMAD R0, R15, 0x60, RZ ;  /* 0x000000600f007824 */ /* 0x000fc600078e02ff */
        /* <DEDUP_REMOVED lines=24> */
.L_x_2430:
[----:B------:R-:W-:Y:S05]  /*c160*/  BSYNC B1 ;  /* 0x0000000000017941 */ /* 0x000fea0003800000 */
.L_x_2429:
[----:B------:R-:W2:Y:S01]  /*c170*/  LDL R109, [R1+0x84] ;  /* 0x00008400016d7983 */ /* 0x000ea20000100800 */
[----:B------:R-:W-:Y:S01]  /*c180*/  ISETP.NE.AND P4, PT, R20, 0x1, PT ;  /* 0x000000011400780c */ /* 0x000fe20003f85270 */
[----:B0-----:R-:W-:Y:S01]  /*c190*/  IMAD.MOV.U32 R11, RZ, RZ, R60 ;  /* 0x000000ffff0b7224 */ /* 0x001fe200078e003c */
[----:B------:R-:W-:Y:S01]  /*c1a0*/  MOV R3, R54 ;  /* 0x0000003600037202 */ /* 0x000fe20000000f00 */
        /* <DEDUP_REMOVED lines=13> */
[----:B------:R-:W0:Y:S01]  /*c280*/  @P4 LDC R0, c[0x0][0x42c] ;  /* 0x00010b00ff004b82 */ /* 0x000e220000000800 */
[----:B------:R-:W-:Y:S01]  /*c290*/  PRMT R95, R95, 0x5410, R3 ;  /* 0x000054105f5f7816 */ /* 0x000fe20000000003 */
[----:B------:R-:W-:Y:S01]  /*c2a0*/  IMAD.MOV.U32 R13, RZ, RZ, R63 ;  /* 0x000000ffff0d7224 */ /* 0x000fe200078e003f */
[----:B------:R-:W-:Y:S01]  /*c2b0*/  PRMT R97, R11, 0x7610, R97 ;  /* 0x000076100b617816 */ /* 0x000fe20000000061 */
[----:B------:R-:W-:Y:S01]  /*c2c0*/  IMAD.MOV.U32 R20, RZ, RZ, R39 ;  /* 0x000000ffff147224 */ /* 0x000fe200078e0027 */
[----:B------:R-:W-:Y:S01]  /*c2d0*/  MOV R3, R64 ;  /* 0x0000004000037202 */ /* 0x000fe20000000f00 */
[----:B------:R-:W-:Y:S01]  /*c2e0*/  ULDC.64 UR6, c[0x0][0x3e0] ;  /* 0x0000f80000067ab9 */ /* 0x000fe20000000a00 */
[----:B------:R-:W-:Y:S01]  /*c2f0*/  PRMT R104, R10, 0x7610, R104 ;  /* 0x000076100a687816 */ /* 0x000fe20000000068 */
[----:B------:R-:W1:Y:S01]  /*c300*/  @P4 LDC R11, c[0x0][0x430] ;  /* 0x00010c00ff0b4b82 */ /* 0x000e620000000800 */
[----:B------:R-:W-:Y:S01]  /*c310*/  PRMT R103, R103, 0x5410, R3 ;  /* 0x0000541067677816 */ /* 0x000fe20000000003 */
[----:B------:R-:W-:Y:S01]  /*c320*/  IMAD.MOV.U32 R3, RZ, RZ, R53 ;  /* 0x000000ffff037224 */ /* 0x000fe200078e0035 */
[----:B------:R-:W-:-:S02]  /*c330*/  MOV R10, R56 ;  /* 0x00000038000a7202 */ /* 0x000fc40000000f00 */
[----:B------:R-:W-:Y:S02]  /*c340*/  PRMT R100, R100, 0x5410, R12 ;  /* 0x0000541064647816 */ /* 0x000fe4000000000c */
[----:B------:R-:W-:Y:S01]  /*c350*/  PRMT R96, R96, 0x5410, R10 ;  /* 0x0000541060607816 */ /* 0x000fe2000000000a */
[----:B------:R-:W-:Y:S01]  /*c360*/  IMAD.MOV.U32 R10, RZ, RZ, R59 ;  /* 0x000000ffff0a7224 */ /* 0x000fe200078e003b */
[----:B------:R-:W-:Y:S02]  /*c370*/  MOV R12, R62 ;  /* 0x0000003e000c7202 */ /* 0x000fe40000000f00 */
[----:B------:R-:W-:Y:S01]  /*c380*/  PRMT R95, R3, 0x7610, R95 ;  /* 0x00007610035f7816 */ /* 0x000fe2000000005f */
[----:B------:R-:W-:Y:S01]  /*c390*/  IMAD R3, R225, 0x80, R18 ;  /* 0x00000080e1037824 */ /* 0x000fe200078e0212 */
[----:B------:R-:W-:Y:S01]  /*c3a0*/  PRMT R104, R104, 0x5410, R12 ;  /* 0x0000541068687816 */ /* 0x000fe2000000000c */
[----:B------:R-:W-:Y:S01]  /*c3b0*/  IMAD.MOV.U32 R12, RZ, RZ, R35 ;  /* 0x000000ffff0c7224 */ /* 0x000fe200078e0023 */
[----:B------:R-:W-:Y:S01]  /*c3c0*/  PRMT R101, R10, 0x7610, R101 ;  /* 0x000076100a657816 */ /* 0x000fe20000000065 */
[----:B------:R-:W-:Y:S01]  /*c3d0*/  IMAD R3, R222, 0x20, R3 ;  /* 0x00000020de037824 */ /* 0x000fe200078e0203 */
[----:B------:R-:W-:-:S02]  /*c3e0*/  MOV R10, R34 ;  /* 0x00000022000a7202 */ /* 0x000fc40000000f00 */
[----:B------:R-:W-:Y:S01]  /*c3f0*/  PRMT R105, R13, 0x7610, R105 ;  /* 0x000076100d697816 */ /* 0x000fe20000000069 */
[----:B0-----:R-:W-:Y:S01]  /*c400*/  @P4 IMAD.HI.U32 R0, R3, R0, RZ ;  /* 0x0000000003004227 */ /* 0x001fe200078e00ff */
[----:B------:R-:W-:Y:S02]  /*c410*/  PRMT R82, R12, 0x5410, R10 ;  /* 0x000054100c527816 */ /* 0x000fe4000000000a */
[----:B------:R-:W-:Y:S01]  /*c420*/  MOV R10, R42 ;  /* 0x0000002a000a7202 */ /* 0x000fe20000000f00 */
[----:B------:R-:W-:Y:S01]  /*c430*/  IMAD.MOV.U32 R13, RZ, RZ, R38 ;  /* 0x000000ffff0d7224 */ /* 0x000fe200078e0026 */
[----:B-1----:R-:W-:Y:S01]  /*c440*/  @P4 SHF.R.U32.HI R3, RZ, R11, R0 ;  /* 0x0000000bff034219 */ /* 0x002fe20000011600 */
[----:B------:R-:W-:Y:S01]  /*c450*/  IMAD.MOV.U32 R12, RZ, RZ, R43 ;  /* 0x000000ffff0c7224 */ /* 0x000fe200078e002b */
[----:B------:R-:W-:Y:S01]  /*c460*/  PRMT R89, R89, 0x5410, R10 ;  /* 0x0000541059597816 */ /* 0x000fe2000000000a */
[----:B------:R-:W-:Y:S01]  /*c470*/  IMAD.MOV.U32 R10, RZ, RZ, R37 ;  /* 0x000000ffff0a7224 */ /* 0x000fe200078e0025 */
[----:B------:R-:W-:Y:S01]  /*c480*/  PRMT R88, R13, 0x5410, R20 ;  /* 0x000054100d587816 */ /* 0x000fe20000000014 */
[----:B------:R-:W-:Y:S01]  /*c490*/  IMAD.MOV.U32 R13, RZ, RZ, R46 ;  /* 0x000000ffff0d7224 */ /* 0x000fe200078e002e */
[----:B------:R-:W-:Y:S01]  /*c4a0*/  PRMT R92, R12, 0x7610, R92 ;  /* 0x000076100c5c7816 */ /* 0x000fe2000000005c */
[----:B------:R-:W-:Y:S01]  /*c4b0*/  IMAD.MOV.U32 R20, RZ, RZ, R47 ;  /* 0x000000ffff147224 */ /* 0x000fe200078e002f */
[----:B------:R-:W-:Y:S01]  /*c4c0*/  SHF.R.S32.HI R11, RZ, 0x1f, R3 ;  /* 0x0000001fff0b7819 */ /* 0x000fe20000011403 */
[----:B------:R-:W-:Y:S01]  /*c4d0*/  IMAD.MOV.U32 R12, RZ, RZ, R40 ;  /* 0x000000ffff0c7224 */ /* 0x000fe200078e0028 */
[----:B------:R-:W-:-:S02]  /*c4e0*/  MOV R0, R36 ;  /* 0x0000002400007202 */ /* 0x000fc40000000f00 */
[----:B------:R-:W-:Y:S02]  /*c4f0*/  PRMT R93, R13, 0x5410, R20 ;  /* 0x000054100d5d7816 */ /* 0x000fe40000000014 */
[----:B------:R-:W-:Y:S01]  /*c500*/  PRMT R89, R12, 0x7610, R89 ;  /* 0x000076100c597816 */ /* 0x000fe20000000059 */
[----:B------:R-:W-:Y:S01]  /*c510*/  IMAD.WIDE.U32 R12, R3, R84, R86 ;  /* 0x00000054030c7225 */ /* 0x000fe200078e0056 */
[----:B------:R-:W-:-:S03]  /*c520*/  PRMT R83, R0, 0x5410, R10 ;  /* 0x0000541000537816 */ /* 0x000fc6000000000a */
[C---:B------:R-:W-:Y:S02]  /*c530*/  IMAD R84, R11.reuse, R84, RZ ;  /* 0x000000540b547224 */ /* 0x040fe400078e02ff */
[-C--:B------:R-:W-:Y:S02]  /*c540*/  IMAD R0, R11, R14.reuse, RZ ;  /* 0x0000000e0b007224 */ /* 0x080fe400078e02ff */
[----:B------:R-:W-:Y:S02]  /*c550*/  IMAD.MOV.U32 R10, RZ, RZ, R41 ;  /* 0x000000ffff0a7224 */ /* 0x000fe400078e0029 */
[C---:B------:R-:W-:Y:S01]  /*c560*/  IMAD.WIDE.U32 R86, R3.reuse, R14, R90 ;  /* 0x0000000e03567225 */ /* 0x040fe200078e005a */
[----:B------:R-:W-:Y:S02]  /*c570*/  MOV R14, R44 ;  /* 0x0000002c000e7202 */ /* 0x000fe40000000f00 */
[----:B------:R-:W-:Y:S01]  /*c580*/  PRMT R90, R10, 0x7610, R90 ;  /* 0x000076100a5a7816 */ /* 0x000fe2000000005a */
[C---:B------:R-:W-:Y:S01]  /*c590*/  IMAD R11, R3.reuse, R85, R84 ;  /* 0x00000055030b7224 */ /* 0x040fe200078e0254 */
[----:B------:R-:W-:Y:S01]  /*c5a0*/  LEA R10, P4, R12, UR4, 0x1 ;  /* 0x000000040c0a7c11 */ /* 0x000fe2000f8808ff */
[----:B------:R-:W-:Y:S01]  /*c5b0*/  IMAD R3, R3, R15, R0 ;  /* 0x0000000f03037224 */ /* 0x000fe200078e0200 */
[----:B------:R-:W-:Y:S01]  /*c5c0*/  LEA R0, P5, R86, UR6, 0x1 ;  /* 0x0000000656007c11 */ /* 0x000fe2000f8a08ff */
[----:B------:R-:W-:Y:S01]  /*c5d0*/  IMAD.IADD R11, R13, 0x1, R11 ;  /* 0x000000010d0b7824 */ /* 0x000fe200078e020b */
[----:B------:R-:W-:Y:S01]  /*c5e0*/  UMOV UR4, 0xffffffff ;  /* 0xffffffff00047882 */ /* 0x000fe20000000000 */
[----:B------:R-:W-:-:S02]  /*c5f0*/  IMAD.IADD R3, R87, 0x1, R3 ;  /* 0x0000000157037824 */ /* 0x000fc400078e0203 */
[----:B------:R-:W-:Y:S01]  /*c600*/  IMAD.MOV.U32 R15, RZ, RZ, R45 ;  /* 0x000000ffff0f7224 */ /* 0x000fe200078e002d */
[----:B------:R-:W-:Y:S02]  /*c610*/  LEA.HI.X R20, R12, UR5, R11, 0x1, P4 ;  /* 0x000000050c147c11 */ /* 0x000fe4000a0f0c0b */
[----:B------:R-:W-:Y:S02]  /*c620*/  LEA.HI.X R3, R86, UR7, R3, 0x1, P5 ;  /* 0x0000000756037c11 */ /* 0x000fe4000a8f0c03 */
[----:B------:R-:W-:Y:S02]  /*c630*/  PRMT R87, R14, 0x5410, R15 ;  /* 0x000054100e577816 */ /* 0x000fe4000000000f */
[----:B--2---:R-:W-:Y:S01]  /*c640*/  LEA.HI R84, R109, R109, RZ, 0x1 ;  /* 0x0000006d6d547211 */ /* 0x004fe200078f08ff */
[----:B------:R-:W-:Y:S06]  /*c650*/  BRA.DIV UR4, `(.L_x_2431) ;  /* 0x0000020e04147947 */ /* 0x000fec000b800000 */
.L_x_2690:
[----:B------:R-:W-:-:S03]  /*c660*/  UMOV UR4, 0xffffffff ;  /* 0xffffffff00047882 */ /* 0x000fc60000000000 */
[----:B------:R-:W-:Y:S05]  /*c670*/  BRA.DIV UR4, `(.L_x_2432) ;  /* 0x0000020e04347947 */ /* 0x000fea000b800000 */
.L_x_2693:
[----:B------:R-:W-:-:S03]  /*c680*/  UMOV UR4, 0xffffffff ;  /* 0xffffffff00047882 */ /* 0x000fc60000000000 */
[----:B------:R-:W-:Y:S05]  /*c690*/  BRA.DIV UR4, `(.L_x_2433) ;  /* 0x0000020e04547947 */ /* 0x000fea000b800000 */
.L_x_2696:
[----:B------:R-:W-:-:S03]  /*c6a0*/  UMOV UR4, 0xffffffff ;  /* 0xffffffff00047882 */ /* 0x000fc60000000000 */
[----:B------:R-:W-:Y:S05]  /*c6b0*/  BRA.DIV UR4, `(.L_x_2434) ;  /* 0x0000020e04747947 */ /* 0x000fea000b800000 */
.L_x_2699:
[----:B------:R-:W-:-:S03]  /*c6c0*/  UMOV UR4, 0xffffffff ;  /* 0xffffffff00047882 */ /* 0x000fc60000000000 */
[----:B------:R-:W-:Y:S05]  /*c6d0*/  BRA.DIV UR4, `(.L_x_2435) ;  /* 0x0000020e04947947 */ /* 0x000fea000b800000 */
.L_x_2702:
[----:B------:R-:W-:-:S03]  /*c6e0*/  UMOV UR4, 0xffffffff ;  /* 0xffffffff00047882 */ /* 0x000fc60000000000 */
[----:B------:R-:W-:Y:S05]  /*c6f0*/  BRA.DIV UR4, `(.L_x_2436) ;  /* 0x0000020e04b47947 */ /* 0x000fea000b800000 */
.L_x_2705:
[----:B------:R-:W-:-:S03]  /*c700*/  UMOV UR4, 0xffffffff ;  /* 0xffffffff00047882 */ /* 0x000fc60000000000 */
[----:B------:R-:W-:Y:S05]  /*c710*/  BRA.DIV UR4, `(.L_x_2437) ;  /* 0x0000020e04d47947 */ /* 0x000fea000b800000 */
.L_x_2708:
[----:B------:R-:W-:-:S03]  /*c720*/  UMOV UR4, 0xffffffff ;  /* 0xffffffff00047882 */ /* 0x000fc60000000000 */
[----:B------:R-:W-:Y:S05]  /*c730*/  BRA.DIV UR4, `(.L_x_2438) ;  /* 0x0000020e04f47947 */ /* 0x000fea000b800000 */
.L_x_2711:
[----:B------:R-:W-:-:S03]  /*c740*/  UMOV UR4, 0xffffffff ;  /* 0xffffffff00047882 */ /* 0x000fc60000000000 */
[----:B------:R-:W-:Y:S05]  /*c750*/  BRA.DIV UR4, `(.L_x_2439) ;  /* 0x0000021204147947 */ /* 0x000fea000b800000 */
.L_x_2714:
[----:B------:R-:W-:-:S03]  /*c760*/  UMOV UR4, 0xffffffff ;  /* 0xffffffff00047882 */ /* 0x000fc60000000000 */
[----:B------:R-:W-:Y:S05]  /*c770*/  BRA.DIV UR4, `(.L_x_2440) ;  /* 0x0000021204347947 */ /* 0x000fea000b800000 */
.L_x_2717:
[----:B------:R-:W-:-:S03]  /*c780*/  UMOV UR4, 0xffffffff ;  /* 0xffffffff00047882 */ /* 0x000fc60000000000 */
[----:B------:R-:W-:Y:S05]  /*c790*/  BRA.DIV UR4, `(.L_x_2441) ;  /* 0x0000021204547947 */ /* 0x000fea000b800000 */
.L_x_2720:
[----:B------:R-:W-:-:S03]  /*c7a0*/  UMOV UR4, 0xffffffff ;  /* 0xffffffff00047882 */ /* 0x000fc60000000000 */
[----:B------:R-:W-:Y:S05]  /*c7b0*/  BRA.DIV UR4, `(.L_x_2442) ;  /* 0x0000021204747947 */ /* 0x000fea000b800000 */
.L_x_2723:
[----:B------:R-:W-:-:S03]  /*c7c0*/  UMOV UR4, 0xffffffff ;  /* 0xffffffff00047882 */ /* 0x000fc60000000000 */
[----:B------:R-:W-:Y:S05]  /*c7d0*/  BRA.DIV UR4, `(.L_x_2443) ;  /* 0x0000021204947947 */ /* 0x000fea000b800000 */
.L_x_2726:
[----:B------:R-:W-:Y:S01]  /*c7e0*/  UMOV UR4, 0xffffffff ;  /* 0xffffffff00047882 */ /* 0x000fe20000000000 */
[----:B------:R-:W-:Y:S02]  /*c7f0*/  LOP3.LUT R84, R84, 0xfffffffe, RZ, 0xc0, !PT ;  /* 0xfffffffe54547812 */ /* 0x000fe400078ec0ff */
[----:B------:R-:W-:Y:S05]  /*c800*/  BRA.DIV UR4, `(.L_x_2444) ;  /* 0x0000021204b07947 */ /* 0x000fea000b800000 */
.L_x_2729:
[----:B------:R-:W-:Y:S01]  /*c810*/  UMOV UR4, 0xffffffff ;  /* 0xffffffff00047882 */ /* 0x000fe20000000000 */
[----:B------:R-:W-:Y:S02]  /*c820*/  IADD3 R84, R109, -R84, RZ ;  /* 0x800000546d547210 */ /* 0x000fe40007ffe0ff */
[----:B------:R-:W-:Y:S05]  /*c830*/  BRA.DIV UR4, `(.L_x_2445) ;  /* 0x0000021204cc7947 */ /* 0x000fea000b800000 */
.L_x_2732:
[----:B------:R-:W-:Y:S01]  /*c840*/  UMOV UR4, 0xffffffff ;  /* 0xffffffff00047882 */ /* 0x000fe20000000000 */
[----:B------:R-:W-:Y:S02]  /*c850*/  SHF.L.U32 R109, R84, 0x1f, RZ ;  /* 0x0000001f546d7819 */ /* 0x000fe400000006ff */
[----:B------:R-:W-:Y:S05]  /*c860*/  BRA.DIV UR4, `(.L_x_2446) ;  /* 0x0000021204e87947 */ /* 0x000fea000b800000 */
.L_x_2735:
[----:B------:R-:W0:Y:S01]  /*c870*/  SYNCS.PHASECHK.TRANS64.TRYWAIT P4, [R16+URZ+0x38800], R109 ;  /* 0x0388006d100075a7 */ /* 0x000e22000808017f */
[----:B------:R-:W-:Y:S01]  /*c880*/  IMAD.MOV.U32 R0, RZ, RZ, R48 ;  /* 0x000000ffff007224 */ /* 0x000fe200078e0030 */
[----:B-----5:R-:W-:Y:S01]  /*c890*/  MOV R11, R5 ;  /* 0x00000005000b7202 */ /* 0x020fe20000000f00 */
[----:B------:R-:W-:Y:S01]  /*c8a0*/  IMAD.MOV.U32 R3, RZ, RZ, R49 ;  /* 0x000000ffff037224 */ /* 0x000fe200078e0031 */
        /* <DEDUP_REMOVED lines=11> */
[----:B------:R-:W-:Y:S01]  /*c960*/  BSSY B1, `(.L_x_2447) ;  /* 0x000000f000017945 */ /* 0x000fe20003800000 */
[----:B------:R-:W-:Y:S01]  /*c970*/  PRMT R11, R10, 0x5410, R3 ;  /* 0x000054100a0b7816 */ /* 0x000fe20000000003 */
[----:B------:R-:W-:Y:S01]  /*c980*/  IMAD.MOV.U32 R3, RZ, RZ, R30 ;  /* 0x000000ffff037224 */ /* 0x000fe200078e001e */
[----:B------:R-:W-:Y:S01]  /*c990*/  MOV R14, R29 ;  /* 0x0000001d000e7202 */ /* 0x000fe20000000f00 */
[----:B------:R-:W-:-:S05]  /*c9a0*/  IMAD.MOV.U32 R10, RZ, RZ, R31 ;  /* 0x000000ffff0a7224 */ /* 0x000fca00078e001f */
[----:B------:R-:W-:Y:S01]  /*c9b0*/  PRMT R85, R3, 0x5410, R10 ;  /* 0x0000541003557816 */ /* 0x000fe2000000000a */
[----:B------:R-:W-:Y:S01]  /*c9c0*/  IMAD.MOV.U32 R10, RZ, RZ, R24 ;  /* 0x000000ffff0a7224 */ /* 0x000fe200078e0018 */
[----:B------:R-:W-:Y:S01]  /*c9d0*/  PRMT R3, R12, 0x5410, R13 ;  /* 0x000054100c037816 */ /* 0x000fe2000000000d */
[----:B------:R-:W-:Y:S02]  /*c9e0*/  IMAD.MOV.U32 R12, RZ, RZ, R25 ;  /* 0x000000ffff0c7224 */ /* 0x000fe400078e0019 */
[----:B------:R-:W-:-:S03]  /*c9f0*/  IMAD.MOV.U32 R13, RZ, RZ, R28 ;  /* 0x000000ffff0d7224 */ /* 0x000fc600078e001c */
[----:B------:R-:W-:Y:S01]  /*ca00*/  PRMT R10, R12, 0x5410, R10 ;  /* 0x000054100c0a7816 */ /* 0x000fe2000000000a */
[----:B------:R-:W-:Y:S01]  /*ca10*/  IMAD.MOV.U32 R12, RZ, RZ, R32 ;  /* 0x000000ffff0c7224 */ /* 0x000fe200078e0020 */
[----:B------:R-:W-:Y:S01]  /*ca20*/  PRMT R84, R13, 0x5410, R14 ;  /* 0x000054100d547816 */ /* 0x000fe2000000000e */
[----:B------:R-:W-:Y:S01]  /*ca30*/  IMAD.MOV.U32 R13, RZ, RZ, R33 ;  /* 0x000000ffff0d7224 */ /* 0x000fe200078e0021 */
[----:B0-----:R-:W-:Y:S06]  /*ca40*/  @!P4 BRA `(.L_x_2448) ;  /* 0x000002100098c947 */ /* 0x001fec0003800000 */
.L_x_2736:
[----:B------:R-:W-:Y:S05]  /*ca50*/  BSYNC B1 ;  /* 0x0000000000017941 */ /* 0x000fea0003800000 */
.L_x_2447:
[----:B------:R-:W-:Y:S01]  /*ca60*/  BSSY B1, `(.L_x_2449) ;  /* 0x00000ba000017945 */ /* 0x000fe20003800000 */
[----:B------:R-:W-:-:S03]  /*ca70*/  PRMT R86, R12, 0x5410, R13 ;  /* 0x000054100c567816 */ /* 0x000fc6000000000d */
[----:B------:R-:W-:Y:S05]  /*ca80*/  @P0 BRA `(.L_x_2450) ;  /* 0x0000000800dc0947 */ /* 0x000fea0003800000 */
[----:B------:R-:W1:Y:S01]  /*ca90*/  LDC R12, c[0x0][0x3d4] ;  /* 0x0000f500ff0c7b82 */ /* 0x000e620000000800 */
[----:B------:R-:W-:Y:S01]  /*caa0*/  BSSY B2, `(.L_x_2451) ;  /* 0x0000030000027945 */ /* 0x000fe20003800000 */
[-C--:B-1----:R-:W-:Y:S02]  /*cab0*/  ISETP.GE.AND P0, PT, R22, R12.reuse, PT ;  /* 0x0000000c1600720c */ /* 0x082fe40003f06270 */
[-C--:B------:R-:W-:Y:S02]  /*cac0*/  ISETP.GE.AND P4, PT, R216, R12.reuse, PT ;  /* 0x0000000cd800720c */ /* 0x080fe40003f86270 */
[-C--:B------:R-:W-:Y:S02]  /*cad0*/  ISETP.GE.AND P5, PT, R215, R12.reuse, PT ;  /* 0x0000000cd700720c */ /* 0x080fe40003fa6270 */
[----:B------:R-:W-:-:S07]  /*cae0*/  ISETP.GE.AND P6, PT, R217, R12, PT ;  /* 0x0000000cd900720c */ /* 0x000fce0003fc6270 */
[----:B------:R-:W-:Y:S06]  /*caf0*/  @P0 BRA `(.L_x_2452) ;  /* 0x0000000000a80947 */ /* 0x000fec0003800000 */
[----:B------:R-:W1:Y:S01]  /*cb00*/  LDS.128 R12, [R21] ;  /* 0x00000000150c7984 */ /* 0x000e620000000c00 */
[----:B------:R-:W-:Y:S01]  /*cb10*/  SHF.R.U32.HI R112, RZ, 0x10, R79 ;  /* 0x00000010ff707819 */ /* 0x000fe2000001164f */
[----:B------:R-:W-:Y:S01]  /*cb20*/  HADD2.F32 R111, -RZ, R110.H0_H0 ;  /* 0x2000006eff6f7230 */ /* 0x000fe20000004100 */
[--C-:B------:R-:W-:Y:S01]  /*cb30*/  SHF.R.U32.HI R113, RZ, 0x10, R81.reuse ;  /* 0x00000010ff717819 */ /* 0x100fe20000011651 */
[----:B0-----:R-:W-:Y:S01]  /*cb40*/  HADD2.F32 R109, -RZ, R108.H1_H1 ;  /* 0x3000006cff6d7230 */ /* 0x001fe20000004100 */
[----:B------:R-:W-:Y:S01]  /*cb50*/  SHF.R.U64 R116, R80, 0x10, R81 ;  /* 0x0000001050747819 */ /* 0x000fe20000001251 */
[----:B------:R-:W-:Y:S01]  /*cb60*/  HADD2.F32 R112, -RZ, R112.H0_H0 ;  /* 0x20000070ff707230 */ /* 0x000fe20000004100 */
[----:B------:R-:W-:Y:S01]  /*cb70*/  SHF.R.U64 R115, R78, 0x10, R79 ;  /* 0x000000104e737819 */ /* 0x000fe2000000124f */
[----:B------:R-:W-:Y:S02]  /*cb80*/  HADD2.F32 R110, -RZ, R113.H0_H0 ;  /* 0x20000071ff6e7230 */ /* 0x000fe40000004100 */
[----:B------:R-:W-:-:S02]  /*cb90*/  HADD2.F32 R108, -RZ, R108.H0_H0 ;  /* 0x2000006cff6c7230 */ /* 0x000fc40000004100 */
[--C-:B-1----:R-:W-:Y:S02]  /*cba0*/  HADD2.F32 R81, -RZ, R15.reuse.H1_H1 ;  /* 0x3000000fff517230 */ /* 0x102fe40000004100 */
[----:B------:R-:W-:Y:S02]  /*cbb0*/  HADD2.F32 R80, -RZ, R15.H0_H0 ;  /* 0x2000000fff507230 */ /* 0x000fe40000004100 */
[--C-:B------:R-:W-:Y:S02]  /*cbc0*/  HADD2.F32 R15, -RZ, R12.reuse.H0_H0 ;  /* 0x2000000cff0f7230 */ /* 0x100fe40000004100 */
[C---:B------:R-:W-:Y:S01]  /*cbd0*/  FMUL.FTZ R113, R81.reuse, R112 ;  /* 0x0000007051717220 */ /* 0x040fe20000410000 */
[----:B------:R-:W-:Y:S02]  /*cbe0*/  HADD2.F32 R12, -RZ, R12.H1_H1 ;  /* 0x3000000cff0c7230 */ /* 0x000fe40000004100 */
[----:B------:R-:W-:Y:S01]  /*cbf0*/  FMUL.FTZ R81, R81, R110 ;  /* 0x0000006e51517220 */ /* 0x000fe20000410000 */
[----:B------:R-:W-:-:S02]  /*cc00*/  HADD2.F32 R78, -RZ, R14.H0_H0 ;  /* 0x2000000eff4e7230 */ /* 0x000fc40000004100 */
[----:B------:R-:W-:Y:S01]  /*cc10*/  FFMA.FTZ R113, R80, R110, -R113 ;  /* 0x0000006e50717223 */ /* 0x000fe20000010871 */
[----:B------:R-:W-:Y:S02]  /*cc20*/  HADD2.F32 R79, -RZ, R14.H1_H1 ;  /* 0x3000000eff4f7230 */ /* 0x000fe40000004100 */
[----:B------:R-:W-:Y:S01]  /*cc30*/  FMUL.FTZ R114, R12, R111 ;  /* 0x0000006f0c727220 */ /* 0x000fe20000410000 */
[--C-:B------:R-:W-:Y:S02]  /*cc40*/  HADD2.F32 R14, -RZ, R13.reuse.H0_H0 ;  /* 0x2000000dff0e7230 */ /* 0x100fe40000004100 */
[----:B------:R-:W-:Y:S01]  /*cc50*/  FFMA.FTZ R112, R80, R112, R81 ;  /* 0x0000007050707223 */ /* 0x000fe20000010051 */
[-C--:B------:R-:W-:Y:S01]  /*cc60*/  FMUL.FTZ R110, R12, R109.reuse ;  /* 0x0000006d0c6e7220 */ /* 0x080fe20000410000 */
[----:B------:R-:W-:Y:S02]  /*cc70*/  HADD2.F32 R13, -RZ, R13.H1_H1 ;  /* 0x3000000dff0d7230 */ /* 0x000fe40000004100 */
[----:B------:R-:W-:Y:S01]  /*cc80*/  FFMA.FTZ R114, R15, R109, -R114 ;  /* 0x0000006d0f727223 */ /* 0x000fe20000010872 */
[----:B------:R-:W-:-:S02]  /*cc90*/  HADD2.F32 R80, -RZ, R107.H1_H1 ;  /* 0x3000006bff507230 */ /* 0x000fc40000004100 */
[----:B------:R-:W-:Y:S01]  /*cca0*/  FFMA.FTZ R111, R15, R111, R110 ;  /* 0x0000006f0f6f7223 */ /* 0x000fe2000001006e */
[----:B------:R-:W-:Y:S02]  /*ccb0*/  HADD2.F32 R81, -RZ, R115.H0_H0 ;  /* 0x20000073ff517230 */ /* 0x000fe40000004100 */
[C---:B------:R-:W-:Y:S01]  /*ccc0*/  FMUL.FTZ R109, R79.reuse, R108 ;  /* 0x0000006c4f6d7220 */ /* 0x040fe20000410000 */
[----:B------:R-:W-:Y:S02]  /*ccd0*/  HADD2.F32 R12, -RZ, R116.H0_H0 ;  /* 0x20000074ff0c7230 */ /* 0x000fe40000004100 */
[-C--:B------:R-:W-:Y:S01]  /*cce0*/  FMUL.FTZ R79, R79, R80.reuse ;  /* 0x000000504f4f7220 */ /* 0x080fe20000410000 */
        /* <DEDUP_REMOVED lines=11> */
.L_x_2452:
[----:B------:R-:W-:Y:S05]  /*cda0*/  BSYNC B2 ;  /* 0x0000000000027941 */ /* 0x000fea0003800000 */
.L_x_2451:
[----:B------:R-:W-:Y:S04]  /*cdb0*/  BSSY B2, `(.L_x_2453) ;  /* 0x000002c000027945 */ /* 0x000fe80003800000 */
[----:B------:R-:W-:Y:S05]  /*cdc0*/  @P4 BRA `(.L_x_2454) ;  /* 0x0000000000a84947 */ /* 0x000fea0003800000 */
[----:B-1----:R-:W1:Y:S01]  /*cdd0*/  LDS.128 R12, [R21+0x4000] ;  /* 0x00400000150c7984 */ /* 0x002e620000000c00 */
        /* <DEDUP_REMOVED lines=10> */
[--C-:B-1----:R-:W-:Y:S02]  /*ce80*/  HADD2.F32 R77, -RZ, R15.reuse.H1_H1 ;  /* 0x3000000fff4d7230 */ /* 0x102fe40000004100 */
[----:B------:R-:W-:Y:S02]  /*ce90*/  HADD2.F32 R76, -RZ, R15.H0_H0 ;  /* 0x2000000fff4c7230 */ /* 0x000fe40000004100 */
[--C-:B------:R-:W-:Y:S02]  /*cea0*/  HADD2.F32 R15, -RZ, R12.reuse.H0_H0 ;  /* 0x2000000cff0f7230 */ /* 0x100fe40000004100 */
[C---:B------:R-:W-:Y:S01]  /*ceb0*/  FMUL.FTZ R110, R77.reuse, R79 ;  /* 0x0000004f4d6e7220 */ /* 0x040fe20000410000 */
[----:B------:R-:W-:Y:S02]  /*cec0*/  HADD2.F32 R12, -RZ, R12.H1_H1 ;  /* 0x3000000cff0c7230 */ /* 0x000fe40000004100 */
[----:B0-----:R-:W-:Y:S01]  /*ced0*/  FMUL.FTZ R109, R77, R81 ;  /* 0x000000514d6d7220 */ /* 0x001fe20000410000 */
        /* <DEDUP_REMOVED lines=25> */
.L_x_2454:
[----:B------:R-:W-:Y:S05]  /*d070*/  BSYNC B2 ;  /* 0x0000000000027941 */ /* 0x000fea0003800000 */
.L_x_2453:
[----:B------:R-:W-:Y:S04]  /*d080*/  BSSY B2, `(.L_x_2455) ;  /* 0x000002c000027945 */ /* 0x000fe80003800000 */
[----:B------:R-:W-:Y:S05]  /*d090*/  @P5 BRA `(.L_x_2456) ;  /* 0x0000000000a85947 */ /* 0x000fea0003800000 */
[----:B-12---:R-:W1:Y:S01]  /*d0a0*/  LDS.128 R12, [R21+0x8000] ;  /* 0x00800000150c7984 */ /* 0x006e620000000c00 */
[----:B------:R-:W-:Y:S01]  /*d0b0*/  SHF.R.U32.HI R75, RZ, 0x10, R71 ;  /* 0x00000010ff4b7819 */ /* 0x000fe20000011647 */
[----:B------:R-:W-:Y:S01]  /*d0c0*/  HADD2.F32 R74, -RZ, R101.H1_H1 ;  /* 0x30000065ff4a7230 */ /* 0x000fe20000004100 */
[--C-:B------:R-:W-:Y:S01]  /*d0d0*/  SHF.R.U32.HI R77, RZ, 0x10, R73.reuse ;  /* 0x00000010ff4d7819 */ /* 0x100fe20000011649 */
[--C-:B------:R-:W-:Y:S01]  /*d0e0*/  HADD2.F32 R76, -RZ, R102.reuse.H1_H1 ;  /* 0x30000066ff4c7230 */ /* 0x100fe20000004100 */
        /* <DEDUP_REMOVED lines=37> */
.L_x_2456:
[----:B------:R-:W-:Y:S05]  /*d340*/  BSYNC B2 ;  /* 0x0000000000027941 */ /* 0x000fea0003800000 */
.L_x_2455:
[----:B------:R-:W-:Y:S05]  /*d350*/  @P6 BRA `(.L_x_2450) ;  /* 0x0000000000a86947 */ /* 0x000fea0003800000 */
[----:B-123--:R-:W1:Y:S01]  /*d360*/  LDS.128 R12, [R21+0xc000] ;  /* 0x00c00000150c7984 */ /* 0x00ee620000000c00 */
        /* <DEDUP_REMOVED lines=41> */
.L_x_2450:
[----:B------:R-:W-:Y:S05]  /*d600*/  BSYNC B1 ;  /* 0x0000000000017941 */ /* 0x000fea0003800000 */
.L_x_2449:
[----:B------:R-:W-:Y:S04]  /*d610*/  BSSY B1, `(.L_x_2457) ;  /* 0x00000b9000017945 */ /* 0x000fe80003800000 */
[----:B------:R-:W-:Y:S05]  /*d620*/  @P1 BRA `(.L_x_2458) ;  /* 0x0000000800dc1947 */ /* 0x000fea0003800000 */
[----:B-1234-:R-:W1:Y:S01]  /*d630*/  LDC R12, c[0x0][0x3d4] ;  /* 0x0000f500ff0c7b82 */ /* 0x01ee620000000800 */
[----:B------:R-:W-:Y:S01]  /*d640*/  BSSY B2, `(.L_x_2459) ;  /* 0x0000030000027945 */ /* 0x000fe20003800000 */
[-C--:B-1----:R-:W-:Y:S02]  /*d650*/  ISETP.GE.AND P0, PT, R22, R12.reuse, PT ;  /* 0x0000000c1600720c */ /* 0x082fe40003f06270 */
[-C--:B------:R-:W-:Y:S02]  /*d660*/  ISETP.GE.AND P1, PT, R216, R12.reuse, PT ;  /* 0x0000000cd800720c */ /* 0x080fe40003f26270 */
[-C--:B------:R-:W-:Y:S02]  /*d670*/  ISETP.GE.AND P4, PT, R215, R12.reuse, PT ;  /* 0x0000000cd700720c */ /* 0x080fe40003f86270 */
[----:B------:R-:W-:-:S07]  /*d680*/  ISETP.GE.AND P5, PT, R217, R12, PT ;  /* 0x0000000cd900720c */ /* 0x000fce0003fa6270 */
[----:B------:R-:W-:Y:S06]  /*d690*/  @P0 BRA `(.L_x_2460) ;  /* 0x0000000000a80947 */ /* 0x000fec0003800000 */
[----:B------:R-:W1:Y:S01]  /*d6a0*/  LDS.128 R12, [R21+0x1000] ;  /* 0x00100000150c7984 */ /* 0x000e620000000c00 */
        /* <DEDUP_REMOVED lines=41> */
.L_x_2460:
[----:B------:R-:W-:Y:S05]  /*d940*/  BSYNC B2 ;  /* 0x0000000000027941 */ /* 0x000fea0003800000 */
.L_x_2459:
[----:B------:R-:W-:Y:S04]  /*d950*/  BSSY B2, `(.L_x_2461) ;  /* 0x000002c000027945 */ /* 0x000fe80003800000 */
[----:B------:R-:W-:Y:S05]  /*d960*/  @P1 BRA `(.L_x_2462) ;  /* 0x0000000000a81947 */ /* 0x000fea0003800000 */
[----:B-1----:R-:W1:Y:S01]  /*d970*/  LDS.128 R12, [R21+0x5000] ;  /* 0x00500000150c7984 */ /* 0x002e620000000c00 */
        /* <DEDUP_REMOVED lines=41> */
.L_x_2462:
[----:B------:R-:W-:Y:S05]  /*dc10*/  BSYNC B2 ;  /* 0x0000000000027941 */ /* 0x000fea0003800000 */
.L_x_2461:
[----:B------:R-:W-:Y:S04]  /*dc20*/  BSSY B2, `(.L_x_2463) ;  /* 0x000002c000027945 */ /* 0x000fe80003800000 */
[----:B------:R-:W-:Y:S05]  /*dc30*/  @P4 BRA `(.L_x_2464) ;  /* 0x0000000000a84947 */ /* 0x000fea0003800000 */
[----:B-12---:R-:W1:Y:S01]  /*dc40*/  LDS.128 R12, [R21+0x9000] ;  /* 0x00900000150c7984 */ /* 0x006e620000000c00 */
        /* <DEDUP_REMOVED lines=41> */
.L_x_2464:
[----:B------:R-:W-:Y:S05]  /*dee0*/  BSYNC B2 ;  /* 0x0000000000027941 */ /* 0x000fea0003800000 */
.L_x_2463:
[----:B------:R-:W-:Y:S05]  /*def0*/  @P5 BRA `(.L_x_2458) ;  /* 0x0000000000a85947 */ /* 0x000fea0003800000 */
[----:B-123--:R-:W1:Y:S01]  /*df00*/  LDS.128 R12, [R21+0xd000] ;  /* 0x00d00000150c7984 */ /* 0x00ee620000000c00 */
        /* <DEDUP_REMOVED lines=41> */
.L_x_2458:
[----:B------:R-:W-:Y:S05]  /*e1a0*/  BSYNC B1 ;  /* 0x0000000000017941 */ /* 0x000fea0003800000 */
.L_x_2457:
        /* <DEDUP_REMOVED lines=18> */
[----:B------:R-:W-:-:S02]  /*e2d0*/  HADD2.F32 R91, -RZ, R91.H0_H0 ;  /* 0x2000005bff5b7230 */ /* 0x000fc40000004100 */
[----:B------:R-:W-:Y:S02]  /*e2e0*/  HADD2.F32 R93, -RZ, R93.H1_H1 ;  /* 0x3000005dff5d7230 */ /* 0x000fe40000004100 */
        /* <DEDUP_REMOVED lines=31> */
.L_x_2468:
[----:B------:R-:W-:Y:S05]  /*e4e0*/  BSYNC B2 ;  /* 0x0000000000027941 */ /* 0x000fea0003800000 */
.L_x_2467:
[----:B------:R-:W-:Y:S04]  /*e4f0*/  BSSY B2, `(.L_x_2469) ;  /* 0x000002c000027945 */ /* 0x000fe80003800000 */
[----:B------:R-:W-:Y:S05]  /*e500*/  @P1 BRA `(.L_x_2470) ;  /* 0x0000000000a81947 */ /* 0x000fea0003800000 */
[----:B-1----:R-:W1:Y:S01]  /*e510*/  LDS.128 R12, [R21+0x6000] ;  /* 0x00600000150c7984 */ /* 0x002e620000000c00 */
[----:B------:R-:W-:Y:S01]  /*e520*/  SHF.R.U32.HI R47, RZ, 0x10, R43 ;  /* 0x00000010ff2f7819 */ /* 0x000fe2000001162b */
[----:B------:R-:W-:Y:S01]  /*e530*/  HADD2.F32 R46, -RZ, R89.H1_H1 ;  /* 0x30000059ff2e7230 */ /* 0x000fe20000004100 */
[--C-:B------:R-:W-:Y:S01]  /*e540*/  SHF.R.U32.HI R49, RZ, 0x10, R45.reuse ;  /* 0x00000010ff317819 */ /* 0x100fe2000001162d */
[----:B------:R-:W-:Y:S01]  /*e550*/  HADD2.F32 R48, -RZ, R87.H0_H0 ;  /* 0x20000057ff307230 */ /* 0x000fe20000004100 */
[----:B------:R-:W-:Y:S01]  /*e560*/  SHF.R.U64 R53, R44, 0x10, R45 ;  /* 0x000000102c357819 */ /* 0x000fe2000000122d */
[----:B------:R-:W-:Y:S01]  /*e570*/  HADD2.F32 R47, -RZ, R47.H0_H0 ;  /* 0x2000002fff2f7230 */ /* 0x000fe20000004100 */
[----:B------:R-:W-:Y:S01]  /*e580*/  SHF.R.U64 R55, R42, 0x10, R43 ;  /* 0x000000102a377819 */ /* 0x000fe2000000122b */
[----:B------:R-:W-:Y:S02]  /*e590*/  HADD2.F32 R49, -RZ, R49.H0_H0 ;  /* 0x20000031ff317230 */ /* 0x000fe40000004100 */
[----:B------:R-:W-:-:S02]  /*e5a0*/  HADD2.F32 R87, -RZ, R87.H1_H1 ;  /* 0x30000057ff577230 */ /* 0x000fc40000004100 */
        /* <DEDUP_REMOVED lines=32> */
.L_x_2470:
[----:B------:R-:W-:Y:S05]  /*e7b0*/  BSYNC B2 ;  /* 0x0000000000027941 */ /* 0x000fea0003800000 */
.L_x_2469:
[----:B------:R-:W-:Y:S04]  /*e7c0*/  BSSY B2, `(.L_x_2471) ;  /* 0x000002c000027945 */ /* 0x000fe80003800000 */
[----:B------:R-:W-:Y:S05]  /*e7d0*/  @P2 BRA `(.L_x_2472) ;  /* 0x0000000000a82947 */ /* 0x000fea0003800000 */
[----:B-12---:R-:W1:Y:S01]  /*e7e0*/  LDS.128 R12, [R21+0xa000] ;  /* 0x00a00000150c7984 */ /* 0x006e620000000c00 */
        /* <DEDUP_REMOVED lines=41> */
.L_x_2472:
[----:B------:R-:W-:Y:S05]  /*ea80*/  BSYNC B2 ;  /* 0x0000000000027941 */ /* 0x000fea0003800000 */
.L_x_2471:
[----:B------:R-:W-:Y:S05]  /*ea90*/  @P4 BRA `(.L_x_2466) ;  /* 0x0000000000a84947 */ /* 0x000fea0003800000 */
[----:B-123--:R-:W1:Y:S01]  /*eaa0*/  LDS.128 R12, [R21+0xe000] ;  /* 0x00e00000150c7984 */ /* 0x00ee620000000c00 */
        /* <DEDUP_REMOVED lines=41> */
.L_x_2466:
[----:B------:R-:W-:Y:S05]  /*ed40*/  BSYNC B1 ;  /* 0x0000000000017941 */ /* 0x000fea0003800000 */
.L_x_2465:
        /* <DEDUP_REMOVED lines=12> */
[--C-:B------:R-:W-:Y:S01]  /*ee10*/  HADD2.F32 R36, -RZ, R86.reuse.H0_H0 ;  /* 0x20000056ff247230 */ /* 0x100fe20000004100 */
[----:B------:R-:W-:Y:S01]  /*ee20*/  SHF.R.U64 R41, R32, 0x10, R33 ;  /* 0x0000001020297819 */ /* 0x000fe20000001221 */
[----:B------:R-:W-:Y:S01]  /*ee30*/  HADD2.F32 R35, -RZ, R35.H0_H0 ;  /* 0x20000023ff237230 */ /* 0x000fe20000004100 */
[----:B------:R-:W-:Y:S01]  /*ee40*/  SHF.R.U64 R43, R30, 0x10, R31 ;  /* 0x000000101e2b7819 */ /* 0x000fe2000000121f */
[----:B------:R-:W-:Y:S02]  /*ee50*/  HADD2.F32 R37, -RZ, R37.H0_H0 ;  /* 0x20000025ff257230 */ /* 0x000fe40000004100 */
[----:B------:R-:W-:-:S02]  /*ee60*/  HADD2.F32 R86, -RZ, R86.H1_H1 ;  /* 0x30000056ff567230 */ /* 0x000fc40000004100 */
        /* <DEDUP_REMOVED lines=32> */
.L_x_2475:
[----:B------:R-:W-:Y:S05]  /*f070*/  BSYNC B1 ;  /* 0x0000000000017941 */ /* 0x000fea0003800000 */
.L_x_2474:
[----:B------:R-:W-:Y:S04]  /*f080*/  BSSY B1, `(.L_x_2476) ;  /* 0x000002c000017945 */ /* 0x000fe80003800000 */
[----:B------:R-:W-:Y:S05]  /*f090*/  @P1 BRA `(.L_x_2477) ;  /* 0x0000000000a81947 */ /* 0x000fea0003800000 */
[----:B-1----:R-:W1:Y:S01]  /*f0a0*/  LDS.128 R12, [R21+0x7000] ;  /* 0x00700000150c7984 */ /* 0x002e620000000c00 */
        /* <DEDUP_REMOVED lines=41> */
.L_x_2477:
[----:B------:R-:W-:Y:S05]  /*f340*/  BSYNC B1 ;  /* 0x0000000000017941 */ /* 0x000fea0003800000 */
.L_x_2476:
[----:B------:R-:W-:Y:S04]  /*f350*/  BSSY B1, `(.L_x_2478) ;  /* 0x000002c000017945 */ /* 0x000fe80003800000 */
[----:B------:R-:W-:Y:S05]  /*f360*/  @P2 BRA `(.L_x_2479) ;  /* 0x0000000000a82947 */ /* 0x000fea0003800000 */
[----:B-12---:R-:W1:Y:S01]  /*f370*/  LDS.128 R12, [R21+0xb000] ;  /* 0x00b00000150c7984 */ /* 0x006e620000000c00 */
[----:B------:R-:W-:Y:S01]  /*f380*/  SHF.R.U32.HI R31, RZ, 0x10, R25 ;  /* 0x00000010ff1f7819 */ /* 0x000fe20000011619 */
[----:B------:R-:W-:Y:S01]  /*f390*/  HADD2.F32 R29, -RZ, R10.H1_H1 ;  /* 0x3000000aff1d7230 */ /* 0x000fe20000004100 */
[----:B------:R-:W-:Y:S02]  /*f3a0*/  SHF.R.U32.HI R27, RZ, 0x10, R7 ;  /* 0x00000010ff1b7819 */ /* 0x000fe40000011607 */
[----:B------:R-:W-:Y:S01]  /*f3b0*/  SHF.R.U64 R28, R24, 0x10, R25 ;  /* 0x00000010181c7819 */ /* 0x000fe20000001219 */
[----:B------:R-:W-:Y:S01]  /*f3c0*/  HADD2.F32 R31, -RZ, R31.H0_H0 ;  /* 0x2000001fff1f7230 */ /* 0x000fe20000004100 */
[----:B------:R-:W-:Y:S01]  /*f3d0*/  SHF.R.U64 R30, R6, 0x10, R7 ;  /* 0x00000010061e7819 */ /* 0x000fe20000001207 */
[----:B------:R-:W-:Y:S02]  /*f3e0*/  HADD2.F32 R27, -RZ, R27.H0_H0 ;  /* 0x2000001bff1b7230 */ /* 0x000fe40000004100 */
[----:B------:R-:W-:-:S02]  /*f3f0*/  HADD2.F32 R25, -RZ, R11.H1_H1 ;  /* 0x3000000bff197230 */ /* 0x000fc40000004100 */
[----:B------:R-:W-:Y:S02]  /*f400*/  HADD2.F32 R11, -RZ, R11.H0_H0 ;  /* 0x2000000bff0b7230 */ /* 0x000fe40000004100 */
[--C-:B-1----:R-:W-:Y:S02]  /*f410*/  HADD2.F32 R24, -RZ, R15.reuse.H1_H1 ;  /* 0x3000000fff187230 */ /* 0x102fe40000004100 */
[--C-:B------:R-:W-:Y:S02]  /*f420*/  HADD2.F32 R6, -RZ, R12.reuse.H0_H0 ;  /* 0x2000000cff067230 */ /* 0x100fe40000004100 */
[----:B------:R-:W-:Y:S02]  /*f430*/  HADD2.F32 R20, -RZ, R15.H0_H0 ;  /* 0x2000000fff147230 */ /* 0x000fe40000004100 */
[C---:B------:R-:W-:Y:S01]  /*f440*/  FMUL.FTZ R35, R24.reuse, R31 ;  /* 0x0000001f18237220 */ /* 0x040fe20000410000 */
[----:B------:R-:W-:Y:S02]  /*f450*/  HADD2.F32 R12, -RZ, R12.H1_H1 ;  /* 0x3000000cff0c7230 */ /* 0x000fe40000004100 */
[----:B------:R-:W-:Y:S01]  /*f460*/  FMUL.FTZ R24, R24, R27 ;  /* 0x0000001b18187220 */ /* 0x000fe20000410000 */
[----:B------:R-:W-:-:S02]  /*f470*/  HADD2.F32 R15, -RZ, R14.H0_H0 ;  /* 0x2000000eff0f7230 */ /* 0x000fc40000004100 */
[----:B------:R-:W-:Y:S01]  /*f480*/  FFMA.FTZ R35, R20, R27, -R35 ;  /* 0x0000001b14237223 */ /* 0x000fe20000010823 */
[----:B------:R-:W-:Y:S02]  /*f490*/  HADD2.F32 R14, -RZ, R14.H1_H1 ;  /* 0x3000000eff0e7230 */ /* 0x000fe40000004100 */
[----:B------:R-:W-:Y:S01]  /*f4a0*/  FMUL.FTZ R33, R12, R29 ;  /* 0x0000001d0c217220 */ /* 0x000fe20000410000 */
[----:B------:R-:W-:Y:S01]  /*f4b0*/  FFMA.FTZ R26, R20, R31, R24 ;  /* 0x0000001f141a7223 */ /* 0x000fe20000010018 */
[--C-:B------:R-:W-:Y:S02]  /*f4c0*/  HADD2.F32 R7, -RZ, R13.reuse.H0_H0 ;  /* 0x2000000dff077230 */ /* 0x100fe40000004100 */
[-C--:B------:R-:W-:Y:S01]  /*f4d0*/  FMUL.FTZ R27, R12, R25.reuse ;  /* 0x000000190c1b7220 */ /* 0x080fe20000410000 */
[----:B------:R-:W-:Y:S02]  /*f4e0*/  HADD2.F32 R20, -RZ, R10.H0_H0 ;  /* 0x2000000aff147230 */ /* 0x000fe40000004100 */
[----:B------:R-:W-:Y:S01]  /*f4f0*/  FFMA.FTZ R33, R6, R25, -R33 ;  /* 0x0000001906217223 */ /* 0x000fe20000010821 */
[----:B------:R-:W-:-:S02]  /*f500*/  HADD2.F32 R13, -RZ, R13.H1_H1 ;  /* 0x3000000dff0d7230 */ /* 0x000fc40000004100 */
[----:B------:R-:W-:Y:S01]  /*f510*/  FFMA.FTZ R6, R6, R29, R27 ;  /* 0x0000001d06067223 */ /* 0x000fe2000001001b */
[----:B------:R-:W-:Y:S02]  /*f520*/  HADD2.F32 R12, -RZ, R28.H0_H0 ;  /* 0x2000001cff0c7230 */ /* 0x000fe40000004100 */
[C---:B------:R-:W-:Y:S01]  /*f530*/  FMUL.FTZ R24, R14.reuse, R20 ;  /* 0x000000140e187220 */ /* 0x040fe20000410000 */
[----:B------:R-:W-:Y:S02]  /*f540*/  HADD2.F32 R10, -RZ, R30.H0_H0 ;  /* 0x2000001eff0a7230 */ /* 0x000fe40000004100 */
[-C--:B------:R-:W-:Y:S01]  /*f550*/  FMUL.FTZ R27, R14, R11.reuse ;  /* 0x0000000b0e1b7220 */ /* 0x080fe20000410000 */
[----:B------:R-:W-:Y:S01]  /*f560*/  FMUL.FTZ R14, R13, R12 ;  /* 0x0000000c0d0e7220 */ /* 0x000fe20000410000 */
[----:B------:R-:W-:Y:S01]  /*f570*/  FFMA.FTZ R24, R15, R11, -R24 ;  /* 0x0000000b0f187223 */ /* 0x000fe20000010818 */
[----:B------:R-:W-:Y:S01]  /*f580*/  FMUL.FTZ R25, R13, R10 ;  /* 0x0000000a0d197220 */ /* 0x000fe20000410000 */
[----:B------:R-:W-:Y:S01]  /*f590*/  FFMA.FTZ R27, R15, R20, R27 ;  /* 0x000000140f1b7223 */ /* 0x000fe2000001001b */
[C---:B------:R-:W-:Y:S01]  /*f5a0*/  FFMA.FTZ R13, R7.reuse, R10, -R14 ;  /* 0x0000000a070d7223 */ /* 0x040fe2000001080e */
[----:B------:R-:W-:Y:S01]  /*f5b0*/  F2FP.F16.F32.PACK_AB R15, R26, R35 ;  /* 0x000000231a0f723e */ /* 0x000fe200000000ff */
[----:B------:R-:W-:Y:S01]  /*f5c0*/  FFMA.FTZ R10, R7, R12, R25 ;  /* 0x0000000c070a7223 */ /* 0x000fe20000010019 */
[----:B------:R-:W-:-:S02]  /*f5d0*/  F2FP.F16.F32.PACK_AB R12, R6, R33 ;  /* 0x00000021060c723e */ /* 0x000fc400000000ff */
[----:B------:R-:W-:Y:S02]  /*f5e0*/  F2FP.F16.F32.PACK_AB R14, R27, R24 ;  /* 0x000000181b0e723e */ /* 0x000fe400000000ff */
[----:B------:R-:W-:-:S05]  /*f5f0*/  F2FP.F16.F32.PACK_AB R13, R10, R13 ;  /* 0x0000000d0a0d723e */ /* 0x000fca00000000ff */
[----:B------:R3:W-:Y:S02]  /*f600*/  STS.128 [R21+0xb000], R12 ;  /* 0x00b0000c15007388 */ /* 0x0007e40000000c00 */
.L_x_2479:
[----:B------:R-:W-:Y:S05]  /*f610*/  BSYNC B1 ;  /* 0x0000000000017941 */ /* 0x000fea0003800000 */
.L_x_2478:
[----:B------:R-:W-:Y:S05]  /*f620*/  @P3 BRA `(.L_x_2473) ;  /* 0x0000004800f03947 */ /* 0x000fea0003800000 */
[----:B-123--:R-:W1:Y:S01]  /*f630*/  LDS.128 R12, [R21+0xf000] ;  /* 0x00f00000150c7984 */ /* 0x00ee620000000c00 */
[--C-:B------:R-:W-:Y:S01]  /*f640*/  SHF.R.U64 R26, R4, 0x10, R5.reuse ;  /* 0x00000010041a7819 */ /* 0x100fe20000001205 */
[----:B------:R-:W-:Y:S01]  /*f650*/  HADD2.F32 R11, -RZ, R3.H0_H0 ;  /* 0x20000003ff0b7230 */ /* 0x000fe20000004100 */
[----:B------:R-:W-:Y:S02]  /*f660*/  SHF.R.U32.HI R5, RZ, 0x10, R5 ;  /* 0x00000010ff057819 */ /* 0x000fe40000011605 */
[--C-:B------:R-:W-:Y:S02]  /*f670*/  SHF.R.U32.HI R10, RZ, 0x10, R9.reuse ;  /* 0x00000010ff0a7819 */ /* 0x100fe40000011609 */
[----:B------:R-:W-:Y:S01]  /*f680*/  SHF.R.U64 R24, R8, 0x10, R9 ;  /* 0x0000001008187819 */ /* 0x000fe20000001209 */
[----:B------:R-:W-:Y:S02]  /*f690*/  HADD2.F32 R8, -RZ, R5.H0_H0 ;  /* 0x20000005ff087230 */ /* 0x000fe40000004100 */
[----:B------:R-:W-:-:S02]  /*f6a0*/  HADD2.F32 R10, -RZ, R10.H0_H0 ;  /* 0x2000000aff0a7230 */ /* 0x000fc40000004100 */
[----:B------:R-:W-:Y:S02]  /*f6b0*/  HADD2.F32 R9, -RZ, R0.H1_H1 ;  /* 0x30000000ff097230 */ /* 0x000fe40000004100 */
[--C-:B-1----:R-:W-:Y:S02]  /*f6c0*/  HADD2.F32 R7, -RZ, R15.reuse.H0_H0 ;  /* 0x2000000fff077230 */ /* 0x102fe40000004100 */
        /* <DEDUP_REMOVED lines=33> */
.L_x_2422:
[----:B------:R-:W2:Y:S01]  /*f8e0*/  LDL R0, [R1+0x8c] ;  /* 0x00008c0001007983 */ /* 0x000ea20000100800 */
[-C--:B------:R-:W-:Y:S01]  /*f8f0*/  ISETP.GE.AND P0, PT, R18, R29.reuse, PT ;  /* 0x0000001d1200720c */ /* 0x080fe20003f06270 */
[----:B------:R-:W-:Y:S01]  /*f900*/  BSSY B1, `(.L_x_2480) ;  /* 0x0000030000017945 */ /* 0x000fe20003800000 */
[-C--:B------:R-:W-:Y:S01]  /*f910*/  ISETP.GE.AND P1, PT, R218, R29.reuse, PT ;  /* 0x0000001dda00720c */ /* 0x080fe20003f26270 */
[----:B------:R-:W-:Y:S01]  /*f920*/  IMAD.MOV.U32 R87, RZ, RZ, R25 ;  /* 0x000000ffff577224 */ /* 0x000fe200078e0019 */
[----:B------:R-:W-:Y:S01]  /*f930*/  ISETP.GE.AND P2, PT, R220, R29, PT ;  /* 0x0000001ddc00720c */ /* 0x000fe20003f46270 */
[----:B------:R-:W-:Y:S01]  /*f940*/  IMAD.MOV.U32 R9, RZ, RZ, R27 ;  /* 0x000000ffff097224 */ /* 0x000fe200078e001b */
[----:B------:R-:W-:Y:S02]  /*f950*/  MOV R8, R90 ;  /* 0x0000005a00087202 */ /* 0x000fe40000000f00 */
        /* <DEDUP_REMOVED lines=14> */
[----:B--2---:R-:W-:Y:S02]  /*fa40*/  ISETP.GE.AND P3, PT, R0, R29, PT ;  /* 0x0000001d0000720c */ /* 0x004fe40003f66270 */
        /* <DEDUP_REMOVED lines=23> */
[----:B------:R0:W5:Y:S04]  /*fbc0*/  @!P6 LDG.E.128 R44, desc[UR60][R50.64+0x80] ;  /* 0x0000803c322ce981 */ /* 0x000168000c1e1d00 */
[----:B------:R0:W5:Y:S04]  /*fbd0*/  @!P5 LDG.E.128 R28, desc[UR60][R50.64] ;  /* 0x0000003c321cd981 */ /* 0x000168000c1e1d00 */
[----:B------:R0:W5:Y:S04]  /*fbe0*/  @!P5 LDG.E.128 R24, desc[UR60][R52.64] ;  /* 0x0000003c3418d981 */ /* 0x000168000c1e1d00 */
[----:B------:R0:W5:Y:S02]  /*fbf0*/  @!P6 LDG.E.128 R4, desc[UR60][R52.64+0x80] ;  /* 0x0000803c3404e981 */ /* 0x000164000c1e1d00 */
.L_x_2481:
[----:B------:R-:W-:Y:S05]  /*fc00*/  BSYNC B1 ;  /* 0x0000000000017941 */ /* 0x000fea0003800000 */
.L_x_2480:
[----:B------:R-:W-:Y:S01]  /*fc10*/  BSSY B1, `(.L_x_2482) ;  /* 0x000001e000017945 */ /* 0x000fe20003800000 */
[----:B-----5:R-:W-:Y:S01]  /*fc20*/  MOV R56, R6 ;  /* 0x0000000600387202 */ /* 0x020fe20000000f00 */
[----:B------:R-:W-:Y:S01]  /*fc30*/  IMAD.MOV.U32 R57, RZ, RZ, R7 ;  /* 0x000000ffff397224 */ /* 0x000fe200078e0007 */
        /* <DEDUP_REMOVED lines=21> */
[----:B------:R-:W-:Y:S02]  /*fd90*/  CS2R R32, SRZ ;  /* 0x0000000000207805 */ /* 0x000fe4000001ff00 */
[----:B------:R-:W-:Y:S01]  /*fda0*/  LEA.HI.X R55, R0, UR7, R3, 0x1, P4 ;  /* 0x0000000700377c11 */ /* 0x000fe2000a0f0c03 */
[----:B------:R0:W5:Y:S04]  /*fdb0*/  @!P5 LDG.E.128 R40, desc[UR60][R52.64] ;  /* 0x0000003c3428d981 */ /* 0x000168000c1e1d00 */
[----:B------:R0:W5:Y:S04]  /*fdc0*/  @!P6 LDG.E.128 R48, desc[UR60][R52.64+0x80] ;  /* 0x0000803c3430e981 */ /* 0x000168000c1e1d00 */
[----:B------:R0:W5:Y:S04]  /*fdd0*/  @!P5 LDG.E.128 R36, desc[UR60][R54.64] ;  /* 0x0000003c3624d981 */ /* 0x000168000c1e1d00 */
[----:B------:R0:W5:Y:S02]  /*fde0*/  @!P6 LDG.E.128 R32, desc[UR60][R54.64+0x80] ;  /* 0x0000803c3620e981 */ /* 0x000164000c1e1d00 */
.L_x_2483:
[----:B------:R-:W-:Y:S05]  /*fdf0*/  BSYNC B1 ;  /* 0x0000000000017941 */ /* 0x000fea0003800000 */
.L_x_2482:
[----:B------:R-:W-:Y:S01]  /*fe00*/  IMAD.MOV.U32 R0, RZ, RZ, R4 ;  /* 0x000000ffff007224 */ /* 0x000fe200078e0004 */
[----:B------:R-:W1:Y:S01]  /*fe10*/  LDC R92, c[0x0][0x428] ;  /* 0x00010a00ff5c7b82 */ /* 0x000e620000000800 */
        /* <DEDUP_REMOVED lines=14> */
[----:B0-----:R-:W-:Y:S02]  /*ff00*/  CS2R R54, SRZ ;  /* 0x0000000000367805 */ /* 0x001fe4000001ff00 */
        /* <DEDUP_REMOVED lines=9> */
[----:B------:R-:W-:-:S02]  /*ffa0*/  CS2R R60, SRZ ;  /* 0x00000000003c7805 */ /* 0x000fc4000001ff00 */
[----:B------:R-:W-:Y:S02]  /*ffb0*/  MOV R0, R44 ;  /* 0x0000002c00007202 */ /* 0x000fe40000000f00 */
[----:B------:R-:W-:Y:S02]  /*ffc0*/  CS2R R62, SRZ ;  /* 0x00000000003e7805 */ /* 0x000fe4000001ff00 */
[----:B------:R-:W-:Y:S01]  /*ffd0*/  PRMT R114, R114, 0x5410, R3 ;  /* 0x0000541072727816 */ /* 0x000fe20000000003 */
[----:B------:R-:W-:Y:S01]  /*ffe0*/  IMAD.MOV.U32 R3, RZ, RZ, R46 ;  /* 0x000000ffff037224 */ /* 0x000fe200078e002e */
[----:B------:R-:W-:Y:S01]  /*fff0*/  PRMT R110, R0, 0x5410, R20 ;  /* 0x00005410006e7816 */ /* 0x000fe20000000014 */
[----:B------:R-:W-:Y:S01]  /*10000*/  IMAD.MOV.U32 R0, RZ, RZ, R47 ;  /* 0x000000ffff007224 */ /* 0x000fe200078e002f */
[----:B------:R-:W-:Y:S01]  /*10010*/  CS2R R80, SRZ ;  /* 0x0000000000507805 */ /* 0x000fe2000001ff00 */
[----:B-----5:R-:W-:Y:S01]  /*10020*/  IMAD.MOV.U32 R20, RZ, RZ, R35 ;  /* 0x000000ffff147224 */ /* 0x020fe200078e0023 */
[----:B------:R-:W-:-:S02]  /*10030*/  CS2R R66, SRZ ;  /* 0x0000000000427805 */ /* 0x000fc4000001ff00 */
[----:B------:R-:W-:Y:S02]  /*10040*/  CS2R R68, SRZ ;  /* 0x0000000000447805 */ /* 0x000fe4000001ff00 */
[----:B------:R-:W-:Y:S02]  /*10050*/  PRMT R111, R3, 0x5410, R0 ;  /* 0x00005410036f7816 */ /* 0x000fe40000000000 */
[----:B------:R-:W-:Y:S02]  /*10060*/  CS2R R70, SRZ ;  /* 0x0000000000467805 */ /* 0x000fe4000001ff00 */
[----:B------:R-:W-:Y:S02]  /*10070*/  MOV R3, R34 ;  /* 0x0000002200037202 */ /* 0x000fe40000000f00 */
[----:B------:R-:W-:Y:S02]  /*10080*/  CS2R R72, SRZ ;  /* 0x0000000000487805 */ /* 0x000fe4000001ff00 */
[----:B------:R-:W-:-:S02]  /*10090*/  CS2R R74, SRZ ;  /* 0x00000000004a7805 */ /* 0x000fc4000001ff00 */
[----:B------:R-:W-:Y:S02]  /*100a0*/  CS2R R76, SRZ ;  /* 0x00000000004c7805 */ /* 0x000fe4000001ff00 */
[----:B------:R-:W-:Y:S02]  /*100b0*/  PRMT R100, R3, 0x5410, R20 ;  /* 0x0000541003647816 */ /* 0x000fe40000000014 */
[----:B------:R-:W-:Y:S02]  /*100c0*/  CS2R R78, SRZ ;  /* 0x00000000004e7805 */ /* 0x000fe4000001ff00 */
[----:B------:R-:W-:Y:S01]  /*100d0*/  CS2R R82, SRZ ;  /* 0x0000000000527805 */ /* 0x000fe2000001ff00 */
[----:B-1----:R-:W-:Y:S06]  /*100e0*/  @P2 BRA `(.L_x_2485) ;  /* 0x0000000000742947 */ /* 0x002fec0003800000 */
        /* <DEDUP_REMOVED lines=16> */
[----:B------:R-:W-:Y:S02]  /*101f0*/  LEA.HI.X R52, R14, R11, R15, 0x6, P4 ;  /* 0x0000000b0e347211 */ /* 0x000fe400020f340f */
[----:B------:R-:W-:Y:S02]  /*10200*/  CS2R R58, SRZ ;  /* 0x00000000003a7805 */ /* 0x000fe4000001ff00 */
[----:B------:R-:W-:Y:S02]  /*10210*/  LEA.HI.X R89, R3, UR5, R20, 0x1, P5 ;  /* 0x0000000503597c11 */ /* 0x000fe4000a8f0c14 */
        /* <DEDUP_REMOVED lines=10> */
.L_x_2485:
[----:B------:R-:W-:Y:S05]  /*102c0*/  BSYNC B1 ;  /* 0x0000000000017941 */ /* 0x000fea0003800000 */
.L_x_2484:
        /* <DEDUP_REMOVED lines=23> */
[----:B------:R-:W-:Y:S02]  /*10440*/  ISETP.GE.AND P6, PT, R212, UR4, PT ;  /* 0x00000004d4007c0c */ /* 0x000fe4000bfc6270 */
[----:B------:R-:W-:Y:S02]  /*10450*/  LEA.HI.X R11, R95, UR5, R12, 0x1, P4 ;  /* 0x000000055f0b7c11 */ /* 0x000fe4000a0f0c0c */
[----:B------:R-:W-:-:S04]  /*10460*/  LEA R12, P4, R93, UR6, 0x1 ;  /* 0x000000065d0c7c11 */ /* 0x000fc8000f8808ff */
[----:B------:R-:W-:Y:S01]  /*10470*/  LEA.HI.X R13, R93, UR7, R0, 0x1, P4 ;  /* 0x000000075d0d7c11 */ /* 0x000fe2000a0f0c00 */
[----:B------:R1:W5:Y:S04]  /*10480*/  @!P5 LDG.E.128 R72, desc[UR60][R10.64] ;  /* 0x0000003c0a48d981 */ /* 0x000368000c1e1d00 */
[----:B------:R1:W5:Y:S04]  /*10490*/  @!P6 LDG.E.128 R76, desc[UR60][R10.64+0x80] ;  /* 0x0000803c0a4ce981 */ /* 0x000368000c1e1d00 */
[----:B------:R1:W5:Y:S04]  /*104a0*/  @!P5 LDG.E.128 R64, desc[UR60][R12.64] ;  /* 0x0000003c0c40d981 */ /* 0x000368000c1e1d00 */
[----:B------:R1:W5:Y:S02]  /*104b0*/  @!P6 LDG.E.128 R68, desc[UR60][R12.64+0x80] ;  /* 0x0000803c0c44e981 */ /* 0x000364000c1e1d00 */
.L_x_2487:
[----:B------:R-:W-:Y:S05]  /*104c0*/  BSYNC B1 ;  /* 0x0000000000017941 */ /* 0x000fea0003800000 */
.L_x_2486:
[----:B0-----:R-:W2:Y:S01]  /*104d0*/  LDL R90, [R1+0x84] ;  /* 0x00008400015a7983 */ /* 0x001ea20000100800 */
[----:B------:R-:W-:Y:S01]  /*104e0*/  ISETP.NE.AND P4, PT, R92, 0x1, PT ;  /* 0x000000015c00780c */ /* 0x000fe20003f85270 */
[----:B-1----:R-:W-:Y:S01]  /*104f0*/  IMAD.MOV.U32 R10, RZ, RZ, R38 ;  /* 0x000000ffff0a7224 */ /* 0x002fe200078e0026 */
[----:B------:R-:W-:Y:S01]  /*10500*/  MOV R0, R32 ;  /* 0x0000002000007202 */ /* 0x000fe20000000f00 */
[----:B------:R-:W-:Y:S01]  /*10510*/  IMAD.MOV.U32 R11, RZ, RZ, R39 ;  /* 0x000000ffff0b7224 */ /* 0x000fe200078e0027 */
[----:B-----5:R-:W-:Y:S01]  /*10520*/  MOV R20, R52 ;  /* 0x0000003400147202 */ /* 0x020fe20000000f00 */
[----:B------:R-:W-:Y:S01]  /*10530*/  IMAD.MOV.U32 R3, RZ, RZ, R33 ;  /* 0x000000ffff037224 */ /* 0x000fe200078e0021 */
[----:B------:R-:W-:Y:S01]  /*10540*/  ULDC.64 UR4, c[0x0][0x3c8] ;  /* 0x0000f20000047ab9 */ /* 0x000fe20000000a00 */
[----:B------:R-:W-:Y:S01]  /*10550*/  IMAD.MOV.U32 R12, RZ, RZ, R49 ;  /* 0x000000ffff0c7224 */ /* 0x000fe200078e0031 */
[----:B------:R-:W-:Y:S01]  /*10560*/  PRMT R104, R10, 0x5410, R11 ;  /* 0x000054100a687816 */ /* 0x000fe2000000000b */
[----:B------:R-:W-:Y:S01]  /*10570*/  IMAD.MOV.U32 R10, RZ, RZ, R40 ;  /* 0x000000ffff0a7224 */ /* 0x000fe200078e0028 */
[----:B------:R-:W-:Y:S01]  /*10580*/  PRMT R101, R0, 0x5410, R3 ;  /* 0x0000541000657816 */ /* 0x000fe20000000003 */
[----:B------:R-:W-:Y:S01]  /*10590*/  IMAD.MOV.U32 R11, RZ, RZ, R41 ;  /* 0x000000ffff0b7224 */ /* 0x000fe200078e0029 */
        /* <DEDUP_REMOVED lines=8> */
[----:B------:R-:W0:Y:S01]  /*10620*/  @P4 LDC R0, c[0x0][0x42c] ;  /* 0x00010b00ff004b82 */ /* 0x000e220000000800 */
[----:B------:R-:W-:-:S02]  /*10630*/  MOV R3, R42 ;  /* 0x0000002a00037202 */ /* 0x000fc40000000f00 */
[----:B------:R-:W-:Y:S01]  /*10640*/  PRMT R102, R11, 0x5410, R12 ;  /* 0x000054100b667816 */ /* 0x000fe2000000000c */
[----:B------:R-:W-:Y:S01]  /*10650*/  IMAD.MOV.U32 R12, RZ, RZ, R51 ;  /* 0x000000ffff0c7224 */ /* 0x000fe200078e0033 */
[----:B------:R-:W-:Y:S01]  /*10660*/  PRMT R107, R3, 0x5410, R10 ;  /* 0x00005410036b7816 */ /* 0x000fe2000000000a */
[----:B------:R-:W-:Y:S01]  /*10670*/  IMAD R3, R225, 0x80, R18 ;  /* 0x00000080e1037824 */ /* 0x000fe200078e0212 */
[----:B------:R-:W-:Y:S01]  /*10680*/  MOV R10, R50 ;  /* 0x00000032000a7202 */ /* 0x000fe20000000f00 */
[----:B------:R-:W1:Y:S01]  /*10690*/  @P4 LDC R11, c[0x0][0x430] ;  /* 0x00010c00ff0b4b82 */ /* 0x000e620000000800 */
[----:B------:R-:W-:Y:S01]  /*106a0*/  PRMT R88, R88, 0x5410, R13 ;  /* 0x0000541058587816 */ /* 0x000fe2000000000d */
[----:B------:R-:W-:Y:S01]  /*106b0*/  IMAD.MOV.U32 R13, RZ, RZ, R55 ;  /* 0x000000ffff0d7224 */ /* 0x000fe200078e0037 */
[----:B------:R-:W-:Y:S01]  /*106c0*/  PRMT R103, R10, 0x5410, R12 ;  /* 0x000054100a677816 */ /* 0x000fe2000000000c */
[----:B------:R-:W-:Y:S01]  /*106d0*/  IMAD.MOV.U32 R10, RZ, RZ, R57 ;  /* 0x000000ffff0a7224 */ /* 0x000fe200078e0039 */
[----:B------:R-:W-:Y:S01]  /*106e0*/  LEA R3, R222, R3, 0x5 ;  /* 0x00000003de037211 */ /* 0x000fe200078e28ff */
        /* <DEDUP_REMOVED lines=8> */
[----:B0-----:R-:W-:-:S03]  /*10770*/  @P4 IMAD.HI.U32 R0, R3, R0, RZ ;  /* 0x0000000003004227 */ /* 0x001fc600078e00ff */
[----:B------:R-:W-:Y:S02]  /*10780*/  PRMT R97, R10, 0x5410, R20 ;  /* 0x000054100a617816 */ /* 0x000fe40000000014 */
[----:B------:R-:W-:Y:S01]  /*10790*/  PRMT R89, R12, 0x5410, R13 ;  /* 0x000054100c597816 */ /* 0x000fe2000000000d */
[----:B------:R-:W-:Y:S01]  /*107a0*/  IMAD.MOV.U32 R10, RZ, RZ, R62 ;  /* 0x000000ffff0a7224 */ /* 0x000fe200078e003e */
[----:B------:R-:W-:Y:S02]  /*107b0*/  MOV R20, R80 ;  /* 0x0000005000147202 */ /* 0x000fe40000000f00 */
[----:B-1----:R-:W-:Y:S01]  /*107c0*/  @P4 SHF.R.U32.HI R3, RZ, R11, R0 ;  /* 0x0000000bff034219 */ /* 0x002fe20000011600 */
[----:B------:R-:W-:Y:S01]  /*107d0*/  IMAD.MOV.U32 R0, RZ, RZ, R61 ;  /* 0x000000ffff007224 */ /* 0x000fe200078e003d */
[----:B------:R-:W-:Y:S01]  /*107e0*/  PRMT R94, R20, 0x7610, R94 ;  /* 0x00007610145e7816 */ /* 0x000fe2000000005e */
[----:B------:R-:W-:Y:S01]  /*107f0*/  IMAD.MOV.U32 R11, RZ, RZ, R63 ;  /* 0x000000ffff0b7224 */ /* 0x000fe200078e003f */
[----:B------:R-:W-:-:S02]  /*10800*/  SHF.R.S32.HI R13, RZ, 0x1f, R3 ;  /* 0x0000001fff0d7819 */ /* 0x000fc40000011403 */
[----:B------:R-:W-:Y:S02]  /*10810*/  PRMT R98, R0, 0x5410, R10 ;  /* 0x0000541000627816 */ /* 0x000fe4000000000a */
[----:B------:R-:W-:Y:S01]  /*10820*/  PRMT R99, R11, 0x7610, R99 ;  /* 0x000076100b637816 */ /* 0x000fe20000000063 */
[----:B------:R-:W-:-:S04]  /*10830*/  IMAD.WIDE.U32 R10, R3, R84, R86 ;  /* 0x00000054030a7225 */ /* 0x000fc800078e0056 */
[C---:B------:R-:W-:Y:S02]  /*10840*/  IMAD R84, R13.reuse, R84, RZ ;  /* 0x000000540d547224 */ /* 0x040fe400078e02ff */
[-C--:B------:R-:W-:Y:S02]  /*10850*/  IMAD R0, R13, R14.reuse, RZ ;  /* 0x0000000e0d007224 */ /* 0x080fe400078e02ff */
[C---:B------:R-:W-:Y:S01]  /*10860*/  IMAD.WIDE.U32 R12, R3.reuse, R14, R8 ;  /* 0x0000000e030c7225 */ /* 0x040fe200078e0008 */
[----:B------:R-:W-:Y:S01]  /*10870*/  LEA R8, P4, R10, UR4, 0x1 ;  /* 0x000000040a087c11 */ /* 0x000fe2000f8808ff */
[----:B------:R-:W-:Y:S02]  /*10880*/  UMOV UR4, 0xffffffff ;  /* 0xffffffff00047882 */ /* 0x000fe40000000000 */
[C---:B------:R-:W-:Y:S02]  /*10890*/  IMAD R9, R3.reuse, R85, R84 ;  /* 0x0000005503097224 */ /* 0x040fe400078e0254 */
[----:B------:R-:W-:Y:S01]  /*108a0*/  IMAD R3, R3, R15, R0 ;  /* 0x0000000f03037224 */ /* 0x000fe200078e0200 */
[----:B------:R-:W-:Y:S01]  /*108b0*/  LEA R0, P5, R12, UR6, 0x1 ;  /* 0x000000060c007c11 */ /* 0x000fe2000f8a08ff */
[----:B------:R-:W-:-:S02]  /*108c0*/  IMAD.IADD R9, R11, 0x1, R9 ;  /* 0x000000010b097824 */ /* 0x000fc400078e0209 */
[----:B------:R-:W-:Y:S01]  /*108d0*/  IMAD.MOV.U32 R14, RZ, RZ, R81 ;  /* 0x000000ffff0e7224 */ /* 0x000fe200078e0051 */
[----:B------:R-:W-:Y:S01]  /*108e0*/  IADD3 R3, R13, R3, RZ ;  /* 0x000000030d037210 */ /* 0x000fe20007ffe0ff */
[----:B------:R-:W-:Y:S01]  /*108f0*/  IMAD.MOV.U32 R15, RZ, RZ, R82 ;  /* 0x000000ffff0f7224 */ /* 0x000fe200078e0052 */
[----:B------:R-:W-:Y:S02]  /*10900*/  LEA.HI.X R9, R10, UR5, R9, 0x1, P4 ;  /* 0x000000050a097c11 */ /* 0x000fe4000a0f0c09 */
[----:B------:R-:W-:Y:S02]  /*10910*/  LEA.HI.X R3, R12, UR7, R3, 0x1, P5 ;  /* 0x000000070c037c11 */ /* 0x000fe4000a8f0c03 */
[----:B------:R-:W-:Y:S02]  /*10920*/  PRMT R94, R94, 0x5410, R14 ;  /* 0x000054105e5e7816 */ /* 0x000fe4000000000e */
[----:B------:R-:W-:Y:S02]  /*10930*/  PRMT R95, R15, 0x7610, R95 ;  /* 0x000076100f5f7816 */ /* 0x000fe4000000005f */
[----:B--2---:R-:W-:Y:S01]  /*10940*/  LEA.HI R10, R90, R90, RZ, 0x1 ;  /* 0x0000005a5a0a7211 */ /* 0x004fe200078f08ff */
[----:B------:R-:W-:Y:S06]  /*10950*/  BRA.DIV UR4, `(.L_x_2488) ;  /* 0x000001d204e87947 */ /* 0x000fec000b800000 */
.L_x_2739:
[----:B------:R-:W-:-:S03]  /*10960*/  UMOV UR4, 0xffffffff ;  /* 0xffffffff00047882 */ /* 0x000fc60000000000 */
[----:B------:R-:W-:Y:S05]  /*10970*/  BRA.DIV UR4, `(.L_x_2489) ;  /* 0x000001d604087947 */ /* 0x000fea000b800000 */
.L_x_2742:
[----:B------:R-:W-:-:S03]  /*10980*/  UMOV UR4, 0xffffffff ;  /* 0xffffffff00047882 */ /* 0x000fc60000000000 */
[----:B------:R-:W-:Y:S05]  /*10990*/  BRA.DIV UR4, `(.L_x_2490) ;  /* 0x000001d604287947 */ /* 0x000fea000b800000 */
.L_x_2745:
[----:B------:R-:W-:-:S03]  /*109a0*/  UMOV UR4, 0xffffffff ;  /* 0xffffffff00047882 */ /* 0x000fc60000000000 */
[----:B------:R-:W-:Y:S05]  /*109b0*/  BRA.DIV UR4, `(.L_x_2491) ;  /* 0x000001d604487947 */ /* 0x000fea000b800000 */
.L_x_2748:
[----:B------:R-:W-:-:S03]  /*109c0*/  UMOV UR4, 0xffffffff ;  /* 0xffffffff00047882 */ /* 0x000fc60000000000 */
[----:B------:R-:W-:Y:S05]  /*109d0*/  BRA.DIV UR4, `(.L_x_2492) ;  /* 0x000001d604687947 */ /* 0x000fea000b800000 */
.L_x_2751:
[----:B------:R-:W-:-:S03]  /*109e0*/  UMOV UR4, 0xffffffff ;  /* 0xffffffff00047882 */ /* 0x000fc60000000000 */
[----:B------:R-:W-:Y:S05]  /*109f0*/  BRA.DIV UR4, `(.L_x_2493) ;  /* 0x000001d604887947 */ /* 0x000fea000b800000 */
.L_x_2754:
[----:B------:R-:W-:-:S03]  /*10a00*/  UMOV UR4, 0xffffffff ;  /* 0xffffffff00047882 */ /* 0x000fc60000000000 */
[----:B------:R-:W-:Y:S05]  /*10a10*/  BRA.DIV UR4, `(.L_x_2494) ;  /* 0x000001d604a87947 */ /* 0x000fea000b800000 */
.L_x_2757:
[----:B------:R-:W-:-:S03]  /*10a20*/  UMOV UR4, 0xffffffff ;  /* 0xffffffff00047882 */ /* 0x000fc60000000000 */
[----:B------:R-:W-:Y:S05]  /*10a30*/  BRA.DIV UR4, `(.L_x_2495) ;  /* 0x000001d604c87947 */ /* 0x000fea000b800000 */
.L_x_2760:
[----:B------:R-:W-:-:S03]  /*10a40*/  UMOV UR4, 0xffffffff ;  /* 0xffffffff00047882 */ /* 0x000fc60000000000 */
[----:B------:R-:W-:Y:S05]  /*10a50*/  BRA.DIV UR4, `(.L_x_2496) ;  /* 0x000001d604e87947 */ /* 0x000fea000b800000 */
.L_x_2763:
[----:B------:R-:W-:-:S03]  /*10a60*/  UMOV UR4, 0xffffffff ;  /* 0xffffffff00047882 */ /* 0x000fc60000000000 */
[----:B------:R-:W-:Y:S05]  /*10a70*/  BRA.DIV UR4, `(.L_x_2497) ;  /* 0x000001da04087947 */ /* 0x000fea000b800000 */
.L_x_2766:
[----:B------:R-:W-:-:S03]  /*10a80*/  UMOV UR4, 0xffffffff ;  /* 0xffffffff00047882 */ /* 0x000fc60000000000 */
[----:B------:R-:W-:Y:S05]  /*10a90*/  BRA.DIV UR4, `(.L_x_2498) ;  /* 0x000001da04287947 */ /* 0x000fea000b800000 */
.L_x_2769:
[----:B------:R-:W-:-:S03]  /*10aa0*/  UMOV UR4, 0xffffffff ;  /* 0xffffffff00047882 */ /* 0x000fc60000000000 */
[----:B------:R-:W-:Y:S05]  /*10ab0*/  BRA.DIV UR4, `(.L_x_2499) ;  /* 0x000001da04487947 */ /* 0x000fea000b800000 */
.L_x_2772:
[----:B------:R-:W-:-:S03]  /*10ac0*/  UMOV UR4, 0xffffffff ;  /* 0xffffffff00047882 */ /* 0x000fc60000000000 */
[----:B------:R-:W-:Y:S05]  /*10ad0*/  BRA.DIV UR4, `(.L_x_2500) ;  /* 0x000001da04687947 */ /* 0x000fea000b800000 */
.L_x_2775:
[----:B------:R-:W-:Y:S01]  /*10ae0*/  UMOV UR4, 0xffffffff ;  /* 0xffffffff00047882 */ /* 0x000fe20000000000 */
[----:B------:R-:W-:Y:S02]  /*10af0*/  LOP3.LUT R10, R10, 0xfffffffe, RZ, 0xc0, !PT ;  /* 0xfffffffe0a0a7812 */ /* 0x000fe400078ec0ff */
[----:B------:R-:W-:Y:S05]  /*10b00*/  BRA.DIV UR4, `(.L_x_2501) ;  /* 0x000001da04847947 */ /* 0x000fea000b800000 */
.L_x_2778:
[----:B------:R-:W-:Y:S01]  /*10b10*/  UMOV UR4, 0xffffffff ;  /* 0xffffffff00047882 */ /* 0x000fe20000000000 */
[----:B------:R-:W-:Y:S02]  /*10b20*/  IMAD.IADD R9, R90, 0x1, -R10 ;  /* 0x000000015a097824 */ /* 0x000fe400078e0a0a */
[----:B------:R-:W-:Y:S05]  /*10b30*/  BRA.DIV UR4, `(.L_x_2502) ;  /* 0x000001da04a07947 */ /* 0x000fea000b800000 */
.L_x_2781:
[----:B------:R-:W-:Y:S01]  /*10b40*/  UMOV UR4, 0xffffffff ;  /* 0xffffffff00047882 */ /* 0x000fe20000000000 */
[----:B------:R-:W-:Y:S01]  /*10b50*/  SHF.L.U32 R9, R9, 0x1f, RZ ;  /* 0x0000001f09097819 */ /* 0x000fe200000006ff */
[----:B------:R-:W-:Y:S01]  /*10b60*/  IMAD.MOV.U32 R3, RZ, RZ, R83 ;  /* 0x000000ffff037224 */ /* 0x000fe200078e0053 */
[----:B------:R-:W-:Y:S06]  /*10b70*/  BRA.DIV UR4, `(.L_x_2503) ;  /* 0x000001da04b87947 */ /* 0x000fec000b800000 */
.L_x_2784:
[----:B------:R-:W0:Y:S01]  /*10b80*/  SYNCS.PHASECHK.TRANS64.TRYWAIT P4, [R16+URZ+0x38800], R9 ;  /* 0x03880009100075a7 */ /* 0x000e22000808017f */
[----:B------:R-:W-:Y:S01]  /*10b90*/  PRMT R99, R99, 0x5410, R3 ;  /* 0x0000541063637816 */ /* 0x000fe20000000003 */
[----:B------:R-:W-:Y:S01]  /*10ba0*/  IMAD.MOV.U32 R0, RZ, RZ, R64 ;  /* 0x000000ffff007224 */ /* 0x000fe200078e0040 */
[----:B------:R-:W-:Y:S01]  /*10bb0*/  MOV R3, R65 ;  /* 0x0000004100037202 */ /* 0x000fe20000000f00 */
[----:B------:R-:W-:Y:S01]  /*10bc0*/  IMAD.MOV.U32 R8, RZ, RZ, R66 ;  /* 0x000000ffff087224 */ /* 0x000fe200078e0042 */
[----:B------:R-:W-:Y:S01]  /*10bd0*/  BSSY B1, `(.L_x_2504) ;  /* 0x0000019000017945 */ /* 0x000fe20003800000 */
        /* <DEDUP_REMOVED lines=14> */
[----:B------:R-:W-:Y:S01]  /*10cc0*/  SHF.R.S32.HI R0, RZ, 0x1f, R212 ;  /* 0x0000001fff007819 */ /* 0x000fe200000114d4 */
[----:B------:R-:W-:-:S03]  /*10cd0*/  IMAD.MOV.U32 R3, RZ, RZ, R76 ;  /* 0x000000ffff037224 */ /* 0x000fc600078e004c */
[----:B------:R-:W-:Y:S01]  /*10ce0*/  PRMT R93, R8, 0x5410, R10 ;  /* 0x00005410085d7816 */ /* 0x000fe2000000000a */
[----:B------:R-:W-:Y:S01]  /*10cf0*/  IMAD.MOV.U32 R10, RZ, RZ, R78 ;  /* 0x000000ffff0a7224 */ /* 0x000fe200078e004e */
[----:B------:R-:W-:-:S04]  /*10d00*/  MOV R8, R77 ;  /* 0x0000004d00087202 */ /* 0x000fc80000000f00 */
[----:B------:R-:W-:Y:S01]  /*10d10*/  PRMT R86, R3, 0x5410, R8 ;  /* 0x0000541003567816 */ /* 0x000fe20000000008 */
[----:B------:R-:W-:Y:S01]  /*10d20*/  IMAD.MOV.U32 R8, RZ, RZ, R79 ;  /* 0x000000ffff087224 */ /* 0x000fe200078e004f */
[----:B------:R-:W-:Y:S02]  /*10d30*/  PRMT R87, R10, 0x7610, R87 ;  /* 0x000076100a577816 */ /* 0x000fe40000000057 */
[----:B------:R-:W-:Y:S01]  /*10d40*/  LEA.HI R3, R0, R212, RZ, 0x3 ;  /* 0x000000d400037211 */ /* 0x000fe200078f18ff */
[----:B0-----:R-:W-:Y:S06]  /*10d50*/  @!P4 BRA `(.L_x_2505) ;  /* 0x000001d80068c947 */ /* 0x001fec0003800000 */
.L_x_2785:
[----:B------:R-:W-:Y:S05]  /*10d60*/  BSYNC B1 ;  /* 0x0000000000017941 */ /* 0x000fea0003800000 */
.L_x_2504:
        /* <DEDUP_REMOVED lines=10> */
[--C-:B------:R-:W-:Y:S01]  /*10e10*/  HADD2.F32 R129, -RZ, R117.reuse.H0_H0 ;  /* 0x20000075ff817230 */ /* 0x100fe20000004100 */
[--C-:B------:R-:W-:Y:S01]  /*10e20*/  SHF.R.U64 R28, R28, 0x10, R29.reuse ;  /* 0x000000101c1c7819 */ /* 0x100fe2000000121d */
[----:B------:R-:W-:Y:S01]  /*10e30*/  HADD2.F32 R127, -RZ, R117.H1_H1 ;  /* 0x30000075ff7f7230 */ /* 0x000fe20000004100 */
[----:B------:R-:W-:Y:S01]  /*10e40*/  SHF.R.S32.HI R11, RZ, 0x1f, R8 ;  /* 0x0000001fff0b7819 */ /* 0x000fe20000011408 */
[----:B0-----:R-:W-:Y:S01]  /*10e50*/  IMAD.SHL.U32 R9, R8, 0x8, RZ ;  /* 0x0000000808097824 */ /* 0x001fe200078e00ff */
[----:B------:R-:W-:Y:S02]  /*10e60*/  SHF.R.U32.HI R29, RZ, 0x10, R29 ;  /* 0x00000010ff1d7819 */ /* 0x000fe4000001161d */
[----:B------:R-:W-:Y:S02]  /*10e70*/  LEA.HI R11, R11, R8, RZ, 0x3 ;  /* 0x000000080b0b7211 */ /* 0x000fe400078f18ff */
[----:B------:R-:W-:Y:S01]  /*10e80*/  LOP3.LUT R9, R9, 0x38, RZ, 0xc0, !PT ;  /* 0x0000003809097812 */ /* 0x000fe200078ec0ff */
[----:B------:R-:W-:Y:S01]  /*10e90*/  HADD2.F32 R126, -RZ, R29.H0_H0 ;  /* 0x2000001dff7e7230 */ /* 0x000fe20000004100 */
[----:B------:R-:W-:-:S02]  /*10ea0*/  SHF.L.U32 R11, R11, 0xa, RZ ;  /* 0x0000000a0b0b7819 */ /* 0x000fc400000006ff */
[----:B------:R-:W-:Y:S02]  /*10eb0*/  LOP3.LUT R8, R9, 0x1c0, R234, 0xf8, !PT ;  /* 0x000001c009087812 */ /* 0x000fe400078ef8ea */
[----:B------:R-:W-:Y:S02]  /*10ec0*/  LOP3.LUT R13, R11, 0x7fffe000, RZ, 0xc0, !PT ;  /* 0x7fffe0000b0d7812 */ /* 0x000fe400078ec0ff */
[----:B------:R-:W-:Y:S02]  /*10ed0*/  LOP3.LUT R12, R8, R235, RZ, 0x3c, !PT ;  /* 0x000000eb080c7212 */ /* 0x000fe400078e3cff */
[----:B------:R-:W0:Y:S01]  /*10ee0*/  LDS.128 R8, [R21] ;  /* 0x0000000015087984 */ /* 0x000e220000000c00 */
[--C-:B------:R-:W-:Y:S02]  /*10ef0*/  SHF.R.U32.HI R120, RZ, 0x10, R25.reuse ;  /* 0x00000010ff787819 */ /* 0x100fe40000011619 */
[----:B------:R-:W-:Y:S02]  /*10f00*/  IADD3 R13, R12, R13, R236 ;  /* 0x0000000d0c0d7210 */ /* 0x000fe40007ffe0ec */
[----:B------:R-:W-:Y:S01]  /*10f10*/  SHF.R.U64 R24, R24, 0x10, R25 ;  /* 0x0000001018187819 */ /* 0x000fe20000001219 */
[----:B------:R-:W-:Y:S01]  /*10f20*/  HADD2.F32 R120, -RZ, R120.H0_H0 ;  /* 0x20000078ff787230 */ /* 0x000fe20000004100 */
[----:B------:R-:W-:Y:S01]  /*10f30*/  SHF.R.U64 R25, R30, 0x10, R31 ;  /* 0x000000101e197819 */ /* 0x000fe2000000121f */
[----:B------:R-:W-:Y:S01]  /*10f40*/  IMAD R112, R13, 0x2, R16 ;  /* 0x000000020d707824 */ /* 0x000fe200078e0210 */
[----:B------:R-:W-:-:S02]  /*10f50*/  SHF.R.U64 R26, R26, 0x10, R27 ;  /* 0x000000101a1a7819 */ /* 0x000fc4000000121b */
[----:B------:R-:W-:Y:S01]  /*10f60*/  SHF.R.U32.HI R30, RZ, 0x10, R31 ;  /* 0x00000010ff1e7819 */ /* 0x000fe2000001161f */
[----:B------:R-:W-:Y:S01]  /*10f70*/  HADD2.F32 R25, -RZ, R25.H0_H0 ;  /* 0x20000019ff197230 */ /* 0x000fe20000004100 */
[----:B------:R-:W1:Y:S01]  /*10f80*/  LDS.128 R12, [R112+0x14400] ;  /* 0x01440000700c7984 */ /* 0x000e620000000c00 */
[----:B------:R-:W-:Y:S02]  /*10f90*/  SHF.R.U32.HI R27, RZ, 0x10, R27 ;  /* 0x00000010ff1b7819 */ /* 0x000fe4000001161b */
[----:B------:R-:W-:Y:S02]  /*10fa0*/  HADD2.F32 R30, -RZ, R30.H0_H0 ;  /* 0x2000001eff1e7230 */ /* 0x000fe40000004100 */
[--C-:B0-----:R-:W-:Y:S02]  /*10fb0*/  HADD2.F32 R122, -RZ, R9.reuse.H0_H0 ;  /* 0x20000009ff7a7230 */ /* 0x101fe40000004100 */
[----:B------:R-:W-:Y:S02]  /*10fc0*/  HADD2.F32 R119, -RZ, R9.H1_H1 ;  /* 0x30000009ff777230 */ /* 0x000fe40000004100 */
[----:B------:R-:W-:-:S02]  /*10fd0*/  HADD2.F32 R118, -RZ, R8.H0_H0 ;  /* 0x20000008ff767230 */ /* 0x000fc40000004100 */
[----:B------:R-:W-:Y:S02]  /*10fe0*/  HADD2.F32 R9, -RZ, R10.H0_H0 ;  /* 0x2000000aff097230 */ /* 0x000fe40000004100 */
[--C-:B------:R-:W-:Y:S02]  /*10ff0*/  HADD2.F32 R31, -RZ, R11.reuse.H0_H0 ;  /* 0x2000000bff1f7230 */ /* 0x100fe40000004100 */
[----:B------:R-:W-:Y:S02]  /*11000*/  HADD2.F32 R11, -RZ, R11.H1_H1 ;  /* 0x3000000bff0b7230 */ /* 0x000fe40000004100 */
[----:B------:R-:W-:Y:S02]  /*11010*/  HADD2.F32 R8, -RZ, R8.H1_H1 ;  /* 0x30000008ff087230 */ /* 0x000fe40000004100 */
[--C-:B-1----:R-:W-:Y:S02]  /*11020*/  HADD2.F32 R124, -RZ, R13.reuse.H0_H0 ;  /* 0x2000000dff7c7230 */ /* 0x102fe40000004100 */
[----:B------:R-:W-:-:S02]  /*11030*/  HADD2.F32 R125, -RZ, R13.H1_H1 ;  /* 0x3000000dff7d7230 */ /* 0x000fc40000004100 */
[----:B------:R-:W-:Y:S02]  /*11040*/  HADD2.F32 R123, -RZ, R12.H0_H0 ;  /* 0x2000000cff7b7230 */ /* 0x000fe40000004100 */
[C---:B------:R-:W-:Y:S01]  /*11050*/  FMUL.FTZ R13, R124.reuse, R129 ;  /* 0x000000817c0d7220 */ /* 0x040fe20000410000 */
[-C--:B------:R-:W-:Y:S01]  /*11060*/  FMUL.FTZ R131, R124, R127.reuse ;  /* 0x0000007f7c837220 */ /* 0x080fe20000410000 */
[C---:B------:R-:W-:Y:S01]  /*11070*/  FMUL.FTZ R128, R125.reuse, R120 ;  /* 0x000000787d807220 */ /* 0x040fe20000410000 */
[--C-:B------:R-:W-:Y:S02]  /*11080*/  HADD2.F32 R124, -RZ, R116.reuse.H1_H1 ;  /* 0x30000074ff7c7230 */ /* 0x100fe40000004100 */
[C---:B------:R-:W-:Y:S01]  /*11090*/  FFMA.FTZ R13, R122.reuse, R127, -R13 ;  /* 0x0000007f7a0d7223 */ /* 0x040fe2000001080d */
[----:B------:R-:W-:Y:S02]  /*110a0*/  HADD2.F32 R127, -RZ, R116.H0_H0 ;  /* 0x20000074ff7f7230 */ /* 0x000fe40000004100 */
[----:B------:R-:W-:Y:S01]  /*110b0*/  FMUL.FTZ R130, R125, R126 ;  /* 0x0000007e7d827220 */ /* 0x000fe20000410000 */
[----:B------:R-:W-:Y:S01]  /*110c0*/  FFMA.FTZ R29, R122, R129, R131 ;  /* 0x000000817a1d7223 */ /* 0x000fe20000010083 */
[----:B------:R-:W-:-:S02]  /*110d0*/  HADD2.F32 R121, -RZ, R14.H0_H0 ;  /* 0x2000000eff797230 */ /* 0x000fc40000004100 */
[----:B------:R-:W-:Y:S01]  /*110e0*/  FFMA.FTZ R116, R119, R126, -R128 ;  /* 0x0000007e77747223 */ /* 0x000fe20000010880 */
[----:B------:R-:W-:Y:S01]  /*110f0*/  FMUL.FTZ R125, R123, R127 ;  /* 0x0000007f7b7d7220 */ /* 0x000fe20000410000 */
[--C-:B------:R-:W-:Y:S02]  /*11100*/  HADD2.F32 R122, -RZ, R115.reuse.H1_H1 ;  /* 0x30000073ff7a7230 */ /* 0x100fe40000004100 */
[----:B------:R-:W-:Y:S01]  /*11110*/  FFMA.FTZ R120, R119, R120, R130 ;  /* 0x0000007877787223 */ /* 0x000fe20000010082 */
[-C--:B------:R-:W-:Y:S01]  /*11120*/  FMUL.FTZ R126, R123, R124.reuse ;  /* 0x0000007c7b7e7220 */ /* 0x080fe20000410000 */
[----:B------:R-:W-:Y:S01]  /*11130*/  FFMA.FTZ R119, R118, R124, -R125 ;  /* 0x0000007c76777223 */ /* 0x000fe2000001087d */
[----:B------:R-:W-:Y:S02]  /*11140*/  HADD2.F32 R124, -RZ, R115.H0_H0 ;  /* 0x20000073ff7c7230 */ /* 0x000fe40000004100 */
[----:B------:R-:W-:Y:S01]  /*11150*/  FMUL.FTZ R130, R121, R122 ;  /* 0x0000007a79827220 */ /* 0x000fe20000410000 */
[----:B------:R-:W-:-:S02]  /*11160*/  HADD2.F32 R117, -RZ, R15.H0_H0 ;  /* 0x2000000fff757230 */ /* 0x000fc40000004100 */
[----:B------:R-:W-:Y:S01]  /*11170*/  FFMA.FTZ R118, R118, R127, R126 ;  /* 0x0000007f76767223 */ /* 0x000fe2000001007e */
[--C-:B------:R-:W-:Y:S02]  /*11180*/  HADD2.F32 R128, -RZ, R114.reuse.H0_H0 ;  /* 0x20000072ff807230 */ /* 0x100fe40000004100 */
[-C--:B------:R-:W-:Y:S01]  /*11190*/  FMUL.FTZ R132, R121, R124.reuse ;  /* 0x0000007c79847220 */ /* 0x080fe20000410000 */
[----:B------:R-:W-:Y:S02]  /*111a0*/  HADD2.F32 R126, -RZ, R114.H1_H1 ;  /* 0x30000072ff7e7230 */ /* 0x000fe40000004100 */
[----:B------:R-:W-:Y:S01]  /*111b0*/  FFMA.FTZ R114, R9, R124, -R130 ;  /* 0x0000007c09727223 */ /* 0x000fe20000010882 */
[----:B------:R-:W-:Y:S02]  /*111c0*/  HADD2.F32 R15, -RZ, R15.H1_H1 ;  /* 0x3000000fff0f7230 */ /* 0x000fe40000004100 */
[----:B------:R-:W-:Y:S01]  /*111d0*/  FMUL.FTZ R130, R117, R128 ;  /* 0x0000008075827220 */ /* 0x000fe20000410000 */
[----:B------:R-:W-:-:S02]  /*111e0*/  HADD2.F32 R124, -RZ, R27.H0_H0 ;  /* 0x2000001bff7c7230 */ /* 0x000fc40000004100 */
[----:B------:R-:W-:Y:S01]  /*111f0*/  FMUL.FTZ R117, R117, R126 ;  /* 0x0000007e75757220 */ /* 0x000fe20000410000 */
[----:B------:R-:W-:Y:S01]  /*11200*/  FFMA.FTZ R122, R9, R122, R132 ;  /* 0x0000007a097a7223 */ /* 0x000fe20000010084 */
[----:B------:R-:W-:Y:S01]  /*11210*/  FFMA.FTZ R130, R31, R126, -R130 ;  /* 0x0000007e1f827223 */ /* 0x000fe20000010882 */
[C---:B------:R-:W-:Y:S01]  /*11220*/  FMUL.FTZ R126, R15.reuse, R30 ;  /* 0x0000001e0f7e7220 */ /* 0x040fe20000410000 */
[----:B------:R-:W-:Y:S01]  /*11230*/  FMUL.FTZ R132, R15, R124 ;  /* 0x0000007c0f847220 */ /* 0x000fe20000410000 */
[----:B------:R-:W-:Y:S02]  /*11240*/  HADD2.F32 R12, -RZ, R12.H1_H1 ;  /* 0x3000000cff0c7230 */ /* 0x000fe40000004100 */
[----:B------:R-:W-:Y:S01]  /*11250*/  FFMA.FTZ R117, R31, R128, R117 ;  /* 0x000000801f757223 */ /* 0x000fe20000010075 */
[----:B------:R-:W-:Y:S02]  /*11260*/  HADD2.F32 R14, -RZ, R14.H1_H1 ;  /* 0x3000000eff0e7230 */ /* 0x000fe40000004100 */
[----:B------:R-:W-:Y:S01]  /*11270*/  FFMA.FTZ R121, R11, R30, -R132 ;  /* 0x0000001e0b797223 */ /* 0x000fe20000010884 */
[----:B------:R-:W-:-:S02]  /*11280*/  HADD2.F32 R15, -RZ, R24.H0_H0 ;  /* 0x20000018ff0f7230 */ /* 0x000fc40000004100 */
[----:B------:R-:W-:Y:S01]  /*11290*/  FFMA.FTZ R126, R11, R124, R126 ;  /* 0x0000007c0b7e7223 */ /* 0x000fe2000001007e */
[----:B------:R-:W-:Y:S02]  /*112a0*/  HADD2.F32 R27, -RZ, R26.H0_H0 ;  /* 0x2000001aff1b7230 */ /* 0x000fe40000004100 */
[----:B------:R-:W-:Y:S02]  /*112b0*/  HADD2.F32 R9, -RZ, R28.H0_H0 ;  /* 0x2000001cff097230 */ /* 0x000fe40000004100 */
[----:B------:R-:W-:Y:S01]  /*112c0*/  FMUL.FTZ R11, R12, R15 ;  /* 0x0000000f0c0b7220 */ /* 0x000fe20000410000 */
[----:B------:R-:W-:Y:S02]  /*112d0*/  HADD2.F32 R10, -RZ, R10.H1_H1 ;  /* 0x3000000aff0a7230 */ /* 0x000fe40000004100 */
[C---:B------:R-:W-:Y:S01]  /*112e0*/  FMUL.FTZ R115, R14.reuse, R27 ;  /* 0x0000001b0e737220 */ /* 0x040fe20000410000 */
[----:B------:R-:W-:Y:S01]  /*112f0*/  FMUL.FTZ R14, R14, R25 ;  /* 0x000000190e0e7220 */ /* 0x000fe20000410000 */
[-C--:B------:R-:W-:Y:S01]  /*11300*/  FMUL.FTZ R24, R12, R9.reuse ;  /* 0x000000090c187220 */ /* 0x080fe20000410000 */
[----:B------:R-:W-:Y:S01]  /*11310*/  FFMA.FTZ R12, R8, R9, -R11 ;  /* 0x00000009080c7223 */ /* 0x000fe2000001080b */
[C---:B------:R-:W-:Y:S01]  /*11320*/  FFMA.FTZ R115, R10.reuse, R25, -R115 ;  /* 0x000000190a737223 */ /* 0x040fe20000010873 */
        /* <DEDUP_REMOVED lines=12> */
.L_x_2509:
[----:B------:R-:W-:Y:S05]  /*113f0*/  BSYNC B2 ;  /* 0x0000000000027941 */ /* 0x000fea0003800000 */
.L_x_2508:
[----:B------:R-:W-:Y:S05]  /*11400*/  @P4 BRA `(.L_x_2507) ;  /* 0x0000000400804947 */ /* 0x000fea0003800000 */
[----:B------:R-:W2:Y:S01]  /*11410*/  LDL R119, [R1+0x94] ;  /* 0x0000940001777983 */ /* 0x000ea20000100800 */
[----:B------:R-:W-:Y:S01]  /*11420*/  LEA.HI R113, R113, R20, RZ, 0x1d ;  /* 0x0000001471717211 */ /* 0x000fe200078fe8ff */
[--C-:B-1----:R-:W-:Y:S01]  /*11430*/  HADD2.F32 R112, -RZ, R110.reuse.H1_H1 ;  /* 0x3000006eff707230 */ /* 0x102fe20000004100 */
[----:B------:R-:W-:Y:S01]  /*11440*/  SHF.R.U32.HI R114, RZ, 0x10, R45 ;  /* 0x00000010ff727819 */ /* 0x000fe2000001162d */
[----:B------:R-:W-:Y:S01]  /*11450*/  HADD2.F32 R110, -RZ, R110.H0_H0 ;  /* 0x2000006eff6e7230 */ /* 0x000fe20000004100 */
[----:B------:R-:W-:Y:S01]  /*11460*/  SHF.R.S32.HI R10, RZ, 0x1f, R113 ;  /* 0x0000001fff0a7819 */ /* 0x000fe20000011471 */
[----:B------:R-:W-:Y:S01]  /*11470*/  IMAD.SHL.U32 R8, R113, 0x8, RZ ;  /* 0x0000000871087824 */ /* 0x000fe200078e00ff */
[--C-:B------:R-:W-:Y:S02]  /*11480*/  SHF.R.U64 R25, R4, 0x10, R5.reuse ;  /* 0x0000001004197819 */ /* 0x100fe40000001205 */
[----:B------:R-:W-:Y:S01]  /*11490*/  LEA.HI R10, R10, R113, RZ, 0x3 ;  /* 0x000000710a0a7211 */ /* 0x000fe200078f18ff */
[--C-:B------:R-:W-:Y:S01]  /*114a0*/  HADD2.F32 R113, -RZ, R109.reuse.H1_H1 ;  /* 0x3000006dff717230 */ /* 0x100fe20000004100 */
[----:B0-----:R-:W-:Y:S01]  /*114b0*/  LOP3.LUT R9, R8, 0x38, RZ, 0xc0, !PT ;  /* 0x0000003808097812 */ /* 0x001fe200078ec0ff */
[----:B------:R-:W-:Y:S01]  /*114c0*/  HADD2.F32 R109, -RZ, R109.H0_H0 ;  /* 0x2000006dff6d7230 */ /* 0x000fe20000004100 */
[----:B------:R-:W-:Y:S01]  /*114d0*/  SHF.R.U32.HI R115, RZ, 0x10, R5 ;  /* 0x00000010ff737819 */ /* 0x000fe20000011605 */
[----:B------:R-:W-:Y:S01]  /*114e0*/  IMAD.SHL.U32 R10, R10, 0x400, RZ ;  /* 0x000004000a0a7824 */ /* 0x000fe200078e00ff */
[----:B------:R-:W-:Y:S01]  /*114f0*/  LOP3.LUT R8, R9, 0x1c0, R234, 0xf8, !PT ;  /* 0x000001c009087812 */ /* 0x000fe200078ef8ea */
[----:B------:R-:W-:Y:S01]  /*11500*/  HADD2.F32 R25, -RZ, R25.H0_H0 ;  /* 0x20000019ff197230 */ /* 0x000fe20000004100 */
[----:B------:R-:W-:Y:S01]  /*11510*/  SHF.R.U64 R4, R46, 0x10, R47 ;  /* 0x000000102e047819 */ /* 0x000fe2000000122f */
[----:B------:R-:W-:Y:S01]  /*11520*/  HADD2.F32 R115, -RZ, R115.H0_H0 ;  /* 0x20000073ff737230 */ /* 0x000fe20000004100 */
[----:B------:R-:W-:-:S02]  /*11530*/  LOP3.LUT R12, R8, R235, RZ, 0x3c, !PT ;  /* 0x000000eb080c7212 */ /* 0x000fc400078e3cff */
[----:B------:R-:W-:Y:S02]  /*11540*/  LOP3.LUT R13, R10, 0x7fffe000, RZ, 0xc0, !PT ;  /* 0x7fffe0000a0d7812 */ /* 0x000fe400078ec0ff */
[----:B------:R-:W-:Y:S02]  /*11550*/  SHF.R.U64 R24, R44, 0x10, R45 ;  /* 0x000000102c187819 */ /* 0x000fe4000000122d */
[----:B------:R-:W-:Y:S02]  /*11560*/  IADD3 R13, R12, R13, R236 ;  /* 0x0000000d0c0d7210 */ /* 0x000fe40007ffe0ec */
[----:B------:R-:W-:Y:S02]  /*11570*/  SHF.R.U32.HI R46, RZ, 0x10, R47 ;  /* 0x00000010ff2e7819 */ /* 0x000fe4000001162f */
[----:B------:R-:W-:Y:S02]  /*11580*/  LEA R21, R13, R16, 0x1 ;  /* 0x000000100d157211 */ /* 0x000fe400078e08ff */
[--C-:B------:R-:W-:Y:S01]  /*11590*/  SHF.R.U64 R5, R6, 0x10, R7.reuse ;  /* 0x0000001006057819 */ /* 0x100fe20000001207 */
[----:B------:R-:W-:Y:S01]  /*115a0*/  HADD2.F32 R46, -RZ, R46.H0_H0 ;  /* 0x2000002eff2e7230 */ /* 0x000fe20000004100 */
[----:B------:R-:W-:Y:S01]  /*115b0*/  SHF.R.U32.HI R6, RZ, 0x10, R7 ;  /* 0x00000010ff067819 */ /* 0x000fe20000011607 */
[----:B------:R-:W0:Y:S04]  /*115c0*/  LDS.128 R12, [R21+0x14400] ;  /* 0x01440000150c7984 */ /* 0x000e280000000c00 */
[----:B------:R-:W-:-:S02]  /*115d0*/  HADD2.F32 R6, -RZ, R6.H0_H0 ;  /* 0x20000006ff067230 */ /* 0x000fc40000004100 */
[--C-:B0-----:R-:W-:Y:S02]  /*115e0*/  HADD2.F32 R31, -RZ, R13.reuse.H0_H0 ;  /* 0x2000000dff1f7230 */ /* 0x101fe40000004100 */
[----:B------:R-:W-:Y:S02]  /*115f0*/  HADD2.F32 R44, -RZ, R13.H1_H1 ;  /* 0x3000000dff2c7230 */ /* 0x000fe40000004100 */
[--C-:B------:R-:W-:Y:S02]  /*11600*/  HADD2.F32 R47, -RZ, R15.reuse.H0_H0 ;  /* 0x2000000fff2f7230 */ /* 0x100fe40000004100 */
[C---:B------:R-:W-:Y:S01]  /*11610*/  FMUL.FTZ R13, R31.reuse, R113 ;  /* 0x000000711f0d7220 */ /* 0x040fe20000410000 */
[----:B------:R-:W-:Y:S02]  /*11620*/  HADD2.F32 R27, -RZ, R15.H1_H1 ;  /* 0x3000000fff1b7230 */ /* 0x000fe40000004100 */
[----:B------:R-:W-:Y:S01]  /*11630*/  FMUL.FTZ R15, R31, R112 ;  /* 0x000000701f0f7220 */ /* 0x000fe20000410000 */
[----:B------:R-:W-:-:S02]  /*11640*/  HADD2.F32 R31, -RZ, R114.H0_H0 ;  /* 0x20000072ff1f7230 */ /* 0x000fc40000004100 */
[----:B------:R-:W-:Y:S01]  /*11650*/  FMUL.FTZ R117, R44, R115 ;  /* 0x000000732c757220 */ /* 0x000fe20000410000 */
[----:B------:R-:W-:Y:S02]  /*11660*/  HADD2.F32 R30, -RZ, R12.H0_H0 ;  /* 0x2000000cff1e7230 */ /* 0x000fe40000004100 */
[----:B------:R-:W-:Y:S02]  /*11670*/  HADD2.F32 R45, -RZ, R14.H0_H0 ;  /* 0x2000000eff2d7230 */ /* 0x000fe40000004100 */
[----:B------:R-:W-:Y:S02]  /*11680*/  HADD2.F32 R12, -RZ, R12.H1_H1 ;  /* 0x3000000cff0c7230 */ /* 0x000fe40000004100 */
[----:B------:R-:W-:Y:S01]  /*11690*/  FMUL.FTZ R114, R30, R110 ;  /* 0x0000006e1e727220 */ /* 0x000fe20000410000 */
[----:B------:R-:W-:Y:S01]  /*116a0*/  HADD2.F32 R14, -RZ, R14.H1_H1 ;  /* 0x3000000eff0e7230 */ /* 0x000fe20000004100 */
[----:B--2---:R-:W0:Y:S02]  /*116b0*/  LDS.128 R8, [R119] ;  /* 0x0000000077087984 */ /* 0x004e240000000c00 */
[----:B0-----:R-:W-:-:S02]  /*116c0*/  HADD2.F32 R26, -RZ, R9.H0_H0 ;  /* 0x20000009ff1a7230 */ /* 0x001fc40000004100 */
[----:B------:R-:W-:Y:S02]  /*116d0*/  HADD2.F32 R29, -RZ, R8.H0_H0 ;  /* 0x20000008ff1d7230 */ /* 0x000fe40000004100 */
[----:B------:R-:W-:Y:S02]  /*116e0*/  HADD2.F32 R7, -RZ, R10.H0_H0 ;  /* 0x2000000aff077230 */ /* 0x000fe40000004100 */
[C---:B------:R-:W-:Y:S01]  /*116f0*/  FFMA.FTZ R13, R26.reuse, R112, -R13 ;  /* 0x000000701a0d7223 */ /* 0x040fe2000001080d */
[----:B------:R-:W-:Y:S01]  /*11700*/  FFMA.FTZ R15, R26, R113, R15 ;  /* 0x000000711a0f7223 */ /* 0x000fe2000001000f */
[----:B------:R-:W-:Y:S01]  /*11710*/  FMUL.FTZ R113, R44, R31 ;  /* 0x0000001f2c717220 */ /* 0x000fe20000410000 */
[----:B------:R-:W-:Y:S02]  /*11720*/  HADD2.F32 R112, -RZ, R108.H0_H0 ;  /* 0x2000006cff707230 */ /* 0x000fe40000004100 */
[----:B------:R-:W-:Y:S01]  /*11730*/  FMUL.FTZ R44, R30, R109 ;  /* 0x0000006d1e2c7220 */ /* 0x000fe20000410000 */
[----:B------:R-:W-:-:S02]  /*11740*/  HADD2.F32 R30, -RZ, R111.H0_H0 ;  /* 0x2000006fff1e7230 */ /* 0x000fc40000004100 */
[C---:B------:R-:W-:Y:S01]  /*11750*/  FFMA.FTZ R114, R29.reuse, R109, R114 ;  /* 0x0000006d1d727223 */ /* 0x040fe20000010072 */
[----:B------:R-:W-:Y:S02]  /*11760*/  HADD2.F32 R108, -RZ, R108.H1_H1 ;  /* 0x3000006cff6c7230 */ /* 0x000fe40000004100 */
[----:B------:R-:W-:Y:S01]  /*11770*/  FFMA.FTZ R110, R29, R110, -R44 ;  /* 0x0000006e1d6e7223 */ /* 0x000fe2000001082c */
[C---:B------:R-:W-:Y:S01]  /*11780*/  FMUL.FTZ R116, R45.reuse, R112 ;  /* 0x000000702d747220 */ /* 0x040fe20000410000 */
[----:B------:R-:W-:Y:S02]  /*11790*/  HADD2.F32 R44, -RZ, R111.H1_H1 ;  /* 0x3000006fff2c7230 */ /* 0x000fe40000004100 */
[-C--:B------:R-:W-:Y:S01]  /*117a0*/  FMUL.FTZ R118, R45, R30.reuse ;  /* 0x0000001e2d767220 */ /* 0x080fe20000410000 */
[----:B------:R-:W-:Y:S02]  /*117b0*/  HADD2.F32 R28, -RZ, R9.H1_H1 ;  /* 0x30000009ff1c7230 */ /* 0x000fe40000004100 */
[----:B------:R-:W-:Y:S01]  /*117c0*/  FFMA.FTZ R116, R7, R30, -R116 ;  /* 0x0000001e07747223 */ /* 0x000fe20000010874 */
[----:B------:R-:W-:-:S02]  /*117d0*/  HADD2.F32 R9, -RZ, R11.H0_H0 ;  /* 0x2000000bff097230 */ /* 0x000fc40000004100 */
[C---:B------:R-:W-:Y:S01]  /*117e0*/  FMUL.FTZ R30, R47.reuse, R108 ;  /* 0x0000006c2f1e7220 */ /* 0x040fe20000410000 */
[----:B------:R-:W-:Y:S01]  /*117f0*/  FMUL.FTZ R47, R47, R44 ;  /* 0x0000002c2f2f7220 */ /* 0x000fe20000410000 */
[----:B------:R-:W-:Y:S02]  /*11800*/  HADD2.F32 R11, -RZ, R11.H1_H1 ;  /* 0x3000000bff0b7230 */ /* 0x000fe40000004100 */
[----:B------:R-:W-:Y:S01]  /*11810*/  FFMA.FTZ R118, R7, R112, R118 ;  /* 0x0000007007767223 */ /* 0x000fe20000010076 */
[C---:B------:R-:W-:Y:S01]  /*11820*/  FFMA.FTZ R30, R9.reuse, R44, -R30 ;  /* 0x0000002c091e7223 */ /* 0x040fe2000001081e */
[----:B------:R-:W-:Y:S01]  /*11830*/  FFMA.FTZ R47, R9, R108, R47 ;  /* 0x0000006c092f7223 */ /* 0x000fe2000001002f */
[C---:B------:R-:W-:Y:S01]  /*11840*/  FMUL.FTZ R112, R27.reuse, R6 ;  /* 0x000000061b707220 */ /* 0x040fe20000410000 */
[----:B------:R-:W-:Y:S01]  /*11850*/  FMUL.FTZ R44, R27, R46 ;  /* 0x0000002e1b2c7220 */ /* 0x000fe20000410000 */
[----:B------:R-:W-:Y:S02]  /*11860*/  HADD2.F32 R9, -RZ, R5.H0_H0 ;  /* 0x20000005ff097230 */ /* 0x000fe40000004100 */
[----:B------:R-:W-:Y:S01]  /*11870*/  FFMA.FTZ R26, R28, R31, -R117 ;  /* 0x0000001f1c1a7223 */ /* 0x000fe20000010875 */
[----:B------:R-:W-:-:S02]  /*11880*/  HADD2.F32 R7, -RZ, R24.H0_H0 ;  /* 0x20000018ff077230 */ /* 0x000fc40000004100 */
[C---:B------:R-:W-:Y:S01]  /*11890*/  FFMA.FTZ R45, R11.reuse, R46, -R112 ;  /* 0x0000002e0b2d7223 */ /* 0x040fe20000010870 */
[----:B------:R-:W-:Y:S02]  /*118a0*/  HADD2.F32 R5, -RZ, R4.H0_H0 ;  /* 0x20000004ff057230 */ /* 0x000fe40000004100 */
[----:B------:R-:W-:Y:S01]  /*118b0*/  FFMA.FTZ R44, R11, R6, R44 ;  /* 0x000000060b2c7223 */ /* 0x000fe2000001002c */
[----:B------:R-:W-:Y:S02]  /*118c0*/  HADD2.F32 R8, -RZ, R8.H1_H1 ;  /* 0x30000008ff087230 */ /* 0x000fe40000004100 */
[----:B------:R-:W-:Y:S01]  /*118d0*/  FMUL.FTZ R11, R12, R25 ;  /* 0x000000190c0b7220 */ /* 0x000fe20000410000 */
[----:B------:R-:W-:Y:S02]  /*118e0*/  HADD2.F32 R10, -RZ, R10.H1_H1 ;  /* 0x3000000aff0a7230 */ /* 0x000fe40000004100 */
[----:B------:R-:W-:Y:S01]  /*118f0*/  FMUL.FTZ R29, R14, R9 ;  /* 0x000000090e1d7220 */ /* 0x000fe20000410000 */
[----:B------:R-:W-:Y:S01]  /*11900*/  FMUL.FTZ R12, R12, R7 ;  /* 0x000000070c0c7220 */ /* 0x000fe20000410000 */
[----:B------:R-:W-:Y:S01]  /*11910*/  FMUL.FTZ R14, R14, R5 ;  /* 0x000000050e0e7220 */ /* 0x000fe20000410000 */
        /* <DEDUP_REMOVED lines=15> */
.L_x_2507:
[----:B------:R-:W-:Y:S05]  /*11a10*/  BSYNC B1 ;  /* 0x0000000000017941 */ /* 0x000fea0003800000 */
.L_x_2506:
[----:B------:R-:W-:Y:S04]  /*11a20*/  BSSY B1, `(.L_x_2510) ;  /* 0x00000d2000017945 */ /* 0x000fe80003800000 */
[----:B------:R-:W-:Y:S05]  /*11a30*/  @P1 BRA `(.L_x_2511) ;  /* 0x0000000c00401947 */ /* 0x000fea0003800000 */
[----:B------:R3:W5:Y:S01]  /*11a40*/  LDL R108, [R1+0x80] ;  /* 0x00008000016c7983 */ /* 0x0007620000100800 */
[----:B-1----:R-:W1:Y:S01]  /*11a50*/  LDC R13, c[0x0][0x3d4] ;  /* 0x0000f500ff0d7b82 */ /* 0x002e620000000800 */
[----:B------:R-:W-:Y:S01]  /*11a60*/  BSSY B2, `(.L_x_2512) ;  /* 0x0000066000027945 */ /* 0x000fe20003800000 */
[-C--:B-1----:R-:W-:Y:S02]  /*11a70*/  ISETP.GE.AND P0, PT, R213, R13.reuse, PT ;  /* 0x0000000dd500720c */ /* 0x082fe40003f06270 */
[----:B------:R-:W-:-:S11]  /*11a80*/  ISETP.GE.AND P1, PT, R212, R13, PT ;  /* 0x0000000dd400720c */ /* 0x000fd60003f26270 */
[----:B---3--:R-:W-:Y:S05]  /*11a90*/  @P0 BRA `(.L_x_2513) ;  /* 0x0000000400880947 */ /* 0x008fea0003800000 */
[----:B--2---:R-:W-:Y:S02]  /*11aa0*/  LEA.HI R4, R13, R222, RZ, 0x1d ;  /* 0x000000de0d047211 */ /* 0x004fe400078fe8ff */
[----:B-----5:R-:W-:Y:S02]  /*11ab0*/  R2UR UR4, R108 ;  /* 0x000000006c0472ca */ /* 0x020fe400000e0000 */
[----:B------:R-:W-:Y:S01]  /*11ac0*/  SHF.R.S32.HI R5, RZ, 0x1f, R4 ;  /* 0x0000001fff057819 */ /* 0x000fe20000011404 */
[----:B------:R-:W-:Y:S01]  /*11ad0*/  IMAD.SHL.U32 R6, R4, 0x8, RZ ;  /* 0x0000000804067824 */ /* 0x000fe200078e00ff */
[----:B------:R-:W-:Y:S02]  /*11ae0*/  LOP3.LUT R7, R229, 0x38, R213, 0xf8, !PT ;  /* 0x00000038e5077812 */ /* 0x000fe400078ef8d5 */
[----:B------:R-:W-:Y:S02]  /*11af0*/  LEA.HI R5, R5, R4, RZ, 0x3 ;  /* 0x0000000405057211 */ /* 0x000fe400078f18ff */
[----:B------:R-:W-:-:S02]  /*11b00*/  LOP3.LUT R4, R229, 0x38, R6, 0xf8, !PT ;  /* 0x00000038e5047812 */ /* 0x000fc400078ef806 */
[----:B------:R-:W-:Y:S01]  /*11b10*/  LOP3.LUT R7, R230, R7, R233, 0xf6, !PT ;  /* 0x00000007e6077212 */ /* 0x000fe200078ef6e9 */
[----:B------:R-:W-:Y:S01]  /*11b20*/  IMAD.SHL.U32 R5, R5, 0x400, RZ ;  /* 0x0000040005057824 */ /* 0x000fe200078e00ff */
[----:B0-----:R-:W-:Y:S02]  /*11b30*/  LOP3.LUT R9, R4, R233, RZ, 0x3c, !PT ;  /* 0x000000e904097212 */ /* 0x001fe400078e3cff */
[----:B------:R-:W-:Y:S02]  /*11b40*/  LEA R12, R7, UR4, 0x1 ;  /* 0x00000004070c7c11 */ /* 0x000fe4000f8e08ff */
[----:B------:R-:W-:Y:S02]  /*11b50*/  LOP3.LUT R8, R5, 0x7fffe000, RZ, 0xc0, !PT ;  /* 0x7fffe00005087812 */ /* 0x000fe400078ec0ff */
[----:B------:R-:W-:Y:S01]  /*11b60*/  SHF.R.U64 R15, R40, 0x10, R41 ;  /* 0x00000010280f7819 */ /* 0x000fe20000001229 */
[----:B------:R-:W0:Y:S01]  /*11b70*/  LDS.128 R4, [R12] ;  /* 0x000000000c047984 */ /* 0x000e220000000c00 */
[----:B------:R-:W-:-:S02]  /*11b80*/  IADD3 R9, R9, R8, R230 ;  /* 0x0000000809097210 */ /* 0x000fc40007ffe0e6 */
[----:B------:R-:W-:Y:S01]  /*11b90*/  SHF.R.U32.HI R44, RZ, 0x10, R41 ;  /* 0x00000010ff2c7819 */ /* 0x000fe20000011629 */
[--C-:B------:R-:W-:Y:S01]  /*11ba0*/  HADD2.F32 R41, -RZ, R105.reuse.H1_H1 ;  /* 0x30000069ff297230 */ /* 0x100fe20000004100 */
[--C-:B------:R-:W-:Y:S01]  /*11bb0*/  SHF.R.U64 R25, R38, 0x10, R39.reuse ;  /* 0x0000001026197819 */ /* 0x100fe20000001227 */
[----:B------:R-:W-:Y:S01]  /*11bc0*/  IMAD R14, R9, 0x2, R16 ;  /* 0x00000002090e7824 */ /* 0x000fe200078e0210 */
[----:B------:R-:W-:Y:S01]  /*11bd0*/  SHF.R.U32.HI R46, RZ, 0x10, R39 ;  /* 0x00000010ff2e7819 */ /* 0x000fe20000011627 */
[--C-:B------:R-:W-:Y:S01]  /*11be0*/  HADD2.F32 R39, -RZ, R106.reuse.H1_H1 ;  /* 0x3000006aff277230 */ /* 0x100fe20000004100 */
[----:B------:R-:W-:Y:S01]  /*11bf0*/  SHF.R.U32.HI R40, RZ, 0x10, R37 ;  /* 0x00000010ff287819 */ /* 0x000fe20000011625 */
[----:B------:R-:W-:Y:S01]  /*11c00*/  HADD2.F32 R38, -RZ, R105.H0_H0 ;  /* 0x20000069ff267230 */ /* 0x000fe20000004100 */
[----:B------:R-:W1:Y:S01]  /*11c10*/  LDS.128 R8, [R14+0x14400] ;  /* 0x014400000e087984 */ /* 0x000e620000000c00 */
[--C-:B------:R-:W-:Y:S01]  /*11c20*/  SHF.R.U64 R21, R42, 0x10, R43.reuse ;  /* 0x000000102a157819 */ /* 0x100fe2000000122b */
[----:B------:R-:W-:Y:S01]  /*11c30*/  HADD2.F32 R106, -RZ, R106.H0_H0 ;  /* 0x2000006aff6a7230 */ /* 0x000fe20000004100 */
[----:B------:R-:W-:Y:S01]  /*11c40*/  SHF.R.U32.HI R47, RZ, 0x10, R43 ;  /* 0x00000010ff2f7819 */ /* 0x000fe2000001162b */
[----:B------:R-:W-:Y:S01]  /*11c50*/  HADD2.F32 R40, -RZ, R40.H0_H0 ;  /* 0x20000028ff287230 */ /* 0x000fe20000004100 */
[----:B------:R-:W-:Y:S01]  /*11c60*/  SHF.R.U64 R24, R36, 0x10, R37 ;  /* 0x0000001024187819 */ /* 0x000fe20000001225 */
[----:B------:R-:W-:-:S02]  /*11c70*/  HADD2.F32 R25, -RZ, R25.H0_H0 ;  /* 0x20000019ff197230 */ /* 0x000fc40000004100 */
[----:B------:R-:W-:Y:S02]  /*11c80*/  HADD2.F32 R15, -RZ, R15.H0_H0 ;  /* 0x2000000fff0f7230 */ /* 0x000fe40000004100 */
[----:B------:R-:W-:Y:S02]  /*11c90*/  HADD2.F32 R21, -RZ, R21.H0_H0 ;  /* 0x20000015ff157230 */ /* 0x000fe40000004100 */
[--C-:B0-----:R-:W-:Y:S02]  /*11ca0*/  HADD2.F32 R26, -RZ, R5.reuse.H0_H0 ;  /* 0x20000005ff1a7230 */ /* 0x101fe40000004100 */
[----:B------:R-:W-:Y:S02]  /*11cb0*/  HADD2.F32 R27, -RZ, R5.H1_H1 ;  /* 0x30000005ff1b7230 */ /* 0x000fe40000004100 */
[----:B------:R-:W-:Y:S02]  /*11cc0*/  HADD2.F32 R5, -RZ, R4.H0_H0 ;  /* 0x20000004ff057230 */ /* 0x000fe40000004100 */
[----:B------:R-:W-:-:S02]  /*11cd0*/  HADD2.F32 R28, -RZ, R6.H0_H0 ;  /* 0x20000006ff1c7230 */ /* 0x000fc40000004100 */
[--C-:B------:R-:W-:Y:S02]  /*11ce0*/  HADD2.F32 R29, -RZ, R7.reuse.H0_H0 ;  /* 0x20000007ff1d7230 */ /* 0x100fe40000004100 */
[----:B------:R-:W-:Y:S02]  /*11cf0*/  HADD2.F32 R7, -RZ, R7.H1_H1 ;  /* 0x30000007ff077230 */ /* 0x000fe40000004100 */
[--C-:B-1----:R-:W-:Y:S02]  /*11d00*/  HADD2.F32 R30, -RZ, R9.reuse.H0_H0 ;  /* 0x20000009ff1e7230 */ /* 0x102fe40000004100 */
[----:B------:R-:W-:Y:S02]  /*11d10*/  HADD2.F32 R31, -RZ, R9.H1_H1 ;  /* 0x30000009ff1f7230 */ /* 0x000fe40000004100 */
[----:B------:R-:W-:Y:S02]  /*11d20*/  HADD2.F32 R9, -RZ, R8.H0_H0 ;  /* 0x20000008ff097230 */ /* 0x000fe40000004100 */
[C---:B------:R-:W-:Y:S01]  /*11d30*/  FMUL.FTZ R43, R30.reuse, R41 ;  /* 0x000000291e2b7220 */ /* 0x040fe20000410000 */
[----:B------:R-:W-:Y:S01]  /*11d40*/  FMUL.FTZ R45, R30, R39 ;  /* 0x000000271e2d7220 */ /* 0x000fe20000410000 */
[----:B------:R-:W-:-:S02]  /*11d50*/  HADD2.F32 R30, -RZ, R44.H0_H0 ;  /* 0x2000002cff1e7230 */ /* 0x000fc40000004100 */
[----:B------:R-:W-:Y:S01]  /*11d60*/  FMUL.FTZ R42, R31, R40 ;  /* 0x000000281f2a7220 */ /* 0x000fe20000410000 */
[C---:B------:R-:W-:Y:S01]  /*11d70*/  FFMA.FTZ R43, R26.reuse, R39, -R43 ;  /* 0x000000271a2b7223 */ /* 0x040fe2000001082b */
[----:B------:R-:W-:Y:S01]  /*11d80*/  FFMA.FTZ R45, R26, R41, R45 ;  /* 0x000000291a2d7223 */ /* 0x000fe2000001002d */
[----:B------:R-:W-:Y:S01]  /*11d90*/  FMUL.FTZ R26, R9, R38 ;  /* 0x00000026091a7220 */ /* 0x000fe20000410000 */
[----:B------:R-:W-:Y:S01]  /*11da0*/  FMUL.FTZ R44, R31, R30 ;  /* 0x0000001e1f2c7220 */ /* 0x000fe20000410000 */
[-C--:B------:R-:W-:Y:S01]  /*11db0*/  FMUL.FTZ R39, R9, R106.reuse ;  /* 0x0000006a09277220 */ /* 0x080fe20000410000 */
[----:B------:R-:W-:Y:S02]  /*11dc0*/  HADD2.F32 R36, -RZ, R10.H0_H0 ;  /* 0x2000000aff247230 */ /* 0x000fe40000004100 */
[C---:B------:R-:W-:Y:S01]  /*11dd0*/  FFMA.FTZ R106, R5.reuse, R106, -R26 ;  /* 0x0000006a056a7223 */ /* 0x040fe2000001081a */
[----:B------:R-:W-:Y:S02]  /*11de0*/  HADD2.F32 R31, -RZ, R104.H0_H0 ;  /* 0x20000068ff1f7230 */ /* 0x000fe40000004100 */
[----:B------:R-:W-:Y:S01]  /*11df0*/  FFMA.FTZ R39, R5, R38, R39 ;  /* 0x0000002605277223 */ /* 0x000fe20000010027 */
[----:B------:R-:W-:-:S02]  /*11e00*/  HADD2.F32 R9, -RZ, R107.H0_H0 ;  /* 0x2000006bff097230 */ /* 0x000fc40000004100 */
[C---:B------:R-:W-:Y:S01]  /*11e10*/  FFMA.FTZ R42, R27.reuse, R30, -R42 ;  /* 0x0000001e1b2a7223 */ /* 0x040fe2000001082a */
[----:B------:R-:W-:Y:S02]  /*11e20*/  HADD2.F32 R37, -RZ, R11.H0_H0 ;  /* 0x2000000bff257230 */ /* 0x000fe40000004100 */
[C---:B------:R-:W-:Y:S01]  /*11e30*/  FMUL.FTZ R5, R36.reuse, R31 ;  /* 0x0000001f24057220 */ /* 0x040fe20000410000 */
[----:B------:R-:W-:Y:S02]  /*11e40*/  HADD2.F32 R104, -RZ, R104.H1_H1 ;  /* 0x30000068ff687230 */ /* 0x000fe40000004100 */
[----:B------:R-:W-:Y:S01]  /*11e50*/  FMUL.FTZ R41, R36, R9 ;  /* 0x0000000924297220 */ /* 0x000fe20000410000 */
[----:B------:R-:W-:Y:S02]  /*11e60*/  HADD2.F32 R26, -RZ, R107.H1_H1 ;  /* 0x3000006bff1a7230 */ /* 0x000fe40000004100 */
[----:B------:R-:W-:Y:S01]  /*11e70*/  FFMA.FTZ R44, R27, R40, R44 ;  /* 0x000000281b2c7223 */ /* 0x000fe2000001002c */
        /* <DEDUP_REMOVED lines=8> */
[----:B------:R-:W-:Y:S02]  /*11f00*/  HADD2.F32 R8, -RZ, R8.H1_H1 ;  /* 0x30000008ff087230 */ /* 0x000fe40000004100 */
[----:B------:R-:W-:Y:S01]  /*11f10*/  FMUL.FTZ R28, R11, R36 ;  /* 0x000000240b1c7220 */ /* 0x000fe20000410000 */
[----:B------:R-:W-:-:S02]  /*11f20*/  HADD2.F32 R10, -RZ, R10.H1_H1 ;  /* 0x3000000aff0a7230 */ /* 0x000fc40000004100 */
[-C--:B------:R-:W-:Y:S01]  /*11f30*/  FMUL.FTZ R26, R11, R30.reuse ;  /* 0x0000001e0b1a7220 */ /* 0x080fe20000410000 */
        /* <DEDUP_REMOVED lines=24> */
.L_x_2513:
[----:B------:R-:W-:Y:S05]  /*120c0*/  BSYNC B2 ;  /* 0x0000000000027941 */ /* 0x000fea0003800000 */
.L_x_2512:
[----:B------:R-:W-:Y:S05]  /*120d0*/  @P1 BRA `(.L_x_2511) ;  /* 0x0000000400981947 */ /* 0x000fea0003800000 */
[----:B-12---:R-:W-:Y:S01]  /*120e0*/  LEA.HI R4, R0, R212, RZ, 0x6 ;  /* 0x000000d400047211 */ /* 0x006fe200078f30ff */
[--C-:B------:R-:W-:Y:S01]  /*120f0*/  HADD2.F32 R29, -RZ, R102.reuse.H1_H1 ;  /* 0x30000066ff1d7230 */ /* 0x100fe20000004100 */
[----:B------:R-:W-:Y:S01]  /*12100*/  LEA.HI R13, R13, R20, RZ, 0x1d ;  /* 0x000000140d0d7211 */ /* 0x000fe200078fe8ff */
[--C-:B------:R-:W-:Y:S01]  /*12110*/  HADD2.F32 R31, -RZ, R101.reuse.H1_H1 ;  /* 0x30000065ff1f7230 */ /* 0x100fe20000004100 */
[----:B------:R-:W-:Y:S01]  /*12120*/  SHF.L.U32 R4, R4, 0x7, RZ ;  /* 0x0000000704047819 */ /* 0x000fe200000006ff */
[----:B------:R-:W-:Y:S01]  /*12130*/  HADD2.F32 R30, -RZ, R101.H0_H0 ;  /* 0x20000065ff1e7230 */ /* 0x000fe20000004100 */
[----:B------:R-:W-:Y:S01]  /*12140*/  SHF.R.S32.HI R6, RZ, 0x1f, R13 ;  /* 0x0000001fff067819 */ /* 0x000fe2000001140d */
[----:B------:R-:W-:Y:S01]  /*12150*/  HADD2.F32 R102, -RZ, R102.H0_H0 ;  /* 0x20000066ff667230 */ /* 0x000fe20000004100 */
[----:B------:R-:W-:Y:S01]  /*12160*/  LOP3.LUT R5, R4, 0xffffe000, RZ, 0xc0, !PT ;  /* 0xffffe00004057812 */ /* 0x000fe200078ec0ff */
[----:B------:R-:W-:Y:S01]  /*12170*/  IMAD.SHL.U32 R4, R13, 0x8, RZ ;  /* 0x000000080d047824 */ /* 0x000fe200078e00ff */
[----:B------:R-:W-:-:S02]  /*12180*/  LEA.HI R6, R6, R13, RZ, 0x3 ;  /* 0x0000000d06067211 */ /* 0x000fc400078f18ff */
[C---:B------:R-:W-:Y:S02]  /*12190*/  LOP3.LUT R8, R229.reuse, 0x38, R3, 0xf8, !PT ;  /* 0x00000038e5087812 */ /* 0x040fe400078ef803 */
[----:B------:R-:W-:Y:S01]  /*121a0*/  LOP3.LUT R4, R229, 0x38, R4, 0xf8, !PT ;  /* 0x00000038e5047812 */ /* 0x000fe200078ef804 */
[----:B------:R-:W-:Y:S01]  /*121b0*/  IMAD.SHL.U32 R6, R6, 0x400, RZ ;  /* 0x0000040006067824 */ /* 0x000fe200078e00ff */
[----:B------:R-:W-:Y:S02]  /*121c0*/  LOP3.LUT R8, R8, R233, RZ, 0x3c, !PT ;  /* 0x000000e908087212 */ /* 0x000fe400078e3cff */
[----:B-----5:R-:W-:Y:S02]  /*121d0*/  R2UR UR4, R108 ;  /* 0x000000006c0472ca */ /* 0x020fe400000e0000 */
[----:B------:R-:W-:Y:S02]  /*121e0*/  IADD3 R5, R8, R5, R230 ;  /* 0x0000000508057210 */ /* 0x000fe40007ffe0e6 */
[----:B0-----:R-:W-:-:S02]  /*121f0*/  LOP3.LUT R9, R4, R233, RZ, 0x3c, !PT ;  /* 0x000000e904097212 */ /* 0x001fc400078e3cff */
[----:B------:R-:W-:Y:S02]  /*12200*/  LOP3.LUT R8, R6, 0x7fffe000, RZ, 0xc0, !PT ;  /* 0x7fffe00006087812 */ /* 0x000fe400078ec0ff */
[----:B------:R-:W-:Y:S02]  /*12210*/  SHF.R.U64 R39, R32, 0x10, R33 ;  /* 0x0000001020277819 */ /* 0x000fe40000001221 */
[----:B------:R-:W-:Y:S02]  /*12220*/  IADD3 R9, R9, R8, R230 ;  /* 0x0000000809097210 */ /* 0x000fe40007ffe0e6 */
[----:B------:R-:W-:Y:S02]  /*12230*/  SHF.R.U64 R41, R48, 0x10, R49 ;  /* 0x0000001030297819 */ /* 0x000fe40000001231 */
[----:B------:R-:W-:Y:S01]  /*12240*/  LEA R12, R5, UR4, 0x1 ;  /* 0x00000004050c7c11 */ /* 0x000fe2000f8e08ff */
[----:B------:R-:W-:Y:S01]  /*12250*/  IMAD R13, R9, 0x2, R16 ;  /* 0x00000002090d7824 */ /* 0x000fe200078e0210 */
[----:B------:R-:W-:-:S02]  /*12260*/  SHF.R.U32.HI R32, RZ, 0x10, R33 ;  /* 0x00000010ff207819 */ /* 0x000fc40000011621 */
[----:B------:R-:W-:Y:S01]  /*12270*/  SHF.R.U32.HI R48, RZ, 0x10, R49 ;  /* 0x00000010ff307819 */ /* 0x000fe20000011631 */
[----:B------:R-:W0:Y:S01]  /*12280*/  LDS.128 R4, [R12] ;  /* 0x000000000c047984 */ /* 0x000e220000000c00 */
[--C-:B------:R-:W-:Y:S01]  /*12290*/  SHF.R.U64 R38, R34, 0x10, R35.reuse ;  /* 0x0000001022267819 */ /* 0x100fe20000001223 */
[----:B------:R-:W-:Y:S01]  /*122a0*/  HADD2.F32 R32, -RZ, R32.H0_H0 ;  /* 0x20000020ff207230 */ /* 0x000fe20000004100 */
[----:B------:R-:W-:Y:S01]  /*122b0*/  SHF.R.U32.HI R37, RZ, 0x10, R35 ;  /* 0x00000010ff257819 */ /* 0x000fe20000011623 */
[----:B------:R-:W1:Y:S01]  /*122c0*/  LDS.128 R8, [R13+0x14400] ;  /* 0x014400000d087984 */ /* 0x000e620000000c00 */
[--C-:B------:R-:W-:Y:S02]  /*122d0*/  SHF.R.U64 R40, R50, 0x10, R51.reuse ;  /* 0x0000001032287819 */ /* 0x100fe40000001233 */
[----:B------:R-:W-:Y:S01]  /*122e0*/  SHF.R.U32.HI R50, RZ, 0x10, R51 ;  /* 0x00000010ff327819 */ /* 0x000fe20000011633 */
[--C-:B0-----:R-:W-:Y:S02]  /*122f0*/  HADD2.F32 R14, -RZ, R5.reuse.H0_H0 ;  /* 0x20000005ff0e7230 */ /* 0x101fe40000004100 */
        /* <DEDUP_REMOVED lines=10> */
[----:B------:R-:W-:Y:S01]  /*123a0*/  FFMA.FTZ R35, R14, R31, R35 ;  /* 0x0000001f0e237223 */ /* 0x000fe20000010023 */
[C---:B------:R-:W-:Y:S01]  /*123b0*/  FMUL.FTZ R14, R9.reuse, R30 ;  /* 0x0000001e090e7220 */ /* 0x040fe20000410000 */
[-C--:B------:R-:W-:Y:S01]  /*123c0*/  FMUL.FTZ R36, R26, R25.reuse ;  /* 0x000000191a247220 */ /* 0x080fe20000410000 */
[-C--:B------:R-:W-:Y:S01]  /*123d0*/  FMUL.FTZ R9, R9, R102.reuse ;  /* 0x0000006609097220 */ /* 0x080fe20000410000 */
        /* <DEDUP_REMOVED lines=8> */
[----:B------:R-:W-:Y:S02]  /*12460*/  HADD2.F32 R28, -RZ, R11.H0_H0 ;  /* 0x2000000bff1c7230 */ /* 0x000fe40000004100 */
[----:B------:R-:W-:Y:S01]  /*12470*/  FFMA.FTZ R36, R15, R32, R36 ;  /* 0x000000200f247223 */ /* 0x000fe20000010024 */
[----:B------:R-:W-:Y:S02]  /*12480*/  HADD2.F32 R5, -RZ, R100.H1_H1 ;  /* 0x30000064ff057230 */ /* 0x000fe40000004100 */
[----:B------:R-:W-:Y:S01]  /*12490*/  FMUL.FTZ R32, R27, R14 ;  /* 0x0000000e1b207220 */ /* 0x000fe20000410000 */
[----:B------:R-:W-:-:S02]  /*124a0*/  HADD2.F32 R103, -RZ, R103.H1_H1 ;  /* 0x30000067ff677230 */ /* 0x000fc40000004100 */
[C---:B------:R-:W-:Y:S01]  /*124b0*/  FFMA.FTZ R27, R21.reuse, R14, -R30 ;  /* 0x0000000e151b7223 */ /* 0x040fe2000001081e */
[----:B------:R-:W-:Y:S02]  /*124c0*/  HADD2.F32 R24, -RZ, R7.H0_H0 ;  /* 0x20000007ff187230 */ /* 0x000fe40000004100 */
[C---:B------:R-:W-:Y:S01]  /*124d0*/  FMUL.FTZ R9, R28.reuse, R5 ;  /* 0x000000051c097220 */ /* 0x040fe20000410000 */
[----:B------:R-:W-:Y:S02]  /*124e0*/  HADD2.F32 R11, -RZ, R11.H1_H1 ;  /* 0x3000000bff0b7230 */ /* 0x000fe40000004100 */
[----:B------:R-:W-:Y:S01]  /*124f0*/  FMUL.FTZ R28, R28, R103 ;  /* 0x000000671c1c7220 */ /* 0x000fe20000410000 */
[----:B------:R-:W-:Y:S02]  /*12500*/  HADD2.F32 R30, -RZ, R37.H0_H0 ;  /* 0x20000025ff1e7230 */ /* 0x000fe40000004100 */
[----:B------:R-:W-:Y:S01]  /*12510*/  FFMA.FTZ R32, R21, R26, R32 ;  /* 0x0000001a15207223 */ /* 0x000fe20000010020 */
[----:B------:R-:W-:-:S02]  /*12520*/  HADD2.F32 R14, -RZ, R50.H0_H0 ;  /* 0x20000032ff0e7230 */ /* 0x000fc40000004100 */
[C---:B------:R-:W-:Y:S01]  /*12530*/  FFMA.FTZ R103, R24.reuse, R103, -R9 ;  /* 0x0000006718677223 */ /* 0x040fe20000010809 */
[----:B------:R-:W-:Y:S01]  /*12540*/  FFMA.FTZ R28, R24, R5, R28 ;  /* 0x00000005181c7223 */ /* 0x000fe2000001001c */
[----:B------:R-:W-:Y:S02]  /*12550*/  HADD2.F32 R7, -RZ, R7.H1_H1 ;  /* 0x30000007ff077230 */ /* 0x000fe40000004100 */
[C---:B------:R-:W-:Y:S01]  /*12560*/  FMUL.FTZ R26, R11.reuse, R30 ;  /* 0x0000001e0b1a7220 */ /* 0x040fe20000410000 */
[-C--:B------:R-:W-:Y:S01]  /*12570*/  FMUL.FTZ R24, R11, R14.reuse ;  /* 0x0000000e0b187220 */ /* 0x080fe20000410000 */
[----:B------:R-:W-:Y:S02]  /*12580*/  HADD2.F32 R8, -RZ, R8.H1_H1 ;  /* 0x30000008ff087230 */ /* 0x000fe40000004100 */
        /* <DEDUP_REMOVED lines=27> */
.L_x_2511:
[----:B------:R-:W-:Y:S05]  /*12740*/  BSYNC B1 ;  /* 0x0000000000017941 */ /* 0x000fea0003800000 */
.L_x_2510:
[----:B------:R-:W-:Y:S04]  /*12750*/  BSSY B1, `(.L_x_2514) ;  /* 0x00000d2000017945 */ /* 0x000fe80003800000 */
[----:B------:R-:W-:Y:S05]  /*12760*/  @P2 BRA `(.L_x_2515) ;  /* 0x0000000c00402947 */ /* 0x000fea0003800000 */
[----:B------:R4:W5:Y:S01]  /*12770*/  LDL R43, [R1+0x80] ;  /* 0x00008000012b7983 */ /* 0x0009620000100800 */
[----:B-1-3--:R-:W1:Y:S01]  /*12780*/  LDC R13, c[0x0][0x3d4] ;  /* 0x0000f500ff0d7b82 */ /* 0x00ae620000000800 */
[----:B------:R-:W-:Y:S01]  /*12790*/  BSSY B2, `(.L_x_2516) ;  /* 0x0000066000027945 */ /* 0x000fe20003800000 */
[-C--:B-1----:R-:W-:Y:S02]  /*127a0*/  ISETP.GE.AND P0, PT, R213, R13.reuse, PT ;  /* 0x0000000dd500720c */ /* 0x082fe40003f06270 */
[----:B------:R-:W-:-:S11]  /*127b0*/  ISETP.GE.AND P1, PT, R212, R13, PT ;  /* 0x0000000dd400720c */ /* 0x000fd60003f26270 */
[----:B----4-:R-:W-:Y:S05]  /*127c0*/  @P0 BRA `(.L_x_2517) ;  /* 0x0000000400880947 */ /* 0x010fea0003800000 */
[----:B--2---:R-:W-:Y:S01]  /*127d0*/  LEA.HI R4, R13, R222, RZ, 0x1d ;  /* 0x000000de0d047211 */ /* 0x004fe200078fe8ff */
[----:B------:R-:W-:Y:S01]  /*127e0*/  HADD2.F32 R31, -RZ, R97.H0_H0 ;  /* 0x20000061ff1f7230 */ /* 0x000fe20000004100 */
[----:B-----5:R-:W-:Y:S01]  /*127f0*/  R2UR UR4, R43 ;  /* 0x000000002b0472ca */ /* 0x020fe200000e0000 */
[----:B------:R-:W-:Y:S01]  /*12800*/  HADD2.F32 R30, -RZ, R98.H0_H0 ;  /* 0x20000062ff1e7230 */ /* 0x000fe20000004100 */
[----:B------:R-:W-:Y:S02]  /*12810*/  SHF.R.S32.HI R7, RZ, 0x1f, R4 ;  /* 0x0000001fff077819 */ /* 0x000fe40000011404 */
[----:B------:R-:W-:Y:S02]  /*12820*/  SHF.L.U32 R5, R4, 0x3, RZ ;  /* 0x0000000304057819 */ /* 0x000fe400000006ff */
[----:B------:R-:W-:Y:S02]  /*12830*/  LEA.HI R7, R7, R4, RZ, 0x3 ;  /* 0x0000000407077211 */ /* 0x000fe400078f18ff */
[----:B------:R-:W-:-:S02]  /*12840*/  LOP3.LUT R5, R228, 0x38, R5, 0xf8, !PT ;  /* 0x00000038e4057812 */ /* 0x000fc400078ef805 */
[----:B------:R-:W-:Y:S01]  /*12850*/  LOP3.LUT R6, R228, 0x38, R213, 0xf8, !PT ;  /* 0x00000038e4067812 */ /* 0x000fe200078ef8d5 */
[----:B------:R-:W-:Y:S01]  /*12860*/  IMAD.SHL.U32 R7, R7, 0x400, RZ ;  /* 0x0000040007077824 */ /* 0x000fe200078e00ff */
[----:B------:R-:W-:Y:S02]  /*12870*/  LOP3.LUT R8, R5, R232, RZ, 0x3c, !PT ;  /* 0x000000e805087212 */ /* 0x000fe400078e3cff */
[----:B------:R-:W-:Y:S02]  /*12880*/  LOP3.LUT R6, R231, R6, R232, 0xf6, !PT ;  /* 0x00000006e7067212 */ /* 0x000fe400078ef6e8 */
[----:B0-----:R-:W-:Y:S02]  /*12890*/  LOP3.LUT R9, R7, 0x7fffe000, RZ, 0xc0, !PT ;  /* 0x7fffe00007097812 */ /* 0x001fe400078ec0ff */
[----:B------:R-:W-:Y:S02]  /*128a0*/  LEA R12, R6, UR4, 0x1 ;  /* 0x00000004060c7c11 */ /* 0x000fe4000f8e08ff */
[----:B------:R-:W-:-:S02]  /*128b0*/  IADD3 R9, R8, R9, R231 ;  /* 0x0000000908097210 */ /* 0x000fc40007ffe0e7 */
[----:B------:R-:W-:Y:S01]  /*128c0*/  SHF.R.U32.HI R34, RZ, 0x10, R53 ;  /* 0x00000010ff227819 */ /* 0x000fe20000011635 */
[----:B------:R-:W0:Y:S01]  /*128d0*/  LDS.128 R4, [R12] ;  /* 0x000000000c047984 */ /* 0x000e220000000c00 */
[--C-:B------:R-:W-:Y:S01]  /*128e0*/  SHF.R.U64 R42, R60, 0x10, R61.reuse ;  /* 0x000000103c2a7819 */ /* 0x100fe2000000123d */
[----:B------:R-:W-:Y:S01]  /*128f0*/  IMAD R14, R9, 0x2, R16 ;  /* 0x00000002090e7824 */ /* 0x000fe200078e0210 */
[----:B------:R-:W-:Y:S01]  /*12900*/  SHF.R.U32.HI R60, RZ, 0x10, R61 ;  /* 0x00000010ff3c7819 */ /* 0x000fe2000001163d */
[----:B------:R-:W-:Y:S01]  /*12910*/  HADD2.F32 R34, -RZ, R34.H0_H0 ;  /* 0x20000022ff227230 */ /* 0x000fe20000004100 */
[----:B------:R-:W-:Y:S02]  /*12920*/  SHF.R.U64 R41, R62, 0x10, R63 ;  /* 0x000000103e297819 */ /* 0x000fe4000000123f */
[----:B------:R-:W1:Y:S01]  /*12930*/  LDS.128 R8, [R14+0x14400] ;  /* 0x014400000e087984 */ /* 0x000e620000000c00 */
[----:B------:R-:W-:Y:S02]  /*12940*/  SHF.R.U64 R39, R54, 0x10, R55 ;  /* 0x0000001036277819 */ /* 0x000fe40000001237 */
[----:B------:R-:W-:-:S02]  /*12950*/  SHF.R.U32.HI R62, RZ, 0x10, R63 ;  /* 0x00000010ff3e7819 */ /* 0x000fc4000001163f */
[----:B------:R-:W-:Y:S02]  /*12960*/  SHF.R.U32.HI R54, RZ, 0x10, R55 ;  /* 0x00000010ff367819 */ /* 0x000fe40000011637 */
[----:B------:R-:W-:Y:S01]  /*12970*/  SHF.R.U64 R40, R52, 0x10, R53 ;  /* 0x0000001034287819 */ /* 0x000fe20000001235 */
[--C-:B0-----:R-:W-:Y:S02]  /*12980*/  HADD2.F32 R15, -RZ, R5.reuse.H0_H0 ;  /* 0x20000005ff0f7230 */ /* 0x101fe40000004100 */
[----:B------:R-:W-:Y:S02]  /*12990*/  HADD2.F32 R21, -RZ, R5.H1_H1 ;  /* 0x30000005ff157230 */ /* 0x000fe40000004100 */
[----:B------:R-:W-:Y:S02]  /*129a0*/  HADD2.F32 R5, -RZ, R4.H0_H0 ;  /* 0x20000004ff057230 */ /* 0x000fe40000004100 */
[----:B------:R-:W-:Y:S02]  /*129b0*/  HADD2.F32 R24, -RZ, R6.H0_H0 ;  /* 0x20000006ff187230 */ /* 0x000fe40000004100 */
[----:B-1----:R-:W-:-:S02]  /*129c0*/  HADD2.F32 R26, -RZ, R9.H0_H0 ;  /* 0x20000009ff1a7230 */ /* 0x002fc40000004100 */
[----:B------:R-:W-:Y:S02]  /*129d0*/  HADD2.F32 R27, -RZ, R9.H1_H1 ;  /* 0x30000009ff1b7230 */ /* 0x000fe40000004100 */
[----:B------:R-:W-:Y:S02]  /*129e0*/  HADD2.F32 R9, -RZ, R8.H0_H0 ;  /* 0x20000008ff097230 */ /* 0x000fe40000004100 */
[C---:B------:R-:W-:Y:S01]  /*129f0*/  FMUL.FTZ R32, R26.reuse, R31 ;  /* 0x0000001f1a207220 */ /* 0x040fe20000410000 */
[----:B------:R-:W-:Y:S01]  /*12a00*/  FMUL.FTZ R26, R26, R30 ;  /* 0x0000001e1a1a7220 */ /* 0x000fe20000410000 */
[----:B------:R-:W-:Y:S01]  /*12a10*/  FMUL.FTZ R36, R27, R34 ;  /* 0x000000221b247220 */ /* 0x000fe20000410000 */
[----:B------:R-:W-:Y:S02]  /*12a20*/  HADD2.F32 R28, -RZ, R10.H0_H0 ;  /* 0x2000000aff1c7230 */ /* 0x000fe40000004100 */
[----:B------:R-:W-:Y:S01]  /*12a30*/  FFMA.FTZ R33, R15, R30, -R32 ;  /* 0x0000001e0f217223 */ /* 0x000fe20000010820 */
[----:B------:R-:W-:-:S02]  /*12a40*/  HADD2.F32 R30, -RZ, R60.H0_H0 ;  /* 0x2000003cff1e7230 */ /* 0x000fc40000004100 */
[----:B------:R-:W-:Y:S01]  /*12a50*/  FFMA.FTZ R31, R15, R31, R26 ;  /* 0x0000001f0f1f7223 */ /* 0x000fe2000001001a */
[----:B------:R-:W-:Y:S02]  /*12a60*/  HADD2.F32 R32, -RZ, R96.H1_H1 ;  /* 0x30000060ff207230 */ /* 0x000fe40000004100 */
[----:B------:R-:W-:Y:S02]  /*12a70*/  HADD2.F32 R26, -RZ, R97.H1_H1 ;  /* 0x30000061ff1a7230 */ /* 0x000fe40000004100 */
[-C--:B------:R-:W-:Y:S01]  /*12a80*/  FMUL.FTZ R38, R27, R30.reuse ;  /* 0x0000001e1b267220 */ /* 0x080fe20000410000 */
[----:B------:R-:W-:Y:S01]  /*12a90*/  FFMA.FTZ R36, R21, R30, -R36 ;  /* 0x0000001e15247223 */ /* 0x000fe20000010824 */
[C---:B------:R-:W-:Y:S01]  /*12aa0*/  FMUL.FTZ R30, R9.reuse, R32 ;  /* 0x00000020091e7220 */ /* 0x040fe20000410000 */
[----:B------:R-:W-:Y:S02]  /*12ab0*/  HADD2.F32 R15, -RZ, R95.H1_H1 ;  /* 0x3000005fff0f7230 */ /* 0x000fe40000004100 */
[----:B------:R-:W-:Y:S01]  /*12ac0*/  FMUL.FTZ R27, R9, R26 ;  /* 0x0000001a091b7220 */ /* 0x000fe20000410000 */
[----:B------:R-:W-:-:S02]  /*12ad0*/  HADD2.F32 R9, -RZ, R98.H1_H1 ;  /* 0x30000062ff097230 */ /* 0x000fc40000004100 */
[----:B------:R-:W-:Y:S01]  /*12ae0*/  FFMA.FTZ R38, R21, R34, R38 ;  /* 0x0000002215267223 */ /* 0x000fe20000010026 */
[----:B------:R-:W-:Y:S02]  /*12af0*/  HADD2.F32 R29, -RZ, R11.H0_H0 ;  /* 0x2000000bff1d7230 */ /* 0x000fe40000004100 */
[C---:B------:R-:W-:Y:S01]  /*12b00*/  FFMA.FTZ R21, R5.reuse, R26, -R30 ;  /* 0x0000001a05157223 */ /* 0x040fe2000001081e */
[----:B------:R-:W-:Y:S02]  /*12b10*/  HADD2.F32 R96, -RZ, R96.H0_H0 ;  /* 0x20000060ff607230 */ /* 0x000fe40000004100 */
[----:B------:R-:W-:Y:S01]  /*12b20*/  FFMA.FTZ R27, R5, R32, R27 ;  /* 0x00000020051b7223 */ /* 0x000fe2000001001b */
[----:B------:R-:W-:Y:S02]  /*12b30*/  HADD2.F32 R25, -RZ, R7.H0_H0 ;  /* 0x20000007ff197230 */ /* 0x000fe40000004100 */
[----:B------:R-:W-:Y:S01]  /*12b40*/  FMUL.FTZ R5, R28, R15 ;  /* 0x0000000f1c057220 */ /* 0x000fe20000410000 */
[----:B------:R-:W-:-:S02]  /*12b50*/  HADD2.F32 R26, -RZ, R99.H0_H0 ;  /* 0x20000063ff1a7230 */ /* 0x000fc40000004100 */
[-C--:B------:R-:W-:Y:S01]  /*12b60*/  FMUL.FTZ R35, R28, R9.reuse ;  /* 0x000000091c237220 */ /* 0x080fe20000410000 */
[----:B------:R-:W-:Y:S02]  /*12b70*/  HADD2.F32 R11, -RZ, R11.H1_H1 ;  /* 0x3000000bff0b7230 */ /* 0x000fe40000004100 */
[C---:B------:R-:W-:Y:S01]  /*12b80*/  FMUL.FTZ R34, R29.reuse, R96 ;  /* 0x000000601d227220 */ /* 0x040fe20000410000 */
[----:B------:R-:W-:Y:S02]  /*12b90*/  HADD2.F32 R30, -RZ, R54.H0_H0 ;  /* 0x20000036ff1e7230 */ /* 0x000fe40000004100 */
[C---:B------:R-:W-:Y:S01]  /*12ba0*/  FFMA.FTZ R32, R24.reuse, R9, -R5 ;  /* 0x0000000918207223 */ /* 0x040fe20000010805 */
[----:B------:R-:W-:Y:S02]  /*12bb0*/  HADD2.F32 R28, -RZ, R62.H0_H0 ;  /* 0x2000003eff1c7230 */ /* 0x000fe40000004100 */
[-C--:B------:R-:W-:Y:S01]  /*12bc0*/  FMUL.FTZ R29, R29, R26.reuse ;  /* 0x0000001a1d1d7220 */ /* 0x080fe20000410000 */
[----:B------:R-:W-:Y:S01]  /*12bd0*/  FFMA.FTZ R35, R24, R15, R35 ;  /* 0x0000000f18237223 */ /* 0x000fe20000010023 */
[----:B------:R-:W-:Y:S01]  /*12be0*/  FFMA.FTZ R34, R25, R26, -R34 ;  /* 0x0000001a19227223 */ /* 0x000fe20000010822 */
[----:B------:R-:W-:-:S02]  /*12bf0*/  HADD2.F32 R7, -RZ, R7.H1_H1 ;  /* 0x30000007ff077230 */ /* 0x000fc40000004100 */
[C---:B------:R-:W-:Y:S01]  /*12c00*/  FMUL.FTZ R24, R11.reuse, R30 ;  /* 0x0000001e0b187220 */ /* 0x040fe20000410000 */
[----:B------:R-:W-:Y:S01]  /*12c10*/  FMUL.FTZ R26, R11, R28 ;  /* 0x0000001c0b1a7220 */ /* 0x000fe20000410000 */
[----:B------:R-:W-:Y:S02]  /*12c20*/  HADD2.F32 R8, -RZ, R8.H1_H1 ;  /* 0x30000008ff087230 */ /* 0x000fe40000004100 */
[----:B------:R-:W-:Y:S01]  /*12c30*/  FFMA.FTZ R29, R25, R96, R29 ;  /* 0x00000060191d7223 */ /* 0x000fe2000001001d */
[----:B------:R-:W-:Y:S02]  /*12c40*/  HADD2.F32 R10, -RZ, R10.H1_H1 ;  /* 0x3000000aff0a7230 */ /* 0x000fe40000004100 */
[C---:B------:R-:W-:Y:S01]  /*12c50*/  FFMA.FTZ R37, R7.reuse, R28, -R24 ;  /* 0x0000001c07257223 */ /* 0x040fe20000010818 */
[----:B------:R-:W-:Y:S02]  /*12c60*/  HADD2.F32 R11, -RZ, R40.H0_H0 ;  /* 0x20000028ff0b7230 */ /* 0x000fe40000004100 */
[----:B------:R-:W-:Y:S01]  /*12c70*/  FFMA.FTZ R26, R7, R30, R26 ;  /* 0x0000001e071a7223 */ /* 0x000fe2000001001a */
[----:B------:R-:W-:-:S02]  /*12c80*/  HADD2.F32 R15, -RZ, R39.H0_H0 ;  /* 0x20000027ff0f7230 */ /* 0x000fc40000004100 */
[----:B------:R-:W-:Y:S02]  /*12c90*/  HADD2.F32 R5, -RZ, R42.H0_H0 ;  /* 0x2000002aff057230 */ /* 0x000fe40000004100 */
[----:B------:R-:W-:Y:S01]  /*12ca0*/  FMUL.FTZ R7, R8, R11 ;  /* 0x0000000b08077220 */ /* 0x000fe20000410000 */
[----:B------:R-:W-:Y:S02]  /*12cb0*/  HADD2.F32 R9, -RZ, R41.H0_H0 ;  /* 0x20000029ff097230 */ /* 0x000fe40000004100 */
        /* <DEDUP_REMOVED lines=19> */
.L_x_2517:
[----:B------:R-:W-:Y:S05]  /*12df0*/  BSYNC B2 ;  /* 0x0000000000027941 */ /* 0x000fea0003800000 */
.L_x_2516:
[----:B------:R-:W-:Y:S05]  /*12e00*/  @P1 BRA `(.L_x_2515) ;  /* 0x0000000400981947 */ /* 0x000fea0003800000 */
[----:B-12---:R-:W-:Y:S01]  /*12e10*/  LEA.HI R4, R0, R212, RZ, 0x6 ;  /* 0x000000d400047211 */ /* 0x006fe200078f30ff */
[----:B------:R-:W-:Y:S01]  /*12e20*/  HADD2.F32 R28, -RZ, R94.H1_H1 ;  /* 0x3000005eff1c7230 */ /* 0x000fe20000004100 */
[----:B------:R-:W-:Y:S01]  /*12e30*/  LEA.HI R13, R13, R20, RZ, 0x1d ;  /* 0x000000140d0d7211 */ /* 0x000fe200078fe8ff */
[--C-:B------:R-:W-:Y:S01]  /*12e40*/  HADD2.F32 R29, -RZ, R88.reuse.H0_H0 ;  /* 0x20000058ff1d7230 */ /* 0x100fe20000004100 */
[----:B-----5:R-:W-:Y:S01]  /*12e50*/  R2UR UR4, R43 ;  /* 0x000000002b0472ca */ /* 0x020fe200000e0000 */
[----:B------:R-:W-:Y:S01]  /*12e60*/  IMAD.SHL.U32 R5, R4, 0x80, RZ ;  /* 0x0000008004057824 */ /* 0x000fe200078e00ff */
[----:B------:R-:W-:Y:S01]  /*12e70*/  SHF.R.S32.HI R4, RZ, 0x1f, R13 ;  /* 0x0000001fff047819 */ /* 0x000fe2000001140d */
[----:B------:R-:W-:Y:S01]  /*12e80*/  HADD2.F32 R88, -RZ, R88.H1_H1 ;  /* 0x30000058ff587230 */ /* 0x000fe20000004100 */
[----:B------:R-:W-:Y:S01]  /*12e90*/  LOP3.LUT R7, R228, 0x38, R3, 0xf8, !PT ;  /* 0x00000038e4077812 */ /* 0x000fe200078ef803 */
[----:B------:R-:W-:Y:S01]  /*12ea0*/  HADD2.F32 R94, -RZ, R94.H0_H0 ;  /* 0x2000005eff5e7230 */ /* 0x000fe20000004100 */
[----:B------:R-:W-:Y:S01]  /*12eb0*/  LEA.HI R4, R4, R13, RZ, 0x3 ;  /* 0x0000000d04047211 */ /* 0x000fe200078f18ff */
[----:B------:R-:W-:Y:S01]  /*12ec0*/  HADD2.F32 R95, -RZ, R95.H0_H0 ;  /* 0x2000005fff5f7230 */ /* 0x000fe20000004100 */
[----:B------:R-:W-:-:S02]  /*12ed0*/  LOP3.LUT R6, R5, 0xffffe000, RZ, 0xc0, !PT ;  /* 0xffffe00005067812 */ /* 0x000fc400078ec0ff */
[----:B------:R-:W-:Y:S01]  /*12ee0*/  SHF.L.U32 R5, R13, 0x3, RZ ;  /* 0x000000030d057819 */ /* 0x000fe200000006ff */
[----:B------:R-:W-:Y:S01]  /*12ef0*/  IMAD.SHL.U32 R4, R4, 0x400, RZ ;  /* 0x0000040004047824 */ /* 0x000fe200078e00ff */
[-C--:B------:R-:W-:Y:S02]  /*12f00*/  LOP3.LUT R7, R7, R232.reuse, RZ, 0x3c, !PT ;  /* 0x000000e807077212 */ /* 0x080fe400078e3cff */
[----:B------:R-:W-:Y:S02]  /*12f10*/  LOP3.LUT R5, R228, 0x38, R5, 0xf8, !PT ;  /* 0x00000038e4057812 */ /* 0x000fe400078ef805 */
[----:B0-----:R-:W-:Y:S02]  /*12f20*/  LOP3.LUT R9, R4, 0x7fffe000, RZ, 0xc0, !PT ;  /* 0x7fffe00004097812 */ /* 0x001fe400078ec0ff */
[----:B------:R-:W-:Y:S02]  /*12f30*/  LOP3.LUT R8, R5, R232, RZ, 0x3c, !PT ;  /* 0x000000e805087212 */ /* 0x000fe400078e3cff */
[----:B------:R-:W-:-:S02]  /*12f40*/  IADD3 R6, R7, R6, R231 ;  /* 0x0000000607067210 */ /* 0x000fc40007ffe0e7 */
[----:B------:R-:W-:Y:S02]  /*12f50*/  IADD3 R9, R8, R9, R231 ;  /* 0x0000000908097210 */ /* 0x000fe40007ffe0e7 */
[----:B------:R-:W-:Y:S02]  /*12f60*/  LEA R40, R6, UR4, 0x1 ;  /* 0x0000000406287c11 */ /* 0x000fe4000f8e08ff */
[----:B------:R-:W-:Y:S01]  /*12f70*/  SHF.R.U32.HI R30, RZ, 0x10, R57 ;  /* 0x00000010ff1e7819 */ /* 0x000fe20000011639 */
[----:B------:R-:W-:Y:S01]  /*12f80*/  IMAD R12, R9, 0x2, R16 ;  /* 0x00000002090c7824 */ /* 0x000fe200078e0210 */
[--C-:B------:R-:W-:Y:S01]  /*12f90*/  SHF.R.U64 R39, R80, 0x10, R81.reuse ;  /* 0x0000001050277819 */ /* 0x100fe20000001251 */
[----:B------:R-:W0:Y:S01]  /*12fa0*/  LDS.128 R4, [R40] ;  /* 0x0000000028047984 */ /* 0x000e220000000c00 */
[----:B------:R-:W-:Y:S01]  /*12fb0*/  SHF.R.U32.HI R80, RZ, 0x10, R81 ;  /* 0x00000010ff507819 */ /* 0x000fe20000011651 */
[----:B------:R-:W-:Y:S01]  /*12fc0*/  HADD2.F32 R30, -RZ, R30.H0_H0 ;  /* 0x2000001eff1e7230 */ /* 0x000fe20000004100 */
[----:B------:R-:W-:Y:S01]  /*12fd0*/  SHF.R.U64 R37, R82, 0x10, R83 ;  /* 0x0000001052257819 */ /* 0x000fe20000001253 */
[----:B------:R-:W1:Y:S01]  /*12fe0*/  LDS.128 R8, [R12+0x14400] ;  /* 0x014400000c087984 */ /* 0x000e620000000c00 */
[----:B------:R-:W-:-:S02]  /*12ff0*/  SHF.R.U64 R33, R58, 0x10, R59 ;  /* 0x000000103a217819 */ /* 0x000fc4000000123b */
[----:B------:R-:W-:Y:S02]  /*13000*/  SHF.R.U32.HI R82, RZ, 0x10, R83 ;  /* 0x00000010ff527819 */ /* 0x000fe40000011653 */
[----:B------:R-:W-:Y:S02]  /*13010*/  SHF.R.U32.HI R58, RZ, 0x10, R59 ;  /* 0x00000010ff3a7819 */ /* 0x000fe4000001163b */
[----:B------:R-:W-:Y:S01]  /*13020*/  SHF.R.U64 R35, R56, 0x10, R57 ;  /* 0x0000001038237819 */ /* 0x000fe20000001239 */
[--C-:B0-----:R-:W-:Y:S02]  /*13030*/  HADD2.F32 R13, -RZ, R5.reuse.H0_H0 ;  /* 0x20000005ff0d7230 */ /* 0x101fe40000004100 */
[----:B------:R-:W-:Y:S02]  /*13040*/  HADD2.F32 R14, -RZ, R5.H1_H1 ;  /* 0x30000005ff0e7230 */ /* 0x000fe40000004100 */
[--C-:B-1----:R-:W-:Y:S02]  /*13050*/  HADD2.F32 R24, -RZ, R9.reuse.H0_H0 ;  /* 0x20000009ff187230 */ /* 0x102fe40000004100 */
[----:B------:R-:W-:-:S02]  /*13060*/  HADD2.F32 R25, -RZ, R9.H1_H1 ;  /* 0x30000009ff197230 */ /* 0x000fc40000004100 */
[----:B------:R-:W-:Y:S02]  /*13070*/  HADD2.F32 R9, -RZ, R8.H0_H0 ;  /* 0x20000008ff097230 */ /* 0x000fe40000004100 */
[CC--:B------:R-:W-:Y:S01]  /*13080*/  FMUL.FTZ R32, R24.reuse, R29.reuse ;  /* 0x0000001d18207220 */ /* 0x0c0fe20000410000 */
[----:B------:R-:W-:Y:S01]  /*13090*/  FMUL.FTZ R34, R24, R28 ;  /* 0x0000001c18227220 */ /* 0x000fe20000410000 */
[----:B------:R-:W-:Y:S02]  /*130a0*/  HADD2.F32 R24, -RZ, R80.H0_H0 ;  /* 0x20000050ff187230 */ /* 0x000fe40000004100 */
[----:B------:R-:W-:Y:S01]  /*130b0*/  FMUL.FTZ R31, R25, R30 ;  /* 0x0000001e191f7220 */ /* 0x000fe20000410000 */
[----:B------:R-:W-:Y:S02]  /*130c0*/  HADD2.F32 R5, -RZ, R4.H0_H0 ;  /* 0x20000004ff057230 */ /* 0x000fe40000004100 */
[C---:B------:R-:W-:Y:S01]  /*130d0*/  FFMA.FTZ R32, R13.reuse, R28, -R32 ;  /* 0x0000001c0d207223 */ /* 0x040fe20000010820 */
[----:B------:R-:W-:Y:S01]  /*130e0*/  FFMA.FTZ R34, R13, R29, R34 ;  /* 0x0000001d0d227223 */ /* 0x000fe20000010022 */
[-C--:B------:R-:W-:Y:S01]  /*130f0*/  FMUL.FTZ R25, R25, R24.reuse ;  /* 0x0000001819197220 */ /* 0x080fe20000410000 */
[----:B------:R-:W-:Y:S01]  /*13100*/  FFMA.FTZ R31, R14, R24, -R31 ;  /* 0x000000180e1f7223 */ /* 0x000fe2000001081f */
[----:B------:R-:W-:-:S02]  /*13110*/  HADD2.F32 R26, -RZ, R10.H0_H0 ;  /* 0x2000000aff1a7230 */ /* 0x000fc40000004100 */
[C---:B------:R-:W-:Y:S01]  /*13120*/  FMUL.FTZ R24, R9.reuse, R88 ;  /* 0x0000005809187220 */ /* 0x040fe20000410000 */
[----:B------:R-:W-:Y:S02]  /*13130*/  HADD2.F32 R13, -RZ, R89.H0_H0 ;  /* 0x20000059ff0d7230 */ /* 0x000fe40000004100 */
[-C--:B------:R-:W-:Y:S01]  /*13140*/  FMUL.FTZ R9, R9, R94.reuse ;  /* 0x0000005e09097220 */ /* 0x080fe20000410000 */
[----:B------:R-:W-:Y:S02]  /*13150*/  HADD2.F32 R15, -RZ, R6.H0_H0 ;  /* 0x20000006ff0f7230 */ /* 0x000fe40000004100 */
[----:B------:R-:W-:Y:S01]  /*13160*/  FFMA.FTZ R94, R5, R94, -R24 ;  /* 0x0000005e055e7223 */ /* 0x000fe20000010818 */
[----:B------:R-:W-:Y:S02]  /*13170*/  HADD2.F32 R27, -RZ, R11.H0_H0 ;  /* 0x2000000bff1b7230 */ /* 0x000fe40000004100 */
[----:B------:R-:W-:Y:S01]  /*13180*/  FMUL.FTZ R24, R26, R13 ;  /* 0x0000000d1a187220 */ /* 0x000fe20000410000 */
[----:B------:R-:W-:-:S02]  /*13190*/  HADD2.F32 R28, -RZ, R89.H1_H1 ;  /* 0x30000059ff1c7230 */ /* 0x000fc40000004100 */
[----:B------:R-:W-:Y:S01]  /*131a0*/  FFMA.FTZ R25, R14, R30, R25 ;  /* 0x0000001e0e197223 */ /* 0x000fe20000010019 */
[-C--:B------:R-:W-:Y:S01]  /*131b0*/  FMUL.FTZ R30, R26, R95.reuse ;  /* 0x0000005f1a1e7220 */ /* 0x080fe20000410000 */
[----:B------:R-:W-:Y:S02]  /*131c0*/  HADD2.F32 R21, -RZ, R7.H0_H0 ;  /* 0x20000007ff157230 */ /* 0x000fe40000004100 */
[----:B------:R-:W-:Y:S01]  /*131d0*/  FFMA.FTZ R95, R15, R95, -R24 ;  /* 0x0000005f0f5f7223 */ /* 0x000fe20000010818 */
[----:B------:R-:W-:Y:S02]  /*131e0*/  HADD2.F32 R14, -RZ, R99.H1_H1 ;  /* 0x30000063ff0e7230 */ /* 0x000fe40000004100 */
[----:B------:R-:W-:Y:S01]  /*131f0*/  FMUL.FTZ R36, R27, R28 ;  /* 0x0000001c1b247220 */ /* 0x000fe20000410000 */
[----:B------:R-:W-:Y:S02]  /*13200*/  HADD2.F32 R11, -RZ, R11.H1_H1 ;  /* 0x3000000bff0b7230 */ /* 0x000fe40000004100 */
[----:B------:R-:W-:Y:S01]  /*13210*/  FFMA.FTZ R30, R15, R13, R30 ;  /* 0x0000000d0f1e7223 */ /* 0x000fe2000001001e */
[----:B------:R-:W-:-:S02]  /*13220*/  HADD2.F32 R26, -RZ, R58.H0_H0 ;  /* 0x2000003aff1a7230 */ /* 0x000fc40000004100 */
[-C--:B------:R-:W-:Y:S01]  /*13230*/  FMUL.FTZ R27, R27, R14.reuse ;  /* 0x0000000e1b1b7220 */ /* 0x080fe20000410000 */
[----:B------:R-:W-:Y:S02]  /*13240*/  HADD2.F32 R24, -RZ, R82.H0_H0 ;  /* 0x20000052ff187230 */ /* 0x000fe40000004100 */
[----:B------:R-:W-:Y:S01]  /*13250*/  FFMA.FTZ R36, R21, R14, -R36 ;  /* 0x0000000e15247223 */ /* 0x000fe20000010824 */
[----:B------:R-:W-:Y:S02]  /*13260*/  HADD2.F32 R7, -RZ, R7.H1_H1 ;  /* 0x30000007ff077230 */ /* 0x000fe40000004100 */
[C---:B------:R-:W-:Y:S01]  /*13270*/  FMUL.FTZ R38, R11.reuse, R26 ;  /* 0x0000001a0b267220 */ /* 0x040fe20000410000 */
[----:B------:R-:W-:Y:S02]  /*13280*/  HADD2.F32 R8, -RZ, R8.H1_H1 ;  /* 0x30000008ff087230 */ /* 0x000fe40000004100 */
[----:B------:R-:W-:Y:S01]  /*13290*/  FMUL.FTZ R14, R11, R24 ;  /* 0x000000180b0e7220 */ /* 0x000fe20000410000 */
[----:B------:R-:W-:-:S02]  /*132a0*/  HADD2.F32 R10, -RZ, R10.H1_H1 ;  /* 0x3000000aff0a7230 */ /* 0x000fc40000004100 */
[----:B------:R-:W-:Y:S01]  /*132b0*/  FFMA.FTZ R88, R5, R88, R9 ;  /* 0x0000005805587223 */ /* 0x000fe20000010009 */
[----:B------:R-:W-:Y:S02]  /*132c0*/  HADD2.F32 R11, -RZ, R35.H0_H0 ;  /* 0x20000023ff0b7230 */ /* 0x000fe40000004100 */
[----:B------:R-:W-:Y:S01]  /*132d0*/  FFMA.FTZ R28, R21, R28, R27 ;  /* 0x0000001c151c7223 */ /* 0x000fe2000001001b */
[----:B------:R-:W-:Y:S02]  /*132e0*/  HADD2.F32 R13, -RZ, R33.H0_H0 ;  /* 0x20000021ff0d7230 */ /* 0x000fe40000004100 */
[C---:B------:R-:W-:Y:S01]  /*132f0*/  FFMA.FTZ R29, R7.reuse, R24, -R38 ;  /* 0x00000018071d7223 */ /* 0x040fe20000010826 */
[----:B------:R-:W-:Y:S02]  /*13300*/  HADD2.F32 R5, -RZ, R39.H0_H0 ;  /* 0x20000027ff057230 */ /* 0x000fe40000004100 */
[----:B------:R-:W-:Y:S01]  /*13310*/  FFMA.FTZ R33, R7, R26, R14 ;  /* 0x0000001a07217223 */ /* 0x000fe2000001000e */
[----:B------:R-:W-:-:S02]  /*13320*/  HADD2.F32 R9, -RZ, R37.H0_H0 ;  /* 0x20000025ff097230 */ /* 0x000fc40000004100 */
        /* <DEDUP_REMOVED lines=20> */
.L_x_2515:
[----:B------:R-:W-:Y:S05]  /*13470*/  BSYNC B1 ;  /* 0x0000000000017941 */ /* 0x000fea0003800000 */
.L_x_2514:
[----:B------:R-:W-:Y:S05]  /*13480*/  @P3 BRA `(.L_x_2473) ;  /* 0x0000000c00583947 */ /* 0x000fea0003800000 */
[----:B-1234-:R-:W2:Y:S01]  /*13490*/  LDL R4, [R1+0x8c] ;  /* 0x00008c0001047983 */ /* 0x01eea20000100800 */
[----:B-----5:R-:W1:Y:S03]  /*134a0*/  LDC R43, c[0x0][0x3d4] ;  /* 0x0000f500ff2b7b82 */ /* 0x020e660000000800 */
[----:B------:R-:W3:Y:S04]  /*134b0*/  LDL R5, [R1+0x80] ;  /* 0x0000800001057983 */ /* 0x000ee80000100800 */
[----:B------:R4:W5:Y:S01]  /*134c0*/  LDL R46, [R1+0x90] ;  /* 0x00009000012e7983 */ /* 0x0009620000100800 */
[----:B------:R-:W-:Y:S01]  /*134d0*/  BSSY B1, `(.L_x_2518) ;  /* 0x000006a000017945 */ /* 0x000fe20003800000 */
[----:B-1----:R-:W-:-:S02]  /*134e0*/  ISETP.GE.AND P0, PT, R213, R43, PT ;  /* 0x0000002bd500720c */ /* 0x002fc40003f06270 */
[----:B------:R-:W-:Y:S02]  /*134f0*/  ISETP.GE.AND P1, PT, R212, R43, PT ;  /* 0x0000002bd400720c */ /* 0x000fe40003f26270 */
[----:B--2---:R-:W-:-:S04]  /*13500*/  SHF.L.U32 R4, R4, 0x6, RZ ;  /* 0x0000000604047819 */ /* 0x004fc800000006ff */
[----:B------:R-:W-:Y:S01]  /*13510*/  LOP3.LUT R42, R4, 0x1c0, RZ, 0xc0, !PT ;  /* 0x000001c0042a7812 */ /* 0x000fe200078ec0ff */
[----:B---3--:R-:W-:-:S03]  /*13520*/  IMAD.MOV.U32 R47, RZ, RZ, R5 ;  /* 0x000000ffff2f7224 */ /* 0x008fc600078e0005 */
[----:B------:R-:W-:Y:S01]  /*13530*/  SHF.R.U32.HI R45, RZ, 0x3, R42 ;  /* 0x00000003ff2d7819 */ /* 0x000fe2000001162a */
[----:B----4-:R-:W-:Y:S06]  /*13540*/  @P0 BRA `(.L_x_2519) ;  /* 0x0000000400880947 */ /* 0x010fec0003800000 */
[----:B------:R-:W-:Y:S01]  /*13550*/  LEA.HI R4, R43, R222, RZ, 0x1d ;  /* 0x000000de2b047211 */ /* 0x000fe200078fe8ff */
[----:B------:R-:W-:Y:S01]  /*13560*/  HADD2.F32 R28, -RZ, R92.H1_H1 ;  /* 0x3000005cff1c7230 */ /* 0x000fe20000004100 */
[----:B------:R-:W-:Y:S01]  /*13570*/  R2UR UR4, R47 ;  /* 0x000000002f0472ca */ /* 0x000fe200000e0000 */
[--C-:B------:R-:W-:Y:S01]  /*13580*/  HADD2.F32 R29, -RZ, R90.reuse.H1_H1 ;  /* 0x3000005aff1d7230 */ /* 0x100fe20000004100 */
[----:B------:R-:W-:Y:S01]  /*13590*/  SHF.R.S32.HI R7, RZ, 0x1f, R4 ;  /* 0x0000001fff077819 */ /* 0x000fe20000011404 */
[----:B------:R-:W-:Y:S01]  /*135a0*/  IMAD.SHL.U32 R5, R4, 0x8, RZ ;  /* 0x0000000804057824 */ /* 0x000fe200078e00ff */
[C---:B------:R-:W-:Y:S01]  /*135b0*/  LOP3.LUT R6, R42.reuse, 0x38, R213, 0xf8, !PT ;  /* 0x000000382a067812 */ /* 0x040fe200078ef8d5 */
[----:B------:R-:W-:Y:S01]  /*135c0*/  HADD2.F32 R90, -RZ, R90.H0_H0 ;  /* 0x2000005aff5a7230 */ /* 0x000fe20000004100 */
[----:B------:R-:W-:Y:S01]  /*135d0*/  LEA.HI R7, R7, R4, RZ, 0x3 ;  /* 0x0000000407077211 */ /* 0x000fe200078f18ff */
[----:B------:R-:W-:Y:S01]  /*135e0*/  HADD2.F32 R92, -RZ, R92.H0_H0 ;  /* 0x2000005cff5c7230 */ /* 0x000fe20000004100 */
[----:B------:R-:W-:-:S02]  /*135f0*/  LOP3.LUT R4, R42, 0x38, R5, 0xf8, !PT ;  /* 0x000000382a047812 */ /* 0x000fc400078ef805 */
[----:B-----5:R-:W-:Y:S01]  /*13600*/  LOP3.LUT R6, R46, R6, R45, 0xf6, !PT ;  /* 0x000000062e067212 */ /* 0x020fe200078ef62d */
[----:B------:R-:W-:Y:S01]  /*13610*/  IMAD.SHL.U32 R7, R7, 0x400, RZ ;  /* 0x0000040007077824 */ /* 0x000fe200078e00ff */
[----:B------:R-:W-:Y:S02]  /*13620*/  LOP3.LUT R8, R4, R45, RZ, 0x3c, !PT ;  /* 0x0000002d04087212 */ /* 0x000fe400078e3cff */
[----:B------:R-:W-:Y:S02]  /*13630*/  LEA R44, R6, UR4, 0x1 ;  /* 0x00000004062c7c11 */ /* 0x000fe4000f8e08ff */
[----:B0-----:R-:W-:Y:S02]  /*13640*/  LOP3.LUT R9, R7, 0x7fffe000, RZ, 0xc0, !PT ;  /* 0x7fffe00007097812 */ /* 0x001fe400078ec0ff */
[----:B------:R-:W-:Y:S01]  /*13650*/  SHF.R.U32.HI R30, RZ, 0x10, R65 ;  /* 0x00000010ff1e7819 */ /* 0x000fe20000011641 */
[----:B------:R-:W0:Y:S01]  /*13660*/  LDS.128 R4, [R44] ;  /* 0x000000002c047984 */ /* 0x000e220000000c00 */
[----:B------:R-:W-:-:S02]  /*13670*/  IADD3 R9, R8, R9, R46 ;  /* 0x0000000908097210 */ /* 0x000fc40007ffe02e */
[--C-:B------:R-:W-:Y:S01]  /*13680*/  SHF.R.U64 R41, R72, 0x10, R73.reuse ;  /* 0x0000001048297819 */ /* 0x100fe20000001249 */
[----:B------:R-:W-:Y:S01]  /*13690*/  HADD2.F32 R30, -RZ, R30.H0_H0 ;  /* 0x2000001eff1e7230 */ /* 0x000fe20000004100 */
[----:B------:R-:W-:Y:S01]  /*136a0*/  SHF.R.U32.HI R72, RZ, 0x10, R73 ;  /* 0x00000010ff487819 */ /* 0x000fe20000011649 */
[----:B------:R-:W-:Y:S01]  /*136b0*/  IMAD R12, R9, 0x2, R16 ;  /* 0x00000002090c7824 */ /* 0x000fe200078e0210 */
[----:B------:R-:W-:Y:S02]  /*136c0*/  SHF.R.U64 R39, R74, 0x10, R75 ;  /* 0x000000104a277819 */ /* 0x000fe4000000124b */
[----:B------:R-:W-:Y:S02]  /*136d0*/  SHF.R.U64 R35, R66, 0x10, R67 ;  /* 0x0000001042237819 */ /* 0x000fe40000001243 */
[----:B------:R-:W1:Y:S01]  /*136e0*/  LDS.128 R8, [R12+0x14400] ;  /* 0x014400000c087984 */ /* 0x000e620000000c00 */
[----:B------:R-:W-:Y:S02]  /*136f0*/  SHF.R.U32.HI R74, RZ, 0x10, R75 ;  /* 0x00000010ff4a7819 */ /* 0x000fe4000001164b */
[----:B------:R-:W-:-:S02]  /*13700*/  SHF.R.U32.HI R66, RZ, 0x10, R67 ;  /* 0x00000010ff427819 */ /* 0x000fc40000011643 */
[----:B------:R-:W-:Y:S01]  /*13710*/  SHF.R.U64 R37, R64, 0x10, R65 ;  /* 0x0000001040257819 */ /* 0x000fe20000001241 */
        /* <DEDUP_REMOVED lines=9> */
[CC--:B------:R-:W-:Y:S01]  /*137b0*/  FMUL.FTZ R32, R24.reuse, R29.reuse ;  /* 0x0000001d18207220 */ /* 0x0c0fe20000410000 */
[----:B------:R-:W-:Y:S01]  /*137c0*/  FMUL.FTZ R34, R24, R28 ;  /* 0x0000001c18227220 */ /* 0x000fe20000410000 */
[----:B------:R-:W-:Y:S02]  /*137d0*/  HADD2.F32 R24, -RZ, R72.H0_H0 ;  /* 0x20000048ff187230 */ /* 0x000fe40000004100 */
[----:B------:R-:W-:Y:S01]  /*137e0*/  FMUL.FTZ R31, R25, R30 ;  /* 0x0000001e191f7220 */ /* 0x000fe20000410000 */
[C---:B------:R-:W-:Y:S01]  /*137f0*/  FFMA.FTZ R32, R13.reuse, R28, -R32 ;  /* 0x0000001c0d207223 */ /* 0x040fe20000010820 */
[----:B------:R-:W-:Y:S01]  /*13800*/  FFMA.FTZ R34, R13, R29, R34 ;  /* 0x0000001d0d227223 */ /* 0x000fe20000010022 */
[----:B------:R-:W-:-:S02]  /*13810*/  HADD2.F32 R26, -RZ, R10.H0_H0 ;  /* 0x2000000aff1a7230 */ /* 0x000fc40000004100 */
[-C--:B------:R-:W-:Y:S01]  /*13820*/  FMUL.FTZ R29, R25, R24.reuse ;  /* 0x00000018191d7220 */ /* 0x080fe20000410000 */
[----:B------:R-:W-:Y:S01]  /*13830*/  FFMA.FTZ R31, R14, R24, -R31 ;  /* 0x000000180e1f7223 */ /* 0x000fe2000001081f */
        /* <DEDUP_REMOVED lines=9> */
[----:B------:R-:W-:Y:S02]  /*138d0*/  HADD2.F32 R14, -RZ, R93.H1_H1 ;  /* 0x3000005dff0e7230 */ /* 0x000fe40000004100 */
[-C--:B------:R-:W-:Y:S01]  /*138e0*/  FMUL.FTZ R36, R26, R9.reuse ;  /* 0x000000091a247220 */ /* 0x080fe20000410000 */
[----:B------:R-:W-:Y:S01]  /*138f0*/  FFMA.FTZ R30, R15, R9, -R24 ;  /* 0x000000090f1e7223 */ /* 0x000fe20000010818 */
[----:B------:R-:W-:Y:S02]  /*13900*/  HADD2.F32 R11, -RZ, R11.H1_H1 ;  /* 0x3000000bff0b7230 */ /* 0x000fe40000004100 */
[C---:B------:R-:W-:Y:S01]  /*13910*/  FMUL.FTZ R38, R27.reuse, R28 ;  /* 0x0000001c1b267220 */ /* 0x040fe20000410000 */
[----:B------:R-:W-:Y:S02]  /*13920*/  HADD2.F32 R26, -RZ, R66.H0_H0 ;  /* 0x20000042ff1a7230 */ /* 0x000fe40000004100 */
[----:B------:R-:W-:Y:S01]  /*13930*/  FMUL.FTZ R27, R27, R14 ;  /* 0x0000000e1b1b7220 */ /* 0x000fe20000410000 */
[----:B------:R-:W-:-:S02]  /*13940*/  HADD2.F32 R24, -RZ, R74.H0_H0 ;  /* 0x2000004aff187230 */ /* 0x000fc40000004100 */
[----:B------:R-:W-:Y:S01]  /*13950*/  FFMA.FTZ R38, R21, R14, -R38 ;  /* 0x0000000e15267223 */ /* 0x000fe20000010826 */
[----:B------:R-:W-:Y:S01]  /*13960*/  FFMA.FTZ R36, R15, R13, R36 ;  /* 0x0000000d0f247223 */ /* 0x000fe20000010024 */
[C---:B------:R-:W-:Y:S01]  /*13970*/  FMUL.FTZ R40, R11.reuse, R26 ;  /* 0x0000001a0b287220 */ /* 0x040fe20000410000 */
[----:B------:R-:W-:Y:S02]  /*13980*/  HADD2.F32 R8, -RZ, R8.H1_H1 ;  /* 0x30000008ff087230 */ /* 0x000fe40000004100 */
[----:B------:R-:W-:Y:S01]  /*13990*/  FMUL.FTZ R14, R11, R24 ;  /* 0x000000180b0e7220 */ /* 0x000fe20000410000 */
[----:B------:R-:W-:Y:S02]  /*139a0*/  HADD2.F32 R10, -RZ, R10.H1_H1 ;  /* 0x3000000aff0a7230 */ /* 0x000fe40000004100 */
[----:B------:R-:W-:Y:S01]  /*139b0*/  FFMA.FTZ R25, R5, R90, R25 ;  /* 0x0000005a05197223 */ /* 0x000fe20000010019 */
[----:B------:R-:W-:Y:S02]  /*139c0*/  HADD2.F32 R11, -RZ, R37.H0_H0 ;  /* 0x20000025ff0b7230 */ /* 0x000fe40000004100 */
[----:B------:R-:W-:Y:S01]  /*139d0*/  FFMA.FTZ R27, R21, R28, R27 ;  /* 0x0000001c151b7223 */ /* 0x000fe2000001001b */
[----:B------:R-:W-:-:S02]  /*139e0*/  HADD2.F32 R13, -RZ, R35.H0_H0 ;  /* 0x20000023ff0d7230 */ /* 0x000fc40000004100 */
        /* <DEDUP_REMOVED lines=24> */
.L_x_2519:
[----:B------:R-:W-:Y:S05]  /*13b70*/  BSYNC B1 ;  /* 0x0000000000017941 */ /* 0x000fea0003800000 */
.L_x_2518:
[----:B------:R-:W-:Y:S05]  /*13b80*/  @P1 BRA `(.L_x_2473) ;  /* 0x0000000400981947 */ /* 0x000fea0003800000 */
[----:B------:R-:W-:Y:S01]  /*13b90*/  LEA.HI R0, R0, R212, RZ, 0x6 ;  /* 0x000000d400007211 */ /* 0x000fe200078f30ff */
[----:B------:R-:W-:Y:S01]  /*13ba0*/  HADD2.F32 R25, -RZ, R86.H1_H1 ;  /* 0x30000056ff197230 */ /* 0x000fe20000004100 */
[----:B------:R-:W-:Y:S01]  /*13bb0*/  LEA.HI R20, R43, R20, RZ, 0x1d ;  /* 0x000000142b147211 */ /* 0x000fe200078fe8ff */
[--C-:B------:R-:W-:Y:S01]  /*13bc0*/  HADD2.F32 R26, -RZ, R84.reuse.H1_H1 ;  /* 0x30000054ff1a7230 */ /* 0x100fe20000004100 */
[----:B-1----:R-:W-:Y:S01]  /*13bd0*/  LOP3.LUT R4, R42, 0x38, R3, 0xf8, !PT ;  /* 0x000000382a047812 */ /* 0x002fe200078ef803 */
[----:B------:R-:W-:Y:S01]  /*13be0*/  HADD2.F32 R84, -RZ, R84.H0_H0 ;  /* 0x20000054ff547230 */ /* 0x000fe20000004100 */
[----:B------:R-:W-:Y:S01]  /*13bf0*/  SHF.L.U32 R0, R0, 0x7, RZ ;  /* 0x0000000700007819 */ /* 0x000fe200000006ff */
[----:B------:R-:W-:Y:S01]  /*13c00*/  HADD2.F32 R86, -RZ, R86.H0_H0 ;  /* 0x20000056ff567230 */ /* 0x000fe20000004100 */
[----:B------:R-:W-:Y:S02]  /*13c10*/  SHF.R.S32.HI R3, RZ, 0x1f, R20 ;  /* 0x0000001fff037819 */ /* 0x000fe40000011414 */
[----:B------:R-:W-:-:S02]  /*13c20*/  LOP3.LUT R5, R4, R45, RZ, 0x3c, !PT ;  /* 0x0000002d04057212 */ /* 0x000fc400078e3cff */
[----:B------:R-:W-:Y:S01]  /*13c30*/  LOP3.LUT R4, R0, 0xffffe000, RZ, 0xc0, !PT ;  /* 0xffffe00000047812 */ /* 0x000fe200078ec0ff */
[----:B------:R-:W-:Y:S01]  /*13c40*/  IMAD.SHL.U32 R0, R20, 0x8, RZ ;  /* 0x0000000814007824 */ /* 0x000fe200078e00ff */
[----:B------:R-:W-:Y:S02]  /*13c50*/  LEA.HI R3, R3, R20, RZ, 0x3 ;  /* 0x0000001403037211 */ /* 0x000fe400078f18ff */
[----:B------:R-:W-:Y:S02]  /*13c60*/  R2UR UR4, R47 ;  /* 0x000000002f0472ca */ /* 0x000fe400000e0000 */
[----:B------:R-:W-:Y:S01]  /*13c70*/  LOP3.LUT R0, R42, 0x38, R0, 0xf8, !PT ;  /* 0x000000382a007812 */ /* 0x000fe200078ef800 */
[----:B------:R-:W-:Y:S01]  /*13c80*/  IMAD.SHL.U32 R3, R3, 0x400, RZ ;  /* 0x0000040003037824 */ /* 0x000fe200078e00ff */
[----:B-----5:R-:W-:Y:S02]  /*13c90*/  IADD3 R4, R5, R4, R46 ;  /* 0x0000000405047210 */ /* 0x020fe40007ffe02e */
[----:B------:R-:W-:-:S02]  /*13ca0*/  LOP3.LUT R0, R0, R45, RZ, 0x3c, !PT ;  /* 0x0000002d00007212 */ /* 0x000fc400078e3cff */
[----:B------:R-:W-:Y:S02]  /*13cb0*/  LOP3.LUT R3, R3, 0x7fffe000, RZ, 0xc0, !PT ;  /* 0x7fffe00003037812 */ /* 0x000fe400078ec0ff */
[----:B------:R-:W-:Y:S02]  /*13cc0*/  SHF.R.U32.HI R27, RZ, 0x10, R69 ;  /* 0x00000010ff1b7819 */ /* 0x000fe40000011645 */
[----:B------:R-:W-:Y:S02]  /*13cd0*/  IADD3 R3, R0, R3, R46 ;  /* 0x0000000300037210 */ /* 0x000fe40007ffe02e */
[----:B------:R-:W-:Y:S01]  /*13ce0*/  LEA R36, R4, UR4, 0x1 ;  /* 0x0000000404247c11 */ /* 0x000fe2000f8e08ff */
[----:B------:R-:W-:Y:S01]  /*13cf0*/  HADD2.F32 R27, -RZ, R27.H0_H0 ;  /* 0x2000001bff1b7230 */ /* 0x000fe20000004100 */
[--C-:B------:R-:W-:Y:S01]  /*13d00*/  SHF.R.U64 R35, R76, 0x10, R77.reuse ;  /* 0x000000104c237819 */ /* 0x100fe2000000124d */
[----:B------:R-:W-:Y:S01]  /*13d10*/  IMAD R3, R3, 0x2, R16 ;  /* 0x0000000203037824 */ /* 0x000fe200078e0210 */
[----:B------:R-:W-:Y:S01]  /*13d20*/  SHF.R.U32.HI R76, RZ, 0x10, R77 ;  /* 0x00000010ff4c7819 */ /* 0x000fe2000001164d */
[----:B------:R-:W1:Y:S01]  /*13d30*/  LDS.128 R4, [R36] ;  /* 0x0000000024047984 */ /* 0x000e620000000c00 */
[----:B------:R-:W-:-:S02]  /*13d40*/  SHF.R.U64 R34, R78, 0x10, R79 ;  /* 0x000000104e227819 */ /* 0x000fc4000000124f */
[----:B------:R-:W-:Y:S01]  /*13d50*/  SHF.R.U64 R32, R70, 0x10, R71 ;  /* 0x0000001046207819 */ /* 0x000fe20000001247 */
[----:B0-----:R-:W0:Y:S01]  /*13d60*/  LDS.128 R8, [R3+0x14400] ;  /* 0x0144000003087984 */ /* 0x001e220000000c00 */
[----:B------:R-:W-:Y:S02]  /*13d70*/  SHF.R.U32.HI R78, RZ, 0x10, R79 ;  /* 0x00000010ff4e7819 */ /* 0x000fe4000001164f */
[----:B------:R-:W-:Y:S02]  /*13d80*/  SHF.R.U32.HI R70, RZ, 0x10, R71 ;  /* 0x00000010ff467819 */ /* 0x000fe40000011647 */
[----:B------:R-:W-:Y:S01]  /*13d90*/  SHF.R.U64 R33, R68, 0x10, R69 ;  /* 0x0000001044217819 */ /* 0x000fe20000001245 */
[--C-:B-1----:R-:W-:Y:S02]  /*13da0*/  HADD2.F32 R12, -RZ, R5.reuse.H0_H0 ;  /* 0x20000005ff0c7230 */ /* 0x102fe40000004100 */
[----:B------:R-:W-:Y:S02]  /*13db0*/  HADD2.F32 R5, -RZ, R5.H1_H1 ;  /* 0x30000005ff057230 */ /* 0x000fe40000004100 */
[----:B0-----:R-:W-:-:S02]  /*13dc0*/  HADD2.F32 R15, -RZ, R9.H0_H0 ;  /* 0x20000009ff0f7230 */ /* 0x001fc40000004100 */
        /* <DEDUP_REMOVED lines=28> */
[----:B------:R-:W-:Y:S02]  /*13f90*/  HADD2.F32 R11, -RZ, R11.H1_H1 ;  /* 0x3000000bff0b7230 */ /* 0x000fe40000004100 */
[-C--:B------:R-:W-:Y:S01]  /*13fa0*/  FMUL.FTZ R24, R24, R87.reuse ;  /* 0x0000005718187220 */ /* 0x080fe20000410000 */
[----:B------:R-:W-:Y:S02]  /*13fb0*/  HADD2.F32 R12, -RZ, R70.H0_H0 ;  /* 0x20000046ff0c7230 */ /* 0x000fe40000004100 */
[----:B------:R-:W-:Y:S01]  /*13fc0*/  FFMA.FTZ R30, R13, R20, R30 ;  /* 0x000000140d1e7223 */ /* 0x000fe2000001001e */
[----:B------:R-:W-:Y:S02]  /*13fd0*/  HADD2.F32 R0, -RZ, R78.H0_H0 ;  /* 0x2000004eff007230 */ /* 0x000fe40000004100 */
[----:B------:R-:W-:Y:S01]  /*13fe0*/  FFMA.FTZ R87, R14, R87, -R5 ;  /* 0x000000570e577223 */ /* 0x000fe20000010805 */
[----:B------:R-:W-:-:S02]  /*13ff0*/  HADD2.F32 R7, -RZ, R7.H1_H1 ;  /* 0x30000007ff077230 */ /* 0x000fc40000004100 */
[----:B------:R-:W-:Y:S01]  /*14000*/  FFMA.FTZ R24, R14, R85, R24 ;  /* 0x000000550e187223 */ /* 0x000fe20000010018 */
[----:B------:R-:W-:Y:S02]  /*14010*/  HADD2.F32 R10, -RZ, R10.H1_H1 ;  /* 0x3000000aff0a7230 */ /* 0x000fe40000004100 */
[C---:B------:R-:W-:Y:S01]  /*14020*/  FMUL.FTZ R20, R11.reuse, R12 ;  /* 0x0000000c0b147220 */ /* 0x040fe20000410000 */
[----:B------:R-:W-:Y:S02]  /*14030*/  HADD2.F32 R13, -RZ, R32.H0_H0 ;  /* 0x20000020ff0d7230 */ /* 0x000fe40000004100 */
[-C--:B------:R-:W-:Y:S01]  /*14040*/  FMUL.FTZ R14, R11, R0.reuse ;  /* 0x000000000b0e7220 */ /* 0x080fe20000410000 */
[----:B------:R-:W-:Y:S02]  /*14050*/  HADD2.F32 R9, -RZ, R34.H0_H0 ;  /* 0x20000022ff097230 */ /* 0x000fe40000004100 */
[----:B------:R-:W-:Y:S01]  /*14060*/  FFMA.FTZ R20, R7, R0, -R20 ;  /* 0x0000000007147223 */ /* 0x000fe20000010814 */
[----:B------:R-:W-:-:S02]  /*14070*/  HADD2.F32 R8, -RZ, R8.H1_H1 ;  /* 0x30000008ff087230 */ /* 0x000fc40000004100 */
[C---:B------:R-:W-:Y:S01]  /*14080*/  FMUL.FTZ R25, R10.reuse, R13 ;  /* 0x0000000d0a197220 */ /* 0x040fe20000410000 */
        /* <DEDUP_REMOVED lines=22> */
.L_x_2473:
[----:B------:R-:W-:Y:S05]  /*141f0*/  BSYNC B0 ;  /* 0x0000000000007941 */ /* 0x000fea0003800000 */
.L_x_2421:
[----:B------:R-:W-:Y:S01]  /*14200*/  @!PT LDS RZ, [RZ] ;  /* 0x00000000fffff984 */ /* 0x000fe20000000800 */
[----:B------:R-:W-:Y:S01]  /*14210*/  @!PT LDS RZ, [RZ] ;  /* 0x00000000fffff984 */ /* 0x000fe20000000800 */
[----:B------:R-:W-:Y:S01]  /*14220*/  @!PT LDS RZ, [RZ] ;  /* 0x00000000fffff984 */ /* 0x000fe20000000800 */
[----:B------:R-:W-:Y:S01]  /*14230*/  @!PT LDS RZ, [RZ] ;  /* 0x00000000fffff984 */ /* 0x000fe20000000800 */
[----:B------:R2:W-:Y:S06]  /*14240*/  MEMBAR.ALL.CTA ;  /* 0x0000000000007992 */ /* 0x0005ec0000008000 */
[----:B--2---:R-:W2:Y:S01]  /*14250*/  FENCE.VIEW.ASYNC.S ;  /* 0x00000000000073c6 */ /* 0x004ea20000000000 */
[----:B------:R-:W-:Y:S05]  /*14260*/  WARPSYNC.ALL ;  /* 0x0000000000007948 */ /* 0x000fea0003800000 */
[----:B--2---:R-:W-:Y:S06]  /*14270*/  BAR.SYNC.DEFER_BLOCKING 0xd, 0x100 ;  /* 0x0344000000007b1d */ /* 0x004fec0000010000 */
.L_x_2419:
[----:B------:R-:W2:Y:S02]  /*14280*/  LDL R0, [R1+0x60] ;  /* 0x0000600001007983 */ /* 0x000ea40000100800 */
[----:B--2---:R-:W-:-:S13]  /*14290*/  R2UR UR4, R0 ;  /* 0x00000000000472ca */ /* 0x004fda00000e0000 */
[----:B------:R-:W-:-:S04]  /*142a0*/  MOV R0, UR4 ;  /* 0x0000000400007c02 */ /* 0x000fc80008000f00 */
[----:B------:R-:W-:-:S13]  /*142b0*/  ISETP.NE.AND P0, PT, R0, 0x3, PT ;  /* 0x000000030000780c */ /* 0x000fda0003f05270 */
[----:B------:R-:W-:Y:S05]  /*142c0*/  @!P0 BRA `(.L_x_2520) ;  /* 0x0000000000048947 */ /* 0x000fea0003800000 */
[----:B------:R-:W-:Y:S01]  /*142d0*/  BPT.TRAP 0x1 ;  /* 0x000000040000795c */ /* 0x000fe20000300000 */
.L_x_2520:
[----:B------:R-:W-:Y:S01]  /*142e0*/  IMAD R0, R214, 0x8, R16 ;  /* 0x00000008d6007824 */ /* 0x000fe200078e0210 */
[----:B01----:R-:W-:-:S04]  /*142f0*/  SHF.L.U32 R3, R219, 0x1f, RZ ;  /* 0x0000001fdb037819 */ /* 0x003fc800000006ff */
[----:B------:R0:W1:Y:S01]  /*14300*/  SYNCS.PHASECHK.TRANS64.TRYWAIT P2, [R0+URZ+0x38830], R3 ;  /* 0x03883003000075a7 */ /* 0x000062000804017f */
[----:B------:R-:W-:Y:S05]  /*14310*/  @!P0 BRA `(.L_x_2521) ;  /* 0x0000000000048947 */ /* 0x000fea0003800000 */
[----:B------:R-:W-:Y:S01]  /*14320*/  BPT.TRAP 0x1 ;  /* 0x000000040000795c */ /* 0x000fe20000300000 */
.L_x_2521:
[----:B---34-:R-:W2:Y:S01]  /*14330*/  S2R R4, SR_TID.X ;  /* 0x0000000000047919 */ /* 0x018ea20000002100 */
[----:B------:R-:W-:Y:S01]  /*14340*/  IMAD.MOV.U32 R151, RZ, RZ, RZ ;  /* 0x000000ffff977224 */ /* 0x000fe200078e00ff */
[----:B--2---:R-:W-:-:S04]  /*14350*/  LOP3.LUT R4, R4, 0x7f, RZ, 0xc0, !PT ;  /* 0x0000007f04047812 */ /* 0x004fc800078ec0ff */
[----:B------:R-:W-:Y:S01]  /*14360*/  ISETP.NE.AND P1, PT, R4, RZ, PT ;  /* 0x000000ff0400720c */ /* 0x000fe20003f25270 */
[----:B-1----:R-:W-:-:S12]  /*14370*/  @P2 BRA `(.L_x_2522) ;  /* 0x0000000000082947 */ /* 0x002fd80003800000 */
[----:B------:R-:W1:Y:S02]  /*14380*/  SYNCS.PHASECHK.TRANS64.TRYWAIT P2, [R0+URZ+0x38830], R3 ;  /* 0x03883003000075a7 */ /* 0x000e64000804017f */
[----:B-1----:R-:W-:Y:S05]  /*14390*/  @!P2 BRA `(.L_x_2523) ;  /* 0x000001a000eca947 */ /* 0x002fea0003800000 */
.L_x_2522:
[----:B------:R-:W-:Y:S05]  /*143a0*/  WARPSYNC.ALL ;  /* 0x0000000000007948 */ /* 0x000fea0003800000 */
[----:B01----:R-:W-:Y:S01]  /*143b0*/  VIADD R3, R16, 0x24400 ;  /* 0x0002440010037836 */ /* 0x003fe20000000000 */
[----:B------:R-:W-:Y:S01]  /*143c0*/  R2UR UR12, R2 ;  /* 0x00000000020c72ca */ /* 0x000fe200000e0000 */
[----:B------:R-:W-:Y:S01]  /*143d0*/  WARPGROUP.ARRIVE ;  /* 0x00000000000079c5 */ /* 0x000fe20000000000 */
[----:B------:R-:W-:Y:S01]  /*143e0*/  UMOV UR9, 0x40000040 ;  /* 0x4000004000097882 */ /* 0x000fe20000000000 */
[----:B------:R-:W-:Y:S01]  /*143f0*/  IMAD.MOV.U32 R5, RZ, RZ, 0x40000040 ;  /* 0x40000040ff057424 */ /* 0x000fe200078e00ff */
[----:B------:R-:W-:Y:S01]  /*14400*/  SHF.R.U32.HI R3, RZ, 0x4, R3 ;  /* 0x00000004ff037819 */ /* 0x000fe20000011603 */
[----:B------:R-:W-:Y:S01]  /*14410*/  UMOV UR5, UR9 ;  /* 0x0000000900057c82 */ /* 0x000fe20008000000 */
[----:B------:R-:W-:Y:S01]  /*14420*/  IMAD.MOV.U32 R7, RZ, RZ, 0x40000040 ;  /* 0x40000040ff077424 */ /* 0x000fe200078e00ff */
[----:B------:R-:W-:Y:S01]  /*14430*/  UMOV UR17, 0x40000040 ;  /* 0x4000004000117882 */ /* 0x000fe20000000000 */
[----:B------:R-:W-:-:S02]  /*14440*/  LOP3.LUT R3, R3, 0x3fff, RZ, 0xc0, !PT ;  /* 0x00003fff03037812 */ /* 0x000fc400078ec0ff */
[----:B------:R-:W-:Y:S01]  /*14450*/  R2UR UR7, R5 ;  /* 0x00000000050772ca */ /* 0x000fe200000e0000 */
[----:B------:R-:W-:Y:S01]  /*14460*/  IMAD.MOV.U32 R5, RZ, RZ, 0x40000040 ;  /* 0x40000040ff057424 */ /* 0x000fe200078e00ff */
[----:B------:R-:W-:Y:S01]  /*14470*/  LOP3.LUT R223, R3, 0x10000, RZ, 0xfc, !PT ;  /* 0x0001000003df7812 */ /* 0x000fe200078efcff */
[----:B------:R-:W-:Y:S01]  /*14480*/  ULOP3.LUT UR12, UR12, 0x10000, URZ, 0xfc, !UPT ;  /* 0x000100000c0c7892 */ /* 0x000fe2000f8efc3f */
[----:B------:R-:W-:Y:S02]  /*14490*/  MOV R3, 0x40000040 ;  /* 0x4000004000037802 */ /* 0x000fe40000000f00 */
[----:B------:R-:W-:Y:S01]  /*144a0*/  MOV R9, UR9 ;  /* 0x0000000900097c02 */ /* 0x000fe20008000f00 */
[----:B------:R-:W-:Y:S01]  /*144b0*/  IMAD R2, R214, 0xa00, R223 ;  /* 0x00000a00d6027824 */ /* 0x000fe200078e02df */
[----:B------:R-:W-:Y:S02]  /*144c0*/  R2UR UR11, R3 ;  /* 0x00000000030b72ca */ /* 0x000fe400000e0000 */
[----:B------:R-:W-:Y:S01]  /*144d0*/  UMOV UR8, UR12 ;  /* 0x0000000c00087c82 */ /* 0x000fe20008000000 */
[C---:B------:R-:W-:Y:S01]  /*144e0*/  VIADD R4, R2.reuse, 0x80 ;  /* 0x0000008002047836 */ /* 0x040fe20000000000 */
[C---:B------:R-:W-:Y:S01]  /*144f0*/  R2UR UR10, R2.reuse ;  /* 0x00000000020a72ca */ /* 0x040fe200000e0000 */
[----:B------:R-:W-:Y:S01]  /*14500*/  UMOV UR4, UR8 ;  /* 0x0000000800047c82 */ /* 0x000fe20008000000 */
[----:B------:R-:W-:Y:S01]  /*14510*/  IADD3 R6, R2, 0x200, RZ ;  /* 0x0000020002067810 */ /* 0x000fe20007ffe0ff */
[----:B------:R-:W-:Y:S01]  /*14520*/  IMAD.U32 R8, RZ, RZ, UR8 ;  /* 0x00000008ff087e24 */ /* 0x000fe2000f8e00ff */
[----:B------:R-:W-:Y:S01]  /*14530*/  R2UR UR6, R4 ;  /* 0x00000000040672ca */ /* 0x000fe200000e0000 */
[----:B------:R-:W-:-:S03]  /*14540*/  VIADD R4, R2, 0x100 ;  /* 0x0000010002047836 */ /* 0x000fc60000000000 */
[----:B------:R0:W-:Y:S05]  /*14550*/  STL.64 [R1+0x48], R8 ;  /* 0x0000480801007387 */ /* 0x0001ea0000100a00 */
[----:B------:R-:W-:Y:S01]  /*14560*/  HGMMA.64x16x16.F32 R56, gdesc[UR8], RZ, !UPT, gsb0 ;  /* 0x00200000083879f0 */ /* 0x000fe2000c0008ff */
[----:B------:R-:W-:Y:S02]  /*14570*/  R2UR UR10, R6 ;  /* 0x00000000060a72ca */ /* 0x000fe400000e0000 */
[----:B------:R-:W-:Y:S01]  /*14580*/  R2UR UR11, R7 ;  /* 0x00000000070b72ca */ /* 0x000fe200000e0000 */
[----:B------:R-:W-:Y:S01]  /*14590*/  IMAD.MOV.U32 R7, RZ, RZ, 0x40000040 ;  /* 0x40000040ff077424 */ /* 0x000fe200078e00ff */
[----:B------:R-:W-:-:S02]  /*145a0*/  IADD3 R6, R2, 0x202, RZ ;  /* 0x0000020202067810 */ /* 0x000fc40007ffe0ff */
[----:B0-----:R-:W-:Y:S01]  /*145b0*/  MOV R9, UR17 ;  /* 0x0000001100097c02 */ /* 0x001fe20008000f00 */
[----:B------:R-:W-:Y:S02]  /*145c0*/  WARPGROUP.DEPBAR.LE gsb0, 0x0 ;  /* 0x00008000000079c5 */ /* 0x000fe40000010000 */
[----:B------:R-:W-:-:S06]  /*145d0*/  WARPGROUP.ARRIVE ;  /* 0x00000000000079c5 */ /* 0x000fcc0000000000 */
[----:B------:R-:W-:Y:S01]  /*145e0*/  HGMMA.64x16x16.F32 R48, gdesc[UR4], RZ, !UPT, gsb0 ;  /* 0x00200000043079f0 */ /* 0x000fe2000c0008ff */
[----:B------:R-:W-:Y:S01]  /*145f0*/  R2UR UR6, R4 ;  /* 0x00000000040672ca */ /* 0x000fe200000e0000 */
[----:B------:R-:W-:Y:S01]  /*14600*/  UMOV UR4, UR8 ;  /* 0x0000000800047c82 */ /* 0x000fe20008000000 */
[----:B------:R-:W-:Y:S01]  /*14610*/  R2UR UR7, R5 ;  /* 0x00000000050772ca */ /* 0x000fe200000e0000 */
[----:B------:R-:W-:Y:S01]  /*14620*/  UMOV UR5, UR9 ;  /* 0x0000000900057c82 */ /* 0x000fe20008000000 */
[----:B------:R-:W-:Y:S02]  /*14630*/  VIADD R4, R2, 0x180 ;  /* 0x0000018002047836 */ /* 0x000fe40000000000 */
[----:B------:R-:W-:Y:S01]  /*14640*/  IMAD.MOV.U32 R5, RZ, RZ, 0x40000040 ;  /* 0x40000040ff057424 */ /* 0x000fe200078e00ff */
[----:B------:R-:W-:Y:S02]  /*14650*/  WARPGROUP.DEPBAR.LE gsb0, 0x0 ;  /* 0x00008000000079c5 */ /* 0x000fe40000010000 */
[----:B-----5:R-:W-:-:S06]  /*14660*/  WARPGROUP.ARRIVE ;  /* 0x00000000000079c5 */ /* 0x020fcc0000000000 */
[----:B------:R-:W-:Y:S01]  /*14670*/  HGMMA.64x16x16.F32 R40, gdesc[UR4], RZ, !UPT, gsb0 ;  /* 0x00200000042879f0 */ /* 0x000fe2000c0008ff */
[----:B------:R-:W-:Y:S01]  /*14680*/  R2UR UR6, R4 ;  /* 0x00000000040672ca */ /* 0x000fe200000e0000 */
[----:B------:R-:W-:Y:S01]  /*14690*/  UMOV UR4, UR8 ;  /* 0x0000000800047c82 */ /* 0x000fe20008000000 */
[----:B------:R-:W-:Y:S01]  /*146a0*/  R2UR UR7, R5 ;  /* 0x00000000050772ca */ /* 0x000fe200000e0000 */
[----:B------:R-:W-:Y:S01]  /*146b0*/  UMOV UR5, UR9 ;  /* 0x0000000900057c82 */ /* 0x000fe20008000000 */
[----:B------:R-:W-:Y:S01]  /*146c0*/  VIADD R4, R2, 0x2 ;  /* 0x0000000202047836 */ /* 0x000fe20000000000 */
[----:B------:R-:W-:-:S04]  /*146d0*/  MOV R5, 0x40000040 ;  /* 0x4000004000057802 */ /* 0x000fc80000000f00 */
[----:B------:R-:W-:Y:S01]  /*146e0*/  R2UR UR18, R4 ;  /* 0x00000000041272ca */ /* 0x000fe200000e0000 */
[----:B------:R-:W-:Y:S01]  /*146f0*/  VIADD R4, R2, 0x82 ;  /* 0x0000008202047836 */ /* 0x000fe20000000000 */
[----:B------:R-:W-:Y:S01]  /*14700*/  R2UR UR19, R5 ;  /* 0x00000000051372ca */ /* 0x000fe200000e0000 */
[----:B------:R-:W-:Y:S01]  /*14710*/  IMAD.MOV.U32 R5, RZ, RZ, 0x40000040 ;  /* 0x40000040ff057424 */ /* 0x000fe200078e00ff */
[----:B------:R-:W-:Y:S02]  /*14720*/  WARPGROUP.DEPBAR.LE gsb0, 0x0 ;  /* 0x00008000000079c5 */ /* 0x000fe40000010000 */
[----:B------:R-:W-:-:S06]  /*14730*/  WARPGROUP.ARRIVE ;  /* 0x00000000000079c5 */ /* 0x000fcc0000000000 */
[----:B------:R-:W-:Y:S01]  /*14740*/  HGMMA.64x16x16.F32 R32, gdesc[UR4], RZ, !UPT, gsb0 ;  /* 0x00200000042079f0 */ /* 0x000fe2000c0008ff */
[----:B------:R-:W-:Y:S01]  /*14750*/  UIADD3 UR4, UR12, 0x2, URZ ;  /* 0x000000020c047890 */ /* 0x000fe2000fffe03f */
[----:B------:R-:W-:Y:S01]  /*14760*/  R2UR UR6, R4 ;  /* 0x00000000040672ca */ /* 0x000fe200000e0000 */
[----:B------:R-:W-:Y:S01]  /*14770*/  VIADD R4, R2, 0x102 ;  /* 0x0000010202047836 */ /* 0x000fe20000000000 */
[----:B------:R-:W-:Y:S01]  /*14780*/  R2UR UR7, R5 ;  /* 0x00000000050772ca */ /* 0x000fe200000e0000 */
[----:B------:R-:W-:-:S03]  /*14790*/  IMAD.MOV.U32 R5, RZ, RZ, 0x40000040 ;  /* 0x40000040ff057424 */ /* 0x000fc600078e00ff */
        /* <DEDUP_REMOVED lines=10> */
[----:B------:R-:W-:Y:S01]  /*14840*/  R2UR UR10, R6 ;  /* 0x00000000060a72ca */ /* 0x000fe200000e0000 */
[----:B------:R-:W-:Y:S01]  /*14850*/  VIADD R6, R2, 0x204 ;  /* 0x0000020402067836 */ /* 0x000fe20000000000 */
[----:B------:R-:W-:Y:S01]  /*14860*/  R2UR UR11, R7 ;  /* 0x00000000070b72ca */ /* 0x000fe200000e0000 */
[----:B------:R-:W-:Y:S01]  /*14870*/  IMAD.MOV.U32 R7, RZ, RZ, 0x40000040 ;  /* 0x40000040ff077424 */ /* 0x000fe200078e00ff */
[----:B------:R-:W-:Y:S02]  /*14880*/  WARPGROUP.DEPBAR.LE gsb0, 0x0 ;  /* 0x00008000000079c5 */ /* 0x000fe40000010000 */
        /* <DEDUP_REMOVED lines=28> */
[----:B------:R-:W-:Y:S01]  /*14a50*/  HGMMA.64x16x16.F32 R32, gdesc[UR4], R32, gsb0 ;  /* 0x00200000042079f0 */ /* 0x000fe20008000820 */
        /* <DEDUP_REMOVED lines=35> */
[----:B------:R-:W-:-:S07]  /*14c90*/  WARPGROUP.ARRIVE ;  /* 0x00000000000079c5 */ /* 0x000fce0000000000 */
[----:B------:R-:W-:Y:S01]  /*14ca0*/  HGMMA.64x16x16.F32 R40, gdesc[UR4], R40, gsb0 ;  /* 0x00200000042879f0 */ /* 0x000fe20008000828 */
[----:B------:R-:W-:Y:S01]  /*14cb0*/  R2UR UR6, R4 ;  /* 0x00000000040672ca */ /* 0x000fe200000e0000 */
[----:B------:R-:W-:Y:S01]  /*14cc0*/  UMOV UR4, UR8 ;  /* 0x0000000800047c82 */ /* 0x000fe20008000000 */
[----:B------:R-:W-:Y:S01]  /*14cd0*/  R2UR UR7, R5 ;  /* 0x00000000050772ca */ /* 0x000fe200000e0000 */
[----:B------:R-:W-:Y:S01]  /*14ce0*/  UMOV UR5, UR9 ;  /* 0x0000000900057c82 */ /* 0x000fe20008000000 */
[----:B------:R-:W-:Y:S01]  /*14cf0*/  IMAD.MOV.U32 R5, RZ, RZ, 0x40000040 ;  /* 0x40000040ff057424 */ /* 0x000fe200078e00ff */
[----:B------:R-:W-:-:S04]  /*14d00*/  IADD3 R4, R2, 0x6, RZ ;  /* 0x0000000602047810 */ /* 0x000fc80007ffe0ff */
[----:B------:R-:W-:Y:S02]  /*14d10*/  R2UR UR18, R4 ;  /* 0x00000000041272ca */ /* 0x000fe400000e0000 */
[----:B------:R-:W-:Y:S01]  /*14d20*/  R2UR UR19, R5 ;  /* 0x00000000051372ca */ /* 0x000fe200000e0000 */
[----:B------:R-:W-:Y:S01]  /*14d30*/  IMAD.MOV.U32 R5, RZ, RZ, 0x40000040 ;  /* 0x40000040ff057424 */ /* 0x000fe200078e00ff */
[----:B------:R-:W-:Y:S01]  /*14d40*/  IADD3 R4, R2, 0x86, RZ ;  /* 0x0000008602047810 */ /* 0x000fe20007ffe0ff */
[----:B------:R-:W-:Y:S02]  /*14d50*/  WARPGROUP.DEPBAR.LE gsb0, 0x0 ;  /* 0x00008000000079c5 */ /* 0x000fe40000010000 */
[----:B------:R-:W-:-:S06]  /*14d60*/  WARPGROUP.ARRIVE ;  /* 0x00000000000079c5 */ /* 0x000fcc0000000000 */
[----:B------:R-:W-:Y:S01]  /*14d70*/  HGMMA.64x16x16.F32 R32, gdesc[UR4], R32, gsb0 ;  /* 0x00200000042079f0 */ /* 0x000fe20008000820 */
[----:B------:R-:W-:Y:S01]  /*14d80*/  UIADD3 UR4, UR12, 0x6, URZ ;  /* 0x000000060c047890 */ /* 0x000fe2000fffe03f */
[----:B------:R-:W-:Y:S01]  /*14d90*/  R2UR UR6, R4 ;  /* 0x00000000040672ca */ /* 0x000fe200000e0000 */
[----:B------:R-:W-:Y:S01]  /*14da0*/  UMOV UR5, UR15 ;  /* 0x0000000f00057c82 */ /* 0x000fe20008000000 */
[----:B------:R-:W-:Y:S01]  /*14db0*/  R2UR UR7, R5 ;  /* 0x00000000050772ca */ /* 0x000fe200000e0000 */
[----:B------:R-:W-:Y:S02]  /*14dc0*/  VIADD R4, R2, 0x106 ;  /* 0x0000010602047836 */ /* 0x000fe40000000000 */
[----:B------:R-:W-:Y:S01]  /*14dd0*/  IMAD.MOV.U32 R5, RZ, RZ, 0x40000040 ;  /* 0x40000040ff057424 */ /* 0x000fe200078e00ff */
        /* <DEDUP_REMOVED lines=246> */
[----:B------:R-:W-:Y:S01]  /*15d40*/  IMAD.U32 R8, RZ, RZ, UR16 ;  /* 0x00000010ff087e24 */ /* 0x000fe2000f8e00ff */
[----:B------:R-:W-:Y:S01]  /*15d50*/  UIADD3 UR56, UR12, 0x804, URZ ;  /* 0x000008040c387890 */ /* 0x000fe2000fffe03f */
[----:B------:R-:W-:Y:S01]  /*15d60*/  UMOV UR57, 0x40000040 ;  /* 0x4000004000397882 */ /* 0x000fe20000000000 */
[----:B------:R-:W-:Y:S02]  /*15d70*/  UIADD3 UR52, UR12, 0x806, URZ ;  /* 0x000008060c347890 */ /* 0x000fe4000fffe03f */
[----:B------:R0:W-:Y:S01]  /*15d80*/  STL.64 [R1+0x8], R8 ;  /* 0x0000080801007387 */ /* 0x0001e20000100a00 */
[----:B------:R-:W-:Y:S01]  /*15d90*/  UMOV UR53, 0x40000040 ;  /* 0x4000004000357882 */ /* 0x000fe20000000000 */
[----:B------:R-:W-:Y:S01]  /*15da0*/  UIADD3 UR48, UR12, 0xc00, URZ ;  /* 0x00000c000c307890 */ /* 0x000fe2000fffe03f */
[----:B------:R-:W-:Y:S01]  /*15db0*/  UMOV UR49, 0x40000040 ;  /* 0x4000004000317882 */ /* 0x000fe20000000000 */
[----:B------:R-:W-:Y:S01]  /*15dc0*/  UIADD3 UR44, UR12, 0xc02, URZ ;  /* 0x00000c020c2c7890 */ /* 0x000fe2000fffe03f */
[----:B------:R-:W-:Y:S01]  /*15dd0*/  UMOV UR45, 0x40000040 ;  /* 0x40000040002d7882 */ /* 0x000fe20000000000 */
[----:B------:R-:W-:Y:S01]  /*15de0*/  UIADD3 UR40, UR12, 0xc04, URZ ;  /* 0x00000c040c287890 */ /* 0x000fe2000fffe03f */
[----:B------:R-:W-:Y:S01]  /*15df0*/  UMOV UR41, 0x40000040 ;  /* 0x4000004000297882 */ /* 0x000fe20000000000 */
[----:B0-----:R-:W2:Y:S04]  /*15e00*/  LDL R8, [R1+0x68] ;  /* 0x0000680001087983 */ /* 0x001ea80000100800 */
[----:B------:R-:W3:Y:S01]  /*15e10*/  LDL R9, [R1+0x6c] ;  /* 0x00006c0001097983 */ /* 0x000ee20000100800 */
[----:B------:R-:W-:-:S02]  /*15e20*/  WARPGROUP.DEPBAR.LE gsb0, 0x0 ;  /* 0x00008000000079c5 */ /* 0x000fc40000010000 */
        /* <DEDUP_REMOVED lines=8> */
[----:B------:R-:W-:Y:S02]  /*15eb0*/  WARPGROUP.DEPBAR.LE gsb0, 0x0 ;  /* 0x00008000000079c5 */ /* 0x000fe40000010000 */
[----:B------:R-:W-:-:S06]  /*15ec0*/  WARPGROUP.ARRIVE ;  /* 0x00000000000079c5 */ /* 0x000fcc0000000000 */
[----:B------:R-:W-:Y:S01]  /*15ed0*/  HGMMA.64x16x16.F32 R56, gdesc[UR16], R56, gsb0 ;  /* 0x00200000103879f0 */ /* 0x000fe20008000838 */
[----:B------:R-:W-:Y:S02]  /*15ee0*/  UMOV UR17, 0x40000040 ;  /* 0x4000004000117882 */ /* 0x000fe40000000000 */
[----:B------:R-:W-:Y:S02]  /*15ef0*/  WARPGROUP.DEPBAR.LE gsb0, 0x0 ;  /* 0x00008000000079c5 */ /* 0x000fe40000010000 */
[----:B------:R-:W-:Y:S01]  /*15f00*/  WARPGROUP.ARRIVE ;  /* 0x00000000000079c5 */ /* 0x000fe20000000000 */
[----:B------:R-:W-:Y:S01]  /*15f10*/  UMOV UR15, UR17 ;  /* 0x00000011000f7c82 */ /* 0x000fe20008000000 */
[----:B------:R-:W-:Y:S01]  /*15f20*/  VIADD R6, R2, 0x702 ;  /* 0x0000070202067836 */ /* 0x000fe20000000000 */
[----:B------:R-:W-:Y:S01]  /*15f30*/  UIADD3 UR36, UR12, 0xc06, URZ ;  /* 0x00000c060c247890 */ /* 0x000fe2000fffe03f */
[----:B------:R-:W-:Y:S01]  /*15f40*/  IMAD.MOV.U32 R7, RZ, RZ, 0x40000040 ;  /* 0x40000040ff077424 */ /* 0x000fe200078e00ff */
[----:B------:R-:W-:Y:S01]  /*15f50*/  UMOV UR37, 0x40000040 ;  /* 0x4000004000257882 */ /* 0x000fe20000000000 */
[----:B------:R-:W-:Y:S01]  /*15f60*/  HGMMA.64x16x16.F32 R48, gdesc[UR4], R48, gsb0 ;  /* 0x00200000043079f0 */ /* 0x000fe20008000830 */
[----:B------:R-:W-:Y:S01]  /*15f70*/  R2UR UR6, R4 ;  /* 0x00000000040672ca */ /* 0x000fe200000e0000 */
[----:B------:R-:W-:Y:S01]  /*15f80*/  UMOV UR4, UR8 ;  /* 0x0000000800047c82 */ /* 0x000fe20008000000 */
[----:B------:R-:W-:Y:S01]  /*15f90*/  R2UR UR7, R5 ;  /* 0x00000000050772ca */ /* 0x000fe200000e0000 */
[----:B------:R-:W-:Y:S01]  /*15fa0*/  UMOV UR5, UR9 ;  /* 0x0000000900057c82 */ /* 0x000fe20008000000 */
[----:B------:R-:W-:Y:S01]  /*15fb0*/  IMAD.MOV.U32 R5, RZ, RZ, 0x40000040 ;  /* 0x40000040ff057424 */ /* 0x000fe200078e00ff */
[----:B------:R-:W-:-:S02]  /*15fc0*/  IADD3 R4, R2, 0x680, RZ ;  /* 0x0000068002047810 */ /* 0x000fc40007ffe0ff */
[----:B------:R-:W-:Y:S01]  /*15fd0*/  MOV R11, UR17 ;  /* 0x00000011000b7c02 */ /* 0x000fe20008000f00 */
        /* <DEDUP_REMOVED lines=17> */
[----:B------:R-:W-:Y:S02]  /*160f0*/  R2UR UR6, R4 ;  /* 0x00000000040672ca */ /* 0x000fe400000e0000 */
[----:B------:R-:W-:-:S04]  /*16100*/  R2UR UR7, R5 ;  /* 0x00000000050772ca */ /* 0x000fc800000e0000 */
[----:B------:R-:W-:Y:S01]  /*16110*/  UMOV UR16, UR4 ;  /* 0x0000000400107c82 */ /* 0x000fe20008000000 */
[----:B------:R-:W-:Y:S02]  /*16120*/  WARPGROUP.DEPBAR.LE gsb0, 0x0 ;  /* 0x00008000000079c5 */ /* 0x000fe40000010000 */
[----:B------:R-:W-:Y:S01]  /*16130*/  WARPGROUP.ARRIVE ;  /* 0x00000000000079c5 */ /* 0x000fe20000000000 */
[----:B------:R-:W-:Y:S01]  /*16140*/  UMOV UR14, UR16 ;  /* 0x00000010000e7c82 */ /* 0x000fe20008000000 */
[----:B------:R-:W-:Y:S01]  /*16150*/  UMOV UR5, UR15 ;  /* 0x0000000f00057c82 */ /* 0x000fe20008000000 */
[----:B------:R-:W-:Y:S02]  /*16160*/  VIADD R4, R2, 0x602 ;  /* 0x0000060202047836 */ /* 0x000fe40000000000 */
[----:B------:R-:W-:Y:S01]  /*16170*/  IMAD.MOV.U32 R5, RZ, RZ, 0x40000040 ;  /* 0x40000040ff057424 */ /* 0x000fe200078e00ff */
[----:B------:R-:W-:Y:S01]  /*16180*/  HGMMA.64x16x16.F32 R24, gdesc[UR8], R24, gsb0 ;  /* 0x00200000081879f0 */ /* 0x000fe20008000818 */
[----:B------:R-:W-:-:S02]  /*16190*/  IMAD.U32 R10, RZ, RZ, UR16 ;  /* 0x00000010ff0a7e24 */ /* 0x000fc4000f8e00ff */
[----:B------:R-:W-:Y:S02]  /*161a0*/  WARPGROUP.DEPBAR.LE gsb0, 0x0 ;  /* 0x00008000000079c5 */ /* 0x000fe40000010000 */
[----:B------:R-:W-:-:S06]  /*161b0*/  WARPGROUP.ARRIVE ;  /* 0x00000000000079c5 */ /* 0x000fcc0000000000 */
[----:B------:R-:W-:Y:S01]  /*161c0*/  HGMMA.64x16x16.F32 R56, gdesc[UR16], R56, gsb0 ;  /* 0x00200000103879f0 */ /* 0x000fe20008000838 */
[----:B------:R-:W-:Y:S02]  /*161d0*/  UMOV UR4, UR14 ;  /* 0x0000000e00047c82 */ /* 0x000fe40008000000 */
[----:B------:R-:W-:Y:S02]  /*161e0*/  WARPGROUP.DEPBAR.LE gsb0, 0x0 ;  /* 0x00008000000079c5 */ /* 0x000fe40000010000 */
[----:B------:R-:W-:-:S06]  /*161f0*/  WARPGROUP.ARRIVE ;  /* 0x00000000000079c5 */ /* 0x000fcc0000000000 */
[----:B------:R-:W-:Y:S01]  /*16200*/  HGMMA.64x16x16.F32 R48, gdesc[UR4], R48, gsb0 ;  /* 0x00200000043079f0 */ /* 0x000fe20008000830 */
[----:B------:R-:W-:Y:S02]  /*16210*/  R2UR UR6, R4 ;  /* 0x00000000040672ca */ /* 0x000fe400000e0000 */
[----:B------:R-:W-:Y:S01]  /*16220*/  R2UR UR7, R5 ;  /* 0x00000000050772ca */ /* 0x000fe200000e0000 */
[----:B------:R-:W-:Y:S01]  /*16230*/  UMOV UR4, UR14 ;  /* 0x0000000e00047c82 */ /* 0x000fe20008000000 */
[----:B------:R-:W-:Y:S01]  /*16240*/  UMOV UR5, UR15 ;  /* 0x0000000f00057c82 */ /* 0x000fe20008000000 */
[----:B------:R-:W-:Y:S02]  /*16250*/  WARPGROUP.DEPBAR.LE gsb0, 0x0 ;  /* 0x00008000000079c5 */ /* 0x000fe40000010000 */
[----:B------:R-:W-:-:S08]  /*16260*/  WARPGROUP.ARRIVE ;  /* 0x00000000000079c5 */ /* 0x000fd00000000000 */
[----:B------:R-:W-:Y:S01]  /*16270*/  HGMMA.64x16x16.F32 R40, gdesc[UR4], R40, gsb0 ;  /* 0x00200000042879f0 */ /* 0x000fe20008000828 */
[----:B------:R-:W-:Y:S01]  /*16280*/  IMAD.MOV.U32 R5, RZ, RZ, 0x40000040 ;  /* 0x40000040ff057424 */ /* 0x000fe200078e00ff */
[----:B------:R-:W-:-:S04]  /*16290*/  IADD3 R4, R2, 0x682, RZ ;  /* 0x0000068202047810 */ /* 0x000fc80007ffe0ff */
[----:B------:R-:W-:Y:S02]  /*162a0*/  R2UR UR10, R4 ;  /* 0x00000000040a72ca */ /* 0x000fe400000e0000 */
[----:B------:R-:W-:Y:S01]  /*162b0*/  R2UR UR11, R5 ;  /* 0x00000000050b72ca */ /* 0x000fe200000e0000 */
[----:B------:R-:W-:Y:S01]  /*162c0*/  UMOV UR8, UR14 ;  /* 0x0000000e00087c82 */ /* 0x000fe20008000000 */
[----:B------:R-:W-:Y:S01]  /*162d0*/  UMOV UR9, UR15 ;  /* 0x0000000f00097c82 */ /* 0x000fe20008000000 */
[----:B------:R-:W-:Y:S02]  /*162e0*/  WARPGROUP.DEPBAR.LE gsb0, 0x0 ;  /* 0x00008000000079c5 */ /* 0x000fe40000010000 */
[----:B------:R-:W-:-:S08]  /*162f0*/  WARPGROUP.ARRIVE ;  /* 0x00000000000079c5 */ /* 0x000fd00000000000 */
        /* <DEDUP_REMOVED lines=12> */
[----:B------:R-:W-:Y:S02]  /*163c0*/  WARPGROUP.DEPBAR.LE gsb0, 0x0 ;  /* 0x00008000000079c5 */ /* 0x000fe40000010000 */
[----:B------:R-:W-:-:S10]  /*163d0*/  WARPGROUP.ARRIVE ;  /* 0x00000000000079c5 */ /* 0x000fd40000000000 */
        /* <DEDUP_REMOVED lines=28> */
[----:B------:R-:W-:Y:S02]  /*165a0*/  VIADD R6, R2, 0x704 ;  /* 0x0000070402067836 */ /* 0x000fe40000000000 */
[----:B------:R-:W-:-:S03]  /*165b0*/  IMAD.MOV.U32 R7, RZ, RZ, 0x40000040 ;  /* 0x40000040ff077424 */ /* 0x000fc600078e00ff */
        /* <DEDUP_REMOVED lines=41> */
[----:B------:R-:W-:Y:S02]  /*16850*/  IADD3 R6, R2, 0x706, RZ ;  /* 0x0000070602067810 */ /* 0x000fe40007ffe0ff */
[----:B------:R-:W-:Y:S02]  /*16860*/  MOV R7, 0x40000040 ;  /* 0x4000004000077802 */ /* 0x000fe40000000f00 */
[----:B------:R-:W-:Y:S02]  /*16870*/  R2UR UR6, R6 ;  /* 0x00000000060672ca */ /* 0x000fe400000e0000 */
[----:B------:R-:W-:Y:S01]  /*16880*/  R2UR UR7, R7 ;  /* 0x00000000070772ca */ /* 0x000fe200000e0000 */
[----:B------:R-:W-:Y:S01]  /*16890*/  UMOV UR4, UR52 ;  /* 0x0000003400047c82 */ /* 0x000fe20008000000 */
[----:B------:R-:W-:Y:S01]  /*168a0*/  UMOV UR5, UR53 ;  /* 0x0000003500057c82 */ /* 0x000fe20008000000 */
[----:B------:R-:W-:-:S02]  /*168b0*/  WARPGROUP.DEPBAR.LE gsb0, 0x0 ;  /* 0x00008000000079c5 */ /* 0x000fc40000010000 */
[----:B------:R-:W-:-:S08]  /*168c0*/  WARPGROUP.ARRIVE ;  /* 0x00000000000079c5 */ /* 0x000fd00000000000 */
[----:B------:R-:W-:Y:S01]  /*168d0*/  HGMMA.64x16x16.F32 R24, gdesc[UR4], R24, gsb0 ;  /* 0x00200000041879f0 */ /* 0x000fe20008000818 */
[----:B------:R-:W-:Y:S02]  /*168e0*/  VIADD R4, R2, 0x780 ;  /* 0x0000078002047836 */ /* 0x000fe40000000000 */
[----:B------:R-:W-:-:S03]  /*168f0*/  IMAD.MOV.U32 R5, RZ, RZ, 0x40000040 ;  /* 0x40000040ff057424 */ /* 0x000fc600078e00ff */
        /* <DEDUP_REMOVED lines=135> */
[----:B------:R-:W-:Y:S01]  /*17170*/  MOV R5, 0x40000040 ;  /* 0x4000004000057802 */ /* 0x000fe20000000f00 */
[----:B------:R-:W-:Y:S01]  /*17180*/  UMOV UR4, UR36 ;  /* 0x0000002400047c82 */ /* 0x000fe20008000000 */
[----:B------:R-:W-:Y:S01]  /*17190*/  UMOV UR5, UR37 ;  /* 0x0000002500057c82 */ /* 0x000fe20008000000 */
[----:B------:R-:W-:Y:S01]  /*171a0*/  IMAD.MOV.U32 R7, RZ, RZ, 0x40000040 ;  /* 0x40000040ff077424 */ /* 0x000fe200078e00ff */
[----:B------:R-:W-:Y:S01]  /*171b0*/  R2UR UR6, R4 ;  /* 0x00000000040672ca */ /* 0x000fe200000e0000 */
[----:B------:R-:W-:Y:S01]  /*171c0*/  STL.64 [R1], R10 ;  /* 0x0000000a01007387 */ /* 0x000fe20000100a00 */
[----:B------:R-:W-:Y:S01]  /*171d0*/  R2UR UR7, R5 ;  /* 0x00000000050772ca */ /* 0x000fe200000e0000 */
[----:B------:R-:W-:Y:S01]  /*171e0*/  ULDC UR38, c[0x0][0x988] ;  /* 0x0002620000267ab9 */ /* 0x000fe20000000800 */
[----:B------:R-:W-:Y:S01]  /*171f0*/  IADD3 R6, R2, 0x906, RZ ;  /* 0x0000090602067810 */ /* 0x000fe20007ffe0ff */
[----:B------:R-:W-:Y:S01]  /*17200*/  ULDC UR39, c[0x0][0x988] ;  /* 0x0002620000277ab9 */ /* 0x000fe20000000800 */
[----:B------:R-:W-:-:S02]  /*17210*/  WARPGROUP.DEPBAR.LE gsb0, 0x0 ;  /* 0x00008000000079c5 */ /* 0x000fc40000010000 */
[----:B------:R-:W-:-:S07]  /*17220*/  WARPGROUP.ARRIVE ;  /* 0x00000000000079c5 */ /* 0x000fce0000000000 */
        /* <DEDUP_REMOVED lines=14> */
[----:B------:R-:W-:-:S05]  /*17310*/  IMAD R4, R148, -0x50, R237 ;  /* 0xffffffb094047824 */ /* 0x000fca00078e02ed */
[----:B------:R-:W-:Y:S01]  /*17320*/  IADD3 R3, -R227, 0x51, R4 ;  /* 0x00000051e3037810 */ /* 0x000fe20007ffe104 */
[----:B------:R-:W-:Y:S01]  /*17330*/  VIADD R4, R4, 0x50 ;  /* 0x0000005004047836 */ /* 0x000fe20000000000 */
[----:B---3--:R-:W-:Y:S01]  /*17340*/  LEA R6, R225, R9, 0x7 ;  /* 0x00000009e1067211 */ /* 0x008fe200078e38ff */
[----:B------:R-:W-:Y:S02]  /*17350*/  WARPGROUP.DEPBAR.LE gsb0, 0x0 ;  /* 0x00008000000079c5 */ /* 0x000fe40000010000 */
[----:B------:R-:W-:-:S06]  /*17360*/  WARPGROUP.ARRIVE ;  /* 0x00000000000079c5 */ /* 0x000fcc0000000000 */
[----:B------:R-:W-:Y:S01]  /*17370*/  HGMMA.64x16x16.F32 R32, gdesc[UR4], R32, gsb0 ;  /* 0x00200000042079f0 */ /* 0x000fe20008000820 */
[C---:B--2---:R-:W-:Y:S02]  /*17380*/  IMAD R5, R8.reuse, -0x2, R3 ;  /* 0xfffffffe08057824 */ /* 0x044fe400078e0203 */
[----:B------:R-:W-:-:S03]  /*17390*/  IMAD R4, R8, -0x2, R4 ;  /* 0xfffffffe08047824 */ /* 0x000fc600078e0204 */
[----:B------:R-:W-:Y:S01]  /*173a0*/  IADD3 R3, R5, 0x8, R6 ;  /* 0x0000000805037810 */ /* 0x000fe20007ffe006 */
[----:B------:R-:W-:-:S03]  /*173b0*/  VIADD R2, R2, 0x986 ;  /* 0x0000098602027836 */ /* 0x000fc60000000000 */
[----:B------:R-:W-:Y:S01]  /*173c0*/  VIMNMX R7, R4, R3, PT ;  /* 0x0000000304077248 */ /* 0x000fe20003fe0100 */
[----:B------:R-:W-:Y:S01]  /*173d0*/  IMAD.MOV.U32 R3, RZ, RZ, 0x40000040 ;  /* 0x40000040ff037424 */ /* 0x000fe200078e00ff */
[----:B------:R-:W-:Y:S02]  /*173e0*/  R2UR UR6, R2 ;  /* 0x00000000020672ca */ /* 0x000fe400000e0000 */
[----:B------:R-:W-:Y:S02]  /*173f0*/  ISETP.GT.AND P2, PT, R7, RZ, PT ;  /* 0x000000ff0700720c */ /* 0x000fe40003f44270 */
[----:B------:R-:W-:Y:S02]  /*17400*/  R2UR UR7, R3 ;  /* 0x00000000030772ca */ /* 0x000fe400000e0000 */
[C---:B------:R-:W-:Y:S02]  /*17410*/  ISETP.GT.AND P3, PT, R7.reuse, 0x1, PT ;  /* 0x000000010700780c */ /* 0x040fe40003f64270 */
[----:B------:R-:W-:-:S02]  /*17420*/  ISETP.GT.AND P4, PT, R7, 0x8, PT ;  /* 0x000000080700780c */ /* 0x000fc40003f84270 */
[----:B------:R-:W-:Y:S02]  /*17430*/  FSEL R58, R58, -INF , P2 ;  /* 0xff8000003a3a7808 */ /* 0x000fe40001000000 */
[----:B------:R-:W-:Y:S02]  /*17440*/  FSEL R59, R59, -INF , P3 ;  /* 0xff8000003b3b7808 */ /* 0x000fe40001800000 */
[C---:B------:R-:W-:Y:S02]  /*17450*/  ISETP.GT.AND P2, PT, R7.reuse, 0x9, PT ;  /* 0x000000090700780c */ /* 0x040fe40003f44270 */
[----:B------:R-:W-:Y:S02]  /*17460*/  FSEL R62, R62, -INF , P4 ;  /* 0xff8000003e3e7808 */ /* 0x000fe40002000000 */
[----:B------:R-:W-:Y:S01]  /*17470*/  FMNMX.FTZ R3, R58, R59, !PT ;  /* 0x0000003b3a037209 */ /* 0x000fe20007810000 */
[----:B------:R-:W-:Y:S01]  /*17480*/  UMOV UR4, UR36 ;  /* 0x0000002400047c82 */ /* 0x000fe20008000000 */
[----:B------:R-:W-:Y:S01]  /*17490*/  UMOV UR5, UR37 ;  /* 0x0000002500057c82 */ /* 0x000fe20008000000 */
[----:B------:R-:W-:-:S02]  /*174a0*/  ISETP.GT.AND P3, PT, R7, 0x10, PT ;  /* 0x000000100700780c */ /* 0x000fc40003f64270 */
[----:B------:R-:W-:Y:S02]  /*174b0*/  FSEL R64, R63, -INF , P2 ;  /* 0xff8000003f407808 */ /* 0x000fe40001000000 */
[----:B------:R-:W-:Y:S02]  /*174c0*/  FMNMX.FTZ R3, R62, R3, !PT ;  /* 0x000000033e037209 */ /* 0x000fe40007810000 */
[----:B------:R-:W-:Y:S02]  /*174d0*/  ISETP.GT.AND P2, PT, R7, 0x11, PT ;  /* 0x000000110700780c */ /* 0x000fe40003f44270 */
[----:B------:R-:W-:Y:S01]  /*174e0*/  FSEL R50, R50, -INF , P3 ;  /* 0xff80000032327808 */ /* 0x000fe20001800000 */
[----:B------:R-:W-:Y:S02]  /*174f0*/  WARPGROUP.DEPBAR.LE gsb0, 0x0 ;  /* 0x00008000000079c5 */ /* 0x000fe40000010000 */
[----:B------:R-:W-:Y:S01]  /*17500*/  WARPGROUP.ARRIVE ;  /* 0x00000000000079c5 */ /* 0x000fe20000000000 */
[----:B------:R-:W-:-:S05]  /*17510*/  FMNMX.FTZ R3, R64, R3, !PT ;  /* 0x0000000340037209 */ /* 0x000fca0007810000 */
[----:B------:R-:W-:Y:S01]  /*17520*/  HGMMA.64x16x16.F32 R24, gdesc[UR4], R24, gsb0 ;  /* 0x00200000041879f0 */ /* 0x000fe20008000818 */
[----:B------:R-:W-:Y:S01]  /*17530*/  ISETP.GT.AND P3, PT, R7, 0x18, PT ;  /* 0x000000180700780c */ /* 0x000fe20003f64270 */
[----:B------:R-:W-:Y:S01]  /*17540*/  ULDC UR4, c[0x0][0x988] ;  /* 0x0002620000047ab9 */ /* 0x000fe20000000800 */
        /* <DEDUP_REMOVED lines=31> */
[----:B------:R-:W-:Y:S01]  /*17740*/  FMNMX.FTZ R3, R78, R3, !PT ;  /* 0x000000034e037209 */ /* 0x000fe20007810000 */
[----:B------:R-:W-:Y:S02]  /*17750*/  WARPGROUP.DEPBAR.LE gsb0, 0x0 ;  /* 0x00008000000079c5 */ /* 0x000fe40000010000 */
        /* <DEDUP_REMOVED lines=9> */
[----:B------:R-:W-:Y:S02]  /*177f0*/  FSEL R88, R31, -INF , P2 ;  /* 0xff8000001f587808 */ /* 0x000fe40001000000 */
[----:B------:R-:W-:-:S04]  /*17800*/  FMNMX.FTZ R3, R86, R3, !PT ;  /* 0x0000000356037209 */ /* 0x000fc80007810000 */
[----:B------:R-:W-:-:S05]  /*17810*/  FMNMX.FTZ R3, R88, R3, !PT ;  /* 0x0000000358037209 */ /* 0x000fca0007810000 */
[----:B------:R-:W0:Y:S01]  /*17820*/  SHFL.BFLY PT, R2, R3, 0x2, 0x1f ;  /* 0x0c401f0003027f89 */ /* 0x000e2200000e0000 */
[----:B------:R-:W-:-:S04]  /*17830*/  VIADDMNMX R5, R6, R5, R4, PT ;  /* 0x0000000506057246 */ /* 0x000fc80003800104 */
[----:B------:R-:W-:Y:S02]  /*17840*/  ISETP.GT.AND P2, PT, R5, RZ, PT ;  /* 0x000000ff0500720c */ /* 0x000fe40003f44270 */
[----:B0-----:R-:W-:-:S05]  /*17850*/  FMNMX.FTZ R2, R3, R2, !PT ;  /* 0x0000000203027209 */ /* 0x001fca0007810000 */
[----:B------:R-:W0:Y:S01]  /*17860*/  SHFL.BFLY PT, R7, R2, 0x1, 0x1f ;  /* 0x0c201f0002077f89 */ /* 0x000e2200000e0000 */
[C---:B------:R-:W-:Y:S02]  /*17870*/  ISETP.GT.AND P3, PT, R5.reuse, 0x1, PT ;  /* 0x000000010500780c */ /* 0x040fe40003f64270 */
[----:B------:R-:W-:Y:S02]  /*17880*/  ISETP.GT.AND P4, PT, R5, 0x8, PT ;  /* 0x000000080500780c */ /* 0x000fe40003f84270 */
[----:B------:R-:W-:Y:S02]  /*17890*/  FSEL R56, R56, -INF , P2 ;  /* 0xff80000038387808 */ /* 0x000fe40001000000 */
[----:B------:R-:W-:Y:S02]  /*178a0*/  FSEL R57, R57, -INF , P3 ;  /* 0xff80000039397808 */ /* 0x000fe40001800000 */
[----:B------:R-:W-:Y:S02]  /*178b0*/  ISETP.GT.AND P5, PT, R5, 0x9, PT ;  /* 0x000000090500780c */ /* 0x000fe40003fa4270 */
[----:B------:R-:W-:-:S02]  /*178c0*/  FSEL R60, R60, -INF , P4 ;  /* 0xff8000003c3c7808 */ /* 0x000fc40002000000 */
[----:B------:R-:W-:Y:S02]  /*178d0*/  FMNMX.FTZ R3, R56, R57, !PT ;  /* 0x0000003938037209 */ /* 0x000fe40007810000 */
[----:B------:R-:W-:Y:S02]  /*178e0*/  FSEL R8, R61, -INF , P5 ;  /* 0xff8000003d087808 */ /* 0x000fe40002800000 */
[C---:B------:R-:W-:Y:S02]  /*178f0*/  ISETP.GT.AND P2, PT, R5.reuse, 0x10, PT ;  /* 0x000000100500780c */ /* 0x040fe40003f44270 */
[----:B------:R-:W-:Y:S02]  /*17900*/  ISETP.GT.AND P3, PT, R5, 0x11, PT ;  /* 0x000000110500780c */ /* 0x000fe40003f64270 */
[----:B0-----:R-:W-:Y:S02]  /*17910*/  FMNMX.FTZ R4, R2, R7, !PT ;  /* 0x0000000702047209 */ /* 0x001fe40007810000 */
[----:B------:R-:W-:-:S02]  /*17920*/  FMNMX.FTZ R7, R60, R3, !PT ;  /* 0x000000033c077209 */ /* 0x000fc40007810000 */
[----:B------:R-:W-:Y:S02]  /*17930*/  FSEL R48, R48, -INF , P2 ;  /* 0xff80000030307808 */ /* 0x000fe40001000000 */
[----:B------:R-:W-:Y:S02]  /*17940*/  FMNMX.FTZ R7, R8, R7, !PT ;  /* 0x0000000708077209 */ /* 0x000fe40007810000 */
[----:B------:R-:W-:Y:S02]  /*17950*/  ISETP.GT.AND P2, PT, R5, 0x18, PT ;  /* 0x000000180500780c */ /* 0x000fe40003f44270 */
[----:B------:R-:W-:Y:S02]  /*17960*/  FSEL R10, R49, -INF , P3 ;  /* 0xff800000310a7808 */ /* 0x000fe40001800000 */
[----:B------:R-:W-:Y:S02]  /*17970*/  FMNMX.FTZ R7, R48, R7, !PT ;  /* 0x0000000730077209 */ /* 0x000fe40007810000 */
[----:B------:R-:W-:-:S02]  /*17980*/  MOV R3, UR4 ;  /* 0x0000000400037c02 */ /* 0x000fc40008000f00 */
[C---:B------:R-:W-:Y:S02]  /*17990*/  ISETP.GT.AND P4, PT, R5.reuse, 0x19, PT ;  /* 0x000000190500780c */ /* 0x040fe40003f84270 */
[----:B------:R-:W-:Y:S02]  /*179a0*/  FSEL R52, R52, -INF , P2 ;  /* 0xff80000034347808 */ /* 0x000fe40001000000 */
[----:B------:R-:W-:Y:S01]  /*179b0*/  FMNMX.FTZ R7, R10, R7, !PT ;  /* 0x000000070a077209 */ /* 0x000fe20007810000 */
[C---:B------:R-:W-:Y:S01]  /*179c0*/  FMUL.FTZ R2, R4.reuse, R3 ;  /* 0x0000000304027220 */ /* 0x040fe20000410000 */
[----:B------:R-:W-:Y:S02]  /*179d0*/  FSETP.NEU.FTZ.AND P3, PT, R4, -INF , PT ;  /* 0xff8000000400780b */ /* 0x000fe40003f7d000 */
[----:B------:R-:W-:Y:S02]  /*179e0*/  ISETP.GT.AND P2, PT, R5, 0x20, PT ;  /* 0x000000200500780c */ /* 0x000fe40003f44270 */
[----:B------:R-:W-:-:S02]  /*179f0*/  FSEL R12, R53, -INF , P4 ;  /* 0xff800000350c7808 */ /* 0x000fc40002000000 */
[----:B------:R-:W-:Y:S02]  /*17a00*/  FMNMX.FTZ R7, R52, R7, !PT ;  /* 0x0000000734077209 */ /* 0x000fe40007810000 */
[----:B------:R-:W-:Y:S02]  /*17a10*/  FSEL R9, R2, RZ, P3 ;  /* 0x000000ff02097208 */ /* 0x000fe40001800000 */
[C---:B------:R-:W-:Y:S02]  /*17a20*/  ISETP.GT.AND P3, PT, R5.reuse, 0x21, PT ;  /* 0x000000210500780c */ /* 0x040fe40003f64270 */
[----:B------:R-:W-:Y:S02]  /*17a30*/  FSEL R40, R40, -INF , P2 ;  /* 0xff80000028287808 */ /* 0x000fe40001000000 */
[----:B------:R-:W-:Y:S02]  /*17a40*/  FMNMX.FTZ R7, R12, R7, !PT ;  /* 0x000000070c077209 */ /* 0x000fe40007810000 */
[----:B------:R-:W-:-:S02]  /*17a50*/  ISETP.GT.AND P2, PT, R5, 0x28, PT ;  /* 0x000000280500780c */ /* 0x000fc40003f44270 */
[----:B------:R-:W-:Y:S02]  /*17a60*/  FSEL R14, R41, -INF , P3 ;  /* 0xff800000290e7808 */ /* 0x000fe40001800000 */
[----:B------:R-:W-:Y:S02]  /*17a70*/  FMNMX.FTZ R7, R40, R7, !PT ;  /* 0x0000000728077209 */ /* 0x000fe40007810000 */
[----:B------:R-:W-:Y:S02]  /*17a80*/  ISETP.GT.AND P3, PT, R5, 0x29, PT ;  /* 0x000000290500780c */ /* 0x000fe40003f64270 */
[----:B------:R-:W-:Y:S02]  /*17a90*/  FSEL R44, R44, -INF , P2 ;  /* 0xff8000002c2c7808 */ /* 0x000fe40001000000 */
[----:B------:R-:W-:Y:S02]  /*17aa0*/  FMNMX.FTZ R7, R14, R7, !PT ;  /* 0x000000070e077209 */ /* 0x000fe40007810000 */
[----:B------:R-:W-:-:S02]  /*17ab0*/  FSEL R20, R45, -INF , P3 ;  /* 0xff8000002d147808 */ /* 0x000fc40001800000 */
[C---:B------:R-:W-:Y:S02]  /*17ac0*/  ISETP.GT.AND P2, PT, R5.reuse, 0x30, PT ;  /* 0x000000300500780c */ /* 0x040fe40003f44270 */
[----:B------:R-:W-:Y:S02]  /*17ad0*/  FMNMX.FTZ R7, R44, R7, !PT ;  /* 0x000000072c077209 */ /* 0x000fe40007810000 */
        /* <DEDUP_REMOVED lines=22> */
[----:B------:R-:W-:Y:S01]  /*17c40*/  FMNMX.FTZ R7, R28, R7, !PT ;  /* 0x000000071c077209 */ /* 0x000fe20007810000 */
[----:B------:R-:W-:-:S03]  /*17c50*/  FFMA.FTZ R50, R50, R3, -R9 ;  /* 0x0000000332327223 */ /* 0x000fc60000010809 */
[----:B------:R-:W-:Y:S01]  /*17c60*/  FMNMX.FTZ R7, R38, R7, !PT ;  /* 0x0000000726077209 */ /* 0x000fe20007810000 */
[----:B------:R0:W-:Y:S04]  /*17c70*/  MUFU.EX2 R205, R50 ;  /* 0x0000003200cd7308 */ /* 0x0001e80000000800 */
[----:B0-----:R-:W0:Y:S02]  /*17c80*/  SHFL.BFLY PT, R50, R7, 0x2, 0x1f ;  /* 0x0c401f0007327f89 */ /* 0x001e2400000e0000 */
[----:B0-----:R-:W-:-:S05]  /*17c90*/  FMNMX.FTZ R50, R7, R50, !PT ;  /* 0x0000003207327209 */ /* 0x001fca0007810000 */
[----:B------:R-:W0:Y:S01]  /*17ca0*/  SHFL.BFLY PT, R5, R50, 0x1, 0x1f ;  /* 0x0c201f0032057f89 */ /* 0x000e2200000e0000 */
[-CC-:B------:R-:W-:Y:S01]  /*17cb0*/  FFMA.FTZ R209, R58, R3.reuse, -R9.reuse ;  /* 0x000000033ad17223 */ /* 0x180fe20000010809 */
[-CC-:B------:R-:W-:Y:S01]  /*17cc0*/  FFMA.FTZ R2, R59, R3.reuse, -R9.reuse ;  /* 0x000000033b027223 */ /* 0x180fe20000010809 */
[-CC-:B------:R-:W-:Y:S01]  /*17cd0*/  FFMA.FTZ R211, R62, R3.reuse, -R9.reuse ;  /* 0x000000033ed37223 */ /* 0x180fe20000010809 */
[----:B------:R-:W-:-:S03]  /*17ce0*/  FFMA.FTZ R6, R64, R3, -R9 ;  /* 0x0000000340067223 */ /* 0x000fc60000010809 */
[----:B------:R-:W-:Y:S08]  /*17cf0*/  MUFU.EX2 R209, R209 ;  /* 0x000000d100d17308 */ /* 0x000ff00000000800 */
[----:B------:R-:W1:Y:S01]  /*17d00*/  MUFU.EX2 R2, R2 ;  /* 0x0000000200027308 */ /* 0x000e620000000800 */
[----:B0-----:R-:W-:-:S04]  /*17d10*/  FMNMX.FTZ R5, R50, R5, !PT ;  /* 0x0000000532057209 */ /* 0x001fc80007810000 */
[C---:B------:R-:W-:Y:S01]  /*17d20*/  FSETP.NEU.FTZ.AND P2, PT, R5.reuse, -INF , PT ;  /* 0xff8000000500780b */ /* 0x040fe20003f5d000 */
[-C--:B------:R-:W-:Y:S02]  /*17d30*/  FMUL.FTZ R7, R5, R3.reuse ;  /* 0x0000000305077220 */ /* 0x080fe40000410000 */
[----:B------:R-:W0:Y:S03]  /*17d40*/  MUFU.EX2 R211, R211 ;  /* 0x000000d300d37308 */ /* 0x000e260000000800 */
[----:B------:R-:W-:Y:S01]  /*17d50*/  FSEL R7, R7, RZ, P2 ;  /* 0x000000ff07077208 */ /* 0x000fe20001000000 */
[----:B------:R-:W-:-:S04]  /*17d60*/  FFMA.FTZ R66, R66, R3, -R9 ;  /* 0x0000000342427223 */ /* 0x000fc80000010809 */
[----:B------:R-:W2:Y:S01]  /*17d70*/  MUFU.EX2 R6, R6 ;  /* 0x0000000600067308 */ /* 0x000ea20000000800 */
[-CC-:B------:R-:W-:Y:S01]  /*17d80*/  FFMA.FTZ R56, R56, R3.reuse, -R7.reuse ;  /* 0x0000000338387223 */ /* 0x180fe20000010807 */
[-CC-:B------:R-:W-:Y:S01]  /*17d90*/  FFMA.FTZ R57, R57, R3.reuse, -R7.reuse ;  /* 0x0000000339397223 */ /* 0x180fe20000010807 */
[-CC-:B------:R-:W-:Y:S01]  /*17da0*/  FFMA.FTZ R60, R60, R3.reuse, -R7.reuse ;  /* 0x000000033c3c7223 */ /* 0x180fe20000010807 */
[-C--:B------:R-:W-:Y:S01]  /*17db0*/  FFMA.FTZ R8, R8, R3.reuse, -R7 ;  /* 0x0000000308087223 */ /* 0x080fe20000010807 */
[-CC-:B------:R-:W-:Y:S01]  /*17dc0*/  FFMA.FTZ R54, R54, R3.reuse, -R9.reuse ;  /* 0x0000000336367223 */ /* 0x180fe20000010809 */
[-CC-:B------:R-:W-:Y:S02]  /*17dd0*/  FFMA.FTZ R68, R68, R3.reuse, -R9.reuse ;  /* 0x0000000344447223 */ /* 0x180fe40000010809 */
[----:B------:R-:W-:Y:S01]  /*17de0*/  MUFU.EX2 R56, R56 ;  /* 0x0000003800387308 */ /* 0x000fe20000000800 */
[-CC-:B------:R-:W-:Y:S01]  /*17df0*/  FFMA.FTZ R42, R42, R3.reuse, -R9.reuse ;  /* 0x000000032a2a7223 */ /* 0x180fe20000010809 */
[-CC-:B------:R-:W-:Y:S01]  /*17e00*/  FFMA.FTZ R70, R70, R3.reuse, -R9.reuse ;  /* 0x0000000346467223 */ /* 0x180fe20000010809 */
[-CC-:B------:R-:W-:Y:S01]  /*17e10*/  FFMA.FTZ R46, R46, R3.reuse, -R9.reuse ;  /* 0x000000032e2e7223 */ /* 0x180fe20000010809 */
[-CC-:B------:R-:W-:Y:S01]  /*17e20*/  FFMA.FTZ R72, R72, R3.reuse, -R9.reuse ;  /* 0x0000000348487223 */ /* 0x180fe20000010809 */
[-CC-:B------:R-:W-:Y:S01]  /*17e30*/  FFMA.FTZ R74, R74, R3.reuse, -R9.reuse ;  /* 0x000000034a4a7223 */ /* 0x180fe20000010809 */
[----:B------:R-:W-:-:S02]  /*17e40*/  FFMA.FTZ R76, R76, R3, -R9 ;  /* 0x000000034c4c7223 */ /* 0x000fc40000010809 */
[----:B------:R-:W3:Y:S01]  /*17e50*/  MUFU.EX2 R57, R57 ;  /* 0x0000003900397308 */ /* 0x000ee20000000800 */
[-CC-:B------:R-:W-:Y:S01]  /*17e60*/  FFMA.FTZ R78, R78, R3.reuse, -R9.reuse ;  /* 0x000000034e4e7223 */ /* 0x180fe20000010809 */
[-CC-:B------:R-:W-:Y:S01]  /*17e70*/  FFMA.FTZ R80, R80, R3.reuse, -R9.reuse ;  /* 0x0000000350507223 */ /* 0x180fe20000010809 */
[-CC-:B------:R-:W-:Y:S01]  /*17e80*/  FFMA.FTZ R82, R82, R3.reuse, -R9.reuse ;  /* 0x0000000352527223 */ /* 0x180fe20000010809 */
[-CC-:B------:R-:W-:Y:S01]  /*17e90*/  FFMA.FTZ R84, R84, R3.reuse, -R9.reuse ;  /* 0x0000000354547223 */ /* 0x180fe20000010809 */
[-CC-:B------:R-:W-:Y:S01]  /*17ea0*/  FFMA.FTZ R86, R86, R3.reuse, -R9.reuse ;  /* 0x0000000356567223 */ /* 0x180fe20000010809 */
[-C--:B------:R-:W-:Y:S02]  /*17eb0*/  FFMA.FTZ R88, R88, R3.reuse, -R9 ;  /* 0x0000000358587223 */ /* 0x080fe40000010809 */
[----:B------:R-:W4:Y:S01]  /*17ec0*/  MUFU.EX2 R66, R66 ;  /* 0x0000004200427308 */ /* 0x000f220000000800 */
[-CC-:B------:R-:W-:Y:S01]  /*17ed0*/  FFMA.FTZ R10, R10, R3.reuse, -R7.reuse ;  /* 0x000000030a0a7223 */ /* 0x180fe20000010807 */
[----:B------:R-:W-:-:S06]  /*17ee0*/  FFMA.FTZ R48, R48, R3, -R7 ;  /* 0x0000000330307223 */ /* 0x000fcc0000010807 */
[----:B------:R1:W-:Y:S08]  /*17ef0*/  MUFU.EX2 R9, R8 ;  /* 0x0000000800097308 */ /* 0x0003f00000000800 */
[----:B------:R-:W4:Y:S01]  /*17f00*/  MUFU.EX2 R60, R60 ;  /* 0x0000003c003c7308 */ /* 0x000f220000000800 */
[----:B-1----:R-:W-:-:S04]  /*17f10*/  FADD.FTZ R8, R209, R2 ;  /* 0x00000002d1087221 */ /* 0x002fc80000010000 */
[----:B0-----:R-:W-:-:S03]  /*17f20*/  FADD.FTZ R25, R211, R8 ;  /* 0x00000008d3197221 */ /* 0x001fc60000010000 */
[----:B------:R-:W0:Y:S01]  /*17f30*/  MUFU.EX2 R54, R54 ;  /* 0x0000003600367308 */ /* 0x000e220000000800 */
[----:B--2---:R-:W-:Y:S01]  /*17f40*/  FADD.FTZ R8, R6, R25 ;  /* 0x0000001906087221 */ /* 0x004fe20000010000 */
[----:B------:R-:W-:-:S06]  /*17f50*/  FFMA.FTZ R52, R52, R3, -R7 ;  /* 0x0000000334347223 */ /* 0x000fcc0000010807 */
[----:B------:R1:W-:Y:S01]  /*17f60*/  MUFU.EX2 R11, R10 ;  /* 0x0000000a000b7308 */ /* 0x0003e20000000800 */
[----:B------:R-:W-:Y:S01]  /*17f70*/  FADD.FTZ R27, R205, R8 ;  /* 0x00000008cd1b7221 */ /* 0x000fe20000010000 */
[----:B---3--:R-:W-:-:S06]  /*17f80*/  FADD.FTZ R25, R56, R57 ;  /* 0x0000003938197221 */ /* 0x008fcc0000010000 */
[----:B------:R-:W2:Y:S01]  /*17f90*/  MUFU.EX2 R207, R68 ;  /* 0x0000004400cf7308 */ /* 0x000ea20000000800 */
[----:B-1----:R-:W-:-:S04]  /*17fa0*/  IMAD.IADD R10, R237, 0x1, -R227 ;  /* 0x00000001ed0a7824 */ /* 0x002fc800078e0ae3 */
[----:B------:R-:W-:-:S03]  /*17fb0*/  IMAD R10, R225, 0x80, R10 ;  /* 0x00000080e10a7824 */ /* 0x000fc600078e020a */
[----:B------:R-:W1:Y:S01]  /*17fc0*/  MUFU.EX2 R48, R48 ;  /* 0x0000003000307308 */ /* 0x000e620000000800 */
[----:B------:R-:W-:-:S04]  /*17fd0*/  IMAD.HI R224, R10, 0x66666667, RZ ;  /* 0x666666670ae07827 */ /* 0x000fc800078e02ff */
[-C--:B------:R-:W-:Y:S01]  /*17fe0*/  FFMA.FTZ R12, R12, R3.reuse, -R7 ;  /* 0x000000030c0c7223 */ /* 0x080fe20000010807 */
[----:B----4-:R-:W-:Y:S02]  /*17ff0*/  FADD.FTZ R27, R66, R27 ;  /* 0x0000001b421b7221 */ /* 0x010fe40000010000 */
[----:B------:R-:W3:Y:S01]  /*18000*/  MUFU.EX2 R42, R42 ;  /* 0x0000002a002a7308 */ /* 0x000ee20000000800 */
[----:B------:R-:W-:Y:S01]  /*18010*/  FADD.FTZ R8, R60, R25 ;  /* 0x000000193c087221 */ /* 0x000fe20000010000 */
[----:B------:R-:W-:Y:S01]  /*18020*/  FFMA.FTZ R40, R40, R3, -R7 ;  /* 0x0000000328287223 */ /* 0x000fe20000010807 */
[----:B------:R-:W-:-:S05]  /*18030*/  SHF.R.U32.HI R29, RZ, 0x1f, R224 ;  /* 0x0000001fff1d7819 */ /* 0x000fca00000116e0 */
[----:B------:R-:W4:Y:S01]  /*18040*/  MUFU.EX2 R201, R70 ;  /* 0x0000004600c97308 */ /* 0x000f220000000800 */
[----:B0-----:R-:W-:Y:S01]  /*18050*/  FADD.FTZ R10, R54, R27 ;  /* 0x0000001b360a7221 */ /* 0x001fe20000010000 */
[----:B------:R-:W-:-:S06]  /*18060*/  FADD.FTZ R27, R9, R8 ;  /* 0x00000008091b7221 */ /* 0x000fcc0000010000 */
[----:B------:R-:W0:Y:S01]  /*18070*/  MUFU.EX2 R52, R52 ;  /* 0x0000003400347308 */ /* 0x000e220000000800 */
[----:B------:R-:W-:Y:S01]  /*18080*/  LEA.HI.SX32 R224, R224, R29, 0x1b ;  /* 0x0000001de0e07211 */ /* 0x000fe200078fdaff */
[----:B------:R-:W-:Y:S01]  /*18090*/  FFMA.FTZ R14, R14, R3, -R7 ;  /* 0x000000030e0e7223 */ /* 0x000fe20000010807 */
[----:B--2---:R-:W-:-:S05]  /*180a0*/  FADD.FTZ R29, R207, R10 ;  /* 0x0000000acf1d7221 */ /* 0x004fca0000010000 */
[----:B------:R-:W2:Y:S01]  /*180b0*/  MUFU.EX2 R46, R46 ;  /* 0x0000002e002e7308 */ /* 0x000ea20000000800 */
[----:B-1----:R-:W-:Y:S01]  /*180c0*/  FADD.FTZ R8, R48, R27 ;  /* 0x0000001b30087221 */ /* 0x002fe20000010000 */
[----:B------:R-:W-:-:S06]  /*180d0*/  FFMA.FTZ R44, R44, R3, -R7 ;  /* 0x000000032c2c7223 */ /* 0x000fcc0000010807 */
[----:B------:R-:W1:Y:S01]  /*180e0*/  MUFU.EX2 R13, R12 ;  /* 0x0000000c000d7308 */ /* 0x000e620000000800 */
[----:B------:R-:W-:Y:S01]  /*180f0*/  @!P1 IADD3 R0, R0, 0x38840, RZ ;  /* 0x0003884000009810 */ /* 0x000fe20007ffe0ff */
[----:B---3--:R-:W-:-:S06]  /*18100*/  FADD.FTZ R10, R42, R29 ;  /* 0x0000001d2a0a7221 */ /* 0x008fcc0000010000 */
[----:B------:R-:W3:Y:S01]  /*18110*/  MUFU.EX2 R203, R72 ;  /* 0x0000004800cb7308 */ /* 0x000ee20000000800 */
[----:B------:R-:W-:-:S07]  /*18120*/  FADD.FTZ R27, R11, R8 ;  /* 0x000000080b1b7221 */ /* 0x000fce0000010000 */
[----:B------:R-:W3:Y:S01]  /*18130*/  MUFU.EX2 R40, R40 ;  /* 0x0000002800287308 */ /* 0x000ee20000000800 */
[----:B------:R-:W-:Y:S01]  /*18140*/  @!P1 PRMT R0, RZ, 0x654, R0 ;  /* 0x00000654ff009816 */ /* 0x000fe20000000000 */
[----:B------:R-:W-:Y:S01]  /*18150*/  FFMA.FTZ R20, R20, R3, -R7 ;  /* 0x0000000314147223 */ /* 0x000fe20000010807 */
[----:B----4-:R-:W-:-:S05]  /*18160*/  FADD.FTZ R29, R201, R10 ;  /* 0x0000000ac91d7221 */ /* 0x010fca0000010000 */
[----:B------:R-:W4:Y:S01]  /*18170*/  MUFU.EX2 R74, R74 ;  /* 0x0000004a004a7308 */ /* 0x000f220000000800 */
[----:B0-----:R-:W-:Y:S01]  /*18180*/  FADD.FTZ R8, R52, R27 ;  /* 0x0000001b34087221 */ /* 0x001fe20000010000 */
[----:B------:R-:W-:Y:S01]  /*18190*/  FFMA.FTZ R32, R32, R3, -R7 ;  /* 0x0000000320207223 */ /* 0x000fe20000010807 */
[----:B------:R2:W-:Y:S05]  /*181a0*/  @!P1 SYNCS.ARRIVE.TRANS64.RED.A1T0 RZ, [R0+URZ], RZ ;  /* 0x000000ff00ff99a7 */ /* 0x0005ea000810043f */
[----:B------:R-:W0:Y:S01]  /*181b0*/  MUFU.EX2 R15, R14 ;  /* 0x0000000e000f7308 */ /* 0x000e220000000800 */
[----:B--2---:R-:W-:-:S07]  /*181c0*/  FADD.FTZ R0, R46, R29 ;  /* 0x0000001d2e007221 */ /* 0x004fce0000010000 */
[----:B------:R-:W2:Y:S01]  /*181d0*/  MUFU.EX2 R197, R76 ;  /* 0x0000004c00c57308 */ /* 0x000ea20000000800 */
[----:B-1----:R-:W-:-:S07]  /*181e0*/  FADD.FTZ R29, R13, R8 ;  /* 0x000000080d1d7221 */ /* 0x002fce0000010000 */
[----:B------:R-:W1:Y:S01]  /*181f0*/  MUFU.EX2 R44, R44 ;  /* 0x0000002c002c7308 */ /* 0x000e620000000800 */
[----:B------:R-:W-:Y:S01]  /*18200*/  FFMA.FTZ R26, R26, R3, -R7 ;  /* 0x000000031a1a7223 */ /* 0x000fe20000010807 */
[----:B---3--:R-:W-:-:S06]  /*18210*/  FADD.FTZ R31, R203, R0 ;  /* 0x00000000cb1f7221 */ /* 0x008fcc0000010000 */
[----:B------:R-:W3:Y:S01]  /*18220*/  MUFU.EX2 R78, R78 ;  /* 0x0000004e004e7308 */ /* 0x000ee20000000800 */
[----:B------:R-:W-:Y:S01]  /*18230*/  FADD.FTZ R0, R40, R29 ;  /* 0x0000001d28007221 */ /* 0x000fe20000010000 */
[----:B------:R-:W-:-:S06]  /*18240*/  FFMA.FTZ R36, R36, R3, -R7 ;  /* 0x0000000324247223 */ /* 0x000fcc0000010807 */
[----:B------:R-:W3:Y:S01]  /*18250*/  MUFU.EX2 R21, R20 ;  /* 0x0000001400157308 */ /* 0x000ee20000000800 */
[----:B----4-:R-:W-:Y:S01]  /*18260*/  FADD.FTZ R8, R74, R31 ;  /* 0x0000001f4a087221 */ /* 0x010fe20000010000 */
[----:B0-----:R-:W-:-:S06]  /*18270*/  FADD.FTZ R29, R15, R0 ;  /* 0x000000000f1d7221 */ /* 0x001fcc0000010000 */
[----:B------:R-:W0:Y:S01]  /*18280*/  MUFU.EX2 R199, R80 ;  /* 0x0000005000c77308 */ /* 0x000e220000000800 */
[----:B------:R-:W-:-:S07]  /*18290*/  FFMA.FTZ R30, R30, R3, -R7 ;  /* 0x000000031e1e7223 */ /* 0x000fce0000010807 */
[----:B------:R-:W4:Y:S01]  /*182a0*/  MUFU.EX2 R32, R32 ;  /* 0x0000002000207308 */ /* 0x000f220000000800 */
[-CC-:B------:R-:W-:Y:S01]  /*182b0*/  FFMA.FTZ R24, R24, R3.reuse, -R7.reuse ;  /* 0x0000000318187223 */ /* 0x180fe20000010807 */
[-CC-:B------:R-:W-:Y:S01]  /*182c0*/  FFMA.FTZ R34, R34, R3.reuse, -R7.reuse ;  /* 0x0000000322227223 */ /* 0x180fe20000010807 */
[-CC-:B------:R-:W-:Y:S01]  /*182d0*/  FFMA.FTZ R28, R28, R3.reuse, -R7.reuse ;  /* 0x000000031c1c7223 */ /* 0x180fe20000010807 */
[----:B------:R-:W-:-:S04]  /*182e0*/  FFMA.FTZ R38, R38, R3, -R7 ;  /* 0x0000000326267223 */ /* 0x000fc80000010807 */
[----:B------:R-:W4:Y:S01]  /*182f0*/  MUFU.EX2 R82, R82 ;  /* 0x0000005200527308 */ /* 0x000f220000000800 */
[----:B--2---:R-:W-:Y:S01]  /*18300*/  FADD.FTZ R7, R197, R8 ;  /* 0x00000008c5077221 */ /* 0x004fe20000010000 */
[----:B-1----:R-:W-:-:S06]  /*18310*/  FADD.FTZ R0, R44, R29 ;  /* 0x0000001d2c007221 */ /* 0x002fcc0000010000 */
[----:B------:R-:W1:Y:S01]  /*18320*/  MUFU.EX2 R25, R26 ;  /* 0x0000001a00197308 */ /* 0x000e620000000800 */
[----:B------:R-:W-:Y:S01]  /*18330*/  F2FP.F16.F32.PACK_AB R209, R2, R209 ;  /* 0x000000d102d1723e */ /* 0x000fe200000000ff */
[----:B---3--:R-:W-:-:S06]  /*18340*/  FADD.FTZ R2, R78, R7 ;  /* 0x000000074e027221 */ /* 0x008fcc0000010000 */
[----:B------:R-:W2:Y:S01]  /*18350*/  MUFU.EX2 R193, R84 ;  /* 0x0000005400c17308 */ /* 0x000ea20000000800 */
[----:B------:R-:W-:-:S07]  /*18360*/  FADD.FTZ R29, R21, R0 ;  /* 0x00000000151d7221 */ /* 0x000fce0000010000 */
[----:B------:R-:W3:Y:S01]  /*18370*/  MUFU.EX2 R36, R36 ;  /* 0x0000002400247308 */ /* 0x000ee20000000800 */
[----:B0-----:R-:W-:Y:S01]  /*18380*/  FADD.FTZ R31, R199, R2 ;  /* 0x00000002c71f7221 */ /* 0x001fe20000010000 */
[----:B----4-:R-:W-:-:S06]  /*18390*/  FADD.FTZ R0, R32, R29 ;  /* 0x0000001d20007221 */ /* 0x010fcc0000010000 */
[----:B------:R-:W0:Y:S08]  /*183a0*/  MUFU.EX2 R86, R86 ;  /* 0x0000005600567308 */ /* 0x000e300000000800 */
[----:B------:R-:W4:Y:S01]  /*183b0*/  MUFU.EX2 R27, R30 ;  /* 0x0000001e001b7308 */ /* 0x000f220000000800 */
[----:B------:R-:W-:Y:S01]  /*183c0*/  FADD.FTZ R2, R82, R31 ;  /* 0x0000001f52027221 */ /* 0x000fe20000010000 */
[----:B-1----:R-:W-:-:S06]  /*183d0*/  FADD.FTZ R29, R25, R0 ;  /* 0x00000000191d7221 */ /* 0x002fcc0000010000 */
[----:B------:R-:W1:Y:S01]  /*183e0*/  MUFU.EX2 R24, R24 ;  /* 0x0000001800187308 */ /* 0x000e620000000800 */
[----:B--2---:R-:W-:Y:S01]  /*183f0*/  FADD.FTZ R31, R193, R2 ;  /* 0x00000002c11f7221 */ /* 0x004fe20000010000 */
[----:B---3--:R-:W-:-:S06]  /*18400*/  FADD.FTZ R0, R36, R29 ;  /* 0x0000001d24007221 */ /* 0x008fcc0000010000 */
[----:B------:R-:W2:Y:S01]  /*18410*/  MUFU.EX2 R7, R34 ;  /* 0x0000002200077308 */ /* 0x000ea20000000800 */
[----:B------:R-:W-:Y:S01]  /*18420*/  VIADD R8, R148, 0xfffffffe ;  /* 0xfffffffe94087836 */ /* 0x000fe20000000000 */
[----:B------:R-:W-:Y:S01]  /*18430*/  VIMNMX R224, RZ, R224, !PT ;  /* 0x000000e0ffe07248 */ /* 0x000fe20007fe0100 */
[----:B0-----:R-:W-:-:S05]  /*18440*/  FADD.FTZ R12, R86, R31 ;  /* 0x0000001f560c7221 */ /* 0x001fca0000010000 */
[----:B------:R-:W0:Y:S01]  /*18450*/  MUFU.EX2 R28, R28 ;  /* 0x0000001c001c7308 */ /* 0x000e220000000800 */
[----:B----4-:R-:W-:Y:S01]  /*18460*/  FADD.FTZ R31, R27, R0 ;  /* 0x000000001b1f7221 */ /* 0x010fe20000010000 */
[----:B------:R-:W-:-:S06]  /*18470*/  ISETP.GE.AND P2, PT, R8, R224, PT ;  /* 0x000000e00800720c */ /* 0x000fcc0003f46270 */
[----:B------:R-:W3:Y:S01]  /*18480*/  MUFU.EX2 R195, R88 ;  /* 0x0000005800c37308 */ /* 0x000ee20000000800 */
[----:B-1----:R-:W-:-:S07]  /*18490*/  FADD.FTZ R0, R24, R31 ;  /* 0x0000001f18007221 */ /* 0x002fce0000010000 */
[----:B------:R-:W1:Y:S01]  /*184a0*/  MUFU.EX2 R29, R38 ;  /* 0x00000026001d7308 */ /* 0x000e620000000800 */
[----:B------:R-:W-:Y:S01]  /*184b0*/  F2FP.F16.F32.PACK_AB R210, R9, R60 ;  /* 0x0000003c09d2723e */ /* 0x000fe200000000ff */
[----:B--2---:R-:W-:Y:S01]  /*184c0*/  FADD.FTZ R9, R7, R0 ;  /* 0x0000000007097221 */ /* 0x004fe20000010000 */
[----:B------:R-:W-:Y:S03]  /*184d0*/  BSSY B0, `(.L_x_2524) ;  /* 0x00005c0000007945 */ /* 0x000fe60003800000 */
[----:B0-----:R-:W-:Y:S01]  /*184e0*/  FADD.FTZ R0, R28, R9 ;  /* 0x000000091c007221 */ /* 0x001fe20000010000 */
[----:B------:R-:W-:Y:S01]  /*184f0*/  F2FP.F16.F32.PACK_AB R206, R13, R52 ;  /* 0x000000340dce723e */ /* 0x000fe200000000ff */
[----:B---3--:R-:W-:Y:S01]  /*18500*/  FADD.FTZ R12, R195, R12 ;  /* 0x0000000cc30c7221 */ /* 0x008fe20000010000 */
[----:B------:R-:W-:Y:S01]  /*18510*/  F2FP.F16.F32.PACK_AB R205, R66, R205 ;  /* 0x000000cd42cd723e */ /* 0x000fe200000000ff */
[----:B------:R-:W-:Y:S01]  /*18520*/  IMAD.MOV.U32 R2, RZ, RZ, 0x3f800000 ;  /* 0x3f800000ff027424 */ /* 0x000fe200078e00ff */
[----:B------:R-:W-:Y:S01]  /*18530*/  F2FP.F16.F32.PACK_AB R207, R207, R54 ;  /* 0x00000036cfcf723e */ /* 0x000fe200000000ff */
[--C-:B------:R-:W-:Y:S01]  /*18540*/  IMAD.MOV.U32 R150, RZ, RZ, R151.reuse ;  /* 0x000000ffff967224 */ /* 0x100fe200078e0097 */
[----:B------:R-:W-:Y:S01]  /*18550*/  F2FP.F16.F32.PACK_AB R201, R201, R42 ;  /* 0x0000002ac9c9723e */ /* 0x000fe200000000ff */
[--C-:B------:R-:W-:Y:S01]  /*18560*/  IMAD.MOV.U32 R149, RZ, RZ, R151.reuse ;  /* 0x000000ffff957224 */ /* 0x100fe200078e0097 */
[----:B------:R-:W-:Y:S01]  /*18570*/  F2FP.F16.F32.PACK_AB R203, R203, R46 ;  /* 0x0000002ecbcb723e */ /* 0x000fe200000000ff */
[----:B-1----:R-:W-:Y:S01]  /*18580*/  FADD.FTZ R13, R29, R0 ;  /* 0x000000001d0d7221 */ /* 0x002fe20000010000 */
[----:B------:R-:W-:Y:S01]  /*18590*/  F2FP.F16.F32.PACK_AB R197, R197, R74 ;  /* 0x0000004ac5c5723e */ /* 0x000fe200000000ff */
[--C-:B------:R-:W-:Y:S01]  /*185a0*/  IMAD.MOV.U32 R147, RZ, RZ, R151.reuse ;  /* 0x000000ffff937224 */ /* 0x100fe200078e0097 */
        /* <DEDUP_REMOVED lines=24> */
[----:B------:R-:W-:Y:S01]  /*18730*/  MOV R0, 0x3f800000 ;  /* 0x3f80000000007802 */ /* 0x000fe20000000f00 */
        /* <DEDUP_REMOVED lines=111> */
[----:B------:R-:W-:Y:S01]  /*18e30*/  IMAD.MOV.U32 R24, RZ, RZ, R151 ;  /* 0x000000ffff187224 */ /* 0x000fe200078e0097 */
[----:B------:R-:W-:Y:S06]  /*18e40*/  @!P2 BRA `(.L_x_2525) ;  /* 0x0000005000a0a947 */ /* 0x000fec0003800000 */
[----:B------:R-:W-:Y:S01]  /*18e50*/  BSSY B1, `(.L_x_2525) ;  /* 0x0000527000017945 */ /* 0x000fe20003800000 */
[----:B------:R-:W-:Y:S01]  /*18e60*/  IMAD.MOV.U32 R6, RZ, RZ, R4 ;  /* 0x000000ffff067224 */ /* 0x000fe200078e0004 */
[----:B------:R-:W-:Y:S01]  /*18e70*/  MOV R7, R5 ;  /* 0x0000000500077202 */ /* 0x000fe20000000f00 */
[----:B------:R-:W-:Y:S01]  /*18e80*/  IMAD.MOV.U32 R9, RZ, RZ, R219 ;  /* 0x000000ffff097224 */ /* 0x000fe200078e00db */
[----:B------:R-:W-:Y:S01]  /*18e90*/  MOV R2, 0x3f800000 ;  /* 0x3f80000000027802 */ /* 0x000fe20000000f00 */
[----:B------:R-:W-:Y:S01]  /*18ea0*/  IMAD.MOV.U32 R10, RZ, RZ, R214 ;  /* 0x000000ffff0a7224 */ /* 0x000fe200078e00d6 */
        /* <DEDUP_REMOVED lines=64> */
.L_x_2536:
[----:B------:R-:W-:-:S05]  /*192b0*/  VIADD R3, R10, 0x1 ;  /* 0x000000010a037836 */ /* 0x000fca0000000000 */
[----:B------:R-:W-:-:S04]  /*192c0*/  ISETP.NE.AND P2, PT, R3, 0x2, PT ;  /* 0x000000020300780c */ /* 0x000fc80003f45270 */
[----:B------:R-:W-:Y:S02]  /*192d0*/  SEL R4, RZ, 0x1, P2 ;  /* 0x00000001ff047807 */ /* 0x000fe40001000000 */
[----:B------:R-:W-:Y:S02]  /*192e0*/  SEL R214, R3, RZ, P2 ;  /* 0x000000ff03d67207 */ /* 0x000fe40001000000 */
[----:B------:R-:W-:Y:S01]  /*192f0*/  LOP3.LUT R219, R9, R4, RZ, 0x3c, !PT ;  /* 0x0000000409db7212 */ /* 0x000fe200078e3cff */
[----:B------:R-:W-:Y:S06]  /*19300*/  @!P0 BRA `(.L_x_2526) ;  /* 0x0000000000048947 */ /* 0x000fec0003800000 */
[----:B------:R-:W-:Y:S01]  /*19310*/  BPT.TRAP 0x1 ;  /* 0x000000040000795c */ /* 0x000fe20000300000 */
.L_x_2526:
[----:B------:R-:W-:Y:S01]  /*19320*/  IMAD R11, R214, 0x8, R16 ;  /* 0x00000008d60b7824 */ /* 0x000fe200078e0210 */
[----:B------:R-:W-:-:S04]  /*19330*/  SHF.L.U32 R4, R219, 0x1f, RZ ;  /* 0x0000001fdb047819 */ /* 0x000fc800000006ff */
[----:B------:R0:W1:Y:S01]  /*19340*/  SYNCS.PHASECHK.TRANS64.TRYWAIT P2, [R11+URZ+0x38830], R4 ;  /* 0x038830040b0075a7 */ /* 0x000062000804017f */
[----:B------:R-:W-:Y:S05]  /*19350*/  @!P0 BRA `(.L_x_2527) ;  /* 0x0000000000048947 */ /* 0x000fea0003800000 */
[----:B------:R-:W-:Y:S01]  /*19360*/  BPT.TRAP 0x1 ;  /* 0x000000040000795c */ /* 0x000fe20000300000 */
.L_x_2527:
[----:B------:R-:W-:Y:S01]  /*19370*/  IMAD R3, R214, 0xa00, R223 ;  /* 0x00000a00d6037824 */ /* 0x000fe200078e02df */
[----:B------:R-:W-:Y:S03]  /*19380*/  BSSY B2, `(.L_x_2528) ;  /* 0x0000006000027945 */ /* 0x000fe60003800000 */
[C---:B------:R-:W-:Y:S01]  /*19390*/  VIADD R20, R3.reuse, 0x100 ;  /* 0x0000010003147836 */ /* 0x040fe20000000000 */
[----:B------:R-:W-:Y:S01]  /*193a0*/  IADD3 R14, R3, 0x80, RZ ;  /* 0x00000080030e7810 */ /* 0x000fe20007ffe0ff */
[----:B-1----:R-:W-:Y:S06]  /*193b0*/  @P2 BRA `(.L_x_2529) ;  /* 0x0000000000082947 */ /* 0x002fec0003800000 */
[----:B------:R-:W1:Y:S02]  /*193c0*/  SYNCS.PHASECHK.TRANS64.TRYWAIT P2, [R11+URZ+0x38830], R4 ;  /* 0x038830040b0075a7 */ /* 0x000e64000804017f */
[----:B-1----:R-:W-:Y:S05]  /*193d0*/  @!P2 BRA `(.L_x_2530) ;  /* 0x0000015000f0a947 */ /* 0x002fea0003800000 */
.L_x_2529:
[----:B------:R-:W-:Y:S05]  /*193e0*/  BSYNC B2 ;  /* 0x0000000000027941 */ /* 0x000fea0003800000 */
.L_x_2528:
[----:B------:R-:W2:Y:S04]  /*193f0*/  LDL.64 R152, [R1+0x40] ;  /* 0x0000400001987983 */ /* 0x000ea80000100a00 */
[----:B------:R-:W3:Y:S01]  /*19400*/  LDL.64 R154, [R1+0x48] ;  /* 0x00004800019a7983 */ /* 0x000ee20000100a00 */
[----:B01----:R-:W-:Y:S01]  /*19410*/  IMAD.MOV.U32 R4, RZ, RZ, R3 ;  /* 0x000000ffff047224 */ /* 0x003fe200078e0003 */
[----:B------:R-:W-:-:S04]  /*19420*/  MOV R5, 0x40000040 ;  /* 0x4000004000057802 */ /* 0x000fc80000000f00 */
[----:B------:R-:W-:Y:S02]  /*19430*/  R2UR UR6, R4 ;  /* 0x00000000040672ca */ /* 0x000fe400000e0000 */
[----:B------:R-:W-:Y:S01]  /*19440*/  R2UR UR7, R5 ;  /* 0x00000000050772ca */ /* 0x000fe200000e0000 */
[----:B------:R-:W-:Y:S01]  /*19450*/  WARPGROUP.ARRIVE ;  /* 0x00000000000079c5 */ /* 0x000fe20000000000 */
[----:B------:R-:W-:Y:S01]  /*19460*/  IMAD.MOV.U32 R15, RZ, RZ, 0x40000040 ;  /* 0x40000040ff0f7424 */ /* 0x000fe200078e00ff */
[----:B------:R-:W-:-:S04]  /*19470*/  R2UR UR14, R14 ;  /* 0x000000000e0e72ca */ /* 0x000fc800000e0000 */
[----:B------:R-:W-:Y:S01]  /*19480*/  R2UR UR15, R15 ;  /* 0x000000000f0f72ca */ /* 0x000fe200000e0000 */
[----:B------:R-:W-:Y:S01]  /*19490*/  IMAD.MOV.U32 R21, RZ, RZ, 0x40000040 ;  /* 0x40000040ff157424 */ /* 0x000fe200078e00ff */
[----:B------:R-:W-:-:S04]  /*194a0*/  R2UR UR26, R20 ;  /* 0x00000000141a72ca */ /* 0x000fc800000e0000 */
        /* <DEDUP_REMOVED lines=24> */
[----:B------:R-:W-:Y:S01]  /*19630*/  IADD3 R14, R3, 0x200, RZ ;  /* 0x00000200030e7810 */ /* 0x000fe20007ffe0ff */
        /* <DEDUP_REMOVED lines=25> */
[----:B------:R-:W-:Y:S02]  /*197d0*/  VIADD R20, R3, 0x102 ;  /* 0x0000010203147836 */ /* 0x000fe40000000000 */
[----:B------:R-:W-:Y:S01]  /*197e0*/  IMAD.MOV.U32 R21, RZ, RZ, 0x40000040 ;  /* 0x40000040ff157424 */ /* 0x000fe200078e00ff */
[----:B------:R-:W-:Y:S01]  /*197f0*/  UMOV UR16, UR28 ;  /* 0x0000001c00107c82 */ /* 0x000fe20008000000 */
[----:B------:R-:W-:Y:S01]  /*19800*/  UMOV UR17, UR29 ;  /* 0x0000001d00117c82 */ /* 0x000fe20008000000 */
[----:B------:R-:W-:-:S02]  /*19810*/  WARPGROUP.DEPBAR.LE gsb0, 0x0 ;  /* 0x00008000000079c5 */ /* 0x000fc40000010000 */
[----:B------:R-:W-:Y:S01]  /*19820*/  WARPGROUP.ARRIVE ;  /* 0x00000000000079c5 */ /* 0x000fe20000000000 */
[----:B------:R-:W-:Y:S01]  /*19830*/  IADD3 R4, R3, 0x182, RZ ;  /* 0x0000018203047810 */ /* 0x000fe20007ffe0ff */
[----:B------:R-:W-:Y:S01]  /*19840*/  UMOV UR24, UR28 ;  /* 0x0000001c00187c82 */ /* 0x000fe20008000000 */
[----:B------:R-:W-:Y:S01]  /*19850*/  MOV R5, 0x40000040 ;  /* 0x4000004000057802 */ /* 0x000fe20000000f00 */
[----:B------:R-:W-:Y:S01]  /*19860*/  UMOV UR25, UR29 ;  /* 0x0000001d00197c82 */ /* 0x000fe20008000000 */
[----:B------:R-:W-:Y:S01]  /*19870*/  UMOV UR20, UR28 ;  /* 0x0000001c00147c82 */ /* 0x000fe20008000000 */
[----:B------:R-:W-:Y:S01]  /*19880*/  HGMMA.64x16x16.F32 R176, gdesc[UR12], R176, gsb0 ;  /* 0x002000000cb079f0 */ /* 0x000fe200080008b0 */
[----:B------:R-:W-:Y:S01]  /*19890*/  R2UR UR18, R20 ;  /* 0x00000000141272ca */ /* 0x000fe200000e0000 */
[----:B------:R-:W-:Y:S01]  /*198a0*/  UMOV UR21, UR29 ;  /* 0x0000001d00157c82 */ /* 0x000fe20008000000 */
[----:B------:R-:W-:Y:S01]  /*198b0*/  R2UR UR19, R21 ;  /* 0x00000000151372ca */ /* 0x000fe200000e0000 */
[----:B------:R-:W2:Y:S01]  /*198c0*/  LDL.64 R14, [R1+0x30] ;  /* 0x00003000010e7983 */ /* 0x000ea20000100a00 */
[----:B------:R-:W-:Y:S01]  /*198d0*/  R2UR UR26, R4 ;  /* 0x00000000041a72ca */ /* 0x000fe200000e0000 */
[----:B------:R-:W-:-:S02]  /*198e0*/  WARPGROUP.DEPBAR.LE gsb0, 0x0 ;  /* 0x00008000000079c5 */ /* 0x000fc40000010000 */
[----:B------:R-:W-:Y:S01]  /*198f0*/  WARPGROUP.ARRIVE ;  /* 0x00000000000079c5 */ /* 0x000fe20000000000 */
[----:B------:R-:W-:Y:S01]  /*19900*/  R2UR UR27, R5 ;  /* 0x00000000051b72ca */ /* 0x000fe200000e0000 */
[----:B------:R-:W-:Y:S01]  /*19910*/  UMOV UR8, UR30 ;  /* 0x0000001e00087c82 */ /* 0x000fe20008000000 */
[----:B------:R-:W-:Y:S01]  /*19920*/  UMOV UR9, UR31 ;  /* 0x0000001f00097c82 */ /* 0x000fe20008000000 */
[----:B------:R-:W-:Y:S01]  /*19930*/  UMOV UR4, UR30 ;  /* 0x0000001e00047c82 */ /* 0x000fe20008000000 */
[----:B------:R-:W-:-:S03]  /*19940*/  UMOV UR5, UR31 ;  /* 0x0000001f00057c82 */ /* 0x000fc60008000000 */
[----:B------:R-:W-:Y:S01]  /*19950*/  HGMMA.64x16x16.F32 R168, gdesc[UR16], R168, gsb0 ;  /* 0x0020000010a879f0 */ /* 0x000fe200080008a8 */
[----:B------:R-:W-:Y:S01]  /*19960*/  VIADD R4, R3, 0x202 ;  /* 0x0000020203047836 */ /* 0x000fe20000000000 */
[----:B------:R-:W-:Y:S01]  /*19970*/  UMOV UR12, UR30 ;  /* 0x0000001e000c7c82 */ /* 0x000fe20008000000 */
[----:B------:R-:W-:Y:S01]  /*19980*/  IMAD.MOV.U32 R5, RZ, RZ, 0x40000040 ;  /* 0x40000040ff057424 */ /* 0x000fe200078e00ff */
[----:B------:R-:W-:Y:S01]  /*19990*/  UMOV UR13, UR31 ;  /* 0x0000001f000d7c82 */ /* 0x000fe20008000000 */
[----:B------:R-:W3:Y:S01]  /*199a0*/  LDL.64 R20, [R1+0x28] ;  /* 0x0000280001147983 */ /* 0x000ee20000100a00 */
[----:B------:R-:W-:Y:S02]  /*199b0*/  WARPGROUP.DEPBAR.LE gsb0, 0x0 ;  /* 0x00008000000079c5 */ /* 0x000fe40000010000 */
[----:B------:R-:W-:-:S06]  /*199c0*/  WARPGROUP.ARRIVE ;  /* 0x00000000000079c5 */ /* 0x000fcc0000000000 */
[----:B------:R-:W-:Y:S01]  /*199d0*/  HGMMA.64x16x16.F32 R160, gdesc[UR24], R160, gsb0 ;  /* 0x0020000018a079f0 */ /* 0x000fe200080008a0 */
[----:B------:R-:W-:Y:S02]  /*199e0*/  R2UR UR22, R4 ;  /* 0x00000000041672ca */ /* 0x000fe400000e0000 */
[----:B------:R-:W-:Y:S01]  /*199f0*/  R2UR UR23, R5 ;  /* 0x00000000051772ca */ /* 0x000fe200000e0000 */
[----:B------:R-:W-:Y:S01]  /*19a00*/  IMAD.MOV.U32 R5, RZ, RZ, 0x40000040 ;  /* 0x40000040ff057424 */ /* 0x000fe200078e00ff */
[----:B------:R-:W-:Y:S02]  /*19a10*/  WARPGROUP.DEPBAR.LE gsb0, 0x0 ;  /* 0x00008000000079c5 */ /* 0x000fe40000010000 */
[----:B------:R-:W-:-:S09]  /*19a20*/  WARPGROUP.ARRIVE ;  /* 0x00000000000079c5 */ /* 0x000fd20000000000 */
[----:B------:R-:W-:Y:S01]  /*19a30*/  HGMMA.64x16x16.F32 R152, gdesc[UR20], R152, gsb0 ;  /* 0x00200000149879f0 */ /* 0x000fe20008000898 */
[----:B------:R-:W-:Y:S02]  /*19a40*/  IADD3 R4, R3, 0x4, RZ ;  /* 0x0000000403047810 */ /* 0x000fe40007ffe0ff */
        /* <DEDUP_REMOVED lines=38> */
[----:B------:R-:W-:Y:S01]  /*19cb0*/  IMAD.MOV.U32 R5, RZ, RZ, 0x40000040 ;  /* 0x40000040ff057424 */ /* 0x000fe200078e00ff */
        /* <DEDUP_REMOVED lines=95> */
[----:B------:R-:W-:Y:S02]  /*1a2b0*/  IADD3 R4, R3, 0x282, RZ ;  /* 0x0000028203047810 */ /* 0x000fe40007ffe0ff */
        /* <DEDUP_REMOVED lines=637> */
.L_x_2531:
[----:B------:R-:W-:Y:S01]  /*1ca90*/  SHF.L.U32 R0, R9, 0x1f, RZ ;  /* 0x0000001f09007819 */ /* 0x000fe200000006ff */
[----:B------:R-:W-:-:S04]  /*1caa0*/  IMAD R9, R10, 0x8, R16 ;  /* 0x000000080a097824 */ /* 0x000fc800078e0210 */
[----:B------:R0:W1:Y:S01]  /*1cab0*/  SYNCS.PHASECHK.TRANS64.TRYWAIT P2, [R9+URZ+0x38850], R0 ;  /* 0x03885000090075a7 */ /* 0x000062000804017f */
[----:B------:R-:W-:Y:S05]  /*1cac0*/  @!P0 BRA `(.L_x_2532) ;  /* 0x0000000000048947 */ /* 0x000fea0003800000 */
[----:B------:R-:W-:Y:S01]  /*1cad0*/  BPT.TRAP 0x1 ;  /* 0x000000040000795c */ /* 0x000fe20000300000 */
.L_x_2532:
[----:B------:R-:W-:Y:S04]  /*1cae0*/  BSSY B2, `(.L_x_2533) ;  /* 0x0000004000027945 */ /* 0x000fe80003800000 */
[----:B-1----:R-:W-:Y:S05]  /*1caf0*/  @P2 BRA `(.L_x_2534) ;  /* 0x0000000000082947 */ /* 0x002fea0003800000 */
[----:B------:R-:W1:Y:S02]  /*1cb00*/  SYNCS.PHASECHK.TRANS64.TRYWAIT P2, [R9+URZ+0x38850], R0 ;  /* 0x03885000090075a7 */ /* 0x000e64000804017f */
[----:B-1----:R-:W-:Y:S05]  /*1cb10*/  @!P2 BRA `(.L_x_2535) ;  /* 0x0000011c0034a947 */ /* 0x002fea0003800000 */
.L_x_2534:
[----:B------:R-:W-:Y:S05]  /*1cb20*/  BSYNC B2 ;  /* 0x0000000000027941 */ /* 0x000fea0003800000 */
.L_x_2533:
[----:B01----:R-:W-:Y:S01]  /*1cb30*/  IADD3 R0, R16, 0x400, RZ ;  /* 0x0000040010007810 */ /* 0x003fe20007ffe0ff */
[----:B------:R-:W2:Y:S03]  /*1cb40*/  LDL R15, [R1+0x68] ;  /* 0x00006800010f7983 */ /* 0x000ea60000100800 */
[----:B------:R-:W-:Y:S01]  /*1cb50*/  SHF.R.U32.HI R0, RZ, 0x4, R0 ;  /* 0x00000004ff007819 */ /* 0x000fe20000011600 */
[----:B------:R-:W3:Y:S01]  /*1cb60*/  LDL R14, [R1+0x6c] ;  /* 0x00006c00010e7983 */ /* 0x000ee20000100800 */
[----:B------:R-:W-:Y:S01]  /*1cb70*/  IMAD.MOV.U32 R3, RZ, RZ, 0x40000040 ;  /* 0x40000040ff037424 */ /* 0x000fe200078e00ff */
[----:B------:R-:W-:Y:S01]  /*1cb80*/  WARPGROUP.ARRIVE ;  /* 0x00000000000079c5 */ /* 0x000fe20000000000 */
[----:B------:R-:W-:Y:S01]  /*1cb90*/  LOP3.LUT R0, R0, 0x3fff, RZ, 0xc0, !PT ;  /* 0x00003fff00007812 */ /* 0x000fe200078ec0ff */
[----:B------:R-:W-:Y:S01]  /*1cba0*/  @!P1 VIADD R9, R9, 0x38860 ;  /* 0x0003886009099836 */ /* 0x000fe20000000000 */
[----:B------:R-:W-:-:S02]  /*1cbb0*/  MOV R5, 0x40000040 ;  /* 0x4000004000057802 */ /* 0x000fc40000000f00 */
[----:B------:R-:W-:Y:S02]  /*1cbc0*/  LOP3.LUT R0, R0, 0x2800000, RZ, 0xfc, !PT ;  /* 0x0280000000007812 */ /* 0x000fe400078efcff */
[----:B------:R-:W-:Y:S02]  /*1cbd0*/  R2UR UR7, R3 ;  /* 0x00000000030772ca */ /* 0x000fe400000e0000 */
[----:B------:R-:W-:Y:S01]  /*1cbe0*/  @!P1 IADD3 R11, R11, 0x38840, RZ ;  /* 0x000388400b0b9810 */ /* 0x000fe20007ffe0ff */
[----:B------:R-:W-:Y:S01]  /*1cbf0*/  IMAD R2, R10, 0xa00, R0 ;  /* 0x00000a000a027824 */ /* 0x000fe200078e0200 */
[----:B------:R-:W-:Y:S01]  /*1cc00*/  @!P1 PRMT R9, RZ, 0x654, R9 ;  /* 0x00000654ff099816 */ /* 0x000fe20000000009 */
[----:B------:R-:W-:Y:S01]  /*1cc10*/  IMAD.SHL.U32 R0, R225, 0x80, RZ ;  /* 0x00000080e1007824 */ /* 0x000fe200078e00ff */
[----:B------:R-:W-:Y:S01]  /*1cc20*/  @!P1 PRMT R11, RZ, 0x654, R11 ;  /* 0x00000654ff0b9816 */ /* 0x000fe2000000000b */
[C---:B------:R-:W-:Y:S01]  /*1cc30*/  VIADD R4, R2.reuse, 0x80 ;  /* 0x0000008002047836 */ /* 0x040fe20000000000 */
[----:B------:R-:W-:Y:S01]  /*1cc40*/  R2UR UR6, R2 ;  /* 0x00000000020672ca */ /* 0x000fe200000e0000 */
[----:B------:R-:W-:-:S05]  /*1cc50*/  IMAD R0, R8, -0x50, R0 ;  /* 0xffffffb008007824 */ /* 0x000fca00078e0200 */
[----:B------:R-:W-:-:S04]  /*1cc60*/  IADD3 R0, R0, 0x1, R237 ;  /* 0x0000000100007810 */ /* 0x000fc80007ffe0ed */
[----:B------:R-:W-:-:S03]  /*1cc70*/  IADD3 R0, R0, -R227, RZ ;  /* 0x800000e300007210 */ /* 0x000fc60007ffe0ff */
[----:B------:R-:W-:Y:S01]  /*1cc80*/  HGMMA.64x256x16.F32 R24, R208, gdesc[UR4].tnspB, R24, gsb0 ;  /* 0x43e00004d0187df0 */ /* 0x000fe20008000818 */
[----:B------:R-:W-:Y:S01]  /*1cc90*/  R2UR UR6, R4 ;  /* 0x00000000040672ca */ /* 0x000fe200000e0000 */
[----:B------:R-:W-:Y:S01]  /*1cca0*/  VIADD R4, R2, 0x100 ;  /* 0x0000010002047836 */ /* 0x000fe20000000000 */
[----:B------:R-:W-:Y:S01]  /*1ccb0*/  R2UR UR7, R5 ;  /* 0x00000000050772ca */ /* 0x000fe200000e0000 */
[----:B------:R-:W-:Y:S02]  /*1ccc0*/  IMAD.MOV.U32 R5, RZ, RZ, 0x40000040 ;  /* 0x40000040ff057424 */ /* 0x000fe400078e00ff */
[----:B--2---:R-:W-:Y:S01]  /*1ccd0*/  IMAD R0, R15, -0x2, R0 ;  /* 0xfffffffe0f007824 */ /* 0x004fe200078e0200 */
[----:B------:R-:W-:Y:S02]  /*1cce0*/  WARPGROUP.DEPBAR.LE gsb0, 0x0 ;  /* 0x00008000000079c5 */ /* 0x000fe40000010000 */
[----:B------:R-:W-:Y:S01]  /*1ccf0*/  WARPGROUP.ARRIVE ;  /* 0x00000000000079c5 */ /* 0x000fe20000000000 */
[----:B---3--:R-:W-:-:S15]  /*1cd00*/  IMAD.IADD R0, R14, 0x1, R0 ;  /* 0x000000010e007824 */ /* 0x008fde00078e0200 */
[----:B------:R-:W-:-:S03]  /*1cd10*/  NOP ;  /* 0x0000000000007918 */ /* 0x000fc60000000000 */
[----:B------:R-:W-:Y:S01]  /*1cd20*/  HGMMA.64x256x16.F32 R24, R204, gdesc[UR4].tnspB, R24, gsb0 ;  /* 0x43e00004cc187df0 */ /* 0x000fe20008000818 */
[----:B------:R-:W-:Y:S02]  /*1cd30*/  R2UR UR6, R4 ;  /* 0x00000000040672ca */ /* 0x000fe400000e0000 */
[----:B------:R-:W-:Y:S01]  /*1cd40*/  R2UR UR7, R5 ;  /* 0x00000000050772ca */ /* 0x000fe200000e0000 */
[----:B------:R-:W-:Y:S01]  /*1cd50*/  IMAD.MOV.U32 R5, RZ, RZ, 0x40000040 ;  /* 0x40000040ff057424 */ /* 0x000fe200078e00ff */
[C---:B------:R-:W-:Y:S01]  /*1cd60*/  IADD3 R4, R2.reuse, 0x180, RZ ;  /* 0x0000018002047810 */ /* 0x040fe20007ffe0ff */
[----:B------:R-:W-:Y:S01]  /*1cd70*/  VIADD R2, R2, 0x200 ;  /* 0x0000020002027836 */ /* 0x000fe20000000000 */
[C---:B------:R-:W-:Y:S02]  /*1cd80*/  ISETP.GT.AND P2, PT, R0.reuse, RZ, PT ;  /* 0x000000ff0000720c */ /* 0x040fe40003f44270 */
[----:B------:R-:W-:Y:S02]  /*1cd90*/  ISETP.GT.AND P3, PT, R0, 0x1, PT ;  /* 0x000000010000780c */ /* 0x000fe40003f64270 */
[----:B------:R-:W-:-:S02]  /*1cda0*/  FSEL R184, R184, -INF , P2 ;  /* 0xff800000b8b87808 */ /* 0x000fc40001000000 */
        /* <DEDUP_REMOVED lines=51> */
[C---:B------:R-:W-:Y:S01]  /*1d0e0*/  ISETP.GT.AND P3, PT, R0.reuse, 0x49, PT ;  /* 0x000000490000780c */ /* 0x040fe20003f64270 */
[----:B------:R-:W-:Y:S01]  /*1d0f0*/  VIADD R0, R0, 0x8 ;  /* 0x0000000800007836 */ /* 0x000fe20000000000 */
[----:B------:R-:W-:Y:S02]  /*1d100*/  FSEL R156, R156, -INF , P2 ;  /* 0xff8000009c9c7808 */ /* 0x000fe40001000000 */
[----:B------:R-:W-:-:S02]  /*1d110*/  FMNMX.FTZ R3, R153, R3, !PT ;  /* 0x0000000399037209 */ /* 0x000fc40007810000 */
[----:B------:R-:W-:Y:S02]  /*1d120*/  FSEL R157, R157, -INF , P3 ;  /* 0xff8000009d9d7808 */ /* 0x000fe40001800000 */
[----:B------:R-:W-:Y:S02]  /*1d130*/  FMNMX.FTZ R3, R156, R3, !PT ;  /* 0x000000039c037209 */ /* 0x000fe40007810000 */
[C---:B------:R-:W-:Y:S02]  /*1d140*/  ISETP.GT.AND P2, PT, R0.reuse, RZ, PT ;  /* 0x000000ff0000720c */ /* 0x040fe40003f44270 */
[----:B------:R-:W-:Y:S02]  /*1d150*/  ISETP.GT.AND P3, PT, R0, 0x1, PT ;  /* 0x000000010000780c */ /* 0x000fe40003f64270 */
[----:B------:R-:W-:Y:S02]  /*1d160*/  FSEL R186, R186, -INF , P2 ;  /* 0xff800000baba7808 */ /* 0x000fe40001000000 */
[----:B------:R-:W-:-:S02]  /*1d170*/  ISETP.GT.AND P4, PT, R0, 0x8, PT ;  /* 0x000000080000780c */ /* 0x000fc40003f84270 */
[----:B------:R-:W-:Y:S02]  /*1d180*/  FSEL R187, R187, -INF , P3 ;  /* 0xff800000bbbb7808 */ /* 0x000fe40001800000 */
[----:B------:R-:W-:Y:S02]  /*1d190*/  ISETP.GT.AND P5, PT, R0, 0x9, PT ;  /* 0x000000090000780c */ /* 0x000fe40003fa4270 */
[----:B------:R-:W-:Y:S02]  /*1d1a0*/  FSEL R190, R190, -INF , P4 ;  /* 0xff800000bebe7808 */ /* 0x000fe40002000000 */
[----:B------:R-:W-:Y:S02]  /*1d1b0*/  FSEL R191, R191, -INF , P5 ;  /* 0xff800000bfbf7808 */ /* 0x000fe40002800000 */
[C---:B------:R-:W-:Y:S02]  /*1d1c0*/  ISETP.GT.AND P3, PT, R0.reuse, 0x10, PT ;  /* 0x000000100000780c */ /* 0x040fe40003f64270 */
[----:B------:R-:W-:-:S02]  /*1d1d0*/  ISETP.GT.AND P4, PT, R0, 0x11, PT ;  /* 0x000000110000780c */ /* 0x000fc40003f84270 */
[----:B------:R-:W-:Y:S02]  /*1d1e0*/  FSEL R178, R178, -INF , P3 ;  /* 0xff800000b2b27808 */ /* 0x000fe40001800000 */
[C---:B------:R-:W-:Y:S02]  /*1d1f0*/  ISETP.GT.AND P5, PT, R0.reuse, 0x18, PT ;  /* 0x000000180000780c */ /* 0x040fe40003fa4270 */
[----:B------:R-:W-:Y:S02]  /*1d200*/  FSEL R179, R179, -INF , P4 ;  /* 0xff800000b3b37808 */ /* 0x000fe40002000000 */
[----:B------:R-:W-:Y:S02]  /*1d210*/  ISETP.GT.AND P6, PT, R0, 0x19, PT ;  /* 0x000000190000780c */ /* 0x000fe40003fc4270 */
[----:B------:R-:W-:Y:S02]  /*1d220*/  FSEL R182, R182, -INF , P5 ;  /* 0xff800000b6b67808 */ /* 0x000fe40002800000 */
[----:B------:R-:W-:-:S02]  /*1d230*/  FSEL R183, R183, -INF , P6 ;  /* 0xff800000b7b77808 */ /* 0x000fc40003000000 */
[C---:B------:R-:W-:Y:S02]  /*1d240*/  ISETP.GT.AND P3, PT, R0.reuse, 0x20, PT ;  /* 0x000000200000780c */ /* 0x040fe40003f64270 */
[----:B------:R-:W-:Y:S02]  /*1d250*/  ISETP.GT.AND P4, PT, R0, 0x21, PT ;  /* 0x000000210000780c */ /* 0x000fe40003f84270 */
[----:B------:R-:W-:Y:S02]  /*1d260*/  FSEL R170, R170, -INF , P3 ;  /* 0xff800000aaaa7808 */ /* 0x000fe40001800000 */
[C---:B------:R-:W-:Y:S02]  /*1d270*/  ISETP.GT.AND P5, PT, R0.reuse, 0x28, PT ;  /* 0x000000280000780c */ /* 0x040fe40003fa4270 */
[----:B------:R-:W-:Y:S02]  /*1d280*/  FSEL R171, R171, -INF , P4 ;  /* 0xff800000abab7808 */ /* 0x000fe40002000000 */
[----:B------:R-:W-:-:S02]  /*1d290*/  ISETP.GT.AND P6, PT, R0, 0x29, PT ;  /* 0x000000290000780c */ /* 0x000fc40003fc4270 */
[----:B------:R-:W-:Y:S02]  /*1d2a0*/  FSEL R174, R174, -INF , P5 ;  /* 0xff800000aeae7808 */ /* 0x000fe40002800000 */
[----:B------:R-:W-:Y:S02]  /*1d2b0*/  FSEL R175, R175, -INF , P6 ;  /* 0xff800000afaf7808 */ /* 0x000fe40003000000 */
[C---:B------:R-:W-:Y:S02]  /*1d2c0*/  ISETP.GT.AND P3, PT, R0.reuse, 0x30, PT ;  /* 0x000000300000780c */ /* 0x040fe40003f64270 */
        /* <DEDUP_REMOVED lines=13> */
[----:B------:R-:W-:Y:S01]  /*1d3a0*/  FSEL R158, R158, -INF , P5 ;  /* 0xff8000009e9e7808 */ /* 0x000fe20002800000 */
[----:B------:R-:W-:Y:S02]  /*1d3b0*/  WARPGROUP.DEPBAR.LE gsb0, 0x0 ;  /* 0x00008000000079c5 */ /* 0x000fe40000010000 */
[----:B------:R-:W-:-:S06]  /*1d3c0*/  WARPGROUP.ARRIVE ;  /* 0x00000000000079c5 */ /* 0x000fcc0000000000 */
[----:B------:R-:W-:Y:S01]  /*1d3d0*/  HGMMA.64x256x16.F32 R24, R200, gdesc[UR4].tnspB, R24, gsb0 ;  /* 0x43e00004c8187df0 */ /* 0x000fe20008000818 */
[----:B------:R-:W-:Y:S02]  /*1d3e0*/  R2UR UR6, R4 ;  /* 0x00000000040672ca */ /* 0x000fe400000e0000 */
[----:B------:R-:W-:Y:S02]  /*1d3f0*/  R2UR UR7, R5 ;  /* 0x00000000050772ca */ /* 0x000fe400000e0000 */
[----:B------:R-:W-:Y:S02]  /*1d400*/  FMNMX.FTZ R5, R157, R3, !PT ;  /* 0x000000039d057209 */ /* 0x000fe40007810000 */
        /* <DEDUP_REMOVED lines=9> */
[----:B------:R-:W-:Y:S02]  /*1d4a0*/  MOV R3, 0x40000040 ;  /* 0x4000004000037802 */ /* 0x000fe40000000f00 */
        /* <DEDUP_REMOVED lines=17> */
[----:B------:R-:W0:Y:S01]  /*1d5c0*/  SHFL.BFLY PT, R2, R5, 0x1, 0x1f ;  /* 0x0c201f0005027f89 */ /* 0x000e2200000e0000 */
[----:B------:R-:W-:Y:S01]  /*1d5d0*/  IMAD.U32 R3, RZ, RZ, UR39 ;  /* 0x00000027ff037e24 */ /* 0x000fe2000f8e00ff */
[----:B0-----:R-:W-:-:S04]  /*1d5e0*/  FMNMX.FTZ R5, R5, R2, !PT ;  /* 0x0000000205057209 */ /* 0x001fc80007810000 */
[C---:B------:R-:W-:Y:S01]  /*1d5f0*/  FSETP.NEU.FTZ.AND P2, PT, R5.reuse, -INF , PT ;  /* 0xff8000000500780b */ /* 0x040fe20003f5d000 */
[----:B------:R-:W-:-:S05]  /*1d600*/  FMUL.FTZ R2, R5, R3 ;  /* 0x0000000305027220 */ /* 0x000fca0000410000 */
[----:B------:R-:W-:-:S05]  /*1d610*/  FSEL R2, R2, RZ, P2 ;  /* 0x000000ff02027208 */ /* 0x000fca0001000000 */
[-CC-:B------:R-:W-:Y:S01]  /*1d620*/  FFMA.FTZ R204, R176, R3.reuse, -R2.reuse ;  /* 0x00000003b0cc7223 */ /* 0x180fe20000010802 */
[----:B------:R-:W-:Y:S01]  /*1d630*/  FSEL R176, R159, -INF , P6 ;  /* 0xff8000009fb07808 */ /* 0x000fe20003000000 */
[-CC-:B------:R-:W-:Y:S01]  /*1d640*/  FFMA.FTZ R208, R184, R3.reuse, -R2.reuse ;  /* 0x00000003b8d07223 */ /* 0x180fe20000010802 */
[-CC-:B------:R-:W-:Y:S01]  /*1d650*/  FFMA.FTZ R10, R185, R3.reuse, -R2.reuse ;  /* 0x00000003b90a7223 */ /* 0x180fe20000010802 */
[-CC-:B------:R-:W-:Y:S01]  /*1d660*/  FFMA.FTZ R210, R188, R3.reuse, -R2.reuse ;  /* 0x00000003bcd27223 */ /* 0x180fe20000010802 */
[----:B------:R-:W-:Y:S01]  /*1d670*/  FMNMX.FTZ R0, R176, R0, !PT ;  /* 0x00000000b0007209 */ /* 0x000fe20007810000 */
[-CC-:B------:R-:W-:Y:S01]  /*1d680*/  FFMA.FTZ R14, R189, R3.reuse, -R2.reuse ;  /* 0x00000003bd0e7223 */ /* 0x180fe20000010802 */
[-CC-:B------:R-:W-:Y:S01]  /*1d690*/  FFMA.FTZ R15, R177, R3.reuse, -R2.reuse ;  /* 0x00000003b10f7223 */ /* 0x180fe20000010802 */
[-CC-:B------:R-:W-:Y:S01]  /*1d6a0*/  FFMA.FTZ R206, R180, R3.reuse, -R2.reuse ;  /* 0x00000003b4ce7223 */ /* 0x180fe20000010802 */
[-CC-:B------:R-:W-:Y:S01]  /*1d6b0*/  FFMA.FTZ R20, R181, R3.reuse, -R2.reuse ;  /* 0x00000003b5147223 */ /* 0x180fe20000010802 */
[----:B------:R-:W0:Y:S01]  /*1d6c0*/  SHFL.BFLY PT, R4, R0, 0x2, 0x1f ;  /* 0x0c401f0000047f89 */ /* 0x000e2200000e0000 */
[-CC-:B------:R-:W-:Y:S01]  /*1d6d0*/  FFMA.FTZ R200, R168, R3.reuse, -R2.reuse ;  /* 0x00000003a8c87223 */ /* 0x180fe20000010802 */
[-CC-:B------:R-:W-:Y:S01]  /*1d6e0*/  FFMA.FTZ R21, R169, R3.reuse, -R2.reuse ;  /* 0x00000003a9157223 */ /* 0x180fe20000010802 */
[-CC-:B------:R-:W-:Y:S01]  /*1d6f0*/  FFMA.FTZ R202, R172, R3.reuse, -R2.reuse ;  /* 0x00000003acca7223 */ /* 0x180fe20000010802 */
[----:B------:R-:W-:Y:S01]  /*1d700*/  FFMA.FTZ R159, R173, R3, -R2 ;  /* 0x00000003ad9f7223 */ /* 0x000fe20000010802 */
        /* <DEDUP_REMOVED lines=10> */
[----:B------:R-:W-:Y:S02]  /*1d7b0*/  FSEL R0, R5, RZ, P2 ;  /* 0x000000ff05007208 */ /* 0x000fe40001000000 */
[C---:B------:R-:W-:Y:S01]  /*1d7c0*/  FSETP.NEU.FTZ.AND P2, PT, R4.reuse, -INF , PT ;  /* 0xff8000000400780b */ /* 0x040fe20003f5d000 */
[-C--:B------:R-:W-:Y:S02]  /*1d7d0*/  FMUL.FTZ R168, R4, R3.reuse ;  /* 0x0000000304a87220 */ /* 0x080fe40000410000 */
[----:B------:R-:W-:Y:S02]  /*1d7e0*/  FADD.FTZ R0, -R0, R7 ;  /* 0x0000000700007221 */ /* 0x000fe40000010100 */
[----:B------:R-:W-:Y:S01]  /*1d7f0*/  MUFU.EX2 R20, R20 ;  /* 0x0000001400147308 */ /* 0x000fe20000000800 */
[----:B------:R-:W-:Y:S01]  /*1d800*/  FSEL R168, R168, RZ, P2 ;  /* 0x000000ffa8a87208 */ /* 0x000fe20001000000 */
[----:B------:R-:W-:-:S04]  /*1d810*/  FMUL.FTZ R0, R0, R3 ;  /* 0x0000000300007220 */ /* 0x000fc80000410000 */
        /* <DEDUP_REMOVED lines=9> */
[----:B------:R-:W-:Y:S01]  /*1d8b0*/  FFMA.FTZ R155, R155, R3, -R168 ;  /* 0x000000039b9b7223 */ /* 0x000fe200000108a8 */
[----:B------:R-:W-:Y:S08]  /*1d8c0*/  MUFU.EX2 R209, R209 ;  /* 0x000000d100d17308 */ /* 0x000ff00000000800 */
[----:B------:R-:W-:Y:S01]  /*1d8d0*/  MUFU.EX2 R211, R211 ;  /* 0x000000d300d37308 */ /* 0x000fe20000000800 */
[----:B0-----:R-:W-:Y:S01]  /*1d8e0*/  FFMA.FTZ R13, R0, R13, R208 ;  /* 0x0000000d000d7223 */ /* 0x001fe200000100d0 */
[----:B------:R-:W-:-:S03]  /*1d8f0*/  F2FP.F16.F32.PACK_AB R208, R10, R208 ;  /* 0x000000d00ad0723e */ /* 0x000fc600000000ff */
[----:B------:R-:W-:-:S03]  /*1d900*/  FADD.FTZ R13, R10, R13 ;  /* 0x0000000d0a0d7221 */ /* 0x000fc60000010000 */
[----:B------:R-:W-:Y:S01]  /*1d910*/  MUFU.EX2 R205, R205 ;  /* 0x000000cd00cd7308 */ /* 0x000fe20000000800 */
[----:B------:R-:W-:Y:S01]  /*1d920*/  FADD.FTZ R13, R210, R13 ;  /* 0x0000000dd20d7221 */ /* 0x000fe20000010000 */
[----:B------:R-:W-:-:S03]  /*1d930*/  F2FP.F16.F32.PACK_AB R210, R14, R210 ;  /* 0x000000d20ed2723e */ /* 0x000fc600000000ff */
[----:B------:R-:W-:-:S03]  /*1d940*/  FADD.FTZ R13, R14, R13 ;  /* 0x0000000d0e0d7221 */ /* 0x000fc60000010000 */
[----:B------:R-:W-:Y:S01]  /*1d950*/  MUFU.EX2 R207, R207 ;  /* 0x000000cf00cf7308 */ /* 0x000fe20000000800 */
[----:B------:R-:W-:Y:S01]  /*1d960*/  FADD.FTZ R13, R204, R13 ;  /* 0x0000000dcc0d7221 */ /* 0x000fe20000010000 */
[----:B------:R-:W-:-:S03]  /*1d970*/  F2FP.F16.F32.PACK_AB R204, R15, R204 ;  /* 0x000000cc0fcc723e */ /* 0x000fc600000000ff */
[----:B------:R-:W-:-:S03]  /*1d980*/  FADD.FTZ R13, R15, R13 ;  /* 0x0000000d0f0d7221 */ /* 0x000fc60000010000 */
[----:B------:R-:W0:Y:S01]  /*1d990*/  MUFU.EX2 R200, R200 ;  /* 0x000000c800c87308 */ /* 0x000e220000000800 */
[----:B------:R-:W-:Y:S01]  /*1d9a0*/  FADD.FTZ R13, R206, R13 ;  /* 0x0000000dce0d7221 */ /* 0x000fe20000010000 */
[----:B------:R-:W-:-:S03]  /*1d9b0*/  F2FP.F16.F32.PACK_AB R206, R20, R206 ;  /* 0x000000ce14ce723e */ /* 0x000fc600000000ff */
[----:B------:R-:W-:-:S03]  /*1d9c0*/  FADD.FTZ R13, R20, R13 ;  /* 0x0000000d140d7221 */ /* 0x000fc60000010000 */
[----:B------:R-:W1:Y:S08]  /*1d9d0*/  MUFU.EX2 R21, R21 ;  /* 0x0000001500157308 */ /* 0x000e700000000800 */
[----:B------:R-:W-:Y:S01]  /*1d9e0*/  MUFU.EX2 R201, R201 ;  /* 0x000000c900c97308 */ /* 0x000fe20000000800 */
[----:B0-----:R-:W-:-:S07]  /*1d9f0*/  FADD.FTZ R13, R200, R13 ;  /* 0x0000000dc80d7221 */ /* 0x001fce0000010000 */
[----:B------:R-:W0:Y:S01]  /*1da00*/  MUFU.EX2 R202, R202 ;  /* 0x000000ca00ca7308 */ /* 0x000e220000000800 */
[C---:B-1----:R-:W-:Y:S01]  /*1da10*/  FADD.FTZ R13, R21.reuse, R13 ;  /* 0x0000000d150d7221 */ /* 0x042fe20000010000 */
[----:B------:R-:W-:-:S06]  /*1da20*/  F2FP.F16.F32.PACK_AB R200, R21, R200 ;  /* 0x000000c815c8723e */ /* 0x000fcc00000000ff */
[----:B------:R-:W1:Y:S08]  /*1da30*/  MUFU.EX2 R159, R159 ;  /* 0x0000009f009f7308 */ /* 0x000e700000000800 */
[----:B------:R-:W-:Y:S01]  /*1da40*/  MUFU.EX2 R203, R203 ;  /* 0x000000cb00cb7308 */ /* 0x000fe20000000800 */
[----:B0-----:R-:W-:-:S07]  /*1da50*/  FADD.FTZ R13, R202, R13 ;  /* 0x0000000dca0d7221 */ /* 0x001fce0000010000 */
[----:B------:R-:W-:Y:S01]  /*1da60*/  MUFU.EX2 R10, R155 ;  /* 0x0000009b000a7308 */ /* 0x000fe20000000800 */
[C---:B-1----:R-:W-:Y:S01]  /*1da70*/  FADD.FTZ R13, R159.reuse, R13 ;  /* 0x0000000d9f0d7221 */ /* 0x042fe20000010000 */
[----:B------:R-:W-:Y:S01]  /*1da80*/  F2FP.F16.F32.PACK_AB R202, R159, R202 ;  /* 0x000000ca9fca723e */ /* 0x000fe200000000ff */
[----:B------:R-:W-:Y:S02]  /*1da90*/  WARPGROUP.DEPBAR.LE gsb0, 0x0 ;  /* 0x00008000000079c5 */ /* 0x000fe40000010000 */
[----:B------:R-:W-:Y:S01]  /*1daa0*/  WARPGROUP.ARRIVE ;  /* 0x00000000000079c5 */ /* 0x000fe20000000000 */
[-CC-:B------:R-:W-:Y:S01]  /*1dab0*/  FFMA.FTZ R196, R160, R3.reuse, -R2.reuse ;  /* 0x00000003a0c47223 */ /* 0x180fe20000010802 */
[-CC-:B------:R-:W-:Y:S01]  /*1dac0*/  FFMA.FTZ R160, R161, R3.reuse, -R2.reuse ;  /* 0x00000003a1a07223 */ /* 0x180fe20000010802 */
[-CC-:B------:R-:W-:Y:S01]  /*1dad0*/  FFMA.FTZ R198, R164, R3.reuse, -R2.reuse ;  /* 0x00000003a4c67223 */ /* 0x180fe20000010802 */
[-C--:B------:R-:W-:Y:S01]  /*1dae0*/  FFMA.FTZ R161, R165, R3.reuse, -R2 ;  /* 0x00000003a5a17223 */ /* 0x080fe20000010802 */
[-CC-:B------:R-:W-:Y:S01]  /*1daf0*/  FFMA.FTZ R164, R183, R3.reuse, -R168.reuse ;  /* 0x00000003b7a47223 */ /* 0x180fe200000108a8 */
[----:B------:R-:W-:Y:S01]  /*1db00*/  HGMMA.64x256x16.F32 R24, R192, gdesc[UR4].tnspB, R24, gsb0 ;  /* 0x43e00004c0187df0 */ /* 0x000fe20008000818 */
[-CC-:B------:R-:W-:Y:S01]  /*1db10*/  FFMA.FTZ R165, R175, R3.reuse, -R168.reuse ;  /* 0x00000003afa57223 */ /* 0x180fe200000108a8 */
[-CC-:B------:R-:W-:Y:S01]  /*1db20*/  FFMA.FTZ R197, R162, R3.reuse, -R168.reuse ;  /* 0x00000003a2c57223 */ /* 0x180fe200000108a8 */
[----:B------:R-:W0:Y:S01]  /*1db30*/  MUFU.EX2 R196, R196 ;  /* 0x000000c400c47308 */ /* 0x000e220000000800 */
[----:B------:R-:W-:-:S07]  /*1db40*/  FFMA.FTZ R199, R166, R3, -R168 ;  /* 0x00000003a6c77223 */ /* 0x000fce00000108a8 */
[----:B------:R-:W-:Y:S08]  /*1db50*/  MUFU.EX2 R164, R164 ;  /* 0x000000a400a47308 */ /* 0x000ff00000000800 */
[----:B------:R-:W-:Y:S01]  /*1db60*/  MUFU.EX2 R165, R165 ;  /* 0x000000a500a57308 */ /* 0x000fe20000000800 */
[----:B0-----:R-:W-:-:S07]  /*1db70*/  FADD.FTZ R13, R196, R13 ;  /* 0x0000000dc40d7221 */ /* 0x001fce0000010000 */
[----:B------:R-:W0:Y:S08]  /*1db80*/  MUFU.EX2 R160, R160 ;  /* 0x000000a000a07308 */ /* 0x000e300000000800 */
[----:B------:R-:W-:Y:S08]  /*1db90*/  MUFU.EX2 R197, R197 ;  /* 0x000000c500c57308 */ /* 0x000ff00000000800 */
[----:B------:R-:W1:Y:S01]  /*1dba0*/  MUFU.EX2 R198, R198 ;  /* 0x000000c600c67308 */ /* 0x000e620000000800 */
[C---:B0-----:R-:W-:Y:S01]  /*1dbb0*/  FADD.FTZ R13, R160.reuse, R13 ;  /* 0x0000000da00d7221 */ /* 0x041fe20000010000 */
[----:B------:R-:W-:-:S06]  /*1dbc0*/  F2FP.F16.F32.PACK_AB R196, R160, R196 ;  /* 0x000000c4a0c4723e */ /* 0x000fcc00000000ff */
[----:B------:R-:W0:Y:S08]  /*1dbd0*/  MUFU.EX2 R161, R161 ;  /* 0x000000a100a17308 */ /* 0x000e300000000800 */
[----:B------:R-:W-:Y:S01]  /*1dbe0*/  MUFU.EX2 R199, R199 ;  /* 0x000000c700c77308 */ /* 0x000fe20000000800 */
[----:B-1----:R-:W-:-:S04]  /*1dbf0*/  FADD.FTZ R13, R198, R13 ;  /* 0x0000000dc60d7221 */ /* 0x002fc80000010000 */
[C---:B0-----:R-:W-:Y:S01]  /*1dc00*/  FADD.FTZ R13, R161.reuse, R13 ;  /* 0x0000000da10d7221 */ /* 0x041fe20000010000 */
[----:B------:R-:W-:Y:S01]  /*1dc10*/  F2FP.F16.F32.PACK_AB R198, R161, R198 ;  /* 0x000000c6a1c6723e */ /* 0x000fe200000000ff */
[----:B------:R-:W-:Y:S02]  /*1dc20*/  WARPGROUP.DEPBAR.LE gsb0, 0x0 ;  /* 0x00008000000079c5 */ /* 0x000fe40000010000 */
[-CC-:B------:R-:W-:Y:S01]  /*1dc30*/  FFMA.FTZ R192, R152, R3.reuse, -R2.reuse ;  /* 0x0000000398c07223 */ /* 0x180fe20000010802 */
[-CC-:B------:R-:W-:Y:S01]  /*1dc40*/  FFMA.FTZ R152, R153, R3.reuse, -R2.reuse ;  /* 0x0000000399987223 */ /* 0x180fe20000010802 */
[-CC-:B------:R-:W-:Y:S01]  /*1dc50*/  FFMA.FTZ R194, R156, R3.reuse, -R2.reuse ;  /* 0x000000039cc27223 */ /* 0x180fe20000010802 */
[-C--:B------:R-:W-:Y:S01]  /*1dc60*/  FFMA.FTZ R2, R157, R3.reuse, -R2 ;  /* 0x000000039d027223 */ /* 0x080fe20000010802 */
[-CC-:B------:R-:W-:Y:S01]  /*1dc70*/  FFMA.FTZ R153, R187, R3.reuse, -R168.reuse ;  /* 0x00000003bb997223 */ /* 0x180fe200000108a8 */
[-CC-:B------:R-:W-:Y:S01]  /*1dc80*/  FFMA.FTZ R156, R191, R3.reuse, -R168.reuse ;  /* 0x00000003bf9c7223 */ /* 0x180fe200000108a8 */
[-CC-:B------:R-:W-:Y:S01]  /*1dc90*/  FFMA.FTZ R157, R179, R3.reuse, -R168.reuse ;  /* 0x00000003b39d7223 */ /* 0x180fe200000108a8 */
[----:B------:R0:W-:Y:S01]  /*1dca0*/  MUFU.EX2 R7, R2 ;  /* 0x0000000200077308 */ /* 0x0001e20000000800 */
[----:B------:R-:W-:Y:S01]  /*1dcb0*/  @!P1 SYNCS.ARRIVE.TRANS64.RED.A1T0 RZ, [R11+URZ], RZ ;  /* 0x000000ff0bff99a7 */ /* 0x000fe2000810043f */
[-CC-:B------:R-:W-:Y:S01]  /*1dcc0*/  FFMA.FTZ R193, R154, R3.reuse, -R168.reuse ;  /* 0x000000039ac17223 */ /* 0x180fe200000108a8 */
[----:B------:R-:W-:-:S05]  /*1dcd0*/  FFMA.FTZ R195, R158, R3, -R168 ;  /* 0x000000039ec37223 */ /* 0x000fca00000108a8 */
[----:B------:R-:W-:Y:S01]  /*1dce0*/  MUFU.EX2 R153, R153 ;  /* 0x0000009900997308 */ /* 0x000fe20000000800 */
[----:B0-----:R-:W-:Y:S01]  /*1dcf0*/  FSEL R2, R4, RZ, P2 ;  /* 0x000000ff04027208 */ /* 0x001fe20001000000 */
[----:B------:R0:W-:Y:S01]  /*1dd00*/  @!P1 SYNCS.ARRIVE.TRANS64.RED.A1T0 RZ, [R9+URZ], RZ ;  /* 0x000000ff09ff99a7 */ /* 0x0001e2000810043f */
[C---:B------:R-:W-:Y:S01]  /*1dd10*/  ISETP.GT.AND P2, PT, R8.reuse, R224, PT ;  /* 0x000000e00800720c */ /* 0x040fe20003f44270 */
[----:B------:R-:W-:Y:S02]  /*1dd20*/  VIADD R8, R8, 0xffffffff ;  /* 0xffffffff08087836 */ /* 0x000fe40000000000 */
[----:B------:R-:W-:Y:S02]  /*1dd30*/  FADD.FTZ R2, -R2, R6 ;  /* 0x0000000602027221 */ /* 0x000fe40000010100 */
[----:B------:R-:W-:Y:S02]  /*1dd40*/  MUFU.EX2 R156, R156 ;  /* 0x0000009c009c7308 */ /* 0x000fe40000000800 */
[-C--:B------:R-:W-:Y:S01]  /*1dd50*/  FMUL.FTZ R2, R2, R3.reuse ;  /* 0x0000000302027220 */ /* 0x080fe20000410000 */
[-CC-:B0-----:R-:W-:Y:S01]  /*1dd60*/  FFMA.FTZ R9, R167, R3.reuse, -R168.reuse ;  /* 0x00000003a7097223 */ /* 0x181fe200000108a8 */
[----:B------:R-:W-:-:S04]  /*1dd70*/  FFMA.FTZ R168, R176, R3, -R168 ;  /* 0x00000003b0a87223 */ /* 0x000fc800000108a8 */
[----:B------:R-:W0:Y:S08]  /*1dd80*/  MUFU.EX2 R2, R2 ;  /* 0x0000000200027308 */ /* 0x000e300000000800 */
[----:B------:R-:W1:Y:S08]  /*1dd90*/  MUFU.EX2 R157, R157 ;  /* 0x0000009d009d7308 */ /* 0x000e700000000800 */
        /* <DEDUP_REMOVED lines=10> */
[----:B-1----:R-:W-:-:S03]  /*1de40*/  F2FP.F16.F32.PACK_AB R205, R157, R205 ;  /* 0x000000cd9dcd723e */ /* 0x002fc600000000ff */
[----:B------:R-:W-:-:S03]  /*1de50*/  FADD.FTZ R12, R157, R12 ;  /* 0x0000000c9d0c7221 */ /* 0x000fc60000010000 */
[----:B------:R-:W-:Y:S01]  /*1de60*/  MUFU.EX2 R9, R9 ;  /* 0x0000000900097308 */ /* 0x000fe20000000800 */
[----:B------:R-:W-:Y:S01]  /*1de70*/  FADD.FTZ R12, R207, R12 ;  /* 0x0000000ccf0c7221 */ /* 0x000fe20000010000 */
[----:B------:R-:W-:-:S03]  /*1de80*/  F2FP.F16.F32.PACK_AB R207, R164, R207 ;  /* 0x000000cfa4cf723e */ /* 0x000fc600000000ff */
[----:B------:R-:W-:-:S03]  /*1de90*/  FADD.FTZ R12, R164, R12 ;  /* 0x0000000ca40c7221 */ /* 0x000fc60000010000 */
[----:B------:R-:W1:Y:S01]  /*1dea0*/  MUFU.EX2 R152, R152 ;  /* 0x0000009800987308 */ /* 0x000e620000000800 */
[----:B------:R-:W-:Y:S01]  /*1deb0*/  FADD.FTZ R12, R201, R12 ;  /* 0x0000000cc90c7221 */ /* 0x000fe20000010000 */
[----:B0-----:R-:W-:Y:S01]  /*1dec0*/  FADD.FTZ R13, R192, R13 ;  /* 0x0000000dc00d7221 */ /* 0x001fe20000010000 */
[C---:B------:R-:W-:Y:S02]  /*1ded0*/  F2FP.F16.F32.PACK_AB R201, R6.reuse, R201 ;  /* 0x000000c906c9723e */ /* 0x040fe400000000ff */
[----:B------:R-:W-:Y:S01]  /*1dee0*/  FADD.FTZ R12, R6, R12 ;  /* 0x0000000c060c7221 */ /* 0x000fe20000010000 */
[----:B------:R-:W-:Y:S02]  /*1def0*/  MOV R6, R4 ;  /* 0x0000000400067202 */ /* 0x000fe40000000f00 */
[----:B------:R-:W0:Y:S01]  /*1df00*/  MUFU.EX2 R193, R193 ;  /* 0x000000c100c17308 */ /* 0x000e220000000800 */
[----:B------:R-:W-:Y:S01]  /*1df10*/  FADD.FTZ R12, R203, R12 ;  /* 0x0000000ccb0c7221 */ /* 0x000fe20000010000 */
[----:B------:R-:W-:-:S03]  /*1df20*/  F2FP.F16.F32.PACK_AB R203, R165, R203 ;  /* 0x000000cba5cb723e */ /* 0x000fc600000000ff */
[----:B------:R-:W-:-:S03]  /*1df30*/  FADD.FTZ R12, R165, R12 ;  /* 0x0000000ca50c7221 */ /* 0x000fc60000010000 */
[----:B------:R-:W2:Y:S01]  /*1df40*/  MUFU.EX2 R194, R194 ;  /* 0x000000c200c27308 */ /* 0x000ea20000000800 */
[----:B------:R-:W-:Y:S01]  /*1df50*/  FADD.FTZ R12, R197, R12 ;  /* 0x0000000cc50c7221 */ /* 0x000fe20000010000 */
[C---:B-1----:R-:W-:Y:S01]  /*1df60*/  FADD.FTZ R13, R152.reuse, R13 ;  /* 0x0000000d980d7221 */ /* 0x042fe20000010000 */
[----:B------:R-:W-:Y:S02]  /*1df70*/  F2FP.F16.F32.PACK_AB R192, R152, R192 ;  /* 0x000000c098c0723e */ /* 0x000fe400000000ff */
[C---:B------:R-:W-:Y:S01]  /*1df80*/  FADD.FTZ R12, R11.reuse, R12 ;  /* 0x0000000c0b0c7221 */ /* 0x040fe20000010000 */
[----:B------:R-:W-:Y:S02]  /*1df90*/  F2FP.F16.F32.PACK_AB R197, R11, R197 ;  /* 0x000000c50bc5723e */ /* 0x000fe400000000ff */
[----:B------:R-:W1:Y:S01]  /*1dfa0*/  MUFU.EX2 R195, R195 ;  /* 0x000000c300c37308 */ /* 0x000e620000000800 */
[----:B------:R-:W-:Y:S01]  /*1dfb0*/  FADD.FTZ R12, R199, R12 ;  /* 0x0000000cc70c7221 */ /* 0x000fe20000010000 */
[----:B------:R-:W-:-:S03]  /*1dfc0*/  F2FP.F16.F32.PACK_AB R199, R9, R199 ;  /* 0x000000c709c7723e */ /* 0x000fc600000000ff */
[----:B------:R-:W-:Y:S01]  /*1dfd0*/  FADD.FTZ R12, R9, R12 ;  /* 0x0000000c090c7221 */ /* 0x000fe20000010000 */
[----:B------:R-:W-:Y:S02]  /*1dfe0*/  MOV R9, R219 ;  /* 0x000000db00097202 */ /* 0x000fe40000000f00 */
[----:B------:R-:W3:Y:S01]  /*1dff0*/  MUFU.EX2 R168, R168 ;  /* 0x000000a800a87308 */ /* 0x000ee20000000800 */
[----:B0-----:R-:W-:Y:S01]  /*1e000*/  FADD.FTZ R12, R193, R12 ;  /* 0x0000000cc10c7221 */ /* 0x001fe20000010000 */
[----:B--2---:R-:W-:Y:S01]  /*1e010*/  FADD.FTZ R13, R194, R13 ;  /* 0x0000000dc20d7221 */ /* 0x004fe20000010000 */
[C---:B------:R-:W-:Y:S02]  /*1e020*/  F2FP.F16.F32.PACK_AB R194, R7.reuse, R194 ;  /* 0x000000c207c2723e */ /* 0x040fe400000000ff */
[C---:B------:R-:W-:Y:S01]  /*1e030*/  FADD.FTZ R12, R10.reuse, R12 ;  /* 0x0000000c0a0c7221 */ /* 0x040fe20000010000 */
[----:B------:R-:W-:Y:S01]  /*1e040*/  FADD.FTZ R13, R7, R13 ;  /* 0x0000000d070d7221 */ /* 0x000fe20000010000 */
[----:B------:R-:W-:Y:S01]  /*1e050*/  F2FP.F16.F32.PACK_AB R193, R10, R193 ;  /* 0x000000c10ac1723e */ /* 0x000fe200000000ff */
[----:B------:R-:W-:-:S02]  /*1e060*/  IMAD.MOV.U32 R10, RZ, RZ, R214 ;  /* 0x000000ffff0a7224 */ /* 0x000fc400078e00d6 */
[----:B-1----:R-:W-:-:S04]  /*1e070*/  FADD.FTZ R7, R195, R12 ;  /* 0x0000000cc3077221 */ /* 0x002fc80000010000 */
[C---:B---3--:R-:W-:Y:S01]  /*1e080*/  FADD.FTZ R12, R168.reuse, R7 ;  /* 0x00000007a80c7221 */ /* 0x048fe20000010000 */
[----:B------:R-:W-:Y:S01]  /*1e090*/  F2FP.F16.F32.PACK_AB R195, R168, R195 ;  /* 0x000000c3a8c3723e */ /* 0x000fe200000000ff */
[----:B------:R-:W-:Y:S01]  /*1e0a0*/  IMAD.MOV.U32 R7, RZ, RZ, R5 ;  /* 0x000000ffff077224 */ /* 0x000fe200078e0005 */
[----:B------:R-:W-:Y:S06]  /*1e0b0*/  @P2 BRA `(.L_x_2536) ;  /* 0xffffffb0007c2947 */ /* 0x000fec000383ffff */
[----:B------:R-:W-:Y:S05]  /*1e0c0*/  BSYNC B1 ;  /* 0x0000000000017941 */ /* 0x000fea0003800000 */
.L_x_2525:
[----:B------:R-:W-:Y:S05]  /*1e0d0*/  BSYNC B0 ;  /* 0x0000000000007941 */ /* 0x000fea0003800000 */
.L_x_2524:
[----:B------:R-:W-:Y:S01]  /*1e0e0*/  ISETP.GE.AND P2, PT, R8, RZ, PT ;  /* 0x000000ff0800720c */ /* 0x000fe20003f46270 */
[----:B------:R-:W-:-:S12]  /*1e0f0*/  BSSY B0, `(.L_x_2537) ;  /* 0x000048a000007945 */ /* 0x000fd80003800000 */
[----:B------:R-:W-:Y:S05]  /*1e100*/  @!P2 BRA `(.L_x_2538) ;  /* 0x000000480020a947 */ /* 0x000fea0003800000 */
[----:B------:R-:W-:Y:S01]  /*1e110*/  IMAD.MOV.U32 R6, RZ, RZ, R4 ;  /* 0x000000ffff067224 */ /* 0x000fe200078e0004 */
[----:B------:R-:W-:Y:S01]  /*1e120*/  MOV R9, R219 ;  /* 0x000000db00097202 */ /* 0x000fe20000000f00 */
[----:B------:R-:W-:Y:S02]  /*1e130*/  IMAD.MOV.U32 R7, RZ, RZ, R5 ;  /* 0x000000ffff077224 */ /* 0x000fe400078e0005 */
[----:B------:R-:W-:-:S07]  /*1e140*/  IMAD.MOV.U32 R10, RZ, RZ, R214 ;  /* 0x000000ffff0a7224 */ /* 0x000fce00078e00d6 */
.L_x_2549:
[----:B------:R-:W-:-:S05]  /*1e150*/  VIADD R11, R10, 0x1 ;  /* 0x000000010a0b7836 */ /* 0x000fca0000000000 */
[----:B------:R-:W-:-:S04]  /*1e160*/  ISETP.NE.AND P2, PT, R11, 0x2, PT ;  /* 0x000000020b00780c */ /* 0x000fc80003f45270 */
[----:B------:R-:W-:Y:S02]  /*1e170*/  SEL R4, RZ, 0x1, P2 ;  /* 0x00000001ff047807 */ /* 0x000fe40001000000 */
[----:B------:R-:W-:Y:S02]  /*1e180*/  SEL R11, R11, RZ, P2 ;  /* 0x000000ff0b0b7207 */ /* 0x000fe40001000000 */
[----:B------:R-:W-:Y:S02]  /*1e190*/  LOP3.LUT R219, R9, R4, RZ, 0x3c, !PT ;  /* 0x0000000409db7212 */ /* 0x000fe400078e3cff */
[----:B------:R-:W-:Y:S01]  /*1e1a0*/  MOV R214, R11 ;  /* 0x0000000b00d67202 */ /* 0x000fe20000000f00 */
[----:B------:R-:W-:Y:S06]  /*1e1b0*/  @!P0 BRA `(.L_x_2539) ;  /* 0x0000000000048947 */ /* 0x000fec0003800000 */
[----:B------:R-:W-:Y:S01]  /*1e1c0*/  BPT.TRAP 0x1 ;  /* 0x000000040000795c */ /* 0x000fe20000300000 */
.L_x_2539:
[----:B------:R-:W-:Y:S01]  /*1e1d0*/  IMAD R4, R214, 0x8, R16 ;  /* 0x00000008d6047824 */ /* 0x000fe200078e0210 */
[----:B------:R-:W-:-:S04]  /*1e1e0*/  SHF.L.U32 R5, R219, 0x1f, RZ ;  /* 0x0000001fdb057819 */ /* 0x000fc800000006ff */
[----:B------:R0:W1:Y:S01]  /*1e1f0*/  SYNCS.PHASECHK.TRANS64.TRYWAIT P2, [R4+URZ+0x38830], R5 ;  /* 0x03883005040075a7 */ /* 0x000062000804017f */
[----:B------:R-:W-:Y:S05]  /*1e200*/  @!P0 BRA `(.L_x_2540) ;  /* 0x0000000000048947 */ /* 0x000fea0003800000 */
[----:B------:R-:W-:Y:S01]  /*1e210*/  BPT.TRAP 0x1 ;  /* 0x000000040000795c */ /* 0x000fe20000300000 */
.L_x_2540:
[----:B------:R-:W-:Y:S01]  /*1e220*/  IMAD R3, R214, 0xa00, R223 ;  /* 0x00000a00d6037824 */ /* 0x000fe200078e02df */
[----:B------:R-:W-:Y:S03]  /*1e230*/  BSSY B1, `(.L_x_2541) ;  /* 0x0000006000017945 */ /* 0x000fe60003800000 */
[C---:B------:R-:W-:Y:S01]  /*1e240*/  VIADD R14, R3.reuse, 0x80 ;  /* 0x00000080030e7836 */ /* 0x040fe20000000000 */
[----:B------:R-:W-:Y:S01]  /*1e250*/  IADD3 R20, R3, 0x100, RZ ;  /* 0x0000010003147810 */ /* 0x000fe20007ffe0ff */
[----:B-1----:R-:W-:Y:S06]  /*1e260*/  @P2 BRA `(.L_x_2542) ;  /* 0x0000000000082947 */ /* 0x002fec0003800000 */
[----:B------:R-:W1:Y:S02]  /*1e270*/  SYNCS.PHASECHK.TRANS64.TRYWAIT P2, [R4+URZ+0x38830], R5 ;  /* 0x03883005040075a7 */ /* 0x000e64000804017f */
[----:B-1----:R-:W-:Y:S05]  /*1e280*/  @!P2 BRA `(.L_x_2543) ;  /* 0x00000104006ca947 */ /* 0x002fea0003800000 */
.L_x_2542:
[----:B------:R-:W-:Y:S05]  /*1e290*/  BSYNC B1 ;  /* 0x0000000000017941 */ /* 0x000fea0003800000 */
.L_x_2541:
[----:B------:R-:W2:Y:S04]  /*1e2a0*/  LDL.64 R152, [R1+0x40] ;  /* 0x0000400001987983 */ /* 0x000ea80000100a00 */
[----:B------:R-:W3:Y:S01]  /*1e2b0*/  LDL.64 R154, [R1+0x48] ;  /* 0x00004800019a7983 */ /* 0x000ee20000100a00 */
[----:B01----:R-:W-:Y:S02]  /*1e2c0*/  IMAD.MOV.U32 R4, RZ, RZ, R3 ;  /* 0x000000ffff047224 */ /* 0x003fe400078e0003 */
[----:B------:R-:W-:Y:S01]  /*1e2d0*/  IMAD.MOV.U32 R5, RZ, RZ, 0x40000040 ;  /* 0x40000040ff057424 */ /* 0x000fe200078e00ff */
[----:B------:R-:W4:Y:S02]  /*1e2e0*/  LDL.64 R224, [R1+0x30] ;  /* 0x0000300001e07983 */ /* 0x000f240000100a00 */
[----:B------:R-:W-:-:S02]  /*1e2f0*/  R2UR UR6, R4 ;  /* 0x00000000040672ca */ /* 0x000fc400000e0000 */
[----:B------:R-:W-:Y:S01]  /*1e300*/  R2UR UR7, R5 ;  /* 0x00000000050772ca */ /* 0x000fe200000e0000 */
[----:B------:R-:W-:Y:S01]  /*1e310*/  WARPGROUP.ARRIVE ;  /* 0x00000000000079c5 */ /* 0x000fe20000000000 */
[----:B------:R-:W-:Y:S01]  /*1e320*/  IMAD.MOV.U32 R15, RZ, RZ, 0x40000040 ;  /* 0x40000040ff0f7424 */ /* 0x000fe200078e00ff */
[----:B------:R-:W-:-:S04]  /*1e330*/  R2UR UR14, R14 ;  /* 0x000000000e0e72ca */ /* 0x000fc800000e0000 */
[----:B------:R-:W-:Y:S02]  /*1e340*/  R2UR UR15, R15 ;  /* 0x000000000f0f72ca */ /* 0x000fe400000e0000 */
[----:B------:R-:W-:Y:S02]  /*1e350*/  MOV R21, 0x40000040 ;  /* 0x4000004000157802 */ /* 0x000fe40000000f00 */
[----:B------:R-:W-:Y:S02]  /*1e360*/  R2UR UR26, R20 ;  /* 0x00000000141a72ca */ /* 0x000fe400000e0000 */
[----:B------:R-:W-:Y:S02]  /*1e370*/  R2UR UR27, R21 ;  /* 0x00000000151b72ca */ /* 0x000fe400000e0000 */
[----:B------:R-:W-:Y:S02]  /*1e380*/  IADD3 R4, R3, 0x180, RZ ;  /* 0x0000018003047810 */ /* 0x000fe40007ffe0ff */
[----:B------:R-:W-:-:S02]  /*1e390*/  R2UR UR23, R5 ;  /* 0x00000000051772ca */ /* 0x000fc400000e0000 */
        /* <DEDUP_REMOVED lines=29> */
[----:B------:R-:W-:Y:S01]  /*1e570*/  IMAD.MOV.U32 R5, RZ, RZ, 0x40000040 ;  /* 0x40000040ff057424 */ /* 0x000fe200078e00ff */
[----:B--2---:R-:W-:Y:S02]  /*1e580*/  R2UR UR30, R152 ;  /* 0x00000000981e72ca */ /* 0x004fe400000e0000 */
[----:B------:R-:W-:-:S02]  /*1e590*/  R2UR UR31, R153 ;  /* 0x00000000991f72ca */ /* 0x000fc400000e0000 */
[----:B------:R-:W-:-:S06]  /*1e5a0*/  WARPGROUP.ARRIVE ;  /* 0x00000000000079c5 */ /* 0x000fcc0000000000 */
[----:B------:R-:W-:Y:S01]  /*1e5b0*/  HGMMA.64x16x16.F32 R152, gdesc[UR8], RZ, !UPT, gsb0 ;  /* 0x00200000089879f0 */ /* 0x000fe2000c0008ff */
        /* <DEDUP_REMOVED lines=13> */
[----:B------:R-:W-:-:S02]  /*1e690*/  VIADD R20, R3, 0x102 ;  /* 0x0000010203147836 */ /* 0x000fc40000000000 */
[----:B------:R-:W-:Y:S01]  /*1e6a0*/  IMAD.MOV.U32 R21, RZ, RZ, 0x40000040 ;  /* 0x40000040ff157424 */ /* 0x000fe200078e00ff */
[----:B------:R-:W-:Y:S01]  /*1e6b0*/  UMOV UR16, UR28 ;  /* 0x0000001c00107c82 */ /* 0x000fe20008000000 */
[----:B------:R-:W-:Y:S01]  /*1e6c0*/  UMOV UR17, UR29 ;  /* 0x0000001d00117c82 */ /* 0x000fe20008000000 */
[----:B------:R-:W-:Y:S02]  /*1e6d0*/  WARPGROUP.DEPBAR.LE gsb0, 0x0 ;  /* 0x00008000000079c5 */ /* 0x000fe40000010000 */
[----:B------:R-:W-:Y:S01]  /*1e6e0*/  WARPGROUP.ARRIVE ;  /* 0x00000000000079c5 */ /* 0x000fe20000000000 */
[----:B------:R-:W-:Y:S02]  /*1e6f0*/  VIADD R4, R3, 0x182 ;  /* 0x0000018203047836 */ /* 0x000fe40000000000 */
[----:B------:R-:W-:Y:S01]  /*1e700*/  IMAD.MOV.U32 R5, RZ, RZ, 0x40000040 ;  /* 0x40000040ff057424 */ /* 0x000fe200078e00ff */
        /* <DEDUP_REMOVED lines=10> */
[----:B------:R-:W-:Y:S01]  /*1e7b0*/  UMOV UR4, UR30 ;  /* 0x0000001e00047c82 */ /* 0x000fe20008000000 */
[----:B------:R-:W-:Y:S01]  /*1e7c0*/  UMOV UR5, UR31 ;  /* 0x0000001f00057c82 */ /* 0x000fe20008000000 */
[----:B------:R-:W2:Y:S01]  /*1e7d0*/  LDL.64 R14, [R1+0x20] ;  /* 0x00002000010e7983 */ /* 0x000ea20000100a00 */
[----:B------:R-:W-:-:S02]  /*1e7e0*/  WARPGROUP.DEPBAR.LE gsb0, 0x0 ;  /* 0x00008000000079c5 */ /* 0x000fc40000010000 */
[----:B------:R-:W-:Y:S01]  /*1e7f0*/  WARPGROUP.ARRIVE ;  /* 0x00000000000079c5 */ /* 0x000fe20000000000 */
[----:B------:R-:W-:Y:S01]  /*1e800*/  R2UR UR27, R5 ;  /* 0x00000000051b72ca */ /* 0x000fe200000e0000 */
[----:B------:R-:W-:Y:S01]  /*1e810*/  UMOV UR12, UR30 ;  /* 0x0000001e000c7c82 */ /* 0x000fe20008000000 */
[----:B------:R-:W-:Y:S01]  /*1e820*/  UMOV UR13, UR31 ;  /* 0x0000001f000d7c82 */ /* 0x000fe20008000000 */
[----:B------:R-:W3:Y:S02]  /*1e830*/  LDL.64 R20, [R1+0x28] ;  /* 0x0000280001147983 */ /* 0x000ee40000100a00 */
[----:B------:R-:W-:Y:S01]  /*1e840*/  HGMMA.64x16x16.F32 R168, gdesc[UR16], R168, gsb0 ;  /* 0x0020000010a879f0 */ /* 0x000fe200080008a8 */
[----:B------:R-:W-:Y:S01]  /*1e850*/  IMAD.MOV.U32 R5, RZ, RZ, 0x40000040 ;  /* 0x40000040ff057424 */ /* 0x000fe200078e00ff */
[----:B------:R-:W-:Y:S01]  /*1e860*/  IADD3 R4, R3, 0x202, RZ ;  /* 0x0000020203047810 */ /* 0x000fe20007ffe0ff */
        /* <DEDUP_REMOVED lines=49> */
[----:B----4-:R-:W-:Y:S02]  /*1eb80*/  R2UR UR28, R224 ;  /* 0x00000000e01c72ca */ /* 0x010fe400000e0000 */
        /* <DEDUP_REMOVED lines=731> */
.L_x_2544:
[----:B------:R-:W-:Y:S01]  /*21940*/  SHF.L.U32 R0, R9, 0x1f, RZ ;  /* 0x0000001f09007819 */ /* 0x000fe200000006ff */
[----:B------:R-:W-:-:S04]  /*21950*/  IMAD R9, R10, 0x8, R16 ;  /* 0x000000080a097824 */ /* 0x000fc800078e0210 */
[----:B------:R0:W1:Y:S01]  /*21960*/  SYNCS.PHASECHK.TRANS64.TRYWAIT P2, [R9+URZ+0x38850], R0 ;  /* 0x03885000090075a7 */ /* 0x000062000804017f */
[----:B------:R-:W-:Y:S05]  /*21970*/  @!P0 BRA `(.L_x_2545) ;  /* 0x0000000000048947 */ /* 0x000fea0003800000 */
[----:B------:R-:W-:Y:S01]  /*21980*/  BPT.TRAP 0x1 ;  /* 0x000000040000795c */ /* 0x000fe20000300000 */
.L_x_2545:
[----:B------:R-:W-:Y:S04]  /*21990*/  BSSY B1, `(.L_x_2546) ;  /* 0x0000004000017945 */ /* 0x000fe80003800000 */
[----:B-1----:R-:W-:Y:S05]  /*219a0*/  @P2 BRA `(.L_x_2547) ;  /* 0x0000000000082947 */ /* 0x002fea0003800000 */
[----:B------:R-:W1:Y:S02]  /*219b0*/  SYNCS.PHASECHK.TRANS64.TRYWAIT P2, [R9+URZ+0x38850], R0 ;  /* 0x03885000090075a7 */ /* 0x000e64000804017f */
[----:B-1----:R-:W-:Y:S05]  /*219c0*/  @!P2 BRA `(.L_x_2548) ;  /* 0x000000cc00b0a947 */ /* 0x002fea0003800000 */
.L_x_2547:
[----:B------:R-:W-:Y:S05]  /*219d0*/  BSYNC B1 ;  /* 0x0000000000017941 */ /* 0x000fea0003800000 */
.L_x_2546:
[----:B01----:R-:W-:Y:S01]  /*219e0*/  VIADD R0, R16, 0x400 ;  /* 0x0000040010007836 */ /* 0x003fe20000000000 */
[----:B------:R-:W-:Y:S01]  /*219f0*/  MOV R3, 0x40000040 ;  /* 0x4000004000037802 */ /* 0x000fe20000000f00 */
[----:B------:R-:W-:Y:S01]  /*21a00*/  WARPGROUP.ARRIVE ;  /* 0x00000000000079c5 */ /* 0x000fe20000000000 */
[----:B------:R-:W-:Y:S01]  /*21a10*/  IMAD.MOV.U32 R5, RZ, RZ, 0x40000040 ;  /* 0x40000040ff057424 */ /* 0x000fe200078e00ff */
[----:B------:R-:W-:Y:S01]  /*21a20*/  @!P1 IADD3 R9, R9, 0x38860, RZ ;  /* 0x0003886009099810 */ /* 0x000fe20007ffe0ff */
[----:B------:R-:W-:Y:S01]  /*21a30*/  @!P1 IMAD R11, R11, 0x8, R16 ;  /* 0x000000080b0b9824 */ /* 0x000fe200078e0210 */
[----:B------:R-:W-:Y:S02]  /*21a40*/  SHF.R.U32.HI R0, RZ, 0x4, R0 ;  /* 0x00000004ff007819 */ /* 0x000fe40000011600 */
[----:B------:R-:W-:Y:S01]  /*21a50*/  R2UR UR7, R3 ;  /* 0x00000000030772ca */ /* 0x000fe200000e0000 */
[----:B------:R-:W-:Y:S01]  /*21a60*/  IMAD.MOV.U32 R3, RZ, RZ, 0x40000040 ;  /* 0x40000040ff037424 */ /* 0x000fe200078e00ff */
[----:B------:R-:W-:Y:S01]  /*21a70*/  LOP3.LUT R0, R0, 0x3fff, RZ, 0xc0, !PT ;  /* 0x00003fff00007812 */ /* 0x000fe200078ec0ff */
[----:B------:R-:W-:Y:S01]  /*21a80*/  @!P1 VIADD R11, R11, 0x38840 ;  /* 0x000388400b0b9836 */ /* 0x000fe20000000000 */
[----:B------:R-:W-:-:S02]  /*21a90*/  @!P1 PRMT R9, RZ, 0x654, R9 ;  /* 0x00000654ff099816 */ /* 0x000fc40000000009 */
[----:B------:R-:W-:Y:S02]  /*21aa0*/  LOP3.LUT R0, R0, 0x2800000, RZ, 0xfc, !PT ;  /* 0x0280000000007812 */ /* 0x000fe400078efcff */
[C---:B------:R-:W-:Y:S01]  /*21ab0*/  ISETP.GT.AND P2, PT, R8.reuse, RZ, PT ;  /* 0x000000ff0800720c */ /* 0x040fe20003f44270 */
[----:B------:R-:W-:Y:S02]  /*21ac0*/  VIADD R8, R8, 0xffffffff ;  /* 0xffffffff08087836 */ /* 0x000fe40000000000 */
[----:B------:R-:W-:Y:S01]  /*21ad0*/  IMAD R2, R10, 0xa00, R0 ;  /* 0x00000a000a027824 */ /* 0x000fe200078e0200 */
[----:B------:R-:W-:-:S03]  /*21ae0*/  FMNMX.FTZ R0, R184, R7, !PT ;  /* 0x00000007b8007209 */ /* 0x000fc60007810000 */
[C---:B------:R-:W-:Y:S01]  /*21af0*/  VIADD R4, R2.reuse, 0x80 ;  /* 0x0000008002047836 */ /* 0x040fe20000000000 */
[----:B------:R-:W-:Y:S02]  /*21b00*/  R2UR UR6, R2 ;  /* 0x00000000020672ca */ /* 0x000fe400000e0000 */
[----:B------:R-:W-:-:S04]  /*21b10*/  FMNMX.FTZ R0, R185, R0, !PT ;  /* 0x00000000b9007209 */ /* 0x000fc80007810000 */
[----:B------:R-:W-:-:S04]  /*21b20*/  FMNMX.FTZ R0, R188, R0, !PT ;  /* 0x00000000bc007209 */ /* 0x000fc80007810000 */
[----:B------:R-:W-:-:S03]  /*21b30*/  FMNMX.FTZ R0, R189, R0, !PT ;  /* 0x00000000bd007209 */ /* 0x000fc60007810000 */
        /* <DEDUP_REMOVED lines=24> */
[C---:B------:R-:W-:Y:S01]  /*21cc0*/  VIADD R4, R2.reuse, 0x180 ;  /* 0x0000018002047836 */ /* 0x040fe20000000000 */
[----:B------:R-:W-:Y:S01]  /*21cd0*/  R2UR UR7, R5 ;  /* 0x00000000050772ca */ /* 0x000fe200000e0000 */
[----:B------:R-:W-:Y:S01]  /*21ce0*/  VIADD R2, R2, 0x200 ;  /* 0x0000020002027836 */ /* 0x000fe20000000000 */
[----:B------:R-:W-:Y:S01]  /*21cf0*/  MOV R5, 0x40000040 ;  /* 0x4000004000057802 */ /* 0x000fe20000000f00 */
[----:B------:R-:W-:Y:S02]  /*21d00*/  WARPGROUP.DEPBAR.LE gsb0, 0x0 ;  /* 0x00008000000079c5 */ /* 0x000fe40000010000 */
[----:B------:R-:W-:-:S15]  /*21d10*/  WARPGROUP.ARRIVE ;  /* 0x00000000000079c5 */ /* 0x000fde0000000000 */
[----:B------:R-:W-:-:S05]  /*21d20*/  NOP ;  /* 0x0000000000007918 */ /* 0x000fca0000000000 */
        /* <DEDUP_REMOVED lines=29> */
[----:B0-----:R-:W-:Y:S01]  /*21f00*/  FMNMX.FTZ R4, R4, R21, !PT ;  /* 0x0000001504047209 */ /* 0x001fe20007810000 */
[----:B------:R-:W-:Y:S02]  /*21f10*/  WARPGROUP.DEPBAR.LE gsb0, 0x0 ;  /* 0x00008000000079c5 */ /* 0x000fe40000010000 */
[----:B------:R-:W-:-:S06]  /*21f20*/  WARPGROUP.ARRIVE ;  /* 0x00000000000079c5 */ /* 0x000fcc0000000000 */
[----:B------:R-:W-:Y:S01]  /*21f30*/  HGMMA.64x256x16.F32 R24, R196, gdesc[UR4].tnspB, R24, gsb0 ;  /* 0x43e00004c4187df0 */ /* 0x000fe20008000818 */
[----:B------:R-:W-:Y:S01]  /*21f40*/  R2UR UR6, R2 ;  /* 0x00000000020672ca */ /* 0x000fe200000e0000 */
[----:B------:R-:W-:Y:S01]  /*21f50*/  FADD.FTZ R2, -R5, R7 ;  /* 0x0000000705027221 */ /* 0x000fe20000010100 */
[----:B------:R-:W-:Y:S02]  /*21f60*/  R2UR UR7, R3 ;  /* 0x00000000030772ca */ /* 0x000fe400000e0000 */
[----:B------:R-:W-:-:S05]  /*21f70*/  MOV R3, UR38 ;  /* 0x0000002600037c02 */ /* 0x000fca0008000f00 */
[-C--:B------:R-:W-:Y:S01]  /*21f80*/  FMUL.FTZ R0, R2, R3.reuse ;  /* 0x0000000302007220 */ /* 0x080fe20000410000 */
[----:B------:R-:W-:-:S04]  /*21f90*/  FMUL.FTZ R2, R5, R3 ;  /* 0x0000000305027220 */ /* 0x000fc80000410000 */
[-CC-:B------:R-:W-:Y:S01]  /*21fa0*/  FFMA.FTZ R21, R161, R3.reuse, -R2.reuse ;  /* 0x00000003a1157223 */ /* 0x180fe20000010802 */
[-CC-:B------:R-:W-:Y:S01]  /*21fb0*/  FFMA.FTZ R208, R184, R3.reuse, -R2.reuse ;  /* 0x00000003b8d07223 */ /* 0x180fe20000010802 */
[----:B------:R-:W0:Y:S01]  /*21fc0*/  SHFL.BFLY PT, R161, R4, 0x1, 0x1f ;  /* 0x0c201f0004a17f89 */ /* 0x000e2200000e0000 */
        /* <DEDUP_REMOVED lines=13> */
[----:B------:R-:W1:Y:S01]  /*220a0*/  MUFU.EX2 R208, R208 ;  /* 0x000000d000d07308 */ /* 0x000e620000000800 */
[----:B0-----:R-:W-:-:S07]  /*220b0*/  FMNMX.FTZ R4, R4, R161, !PT ;  /* 0x000000a104047209 */ /* 0x001fce0007810000 */
[----:B------:R-:W0:Y:S08]  /*220c0*/  MUFU.EX2 R7, R7 ;  /* 0x0000000700077308 */ /* 0x000e300000000800 */
[----:B------:R-:W2:Y:S01]  /*220d0*/  MUFU.EX2 R210, R210 ;  /* 0x000000d200d27308 */ /* 0x000ea20000000800 */
[----:B-1----:R-:W-:-:S07]  /*220e0*/  FFMA.FTZ R13, R0, R13, R208 ;  /* 0x0000000d000d7223 */ /* 0x002fce00000100d0 */
        /* <DEDUP_REMOVED lines=12> */
[----:B------:R-:W-:Y:S02]  /*221b0*/  F2FP.F16.F32.PACK_AB R204, R10, R204 ;  /* 0x000000cc0acc723e */ /* 0x000fe400000000ff */
[----:B------:R-:W-:-:S04]  /*221c0*/  MOV R10, R214 ;  /* 0x000000d6000a7202 */ /* 0x000fc80000000f00 */
        /* <DEDUP_REMOVED lines=10> */
[----:B------:R-:W-:Y:S01]  /*22270*/  MUFU.EX2 R21, R21 ;  /* 0x0000001500157308 */ /* 0x000fe20000000800 */
[----:B0-----:R-:W-:-:S04]  /*22280*/  FADD.FTZ R13, R202, R13 ;  /* 0x0000000dca0d7221 */ /* 0x001fc80000010000 */
[C---:B--2---:R-:W-:Y:S01]  /*22290*/  FADD.FTZ R13, R20.reuse, R13 ;  /* 0x0000000d140d7221 */ /* 0x044fe20000010000 */
[----:B------:R-:W-:Y:S01]  /*222a0*/  F2FP.F16.F32.PACK_AB R202, R20, R202 ;  /* 0x000000ca14ca723e */ /* 0x000fe200000000ff */
[----:B------:R-:W-:Y:S02]  /*222b0*/  WARPGROUP.DEPBAR.LE gsb0, 0x0 ;  /* 0x00008000000079c5 */ /* 0x000fe40000010000 */
[----:B------:R-:W-:Y:S01]  /*222c0*/  WARPGROUP.ARRIVE ;  /* 0x00000000000079c5 */ /* 0x000fe20000000000 */
[-CC-:B------:R-:W-:Y:S01]  /*222d0*/  FFMA.FTZ R196, R160, R3.reuse, -R2.reuse ;  /* 0x00000003a0c47223 */ /* 0x180fe20000010802 */
[-CC-:B------:R-:W-:Y:S01]  /*222e0*/  FFMA.FTZ R198, R164, R3.reuse, -R2.reuse ;  /* 0x00000003a4c67223 */ /* 0x180fe20000010802 */
[----:B------:R-:W-:-:S03]  /*222f0*/  FFMA.FTZ R160, R165, R3, -R2 ;  /* 0x00000003a5a07223 */ /* 0x000fc60000010802 */
[----:B------:R-:W-:Y:S01]  /*22300*/  HGMMA.64x256x16.F32 R24, R192, gdesc[UR4].tnspB, R24, gsb0 ;  /* 0x43e00004c0187df0 */ /* 0x000fe20008000818 */
[----:B------:R-:W0:Y:S08]  /*22310*/  MUFU.EX2 R196, R196 ;  /* 0x000000c400c47308 */ /* 0x000e300000000800 */
[----:B------:R-:W1:Y:S08]  /*22320*/  MUFU.EX2 R198, R198 ;  /* 0x000000c600c67308 */ /* 0x000e700000000800 */
[----:B------:R-:W2:Y:S01]  /*22330*/  MUFU.EX2 R160, R160 ;  /* 0x000000a000a07308 */ /* 0x000ea20000000800 */
[----:B0-----:R-:W-:Y:S01]  /*22340*/  FADD.FTZ R13, R196, R13 ;  /* 0x0000000dc40d7221 */ /* 0x001fe20000010000 */
[----:B------:R-:W-:-:S03]  /*22350*/  F2FP.F16.F32.PACK_AB R196, R21, R196 ;  /* 0x000000c415c4723e */ /* 0x000fc600000000ff */
[----:B------:R-:W-:-:S04]  /*22360*/  FADD.FTZ R13, R21, R13 ;  /* 0x0000000d150d7221 */ /* 0x000fc80000010000 */
[----:B-1----:R-:W-:-:S04]  /*22370*/  FADD.FTZ R13, R198, R13 ;  /* 0x0000000dc60d7221 */ /* 0x002fc80000010000 */
[C---:B--2---:R-:W-:Y:S01]  /*22380*/  FADD.FTZ R13, R160.reuse, R13 ;  /* 0x0000000da00d7221 */ /* 0x044fe20000010000 */
[----:B------:R-:W-:Y:S01]  /*22390*/  F2FP.F16.F32.PACK_AB R198, R160, R198 ;  /* 0x000000c6a0c6723e */ /* 0x000fe200000000ff */
[----:B------:R-:W-:Y:S02]  /*223a0*/  WARPGROUP.DEPBAR.LE gsb0, 0x0 ;  /* 0x00008000000079c5 */ /* 0x000fe40000010000 */
[-CC-:B------:R-:W-:Y:S01]  /*223b0*/  FFMA.FTZ R192, R152, R3.reuse, -R2.reuse ;  /* 0x0000000398c07223 */ /* 0x180fe20000010802 */
[-CC-:B------:R-:W-:Y:S01]  /*223c0*/  FFMA.FTZ R152, R153, R3.reuse, -R2.reuse ;  /* 0x0000000399987223 */ /* 0x180fe20000010802 */
[-C--:B------:R-:W-:Y:S01]  /*223d0*/  FFMA.FTZ R194, R156, R3.reuse, -R2 ;  /* 0x000000039cc27223 */ /* 0x080fe20000010802 */
[C---:B------:R-:W-:Y:S01]  /*223e0*/  FADD.FTZ R153, -R4.reuse, R6 ;  /* 0x0000000604997221 */ /* 0x040fe20000010100 */
[-C--:B------:R-:W-:Y:S01]  /*223f0*/  FMUL.FTZ R156, R4, R3.reuse ;  /* 0x00000003049c7220 */ /* 0x080fe20000410000 */
[-C--:B------:R-:W-:Y:S01]  /*22400*/  FFMA.FTZ R2, R157, R3.reuse, -R2 ;  /* 0x000000039d027223 */ /* 0x080fe20000010802 */
[----:B------:R-:W-:Y:S01]  /*22410*/  @!P1 SYNCS.ARRIVE.TRANS64.RED.A1T0 RZ, [R168+URZ], RZ ;  /* 0x000000ffa8ff99a7 */ /* 0x000fe2000810043f */
[-C--:B------:R-:W-:Y:S01]  /*22420*/  FMUL.FTZ R153, R153, R3.reuse ;  /* 0x0000000399997220 */ /* 0x080fe20000410000 */
        /* <DEDUP_REMOVED lines=16> */
[----:B------:R1:W-:Y:S01]  /*22530*/  @!P1 SYNCS.ARRIVE.TRANS64.RED.A1T0 RZ, [R9+URZ], RZ ;  /* 0x000000ff09ff99a7 */ /* 0x0003e2000810043f */
[----:B------:R-:W2:Y:S01]  /*22540*/  MUFU.EX2 R209, R209 ;  /* 0x000000d100d17308 */ /* 0x000ea20000000800 */
[-CC-:B0-----:R-:W-:Y:S01]  /*22550*/  FFMA.FTZ R153, R187, R3.reuse, -R156.reuse ;  /* 0x00000003bb997223 */ /* 0x181fe2000001089c */
[-CC-:B------:R-:W-:Y:S01]  /*22560*/  FFMA.FTZ R193, R154, R3.reuse, -R156.reuse ;  /* 0x000000039ac17223 */ /* 0x180fe2000001089c */
[-CC-:B------:R-:W-:Y:S01]  /*22570*/  FFMA.FTZ R155, R155, R3.reuse, -R156.reuse ;  /* 0x000000039b9b7223 */ /* 0x180fe2000001089c */
[----:B------:R-:W-:-:S04]  /*22580*/  FFMA.FTZ R158, R158, R3, -R156 ;  /* 0x000000039e9e7223 */ /* 0x000fc8000001089c */
[----:B------:R-:W0:Y:S08]  /*22590*/  MUFU.EX2 R153, R153 ;  /* 0x0000009900997308 */ /* 0x000e300000000800 */
[----:B------:R-:W3:Y:S01]  /*225a0*/  MUFU.EX2 R211, R211 ;  /* 0x000000d300d37308 */ /* 0x000ee20000000800 */
[----:B--2---:R-:W-:-:S07]  /*225b0*/  FFMA.FTZ R12, R2, R12, R209 ;  /* 0x0000000c020c7223 */ /* 0x004fce00000100d1 */
[----:B------:R-:W2:Y:S01]  /*225c0*/  MUFU.EX2 R165, R165 ;  /* 0x000000a500a57308 */ /* 0x000ea20000000800 */
[C---:B0-----:R-:W-:Y:S01]  /*225d0*/  FADD.FTZ R12, R153.reuse, R12 ;  /* 0x0000000c990c7221 */ /* 0x041fe20000010000 */
[----:B------:R-:W-:-:S06]  /*225e0*/  F2FP.F16.F32.PACK_AB R209, R153, R209 ;  /* 0x000000d199d1723e */ /* 0x000fcc00000000ff */
[----:B------:R-:W0:Y:S01]  /*225f0*/  MUFU.EX2 R205, R205 ;  /* 0x000000cd00cd7308 */ /* 0x000e220000000800 */
[----:B---3--:R-:W-:-:S07]  /*22600*/  FADD.FTZ R12, R211, R12 ;  /* 0x0000000cd30c7221 */ /* 0x008fce0000010000 */
[----:B------:R-:W3:Y:S01]  /*22610*/  MUFU.EX2 R157, R157 ;  /* 0x0000009d009d7308 */ /* 0x000ee20000000800 */
[----:B--2---:R-:W-:Y:S01]  /*22620*/  FADD.FTZ R162, R165, R12 ;  /* 0x0000000ca5a27221 */ /* 0x004fe20000010000 */
[-CC-:B------:R-:W-:Y:S01]  /*22630*/  FFMA.FTZ R12, R167, R3.reuse, -R156.reuse ;  /* 0x00000003a70c7223 */ /* 0x180fe2000001089c */
[----:B------:R-:W-:Y:S01]  /*22640*/  FFMA.FTZ R156, R159, R3, -R156 ;  /* 0x000000039f9c7223 */ /* 0x000fe2000001089c */
[----:B------:R-:W-:-:S04]  /*22650*/  F2FP.F16.F32.PACK_AB R211, R165, R211 ;  /* 0x000000d3a5d3723e */ /* 0x000fc800000000ff */
[----:B------:R-:W2:Y:S01]  /*22660*/  MUFU.EX2 R207, R207 ;  /* 0x000000cf00cf7308 */ /* 0x000ea20000000800 */
[----:B0-----:R-:W-:-:S07]  /*22670*/  FADD.FTZ R162, R205, R162 ;  /* 0x000000a2cda27221 */ /* 0x001fce0000010000 */
[----:B------:R-:W0:Y:S01]  /*22680*/  MUFU.EX2 R164, R164 ;  /* 0x000000a400a47308 */ /* 0x000e220000000800 */
[C---:B---3--:R-:W-:Y:S01]  /*22690*/  FADD.FTZ R162, R157.reuse, R162 ;  /* 0x000000a29da27221 */ /* 0x048fe20000010000 */
[----:B------:R-:W-:-:S06]  /*226a0*/  F2FP.F16.F32.PACK_AB R205, R157, R205 ;  /* 0x000000cd9dcd723e */ /* 0x000fcc00000000ff */
[----:B------:R-:W3:Y:S01]  /*226b0*/  MUFU.EX2 R201, R201 ;  /* 0x000000c900c97308 */ /* 0x000ee20000000800 */
[----:B--2---:R-:W-:-:S07]  /*226c0*/  FADD.FTZ R162, R207, R162 ;  /* 0x000000a2cfa27221 */ /* 0x004fce0000010000 */
[----:B------:R-:W2:Y:S01]  /*226d0*/  MUFU.EX2 R161, R161 ;  /* 0x000000a100a17308 */ /* 0x000ea20000000800 */
[C---:B0-----:R-:W-:Y:S01]  /*226e0*/  FADD.FTZ R162, R164.reuse, R162 ;  /* 0x000000a2a4a27221 */ /* 0x041fe20000010000 */
[----:B------:R-:W-:-:S06]  /*226f0*/  F2FP.F16.F32.PACK_AB R207, R164, R207 ;  /* 0x000000cfa4cf723e */ /* 0x000fcc00000000ff */
[----:B------:R-:W0:Y:S01]  /*22700*/  MUFU.EX2 R203, R203 ;  /* 0x000000cb00cb7308 */ /* 0x000e220000000800 */
[----:B---3--:R-:W-:-:S07]  /*22710*/  FADD.FTZ R162, R201, R162 ;  /* 0x000000a2c9a27221 */ /* 0x008fce0000010000 */
[----:B------:R-:W3:Y:S01]  /*22720*/  MUFU.EX2 R11, R175 ;  /* 0x000000af000b7308 */ /* 0x000ee20000000800 */
[C---:B--2---:R-:W-:Y:S01]  /*22730*/  FADD.FTZ R162, R161.reuse, R162 ;  /* 0x000000a2a1a27221 */ /* 0x044fe20000010000 */
[----:B------:R-:W-:-:S06]  /*22740*/  F2FP.F16.F32.PACK_AB R201, R161, R201 ;  /* 0x000000c9a1c9723e */ /* 0x000fcc00000000ff */
[----:B------:R-:W2:Y:S01]  /*22750*/  MUFU.EX2 R197, R197 ;  /* 0x000000c500c57308 */ /* 0x000ea20000000800 */
[----:B0-----:R-:W-:-:S07]  /*22760*/  FADD.FTZ R162, R203, R162 ;  /* 0x000000a2cba27221 */ /* 0x001fce0000010000 */
[----:B-1----:R-:W0:Y:S01]  /*22770*/  MUFU.EX2 R9, R163 ;  /* 0x000000a300097308 */ /* 0x002e220000000800 */
[C---:B---3--:R-:W-:Y:S01]  /*22780*/  FADD.FTZ R162, R11.reuse, R162 ;  /* 0x000000a20ba27221 */ /* 0x048fe20000010000 */
[----:B------:R-:W-:-:S06]  /*22790*/  F2FP.F16.F32.PACK_AB R203, R11, R203 ;  /* 0x000000cb0bcb723e */ /* 0x000fcc00000000ff */
[----:B------:R-:W1:Y:S01]  /*227a0*/  MUFU.EX2 R199, R199 ;  /* 0x000000c700c77308 */ /* 0x000e620000000800 */
[----:B--2---:R-:W-:-:S07]  /*227b0*/  FADD.FTZ R162, R197, R162 ;  /* 0x000000a2c5a27221 */ /* 0x004fce0000010000 */
[----:B------:R-:W2:Y:S01]  /*227c0*/  MUFU.EX2 R12, R12 ;  /* 0x0000000c000c7308 */ /* 0x000ea20000000800 */
[C---:B0-----:R-:W-:Y:S01]  /*227d0*/  FADD.FTZ R162, R9.reuse, R162 ;  /* 0x000000a209a27221 */ /* 0x041fe20000010000 */
[----:B------:R-:W-:Y:S01]  /*227e0*/  F2FP.F16.F32.PACK_AB R197, R9, R197 ;  /* 0x000000c509c5723e */ /* 0x000fe200000000ff */
[----:B------:R-:W-:-:S05]  /*227f0*/  IMAD.MOV.U32 R9, RZ, RZ, R219 ;  /* 0x000000ffff097224 */ /* 0x000fca00078e00db */
        /* <DEDUP_REMOVED lines=8> */
[----:B-1----:R-:W-:-:S07]  /*22880*/  FADD.FTZ R162, R193, R162 ;  /* 0x000000a2c1a27221 */ /* 0x002fce0000010000 */
[----:B------:R-:W1:Y:S01]  /*22890*/  MUFU.EX2 R194, R194 ;  /* 0x000000c200c27308 */ /* 0x000e620000000800 */
[C---:B--2---:R-:W-:Y:S01]  /*228a0*/  FADD.FTZ R13, R152.reuse, R13 ;  /* 0x0000000d980d7221 */ /* 0x044fe20000010000 */
[----:B------:R-:W-:-:S06]  /*228b0*/  F2FP.F16.F32.PACK_AB R192, R152, R192 ;  /* 0x000000c098c0723e */ /* 0x000fcc00000000ff */
[----:B------:R-:W2:Y:S01]  /*228c0*/  MUFU.EX2 R158, R158 ;  /* 0x0000009e009e7308 */ /* 0x000ea20000000800 */
[C---:B0-----:R-:W-:Y:S01]  /*228d0*/  FADD.FTZ R7, R155.reuse, R162 ;  /* 0x000000a29b077221 */ /* 0x041fe20000010000 */
[----:B------:R-:W-:-:S06]  /*228e0*/  F2FP.F16.F32.PACK_AB R193, R155, R193 ;  /* 0x000000c19bc1723e */ /* 0x000fcc00000000ff */
[----:B------:R-:W0:Y:S01]  /*228f0*/  MUFU.EX2 R156, R156 ;  /* 0x0000009c009c7308 */ /* 0x000e220000000800 */
[----:B-1----:R-:W-:Y:S01]  /*22900*/  FADD.FTZ R13, R194, R13 ;  /* 0x0000000dc20d7221 */ /* 0x002fe20000010000 */
[----:B------:R-:W-:-:S03]  /*22910*/  F2FP.F16.F32.PACK_AB R194, R6, R194 ;  /* 0x000000c206c2723e */ /* 0x000fc600000000ff */
[----:B------:R-:W-:Y:S01]  /*22920*/  FADD.FTZ R13, R6, R13 ;  /* 0x0000000d060d7221 */ /* 0x000fe20000010000 */
[----:B------:R-:W-:Y:S02]  /*22930*/  IMAD.MOV.U32 R6, RZ, RZ, R4 ;  /* 0x000000ffff067224 */ /* 0x000fe400078e0004 */
[----:B--2---:R-:W-:-:S04]  /*22940*/  FADD.FTZ R7, R158, R7 ;  /* 0x000000079e077221 */ /* 0x004fc80000010000 */
[C---:B0-----:R-:W-:Y:S01]  /*22950*/  FADD.FTZ R12, R156.reuse, R7 ;  /* 0x000000079c0c7221 */ /* 0x041fe20000010000 */
[----:B------:R-:W-:Y:S01]  /*22960*/  F2FP.F16.F32.PACK_AB R195, R156, R158 ;  /* 0x0000009e9cc3723e */ /* 0x000fe200000000ff */
[----:B------:R-:W-:Y:S01]  /*22970*/  IMAD.MOV.U32 R7, RZ, RZ, R5 ;  /* 0x000000ffff077224 */ /* 0x000fe200078e0005 */
[----:B------:R-:W-:Y:S06]  /*22980*/  @P2 BRA `(.L_x_2549) ;  /* 0xffffffb400f02947 */ /* 0x000fec000383ffff */
.L_x_2538:
[----:B------:R-:W-:Y:S05]  /*22990*/  BSYNC B0 ;  /* 0x0000000000007941 */ /* 0x000fea0003800000 */
.L_x_2537:
        /* <DEDUP_REMOVED lines=131> */
.L_x_2550:
[----:B------:R-:W-:Y:S02]  /*231d0*/  LEA R0, R214, R16, 0x3 ;  /* 0x00000010d6007211 */ /* 0x000fe400078e18ff */
[----:B------:R-:W-:-:S04]  /*231e0*/  SHF.L.U32 R7, R219, 0x1f, RZ ;  /* 0x0000001fdb077819 */ /* 0x000fc800000006ff */
[----:B------:R0:W1:Y:S01]  /*231f0*/  SYNCS.PHASECHK.TRANS64.TRYWAIT P2, [R0+URZ+0x38850], R7 ;  /* 0x03885007000075a7 */ /* 0x000062000804017f */
[----:B------:R-:W-:Y:S05]  /*23200*/  @!P0 BRA `(.L_x_2551) ;  /* 0x0000000000048947 */ /* 0x000fea0003800000 */
[----:B------:R-:W-:Y:S01]  /*23210*/  BPT.TRAP 0x1 ;  /* 0x000000040000795c */ /* 0x000fe20000300000 */
.L_x_2551:
        /* <DEDUP_REMOVED lines=9> */
.L_x_2553:
[----:B------:R-:W-:Y:S05]  /*232b0*/  BSYNC B0 ;  /* 0x0000000000007941 */ /* 0x000fea0003800000 */
.L_x_2552:
[----:B------:R-:W-:Y:S01]  /*232c0*/  IMAD.MOV.U32 R6, RZ, RZ, R2 ;  /* 0x000000ffff067224 */ /* 0x000fe200078e0002 */
[----:B01----:R-:W-:Y:S01]  /*232d0*/  MOV R7, 0x40000040 ;  /* 0x4000004000077802 */ /* 0x003fe20000000f00 */
[----:B------:R-:W2:Y:S01]  /*232e0*/  LDL.LU R16, [R1+0x84] ;  /* 0x0000840001107983 */ /* 0x000ea20000300800 */
[----:B------:R-:W-:Y:S01]  /*232f0*/  WARPGROUP.ARRIVE ;  /* 0x00000000000079c5 */ /* 0x000fe20000000000 */
[----:B------:R-:W-:Y:S01]  /*23300*/  IADD3 R214, R214, 0x1, RZ ;  /* 0x00000001d6d67810 */ /* 0x000fe20007ffe0ff */
[----:B------:R-:W-:Y:S01]  /*23310*/  @!P1 VIADD R11, R0, 0x38860 ;  /* 0x00038860000b9836 */ /* 0x000fe20000000000 */
[----:B------:R-:W-:Y:S01]  /*23320*/  R2UR UR6, R6 ;  /* 0x00000000060672ca */ /* 0x000fe200000e0000 */
[----:B------:R-:W-:Y:S01]  /*23330*/  VIADD R6, R2, 0x80 ;  /* 0x0000008002067836 */ /* 0x000fe20000000000 */
[----:B------:R-:W-:Y:S01]  /*23340*/  R2UR UR7, R7 ;  /* 0x00000000070772ca */ /* 0x000fe200000e0000 */
[----:B------:R-:W-:Y:S01]  /*23350*/  IMAD.MOV.U32 R7, RZ, RZ, 0x40000040 ;  /* 0x40000040ff077424 */ /* 0x000fe200078e00ff */
[----:B------:R-:W-:Y:S01]  /*23360*/  ISETP.NE.AND P2, PT, R214, 0x2, PT ;  /* 0x00000002d600780c */ /* 0x000fe20003f45270 */
[----:B------:R-:W-:Y:S01]  /*23370*/  IMAD.MOV.U32 R0, RZ, RZ, -0x800000 ;  /* 0xff800000ff007424 */ /* 0x000fe200078e00ff */
[----:B------:R-:W-:-:S02]  /*23380*/  @!P1 PRMT R11, RZ, 0x654, R11 ;  /* 0x00000654ff0b9816 */ /* 0x000fc4000000000b */
[----:B------:R-:W-:-:S07]  /*23390*/  SEL R214, R214, RZ, P2 ;  /* 0x000000ffd6d67207 */ /* 0x000fce0001000000 */
[----:B------:R-:W-:Y:S01]  /*233a0*/  HGMMA.64x256x16.F32 R24, R208, gdesc[UR4].tnspB, R24, gsb0 ;  /* 0x43e00004d0187df0 */ /* 0x000fe20008000818 */
[----:B------:R-:W-:Y:S02]  /*233b0*/  R2UR UR6, R6 ;  /* 0x00000000060672ca */ /* 0x000fe400000e0000 */
[----:B------:R-:W-:Y:S01]  /*233c0*/  R2UR UR7, R7 ;  /* 0x00000000070772ca */ /* 0x000fe200000e0000 */
[----:B------:R-:W-:Y:S01]  /*233d0*/  IMAD.MOV.U32 R7, RZ, RZ, 0x40000040 ;  /* 0x40000040ff077424 */ /* 0x000fe200078e00ff */
[----:B------:R-:W-:Y:S01]  /*233e0*/  IADD3 R6, R2, 0x100, RZ ;  /* 0x0000010002067810 */ /* 0x000fe20007ffe0ff */
[----:B------:R-:W-:Y:S02]  /*233f0*/  WARPGROUP.DEPBAR.LE gsb0, 0x0 ;  /* 0x00008000000079c5 */ /* 0x000fe40000010000 */
[----:B------:R-:W-:-:S15]  /*23400*/  WARPGROUP.ARRIVE ;  /* 0x00000000000079c5 */ /* 0x000fde0000000000 */
[----:B------:R-:W-:-:S05]  /*23410*/  NOP ;  /* 0x0000000000007918 */ /* 0x000fca0000000000 */
        /* <DEDUP_REMOVED lines=11> */
[----:B------:R-:W-:Y:S01]  /*234d0*/  R2UR UR6, R6 ;  /* 0x00000000060672ca */ /* 0x000fe200000e0000 */
[----:B------:R-:W-:Y:S01]  /*234e0*/  VIADD R6, R2, 0x200 ;  /* 0x0000020002067836 */ /* 0x000fe20000000000 */
[----:B------:R-:W-:Y:S01]  /*234f0*/  R2UR UR7, R7 ;  /* 0x00000000070772ca */ /* 0x000fe200000e0000 */
[----:B------:R-:W-:Y:S01]  /*23500*/  IMAD.MOV.U32 R7, RZ, RZ, 0x40000040 ;  /* 0x40000040ff077424 */ /* 0x000fe200078e00ff */
[----:B------:R-:W0:Y:S02]  /*23510*/  SHFL.BFLY PT, R2, R13, 0x2, 0x1f ;  /* 0x0c401f000d027f89 */ /* 0x000e2400000e0000 */
[----:B0-----:R-:W-:Y:S01]  /*23520*/  FADD.FTZ R2, R2, R13 ;  /* 0x0000000d02027221 */ /* 0x001fe20000010000 */
[----:B------:R-:W-:Y:S02]  /*23530*/  WARPGROUP.DEPBAR.LE gsb0, 0x0 ;  /* 0x00008000000079c5 */ /* 0x000fe40000010000 */
[----:B------:R-:W-:-:S15]  /*23540*/  WARPGROUP.ARRIVE ;  /* 0x00000000000079c5 */ /* 0x000fde0000000000 */
[----:B------:R-:W-:-:S03]  /*23550*/  NOP ;  /* 0x0000000000007918 */ /* 0x000fc60000000000 */
[----:B------:R-:W-:Y:S01]  /*23560*/  HGMMA.64x256x16.F32 R24, R196, gdesc[UR4].tnspB, R24, gsb0 ;  /* 0x43e00004c4187df0 */ /* 0x000fe20008000818 */
[----:B------:R-:W-:Y:S02]  /*23570*/  R2UR UR6, R6 ;  /* 0x00000000060672ca */ /* 0x000fe400000e0000 */
[----:B------:R-:W-:Y:S02]  /*23580*/  R2UR UR7, R7 ;  /* 0x00000000070772ca */ /* 0x000fe400000e0000 */
[----:B------:R-:W0:Y:S02]  /*23590*/  SHFL.BFLY PT, R7, R12, 0x2, 0x1f ;  /* 0x0c401f000c077f89 */ /* 0x000e2400000e0000 */
[----:B0-----:R-:W-:Y:S02]  /*235a0*/  FADD.FTZ R6, R7, R12 ;  /* 0x0000000c07067221 */ /* 0x001fe40000010000 */
[----:B------:R-:W0:Y:S04]  /*235b0*/  SHFL.BFLY PT, R7, R2, 0x1, 0x1f ;  /* 0x0c201f0002077f89 */ /* 0x000e2800000e0000 */
[----:B------:R-:W1:Y:S01]  /*235c0*/  SHFL.BFLY PT, R9, R6, 0x1, 0x1f ;  /* 0x0c201f0006097f89 */ /* 0x000e6200000e0000 */
[----:B0-----:R-:W-:Y:S01]  /*235d0*/  FADD.FTZ R14, R2, R7 ;  /* 0x00000007020e7221 */ /* 0x001fe20000010000 */
[----:B------:R-:W-:Y:S01]  /*235e0*/  SEL R2, RZ, 0x1, P2 ;  /* 0x00000001ff027807 */ /* 0x000fe20001000000 */
[----:B-1----:R-:W-:-:S03]  /*235f0*/  FADD.FTZ R15, R6, R9 ;  /* 0x00000009060f7221 */ /* 0x002fc60000010000 */
[----:B------:R-:W-:Y:S02]  /*23600*/  FSETP.NE.FTZ.AND P0, PT, R14, RZ, PT ;  /* 0x000000ff0e00720b */ /* 0x000fe40003f15000 */
[----:B------:R-:W-:Y:S02]  /*23610*/  CS2R R6, SRZ ;  /* 0x0000000000067805 */ /* 0x000fe4000001ff00 */
[----:B------:R-:W-:Y:S02]  /*23620*/  LOP3.LUT R219, R219, R2, RZ, 0x3c, !PT ;  /* 0x00000002dbdb7212 */ /* 0x000fe400078e3cff */
[----:B------:R-:W-:Y:S02]  /*23630*/  FSETP.NE.FTZ.AND P3, PT, R15, RZ, PT ;  /* 0x000000ff0f00720b */ /* 0x000fe40003f75000 */
[----:B------:R-:W-:-:S05]  /*23640*/  MOV R2, 0xff800000 ;  /* 0xff80000000027802 */ /* 0x000fca0000000f00 */
[----:B------:R-:W0:Y:S01]  /*23650*/  @P0 MUFU.LG2 R9, R14 ;  /* 0x0000000e00090308 */ /* 0x000e220000000c00 */
[----:B------:R-:W-:-:S05]  /*23660*/  @P0 FMUL.FTZ R8, R3, 0.69314718246459960938 ;  /* 0x3f31721803080820 */ /* 0x000fca0000410000 */
[----:B------:R-:W-:Y:S02]  /*23670*/  @P3 FMUL.FTZ R12, R3, 0.69314718246459960938 ;  /* 0x3f317218030c3820 */ /* 0x000fe40000410000 */
[----:B------:R-:W1:Y:S08]  /*23680*/  @P3 MUFU.LG2 R10, R15 ;  /* 0x0000000f000a3308 */ /* 0x000e700000000c00 */
[----:B------:R-:W2:Y:S01]  /*23690*/  @P0 MUFU.RCP R7, R14 ;  /* 0x0000000e00070308 */ /* 0x000ea20000001000 */
[----:B0-----:R-:W-:-:S04]  /*236a0*/  @P0 FMUL.FTZ R9, R9, 0.69314718246459960938 ;  /* 0x3f31721809090820 */ /* 0x001fc80000410000 */
[----:B------:R-:W-:Y:S01]  /*236b0*/  @P0 FFMA.FTZ R0, R8, R5, R9 ;  /* 0x0000000508000223 */ /* 0x000fe20000010009 */
[----:B------:R-:W-:Y:S02]  /*236c0*/  PLOP3.LUT P0, PT, PT, PT, PT, 0x8, 0x0 ;  /* 0x000000000000781c */ /* 0x000fe40003f0e170 */
[----:B------:R-:W0:Y:S01]  /*236d0*/  @P3 MUFU.RCP R6, R15 ;  /* 0x0000000f00063308 */ /* 0x000e220000001000 */
[----:B-1----:R-:W-:-:S04]  /*236e0*/  @P3 FMUL.FTZ R3, R10, 0.69314718246459960938 ;  /* 0x3f3172180a033820 */ /* 0x002fc80000410000 */
[----:B------:R-:W-:Y:S01]  /*236f0*/  @P3 FFMA.FTZ R2, R12, R4, R3 ;  /* 0x000000040c023223 */ /* 0x000fe20000010003 */
[----:B------:R-:W-:Y:S02]  /*23700*/  WARPGROUP.DEPBAR.LE gsb0, 0x0 ;  /* 0x00008000000079c5 */ /* 0x000fe40000010000 */
[----:B------:R-:W-:-:S06]  /*23710*/  WARPGROUP.ARRIVE ;  /* 0x00000000000079c5 */ /* 0x000fcc0000000000 */
[----:B------:R-:W-:Y:S03]  /*23720*/  HGMMA.64x256x16.F32 R24, R192, gdesc[UR4].tnspB, R24, gsb0 ;  /* 0x43e00004c0187df0 */ /* 0x000fe60008000818 */
[----:B------:R-:W-:Y:S02]  /*23730*/  WARPGROUP.DEPBAR.LE gsb0, 0x0 ;  /* 0x00008000000079c5 */ /* 0x000fe40000010000 */
[-C--:B--2---:R-:W-:Y:S01]  /*23740*/  FMUL.FTZ R4, R24, R7.reuse ;  /* 0x0000000718047220 */ /* 0x084fe20000410000 */
[-C--:B------:R-:W-:Y:S01]  /*23750*/  FMUL.FTZ R14, R44, R7.reuse ;  /* 0x000000072c0e7220 */ /* 0x080fe20000410000 */
        /* <DEDUP_REMOVED lines=127> */
.L_x_2413:
        /* <DEDUP_REMOVED lines=10> */
[----:B------:R-:W3:Y:S01]  /*23ff0*/  LDL R148, [R1+0x78] ;  /* 0x0000780001947983 */ /* 0x000ee20000100800 */
[----:B------:R-:W4:Y:S01]  /*24000*/  S2R R55, SR_SWINHI ;  /* 0x0000000000377919 */ /* 0x000f220000002f00 */
[----:B------:R-:W-:Y:S01]  /*24010*/  F2FP.F16.F32.PACK_AB R4, R25, R4 ;  /* 0x000000041904723e */ /* 0x000fe200000000ff */
[----:B------:R-:W-:Y:S01]  /*24020*/  ULDC.64 UR4, c[0x0][0xbd8] ;  /* 0x0002f60000047ab9 */ /* 0x000fe20000000a00 */
[----:B------:R-:W3:Y:S01]  /*24030*/  LDL R144, [R1+0x7c] ;  /* 0x00007c0001907983 */ /* 0x000ee20000100800 */
[----:B------:R-:W-:Y:S02]  /*24040*/  MOV R20, R16 ;  /* 0x0000001000147202 */ /* 0x000fe40000000f00 */
[----:B----4-:R-:W-:-:S02]  /*24050*/  MOV R21, R55 ;  /* 0x0000003700157202 */ /* 0x010fc40000000f00 */
        /* <DEDUP_REMOVED lines=12> */
[----:B------:R-:W-:Y:S01]  /*24120*/  F2FP.F16.F32.PACK_AB R179, R151, R150 ;  /* 0x0000009697b3723e */ /* 0x000fe200000000ff */
[----:B------:R-:W-:Y:S01]  /*24130*/  BAR.SYNC.DEFER_BLOCKING 0x1, 0x100 ;  /* 0x0044000000007b1d */ /* 0x000fe20000010000 */
[----:B--2---:R-:W-:-:S03]  /*24140*/  IMAD.WIDE R122, R6, 0x2, R20 ;  /* 0x00000002067a7825 */ /* 0x004fc600078e0214 */
[----:B------:R-:W-:-:S04]  /*24150*/  IADD3 R6, P1, R122, 0x20, RZ ;  /* 0x000000207a067810 */ /* 0x000fc80007f3e0ff */
[----:B------:R-:W-:Y:S02]  /*24160*/  LOP3.LUT R92, R6, 0x380, RZ, 0xc0, !PT ;  /* 0x00000380065c7812 */ /* 0x000fe400078ec0ff */
[----:B------:R-:W-:Y:S02]  /*24170*/  IADD3 R55, P0, R122, 0x40, RZ ;  /* 0x000000407a377810 */ /* 0x000fe40007f1e0ff */
[----:B------:R-:W-:Y:S02]  /*24180*/  IADD3.X R93, RZ, R123, RZ, P1, !PT ;  /* 0x0000007bff5d7210 */ /* 0x000fe40000ffe4ff */
[----:B------:R-:W-:Y:S02]  /*24190*/  SHF.R.U64 R92, R92, 0x3, RZ ;  /* 0x000000035c5c7819 */ /* 0x000fe400000012ff */
[C---:B------:R-:W-:Y:S02]  /*241a0*/  IADD3 R110, P1, R122.reuse, 0x8000, RZ ;  /* 0x000080007a6e7810 */ /* 0x040fe40007f3e0ff */
[----:B------:R-:W-:-:S02]  /*241b0*/  IADD3 R84, P4, R122, 0x60, RZ ;  /* 0x000000607a547810 */ /* 0x000fc40007f9e0ff */
[----:B------:R-:W-:Y:S02]  /*241c0*/  LOP3.LUT R96, R55, 0x380, RZ, 0xc0, !PT ;  /* 0x0000038037607812 */ /* 0x000fe400078ec0ff */
[----:B------:R-:W-:Y:S02]  /*241d0*/  LOP3.LUT R92, R92, R6, RZ, 0x3c, !PT ;  /* 0x000000065c5c7212 */ /* 0x000fe400078e3cff */
[----:B------:R-:W-:Y:S02]  /*241e0*/  IADD3 R88, P3, R122, 0x4000, RZ ;  /* 0x000040007a587810 */ /* 0x000fe40007f7e0ff */
[----:B------:R-:W-:Y:S02]  /*241f0*/  LOP3.LUT R6, R110, 0x380, RZ, 0xc0, !PT ;  /* 0x000003806e067812 */ /* 0x000fe400078ec0ff */
[----:B------:R-:W-:Y:S02]  /*24200*/  LOP3.LUT R100, R84, 0x380, RZ, 0xc0, !PT ;  /* 0x0000038054647812 */ /* 0x000fe400078ec0ff */
[----:B------:R-:W-:-:S02]  /*24210*/  SHF.R.U64 R96, R96, 0x3, RZ ;  /* 0x0000000360607819 */ /* 0x000fc400000012ff */
[----:B------:R-:W-:Y:S02]  /*24220*/  IADD3 R108, P2, R122, 0x4060, RZ ;  /* 0x000040607a6c7810 */ /* 0x000fe40007f5e0ff */
[----:B------:R-:W-:Y:S02]  /*24230*/  IADD3.X R103, RZ, R123, RZ, P3, !PT ;  /* 0x0000007bff677210 */ /* 0x000fe40001ffe4ff */
[----:B------:R-:W-:Y:S02]  /*24240*/  SHF.R.U64 R6, R6, 0x3, RZ ;  /* 0x0000000306067819 */ /* 0x000fe400000012ff */
[----:B------:R-:W-:Y:S02]  /*24250*/  IADD3 R116, P3, R122, 0x8060, RZ ;  /* 0x000080607a747810 */ /* 0x000fe40007f7e0ff */
[----:B------:R-:W-:Y:S02]  /*24260*/  SHF.R.U64 R100, R100, 0x3, RZ ;  /* 0x0000000364647819 */ /* 0x000fe400000012ff */
[----:B------:R-:W-:-:S02]  /*24270*/  LOP3.LUT R85, R122, 0x380, RZ, 0xc0, !PT ;  /* 0x000003807a557812 */ /* 0x000fc400078ec0ff */
[C---:B------:R-:W-:Y:S02]  /*24280*/  IADD3 R104, P6, R122.reuse, 0x4020, RZ ;  /* 0x000040207a687810 */ /* 0x040fe40007fde0ff */
[----:B------:R-:W-:Y:S02]  /*24290*/  IADD3 R106, P5, R122, 0x4040, RZ ;  /* 0x000040407a6a7810 */ /* 0x000fe40007fbe0ff */
[----:B------:R-:W-:Y:S02]  /*242a0*/  LOP3.LUT R102, R88, 0x380, RZ, 0xc0, !PT ;  /* 0x0000038058667812 */ /* 0x000fe400078ec0ff */
[----:B------:R-:W-:Y:S02]  /*242b0*/  LOP3.LUT R96, R96, R55, RZ, 0x3c, !PT ;  /* 0x0000003760607212 */ /* 0x000fe400078e3cff */
[----:B------:R-:W-:Y:S02]  /*242c0*/  LOP3.LUT R55, R108, 0x380, RZ, 0xc0, !PT ;  /* 0x000003806c377812 */ /* 0x000fe400078ec0ff */
[----:B------:R-:W-:-:S02]  /*242d0*/  LOP3.LUT R110, R6, R110, RZ, 0x3c, !PT ;  /* 0x0000006e066e7212 */ /* 0x000fc400078e3cff */
[----:B------:R-:W-:Y:S02]  /*242e0*/  LOP3.LUT R100, R100, R84, RZ, 0x3c, !PT ;  /* 0x0000005464647212 */ /* 0x000fe400078e3cff */
[----:B------:R-:W-:Y:S01]  /*242f0*/  LOP3.LUT R6, R116, 0x380, RZ, 0xc0, !PT ;  /* 0x0000038074067812 */ /* 0x000fe200078ec0ff */
[--C-:B------:R-:W-:Y:S01]  /*24300*/  IMAD.X R105, RZ, RZ, R123.reuse, P6 ;  /* 0x000000ffff697224 */ /* 0x100fe200030e067b */
[----:B------:R-:W-:Y:S02]  /*24310*/  SHF.R.U64 R85, R85, 0x3, RZ ;  /* 0x0000000355557819 */ /* 0x000fe400000012ff */
[----:B------:R-:W-:Y:S02]  /*24320*/  SHF.R.U64 R102, R102, 0x3, RZ ;  /* 0x0000000366667819 */ /* 0x000fe400000012ff */
[----:B------:R-:W-:Y:S01]  /*24330*/  LOP3.LUT R84, R106, 0x380, RZ, 0xc0, !PT ;  /* 0x000003806a547812 */ /* 0x000fe200078ec0ff */
[--C-:B------:R-:W-:Y:S01]  /*24340*/  IMAD.X R97, RZ, RZ, R123.reuse, P0 ;  /* 0x000000ffff617224 */ /* 0x100fe200000e067b */
[----:B------:R-:W-:Y:S01]  /*24350*/  SHF.R.U64 R55, R55, 0x3, RZ ;  /* 0x0000000337377819 */ /* 0x000fe200000012ff */
[--C-:B------:R-:W-:Y:S01]  /*24360*/  IMAD.X R101, RZ, RZ, R123.reuse, P4 ;  /* 0x000000ffff657224 */ /* 0x100fe200020e067b */
[C---:B------:R-:W-:Y:S01]  /*24370*/  IADD3 R118, P6, R122.reuse, 0xc000, RZ ;  /* 0x0000c0007a767810 */ /* 0x040fe20007fde0ff */
[--C-:B------:R-:W-:Y:S01]  /*24380*/  IMAD.X R107, RZ, RZ, R123.reuse, P5 ;  /* 0x000000ffff6b7224 */ /* 0x100fe200028e067b */
[----:B------:R-:W-:Y:S01]  /*24390*/  IADD3.X R109, RZ, R123, RZ, P2, !PT ;  /* 0x0000007bff6d7210 */ /* 0x000fe200017fe4ff */
[----:B------:R-:W-:Y:S01]  /*243a0*/  IMAD.X R111, RZ, RZ, R123, P1 ;  /* 0x000000ffff6f7224 */ /* 0x000fe200008e067b */
[----:B------:R-:W-:-:S02]  /*243b0*/  IADD3 R112, P0, R122, 0x8020, RZ ;  /* 0x000080207a707810 */ /* 0x000fc40007f1e0ff */
[C---:B------:R-:W-:Y:S02]  /*243c0*/  IADD3 R114, P4, R122.reuse, 0x8040, RZ ;  /* 0x000080407a727810 */ /* 0x040fe40007f9e0ff */
[C---:B------:R-:W-:Y:S02]  /*243d0*/  IADD3 R26, P5, R122.reuse, 0xc020, RZ ;  /* 0x0000c0207a1a7810 */ /* 0x040fe40007fbe0ff */
[C---:B------:R-:W-:Y:S02]  /*243e0*/  IADD3 R30, P2, R122.reuse, 0xc040, RZ ;  /* 0x0000c0407a1e7810 */ /* 0x040fe40007f5e0ff */
[----:B------:R-:W-:Y:S02]  /*243f0*/  IADD3 R46, P1, R122, 0xc060, RZ ;  /* 0x0000c0607a2e7810 */ /* 0x000fe40007f3e0ff */
[----:B------:R-:W-:Y:S02]  /*24400*/  SHF.R.U64 R6, R6, 0x3, RZ ;  /* 0x0000000306067819 */ /* 0x000fe400000012ff */
[----:B------:R-:W-:-:S02]  /*24410*/  LOP3.LUT R122, R85, R122, RZ, 0x3c, !PT ;  /* 0x0000007a557a7212 */ /* 0x000fc400078e3cff */
[----:B------:R-:W-:Y:S02]  /*24420*/  LOP3.LUT R102, R102, R88, RZ, 0x3c, !PT ;  /* 0x0000005866667212 */ /* 0x000fe400078e3cff */
[----:B------:R-:W-:Y:S02]  /*24430*/  SHF.R.U64 R84, R84, 0x3, RZ ;  /* 0x0000000354547819 */ /* 0x000fe400000012ff */
[----:B------:R-:W-:Y:S02]  /*24440*/  LOP3.LUT R88, R104, 0x380, RZ, 0xc0, !PT ;  /* 0x0000038068587812 */ /* 0x000fe400078ec0ff */
[----:B------:R-:W-:Y:S02]  /*24450*/  LOP3.LUT R108, R55, R108, RZ, 0x3c, !PT ;  /* 0x0000006c376c7212 */ /* 0x000fe400078e3cff */
[----:B------:R-:W-:Y:S02]  /*24460*/  LOP3.LUT R55, R118, 0x380, RZ, 0xc0, !PT ;  /* 0x0000038076377812 */ /* 0x000fe400078ec0ff */
[----:B------:R-:W-:-:S02]  /*24470*/  LOP3.LUT R116, R6, R116, RZ, 0x3c, !PT ;  /* 0x0000007406747212 */ /* 0x000fc400078e3cff */
[----:B------:R-:W-:Y:S02]  /*24480*/  LOP3.LUT R106, R84, R106, RZ, 0x3c, !PT ;  /* 0x0000006a546a7212 */ /* 0x000fe400078e3cff */
[----:B------:R-:W-:Y:S02]  /*24490*/  MOV R122, R122 ;  /* 0x0000007a007a7202 */ /* 0x000fe40000000f00 */
[----:B------:R-:W-:Y:S02]  /*244a0*/  F2FP.F16.F32.PACK_AB R6, R29, R28 ;  /* 0x0000001c1d06723e */ /* 0x000fe400000000ff */
[----:B------:R-:W-:Y:S02]  /*244b0*/  SHF.R.U64 R88, R88, 0x3, RZ ;  /* 0x0000000358587819 */ /* 0x000fe400000012ff */
[----:B------:R-:W-:Y:S02]  /*244c0*/  LOP3.LUT R84, R112, 0x380, RZ, 0xc0, !PT ;  /* 0x0000038070547812 */ /* 0x000fe400078ec0ff */
[----:B------:R-:W-:-:S02]  /*244d0*/  SHF.R.U64 R55, R55, 0x3, RZ ;  /* 0x0000000337377819 */ /* 0x000fc400000012ff */
[----:B------:R-:W-:Y:S02]  /*244e0*/  LOP3.LUT R25, R26, 0x380, RZ, 0xc0, !PT ;  /* 0x000003801a197812 */ /* 0x000fe400078ec0ff */
[----:B------:R-:W-:Y:S01]  /*244f0*/  LOP3.LUT R27, R30, 0x380, RZ, 0xc0, !PT ;  /* 0x000003801e1b7812 */ /* 0x000fe200078ec0ff */
[----:B------:R2:W-:Y:S01]  /*24500*/  STSM.16.M88.4 [R122], R4 ;  /* 0x000000047a007844 */ /* 0x0005e20000000200 */
[----:B------:R-:W-:Y:S02]  /*24510*/  LOP3.LUT R104, R88, R104, RZ, 0x3c, !PT ;  /* 0x0000006858687212 */ /* 0x000fe400078e3cff */
[----:B------:R-:W-:Y:S02]  /*24520*/  SHF.R.U64 R84, R84, 0x3, RZ ;  /* 0x0000000354547819 */ /* 0x000fe400000012ff */
[----:B------:R-:W-:Y:S02]  /*24530*/  LOP3.LUT R88, R114, 0x380, RZ, 0xc0, !PT ;  /* 0x0000038072587812 */ /* 0x000fe400078ec0ff */
[----:B------:R-:W-:-:S02]  /*24540*/  LOP3.LUT R118, R55, R118, RZ, 0x3c, !PT ;  /* 0x0000007637767212 */ /* 0x000fc400078e3cff */
[----:B------:R-:W-:Y:S02]  /*24550*/  SHF.R.U64 R25, R25, 0x3, RZ ;  /* 0x0000000319197819 */ /* 0x000fe400000012ff */
[----:B------:R-:W-:Y:S02]  /*24560*/  SHF.R.U64 R27, R27, 0x3, RZ ;  /* 0x000000031b1b7819 */ /* 0x000fe400000012ff */
[----:B------:R-:W-:Y:S02]  /*24570*/  MOV R92, R92 ;  /* 0x0000005c005c7202 */ /* 0x000fe40000000f00 */
[----:B------:R-:W-:Y:S02]  /*24580*/  LOP3.LUT R55, R46, 0x380, RZ, 0xc0, !PT ;  /* 0x000003802e377812 */ /* 0x000fe400078ec0ff */
[----:B--2---:R-:W-:Y:S02]  /*24590*/  F2FP.F16.F32.PACK_AB R4, R33, R8 ;  /* 0x000000082104723e */ /* 0x004fe400000000ff */
[----:B------:R-:W-:-:S02]  /*245a0*/  F2FP.F16.F32.PACK_AB R5, R35, R34 ;  /* 0x000000222305723e */ /* 0x000fc400000000ff */
[----:B------:R-:W-:Y:S02]  /*245b0*/  F2FP.F16.F32.PACK_AB R6, R37, R10 ;  /* 0x0000000a2506723e */ /* 0x000fe400000000ff */
[----:B------:R-:W-:Y:S02]  /*245c0*/  F2FP.F16.F32.PACK_AB R7, R39, R38 ;  /* 0x000000262707723e */ /* 0x000fe400000000ff */
[----:B------:R-:W-:Y:S02]  /*245d0*/  MOV R96, R96 ;  /* 0x0000006000607202 */ /* 0x000fe40000000f00 */
[----:B------:R-:W-:Y:S02]  /*245e0*/  F2FP.F16.F32.PACK_AB R8, R41, R12 ;  /* 0x0000000c2908723e */ /* 0x000fe400000000ff */
[----:B------:R-:W-:Y:S02]  /*245f0*/  F2FP.F16.F32.PACK_AB R10, R45, R14 ;  /* 0x0000000e2d0a723e */ /* 0x000fe400000000ff */
[----:B------:R-:W-:Y:S01]  /*24600*/  LOP3.LUT R112, R84, R112, RZ, 0x3c, !PT ;  /* 0x0000007054707212 */ /* 0x000fe200078e3cff */
[----:B------:R2:W-:Y:S01]  /*24610*/  STSM.16.M88.4 [R92], R4 ;  /* 0x000000045c007844 */ /* 0x0005e20000000200 */
[----:B------:R-:W-:-:S02]  /*24620*/  SHF.R.U64 R88, R88, 0x3, RZ ;  /* 0x0000000358587819 */ /* 0x000fc400000012ff */
[----:B------:R-:W-:Y:S02]  /*24630*/  LOP3.LUT R120, R25, R26, RZ, 0x3c, !PT ;  /* 0x0000001a19787212 */ /* 0x000fe400078e3cff */
[----:B------:R-:W-:Y:S02]  /*24640*/  LOP3.LUT R84, R27, R30, RZ, 0x3c, !PT ;  /* 0x0000001e1b547212 */ /* 0x000fe400078e3cff */
[----:B------:R-:W-:Y:S02]  /*24650*/  MOV R100, R100 ;  /* 0x0000006400647202 */ /* 0x000fe40000000f00 */
[----:B------:R-:W-:Y:S02]  /*24660*/  F2FP.F16.F32.PACK_AB R12, R49, R24 ;  /* 0x00000018310c723e */ /* 0x000fe400000000ff */
[----:B------:R-:W-:Y:S01]  /*24670*/  F2FP.F16.F32.PACK_AB R14, R53, R158 ;  /* 0x0000009e350e723e */ /* 0x000fe200000000ff */
[----:B------:R-:W-:Y:S01]  /*24680*/  IMAD.X R113, RZ, RZ, R123, P0 ;  /* 0x000000ffff717224 */ /* 0x000fe200000e067b */
[----:B------:R-:W-:-:S02]  /*24690*/  SHF.R.U64 R55, R55, 0x3, RZ ;  /* 0x0000000337377819 */ /* 0x000fc400000012ff */
[----:B------:R-:W-:Y:S02]  /*246a0*/  MOV R102, R102 ;  /* 0x0000006600667202 */ /* 0x000fe40000000f00 */
[----:B------:R-:W-:Y:S02]  /*246b0*/  F2FP.F16.F32.PACK_AB R24, R57, R159 ;  /* 0x0000009f3918723e */ /* 0x000fe400000000ff */
[----:B------:R-:W-:Y:S02]  /*246c0*/  F2FP.F16.F32.PACK_AB R25, R59, R58 ;  /* 0x0000003a3b19723e */ /* 0x000fe400000000ff */
[----:B------:R-:W-:Y:S02]  /*246d0*/  F2FP.F16.F32.PACK_AB R26, R61, R160 ;  /* 0x000000a03d1a723e */ /* 0x000fe400000000ff */
[----:B------:R-:W-:Y:S01]  /*246e0*/  F2FP.F16.F32.PACK_AB R27, R63, R62 ;  /* 0x0000003e3f1b723e */ /* 0x000fe200000000ff */
[----:B------:R4:W-:Y:S01]  /*246f0*/  STSM.16.M88.4 [R96], R8 ;  /* 0x0000000860007844 */ /* 0x0009e20000000200 */
[----:B------:R-:W-:-:S02]  /*24700*/  MOV R104, R104 ;  /* 0x0000006800687202 */ /* 0x000fc40000000f00 */
[----:B--2---:R-:W-:Y:S02]  /*24710*/  F2FP.F16.F32.PACK_AB R4, R65, R161 ;  /* 0x000000a14104723e */ /* 0x004fe400000000ff */
[----:B------:R-:W-:Y:S02]  /*24720*/  F2FP.F16.F32.PACK_AB R5, R67, R66 ;  /* 0x000000424305723e */ /* 0x000fe400000000ff */
[----:B------:R-:W-:Y:S02]  /*24730*/  F2FP.F16.F32.PACK_AB R6, R69, R162 ;  /* 0x000000a24506723e */ /* 0x000fe400000000ff */
[----:B------:R-:W-:Y:S01]  /*24740*/  F2FP.F16.F32.PACK_AB R7, R71, R70 ;  /* 0x000000464707723e */ /* 0x000fe200000000ff */
[----:B------:R-:W-:Y:S01]  /*24750*/  STSM.16.M88.4 [R100], R12 ;  /* 0x0000000c64007844 */ /* 0x000fe20000000200 */
[----:B------:R-:W-:Y:S02]  /*24760*/  IADD3.X R115, RZ, R123, RZ, P4, !PT ;  /* 0x0000007bff737210 */ /* 0x000fe400027fe4ff */
[----:B------:R-:W-:-:S02]  /*24770*/  LOP3.LUT R114, R88, R114, RZ, 0x3c, !PT ;  /* 0x0000007258727212 */ /* 0x000fc400078e3cff */
[----:B------:R-:W-:Y:S02]  /*24780*/  MOV R106, R106 ;  /* 0x0000006a006a7202 */ /* 0x000fe40000000f00 */
[----:B----4-:R-:W-:Y:S02]  /*24790*/  F2FP.F16.F32.PACK_AB R8, R73, R163 ;  /* 0x000000a34908723e */ /* 0x010fe400000000ff */
        /* <DEDUP_REMOVED lines=14> */
[--C-:B------:R-:W-:Y:S01]  /*24880*/  IMAD.X R117, RZ, RZ, R123.reuse, P3 ;  /* 0x000000ffff757224 */ /* 0x100fe200018e067b */
[----:B------:R-:W-:Y:S02]  /*24890*/  MOV R112, R112 ;  /* 0x0000007000707202 */ /* 0x000fe40000000f00 */
[----:B------:R-:W-:Y:S02]  /*248a0*/  F2FP.F16.F32.PACK_AB R52, R80, R169 ;  /* 0x000000a95034723e */ /* 0x000fe400000000ff */
[----:B------:R-:W-:Y:S02]  /*248b0*/  F2FP.F16.F32.PACK_AB R53, R99, R98 ;  /* 0x000000626335723e */ /* 0x000fe400000000ff */
[----:B------:R-:W-:Y:S01]  /*248c0*/  F2FP.F16.F32.PACK_AB R55, R32, R3 ;  /* 0x000000032037723e */ /* 0x000fe200000000ff */
[----:B------:R-:W-:Y:S01]  /*248d0*/  IMAD.X R119, RZ, RZ, R123, P6 ;  /* 0x000000ffff777224 */ /* 0x000fe200030e067b */
[----:B------:R-:W-:Y:S01]  /*248e0*/  MOV R114, R114 ;  /* 0x0000007200727202 */ /* 0x000fe20000000f00 */
[----:B------:R4:W-:Y:S01]  /*248f0*/  STSM.16.M88.4 [R106], R8 ;  /* 0x000000086a007844 */ /* 0x0009e20000000200 */
[----:B--2---:R-:W-:-:S02]  /*24900*/  F2FP.F16.F32.PACK_AB R4, R153, R171 ;  /* 0x000000ab9904723e */ /* 0x004fc400000000ff */
[----:B------:R-:W-:Y:S02]  /*24910*/  F2FP.F16.F32.PACK_AB R5, R40, R36 ;  /* 0x000000242805723e */ /* 0x000fe400000000ff */
[----:B------:R-:W-:Y:S02]  /*24920*/  F2FP.F16.F32.PACK_AB R6, R154, R172 ;  /* 0x000000ac9a06723e */ /* 0x000fe400000000ff */
[----:B------:R-:W-:Y:S01]  /*24930*/  F2FP.F16.F32.PACK_AB R7, R48, R42 ;  /* 0x0000002a3007723e */ /* 0x000fe200000000ff */
[----:B------:R-:W-:Y:S01]  /*24940*/  STSM.16.M88.4 [R108], R28 ;  /* 0x0000001c6c007844 */ /* 0x000fe20000000200 */
[----:B------:R-:W-:Y:S01]  /*24950*/  IADD3.X R121, RZ, R123, RZ, P5, !PT ;  /* 0x0000007bff797210 */ /* 0x000fe20002ffe4ff */
[--C-:B------:R-:W-:Y:S02]  /*24960*/  IMAD.X R85, RZ, RZ, R123.reuse, P2 ;  /* 0x000000ffff557224 */ /* 0x100fe400010e067b */
[----:B------:R-:W-:Y:S01]  /*24970*/  STSM.16.M88.4 [R110], R44 ;  /* 0x0000002c6e007844 */ /* 0x000fe20000000200 */
[----:B------:R-:W-:Y:S01]  /*24980*/  IMAD.X R89, RZ, RZ, R123, P1 ;  /* 0x000000ffff597224 */ /* 0x000fe200008e067b */
[----:B------:R-:W-:-:S02]  /*24990*/  MOV R116, R116 ;  /* 0x0000007400747202 */ /* 0x000fc40000000f00 */
[----:B------:R-:W-:Y:S01]  /*249a0*/  STSM.16.M88.4 [R112], R52 ;  /* 0x0000003470007844 */ /* 0x000fe20000000200 */
[----:B----4-:R-:W-:Y:S02]  /*249b0*/  F2FP.F16.F32.PACK_AB R8, R155, R173 ;  /* 0x000000ad9b08723e */ /* 0x010fe400000000ff */
[----:B------:R-:W-:Y:S01]  /*249c0*/  F2FP.F16.F32.PACK_AB R9, R56, R51 ;  /* 0x000000333809723e */ /* 0x000fe200000000ff */
[----:B------:R2:W-:Y:S01]  /*249d0*/  STSM.16.M88.4 [R114], R4 ;  /* 0x0000000472007844 */ /* 0x0005e20000000200 */
[----:B------:R-:W-:Y:S02]  /*249e0*/  F2FP.F16.F32.PACK_AB R10, R156, R174 ;  /* 0x000000ae9c0a723e */ /* 0x000fe400000000ff */
[----:B------:R-:W-:Y:S02]  /*249f0*/  F2FP.F16.F32.PACK_AB R11, R64, R60 ;  /* 0x0000003c400b723e */ /* 0x000fe400000000ff */
[----:B------:R-:W-:Y:S02]  /*24a00*/  MOV R118, R118 ;  /* 0x0000007600767202 */ /* 0x000fe40000000f00 */
[----:B------:R-:W-:-:S02]  /*24a10*/  F2FP.F16.F32.PACK_AB R12, R157, R175 ;  /* 0x000000af9d0c723e */ /* 0x000fc400000000ff */
[----:B------:R-:W-:Y:S02]  /*24a20*/  F2FP.F16.F32.PACK_AB R13, R72, R68 ;  /* 0x00000044480d723e */ /* 0x000fe400000000ff */
[----:B------:R-:W-:Y:S02]  /*24a30*/  F2FP.F16.F32.PACK_AB R14, R125, R124 ;  /* 0x0000007c7d0e723e */ /* 0x000fe400000000ff */
[----:B------:R-:W-:Y:S02]  /*24a40*/  F2FP.F16.F32.PACK_AB R15, R127, R126 ;  /* 0x0000007e7f0f723e */ /* 0x000fe400000000ff */
[----:B---3--:R-:W-:Y:S02]  /*24a50*/  SHF.R.S32.HI R80, RZ, 0x1f, R148 ;  /* 0x0000001fff507819 */ /* 0x008fe40000011494 */
[----:B--2---:R-:W-:Y:S02]  /*24a60*/  SHF.L.U32 R4, R148, 0x2, RZ ;  /* 0x0000000294047819 */ /* 0x004fe400000006ff */
[----:B------:R-:W-:-:S02]  /*24a70*/  MOV R120, R120 ;  /* 0x0000007800787202 */ /* 0x000fc40000000f00 */
[----:B------:R-:W-:Y:S02]  /*24a80*/  F2FP.F16.F32.PACK_AB R24, R129, R128 ;  /* 0x000000808118723e */ /* 0x000fe400000000ff */
[----:B------:R-:W-:Y:S02]  /*24a90*/  F2FP.F16.F32.PACK_AB R25, R131, R130 ;  /* 0x000000828319723e */ /* 0x000fe400000000ff */
[----:B------:R-:W-:Y:S02]  /*24aa0*/  F2FP.F16.F32.PACK_AB R26, R133, R132 ;  /* 0x00000084851a723e */ /* 0x000fe400000000ff */
[----:B------:R-:W-:Y:S02]  /*24ab0*/  F2FP.F16.F32.PACK_AB R27, R135, R134 ;  /* 0x00000086871b723e */ /* 0x000fe400000000ff */
[----:B------:R-:W-:Y:S02]  /*24ac0*/  MOV R84, R84 ;  /* 0x0000005400547202 */ /* 0x000fe40000000f00 */
[----:B------:R-:W-:-:S02]  /*24ad0*/  F2FP.F16.F32.PACK_AB R28, R137, R136 ;  /* 0x00000088891c723e */ /* 0x000fc400000000ff */
[----:B------:R-:W-:Y:S02]  /*24ae0*/  F2FP.F16.F32.PACK_AB R29, R139, R138 ;  /* 0x0000008a8b1d723e */ /* 0x000fe400000000ff */
[----:B------:R-:W-:Y:S02]  /*24af0*/  F2FP.F16.F32.PACK_AB R30, R141, R140 ;  /* 0x0000008c8d1e723e */ /* 0x000fe400000000ff */
[----:B------:R-:W-:Y:S01]  /*24b00*/  F2FP.F16.F32.PACK_AB R31, R143, R142 ;  /* 0x0000008e8f1f723e */ /* 0x000fe200000000ff */
[----:B------:R2:W-:Y:S01]  /*24b10*/  STSM.16.M88.4 [R116], R8 ;  /* 0x0000000874007844 */ /* 0x0005e20000000200 */
[----:B------:R-:W-:Y:S02]  /*24b20*/  MOV R88, R88 ;  /* 0x0000005800587202 */ /* 0x000fe40000000f00 */
[----:B------:R-:W-:Y:S01]  /*24b30*/  ISETP.NE.U32.AND P0, PT, RZ, UR4, PT ;  /* 0x00000004ff007c0c */ /* 0x000fe2000bf05070 */
[----:B------:R2:W-:Y:S01]  /*24b40*/  STSM.16.M88.4 [R118], R12 ;  /* 0x0000000c76007844 */ /* 0x0005e20000000200 */
[----:B------:R-:W-:-:S02]  /*24b50*/  SHF.L.U64.HI R3, R148, 0x2, R80 ;  /* 0x0000000294037819 */ /* 0x000fc40000010250 */
[----:B------:R-:W-:Y:S01]  /*24b60*/  IADD3 R6, P1, R4, UR4, RZ ;  /* 0x0000000404067c10 */ /* 0x000fe2000ff3e0ff */
[----:B------:R2:W-:Y:S01]  /*24b70*/  STSM.16.M88.4 [R120], R24 ;  /* 0x0000001878007844 */ /* 0x0005e20000000200 */
[----:B------:R-:W-:Y:S02]  /*24b80*/  ISETP.NE.AND.EX P0, PT, RZ, UR5, PT, P0 ;  /* 0x00000005ff007c0c */ /* 0x000fe4000bf05300 */
[----:B------:R-:W-:Y:S01]  /*24b90*/  IADD3.X R7, R3, UR5, RZ, P1, !PT ;  /* 0x0000000503077c10 */ /* 0x000fe20008ffe4ff */
[----:B------:R2:W-:Y:S01]  /*24ba0*/  STSM.16.M88.4 [R84], R28 ;  /* 0x0000001c54007844 */ /* 0x0005e20000000200 */
[----:B------:R-:W-:-:S03]  /*24bb0*/  ULDC.64 UR4, c[0x0][0xbe0] ;  /* 0x0002f80000047ab9 */ /* 0x000fc60000000a00 */
[----:B------:R2:W-:Y:S01]  /*24bc0*/  STSM.16.M88.4 [R88], R176 ;  /* 0x000000b058007844 */ /* 0x0005e20000000200 */
[----:B------:R-:W-:Y:S01]  /*24bd0*/  BAR.SYNC.DEFER_BLOCKING 0x1, 0x100 ;  /* 0x0044000000007b1d */ /* 0x000fe20000010000 */
[----:B------:R-:W-:-:S04]  /*24be0*/  ISETP.NE.U32.AND P1, PT, RZ, UR4, PT ;  /* 0x00000004ff007c0c */ /* 0x000fc8000bf25070 */
[----:B------:R-:W-:Y:S01]  /*24bf0*/  ISETP.NE.AND.EX P1, PT, RZ, UR5, PT, P1 ;  /* 0x00000005ff007c0c */ /* 0x000fe2000bf25310 */
[----:B------:R-:W-:-:S12]  /*24c00*/  IMAD.MOV.U32 R76, RZ, RZ, RZ ;  /* 0x000000ffff4c7224 */ /* 0x000fd800078e00ff */
[----:B------:R-:W-:Y:S01]  /*24c10*/  @P1 IADD3 R4, P2, R4, UR4, RZ ;  /* 0x0000000404041c10 */ /* 0x000fe2000ff5e0ff */
[----:B------:R-:W-:Y:S02]  /*24c20*/  ULDC UR4, c[0x0][0xa88] ;  /* 0x0002a20000047ab9 */ /* 0x000fe40000000800 */
[----:B------:R-:W-:Y:S01]  /*24c30*/  IMAD.U32 R77, RZ, RZ, UR4 ;  /* 0x00000004ff4d7e24 */ /* 0x000fe2000f8e00ff */
[----:B------:R-:W-:Y:S01]  /*24c40*/  @P1 IADD3.X R5, R3, UR5, RZ, P2, !PT ;  /* 0x0000000503051c10 */ /* 0x000fe200097fe4ff */
[----:B------:R-:W3:Y:S04]  /*24c50*/  @P0 LDG.E R76, desc[UR60][R6.64] ;  /* 0x0000003c064c0981 */ /* 0x000ee8000c1e1900 */
[----:B------:R2:W5:Y:S01]  /*24c60*/  @P1 LDG.E R77, desc[UR60][R4.64] ;  /* 0x0000003c044d1981 */ /* 0x000562000c1e1900 */
[----:B------:R-:W-:-:S02]  /*24c70*/  SHF.R.S32.HI R3, RZ, 0x1f, R144 ;  /* 0x0000001fff037819 */ /* 0x000fc40000011490 */
[----:B---3--:R-:W-:Y:S01]  /*24c80*/  SHF.R.S32.HI R79, RZ, 0x1f, R76 ;  /* 0x0000001fff4f7819 */ /* 0x008fe2000001144c */
[----:B--2---:R-:W-:Y:S06]  /*24c90*/  @P1 BRA `(.L_x_2557) ;  /* 0x0000000000101947 */ /* 0x004fec0003800000 */
[----:B------:R-:W-:Y:S05]  /*24ca0*/  @!P0 BRA `(.L_x_2557) ;  /* 0x00000000000c8947 */ /* 0x000fea0003800000 */
[----:B------:R-:W2:Y:S04]  /*24cb0*/  LDG.E R4, desc[UR60][R6.64] ;  /* 0x0000003c06047981 */ /* 0x000ea8000c1e1900 */
[----:B-----5:R-:W2:Y:S02]  /*24cc0*/  LDG.E R77, desc[UR60][R6.64+0x4] ;  /* 0x0000043c064d7981 */ /* 0x020ea4000c1e1900 */
[----:B--2---:R-:W-:-:S07]  /*24cd0*/  IADD3 R77, -R4, R77, RZ ;  /* 0x0000004d044d7210 */ /* 0x004fce0007ffe1ff */
.L_x_2557:
[----:B------:R-:W2:Y:S01]  /*24ce0*/  LDL R8, [R1+0x6c] ;  /* 0x00006c0001087983 */ /* 0x000ea20000100800 */
[----:B------:R-:W-:-:S03]  /*24cf0*/  ULDC.64 UR4, c[0x0][0xb70] ;  /* 0x0002dc0000047ab9 */ /* 0x000fc60000000a00 */
[----:B------:R-:W2:Y:S01]  /*24d00*/  LDL.LU R81, [R1+0x88] ;  /* 0x0000880001517983 */ /* 0x000ea20000300800 */
[----:B------:R-:W-:Y:S01]  /*24d10*/  IMAD R6, R3, UR4, RZ ;  /* 0x0000000403067c24 */ /* 0x000fe2000f8e02ff */
[----:B------:R-:W-:Y:S01]  /*24d20*/  SEL R80, R80, RZ, !P0 ;  /* 0x000000ff50507207 */ /* 0x000fe20004000000 */
[----:B------:R-:W-:Y:S01]  /*24d30*/  IMAD.MOV.U32 R78, RZ, RZ, R76 ;  /* 0x000000ffff4e7224 */ /* 0x000fe200078e004c */
[----:B------:R-:W3:Y:S01]  /*24d40*/  LDL R82, [R1+0x8c] ;  /* 0x00008c0001527983 */ /* 0x000ee20000100800 */
[C---:B------:R-:W-:Y:S02]  /*24d50*/  IMAD R9, R144.reuse, UR5, R6 ;  /* 0x0000000590097c24 */ /* 0x040fe4000f8e0206 */
[----:B------:R-:W-:Y:S01]  /*24d60*/  IMAD.WIDE.U32 R4, R144, UR4, R78 ;  /* 0x0000000490047c25 */ /* 0x000fe2000f8e004e */
[----:B------:R-:W4:Y:S01]  /*24d70*/  S2R R10, SR_TID.X ;  /* 0x00000000000a7919 */ /* 0x000f220000002100 */
[----:B------:R-:W-:Y:S01]  /*24d80*/  SEL R78, R148, RZ, !P0 ;  /* 0x000000ff944e7207 */ /* 0x000fe20004000000 */
[----:B------:R-:W-:Y:S01]  /*24d90*/  ULDC.64 UR4, c[0x0][0xb78] ;  /* 0x0002de0000047ab9 */ /* 0x000fe20000000a00 */
[----:B------:R-:W-:-:S02]  /*24da0*/  IMAD R7, R222, 0x8, R234 ;  /* 0x00000008de077824 */ /* 0x000fc400078e02ea */
[----:B------:R-:W-:Y:S02]  /*24db0*/  IMAD.IADD R5, R5, 0x1, R9 ;  /* 0x0000000105057824 */ /* 0x000fe400078e0209 */
[----:B------:R-:W-:-:S04]  /*24dc0*/  IMAD.WIDE R20, R7, 0x2, R20 ;  /* 0x0000000207147825 */ /* 0x000fc800078e0214 */
[----:B------:R-:W-:Y:S02]  /*24dd0*/  IMAD R7, R80, UR4, RZ ;  /* 0x0000000450077c24 */ /* 0x000fe4000f8e02ff */
[----:B------:R-:W-:Y:S01]  /*24de0*/  IMAD.WIDE.U32 R4, R78, UR4, R4 ;  /* 0x000000044e047c25 */ /* 0x000fe2000f8e0004 */
[----:B----4-:R-:W-:-:S04]  /*24df0*/  IADD3 R11, R10, -0x80, RZ ;  /* 0xffffff800a0b7810 */ /* 0x010fc80007ffe0ff */
[----:B------:R-:W-:Y:S02]  /*24e00*/  SHF.R.S32.HI R6, RZ, 0x1f, R11 ;  /* 0x0000001fff067819 */ /* 0x000fe4000001140b */
[C---:B------:R-:W-:Y:S02]  /*24e10*/  IADD3 R9, P4, R20.reuse, 0x1000, RZ ;  /* 0x0000100014097810 */ /* 0x040fe40007f9e0ff */
[C---:B------:R-:W-:Y:S02]  /*24e20*/  IADD3 R13, P3, R20.reuse, 0x2000, RZ ;  /* 0x00002000140d7810 */ /* 0x040fe40007f7e0ff */
[----:B------:R-:W-:-:S04]  /*24e30*/  IADD3 R29, P2, R20, 0x4000, RZ ;  /* 0x00004000141d7810 */ /* 0x000fc80007f5e0ff */
[----:B------:R-:W-:-:S04]  /*24e40*/  LOP3.LUT R28, R29, 0x380, RZ, 0xc0, !PT ;  /* 0x000003801d1c7812 */ /* 0x000fc800078ec0ff */
[----:B------:R-:W-:Y:S02]  /*24e50*/  SHF.R.U64 R28, R28, 0x3, RZ ;  /* 0x000000031c1c7819 */ /* 0x000fe400000012ff */
[----:B------:R-:W-:Y:S02]  /*24e60*/  IADD3 R33, P6, R20, 0x5000, RZ ;  /* 0x0000500014217810 */ /* 0x000fe40007fde0ff */
[----:B------:R-:W-:Y:S01]  /*24e70*/  LOP3.LUT R28, R28, R29, RZ, 0x3c, !PT ;  /* 0x0000001d1c1c7212 */ /* 0x000fe200078e3cff */
[----:B------:R-:W-:Y:S01]  /*24e80*/  IMAD.X R29, RZ, RZ, R21, P2 ;  /* 0x000000ffff1d7224 */ /* 0x000fe200010e0615 */
[C---:B------:R-:W-:Y:S02]  /*24e90*/  IADD3 R37, P5, R20.reuse, 0x6000, RZ ;  /* 0x0000600014257810 */ /* 0x040fe40007fbe0ff */
[----:B------:R-:W-:Y:S02]  /*24ea0*/  IADD3 R53, P2, R20, 0xa000, RZ ;  /* 0x0000a00014357810 */ /* 0x000fe40007f5e0ff */
[----:B------:R-:W-:-:S02]  /*24eb0*/  LOP3.LUT R32, R33, 0x380, RZ, 0xc0, !PT ;  /* 0x0000038021207812 */ /* 0x000fc400078ec0ff */
[----:B------:R-:W-:Y:S02]  /*24ec0*/  LOP3.LUT R36, R37, 0x380, RZ, 0xc0, !PT ;  /* 0x0000038025247812 */ /* 0x000fe400078ec0ff */
[----:B------:R-:W-:Y:S02]  /*24ed0*/  LOP3.LUT R52, R53, 0x380, RZ, 0xc0, !PT ;  /* 0x0000038035347812 */ /* 0x000fe400078ec0ff */
        /* <DEDUP_REMOVED lines=8> */
[----:B------:R-:W-:Y:S02]  /*24f60*/  IADD3.X R37, RZ, R21, RZ, P5, !PT ;  /* 0x00000015ff257210 */ /* 0x000fe40002ffe4ff */
[C---:B------:R-:W-:Y:S02]  /*24f70*/  IADD3 R57, P6, R20.reuse, 0xb000, RZ ;  /* 0x0000b00014397810 */ /* 0x040fe40007fde0ff */
[----:B------:R-:W-:Y:S02]  /*24f80*/  IADD3 R61, P5, R20, 0xc000, RZ ;  /* 0x0000c000143d7810 */ /* 0x000fe40007fbe0ff */
[----:B------:R-:W-:Y:S02]  /*24f90*/  LOP3.LUT R56, R57, 0x380, RZ, 0xc0, !PT ;  /* 0x0000038039387812 */ /* 0x000fe400078ec0ff */
[----:B------:R-:W-:-:S02]  /*24fa0*/  LOP3.LUT R60, R61, 0x380, RZ, 0xc0, !PT ;  /* 0x000003803d3c7812 */ /* 0x000fc400078ec0ff */
[----:B------:R-:W-:Y:S02]  /*24fb0*/  SHF.R.U64 R56, R56, 0x3, RZ ;  /* 0x0000000338387819 */ /* 0x000fe400000012ff */
[----:B------:R-:W-:Y:S02]  /*24fc0*/  SHF.R.U64 R60, R60, 0x3, RZ ;  /* 0x000000033c3c7819 */ /* 0x000fe400000012ff */
[----:B------:R-:W-:Y:S02]  /*24fd0*/  LOP3.LUT R56, R56, R57, RZ, 0x3c, !PT ;  /* 0x0000003938387212 */ /* 0x000fe400078e3cff */
[----:B------:R-:W-:Y:S01]  /*24fe0*/  LOP3.LUT R60, R60, R61, RZ, 0x3c, !PT ;  /* 0x0000003d3c3c7212 */ /* 0x000fe200078e3cff */
[----:B------:R-:W-:Y:S01]  /*24ff0*/  IMAD.X R61, RZ, RZ, R21, P5 ;  /* 0x000000ffff3d7224 */ /* 0x000fe200028e0615 */
[----:B------:R-:W-:Y:S01]  /*25000*/  IADD3.X R57, RZ, R21, RZ, P6, !PT ;  /* 0x00000015ff397210 */ /* 0x000fe200037fe4ff */
[----:B------:R-:W-:Y:S01]  /*25010*/  BSSY B1, `(.L_x_2558) ;  /* 0x0000086000017945 */ /* 0x000fe20003800000 */
[----:B------:R-:W-:-:S02]  /*25020*/  VIADD R83, R213, 0x80 ;  /* 0x00000080d5537836 */ /* 0x000fc40000000000 */
[----:B--2---:R-:W-:Y:S01]  /*25030*/  IMAD R10, R81, 0x80, R8 ;  /* 0x00000080510a7824 */ /* 0x004fe200078e0208 */
[----:B------:R-:W-:Y:S01]  /*25040*/  LEA.HI R8, R6, R11, RZ, 0x7 ;  /* 0x0000000b06087211 */ /* 0x000fe200078f38ff */
[----:B------:R-:W-:Y:S01]  /*25050*/  IMAD R6, R78, UR5, R7 ;  /* 0x000000054e067c24 */ /* 0x000fe2000f8e0207 */
[----:B------:R-:W-:Y:S02]  /*25060*/  ULDC.64 UR4, c[0x0][0xb40] ;  /* 0x0002d00000047ab9 */ /* 0x000fe40000000a00 */
[----:B------:R-:W-:Y:S02]  /*25070*/  SHF.R.S32.HI R7, RZ, 0x1f, R10 ;  /* 0x0000001fff077819 */ /* 0x000fe4000001140a */
[----:B------:R-:W-:-:S04]  /*25080*/  IADD3 R4, P0, R10, R4, RZ ;  /* 0x000000040a047210 */ /* 0x000fc80007f1e0ff */
[----:B------:R-:W-:Y:S02]  /*25090*/  IADD3.X R7, R7, R5, R6, P0, !PT ;  /* 0x0000000507077210 */ /* 0x000fe400007fe406 */
[----:B------:R-:W-:Y:S02]  /*250a0*/  LEA R54, P1, R4, UR4, 0x2 ;  /* 0x0000000404367c11 */ /* 0x000fe4000f8210ff */
[----:B------:R-:W-:Y:S02]  /*250b0*/  LOP3.LUT R12, R8, 0xffffff80, RZ, 0xc0, !PT ;  /* 0xffffff80080c7812 */ /* 0x000fe400078ec0ff */
[----:B------:R-:W-:Y:S02]  /*250c0*/  LEA.HI.X R55, R4, UR5, R7, 0x2, P1 ;  /* 0x0000000504377c11 */ /* 0x000fe400088f1407 */
[----:B------:R-:W-:Y:S02]  /*250d0*/  IADD3 R11, R11, -R12, RZ ;  /* 0x8000000c0b0b7210 */ /* 0x000fe40007ffe0ff */
[----:B------:R-:W-:Y:S01]  /*250e0*/  LOP3.LUT R8, R9, 0x380, RZ, 0xc0, !PT ;  /* 0x0000038009087812 */ /* 0x000fe200078ec0ff */
[----:B------:R-:W-:Y:S01]  /*250f0*/  VIADD R4, R10, 0x8 ;  /* 0x000000080a047836 */ /* 0x000fe20000000000 */
[----:B------:R-:W-:Y:S01]  /*25100*/  IADD3 R25, P1, R20, 0x3000, RZ ;  /* 0x0000300014197810 */ /* 0x000fe20007f3e0ff */
[----:B------:R-:W-:Y:S01]  /*25110*/  ULDC.64 UR4, c[0x0][0xaa0] ;  /* 0x0002a80000047ab9 */ /* 0x000fe20000000a00 */
[----:B------:R-:W-:-:S02]  /*25120*/  LOP3.LUT R12, R13, 0x380, RZ, 0xc0, !PT ;  /* 0x000003800d0c7812 */ /* 0x000fc400078ec0ff */
[----:B------:R-:W-:Y:S02]  /*25130*/  LOP3.LUT R24, R25, 0x380, RZ, 0xc0, !PT ;  /* 0x0000038019187812 */ /* 0x000fe400078ec0ff */
[----:B------:R-:W-:Y:S02]  /*25140*/  SHF.R.U64 R8, R8, 0x3, RZ ;  /* 0x0000000308087819 */ /* 0x000fe400000012ff */
[----:B------:R-:W-:Y:S02]  /*25150*/  SHF.R.U64 R12, R12, 0x3, RZ ;  /* 0x000000030c0c7819 */ /* 0x000fe400000012ff */
[----:B------:R-:W-:Y:S02]  /*25160*/  SHF.R.U64 R24, R24, 0x3, RZ ;  /* 0x0000000318187819 */ /* 0x000fe400000012ff */
[----:B------:R-:W-:Y:S01]  /*25170*/  LOP3.LUT R8, R8, R9, RZ, 0x3c, !PT ;  /* 0x0000000908087212 */ /* 0x000fe200078e3cff */
[--C-:B------:R-:W-:Y:S01]  /*25180*/  IMAD.X R9, RZ, RZ, R21.reuse, P4 ;  /* 0x000000ffff097224 */ /* 0x100fe200020e0615 */
[----:B------:R-:W-:Y:S01]  /*25190*/  LOP3.LUT R12, R12, R13, RZ, 0x3c, !PT ;  /* 0x0000000d0c0c7212 */ /* 0x000fe200078e3cff */
[----:B------:R-:W-:Y:S01]  /*251a0*/  IMAD.X R13, RZ, RZ, R21, P3 ;  /* 0x000000ffff0d7224 */ /* 0x000fe200018e0615 */
[----:B------:R-:W-:-:S02]  /*251b0*/  LOP3.LUT R24, R24, R25, RZ, 0x3c, !PT ;  /* 0x0000001918187212 */ /* 0x000fc400078e3cff */
[----:B------:R-:W-:Y:S02]  /*251c0*/  IADD3.X R25, RZ, R21, RZ, P1, !PT ;  /* 0x00000015ff197210 */ /* 0x000fe40000ffe4ff */
[C---:B------:R-:W-:Y:S02]  /*251d0*/  IADD3 R41, P4, R20.reuse, 0x7000, RZ ;  /* 0x0000700014297810 */ /* 0x040fe40007f9e0ff */
[C---:B------:R-:W-:Y:S02]  /*251e0*/  IADD3 R45, P3, R20.reuse, 0x8000, RZ ;  /* 0x00008000142d7810 */ /* 0x040fe40007f7e0ff */
[----:B------:R-:W-:Y:S02]  /*251f0*/  IADD3 R49, P1, R20, 0x9000, RZ ;  /* 0x0000900014317810 */ /* 0x000fe40007f3e0ff */
[----:B------:R-:W-:Y:S02]  /*25200*/  LOP3.LUT R40, R41, 0x380, RZ, 0xc0, !PT ;  /* 0x0000038029287812 */ /* 0x000fe400078ec0ff */
[----:B------:R-:W-:-:S02]  /*25210*/  LOP3.LUT R44, R45, 0x380, RZ, 0xc0, !PT ;  /* 0x000003802d2c7812 */ /* 0x000fc400078ec0ff */
[----:B------:R-:W-:Y:S02]  /*25220*/  LOP3.LUT R48, R49, 0x380, RZ, 0xc0, !PT ;  /* 0x0000038031307812 */ /* 0x000fe400078ec0ff */
[----:B------:R-:W-:Y:S02]  /*25230*/  SHF.R.U64 R40, R40, 0x3, RZ ;  /* 0x0000000328287819 */ /* 0x000fe400000012ff */
[----:B------:R-:W-:Y:S02]  /*25240*/  SHF.R.U64 R44, R44, 0x3, RZ ;  /* 0x000000032c2c7819 */ /* 0x000fe400000012ff */
[----:B------:R-:W-:Y:S02]  /*25250*/  SHF.R.U64 R48, R48, 0x3, RZ ;  /* 0x0000000330307819 */ /* 0x000fe400000012ff */
[----:B------:R-:W-:Y:S02]  /*25260*/  LOP3.LUT P0, RZ, R11, 0x3, RZ, 0xc0, !PT ;  /* 0x000000030bff7812 */ /* 0x000fe4000780c0ff */
[----:B------:R-:W-:Y:S01]  /*25270*/  LOP3.LUT R40, R40, R41, RZ, 0x3c, !PT ;  /* 0x0000002928287212 */ /* 0x000fe200078e3cff */
[--C-:B------:R-:W-:Y:S01]  /*25280*/  IMAD.X R41, RZ, RZ, R21.reuse, P4 ;  /* 0x000000ffff297224 */ /* 0x100fe200020e0615 */
[----:B------:R-:W-:Y:S01]  /*25290*/  LOP3.LUT R44, R44, R45, RZ, 0x3c, !PT ;  /* 0x0000002d2c2c7212 */ /* 0x000fe200078e3cff */
[----:B------:R-:W-:Y:S01]  /*252a0*/  IMAD.X R45, RZ, RZ, R21, P3 ;  /* 0x000000ffff2d7224 */ /* 0x000fe200018e0615 */
[----:B------:R-:W-:-:S02]  /*252b0*/  LOP3.LUT R48, R48, R49, RZ, 0x3c, !PT ;  /* 0x0000003130307212 */ /* 0x000fc400078e3cff */
[----:B------:R-:W-:Y:S02]  /*252c0*/  IADD3.X R49, RZ, R21, RZ, P1, !PT ;  /* 0x00000015ff317210 */ /* 0x000fe40000ffe4ff */
[C---:B------:R-:W-:Y:S02]  /*252d0*/  IADD3 R65, P4, R20.reuse, 0xd000, RZ ;  /* 0x0000d00014417810 */ /* 0x040fe40007f9e0ff */
[----:B------:R-:W-:Y:S02]  /*252e0*/  IADD3 R69, P3, R20, 0xe000, RZ ;  /* 0x0000e00014457810 */ /* 0x000fe40007f7e0ff */
[-C--:B-----5:R-:W-:Y:S02]  /*252f0*/  ISETP.GE.OR P1, PT, R10, R77.reuse, P0 ;  /* 0x0000004d0a00720c */ /* 0x0a0fe40000726670 */
[----:B------:R-:W-:Y:S02]  /*25300*/  IADD3 R5, P2, R20, 0xf000, RZ ;  /* 0x0000f00014057810 */ /* 0x000fe40007f5e0ff */
[----:B------:R-:W-:-:S02]  /*25310*/  ISETP.GE.OR P0, PT, R4, R77, P0 ;  /* 0x0000004d0400720c */ /* 0x000fc40000706670 */
[----:B------:R-:W-:Y:S02]  /*25320*/  LOP3.LUT R7, R20, 0x380, RZ, 0xc0, !PT ;  /* 0x0000038014077812 */ /* 0x000fe400078ec0ff */
[----:B------:R-:W-:Y:S02]  /*25330*/  LOP3.LUT R64, R65, 0x380, RZ, 0xc0, !PT ;  /* 0x0000038041407812 */ /* 0x000fe400078ec0ff */
[----:B------:R-:W-:Y:S02]  /*25340*/  LOP3.LUT R68, R69, 0x380, RZ, 0xc0, !PT ;  /* 0x0000038045447812 */ /* 0x000fe400078ec0ff */
[----:B------:R-:W-:Y:S02]  /*25350*/  LOP3.LUT R4, R5, 0x380, RZ, 0xc0, !PT ;  /* 0x0000038005047812 */ /* 0x000fe400078ec0ff */
[----:B------:R-:W-:Y:S02]  /*25360*/  SHF.R.U64 R7, R7, 0x3, RZ ;  /* 0x0000000307077819 */ /* 0x000fe400000012ff */
[----:B------:R-:W-:-:S02]  /*25370*/  SHF.R.U64 R64, R64, 0x3, RZ ;  /* 0x0000000340407819 */ /* 0x000fc400000012ff */
[----:B------:R-:W-:Y:S02]  /*25380*/  SHF.R.U64 R68, R68, 0x3, RZ ;  /* 0x0000000344447819 */ /* 0x000fe400000012ff */
[----:B------:R-:W-:Y:S02]  /*25390*/  SHF.R.U64 R4, R4, 0x3, RZ ;  /* 0x0000000304047819 */ /* 0x000fe400000012ff */
[----:B------:R-:W-:Y:S01]  /*253a0*/  LOP3.LUT R20, R7, R20, RZ, 0x3c, !PT ;  /* 0x0000001407147212 */ /* 0x000fe200078e3cff */
[--C-:B------:R-:W-:Y:S01]  /*253b0*/  IMAD.X R73, RZ, RZ, R21.reuse, P2 ;  /* 0x000000ffff497224 */ /* 0x100fe200010e0615 */
[----:B------:R-:W-:Y:S01]  /*253c0*/  LOP3.LUT R64, R64, R65, RZ, 0x3c, !PT ;  /* 0x0000004140407212 */ /* 0x000fe200078e3cff */
[----:B------:R-:W-:Y:S01]  /*253d0*/  IMAD.X R65, RZ, RZ, R21, P4 ;  /* 0x000000ffff417224 */ /* 0x000fe200020e0615 */
[----:B------:R-:W-:Y:S01]  /*253e0*/  LOP3.LUT R68, R68, R69, RZ, 0x3c, !PT ;  /* 0x0000004544447212 */ /* 0x000fe200078e3cff */
[----:B------:R-:W-:Y:S01]  /*253f0*/  @!P1 STG.E desc[UR60][R54.64], R0 ;  /* 0x0000000036009986 */ /* 0x000fe2000c10193c */
[----:B------:R-:W-:-:S02]  /*25400*/  IADD3.X R69, RZ, R21, RZ, P3, !PT ;  /* 0x00000015ff457210 */ /* 0x000fc40001ffe4ff */
[----:B------:R-:W-:Y:S01]  /*25410*/  LOP3.LUT R72, R4, R5, RZ, 0x3c, !PT ;  /* 0x0000000504487212 */ /* 0x000fe200078e3cff */
[----:B------:R2:W-:Y:S01]  /*25420*/  @!P0 STG.E desc[UR60][R54.64+0x20], R2 ;  /* 0x0000200236008986 */ /* 0x0005e2000c10193c */
[----:B------:R-:W-:-:S03]  /*25430*/  IMAD R79, R79, UR4, RZ ;  /* 0x000000044f4f7c24 */ /* 0x000fc6000f8e02ff */
[----:B------:R4:W5:Y:S01]  /*25440*/  LD.E.128 R4, desc[UR60][R20.64] ;  /* 0x0000003c14047980 */ /* 0x000962000c101d00 */
[----:B------:R-:W-:-:S03]  /*25450*/  IMAD R79, R76, UR5, R79 ;  /* 0x000000054c4f7c24 */ /* 0x000fc6000f8e024f */
[----:B------:R-:W5:Y:S04]  /*25460*/  LD.E.128 R8, desc[UR60][R8.64] ;  /* 0x0000003c08087980 */ /* 0x000f68000c101d00 */
[----:B------:R-:W5:Y:S01]  /*25470*/  LD.E.128 R12, desc[UR60][R12.64] ;  /* 0x0000003c0c0c7980 */ /* 0x000f62000c101d00 */
[--C-:B----4-:R-:W-:Y:S01]  /*25480*/  SHF.R.S32.HI R21, RZ, 0x1f, R213.reuse ;  /* 0x0000001fff157819 */ /* 0x110fe200000114d5 */
[----:B------:R-:W-:Y:S02]  /*25490*/  IMAD.MOV.U32 R20, RZ, RZ, R213 ;  /* 0x000000ffff147224 */ /* 0x000fe400078e00d5 */
[----:B------:R-:W5:Y:S04]  /*254a0*/  LD.E.128 R24, desc[UR60][R24.64] ;  /* 0x0000003c18187980 */ /* 0x000f68000c101d00 */
[----:B------:R-:W5:Y:S01]  /*254b0*/  LD.E.128 R28, desc[UR60][R28.64] ;  /* 0x0000003c1c1c7980 */ /* 0x000f62000c101d00 */
[----:B------:R-:W-:Y:S01]  /*254c0*/  IMAD.WIDE.U32 R20, R76, UR4, R20 ;  /* 0x000000044c147c25 */ /* 0x000fe2000f8e0014 */
[----:B------:R-:W-:-:S02]  /*254d0*/  ULDC.64 UR4, c[0x0][0xae0] ;  /* 0x0002b80000047ab9 */ /* 0x000fc40000000a00 */
        /* <DEDUP_REMOVED lines=16> */
[----:B--2---:R-:W2:Y:S01]  /*255e0*/  FENCE.VIEW.ASYNC.S ;  /* 0x00000000000073c6 */ /* 0x004ea20000000000 */
[----:B------:R-:W-:Y:S01]  /*255f0*/  IADD3 R21, R21, R79, RZ ;  /* 0x0000004f15157210 */ /* 0x000fe20007ffe0ff */
[----:B------:R-:W-:-:S02]  /*25600*/  IMAD R79, R81, -0x80, R77 ;  /* 0xffffff80514f7824 */ /* 0x000fc400078e024d */
[----:B------:R-:W-:-:S03]  /*25610*/  IMAD R3, R3, UR4, RZ ;  /* 0x0000000403037c24 */ /* 0x000fc6000f8e02ff */
[----:B------:R-:W-:Y:S01]  /*25620*/  ISETP.GE.AND P3, PT, R18, R79, PT ;  /* 0x0000004f1200720c */ /* 0x000fe20003f66270 */
[C---:B------:R-:W-:Y:S02]  /*25630*/  IMAD R77, R144.reuse, UR5, R3 ;  /* 0x00000005904d7c24 */ /* 0x040fe4000f8e0203 */
[----:B------:R-:W-:Y:S01]  /*25640*/  IMAD.WIDE.U32 R2, R144, UR4, R20 ;  /* 0x0000000490027c25 */ /* 0x000fe2000f8e0014 */
[----:B------:R-:W-:-:S03]  /*25650*/  ULDC.64 UR4, c[0x0][0xae8] ;  /* 0x0002ba0000047ab9 */ /* 0x000fc60000000a00 */
[----:B------:R-:W-:Y:S02]  /*25660*/  VIADD R0, R16, 0x38820 ;  /* 0x0003882010007836 */ /* 0x000fe40000000000 */
[----:B------:R-:W-:Y:S02]  /*25670*/  IMAD R21, R80, UR4, RZ ;  /* 0x0000000450157c24 */ /* 0x000fe4000f8e02ff */
[----:B------:R-:W-:Y:S01]  /*25680*/  IMAD.IADD R3, R3, 0x1, R77 ;  /* 0x0000000103037824 */ /* 0x000fe200078e024d */
[----:B------:R-:W-:Y:S01]  /*25690*/  PRMT R0, RZ, 0x654, R0 ;  /* 0x00000654ff007816 */ /* 0x000fe20000000000 */
[----:B------:R-:W-:Y:S01]  /*256a0*/  IMAD R77, R78, UR5, R21 ;  /* 0x000000054e4d7c24 */ /* 0x000fe2000f8e0215 */
[-C--:B------:R-:W-:Y:S02]  /*256b0*/  ISETP.GE.AND P0, PT, R218, R79.reuse, PT ;  /* 0x0000004fda00720c */ /* 0x080fe40003f06270 */
[-C--:B------:R-:W-:Y:S01]  /*256c0*/  ISETP.GE.AND P1, PT, R220, R79.reuse, PT ;  /* 0x0000004fdc00720c */ /* 0x080fe20003f26270 */
[----:B--2---:R2:W-:Y:S01]  /*256d0*/  SYNCS.ARRIVE.TRANS64.RED.A1T0 RZ, [R0+URZ], RZ ;  /* 0x000000ff00ff79a7 */ /* 0x0045e2000810043f */
[----:B---3--:R-:W-:Y:S01]  /*256e0*/  ISETP.GE.AND P2, PT, R82, R79, PT ;  /* 0x0000004f5200720c */ /* 0x008fe20003f46270 */
[----:B------:R-:W-:Y:S01]  /*256f0*/  IMAD.WIDE.U32 R78, R78, UR4, R2 ;  /* 0x000000044e4e7c25 */ /* 0x000fe2000f8e0002 */
[----:B------:R-:W-:-:S03]  /*25700*/  IADD3 R82, R213, 0xc0, RZ ;  /* 0x000000c0d5527810 */ /* 0x000fc60007ffe0ff */
[----:B------:R-:W-:-:S04]  /*25710*/  IMAD.WIDE R20, R81, 0x80, R18 ;  /* 0x0000008051147825 */ /* 0x000fc800078e0212 */
[----:B------:R-:W-:Y:S01]  /*25720*/  IMAD.IADD R81, R79, 0x1, R77 ;  /* 0x000000014f517824 */ /* 0x000fe200078e024d */
[----:B--2---:R-:W-:Y:S06]  /*25730*/  @P3 BRA `(.L_x_2559) ;  /* 0x00000000004c3947 */ /* 0x004fec0003800000 */
[----:B------:R-:W-:Y:S01]  /*25740*/  ULDC.64 UR4, c[0x0][0xad8] ;  /* 0x0002b60000047ab9 */ /* 0x000fe20000000a00 */
[----:B------:R-:W-:Y:S01]  /*25750*/  MOV R2, R78 ;  /* 0x0000004e00027202 */ /* 0x000fe20000000f00 */
[----:B------:R-:W-:Y:S01]  /*25760*/  IMAD R77, R21, UR4, RZ ;  /* 0x00000004154d7c24 */ /* 0x000fe2000f8e02ff */
[----:B------:R-:W-:Y:S01]  /*25770*/  ULDC.64 UR6, c[0x0][0xa80] ;  /* 0x0002a00000067ab9 */ /* 0x000fe20000000a00 */
[----:B------:R-:W-:Y:S02]  /*25780*/  IMAD.MOV.U32 R3, RZ, RZ, R81 ;  /* 0x000000ffff037224 */ /* 0x000fe400078e0051 */
        /* <DEDUP_REMOVED lines=8> */
[----:B------:R-:W-:Y:S02]  /*25810*/  ISETP.GE.AND P5, PT, R83, UR4, PT ;  /* 0x0000000453007c0c */ /* 0x000fe4000bfa6270 */
[----:B------:R-:W-:-:S03]  /*25820*/  ISETP.GE.AND P6, PT, R82, UR4, PT ;  /* 0x0000000452007c0c */ /* 0x000fc6000bfc6270 */
[----:B-----5:R2:W-:Y:S04]  /*25830*/  @!P3 STG.E.128 desc[UR60][R76.64], R4 ;  /* 0x000000044c00b986 */ /* 0x0205e8000c101d3c */
[----:B------:R2:W-:Y:S04]  /*25840*/  @!P4 STG.E.128 desc[UR60][R76.64+0x80], R28 ;  /* 0x0000801c4c00c986 */ /* 0x0005e8000c101d3c */
[----:B------:R2:W-:Y:S04]  /*25850*/  @!P5 STG.E.128 desc[UR60][R76.64+0x100], R44 ;  /* 0x0001002c4c00d986 */ /* 0x0005e8000c101d3c */
[----:B------:R2:W-:Y:S02]  /*25860*/  @!P6 STG.E.128 desc[UR60][R76.64+0x180], R60 ;  /* 0x0001803c4c00e986 */ /* 0x0005e4000c101d3c */
.L_x_2559:
[----:B------:R-:W-:Y:S05]  /*25870*/  BSYNC B1 ;  /* 0x0000000000017941 */ /* 0x000fea0003800000 */
.L_x_2558:
[----:B------:R-:W-:Y:S04]  /*25880*/  BSSY B1, `(.L_x_2560) ;  /* 0x0000017000017945 */ /* 0x000fe80003800000 */
[----:B------:R-:W-:Y:S05]  /*25890*/  @P0 BRA `(.L_x_2561) ;  /* 0x0000000000540947 */ /* 0x000fea0003800000 */
[----:B--2--5:R-:W-:Y:S01]  /*258a0*/  IADD3 R5, P0, R20, 0x20, RZ ;  /* 0x0000002014057810 */ /* 0x024fe20007f1e0ff */
[----:B------:R-:W-:Y:S01]  /*258b0*/  ULDC.64 UR6, c[0x0][0xad8] ;  /* 0x0002b60000067ab9 */ /* 0x000fe20000000a00 */
[----:B------:R-:W-:Y:S01]  /*258c0*/  IMAD.MOV.U32 R2, RZ, RZ, R78 ;  /* 0x000000ffff027224 */ /* 0x000fe200078e004e */
[----:B------:R-:W-:Y:S01]  /*258d0*/  ULDC UR4, c[0x0][0xa8c] ;  /* 0x0002a30000047ab9 */ /* 0x000fe20000000800 */
[----:B------:R-:W-:Y:S01]  /*258e0*/  IADD3.X R0, RZ, R21, RZ, P0, !PT ;  /* 0x00000015ff007210 */ /* 0x000fe200007fe4ff */
[----:B------:R-:W-:Y:S01]  /*258f0*/  IMAD.MOV.U32 R3, RZ, RZ, R81 ;  /* 0x000000ffff037224 */ /* 0x000fe200078e0051 */
[----:B------:R-:W-:Y:S02]  /*25900*/  ISETP.GE.AND P3, PT, R213, UR4, PT ;  /* 0x00000004d5007c0c */ /* 0x000fe4000bf66270 */
[----:B------:R-:W-:Y:S01]  /*25910*/  ISETP.GE.AND P4, PT, R212, UR4, PT ;  /* 0x00000004d4007c0c */ /* 0x000fe2000bf86270 */
[----:B------:R-:W-:Y:S01]  /*25920*/  IMAD R0, R0, UR6, RZ ;  /* 0x0000000600007c24 */ /* 0x000fe2000f8e02ff */
[----:B------:R-:W-:Y:S01]  /*25930*/  ISETP.GE.AND P5, PT, R83, UR4, PT ;  /* 0x0000000453007c0c */ /* 0x000fe2000bfa6270 */
[----:B------:R-:W-:Y:S01]  /*25940*/  IMAD.WIDE.U32 R2, R5, UR6, R2 ;  /* 0x0000000605027c25 */ /* 0x000fe2000f8e0002 */
        /* <DEDUP_REMOVED lines=10> */
.L_x_2561:
[----:B------:R-:W-:Y:S05]  /*259f0*/  BSYNC B1 ;  /* 0x0000000000017941 */ /* 0x000fea0003800000 */
.L_x_2560:
[----:B------:R-:W-:Y:S04]  /*25a00*/  BSSY B1, `(.L_x_2562) ;  /* 0x0000017000017945 */ /* 0x000fe80003800000 */
[----:B------:R-:W-:Y:S05]  /*25a10*/  @P1 BRA `(.L_x_2563) ;  /* 0x0000000000541947 */ /* 0x000fea0003800000 */
[----:B--23-5:R-:W-:Y:S01]  /*25a20*/  IADD3 R5, P0, R20, 0x40, RZ ;  /* 0x0000004014057810 */ /* 0x02cfe20007f1e0ff */
[----:B------:R-:W-:Y:S01]  /*25a30*/  ULDC.64 UR6, c[0x0][0xad8] ;  /* 0x0002b60000067ab9 */ /* 0x000fe20000000a00 */
[----:B------:R-:W-:Y:S01]  /*25a40*/  MOV R3, R81 ;  /* 0x0000005100037202 */ /* 0x000fe20000000f00 */
[----:B------:R-:W-:Y:S01]  /*25a50*/  IMAD.MOV.U32 R2, RZ, RZ, R78 ;  /* 0x000000ffff027224 */ /* 0x000fe200078e004e */
[----:B------:R-:W-:Y:S01]  /*25a60*/  ULDC UR4, c[0x0][0xa8c] ;  /* 0x0002a30000047ab9 */ /* 0x000fe20000000800 */
[----:B------:R-:W-:Y:S01]  /*25a70*/  IMAD.X R0, RZ, RZ, R21, P0 ;  /* 0x000000ffff007224 */ /* 0x000fe200000e0615 */
[----:B------:R-:W-:Y:S01]  /*25a80*/  ISETP.GE.AND P1, PT, R213, UR4, PT ;  /* 0x00000004d5007c0c */ /* 0x000fe2000bf26270 */
[----:B------:R-:W-:Y:S01]  /*25a90*/  IMAD.WIDE.U32 R2, R5, UR6, R2 ;  /* 0x0000000605027c25 */ /* 0x000fe2000f8e0002 */
[----:B------:R-:W-:Y:S02]  /*25aa0*/  ISETP.GE.AND P3, PT, R212, UR4, PT ;  /* 0x00000004d4007c0c */ /* 0x000fe4000bf66270 */
        /* <DEDUP_REMOVED lines=12> */
.L_x_2563:
[----:B------:R-:W-:Y:S05]  /*25b70*/  BSYNC B1 ;  /* 0x0000000000017941 */ /* 0x000fea0003800000 */
.L_x_2562:
[----:B------:R-:W-:Y:S05]  /*25b80*/  @P2 BRA `(.L_x_2564) ;  /* 0x0000000c00242947 */ /* 0x000fea0003800000 */
[----:B--2345:R-:W-:Y:S01]  /*25b90*/  IADD3 R5, P0, R20, 0x60, RZ ;  /* 0x0000006014057810 */ /* 0x03cfe20007f1e0ff */
        /* <DEDUP_REMOVED lines=22> */
.L_x_2556:
[----:B------:R-:W2:Y:S01]  /*25d00*/  LDL R13, [R1+0x78] ;  /* 0x00007800010d7983 */ /* 0x000ea20000100800 */
[----:B------:R-:W-:Y:S01]  /*25d10*/  ULDC.64 UR4, c[0x0][0xbd8] ;  /* 0x0002f60000047ab9 */ /* 0x000fe20000000a00 */
[----:B------:R-:W-:Y:S01]  /*25d20*/  IMAD.MOV.U32 R7, RZ, RZ, RZ ;  /* 0x000000ffff077224 */ /* 0x000fe200078e00ff */
[----:B------:R-:W-:-:S04]  /*25d30*/  ISETP.NE.U32.AND P0, PT, RZ, UR4, PT ;  /* 0x00000004ff007c0c */ /* 0x000fc8000bf05070 */
[----:B------:R-:W-:Y:S02]  /*25d40*/  ISETP.NE.AND.EX P0, PT, RZ, UR5, PT, P0 ;  /* 0x00000005ff007c0c */ /* 0x000fe4000bf05300 */
[C---:B--2---:R-:W-:Y:S02]  /*25d50*/  SHF.L.U32 R4, R13.reuse, 0x2, RZ ;  /* 0x000000020d047819 */ /* 0x044fe400000006ff */
[----:B------:R-:W-:Y:S02]  /*25d60*/  SHF.R.S32.HI R10, RZ, 0x1f, R13 ;  /* 0x0000001fff0a7819 */ /* 0x000fe4000001140d */
        /* <DEDUP_REMOVED lines=10> */
[----:B------:R-:W-:-:S06]  /*25e10*/  IMAD.U32 R0, RZ, RZ, UR4 ;  /* 0x00000004ff007e24 */ /* 0x000fcc000f8e00ff */
[----:B------:R2:W5:Y:S01]  /*25e20*/  @P1 LDG.E R0, desc[UR60][R4.64] ;  /* 0x0000003c04001981 */ /* 0x000562000c1e1900 */
[----:B------:R-:W3:Y:S02]  /*25e30*/  S2R R8, SR_TID.X ;  /* 0x0000000000087919 */ /* 0x000ee40000002100 */
[----:B---3--:R-:W-:-:S04]  /*25e40*/  IADD3 R6, R8, -0x80, RZ ;  /* 0xffffff8008067810 */ /* 0x008fc80007ffe0ff */
[----:B------:R-:W-:Y:S01]  /*25e50*/  ISETP.GT.AND P2, PT, R6, 0x7f, PT ;  /* 0x0000007f0600780c */ /* 0x000fe20003f44270 */
[----:B--2---:R-:W-:-:S12]  /*25e60*/  @P1 BRA `(.L_x_2565) ;  /* 0x0000000000101947 */ /* 0x004fd80003800000 */
[----:B------:R-:W-:Y:S05]  /*25e70*/  @!P0 BRA `(.L_x_2565) ;  /* 0x00000000000c8947 */ /* 0x000fea0003800000 */
[----:B------:R-:W2:Y:S04]  /*25e80*/  LDG.E R5, desc[UR60][R2.64] ;  /* 0x0000003c02057981 */ /* 0x000ea8000c1e1900 */
[----:B-----5:R-:W2:Y:S02]  /*25e90*/  LDG.E R0, desc[UR60][R2.64+0x4] ;  /* 0x0000043c02007981 */ /* 0x020ea4000c1e1900 */
[----:B--2---:R-:W-:-:S07]  /*25ea0*/  IMAD.IADD R0, R0, 0x1, -R5 ;  /* 0x0000000100007824 */ /* 0x004fce00078e0a05 */
.L_x_2565:
[----:B------:R-:W2:Y:S04]  /*25eb0*/  LDL R11, [R1+0x7c] ;  /* 0x00007c00010b7983 */ /* 0x000ea80000100800 */
[----:B------:R3:W5:Y:S01]  /*25ec0*/  LDL R14, [R1+0x88] ;  /* 0x00008800010e7983 */ /* 0x0007620000100800 */
[----:B------:R-:W-:Y:S01]  /*25ed0*/  BSSY B1, `(.L_x_2566) ;  /* 0x000001c000017945 */ /* 0x000fe20003800000 */
[----:B------:R-:W-:Y:S02]  /*25ee0*/  SHF.R.S32.HI R12, RZ, 0x1f, R213 ;  /* 0x0000001fff0c7819 */ /* 0x000fe400000114d5 */
[----:B------:R-:W-:Y:S02]  /*25ef0*/  SEL R13, R13, RZ, !P0 ;  /* 0x000000ff0d0d7207 */ /* 0x000fe40004000000 */
[----:B------:R-:W-:-:S02]  /*25f00*/  SEL R10, R10, RZ, !P0 ;  /* 0x000000ff0a0a7207 */ /* 0x000fc40004000000 */
[----:B-----5:R-:W-:Y:S02]  /*25f10*/  SHF.R.S32.HI R6, RZ, 0x1f, R7 ;  /* 0x0000001fff067819 */ /* 0x020fe40000011407 */
[----:B--2---:R-:W-:Y:S01]  /*25f20*/  SHF.R.S32.HI R9, RZ, 0x1f, R11 ;  /* 0x0000001fff097819 */ /* 0x004fe2000001140b */
[----:B---3--:R-:W-:Y:S06]  /*25f30*/  @P2 BRA `(.L_x_2567) ;  /* 0x0000000000542947 */ /* 0x008fec0003800000 */
[----:B------:R-:W-:-:S05]  /*25f40*/  IMAD R2, R14, 0x80, R8 ;  /* 0x000000800e027824 */ /* 0x000fca00078e0208 */
[----:B------:R-:W-:-:S04]  /*25f50*/  IADD3 R3, R2, -0x80, RZ ;  /* 0xffffff8002037810 */ /* 0x000fc80007ffe0ff */
[----:B------:R-:W-:-:S13]  /*25f60*/  ISETP.GE.AND P0, PT, R3, R0, PT ;  /* 0x000000000300720c */ /* 0x000fda0003f06270 */
[----:B------:R-:W-:Y:S05]  /*25f70*/  @P0 BRA `(.L_x_2567) ;  /* 0x0000000000440947 */ /* 0x000fea0003800000 */
[----:B------:R-:W-:Y:S01]  /*25f80*/  IADD3 R2, P0, R3, R7, RZ ;  /* 0x0000000703027210 */ /* 0x000fe20007f1e0ff */
[----:B------:R-:W-:Y:S02]  /*25f90*/  ULDC.64 UR4, c[0x0][0xb70] ;  /* 0x0002dc0000047ab9 */ /* 0x000fe40000000a00 */
[----:B------:R-:W-:Y:S01]  /*25fa0*/  IMAD R4, R9, UR4, RZ ;  /* 0x0000000409047c24 */ /* 0x000fe2000f8e02ff */
[----:B------:R-:W-:-:S03]  /*25fb0*/  LEA.HI.X.SX32 R3, R3, R6, 0x1, P0 ;  /* 0x0000000603037211 */ /* 0x000fc600000f0eff */
[C---:B------:R-:W-:Y:S02]  /*25fc0*/  IMAD R5, R11.reuse, UR5, R4 ;  /* 0x000000050b057c24 */ /* 0x040fe4000f8e0204 */
[----:B------:R-:W-:Y:S01]  /*25fd0*/  IMAD.WIDE.U32 R2, R11, UR4, R2 ;  /* 0x000000040b027c25 */ /* 0x000fe2000f8e0002 */
[----:B------:R-:W-:-:S03]  /*25fe0*/  ULDC.64 UR4, c[0x0][0xb78] ;  /* 0x0002de0000047ab9 */ /* 0x000fc60000000a00 */
[----:B------:R-:W-:Y:S02]  /*25ff0*/  IMAD R4, R10, UR4, RZ ;  /* 0x000000040a047c24 */ /* 0x000fe4000f8e02ff */
[----:B------:R-:W-:Y:S02]  /*26000*/  IMAD.IADD R3, R3, 0x1, R5 ;  /* 0x0000000103037824 */ /* 0x000fe400078e0205 */
        /* <DEDUP_REMOVED lines=8> */
.L_x_2567:
[----:B------:R-:W-:Y:S05]  /*26090*/  BSYNC B1 ;  /* 0x0000000000017941 */ /* 0x000fea0003800000 */
.L_x_2566:
[----:B------:R-:W-:Y:S01]  /*260a0*/  ULDC.64 UR4, c[0x0][0xaa0] ;  /* 0x0002a80000047ab9 */ /* 0x000fe20000000a00 */
[----:B------:R-:W-:Y:S01]  /*260b0*/  IMAD.MOV.U32 R2, RZ, RZ, R213 ;  /* 0x000000ffff027224 */ /* 0x000fe200078e00d5 */
[----:B------:R-:W-:Y:S01]  /*260c0*/  BSSY B1, `(.L_x_2568) ;  /* 0x000002d000017945 */ /* 0x000fe20003800000 */
[----:B--2---:R-:W-:Y:S02]  /*260d0*/  IMAD.MOV.U32 R3, RZ, RZ, R12 ;  /* 0x000000ffff037224 */ /* 0x004fe400078e000c */
[----:B------:R-:W-:Y:S02]  /*260e0*/  IMAD R4, R6, UR4, RZ ;  /* 0x0000000406047c24 */ /* 0x000fe4000f8e02ff */
[----:B------:R-:W-:-:S04]  /*260f0*/  IMAD.WIDE.U32 R2, R7, UR4, R2 ;  /* 0x0000000407027c25 */ /* 0x000fc8000f8e0002 */
[----:B------:R-:W-:Y:S01]  /*26100*/  IMAD R7, R7, UR5, R4 ;  /* 0x0000000507077c24 */ /* 0x000fe2000f8e0204 */
[----:B------:R-:W-:Y:S01]  /*26110*/  ULDC.64 UR4, c[0x0][0xae0] ;  /* 0x0002b80000047ab9 */ /* 0x000fe20000000a00 */
[----:B------:R-:W-:Y:S02]  /*26120*/  VIADD R15, R213, 0x80 ;  /* 0x00000080d50f7836 */ /* 0x000fe40000000000 */
[----:B------:R-:W-:Y:S01]  /*26130*/  IMAD R4, R9, UR4, RZ ;  /* 0x0000000409047c24 */ /* 0x000fe2000f8e02ff */
[----:B------:R-:W-:-:S03]  /*26140*/  IADD3 R3, R3, R7, RZ ;  /* 0x0000000703037210 */ /* 0x000fc60007ffe0ff */
[C---:B------:R-:W-:Y:S02]  /*26150*/  IMAD R5, R11.reuse, UR5, R4 ;  /* 0x000000050b057c24 */ /* 0x040fe4000f8e0204 */
[----:B------:R-:W-:Y:S01]  /*26160*/  IMAD.WIDE.U32 R2, R11, UR4, R2 ;  /* 0x000000040b027c25 */ /* 0x000fe2000f8e0002 */
[----:B------:R-:W-:-:S03]  /*26170*/  ULDC.64 UR4, c[0x0][0xae8] ;  /* 0x0002ba0000047ab9 */ /* 0x000fc60000000a00 */
[----:B------:R-:W-:Y:S02]  /*26180*/  IMAD R11, R14, -0x80, R0 ;  /* 0xffffff800e0b7824 */ /* 0x000fe400078e0200 */
[----:B------:R-:W-:Y:S02]  /*26190*/  IMAD.IADD R3, R3, 0x1, R5 ;  /* 0x0000000103037824 */ /* 0x000fe400078e0205 */
[----:B------:R-:W-:Y:S01]  /*261a0*/  IMAD R0, R10, UR4, RZ ;  /* 0x000000040a007c24 */ /* 0x000fe2000f8e02ff */
[----:B------:R-:W-:Y:S01]  /*261b0*/  ISETP.GE.AND P2, PT, R18, R11, PT ;  /* 0x0000000b1200720c */ /* 0x000fe20003f46270 */
[C---:B------:R-:W-:Y:S01]  /*261c0*/  IMAD.WIDE.U32 R4, R13.reuse, UR4, R2 ;  /* 0x000000040d047c25 */ /* 0x040fe2000f8e0002 */
[----:B------:R-:W-:Y:S02]  /*261d0*/  MOV R3, R19 ;  /* 0x0000001300037202 */ /* 0x000fe40000000f00 */
[-C--:B------:R-:W-:Y:S01]  /*261e0*/  ISETP.GE.AND P1, PT, R218, R11.reuse, PT ;  /* 0x0000000bda00720c */ /* 0x080fe20003f26270 */
[----:B------:R-:W-:Y:S01]  /*261f0*/  IMAD R9, R13, UR5, R0 ;  /* 0x000000050d097c24 */ /* 0x000fe2000f8e0200 */
[----:B------:R-:W-:Y:S01]  /*26200*/  ISETP.GE.AND P0, PT, R220, R11, PT ;  /* 0x0000000bdc00720c */ /* 0x000fe20003f06270 */
[----:B------:R-:W-:-:S03]  /*26210*/  IMAD.MOV.U32 R2, RZ, RZ, R18 ;  /* 0x000000ffff027224 */ /* 0x000fc600078e0012 */
[----:B------:R-:W-:Y:S01]  /*26220*/  IADD3 R13, R5, R9, RZ ;  /* 0x00000009050d7210 */ /* 0x000fe20007ffe0ff */
[----:B------:R-:W-:-:S04]  /*26230*/  IMAD.WIDE R6, R14, 0x80, R2 ;  /* 0x000000800e067825 */ /* 0x000fc800078e0202 */
[----:B------:R-:W-:Y:S01]  /*26240*/  VIADD R14, R213, 0xc0 ;  /* 0x000000c0d50e7836 */ /* 0x000fe20000000000 */
[----:B------:R-:W-:Y:S06]  /*26250*/  @P2 BRA `(.L_x_2569) ;  /* 0x00000000004c2947 */ /* 0x000fec0003800000 */
        /* <DEDUP_REMOVED lines=8> */
[----:B------:R-:W-:Y:S01]  /*262e0*/  ISETP.GE.AND P5, PT, R15, UR4, PT ;  /* 0x000000040f007c0c */ /* 0x000fe2000bfa6270 */
[----:B------:R-:W-:Y:S01]  /*262f0*/  IMAD.WIDE.U32 R2, R6, UR6, R2 ;  /* 0x0000000606027c25 */ /* 0x000fe2000f8e0002 */
[----:B------:R-:W-:Y:S01]  /*26300*/  ISETP.GE.AND P6, PT, R14, UR4, PT ;  /* 0x000000040e007c0c */ /* 0x000fe2000bfc6270 */
[----:B------:R-:W-:-:S02]  /*26310*/  ULDC.64 UR6, c[0x0][0xa80] ;  /* 0x0002a00000067ab9 */ /* 0x000fc40000000a00 */
[----:B------:R-:W-:Y:S02]  /*26320*/  LEA R8, P2, R2, UR6, 0x1 ;  /* 0x0000000602087c11 */ /* 0x000fe4000f8408ff */
[----:B------:R-:W-:-:S04]  /*26330*/  IADD3 R3, R3, R9, RZ ;  /* 0x0000000903037210 */ /* 0x000fc80007ffe0ff */
[----:B------:R-:W-:-:S05]  /*26340*/  LEA.HI.X R9, R2, UR7, R3, 0x1, P2 ;  /* 0x0000000702097c11 */ /* 0x000fca00090f0c03 */
[----:B------:R2:W-:Y:S04]  /*26350*/  @!P3 STG.E.128 desc[UR60][R8.64], RZ ;  /* 0x000000ff0800b986 */ /* 0x0005e8000c101d3c */
[----:B------:R2:W-:Y:S04]  /*26360*/  @!P4 STG.E.128 desc[UR60][R8.64+0x80], RZ ;  /* 0x000080ff0800c986 */ /* 0x0005e8000c101d3c */
[----:B------:R2:W-:Y:S04]  /*26370*/  @!P5 STG.E.128 desc[UR60][R8.64+0x100], RZ ;  /* 0x000100ff0800d986 */ /* 0x0005e8000c101d3c */
[----:B------:R2:W-:Y:S02]  /*26380*/  @!P6 STG.E.128 desc[UR60][R8.64+0x180], RZ ;  /* 0x000180ff0800e986 */ /* 0x0005e4000c101d3c */
.L_x_2569:
[----:B------:R-:W-:Y:S05]  /*26390*/  BSYNC B1 ;  /* 0x0000000000017941 */ /* 0x000fea0003800000 */
.L_x_2568:
        /* <DEDUP_REMOVED lines=25> */
.L_x_2571:
[----:B------:R-:W-:Y:S05]  /*26530*/  BSYNC B1 ;  /* 0x0000000000017941 */ /* 0x000fea0003800000 */
.L_x_2570:
[----:B------:R-:W-:Y:S04]  /*26540*/  BSSY B1, `(.L_x_2572) ;  /* 0x0000017000017945 */ /* 0x000fe80003800000 */
[----:B------:R-:W-:Y:S05]  /*26550*/  @P0 BRA `(.L_x_2573) ;  /* 0x0000000000540947 */ /* 0x000fea0003800000 */
[----:B--23--:R-:W-:Y:S01]  /*26560*/  IADD3 R9, P0, R6, 0x40, RZ ;  /* 0x0000004006097810 */ /* 0x00cfe20007f1e0ff */
        /* <DEDUP_REMOVED lines=20> */
.L_x_2573:
[----:B------:R-:W-:Y:S05]  /*266b0*/  BSYNC B1 ;  /* 0x0000000000017941 */ /* 0x000fea0003800000 */
.L_x_2572:
[----:B------:R-:W-:Y:S05]  /*266c0*/  @P2 BRA `(.L_x_2564) ;  /* 0x0000000000542947 */ /* 0x000fea0003800000 */
[----:B------:R-:W-:Y:S01]  /*266d0*/  IADD3 R5, P0, R6, 0x60, RZ ;  /* 0x0000006006057810 */ /* 0x000fe20007f1e0ff */
        /* <DEDUP_REMOVED lines=20> */
.L_x_2564:
[----:B------:R-:W-:Y:S05]  /*26820*/  BSYNC B0 ;  /* 0x0000000000007941 */ /* 0x000fea0003800000 */
.L_x_2555:
[----:B------:R-:W-:Y:S02]  /*26830*/  ULDC UR4, c[0x0][0xc14] ;  /* 0x0003050000047ab9 */ /* 0x000fe40000000800 */
[----:B-1----:R-:W-:-:S13]  /*26840*/  ISETP.GE.AND P0, PT, R227, UR4, PT ;  /* 0x00000004e3007c0c */ /* 0x002fda000bf06270 */
[----:B------:R-:W-:Y:S05]  /*26850*/  @!P0 BRA `(.L_x_2574) ;  /* 0xfffffda800708947 */ /* 0x000fea000383ffff */
[----:B------:R-:W-:Y:S05]  /*26860*/  BRA `(.L_x_2294) ;  /* 0x0000006800387947 */ /* 0x000fea0003800000 */
.L_x_2292:
        /* <DEDUP_REMOVED lines=10> */
[----:B------:R-:W1:Y:S01]  /*26910*/  S2UR UR6, SR_CTAID.X ;  /* 0x00000000000679c3 */ /* 0x000e620000002500 */
        /* <DEDUP_REMOVED lines=15> */
[----:B------:R-:W-:Y:S02]  /*26a10*/  LOP3.LUT R6, R6, 0xffffffef, RZ, 0xc0, !PT ;  /* 0xffffffef06067812 */ /* 0x000fe400078ec0ff */
[----:B------:R-:W-:Y:S01]  /*26a20*/  MOV R19, RZ ;  /* 0x000000ff00137202 */ /* 0x000fe20000000f00 */
[----:B--2---:R-:W0:Y:S02]  /*26a30*/  SHFL.UP PT, R0, R17, 0x1, RZ ;  /* 0x0420000011007989 */ /* 0x004e2400000e00ff */
[----:B0-----:R-:W-:-:S05]  /*26a40*/  SEL R0, R0, RZ, P1 ;  /* 0x000000ff00007207 */ /* 0x001fca0000800000 */
[----:B------:R-:W-:-:S05]  /*26a50*/  IMAD.IADD R0, R17, 0x1, R0 ;  /* 0x0000000111007824 */ /* 0x000fca00078e0200 */
[----:B------:R-:W0:Y:S02]  /*26a60*/  SHFL.UP PT, R4, R0, 0x2, RZ ;  /* 0x0440000000047989 */ /* 0x000e2400000e00ff */
[----:B0-----:R-:W-:-:S05]  /*26a70*/  SEL R5, R4, RZ, P0 ;  /* 0x000000ff04057207 */ /* 0x001fca0000000000 */
[----:B------:R-:W-:-:S05]  /*26a80*/  IMAD.IADD R5, R0, 0x1, R5 ;  /* 0x0000000100057824 */ /* 0x000fca00078e0205 */
[----:B------:R-:W0:Y:S01]  /*26a90*/  SHFL.UP PT, R4, R5, 0x4, RZ ;  /* 0x0480000005047989 */ /* 0x000e2200000e00ff */
[----:B------:R-:W-:-:S04]  /*26aa0*/  ISETP.GE.U32.AND P0, PT, R7, 0x4, PT ;  /* 0x000000040700780c */ /* 0x000fc80003f06070 */
[----:B0-----:R-:W-:-:S04]  /*26ab0*/  SEL R4, R4, RZ, P0 ;  /* 0x000000ff04047207 */ /* 0x001fc80000000000 */
[----:B------:R-:W-:-:S05]  /*26ac0*/  IADD3 R4, R5, R4, RZ ;  /* 0x0000000405047210 */ /* 0x000fca0007ffe0ff */
[----:B------:R-:W0:Y:S01]  /*26ad0*/  SHFL.UP PT, R2, R4, 0x8, RZ ;  /* 0x0500000004027989 */ /* 0x000e2200000e00ff */
[----:B------:R-:W-:Y:S02]  /*26ae0*/  @P0 LOP3.LUT R6, R6, 0x10, RZ, 0xfc, !PT ;  /* 0x0000001006060812 */ /* 0x000fe400078efcff */
[----:B------:R-:W-:-:S04]  /*26af0*/  ISETP.GE.U32.AND P0, PT, R7, 0x8, PT ;  /* 0x000000080700780c */ /* 0x000fc80003f06070 */
[----:B0-----:R-:W-:-:S05]  /*26b00*/  SEL R3, R2, RZ, P0 ;  /* 0x000000ff02037207 */ /* 0x001fca0000000000 */
[----:B------:R-:W-:-:S05]  /*26b10*/  IMAD.IADD R3, R4, 0x1, R3 ;  /* 0x0000000104037824 */ /* 0x000fca00078e0203 */
[----:B------:R-:W0:Y:S01]  /*26b20*/  SHFL.UP PT, R0, R3, 0x10, RZ ;  /* 0x0600000003007989 */ /* 0x000e2200000e00ff */
[----:B------:R-:W-:-:S04]  /*26b30*/  LOP3.LUT R6, R6, 0xfffffff7, RZ, 0xc0, !PT ;  /* 0xfffffff706067812 */ /* 0x000fc800078ec0ff */
[----:B------:R-:W-:Y:S02]  /*26b40*/  @P0 LOP3.LUT R6, R6, 0x8, RZ, 0xfc, !PT ;  /* 0x0000000806060812 */ /* 0x000fe400078efcff */
[----:B------:R-:W-:-:S04]  /*26b50*/  ISETP.GE.U32.AND P0, PT, R7, 0x10, PT ;  /* 0x000000100700780c */ /* 0x000fc80003f06070 */
[----:B0-----:R-:W-:-:S05]  /*26b60*/  SEL R0, R0, RZ, P0 ;  /* 0x000000ff00007207 */ /* 0x001fca0000000000 */
[----:B------:R-:W-:-:S05]  /*26b70*/  IMAD.IADD R0, R3, 0x1, R0 ;  /* 0x0000000103007824 */ /* 0x000fca00078e0200 */
[----:B------:R-:W0:Y:S01]  /*26b80*/  SHFL.IDX PT, R2, R0, 0x1f, 0x1f ;  /* 0x03e01f0000027f89 */ /* 0x000e2200000e0000 */
[----:B------:R-:W-:-:S04]  /*26b90*/  LOP3.LUT R6, R6, 0xfffffffb, RZ, 0xc0, !PT ;  /* 0xfffffffb06067812 */ /* 0x000fc800078ec0ff */
[----:B------:R-:W-:-:S05]  /*26ba0*/  @P0 LOP3.LUT R6, R6, 0x4, RZ, 0xfc, !PT ;  /* 0x0000000406060812 */ /* 0x000fca00078efcff */
[----:B------:R2:W-:Y:S01]  /*26bb0*/  STL [R1+0x14], R6 ;  /* 0x0000140601007387 */ /* 0x0005e20000100800 */
[----:B0-----:R-:W-:-:S05]  /*26bc0*/  IMAD R4, R2, UR4, RZ ;  /* 0x0000000402047c24 */ /* 0x001fca000f8e02ff */
[----:B-1----:R-:W-:Y:S01]  /*26bd0*/  ISETP.GT.AND P0, PT, R4, UR6, PT ;  /* 0x0000000604007c0c */ /* 0x002fe2000bf04270 */
[----:B------:R-:W-:-:S12]  /*26be0*/  IMAD.MOV.U32 R5, RZ, RZ, R4 ;  /* 0x000000ffff057224 */ /* 0x000fd800078e0004 */
[----:B--2---:R-:W-:Y:S05]  /*26bf0*/  @P0 BRA `(.L_x_2575) ;  /* 0x0000000000bc0947 */ /* 0x004fea0003800000 */
[----:B------:R-:W-:Y:S01]  /*26c00*/  IMAD.MOV.U32 R4, RZ, RZ, R5 ;  /* 0x000000ffff047224 */ /* 0x000fe200078e0005 */
[----:B------:R-:W-:Y:S01]  /*26c10*/  MOV R19, RZ ;  /* 0x000000ff00137202 */ /* 0x000fe20000000f00 */
[----:B------:R-:W-:Y:S01]  /*26c20*/  ULDC UR5, c[0x0][0xc14] ;  /* 0x0003050000057ab9 */ /* 0x000fe20000000800 */
[----:B------:R-:W-:Y:S01]  /*26c30*/  ULDC UR7, c[0x0][0xc14] ;  /* 0x0003050000077ab9 */ /* 0x000fe20000000800 */
[----:B------:R-:W-:-:S05]  /*26c40*/  ULDC UR4, c[0x0][0xc10] ;  /* 0x0003040000047ab9 */ /* 0x000fca0000000800 */
.L_x_2579:
        /* <DEDUP_REMOVED lines=16> */
.L_x_2578:
[----:B------:R-:W-:Y:S05]  /*26d50*/  BSYNC B0 ;  /* 0x0000000000007941 */ /* 0x000fea0003800000 */
.L_x_2577:
[----:B-----5:R-:W1:Y:S01]  /*26d60*/  SHFL.UP PT, R0, R17, 0x1, RZ ;  /* 0x0420000011007989 */ /* 0x020e6200000e00ff */
[C---:B------:R-:W-:Y:S02]  /*26d70*/  ISETP.NE.AND P0, PT, R6.reuse, RZ, PT ;  /* 0x000000ff0600720c */ /* 0x040fe40003f05270 */
[----:B------:R-:W-:Y:S02]  /*26d80*/  ISETP.GE.U32.AND P1, PT, R6, 0x2, PT ;  /* 0x000000020600780c */ /* 0x000fe40003f26070 */
[----:B-1----:R-:W-:Y:S02]  /*26d90*/  SEL R0, R0, RZ, P0 ;  /* 0x000000ff00007207 */ /* 0x002fe40000000000 */
[----:B------:R-:W-:Y:S02]  /*26da0*/  ISETP.GE.U32.AND P0, PT, R6, 0x4, PT ;  /* 0x000000040600780c */ /* 0x000fe40003f06070 */
[----:B------:R-:W-:-:S05]  /*26db0*/  IADD3 R0, R17, R0, RZ ;  /* 0x0000000011007210 */ /* 0x000fca0007ffe0ff */
[----:B0-----:R-:W0:Y:S02]  /*26dc0*/  SHFL.UP PT, R2, R0, 0x2, RZ ;  /* 0x0440000000027989 */ /* 0x001e2400000e00ff */
        /* <DEDUP_REMOVED lines=18> */
.L_x_2575:
[----:B------:R-:W-:-:S05]  /*26ef0*/  IADD3 R5, -R5, R4, RZ ;  /* 0x0000000405057210 */ /* 0x000fca0007ffe1ff */
        /* <DEDUP_REMOVED lines=19> */
.L_x_2580:
[----:B-12---:R-:W-:Y:S02]  /*27030*/  IMAD.MOV R0, RZ, RZ, -R3 ;  /* 0x000000ffff007224 */ /* 0x006fe400078e0a03 */
[----:B---3--:R-:W-:Y:S02]  /*27040*/  IMAD R16, R16, UR4, R5 ;  /* 0x0000000410107c24 */ /* 0x008fe4000f8e0205 */
[----:B------:R-:W-:Y:S02]  /*27050*/  IMAD R5, R0, R9, RZ ;  /* 0x0000000900057224 */ /* 0x000fe400078e02ff */
[----:B------:R-:W-:-:S04]  /*27060*/  IMAD.MOV.U32 R2, RZ, RZ, RZ ;  /* 0x000000ffff027224 */ /* 0x000fc800078e00ff */
[----:B------:R-:W-:Y:S01]  /*27070*/  IMAD.HI.U32 R2, R3, R5, R2 ;  /* 0x0000000503027227 */ /* 0x000fe200078e0002 */
[----:B------:R-:W-:Y:S02]  /*27080*/  IADD3 R5, -R16, UR6, RZ ;  /* 0x0000000610057c10 */ /* 0x000fe4000fffe1ff */
[----:B------:R-:W-:Y:S02]  /*27090*/  IABS R3, R6 ;  /* 0x0000000600037213 */ /* 0x000fe40000000000 */
[----:B------:R-:W-:Y:S02]  /*270a0*/  IABS R0, R5 ;  /* 0x0000000500007213 */ /* 0x000fe40000000000 */
[----:B------:R-:W-:-:S03]  /*270b0*/  IADD3 R3, RZ, -R3, RZ ;  /* 0x80000003ff037210 */ /* 0x000fc60007ffe0ff */
        /* <DEDUP_REMOVED lines=16> */
[----:B------:R-:W-:Y:S02]  /*271c0*/  VIADDMNMX R8, R3, UR4, R8, PT ;  /* 0x0000000403087c46 */ /* 0x000fe4000b800108 */
[----:B------:R-:W-:Y:S02]  /*271d0*/  IABS R6, R5 ;  /* 0x0000000500067213 */ /* 0x000fe40000000000 */
[----:B------:R-:W-:Y:S02]  /*271e0*/  IABS R4, R8 ;  /* 0x0000000800047213 */ /* 0x000fe40000000000 */
[----:B------:R-:W-:Y:S02]  /*271f0*/  IADD3 R0, R5, R0, RZ ;  /* 0x0000000005007210 */ /* 0x000fe40007ffe0ff */
[----:B------:R-:W1:Y:S08]  /*27200*/  I2F.RP R9, R4 ;  /* 0x0000000400097306 */ /* 0x000e700000209400 */
[----:B-1----:R-:W1:Y:S02]  /*27210*/  MUFU.RCP R9, R9 ;  /* 0x0000000900097308 */ /* 0x002e640000001000 */
[----:B-1----:R-:W-:-:S06]  /*27220*/  IADD3 R2, R9, 0xffffffe, RZ ;  /* 0x0ffffffe09027810 */ /* 0x002fcc0007ffe0ff */
        /* <DEDUP_REMOVED lines=11> */
[----:B------:R-:W-:Y:S01]  /*272e0*/  @!P0 IADD3 R7, R7, -R4, RZ ;  /* 0x8000000407078210 */ /* 0x000fe20007ffe0ff */
[----:B------:R-:W-:-:S03]  /*272f0*/  @!P0 VIADD R3, R3, 0x1 ;  /* 0x0000000103038836 */ /* 0x000fc60000000000 */
[----:B------:R-:W-:-:S13]  /*27300*/  ISETP.GE.U32.AND P0, PT, R7, R4, PT ;  /* 0x000000040700720c */ /* 0x000fda0003f06070 */
[----:B------:R-:W-:Y:S01]  /*27310*/  @P0 VIADD R3, R3, 0x1 ;  /* 0x0000000103030836 */ /* 0x000fe20000000000 */
[----:B------:R-:W-:-:S13]  /*27320*/  ISETP.GE.AND P0, PT, R2, RZ, PT ;  /* 0x000000ff0200720c */ /* 0x000fda0003f06270 */
[----:B------:R-:W-:Y:S01]  /*27330*/  @!P0 IMAD.MOV R3, RZ, RZ, -R3 ;  /* 0x000000ffff038224 */ /* 0x000fe200078e0a03 */
[----:B------:R-:W-:-:S13]  /*27340*/  ISETP.NE.AND P0, PT, R8, RZ, PT ;  /* 0x000000ff0800720c */ /* 0x000fda0003f05270 */
[----:B------:R-:W-:Y:S01]  /*27350*/  @!P0 LOP3.LUT R3, RZ, R8, RZ, 0x33, !PT ;  /* 0x00000008ff038212 */ /* 0x000fe200078e33ff */
[----:B------:R-:W-:-:S04]  /*27360*/  IMAD.MOV R8, RZ, RZ, -R8 ;  /* 0x000000ffff087224 */ /* 0x000fc800078e0a08 */
[----:B------:R-:W-:Y:S01]  /*27370*/  IMAD R18, R3, R8, R0 ;  /* 0x0000000803127224 */ /* 0x000fe200078e0200 */
[----:B------:R-:W-:-:S05]  /*27380*/  LOP3.LUT R0, RZ, R3, RZ, 0x33, !PT ;  /* 0x00000003ff007212 */ /* 0x000fca00078e33ff */
[----:B------:R-:W-:Y:S01]  /*27390*/  IMAD.IADD R17, R17, 0x1, R0 ;  /* 0x0000000111117824 */ /* 0x000fe200078e0200 */
[----:B------:R-:W-:Y:S06]  /*273a0*/  BRA `(.L_x_2581) ;  /* 0x00000000000c7947 */ /* 0x000fec0003800000 */
.L_x_2576:
[----:B------:R-:W-:Y:S01]  /*273b0*/  MOV R17, RZ ;  /* 0x000000ff00117202 */ /* 0x000fe20000000f00 */
[----:B------:R-:W-:Y:S02]  /*273c0*/  IMAD.U32 R16, RZ, RZ, UR6 ;  /* 0x00000006ff107e24 */ /* 0x000fe4000f8e00ff */
[----:B------:R-:W-:-:S07]  /*273d0*/  IMAD.MOV.U32 R18, RZ, RZ, RZ ;  /* 0x000000ffff127224 */ /* 0x000fce00078e00ff */
.L_x_2581:
        /* <DEDUP_REMOVED lines=38> */
.L_x_2673:
[----:B--2---:R-:W1:Y:S02]  /*27640*/  LDC.64 R2, c[0x0][0xc60] ;  /* 0x00031800ff027b82 */ /* 0x004e640000000a00 */
[----:B-1----:R-:W-:-:S05]  /*27650*/  IMAD.WIDE R2, R19, 0x4, R2 ;  /* 0x0000000413027825 */ /* 0x002fca00078e0202 */
[----:B0-----:R-:W2:Y:S01]  /*27660*/  LDG.E R11, desc[UR60][R2.64] ;  /* 0x0000003c020b7981 */ /* 0x001ea2000c1e1900 */
        /* <DEDUP_REMOVED lines=8> */
[----:B------:R-:W-:-:S10]  /*276f0*/  IMAD.SHL.U32 R15, R11, 0x4, RZ ;  /* 0x000000040b0f7824 */ /* 0x000fd400078e00ff */
[C---:B------:R-:W-:Y:S01]  /*27700*/  @P0 LEA R2, P1, R11.reuse, UR4, 0x2 ;  /* 0x000000040b020c11 */ /* 0x040fe2000f8210ff */
[----:B------:R-:W-:Y:S03]  /*27710*/  STL [R1+0x20], R11 ;  /* 0x0000200b01007387 */ /* 0x000fe60000100800 */
[----:B------:R-:W-:Y:S01]  /*27720*/  @P0 LEA.HI.X R3, R11, UR5, R0, 0x2, P1 ;  /* 0x000000050b030c11 */ /* 0x000fe200088f1400 */
[----:B------:R-:W-:-:S04]  /*27730*/  ULDC.64 UR4, c[0x0][0xa18] ;  /* 0x0002860000047ab9 */ /* 0x000fc80000000a00 */
[----:B------:R0:W5:Y:S01]  /*27740*/  @P0 LDG.E R8, desc[UR60][R2.64] ;  /* 0x0000003c02080981 */ /* 0x000162000c1e1900 */
[----:B------:R-:W-:Y:S02]  /*27750*/  ISETP.NE.U32.AND P0, PT, RZ, UR4, PT ;  /* 0x00000004ff007c0c */ /* 0x000fe4000bf05070 */
[----:B------:R-:W-:Y:S01]  /*27760*/  SHF.L.U64.HI R14, R11, 0x2, R0 ;  /* 0x000000020b0e7819 */ /* 0x000fe20000010200 */
[----:B------:R-:W-:Y:S01]  /*27770*/  STL [R1+0x28], R15 ;  /* 0x0000280f01007387 */ /* 0x000fe20000100800 */
[----:B------:R-:W-:Y:S01]  /*27780*/  ISETP.NE.AND.EX P0, PT, RZ, UR5, PT, P0 ;  /* 0x00000005ff007c0c */ /* 0x000fe2000bf05300 */
[----:B------:R-:W-:Y:S02]  /*27790*/  ULDC UR6, c[0x0][0x338] ;  /* 0x0000ce0000067ab9 */ /* 0x000fe40000000800 */
[----:B------:R-:W-:Y:S10]  /*277a0*/  STL [R1+0x2c], R14 ;  /* 0x00002c0e01007387 */ /* 0x000ff40000100800 */
[----:B------:R-:W-:-:S04]  /*277b0*/  @P0 IADD3 R12, P1, R15, UR4, RZ ;  /* 0x000000040f0c0c10 */ /* 0x000fc8000ff3e0ff */
[C---:B------:R-:W-:Y:S01]  /*277c0*/  @P0 IADD3.X R13, R14.reuse, UR5, RZ, P1, !PT ;  /* 0x000000050e0d0c10 */ /* 0x040fe20008ffe4ff */
[----:B------:R-:W-:Y:S02]  /*277d0*/  ULDC.64 UR4, c[0x0][0xa00] ;  /* 0x0002800000047ab9 */ /* 0x000fe40000000a00 */
[----:B------:R-:W-:Y:S02]  /*277e0*/  ISETP.NE.U32.AND P2, PT, RZ, UR4, PT ;  /* 0x00000004ff007c0c */ /* 0x000fe4000bf45070 */
[C---:B0-----:R-:W-:Y:S02]  /*277f0*/  IADD3 R2, P1, R15.reuse, UR4, RZ ;  /* 0x000000040f027c10 */ /* 0x041fe4000ff3e0ff */
[----:B------:R-:W-:Y:S02]  /*27800*/  ISETP.NE.AND.EX P2, PT, RZ, UR5, PT, P2 ;  /* 0x00000005ff007c0c */ /* 0x000fe4000bf45320 */
[----:B------:R-:W-:Y:S01]  /*27810*/  IADD3.X R3, R14, UR5, RZ, P1, !PT ;  /* 0x000000050e037c10 */ /* 0x000fe20008ffe4ff */
[----:B------:R-:W-:Y:S01]  /*27820*/  ULDC UR4, c[0x0][0x288] ;  /* 0x0000a20000047ab9 */ /* 0x000fe20000000800 */
[----:B------:R-:W-:-:S02]  /*27830*/  IADD3 R6, P1, R15, UR8, RZ ;  /* 0x000000080f067c10 */ /* 0x000fc4000ff3e0ff */
[----:B------:R-:W-:Y:S01]  /*27840*/  MOV R10, UR4 ;  /* 0x00000004000a7c02 */ /* 0x000fe20008000f00 */
[----:B------:R-:W-:Y:S01]  /*27850*/  ULDC.64 UR4, c[0x0][0x3f8] ;  /* 0x0000fe0000047ab9 */ /* 0x000fe20000000a00 */
[----:B------:R-:W-:-:S04]  /*27860*/  IADD3.X R7, R14, UR9, RZ, P1, !PT ;  /* 0x000000090e077c10 */ /* 0x000fc80008ffe4ff */
[----:B------:R0:W5:Y:S04]  /*27870*/  @P0 LDG.E R10, desc[UR60][R12.64] ;  /* 0x0000003c0c0a0981 */ /* 0x000168000c1e1900 */
[----:B------:R-:W2:Y:S01]  /*27880*/  @P2 LDG.E R9, desc[UR60][R2.64] ;  /* 0x0000003c02092981 */ /* 0x000ea2000c1e1900 */
[----:B------:R-:W-:Y:S01]  /*27890*/  UISETP.NE.U32.AND UP0, UPT, UR4, URZ, UPT ;  /* 0x0000003f0400728c */ /* 0x000fe2000bf05070 */
[----:B------:R-:W-:Y:S02]  /*278a0*/  IADD3 R4, P1, R15, UR10, RZ ;  /* 0x0000000a0f047c10 */ /* 0x000fe4000ff3e0ff */
[----:B------:R-:W-:Y:S01]  /*278b0*/  ULDC UR4, c[0x0][0x404] ;  /* 0x0001010000047ab9 */ /* 0x000fe20000000800 */
[----:B------:R-:W-:Y:S01]  /*278c0*/  UISETP.NE.AND.EX UP0, UPT, UR5, URZ, UPT, UP0 ;  /* 0x0000003f0500728c */ /* 0x000fe2000bf05300 */
[----:B------:R-:W-:-:S02]  /*278d0*/  IADD3.X R5, R14, UR11, RZ, P1, !PT ;  /* 0x0000000b0e057c10 */ /* 0x000fc40008ffe4ff */
[----:B------:R-:W-:Y:S01]  /*278e0*/  ISETP.NE.U32.AND P1, PT, RZ, UR8, PT ;  /* 0x00000008ff007c0c */ /* 0x000fe2000bf25070 */
[----:B------:R-:W-:Y:S01]  /*278f0*/  USEL UR4, UR4, 0x1, UP0 ;  /* 0x0000000104047887 */ /* 0x000fe20008000000 */
[----:B------:R-:W-:Y:S02]  /*27900*/  ULDC UR5, c[0x0][0x2e0] ;  /* 0x0000b80000057ab9 */ /* 0x000fe40000000800 */
[----:B------:R-:W-:Y:S01]  /*27910*/  ISETP.NE.AND.EX P3, PT, RZ, UR9, PT, P1 ;  /* 0x00000009ff007c0c */ /* 0x000fe2000bf65310 */
[----:B------:R-:W-:Y:S01]  /*27920*/  UIMAD UR4, UR4, UR5, URZ ;  /* 0x00000005040472a4 */ /* 0x000fe2000f8e023f */
[----:B------:R-:W-:Y:S01]  /*27930*/  ISETP.NE.U32.AND P1, PT, RZ, UR10, PT ;  /* 0x0000000aff007c0c */ /* 0x000fe2000bf25070 */
[----:B------:R-:W-:-:S03]  /*27940*/  IMAD.U32 R0, RZ, RZ, UR6 ;  /* 0x00000006ff007e24 */ /* 0x000fc6000f8e00ff */
[----:B------:R-:W-:Y:S01]  /*27950*/  ISETP.NE.AND.EX P1, PT, RZ, UR11, PT, P1 ;  /* 0x0000000bff007c0c */ /* 0x000fe2000bf25310 */
[----:B--2---:R1:W-:Y:S02]  /*27960*/  STL [R1+0x34], R9 ;  /* 0x0000340901007387 */ /* 0x0043e40000100800 */
[----:B-1----:R-:W-:Y:S01]  /*27970*/  IMAD.U32 R9, RZ, RZ, UR4 ;  /* 0x00000004ff097e24 */ /* 0x002fe2000f8e00ff */
[----:B0-----:R-:W-:Y:S09]  /*27980*/  @P0 BRA `(.L_x_2583) ;  /* 0x0000000000100947 */ /* 0x001ff20003800000 */
[----:B------:R-:W-:Y:S05]  /*27990*/  @!P2 BRA `(.L_x_2583) ;  /* 0x00000000000ca947 */ /* 0x000fea0003800000 */
[----:B-----5:R-:W2:Y:S04]  /*279a0*/  LDG.E R10, desc[UR60][R2.64] ;  /* 0x0000003c020a7981 */ /* 0x020ea8000c1e1900 */
[----:B------:R-:W2:Y:S02]  /*279b0*/  LDG.E R2, desc[UR60][R2.64+0x4] ;  /* 0x0000043c02027981 */ /* 0x000ea4000c1e1900 */
[----:B--2---:R-:W-:-:S07]  /*279c0*/  IADD3 R10, -R10, R2, RZ ;  /* 0x000000020a0a7210 */ /* 0x004fce0007ffe1ff */
.L_x_2583:
[----:B------:R-:W-:Y:S01]  /*279d0*/  IMAD.MOV.U32 R2, RZ, RZ, RZ ;  /* 0x000000ffff027224 */ /* 0x000fe200078e00ff */
[----:B------:R-:W-:-:S05]  /*279e0*/  ULDC.64 UR4, c[0x0][0xa20] ;  /* 0x0002880000047ab9 */ /* 0x000fca0000000a00 */
[----:B------:R-:W2:Y:S01]  /*279f0*/  @P3 LDG.E R2, desc[UR60][R6.64] ;  /* 0x0000003c06023981 */ /* 0x000ea2000c1e1900 */
[----:B------:R-:W-:-:S06]  /*27a00*/  IMAD.MOV.U32 R20, RZ, RZ, RZ ;  /* 0x000000ffff147224 */ /* 0x000fcc00078e00ff */
[----:B------:R0:W5:Y:S01]  /*27a10*/  @P1 LDG.E R20, desc[UR60][R4.64] ;  /* 0x0000003c04141981 */ /* 0x000162000c1e1900 */
[----:B------:R-:W-:-:S04]  /*27a20*/  ISETP.NE.U32.AND P0, PT, RZ, UR4, PT ;  /* 0x00000004ff007c0c */ /* 0x000fc8000bf05070 */
[----:B------:R-:W-:Y:S02]  /*27a30*/  ISETP.NE.AND.EX P0, PT, RZ, UR5, PT, P0 ;  /* 0x00000005ff007c0c */ /* 0x000fe4000bf05300 */
[----:B--2--5:R-:W-:-:S05]  /*27a40*/  IADD3 R2, R2, R8, RZ ;  /* 0x0000000802027210 */ /* 0x024fca0007ffe0ff */
[----:B------:R0:W-:Y:S06]  /*27a50*/  STL [R1+0x4], R2 ;  /* 0x0000040201007387 */ /* 0x0001ec0000100800 */
[----:B------:R-:W-:Y:S05]  /*27a60*/  @!P0 BRA `(.L_x_2584) ;  /* 0x0000000000108947 */ /* 0x000fea0003800000 */
[----:B0-----:R-:W-:-:S04]  /*27a70*/  IADD3 R2, P0, R15, UR4, RZ ;  /* 0x000000040f027c10 */ /* 0x001fc8000ff1e0ff */
[----:B------:R-:W-:-:S05]  /*27a80*/  IADD3.X R3, R14, UR5, RZ, P0, !PT ;  /* 0x000000050e037c10 */ /* 0x000fca00087fe4ff */
[----:B------:R0:W5:Y:S01]  /*27a90*/  LDG.E R9, desc[UR60][R2.64] ;  /* 0x0000003c02097981 */ /* 0x000162000c1e1900 */
[----:B------:R-:W-:Y:S05]  /*27aa0*/  BRA `(.L_x_2585) ;  /* 0x0000000000107947 */ /* 0x000fea0003800000 */
.L_x_2584:
[----:B------:R-:W-:Y:S05]  /*27ab0*/  @!P3 BRA `(.L_x_2585) ;  /* 0x00000000000cb947 */ /* 0x000fea0003800000 */
[----:B------:R-:W2:Y:S04]  /*27ac0*/  LDG.E R9, desc[UR60][R6.64] ;  /* 0x0000003c06097981 */ /* 0x000ea8000c1e1900 */
[----:B------:R-:W2:Y:S02]  /*27ad0*/  LDG.E R6, desc[UR60][R6.64+0x4] ;  /* 0x0000043c06067981 */ /* 0x000ea4000c1e1900 */
[----:B--2---:R-:W-:-:S07]  /*27ae0*/  IMAD.IADD R9, R6, 0x1, -R9 ;  /* 0x0000000106097824 */ /* 0x004fce00078e0a09 */
.L_x_2585:
[----:B0-----:R-:W2:Y:S01]  /*27af0*/  @P1 LDG.E R2, desc[UR60][R4.64] ;  /* 0x0000003c04021981 */ /* 0x001ea2000c1e1900 */
[----:B-----5:R-:W-:-:S03]  /*27b00*/  IMAD.IADD R9, R9, 0x1, -R8 ;  /* 0x0000000109097824 */ /* 0x020fc600078e0a08 */
[----:B------:R-:W2:Y:S01]  /*27b10*/  @P1 LDG.E R4, desc[UR60][R4.64+0x4] ;  /* 0x0000043c04041981 */ /* 0x000ea2000c1e1900 */
[----:B------:R-:W-:Y:S01]  /*27b20*/  LEA R3, R17, 0xcf, 0x7 ;  /* 0x000000cf11037811 */ /* 0x000fe200078e38ff */
[----:B------:R-:W-:Y:S01]  /*27b30*/  BSSY B0, `(.L_x_2586) ;  /* 0x0000108000007945 */ /* 0x000fe20003800000 */
[----:B------:R-:W-:Y:S02]  /*27b40*/  PLOP3.LUT P2, PT, PT, PT, PT, 0x80, 0x0 ;  /* 0x000000000000781c */ /* 0x000fe40003f4f070 */
[----:B--2---:R-:W-:-:S05]  /*27b50*/  @P1 IADD3 R0, -R2, R4, RZ ;  /* 0x0000000402001210 */ /* 0x004fca0007ffe1ff */
[----:B------:R-:W-:-:S05]  /*27b60*/  IMAD.IADD R2, R9, 0x1, R0 ;  /* 0x0000000109027824 */ /* 0x000fca00078e0200 */
[C---:B------:R-:W-:Y:S01]  /*27b70*/  IADD3 R3, R2.reuse, R3, -R10 ;  /* 0x0000000302037210 */ /* 0x040fe20007ffe80a */
[----:B------:R-:W-:-:S04]  /*27b80*/  VIADD R2, R2, 0x4f ;  /* 0x0000004f02027836 */ /* 0x000fc80000000000 */
[----:B------:R-:W-:-:S04]  /*27b90*/  IMAD.HI R2, R2, 0x66666667, RZ ;  /* 0x6666666702027827 */ /* 0x000fc800078e02ff */
[----:B------:R-:W-:Y:S01]  /*27ba0*/  IMAD.HI R3, R3, 0x66666667, RZ ;  /* 0x6666666703037827 */ /* 0x000fe200078e02ff */
[----:B------:R-:W-:-:S04]  /*27bb0*/  SHF.R.U32.HI R4, RZ, 0x1f, R2 ;  /* 0x0000001fff047819 */ /* 0x000fc80000011602 */
[----:B------:R-:W-:Y:S02]  /*27bc0*/  LEA.HI.SX32 R4, R2, R4, 0x1b ;  /* 0x0000000402047211 */ /* 0x000fe400078fdaff */
[----:B------:R-:W-:-:S04]  /*27bd0*/  SHF.R.U32.HI R2, RZ, 0x1f, R3 ;  /* 0x0000001fff027819 */ /* 0x000fc80000011603 */
[----:B------:R-:W-:-:S04]  /*27be0*/  LEA.HI.SX32 R2, R3, R2, 0x1b ;  /* 0x0000000203027211 */ /* 0x000fc800078fdaff */
[----:B------:R-:W-:-:S05]  /*27bf0*/  VIMNMX R6, R4, R2, PT ;  /* 0x0000000204067248 */ /* 0x000fca0003fe0100 */
[----:B------:R-:W-:Y:S01]  /*27c00*/  IMAD R2, R6, 0x50, -R9 ;  /* 0x0000005006027824 */ /* 0x000fe200078e0a09 */
[----:B------:R-:W-:-:S04]  /*27c10*/  IADD3 R9, -R9, RZ, RZ ;  /* 0x000000ff09097210 */ /* 0x000fc80007ffe1ff */
[----:B------:R-:W-:Y:S02]  /*27c20*/  VIMNMX R2, R2, R0, PT ;  /* 0x0000000002027248 */ /* 0x000fe40003fe0100 */
[----:B------:R-:W-:-:S04]  /*27c30*/  VIMNMX R9, RZ, R9, !PT ;  /* 0x00000009ff097248 */ /* 0x000fc80007fe0100 */
[----:B------:R-:W-:Y:S01]  /*27c40*/  ISETP.GT.AND P0, PT, R2, R9, PT ;  /* 0x000000090200720c */ /* 0x000fe20003f04270 */
[----:B------:R-:W-:-:S05]  /*27c50*/  IMAD.WIDE.U32 R4, R9, -0x33333333, RZ ;  /* 0xcccccccd09047825 */ /* 0x000fca00078e00ff */
[----:B------:R-:W-:-:S07]  /*27c60*/  SHF.R.U32.HI R0, RZ, 0x6, R5 ;  /* 0x00000006ff007819 */ /* 0x000fce0000011605 */
[----:B------:R-:W-:-:S04]  /*27c70*/  @P0 VIADD R2, R2, 0x4f ;  /* 0x0000004f02020836 */ /* 0x000fc80000000000 */
[----:B------:R-:W-:Y:S01]  /*27c80*/  @P0 IMAD.HI R2, R2, 0x66666667, RZ ;  /* 0x6666666702020827 */ /* 0x000fe200078e02ff */
[----:B------:R0:W-:Y:S04]  /*27c90*/  STL [R1+0x24], R6 ;  /* 0x0000240601007387 */ /* 0x0001e80000100800 */
[----:B------:R-:W-:Y:S01]  /*27ca0*/  @P0 SHF.R.U32.HI R3, RZ, 0x1f, R2 ;  /* 0x0000001fff030819 */ /* 0x000fe20000011602 */
[----:B------:R-:W-:-:S03]  /*27cb0*/  IMAD.MOV.U32 R4, RZ, RZ, R0 ;  /* 0x000000ffff047224 */ /* 0x000fc600078e0000 */
[----:B------:R-:W-:-:S04]  /*27cc0*/  @P0 LEA.HI.SX32 R4, R2, R3, 0x1b ;  /* 0x0000000302040211 */ /* 0x000fc800078fdaff */
        /* <DEDUP_REMOVED lines=12> */
.L_x_2788:
[----:B------:R-:W-:-:S03]  /*27d90*/  UMOV UR4, 0xffffffff ;  /* 0xffffffff00047882 */ /* 0x000fc60000000000 */
[----:B------:R-:W-:Y:S05]  /*27da0*/  BRA.DIV UR4, `(.L_x_2589) ;  /* 0x0000006e04147947 */ /* 0x000fea000b800000 */
[----:B------:R-:W-:-:S13]  /*27db0*/  ELECT P6, URZ, PT ;  /* 0x00000000003f782f */ /* 0x000fda00038c0000 */
.L_x_2791:
[----:B------:R-:W2:Y:S01]  /*27dc0*/  LDL R5, [R1+0x30] ;  /* 0x0000300001057983 */ /* 0x000ea20000100800 */
[----:B------:R-:W-:Y:S01]  /*27dd0*/  BSSY B1, `(.L_x_2590) ;  /* 0x000000b000017945 */ /* 0x000fe20003800000 */
[----:B------:R-:W0:Y:S01]  /*27de0*/  S2R R9, SR_CgaCtaId ;  /* 0x0000000000097919 */ /* 0x000e220000008800 */
        /* <DEDUP_REMOVED lines=9> */
.L_x_2792:
[----:B------:R-:W-:Y:S05]  /*27e80*/  BSYNC B1 ;  /* 0x0000000000017941 */ /* 0x000fea0003800000 */
.L_x_2590:
[----:B------:R-:W-:Y:S04]  /*27e90*/  BSSY B1, `(.L_x_2592) ;  /* 0x000005a000017945 */ /* 0x000fe80003800000 */
[----:B------:R-:W-:Y:S05]  /*27ea0*/  @!P6 BRA `(.L_x_2593) ;  /* 0x000000040060e947 */ /* 0x000fea0003800000 */
[----:B------:R-:W0:Y:S04]  /*27eb0*/  LDL R7, [R1+0xc] ;  /* 0x00000c0001077983 */ /* 0x000e280000100800 */
[----:B------:R-:W2:Y:S01]  /*27ec0*/  LDL R6, [R1+0x10] ;  /* 0x0000100001067983 */ /* 0x000ea20000100800 */
[----:B0-----:R-:W-:Y:S02]  /*27ed0*/  LEA R5, R7, R9, 0x3 ;  /* 0x0000000907057211 */ /* 0x001fe400078e18ff */
[----:B--2---:R-:W-:-:S04]  /*27ee0*/  SHF.L.U32 R8, R6, 0x1f, RZ ;  /* 0x0000001f06087819 */ /* 0x004fc800000006ff */
[----:B------:R-:W0:Y:S02]  /*27ef0*/  SYNCS.PHASECHK.TRANS64.TRYWAIT P0, [R5+URZ+0x388a0], R8 ;  /* 0x0388a008050075a7 */ /* 0x000e24000800017f */
[----:B0-----:R-:W-:Y:S05]  /*27f00*/  @!P0 BRA `(.L_x_2594) ;  /* 0x0000006800f08947 */ /* 0x001fea0003800000 */
.L_x_2793:
        /* <DEDUP_REMOVED lines=11> */
.L_x_2595:
[----:B-1----:R-:W2:Y:S01]  /*27fc0*/  LDL R6, [R1+0xc] ;  /* 0x00000c0001067983 */ /* 0x002ea20000100800 */
[----:B------:R-:W-:Y:S01]  /*27fd0*/  R2UR UR9, R5 ;  /* 0x00000000050972ca */ /* 0x000fe200000e0000 */
[----:B------:R-:W-:Y:S01]  /*27fe0*/  IMAD R7, R4, 0x50, R20 ;  /* 0x0000005004077824 */ /* 0x000fe200078e0214 */
        /* <DEDUP_REMOVED lines=31> */
.L_x_2794:
        /* <DEDUP_REMOVED lines=8> */
.L_x_2597:
        /* <DEDUP_REMOVED lines=29> */
.L_x_2593:
[----:B------:R-:W-:Y:S05]  /*28430*/  BSYNC B1 ;  /* 0x0000000000017941 */ /* 0x000fea0003800000 */
.L_x_2592:
[----:B01----:R-:W2:Y:S04]  /*28440*/  LDL.LU R5, [R1+0xc] ;  /* 0x00000c0001057983 */ /* 0x003ea80000300800 */
[----:B------:R-:W3:Y:S01]  /*28450*/  LDL.LU R7, [R1+0x10] ;  /* 0x0000100001077983 */ /* 0x000ee20000300800 */
[----:B------:R-:W-:Y:S01]  /*28460*/  PLOP3.LUT P2, PT, PT, PT, PT, 0x8, 0x0 ;  /* 0x000000000000781c */ /* 0x000fe20003f4e170 */
[----:B--2---:R-:W-:-:S05]  /*28470*/  VIADD R5, R5, 0x1 ;  /* 0x0000000105057836 */ /* 0x004fca0000000000 */
[----:B------:R-:W-:-:S04]  /*28480*/  ISETP.NE.AND P0, PT, R5, 0x2, PT ;  /* 0x000000020500780c */ /* 0x000fc80003f05270 */
[----:B------:R-:W-:Y:S02]  /*28490*/  SEL R6, RZ, 0x1, P0 ;  /* 0x00000001ff067807 */ /* 0x000fe40000000000 */
[----:B------:R-:W-:Y:S01]  /*284a0*/  SEL R8, R5, RZ, P0 ;  /* 0x000000ff05087207 */ /* 0x000fe20000000000 */
[----:B------:R-:W-:Y:S01]  /*284b0*/  VIADD R5, R4, 0xfffffffe ;  /* 0xfffffffe04057836 */ /* 0x000fe20000000000 */
[----:B---3--:R-:W-:-:S03]  /*284c0*/  LOP3.LUT R7, R7, R6, RZ, 0x3c, !PT ;  /* 0x0000000607077212 */ /* 0x008fc600078e3cff */
[----:B------:R0:W-:Y:S01]  /*284d0*/  STL [R1+0xc], R8 ;  /* 0x00000c0801007387 */ /* 0x0001e20000100800 */
[----:B------:R-:W-:-:S03]  /*284e0*/  ISETP.GE.AND P0, PT, R5, R0, PT ;  /* 0x000000000500720c */ /* 0x000fc60003f06270 */
[----:B------:R0:W-:Y:S10]  /*284f0*/  STL [R1+0x10], R7 ;  /* 0x0000100701007387 */ /* 0x0001f40000100800 */
[----:B0-----:R-:W-:Y:S05]  /*28500*/  @!P0 BRA `(.L_x_2587) ;  /* 0x0000000400a88947 */ /* 0x001fea0003800000 */
[C---:B------:R-:W-:Y:S01]  /*28510*/  IMAD R5, R4.reuse, 0x50, R20 ;  /* 0x0000005004057824 */ /* 0x040fe200078e0214 */
[----:B------:R-:W-:-:S03]  /*28520*/  IADD3 R4, R4, -0x1, RZ ;  /* 0xffffffff04047810 */ /* 0x000fc60007ffe0ff */
[----:B------:R-:W-:-:S07]  /*28530*/  VIADD R5, R5, 0xffffff60 ;  /* 0xffffff6005057836 */ /* 0x000fce0000000000 */
.L_x_2604:
        /* <DEDUP_REMOVED lines=9> */
.L_x_2795:
        /* <DEDUP_REMOVED lines=11> */
.L_x_2601:
        /* <DEDUP_REMOVED lines=32> */
.L_x_2796:
        /* <DEDUP_REMOVED lines=8> */
.L_x_2603:
        /* <DEDUP_REMOVED lines=29> */
.L_x_2599:
[----:B------:R-:W-:Y:S05]  /*28ad0*/  BSYNC B1 ;  /* 0x0000000000017941 */ /* 0x000fea0003800000 */
.L_x_2598:
[----:B01----:R-:W2:Y:S04]  /*28ae0*/  LDL.LU R6, [R1+0xc] ;  /* 0x00000c0001067983 */ /* 0x003ea80000300800 */
[----:B------:R-:W3:Y:S01]  /*28af0*/  LDL.LU R7, [R1+0x10] ;  /* 0x0000100001077983 */ /* 0x000ee20000300800 */
[----:B------:R-:W-:Y:S01]  /*28b00*/  IADD3 R4, R4, -0x1, RZ ;  /* 0xffffffff04047810 */ /* 0x000fe20007ffe0ff */
[----:B------:R-:W-:Y:S02]  /*28b10*/  VIADD R5, R5, 0xffffffb0 ;  /* 0xffffffb005057836 */ /* 0x000fe40000000000 */
[----:B--2---:R-:W-:-:S05]  /*28b20*/  VIADD R6, R6, 0x1 ;  /* 0x0000000106067836 */ /* 0x004fca0000000000 */
        /* <DEDUP_REMOVED lines=8> */
.L_x_2587:
[----:B------:R-:W-:Y:S05]  /*28bb0*/  BSYNC B0 ;  /* 0x0000000000007941 */ /* 0x000fea0003800000 */
.L_x_2586:
        /* <DEDUP_REMOVED lines=13> */
[----:B------:R-:W0:Y:S08]  /*28c90*/  FLO.U32 R0, UR4 ;  /* 0x0000000400007d00 */ /* 0x000e3000080e0000 */
        /* <DEDUP_REMOVED lines=9> */
.L_x_2606:
        /* <DEDUP_REMOVED lines=14> */
[----:B------:R-:W-:Y:S01]  /*28e10*/  IMAD.U32 R6, RZ, RZ, UR8 ;  /* 0x00000008ff067e24 */ /* 0x000fe2000f8e00ff */
[----:B0-----:R-:W-:Y:S01]  /*28e20*/  MOV R7, UR9 ;  /* 0x0000000900077c02 */ /* 0x001fe20008000f00 */
[----:B------:R-:W-:Y:S01]  /*28e30*/  IMAD.U32 R10, RZ, RZ, UR4 ;  /* 0x00000004ff0a7e24 */ /* 0x000fe2000f8e00ff */
[----:B------:R-:W-:Y:S01]  /*28e40*/  MOV R8, 0x70 ;  /* 0x0000007000087802 */ /* 0x000fe20000000f00 */
[----:B------:R-:W-:-:S02]  /*28e50*/  IMAD.U32 R11, RZ, RZ, UR5 ;  /* 0x00000005ff0b7e24 */ /* 0x000fc4000f8e00ff */
[----:B------:R-:W-:Y:S02]  /*28e60*/  IMAD.MOV.U32 R12, RZ, RZ, 0x1 ;  /* 0x00000001ff0c7424 */ /* 0x000fe400078e00ff */
[----:B------:R-:W-:-:S07]  /*28e70*/  IMAD.MOV.U32 R13, RZ, RZ, RZ ;  /* 0x000000ffff0d7224 */ /* 0x000fce00078e00ff */
[----:B------:R-:W-:-:S07]  /*28e80*/  LEPC R20, `(.L_x_2608) ;  /* 0x000000001014794e */ /* 0x000fce0000000000 */
[----:B-1----:R-:W-:Y:S05]  /*28e90*/  CALL.ABS.NOINC R2 ;  /* 0x0000000002007343 */ /* 0x002fea0003c00000 */
.L_x_2608:
        /* <DEDUP_REMOVED lines=13> */
[----:B0-----:R-:W-:Y:S01]  /*28f70*/  IMAD.U32 R7, RZ, RZ, UR9 ;  /* 0x00000009ff077e24 */ /* 0x001fe2000f8e00ff */
[----:B------:R-:W-:Y:S01]  /*28f80*/  MOV R13, RZ ;  /* 0x000000ff000d7202 */ /* 0x000fe20000000f00 */
[----:B------:R-:W-:-:S02]  /*28f90*/  IMAD.U32 R10, RZ, RZ, UR4 ;  /* 0x00000004ff0a7e24 */ /* 0x000fc4000f8e00ff */
[----:B------:R-:W-:Y:S02]  /*28fa0*/  IMAD.MOV.U32 R8, RZ, RZ, 0x70 ;  /* 0x00000070ff087424 */ /* 0x000fe400078e00ff */
[----:B-1----:R-:W-:-:S07]  /*28fb0*/  IMAD.MOV.U32 R12, RZ, RZ, 0x1 ;  /* 0x00000001ff0c7424 */ /* 0x002fce00078e00ff */
[----:B------:R-:W-:-:S07]  /*28fc0*/  LEPC R20, `(.L_x_2610) ;  /* 0x000000001014794e */ /* 0x000fce0000000000 */
[----:B--2---:R-:W-:Y:S05]  /*28fd0*/  CALL.ABS.NOINC R2 ;  /* 0x0000000002007343 */ /* 0x004fea0003c00000 */
.L_x_2610:
        /* <DEDUP_REMOVED lines=15> */
[----:B0-----:R-:W-:Y:S05]  /*290d0*/  CALL.ABS.NOINC R2 ;  /* 0x0000000002007343 */ /* 0x001fea0003c00000 */
.L_x_2609:
[----:B------:R-:W2:Y:S01]  /*290e0*/  LDL.LU R2, [R1+0x28] ;  /* 0x0000280001027983 */ /* 0x000ea20000300800 */
[----:B------:R-:W-:-:S03]  /*290f0*/  ULDC.64 UR4, c[0x0][0x9f8] ;  /* 0x00027e0000047ab9 */ /* 0x000fc60000000a00 */
[----:B------:R-:W3:Y:S04]  /*29100*/  LDL.LU R0, [R1+0x2c] ;  /* 0x00002c0001007983 */ /* 0x000ee80000300800 */
[----:B------:R-:W4:Y:S04]  /*29110*/  LDL.LU R4, [R1+0x34] ;  /* 0x0000340001047983 */ /* 0x000f280000300800 */
[----:B------:R-:W4:Y:S01]  /*29120*/  LDL.LU R6, [R1+0x20] ;  /* 0x0000200001067983 */ /* 0x000f220000300800 */
[----:B------:R-:W-:-:S04]  /*29130*/  ISETP.NE.U32.AND P0, PT, RZ, UR4, PT ;  /* 0x00000004ff007c0c */ /* 0x000fc8000bf05070 */
[----:B------:R-:W-:Y:S01]  /*29140*/  ISETP.NE.AND.EX P0, PT, RZ, UR5, PT, P0 ;  /* 0x00000005ff007c0c */ /* 0x000fe2000bf05300 */
[----:B0-----:R-:W0:Y:S02]  /*29150*/  S2R R7, SR_TID.X ;  /* 0x0000000000077919 */ /* 0x001e240000002100 */
        /* <DEDUP_REMOVED lines=9> */
[----:B----4-:R-:W-:-:S06]  /*291f0*/  IMAD.MOV.U32 R0, RZ, RZ, R6 ;  /* 0x000000ffff007224 */ /* 0x010fcc00078e0006 */
[----:B------:R0:W5:Y:S01]  /*29200*/  @P0 LDG.E R0, desc[UR60][R2.64] ;  /* 0x0000003c02000981 */ /* 0x000162000c1e1900 */
[----:B------:R-:W-:Y:S01]  /*29210*/  PLOP3.LUT P1, PT, P6, PT, PT, 0x8, 0x0 ;  /* 0x000000000000781c */ /* 0x000fe2000372e170 */
[----:B0-----:R-:W-:Y:S02]  /*29220*/  IMAD R3, R17, 0x80, R4 ;  /* 0x0000008011037824 */ /* 0x001fe400078e0204 */
[----:B------:R-:W0:Y:S02]  /*29230*/  LDC R4, c[0x0][0x428] ;  /* 0x00010a00ff047b82 */ /* 0x000e240000000800 */
[----:B0-----:R-:W-:-:S13]  /*29240*/  ISETP.NE.AND P0, PT, R4, 0x1, PT ;  /* 0x000000010400780c */ /* 0x001fda0003f05270 */
[----:B------:R-:W0:Y:S08]  /*29250*/  @P0 LDC R5, c[0x0][0x42c] ;  /* 0x00010b00ff050b82 */ /* 0x000e300000000800 */
[----:B------:R-:W1:Y:S01]  /*29260*/  @P0 LDC R2, c[0x0][0x430] ;  /* 0x00010c00ff020b82 */ /* 0x000e620000000800 */
[----:B0-----:R-:W-:Y:S01]  /*29270*/  @P0 IMAD.HI.U32 R4, R18, R5, RZ ;  /* 0x0000000512040227 */ /* 0x001fe200078e00ff */
[----:B------:R-:W-:-:S04]  /*29280*/  MOV R5, R18 ;  /* 0x0000001200057202 */ /* 0x000fc80000000f00 */
[----:B-1----:R-:W-:Y:S02]  /*29290*/  @P0 SHF.R.U32.HI R5, RZ, R2, R4 ;  /* 0x00000002ff050219 */ /* 0x002fe40000011604 */
[----:B------:R-:W-:-:S04]  /*292a0*/  ISETP.NE.U32.AND P0, PT, RZ, UR4, PT ;  /* 0x00000004ff007c0c */ /* 0x000fc8000bf05070 */
[----:B------:R-:W-:-:S04]  /*292b0*/  ISETP.NE.AND.EX P0, PT, RZ, UR5, PT, P0 ;  /* 0x00000005ff007c0c */ /* 0x000fc8000bf05300 */
[----:B------:R-:W-:-:S09]  /*292c0*/  SEL R2, R6, RZ, !P0 ;  /* 0x000000ff06027207 */ /* 0x000fd20004000000 */
.L_x_2611:
        /* <DEDUP_REMOVED lines=16> */
.L_x_2612:
        /* <DEDUP_REMOVED lines=15> */
.L_x_2613:
        /* <DEDUP_REMOVED lines=15> */
.L_x_2614:
        /* <DEDUP_REMOVED lines=18> */
.L_x_2799:
[----:B------:R-:W-:Y:S01]  /*296d0*/  UMOV UR4, 0xffffffff ;  /* 0xffffffff00047882 */ /* 0x000fe20000000000 */
[----:B------:R-:W-:Y:S02]  /*296e0*/  SHF.R.S32.HI R17, RZ, 0x1f, R0 ;  /* 0x0000001fff117819 */ /* 0x000fe40000011400 */
[----:B------:R-:W-:Y:S05]  /*296f0*/  BRA.DIV UR4, `(.L_x_2616) ;  /* 0x0000005604787947 */ /* 0x000fea000b800000 */
[----:B------:R-:W-:-:S13]  /*29700*/  ELECT P6, URZ, PT ;  /* 0x00000000003f782f */ /* 0x000fda00038c0000 */
.L_x_2802:
[----:B------:R-:W-:Y:S05]  /*29710*/  @!P6 BRA `(.L_x_2617) ;  /* 0x000000040034e947 */ /* 0x000fea0003800000 */
[----:B------:R-:W-:-:S04]  /*29720*/  ISETP.NE.U32.AND P0, PT, R8, RZ, PT ;  /* 0x000000ff0800720c */ /* 0x000fc80003f05070 */
        /* <DEDUP_REMOVED lines=19> */
.L_x_2618:
        /* <DEDUP_REMOVED lines=9> */
.L_x_2803:
        /* <DEDUP_REMOVED lines=11> */
.L_x_2620:
        /* <DEDUP_REMOVED lines=37> */
.L_x_2617:
        /* <DEDUP_REMOVED lines=55> */
.L_x_2804:
[----:B------:R-:W-:Y:S05]  /*29f60*/  BSYNC B0 ;  /* 0x0000000000007941 */ /* 0x000fea0003800000 */
.L_x_2621:
[----:B0-----:R-:W2:Y:S01]  /*29f70*/  LDL R3, [R1+0x24] ;  /* 0x0000240001037983 */ /* 0x001ea20000100800 */
[----:B------:R-:W-:Y:S01]  /*29f80*/  BSSY B0, `(.L_x_2623) ;  /* 0x00001c4000007945 */ /* 0x000fe20003800000 */
[----:B--2---:R-:W-:-:S13]  /*29f90*/  ISETP.GE.AND P0, PT, R3, 0x2, PT ;  /* 0x000000020300780c */ /* 0x004fda0003f06270 */
[----:B------:R-:W-:Y:S05]  /*29fa0*/  @!P0 BRA `(.L_x_2624) ;  /* 0x0000001c00048947 */ /* 0x000fea0003800000 */
[C---:B------:R-:W-:Y:S01]  /*29fb0*/  LOP3.LUT R2, R3.reuse, 0x1, RZ, 0xc0, !PT ;  /* 0x0000000103027812 */ /* 0x040fe200078ec0ff */
[----:B------:R-:W-:Y:S03]  /*29fc0*/  BSSY B1, `(.L_x_2625) ;  /* 0x000009a000017945 */ /* 0x000fe60003800000 */
[----:B------:R-:W-:Y:S01]  /*29fd0*/  ISETP.NE.U32.AND P0, PT, R2, 0x1, PT ;  /* 0x000000010200780c */ /* 0x000fe20003f05070 */
[----:B------:R-:W-:-:S04]  /*29fe0*/  VIADD R2, R3, 0xfffffffe ;  /* 0xfffffffe03027836 */ /* 0x000fc80000000000 */
[----:B------:R-:W-:-:S08]  /*29ff0*/  IMAD.MOV.U32 R7, RZ, RZ, R2 ;  /* 0x000000ffff077224 */ /* 0x000fd000078e0002 */
[----:B------:R-:W-:Y:S05]  /*2a000*/  @!P0 BRA `(.L_x_2626) ;  /* 0x0000000800548947 */ /* 0x000fea0003800000 */
[----:B------:R-:W2:Y:S04]  /*2a010*/  LDL R10, [R1] ;  /* 0x00000000010a7983 */ /* 0x000ea80000100800 */
[----:B------:R-:W3:Y:S01]  /*2a020*/  LDL R3, [R1+0x8] ;  /* 0x0000080001037983 */ /* 0x000ee20000100800 */
[----:B------:R-:W-:Y:S01]  /*2a030*/  BSSY B2, `(.L_x_2627) ;  /* 0x000008e000027945 */ /* 0x000fe20003800000 */
[----:B--2---:R-:W-:-:S04]  /*2a040*/  IADD3 R12, R10, 0x1, RZ ;  /* 0x000000010a0c7810 */ /* 0x004fc80007ffe0ff */
[----:B------:R-:W-:-:S04]  /*2a050*/  ISETP.NE.AND P0, PT, R12, 0x2, PT ;  /* 0x000000020c00780c */ /* 0x000fc80003f05270 */
[----:B------:R-:W-:Y:S02]  /*2a060*/  SEL R13, RZ, 0x1, P0 ;  /* 0x00000001ff0d7807 */ /* 0x000fe40000000000 */
[----:B------:R-:W-:Y:S02]  /*2a070*/  SEL R12, R12, RZ, P0 ;  /* 0x000000ff0c0c7207 */ /* 0x000fe40000000000 */
[----:B---3--:R-:W-:Y:S01]  /*2a080*/  LOP3.LUT R13, R3, R13, RZ, 0x3c, !PT ;  /* 0x0000000d030d7212 */ /* 0x008fe200078e3cff */
[----:B------:R-:W-:Y:S06]  /*2a090*/  @!P6 BRA `(.L_x_2628) ;  /* 0x00000008001ce947 */ /* 0x000fec0003800000 */
[----:B------:R-:W-:Y:S01]  /*2a0a0*/  ISETP.NE.U32.AND P0, PT, R8, RZ, PT ;  /* 0x000000ff0800720c */ /* 0x000fe20003f05070 */
[----:B------:R-:W-:Y:S02]  /*2a0b0*/  IMAD.MOV.U32 R3, RZ, RZ, R2 ;  /* 0x000000ffff037224 */ /* 0x000fe400078e0002 */
[----:B------:R-:W-:Y:S01]  /*2a0c0*/  IMAD.MOV.U32 R7, RZ, RZ, R6 ;  /* 0x000000ffff077224 */ /* 0x000fe200078e0006 */
[----:B------:R-:W-:-:S13]  /*2a0d0*/  ISETP.NE.AND.EX P0, PT, R9, RZ, PT, P0 ;  /* 0x000000ff0900720c */ /* 0x000fda0003f05300 */
[----:B------:R-:W-:Y:S05]  /*2a0e0*/  @!P0 BRA `(.L_x_2629) ;  /* 0x0000000000488947 */ /* 0x000fea0003800000 */
[----:B------:R-:W0:Y:S01]  /*2a0f0*/  LDC R14, c[0x0][0x41c] ;  /* 0x00010700ff0e7b82 */ /* 0x000e220000000800 */
[----:B------:R-:W-:Y:S01]  /*2a100*/  MOV R3, R2 ;  /* 0x0000000200037202 */ /* 0x000fe20000000f00 */
[----:B------:R-:W-:Y:S02]  /*2a110*/  ULDC.64 UR4, c[0x0][0x408] ;  /* 0x0001020000047ab9 */ /* 0x000fe40000000a00 */
[----:B------:R-:W-:-:S04]  /*2a120*/  IMAD R7, R17, UR4, RZ ;  /* 0x0000000411077c24 */ /* 0x000fc8000f8e02ff */
[----:B------:R-:W-:Y:S01]  /*2a130*/  IMAD R7, R0, UR5, R7 ;  /* 0x0000000500077c24 */ /* 0x000fe2000f8e0207 */
[----:B0-----:R-:W-:-:S13]  /*2a140*/  ISETP.NE.AND P0, PT, R14, 0x1, PT ;  /* 0x000000010e00780c */ /* 0x001fda0003f05270 */
[----:B------:R-:W0:Y:S02]  /*2a150*/  @P0 LDC.64 R10, c[0x0][0x420] ;  /* 0x00010800ff0a0b82 */ /* 0x000e240000000a00 */
[----:B0-----:R-:W-:-:S05]  /*2a160*/  @P0 IMAD.HI.U32 R10, R2, R10, RZ ;  /* 0x0000000a020a0227 */ /* 0x001fca00078e00ff */
[----:B------:R-:W-:-:S04]  /*2a170*/  @P0 SHF.R.U32.HI R3, RZ, R11, R10 ;  /* 0x0000000bff030219 */ /* 0x000fc8000001160a */
[--C-:B------:R-:W-:Y:S01]  /*2a180*/  SHF.R.S32.HI R11, RZ, 0x1f, R3.reuse ;  /* 0x0000001fff0b7819 */ /* 0x100fe20000011403 */
[----:B------:R-:W-:Y:S01]  /*2a190*/  IMAD.MOV.U32 R10, RZ, RZ, R3 ;  /* 0x000000ffff0a7224 */ /* 0x000fe200078e0003 */
[----:B------:R-:W-:-:S03]  /*2a1a0*/  IADD3 R3, -R3, RZ, RZ ;  /* 0x000000ff03037210 */ /* 0x000fc60007ffe1ff */
[----:B------:R-:W-:-:S04]  /*2a1b0*/  IMAD.WIDE.U32 R10, R0, UR4, R10 ;  /* 0x00000004000a7c25 */ /* 0x000fc8000f8e000a */
[----:B------:R-:W-:Y:S01]  /*2a1c0*/  IMAD.IADD R7, R7, 0x1, R11 ;  /* 0x0000000107077824 */ /* 0x000fe200078e020b */
[----:B------:R-:W-:Y:S01]  /*2a1d0*/  LEA R8, P0, R10, R8, 0x2 ;  /* 0x000000080a087211 */ /* 0x000fe200078010ff */
[----:B------:R-:W-:-:S03]  /*2a1e0*/  IMAD R3, R14, R3, R2 ;  /* 0x000000030e037224 */ /* 0x000fc600078e0202 */
[----:B------:R-:W-:-:S05]  /*2a1f0*/  LEA.HI.X R9, R10, R9, R7, 0x2, P0 ;  /* 0x000000090a097211 */ /* 0x000fca00000f1407 */
[----:B------:R0:W5:Y:S04]  /*2a200*/  LDG.E R7, desc[UR60][R8.64] ;  /* 0x0000003c08077981 */ /* 0x000168000c1e1900 */
.L_x_2629:
[----:B0-----:R-:W0:Y:S01]  /*2a210*/  S2R R9, SR_CgaCtaId ;  /* 0x0000000000097919 */ /* 0x001e220000008800 */
[----:B------:R-:W-:-:S04]  /*2a220*/  MOV R8, 0x400 ;  /* 0x0000040000087802 */ /* 0x000fc80000000f00 */
[----:B0-----:R-:W-:Y:S02]  /*2a230*/  LEA R8, R9, R8, 0x18 ;  /* 0x0000000809087211 */ /* 0x001fe400078ec0ff */
[----:B------:R-:W-:-:S03]  /*2a240*/  SHF.L.U32 R9, R13, 0x1f, RZ ;  /* 0x0000001f0d097819 */ /* 0x000fc600000006ff */
[----:B------:R-:W-:-:S04]  /*2a250*/  IMAD R8, R12, 0x8, R8 ;  /* 0x000000080c087824 */ /* 0x000fc800078e0208 */
[----:B------:R-:W0:Y:S02]  /*2a260*/  SYNCS.PHASECHK.TRANS64.TRYWAIT P0, [R8+URZ+0x38840], R9 ;  /* 0x03884009080075a7 */ /* 0x000e24000800017f */
[----:B0-----:R-:W-:Y:S05]  /*2a270*/  @!P0 BRA `(.L_x_2630) ;  /* 0x0000004800ec8947 */ /* 0x001fea0003800000 */
.L_x_2805:
        /* <DEDUP_REMOVED lines=11> */
.L_x_2631:
        /* <DEDUP_REMOVED lines=41> */
.L_x_2806:
        /* <DEDUP_REMOVED lines=10> */
.L_x_2633:
[----:B------:R-:W2:Y:S02]  /*2a660*/  LDL R9, [R1+0x14] ;  /* 0x0000140001097983 */ /* 0x000ea40000100800 */
[----:B--2---:R-:W-:-:S13]  /*2a670*/  LOP3.LUT P0, RZ, R9, 0x40, RZ, 0xc0, !PT ;  /* 0x0000004009ff7812 */ /* 0x004fda000780c0ff */
[----:B------:R-:W-:Y:S05]  /*2a680*/  @P0 BRA `(.L_x_2634) ;  /* 0x0000000000040947 */ /* 0x000fea0003800000 */
[----:B------:R-:W-:Y:S01]  /*2a690*/  BPT.TRAP 0x1 ;  /* 0x000000040000795c */ /* 0x000fe20000300000 */
.L_x_2634:
        /* <DEDUP_REMOVED lines=30> */
[----:B------:R-:W-:Y:S01]  /*2a880*/  MOV R4, R3 ;  /* 0x0000000300047202 */ /* 0x000fe20000000f00 */
        /* <DEDUP_REMOVED lines=8> */
.L_x_2628:
[----:B------:R-:W-:Y:S05]  /*2a910*/  BSYNC B2 ;  /* 0x0000000000027941 */ /* 0x000fea0003800000 */
.L_x_2627:
[----:B------:R-:W2:Y:S04]  /*2a920*/  LDL.LU R3, [R1+0x24] ;  /* 0x0000240001037983 */ /* 0x000ea80000300800 */
[----:B------:R0:W-:Y:S04]  /*2a930*/  STL [R1], R12 ;  /* 0x0000000c01007387 */ /* 0x0001e80000100800 */
[----:B------:R0:W-:Y:S02]  /*2a940*/  STL [R1+0x8], R13 ;  /* 0x0000080d01007387 */ /* 0x0001e40000100800 */
[----:B0-2---:R-:W-:-:S07]  /*2a950*/  VIADD R7, R3, 0xfffffffd ;  /* 0xfffffffd03077836 */ /* 0x005fce0000000000 */
.L_x_2626:
[----:B------:R-:W-:Y:S05]  /*2a960*/  BSYNC B1 ;  /* 0x0000000000017941 */ /* 0x000fea0003800000 */
.L_x_2625:
[----:B------:R-:W-:-:S13]  /*2a970*/  ISETP.NE.AND P0, PT, R2, RZ, PT ;  /* 0x000000ff0200720c */ /* 0x000fda0003f05270 */
[----:B------:R-:W-:Y:S05]  /*2a980*/  @!P0 BRA `(.L_x_2624) ;  /* 0x00000010008c8947 */ /* 0x000fea0003800000 */
[----:B------:R-:W-:-:S07]  /*2a990*/  IMAD.MOV.U32 R11, RZ, RZ, R6 ;  /* 0x000000ffff0b7224 */ /* 0x000fce00078e0006 */
.L_x_2651:
        /* <DEDUP_REMOVED lines=24> */
[----:B------:R-:W-:Y:S01]  /*2ab20*/  IMAD R10, R0, UR7, R10 ;  /* 0x00000007000a7c24 */ /* 0x000fe2000f8e020a */
[----:B------:R-:W-:Y:S01]  /*2ab30*/  IADD3 R12, -R2, RZ, RZ ;  /* 0x000000ff020c7210 */ /* 0x000fe20007ffe1ff */
[----:B------:R-:W-:-:S04]  /*2ab40*/  IMAD.WIDE.U32 R2, R0, UR6, R2 ;  /* 0x0000000600027c25 */ /* 0x000fc8000f8e0002 */
[----:B------:R-:W-:Y:S01]  /*2ab50*/  IMAD.IADD R3, R10, 0x1, R3 ;  /* 0x000000010a037824 */ /* 0x000fe200078e0203 */
[----:B------:R-:W-:Y:S01]  /*2ab60*/  LEA R10, P0, R2, UR4, 0x2 ;  /* 0x00000004020a7c11 */ /* 0x000fe2000f8010ff */
[----:B------:R-:W-:-:S03]  /*2ab70*/  IMAD R12, R11, R12, R7 ;  /* 0x0000000c0b0c7224 */ /* 0x000fc600078e0207 */
[----:B------:R-:W-:-:S06]  /*2ab80*/  LEA.HI.X R11, R2, UR5, R3, 0x2, P0 ;  /* 0x00000005020b7c11 */ /* 0x000fcc00080f1403 */
[----:B------:R0:W5:Y:S03]  /*2ab90*/  LDG.E R11, desc[UR60][R10.64] ;  /* 0x0000003c0a0b7981 */ /* 0x000166000c1e1900 */
.L_x_2637:
[----:B------:R-:W1:Y:S01]  /*2aba0*/  S2R R3, SR_CgaCtaId ;  /* 0x0000000000037919 */ /* 0x000e620000008800 */
[----:B------:R-:W-:-:S04]  /*2abb0*/  MOV R2, 0x400 ;  /* 0x0000040000027802 */ /* 0x000fc80000000f00 */
[----:B-1----:R-:W-:Y:S02]  /*2abc0*/  LEA R2, R3, R2, 0x18 ;  /* 0x0000000203027211 */ /* 0x002fe400078ec0ff */
[----:B------:R-:W-:-:S03]  /*2abd0*/  SHF.L.U32 R3, R9, 0x1f, RZ ;  /* 0x0000001f09037819 */ /* 0x000fc600000006ff */
[----:B------:R-:W-:-:S04]  /*2abe0*/  IMAD R2, R8, 0x8, R2 ;  /* 0x0000000808027824 */ /* 0x000fc800078e0202 */
[----:B------:R-:W1:Y:S02]  /*2abf0*/  SYNCS.PHASECHK.TRANS64.TRYWAIT P0, [R2+URZ+0x38840], R3 ;  /* 0x03884003020075a7 */ /* 0x000e64000800017f */
[----:B-1----:R-:W-:Y:S05]  /*2ac00*/  @!P0 BRA `(.L_x_2638) ;  /* 0x0000004000b08947 */ /* 0x002fea0003800000 */
.L_x_2807:
        /* <DEDUP_REMOVED lines=11> */
.L_x_2639:
        /* <DEDUP_REMOVED lines=41> */
.L_x_2808:
        /* <DEDUP_REMOVED lines=10> */
.L_x_2641:
[----:B------:R-:W2:Y:S02]  /*2aff0*/  LDL R3, [R1+0x14] ;  /* 0x0000140001037983 */ /* 0x000ea40000100800 */
[----:B--2---:R-:W-:-:S13]  /*2b000*/  LOP3.LUT P0, RZ, R3, 0x40, RZ, 0xc0, !PT ;  /* 0x0000004003ff7812 */ /* 0x004fda000780c0ff */
[----:B------:R-:W-:Y:S05]  /*2b010*/  @P0 BRA `(.L_x_2642) ;  /* 0x0000000000040947 */ /* 0x000fea0003800000 */
[----:B------:R-:W-:Y:S01]  /*2b020*/  BPT.TRAP 0x1 ;  /* 0x000000040000795c */ /* 0x000fe20000300000 */
.L_x_2642:
        /* <DEDUP_REMOVED lines=15> */
[----:B------:R-:W-:Y:S01]  /*2b120*/  MOV R4, R12 ;  /* 0x0000000c00047202 */ /* 0x000fe20000000f00 */
        /* <DEDUP_REMOVED lines=23> */
.L_x_2636:
[----:B------:R-:W-:Y:S05]  /*2b2a0*/  BSYNC B1 ;  /* 0x0000000000017941 */ /* 0x000fea0003800000 */
.L_x_2635:
        /* <DEDUP_REMOVED lines=29> */
[----:B------:R-:W-:-:S05]  /*2b480*/  LEA.HI.X R13, R2, UR5, R11, 0x2, P0 ;  /* 0x00000005020d7c11 */ /* 0x000fca00080f140b */
[----:B------:R1:W5:Y:S04]  /*2b490*/  LDG.E R11, desc[UR60][R12.64] ;  /* 0x0000003c0c0b7981 */ /* 0x000368000c1e1900 */
.L_x_2645:
[----:B------:R-:W2:Y:S01]  /*2b4a0*/  S2R R3, SR_CgaCtaId ;  /* 0x0000000000037919 */ /* 0x000ea20000008800 */
[----:B------:R-:W-:-:S04]  /*2b4b0*/  MOV R2, 0x400 ;  /* 0x0000040000027802 */ /* 0x000fc80000000f00 */
[----:B--2---:R-:W-:Y:S02]  /*2b4c0*/  LEA R2, R3, R2, 0x18 ;  /* 0x0000000203027211 */ /* 0x004fe400078ec0ff */
[----:B------:R-:W-:-:S03]  /*2b4d0*/  SHF.L.U32 R3, R14, 0x1f, RZ ;  /* 0x0000001f0e037819 */ /* 0x000fc600000006ff */
[----:B------:R-:W-:-:S04]  /*2b4e0*/  IMAD R2, R15, 0x8, R2 ;  /* 0x000000080f027824 */ /* 0x000fc800078e0202 */
[----:B------:R-:W2:Y:S02]  /*2b4f0*/  SYNCS.PHASECHK.TRANS64.TRYWAIT P0, [R2+URZ+0x38840], R3 ;  /* 0x03884003020075a7 */ /* 0x000ea4000800017f */
[----:B--2---:R-:W-:Y:S05]  /*2b500*/  @!P0 BRA `(.L_x_2646) ;  /* 0x0000003800988947 */ /* 0x004fea0003800000 */
.L_x_2809:
        /* <DEDUP_REMOVED lines=11> */
.L_x_2647:
        /* <DEDUP_REMOVED lines=40> */
.L_x_2810:
        /* <DEDUP_REMOVED lines=10> */
.L_x_2649:
[----:B------:R-:W2:Y:S02]  /*2b8e0*/  LDL R3, [R1+0x14] ;  /* 0x0000140001037983 */ /* 0x000ea40000100800 */
[----:B--2---:R-:W-:-:S13]  /*2b8f0*/  LOP3.LUT P0, RZ, R3, 0x40, RZ, 0xc0, !PT ;  /* 0x0000004003ff7812 */ /* 0x004fda000780c0ff */
[----:B------:R-:W-:Y:S05]  /*2b900*/  @P0 BRA `(.L_x_2650) ;  /* 0x0000000000040947 */ /* 0x000fea0003800000 */
[----:B------:R-:W-:Y:S01]  /*2b910*/  BPT.TRAP 0x1 ;  /* 0x000000040000795c */ /* 0x000fe20000300000 */
.L_x_2650:
        /* <DEDUP_REMOVED lines=38> */
.L_x_2644:
[----:B------:R-:W-:Y:S05]  /*2bb80*/  BSYNC B1 ;  /* 0x0000000000017941 */ /* 0x000fea0003800000 */
.L_x_2643:
[C---:B------:R-:W-:Y:S01]  /*2bb90*/  ISETP.GT.AND P0, PT, R7.reuse, 0x1, PT ;  /* 0x000000010700780c */ /* 0x040fe20003f04270 */
[----:B------:R-:W-:-:S12]  /*2bba0*/  VIADD R7, R7, 0xfffffffe ;  /* 0xfffffffe07077836 */ /* 0x000fd80000000000 */
[----:B------:R-:W-:Y:S05]  /*2bbb0*/  @P0 BRA `(.L_x_2651) ;  /* 0xffffffec00780947 */ /* 0x000fea000383ffff */
.L_x_2624:
[----:B------:R-:W-:Y:S05]  /*2bbc0*/  BSYNC B0 ;  /* 0x0000000000007941 */ /* 0x000fea0003800000 */
.L_x_2623:
        /* <DEDUP_REMOVED lines=8> */
[----:B------:R-:W1:Y:S02]  /*2bc50*/  FLO.U32 R0, UR4 ;  /* 0x0000000400007d00 */ /* 0x000e6400080e0000 */
        /* <DEDUP_REMOVED lines=8> */
.L_x_2653:
[----:B------:R-:W-:Y:S05]  /*2bce0*/  BSYNC B0 ;  /* 0x0000000000007941 */ /* 0x000fea0003800000 */
.L_x_2652:
        /* <DEDUP_REMOVED lines=11> */
.L_x_2811:
[----:B------:R-:W2:Y:S01]  /*2bda0*/  S2R R2, SR_TID.X ;  /* 0x0000000000027919 */ /* 0x000ea20000002100 */
[----:B------:R-:W-:-:S04]  /*2bdb0*/  UPRMT UR4, UR38, 0x9910, URZ ;  /* 0x0000991026047896 */ /* 0x000fc8000800003f */
[----:B------:R-:W-:Y:S01]  /*2bdc0*/  UISETP.NE.AND UP0, UPT, UR4, 0x2, UPT ;  /* 0x000000020400788c */ /* 0x000fe2000bf05270 */
[----:B--2---:R-:W-:-:S04]  /*2bdd0*/  LOP3.LUT R2, R2, 0x7f, RZ, 0xc0, !PT ;  /* 0x0000007f02027812 */ /* 0x004fc800078ec0ff */
[----:B------:R-:W-:-:S13]  /*2bde0*/  ISETP.NE.AND P0, PT, R2, RZ, PT ;  /* 0x000000ff0200720c */ /* 0x000fda0003f05270 */
[----:B-1----:R-:W-:-:S04]  /*2bdf0*/  @!P0 MOV R0, 0xa000 ;  /* 0x0000a00000008802 */ /* 0x002fc80000000f00 */
[----:B------:R1:W-:Y:S01]  /*2be00*/  @!P0 SYNCS.ARRIVE.TRANS64 RZ, [R3+URZ+0x38850], R0 ;  /* 0x0388500003ff89a7 */ /* 0x0003e2000800003f */
[----:B------:R-:W-:-:S13]  /*2be10*/  PLOP3.LUT P0, PT, PT, PT, UP0, 0x40, 0x0 ;  /* 0x000000000000781c */ /* 0x000fda0003f0e808 */
[----:B-1----:R-:W-:Y:S05]  /*2be20*/  @!P0 BRA `(.L_x_2657) ;  /* 0x0000000000048947 */ /* 0x002fea0003800000 */
[----:B------:R-:W-:Y:S01]  /*2be30*/  BPT.TRAP 0x1 ;  /* 0x000000040000795c */ /* 0x000fe20000300000 */
.L_x_2657:
[----:B------:R-:W2:Y:S02]  /*2be40*/  LDL R0, [R1+0x14] ;  /* 0x0000140001007983 */ /* 0x000ea40000100800 */
[----:B--2---:R-:W-:-:S13]  /*2be50*/  LOP3.LUT P0, RZ, R0, 0x40, RZ, 0xc0, !PT ;  /* 0x0000004000ff7812 */ /* 0x004fda000780c0ff */
[----:B------:R-:W-:Y:S05]  /*2be60*/  @P0 BRA `(.L_x_2658) ;  /* 0x0000000000040947 */ /* 0x000fea0003800000 */
[----:B------:R-:W-:Y:S01]  /*2be70*/  BPT.TRAP 0x1 ;  /* 0x000000040000795c */ /* 0x000fe20000300000 */
.L_x_2658:
[----:B------:R-:W2:Y:S01]  /*2be80*/  LDL R0, [R1] ;  /* 0x0000000001007983 */ /* 0x000ea20000100800 */
        /* <DEDUP_REMOVED lines=36> */
.L_x_2655:
[----:B------:R-:W-:Y:S05]  /*2c0d0*/  BSYNC B0 ;  /* 0x0000000000007941 */ /* 0x000fea0003800000 */
.L_x_2654:
        /* <DEDUP_REMOVED lines=9> */
.L_x_2607:
[----:B------:R-:W-:Y:S05]  /*2c170*/  BSYNC B6 ;  /* 0x0000000000067941 */ /* 0x000fea0003800000 */
.L_x_2605:
[----:B------:R-:W-:-:S03]  /*2c180*/  UMOV UR4, 0xffffffff ;  /* 0xffffffff00047882 */ /* 0x000fc60000000000 */
[----:B------:R-:W-:Y:S05]  /*2c190*/  BRA.DIV UR4, `(.L_x_2659) ;  /* 0x0000002e04b07947 */ /* 0x000fea000b800000 */
[----:B------:R2:W3:Y:S04]  /*2c1a0*/  SHFL.IDX PT, R4, R16, RZ, 0x1f ;  /* 0x00001fff10047589 */ /* 0x0004e800000e0000 */
[----:B------:R-:W4:Y:S02]  /*2c1b0*/  SHFL.IDX PT, R16, R16, 0x1, 0x1f ;  /* 0x00201f0010107f89 */ /* 0x000f2400000e0000 */
.L_x_2815:
[----:B-1----:R-:W0:Y:S01]  /*2c1c0*/  S2R R0, SR_TID.X ;  /* 0x0000000000007919 */ /* 0x002e220000002100 */
[----:B------:R-:W-:Y:S01]  /*2c1d0*/  ULDC UR4, c[0x0][0xc14] ;  /* 0x0003050000047ab9 */ /* 0x000fe20000000800 */
[----:B------:R-:W-:Y:S01]  /*2c1e0*/  BSSY B0, `(.L_x_2660) ;  /* 0x000000b000007945 */ /* 0x000fe20003800000 */
[----:B------:R-:W-:Y:S01]  /*2c1f0*/  IMAD.MOV.U32 R17, RZ, RZ, RZ ;  /* 0x000000ffff117224 */ /* 0x000fe200078e00ff */
[----:B0-----:R-:W-:Y:S02]  /*2c200*/  LOP3.LUT R7, R0, 0x1f, RZ, 0xc0, !PT ;  /* 0x0000001f00077812 */ /* 0x001fe400078ec0ff */
[----:B------:R-:W-:Y:S02]  /*2c210*/  MOV R0, UR4 ;  /* 0x0000000400007c02 */ /* 0x000fe40008000f00 */
[C---:B------:R-:W-:Y:S01]  /*2c220*/  ISETP.NE.AND P0, PT, R7.reuse, 0x1f, PT ;  /* 0x0000001f0700780c */ /* 0x040fe20003f05270 */
[----:B------:R-:W-:-:S05]  /*2c230*/  IMAD.IADD R5, R7, 0x1, R19 ;  /* 0x0000000107057824 */ /* 0x000fca00078e0213 */
[----:B------:R-:W-:-:S13]  /*2c240*/  ISETP.GE.OR P0, PT, R5, R0, !P0 ;  /* 0x000000000500720c */ /* 0x000fda0004706670 */
[----:B------:R-:W-:Y:S05]  /*2c250*/  @P0 BRA `(.L_x_2661) ;  /* 0x00000000000c0947 */ /* 0x000fea0003800000 */
[----:B------:R-:W0:Y:S02]  /*2c260*/  LDC.64 R2, c[0x0][0xc58] ;  /* 0x00031600ff027b82 */ /* 0x000e240000000a00 */
[----:B0-----:R-:W-:-:S05]  /*2c270*/  IMAD.WIDE R2, R5, 0x4, R2 ;  /* 0x0000000405027825 */ /* 0x001fca00078e0202 */
[----:B------:R0:W5:Y:S02]  /*2c280*/  LDG.E R17, desc[UR60][R2.64] ;  /* 0x0000003c02117981 */ /* 0x000164000c1e1900 */
.L_x_2661:
[----:B------:R-:W-:Y:S05]  /*2c290*/  BSYNC B0 ;  /* 0x0000000000007941 */ /* 0x000fea0003800000 */
.L_x_2660:
        /* <DEDUP_REMOVED lines=20> */
[----:B0-----:R-:W-:-:S04]  /*2c3e0*/  SEL R7, R14, RZ, P0 ;  /* 0x000000ff0e077207 */ /* 0x001fc80000000000 */
[----:B------:R-:W-:-:S05]  /*2c3f0*/  IADD3 R2, R6, R7, RZ ;  /* 0x0000000706027210 */ /* 0x000fca0007ffe0ff */
[----:B------:R0:W1:Y:S02]  /*2c400*/  SHFL.IDX PT, R14, R2, 0x1f, 0x1f ;  /* 0x03e01f00020e7f89 */ /* 0x00006400000e0000 */
.L_x_2823:
[----:B------:R-:W-:Y:S02]  /*2c410*/  ULDC UR4, c[0x0][0xc10] ;  /* 0x0003040000047ab9 */ /* 0x000fe40000000800 */
[----:B------:R-:W-:-:S04]  /*2c420*/  IMAD.U32 R5, RZ, RZ, UR4 ;  /* 0x00000004ff057e24 */ /* 0x000fc8000f8e00ff */
[----:B-1----:R-:W-:-:S04]  /*2c430*/  IMAD R3, R14, R5, RZ ;  /* 0x000000050e037224 */ /* 0x002fc800078e02ff */
[----:B--2-4-:R-:W-:-:S05]  /*2c440*/  IMAD.IADD R16, R16, 0x1, R3 ;  /* 0x0000000110107824 */ /* 0x014fca00078e0203 */
[----:B---3--:R-:W-:-:S13]  /*2c450*/  ISETP.GT.AND P0, PT, R16, R4, PT ;  /* 0x000000041000720c */ /* 0x008fda0003f04270 */
[----:B------:R-:W-:Y:S05]  /*2c460*/  @P0 BRA `(.L_x_2663) ;  /* 0x0000000000b40947 */ /* 0x000fea0003800000 */
[----:B------:R-:W1:Y:S02]  /*2c470*/  LDC R0, c[0x0][0xc14] ;  /* 0x00030500ff007b82 */ /* 0x000e640000000800 */
.L_x_2668:
        /* <DEDUP_REMOVED lines=14> */
.L_x_2666:
[----:B------:R-:W-:Y:S05]  /*2c560*/  BSYNC B0 ;  /* 0x0000000000007941 */ /* 0x000fea0003800000 */
.L_x_2665:
        /* <DEDUP_REMOVED lines=11> */
[----:B0-----:R-:W-:-:S05]  /*2c620*/  IMAD.IADD R3, R13, 0x1, R14 ;  /* 0x000000010d037824 */ /* 0x001fca00078e020e */
        /* <DEDUP_REMOVED lines=11> */
.L_x_2831:
[----:B------:R-:W-:Y:S02]  /*2c6e0*/  ULDC UR4, c[0x0][0xc10] ;  /* 0x0003040000047ab9 */ /* 0x000fe40000000800 */
[----:B------:R-:W-:-:S04]  /*2c6f0*/  IMAD.U32 R5, RZ, RZ, UR4 ;  /* 0x00000004ff057e24 */ /* 0x000fc8000f8e00ff */
[----:B-1----:R-:W-:-:S05]  /*2c700*/  IMAD R3, R14, R5, RZ ;  /* 0x000000050e037224 */ /* 0x002fca00078e02ff */
[----:B------:R-:W-:-:S04]  /*2c710*/  IADD3 R16, R3, R16, RZ ;  /* 0x0000001003107210 */ /* 0x000fc80007ffe0ff */
[----:B------:R-:W-:-:S13]  /*2c720*/  ISETP.GT.AND P0, PT, R16, R4, PT ;  /* 0x000000041000720c */ /* 0x000fda0003f04270 */
[----:B------:R-:W-:Y:S05]  /*2c730*/  @!P0 BRA `(.L_x_2668) ;  /* 0xfffffffc00508947 */ /* 0x000fea000383ffff */
.L_x_2663:
        /* <DEDUP_REMOVED lines=8> */
.L_x_2835:
[----:B------:R-:W-:Y:S01]  /*2c7c0*/  ISETP.NE.AND P0, PT, R3, RZ, PT ;  /* 0x000000ff0300720c */ /* 0x000fe20003f05270 */
[----:B------:R-:W-:-:S12]  /*2c7d0*/  IMAD.MOV.U32 R7, RZ, RZ, RZ ;  /* 0x000000ffff077224 */ /* 0x000fd800078e00ff */
[----:B------:R-:W-:Y:S05]  /*2c7e0*/  @!P0 BRA `(.L_x_2670) ;  /* 0x0000000000108947 */ /* 0x000fea0003800000 */
[----:B------:R-:W-:Y:S01]  /*2c7f0*/  UMOV UR4, 0xffffffff ;  /* 0xffffffff00047882 */ /* 0x000fe20000000000 */
[----:B------:R-:W-:Y:S02]  /*2c800*/  IADD3 R12, R6, -0x1, RZ ;  /* 0xffffffff060c7810 */ /* 0x000fe40007ffe0ff */
[----:B------:R-:W-:Y:S05]  /*2c810*/  BRA.DIV UR4, `(.L_x_2671) ;  /* 0x0000003204447947 */ /* 0x000fea000b800000 */
[----:B------:R3:W4:Y:S02]  /*2c820*/  SHFL.IDX PT, R7, R2, R12, 0x1f ;  /* 0x00001f0c02077589 */ /* 0x00072400000e0000 */
.L_x_2670:
[----:B0--3--:R-:W0:Y:S01]  /*2c830*/  LDC.64 R2, c[0x0][0xc68] ;  /* 0x00031a00ff027b82 */ /* 0x009e220000000a00 */
[----:B------:R-:W-:-:S04]  /*2c840*/  IMAD.IADD R19, R6, 0x1, R19 ;  /* 0x0000000106137824 */ /* 0x000fc800078e0213 */
        /* <DEDUP_REMOVED lines=9> */
[----:B0-----:R-:W-:-:S05]  /*2c8e0*/  IADD3 R2, RZ, -R3, RZ ;  /* 0x80000003ff027210 */ /* 0x001fca0007ffe0ff */
[----:B------:R-:W-:Y:S02]  /*2c8f0*/  IMAD R10, R2, R8, RZ ;  /* 0x00000008020a7224 */ /* 0x000fe400078e02ff */
[----:B------:R-:W-:-:S04]  /*2c900*/  IMAD.MOV.U32 R2, RZ, RZ, RZ ;  /* 0x000000ffff027224 */ /* 0x000fc800078e00ff */
[----:B------:R-:W-:-:S04]  /*2c910*/  IMAD.HI.U32 R10, R3, R10, R2 ;  /* 0x0000000a030a7227 */ /* 0x000fc800078e0002 */
[----:B------:R-:W-:Y:S01]  /*2c920*/  IMAD.IADD R2, R4, 0x1, -R16 ;  /* 0x0000000104027824 */ /* 0x000fe200078e0a10 */
[----:B------:R-:W-:-:S04]  /*2c930*/  IABS R4, R6 ;  /* 0x0000000600047213 */ /* 0x000fc80000000000 */
        /* <DEDUP_REMOVED lines=28> */
[----:B------:R-:W-:Y:S01]  /*2cb00*/  IMAD.HI.U32 R11, R3, R11, R2 ;  /* 0x0000000b030b7227 */ /* 0x000fe200078e0002 */
[----:B------:R-:W-:Y:S02]  /*2cb10*/  IABS R2, R4 ;  /* 0x0000000400027213 */ /* 0x000fe40000000000 */
[----:B------:R-:W-:-:S03]  /*2cb20*/  IABS R3, R9 ;  /* 0x0000000900037213 */ /* 0x000fc60000000000 */
[----:B------:R-:W-:-:S04]  /*2cb30*/  IMAD.HI.U32 R11, R11, R2, RZ ;  /* 0x000000020b0b7227 */ /* 0x000fc800078e00ff */
[----:B------:R-:W-:-:S04]  /*2cb40*/  IMAD.MOV R3, RZ, RZ, -R3 ;  /* 0x000000ffff037224 */ /* 0x000fc800078e0a03 */
[----:B------:R-:W-:-:S05]  /*2cb50*/  IMAD R2, R11, R3, R2 ;  /* 0x000000030b027224 */ /* 0x000fca00078e0202 */
[----:B------:R-:W-:-:S13]  /*2cb60*/  ISETP.GT.U32.AND P0, PT, R5, R2, PT ;  /* 0x000000020500720c */ /* 0x000fda0003f04070 */
[----:B------:R-:W-:Y:S01]  /*2cb70*/  @!P0 IADD3 R2, R2, -R5, RZ ;  /* 0x8000000502028210 */ /* 0x000fe20007ffe0ff */
[----:B------:R-:W-:-:S03]  /*2cb80*/  @!P0 VIADD R11, R11, 0x1 ;  /* 0x000000010b0b8836 */ /* 0x000fc60000000000 */
[----:B------:R-:W-:Y:S02]  /*2cb90*/  ISETP.GE.U32.AND P0, PT, R2, R5, PT ;  /* 0x000000050200720c */ /* 0x000fe40003f06070 */
[C---:B------:R-:W-:Y:S01]  /*2cba0*/  LOP3.LUT R2, R4.reuse, R9, RZ, 0x3c, !PT ;  /* 0x0000000904027212 */ /* 0x040fe200078e3cff */
[----:B------:R-:W-:-:S10]  /*2cbb0*/  IMAD.IADD R4, R4, 0x1, R7 ;  /* 0x0000000104047824 */ /* 0x000fd400078e0207 */
[----:B------:R-:W-:Y:S01]  /*2cbc0*/  @P0 VIADD R11, R11, 0x1 ;  /* 0x000000010b0b0836 */ /* 0x000fe20000000000 */
[----:B------:R-:W-:-:S13]  /*2cbd0*/  ISETP.GE.AND P0, PT, R2, RZ, PT ;  /* 0x000000ff0200720c */ /* 0x000fda0003f06270 */
[----:B------:R-:W-:Y:S02]  /*2cbe0*/  @!P0 IADD3 R11, -R11, RZ, RZ ;  /* 0x000000ff0b0b8210 */ /* 0x000fe40007ffe1ff */
[----:B------:R-:W-:-:S13]  /*2cbf0*/  ISETP.NE.AND P0, PT, R9, RZ, PT ;  /* 0x000000ff0900720c */ /* 0x000fda0003f05270 */
[----:B------:R-:W-:Y:S01]  /*2cc00*/  @!P0 LOP3.LUT R11, RZ, R9, RZ, 0x33, !PT ;  /* 0x00000009ff0b8212 */ /* 0x000fe200078e33ff */
[----:B------:R-:W-:-:S03]  /*2cc10*/  IMAD.MOV R9, RZ, RZ, -R9 ;  /* 0x000000ffff097224 */ /* 0x000fc600078e0a09 */
[----:B------:R-:W-:Y:S01]  /*2cc20*/  LOP3.LUT R2, RZ, R11, RZ, 0x33, !PT ;  /* 0x0000000bff027212 */ /* 0x000fe200078e33ff */
[----:B------:R-:W-:-:S03]  /*2cc30*/  IMAD R18, R11, R9, R4 ;  /* 0x000000090b127224 */ /* 0x000fc600078e0204 */
[----:B------:R-:W-:Y:S01]  /*2cc40*/  IADD3 R17, R17, R2, RZ ;  /* 0x0000000211117210 */ /* 0x000fe20007ffe0ff */
[----:B------:R-:W-:Y:S06]  /*2cc50*/  BRA `(.L_x_2672) ;  /* 0x00000000001c7947 */ /* 0x000fec0003800000 */
.L_x_2664:
[----:B------:R-:W-:Y:S01]  /*2cc60*/  UMOV UR4, URZ ;  /* 0x0000003f00047c82 */ /* 0x000fe20008000000 */
[----:B------:R-:W-:Y:S01]  /*2cc70*/  UMOV UR5, URZ ;  /* 0x0000003f00057c82 */ /* 0x000fe20008000000 */
[----:B------:R-:W-:Y:S01]  /*2cc80*/  ULDC UR6, c[0x0][0xc14] ;  /* 0x0003050000067ab9 */ /* 0x000fe20000000800 */
[----:B------:R-:W-:Y:S01]  /*2cc90*/  IMAD.MOV.U32 R16, RZ, RZ, R4 ;  /* 0x000000ffff107224 */ /* 0x000fe200078e0004 */
[----:B------:R-:W-:Y:S01]  /*2cca0*/  MOV R18, UR5 ;  /* 0x0000000500127c02 */ /* 0x000fe20008000f00 */
[----:B------:R-:W-:Y:S02]  /*2ccb0*/  IMAD.U32 R17, RZ, RZ, UR4 ;  /* 0x00000004ff117e24 */ /* 0x000fe4000f8e00ff */
[----:B------:R-:W-:-:S07]  /*2ccc0*/  IMAD.U32 R19, RZ, RZ, UR6 ;  /* 0x00000006ff137e24 */ /* 0x000fce000f8e00ff */
.L_x_2672:
        /* <DEDUP_REMOVED lines=12> */
.L_x_2582:
[----:B-1----:R-:W3:Y:S01]  /*2cd90*/  LDL.LU R0, [R1+0x30] ;  /* 0x0000300001007983 */ /* 0x002ee20000300800 */
[----:B------:R-:W-:Y:S01]  /*2cda0*/  BSSY B0, `(.L_x_2674) ;  /* 0x000000b000007945 */ /* 0x000fe20003800000 */
[----:B------:R-:W1:Y:S01]  /*2cdb0*/  S2R R5, SR_CgaCtaId ;  /* 0x0000000000057919 */ /* 0x000e620000008800 */
[----:B---3--:R-:W-:-:S05]  /*2cdc0*/  VIADD R0, R0, 0x1 ;  /* 0x0000000100007836 */ /* 0x008fca0000000000 */
[----:B--2---:R-:W-:-:S04]  /*2cdd0*/  LEA.HI R2, R0, R0, RZ, 0x1 ;  /* 0x0000000000027211 */ /* 0x004fc800078f08ff */
[----:B------:R-:W-:-:S04]  /*2cde0*/  LOP3.LUT R3, R2, 0xfffffffe, RZ, 0xc0, !PT ;  /* 0xfffffffe02037812 */ /* 0x000fc800078ec0ff */
[----:B------:R-:W-:Y:S02]  /*2cdf0*/  IADD3 R3, R0, -R3, RZ ;  /* 0x8000000300037210 */ /* 0x000fe40007ffe0ff */
[----:B------:R-:W-:Y:S02]  /*2ce00*/  MOV R0, 0x400 ;  /* 0x0000040000007802 */ /* 0x000fe40000000f00 */
[----:B------:R-:W-:Y:S02]  /*2ce10*/  SHF.L.U32 R3, R3, 0x1f, RZ ;  /* 0x0000001f03037819 */ /* 0x000fe400000006ff */
[----:B-1----:R-:W-:-:S04]  /*2ce20*/  LEA R0, R5, R0, 0x18 ;  /* 0x0000000005007211 */ /* 0x002fc800078ec0ff */
[----:B------:R-:W1:Y:S02]  /*2ce30*/  SYNCS.PHASECHK.TRANS64.TRYWAIT P0, [R0+URZ+0x38820], R3 ;  /* 0x03882003000075a7 */ /* 0x000e64000800017f */
[----:B-1----:R-:W-:Y:S05]  /*2ce40*/  @!P0 BRA `(.L_x_2675) ;  /* 0x0000002800e08947 */ /* 0x002fea0003800000 */
.L_x_2838:
[----:B------:R-:W-:Y:S05]  /*2ce50*/  BSYNC B0 ;  /* 0x0000000000007941 */ /* 0x000fea0003800000 */
.L_x_2674:
[----:B------:R-:W-:-:S03]  /*2ce60*/  UMOV UR4, 0xffffffff ;  /* 0xffffffff00047882 */ /* 0x000fc60000000000 */
[----:B------:R-:W-:Y:S05]  /*2ce70*/  BRA.DIV UR4, `(.L_x_2676) ;  /* 0x0000002a04e87947 */ /* 0x000fea000b800000 */
[----:B------:R-:W2:Y:S02]  /*2ce80*/  S2R R2, SR_TID.X ;  /* 0x0000000000027919 */ /* 0x000ea40000002100 */
[----:B--2---:R-:W-:-:S04]  /*2ce90*/  SHF.R.U32.HI R2, RZ, 0x5, R2 ;  /* 0x00000005ff027819 */ /* 0x004fc80000011602 */
[----:B------:R-:W-:-:S05]  /*2cea0*/  LOP3.LUT R2, R2, 0x3, RZ, 0xc0, !PT ;  /* 0x0000000302027812 */ /* 0x000fca00078ec0ff */
[----:B------:R2:W3:Y:S02]  /*2ceb0*/  SHFL.IDX PT, R14, R2, RZ, 0x1f ;  /* 0x00001fff020e7589 */ /* 0x0004e400000e0000 */
.L_x_2841:
[----:B---3--:R-:W-:-:S13]  /*2cec0*/  ISETP.NE.AND P0, PT, R14, RZ, PT ;  /* 0x000000ff0e00720c */ /* 0x008fda0003f05270 */
[----:B------:R-:W-:Y:S05]  /*2ced0*/  @P0 BRA `(.L_x_2294) ;  /* 0x00000000009c0947 */ /* 0x000fea0003800000 */
[----:B------:R-:W-:-:S03]  /*2cee0*/  UMOV UR4, 0xffffffff ;  /* 0xffffffff00047882 */ /* 0x000fc60000000000 */
[----:B------:R-:W-:Y:S05]  /*2cef0*/  BRA.DIV UR4, `(.L_x_2677) ;  /* 0x0000002a04fc7947 */ /* 0x000fea000b800000 */
[----:B------:R-:W-:-:S13]  /*2cf00*/  ELECT P6, URZ, PT ;  /* 0x00000000003f782f */ /* 0x000fda00038c0000 */
.L_x_2844:
        /* <DEDUP_REMOVED lines=8> */
.L_x_2678:
[----:B-1----:R-:W2:Y:S04]  /*2cf90*/  LDL R3, [R1] ;  /* 0x0000000001037983 */ /* 0x002ea80000100800 */
[----:B------:R-:W3:Y:S01]  /*2cfa0*/  LDL.LU R7, [R1+0x8] ;  /* 0x0000080001077983 */ /* 0x000ee20000300800 */
[----:B------:R-:W-:-:S05]  /*2cfb0*/  VIADD R2, R0, 0x38840 ;  /* 0x0003884000027836 */ /* 0x000fca0000000000 */
[C---:B--2---:R-:W-:Y:S01]  /*2cfc0*/  LEA R6, R3.reuse, R2, 0x3 ;  /* 0x0000000203067211 */ /* 0x044fe200078e18ff */
        /* <DEDUP_REMOVED lines=10> */
.L_x_2845:
[----:B------:R-:W2:Y:S02]  /*2d070*/  SYNCS.PHASECHK.TRANS64.TRYWAIT P0, [R7+URZ], R2 ;  /* 0x00000002070075a7 */ /* 0x000ea4000800017f */
[----:B--2---:R-:W-:Y:S05]  /*2d080*/  @!P0 BRA `(.L_x_2680) ;  /* 0x0000002800cc8947 */ /* 0x004fea0003800000 */
.L_x_2846:
[----:B------:R-:W-:Y:S05]  /*2d090*/  @!P2 BRA `(.L_x_2681) ;  /* 0x000000000004a947 */ /* 0x000fea0003800000 */
[----:B------:R-:W-:Y:S01]  /*2d0a0*/  BPT.TRAP 0x1 ;  /* 0x000000040000795c */ /* 0x000fe20000300000 */
.L_x_2681:
[----:B------:R-:W3:Y:S01]  /*2d0b0*/  LDL.LU R4, [R1] ;  /* 0x0000000001047983 */ /* 0x000ee20000300800 */
[----:B------:R-:W-:-:S05]  /*2d0c0*/  IADD3 R0, R0, 0x38860, RZ ;  /* 0x0003886000007810 */ /* 0x000fca0007ffe0ff */
[----:B---3--:R-:W-:-:S04]  /*2d0d0*/  IMAD R4, R4, 0x8, R0 ;  /* 0x0000000804047824 */ /* 0x008fc800078e0200 */
[----:B------:R-:W3:Y:S02]  /*2d0e0*/  SYNCS.PHASECHK.TRANS64.TRYWAIT P0, [R4+URZ], R5 ;  /* 0x00000005040075a7 */ /* 0x000ee4000800017f */
[----:B---3--:R-:W-:Y:S05]  /*2d0f0*/  @!P0 BRA `(.L_x_2682) ;  /* 0x0000002800c48947 */ /* 0x008fea0003800000 */
.L_x_2847:
[----:B------:R-:W-:-:S07]  /*2d100*/  IMAD R3, R3, 0x8, R0 ;  /* 0x0000000803037824 */ /* 0x000fce00078e0200 */
.L_x_2683:
[----:B----4-:R4:W0:Y:S02]  /*2d110*/  SYNCS.PHASECHK.TRANS64.TRYWAIT P0, [R3+URZ], R2 ;  /* 0x00000002030075a7 */ /* 0x010824000800017f */
[----:B0-----:R-:W-:Y:S05]  /*2d120*/  @!P0 NANOSLEEP.SYNCS 0x989680 ;  /* 0x009896800000895d */ /* 0x001fea0003900000 */
[----:B------:R-:W0:Y:S02]  /*2d130*/  @!P0 SYNCS.PHASECHK.TRANS64 P0, [R3+URZ], R2 ;  /* 0x00000002030085a7 */ /* 0x000e24000800007f */
[----:B0-----:R-:W-:Y:S05]  /*2d140*/  @!P0 BRA `(.L_x_2683) ;  /* 0xfffffffc00f08947 */ /* 0x001fea000383ffff */
.L_x_2294:
[----:B------:R-:W-:Y:S05]  /*2d150*/  BSYNC B7 ;  /* 0x0000000000077941 */ /* 0x000fea0003800000 */
.L_x_2291:
[----:B------:R-:W-:Y:S05]  /*2d160*/  EXIT ;  /* 0x000000000000794d */ /* 0x000fea0003800000 */
.L_x_2314:
[----:B0-----:R0:W1:Y:S02]  /*2d170*/  SYNCS.PHASECHK.TRANS64.TRYWAIT P6, [R0+URZ+0x38890], R115 ;  /* 0x03889073000075a7 */ /* 0x00106400080c017f */
[----:B-1----:R-:W-:Y:S05]  /*2d180*/  @!P6 NANOSLEEP.SYNCS 0x989680 ;  /* 0x009896800000e95d */ /* 0x002fea0003900000 */
[----:B------:R-:W1:Y:S02]  /*2d190*/  @!P6 SYNCS.PHASECHK.TRANS64 P6, [R0+URZ+0x38890], R115 ;  /* 0x038890730000e5a7 */ /* 0x000e6400080c007f */
[----:B-1----:R-:W-:Y:S05]  /*2d1a0*/  @!P6 BRA `(.L_x_2314) ;  /* 0xfffffffc00f0e947 */ /* 0x002fea000383ffff */
[----:B------:R-:W-:Y:S05]  /*2d1b0*/  BRA `(.L_x_2684) ;  /* 0xfffffd6400347947 */ /* 0x000fea000383ffff */
.L_x_2370:
[----:B-1----:R1:W3:Y:S02]  /*2d1c0*/  SYNCS.PHASECHK.TRANS64.TRYWAIT P6, [R0+URZ+0x38890], R115 ;  /* 0x03889073000075a7 */ /* 0x0022e400080c017f */
[----:B---3--:R-:W-:Y:S05]  /*2d1d0*/  @!P6 NANOSLEEP.SYNCS 0x989680 ;  /* 0x009896800000e95d */ /* 0x008fea0003900000 */
[----:B------:R-:W3:Y:S02]  /*2d1e0*/  @!P6 SYNCS.PHASECHK.TRANS64 P6, [R0+URZ+0x38890], R115 ;  /* 0x038890730000e5a7 */ /* 0x000ee400080c007f */
[----:B---3--:R-:W-:Y:S05]  /*2d1f0*/  @!P6 BRA `(.L_x_2370) ;  /* 0xfffffffc00f0e947 */ /* 0x008fea000383ffff */
[----:B------:R-:W-:Y:S05]  /*2d200*/  BRA `(.L_x_2685) ;  /* 0xfffffd9400e87947 */ /* 0x000fea000383ffff */
.L_x_2395:
[----:B0-----:R0:W1:Y:S02]  /*2d210*/  SYNCS.PHASECHK.TRANS64.TRYWAIT P3, [R0+URZ+0x38890], R115 ;  /* 0x03889073000075a7 */ /* 0x001064000806017f */
[----:B-1----:R-:W-:Y:S05]  /*2d220*/  @!P3 NANOSLEEP.SYNCS 0x989680 ;  /* 0x009896800000b95d */ /* 0x002fea0003900000 */
[----:B------:R-:W1:Y:S02]  /*2d230*/  @!P3 SYNCS.PHASECHK.TRANS64 P3, [R0+URZ+0x38890], R115 ;  /* 0x038890730000b5a7 */ /* 0x000e64000806007f */
[----:B-1----:R-:W-:Y:S05]  /*2d240*/  @!P3 BRA `(.L_x_2395) ;  /* 0xfffffffc00f0b947 */ /* 0x002fea000383ffff */
[----:B------:R-:W-:Y:S05]  /*2d250*/  BRA `(.L_x_2686) ;  /* 0xfffffdc400e87947 */ /* 0x000fea000383ffff */
.L_x_2403:
[----:B-1----:R1:W2:Y:S02]  /*2d260*/  SYNCS.PHASECHK.TRANS64.TRYWAIT P2, [R0+URZ+0x388b0], R115 ;  /* 0x0388b073000075a7 */ /* 0x0022a4000804017f */
[----:B--2---:R-:W-:Y:S05]  /*2d270*/  @!P2 NANOSLEEP.SYNCS 0x989680 ;  /* 0x009896800000a95d */ /* 0x004fea0003900000 */
[----:B------:R-:W2:Y:S02]  /*2d280*/  @!P2 SYNCS.PHASECHK.TRANS64 P2, [R0+URZ+0x388b0], R115 ;  /* 0x0388b0730000a5a7 */ /* 0x000ea4000804007f */
[----:B--2---:R-:W-:Y:S05]  /*2d290*/  @!P2 BRA `(.L_x_2403) ;  /* 0xfffffffc00f0a947 */ /* 0x004fea000383ffff */
[----:B------:R-:W-:Y:S05]  /*2d2a0*/  BRA `(.L_x_2687) ;  /* 0xfffffdcc00147947 */ /* 0x000fea000383ffff */
.L_x_2431:
[----:B------:R-:W-:Y:S01]  /*2d2b0*/  BSSY B1, `(.L_x_2688) ;  /* 0x0000008000017945 */ /* 0x000fe20003800000 */
[----:B------:R-:W-:Y:S01]  /*2d2c0*/  MOV R13, R20 ;  /* 0x00000014000d7202 */ /* 0x000fe20000000f00 */
[----:B------:R-:W-:Y:S01]  /*2d2d0*/  IMAD.MOV.U32 R12, RZ, RZ, RZ ;  /* 0x000000ffff0c7224 */ /* 0x000fe200078e00ff */
[----:B------:R-:W-:Y:S01]  /*2d2e0*/  MOV R15, 0xffffffff ;  /* 0xffffffff000f7802 */ /* 0x000fe20000000f00 */
[----:B------:R-:W-:-:S07]  /*2d2f0*/  IMAD.MOV.U32 R11, RZ, RZ, 0x181f ;  /* 0x0000181fff0b7424 */ /* 0x000fce00078e00ff */
[----:B-----5:R-:W-:Y:S05]  /*2d300*/  WARPSYNC.COLLECTIVE R15, `(.L_x_2689) ;  /* 0x000000000f087348 */ /* 0x020fea0003c00000 */
[----:B------:R0:W1:Y:S02]  /*2d310*/  SHFL.IDX P6, R14, R13, R12, R11 ;  /* 0x0000000c0d0e7389 */ /* 0x00006400000c000b */
[----:B01---5:R-:W-:Y:S01]  /*2d320*/  ENDCOLLECTIVE ;  /* 0x000000000000791b */ /* 0x023fe20003800000 */
.L_x_2689:
[----:B------:R-:W-:Y:S05]  /*2d330*/  BSYNC B1 ;  /* 0x0000000000017941 */ /* 0x000fea0003800000 */
.L_x_2688:
[----:B------:R-:W-:Y:S05]  /*2d340*/  BRA `(.L_x_2690) ;  /* 0xfffffdf000c47947 */ /* 0x000fea000383ffff */
.L_x_2432:
[----:B------:R-:W-:Y:S01]  /*2d350*/  BSSY B1, `(.L_x_2691) ;  /* 0x0000008000017945 */ /* 0x000fe20003800000 */
[----:B------:R-:W-:Y:S01]  /*2d360*/  IMAD.MOV.U32 R13, RZ, RZ, R10 ;  /* 0x000000ffff0d7224 */ /* 0x000fe200078e000a */
[----:B------:R-:W-:Y:S01]  /*2d370*/  MOV R11, 0x181f ;  /* 0x0000181f000b7802 */ /* 0x000fe20000000f00 */
[----:B------:R-:W-:Y:S02]  /*2d380*/  IMAD.MOV.U32 R12, RZ, RZ, RZ ;  /* 0x000000ffff0c7224 */ /* 0x000fe400078e00ff */
[----:B------:R-:W-:-:S07]  /*2d390*/  IMAD.MOV.U32 R15, RZ, RZ, -0x1 ;  /* 0xffffffffff0f7424 */ /* 0x000fce00078e00ff */
[----:B-----5:R-:W-:Y:S05]  /*2d3a0*/  WARPSYNC.COLLECTIVE R15, `(.L_x_2692) ;  /* 0x000000000f087348 */ /* 0x020fea0003c00000 */
[----:B------:R0:W1:Y:S02]  /*2d3b0*/  SHFL.IDX P6, R14, R13, R12, R11 ;  /* 0x0000000c0d0e7389 */ /* 0x00006400000c000b */
[----:B01---5:R-:W-:Y:S01]  /*2d3c0*/  ENDCOLLECTIVE ;  /* 0x000000000000791b */ /* 0x023fe20003800000 */
.L_x_2692:
[----:B------:R-:W-:Y:S05]  /*2d3d0*/  BSYNC B1 ;  /* 0x0000000000017941 */ /* 0x000fea0003800000 */
.L_x_2691:
[----:B------:R-:W-:Y:S05]  /*2d3e0*/  BRA `(.L_x_2693) ;  /* 0xfffffdf000a47947 */ /* 0x000fea000383ffff */
.L_x_2433:
        /* <DEDUP_REMOVED lines=8> */
.L_x_2695:
[----:B------:R-:W-:Y:S05]  /*2d470*/  BSYNC B1 ;  /* 0x0000000000017941 */ /* 0x000fea0003800000 */
.L_x_2694:
[----:B------:R-:W-:Y:S05]  /*2d480*/  BRA `(.L_x_2696) ;  /* 0xfffffdf000847947 */ /* 0x000fea000383ffff */
.L_x_2434:
        /* <DEDUP_REMOVED lines=8> */
.L_x_2698:
[----:B------:R-:W-:Y:S05]  /*2d510*/  BSYNC B1 ;  /* 0x0000000000017941 */ /* 0x000fea0003800000 */
.L_x_2697:
[----:B------:R-:W-:Y:S05]  /*2d520*/  BRA `(.L_x_2699) ;  /* 0xfffffdf000647947 */ /* 0x000fea000383ffff */
.L_x_2435:
        /* <DEDUP_REMOVED lines=8> */
.L_x_2701:
[----:B------:R-:W-:Y:S05]  /*2d5b0*/  BSYNC B1 ;  /* 0x0000000000017941 */ /* 0x000fea0003800000 */
.L_x_2700:
[----:B------:R-:W-:Y:S05]  /*2d5c0*/  BRA `(.L_x_2702) ;  /* 0xfffffdf000447947 */ /* 0x000fea000383ffff */
.L_x_2436:
        /* <DEDUP_REMOVED lines=8> */
.L_x_2704:
[----:B------:R-:W-:Y:S05]  /*2d650*/  BSYNC B1 ;  /* 0x0000000000017941 */ /* 0x000fea0003800000 */
.L_x_2703:
[----:B------:R-:W-:Y:S05]  /*2d660*/  BRA `(.L_x_2705) ;  /* 0xfffffdf000247947 */ /* 0x000fea000383ffff */
.L_x_2437:
[----:B------:R-:W-:Y:S01]  /*2d670*/  BSSY B1, `(.L_x_2706) ;  /* 0x0000008000017945 */ /* 0x000fe20003800000 */
[----:B------:R-:W-:Y:S01]  /*2d680*/  MOV R13, R3 ;  /* 0x00000003000d7202 */ /* 0x000fe20000000f00 */
[----:B------:R-:W-:Y:S01]  /*2d690*/  IMAD.MOV.U32 R12, RZ, RZ, 0x1 ;  /* 0x00000001ff0c7424 */ /* 0x000fe200078e00ff */
[----:B------:R-:W-:Y:S01]  /*2d6a0*/  MOV R15, 0xffffffff ;  /* 0xffffffff000f7802 */ /* 0x000fe20000000f00 */
[----:B------:R-:W-:-:S07]  /*2d6b0*/  IMAD.MOV.U32 R11, RZ, RZ, 0x181f ;  /* 0x0000181fff0b7424 */ /* 0x000fce00078e00ff */
[----:B-----5:R-:W-:Y:S05]  /*2d6c0*/  WARPSYNC.COLLECTIVE R15, `(.L_x_2707) ;  /* 0x000000000f087348 */ /* 0x020fea0003c00000 */
[----:B------:R0:W1:Y:S02]  /*2d6d0*/  SHFL.IDX P6, R14, R13, R12, R11 ;  /* 0x0000000c0d0e7389 */ /* 0x00006400000c000b */
[----:B01---5:R-:W-:Y:S01]  /*2d6e0*/  ENDCOLLECTIVE ;  /* 0x000000000000791b */ /* 0x023fe20003800000 */
.L_x_2707:
[----:B------:R-:W-:Y:S05]  /*2d6f0*/  BSYNC B1 ;  /* 0x0000000000017941 */ /* 0x000fea0003800000 */
.L_x_2706:
[----:B------:R-:W-:Y:S05]  /*2d700*/  BRA `(.L_x_2708) ;  /* 0xfffffdf000047947 */ /* 0x000fea000383ffff */
.L_x_2438:
        /* <DEDUP_REMOVED lines=8> */
.L_x_2710:
[----:B------:R-:W-:Y:S05]  /*2d790*/  BSYNC B1 ;  /* 0x0000000000017941 */ /* 0x000fea0003800000 */
.L_x_2709:
[----:B------:R-:W-:Y:S05]  /*2d7a0*/  BRA `(.L_x_2711) ;  /* 0xfffffdec00e47947 */ /* 0x000fea000383ffff */
.L_x_2439:
        /* <DEDUP_REMOVED lines=8> */
.L_x_2713:
[----:B------:R-:W-:Y:S05]  /*2d830*/  BSYNC B1 ;  /* 0x0000000000017941 */ /* 0x000fea0003800000 */
.L_x_2712:
[----:B------:R-:W-:Y:S05]  /*2d840*/  BRA `(.L_x_2714) ;  /* 0xfffffdec00c47947 */ /* 0x000fea000383ffff */
.L_x_2440:
        /* <DEDUP_REMOVED lines=8> */
.L_x_2716:
[----:B------:R-:W-:Y:S05]  /*2d8d0*/  BSYNC B1 ;  /* 0x0000000000017941 */ /* 0x000fea0003800000 */
.L_x_2715:
[----:B------:R-:W-:Y:S05]  /*2d8e0*/  BRA `(.L_x_2717) ;  /* 0xfffffdec00a47947 */ /* 0x000fea000383ffff */
.L_x_2441:
        /* <DEDUP_REMOVED lines=8> */
.L_x_2719:
[----:B------:R-:W-:Y:S05]  /*2d970*/  BSYNC B1 ;  /* 0x0000000000017941 */ /* 0x000fea0003800000 */
.L_x_2718:
[----:B------:R-:W-:Y:S05]  /*2d980*/  BRA `(.L_x_2720) ;  /* 0xfffffdec00847947 */ /* 0x000fea000383ffff */
.L_x_2442:
        /* <DEDUP_REMOVED lines=8> */
.L_x_2722:
[----:B------:R-:W-:Y:S05]  /*2da10*/  BSYNC B1 ;  /* 0x0000000000017941 */ /* 0x000fea0003800000 */
.L_x_2721:
[----:B------:R-:W-:Y:S05]  /*2da20*/  BRA `(.L_x_2723) ;  /* 0xfffffdec00647947 */ /* 0x000fea000383ffff */
.L_x_2443:
        /* <DEDUP_REMOVED lines=8> */
.L_x_2725:
[----:B------:R-:W-:Y:S05]  /*2dab0*/  BSYNC B1 ;  /* 0x0000000000017941 */ /* 0x000fea0003800000 */
.L_x_2724:
[----:B------:R-:W-:Y:S05]  /*2dac0*/  BRA `(.L_x_2726) ;  /* 0xfffffdec00447947 */ /* 0x000fea000383ffff */
.L_x_2444:
        /* <DEDUP_REMOVED lines=8> */
.L_x_2728:
[----:B------:R-:W-:Y:S05]  /*2db50*/  BSYNC B1 ;  /* 0x0000000000017941 */ /* 0x000fea0003800000 */
.L_x_2727:
[----:B------:R-:W-:Y:S05]  /*2db60*/  BRA `(.L_x_2729) ;  /* 0xfffffdec00287947 */ /* 0x000fea000383ffff */
.L_x_2445:
        /* <DEDUP_REMOVED lines=8> */
.L_x_2731:
[----:B------:R-:W-:Y:S05]  /*2dbf0*/  BSYNC B1 ;  /* 0x0000000000017941 */ /* 0x000fea0003800000 */
.L_x_2730:
[----:B------:R-:W-:Y:S05]  /*2dc00*/  BRA `(.L_x_2732) ;  /* 0xfffffdec000c7947 */ /* 0x000fea000383ffff */
.L_x_2446:
        /* <DEDUP_REMOVED lines=8> */
.L_x_2734:
[----:B------:R-:W-:Y:S05]  /*2dc90*/  BSYNC B1 ;  /* 0x0000000000017941 */ /* 0x000fea0003800000 */
.L_x_2733:
[----:B------:R-:W-:Y:S05]  /*2dca0*/  BRA `(.L_x_2735) ;  /* 0xfffffde800f07947 */ /* 0x000fea000383ffff */
.L_x_2448:
[----:B0-----:R0:W1:Y:S02]  /*2dcb0*/  SYNCS.PHASECHK.TRANS64.TRYWAIT P4, [R16+URZ+0x38800], R109 ;  /* 0x0388006d100075a7 */ /* 0x001064000808017f */
[----:B-1----:R-:W-:Y:S05]  /*2dcc0*/  @!P4 NANOSLEEP.SYNCS 0x989680 ;  /* 0x009896800000c95d */ /* 0x002fea0003900000 */
[----:B------:R-:W1:Y:S02]  /*2dcd0*/  @!P4 SYNCS.PHASECHK.TRANS64 P4, [R16+URZ+0x38800], R109 ;  /* 0x0388006d1000c5a7 */ /* 0x000e64000808007f */
[----:B-1----:R-:W-:Y:S05]  /*2dce0*/  @!P4 BRA `(.L_x_2448) ;  /* 0xfffffffc00f0c947 */ /* 0x002fea000383ffff */
[----:B------:R-:W-:Y:S05]  /*2dcf0*/  BRA `(.L_x_2736) ;  /* 0xfffffdec00547947 */ /* 0x000fea000383ffff */
.L_x_2488:
[----:B------:R-:W-:Y:S01]  /*2dd00*/  BSSY B1, `(.L_x_2737) ;  /* 0x0000008000017945 */ /* 0x000fe20003800000 */
[----:B------:R-:W-:Y:S01]  /*2dd10*/  IMAD.MOV.U32 R13, RZ, RZ, R9 ;  /* 0x000000ffff0d7224 */ /* 0x000fe200078e0009 */
[----:B------:R-:W-:Y:S01]  /*2dd20*/  MOV R11, 0x181f ;  /* 0x0000181f000b7802 */ /* 0x000fe20000000f00 */
[----:B------:R-:W-:Y:S02]  /*2dd30*/  IMAD.MOV.U32 R12, RZ, RZ, RZ ;  /* 0x000000ffff0c7224 */ /* 0x000fe400078e00ff */
[----:B------:R-:W-:-:S07]  /*2dd40*/  IMAD.MOV.U32 R15, RZ, RZ, -0x1 ;  /* 0xffffffffff0f7424 */ /* 0x000fce00078e00ff */
[----:B------:R-:W-:Y:S05]  /*2dd50*/  WARPSYNC.COLLECTIVE R15, `(.L_x_2738) ;  /* 0x000000000f087348 */ /* 0x000fea0003c00000 */
[----:B------:R0:W1:Y:S02]  /*2dd60*/  SHFL.IDX P6, R14, R13, R12, R11 ;  /* 0x0000000c0d0e7389 */ /* 0x00006400000c000b */
[----:B01----:R-:W-:Y:S01]  /*2dd70*/  ENDCOLLECTIVE ;  /* 0x000000000000791b */ /* 0x003fe20003800000 */
.L_x_2738:
[----:B------:R-:W-:Y:S05]  /*2dd80*/  BSYNC B1 ;  /* 0x0000000000017941 */ /* 0x000fea0003800000 */
.L_x_2737:
[----:B------:R-:W-:Y:S05]  /*2dd90*/  BRA `(.L_x_2739) ;  /* 0xfffffe2800f07947 */ /* 0x000fea000383ffff */
.L_x_2489:
        /* <DEDUP_REMOVED lines=8> */
.L_x_2741:
[----:B------:R-:W-:Y:S05]  /*2de20*/  BSYNC B1 ;  /* 0x0000000000017941 */ /* 0x000fea0003800000 */
.L_x_2740:
[----:B------:R-:W-:Y:S05]  /*2de30*/  BRA `(.L_x_2742) ;  /* 0xfffffe2800d07947 */ /* 0x000fea000383ffff */
.L_x_2490:
[----:B------:R-:W-:Y:S01]  /*2de40*/  BSSY B1, `(.L_x_2743) ;  /* 0x0000008000017945 */ /* 0x000fe20003800000 */
[----:B------:R-:W-:Y:S01]  /*2de50*/  MOV R13, R3 ;  /* 0x00000003000d7202 */ /* 0x000fe20000000f00 */
[----:B------:R-:W-:Y:S01]  /*2de60*/  IMAD.MOV.U32 R12, RZ, RZ, RZ ;  /* 0x000000ffff0c7224 */ /* 0x000fe200078e00ff */
[----:B------:R-:W-:Y:S01]  /*2de70*/  MOV R15, 0xffffffff ;  /* 0xffffffff000f7802 */ /* 0x000fe20000000f00 */
[----:B------:R-:W-:-:S07]  /*2de80*/  IMAD.MOV.U32 R11, RZ, RZ, 0x181f ;  /* 0x0000181fff0b7424 */ /* 0x000fce00078e00ff */
[----:B------:R-:W-:Y:S05]  /*2de90*/  WARPSYNC.COLLECTIVE R15, `(.L_x_2744) ;  /* 0x000000000f087348 */ /* 0x000fea0003c00000 */
[----:B------:R0:W1:Y:S02]  /*2dea0*/  SHFL.IDX P6, R14, R13, R12, R11 ;  /* 0x0000000c0d0e7389 */ /* 0x00006400000c000b */
[----:B01----:R-:W-:Y:S01]  /*2deb0*/  ENDCOLLECTIVE ;  /* 0x000000000000791b */ /* 0x003fe20003800000 */
.L_x_2744:
[----:B------:R-:W-:Y:S05]  /*2dec0*/  BSYNC B1 ;  /* 0x0000000000017941 */ /* 0x000fea0003800000 */
.L_x_2743:
[----:B------:R-:W-:Y:S05]  /*2ded0*/  BRA `(.L_x_2745) ;  /* 0xfffffe2800b07947 */ /* 0x000fea000383ffff */
.L_x_2491:
        /* <DEDUP_REMOVED lines=8> */
.L_x_2747:
[----:B------:R-:W-:Y:S05]  /*2df60*/  BSYNC B1 ;  /* 0x0000000000017941 */ /* 0x000fea0003800000 */
.L_x_2746:
[----:B------:R-:W-:Y:S05]  /*2df70*/  BRA `(.L_x_2748) ;  /* 0xfffffe2800907947 */ /* 0x000fea000383ffff */
.L_x_2492:
        /* <DEDUP_REMOVED lines=8> */
.L_x_2750:
[----:B------:R-:W-:Y:S05]  /*2e000*/  BSYNC B1 ;  /* 0x0000000000017941 */ /* 0x000fea0003800000 */
.L_x_2749:
[----:B------:R-:W-:Y:S05]  /*2e010*/  BRA `(.L_x_2751) ;  /* 0xfffffe2800707947 */ /* 0x000fea000383ffff */
.L_x_2493:
[----:B------:R-:W-:Y:S01]  /*2e020*/  BSSY B1, `(.L_x_2752) ;  /* 0x0000008000017945 */ /* 0x000fe20003800000 */
[----:B------:R-:W-:Y:S01]  /*2e030*/  MOV R13, R8 ;  /* 0x00000008000d7202 */ /* 0x000fe20000000f00 */
[----:B------:R-:W-:Y:S01]  /*2e040*/  IMAD.MOV.U32 R12, RZ, RZ, 0x1 ;  /* 0x00000001ff0c7424 */ /* 0x000fe200078e00ff */
[----:B------:R-:W-:Y:S01]  /*2e050*/  MOV R15, 0xffffffff ;  /* 0xffffffff000f7802 */ /* 0x000fe20000000f00 */
[----:B------:R-:W-:-:S07]  /*2e060*/  IMAD.MOV.U32 R11, RZ, RZ, 0x181f ;  /* 0x0000181fff0b7424 */ /* 0x000fce00078e00ff */
[----:B------:R-:W-:Y:S05]  /*2e070*/  WARPSYNC.COLLECTIVE R15, `(.L_x_2753) ;  /* 0x000000000f087348 */ /* 0x000fea0003c00000 */
[----:B------:R0:W1:Y:S02]  /*2e080*/  SHFL.IDX P6, R14, R13, R12, R11 ;  /* 0x0000000c0d0e7389 */ /* 0x00006400000c000b */
[----:B01----:R-:W-:Y:S01]  /*2e090*/  ENDCOLLECTIVE ;  /* 0x000000000000791b */ /* 0x003fe20003800000 */
.L_x_2753:
[----:B------:R-:W-:Y:S05]  /*2e0a0*/  BSYNC B1 ;  /* 0x0000000000017941 */ /* 0x000fea0003800000 */
.L_x_2752:
[----:B------:R-:W-:Y:S05]  /*2e0b0*/  BRA `(.L_x_2754) ;  /* 0xfffffe2800507947 */ /* 0x000fea000383ffff */
.L_x_2494:
        /* <DEDUP_REMOVED lines=8> */
.L_x_2756:
[----:B------:R-:W-:Y:S05]  /*2e140*/  BSYNC B1 ;  /* 0x0000000000017941 */ /* 0x000fea0003800000 */
.L_x_2755:
[----:B------:R-:W-:Y:S05]  /*2e150*/  BRA `(.L_x_2757) ;  /* 0xfffffe2800307947 */ /* 0x000fea000383ffff */
.L_x_2495:
        /* <DEDUP_REMOVED lines=8> */
.L_x_2759:
[----:B------:R-:W-:Y:S05]  /*2e1e0*/  BSYNC B1 ;  /* 0x0000000000017941 */ /* 0x000fea0003800000 */
.L_x_2758:
[----:B------:R-:W-:Y:S05]  /*2e1f0*/  BRA `(.L_x_2760) ;  /* 0xfffffe2800107947 */ /* 0x000fea000383ffff */
.L_x_2496:
        /* <DEDUP_REMOVED lines=8> */
.L_x_2762:
[----:B------:R-:W-:Y:S05]  /*2e280*/  BSYNC B1 ;  /* 0x0000000000017941 */ /* 0x000fea0003800000 */
.L_x_2761:
[----:B------:R-:W-:Y:S05]  /*2e290*/  BRA `(.L_x_2763) ;  /* 0xfffffe2400f07947 */ /* 0x000fea000383ffff */
.L_x_2497:
        /* <DEDUP_REMOVED lines=8> */
.L_x_2765:
[----:B------:R-:W-:Y:S05]  /*2e320*/  BSYNC B1 ;  /* 0x0000000000017941 */ /* 0x000fea0003800000 */
.L_x_2764:
[----:B------:R-:W-:Y:S05]  /*2e330*/  BRA `(.L_x_2766) ;  /* 0xfffffe2400d07947 */ /* 0x000fea000383ffff */
.L_x_2498:
        /* <DEDUP_REMOVED lines=8> */
.L_x_2768:
[----:B------:R-:W-:Y:S05]  /*2e3c0*/  BSYNC B1 ;  /* 0x0000000000017941 */ /* 0x000fea0003800000 */
.L_x_2767:
[----:B------:R-:W-:Y:S05]  /*2e3d0*/  BRA `(.L_x_2769) ;  /* 0xfffffe2400b07947 */ /* 0x000fea000383ffff */
.L_x_2499:
        /* <DEDUP_REMOVED lines=8> */
.L_x_2771:
[----:B------:R-:W-:Y:S05]  /*2e460*/  BSYNC B1 ;  /* 0x0000000000017941 */ /* 0x000fea0003800000 */
.L_x_2770:
[----:B------:R-:W-:Y:S05]  /*2e470*/  BRA `(.L_x_2772) ;  /* 0xfffffe2400907947 */ /* 0x000fea000383ffff */
.L_x_2500:
        /* <DEDUP_REMOVED lines=8> */
.L_x_2774:
[----:B------:R-:W-:Y:S05]  /*2e500*/  BSYNC B1 ;  /* 0x0000000000017941 */ /* 0x000fea0003800000 */
.L_x_2773:
[----:B------:R-:W-:Y:S05]  /*2e510*/  BRA `(.L_x_2775) ;  /* 0xfffffe2400707947 */ /* 0x000fea000383ffff */
.L_x_2501:
        /* <DEDUP_REMOVED lines=8> */
.L_x_2777:
[----:B------:R-:W-:Y:S05]  /*2e5a0*/  BSYNC B1 ;  /* 0x0000000000017941 */ /* 0x000fea0003800000 */
.L_x_2776:
[----:B------:R-:W-:Y:S05]  /*2e5b0*/  BRA `(.L_x_2778) ;  /* 0xfffffe2400547947 */ /* 0x000fea000383ffff */
.L_x_2502:
        /* <DEDUP_REMOVED lines=8> */
.L_x_2780:
[----:B------:R-:W-:Y:S05]  /*2e640*/  BSYNC B1 ;  /* 0x0000000000017941 */ /* 0x000fea0003800000 */
.L_x_2779:
[----:B------:R-:W-:Y:S05]  /*2e650*/  BRA `(.L_x_2781) ;  /* 0xfffffe2400387947 */ /* 0x000fea000383ffff */
.L_x_2503:
        /* <DEDUP_REMOVED lines=8> */
.L_x_2783:
[----:B------:R-:W-:Y:S05]  /*2e6e0*/  BSYNC B1 ;  /* 0x0000000000017941 */ /* 0x000fea0003800000 */
.L_x_2782:
[----:B------:R-:W-:Y:S05]  /*2e6f0*/  BRA `(.L_x_2784) ;  /* 0xfffffe2400207947 */ /* 0x000fea000383ffff */
.L_x_2505:
[----:B0-----:R0:W1:Y:S02]  /*2e700*/  SYNCS.PHASECHK.TRANS64.TRYWAIT P4, [R16+URZ+0x38800], R9 ;  /* 0x03880009100075a7 */ /* 0x001064000808017f */
[----:B-1----:R-:W-:Y:S05]  /*2e710*/  @!P4 NANOSLEEP.SYNCS 0x989680 ;  /* 0x009896800000c95d */ /* 0x002fea0003900000 */
[----:B------:R-:W1:Y:S02]  /*2e720*/  @!P4 SYNCS.PHASECHK.TRANS64 P4, [R16+URZ+0x38800], R9 ;  /* 0x038800091000c5a7 */ /* 0x000e64000808007f */
[----:B-1----:R-:W-:Y:S05]  /*2e730*/  @!P4 BRA `(.L_x_2505) ;  /* 0xfffffffc00f0c947 */ /* 0x002fea000383ffff */
[----:B------:R-:W-:Y:S05]  /*2e740*/  BRA `(.L_x_2785) ;  /* 0xfffffe2400847947 */ /* 0x000fea000383ffff */
.L_x_2523:
[----:B-1----:R1:W2:Y:S02]  /*2e750*/  SYNCS.PHASECHK.TRANS64.TRYWAIT P2, [R0+URZ+0x38830], R3 ;  /* 0x03883003000075a7 */ /* 0x0022a4000804017f */
[----:B--2---:R-:W-:Y:S05]  /*2e760*/  @!P2 NANOSLEEP.SYNCS 0x989680 ;  /* 0x009896800000a95d */ /* 0x004fea0003900000 */
[----:B------:R-:W2:Y:S02]  /*2e770*/  @!P2 SYNCS.PHASECHK.TRANS64 P2, [R0+URZ+0x38830], R3 ;  /* 0x038830030000a5a7 */ /* 0x000ea4000804007f */
[----:B--2---:R-:W-:Y:S05]  /*2e780*/  @!P2 BRA `(.L_x_2523) ;  /* 0xfffffffc00f0a947 */ /* 0x004fea000383ffff */
[----:B------:R-:W-:Y:S05]  /*2e790*/  BRA `(.L_x_2522) ;  /* 0xfffffe5c00007947 */ /* 0x000fea000383ffff */
.L_x_2530:
[----:B-1----:R1:W2:Y:S02]  /*2e7a0*/  SYNCS.PHASECHK.TRANS64.TRYWAIT P2, [R11+URZ+0x38830], R4 ;  /* 0x038830040b0075a7 */ /* 0x0022a4000804017f */
[----:B--2---:R-:W-:Y:S05]  /*2e7b0*/  @!P2 NANOSLEEP.SYNCS 0x989680 ;  /* 0x009896800000a95d */ /* 0x004fea0003900000 */
[----:B------:R-:W2:Y:S02]  /*2e7c0*/  @!P2 SYNCS.PHASECHK.TRANS64 P2, [R11+URZ+0x38830], R4 ;  /* 0x038830040b00a5a7 */ /* 0x000ea4000804007f */
[----:B--2---:R-:W-:Y:S05]  /*2e7d0*/  @!P2 BRA `(.L_x_2530) ;  /* 0xfffffffc00f0a947 */ /* 0x004fea000383ffff */
[----:B------:R-:W-:Y:S05]  /*2e7e0*/  BRA `(.L_x_2529) ;  /* 0xfffffea800fc7947 */ /* 0x000fea000383ffff */
.L_x_2535:
[----:B-1----:R1:W2:Y:S02]  /*2e7f0*/  SYNCS.PHASECHK.TRANS64.TRYWAIT P2, [R9+URZ+0x38850], R0 ;  /* 0x03885000090075a7 */ /* 0x0022a4000804017f */
[----:B--2---:R-:W-:Y:S05]  /*2e800*/  @!P2 NANOSLEEP.SYNCS 0x989680 ;  /* 0x009896800000a95d */ /* 0x004fea0003900000 */
[----:B------:R-:W2:Y:S02]  /*2e810*/  @!P2 SYNCS.PHASECHK.TRANS64 P2, [R9+URZ+0x38850], R0 ;  /* 0x038850000900a5a7 */ /* 0x000ea4000804007f */
[----:B--2---:R-:W-:Y:S05]  /*2e820*/  @!P2 BRA `(.L_x_2535) ;  /* 0xfffffffc00f0a947 */ /* 0x004fea000383ffff */
[----:B------:R-:W-:Y:S05]  /*2e830*/  BRA `(.L_x_2534) ;  /* 0xfffffee000b87947 */ /* 0x000fea000383ffff */
.L_x_2543:
[----:B-1----:R1:W2:Y:S02]  /*2e840*/  SYNCS.PHASECHK.TRANS64.TRYWAIT P2, [R4+URZ+0x38830], R5 ;  /* 0x03883005040075a7 */ /* 0x0022a4000804017f */
[----:B--2---:R-:W-:Y:S05]  /*2e850*/  @!P2 NANOSLEEP.SYNCS 0x989680 ;  /* 0x009896800000a95d */ /* 0x004fea0003900000 */
[----:B------:R-:W2:Y:S02]  /*2e860*/  @!P2 SYNCS.PHASECHK.TRANS64 P2, [R4+URZ+0x38830], R5 ;  /* 0x038830050400a5a7 */ /* 0x000ea4000804007f */
[----:B--2---:R-:W-:Y:S05]  /*2e870*/  @!P2 BRA `(.L_x_2543) ;  /* 0xfffffffc00f0a947 */ /* 0x004fea000383ffff */
[----:B------:R-:W-:Y:S05]  /*2e880*/  BRA `(.L_x_2542) ;  /* 0xfffffef800807947 */ /* 0x000fea000383ffff */
.L_x_2548:
[----:B-1----:R1:W2:Y:S02]  /*2e890*/  SYNCS.PHASECHK.TRANS64.TRYWAIT P2, [R9+URZ+0x38850], R0 ;  /* 0x03885000090075a7 */ /* 0x0022a4000804017f */
[----:B--2---:R-:W-:Y:S05]  /*2e8a0*/  @!P2 NANOSLEEP.SYNCS 0x989680 ;  /* 0x009896800000a95d */ /* 0x004fea0003900000 */
[----:B------:R-:W2:Y:S02]  /*2e8b0*/  @!P2 SYNCS.PHASECHK.TRANS64 P2, [R9+URZ+0x38850], R0 ;  /* 0x038850000900a5a7 */ /* 0x000ea4000804007f */
[----:B--2---:R-:W-:Y:S05]  /*2e8c0*/  @!P2 BRA `(.L_x_2548) ;  /* 0xfffffffc00f0a947 */ /* 0x004fea000383ffff */
[----:B------:R-:W-:Y:S05]  /*2e8d0*/  BRA `(.L_x_2547) ;  /* 0xffffff30003c7947 */ /* 0x000fea000383ffff */
.L_x_2554:
[----:B-1----:R1:W2:Y:S02]  /*2e8e0*/  SYNCS.PHASECHK.TRANS64.TRYWAIT P0, [R0+URZ+0x38850], R7 ;  /* 0x03885007000075a7 */ /* 0x0022a4000800017f */
[----:B--2---:R-:W-:Y:S05]  /*2e8f0*/  @!P0 NANOSLEEP.SYNCS 0x989680 ;  /* 0x009896800000895d */ /* 0x004fea0003900000 */
[----:B------:R-:W2:Y:S02]  /*2e900*/  @!P0 SYNCS.PHASECHK.TRANS64 P0, [R0+URZ+0x38850], R7 ;  /* 0x03885007000085a7 */ /* 0x000ea4000800007f */
[----:B--2---:R-:W-:Y:S05]  /*2e910*/  @!P0 BRA `(.L_x_2554) ;  /* 0xfffffffc00f08947 */ /* 0x004fea000383ffff */
[----:B------:R-:W-:Y:S05]  /*2e920*/  BRA `(.L_x_2553) ;  /* 0xffffff4800607947 */ /* 0x000fea000383ffff */
.L_x_2588:
[----:B------:R-:W0:Y:S01]  /*2e930*/  S2R R6, SR_TID.X ;  /* 0x0000000000067919 */ /* 0x000e220000002100 */
[----:B------:R-:W-:Y:S01]  /*2e940*/  BSSY B1, `(.L_x_2786) ;  /* 0x000000a000017945 */ /* 0x000fe20003800000 */
[----:B------:R-:W-:Y:S01]  /*2e950*/  MOV R12, RZ ;  /* 0x000000ff000c7202 */ /* 0x000fe20000000f00 */
[----:B------:R-:W-:Y:S02]  /*2e960*/  IMAD.MOV.U32 R11, RZ, RZ, 0x1f ;  /* 0x0000001fff0b7424 */ /* 0x000fe400078e00ff */
[----:B------:R-:W-:Y:S01]  /*2e970*/  IMAD.MOV.U32 R15, RZ, RZ, -0x1 ;  /* 0xffffffffff0f7424 */ /* 0x000fe200078e00ff */
[----:B0-----:R-:W-:-:S04]  /*2e980*/  SHF.R.U32.HI R6, RZ, 0x5, R6 ;  /* 0x00000005ff067819 */ /* 0x001fc80000011606 */
[----:B------:R-:W-:-:S05]  /*2e990*/  LOP3.LUT R6, R6, 0x3, RZ, 0xc0, !PT ;  /* 0x0000000306067812 */ /* 0x000fca00078ec0ff */
[----:B------:R-:W-:-:S07]  /*2e9a0*/  IMAD.MOV.U32 R13, RZ, RZ, R6 ;  /* 0x000000ffff0d7224 */ /* 0x000fce00078e0006 */
[----:B------:R-:W-:Y:S05]  /*2e9b0*/  WARPSYNC.COLLECTIVE R15, `(.L_x_2787) ;  /* 0x000000000f087348 */ /* 0x000fea0003c00000 */
[----:B------:R0:W1:Y:S02]  /*2e9c0*/  SHFL.IDX P6, R14, R13, R12, R11 ;  /* 0x0000000c0d0e7389 */ /* 0x00006400000c000b */
[----:B01----:R-:W-:Y:S01]  /*2e9d0*/  ENDCOLLECTIVE ;  /* 0x000000000000791b */ /* 0x003fe20003800000 */
.L_x_2787:
[----:B------:R-:W-:Y:S05]  /*2e9e0*/  BSYNC B1 ;  /* 0x0000000000017941 */ /* 0x000fea0003800000 */
.L_x_2786:
[----:B------:R-:W-:Y:S05]  /*2e9f0*/  BRA `(.L_x_2788) ;  /* 0xffffff9000e47947 */ /* 0x000fea000383ffff */
.L_x_2589:
[----:B------:R-:W-:Y:S01]  /*2ea00*/  BSSY B1, `(.L_x_2789) ;  /* 0x0000006000017945 */ /* 0x000fe20003800000 */
[----:B------:R-:W-:-:S07]  /*2ea10*/  MOV R15, 0xffffffff ;  /* 0xffffffff000f7802 */ /* 0x000fce0000000f00 */
[----:B------:R-:W-:Y:S05]  /*2ea20*/  WARPSYNC.COLLECTIVE R15, `(.L_x_2790) ;  /* 0x000000000f0c7348 */ /* 0x000fea0003c00000 */
[----:B------:R-:W-:Y:S02]  /*2ea30*/  ELECT P6, UR62, PT ;  /* 0x00000000003e782f */ /* 0x000fe400038c0000 */
[----:B------:R-:W-:Y:S01]  /*2ea40*/  MOV R14, UR62 ;  /* 0x0000003e000e7c02 */ /* 0x000fe20008000f00 */
[----:B------:R-:W-:Y:S10]  /*2ea50*/  ENDCOLLECTIVE ;  /* 0x000000000000791b */ /* 0x000ff40003800000 */
.L_x_2790:
[----:B------:R-:W-:Y:S05]  /*2ea60*/  BSYNC B1 ;  /* 0x0000000000017941 */ /* 0x000fea0003800000 */
.L_x_2789:
[----:B------:R-:W-:Y:S05]  /*2ea70*/  BRA `(.L_x_2791) ;  /* 0xffffff9000d07947 */ /* 0x000fea000383ffff */
.L_x_2591:
[----:B0-----:R0:W1:Y:S02]  /*2ea80*/  SYNCS.PHASECHK.TRANS64.TRYWAIT P0, [R9+URZ+0x38820], R5 ;  /* 0x03882005090075a7 */ /* 0x001064000800017f */
[----:B-1----:R-:W-:Y:S05]  /*2ea90*/  @!P0 NANOSLEEP.SYNCS 0x989680 ;  /* 0x009896800000895d */ /* 0x002fea0003900000 */
[----:B------:R-:W1:Y:S02]  /*2eaa0*/  @!P0 SYNCS.PHASECHK.TRANS64 P0, [R9+URZ+0x38820], R5 ;  /* 0x03882005090085a7 */ /* 0x000e64000800007f */
[----:B-1----:R-:W-:Y:S05]  /*2eab0*/  @!P0 BRA `(.L_x_2591) ;  /* 0xfffffffc00f08947 */ /* 0x002fea000383ffff */
[----:B------:R-:W-:Y:S05]  /*2eac0*/  BRA `(.L_x_2792) ;  /* 0xffffff9000ec7947 */ /* 0x000fea000383ffff */
.L_x_2594:
[----:B0-----:R0:W1:Y:S02]  /*2ead0*/  SYNCS.PHASECHK.TRANS64.TRYWAIT P0, [R5+URZ+0x388a0], R8 ;  /* 0x0388a008050075a7 */ /* 0x001064000800017f */
[----:B-1----:R-:W-:Y:S05]  /*2eae0*/  @!P0 NANOSLEEP.SYNCS 0x989680 ;  /* 0x009896800000895d */ /* 0x002fea0003900000 */
[----:B------:R-:W1:Y:S02]  /*2eaf0*/  @!P0 SYNCS.PHASECHK.TRANS64 P0, [R5+URZ+0x388a0], R8 ;  /* 0x0388a008050085a7 */ /* 0x000e64000800007f */
[----:B-1----:R-:W-:Y:S05]  /*2eb00*/  @!P0 BRA `(.L_x_2594) ;  /* 0xfffffffc00f08947 */ /* 0x002fea000383ffff */
[----:B------:R-:W-:Y:S05]  /*2eb10*/  BRA `(.L_x_2793) ;  /* 0xffffff9000fc7947 */ /* 0x000fea000383ffff */
.L_x_2596:
[----:B-1----:R1:W2:Y:S02]  /*2eb20*/  SYNCS.PHASECHK.TRANS64.TRYWAIT P0, [R5+URZ+0x388c0], R8 ;  /* 0x0388c008050075a7 */ /* 0x0022a4000800017f */
[----:B--2---:R-:W-:Y:S05]  /*2eb30*/  @!P0 NANOSLEEP.SYNCS 0x989680 ;  /* 0x009896800000895d */ /* 0x004fea0003900000 */
[----:B------:R-:W2:Y:S02]  /*2eb40*/  @!P0 SYNCS.PHASECHK.TRANS64 P0, [R5+URZ+0x388c0], R8 ;  /* 0x0388c008050085a7 */ /* 0x000ea4000800007f */
[----:B--2---:R-:W-:Y:S05]  /*2eb50*/  @!P0 BRA `(.L_x_2596) ;  /* 0xfffffffc00f08947 */ /* 0x004fea000383ffff */
[----:B------:R-:W-:Y:S05]  /*2eb60*/  BRA `(.L_x_2794) ;  /* 0xffffff94009c7947 */ /* 0x000fea000383ffff */
.L_x_2600:
[----:B0-----:R0:W1:Y:S02]  /*2eb70*/  SYNCS.PHASECHK.TRANS64.TRYWAIT P0, [R6+URZ+0x388a0], R7 ;  /* 0x0388a007060075a7 */ /* 0x001064000800017f */
[----:B-1----:R-:W-:Y:S05]  /*2eb80*/  @!P0 NANOSLEEP.SYNCS 0x989680 ;  /* 0x009896800000895d */ /* 0x002fea0003900000 */
[----:B------:R-:W1:Y:S02]  /*2eb90*/  @!P0 SYNCS.PHASECHK.TRANS64 P0, [R6+URZ+0x388a0], R7 ;  /* 0x0388a007060085a7 */ /* 0x000e64000800007f */
[----:B-1----:R-:W-:Y:S05]  /*2eba0*/  @!P0 BRA `(.L_x_2600) ;  /* 0xfffffffc00f08947 */ /* 0x002fea000383ffff */
[----:B------:R-:W-:Y:S05]  /*2ebb0*/  BRA `(.L_x_2795) ;  /* 0xffffff9800847947 */ /* 0x000fea000383ffff */
.L_x_2602:
[----:B-1----:R1:W2:Y:S02]  /*2ebc0*/  SYNCS.PHASECHK.TRANS64.TRYWAIT P1, [R6+URZ+0x388c0], R7 ;  /* 0x0388c007060075a7 */ /* 0x0022a4000802017f */
[----:B--2---:R-:W-:Y:S05]  /*2ebd0*/  @!P1 NANOSLEEP.SYNCS 0x989680 ;  /* 0x009896800000995d */ /* 0x004fea0003900000 */
[----:B------:R-:W2:Y:S02]  /*2ebe0*/  @!P1 SYNCS.PHASECHK.TRANS64 P1, [R6+URZ+0x388c0], R7 ;  /* 0x0388c007060095a7 */ /* 0x000ea4000802007f */
[----:B--2---:R-:W-:Y:S05]  /*2ebf0*/  @!P1 BRA `(.L_x_2602) ;  /* 0xfffffffc00f09947 */ /* 0x004fea000383ffff */
[----:B------:R-:W-:Y:S05]  /*2ec00*/  BRA `(.L_x_2796) ;  /* 0xffffff9c001c7947 */ /* 0x000fea000383ffff */
.L_x_2615:
[----:B------:R-:W0:Y:S01]  /*2ec10*/  S2R R7, SR_TID.X ;  /* 0x0000000000077919 */ /* 0x000e220000002100 */
[----:B------:R-:W-:Y:S01]  /*2ec20*/  BSSY B0, `(.L_x_2797) ;  /* 0x000000a000007945 */ /* 0x000fe20003800000 */
[----:B------:R-:W-:Y:S01]  /*2ec30*/  IMAD.MOV.U32 R12, RZ, RZ, RZ ;  /* 0x000000ffff0c7224 */ /* 0x000fe200078e00ff */
[----:B------:R-:W-:Y:S01]  /*2ec40*/  MOV R11, 0x1f ;  /* 0x0000001f000b7802 */ /* 0x000fe20000000f00 */
[----:B------:R-:W-:Y:S01]  /*2ec50*/  IMAD.MOV.U32 R15, RZ, RZ, -0x1 ;  /* 0xffffffffff0f7424 */ /* 0x000fe200078e00ff */
[----:B0-----:R-:W-:-:S04]  /*2ec60*/  SHF.R.U32.HI R7, RZ, 0x5, R7 ;  /* 0x00000005ff077819 */ /* 0x001fc80000011607 */
[----:B------:R-:W-:-:S05]  /*2ec70*/  LOP3.LUT R7, R7, 0x3, RZ, 0xc0, !PT ;  /* 0x0000000307077812 */ /* 0x000fca00078ec0ff */
[----:B------:R-:W-:-:S07]  /*2ec80*/  IMAD.MOV.U32 R13, RZ, RZ, R7 ;  /* 0x000000ffff0d7224 */ /* 0x000fce00078e0007 */
[----:B------:R-:W-:Y:S05]  /*2ec90*/  WARPSYNC.COLLECTIVE R15, `(.L_x_2798) ;  /* 0x000000000f087348 */ /* 0x000fea0003c00000 */
[----:B------:R0:W1:Y:S02]  /*2eca0*/  SHFL.IDX P6, R14, R13, R12, R11 ;  /* 0x0000000c0d0e7389 */ /* 0x00006400000c000b */
[----:B01----:R-:W-:Y:S01]  /*2ecb0*/  ENDCOLLECTIVE ;  /* 0x000000000000791b */ /* 0x003fe20003800000 */
.L_x_2798:
[----:B------:R-:W-:Y:S05]  /*2ecc0*/  BSYNC B0 ;  /* 0x0000000000007941 */ /* 0x000fea0003800000 */
.L_x_2797:
[----:B------:R-:W-:Y:S05]  /*2ecd0*/  BRA `(.L_x_2799) ;  /* 0xffffffa8007c7947 */ /* 0x000fea000383ffff */
.L_x_2616:
[----:B------:R-:W-:Y:S01]  /*2ece0*/  BSSY B0, `(.L_x_2800) ;  /* 0x0000006000007945 */ /* 0x000fe20003800000 */
[----:B------:R-:W-:-:S07]  /*2ecf0*/  IMAD.MOV.U32 R15, RZ, RZ, -0x1 ;  /* 0xffffffffff0f7424 */ /* 0x000fce00078e00ff */
[----:B------:R-:W-:Y:S05]  /*2ed00*/  WARPSYNC.COLLECTIVE R15, `(.L_x_2801) ;  /* 0x000000000f0c7348 */ /* 0x000fea0003c00000 */
[----:B------:R-:W-:Y:S02]  /*2ed10*/  ELECT P6, UR62, PT ;  /* 0x00000000003e782f */ /* 0x000fe400038c0000 */
[----:B------:R-:W-:Y:S01]  /*2ed20*/  MOV R14, UR62 ;  /* 0x0000003e000e7c02 */ /* 0x000fe20008000f00 */
[----:B------:R-:W-:Y:S10]  /*2ed30*/  ENDCOLLECTIVE ;  /* 0x000000000000791b */ /* 0x000ff40003800000 */
.L_x_2801:
[----:B------:R-:W-:Y:S05]  /*2ed40*/  BSYNC B0 ;  /* 0x0000000000007941 */ /* 0x000fea0003800000 */
.L_x_2800:
[----:B------:R-:W-:Y:S05]  /*2ed50*/  BRA `(.L_x_2802) ;  /* 0xffffffa8006c7947 */ /* 0x000fea000383ffff */
.L_x_2619:
[----:B0-----:R0:W1:Y:S02]  /*2ed60*/  SYNCS.PHASECHK.TRANS64.TRYWAIT P0, [R7+URZ+0x38840], R10 ;  /* 0x0388400a070075a7 */ /* 0x001064000800017f */
[----:B-1----:R-:W-:Y:S05]  /*2ed70*/  @!P0 NANOSLEEP.SYNCS 0x989680 ;  /* 0x009896800000895d */ /* 0x002fea0003900000 */
[----:B------:R-:W1:Y:S02]  /*2ed80*/  @!P0 SYNCS.PHASECHK.TRANS64 P0, [R7+URZ+0x38840], R10 ;  /* 0x0388400a070085a7 */ /* 0x000e64000800007f */
[----:B-1----:R-:W-:Y:S05]  /*2ed90*/  @!P0 BRA `(.L_x_2619) ;  /* 0xfffffffc00f08947 */ /* 0x002fea000383ffff */
[----:B------:R-:W-:Y:S05]  /*2eda0*/  BRA `(.L_x_2803) ;  /* 0xffffffa800d07947 */ /* 0x000fea000383ffff */
.L_x_2622:
        /* <DEDUP_REMOVED lines=8> */
.L_x_2630:
[----:B0-----:R0:W1:Y:S02]  /*2ee30*/  SYNCS.PHASECHK.TRANS64.TRYWAIT P0, [R8+URZ+0x38840], R9 ;  /* 0x03884009080075a7 */ /* 0x001064000800017f */
[----:B-1----:R-:W-:Y:S05]  /*2ee40*/  @!P0 NANOSLEEP.SYNCS 0x989680 ;  /* 0x009896800000895d */ /* 0x002fea0003900000 */
[----:B------:R-:W1:Y:S02]  /*2ee50*/  @!P0 SYNCS.PHASECHK.TRANS64 P0, [R8+URZ+0x38840], R9 ;  /* 0x03884009080085a7 */ /* 0x000e64000800007f */
[----:B-1----:R-:W-:Y:S05]  /*2ee60*/  @!P0 BRA `(.L_x_2630) ;  /* 0xfffffffc00f08947 */ /* 0x002fea000383ffff */
[----:B------:R-:W-:Y:S05]  /*2ee70*/  BRA `(.L_x_2805) ;  /* 0xffffffb400007947 */ /* 0x000fea000383ffff */
.L_x_2632:
[----:B0-----:R0:W1:Y:S02]  /*2ee80*/  SYNCS.PHASECHK.TRANS64.TRYWAIT P0, [R8+URZ+0x38860], R9 ;  /* 0x03886009080075a7 */ /* 0x001064000800017f */
[----:B-1----:R-:W-:Y:S05]  /*2ee90*/  @!P0 NANOSLEEP.SYNCS 0x989680 ;  /* 0x009896800000895d */ /* 0x002fea0003900000 */
[----:B------:R-:W1:Y:S02]  /*2eea0*/  @!P0 SYNCS.PHASECHK.TRANS64 P0, [R8+URZ+0x38860], R9 ;  /* 0x03886009080085a7 */ /* 0x000e64000800007f */
[----:B-1----:R-:W-:Y:S05]  /*2eeb0*/  @!P0 BRA `(.L_x_2632) ;  /* 0xfffffffc00f08947 */ /* 0x002fea000383ffff */
[----:B------:R-:W-:Y:S05]  /*2eec0*/  BRA `(.L_x_2806) ;  /* 0xffffffb400bc7947 */ /* 0x000fea000383ffff */
.L_x_2638:
[----:B-1----:R1:W2:Y:S02]  /*2eed0*/  SYNCS.PHASECHK.TRANS64.TRYWAIT P0, [R2+URZ+0x38840], R3 ;  /* 0x03884003020075a7 */ /* 0x0022a4000800017f */
[----:B--2---:R-:W-:Y:S05]  /*2eee0*/  @!P0 NANOSLEEP.SYNCS 0x989680 ;  /* 0x009896800000895d */ /* 0x004fea0003900000 */
[----:B------:R-:W2:Y:S02]  /*2eef0*/  @!P0 SYNCS.PHASECHK.TRANS64 P0, [R2+URZ+0x38840], R3 ;  /* 0x03884003020085a7 */ /* 0x000ea4000800007f */
[----:B--2---:R-:W-:Y:S05]  /*2ef00*/  @!P0 BRA `(.L_x_2638) ;  /* 0xfffffffc00f08947 */ /* 0x004fea000383ffff */
[----:B------:R-:W-:Y:S05]  /*2ef10*/  BRA `(.L_x_2807) ;  /* 0xffffffbc003c7947 */ /* 0x000fea000383ffff */
.L_x_2640:
[----:B0-----:R0:W1:Y:S02]  /*2ef20*/  SYNCS.PHASECHK.TRANS64.TRYWAIT P0, [R2+URZ+0x38860], R3 ;  /* 0x03886003020075a7 */ /* 0x001064000800017f */
[----:B-1----:R-:W-:Y:S05]  /*2ef30*/  @!P0 NANOSLEEP.SYNCS 0x989680 ;  /* 0x009896800000895d */ /* 0x002fea0003900000 */
[----:B------:R-:W1:Y:S02]  /*2ef40*/  @!P0 SYNCS.PHASECHK.TRANS64 P0, [R2+URZ+0x38860], R3 ;  /* 0x03886003020085a7 */ /* 0x000e64000800007f */
[----:B-1----:R-:W-:Y:S05]  /*2ef50*/  @!P0 BRA `(.L_x_2640) ;  /* 0xfffffffc00f08947 */ /* 0x002fea000383ffff */
[----:B------:R-:W-:Y:S05]  /*2ef60*/  BRA `(.L_x_2808) ;  /* 0xffffffbc00f87947 */ /* 0x000fea000383ffff */
.L_x_2646:
[----:B--2---:R2:W3:Y:S02]  /*2ef70*/  SYNCS.PHASECHK.TRANS64.TRYWAIT P0, [R2+URZ+0x38840], R3 ;  /* 0x03884003020075a7 */ /* 0x0044e4000800017f */
[----:B---3--:R-:W-:Y:S05]  /*2ef80*/  @!P0 NANOSLEEP.SYNCS 0x989680 ;  /* 0x009896800000895d */ /* 0x008fea0003900000 */
[----:B------:R-:W3:Y:S02]  /*2ef90*/  @!P0 SYNCS.PHASECHK.TRANS64 P0, [R2+URZ+0x38840], R3 ;  /* 0x03884003020085a7 */ /* 0x000ee4000800007f */
[----:B---3--:R-:W-:Y:S05]  /*2efa0*/  @!P0 BRA `(.L_x_2646) ;  /* 0xfffffffc00f08947 */ /* 0x008fea000383ffff */
[----:B------:R-:W-:Y:S05]  /*2efb0*/  BRA `(.L_x_2809) ;  /* 0xffffffc400547947 */ /* 0x000fea000383ffff */
.L_x_2648:
[----:B0-----:R0:W1:Y:S02]  /*2efc0*/  SYNCS.PHASECHK.TRANS64.TRYWAIT P0, [R2+URZ+0x38860], R9 ;  /* 0x03886009020075a7 */ /* 0x001064000800017f */
[----:B-1----:R-:W-:Y:S05]  /*2efd0*/  @!P0 NANOSLEEP.SYNCS 0x989680 ;  /* 0x009896800000895d */ /* 0x002fea0003900000 */
[----:B------:R-:W1:Y:S02]  /*2efe0*/  @!P0 SYNCS.PHASECHK.TRANS64 P0, [R2+URZ+0x38860], R9 ;  /* 0x03886009020085a7 */ /* 0x000e64000800007f */
[----:B-1----:R-:W-:Y:S05]  /*2eff0*/  @!P0 BRA `(.L_x_2648) ;  /* 0xfffffffc00f08947 */ /* 0x002fea000383ffff */
[----:B------:R-:W-:Y:S05]  /*2f000*/  BRA `(.L_x_2810) ;  /* 0xffffffc8000c7947 */ /* 0x000fea000383ffff */
.L_x_2656:
[----:B-1----:R1:W2:Y:S02]  /*2f010*/  SYNCS.PHASECHK.TRANS64.TRYWAIT P0, [R3+URZ+0x38860], R0 ;  /* 0x03886000030075a7 */ /* 0x0022a4000800017f */
[----:B--2---:R-:W-:Y:S05]  /*2f020*/  @!P0 NANOSLEEP.SYNCS 0x989680 ;  /* 0x009896800000895d */ /* 0x004fea0003900000 */
[----:B------:R-:W2:Y:S02]  /*2f030*/  @!P0 SYNCS.PHASECHK.TRANS64 P0, [R3+URZ+0x38860], R0 ;  /* 0x03886000030085a7 */ /* 0x000ea4000800007f */
[----:B--2---:R-:W-:Y:S05]  /*2f040*/  @!P0 BRA `(.L_x_2656) ;  /* 0xfffffffc00f08947 */ /* 0x004fea000383ffff */
[----:B------:R-:W-:Y:S05]  /*2f050*/  BRA `(.L_x_2811) ;  /* 0xffffffcc00507947 */ /* 0x000fea000383ffff */
.L_x_2659:
[----:B------:R-:W-:Y:S01]  /*2f060*/  BSSY B0, `(.L_x_2812) ;  /* 0x0000008000007945 */ /* 0x000fe20003800000 */
[----:B------:R-:W-:Y:S01]  /*2f070*/  MOV R13, R16 ;  /* 0x00000010000d7202 */ /* 0x000fe20000000f00 */
[----:B------:R-:W-:Y:S01]  /*2f080*/  IMAD.MOV.U32 R12, RZ, RZ, RZ ;  /* 0x000000ffff0c7224 */ /* 0x000fe200078e00ff */
[----:B0-----:R-:W-:Y:S01]  /*2f090*/  MOV R15, 0xffffffff ;  /* 0xffffffff000f7802 */ /* 0x001fe20000000f00 */
[----:B------:R-:W-:-:S07]  /*2f0a0*/  IMAD.MOV.U32 R11, RZ, RZ, 0x1f ;  /* 0x0000001fff0b7424 */ /* 0x000fce00078e00ff */
[----:B-1----:R-:W-:Y:S05]  /*2f0b0*/  WARPSYNC.COLLECTIVE R15, `(.L_x_2813) ;  /* 0x000000000f087348 */ /* 0x002fea0003c00000 */
[----:B------:R0:W2:Y:S02]  /*2f0c0*/  SHFL.IDX P6, R14, R13, R12, R11 ;  /* 0x0000000c0d0e7389 */ /* 0x0000a400000c000b */
[----:B012---:R-:W-:Y:S01]  /*2f0d0*/  ENDCOLLECTIVE ;  /* 0x000000000000791b */ /* 0x007fe20003800000 */
.L_x_2813:
[----:B------:R-:W-:Y:S05]  /*2f0e0*/  BSYNC B0 ;  /* 0x0000000000007941 */ /* 0x000fea0003800000 */
.L_x_2812:
        /* <DEDUP_REMOVED lines=8> */
.L_x_2814:
[----:B------:R-:W-:Y:S01]  /*2f170*/  MOV R16, R14 ;  /* 0x0000000e00107202 */ /* 0x000fe20000000f00 */
[----:B------:R-:W-:Y:S06]  /*2f180*/  BRA `(.L_x_2815) ;  /* 0xffffffd0000c7947 */ /* 0x000fec000383ffff */
.L_x_2662:
[----:B------:R-:W-:Y:S01]  /*2f190*/  BSSY B0, `(.L_x_2816) ;  /* 0x0000008000007945 */ /* 0x000fe20003800000 */
[----:B-----5:R-:W-:Y:S01]  /*2f1a0*/  IMAD.MOV.U32 R13, RZ, RZ, R17 ;  /* 0x000000ffff0d7224 */ /* 0x020fe200078e0011 */
[----:B------:R-:W-:Y:S01]  /*2f1b0*/  MOV R11, RZ ;  /* 0x000000ff000b7202 */ /* 0x000fe20000000f00 */
[----:B------:R-:W-:Y:S02]  /*2f1c0*/  IMAD.MOV.U32 R12, RZ, RZ, 0x1 ;  /* 0x00000001ff0c7424 */ /* 0x000fe400078e00ff */
[----:B------:R-:W-:-:S07]  /*2f1d0*/  IMAD.MOV.U32 R15, RZ, RZ, -0x1 ;  /* 0xffffffffff0f7424 */ /* 0x000fce00078e00ff */
[----:B0-234-:R-:W-:Y:S05]  /*2f1e0*/  WARPSYNC.COLLECTIVE R15, `(.L_x_2817) ;  /* 0x000000000f087348 */ /* 0x01dfea0003c00000 */
[----:B------:R1:W0:Y:S02]  /*2f1f0*/  SHFL.UP P6, R14, R13, R12, R11 ;  /* 0x0400000c0d0e7389 */ /* 0x00022400000c000b */
[----:B01234-:R-:W-:Y:S01]  /*2f200*/  ENDCOLLECTIVE ;  /* 0x000000000000791b */ /* 0x01ffe20003800000 */
.L_x_2817:
[----:B------:R-:W-:Y:S05]  /*2f210*/  BSYNC B0 ;  /* 0x0000000000007941 */ /* 0x000fea0003800000 */
.L_x_2816:
        /* <DEDUP_REMOVED lines=10> */
.L_x_2818:
        /* <DEDUP_REMOVED lines=8> */
.L_x_2819:
        /* <DEDUP_REMOVED lines=8> */
.L_x_2820:
        /* <DEDUP_REMOVED lines=8> */
.L_x_2821:
[----:B------:R-:W-:Y:S01]  /*2f440*/  IMAD.MOV.U32 R12, RZ, RZ, 0x1f ;  /* 0x0000001fff0c7424 */ /* 0x000fe200078e00ff */
[----:B------:R-:W-:Y:S02]  /*2f450*/  MOV R11, 0x1f ;  /* 0x0000001f000b7802 */ /* 0x000fe40000000f00 */
[----:B------:R-:W-:-:S04]  /*2f460*/  SEL R3, R14, RZ, P0 ;  /* 0x000000ff0e037207 */ /* 0x000fc80000000000 */
[----:B------:R-:W-:-:S05]  /*2f470*/  IADD3 R2, R6, R3, RZ ;  /* 0x0000000306027210 */ /* 0x000fca0007ffe0ff */
[----:B------:R-:W-:-:S07]  /*2f480*/  IMAD.MOV.U32 R13, RZ, RZ, R2 ;  /* 0x000000ffff0d7224 */ /* 0x000fce00078e0002 */
[----:B------:R-:W-:Y:S05]  /*2f490*/  WARPSYNC.COLLECTIVE R15, `(.L_x_2822) ;  /* 0x000000000f087348 */ /* 0x000fea0003c00000 */
[----:B------:R0:W1:Y:S02]  /*2f4a0*/  SHFL.IDX P6, R14, R13, R12, R11 ;  /* 0x0000000c0d0e7389 */ /* 0x00006400000c000b */
[----:B01----:R-:W-:Y:S01]  /*2f4b0*/  ENDCOLLECTIVE ;  /* 0x000000000000791b */ /* 0x003fe20003800000 */
.L_x_2822:
[----:B------:R-:W-:Y:S05]  /*2f4c0*/  BRA `(.L_x_2823) ;  /* 0xffffffcc00d07947 */ /* 0x000fea000383ffff */
.L_x_2667:
        /* <DEDUP_REMOVED lines=8> */
.L_x_2825:
[----:B------:R-:W-:Y:S05]  /*2f550*/  BSYNC B0 ;  /* 0x0000000000007941 */ /* 0x000fea0003800000 */
.L_x_2824:
        /* <DEDUP_REMOVED lines=10> */
.L_x_2826:
        /* <DEDUP_REMOVED lines=8> */
.L_x_2827:
        /* <DEDUP_REMOVED lines=8> */
.L_x_2828:
        /* <DEDUP_REMOVED lines=8> */
.L_x_2829:
        /* <DEDUP_REMOVED lines=8> */
.L_x_2830:
[----:B------:R-:W-:Y:S05]  /*2f800*/  BRA `(.L_x_2831) ;  /* 0xffffffcc00b47947 */ /* 0x000fea000383ffff */
.L_x_2669:
[----:B------:R-:W-:Y:S01]  /*2f810*/  BSSY B0, `(.L_x_2832) ;  /* 0x0000006000007945 */ /* 0x000fe20003800000 */
[----:B------:R-:W-:Y:S01]  /*2f820*/  PLOP3.LUT P6, PT, P6, PT, PT, 0x8, 0x0 ;  /* 0x000000000000781c */ /* 0x000fe200037ce170 */
[----:B------:R-:W-:-:S12]  /*2f830*/  IMAD.MOV.U32 R15, RZ, RZ, -0x1 ;  /* 0xffffffffff0f7424 */ /* 0x000fd800078e00ff */
[----:B0-----:R-:W-:Y:S05]  /*2f840*/  WARPSYNC.COLLECTIVE R15, `(.L_x_2833) ;  /* 0x000000000f087348 */ /* 0x001fea0003c00000 */
[----:B------:R-:W-:Y:S01]  /*2f850*/  VOTE.ANY R14, PT, P6 ;  /* 0x00000000000e7806 */ /* 0x000fe200030e0100 */
[----:B0-----:R-:W-:Y:S06]  /*2f860*/  ENDCOLLECTIVE ;  /* 0x000000000000791b */ /* 0x001fec0003800000 */
.L_x_2833:
[----:B------:R-:W-:Y:S05]  /*2f870*/  BSYNC B0 ;  /* 0x0000000000007941 */ /* 0x000fea0003800000 */
.L_x_2832:
        /* <DEDUP_REMOVED lines=9> */
.L_x_2834:
[----:B------:R-:W-:Y:S01]  /*2f910*/  IMAD.MOV.U32 R17, RZ, RZ, R14 ;  /* 0x000000ffff117224 */ /* 0x000fe200078e000e */
[----:B------:R-:W-:Y:S06]  /*2f920*/  BRA `(.L_x_2835) ;  /* 0xffffffcc00a47947 */ /* 0x000fec000383ffff */
.L_x_2671:
[----:B------:R-:W-:Y:S01]  /*2f930*/  BSSY B0, `(.L_x_2836) ;  /* 0x0000007000007945 */ /* 0x000fe20003800000 */
[----:B------:R-:W-:Y:S01]  /*2f940*/  IMAD.MOV.U32 R13, RZ, RZ, R2 ;  /* 0x000000ffff0d7224 */ /* 0x000fe200078e0002 */
[----:B------:R-:W-:Y:S01]  /*2f950*/  MOV R11, 0x1f ;  /* 0x0000001f000b7802 */ /* 0x000fe20000000f00 */
[----:B------:R-:W-:-:S07]  /*2f960*/  IMAD.MOV.U32 R15, RZ, RZ, -0x1 ;  /* 0xffffffffff0f7424 */ /* 0x000fce00078e00ff */
[----:B012---:R-:W-:Y:S05]  /*2f970*/  WARPSYNC.COLLECTIVE R15, `(.L_x_2837) ;  /* 0x000000000f087348 */ /* 0x007fea0003c00000 */
[----:B------:R3:W4:Y:S02]  /*2f980*/  SHFL.IDX P6, R14, R13, R12, R11 ;  /* 0x0000000c0d0e7389 */ /* 0x00072400000c000b */
[----:B01234-:R-:W-:Y:S01]  /*2f990*/  ENDCOLLECTIVE ;  /* 0x000000000000791b */ /* 0x01ffe20003800000 */
.L_x_2837:
[----:B------:R-:W-:Y:S05]  /*2f9a0*/  BSYNC B0 ;  /* 0x0000000000007941 */ /* 0x000fea0003800000 */
.L_x_2836:
[----:B------:R-:W-:Y:S01]  /*2f9b0*/  IMAD.MOV.U32 R7, RZ, RZ, R14 ;  /* 0x000000ffff077224 */ /* 0x000fe200078e000e */
[----:B------:R-:W-:Y:S06]  /*2f9c0*/  BRA `(.L_x_2670) ;  /* 0xffffffcc00987947 */ /* 0x000fec000383ffff */
.L_x_2675:
[----:B-1----:R1:W2:Y:S02]  /*2f9d0*/  SYNCS.PHASECHK.TRANS64.TRYWAIT P0, [R0+URZ+0x38820], R3 ;  /* 0x03882003000075a7 */ /* 0x0022a4000800017f */
[----:B--2---:R-:W-:Y:S05]  /*2f9e0*/  @!P0 NANOSLEEP.SYNCS 0x989680 ;  /* 0x009896800000895d */ /* 0x004fea0003900000 */
[----:B------:R-:W2:Y:S02]  /*2f9f0*/  @!P0 SYNCS.PHASECHK.TRANS64 P0, [R0+URZ+0x38820], R3 ;  /* 0x03882003000085a7 */ /* 0x000ea4000800007f */
[----:B--2---:R-:W-:Y:S05]  /*2fa00*/  @!P0 BRA `(.L_x_2675) ;  /* 0xfffffffc00f08947 */ /* 0x004fea000383ffff */
[----:B------:R-:W-:Y:S05]  /*2fa10*/  BRA `(.L_x_2838) ;  /* 0xffffffd4000c7947 */ /* 0x000fea000383ffff */
.L_x_2676:
        /* <DEDUP_REMOVED lines=11> */
.L_x_2840:
[----:B------:R-:W-:Y:S05]  /*2fad0*/  BSYNC B0 ;  /* 0x0000000000007941 */ /* 0x000fea0003800000 */
.L_x_2839:
[----:B------:R-:W-:Y:S05]  /*2fae0*/  BRA `(.L_x_2841) ;  /* 0xffffffd000f47947 */ /* 0x000fea000383ffff */
.L_x_2677:
[----:B------:R-:W-:Y:S01]  /*2faf0*/  BSSY B0, `(.L_x_2842) ;  /* 0x0000006000007945 */ /* 0x000fe20003800000 */
[----:B------:R-:W-:-:S07]  /*2fb00*/  IMAD.MOV.U32 R15, RZ, RZ, -0x1 ;  /* 0xffffffffff0f7424 */ /* 0x000fce00078e00ff */
[----:B012---:R-:W-:Y:S05]  /*2fb10*/  WARPSYNC.COLLECTIVE R15, `(.L_x_2843) ;  /* 0x000000000f0c7348 */ /* 0x007fea0003c00000 */
[----:B------:R-:W-:Y:S02]  /*2fb20*/  ELECT P6, UR62, PT ;  /* 0x00000000003e782f */ /* 0x000fe400038c0000 */
[----:B------:R-:W-:Y:S01]  /*2fb30*/  MOV R14, UR62 ;  /* 0x0000003e000e7c02 */ /* 0x000fe20008000f00 */
[----:B012---:R-:W-:Y:S10]  /*2fb40*/  ENDCOLLECTIVE ;  /* 0x000000000000791b */ /* 0x007ff40003800000 */
.L_x_2843:
[----:B------:R-:W-:Y:S05]  /*2fb50*/  BSYNC B0 ;  /* 0x0000000000007941 */ /* 0x000fea0003800000 */
.L_x_2842:
[----:B------:R-:W-:Y:S05]  /*2fb60*/  BRA `(.L_x_2844) ;  /* 0xffffffd000e87947 */ /* 0x000fea000383ffff */
.L_x_2679:
[----:B-1----:R1:W2:Y:S02]  /*2fb70*/  SYNCS.PHASECHK.TRANS64.TRYWAIT P0, [R6+URZ], R5 ;  /* 0x00000005060075a7 */ /* 0x0022a4000800017f */
[----:B--2---:R-:W-:Y:S05]  /*2fb80*/  @!P0 NANOSLEEP.SYNCS 0x989680 ;  /* 0x009896800000895d */ /* 0x004fea0003900000 */
[----:B------:R-:W2:Y:S02]  /*2fb90*/  @!P0 SYNCS.PHASECHK.TRANS64 P0, [R6+URZ], R5 ;  /* 0x00000005060085a7 */ /* 0x000ea4000800007f */
[----:B--2---:R-:W-:Y:S05]  /*2fba0*/  @!P0 BRA `(.L_x_2679) ;  /* 0xfffffffc00f08947 */ /* 0x004fea000383ffff */
[----:B------:R-:W-:Y:S05]  /*2fbb0*/  BRA `(.L_x_2845) ;  /* 0xffffffd4002c7947 */ /* 0x000fea000383ffff */
.L_x_2680:
[----:B--2---:R2:W3:Y:S02]  /*2fbc0*/  SYNCS.PHASECHK.TRANS64.TRYWAIT P0, [R7+URZ], R2 ;  /* 0x00000002070075a7 */ /* 0x0044e4000800017f */
[----:B---3--:R-:W-:Y:S05]  /*2fbd0*/  @!P0 NANOSLEEP.SYNCS 0x989680 ;  /* 0x009896800000895d */ /* 0x008fea0003900000 */
[----:B------:R-:W3:Y:S02]  /*2fbe0*/  @!P0 SYNCS.PHASECHK.TRANS64 P0, [R7+URZ], R2 ;  /* 0x00000002070085a7 */ /* 0x000ee4000800007f */
[----:B---3--:R-:W-:Y:S05]  /*2fbf0*/  @!P0 BRA `(.L_x_2680) ;  /* 0xfffffffc00f08947 */ /* 0x008fea000383ffff */
[----:B------:R-:W-:Y:S05]  /*2fc00*/  BRA `(.L_x_2846) ;  /* 0xffffffd400207947 */ /* 0x000fea000383ffff */
.L_x_2682:
[----:B---3--:R3:W4:Y:S02]  /*2fc10*/  SYNCS.PHASECHK.TRANS64.TRYWAIT P0, [R4+URZ], R5 ;  /* 0x00000005040075a7 */ /* 0x008724000800017f */
[----:B----4-:R-:W-:Y:S05]  /*2fc20*/  @!P0 NANOSLEEP.SYNCS 0x989680 ;  /* 0x009896800000895d */ /* 0x010fea0003900000 */
[----:B------:R-:W4:Y:S02]  /*2fc30*/  @!P0 SYNCS.PHASECHK.TRANS64 P0, [R4+URZ], R5 ;  /* 0x00000005040085a7 */ /* 0x000f24000800007f */
[----:B----4-:R-:W-:Y:S05]  /*2fc40*/  @!P0 BRA `(.L_x_2682) ;  /* 0xfffffffc00f08947 */ /* 0x010fea000383ffff */
[----:B------:R-:W-:Y:S05]  /*2fc50*/  BRA `(.L_x_2847) ;  /* 0xffffffd400287947 */ /* 0x000fea000383ffff */
.L_x_2848:
        /* <DEDUP_REMOVED lines=10> */
.L_x_12758:


//--------------------- .text._ZN7cutlass13device_kernelIN5flash11enable_sm90INS1_16FlashAttnFwdSm90INS1_25CollectiveMainloopFwdSm90ILi2EN4cute5tupleIJNS5_1CILi1EEES8_S8_EEENS6_IJNS7_ILi128EEENS7_ILi112EEENS7_ILi192EEEEEELi192ENS_6half_tEfNS_4arch4Sm90ELb0ELb0ELb0ELb0ELb0ELb0ELb0ELb1ELb1ELb0ELb0ELb0EEENS1_21CollectiveEpilogueFwdINS6_IJSA_SC_SB_EEES9_SE_SG_Li256ELb0ELb0ELb0ELb0EEENS1_29StaticPersistentTileSchedulerILb0EEEEEEEEEvNT_6ParamsE --------------------------
	.section	.text._ZN7cutlass13device_kernelIN5flash11enable_sm90INS1_16FlashAttnFwdSm90INS1_25CollectiveMainloopFwdSm90ILi2EN4cute5tupleIJNS5_1CILi1EEES8_S8_EEENS6_IJNS7_ILi128EEENS7_ILi112EEENS7_ILi192EEEEEELi192ENS_6half_tEfNS_4arch4Sm90ELb0ELb0ELb0ELb0ELb0ELb0ELb0ELb1ELb1ELb0ELb0ELb0EEENS1_21CollectiveEpilogueFwdINS6_IJSA_SC_SB_EEES9_SE_SG_Li256ELb0ELb0ELb0ELb0EEENS1_29StaticPersistentTileSchedulerILb0EEEEEEEEEvNT_6ParamsE,"ax",@progbits
	.align	128
.text._ZN7cutlass13device_kernelIN5flash11enable_sm90INS1_16FlashAttnFwdSm90INS1_25CollectiveMainloopFwdSm90ILi2EN4cute5tupleIJNS5_1CILi1EEES8_S8_EEENS6_IJNS7_ILi128EEENS7_ILi112EEENS7_ILi192EEEEEELi192ENS_6half_tEfNS_4arch4Sm90ELb0ELb0ELb0ELb0ELb0ELb0ELb0ELb1ELb1ELb0ELb0ELb0EEENS1_21CollectiveEpilogueFwdINS6_IJSA_SC_SB_EEES9_SE_SG_Li256ELb0ELb0ELb0ELb0EEENS1_29StaticPersistentTileSchedulerILb0EEEEEEEEEvNT_6ParamsE:
        .type           _ZN7cutlass13device_kernelIN5flash11enable_sm90INS1_16FlashAttnFwdSm90INS1_25CollectiveMainloopFwdSm90ILi2EN4cute5tupleIJNS5_1CILi1EEES8_S8_EEENS6_IJNS7_ILi128EEENS7_ILi112EEENS7_ILi192EEEEEELi192ENS_6half_tEfNS_4arch4Sm90ELb0ELb0ELb0ELb0ELb0ELb0ELb0ELb1ELb1ELb0ELb0ELb0EEENS1_21CollectiveEpilogueFwdINS6_IJSA_SC_SB_EEES9_SE_SG_Li256ELb0ELb0ELb0ELb0EEENS1_29StaticPersistentTileSchedulerILb0EEEEEEEEEvNT_6ParamsE,@function
        .size           _ZN7cutlass13device_kernelIN5flash11enable_sm90INS1_16FlashAttnFwdSm90INS1_25CollectiveMainloopFwdSm90ILi2EN4cute5tupleIJNS5_1CILi1EEES8_S8_EEENS6_IJNS7_ILi128EEENS7_ILi112EEENS7_ILi192EEEEEELi192ENS_6half_tEfNS_4arch4Sm90ELb0ELb0ELb0ELb0ELb0ELb0ELb0ELb1ELb1ELb0ELb0ELb0EEENS1_21CollectiveEpilogueFwdINS6_IJSA_SC_SB_EEES9_SE_SG_Li256ELb0ELb0ELb0ELb0EEENS1_29StaticPersistentTileSchedulerILb0EEEEEEEEEvNT_6ParamsE,(.L_x_12759 - _ZN7cutlass13device_kernelIN5flash11enable_sm90INS1_16FlashAttnFwdSm90INS1_25CollectiveMainloopFwdSm90ILi2EN4cute5tupleIJNS5_1CILi1EEES8_S8_EEENS6_IJNS7_ILi128EEENS7_ILi112EEENS7_ILi192EEEEEELi192ENS_6half_tEfNS_4arch4Sm90ELb0ELb0ELb0ELb0ELb0ELb0ELb0ELb1ELb1ELb0ELb0ELb0EEENS1_21CollectiveEpilogueFwdINS6_IJSA_SC_SB_EEES9_SE_SG_Li256ELb0ELb0ELb0ELb0EEENS1_29StaticPersistentTileSchedulerILb0EEEEEEEEEvNT_6ParamsE)
        .other          _ZN7cutlass13device_kernelIN5flash11enable_sm90INS1_16FlashAttnFwdSm90INS1_25CollectiveMainloopFwdSm90ILi2EN4cute5tupleIJNS5_1CILi1EEES8_S8_EEENS6_IJNS7_ILi128EEENS7_ILi112EEENS7_ILi192EEEEEELi192ENS_6half_tEfNS_4arch4Sm90ELb0ELb0ELb0ELb0ELb0ELb0ELb0ELb1ELb1ELb0ELb0ELb0EEENS1_21CollectiveEpilogueFwdINS6_IJSA_SC_SB_EEES9_SE_SG_Li256ELb0ELb0ELb0ELb0EEENS1_29StaticPersistentTileSchedulerILb0EEEEEEEEEvNT_6ParamsE,@"STO_CUDA_ENTRY STV_DEFAULT"
_ZN7cutlass13device_kernelIN5flash11enable_sm90INS1_16FlashAttnFwdSm90INS1_25CollectiveMainloopFwdSm90ILi2EN4cute5tupleIJNS5_1CILi1EEES8_S8_EEENS6_IJNS7_ILi128EEENS7_ILi112EEENS7_ILi192EEEEEELi192ENS_6half_tEfNS_4arch4Sm90ELb0ELb0ELb0ELb0ELb0ELb0ELb0ELb1ELb1ELb0ELb0ELb0EEENS1_21CollectiveEpilogueFwdINS6_IJSA_SC_SB_EEES9_SE_SG_Li256ELb0ELb0ELb0ELb0EEENS1_29StaticPersistentTileSchedulerILb0EEEEEEEEEvNT_6ParamsE:
        /* <DEDUP_REMOVED lines=24> */
.L_x_2850:
[----:B------:R-:W-:Y:S05]  /*0180*/  BSYNC B0 ;  /* 0x0000000000007941 */ /* 0x000fea0003800000 */
.L_x_2849:
        /* <DEDUP_REMOVED lines=37> */
.L_x_2851:
        /* <DEDUP_REMOVED lines=22> */
.L_x_2852:
        /* <DEDUP_REMOVED lines=18> */
.L_x_2853:
        /* <DEDUP_REMOVED lines=22> */
.L_x_2854:
        /* <DEDUP_REMOVED lines=22> */
.L_x_2855:
[----:B-1----:R-:W-:Y:S01]  /*0920*/  UMOV UR4, 0x1 ;  /* 0x0000000100047882 */ /* 0x002fe20000000000 */
[----:B------:R-:W-:Y:S01]  /*0930*/  PLOP3.LUT P0, PT, PT, PT, UP0, 0x80, 0x0 ;  /* 0x000000000000781c */ /* 0x000fe20003f0f008 */
[----:B------:R-:W-:Y:S01]  /*0940*/  USEL UR4, UR4, 0x2, !UP0 ;  /* 0x0000000204047887 */ /* 0x000fe2000c000000 */
[----:B------:R-:W-:-:S05]  /*0950*/  NOP ;  /* 0x0000000000007918 */ /* 0x000fca0000000000 */
[----:B------:R-:W-:-:S05]  /*0960*/  IMAD.U32 R2, RZ, RZ, UR4 ;  /* 0x00000004ff027e24 */ /* 0x000fca000f8e00ff */
[----:B------:R1:W-:Y:S01]  /*0970*/  STL [R1+0x1c], R2 ;  /* 0x00001c0201007387 */ /* 0x0003e20000100800 */
[----:B--23--:R-:W-:Y:S06]  /*0980*/  BAR.SYNC.DEFER_BLOCKING 0x0 ;  /* 0x0000000000007b1d */ /* 0x00cfec0000010000 */
[----:B------:R-:W-:Y:S05]  /*0990*/  @!P0 BRA `(.L_x_2856) ;  /* 0x000000a8009c8947 */ /* 0x000fea0003800000 */
.L_x_2857:
        /* <DEDUP_REMOVED lines=9> */
[----:B-1----:R-:W2:Y:S01]  /*0a30*/  LDL R2, [R1+0x1c] ;  /* 0x00001c0001027983 */ /* 0x002ea20000100800 */
[----:B------:R-:W-:Y:S01]  /*0a40*/  VIADD R0, R4, 0xffffff80 ;  /* 0xffffff8004007836 */ /* 0x000fe20000000000 */
[----:B------:R-:W1:Y:S01]  /*0a50*/  S2UR UR5, SR_CgaCtaId ;  /* 0x00000000000579c3 */ /* 0x000e620000008800 */
[----:B------:R-:W-:Y:S01]  /*0a60*/  UMOV UR4, 0x400 ;  /* 0x0000040000047882 */ /* 0x000fe20000000000 */
[----:B------:R-:W-:Y:S01]  /*0a70*/  IMAD.MOV.U32 R210, RZ, RZ, -0x2 ;  /* 0xfffffffeffd27424 */ /* 0x000fe200078e00ff */
[----:B------:R-:W-:Y:S01]  /*0a80*/  UMOV UR38, URZ ;  /* 0x0000003f00267c82 */ /* 0x000fe20008000000 */
[----:B------:R-:W-:Y:S01]  /*0a90*/  SHF.R.S32.HI R3, RZ, 0x1f, R0 ;  /* 0x0000001fff037819 */ /* 0x000fe20000011400 */
[----:B------:R-:W-:-:S03]  /*0aa0*/  IMAD.U32 R22, RZ, RZ, UR7 ;  /* 0x00000007ff167e24 */ /* 0x000fc6000f8e00ff */
[----:B------:R-:W3:Y:S01]  /*0ab0*/  S2UR UR6, SR_SWINHI ;  /* 0x00000000000679c3 */ /* 0x000ee20000002f00 */
[CC--:B------:R-:W-:Y:S02]  /*0ac0*/  LEA.HI R6, R3.reuse, R0.reuse, RZ, 0x4 ;  /* 0x0000000003067211 */ /* 0x0c0fe400078f20ff */
[----:B------:R-:W-:Y:S02]  /*0ad0*/  LEA.HI R208, R3, R0, RZ, 0x5 ;  /* 0x0000000003d07211 */ /* 0x000fe400078f28ff */
[----:B------:R-:W-:Y:S02]  /*0ae0*/  SHF.R.S32.HI R7, RZ, 0x4, R6 ;  /* 0x00000004ff077819 */ /* 0x000fe40000011406 */
[----:B------:R-:W-:Y:S02]  /*0af0*/  SHF.R.S32.HI R208, RZ, 0x5, R208 ;  /* 0x00000005ffd07819 */ /* 0x000fe400000114d0 */
[----:B------:R-:W-:-:S04]  /*0b00*/  LEA.HI R8, R6, R7, RZ, 0x1 ;  /* 0x0000000706087211 */ /* 0x000fc800078f08ff */
[----:B------:R-:W-:Y:S01]  /*0b10*/  LOP3.LUT R8, R8, 0x1ffffffe, RZ, 0xc0, !PT ;  /* 0x1ffffffe08087812 */ /* 0x000fe200078ec0ff */
[----:B-1----:R-:W-:-:S03]  /*0b20*/  ULEA UR9, UR5, UR4, 0x18 ;  /* 0x0000000405097291 */ /* 0x002fc6000f8ec03f */
[----:B------:R-:W-:-:S03]  /*0b30*/  IADD3 R8, R7, -R8, RZ ;  /* 0x8000000807087210 */ /* 0x000fc60007ffe0ff */
[----:B------:R-:W-:Y:S01]  /*0b40*/  IMAD.U32 R16, RZ, RZ, UR9 ;  /* 0x00000009ff107e24 */ /* 0x000fe2000f8e00ff */
[----:B------:R-:W-:Y:S01]  /*0b50*/  UMOV UR4, UR9 ;  /* 0x0000000900047c82 */ /* 0x000fe20008000000 */
[----:B---3--:R-:W-:Y:S01]  /*0b60*/  UMOV UR5, UR6 ;  /* 0x0000000600057c82 */ /* 0x008fe20008000000 */
[----:B------:R-:W-:Y:S02]  /*0b70*/  IMAD.U32 R18, RZ, RZ, UR4 ;  /* 0x00000004ff127e24 */ /* 0x000fe4000f8e00ff */
[----:B------:R-:W-:Y:S01]  /*0b80*/  IMAD.U32 R19, RZ, RZ, UR5 ;  /* 0x00000005ff137e24 */ /* 0x000fe2000f8e00ff */
[----:B------:R-:W-:Y:S02]  /*0b90*/  UMOV UR5, URZ ;  /* 0x0000003f00057c82 */ /* 0x000fe40008000000 */
[----:B------:R-:W-:Y:S01]  /*0ba0*/  IMAD.U32 R23, RZ, RZ, UR5 ;  /* 0x00000005ff177e24 */ /* 0x000fe2000f8e00ff */
[----:B--2---:R-:W-:Y:S02]  /*0bb0*/  R2UR UR8, R2 ;  /* 0x00000000020872ca */ /* 0x004fe400000e0000 */
[----:B------:R-:W-:-:S02]  /*0bc0*/  LEA.HI R2, R3, R0, RZ, 0x7 ;  /* 0x0000000003027211 */ /* 0x000fc400078f38ff */
[----:B------:R-:W-:Y:S02]  /*0bd0*/  LOP3.LUT R3, R6, 0x3fffff0, RZ, 0xc0, !PT ;  /* 0x03fffff006037812 */ /* 0x000fe400078ec0ff */
[----:B------:R-:W-:Y:S02]  /*0be0*/  LOP3.LUT R5, R2, 0xffffff80, RZ, 0xc0, !PT ;  /* 0xffffff8002057812 */ /* 0x000fe400078ec0ff */
[----:B------:R-:W-:Y:S01]  /*0bf0*/  SHF.R.S32.HI R207, RZ, 0x7, R2 ;  /* 0x00000007ffcf7819 */ /* 0x000fe20000011402 */
[C---:B------:R-:W-:Y:S02]  /*0c00*/  IMAD.IADD R3, R0.reuse, 0x1, -R3 ;  /* 0x0000000100037824 */ /* 0x040fe400078e0a03 */
[----:B------:R-:W-:Y:S01]  /*0c10*/  IMAD.IADD R204, R0, 0x1, -R5 ;  /* 0x0000000100cc7824 */ /* 0x000fe200078e0a05 */
[----:B------:R-:W-:Y:S01]  /*0c20*/  LEA.HI R2, R2, R207, RZ, 0x1 ;  /* 0x000000cf02027211 */ /* 0x000fe200078f08ff */
[----:B------:R-:W-:Y:S01]  /*0c30*/  IMAD R3, R208, 0x10, R3 ;  /* 0x00000010d0037824 */ /* 0x000fe200078e0203 */
[----:B------:R-:W-:-:S02]  /*0c40*/  ULOP3.LUT UR4, UR8, 0x1, URZ, 0xfc, !UPT ;  /* 0x0000000108047892 */ /* 0x000fc4000f8efc3f */
[----:B------:R-:W-:Y:S01]  /*0c50*/  SHF.R.S32.HI R5, RZ, 0x1f, R204 ;  /* 0x0000001fff057819 */ /* 0x000fe200000114cc */
[----:B------:R-:W-:Y:S01]  /*0c60*/  IMAD R8, R3, 0x8, R8 ;  /* 0x0000000803087824 */ /* 0x000fe200078e0208 */
[----:B------:R-:W-:Y:S02]  /*0c70*/  LOP3.LUT R2, R2, 0x3fffffe, RZ, 0xc0, !PT ;  /* 0x03fffffe02027812 */ /* 0x000fe400078ec0ff */
[CC--:B------:R-:W-:Y:S01]  /*0c80*/  LEA.HI R4, R5.reuse, R204.reuse, RZ, 0x2 ;  /* 0x000000cc05047211 */ /* 0x0c0fe200078f10ff */
[----:B------:R-:W-:Y:S01]  /*0c90*/  IMAD.U32 R211, RZ, RZ, UR4 ;  /* 0x00000004ffd37e24 */ /* 0x000fe2000f8e00ff */
[----:B------:R-:W-:Y:S01]  /*0ca0*/  LEA.HI R5, R5, R204, RZ, 0x5 ;  /* 0x000000cc05057211 */ /* 0x000fe200078f28ff */
[----:B------:R-:W-:Y:S01]  /*0cb0*/  IMAD.IADD R2, R207, 0x1, -R2 ;  /* 0x00000001cf027824 */ /* 0x000fe200078e0a02 */
[--C-:B------:R-:W-:Y:S01]  /*0cc0*/  SHF.R.S32.HI R6, RZ, 0x2, R4.reuse ;  /* 0x00000002ff067819 */ /* 0x100fe20000011404 */
[----:B------:R-:W-:Y:S01]  /*0cd0*/  UMOV UR4, URZ ;  /* 0x0000003f00047c82 */ /* 0x000fe20008000000 */
[----:B------:R-:W-:Y:S01]  /*0ce0*/  SHF.R.S32.HI R9, RZ, 0x1f, R4 ;  /* 0x0000001fff097819 */ /* 0x000fe20000011404 */
[----:B------:R-:W-:Y:S01]  /*0cf0*/  IMAD.U32 R17, RZ, RZ, UR4 ;  /* 0x00000004ff117e24 */ /* 0x000fe2000f8e00ff */
[----:B------:R-:W-:Y:S01]  /*0d00*/  SHF.R.S32.HI R0, RZ, 0x5, R5 ;  /* 0x00000005ff007819 */ /* 0x000fe20000011405 */
[----:B------:R-:W-:Y:S01]  /*0d10*/  IMAD.SHL.U32 R5, R8, 0x8, RZ ;  /* 0x0000000808057824 */ /* 0x000fe200078e00ff */
[----:B------:R-:W-:-:S02]  /*0d20*/  LEA.HI R9, R9, R6, RZ, 0x3 ;  /* 0x0000000609097211 */ /* 0x000fc400078f18ff */
[----:B------:R-:W-:Y:S01]  /*0d30*/  LOP3.LUT R3, R4, 0x7ffffffc, RZ, 0xc0, !PT ;  /* 0x7ffffffc04037812 */ /* 0x000fe200078ec0ff */
[----:B------:R-:W-:Y:S01]  /*0d40*/  IMAD.WIDE R18, R5, 0x2, R18 ;  /* 0x0000000205127825 */ /* 0x000fe200078e0212 */
[----:B------:R-:W-:Y:S02]  /*0d50*/  LOP3.LUT R9, R9, 0xfffffff8, RZ, 0xc0, !PT ;  /* 0xfffffff809097812 */ /* 0x000fe400078ec0ff */
[----:B------:R-:W-:-:S03]  /*0d60*/  IADD3 R3, R204, -R3, RZ ;  /* 0x80000003cc037210 */ /* 0x000fc60007ffe0ff */
[----:B------:R-:W-:Y:S02]  /*0d70*/  IMAD.IADD R9, R6, 0x1, -R9 ;  /* 0x0000000106097824 */ /* 0x000fe400078e0a09 */
[----:B------:R-:W-:Y:S02]  /*0d80*/  IMAD R210, R3, R210, 0x70 ;  /* 0x0000007003d27424 */ /* 0x000fe400078e02d2 */
[----:B------:R-:W-:-:S05]  /*0d90*/  IMAD R9, R0, 0x10, R9 ;  /* 0x0000001000097824 */ /* 0x000fca00078e0209 */
[----:B------:R-:W-:-:S07]  /*0da0*/  LEA R209, R2, R9, 0x6 ;  /* 0x0000000902d17211 */ /* 0x000fce00078e30ff */
.L_x_2880:
[----:B------:R-:W1:Y:S01]  /*0db0*/  SHFL.IDX PT, R0, R207, RZ, 0x1f ;  /* 0x00001fffcf007589 */ /* 0x000e6200000e0000 */
[----:B------:R-:W-:Y:S01]  /*0dc0*/  R2UR UR9, R16 ;  /* 0x00000000100972ca */ /* 0x000fe200000e0000 */
[----:B------:R-:W-:Y:S01]  /*0dd0*/  ULDC UR5, c[0x0][0xda8] ;  /* 0x00036a0000057ab9 */ /* 0x000fe20000000800 */
[----:B------:R-:W-:Y:S01]  /*0de0*/  ULDC.64 UR6, c[0x0][0x3f8] ;  /* 0x0000fe0000067ab9 */ /* 0x000fe20000000a00 */
[----:B------:R-:W-:Y:S01]  /*0df0*/  R2UR UR12, R22 ;  /* 0x00000000160c72ca */ /* 0x000fe200000e0000 */
[----:B------:R-:W-:Y:S02]  /*0e00*/  UISETP.NE.AND UP1, UPT, UR5, 0x1, UPT ;  /* 0x000000010500788c */ /* 0x000fe4000bf25270 */
[----:B------:R-:W-:Y:S01]  /*0e10*/  UISETP.NE.U32.AND UP0, UPT, UR6, URZ, UPT ;  /* 0x0000003f0600728c */ /* 0x000fe2000bf05070 */
[----:B------:R-:W-:Y:S01]  /*0e20*/  ULDC UR5, c[0x0][0xdb4] ;  /* 0x00036d0000057ab9 */ /* 0x000fe20000000800 */
[----:B------:R-:W-:Y:S01]  /*0e30*/  ULDC UR60, c[0x0][0x404] ;  /* 0x00010100003c7ab9 */ /* 0x000fe20000000800 */
[----:B------:R-:W-:-:S02]  /*0e40*/  UISETP.NE.AND UP2, UPT, UR5, 0x1, UPT ;  /* 0x000000010500788c */ /* 0x000fc4000bf45270 */
[----:B------:R-:W-:Y:S02]  /*0e50*/  UISETP.NE.AND.EX UP0, UPT, UR7, URZ, UPT, UP0 ;  /* 0x0000003f0700728c */ /* 0x000fe4000bf05300 */
[----:B------:R-:W-:Y:S02]  /*0e60*/  UIADD3 UR9, UR9, 0x15400, URZ ;  /* 0x0001540009097890 */ /* 0x000fe4000fffe03f */
[----:B------:R-:W-:Y:S01]  /*0e70*/  USEL UR60, UR60, 0x1, UP0 ;  /* 0x000000013c3c7887 */ /* 0x000fe20008000000 */
[----:B------:R-:W-:Y:S01]  /*0e80*/  ULDC UR8, c[0x0][0x2e0] ;  /* 0x0000b80000087ab9 */ /* 0x000fe20000000800 */
[----:B------:R-:W-:Y:S01]  /*0e90*/  @UP1 ULDC UR6, c[0x0][0xdac] ;  /* 0x00036b0000061ab9 */ /* 0x000fe20000000800 */
[----:B------:R-:W-:Y:S02]  /*0ea0*/  ULOP3.LUT UP0, URZ, UR9, 0x9f, URZ, 0xc0, !UPT ;  /* 0x0000009f093f7892 */ /* 0x000fe4000f80c03f */
[----:B------:R-:W-:Y:S01]  /*0eb0*/  UIMAD.WIDE.U32 UR6, UR12, UR6, URZ ;  /* 0x000000060c0672a5 */ /* 0x000fe2000f8e003f */
[----:B-1----:R-:W-:Y:S01]  /*0ec0*/  R2UR UR4, R0 ;  /* 0x00000000000472ca */ /* 0x002fe200000e0000 */
[----:B------:R-:W-:Y:S01]  /*0ed0*/  UIMAD UR60, UR60, UR8, URZ ;  /* 0x000000083c3c72a4 */ /* 0x000fe2000f8e023f */
[----:B------:R-:W-:-:S02]  /*0ee0*/  UMOV UR13, UR12 ;  /* 0x0000000c000d7c82 */ /* 0x000fc40008000000 */
[----:B------:R-:W-:Y:S01]  /*0ef0*/  @UP1 ULDC UR8, c[0x0][0xdb0] ;  /* 0x00036c0000081ab9 */ /* 0x000fe20000000800 */
[----:B------:R-:W-:Y:S01]  /*0f00*/  PLOP3.LUT P0, PT, PT, PT, UP0, 0x80, 0x0 ;  /* 0x000000000000781c */ /* 0x000fe20003f0f008 */
[----:B------:R-:W-:Y:S01]  /*0f10*/  @UP1 USHF.R.U32.HI UR13, URZ, UR8, UR7 ;  /* 0x000000083f0d1299 */ /* 0x000fe20008011607 */
[----:B------:R-:W-:-:S03]  /*0f20*/  @UP2 ULDC.64 UR10, c[0x0][0xdb8] ;  /* 0x00036e00000a2ab9 */ /* 0x000fc60000000a00 */
[----:B------:R-:W-:Y:S02]  /*0f30*/  UIMAD.WIDE.U32 UR6, UR13, UR10, URZ ;  /* 0x0000000a0d0672a5 */ /* 0x000fe4000f8e003f */
[----:B------:R-:W-:Y:S01]  /*0f40*/  IMAD.U32 R206, RZ, RZ, UR13 ;  /* 0x0000000dffce7e24 */ /* 0x000fe2000f8e00ff */
[----:B------:R-:W-:Y:S01]  /*0f50*/  ULEA.HI UR5, UR4, UR4, URZ, 0x1 ;  /* 0x0000000404057291 */ /* 0x000fe2000f8f083f */
[----:B------:R-:W-:Y:S01]  /*0f60*/  UMOV UR36, UR13 ;  /* 0x0000000d00247c82 */ /* 0x000fe20008000000 */
[----:B------:R-:W-:Y:S02]  /*0f70*/  @UP2 USHF.R.U32.HI UR36, URZ, UR11, UR7 ;  /* 0x0000000b3f242299 */ /* 0x000fe40008011607 */
[----:B------:R-:W-:-:S04]  /*0f80*/  ULOP3.LUT UR5, UR5, 0x1e, URZ, 0xc0, !UPT ;  /* 0x0000001e05057892 */ /* 0x000fc8000f8ec03f */
[----:B------:R-:W-:Y:S02]  /*0f90*/  UIADD3 UR4, UR4, -UR5, URZ ;  /* 0x8000000504047290 */ /* 0x000fe4000fffe03f */
[----:B------:R-:W-:Y:S02]  /*0fa0*/  UIADD3 UR5, UR60, 0x6f, URZ ;  /* 0x0000006f3c057890 */ /* 0x000fe4000fffe03f */
[----:B------:R-:W-:-:S03]  /*0fb0*/  ULEA UR8, UR4, UR9, 0xd ;  /* 0x0000000904087291 */ /* 0x000fc6000f8e683f */
[----:B------:R-:W-:Y:S01]  /*0fc0*/  UMOV UR4, URZ ;  /* 0x0000003f00047c82 */ /* 0x000fe20008000000 */
[----:B------:R-:W-:Y:S02]  /*0fd0*/  USHF.R.U32.HI UR8, URZ, 0x4, UR8 ;  /* 0x000000043f087899 */ /* 0x000fe40008011608 */
[----:B------:R-:W-:Y:S02]  /*0fe0*/  UIMAD.WIDE UR4, UR5, -0x6db6db6d, UR4 ;  /* 0x92492493050478a5 */ /* 0x000fe4000f8e0204 */
[----:B------:R-:W-:Y:S02]  /*0ff0*/  ULOP3.LUT UR39, UR8, 0x3fff, URZ, 0xc0, !UPT ;  /* 0x00003fff08277892 */ /* 0x000fe4000f8ec03f */
[----:B------:R-:W-:-:S03]  /*1000*/  USHF.R.U32.HI UR61, URZ, 0x1f, UR5 ;  /* 0x0000001f3f3d7899 */ /* 0x000fc60008011605 */
[----:B------:R-:W-:Y:S01]  /*1010*/  UMOV UR4, UR12 ;  /* 0x0000000c00047c82 */ /* 0x000fe20008000000 */
[----:B------:R-:W-:Y:S01]  /*1020*/  ULEA.HI.SX32 UR61, UR5, UR61, 0x1a ;  /* 0x0000003d053d7291 */ /* 0x000fe2000f8fd23f */
[----:B------:R-:W-:Y:S01]  /*1030*/  MOV R205, UR4 ;  /* 0x0000000400cd7c02 */ /* 0x000fe20008000f00 */
[----:B------:R-:W-:Y:S10]  /*1040*/  @!P0 BRA `(.L_x_2858) ;  /* 0x0000000000408947 */ /* 0x000ff40003800000 */
        /* <DEDUP_REMOVED lines=8> */
[----:B------:R-:W-:Y:S01]  /*10d0*/  MOV R11, UR7 ;  /* 0x00000007000b7c02 */ /* 0x000fe20008000f00 */
[----:B------:R-:W-:Y:S02]  /*10e0*/  IMAD.U32 R6, RZ, RZ, UR4 ;  /* 0x00000004ff067e24 */ /* 0x000fe4000f8e00ff */
[----:B------:R-:W-:-:S02]  /*10f0*/  IMAD.U32 R7, RZ, RZ, UR5 ;  /* 0x00000005ff077e24 */ /* 0x000fc4000f8e00ff */
[----:B------:R-:W-:Y:S02]  /*1100*/  IMAD.MOV.U32 R8, RZ, RZ, 0x70 ;  /* 0x00000070ff087424 */ /* 0x000fe400078e00ff */
[----:B------:R-:W-:Y:S02]  /*1110*/  IMAD.MOV.U32 R12, RZ, RZ, 0x1 ;  /* 0x00000001ff0c7424 */ /* 0x000fe400078e00ff */
[----:B-1----:R-:W-:-:S07]  /*1120*/  IMAD.MOV.U32 R13, RZ, RZ, RZ ;  /* 0x000000ffff0d7224 */ /* 0x002fce00078e00ff */
[----:B------:R-:W-:-:S07]  /*1130*/  LEPC R20, `(.L_x_2858) ;  /* 0x000000001014794e */ /* 0x000fce0000000000 */
[----:B--2---:R-:W-:Y:S05]  /*1140*/  CALL.ABS.NOINC R2 ;  /* 0x0000000002007343 */ /* 0x004fea0003c00000 */
.L_x_2858:
[----:B------:R-:W-:Y:S02]  /*1150*/  R2UR UR4, R23 ;  /* 0x00000000170472ca */ /* 0x000fe400000e0000 */
[----:B------:R-:W-:Y:S02]  /*1160*/  R2UR UR6, R16 ;  /* 0x00000000100672ca */ /* 0x000fe400000e0000 */
[----:B------:R-:W-:-:S09]  /*1170*/  R2UR UR5, R211 ;  /* 0x00000000d30572ca */ /* 0x000fd200000e0000 */
[----:B------:R-:W-:-:S04]  /*1180*/  ULOP3.LUT UR4, UR4, 0x1, URZ, 0xc0, !UPT ;  /* 0x0000000104047892 */ /* 0x000fc8000f8ec03f */
[----:B------:R-:W-:Y:S02]  /*1190*/  IMAD.U32 R2, RZ, RZ, UR5 ;  /* 0x00000005ff027e24 */ /* 0x000fe4000f8e00ff */
[----:B------:R-:W-:-:S03]  /*11a0*/  IMAD.U32 R0, RZ, RZ, UR4 ;  /* 0x00000004ff007e24 */ /* 0x000fc6000f8e00ff */
[----:B------:R-:W-:Y:S02]  /*11b0*/  ISETP.NE.AND P0, PT, R2, 0x3, PT ;  /* 0x000000030200780c */ /* 0x000fe40003f05270 */
[----:B------:R-:W-:-:S04]  /*11c0*/  SHF.L.U32 R0, R0, 0x1f, RZ ;  /* 0x0000001f00007819 */ /* 0x000fc800000006ff */
[----:B------:R-:W1:Y:S02]  /*11d0*/  SYNCS.PHASECHK.TRANS64.TRYWAIT P1, [UR6+0x36800], R0 ;  /* 0x03680000ff0075a7 */ /* 0x000e640008020146 */
[----:B-1----:R-:W-:Y:S05]  /*11e0*/  @!P1 BRA `(.L_x_2859) ;  /* 0x000000d4004c9947 */ /* 0x002fea0003800000 */
.L_x_2938:
[----:B------:R-:W-:Y:S05]  /*11f0*/  @!P0 BRA `(.L_x_2860) ;  /* 0x0000000000048947 */ /* 0x000fea0003800000 */
[----:B------:R-:W-:Y:S01]  /*1200*/  BPT.TRAP 0x1 ;  /* 0x000000040000795c */ /* 0x000fe20000300000 */
.L_x_2860:
[----:B------:R-:W-:Y:S02]  /*1210*/  R2UR UR5, R17 ;  /* 0x00000000110572ca */ /* 0x000fe400000e0000 */
[----:B------:R-:W-:Y:S02]  /*1220*/  R2UR UR4, R16 ;  /* 0x00000000100472ca */ /* 0x000fe400000e0000 */
[----:B------:R-:W-:-:S09]  /*1230*/  MOV R2, UR38 ;  /* 0x0000002600027c02 */ /* 0x000fd20008000f00 */
[----:B-1----:R-:W-:Y:S02]  /*1240*/  IMAD.U32 R3, RZ, RZ, UR5 ;  /* 0x00000005ff037e24 */ /* 0x002fe4000f8e00ff */
[----:B------:R-:W-:-:S03]  /*1250*/  LEA R2, R2, UR4, 0x3 ;  /* 0x0000000402027c11 */ /* 0x000fc6000f8e18ff */
[----:B------:R-:W-:-:S04]  /*1260*/  SHF.L.U32 R3, R3, 0x1f, RZ ;  /* 0x0000001f03037819 */ /* 0x000fc800000006ff */
[----:B------:R1:W2:Y:S01]  /*1270*/  SYNCS.PHASECHK.TRANS64.TRYWAIT P2, [R2+URZ+0x36830], R3 ;  /* 0x03683003020075a7 */ /* 0x0002a2000804017f */
[----:B------:R-:W-:Y:S05]  /*1280*/  @!P0 BRA `(.L_x_2861) ;  /* 0x0000000000048947 */ /* 0x000fea0003800000 */
[----:B------:R-:W-:Y:S01]  /*1290*/  BPT.TRAP 0x1 ;  /* 0x000000040000795c */ /* 0x000fe20000300000 */
.L_x_2861:
[----:B------:R-:W3:Y:S01]  /*12a0*/  S2R R0, SR_TID.X ;  /* 0x0000000000007919 */ /* 0x000ee20000002100 */
[----:B------:R-:W-:Y:S01]  /*12b0*/  IMAD.MOV.U32 R119, RZ, RZ, RZ ;  /* 0x000000ffff777224 */ /* 0x000fe200078e00ff */
[----:B---3--:R-:W-:-:S04]  /*12c0*/  LOP3.LUT R0, R0, 0x7f, RZ, 0xc0, !PT ;  /* 0x0000007f00007812 */ /* 0x008fc800078ec0ff */
[----:B------:R-:W-:Y:S01]  /*12d0*/  ISETP.NE.AND P1, PT, R0, RZ, PT ;  /* 0x000000ff0000720c */ /* 0x000fe20003f25270 */
[----:B--2---:R-:W-:-:S12]  /*12e0*/  @P2 BRA `(.L_x_2862) ;  /* 0x0000000000082947 */ /* 0x004fd80003800000 */
[----:B------:R-:W2:Y:S02]  /*12f0*/  SYNCS.PHASECHK.TRANS64.TRYWAIT P2, [R2+URZ+0x36830], R3 ;  /* 0x03683003020075a7 */ /* 0x000ea4000804017f */
[----:B--2---:R-:W-:Y:S05]  /*1300*/  @!P2 BRA `(.L_x_2863) ;  /* 0x000000d40020a947 */ /* 0x004fea0003800000 */
.L_x_2862:
[----:B------:R-:W-:Y:S05]  /*1310*/  WARPSYNC.ALL ;  /* 0x0000000000007948 */ /* 0x000fea0003800000 */
[----:B------:R-:W-:Y:S01]  /*1320*/  R2UR UR4, R16 ;  /* 0x00000000100472ca */ /* 0x000fe200000e0000 */
[----:B------:R-:W-:Y:S01]  /*1330*/  ULOP3.LUT UR39, UR39, 0x10000, URZ, 0xfc, !UPT ;  /* 0x0001000027277892 */ /* 0x000fe2000f8efc3f */
[----:B------:R-:W-:Y:S01]  /*1340*/  WARPGROUP.ARRIVE ;  /* 0x00000000000079c5 */ /* 0x000fe20000000000 */
[----:B------:R-:W-:Y:S01]  /*1350*/  UMOV UR57, 0x40000040 ;  /* 0x4000004000397882 */ /* 0x000fe20000000000 */
[----:B------:R-:W-:Y:S01]  /*1360*/  UMOV UR59, 0x40000040 ;  /* 0x40000040003b7882 */ /* 0x000fe20000000000 */
[----:B------:R-:W-:Y:S01]  /*1370*/  UMOV UR7, 0x40000040 ;  /* 0x4000004000077882 */ /* 0x000fe20000000000 */
[----:B------:R-:W-:Y:S01]  /*1380*/  UMOV UR9, UR57 ;  /* 0x0000003900097c82 */ /* 0x000fe20008000000 */
[----:B------:R-:W-:Y:S01]  /*1390*/  UMOV UR11, 0x40000040 ;  /* 0x40000040000b7882 */ /* 0x000fe20000000000 */
[----:B------:R-:W-:Y:S01]  /*13a0*/  UMOV UR56, UR39 ;  /* 0x0000002700387c82 */ /* 0x000fe20008000000 */
[----:B------:R-:W-:Y:S01]  /*13b0*/  UMOV UR13, UR57 ;  /* 0x00000039000d7c82 */ /* 0x000fe20008000000 */
[----:B------:R-:W-:Y:S01]  /*13c0*/  UMOV UR8, UR56 ;  /* 0x0000003800087c82 */ /* 0x000fe20008000000 */
[----:B------:R-:W-:Y:S01]  /*13d0*/  UMOV UR12, UR56 ;  /* 0x00000038000c7c82 */ /* 0x000fe20008000000 */
[----:B------:R-:W-:Y:S01]  /*13e0*/  UMOV UR15, 0x40000040 ;  /* 0x40000040000f7882 */ /* 0x000fe20000000000 */
[----:B------:R-:W-:Y:S01]  /*13f0*/  UIADD3 UR4, UR4, 0x21400, URZ ;  /* 0x0002140004047890 */ /* 0x000fe2000fffe03f */
[----:B------:R-:W-:Y:S01]  /*1400*/  MOV R0, UR57 ;  /* 0x0000003900007c02 */ /* 0x000fe20008000f00 */
[----:B------:R-:W-:Y:S01]  /*1410*/  UMOV UR16, UR56 ;  /* 0x0000003800107c82 */ /* 0x000fe20008000000 */
[----:B------:R-:W-:Y:S01]  /*1420*/  UMOV UR17, UR57 ;  /* 0x0000003900117c82 */ /* 0x000fe20008000000 */
[----:B------:R-:W-:Y:S01]  /*1430*/  USHF.R.U32.HI UR4, URZ, 0x4, UR4 ;  /* 0x000000043f047899 */ /* 0x000fe20008011604 */
[----:B-12---:R-:W-:Y:S01]  /*1440*/  MOV R3, UR56 ;  /* 0x0000003800037c02 */ /* 0x006fe20008000f00 */
[----:B------:R-:W-:Y:S01]  /*1450*/  UMOV UR19, 0x40000040 ;  /* 0x4000004000137882 */ /* 0x000fe20000000000 */
[----:B------:R-:W-:Y:S01]  /*1460*/  UIADD3 UR20, UR39, 0x2, URZ ;  /* 0x0000000227147890 */ /* 0x000fe2000fffe03f */
[----:B------:R-:W-:Y:S01]  /*1470*/  P2R R80, PR, RZ, 0x2 ;  /* 0x00000002ff507803 */ /* 0x000fe20000000000 */
[----:B------:R-:W-:Y:S01]  /*1480*/  ULOP3.LUT UR4, UR4, 0x3fff, URZ, 0xc0, !UPT ;  /* 0x00003fff04047892 */ /* 0x000fe2000f8ec03f */
[----:B------:R-:W-:Y:S01]  /*1490*/  P2R R82, PR, RZ, 0x1 ;  /* 0x00000001ff527803 */ /* 0x000fe20000000000 */
[----:B------:R-:W-:Y:S01]  /*14a0*/  UMOV UR23, 0x40000040 ;  /* 0x4000004000177882 */ /* 0x000fe20000000000 */
[----:B------:R-:W-:Y:S01]  /*14b0*/  UMOV UR27, 0x40000040 ;  /* 0x40000040001b7882 */ /* 0x000fe20000000000 */
[----:B------:R-:W-:Y:S01]  /*14c0*/  ULOP3.LUT UR5, UR4, 0x10000, URZ, 0xfc, !UPT ;  /* 0x0001000004057892 */ /* 0x000fe2000f8efc3f */
[-C--:B------:R-:W-:Y:S01]  /*14d0*/  MOV R118, R119.reuse ;  /* 0x0000007700767202 */ /* 0x080fe20000000f00 */
[----:B------:R-:W-:Y:S01]  /*14e0*/  UMOV UR31, 0x40000040 ;  /* 0x40000040001f7882 */ /* 0x000fe20000000000 */
[----:B------:R-:W-:Y:S01]  /*14f0*/  UMOV UR4, UR56 ;  /* 0x0000003800047c82 */ /* 0x000fe20008000000 */
[----:B------:R-:W-:Y:S01]  /*1500*/  UIMAD UR37, UR38, 0xa80, UR5 ;  /* 0x00000a80262578a4 */ /* 0x000fe2000f8e0205 */
[--C-:B------:R-:W-:Y:S01]  /*1510*/  IMAD.MOV.U32 R116, RZ, RZ, R119.reuse ;  /* 0x000000ffff747224 */ /* 0x100fe200078e0077 */
[----:B------:R-:W-:Y:S01]  /*1520*/  UMOV UR35, 0x40000040 ;  /* 0x4000004000237882 */ /* 0x000fe20000000000 */
[----:B------:R-:W-:Y:S01]  /*1530*/  IMAD.U32 R8, RZ, RZ, UR5 ;  /* 0x00000005ff087e24 */ /* 0x000fe2000f8e00ff */
[----:B------:R-:W-:Y:S01]  /*1540*/  UIADD3 UR6, UR37, 0x80, URZ ;  /* 0x0000008025067890 */ /* 0x000fe2000fffe03f */
[--C-:B------:R-:W-:Y:S01]  /*1550*/  IMAD.MOV.U32 R114, RZ, RZ, R119.reuse ;  /* 0x000000ffff727224 */ /* 0x100fe200078e0077 */
[----:B------:R-:W-:Y:S01]  /*1560*/  UMOV UR5, UR57 ;  /* 0x0000003900057c82 */ /* 0x000fe20008000000 */
[----:B------:R-:W-:Y:S01]  /*1570*/  UMOV UR58, UR37 ;  /* 0x00000025003a7c82 */ /* 0x000fe20008000000 */
[----:B------:R-:W-:Y:S01]  /*1580*/  UIADD3 UR10, UR37, 0x180, URZ ;  /* 0x00000180250a7890 */ /* 0x000fe2000fffe03f */
[----:B------:R-:W-:Y:S01]  /*1590*/  HGMMA.64x16x16.F32 R72, gdesc[UR56], RZ, !UPT, gsb0 ;  /* 0x00200000384879f0 */ /* 0x000fe2000c0008ff */
[----:B------:R-:W-:Y:S01]  /*15a0*/  UIADD3 UR14, UR37, 0x200, URZ ;  /* 0x00000200250e7890 */ /* 0x000fe2000fffe03f */
[--C-:B------:R-:W-:Y:S01]  /*15b0*/  IMAD.MOV.U32 R112, RZ, RZ, R119.reuse ;  /* 0x000000ffff707224 */ /* 0x100fe200078e0077 */
[----:B------:R-:W-:Y:S01]  /*15c0*/  UIADD3 UR18, UR37, 0x280, URZ ;  /* 0x0000028025127890 */ /* 0x000fe2000fffe03f */
[--C-:B------:R-:W-:Y:S01]  /*15d0*/  IMAD.MOV.U32 R110, RZ, RZ, R119.reuse ;  /* 0x000000ffff6e7224 */ /* 0x100fe200078e0077 */
[----:B------:R-:W-:Y:S01]  /*15e0*/  UIADD3 UR22, UR37, 0x284, URZ ;  /* 0x0000028425167890 */ /* 0x000fe2000fffe03f */
[-C--:B------:R-:W-:Y:S01]  /*15f0*/  MOV R108, R119.reuse ;  /* 0x00000077006c7202 */ /* 0x080fe20000000f00 */
[----:B------:R-:W-:Y:S01]  /*1600*/  UIADD3 UR26, UR37, 0x286, URZ ;  /* 0x00000286251a7890 */ /* 0x000fe2000fffe03f */
[--C-:B------:R-:W-:Y:S01]  /*1610*/  IMAD.MOV.U32 R106, RZ, RZ, R119.reuse ;  /* 0x000000ffff6a7224 */ /* 0x100fe200078e0077 */
[----:B------:R-:W-:Y:S01]  /*1620*/  UIADD3 UR30, UR37, 0x600, URZ ;  /* 0x00000600251e7890 */ /* 0x000fe2000fffe03f */
[--C-:B------:R-:W-:Y:S01]  /*1630*/  IMAD.MOV.U32 R104, RZ, RZ, R119.reuse ;  /* 0x000000ffff687224 */ /* 0x100fe200078e0077 */
[----:B------:R-:W-:Y:S01]  /*1640*/  UIADD3 UR34, UR37, 0x602, URZ ;  /* 0x0000060225227890 */ /* 0x000fe2000fffe03f */
[--C-:B------:R-:W-:Y:S01]  /*1650*/  IMAD.MOV.U32 R102, RZ, RZ, R119.reuse ;  /* 0x000000ffff667224 */ /* 0x100fe200078e0077 */
[----:B------:R-:W-:Y:S01]  /*1660*/  UIADD3 UR42, UR37, 0x604, URZ ;  /* 0x00000604252a7890 */ /* 0x000fe2000fffe03f */
[--C-:B------:R-:W-:Y:S01]  /*1670*/  IMAD.MOV.U32 R100, RZ, RZ, R119.reuse ;  /* 0x000000ffff647224 */ /* 0x100fe200078e0077 */
[----:B------:R-:W-:Y:S01]  /*1680*/  UMOV UR43, 0x40000040 ;  /* 0x40000040002b7882 */ /* 0x000fe20000000000 */
[----:B------:R-:W-:Y:S01]  /*1690*/  UIADD3 UR46, UR37, 0x606, URZ ;  /* 0x00000606252e7890 */ /* 0x000fe2000fffe03f */
[-C--:B------:R-:W-:Y:S01]  /*16a0*/  MOV R98, R119.reuse ;  /* 0x0000007700627202 */ /* 0x080fe20000000f00 */
[----:B------:R-:W-:Y:S01]  /*16b0*/  UMOV UR47, 0x40000040 ;  /* 0x40000040002f7882 */ /* 0x000fe20000000000 */
[----:B------:R-:W-:Y:S01]  /*16c0*/  UIADD3 UR50, UR37, 0x800, URZ ;  /* 0x0000080025327890 */ /* 0x000fe2000fffe03f */
[--C-:B------:R-:W-:Y:S01]  /*16d0*/  IMAD.MOV.U32 R96, RZ, RZ, R119.reuse ;  /* 0x000000ffff607224 */ /* 0x100fe200078e0077 */
[----:B------:R-:W-:Y:S01]  /*16e0*/  UMOV UR51, 0x40000040 ;  /* 0x4000004000337882 */ /* 0x000fe20000000000 */
[----:B------:R-:W-:Y:S01]  /*16f0*/  UIADD3 UR54, UR37, 0x802, URZ ;  /* 0x0000080225367890 */ /* 0x000fe2000fffe03f */
[--C-:B------:R-:W-:Y:S01]  /*1700*/  IMAD.MOV.U32 R94, RZ, RZ, R119.reuse ;  /* 0x000000ffff5e7224 */ /* 0x100fe200078e0077 */
[----:B------:R-:W-:Y:S01]  /*1710*/  UMOV UR55, 0x40000040 ;  /* 0x4000004000377882 */ /* 0x000fe20000000000 */
[----:B------:R-:W-:Y:S01]  /*1720*/  UMOV UR59, 0x40000040 ;  /* 0x40000040003b7882 */ /* 0x000fe20000000000 */
[----:B------:R-:W-:Y:S01]  /*1730*/  UISETP.GE.AND UP0, UPT, UR60, 0x71, UPT ;  /* 0x000000713c00788c */ /* 0x000fe2000bf06270 */
[--C-:B------:R-:W-:Y:S01]  /*1740*/  IMAD.MOV.U32 R92, RZ, RZ, R119.reuse ;  /* 0x000000ffff5c7224 */ /* 0x100fe200078e0077 */
[----:B------:R-:W-:Y:S01]  /*1750*/  MOV R88, R119 ;  /* 0x0000007700587202 */ /* 0x000fe20000000f00 */
[----:B------:R-:W-:-:S02]  /*1760*/  IMAD.MOV.U32 R90, RZ, RZ, R119 ;  /* 0x000000ffff5a7224 */ /* 0x000fc400078e0077 */
        /* <DEDUP_REMOVED lines=21> */
[----:B------:R-:W-:Y:S01]  /*18c0*/  UMOV UR9, 0x40000040 ;  /* 0x4000004000097882 */ /* 0x000fe20000000000 */
[----:B------:R-:W-:Y:S01]  /*18d0*/  UMOV UR11, 0x40000040 ;  /* 0x40000040000b7882 */ /* 0x000fe20000000000 */
        /* <DEDUP_REMOVED lines=49> */
[----:B------:R-:W-:Y:S01]  /*1bf0*/  UIADD3 UR14, UR37, 0x4, URZ ;  /* 0x00000004250e7890 */ /* 0x000fe2000fffe03f */
[----:B------:R-:W-:Y:S01]  /*1c00*/  UMOV UR12, UR20 ;  /* 0x00000014000c7c82 */ /* 0x000fe20008000000 */
[----:B------:R-:W-:Y:S01]  /*1c10*/  UMOV UR13, 0x40000040 ;  /* 0x40000040000d7882 */ /* 0x000fe20000000000 */
[----:B------:R-:W-:Y:S01]  /*1c20*/  UMOV UR15, 0x40000040 ;  /* 0x40000040000f7882 */ /* 0x000fe20000000000 */
[----:B------:R-:W-:Y:S01]  /*1c30*/  UMOV UR20, UR12 ;  /* 0x0000000c00147c82 */ /* 0x000fe20008000000 */
        /* <DEDUP_REMOVED lines=323> */
[----:B------:R-:W-:Y:S01]  /*3070*/  UMOV UR46, UR11 ;  /* 0x0000000b002e7c82 */ /* 0x000fe20008000000 */
[----:B------:R-:W-:Y:S01]  /*3080*/  UMOV UR47, 0x40000040 ;  /* 0x40000040002f7882 */ /* 0x000fe20000000000 */
[----:B------:R-:W-:Y:S01]  /*3090*/  UMOV UR52, UR44 ;  /* 0x0000002c00347c82 */ /* 0x000fe20008000000 */
[----:B------:R-:W-:Y:S01]  /*30a0*/  UMOV UR53, UR45 ;  /* 0x0000002d00357c82 */ /* 0x000fe20008000000 */
[----:B------:R-:W-:Y:S01]  /*30b0*/  UMOV UR48, UR44 ;  /* 0x0000002c00307c82 */ /* 0x000fe20008000000 */
[----:B------:R-:W-:Y:S01]  /*30c0*/  UMOV UR49, UR45 ;  /* 0x0000002d00317c82 */ /* 0x000fe20008000000 */
[----:B------:R-:W-:Y:S02]  /*30d0*/  UIADD3 UR11, UR37, 0xa02, URZ ;  /* 0x00000a02250b7890 */ /* 0x000fe4000fffe03f */
[----:B------:R-:W-:Y:S01]  /*30e0*/  UIADD3 UR10, UR39, 0x804, URZ ;  /* 0x00000804270a7890 */ /* 0x000fe2000fffe03f */
[----:B------:R-:W-:-:S02]  /*30f0*/  WARPGROUP.DEPBAR.LE gsb0, 0x0 ;  /* 0x00008000000079c5 */ /* 0x000fc40000010000 */
        /* <DEDUP_REMOVED lines=32> */
[----:B------:R-:W-:Y:S01]  /*3300*/  UMOV UR52, UR48 ;  /* 0x0000003000347c82 */ /* 0x000fe20008000000 */
[----:B------:R-:W-:Y:S01]  /*3310*/  UMOV UR53, UR49 ;  /* 0x0000003100357c82 */ /* 0x000fe20008000000 */
[----:B------:R-:W-:Y:S01]  /*3320*/  UIADD3 UR10, UR39, 0x806, URZ ;  /* 0x00000806270a7890 */ /* 0x000fe2000fffe03f */
[----:B------:R-:W-:-:S02]  /*3330*/  WARPGROUP.DEPBAR.LE gsb0, 0x0 ;  /* 0x00008000000079c5 */ /* 0x000fc40000010000 */
        /* <DEDUP_REMOVED lines=28> */
[----:B------:R-:W-:-:S04]  /*3500*/  UMOV UR7, 0x40000040 ;  /* 0x4000004000077882 */ /* 0x000fc80000000000 */
[----:B------:R-:W-:Y:S01]  /*3510*/  UMOV UR58, UR6 ;  /* 0x00000006003a7c82 */ /* 0x000fe20008000000 */
[----:B------:R-:W-:Y:S01]  /*3520*/  UIADD3 UR6, UR37, 0x984, URZ ;  /* 0x0000098425067890 */ /* 0x000fe2000fffe03f */
[----:B------:R-:W-:Y:S02]  /*3530*/  WARPGROUP.DEPBAR.LE gsb0, 0x0 ;  /* 0x00008000000079c5 */ /* 0x000fe40000010000 */
[----:B------:R-:W-:-:S06]  /*3540*/  WARPGROUP.ARRIVE ;  /* 0x00000000000079c5 */ /* 0x000fcc0000000000 */
[----:B------:R-:W-:Y:S01]  /*3550*/  HGMMA.64x16x16.F32 R56, gdesc[UR56], R56, gsb0 ;  /* 0x00200000383879f0 */ /* 0x000fe20008000838 */
[----:B------:R-:W-:Y:S02]  /*3560*/  R2UR UR56, R3 ;  /* 0x00000000033872ca */ /* 0x000fe400000e0000 */
[----:B------:R-:W-:Y:S01]  /*3570*/  R2UR UR57, R0 ;  /* 0x00000000003972ca */ /* 0x000fe200000e0000 */
[----:B------:R-:W-:Y:S01]  /*3580*/  VIADD R0, R210, UR60 ;  /* 0x0000003cd2007c36 */ /* 0x000fe20008000000 */
[----:B------:R-:W-:-:S05]  /*3590*/  MOV R3, UR61 ;  /* 0x0000003d00037c02 */ /* 0x000fca0008000f00 */
[----:B------:R-:W-:-:S05]  /*35a0*/  IMAD R3, R3, -0x70, R0 ;  /* 0xffffff9003037824 */ /* 0x000fca00078e0200 */
[C---:B------:R-:W-:Y:S02]  /*35b0*/  ISETP.GT.AND P2, PT, R3.reuse, RZ, PT ;  /* 0x000000ff0300720c */ /* 0x040fe40003f44270 */
[C---:B------:R-:W-:Y:S02]  /*35c0*/  ISETP.GT.AND P3, PT, R3.reuse, 0x1, PT ;  /* 0x000000010300780c */ /* 0x040fe40003f64270 */
[C---:B------:R-:W-:Y:S02]  /*35d0*/  ISETP.GT.AND P4, PT, R3.reuse, 0x8, PT ;  /* 0x000000080300780c */ /* 0x040fe40003f84270 */
[C---:B------:R-:W-:Y:S02]  /*35e0*/  ISETP.GT.AND P5, PT, R3.reuse, 0x9, PT ;  /* 0x000000090300780c */ /* 0x040fe40003fa4270 */
[C---:B------:R-:W-:Y:S02]  /*35f0*/  ISETP.GT.AND P6, PT, R3.reuse, 0x21, PT ;  /* 0x000000210300780c */ /* 0x040fe40003fc4270 */
[----:B------:R-:W-:-:S02]  /*3600*/  ISETP.GT.AND P1, PT, R3, 0x49, PT ;  /* 0x000000490300780c */ /* 0x000fc40003f24270 */
[----:B------:R-:W-:Y:S01]  /*3610*/  ISETP.GT.AND P0, PT, R3, 0x50, PT ;  /* 0x000000500300780c */ /* 0x000fe20003f04270 */
[----:B------:R-:W-:Y:S02]  /*3620*/  WARPGROUP.DEPBAR.LE gsb0, 0x0 ;  /* 0x00008000000079c5 */ /* 0x000fe40000010000 */
[----:B------:R-:W-:-:S06]  /*3630*/  WARPGROUP.ARRIVE ;  /* 0x00000000000079c5 */ /* 0x000fcc0000000000 */
[----:B------:R-:W-:Y:S01]  /*3640*/  HGMMA.64x16x16.F32 R48, gdesc[UR52], R48, gsb0 ;  /* 0x00200000343079f0 */ /* 0x000fe20008000830 */
[----:B------:R-:W-:Y:S01]  /*3650*/  UIADD3 UR54, UR37, 0x706, URZ ;  /* 0x0000070625367890 */ /* 0x000fe2000fffe03f */
[----:B------:R-:W-:Y:S01]  /*3660*/  UMOV UR52, UR10 ;  /* 0x0000000a00347c82 */ /* 0x000fe20008000000 */
[----:B------:R-:W-:Y:S01]  /*3670*/  UMOV UR53, 0x40000040 ;  /* 0x4000004000357882 */ /* 0x000fe20000000000 */
        /* <DEDUP_REMOVED lines=23> */
[----:B------:R-:W-:Y:S01]  /*37f0*/  WARPGROUP.ARRIVE ;  /* 0x00000000000079c5 */ /* 0x000fe20000000000 */
[----:B------:R-:W-:Y:S01]  /*3800*/  FSEL R81, R72, -INF , P2 ;  /* 0xff80000048517808 */ /* 0x000fe20001000000 */
[--C-:B------:R-:W-:Y:S01]  /*3810*/  IMAD.MOV.U32 R72, RZ, RZ, R119.reuse ;  /* 0x000000ffff487224 */ /* 0x100fe200078e0077 */
[----:B------:R-:W-:Y:S02]  /*3820*/  FSEL R73, R73, -INF , P3 ;  /* 0xff80000049497808 */ /* 0x000fe40001800000 */
        /* <DEDUP_REMOVED lines=9> */
[----:B------:R-:W-:Y:S01]  /*38c0*/  FSEL R77, R77, -INF , P5 ;  /* 0xff8000004d4d7808 */ /* 0x000fe20002800000 */
[----:B------:R-:W-:Y:S01]  /*38d0*/  IMAD.MOV.U32 R74, RZ, RZ, R119 ;  /* 0x000000ffff4a7224 */ /* 0x000fe200078e0077 */
[----:B------:R-:W-:-:S02]  /*38e0*/  ISETP.GT.AND P2, PT, R3, 0x10, PT ;  /* 0x000000100300780c */ /* 0x000fc40003f44270 */
[----:B------:R-:W-:Y:S02]  /*38f0*/  FMNMX.FTZ R0, R83, R0, !PT ;  /* 0x0000000053007209 */ /* 0x000fe40007810000 */
[----:B------:R-:W-:Y:S02]  /*3900*/  FSEL R75, R75, -INF , P3 ;  /* 0xff8000004b4b7808 */ /* 0x000fe40001800000 */
[----:B------:R-:W-:Y:S02]  /*3910*/  ISETP.GT.AND P3, PT, R3, 0x11, PT ;  /* 0x000000110300780c */ /* 0x000fe40003f64270 */
[----:B------:R-:W-:Y:S02]  /*3920*/  FMNMX.FTZ R0, R77, R0, !PT ;  /* 0x000000004d007209 */ /* 0x000fe40007810000 */
[----:B------:R-:W-:Y:S02]  /*3930*/  FSEL R7, R78, -INF , P4 ;  /* 0xff8000004e077808 */ /* 0x000fe40002000000 */
[----:B------:R-:W-:-:S02]  /*3940*/  ISETP.GT.AND P4, PT, R3, 0x18, PT ;  /* 0x000000180300780c */ /* 0x000fc40003f84270 */
[----:B------:R-:W-:Y:S02]  /*3950*/  FSEL R79, R79, -INF , P5 ;  /* 0xff8000004f4f7808 */ /* 0x000fe40002800000 */
[----:B------:R-:W-:Y:S02]  /*3960*/  ISETP.GT.AND P5, PT, R3, 0x19, PT ;  /* 0x000000190300780c */ /* 0x000fe40003fa4270 */
[----:B------:R-:W-:Y:S01]  /*3970*/  MOV R78, R119 ;  /* 0x00000077004e7202 */ /* 0x000fe20000000f00 */
[----:B------:R-:W-:Y:S02]  /*3980*/  WARPGROUP.DEPBAR.LE gsb0, 0x0 ;  /* 0x00008000000079c5 */ /* 0x000fe40000010000 */
[----:B------:R-:W-:Y:S01]  /*3990*/  WARPGROUP.ARRIVE ;  /* 0x00000000000079c5 */ /* 0x000fe20000000000 */
[----:B------:R-:W-:Y:S01]  /*39a0*/  FSEL R85, R64, -INF , P2 ;  /* 0xff80000040557808 */ /* 0x000fe20001000000 */
[----:B------:R-:W-:Y:S01]  /*39b0*/  IMAD.MOV.U32 R64, RZ, RZ, R119 ;  /* 0x000000ffff407224 */ /* 0x000fe200078e0077 */
[----:B------:R-:W-:-:S02]  /*39c0*/  FSEL R65, R65, -INF , P3 ;  /* 0xff80000041417808 */ /* 0x000fc40001800000 */
[----:B------:R-:W-:Y:S01]  /*39d0*/  FMNMX.FTZ R0, R85, R0, !PT ;  /* 0x0000000055007209 */ /* 0x000fe20007810000 */
[----:B------:R-:W-:Y:S01]  /*39e0*/  HGMMA.64x16x16.F32 R56, gdesc[UR4], R56, gsb0 ;  /* 0x00200000043879f0 */ /* 0x000fe20008000838 */
[----:B------:R-:W-:Y:S01]  /*39f0*/  UIADD3 UR6, UR37, 0x886, URZ ;  /* 0x0000088625067890 */ /* 0x000fe2000fffe03f */
[----:B------:R-:W-:Y:S01]  /*3a00*/  FSEL R87, R68, -INF , P4 ;  /* 0xff80000044577808 */ /* 0x000fe20002000000 */
[----:B------:R-:W-:Y:S01]  /*3a10*/  UMOV UR4, UR52 ;  /* 0x0000003400047c82 */ /* 0x000fe20008000000 */
[----:B------:R-:W-:Y:S01]  /*3a20*/  UMOV UR5, UR53 ;  /* 0x0000003500057c82 */ /* 0x000fe20008000000 */
[----:B------:R-:W-:Y:S01]  /*3a30*/  UMOV UR7, 0x40000040 ;  /* 0x4000004000077882 */ /* 0x000fe20000000000 */
[----:B------:R-:W-:Y:S02]  /*3a40*/  FMNMX.FTZ R0, R65, R0, !PT ;  /* 0x0000000041007209 */ /* 0x000fe40007810000 */
[----:B------:R-:W-:Y:S01]  /*3a50*/  FSEL R9, R66, -INF , P2 ;  /* 0xff80000042097808 */ /* 0x000fe20001000000 */
[----:B------:R-:W-:Y:S01]  /*3a60*/  IMAD.MOV.U32 R66, RZ, RZ, R119 ;  /* 0x000000ffff427224 */ /* 0x000fe200078e0077 */
[----:B------:R-:W-:-:S02]  /*3a70*/  FSEL R69, R69, -INF , P5 ;  /* 0xff80000045457808 */ /* 0x000fc40002800000 */
[----:B------:R-:W-:Y:S02]  /*3a80*/  ISETP.GT.AND P2, PT, R3, 0x20, PT ;  /* 0x000000200300780c */ /* 0x000fe40003f44270 */
[----:B------:R-:W-:Y:S02]  /*3a90*/  FMNMX.FTZ R0, R87, R0, !PT ;  /* 0x0000000057007209 */ /* 0x000fe40007810000 */
[----:B------:R-:W-:Y:S02]  /*3aa0*/  FSEL R71, R71, -INF , P5 ;  /* 0xff80000047477808 */ /* 0x000fe40002800000 */
[----:B------:R-:W-:Y:S02]  /*3ab0*/  FMNMX.FTZ R0, R69, R0, !PT ;  /* 0x0000000045007209 */ /* 0x000fe40007810000 */
[C---:B------:R-:W-:Y:S02]  /*3ac0*/  ISETP.GT.AND P5, PT, R3.reuse, 0x28, PT ;  /* 0x000000280300780c */ /* 0x040fe40003fa4270 */
[----:B------:R-:W-:Y:S01]  /*3ad0*/  FSEL R11, R70, -INF , P4 ;  /* 0xff800000460b7808 */ /* 0x000fe20002000000 */
[----:B------:R-:W-:Y:S01]  /*3ae0*/  IMAD.MOV.U32 R70, RZ, RZ, R119 ;  /* 0x000000ffff467224 */ /* 0x000fe200078e0077 */
        /* <DEDUP_REMOVED lines=16> */
[----:B------:R-:W-:Y:S01]  /*3bf0*/  FMNMX.FTZ R0, R57, R0, !PT ;  /* 0x0000000039007209 */ /* 0x000fe20007810000 */
[----:B------:R-:W-:Y:S01]  /*3c00*/  IMAD.MOV.U32 R60, RZ, RZ, R119 ;  /* 0x000000ffff3c7224 */ /* 0x000fe200078e0077 */
[----:B------:R-:W-:Y:S02]  /*3c10*/  FSEL R61, R61, -INF , P4 ;  /* 0xff8000003d3d7808 */ /* 0x000fe40002000000 */
[----:B------:R-:W-:-:S02]  /*3c20*/  FMNMX.FTZ R0, R91, R0, !PT ;  /* 0x000000005b007209 */ /* 0x000fc40007810000 */
[----:B------:R-:W-:Y:S02]  /*3c30*/  FSEL R13, R58, -INF , P2 ;  /* 0xff8000003a0d7808 */ /* 0x000fe40001000000 */
[----:B------:R-:W-:Y:S02]  /*3c40*/  ISETP.GT.AND P2, PT, R3, 0x31, PT ;  /* 0x000000310300780c */ /* 0x000fe40003f44270 */
[----:B------:R-:W-:Y:S02]  /*3c50*/  FMNMX.FTZ R0, R61, R0, !PT ;  /* 0x000000003d007209 */ /* 0x000fe40007810000 */
[----:B------:R-:W-:Y:S02]  /*3c60*/  FSEL R59, R59, -INF , P6 ;  /* 0xff8000003b3b7808 */ /* 0x000fe40003000000 */
        /* <DEDUP_REMOVED lines=9> */
[----:B------:R-:W-:Y:S02]  /*3d00*/  FSEL R93, R48, -INF , P3 ;  /* 0xff800000305d7808 */ /* 0x000fe40001800000 */
[----:B------:R-:W-:-:S02]  /*3d10*/  FSEL R95, R49, -INF , P2 ;  /* 0xff800000315f7808 */ /* 0x000fc40001000000 */
[----:B------:R-:W-:Y:S01]  /*3d20*/  FMNMX.FTZ R0, R93, R0, !PT ;  /* 0x000000005d007209 */ /* 0x000fe20007810000 */
[----:B------:R-:W-:Y:S01]  /*3d30*/  HGMMA.64x16x16.F32 R40, gdesc[UR4], R40, gsb0 ;  /* 0x00200000042879f0 */ /* 0x000fe20008000828 */
[----:B------:R-:W-:Y:S01]  /*3d40*/  UMOV UR4, UR52 ;  /* 0x0000003400047c82 */ /* 0x000fe20008000000 */
[----:B------:R-:W-:Y:S01]  /*3d50*/  UMOV UR5, UR53 ;  /* 0x0000003500057c82 */ /* 0x000fe20008000000 */
[----:B------:R-:W-:Y:S01]  /*3d60*/  UMOV UR6, UR10 ;  /* 0x0000000a00067c82 */ /* 0x000fe20008000000 */
[----:B------:R-:W-:Y:S01]  /*3d70*/  UMOV UR7, 0x40000040 ;  /* 0x4000004000077882 */ /* 0x000fe20000000000 */
[----:B------:R-:W-:Y:S01]  /*3d80*/  FSEL R97, R52, -INF , P6 ;  /* 0xff80000034617808 */ /* 0x000fe20003000000 */
[----:B------:R-:W-:Y:S01]  /*3d90*/  IMAD.MOV.U32 R52, RZ, RZ, R119 ;  /* 0x000000ffff347224 */ /* 0x000fe200078e0077 */
[----:B------:R-:W-:Y:S02]  /*3da0*/  FMNMX.FTZ R0, R95, R0, !PT ;  /* 0x000000005f007209 */ /* 0x000fe40007810000 */
[----:B------:R-:W-:-:S02]  /*3db0*/  FSEL R99, R53, -INF , P5 ;  /* 0xff80000035637808 */ /* 0x000fc40002800000 */
[----:B------:R-:W-:Y:S02]  /*3dc0*/  FMNMX.FTZ R0, R97, R0, !PT ;  /* 0x0000000061007209 */ /* 0x000fe40007810000 */
[----:B------:R-:W-:Y:S01]  /*3dd0*/  FSEL R49, R50, -INF , P3 ;  /* 0xff80000032317808 */ /* 0x000fe20001800000 */
[----:B------:R-:W-:Y:S01]  /*3de0*/  IMAD.MOV.U32 R50, RZ, RZ, R119 ;  /* 0x000000ffff327224 */ /* 0x000fe200078e0077 */
[----:B------:R-:W-:Y:S02]  /*3df0*/  ISETP.GT.AND P3, PT, R3, 0x41, PT ;  /* 0x000000410300780c */ /* 0x000fe40003f64270 */
[----:B------:R-:W-:Y:S02]  /*3e00*/  FMNMX.FTZ R0, R99, R0, !PT ;  /* 0x0000000063007209 */ /* 0x000fe40007810000 */
[----:B------:R-:W-:Y:S02]  /*3e10*/  FSEL R51, R51, -INF , P2 ;  /* 0xff80000033337808 */ /* 0x000fe40001000000 */
[----:B------:R-:W-:-:S02]  /*3e20*/  ISETP.GT.AND P2, PT, R3, 0x48, PT ;  /* 0x000000480300780c */ /* 0x000fc40003f44270 */
[----:B------:R-:W-:Y:S02]  /*3e30*/  FSEL R55, R55, -INF , P5 ;  /* 0xff80000037377808 */ /* 0x000fe40002800000 */
[C---:B------:R-:W-:Y:S02]  /*3e40*/  ISETP.GT.AND P5, PT, R3.reuse, 0x68, PT ;  /* 0x000000680300780c */ /* 0x040fe40003fa4270 */
[----:B------:R-:W-:Y:S01]  /*3e50*/  FSEL R53, R54, -INF , P6 ;  /* 0xff80000036357808 */ /* 0x000fe20003000000 */
[----:B------:R-:W-:Y:S01]  /*3e60*/  IMAD.MOV.U32 R54, RZ, RZ, R119 ;  /* 0x000000ffff367224 */ /* 0x000fe200078e0077 */
        /* <DEDUP_REMOVED lines=15> */
[----:B------:R-:W-:-:S02]  /*3f60*/  FSEL R107, R45, -INF , P1 ;  /* 0xff8000002d6b7808 */ /* 0x000fc40000800000 */
[----:B------:R-:W-:Y:S02]  /*3f70*/  FMNMX.FTZ R0, R105, R0, !PT ;  /* 0x0000000069007209 */ /* 0x000fe40007810000 */
[----:B------:R-:W-:Y:S02]  /*3f80*/  ISETP.GT.AND P1, PT, R3, 0x51, PT ;  /* 0x000000510300780c */ /* 0x000fe40003f24270 */
[----:B------:R-:W-:Y:S02]  /*3f90*/  FMNMX.FTZ R0, R107, R0, !PT ;  /* 0x000000006b007209 */ /* 0x000fe40007810000 */
[----:B------:R-:W-:Y:S01]  /*3fa0*/  FSEL R21, R46, -INF , P2 ;  /* 0xff8000002e157808 */ /* 0x000fe20001000000 */
[----:B------:R-:W-:Y:S01]  /*3fb0*/  IMAD.MOV.U32 R46, RZ, RZ, R119 ;  /* 0x000000ffff2e7224 */ /* 0x000fe200078e0077 */
[----:B------:R-:W-:Y:S02]  /*3fc0*/  ISETP.GT.AND P2, PT, R3, 0x59, PT ;  /* 0x000000590300780c */ /* 0x000fe40003f44270 */
[----:B------:R-:W-:-:S02]  /*3fd0*/  FSEL R43, R43, -INF , P3 ;  /* 0xff8000002b2b7808 */ /* 0x000fc40001800000 */
[C---:B------:R-:W-:Y:S02]  /*3fe0*/  ISETP.GT.AND P3, PT, R3.reuse, 0x60, PT ;  /* 0x000000600300780c */ /* 0x040fe40003f64270 */
[----:B------:R-:W-:Y:S02]  /*3ff0*/  FSEL R41, R42, -INF , P4 ;  /* 0xff8000002a297808 */ /* 0x000fe40002000000 */
[----:B------:R-:W-:Y:S02]  /*4000*/  ISETP.GT.AND P4, PT, R3, 0x61, PT ;  /* 0x000000610300780c */ /* 0x000fe40003f84270 */
[----:B------:R-:W-:Y:S01]  /*4010*/  P2R R14, PR, RZ, 0x4 ;  /* 0x00000004ff0e7803 */ /* 0x000fe20000000000 */
[----:B------:R-:W-:Y:S02]  /*4020*/  WARPGROUP.DEPBAR.LE gsb0, 0x0 ;  /* 0x00008000000079c5 */ /* 0x000fe40000010000 */
[----:B------:R-:W-:Y:S01]  /*4030*/  WARPGROUP.ARRIVE ;  /* 0x00000000000079c5 */ /* 0x000fe20000000000 */
[----:B------:R-:W-:-:S02]  /*4040*/  FSEL R109, R32, -INF , P0 ;  /* 0xff800000206d7808 */ /* 0x000fc40000000000 */
[----:B------:R-:W-:Y:S02]  /*4050*/  ISETP.GT.AND P0, PT, R3, 0x58, PT ;  /* 0x000000580300780c */ /* 0x000fe40003f04270 */
[----:B------:R-:W-:Y:S01]  /*4060*/  FSEL R111, R33, -INF , P1 ;  /* 0xff800000216f7808 */ /* 0x000fe20000800000 */
[----:B------:R-:W-:Y:S01]  /*4070*/  HGMMA.64x16x16.F32 R24, gdesc[UR4], R24, gsb0 ;  /* 0x00200000041879f0 */ /* 0x000fe20008000818 */
[----:B------:R-:W-:Y:S01]  /*4080*/  FMNMX.FTZ R0, R109, R0, !PT ;  /* 0x000000006d007209 */ /* 0x000fe20007810000 */
[----:B------:R-:W-:Y:S01]  /*4090*/  ULDC UR4, c[0x0][0x988] ;  /* 0x0002620000047ab9 */ /* 0x000fe20000000800 */
[----:B------:R-:W-:Y:S02]  /*40a0*/  FSEL R113, R36, -INF , P0 ;  /* 0xff80000024717808 */ /* 0x000fe40000000000 */
[----:B------:R-:W-:Y:S02]  /*40b0*/  FMNMX.FTZ R0, R111, R0, !PT ;  /* 0x000000006f007209 */ /* 0x000fe40007810000 */
[----:B------:R-:W-:-:S02]  /*40c0*/  FSEL R115, R37, -INF , P2 ;  /* 0xff80000025737808 */ /* 0x000fc40001000000 */
[----:B------:R-:W-:Y:S02]  /*40d0*/  FMNMX.FTZ R0, R113, R0, !PT ;  /* 0x0000000071007209 */ /* 0x000fe40007810000 */
[----:B------:R-:W-:Y:S02]  /*40e0*/  P2R R20, PR, RZ, 0x1 ;  /* 0x00000001ff147803 */ /* 0x000fe40000000000 */
[----:B------:R-:W-:Y:S02]  /*40f0*/  FMNMX.FTZ R0, R115, R0, !PT ;  /* 0x0000000073007209 */ /* 0x000fe40007810000 */
[C---:B------:R-:W-:Y:S02]  /*4100*/  ISETP.GT.AND P0, PT, R3.reuse, 0x49, PT ;  /* 0x000000490300780c */ /* 0x040fe40003f04270 */
[----:B------:R-:W-:Y:S02]  /*4110*/  P2R R32, PR, RZ, 0x2 ;  /* 0x00000002ff207803 */ /* 0x000fe40000000000 */
[----:B------:R-:W-:-:S02]  /*4120*/  ISETP.GT.AND P1, PT, R3, 0x50, PT ;  /* 0x000000500300780c */ /* 0x000fc40003f24270 */
[----:B------:R-:W-:Y:S02]  /*4130*/  FSEL R47, R47, -INF , P0 ;  /* 0xff8000002f2f7808 */ /* 0x000fe40000000000 */
[----:B------:R-:W-:Y:S02]  /*4140*/  FSEL R45, R34, -INF , P1 ;  /* 0xff800000222d7808 */ /* 0x000fe40000800000 */
[----:B------:R-:W-:Y:S02]  /*4150*/  ISETP.NE.AND P1, PT, R32, RZ, PT ;  /* 0x000000ff2000720c */ /* 0x000fe40003f25270 */
[----:B------:R-:W-:Y:S02]  /*4160*/  ISETP.NE.AND P0, PT, R20, RZ, PT ;  /* 0x000000ff1400720c */ /* 0x000fe40003f05270 */
[----:B------:R-:W-:Y:S02]  /*4170*/  FSEL R35, R35, -INF , P1 ;  /* 0xff80000023237808 */ /* 0x000fe40000800000 */
[----:B------:R-:W-:Y:S01]  /*4180*/  ISETP.NE.AND P1, PT, R80, RZ, PT ;  /* 0x000000ff5000720c */ /* 0x000fe20003f25270 */
[----:B------:R-:W-:-:S12]  /*4190*/  IMAD.MOV.U32 R80, RZ, RZ, R119 ;  /* 0x000000ffff507224 */ /* 0x000fd800078e0077 */
[----:B------:R-:W-:-:S05]  /*41a0*/  @!P1 VIADD R2, R2, 0x36840 ;  /* 0x0003684002029836 */ /* 0x000fca0000000000 */
[----:B------:R-:W-:Y:S01]  /*41b0*/  @!P1 PRMT R2, RZ, 0x654, R2 ;  /* 0x00000654ff029816 */ /* 0x000fe20000000002 */
        /* <DEDUP_REMOVED lines=10> */
[----:B------:R-:W-:Y:S01]  /*4260*/  FMNMX.FTZ R6, R125, R0, !PT ;  /* 0x000000007d067209 */ /* 0x000fe20007810000 */
[----:B------:R-:W-:Y:S01]  /*4270*/  IMAD.U32 R0, RZ, RZ, UR4 ;  /* 0x00000004ff007e24 */ /* 0x000fe2000f8e00ff */
[----:B------:R-:W-:Y:S02]  /*4280*/  FSEL R27, R27, -INF , P4 ;  /* 0xff8000001b1b7808 */ /* 0x000fe40002000000 */
[----:B------:R-:W-:Y:S01]  /*4290*/  FSEL R31, R31, -INF , P6 ;  /* 0xff8000001f1f7808 */ /* 0x000fe20003000000 */
[----:B------:R-:W2:Y:S01]  /*42a0*/  SHFL.BFLY PT, R25, R6, 0x2, 0x1f ;  /* 0x0c401f0006197f89 */ /* 0x000ea200000e0000 */
[----:B------:R-:W-:Y:S01]  /*42b0*/  ISETP.NE.AND P0, PT, R82, RZ, PT ;  /* 0x000000ff5200720c */ /* 0x000fe20003f05270 */
[----:B------:R-:W-:Y:S01]  /*42c0*/  IMAD.MOV.U32 R82, RZ, RZ, R119 ;  /* 0x000000ffff527224 */ /* 0x000fe200078e0077 */
[----:B--2---:R-:W-:-:S02]  /*42d0*/  FMNMX.FTZ R25, R6, R25, !PT ;  /* 0x0000001906197209 */ /* 0x004fc40007810000 */
[----:B------:R-:W-:-:S03]  /*42e0*/  FMNMX.FTZ R6, R5, R75, !PT ;  /* 0x0000004b05067209 */ /* 0x000fc60007810000 */
[----:B------:R-:W2:Y:S01]  /*42f0*/  SHFL.BFLY PT, R4, R25, 0x1, 0x1f ;  /* 0x0c201f0019047f89 */ /* 0x000ea200000e0000 */
[----:B------:R-:W-:-:S04]  /*4300*/  FMNMX.FTZ R6, R7, R6, !PT ;  /* 0x0000000607067209 */ /* 0x000fc80007810000 */
[----:B------:R-:W-:-:S04]  /*4310*/  FMNMX.FTZ R6, R79, R6, !PT ;  /* 0x000000064f067209 */ /* 0x000fc80007810000 */
[----:B------:R-:W-:-:S04]  /*4320*/  FMNMX.FTZ R6, R9, R6, !PT ;  /* 0x0000000609067209 */ /* 0x000fc80007810000 */
[----:B------:R-:W-:-:S04]  /*4330*/  FMNMX.FTZ R6, R67, R6, !PT ;  /* 0x0000000643067209 */ /* 0x000fc80007810000 */
[----:B------:R-:W-:-:S04]  /*4340*/  FMNMX.FTZ R6, R11, R6, !PT ;  /* 0x000000060b067209 */ /* 0x000fc80007810000 */
[----:B------:R-:W-:Y:S02]  /*4350*/  FMNMX.FTZ R6, R71, R6, !PT ;  /* 0x0000000647067209 */ /* 0x000fe40007810000 */
[----:B--2---:R-:W-:Y:S02]  /*4360*/  FMNMX.FTZ R4, R25, R4, !PT ;  /* 0x0000000419047209 */ /* 0x004fe40007810000 */
[----:B------:R-:W-:Y:S02]  /*4370*/  FMNMX.FTZ R6, R13, R6, !PT ;  /* 0x000000060d067209 */ /* 0x000fe40007810000 */
[C---:B------:R-:W-:Y:S01]  /*4380*/  FSETP.NEU.FTZ.AND P2, PT, R4.reuse, -INF , PT ;  /* 0xff8000000400780b */ /* 0x040fe20003f5d000 */
[----:B------:R-:W-:Y:S01]  /*4390*/  FMUL.FTZ R10, R4, R0 ;  /* 0x00000000040a7220 */ /* 0x000fe20000410000 */
[----:B------:R-:W-:-:S04]  /*43a0*/  FMNMX.FTZ R6, R59, R6, !PT ;  /* 0x000000063b067209 */ /* 0x000fc80007810000 */
[----:B------:R-:W-:Y:S02]  /*43b0*/  FMNMX.FTZ R6, R15, R6, !PT ;  /* 0x000000060f067209 */ /* 0x000fe40007810000 */
[----:B------:R-:W-:Y:S02]  /*43c0*/  FSEL R12, R10, RZ, P2 ;  /* 0x000000ff0a0c7208 */ /* 0x000fe40001000000 */
[----:B------:R-:W-:Y:S02]  /*43d0*/  FMNMX.FTZ R6, R63, R6, !PT ;  /* 0x000000063f067209 */ /* 0x000fe40007810000 */
[----:B------:R-:W-:Y:S01]  /*43e0*/  ISETP.NE.AND P2, PT, R14, RZ, PT ;  /* 0x000000ff0e00720c */ /* 0x000fe20003f45270 */
[--C-:B------:R-:W-:Y:S01]  /*43f0*/  FFMA.FTZ R57, R57, R0, -R12.reuse ;  /* 0x0000000039397223 */ /* 0x100fe2000001080c */
[----:B------:R-:W-:Y:S01]  /*4400*/  FMNMX.FTZ R6, R49, R6, !PT ;  /* 0x0000000631067209 */ /* 0x000fe20007810000 */
[--C-:B------:R-:W-:Y:S01]  /*4410*/  FFMA.FTZ R3, R61, R0, -R12.reuse ;  /* 0x000000003d037223 */ /* 0x100fe2000001080c */
[----:B------:R-:W-:Y:S01]  /*4420*/  FSEL R39, R39, -INF , P2 ;  /* 0xff80000027277808 */ /* 0x000fe20001000000 */
[----:B------:R2:W-:Y:S01]  /*4430*/  MUFU.EX2 R192, R57 ;  /* 0x0000003900c07308 */ /* 0x0005e20000000800 */
[----:B------:R-:W-:Y:S01]  /*4440*/  FMNMX.FTZ R6, R51, R6, !PT ;  /* 0x0000000633067209 */ /* 0x000fe20007810000 */
[-CC-:B------:R-:W-:Y:S01]  /*4450*/  FFMA.FTZ R200, R81, R0.reuse, -R12.reuse ;  /* 0x0000000051c87223 */ /* 0x180fe2000001080c */
[----:B------:R-:W-:Y:S01]  /*4460*/  FSEL R61, R30, -INF , P5 ;  /* 0xff8000001e3d7808 */ /* 0x000fe20002800000 */
[--C-:B------:R-:W-:Y:S01]  /*4470*/  FFMA.FTZ R25, R73, R0, -R12.reuse ;  /* 0x0000000049197223 */ /* 0x100fe2000001080c */
[----:B------:R-:W-:Y:S01]  /*4480*/  FMNMX.FTZ R6, R53, R6, !PT ;  /* 0x0000000635067209 */ /* 0x000fe20007810000 */
[-CC-:B------:R-:W-:Y:S01]  /*4490*/  FFMA.FTZ R202, R83, R0.reuse, -R12.reuse ;  /* 0x0000000053ca7223 */ /* 0x180fe2000001080c */
[--C-:B------:R-:W-:Y:S01]  /*44a0*/  FFMA.FTZ R33, R77, R0, -R12.reuse ;  /* 0x000000004d217223 */ /* 0x100fe2000001080c */
[----:B------:R3:W-:Y:S01]  /*44b0*/  MUFU.EX2 R194, R3 ;  /* 0x0000000300c27308 */ /* 0x0007e20000000800 */
[----:B------:R-:W-:Y:S01]  /*44c0*/  FMNMX.FTZ R6, R55, R6, !PT ;  /* 0x0000000637067209 */ /* 0x000fe20007810000 */
[-CC-:B------:R-:W-:Y:S01]  /*44d0*/  FFMA.FTZ R196, R85, R0.reuse, -R12.reuse ;  /* 0x0000000055c47223 */ /* 0x180fe2000001080c */
[----:B--2---:R-:W-:Y:S01]  /*44e0*/  FSEL R57, R26, -INF , P3 ;  /* 0xff8000001a397808 */ /* 0x004fe20001800000 */
        /* <DEDUP_REMOVED lines=20> */
[----:B------:R-:W4:Y:S01]  /*4630*/  MUFU.EX2 R202, R202 ;  /* 0x000000ca00ca7308 */ /* 0x000f220000000800 */
[----:B------:R-:W-:Y:S01]  /*4640*/  FMNMX.FTZ R6, R35, R6, !PT ;  /* 0x0000000623067209 */ /* 0x000fe20007810000 */
[-CC-:B------:R-:W-:Y:S01]  /*4650*/  FFMA.FTZ R109, R109, R0.reuse, -R12.reuse ;  /* 0x000000006d6d7223 */ /* 0x180fe2000001080c */
[-CC-:B------:R-:W-:Y:S01]  /*4660*/  FFMA.FTZ R111, R111, R0.reuse, -R12.reuse ;  /* 0x000000006f6f7223 */ /* 0x180fe2000001080c */
[--C-:B------:R-:W-:Y:S01]  /*4670*/  FFMA.FTZ R113, R113, R0, -R12.reuse ;  /* 0x0000000071717223 */ /* 0x100fe2000001080c */
[----:B------:R-:W-:Y:S01]  /*4680*/  FMNMX.FTZ R6, R29, R6, !PT ;  /* 0x000000061d067209 */ /* 0x000fe20007810000 */
[-CC-:B------:R-:W-:Y:S01]  /*4690*/  FFMA.FTZ R115, R115, R0.reuse, -R12.reuse ;  /* 0x0000000073737223 */ /* 0x180fe2000001080c */
[--C-:B------:R-:W-:Y:S01]  /*46a0*/  FFMA.FTZ R117, R117, R0, -R12.reuse ;  /* 0x0000000075757223 */ /* 0x100fe2000001080c */
[----:B------:R-:W5:Y:S01]  /*46b0*/  MUFU.EX2 R33, R33 ;  /* 0x0000002100217308 */ /* 0x000f620000000800 */
[----:B------:R-:W-:Y:S01]  /*46c0*/  FMNMX.FTZ R6, R39, R6, !PT ;  /* 0x0000000627067209 */ /* 0x000fe20007810000 */
[-CC-:B------:R-:W-:Y:S01]  /*46d0*/  FFMA.FTZ R121, R121, R0.reuse, -R12.reuse ;  /* 0x0000000079797223 */ /* 0x180fe2000001080c */
[-CC-:B------:R-:W-:Y:S01]  /*46e0*/  FFMA.FTZ R123, R123, R0.reuse, -R12.reuse ;  /* 0x000000007b7b7223 */ /* 0x180fe2000001080c */
[----:B------:R-:W-:Y:S01]  /*46f0*/  FFMA.FTZ R12, R125, R0, -R12 ;  /* 0x000000007d0c7223 */ /* 0x000fe2000001080c */
[----:B------:R-:W-:Y:S01]  /*4700*/  FMNMX.FTZ R6, R57, R6, !PT ;  /* 0x0000000639067209 */ /* 0x000fe20007810000 */
[--C-:B------:R-:W-:Y:S01]  /*4710*/  IMAD.MOV.U32 R87, RZ, RZ, R119.reuse ;  /* 0x000000ffff577224 */ /* 0x100fe200078e0077 */
[-C--:B------:R-:W-:Y:S01]  /*4720*/  MOV R83, R119.reuse ;  /* 0x0000007700537202 */ /* 0x080fe20000000f00 */
[----:B------:R-:W1:Y:S01]  /*4730*/  MUFU.EX2 R196, R196 ;  /* 0x000000c400c47308 */ /* 0x000e620000000800 */
[----:B------:R-:W-:Y:S01]  /*4740*/  FMNMX.FTZ R6, R27, R6, !PT ;  /* 0x000000061b067209 */ /* 0x000fe20007810000 */
[--C-:B------:R-:W-:Y:S01]  /*4750*/  IMAD.MOV.U32 R85, RZ, RZ, R119.reuse ;  /* 0x000000ffff557224 */ /* 0x100fe200078e0077 */
[----:B------:R-:W-:Y:S01]  /*4760*/  MOV R73, R119 ;  /* 0x0000007700497202 */ /* 0x000fe20000000f00 */
[--C-:B------:R-:W-:Y:S01]  /*4770*/  IMAD.MOV.U32 R81, RZ, RZ, R119.reuse ;  /* 0x000000ffff517224 */ /* 0x100fe200078e0077 */
[----:B------:R-:W-:Y:S01]  /*4780*/  FMNMX.FTZ R6, R61, R6, !PT ;  /* 0x000000063d067209 */ /* 0x000fe20007810000 */
[----:B------:R-:W-:-:S02]  /*4790*/  IMAD.MOV.U32 R77, RZ, RZ, R119 ;  /* 0x000000ffff4d7224 */ /* 0x000fc400078e0077 */
[----:B------:R-:W1:Y:S01]  /*47a0*/  MUFU.EX2 R37, R37 ;  /* 0x0000002500257308 */ /* 0x000e620000000800 */
[----:B------:R-:W-:Y:S01]  /*47b0*/  FMNMX.FTZ R6, R31, R6, !PT ;  /* 0x000000061f067209 */ /* 0x000fe20007810000 */
[----:B------:R-:W-:-:S04]  /*47c0*/  IMAD.MOV.U32 R65, RZ, RZ, R119 ;  /* 0x000000ffff417224 */ /* 0x000fc800078e0077 */
[----:B---3--:R-:W3:Y:S02]  /*47d0*/  SHFL.BFLY PT, R3, R6, 0x2, 0x1f ;  /* 0x0c401f0006037f89 */ /* 0x008ee400000e0000 */
[----:B------:R-:W1:Y:S08]  /*47e0*/  MUFU.EX2 R198, R198 ;  /* 0x000000c600c67308 */ /* 0x000e700000000800 */
[----:B------:R-:W-:Y:S08]  /*47f0*/  MUFU.EX2 R69, R69 ;  /* 0x0000004500457308 */ /* 0x000ff00000000800 */
[----:B------:R-:W-:Y:S01]  /*4800*/  MUFU.EX2 R89, R89 ;  /* 0x0000005900597308 */ /* 0x000fe20000000800 */
[----:B---3--:R-:W-:-:S07]  /*4810*/  FMNMX.FTZ R10, R6, R3, !PT ;  /* 0x00000003060a7209 */ /* 0x008fce0007810000 */
[----:B------:R-:W-:Y:S01]  /*4820*/  MUFU.EX2 R91, R91 ;  /* 0x0000005b005b7308 */ /* 0x000fe20000000800 */
[----:B------:R-:W3:Y:S07]  /*4830*/  SHFL.BFLY PT, R3, R10, 0x1, 0x1f ;  /* 0x0c201f000a037f89 */ /* 0x000eee00000e0000 */
[----:B------:R-:W-:Y:S08]  /*4840*/  MUFU.EX2 R93, R93 ;  /* 0x0000005d005d7308 */ /* 0x000ff00000000800 */
[----:B------:R2:W-:Y:S08]  /*4850*/  MUFU.EX2 R188, R95 ;  /* 0x0000005f00bc7308 */ /* 0x0005f00000000800 */
[----:B------:R-:W-:Y:S01]  /*4860*/  MUFU.EX2 R97, R97 ;  /* 0x0000006100617308 */ /* 0x000fe20000000800 */
[----:B--2---:R-:W-:Y:S01]  /*4870*/  IMAD.MOV.U32 R95, RZ, RZ, R119 ;  /* 0x000000ffff5f7224 */ /* 0x004fe200078e0077 */
[----:B---3--:R-:W-:-:S04]  /*4880*/  FMNMX.FTZ R3, R10, R3, !PT ;  /* 0x000000030a037209 */ /* 0x008fc80007810000 */
[C---:B------:R-:W-:Y:S01]  /*4890*/  FSETP.NEU.FTZ.AND P2, PT, R3.reuse, -INF , PT ;  /* 0xff8000000300780b */ /* 0x040fe20003f5d000 */
[-C--:B------:R-:W-:Y:S01]  /*48a0*/  FMUL.FTZ R6, R3, R0.reuse ;  /* 0x0000000003067220 */ /* 0x080fe20000410000 */
[----:B------:R-:W-:Y:S04]  /*48b0*/  MUFU.EX2 R190, R99 ;  /* 0x0000006300be7308 */ /* 0x000fe80000000800 */
[----:B------:R-:W-:Y:S02]  /*48c0*/  FSEL R6, R6, RZ, P2 ;  /* 0x000000ff06067208 */ /* 0x000fe40001000000 */
[----:B------:R-:W-:Y:S02]  /*48d0*/  PLOP3.LUT P2, PT, PT, PT, UP0, 0x80, 0x0 ;  /* 0x000000000000781c */ /* 0x000fe40003f4f008 */
        /* <DEDUP_REMOVED lines=17> */
[----:B--2---:R-:W-:Y:S01]  /*49f0*/  FADD.FTZ R7, R200, R25 ;  /* 0x00000019c8077221 */ /* 0x004fe20000010000 */
[-CC-:B------:R-:W-:Y:S01]  /*4a00*/  FFMA.FTZ R43, R43, R0.reuse, -R6.reuse ;  /* 0x000000002b2b7223 */ /* 0x180fe20000010806 */
[-CC-:B------:R-:W-:Y:S01]  /*4a10*/  FFMA.FTZ R53, R53, R0.reuse, -R6.reuse ;  /* 0x0000000035357223 */ /* 0x180fe20000010806 */
[-CC-:B------:R-:W-:Y:S01]  /*4a20*/  FFMA.FTZ R55, R55, R0.reuse, -R6.reuse ;  /* 0x0000000037377223 */ /* 0x180fe20000010806 */
[----:B----4-:R-:W-:Y:S01]  /*4a30*/  FADD.FTZ R32, R202, R7 ;  /* 0x00000007ca207221 */ /* 0x010fe20000010000 */
[-CC-:B------:R-:W-:Y:S01]  /*4a40*/  FFMA.FTZ R41, R41, R0.reuse, -R6.reuse ;  /* 0x0000000029297223 */ /* 0x180fe20000010806 */
[-C--:B------:R-:W-:Y:S01]  /*4a50*/  FFMA.FTZ R21, R21, R0.reuse, -R6 ;  /* 0x0000000015157223 */ /* 0x080fe20000010806 */
[----:B------:R-:W2:Y:S01]  /*4a60*/  MUFU.EX2 R10, R75 ;  /* 0x0000004b000a7308 */ /* 0x000ea20000000800 */
[----:B-----5:R-:W-:Y:S01]  /*4a70*/  FADD.FTZ R7, R33, R32 ;  /* 0x0000002021077221 */ /* 0x020fe20000010000 */
[-CC-:B------:R-:W-:Y:S01]  /*4a80*/  FFMA.FTZ R47, R47, R0.reuse, -R6.reuse ;  /* 0x000000002f2f7223 */ /* 0x180fe20000010806 */
[--C-:B------:R-:W-:Y:S01]  /*4a90*/  FFMA.FTZ R45, R45, R0, -R6.reuse ;  /* 0x000000002d2d7223 */ /* 0x100fe20000010806 */
[----:B------:R-:W-:Y:S01]  /*4aa0*/  F2FP.F16.F32.PACK_AB R200, R25, R200 ;  /* 0x000000c819c8723e */ /* 0x000fe200000000ff */
[----:B-1----:R-:W-:Y:S01]  /*4ab0*/  FADD.FTZ R34, R196, R7 ;  /* 0x00000007c4227221 */ /* 0x002fe20000010000 */
[-CC-:B------:R-:W-:Y:S01]  /*4ac0*/  FFMA.FTZ R35, R35, R0.reuse, -R6.reuse ;  /* 0x0000000023237223 */ /* 0x180fe20000010806 */
[-C--:B------:R-:W-:Y:S01]  /*4ad0*/  FFMA.FTZ R29, R29, R0.reuse, -R6 ;  /* 0x000000001d1d7223 */ /* 0x080fe20000010806 */
[----:B------:R1:W3:Y:S01]  /*4ae0*/  MUFU.EX2 R14, R79 ;  /* 0x0000004f000e7308 */ /* 0x0002e20000000800 */
[----:B------:R-:W-:Y:S01]  /*4af0*/  FADD.FTZ R7, R37, R34 ;  /* 0x0000002225077221 */ /* 0x000fe20000010000 */
[-CC-:B------:R-:W-:Y:S01]  /*4b00*/  FFMA.FTZ R39, R39, R0.reuse, -R6.reuse ;  /* 0x0000000027277223 */ /* 0x180fe20000010806 */
[-CC-:B------:R-:W-:Y:S01]  /*4b10*/  FFMA.FTZ R57, R57, R0.reuse, -R6.reuse ;  /* 0x0000000039397223 */ /* 0x180fe20000010806 */
[-CC-:B------:R-:W-:Y:S01]  /*4b20*/  FFMA.FTZ R27, R27, R0.reuse, -R6.reuse ;  /* 0x000000001b1b7223 */ /* 0x180fe20000010806 */
[----:B------:R-:W-:Y:S01]  /*4b30*/  FADD.FTZ R36, R198, R7 ;  /* 0x00000007c6247221 */ /* 0x000fe20000010000 */
[-CC-:B------:R-:W-:Y:S01]  /*4b40*/  FFMA.FTZ R61, R61, R0.reuse, -R6.reuse ;  /* 0x000000003d3d7223 */ /* 0x180fe20000010806 */
[----:B------:R-:W-:Y:S01]  /*4b50*/  FFMA.FTZ R31, R31, R0, -R6 ;  /* 0x000000001f1f7223 */ /* 0x000fe20000010806 */
[----:B------:R-:W4:Y:S01]  /*4b60*/  MUFU.EX2 R9, R9 ;  /* 0x0000000900097308 */ /* 0x000f220000000800 */
[----:B--2---:R-:W-:Y:S01]  /*4b70*/  FADD.FTZ R34, R5, R10 ;  /* 0x0000000a05227221 */ /* 0x004fe20000010000 */
[----:B------:R-:W-:Y:S01]  /*4b80*/  FADD.FTZ R38, R69, R36 ;  /* 0x0000002445267221 */ /* 0x000fe20000010000 */
[----:B------:R-:W-:Y:S01]  /*4b90*/  F2FP.F16.F32.PACK_AB R201, R10, R5 ;  /* 0x000000050ac9723e */ /* 0x000fe200000000ff */
[----:B------:R-:W-:-:S02]  /*4ba0*/  IMAD.MOV.U32 R99, RZ, RZ, R119 ;  /* 0x000000ffff637224 */ /* 0x000fc400078e0077 */
[----:B------:R-:W-:Y:S01]  /*4bb0*/  FADD.FTZ R7, R203, R34 ;  /* 0x00000022cb077221 */ /* 0x000fe20000010000 */
[----:B------:R-:W-:Y:S01]  /*4bc0*/  F2FP.F16.F32.PACK_AB R202, R33, R202 ;  /* 0x000000ca21ca723e */ /* 0x000fe200000000ff */
[----:B-1----:R-:W-:Y:S01]  /*4bd0*/  IMAD.MOV.U32 R79, RZ, RZ, R119 ;  /* 0x000000ffff4f7224 */ /* 0x002fe200078e0077 */
[----:B------:R1:W2:Y:S01]  /*4be0*/  MUFU.EX2 R20, R67 ;  /* 0x0000004300147308 */ /* 0x0002a20000000800 */
[C---:B---3--:R-:W-:Y:S01]  /*4bf0*/  FADD.FTZ R36, R14.reuse, R7 ;  /* 0x000000070e247221 */ /* 0x048fe20000010000 */
[----:B------:R-:W-:Y:S01]  /*4c00*/  F2FP.F16.F32.PACK_AB R196, R37, R196 ;  /* 0x000000c425c4723e */ /* 0x000fe200000000ff */
[--C-:B------:R-:W-:Y:S01]  /*4c10*/  IMAD.MOV.U32 R75, RZ, RZ, R119.reuse ;  /* 0x000000ffff4b7224 */ /* 0x100fe200078e0077 */
[----:B------:R-:W-:Y:S01]  /*4c20*/  F2FP.F16.F32.PACK_AB R198, R69, R198 ;  /* 0x000000c645c6723e */ /* 0x000fe200000000ff */
[--C-:B------:R-:W-:Y:S01]  /*4c30*/  IMAD.MOV.U32 R69, RZ, RZ, R119.reuse ;  /* 0x000000ffff457224 */ /* 0x100fe200078e0077 */
[----:B------:R-:W-:Y:S01]  /*4c40*/  F2FP.F16.F32.PACK_AB R203, R14, R203 ;  /* 0x000000cb0ecb723e */ /* 0x000fe200000000ff */
[--C-:B------:R-:W-:Y:S01]  /*4c50*/  IMAD.MOV.U32 R37, RZ, RZ, R119.reuse ;  /* 0x000000ffff257224 */ /* 0x100fe200078e0077 */
[----:B------:R-:W3:Y:S01]  /*4c60*/  MUFU.EX2 R11, R11 ;  /* 0x0000000b000b7308 */ /* 0x000ee20000000800 */
[----:B----4-:R-:W-:Y:S01]  /*4c70*/  FADD.FTZ R7, R9, R36 ;  /* 0x0000002409077221 */ /* 0x010fe20000010000 */
[----:B-1----:R-:W-:Y:S01]  /*4c80*/  IMAD.MOV.U32 R67, RZ, RZ, R119 ;  /* 0x000000ffff437224 */ /* 0x002fe200078e0077 */
[----:B------:R-:W-:-:S05]  /*4c90*/  MOV R33, R119 ;  /* 0x0000007700217202 */ /* 0x000fca0000000f00 */
[----:B------:R1:W4:Y:S01]  /*4ca0*/  MUFU.EX2 R24, R71 ;  /* 0x0000004700187308 */ /* 0x0003220000000800 */
[C---:B--2---:R-:W-:Y:S01]  /*4cb0*/  FADD.FTZ R36, R20.reuse, R7 ;  /* 0x0000000714247221 */ /* 0x044fe20000010000 */
[----:B------:R-:W-:-:S06]  /*4cc0*/  F2FP.F16.F32.PACK_AB R197, R20, R9 ;  /* 0x0000000914c5723e */ /* 0x000fcc00000000ff */
[----:B------:R2:W-:Y:S01]  /*4cd0*/  MUFU.EX2 R30, R51 ;  /* 0x00000033001e7308 */ /* 0x0005e20000000800 */
[----:B---3--:R-:W-:Y:S01]  /*4ce0*/  FADD.FTZ R7, R11, R36 ;  /* 0x000000240b077221 */ /* 0x008fe20000010000 */
[----:B-1----:R-:W-:-:S06]  /*4cf0*/  IMAD.MOV.U32 R71, RZ, RZ, R119 ;  /* 0x000000ffff477224 */ /* 0x002fcc00078e0077 */
[----:B------:R-:W1:Y:S01]  /*4d00*/  MUFU.EX2 R13, R13 ;  /* 0x0000000d000d7308 */ /* 0x000e620000000800 */
[----:B--2---:R-:W-:Y:S01]  /*4d10*/  FADD.FTZ R51, R89, R38 ;  /* 0x0000002659337221 */ /* 0x004fe20000010000 */
[----:B----4-:R-:W-:-:S03]  /*4d20*/  F2FP.F16.F32.PACK_AB R199, R24, R11 ;  /* 0x0000000b18c7723e */ /* 0x010fc600000000ff */
[C---:B------:R-:W-:Y:S01]  /*4d30*/  FADD.FTZ R38, R192.reuse, R51 ;  /* 0x00000033c0267221 */ /* 0x040fe20000010000 */
[----:B------:R-:W-:Y:S01]  /*4d40*/  F2FP.F16.F32.PACK_AB R192, R192, R89 ;  /* 0x00000059c0c0723e */ /* 0x000fe200000000ff */
[----:B------:R-:W-:Y:S01]  /*4d50*/  IMAD.MOV.U32 R89, RZ, RZ, R119 ;  /* 0x000000ffff597224 */ /* 0x000fe200078e0077 */
[----:B------:R2:W3:Y:S01]  /*4d60*/  MUFU.EX2 R26, R59 ;  /* 0x0000003b001a7308 */ /* 0x0004e20000000800 */
[----:B------:R-:W-:Y:S01]  /*4d70*/  FADD.FTZ R51, R91, R38 ;  /* 0x000000265b337221 */ /* 0x000fe20000010000 */
[----:B------:R-:W-:Y:S01]  /*4d80*/  FADD.FTZ R38, R24, R7 ;  /* 0x0000000718267221 */ /* 0x000fe20000010000 */
[----:B------:R-:W-:Y:S02]  /*4d90*/  IMAD.MOV.U32 R24, RZ, RZ, R119 ;  /* 0x000000ffff187224 */ /* 0x000fe400078e0077 */
[C---:B------:R-:W-:Y:S01]  /*4da0*/  FADD.FTZ R40, R194.reuse, R51 ;  /* 0x00000033c2287221 */ /* 0x040fe20000010000 */
[----:B------:R-:W-:Y:S01]  /*4db0*/  F2FP.F16.F32.PACK_AB R194, R194, R91 ;  /* 0x0000005bc2c2723e */ /* 0x000fe200000000ff */
[--C-:B------:R-:W-:Y:S01]  /*4dc0*/  IMAD.MOV.U32 R91, RZ, RZ, R119.reuse ;  /* 0x000000ffff5b7224 */ /* 0x100fe200078e0077 */
[----:B------:R-:W4:Y:S01]  /*4dd0*/  MUFU.EX2 R15, R15 ;  /* 0x0000000f000f7308 */ /* 0x000f220000000800 */
[----:B-1----:R-:W-:Y:S01]  /*4de0*/  FADD.FTZ R7, R13, R38 ;  /* 0x000000260d077221 */ /* 0x002fe20000010000 */
[----:B--2---:R-:W-:-:S02]  /*4df0*/  IMAD.MOV.U32 R59, RZ, RZ, R119 ;  /* 0x000000ffff3b7224 */ /* 0x004fc400078e0077 */
[----:B------:R-:W-:-:S04]  /*4e00*/  IMAD.MOV.U32 R51, RZ, RZ, R119 ;  /* 0x000000ffff337224 */ /* 0x000fc800078e0077 */
[----:B------:R1:W2:Y:S01]  /*4e10*/  MUFU.EX2 R28, R63 ;  /* 0x0000003f001c7308 */ /* 0x0002a20000000800 */
[C---:B---3--:R-:W-:Y:S01]  /*4e20*/  FADD.FTZ R2, R26.reuse, R7 ;  /* 0x000000071a027221 */ /* 0x048fe20000010000 */
[----:B------:R-:W-:Y:S01]  /*4e30*/  F2FP.F16.F32.PACK_AB R193, R26, R13 ;  /* 0x0000000d1ac1723e */ /* 0x000fe200000000ff */
[----:B------:R-:W-:-:S05]  /*4e40*/  IMAD.MOV.U32 R26, RZ, RZ, R119 ;  /* 0x000000ffff1a7224 */ /* 0x000fca00078e0077 */
[----:B------:R3:W-:Y:S01]  /*4e50*/  MUFU.EX2 R34, R43 ;  /* 0x0000002b00227308 */ /* 0x0007e20000000800 */
[----:B----4-:R-:W-:Y:S01]  /*4e60*/  FADD.FTZ R7, R15, R2 ;  /* 0x000000020f077221 */ /* 0x010fe20000010000 */
[----:B-1----:R-:W-:-:S06]  /*4e70*/  MOV R63, R119 ;  /* 0x00000077003f7202 */ /* 0x002fcc0000000f00 */
[----:B------:R-:W1:Y:S01]  /*4e80*/  MUFU.EX2 R49, R49 ;  /* 0x0000003100317308 */ /* 0x000e620000000800 */
[----:B---3--:R-:W-:Y:S01]  /*4e90*/  FADD.FTZ R43, R93, R40 ;  /* 0x000000285d2b7221 */ /* 0x008fe20000010000 */
[----:B--2---:R-:W-:-:S03]  /*4ea0*/  F2FP.F16.F32.PACK_AB R195, R28, R15 ;  /* 0x0000000f1cc3723e */ /* 0x004fc600000000ff */
[C---:B------:R-:W-:Y:S01]  /*4eb0*/  FADD.FTZ R38, R188.reuse, R43 ;  /* 0x0000002bbc267221 */ /* 0x040fe20000010000 */
[----:B------:R-:W-:Y:S02]  /*4ec0*/  F2FP.F16.F32.PACK_AB R188, R188, R93 ;  /* 0x0000005dbcbc723e */ /* 0x000fe400000000ff */
[----:B------:R2:W3:Y:S01]  /*4ed0*/  MUFU.EX2 R184, R103 ;  /* 0x0000006700b87308 */ /* 0x0004e20000000800 */
[----:B------:R-:W-:Y:S01]  /*4ee0*/  FADD.FTZ R43, R97, R38 ;  /* 0x00000026612b7221 */ /* 0x000fe20000010000 */
[----:B------:R-:W-:Y:S01]  /*4ef0*/  FADD.FTZ R38, R28, R7 ;  /* 0x000000071c267221 */ /* 0x000fe20000010000 */
[----:B------:R-:W-:Y:S02]  /*4f00*/  MOV R93, R119 ;  /* 0x00000077005d7202 */ /* 0x000fe40000000f00 */
[C---:B------:R-:W-:Y:S01]  /*4f10*/  FADD.FTZ R40, R190.reuse, R43 ;  /* 0x0000002bbe287221 */ /* 0x040fe20000010000 */
[----:B------:R-:W-:Y:S01]  /*4f20*/  F2FP.F16.F32.PACK_AB R190, R190, R97 ;  /* 0x00000061bebe723e */ /* 0x000fe200000000ff */
[--C-:B------:R-:W-:Y:S01]  /*4f30*/  IMAD.MOV.U32 R97, RZ, RZ, R119.reuse ;  /* 0x000000ffff617224 */ /* 0x100fe200078e0077 */
[----:B------:R-:W4:Y:S01]  /*4f40*/  MUFU.EX2 R105, R105 ;  /* 0x0000006900697308 */ /* 0x000f220000000800 */
[----:B------:R-:W-:Y:S01]  /*4f50*/  FADD.FTZ R43, R101, R40 ;  /* 0x00000028652b7221 */ /* 0x000fe20000010000 */
[----:B-1----:R-:W-:Y:S01]  /*4f60*/  FADD.FTZ R7, R49, R38 ;  /* 0x0000002631077221 */ /* 0x002fe20000010000 */
[C---:B------:R-:W-:Y:S01]  /*4f70*/  F2FP.F16.F32.PACK_AB R189, R30.reuse, R49 ;  /* 0x000000311ebd723e */ /* 0x040fe200000000ff */
[----:B------:R-:W-:Y:S01]  /*4f80*/  IMAD.MOV.U32 R49, RZ, RZ, R119 ;  /* 0x000000ffff317224 */ /* 0x000fe200078e0077 */
[----:B--2---:R-:W-:Y:S01]  /*4f90*/  MOV R103, R119 ;  /* 0x0000007700677202 */ /* 0x004fe20000000f00 */
[----:B------:R-:W-:Y:S01]  /*4fa0*/  FADD.FTZ R38, R30, R7 ;  /* 0x000000071e267221 */ /* 0x000fe20000010000 */
[----:B------:R-:W-:Y:S01]  /*4fb0*/  IMAD.MOV.U32 R30, RZ, RZ, R119 ;  /* 0x000000ffff1e7224 */ /* 0x000fe200078e0077 */
[----:B------:R-:W1:Y:S01]  /*4fc0*/  MUFU.EX2 R53, R53 ;  /* 0x0000003500357308 */ /* 0x000e620000000800 */
[C---:B---3--:R-:W-:Y:S01]  /*4fd0*/  FADD.FTZ R40, R184.reuse, R43 ;  /* 0x0000002bb8287221 */ /* 0x048fe20000010000 */
[----:B------:R-:W-:Y:S01]  /*4fe0*/  F2FP.F16.F32.PACK_AB R184, R184, R101 ;  /* 0x00000065b8b8723e */ /* 0x000fe200000000ff */
[----:B------:R-:W-:Y:S01]  /*4ff0*/  IMAD.MOV.U32 R101, RZ, RZ, R119 ;  /* 0x000000ffff657224 */ /* 0x000fe200078e0077 */
[----:B------:R-:W-:-:S04]  /*5000*/  MOV R28, R119 ;  /* 0x00000077001c7202 */ /* 0x000fc80000000f00 */
[----:B------:R2:W3:Y:S01]  /*5010*/  MUFU.EX2 R186, R107 ;  /* 0x0000006b00ba7308 */ /* 0x0004e20000000800 */
[----:B----4-:R-:W-:-:S07]  /*5020*/  FADD.FTZ R43, R105, R40 ;  /* 0x00000028692b7221 */ /* 0x010fce0000010000 */
[----:B------:R4:W5:Y:S01]  /*5030*/  MUFU.EX2 R32, R55 ;  /* 0x0000003700207308 */ /* 0x0009620000000800 */
[----:B-1----:R-:W-:Y:S01]  /*5040*/  FADD.FTZ R7, R53, R38 ;  /* 0x0000002635077221 */ /* 0x002fe20000010000 */
[----:B--2---:R-:W-:-:S06]  /*5050*/  IMAD.MOV.U32 R107, RZ, RZ, R119 ;  /* 0x000000ffff6b7224 */ /* 0x004fcc00078e0077 */
[----:B------:R-:W1:Y:S01]  /*5060*/  MUFU.EX2 R109, R109 ;  /* 0x0000006d006d7308 */ /* 0x000e620000000800 */
[C---:B---3--:R-:W-:Y:S01]  /*5070*/  FADD.FTZ R40, R186.reuse, R43 ;  /* 0x0000002bba287221 */ /* 0x048fe20000010000 */
[----:B------:R-:W-:Y:S01]  /*5080*/  F2FP.F16.F32.PACK_AB R186, R186, R105 ;  /* 0x00000069baba723e */ /* 0x000fe200000000ff */
[--C-:B------:R-:W-:Y:S01]  /*5090*/  IMAD.MOV.U32 R105, RZ, RZ, R119.reuse ;  /* 0x000000ffff697224 */ /* 0x100fe200078e0077 */
[----:B------:R-:W-:Y:S01]  /*50a0*/  MOV R43, R119 ;  /* 0x00000077002b7202 */ /* 0x000fe20000000f00 */
[----:B----4-:R-:W-:-:S03]  /*50b0*/  IMAD.MOV.U32 R55, RZ, RZ, R119 ;  /* 0x000000ffff377224 */ /* 0x010fc600078e0077 */
[----:B------:R-:W2:Y:S01]  /*50c0*/  MUFU.EX2 R41, R41 ;  /* 0x0000002900297308 */ /* 0x000ea20000000800 */
[C---:B-----5:R-:W-:Y:S01]  /*50d0*/  FADD.FTZ R38, R32.reuse, R7 ;  /* 0x0000000720267221 */ /* 0x060fe20000010000 */
[----:B------:R-:W-:Y:S01]  /*50e0*/  F2FP.F16.F32.PACK_AB R191, R32, R53 ;  /* 0x0000003520bf723e */ /* 0x000fe200000000ff */
[----:B------:R-:W-:Y:S01]  /*50f0*/  IMAD.MOV.U32 R32, RZ, RZ, R119 ;  /* 0x000000ffff207224 */ /* 0x000fe200078e0077 */
[----:B------:R-:W-:-:S04]  /*5100*/  MOV R53, R119 ;  /* 0x0000007700357202 */ /* 0x000fc80000000f00 */
[----:B------:R3:W4:Y:S01]  /*5110*/  MUFU.EX2 R180, R111 ;  /* 0x0000006f00b47308 */ /* 0x0007220000000800 */
[----:B-1----:R-:W-:-:S07]  /*5120*/  FADD.FTZ R25, R109, R40 ;  /* 0x000000286d197221 */ /* 0x002fce0000010000 */
[----:B------:R-:W1:Y:S01]  /*5130*/  MUFU.EX2 R113, R113 ;  /* 0x0000007100717308 */ /* 0x000e620000000800 */
[----:B--2---:R-:W-:Y:S01]  /*5140*/  FADD.FTZ R7, R41, R38 ;  /* 0x0000002629077221 */ /* 0x004fe20000010000 */
[C---:B------:R-:W-:Y:S01]  /*5150*/  F2FP.F16.F32.PACK_AB R185, R34.reuse, R41 ;  /* 0x0000002922b9723e */ /* 0x040fe200000000ff */
[----:B---3--:R-:W-:Y:S02]  /*5160*/  IMAD.MOV.U32 R111, RZ, RZ, R119 ;  /* 0x000000ffff6f7224 */ /* 0x008fe400078e0077 */
[----:B------:R-:W-:Y:S01]  /*5170*/  FADD.FTZ R38, R34, R7 ;  /* 0x0000000722267221 */ /* 0x000fe20000010000 */
[----:B------:R-:W-:Y:S02]  /*5180*/  IMAD.MOV.U32 R41, RZ, RZ, R119 ;  /* 0x000000ffff297224 */ /* 0x000fe400078e0077 */
[----:B------:R-:W2:Y:S01]  /*5190*/  MUFU.EX2 R21, R21 ;  /* 0x0000001500157308 */ /* 0x000ea20000000800 */
[C---:B----4-:R-:W-:Y:S01]  /*51a0*/  FADD.FTZ R40, R180.reuse, R25 ;  /* 0x00000019b4287221 */ /* 0x050fe20000010000 */
[----:B------:R-:W-:Y:S01]  /*51b0*/  F2FP.F16.F32.PACK_AB R180, R180, R109 ;  /* 0x0000006db4b4723e */ /* 0x000fe200000000ff */
[----:B------:R-:W-:-:S02]  /*51c0*/  IMAD.MOV.U32 R109, RZ, RZ, R119 ;  /* 0x000000ffff6d7224 */ /* 0x000fc400078e0077 */
[----:B------:R-:W-:-:S03]  /*51d0*/  IMAD.MOV.U32 R34, RZ, RZ, R119 ;  /* 0x000000ffff227224 */ /* 0x000fc600078e0077 */
[----:B------:R3:W4:Y:S01]  /*51e0*/  MUFU.EX2 R182, R115 ;  /* 0x0000007300b67308 */ /* 0x0007220000000800 */
[----:B-1----:R-:W-:-:S07]  /*51f0*/  FADD.FTZ R25, R113, R40 ;  /* 0x0000002871197221 */ /* 0x002fce0000010000 */
[----:B------:R1:W5:Y:S01]  /*5200*/  MUFU.EX2 R36, R47 ;  /* 0x0000002f00247308 */ /* 0x0003620000000800 */
[----:B--2---:R-:W-:Y:S01]  /*5210*/  FADD.FTZ R7, R21, R38 ;  /* 0x0000002615077221 */ /* 0x004fe20000010000 */
[----:B---3--:R-:W-:-:S06]  /*5220*/  IMAD.MOV.U32 R115, RZ, RZ, R119 ;  /* 0x000000ffff737224 */ /* 0x008fcc00078e0077 */
[----:B------:R-:W2:Y:S01]  /*5230*/  MUFU.EX2 R117, R117 ;  /* 0x0000007500757308 */ /* 0x000ea20000000800 */
[C---:B----4-:R-:W-:Y:S01]  /*5240*/  FADD.FTZ R42, R182.reuse, R25 ;  /* 0x00000019b62a7221 */ /* 0x050fe20000010000 */
[----:B------:R-:W-:Y:S01]  /*5250*/  F2FP.F16.F32.PACK_AB R182, R182, R113 ;  /* 0x00000071b6b6723e */ /* 0x000fe200000000ff */
[----:B-1----:R-:W-:Y:S01]  /*5260*/  IMAD.MOV.U32 R47, RZ, RZ, R119 ;  /* 0x000000ffff2f7224 */ /* 0x002fe200078e0077 */
[----:B------:R-:W-:-:S04]  /*5270*/  MOV R113, R119 ;  /* 0x0000007700717202 */ /* 0x000fc80000000f00 */
[----:B------:R-:W1:Y:S01]  /*5280*/  MUFU.EX2 R45, R45 ;  /* 0x0000002d002d7308 */ /* 0x000e620000000800 */
[C---:B-----5:R-:W-:Y:S01]  /*5290*/  FADD.FTZ R40, R36.reuse, R7 ;  /* 0x0000000724287221 */ /* 0x060fe20000010000 */
[----:B------:R-:W-:Y:S01]  /*52a0*/  F2FP.F16.F32.PACK_AB R187, R36, R21 ;  /* 0x0000001524bb723e */ /* 0x000fe200000000ff */
[----:B------:R-:W-:-:S05]  /*52b0*/  IMAD.MOV.U32 R36, RZ, RZ, R119 ;  /* 0x000000ffff247224 */ /* 0x000fca00078e0077 */
[----:B------:R-:W3:Y:S01]  /*52c0*/  MUFU.EX2 R176, R121 ;  /* 0x0000007900b07308 */ /* 0x000ee20000000800 */
[----:B--2---:R-:W-:-:S07]  /*52d0*/  FADD.FTZ R25, R117, R42 ;  /* 0x0000002a75197221 */ /* 0x004fce0000010000 */
[----:B------:R2:W4:Y:S01]  /*52e0*/  MUFU.EX2 R2, R35 ;  /* 0x0000002300027308 */ /* 0x0005220000000800 */
[----:B-1----:R-:W-:-:S07]  /*52f0*/  FADD.FTZ R7, R45, R40 ;  /* 0x000000282d077221 */ /* 0x002fce0000010000 */
[----:B------:R-:W1:Y:S01]  /*5300*/  MUFU.EX2 R123, R123 ;  /* 0x0000007b007b7308 */ /* 0x000e620000000800 */
[C---:B---3--:R-:W-:Y:S01]  /*5310*/  FADD.FTZ R42, R176.reuse, R25 ;  /* 0x00000019b02a7221 */ /* 0x048fe20000010000 */
[----:B------:R-:W-:Y:S01]  /*5320*/  F2FP.F16.F32.PACK_AB R176, R176, R117 ;  /* 0x00000075b0b0723e */ /* 0x000fe200000000ff */
[--C-:B------:R-:W-:Y:S02]  /*5330*/  IMAD.MOV.U32 R117, RZ, RZ, R119.reuse ;  /* 0x000000ffff757224 */ /* 0x100fe400078e0077 */
[----:B--2---:R-:W-:-:S03]  /*5340*/  IMAD.MOV.U32 R35, RZ, RZ, R119 ;  /* 0x000000ffff237224 */ /* 0x004fc600078e0077 */
[----:B------:R-:W2:Y:S01]  /*5350*/  MUFU.EX2 R29, R29 ;  /* 0x0000001d001d7308 */ /* 0x000ea20000000800 */
[C---:B----4-:R-:W-:Y:S01]  /*5360*/  FADD.FTZ R40, R2.reuse, R7 ;  /* 0x0000000702287221 */ /* 0x050fe20000010000 */
[----:B------:R-:W-:Y:S01]  /*5370*/  F2FP.F16.F32.PACK_AB R181, R2, R45 ;  /* 0x0000002d02b5723e */ /* 0x000fe200000000ff */
[----:B------:R-:W-:Y:S02]  /*5380*/  IMAD.MOV.U32 R2, RZ, RZ, 0x3f800000 ;  /* 0x3f800000ff027424 */ /* 0x000fe400078e00ff */
[----:B------:R-:W-:-:S03]  /*5390*/  IMAD.MOV.U32 R45, RZ, RZ, R119 ;  /* 0x000000ffff2d7224 */ /* 0x000fc600078e0077 */
[----:B------:R-:W3:Y:S01]  /*53a0*/  MUFU.EX2 R12, R12 ;  /* 0x0000000c000c7308 */ /* 0x000ee20000000800 */
[----:B-1----:R-:W-:Y:S01]  /*53b0*/  FADD.FTZ R7, R123, R42 ;  /* 0x0000002a7b077221 */ /* 0x002fe20000010000 */
[----:B------:R-:W-:-:S06]  /*53c0*/  IMAD.MOV.U32 R42, RZ, RZ, R119 ;  /* 0x000000ffff2a7224 */ /* 0x000fcc00078e0077 */
[----:B------:R1:W4:Y:S01]  /*53d0*/  MUFU.EX2 R6, R39 ;  /* 0x0000002700067308 */ /* 0x0003220000000800 */
[----:B--2---:R-:W-:Y:S01]  /*53e0*/  FADD.FTZ R25, R29, R40 ;  /* 0x000000281d197221 */ /* 0x004fe20000010000 */
[----:B------:R-:W-:-:S06]  /*53f0*/  IMAD.MOV.U32 R40, RZ, RZ, R119 ;  /* 0x000000ffff287224 */ /* 0x000fcc00078e0077 */
[----:B------:R-:W2:Y:S01]  /*5400*/  MUFU.EX2 R57, R57 ;  /* 0x0000003900397308 */ /* 0x000ea20000000800 */
[C---:B---3--:R-:W-:Y:S01]  /*5410*/  FADD.FTZ R7, R12.reuse, R7 ;  /* 0x000000070c077221 */ /* 0x048fe20000010000 */
[----:B------:R-:W-:Y:S01]  /*5420*/  F2FP.F16.F32.PACK_AB R178, R12, R123 ;  /* 0x0000007b0cb2723e */ /* 0x000fe200000000ff */
[----:B-1----:R-:W-:-:S05]  /*5430*/  IMAD.MOV.U32 R39, RZ, RZ, R119 ;  /* 0x000000ffff277224 */ /* 0x002fca00078e0077 */
[----:B------:R1:W3:Y:S01]  /*5440*/  MUFU.EX2 R38, R27 ;  /* 0x0000001b00267308 */ /* 0x0002e20000000800 */
[C---:B----4-:R-:W-:Y:S01]  /*5450*/  FADD.FTZ R12, R6.reuse, R25 ;  /* 0x00000019060c7221 */ /* 0x050fe20000010000 */
[----:B------:R-:W-:Y:S01]  /*5460*/  F2FP.F16.F32.PACK_AB R183, R6, R29 ;  /* 0x0000001d06b7723e */ /* 0x000fe200000000ff */
[----:B------:R-:W-:Y:S02]  /*5470*/  IMAD.MOV.U32 R6, RZ, RZ, 0x3f800000 ;  /* 0x3f800000ff067424 */ /* 0x000fe400078e00ff */
[--C-:B------:R-:W-:Y:S02]  /*5480*/  IMAD.MOV.U32 R29, RZ, RZ, R119.reuse ;  /* 0x000000ffff1d7224 */ /* 0x100fe400078e0077 */
[--C-:B------:R-:W-:Y:S01]  /*5490*/  IMAD.MOV.U32 R25, RZ, RZ, R119.reuse ;  /* 0x000000ffff197224 */ /* 0x100fe200078e0077 */
[----:B------:R-:W4:Y:S01]  /*54a0*/  MUFU.EX2 R61, R61 ;  /* 0x0000003d003d7308 */ /* 0x000f220000000800 */
[----:B--2---:R-:W-:Y:S01]  /*54b0*/  FADD.FTZ R5, R57, R12 ;  /* 0x0000000c39057221 */ /* 0x004fe20000010000 */
[----:B-1----:R-:W-:-:S06]  /*54c0*/  IMAD.MOV.U32 R27, RZ, RZ, R119 ;  /* 0x000000ffff1b7224 */ /* 0x002fcc00078e0077 */
[----:B------:R1:W2:Y:S01]  /*54d0*/  MUFU.EX2 R10, R31 ;  /* 0x0000001f000a7308 */ /* 0x0002a20000000800 */
[C---:B---3--:R-:W-:Y:S01]  /*54e0*/  FADD.FTZ R12, R38.reuse, R5 ;  /* 0x00000005260c7221 */ /* 0x048fe20000010000 */
[----:B------:R-:W-:Y:S01]  /*54f0*/  F2FP.F16.F32.PACK_AB R177, R38, R57 ;  /* 0x0000003926b1723e */ /* 0x000fe200000000ff */
[--C-:B------:R-:W-:Y:S01]  /*5500*/  IMAD.MOV.U32 R57, RZ, RZ, R119.reuse ;  /* 0x000000ffff397224 */ /* 0x100fe200078e0077 */
[----:B------:R-:W-:Y:S01]  /*5510*/  MOV R38, R119 ;  /* 0x0000007700267202 */ /* 0x000fe20000000f00 */
[----:B----4-:R-:W-:Y:S01]  /*5520*/  FADD.FTZ R5, R61, R12 ;  /* 0x0000000c3d057221 */ /* 0x010fe20000010000 */
[----:B-1----:R-:W-:Y:S01]  /*5530*/  IMAD.MOV.U32 R31, RZ, RZ, R119 ;  /* 0x000000ffff1f7224 */ /* 0x002fe200078e0077 */
[C---:B--2---:R-:W-:Y:S02]  /*5540*/  F2FP.F16.F32.PACK_AB R179, R10.reuse, R61 ;  /* 0x0000003d0ab3723e */ /* 0x044fe400000000ff */
[----:B------:R-:W-:Y:S01]  /*5550*/  FADD.FTZ R5, R10, R5 ;  /* 0x000000050a057221 */ /* 0x000fe20000010000 */
[----:B------:R-:W-:Y:S01]  /*5560*/  IMAD.MOV.U32 R61, RZ, RZ, R119 ;  /* 0x000000ffff3d7224 */ /* 0x000fe200078e0077 */
[----:B------:R-:W-:Y:S06]  /*5570*/  @!P2 BRA `(.L_x_2864) ;  /* 0x0000003c00b4a947 */ /* 0x000fec0003800000 */
[----:B------:R-:W-:Y:S01]  /*5580*/  R2UR UR60, R17 ;  /* 0x00000000113c72ca */ /* 0x000fe200000e0000 */
[----:B------:R-:W-:Y:S01]  /*5590*/  IMAD.MOV.U32 R9, RZ, RZ, R4 ;  /* 0x000000ffff097224 */ /* 0x000fe200078e0004 */
[----:B------:R-:W-:Y:S01]  /*55a0*/  MOV R10, R3 ;  /* 0x00000003000a7202 */ /* 0x000fe20000000f00 */
[----:B------:R-:W-:Y:S01]  /*55b0*/  IMAD.MOV.U32 R2, RZ, RZ, 0x3f800000 ;  /* 0x3f800000ff027424 */ /* 0x000fe200078e00ff */
        /* <DEDUP_REMOVED lines=48> */
[----:B------:R-:W-:Y:S01]  /*58c0*/  UIADD3 UR61, UR61, -0x2, URZ ;  /* 0xfffffffe3d3d7890 */ /* 0x000fe2000fffe03f */
[----:B------:R-:W-:-:S11]  /*58d0*/  UMOV UR37, UR38 ;  /* 0x0000002600257c82 */ /* 0x000fd60008000000 */
.L_x_2873:
        /* <DEDUP_REMOVED lines=8> */
.L_x_2865:
        /* <DEDUP_REMOVED lines=8> */
.L_x_2866:
[----:B--2---:R-:W-:Y:S05]  /*59e0*/  @P2 BRA `(.L_x_2867) ;  /* 0x0000000000082947 */ /* 0x004fea0003800000 */
[----:B------:R-:W2:Y:S02]  /*59f0*/  SYNCS.PHASECHK.TRANS64.TRYWAIT P2, [UR39+0x36830], R0 ;  /* 0x03683000ff0075a7 */ /* 0x000ea40008040167 */
[----:B--2---:R-:W-:Y:S05]  /*5a00*/  @!P2 BRA `(.L_x_2868) ;  /* 0x0000008c0074a947 */ /* 0x004fea0003800000 */
.L_x_2867:
[----:B------:R-:W-:Y:S01]  /*5a10*/  R2UR UR4, R8 ;  /* 0x00000000080472ca */ /* 0x000fe200000e0000 */
[----:B------:R-:W-:Y:S01]  /*5a20*/  WARPGROUP.ARRIVE ;  /* 0x00000000000079c5 */ /* 0x000fe20000000000 */
[----:B------:R-:W-:Y:S01]  /*5a30*/  UMOV UR59, 0x40000040 ;  /* 0x40000040003b7882 */ /* 0x000fe20000000000 */
        /* <DEDUP_REMOVED lines=10> */
[----:B------:R-:W-:Y:S01]  /*5ae0*/  UIMAD UR4, UR38, 0xa80, UR4 ;  /* 0x00000a80260478a4 */ /* 0x000fe2000f8e0204 */
[-C--:B------:R-:W-:Y:S01]  /*5af0*/  FMUL.FTZ R24, R24, R6.reuse ;  /* 0x0000000618187220 */ /* 0x080fe20000410000 */
[----:B------:R-:W-:Y:S01]  /*5b00*/  UMOV UR55, 0x40000040 ;  /* 0x4000004000377882 */ /* 0x000fe20000000000 */
[----:B------:R-:W-:Y:S01]  /*5b10*/  UMOV UR7, 0x40000040 ;  /* 0x4000004000077882 */ /* 0x000fe20000000000 */
[----:B------:R-:W-:Y:S01]  /*5b20*/  UIADD3 UR5, UR4, 0x80, URZ ;  /* 0x0000008004057890 */ /* 0x000fe2000fffe03f */
[-C--:B------:R-:W-:Y:S01]  /*5b30*/  FMUL.FTZ R25, R25, R6.reuse ;  /* 0x0000000619197220 */ /* 0x080fe20000410000 */
[----:B------:R-:W-:Y:S01]  /*5b40*/  UIADD3 UR6, UR4, 0x100, URZ ;  /* 0x0000010004067890 */ /* 0x000fe2000fffe03f */
[-C--:B------:R-:W-:Y:S01]  /*5b50*/  FMUL.FTZ R28, R28, R6.reuse ;  /* 0x000000061c1c7220 */ /* 0x080fe20000410000 */
[----:B------:R-:W-:Y:S01]  /*5b60*/  UMOV UR58, UR4 ;  /* 0x00000004003a7c82 */ /* 0x000fe20008000000 */
[----:B------:R-:W-:Y:S01]  /*5b70*/  UIADD3 UR10, UR4, 0x2, URZ ;  /* 0x00000002040a7890 */ /* 0x000fe2000fffe03f */
[----:B------:R-:W-:Y:S01]  /*5b80*/  HGMMA.64x16x16.F32 R168, gdesc[UR56], RZ, !UPT, gsb0 ;  /* 0x0020000038a879f0 */ /* 0x000fe2000c0008ff */
        /* <DEDUP_REMOVED lines=60> */
[----:B------:R-:W-:Y:S01]  /*5f50*/  UMOV UR59, 0x40000040 ;  /* 0x40000040003b7882 */ /* 0x000fe20000000000 */
[----:B------:R-:W-:Y:S01]  /*5f60*/  UIADD3 UR6, UR4, 0x200, URZ ;  /* 0x0000020004067890 */ /* 0x000fe2000fffe03f */
        /* <DEDUP_REMOVED lines=51> */
[----:B------:R-:W-:-:S04]  /*62a0*/  FMUL.FTZ R119, R119, R2 ;  /* 0x0000000277777220 */ /* 0x000fc80000410000 */
[----:B------:R-:W-:Y:S01]  /*62b0*/  HGMMA.64x16x16.F32 R152, gdesc[UR56], RZ, !UPT, gsb0 ;  /* 0x00200000389879f0 */ /* 0x000fe2000c0008ff */
[----:B------:R-:W-:Y:S01]  /*62c0*/  UMOV UR58, UR5 ;  /* 0x00000005003a7c82 */ /* 0x000fe20008000000 */
[----:B------:R-:W-:Y:S01]  /*62d0*/  UMOV UR59, 0x40000040 ;  /* 0x40000040003b7882 */ /* 0x000fe20000000000 */
[----:B------:R-:W-:Y:S01]  /*62e0*/  UIADD3 UR5, UR4, 0x280, URZ ;  /* 0x0000028004057890 */ /* 0x000fe2000fffe03f */
[----:B------:R-:W-:Y:S02]  /*62f0*/  WARPGROUP.DEPBAR.LE gsb0, 0x0 ;  /* 0x00008000000079c5 */ /* 0x000fe40000010000 */
[----:B------:R-:W-:-:S06]  /*6300*/  WARPGROUP.ARRIVE ;  /* 0x00000000000079c5 */ /* 0x000fcc0000000000 */
        /* <DEDUP_REMOVED lines=18> */
[----:B------:R-:W-:Y:S03]  /*6430*/  HGMMA.64x16x16.F32 R120, gdesc[UR56], RZ, !UPT, gsb0 ;  /* 0x00200000387879f0 */ /* 0x000fe6000c0008ff */
        /* <DEDUP_REMOVED lines=433> */
.L_x_2869:
[----:B------:R-:W-:Y:S02]  /*7f50*/  R2UR UR4, R16 ;  /* 0x00000000100472ca */ /* 0x000fe400000e0000 */
[----:B-12---:R-:W-:-:S04]  /*7f60*/  MOV R0, UR60 ;  /* 0x0000003c00007c02 */ /* 0x006fc80008000f00 */
[----:B------:R-:W-:-:S07]  /*7f70*/  SHF.L.U32 R0, R0, 0x1f, RZ ;  /* 0x0000001f00007819 */ /* 0x000fce00000006ff */
[----:B------:R-:W-:-:S09]  /*7f80*/  ULEA UR4, UR37, UR4, 0x3 ;  /* 0x0000000425047291 */ /* 0x000fd2000f8e183f */
[----:B------:R1:W2:Y:S01]  /*7f90*/  SYNCS.PHASECHK.TRANS64.TRYWAIT P2, [UR4+0x36850], R0 ;  /* 0x03685000ff0075a7 */ /* 0x0002a20008040144 */
[----:B------:R-:W-:Y:S05]  /*7fa0*/  @!P0 BRA `(.L_x_2870) ;  /* 0x0000000000048947 */ /* 0x000fea0003800000 */
[----:B------:R-:W-:Y:S01]  /*7fb0*/  BPT.TRAP 0x1 ;  /* 0x000000040000795c */ /* 0x000fe20000300000 */
.L_x_2870:
[----:B--2---:R-:W-:Y:S05]  /*7fc0*/  @P2 BRA `(.L_x_2871) ;  /* 0x0000000000082947 */ /* 0x004fea0003800000 */
[----:B------:R-:W2:Y:S02]  /*7fd0*/  SYNCS.PHASECHK.TRANS64.TRYWAIT P2, [UR4+0x36850], R0 ;  /* 0x03685000ff0075a7 */ /* 0x000ea40008040144 */
[----:B--2---:R-:W-:Y:S05]  /*7fe0*/  @!P2 BRA `(.L_x_2872) ;  /* 0x000000680014a947 */ /* 0x004fea0003800000 */
.L_x_2871:
[----:B------:R-:W-:Y:S01]  /*7ff0*/  R2UR UR5, R16 ;  /* 0x00000000100572ca */ /* 0x000fe200000e0000 */
[----:B------:R-:W-:Y:S01]  /*8000*/  WARPGROUP.ARRIVE ;  /* 0x00000000000079c5 */ /* 0x000fe20000000000 */
[----:B------:R-:W-:Y:S01]  /*8010*/  UMOV UR7, 0x40000040 ;  /* 0x4000004000077882 */ /* 0x000fe20000000000 */
[----:B-12---:R-:W-:Y:S02]  /*8020*/  FMNMX.FTZ R0, R168, R9, !PT ;  /* 0x00000009a8007209 */ /* 0x006fe40007810000 */
[----:B------:R-:W-:Y:S02]  /*8030*/  ISETP.LT.AND P2, PT, RZ, UR61, PT ;  /* 0x0000003dff007c0c */ /* 0x000fe4000bf41270 */
[----:B------:R-:W-:Y:S02]  /*8040*/  FMNMX.FTZ R3, R169, R0, !PT ;  /* 0x00000000a9037209 */ /* 0x000fe40007810000 */
[----:B------:R-:W-:Y:S02]  /*8050*/  R2UR UR60, R17 ;  /* 0x00000000113c72ca */ /* 0x000fe400000e0000 */
[----:B------:R-:W-:-:S02]  /*8060*/  FMNMX.FTZ R0, R172, R3, !PT ;  /* 0x00000003ac007209 */ /* 0x000fc40007810000 */
[----:B------:R-:W-:Y:S02]  /*8070*/  UIADD3 UR5, UR5, 0x400, URZ ;  /* 0x0000040005057890 */ /* 0x000fe4000fffe03f */
[----:B------:R-:W-:Y:S02]  /*8080*/  FMNMX.FTZ R3, R173, R0, !PT ;  /* 0x00000000ad037209 */ /* 0x000fe40007810000 */
[----:B------:R-:W-:Y:S02]  /*8090*/  USHF.R.U32.HI UR5, URZ, 0x4, UR5 ;  /* 0x000000043f057899 */ /* 0x000fe40008011605 */
[----:B------:R-:W-:Y:S02]  /*80a0*/  FMNMX.FTZ R0, R160, R3, !PT ;  /* 0x00000003a0007209 */ /* 0x000fe40007810000 */
[----:B------:R-:W-:Y:S02]  /*80b0*/  ULOP3.LUT UR5, UR5, 0x3fff, URZ, 0xc0, !UPT ;  /* 0x00003fff05057892 */ /* 0x000fe4000f8ec03f */
[----:B------:R-:W-:-:S02]  /*80c0*/  FMNMX.FTZ R3, R161, R0, !PT ;  /* 0x00000000a1037209 */ /* 0x000fc40007810000 */
[----:B------:R-:W-:Y:S02]  /*80d0*/  ULOP3.LUT UR5, UR5, 0x3800000, URZ, 0xfc, !UPT ;  /* 0x0380000005057892 */ /* 0x000fe4000f8efc3f */
[----:B------:R-:W-:Y:S02]  /*80e0*/  FMNMX.FTZ R0, R164, R3, !PT ;  /* 0x00000003a4007209 */ /* 0x000fe40007810000 */
[----:B------:R-:W-:Y:S02]  /*80f0*/  UIMAD UR5, UR37, 0xa80, UR5 ;  /* 0x00000a80250578a4 */ /* 0x000fe4000f8e0205 */
[----:B------:R-:W-:Y:S01]  /*8100*/  FMNMX.FTZ R3, R165, R0, !PT ;  /* 0x00000000a5037209 */ /* 0x000fe20007810000 */
[----:B------:R-:W-:-:S03]  /*8110*/  UMOV UR37, UR38 ;  /* 0x0000002600257c82 */ /* 0x000fc60008000000 */
[----:B------:R-:W-:Y:S01]  /*8120*/  FMNMX.FTZ R0, R152, R3, !PT ;  /* 0x0000000398007209 */ /* 0x000fe20007810000 */
[----:B------:R-:W-:Y:S02]  /*8130*/  UMOV UR6, UR5 ;  /* 0x0000000500067c82 */ /* 0x000fe40008000000 */
[----:B------:R-:W-:Y:S01]  /*8140*/  HGMMA.64x192x16.F32 R24, R200, gdesc[UR4].tnspB, R24, gsb0 ;  /* 0x42e00004c8187df0 */ /* 0x000fe20008000818 */
        /* <DEDUP_REMOVED lines=21> */
[----:B------:R-:W1:Y:S03]  /*82a0*/  LDC R0, c[0x0][0x988] ;  /* 0x00026200ff007b82 */ /* 0x000e660000000800 */
[----:B------:R-:W2:Y:S02]  /*82b0*/  SHFL.BFLY PT, R3, R2, 0x2, 0x1f ;  /* 0x0c401f0002037f89 */ /* 0x000ea400000e0000 */
[----:B--2---:R-:W-:Y:S02]  /*82c0*/  FMNMX.FTZ R3, R2, R3, !PT ;  /* 0x0000000302037209 */ /* 0x004fe40007810000 */
[----:B------:R-:W-:-:S03]  /*82d0*/  FMNMX.FTZ R2, R170, R10, !PT ;  /* 0x0000000aaa027209 */ /* 0x000fc60007810000 */
[----:B------:R-:W2:Y:S02]  /*82e0*/  SHFL.BFLY PT, R4, R3, 0x1, 0x1f ;  /* 0x0c201f0003047f89 */ /* 0x000ea400000e0000 */
[----:B--2---:R-:W-:Y:S02]  /*82f0*/  FMNMX.FTZ R4, R3, R4, !PT ;  /* 0x0000000403047209 */ /* 0x004fe40007810000 */
[----:B------:R-:W-:-:S03]  /*8300*/  FMNMX.FTZ R3, R171, R2, !PT ;  /* 0x00000002ab037209 */ /* 0x000fc60007810000 */
[----:B------:R-:W-:Y:S01]  /*8310*/  FADD.FTZ R9, -R4, R9 ;  /* 0x0000000904097221 */ /* 0x000fe20000010100 */
[----:B------:R-:W-:-:S03]  /*8320*/  FMNMX.FTZ R2, R174, R3, !PT ;  /* 0x00000003ae027209 */ /* 0x000fc60007810000 */
[----:B-1----:R-:W-:Y:S01]  /*8330*/  FMUL.FTZ R6, R9, R0 ;  /* 0x0000000009067220 */ /* 0x002fe20000410000 */
[----:B------:R-:W-:-:S04]  /*8340*/  FMNMX.FTZ R3, R175, R2, !PT ;  /* 0x00000002af037209 */ /* 0x000fc80007810000 */
[----:B------:R-:W-:Y:S01]  /*8350*/  FMNMX.FTZ R2, R162, R3, !PT ;  /* 0x00000003a2027209 */ /* 0x000fe20007810000 */
[----:B------:R-:W-:Y:S03]  /*8360*/  MUFU.EX2 R6, R6 ;  /* 0x0000000600067308 */ /* 0x000fe60000000800 */
        /* <DEDUP_REMOVED lines=15> */
[----:B------:R-:W-:Y:S01]  /*8460*/  WARPGROUP.ARRIVE ;  /* 0x00000000000079c5 */ /* 0x000fe20000000000 */
[----:B------:R-:W-:-:S04]  /*8470*/  FMNMX.FTZ R3, R143, R2, !PT ;  /* 0x000000028f037209 */ /* 0x000fc80007810000 */
[----:B------:R-:W-:Y:S01]  /*8480*/  FMNMX.FTZ R2, R130, R3, !PT ;  /* 0x0000000382027209 */ /* 0x000fe20007810000 */
[----:B------:R-:W-:Y:S01]  /*8490*/  HGMMA.64x192x16.F32 R24, R196, gdesc[UR4].tnspB, R24, gsb0 ;  /* 0x42e00004c4187df0 */ /* 0x000fe20008000818 */
        /* <DEDUP_REMOVED lines=12> */
[----:B-1----:R-:W-:Y:S01]  /*8560*/  FMNMX.FTZ R3, R14, R3, !PT ;  /* 0x000000030e037209 */ /* 0x002fe20007810000 */
[----:B------:R-:W-:Y:S02]  /*8570*/  WARPGROUP.DEPBAR.LE gsb0, 0x0 ;  /* 0x00008000000079c5 */ /* 0x000fe40000010000 */
[----:B------:R-:W-:-:S06]  /*8580*/  WARPGROUP.ARRIVE ;  /* 0x00000000000079c5 */ /* 0x000fcc0000000000 */
[----:B------:R-:W-:Y:S01]  /*8590*/  HGMMA.64x192x16.F32 R24, R192, gdesc[UR4].tnspB, R24, gsb0 ;  /* 0x42e00004c0187df0 */ /* 0x000fe20008000818 */
[----:B------:R-:W-:Y:S01]  /*85a0*/  UIADD3 UR6, UR5, 0x180, URZ ;  /* 0x0000018005067890 */ /* 0x000fe2000fffe03f */
[----:B------:R-:W-:Y:S01]  /*85b0*/  UMOV UR7, 0x40000040 ;  /* 0x4000004000077882 */ /* 0x000fe20000000000 */
[----:B------:R-:W-:Y:S02]  /*85c0*/  WARPGROUP.DEPBAR.LE gsb0, 0x0 ;  /* 0x00008000000079c5 */ /* 0x000fe40000010000 */
[----:B------:R-:W-:-:S15]  /*85d0*/  WARPGROUP.ARRIVE ;  /* 0x00000000000079c5 */ /* 0x000fde0000000000 */
[----:B------:R-:W-:Y:S01]  /*85e0*/  HGMMA.64x192x16.F32 R24, R188, gdesc[UR4].tnspB, R24, gsb0 ;  /* 0x42e00004bc187df0 */ /* 0x000fe20008000818 */
[----:B------:R-:W-:Y:S01]  /*85f0*/  UIADD3 UR6, UR5, 0x200, URZ ;  /* 0x0000020005067890 */ /* 0x000fe2000fffe03f */
[----:B------:R-:W-:Y:S01]  /*8600*/  UMOV UR7, 0x40000040 ;  /* 0x4000004000077882 */ /* 0x000fe20000000000 */
[----:B------:R-:W-:Y:S02]  /*8610*/  WARPGROUP.DEPBAR.LE gsb0, 0x0 ;  /* 0x00008000000079c5 */ /* 0x000fe40000010000 */
[----:B------:R-:W-:Y:S01]  /*8620*/  WARPGROUP.ARRIVE ;  /* 0x00000000000079c5 */ /* 0x000fe20000000000 */
[----:B------:R-:W-:-:S04]  /*8630*/  FMUL.FTZ R189, R4, R0 ;  /* 0x0000000004bd7220 */ /* 0x000fc80000410000 */
[----:B------:R-:W-:-:S10]  /*8640*/  FFMA.FTZ R21, R153, R0, -R189 ;  /* 0x0000000099157223 */ /* 0x000fd400000108bd */
[----:B------:R-:W-:Y:S01]  /*8650*/  HGMMA.64x192x16.F32 R24, R184, gdesc[UR4].tnspB, R24, gsb0 ;  /* 0x42e00004b8187df0 */ /* 0x000fe20008000818 */
[----:B------:R-:W-:Y:S01]  /*8660*/  UIADD3 UR6, UR5, 0x280, URZ ;  /* 0x0000028005067890 */ /* 0x000fe2000fffe03f */
[-CC-:B------:R-:W-:Y:S01]  /*8670*/  FFMA.FTZ R153, R157, R0.reuse, -R189.reuse ;  /* 0x000000009d997223 */ /* 0x180fe200000108bd */
[----:B------:R-:W-:Y:S01]  /*8680*/  UMOV UR7, 0x40000040 ;  /* 0x4000004000077882 */ /* 0x000fe20000000000 */
[----:B------:R-:W-:Y:S01]  /*8690*/  FADD.FTZ R157, -R3, R10 ;  /* 0x0000000a039d7221 */ /* 0x000fe20000010100 */
[-CC-:B------:R-:W-:Y:S01]  /*86a0*/  FFMA.FTZ R9, R168, R0.reuse, -R189.reuse ;  /* 0x00000000a8097223 */ /* 0x180fe200000108bd */
[-CC-:B------:R-:W-:Y:S01]  /*86b0*/  FFMA.FTZ R200, R169, R0.reuse, -R189.reuse ;  /* 0x00000000a9c87223 */ /* 0x180fe200000108bd */
[-CC-:B------:R-:W-:Y:S01]  /*86c0*/  FFMA.FTZ R202, R172, R0.reuse, -R189.reuse ;  /* 0x00000000acca7223 */ /* 0x180fe200000108bd */
[-C--:B------:R-:W-:Y:S01]  /*86d0*/  FMUL.FTZ R2, R157, R0.reuse ;  /* 0x000000009d027220 */ /* 0x080fe20000410000 */
[-C--:B------:R-:W-:Y:S01]  /*86e0*/  FMUL.FTZ R157, R3, R0.reuse ;  /* 0x00000000039d7220 */ /* 0x080fe20000410000 */
[-CC-:B------:R-:W-:Y:S01]  /*86f0*/  FFMA.FTZ R11, R173, R0.reuse, -R189.reuse ;  /* 0x00000000ad0b7223 */ /* 0x180fe200000108bd */
[----:B------:R-:W1:Y:S01]  /*8700*/  MUFU.EX2 R9, R9 ;  /* 0x0000000900097308 */ /* 0x000e620000000800 */
[-C--:B------:R-:W-:Y:S01]  /*8710*/  FFMA.FTZ R196, R160, R0.reuse, -R189 ;  /* 0x00000000a0c47223 */ /* 0x080fe200000108bd */
[-CC-:B------:R-:W-:Y:S01]  /*8720*/  FFMA.FTZ R201, R170, R0.reuse, -R157.reuse ;  /* 0x00000000aac97223 */ /* 0x180fe2000001089d */
[-CC-:B------:R-:W-:Y:S01]  /*8730*/  FFMA.FTZ R10, R171, R0.reuse, -R157.reuse ;  /* 0x00000000ab0a7223 */ /* 0x180fe2000001089d */
[-CC-:B------:R-:W-:Y:S01]  /*8740*/  FFMA.FTZ R203, R174, R0.reuse, -R157.reuse ;  /* 0x00000000aecb7223 */ /* 0x180fe2000001089d */
[-C--:B------:R-:W-:Y:S01]  /*8750*/  FFMA.FTZ R20, R175, R0.reuse, -R157 ;  /* 0x00000000af147223 */ /* 0x080fe2000001089d */
        /* <DEDUP_REMOVED lines=19> */
[-C--:B------:R-:W-:Y:S01]  /*8890*/  FFMA.FTZ R125, R125, R0.reuse, -R189 ;  /* 0x000000007d7d7223 */ /* 0x080fe200000108bd */
[-CC-:B------:R-:W-:Y:S01]  /*88a0*/  FFMA.FTZ R197, R162, R0.reuse, -R157.reuse ;  /* 0x00000000a2c57223 */ /* 0x180fe2000001089d */
[-C--:B------:R-:W-:Y:S01]  /*88b0*/  FFMA.FTZ R120, R163, R0.reuse, -R157 ;  /* 0x00000000a3787223 */ /* 0x080fe2000001089d */
[----:B-1----:R-:W-:Y:S01]  /*88c0*/  FFMA.FTZ R7, R6, R7, R9 ;  /* 0x0000000706077223 */ /* 0x002fe20000010009 */
[-CC-:B------:R-:W-:Y:S01]  /*88d0*/  FFMA.FTZ R199, R166, R0.reuse, -R157.reuse ;  /* 0x00000000a6c77223 */ /* 0x180fe2000001089d */
[-CC-:B------:R-:W-:Y:S01]  /*88e0*/  FFMA.FTZ R193, R154, R0.reuse, -R157.reuse ;  /* 0x000000009ac17223 */ /* 0x180fe2000001089d */
[-C--:B------:R-:W-:Y:S01]  /*88f0*/  FFMA.FTZ R195, R158, R0.reuse, -R157 ;  /* 0x000000009ec37223 */ /* 0x080fe2000001089d */
[----:B------:R-:W1:Y:S01]  /*8900*/  MUFU.EX2 R10, R10 ;  /* 0x0000000a000a7308 */ /* 0x000e620000000800 */
[----:B--2---:R-:W-:Y:S01]  /*8910*/  FFMA.FTZ R5, R2, R5, R201 ;  /* 0x0000000502057223 */ /* 0x004fe200000100c9 */
[-CC-:B------:R-:W-:Y:S01]  /*8920*/  FFMA.FTZ R191, R150, R0.reuse, -R157.reuse ;  /* 0x0000000096bf7223 */ /* 0x180fe2000001089d */
[-CC-:B------:R-:W-:Y:S01]  /*8930*/  FFMA.FTZ R151, R151, R0.reuse, -R157.reuse ;  /* 0x0000000097977223 */ /* 0x180fe2000001089d */
[-CC-:B------:R-:W-:Y:S01]  /*8940*/  FFMA.FTZ R143, R143, R0.reuse, -R157.reuse ;  /* 0x000000008f8f7223 */ /* 0x180fe2000001089d */
[-CC-:B------:R-:W-:Y:S01]  /*8950*/  FFMA.FTZ R130, R130, R0.reuse, -R157.reuse ;  /* 0x0000000082827223 */ /* 0x180fe2000001089d */
[-CC-:B------:R-:W-:Y:S01]  /*8960*/  FFMA.FTZ R131, R131, R0.reuse, -R157.reuse ;  /* 0x0000000083837223 */ /* 0x180fe2000001089d */
[-C--:B------:R-:W-:Y:S01]  /*8970*/  FFMA.FTZ R134, R134, R0.reuse, -R157 ;  /* 0x0000000086867223 */ /* 0x080fe2000001089d */
[----:B------:R-:W-:Y:S01]  /*8980*/  MUFU.EX2 R202, R202 ;  /* 0x000000ca00ca7308 */ /* 0x000fe20000000800 */
[----:B---3--:R-:W-:Y:S01]  /*8990*/  FADD.FTZ R7, R200, R7 ;  /* 0x00000007c8077221 */ /* 0x008fe20000010000 */
[-CC-:B------:R-:W-:Y:S01]  /*89a0*/  FFMA.FTZ R135, R135, R0.reuse, -R157.reuse ;  /* 0x0000000087877223 */ /* 0x180fe2000001089d */
[-CC-:B------:R-:W-:Y:S01]  /*89b0*/  FFMA.FTZ R122, R122, R0.reuse, -R157.reuse ;  /* 0x000000007a7a7223 */ /* 0x180fe2000001089d */
[-CC-:B------:R-:W-:Y:S01]  /*89c0*/  FFMA.FTZ R123, R123, R0.reuse, -R157.reuse ;  /* 0x000000007b7b7223 */ /* 0x180fe2000001089d */
[-CC-:B------:R-:W-:Y:S01]  /*89d0*/  FFMA.FTZ R126, R126, R0.reuse, -R157.reuse ;  /* 0x000000007e7e7223 */ /* 0x180fe2000001089d */
[----:B------:R-:W-:Y:S01]  /*89e0*/  FFMA.FTZ R127, R127, R0, -R157 ;  /* 0x000000007f7f7223 */ /* 0x000fe2000001089d */
[----:B------:R-:W-:Y:S01]  /*89f0*/  F2FP.F16.F32.PACK_AB R200, R200, R9 ;  /* 0x00000009c8c8723e */ /* 0x000fe200000000ff */
[----:B------:R-:W-:Y:S01]  /*8a00*/  MUFU.EX2 R203, R203 ;  /* 0x000000cb00cb7308 */ /* 0x000fe20000000800 */
[----:B-1----:R-:W-:Y:S01]  /*8a10*/  F2FP.F16.F32.PACK_AB R201, R10, R201 ;  /* 0x000000c90ac9723e */ /* 0x002fe200000000ff */
[----:B------:R-:W-:-:S06]  /*8a20*/  IMAD.MOV.U32 R9, RZ, RZ, R4 ;  /* 0x000000ffff097224 */ /* 0x000fcc00078e0004 */
[----:B------:R-:W-:Y:S08]  /*8a30*/  MUFU.EX2 R11, R11 ;  /* 0x0000000b000b7308 */ /* 0x000ff00000000800 */
[----:B------:R-:W-:Y:S08]  /*8a40*/  MUFU.EX2 R20, R20 ;  /* 0x0000001400147308 */ /* 0x000ff00000000800 */
[----:B------:R-:W-:Y:S08]  /*8a50*/  MUFU.EX2 R196, R196 ;  /* 0x000000c400c47308 */ /* 0x000ff00000000800 */
[----:B------:R-:W-:Y:S08]  /*8a60*/  MUFU.EX2 R197, R197 ;  /* 0x000000c500c57308 */ /* 0x000ff00000000800 */
[----:B------:R-:W-:Y:S08]  /*8a70*/  MUFU.EX2 R13, R13 ;  /* 0x0000000d000d7308 */ /* 0x000ff00000000800 */
[----:B------:R-:W-:Y:S08]  /*8a80*/  MUFU.EX2 R120, R120 ;  /* 0x0000007800787308 */ /* 0x000ff00000000800 */
[----:B------:R1:W-:Y:S08]  /*8a90*/  MUFU.EX2 R14, R124 ;  /* 0x0000007c000e7308 */ /* 0x0003f00000000800 */
[----:B------:R-:W-:Y:S01]  /*8aa0*/  MUFU.EX2 R198, R198 ;  /* 0x000000c600c67308 */ /* 0x000fe20000000800 */
[----:B-1----:R-:W-:-:S07]  /*8ab0*/  FFMA.FTZ R124, R167, R0, -R157 ;  /* 0x00000000a77c7223 */ /* 0x002fce000001089d */
        /* <DEDUP_REMOVED lines=12> */
[-CC-:B------:R-:W-:Y:S01]  /*8b80*/  FFMA.FTZ R186, R140, R0.reuse, -R189.reuse ;  /* 0x000000008cba7223 */ /* 0x180fe200000108bd */
[----:B------:R-:W-:Y:S02]  /*8b90*/  IMAD.U32 R140, RZ, RZ, UR39 ;  /* 0x00000027ff8c7e24 */ /* 0x000fe4000f8e00ff */
[-C--:B------:R-:W-:Y:S01]  /*8ba0*/  FFMA.FTZ R184, R136, R0.reuse, -R189 ;  /* 0x0000000088b87223 */ /* 0x080fe200000108bd */
[-CC-:B------:R-:W-:Y:S01]  /*8bb0*/  FFMA.FTZ R185, R138, R0.reuse, -R157.reuse ;  /* 0x000000008ab97223 */ /* 0x180fe2000001089d */
[-CC-:B------:R-:W-:Y:S01]  /*8bc0*/  FFMA.FTZ R187, R142, R0.reuse, -R157.reuse ;  /* 0x000000008ebb7223 */ /* 0x180fe2000001089d */
[----:B------:R-:W-:Y:S01]  /*8bd0*/  HGMMA.64x192x16.F32 R24, R180, gdesc[UR4].tnspB, R24, gsb0 ;  /* 0x42e00004b4187df0 */ /* 0x000fe20008000818 */
[----:B------:R-:W-:Y:S01]  /*8be0*/  UIADD3 UR6, UR5, 0x300, URZ ;  /* 0x0000030005067890 */ /* 0x000fe2000fffe03f */
[----:B------:R-:W-:Y:S01]  /*8bf0*/  @!P1 VIADD R140, R140, 0x36840 ;  /* 0x000368408c8c9836 */ /* 0x000fe20000000000 */
[----:B------:R-:W-:Y:S01]  /*8c00*/  UMOV UR7, 0x40000040 ;  /* 0x4000004000077882 */ /* 0x000fe20000000000 */
[----:B------:R-:W-:Y:S01]  /*8c10*/  FFMA.FTZ R136, R147, R0, -R157 ;  /* 0x0000000093887223 */ /* 0x000fe2000001089d */
        /* <DEDUP_REMOVED lines=20> */
[----:B------:R-:W1:Y:S08]  /*8d60*/  MUFU.EX2 R121, R121 ;  /* 0x0000007900797308 */ /* 0x000e700000000800 */
[----:B------:R-:W-:Y:S08]  /*8d70*/  MUFU.EX2 R127, R127 ;  /* 0x0000007f007f7308 */ /* 0x000ff00000000800 */
[----:B------:R-:W2:Y:S01]  /*8d80*/  MUFU.EX2 R125, R125 ;  /* 0x0000007d007d7308 */ /* 0x000ea20000000800 */
[----:B------:R-:W-:-:S02]  /*8d90*/  WARPGROUP.DEPBAR.LE gsb0, 0x0 ;  /* 0x00008000000079c5 */ /* 0x000fc40000010000 */
[----:B------:R-:W-:Y:S01]  /*8da0*/  WARPGROUP.ARRIVE ;  /* 0x00000000000079c5 */ /* 0x000fe20000000000 */
[-CC-:B------:R-:W-:Y:S01]  /*8db0*/  FFMA.FTZ R180, R128, R0.reuse, -R189.reuse ;  /* 0x0000000080b47223 */ /* 0x180fe200000108bd */
[-C--:B------:R-:W-:Y:S01]  /*8dc0*/  FFMA.FTZ R182, R132, R0.reuse, -R189 ;  /* 0x0000000084b67223 */ /* 0x080fe200000108bd */
[-CC-:B------:R-:W-:Y:S01]  /*8dd0*/  FFMA.FTZ R189, R146, R0.reuse, -R157.reuse ;  /* 0x0000000092bd7223 */ /* 0x180fe2000001089d */
[----:B------:R-:W-:Y:S02]  /*8de0*/  IMAD.U32 R146, RZ, RZ, UR4 ;  /* 0x00000004ff927e24 */ /* 0x000fe4000f8e00ff */
[-CC-:B------:R-:W-:Y:S01]  /*8df0*/  FFMA.FTZ R128, R155, R0.reuse, -R157.reuse ;  /* 0x000000009b807223 */ /* 0x180fe2000001089d */
[----:B------:R-:W-:Y:S01]  /*8e00*/  HGMMA.64x192x16.F32 R24, R176, gdesc[UR4].tnspB, R24, gsb0 ;  /* 0x42e00004b0187df0 */ /* 0x000fe20008000818 */
[----:B------:R-:W-:Y:S01]  /*8e10*/  FFMA.FTZ R132, R159, R0, -R157 ;  /* 0x000000009f847223 */ /* 0x000fe2000001089d */
[----:B------:R-:W-:Y:S01]  /*8e20*/  MUFU.EX2 R181, R130 ;  /* 0x0000008200b57308 */ /* 0x000fe20000000800 */
[----:B------:R-:W-:-:S07]  /*8e30*/  UIADD3 UR4, UR61, -0x1, URZ ;  /* 0xffffffff3d047890 */ /* 0x000fce000fffe03f */
[----:B------:R-:W3:Y:S01]  /*8e40*/  MUFU.EX2 R128, R128 ;  /* 0x0000008000807308 */ /* 0x000ee20000000800 */
[----:B------:R-:W-:-:S07]  /*8e50*/  UMOV UR61, UR4 ;  /* 0x00000004003d7c82 */ /* 0x000fce0008000000 */
[----:B------:R-:W4:Y:S08]  /*8e60*/  MUFU.EX2 R132, R132 ;  /* 0x0000008400847308 */ /* 0x000f300000000800 */
[----:B------:R-:W5:Y:S08]  /*8e70*/  MUFU.EX2 R189, R189 ;  /* 0x000000bd00bd7308 */ /* 0x000f700000000800 */
[----:B------:R-:W-:Y:S08]  /*8e80*/  MUFU.EX2 R180, R180 ;  /* 0x000000b400b47308 */ /* 0x000ff00000000800 */
[----:B------:R-:W-:Y:S08]  /*8e90*/  MUFU.EX2 R183, R134 ;  /* 0x0000008600b77308 */ /* 0x000ff00000000800 */
[----:B------:R-:W-:Y:S01]  /*8ea0*/  MUFU.EX2 R182, R182 ;  /* 0x000000b600b67308 */ /* 0x000fe20000000800 */
[----:B------:R-:W-:-:S02]  /*8eb0*/  WARPGROUP.DEPBAR.LE gsb0, 0x0 ;  /* 0x00008000000079c5 */ /* 0x000fc40000010000 */
[----:B------:R3:W-:Y:S05]  /*8ec0*/  @!P1 SYNCS.ARRIVE.TRANS64.RED.A1T0 RZ, [R144+URZ], RZ ;  /* 0x000000ff90ff99a7 */ /* 0x0007ea000810043f */
[----:B------:R-:W-:Y:S01]  /*8ed0*/  MUFU.EX2 R177, R122 ;  /* 0x0000007a00b17308 */ /* 0x000fe20000000800 */
[----:B-1----:R-:W-:Y:S02]  /*8ee0*/  F2FP.F16.F32.PACK_AB R176, R121, R12 ;  /* 0x0000000c79b0723e */ /* 0x002fe400000000ff */
[----:B--2---:R-:W-:Y:S01]  /*8ef0*/  F2FP.F16.F32.PACK_AB R178, R125, R14 ;  /* 0x0000000e7db2723e */ /* 0x004fe200000000ff */
[----:B---3--:R-:W-:Y:S02]  /*8f00*/  @!P1 VIADD R144, R146, 0x36860 ;  /* 0x0003686092909836 */ /* 0x008fe40000000000 */
[----:B------:R-:W-:-:S02]  /*8f10*/  FADD.FTZ R146, R202, R7 ;  /* 0x00000007ca927221 */ /* 0x000fc40000010000 */
[----:B------:R-:W-:Y:S01]  /*8f20*/  MUFU.EX2 R179, R126 ;  /* 0x0000007e00b37308 */ /* 0x000fe20000000800 */
[C---:B------:R-:W-:Y:S02]  /*8f30*/  F2FP.F16.F32.PACK_AB R202, R11.reuse, R202 ;  /* 0x000000ca0bca723e */ /* 0x040fe400000000ff */
[----:B------:R-:W-:Y:S01]  /*8f40*/  @!P1 PRMT R138, RZ, 0x654, R144 ;  /* 0x00000654ff8a9816 */ /* 0x000fe20000000090 */
[----:B------:R-:W-:Y:S01]  /*8f50*/  FADD.FTZ R144, R10, R5 ;  /* 0x000000050a907221 */ /* 0x000fe20000010000 */
[----:B------:R-:W-:Y:S02]  /*8f60*/  FADD.FTZ R7, R11, R146 ;  /* 0x000000920b077221 */ /* 0x000fe40000010000 */
[----:B------:R1:W-:Y:S01]  /*8f70*/  @!P1 SYNCS.ARRIVE.TRANS64.RED.A1T0 RZ, [R138+URZ], RZ ;  /* 0x000000ff8aff99a7 */ /* 0x0003e2000810043f */
[----:B------:R-:W-:Y:S01]  /*8f80*/  FADD.FTZ R5, R203, R144 ;  /* 0x00000090cb057221 */ /* 0x000fe20000010000 */
[----:B------:R-:W-:Y:S01]  /*8f90*/  FADD.FTZ R144, R196, R7 ;  /* 0x00000007c4907221 */ /* 0x000fe20000010000 */
[----:B------:R-:W-:-:S02]  /*8fa0*/  F2FP.F16.F32.PACK_AB R203, R20, R203 ;  /* 0x000000cb14cb723e */ /* 0x000fc400000000ff */
[----:B------:R-:W-:Y:S01]  /*8fb0*/  FADD.FTZ R142, R20, R5 ;  /* 0x00000005148e7221 */ /* 0x000fe20000010000 */
[C---:B------:R-:W-:Y:S01]  /*8fc0*/  FADD.FTZ R7, R13.reuse, R144 ;  /* 0x000000900d077221 */ /* 0x040fe20000010000 */
[----:B------:R-:W-:Y:S01]  /*8fd0*/  F2FP.F16.F32.PACK_AB R196, R13, R196 ;  /* 0x000000c40dc4723e */ /* 0x000fe200000000ff */
[----:B-1----:R-:W-:Y:S01]  /*8fe0*/  FFMA.FTZ R138, R139, R0, -R157 ;  /* 0x000000008b8a7223 */ /* 0x002fe2000001089d */
[----:B------:R-:W-:Y:S01]  /*8ff0*/  FADD.FTZ R5, R197, R142 ;  /* 0x0000008ec5057221 */ /* 0x000fe20000010000 */
[----:B------:R-:W-:Y:S01]  /*9000*/  FADD.FTZ R144, R198, R7 ;  /* 0x00000007c6907221 */ /* 0x000fe20000010000 */
[C---:B------:R-:W-:Y:S02]  /*9010*/  F2FP.F16.F32.PACK_AB R197, R120.reuse, R197 ;  /* 0x000000c578c5723e */ /* 0x040fe400000000ff */
[----:B------:R-:W-:Y:S01]  /*9020*/  FADD.FTZ R142, R120, R5 ;  /* 0x00000005788e7221 */ /* 0x000fe20000010000 */
[C---:B------:R-:W-:Y:S01]  /*9030*/  FADD.FTZ R7, R15.reuse, R144 ;  /* 0x000000900f077221 */ /* 0x040fe20000010000 */
[----:B------:R-:W1:Y:S01]  /*9040*/  MUFU.EX2 R138, R138 ;  /* 0x0000008a008a7308 */ /* 0x000e620000000800 */
[----:B------:R-:W-:Y:S01]  /*9050*/  F2FP.F16.F32.PACK_AB R198, R15, R198 ;  /* 0x000000c60fc6723e */ /* 0x000fe200000000ff */
[----:B------:R-:W-:Y:S01]  /*9060*/  FADD.FTZ R5, R199, R142 ;  /* 0x0000008ec7057221 */ /* 0x000fe20000010000 */
[----:B------:R-:W-:Y:S01]  /*9070*/  FADD.FTZ R144, R192, R7 ;  /* 0x00000007c0907221 */ /* 0x000fe20000010000 */
[----:B------:R-:W-:-:S02]  /*9080*/  F2FP.F16.F32.PACK_AB R199, R124, R199 ;  /* 0x000000c77cc7723e */ /* 0x000fc400000000ff */
[----:B------:R-:W-:Y:S01]  /*9090*/  FADD.FTZ R142, R124, R5 ;  /* 0x000000057c8e7221 */ /* 0x000fe20000010000 */
[C---:B------:R-:W-:Y:S01]  /*90a0*/  FADD.FTZ R7, R21.reuse, R144 ;  /* 0x0000009015077221 */ /* 0x040fe20000010000 */
[----:B------:R-:W-:Y:S02]  /*90b0*/  F2FP.F16.F32.PACK_AB R192, R21, R192 ;  /* 0x000000c015c0723e */ /* 0x000fe400000000ff */
[----:B------:R-:W-:Y:S01]  /*90c0*/  FADD.FTZ R5, R193, R142 ;  /* 0x0000008ec1057221 */ /* 0x000fe20000010000 */
[----:B------:R-:W-:Y:S01]  /*90d0*/  FADD.FTZ R144, R194, R7 ;  /* 0x00000007c2907221 */ /* 0x000fe20000010000 */
[C---:B------:R-:W-:Y:S02]  /*90e0*/  F2FP.F16.F32.PACK_AB R193, R128.reuse, R193 ;  /* 0x000000c180c1723e */ /* 0x040fe400000000ff */
[----:B------:R-:W-:Y:S01]  /*90f0*/  FADD.FTZ R142, R128, R5 ;  /* 0x00000005808e7221 */ /* 0x000fe20000010000 */
[C---:B------:R-:W-:Y:S01]  /*9100*/  FADD.FTZ R7, R153.reuse, R144 ;  /* 0x0000009099077221 */ /* 0x040fe20000010000 */
[----:B------:R-:W-:-:S02]  /*9110*/  F2FP.F16.F32.PACK_AB R194, R153, R194 ;  /* 0x000000c299c2723e */ /* 0x000fc400000000ff */
[----:B------:R-:W-:Y:S01]  /*9120*/  FADD.FTZ R5, R195, R142 ;  /* 0x0000008ec3057221 */ /* 0x000fe20000010000 */
[----:B------:R-:W-:Y:S01]  /*9130*/  FADD.FTZ R10, R188, R7 ;  /* 0x00000007bc0a7221 */ /* 0x000fe20000010000 */
[C---:B----4-:R-:W-:Y:S02]  /*9140*/  F2FP.F16.F32.PACK_AB R195, R132.reuse, R195 ;  /* 0x000000c384c3723e */ /* 0x050fe400000000ff */
[----:B------:R-:W-:Y:S01]  /*9150*/  FADD.FTZ R142, R132, R5 ;  /* 0x00000005848e7221 */ /* 0x000fe20000010000 */
[C---:B------:R-:W-:Y:S01]  /*9160*/  FADD.FTZ R7, R145.reuse, R10 ;  /* 0x0000000a91077221 */ /* 0x040fe20000010000 */
[----:B------:R-:W-:Y:S02]  /*9170*/  F2FP.F16.F32.PACK_AB R188, R145, R188 ;  /* 0x000000bc91bc723e */ /* 0x000fe400000000ff */
[----:B-----5:R-:W-:Y:S01]  /*9180*/  FADD.FTZ R5, R189, R142 ;  /* 0x0000008ebd057221 */ /* 0x020fe20000010000 */
        /* <DEDUP_REMOVED lines=13> */
[C---:B-1----:R-:W-:Y:S02]  /*9260*/  F2FP.F16.F32.PACK_AB R185, R138.reuse, R185 ;  /* 0x000000b98ab9723e */ /* 0x042fe400000000ff */
[----:B------:R-:W-:Y:S01]  /*9270*/  FADD.FTZ R10, R138, R5 ;  /* 0x000000058a0a7221 */ /* 0x000fe20000010000 */
[C---:B------:R-:W-:Y:S01]  /*9280*/  FADD.FTZ R5, R141.reuse, R20 ;  /* 0x000000148d057221 */ /* 0x040fe20000010000 */
[----:B------:R-:W-:Y:S02]  /*9290*/  F2FP.F16.F32.PACK_AB R186, R141, R186 ;  /* 0x000000ba8dba723e */ /* 0x000fe400000000ff */
        /* <DEDUP_REMOVED lines=14> */
[C---:B------:R-:W-:Y:S02]  /*9380*/  F2FP.F16.F32.PACK_AB R183, R135.reuse, R183 ;  /* 0x000000b787b7723e */ /* 0x040fe400000000ff */
[----:B------:R-:W-:Y:S01]  /*9390*/  FADD.FTZ R10, R135, R10 ;  /* 0x0000000a870a7221 */ /* 0x000fe20000010000 */
[----:B------:R-:W-:-:S03]  /*93a0*/  FADD.FTZ R5, R121, R20 ;  /* 0x0000001479057221 */ /* 0x000fc60000010000 */
[----:B------:R-:W-:Y:S01]  /*93b0*/  FADD.FTZ R10, R177, R10 ;  /* 0x0000000ab10a7221 */ /* 0x000fe20000010000 */
[----:B------:R-:W-:Y:S01]  /*93c0*/  FADD.FTZ R12, R14, R5 ;  /* 0x000000050e0c7221 */ /* 0x000fe20000010000 */
[C---:B------:R-:W-:Y:S02]  /*93d0*/  F2FP.F16.F32.PACK_AB R177, R123.reuse, R177 ;  /* 0x000000b17bb1723e */ /* 0x040fe400000000ff */
[----:B------:R-:W-:Y:S01]  /*93e0*/  FADD.FTZ R10, R123, R10 ;  /* 0x0000000a7b0a7221 */ /* 0x000fe20000010000 */
[----:B------:R-:W-:-:S03]  /*93f0*/  FADD.FTZ R7, R125, R12 ;  /* 0x0000000c7d077221 */ /* 0x000fc60000010000 */
[----:B------:R-:W-:Y:S01]  /*9400*/  FADD.FTZ R10, R179, R10 ;  /* 0x0000000ab30a7221 */ /* 0x000fe20000010000 */
[----:B------:R-:W-:-:S03]  /*9410*/  F2FP.F16.F32.PACK_AB R179, R127, R179 ;  /* 0x000000b37fb3723e */ /* 0x000fc600000000ff */
[----:B------:R-:W-:Y:S01]  /*9420*/  FADD.FTZ R5, R127, R10 ;  /* 0x0000000a7f057221 */ /* 0x000fe20000010000 */
[----:B------:R-:W-:Y:S01]  /*9430*/  MOV R10, R3 ;  /* 0x00000003000a7202 */ /* 0x000fe20000000f00 */
[----:B------:R-:W-:Y:S06]  /*9440*/  @P2 BRA `(.L_x_2873) ;  /* 0xffffffc400242947 */ /* 0x000fec000383ffff */
.L_x_2864:
        /* <DEDUP_REMOVED lines=99> */
.L_x_2874:
        /* <DEDUP_REMOVED lines=8> */
.L_x_2875:
[----:B--2---:R-:W-:Y:S05]  /*9b00*/  @P2 BRA `(.L_x_2876) ;  /* 0x0000000000082947 */ /* 0x004fea0003800000 */
[----:B------:R-:W2:Y:S02]  /*9b10*/  SYNCS.PHASECHK.TRANS64.TRYWAIT P0, [UR7+0x36850], R2 ;  /* 0x03685002ff0075a7 */ /* 0x000ea40008000147 */
[----:B--2---:R-:W-:Y:S05]  /*9b20*/  @!P0 BRA `(.L_x_2877) ;  /* 0x0000004c005c8947 */ /* 0x004fea0003800000 */
.L_x_2876:
[----:B------:R-:W-:Y:S01]  /*9b30*/  R2UR UR4, R16 ;  /* 0x00000000100472ca */ /* 0x000fe200000e0000 */
[----:B------:R-:W-:Y:S01]  /*9b40*/  WARPGROUP.ARRIVE ;  /* 0x00000000000079c5 */ /* 0x000fe20000000000 */
[----:B------:R-:W-:Y:S01]  /*9b50*/  UMOV UR11, 0x40000040 ;  /* 0x40000040000b7882 */ /* 0x000fe20000000000 */
[C---:B------:R-:W-:Y:S01]  /*9b60*/  IADD3 R15, P4, R18.reuse, 0x40, RZ ;  /* 0x00000040120f7810 */ /* 0x040fe20007f9e0ff */
[----:B-12---:R-:W1:Y:S01]  /*9b70*/  SHFL.BFLY PT, R2, R7, 0x2, 0x1f ;  /* 0x0c401f0007027f89 */ /* 0x006e6200000e0000 */
[----:B------:R-:W-:Y:S01]  /*9b80*/  IADD3 R123, P0, R18, 0x4020, RZ ;  /* 0x00004020127b7810 */ /* 0x000fe20007f1e0ff */
[----:B------:R-:W-:Y:S01]  /*9b90*/  UIADD3 UR35, -UR36, URZ, URZ ;  /* 0x0000003f24237290 */ /* 0x000fe2000fffe13f */
[----:B------:R-:W-:Y:S01]  /*9ba0*/  LOP3.LUT R14, R15, 0x380, RZ, 0xc0, !PT ;  /* 0x000003800f0e7812 */ /* 0x000fe200078ec0ff */
[----:B------:R-:W2:Y:S01]  /*9bb0*/  SHFL.BFLY PT, R6, R5, 0x2, 0x1f ;  /* 0x0c401f0005067f89 */ /* 0x000ea200000e0000 */
[----:B------:R-:W-:Y:S01]  /*9bc0*/  LOP3.LUT R122, R123, 0x380, RZ, 0xc0, !PT ;  /* 0x000003807b7a7812 */ /* 0x000fe200078ec0ff */
[----:B------:R-:W-:Y:S01]  /*9bd0*/  ULDC.64 UR8, c[0x0][0xb70] ;  /* 0x0002dc0000087ab9 */ /* 0x000fe20000000a00 */
[----:B------:R-:W-:-:S02]  /*9be0*/  SHF.R.U64 R14, R14, 0x3, RZ ;  /* 0x000000030e0e7819 */ /* 0x000fc400000012ff */
[----:B------:R-:W-:Y:S01]  /*9bf0*/  UIADD3 UR4, UR4, 0x400, URZ ;  /* 0x0000040004047890 */ /* 0x000fe2000fffe03f */
[----:B------:R-:W-:Y:S02]  /*9c00*/  SHF.R.U64 R122, R122, 0x3, RZ ;  /* 0x000000037a7a7819 */ /* 0x000fe400000012ff */
[----:B------:R-:W-:Y:S01]  /*9c10*/  LOP3.LUT R14, R14, R15, RZ, 0x3c, !PT ;  /* 0x0000000f0e0e7212 */ /* 0x000fe200078e3cff */
[----:B------:R-:W-:Y:S01]  /*9c20*/  USHF.R.U32.HI UR4, URZ, 0x4, UR4 ;  /* 0x000000043f047899 */ /* 0x000fe20008011604 */
[--C-:B------:R-:W-:Y:S01]  /*9c30*/  IMAD.X R15, RZ, RZ, R19.reuse, P4 ;  /* 0x000000ffff0f7224 */ /* 0x100fe200020e0613 */
[----:B------:R-:W-:Y:S02]  /*9c40*/  IADD3 R13, P4, R18, 0x8000, RZ ;  /* 0x00008000120d7810 */ /* 0x000fe40007f9e0ff */
[----:B------:R-:W-:Y:S01]  /*9c50*/  ULOP3.LUT UR4, UR4, 0x3fff, URZ, 0xc0, !UPT ;  /* 0x00003fff04047892 */ /* 0x000fe2000f8ec03f */
[----:B------:R-:W-:Y:S01]  /*9c60*/  LOP3.LUT R122, R122, R123, RZ, 0x3c, !PT ;  /* 0x0000007b7a7a7212 */ /* 0x000fe200078e3cff */
[----:B------:R-:W-:Y:S01]  /*9c70*/  IMAD.X R123, RZ, RZ, R19, P0 ;  /* 0x000000ffff7b7224 */ /* 0x000fe200000e0613 */
[----:B------:R-:W-:Y:S01]  /*9c80*/  LOP3.LUT R12, R13, 0x380, RZ, 0xc0, !PT ;  /* 0x000003800d0c7812 */ /* 0x000fe200078ec0ff */
[----:B------:R-:W-:Y:S01]  /*9c90*/  ULOP3.LUT UR4, UR4, 0x3800000, URZ, 0xfc, !UPT ;  /* 0x0380000004047892 */ /* 0x000fe2000f8efc3f */
[----:B------:R-:W-:-:S02]  /*9ca0*/  IADD3 R132, P0, R18, 0x8060, RZ ;  /* 0x0000806012847810 */ /* 0x000fc40007f1e0ff */
[----:B------:R-:W-:Y:S01]  /*9cb0*/  SHF.R.U64 R12, R12, 0x3, RZ ;  /* 0x000000030c0c7819 */ /* 0x000fe200000012ff */
[----:B------:R-:W-:Y:S01]  /*9cc0*/  UIMAD UR4, UR38, 0xa80, UR4 ;  /* 0x00000a80260478a4 */ /* 0x000fe2000f8e0204 */
[----:B-1----:R-:W-:Y:S01]  /*9cd0*/  FADD.FTZ R2, R2, R7 ;  /* 0x0000000702027221 */ /* 0x002fe20000010000 */
[----:B------:R-:W-:Y:S01]  /*9ce0*/  IADD3 R21, P5, R18, 0x60, RZ ;  /* 0x0000006012157810 */ /* 0x000fe20007fbe0ff */
[----:B--2---:R-:W-:Y:S01]  /*9cf0*/  FADD.FTZ R5, R6, R5 ;  /* 0x0000000506057221 */ /* 0x004fe20000010000 */
[----:B------:R-:W-:Y:S01]  /*9d00*/  UIADD3 UR6, UR4, 0x80, URZ ;  /* 0x0000008004067890 */ /* 0x000fe2000fffe03f */
[----:B------:R-:W-:Y:S01]  /*9d10*/  LOP3.LUT R12, R12, R13, RZ, 0x3c, !PT ;  /* 0x0000000d0c0c7212 */ /* 0x000fe200078e3cff */
[----:B------:R-:W-:Y:S01]  /*9d20*/  SHFL.BFLY PT, R7, R2, 0x1, 0x1f ;  /* 0x0c201f0002077f89 */ /* 0x000fe200000e0000 */
[----:B------:R-:W-:Y:S01]  /*9d30*/  UMOV UR10, UR4 ;  /* 0x00000004000a7c82 */ /* 0x000fe20008000000 */
[----:B------:R-:W-:Y:S01]  /*9d40*/  LOP3.LUT R13, R132, 0x380, RZ, 0xc0, !PT ;  /* 0x00000380840d7812 */ /* 0x000fe200078ec0ff */
[----:B------:R-:W-:Y:S01]  /*9d50*/  HGMMA.64x192x16.F32 R24, R200, gdesc[UR8].tnspB, R24, gsb0 ;  /* 0x42e00008c8187df0 */ /* 0x000fe20008000818 */
[----:B------:R-:W-:Y:S01]  /*9d60*/  UMOV UR11, 0x40000040 ;  /* 0x40000040000b7882 */ /* 0x000fe20000000000 */
[----:B------:R-:W-:Y:S01]  /*9d70*/  UMOV UR10, UR6 ;  /* 0x00000006000a7c82 */ /* 0x000fe20008000000 */
[----:B------:R-:W-:Y:S01]  /*9d80*/  UIADD3 UR6, UR4, 0x100, URZ ;  /* 0x0000010004067890 */ /* 0x000fe2000fffe03f */
[----:B------:R-:W-:-:S02]  /*9d90*/  SHF.R.U64 R13, R13, 0x3, RZ ;  /* 0x000000030d0d7819 */ /* 0x000fc400000012ff */
[C---:B------:R-:W-:Y:S02]  /*9da0*/  LOP3.LUT R127, R18.reuse, 0x380, RZ, 0xc0, !PT ;  /* 0x00000380127f7812 */ /* 0x040fe400078ec0ff */
[----:B------:R-:W-:Y:S01]  /*9db0*/  LOP3.LUT R6, R13, R132, RZ, 0x3c, !PT ;  /* 0x000000840d067212 */ /* 0x000fe200078e3cff */
[----:B------:R-:W-:Y:S01]  /*9dc0*/  IMAD.X R13, RZ, RZ, R19, P4 ;  /* 0x000000ffff0d7224 */ /* 0x000fe200020e0613 */
[----:B------:R-:W1:Y:S01]  /*9dd0*/  SHFL.BFLY PT, R132, R5, 0x1, 0x1f ;  /* 0x0c201f0005847f89 */ /* 0x000e6200000e0000 */
[C---:B------:R-:W-:Y:S02]  /*9de0*/  IADD3 R129, P3, R18.reuse, 0x20, RZ ;  /* 0x0000002012817810 */ /* 0x040fe40007f7e0ff */
[----:B------:R-:W-:Y:S02]  /*9df0*/  IADD3 R121, P6, R18, 0x4000, RZ ;  /* 0x0000400012797810 */ /* 0x000fe40007fde0ff */
[----:B------:R-:W-:Y:S02]  /*9e00*/  LOP3.LUT R20, R21, 0x380, RZ, 0xc0, !PT ;  /* 0x0000038015147812 */ /* 0x000fe400078ec0ff */
[----:B------:R-:W-:-:S02]  /*9e10*/  SHF.R.U64 R127, R127, 0x3, RZ ;  /* 0x000000037f7f7819 */ /* 0x000fc400000012ff */
[----:B------:R-:W-:Y:S02]  /*9e20*/  IADD3 R131, P2, R18, 0x4040, RZ ;  /* 0x0000404012837810 */ /* 0x000fe40007f5e0ff */
[----:B------:R-:W-:Y:S02]  /*9e30*/  LOP3.LUT R128, R129, 0x380, RZ, 0xc0, !PT ;  /* 0x0000038081807812 */ /* 0x000fe400078ec0ff */
[----:B------:R-:W-:Y:S02]  /*9e40*/  LOP3.LUT R120, R121, 0x380, RZ, 0xc0, !PT ;  /* 0x0000038079787812 */ /* 0x000fe400078ec0ff */
[----:B------:R-:W-:Y:S02]  /*9e50*/  SHF.R.U64 R20, R20, 0x3, RZ ;  /* 0x0000000314147819 */ /* 0x000fe400000012ff */
[----:B------:R-:W-:Y:S01]  /*9e60*/  LOP3.LUT R126, R127, R18, RZ, 0x3c, !PT ;  /* 0x000000127f7e7212 */ /* 0x000fe200078e3cff */
[----:B------:R-:W-:Y:S01]  /*9e70*/  IMAD.MOV.U32 R127, RZ, RZ, R19 ;  /* 0x000000ffff7f7224 */ /* 0x000fe200078e0013 */
[----:B------:R-:W-:-:S02]  /*9e80*/  LOP3.LUT R130, R131, 0x380, RZ, 0xc0, !PT ;  /* 0x0000038083827812 */ /* 0x000fc400078ec0ff */
[----:B------:R-:W-:Y:S02]  /*9e90*/  SHF.R.U64 R128, R128, 0x3, RZ ;  /* 0x0000000380807819 */ /* 0x000fe400000012ff */
[----:B------:R-:W-:Y:S01]  /*9ea0*/  SHF.R.U64 R120, R120, 0x3, RZ ;  /* 0x0000000378787819 */ /* 0x000fe200000012ff */
[----:B-1----:R-:W-:Y:S01]  /*9eb0*/  FADD.FTZ R132, R5, R132 ;  /* 0x0000008405847221 */ /* 0x002fe20000010000 */
[----:B------:R-:W-:Y:S02]  /*9ec0*/  LOP3.LUT R20, R20, R21, RZ, 0x3c, !PT ;  /* 0x0000001514147212 */ /* 0x000fe400078e3cff */
[----:B------:R-:W-:Y:S02]  /*9ed0*/  IADD3.X R21, RZ, R19, RZ, P5, !PT ;  /* 0x00000013ff157210 */ /* 0x000fe40002ffe4ff */
[----:B------:R-:W-:Y:S02]  /*9ee0*/  SHF.R.U64 R130, R130, 0x3, RZ ;  /* 0x0000000382827819 */ /* 0x000fe400000012ff */
[----:B------:R-:W-:-:S02]  /*9ef0*/  IADD3 R11, P5, R18, 0x8020, RZ ;  /* 0x00008020120b7810 */ /* 0x000fc40007fbe0ff */
[----:B------:R-:W-:Y:S01]  /*9f00*/  MOV R126, R126 ;  /* 0x0000007e007e7202 */ /* 0x000fe20000000f00 */
[----:B------:R-:W-:Y:S01]  /*9f10*/  FADD.FTZ R127, R2, R7 ;  /* 0x00000007027f7221 */ /* 0x000fe20000010000 */
[----:B------:R-:W-:Y:S01]  /*9f20*/  LOP3.LUT R128, R128, R129, RZ, 0x3c, !PT ;  /* 0x0000008180807212 */ /* 0x000fe200078e3cff */
[--C-:B------:R-:W-:Y:S01]  /*9f30*/  IMAD.X R129, RZ, RZ, R19.reuse, P3 ;  /* 0x000000ffff817224 */ /* 0x100fe200018e0613 */
[----:B------:R-:W-:Y:S01]  /*9f40*/  LOP3.LUT R120, R120, R121, RZ, 0x3c, !PT ;  /* 0x0000007978787212 */ /* 0x000fe200078e3cff */
[--C-:B------:R-:W-:Y:S01]  /*9f50*/  IMAD.X R121, RZ, RZ, R19.reuse, P6 ;  /* 0x000000ffff797224 */ /* 0x100fe200030e0613 */
[----:B------:R-:W-:Y:S02]  /*9f60*/  IADD3 R125, P3, R18, 0x4060, RZ ;  /* 0x00004060127d7810 */ /* 0x000fe40007f7e0ff */
[----:B------:R-:W-:Y:S01]  /*9f70*/  LOP3.LUT R130, R130, R131, RZ, 0x3c, !PT ;  /* 0x0000008382827212 */ /* 0x000fe200078e3cff */
[----:B------:R-:W-:Y:S01]  /*9f80*/  IMAD.X R131, RZ, RZ, R19, P2 ;  /* 0x000000ffff837224 */ /* 0x000fe200010e0613 */
[----:B------:R-:W-:-:S02]  /*9f90*/  IADD3 R9, P6, R18, 0x8040, RZ ;  /* 0x0000804012097810 */ /* 0x000fc40007fde0ff */
[----:B------:R-:W-:Y:S02]  /*9fa0*/  LOP3.LUT R10, R11, 0x380, RZ, 0xc0, !PT ;  /* 0x000003800b0a7812 */ /* 0x000fe400078ec0ff */
[----:B------:R-:W-:Y:S02]  /*9fb0*/  FSETP.NE.FTZ.AND P2, PT, R127, RZ, PT ;  /* 0x000000ff7f00720b */ /* 0x000fe40003f55000 */
[----:B------:R-:W-:Y:S02]  /*9fc0*/  LOP3.LUT R124, R125, 0x380, RZ, 0xc0, !PT ;  /* 0x000003807d7c7812 */ /* 0x000fe400078ec0ff */
[----:B------:R-:W-:Y:S02]  /*9fd0*/  LOP3.LUT R8, R9, 0x380, RZ, 0xc0, !PT ;  /* 0x0000038009087812 */ /* 0x000fe400078ec0ff */
[----:B------:R-:W-:Y:S02]  /*9fe0*/  SHF.R.U64 R10, R10, 0x3, RZ ;  /* 0x000000030a0a7819 */ /* 0x000fe400000012ff */
[----:B------:R-:W-:-:S02]  /*9ff0*/  FSETP.NE.FTZ.AND P4, PT, R132, RZ, PT ;  /* 0x000000ff8400720b */ /* 0x000fc40003f95000 */
[----:B------:R-:W-:Y:S02]  /*a000*/  R2UR UR5, R206 ;  /* 0x00000000ce0572ca */ /* 0x000fe400000e0000 */
[----:B------:R-:W-:Y:S01]  /*a010*/  SHF.R.U64 R124, R124, 0x3, RZ ;  /* 0x000000037c7c7819 */ /* 0x000fe200000012ff */
[----:B------:R-:W-:Y:S01]  /*a020*/  @P2 FMUL.FTZ R5, R0, 0.69314718246459960938 ;  /* 0x3f31721800052820 */ /* 0x000fe20000410000 */
[----:B------:R-:W-:Y:S02]  /*a030*/  SHF.R.U64 R8, R8, 0x3, RZ ;  /* 0x0000000308087819 */ /* 0x000fe400000012ff */
[----:B------:R-:W-:Y:S01]  /*a040*/  LOP3.LUT R10, R10, R11, RZ, 0x3c, !PT ;  /* 0x0000000b0a0a7212 */ /* 0x000fe200078e3cff */
[----:B------:R-:W-:Y:S01]  /*a050*/  IMAD.X R11, RZ, RZ, R19, P5 ;  /* 0x000000ffff0b7224 */ /* 0x000fe200028e0613 */
[----:B------:R-:W-:Y:S02]  /*a060*/  R2UR UR12, R205 ;  /* 0x00000000cd0c72ca */ /* 0x000fe400000e0000 */
[----:B------:R-:W-:-:S02]  /*a070*/  LOP3.LUT R124, R124, R125, RZ, 0x3c, !PT ;  /* 0x0000007d7c7c7212 */ /* 0x000fc400078e3cff */
[----:B------:R-:W-:Y:S01]  /*a080*/  LOP3.LUT R8, R8, R9, RZ, 0x3c, !PT ;  /* 0x0000000908087212 */ /* 0x000fe200078e3cff */
[----:B------:R-:W-:Y:S01]  /*a090*/  IMAD.X R9, RZ, RZ, R19, P6 ;  /* 0x000000ffff097224 */ /* 0x000fe200030e0613 */
[----:B------:R-:W-:Y:S01]  /*a0a0*/  MOV R121, R120 ;  /* 0x0000007800797202 */ /* 0x000fe20000000f00 */
[----:B------:R-:W-:Y:S01]  /*a0b0*/  UIADD3 UR34, -UR5, URZ, URZ ;  /* 0x0000003f05227290 */ /* 0x000fe2000fffe13f */
[----:B------:R-:W-:Y:S02]  /*a0c0*/  IADD3.X R125, RZ, R19, RZ, P3, !PT ;  /* 0x00000013ff7d7210 */ /* 0x000fe40001ffe4ff */
[----:B------:R-:W-:Y:S01]  /*a0d0*/  MOV R2, R130 ;  /* 0x0000008200027202 */ /* 0x000fe20000000f00 */
[----:B------:R-:W-:Y:S01]  /*a0e0*/  IMAD.MOV.U32 R130, RZ, RZ, RZ ;  /* 0x000000ffff827224 */ /* 0x000fe200078e00ff */
[----:B------:R-:W-:Y:S02]  /*a0f0*/  MOV R120, R10 ;  /* 0x0000000a00787202 */ /* 0x000fe40000000f00 */
[----:B------:R-:W-:Y:S01]  /*a100*/  IADD3.X R7, RZ, R19, RZ, P0, !PT ;  /* 0x00000013ff077210 */ /* 0x000fe200007fe4ff */
[----:B------:R-:W1:Y:S01]  /*a110*/  @P2 MUFU.LG2 R10, R127 ;  /* 0x0000007f000a2308 */ /* 0x000e620000000c00 */
[----:B------:R-:W-:-:S02]  /*a120*/  MOV R14, R14 ;  /* 0x0000000e000e7202 */ /* 0x000fc40000000f00 */
[----:B------:R-:W-:Y:S02]  /*a130*/  MOV R123, R122 ;  /* 0x0000007a007b7202 */ /* 0x000fe40000000f00 */
[----:B------:R-:W-:Y:S01]  /*a140*/  MOV R15, R124 ;  /* 0x0000007c000f7202 */ /* 0x000fe20000000f00 */
[----:B------:R-:W-:Y:S01]  /*a150*/  IMAD.MOV.U32 R124, RZ, RZ, -0x800000 ;  /* 0xff800000ff7c7424 */ /* 0x000fe200078e00ff */
[----:B------:R-:W-:Y:S01]  /*a160*/  MOV R122, R8 ;  /* 0x00000008007a7202 */ /* 0x000fe20000000f00 */
[----:B------:R-:W-:Y:S01]  /*a170*/  @P2 MUFU.RCP R130, R127 ;  /* 0x0000007f00822308 */ /* 0x000fe20000001000 */
[----:B------:R-:W-:Y:S01]  /*a180*/  MOV R125, R6 ;  /* 0x00000006007d7202 */ /* 0x000fe20000000f00 */
[----:B------:R-:W-:Y:S01]  /*a190*/  IMAD.U32 R6, RZ, RZ, UR7 ;  /* 0x00000007ff067e24 */ /* 0x000fe2000f8e00ff */
[----:B------:R-:W-:Y:S01]  /*a1a0*/  MOV R128, R128 ;  /* 0x0000008000807202 */ /* 0x000fe20000000f00 */
[----:B------:R-:W-:Y:S02]  /*a1b0*/  IMAD.MOV.U32 R129, RZ, RZ, RZ ;  /* 0x000000ffff817224 */ /* 0x000fe400078e00ff */
[----:B------:R-:W-:Y:S01]  /*a1c0*/  @P4 FMUL.FTZ R7, R0, 0.69314718246459960938 ;  /* 0x3f31721800074820 */ /* 0x000fe20000410000 */
[----:B------:R-:W-:Y:S01]  /*a1d0*/  LOP3.LUT P0, RZ, R204, 0x3, RZ, 0xc0, !PT ;  /* 0x00000003ccff7812 */ /* 0x000fe2000780c0ff */
[----:B------:R-:W-:Y:S01]  /*a1e0*/  ULDC UR7, c[0x0][0xa88] ;  /* 0x0002a20000077ab9 */ /* 0x000fe20000000800 */
[----:B------:R-:W2:Y:S01]  /*a1f0*/  @P4 MUFU.LG2 R8, R132 ;  /* 0x0000008400084308 */ /* 0x000ea20000000c00 */
[----:B------:R-:W-:Y:S01]  /*a200*/  @!P1 IADD3 R6, R6, 0x36860, RZ ;  /* 0x0003686006069810 */ /* 0x000fe20007ffe0ff */
[----:B-1----:R-:W-:Y:S01]  /*a210*/  @P2 FMUL.FTZ R10, R10, 0.69314718246459960938 ;  /* 0x3f3172180a0a2820 */ /* 0x002fe20000410000 */
[----:B------:R-:W-:-:S02]  /*a220*/  MOV R20, R20 ;  /* 0x0000001400147202 */ /* 0x000fc40000000f00 */
[----:B------:R-:W-:Y:S01]  /*a230*/  @!P1 PRMT R6, RZ, 0x654, R6 ;  /* 0x00000654ff069816 */ /* 0x000fe20000000006 */
[----:B------:R-:W-:Y:S01]  /*a240*/  @P2 FFMA.FTZ R124, R5, R4, R10 ;  /* 0x00000004057c2223 */ /* 0x000fe2000001000a */
[----:B------:R-:W-:Y:S01]  /*a250*/  MOV R21, R12 ;  /* 0x0000000c00157202 */ /* 0x000fe20000000f00 */
[----:B------:R-:W1:Y:S01]  /*a260*/  @P4 MUFU.RCP R129, R132 ;  /* 0x0000008400814308 */ /* 0x000e620000001000 */
[----:B--2---:R-:W-:Y:S01]  /*a270*/  @P4 FMUL.FTZ R8, R8, 0.69314718246459960938 ;  /* 0x3f31721808084820 */ /* 0x004fe20000410000 */
[----:B------:R-:W-:Y:S02]  /*a280*/  WARPGROUP.DEPBAR.LE gsb0, 0x0 ;  /* 0x00008000000079c5 */ /* 0x000fe40000010000 */
[----:B------:R-:W-:-:S06]  /*a290*/  WARPGROUP.ARRIVE ;  /* 0x00000000000079c5 */ /* 0x000fcc0000000000 */
[----:B------:R-:W-:Y:S01]  /*a2a0*/  HGMMA.64x192x16.F32 R24, R196, gdesc[UR8].tnspB, R24, gsb0 ;  /* 0x42e00008c4187df0 */ /* 0x000fe20008000818 */
[----:B------:R-:W-:Y:S01]  /*a2b0*/  UMOV UR10, UR6 ;  /* 0x00000006000a7c82 */ /* 0x000fe20008000000 */
[----:B------:R-:W-:Y:S01]  /*a2c0*/  UMOV UR11, 0x40000040 ;  /* 0x40000040000b7882 */ /* 0x000fe20000000000 */
[----:B------:R-:W-:Y:S01]  /*a2d0*/  UIADD3 UR6, UR4, 0x180, URZ ;  /* 0x0000018004067890 */ /* 0x000fe2000fffe03f */
[----:B------:R-:W-:Y:S02]  /*a2e0*/  WARPGROUP.DEPBAR.LE gsb0, 0x0 ;  /* 0x00008000000079c5 */ /* 0x000fe40000010000 */
[----:B------:R-:W-:-:S14]  /*a2f0*/  WARPGROUP.ARRIVE ;  /* 0x00000000000079c5 */ /* 0x000fdc0000000000 */
        /* <DEDUP_REMOVED lines=9> */
[----:B------:R-:W-:Y:S02]  /*a390*/  UIADD3 UR6, UR4, 0x280, URZ ;  /* 0x0000028004067890 */ /* 0x000fe4000fffe03f */
[----:B------:R-:W-:Y:S01]  /*a3a0*/  UIADD3 UR4, UR4, 0x300, URZ ;  /* 0x0000030004047890 */ /* 0x000fe2000fffe03f */
[----:B------:R-:W-:Y:S02]  /*a3b0*/  WARPGROUP.DEPBAR.LE gsb0, 0x0 ;  /* 0x00008000000079c5 */ /* 0x000fe40000010000 */
[----:B------:R-:W-:-:S12]  /*a3c0*/  WARPGROUP.ARRIVE ;  /* 0x00000000000079c5 */ /* 0x000fd80000000000 */
[----:B------:R-:W-:Y:S01]  /*a3d0*/  HGMMA.64x192x16.F32 R24, R184, gdesc[UR8].tnspB, R24, gsb0 ;  /* 0x42e00008b8187df0 */ /* 0x000fe20008000818 */
[----:B------:R-:W-:Y:S01]  /*a3e0*/  UMOV UR10, UR6 ;  /* 0x00000006000a7c82 */ /* 0x000fe20008000000 */
[----:B------:R-:W-:Y:S01]  /*a3f0*/  UMOV UR11, 0x40000040 ;  /* 0x40000040000b7882 */ /* 0x000fe20000000000 */
[----:B------:R-:W-:Y:S02]  /*a400*/  WARPGROUP.DEPBAR.LE gsb0, 0x0 ;  /* 0x00008000000079c5 */ /* 0x000fe40000010000 */
[----:B------:R-:W-:-:S15]  /*a410*/  WARPGROUP.ARRIVE ;  /* 0x00000000000079c5 */ /* 0x000fde0000000000 */
[----:B------:R-:W-:Y:S01]  /*a420*/  HGMMA.64x192x16.F32 R24, R180, gdesc[UR8].tnspB, R24, gsb0 ;  /* 0x42e00008b4187df0 */ /* 0x000fe20008000818 */
        /* <DEDUP_REMOVED lines=13> */
[----:B------:R-:W-:Y:S01]  /*a500*/  IMAD.U32 R12, RZ, RZ, UR4 ;  /* 0x00000004ff0c7e24 */ /* 0x000fe2000f8e00ff */
[----:B------:R-:W-:Y:S01]  /*a510*/  UIADD3 UR4, UR5, UR6, URZ ;  /* 0x0000000605047290 */ /* 0x000fe2000fffe03f */
[----:B------:R-:W-:Y:S02]  /*a520*/  VIADD R9, R127, 0x8 ;  /* 0x000000087f097836 */ /* 0x000fe40000000000 */
[----:B------:R-:W-:-:S03]  /*a530*/  IMAD.U32 R13, RZ, RZ, UR5 ;  /* 0x00000005ff0d7e24 */ /* 0x000fc6000f8e00ff */
[----:B------:R-:W-:Y:S02]  /*a540*/  ISETP.GE.OR P3, PT, R9, UR7, P0 ;  /* 0x0000000709007c0c */ /* 0x000fe40008766670 */
[----:B------:R-:W-:Y:S01]  /*a550*/  MOV R13, UR4 ;  /* 0x00000004000d7c02 */ /* 0x000fe20008000f00 */
[----:B------:R-:W-:Y:S01]  /*a560*/  USHF.R.S32.HI UR4, URZ, 0x1f, UR36 ;  /* 0x0000001f3f047899 */ /* 0x000fe20008011424 */
[----:B------:R-:W-:Y:S01]  /*a570*/  ISETP.GE.OR P0, PT, R127, UR7, P0 ;  /* 0x000000077f007c0c */ /* 0x000fe20008706670 */
[----:B------:R-:W-:Y:S02]  /*a580*/  WARPGROUP.DEPBAR.LE gsb0, 0x0 ;  /* 0x00008000000079c5 */ /* 0x000fe40000010000 */
[----:B------:R-:W-:-:S06]  /*a590*/  WARPGROUP.ARRIVE ;  /* 0x00000000000079c5 */ /* 0x000fcc0000000000 */
[----:B------:R-:W-:Y:S01]  /*a5a0*/  HGMMA.64x192x16.F32 R24, R176, gdesc[UR8].tnspB, R24, gsb0 ;  /* 0x42e00008b0187df0 */ /* 0x000fe20008000818 */
[----:B------:R-:W-:Y:S01]  /*a5b0*/  R2UR UR10, R22 ;  /* 0x00000000160a72ca */ /* 0x000fe200000e0000 */
[----:B------:R-:W-:Y:S02]  /*a5c0*/  IMAD.MOV.U32 R22, RZ, RZ, -0x800000 ;  /* 0xff800000ff167424 */ /* 0x000fe400078e00ff */
[----:B------:R-:W-:Y:S01]  /*a5d0*/  @P4 FFMA.FTZ R22, R7, R3, R8 ;  /* 0x0000000307164223 */ /* 0x000fe20000010008 */
[----:B------:R-:W-:Y:S02]  /*a5e0*/  WARPGROUP.DEPBAR.LE gsb0, 0x0 ;  /* 0x00008000000079c5 */ /* 0x000fe40000010000 */
[----:B------:R2:W-:Y:S01]  /*a5f0*/  @!P1 SYNCS.ARRIVE.TRANS64.RED.A1T0 RZ, [R6+URZ], RZ ;  /* 0x000000ff06ff99a7 */ /* 0x0005e2000810043f */
[-C--:B------:R-:W-:Y:S01]  /*a600*/  FMUL.FTZ R10, R37, R130.reuse ;  /* 0x00000082250a7220 */ /* 0x080fe20000410000 */
[-C--:B------:R-:W-:Y:S01]  /*a610*/  FMUL.FTZ R11, R36, R130.reuse ;  /* 0x00000082240b7220 */ /* 0x080fe20000410000 */
[-C--:B------:R-:W-:Y:S01]  /*a620*/  FMUL.FTZ R7, R28, R130.reuse ;  /* 0x000000821c077220 */ /* 0x080fe20000410000 */
[-C--:B------:R-:W-:Y:S01]  /*a630*/  FMUL.FTZ R8, R33, R130.reuse ;  /* 0x0000008221087220 */ /* 0x080fe20000410000 */
[-C--:B------:R-:W-:Y:S01]  /*a640*/  FMUL.FTZ R9, R32, R130.reuse ;  /* 0x0000008220097220 */ /* 0x080fe20000410000 */
[-C--:B-1----:R-:W-:Y:S01]  /*a650*/  FMUL.FTZ R35, R35, R129.reuse ;  /* 0x0000008123237220 */ /* 0x082fe20000410000 */
[-C--:B------:R-:W-:Y:S01]  /*a660*/  FMUL.FTZ R34, R34, R129.reuse ;  /* 0x0000008122227220 */ /* 0x080fe20000410000 */
[----:B------:R-:W1:Y:S01]  /*a670*/  LDC.64 R36, c[0x0][0xb78] ;  /* 0x0002de00ff247b82 */ /* 0x000e620000000a00 */
[-C--:B--2---:R-:W-:Y:S01]  /*a680*/  FMUL.FTZ R6, R29, R130.reuse ;  /* 0x000000821d067220 */ /* 0x084fe20000410000 */
        /* <DEDUP_REMOVED lines=19> */
[----:B------:R-:W-:Y:S01]  /*a7c0*/  F2FP.F16.F32.PACK_AB R8, R8, R9 ;  /* 0x000000090808723e */ /* 0x000fe200000000ff */
        /* <DEDUP_REMOVED lines=10> */
[----:B------:R-:W-:Y:S01]  /*a870*/  FMUL.FTZ R60, R60, R130 ;  /* 0x000000823c3c7220 */ /* 0x000fe20000410000 */
[----:B------:R-:W-:Y:S01]  /*a880*/  F2FP.F16.F32.PACK_AB R4, R4, R3 ;  /* 0x000000030404723e */ /* 0x000fe200000000ff */
[-C--:B------:R-:W-:Y:S01]  /*a890*/  FMUL.FTZ R59, R59, R129.reuse ;  /* 0x000000813b3b7220 */ /* 0x080fe20000410000 */
[----:B------:R-:W-:Y:S01]  /*a8a0*/  F2FP.F16.F32.PACK_AB R5, R5, R26 ;  /* 0x0000001a0505723e */ /* 0x000fe200000000ff */
[----:B------:R-:W-:Y:S01]  /*a8b0*/  FMUL.FTZ R58, R58, R129 ;  /* 0x000000813a3a7220 */ /* 0x000fe20000410000 */
[----:B------:R-:W-:Y:S01]  /*a8c0*/  F2FP.F16.F32.PACK_AB R7, R7, R30 ;  /* 0x0000001e0707723e */ /* 0x000fe200000000ff */
[----:B------:R-:W-:Y:S01]  /*a8d0*/  BAR.SYNC.DEFER_BLOCKING 0x1, 0x100 ;  /* 0x0044000000007b1d */ /* 0x000fe20000010000 */
[----:B------:R-:W-:Y:S01]  /*a8e0*/  F2FP.F16.F32.PACK_AB R10, R10, R11 ;  /* 0x0000000b0a0a723e */ /* 0x000fe200000000ff */
        /* <DEDUP_REMOVED lines=22> */
[----:B------:R-:W-:Y:S01]  /*aa50*/  F2FP.F16.F32.PACK_AB R25, R43, R42 ;  /* 0x0000002a2b19723e */ /* 0x000fe200000000ff */
[----:B------:R-:W-:Y:S01]  /*aa60*/  FMUL.FTZ R81, R81, R130 ;  /* 0x0000008251517220 */ /* 0x000fe20000410000 */
[----:B------:R-:W-:Y:S01]  /*aa70*/  F2FP.F16.F32.PACK_AB R26, R45, R44 ;  /* 0x0000002c2d1a723e */ /* 0x000fe200000000ff */
        /* <DEDUP_REMOVED lines=20> */
[----:B------:R-:W-:Y:S01]  /*abc0*/  FMUL.FTZ R98, R98, R129 ;  /* 0x0000008162627220 */ /* 0x000fe20000410000 */
[----:B------:R-:W-:Y:S01]  /*abd0*/  F2FP.F16.F32.PACK_AB R29, R51, R50 ;  /* 0x00000032331d723e */ /* 0x000fe200000000ff */
[----:B------:R-:W-:Y:S01]  /*abe0*/  FMUL.FTZ R101, R101, R130 ;  /* 0x0000008265657220 */ /* 0x000fe20000410000 */
[----:B------:R-:W-:Y:S01]  /*abf0*/  F2FP.F16.F32.PACK_AB R30, R53, R52 ;  /* 0x00000034351e723e */ /* 0x000fe200000000ff */
[----:B------:R-:W-:Y:S01]  /*ac00*/  FMUL.FTZ R100, R100, R130 ;  /* 0x0000008264647220 */ /* 0x000fe20000410000 */
[----:B------:R-:W-:Y:S01]  /*ac10*/  F2FP.F16.F32.PACK_AB R31, R31, R54 ;  /* 0x000000361f1f723e */ /* 0x000fe200000000ff */
[-C--:B------:R-:W-:Y:S01]  /*ac20*/  FMUL.FTZ R113, R113, R130.reuse ;  /* 0x0000008271717220 */ /* 0x080fe20000410000 */
[----:B------:R-:W-:Y:S01]  /*ac30*/  F2FP.F16.F32.PACK_AB R32, R32, R33 ;  /* 0x000000212020723e */ /* 0x000fe200000000ff */
[----:B------:R-:W-:Y:S01]  /*ac40*/  FMUL.FTZ R112, R112, R130 ;  /* 0x0000008270707220 */ /* 0x000fe20000410000 */
[-C--:B------:R-:W-:Y:S01]  /*ac50*/  FMUL.FTZ R103, R103, R129.reuse ;  /* 0x0000008167677220 */ /* 0x080fe20000410000 */
[-C--:B------:R-:W-:Y:S01]  /*ac60*/  FMUL.FTZ R102, R102, R129.reuse ;  /* 0x0000008166667220 */ /* 0x080fe20000410000 */
[-C--:B------:R-:W-:Y:S01]  /*ac70*/  FMUL.FTZ R107, R107, R129.reuse ;  /* 0x000000816b6b7220 */ /* 0x080fe20000410000 */
[-C--:B------:R-:W-:Y:S01]  /*ac80*/  FMUL.FTZ R106, R106, R129.reuse ;  /* 0x000000816a6a7220 */ /* 0x080fe20000410000 */
[----:B------:R2:W-:Y:S01]  /*ac90*/  STSM.16.M88.4 [R126], R4 ;  /* 0x000000047e007844 */ /* 0x0005e20000000200 */
        /* <DEDUP_REMOVED lines=9> */
[----:B------:R3:W-:Y:S01]  /*ad30*/  STSM.16.M88.4 [R128], R8 ;  /* 0x0000000880007844 */ /* 0x0007e20000000200 */
[-C--:B------:R-:W-:Y:S01]  /*ad40*/  FMUL.FTZ R117, R117, R130.reuse ;  /* 0x0000008275757220 */ /* 0x080fe20000410000 */
[----:B------:R-:W-:Y:S01]  /*ad50*/  FMUL.FTZ R116, R116, R130 ;  /* 0x0000008274747220 */ /* 0x000fe20000410000 */
[-C--:B------:R-:W-:Y:S01]  /*ad60*/  FMUL.FTZ R119, R119, R129.reuse ;  /* 0x0000008177777220 */ /* 0x080fe20000410000 */
[----:B------:R-:W-:Y:S01]  /*ad70*/  FMUL.FTZ R118, R118, R129 ;  /* 0x0000008176767220 */ /* 0x000fe20000410000 */
[----:B------:R4:W-:Y:S01]  /*ad80*/  STSM.16.M88.4 [R14], R24 ;  /* 0x000000180e007844 */ /* 0x0009e20000000200 */
[----:B--2---:R-:W-:Y:S01]  /*ad90*/  F2FP.F16.F32.PACK_AB R4, R65, R64 ;  /* 0x000000404104723e */ /* 0x004fe200000000ff */
[C---:B-1----:R-:W-:Y:S01]  /*ada0*/  IMAD R0, R36.reuse, UR4, RZ ;  /* 0x0000000424007c24 */ /* 0x042fe2000f8e02ff */
[----:B------:R-:W-:Y:S01]  /*adb0*/  F2FP.F16.F32.PACK_AB R5, R67, R66 ;  /* 0x000000424305723e */ /* 0x000fe200000000ff */
[----:B------:R-:W-:Y:S01]  /*adc0*/  STSM.16.M88.4 [R20], R28 ;  /* 0x0000001c14007844 */ /* 0x000fe20000000200 */
[----:B------:R-:W-:Y:S01]  /*add0*/  F2FP.F16.F32.PACK_AB R6, R69, R68 ;  /* 0x000000444506723e */ /* 0x000fe200000000ff */
[----:B------:R-:W-:Y:S01]  /*ade0*/  IMAD.WIDE.U32 R12, R36, UR36, R12 ;  /* 0x00000024240c7c25 */ /* 0x000fe2000f8e000c */
[----:B------:R-:W-:Y:S01]  /*adf0*/  F2FP.F16.F32.PACK_AB R7, R71, R70 ;  /* 0x000000464707723e */ /* 0x000fe200000000ff */
[----:B------:R-:W-:Y:S01]  /*ae00*/  STSM.16.M88.4 [R121], R32 ;  /* 0x0000002079007844 */ /* 0x000fe20000000200 */
[----:B------:R-:W-:Y:S01]  /*ae10*/  F2FP.F16.F32.PACK_AB R88, R89, R88 ;  /* 0x000000585958723e */ /* 0x000fe200000000ff */
[----:B------:R-:W-:Y:S01]  /*ae20*/  IMAD R0, R37, UR36, R0 ;  /* 0x0000002425007c24 */ /* 0x000fe2000f8e0200 */
[----:B---3--:R-:W-:Y:S01]  /*ae30*/  F2FP.F16.F32.PACK_AB R8, R73, R72 ;  /* 0x000000484908723e */ /* 0x008fe200000000ff */
[----:B------:R-:W-:Y:S01]  /*ae40*/  STSM.16.M88.4 [R123], R4 ;  /* 0x000000047b007844 */ /* 0x000fe20000000200 */
[----:B------:R-:W-:Y:S01]  /*ae50*/  F2FP.F16.F32.PACK_AB R9, R75, R74 ;  /* 0x0000004a4b09723e */ /* 0x000fe200000000ff */
[----:B------:R-:W-:Y:S01]  /*ae60*/  ULDC.64 UR4, c[0x0][0xb40] ;  /* 0x0002d00000047ab9 */ /* 0x000fe20000000a00 */
[----:B------:R-:W-:-:S02]  /*ae70*/  F2FP.F16.F32.PACK_AB R10, R77, R76 ;  /* 0x0000004c4d0a723e */ /* 0x000fc400000000ff */
[----:B------:R-:W-:Y:S02]  /*ae80*/  F2FP.F16.F32.PACK_AB R11, R79, R78 ;  /* 0x0000004e4f0b723e */ /* 0x000fe400000000ff */
[----:B----4-:R-:W-:Y:S02]  /*ae90*/  F2FP.F16.F32.PACK_AB R24, R81, R80 ;  /* 0x000000505118723e */ /* 0x010fe400000000ff */
        /* <DEDUP_REMOVED lines=23> */
[----:B------:R-:W-:Y:S02]  /*b010*/  SHF.R.S32.HI R3, RZ, 0x1f, R127 ;  /* 0x0000001fff037819 */ /* 0x000fe4000001147f */
[----:B------:R-:W-:Y:S01]  /*b020*/  IADD3 R127, P1, R127, R12, RZ ;  /* 0x0000000c7f7f7210 */ /* 0x000fe20007f3e0ff */
[----:B------:R-:W-:Y:S03]  /*b030*/  STSM.16.M88.4 [R125], R112 ;  /* 0x000000707d007844 */ /* 0x000fe60000000200 */
[----:B------:R-:W-:Y:S01]  /*b040*/  IADD3.X R12, R3, R13, R0, P1, !PT ;  /* 0x0000000d030c7210 */ /* 0x000fe20000ffe400 */
[----:B------:R-:W-:Y:S01]  /*b050*/  @!PT LDS RZ, [RZ] ;  /* 0x00000000fffff984 */ /* 0x000fe20000000800 */
[----:B------:R-:W-:Y:S01]  /*b060*/  @!PT LDS RZ, [RZ] ;  /* 0x00000000fffff984 */ /* 0x000fe20000000800 */
[----:B------:R-:W-:Y:S01]  /*b070*/  @!PT LDS RZ, [RZ] ;  /* 0x00000000fffff984 */ /* 0x000fe20000000800 */
[----:B------:R-:W-:Y:S01]  /*b080*/  @!PT LDS RZ, [RZ] ;  /* 0x00000000fffff984 */ /* 0x000fe20000000800 */
[----:B------:R2:W-:Y:S06]  /*b090*/  MEMBAR.ALL.CTA ;  /* 0x0000000000007992 */ /* 0x0005ec0000008000 */
[----:B--2---:R-:W2:Y:S02]  /*b0a0*/  FENCE.VIEW.ASYNC.S ;  /* 0x00000000000073c6 */ /* 0x004ea40000000000 */
[----:B--2---:R-:W-:Y:S06]  /*b0b0*/  BAR.ARV 0x1, 0x120 ;  /* 0x0044800000007b1d */ /* 0x004fec0000002000 */
[C---:B-1----:R-:W-:Y:S01]  /*b0c0*/  LEA R2, P1, R127.reuse, UR4, 0x2 ;  /* 0x000000047f027c11 */ /* 0x042fe2000f8210ff */
[----:B------:R-:W-:Y:S01]  /*b0d0*/  ULDC UR4, c[0x0][0xc] ;  /* 0x0000030000047ab9 */ /* 0x000fe20000000800 */
[----:B------:R-:W1:Y:S01]  /*b0e0*/  SHFL.IDX PT, R0, R208, RZ, 0x1f ;  /* 0x00001fffd0007589 */ /* 0x000e6200000e0000 */
[----:B------:R-:W-:Y:S01]  /*b0f0*/  UIADD3 UR10, UR4, UR10, URZ ;  /* 0x0000000a040a7290 */ /* 0x000fe2000fffe03f */
[----:B------:R-:W-:-:S05]  /*b100*/  LEA.HI.X R3, R127, UR5, R12, 0x2, P1 ;  /* 0x000000057f037c11 */ /* 0x000fca00088f140c */
[----:B------:R-:W-:Y:S04]  /*b110*/  @!P0 STG.E desc[UR12][R2.64], R124 ;  /* 0x0000007c02008986 */ /* 0x000fe8000c10190c */
[----:B------:R2:W-:Y:S02]  /*b120*/  @!P3 STG.E desc[UR12][R2.64+0x20], R22 ;  /* 0x000020160200b986 */ /* 0x0005e4000c10190c */
[----:B--2---:R-:W-:Y:S01]  /*b130*/  IMAD.U32 R22, RZ, RZ, UR10 ;  /* 0x0000000aff167e24 */ /* 0x004fe2000f8e00ff */
[----:B-1----:R-:W-:-:S13]  /*b140*/  ISETP.NE.AND P0, PT, R0, 0x7, PT ;  /* 0x000000070000780c */ /* 0x002fda0003f05270 */
        /* <DEDUP_REMOVED lines=14> */
[----:B------:R-:W-:Y:S02]  /*b230*/  UMOV UR32, UR9 ;  /* 0x0000000900207c82 */ /* 0x000fe40008000000 */
        /* <DEDUP_REMOVED lines=13> */
.L_x_2879:
[----:B------:R-:W-:Y:S05]  /*b310*/  BSYNC B0 ;  /* 0x0000000000007941 */ /* 0x000fea0003800000 */
.L_x_2878:
[----:B------:R-:W1:Y:S01]  /*b320*/  LDC R0, c[0x0][0xda4] ;  /* 0x00036900ff007b82 */ /* 0x000e620000000800 */
[----:B------:R-:W-:Y:S01]  /*b330*/  R2UR UR4, R23 ;  /* 0x00000000170472ca */ /* 0x000fe200000e0000 */
[----:B------:R-:W-:Y:S01]  /*b340*/  UIADD3 UR38, UR38, 0x1, URZ ;  /* 0x0000000126267890 */ /* 0x000fe2000fffe03f */
[----:B------:R-:W-:Y:S02]  /*b350*/  R2UR UR6, R22 ;  /* 0x00000000160672ca */ /* 0x000fe400000e0000 */
[----:B------:R-:W-:Y:S01]  /*b360*/  R2UR UR5, R17 ;  /* 0x00000000110572ca */ /* 0x000fe200000e0000 */
[----:B------:R-:W-:-:S04]  /*b370*/  UISETP.NE.AND UP0, UPT, UR38, 0x2, UPT ;  /* 0x000000022600788c */ /* 0x000fc8000bf05270 */
[----:B------:R-:W-:-:S04]  /*b380*/  USEL UR38, UR38, URZ, UP0 ;  /* 0x0000003f26267287 */ /* 0x000fc80008000000 */
[----:B------:R-:W-:-:S06]  /*b390*/  UIADD3 UR4, UR4, 0x1, URZ ;  /* 0x0000000104047890 */ /* 0x000fcc000fffe03f */
[----:B------:R-:W-:Y:S01]  /*b3a0*/  IMAD.U32 R23, RZ, RZ, UR4 ;  /* 0x00000004ff177e24 */ /* 0x000fe2000f8e00ff */
[----:B------:R-:W-:Y:S01]  /*b3b0*/  USEL UR4, URZ, 0x1, UP0 ;  /* 0x000000013f047887 */ /* 0x000fe20008000000 */
[----:B-1----:R-:W-:-:S03]  /*b3c0*/  ISETP.LE.AND P0, PT, R0, UR6, PT ;  /* 0x0000000600007c0c */ /* 0x002fc6000bf03270 */
[----:B------:R-:W-:-:S06]  /*b3d0*/  ULOP3.LUT UR5, UR5, UR4, URZ, 0x3c, !UPT ;  /* 0x0000000405057292 */ /* 0x000fcc000f8e3c3f */
[----:B------:R-:W-:-:S04]  /*b3e0*/  IMAD.U32 R17, RZ, RZ, UR5 ;  /* 0x00000005ff117e24 */ /* 0x000fc8000f8e00ff */
[----:B------:R-:W-:Y:S05]  /*b3f0*/  @!P0 BRA `(.L_x_2880) ;  /* 0xffffff58006c8947 */ /* 0x000fea000383ffff */
[----:B------:R-:W-:Y:S05]  /*b400*/  EXIT ;  /* 0x000000000000794d */ /* 0x000fea0003800000 */
.L_x_2856:
[----:B------:R-:W-:-:S08]  /*b410*/  NOP ;  /* 0x0000000000007918 */ /* 0x000fd00000000000 */
[----:B-1----:R-:W1:-:S00]  /*b420*/  USETMAXREG.DEALLOC.CTAPOOL 0x18 ;  /* 0x00000018000079c8 */ /* 0x002e4000080e0500 */
[----:B-1----:R-:W-:-:S06]  /*b430*/  LOP3.LUT R0, R0, 0x3, RZ, 0xc0, !PT ;  /* 0x0000000300007812 */ /* 0x002fcc00078ec0ff */
[----:B------:R-:W1:Y:S02]  /*b440*/  SHFL.IDX PT, R0, R0, RZ, 0x1f ;  /* 0x00001fff00007589 */ /* 0x000e6400000e0000 */
[----:B-1----:R-:W-:-:S13]  /*b450*/  ISETP.NE.AND P0, PT, R0, RZ, PT ;  /* 0x000000ff0000720c */ /* 0x002fda0003f05270 */
[----:B------:R-:W-:Y:S05]  /*b460*/  @P0 EXIT ;  /* 0x000000000000094d */ /* 0x000fea0003800000 */
        /* <DEDUP_REMOVED lines=8> */
[----:B------:R-:W-:Y:S01]  /*b4f0*/  ULDC.64 UR36, c[0x0][0x198] ;  /* 0x0000660000247ab9 */ /* 0x000fe20000000a00 */
[----:B------:R-:W-:Y:S01]  /*b500*/  IMAD.MOV.U32 R16, RZ, RZ, RZ ;  /* 0x000000ffff107224 */ /* 0x000fe200078e00ff */
[----:B------:R-:W-:Y:S01]  /*b510*/  ULDC UR38, c[0x0][0xc] ;  /* 0x0000030000267ab9 */ /* 0x000fe20000000800 */
[----:B------:R-:W-:Y:S01]  /*b520*/  IMAD.MOV.U32 R17, RZ, RZ, 0x1 ;  /* 0x00000001ff117424 */ /* 0x000fe200078e00ff */
[----:B------:R1:W-:Y:S04]  /*b530*/  STL [R1+0x10], R0 ;  /* 0x0000100001007387 */ /* 0x0003e80000100800 */
[----:B------:R1:W-:Y:S02]  /*b540*/  STL [R1+0x18], RZ ;  /* 0x000018ff01007387 */ /* 0x0003e40000100800 */
.L_x_2925:
[----:B------:R-:W2:Y:S01]  /*b550*/  LDL R4, [R1+0x10] ;  /* 0x0000100001047983 */ /* 0x000ea20000100800 */
[----:B-1----:R-:W1:Y:S01]  /*b560*/  LDC R0, c[0x0][0xda8] ;  /* 0x00036a00ff007b82 */ /* 0x002e620000000800 */
[----:B------:R-:W-:Y:S05]  /*b570*/  YIELD ;  /* 0x0000000000007946 */ /* 0x000fea0003800000 */
[----:B------:R-:W3:Y:S01]  /*b580*/  S2R R5, SR_CgaCtaId ;  /* 0x0000000000057919 */ /* 0x000ee20000008800 */
[----:B------:R-:W-:Y:S02]  /*b590*/  ULDC.64 UR4, c[0x0][0x3f8] ;  /* 0x0000fe0000047ab9 */ /* 0x000fe40000000a00 */
[----:B------:R-:W-:-:S03]  /*b5a0*/  UISETP.NE.U32.AND UP0, UPT, UR4, URZ, UPT ;  /* 0x0000003f0400728c */ /* 0x000fc6000bf05070 */
[----:B------:R-:W-:Y:S01]  /*b5b0*/  ULDC UR4, c[0x0][0x404] ;  /* 0x0001010000047ab9 */ /* 0x000fe20000000800 */
[----:B------:R-:W-:-:S04]  /*b5c0*/  UISETP.NE.AND.EX UP0, UPT, UR5, URZ, UPT, UP0 ;  /* 0x0000003f0500728c */ /* 0x000fc8000bf05300 */
[----:B------:R-:W-:Y:S01]  /*b5d0*/  USEL UR4, UR4, 0x1, UP0 ;  /* 0x0000000104047887 */ /* 0x000fe20008000000 */
[----:B-1----:R-:W-:Y:S02]  /*b5e0*/  ISETP.NE.AND P0, PT, R0, 0x1, PT ;  /* 0x000000010000780c */ /* 0x002fe40003f05270 */
[----:B------:R-:W1:Y:S11]  /*b5f0*/  LDC R0, c[0x0][0xdb4] ;  /* 0x00036d00ff007b82 */ /* 0x000e760000000800 */
[----:B------:R-:W2:Y:S08]  /*b600*/  @P0 LDC R2, c[0x0][0xdac] ;  /* 0x00036b00ff020b82 */ /* 0x000eb00000000800 */
[----:B------:R-:W4:Y:S01]  /*b610*/  @P0 LDC R3, c[0x0][0xdb0] ;  /* 0x00036c00ff030b82 */ /* 0x000f220000000800 */
[----:B-1----:R-:W-:Y:S01]  /*b620*/  ISETP.NE.AND P1, PT, R0, 0x1, PT ;  /* 0x000000010000780c */ /* 0x002fe20003f25270 */
[----:B--2---:R-:W-:Y:S01]  /*b630*/  @P0 IMAD.HI.U32 R2, R4, R2, RZ ;  /* 0x0000000204020227 */ /* 0x004fe200078e00ff */
[----:B------:R-:W-:-:S05]  /*b640*/  MOV R6, R4 ;  /* 0x0000000400067202 */ /* 0x000fca0000000f00 */
[----:B------:R-:W1:Y:S01]  /*b650*/  LDC R4, c[0x0][0x2e0] ;  /* 0x0000b800ff047b82 */ /* 0x000e620000000800 */
[----:B----4-:R-:W-:-:S05]  /*b660*/  @P0 SHF.R.U32.HI R6, RZ, R3, R2 ;  /* 0x00000003ff060219 */ /* 0x010fca0000011602 */
[----:B------:R-:W-:Y:S02]  /*b670*/  IMAD.MOV.U32 R19, RZ, RZ, R6 ;  /* 0x000000ffff137224 */ /* 0x000fe400078e0006 */
[----:B------:R-:W2:Y:S01]  /*b680*/  @P1 LDC.64 R2, c[0x0][0xdb8] ;  /* 0x00036e00ff021b82 */ /* 0x000ea20000000a00 */
[----:B------:R4:W-:Y:S01]  /*b690*/  STL [R1+0x8], R6 ;  /* 0x0000080601007387 */ /* 0x0009e20000100800 */
[----:B-1----:R-:W-:-:S05]  /*b6a0*/  IMAD R8, R4, UR4, RZ ;  /* 0x0000000404087c24 */ /* 0x002fca000f8e02ff */
[----:B------:R4:W-:Y:S01]  /*b6b0*/  STL [R1+0x14], R8 ;  /* 0x0000140801007387 */ /* 0x0009e20000100800 */
[----:B--2---:R-:W-:-:S05]  /*b6c0*/  @P1 IMAD.HI.U32 R2, R6, R2, RZ ;  /* 0x0000000206021227 */ /* 0x004fca00078e00ff */
[----:B------:R-:W-:Y:S01]  /*b6d0*/  @P1 SHF.R.U32.HI R19, RZ, R3, R2 ;  /* 0x00000003ff131219 */ /* 0x000fe20000011602 */
[----:B------:R-:W-:Y:S01]  /*b6e0*/  VIADD R3, R8, 0x6f ;  /* 0x0000006f08037836 */ /* 0x000fe20000000000 */
[----:B------:R-:W-:-:S04]  /*b6f0*/  MOV R2, 0x400 ;  /* 0x0000040000027802 */ /* 0x000fc80000000f00 */
[----:B---3--:R-:W-:Y:S01]  /*b700*/  LEA R7, R5, R2, 0x18 ;  /* 0x0000000205077211 */ /* 0x008fe200078ec0ff */
[----:B------:R-:W-:-:S04]  /*b710*/  IMAD.MOV.U32 R2, RZ, RZ, RZ ;  /* 0x000000ffff027224 */ /* 0x000fc800078e00ff */
[----:B------:R-:W-:Y:S01]  /*b720*/  IMAD.HI R2, R3, -0x6db6db6d, R2 ;  /* 0x9249249303027827 */ /* 0x000fe200078e0202 */
[----:B------:R-:W-:Y:S01]  /*b730*/  IADD3 R3, -R19, RZ, RZ ;  /* 0x000000ff13037210 */ /* 0x000fe20007ffe1ff */
[----:B------:R4:W-:Y:S02]  /*b740*/  STL [R1+0x4], R7 ;  /* 0x0000040701007387 */ /* 0x0009e40000100800 */
[----:B------:R-:W-:-:S05]  /*b750*/  VIADD R4, R7, 0x21400 ;  /* 0x0002140007047836 */ /* 0x000fca0000000000 */
[----:B------:R-:W-:Y:S01]  /*b760*/  LOP3.LUT P0, RZ, R4, 0x3ff, RZ, 0xc0, !PT ;  /* 0x000003ff04ff7812 */ /* 0x000fe2000780c0ff */
[----:B------:R-:W-:Y:S01]  /*b770*/  IMAD R4, R0, R3, R6 ;  /* 0x0000000300047224 */ /* 0x000fe200078e0206 */
[----:B------:R-:W-:-:S04]  /*b780*/  SHF.R.U32.HI R3, RZ, 0x1f, R2 ;  /* 0x0000001fff037819 */ /* 0x000fc80000011602 */
[----:B------:R-:W-:Y:S01]  /*b790*/  LEA.HI.SX32 R0, R2, R3, 0x1a ;  /* 0x0000000302007211 */ /* 0x000fe200078fd2ff */
[----:B------:R4:W-:Y:S04]  /*b7a0*/  STL [R1], R4 ;  /* 0x0000000401007387 */ /* 0x0009e80000100800 */
[----:B------:R4:W-:Y:S02]  /*b7b0*/  STL [R1+0xc], R0 ;  /* 0x00000c0001007387 */ /* 0x0009e40000100800 */
[----:B------:R-:W-:Y:S05]  /*b7c0*/  @!P0 BRA `(.L_x_2882) ;  /* 0x0000000000408947 */ /* 0x000fea0003800000 */
[----:B------:R-:W-:Y:S01]  /*b7d0*/  MOV R2, 0x0 ;  /* 0x0000000000027802 */ /* 0x000fe20000000f00 */
[----:B------:R-:W-:Y:S01]  /*b7e0*/  ULDC.64 UR6, c[0x4][0x1b8] ;  /* 0x01006e0000067ab9 */ /* 0x000fe20000000a00 */
[----:B------:R-:W-:Y:S01]  /*b7f0*/  ULDC.64 UR8, c[0x4][0x1c0] ;  /* 0x0100700000087ab9 */ /* 0x000fe20000000a00 */
[----:B------:R-:W-:Y:S01]  /*b800*/  ULDC.64 UR4, c[0x4][0xd0] ;  /* 0x0100340000047ab9 */ /* 0x000fe20000000a00 */
[----:B----4-:R-:W-:Y:S01]  /*b810*/  IMAD.U32 R4, RZ, RZ, UR6 ;  /* 0x00000006ff047e24 */ /* 0x010fe2000f8e00ff */
        /* <DEDUP_REMOVED lines=11> */
.L_x_2882:
[----:B------:R-:W4:Y:S02]  /*b8d0*/  LDL R2, [R1+0x4] ;  /* 0x0000040001027983 */ /* 0x000f240000100800 */
[----:B----4-:R-:W-:-:S04]  /*b8e0*/  IADD3 R0, R2, 0x400, RZ ;  /* 0x0000040002007810 */ /* 0x010fc80007ffe0ff */
        /* <DEDUP_REMOVED lines=18> */
.L_x_2884:
        /* <DEDUP_REMOVED lines=8> */
[----:B------:R-:W-:Y:S01]  /*ba90*/  MOV R11, UR5 ;  /* 0x00000005000b7c02 */ /* 0x000fe20008000f00 */
[----:B------:R-:W-:Y:S02]  /*baa0*/  IMAD.U32 R7, RZ, RZ, UR9 ;  /* 0x00000009ff077e24 */ /* 0x000fe4000f8e00ff */
[----:B------:R-:W-:-:S02]  /*bab0*/  IMAD.U32 R10, RZ, RZ, UR4 ;  /* 0x00000004ff0a7e24 */ /* 0x000fc4000f8e00ff */
[----:B------:R-:W-:Y:S02]  /*bac0*/  IMAD.MOV.U32 R8, RZ, RZ, 0x70 ;  /* 0x00000070ff087424 */ /* 0x000fe400078e00ff */
[----:B------:R-:W-:Y:S02]  /*bad0*/  IMAD.MOV.U32 R12, RZ, RZ, 0x1 ;  /* 0x00000001ff0c7424 */ /* 0x000fe400078e00ff */
[----:B------:R-:W-:-:S07]  /*bae0*/  IMAD.MOV.U32 R13, RZ, RZ, RZ ;  /* 0x000000ffff0d7224 */ /* 0x000fce00078e00ff */
[----:B------:R-:W-:-:S07]  /*baf0*/  LEPC R20, `(.L_x_2883) ;  /* 0x000000001014794e */ /* 0x000fce0000000000 */
[----:B-1----:R-:W-:Y:S05]  /*bb00*/  CALL.ABS.NOINC R2 ;  /* 0x0000000002007343 */ /* 0x002fea0003c00000 */
.L_x_2883:
[----:B------:R-:W2:Y:S01]  /*bb10*/  LDL R2, [R1] ;  /* 0x0000000001027983 */ /* 0x000ea20000100800 */
[----:B------:R-:W1:Y:S01]  /*bb20*/  LDC R0, c[0x0][0x428] ;  /* 0x00010a00ff007b82 */ /* 0x000e620000000800 */
[----:B------:R-:W-:Y:S02]  /*bb30*/  ULDC.64 UR4, c[0x0][0x9f8] ;  /* 0x00027e0000047ab9 */ /* 0x000fe40000000a00 */
[----:B------:R-:W3:Y:S01]  /*bb40*/  LDL.LU R6, [R1+0x8] ;  /* 0x0000080001067983 */ /* 0x000ee20000300800 */
[----:B-1----:R-:W-:-:S03]  /*bb50*/  ISETP.NE.AND P1, PT, R0, 0x1, PT ;  /* 0x000000010000780c */ /* 0x002fc60003f25270 */
[----:B------:R-:W4:Y:S01]  /*bb60*/  LDL R5, [R1+0x10] ;  /* 0x0000100001057983 */ /* 0x000f220000100800 */
[----:B------:R-:W-:Y:S01]  /*bb70*/  ISETP.NE.U32.AND P0, PT, RZ, UR4, PT ;  /* 0x00000004ff007c0c */ /* 0x000fe2000bf05070 */
[----:B------:R-:W-:Y:S01]  /*bb80*/  ULDC.64 UR6, c[0x0][0x208] ;  /* 0x0000820000067ab9 */ /* 0x000fe20000000a00 */
[----:B------:R-:W-:Y:S01]  /*bb90*/  ULDC UR4, c[0x0][0xda8] ;  /* 0x00036a0000047ab9 */ /* 0x000fe20000000800 */
[----:B------:R-:W1:Y:S01]  /*bba0*/  S2R R7, SR_TID.X ;  /* 0x0000000000077919 */ /* 0x000e620000002100 */
[----:B------:R-:W-:-:S05]  /*bbb0*/  ISETP.NE.AND.EX P0, PT, RZ, UR5, PT, P0 ;  /* 0x00000005ff007c0c */ /* 0x000fca000bf05300 */
[----:B------:R-:W2:Y:S08]  /*bbc0*/  @P1 LDC R0, c[0x0][0x42c] ;  /* 0x00010b00ff001b82 */ /* 0x000eb00000000800 */
[----:B------:R-:W2:Y:S01]  /*bbd0*/  @P1 LDC R3, c[0x0][0x430] ;  /* 0x00010c00ff031b82 */ /* 0x000ea20000000800 */
[----:B-1----:R-:W-:Y:S01]  /*bbe0*/  LOP3.LUT R7, R7, 0x1f, RZ, 0xc0, !PT ;  /* 0x0000001f07077812 */ /* 0x002fe200078ec0ff */
[----:B--2---:R-:W-:-:S04]  /*bbf0*/  @P1 IMAD.HI.U32 R0, R2, R0, RZ ;  /* 0x0000000002001227 */ /* 0x004fc800078e00ff */
[----:B------:R-:W-:Y:S01]  /*bc00*/  IMAD.MOV.U32 R4, RZ, RZ, R2 ;  /* 0x000000ffff047224 */ /* 0x000fe200078e0002 */
[----:B------:R-:W-:Y:S02]  /*bc10*/  @P1 SHF.R.U32.HI R4, RZ, R3, R0 ;  /* 0x00000003ff041219 */ /* 0x000fe40000011600 */
[----:B------:R-:W1:Y:S01]  /*bc20*/  @P0 LDC.64 R2, c[0x0][0x9f8] ;  /* 0x00027e00ff020b82 */ /* 0x000e620000000a00 */
[----:B------:R-:W-:Y:S01]  /*bc30*/  MOV R0, R19 ;  /* 0x0000001300007202 */ /* 0x000fe20000000f00 */
[----:B-1----:R-:W-:-:S05]  /*bc40*/  @P0 IMAD.WIDE R2, R19, 0x4, R2 ;  /* 0x0000000413020825 */ /* 0x002fca00078e0202 */
[----:B------:R1:W5:Y:S01]  /*bc50*/  @P0 LDG.E R0, desc[UR6][R2.64] ;  /* 0x0000000602000981 */ /* 0x000362000c1e1900 */
[----:B------:R-:W-:Y:S01]  /*bc60*/  ISETP.NE.AND P1, PT, R7, RZ, PT ;  /* 0x000000ff0700720c */ /* 0x000fe20003f25270 */
[----:B---3--:R-:W-:-:S03]  /*bc70*/  IMAD.MOV R8, RZ, RZ, -R6 ;  /* 0x000000ffff087224 */ /* 0x008fc600078e0a06 */
[----:B------:R-:W-:Y:S01]  /*bc80*/  PLOP3.LUT P2, PT, P1, PT, PT, 0x8, 0x0 ;  /* 0x000000000000781c */ /* 0x000fe20000f4e170 */
[----:B----4-:R-:W-:-:S04]  /*bc90*/  IMAD R8, R8, UR4, R5 ;  /* 0x0000000408087c24 */ /* 0x010fc8000f8e0205 */
[----:B------:R-:W-:-:S04]  /*bca0*/  IMAD.SHL.U32 R8, R8, 0x80, RZ ;  /* 0x0000008008087824 */ /* 0x000fc800078e00ff */
[----:B------:R-:W-:-:S05]  /*bcb0*/  VOTEU.ALL UP1, P1 ;  /* 0x00000000003f7886 */ /* 0x000fca0000820000 */
[----:B------:R-:W-:-:S04]  /*bcc0*/  @!UP1 UIADD3 UR8, UP0, UR36, 0x270, URZ ;  /* 0x0000027024089890 */ /* 0x000fc8000ff1e03f */
[----:B------:R-:W-:-:S03]  /*bcd0*/  @!UP1 UIADD3.X UR9, URZ, UR37, URZ, UP0, !UPT ;  /* 0x000000253f099290 */ /* 0x000fc600087fe43f */
[----:B-1----:R-:W-:-:S09]  /*bce0*/  VOTEU.ALL UP0, P1 ;  /* 0x00000000003f7886 */ /* 0x002fd20000800000 */
.L_x_2885:
[----:B------:R-:W2:Y:S01]  /*bcf0*/  LDL R2, [R1] ;  /* 0x0000000001027983 */ /* 0x000ea20000100800 */
[----:B------:R-:W-:Y:S02]  /*bd00*/  PLOP3.LUT P0, PT, P0, P2, PT, 0xa2, 0x0 ;  /* 0x000000000000781c */ /* 0x000fe40000705472 */
[----:B------:R-:W-:Y:S01]  /*bd10*/  @P2 R2UR P0, UR7, R19 ;  /* 0x00000000130722ca */ /* 0x000fe20000000000 */
[----:B------:R-:W-:-:S07]  /*bd20*/  UMOV UR4, URZ ;  /* 0x0000003f00047c82 */ /* 0x000fce0008000000 */
[----:B------:R-:W-:Y:S02]  /*bd30*/  PLOP3.LUT P0, PT, P0, P2, PT, 0xa2, 0x0 ;  /* 0x000000000000781c */ /* 0x000fe40000705472 */
[----:B--2---:R-:W-:-:S08]  /*bd40*/  @P2 R2UR.OR P0, UR6, R2 ;  /* 0x00000000020622ca */ /* 0x004fd00000100000 */
        /* <DEDUP_REMOVED lines=8> */
.L_x_2886:
[----:B------:R-:W2:Y:S01]  /*bdd0*/  LDL R2, [R1] ;  /* 0x0000000001027983 */ /* 0x000ea20000100800 */
[----:B------:R-:W-:Y:S02]  /*bde0*/  PLOP3.LUT P0, PT, P0, P2, PT, 0xa2, 0x0 ;  /* 0x000000000000781c */ /* 0x000fe40000705472 */
[----:B------:R-:W-:-:S08]  /*bdf0*/  @P2 R2UR P0, UR7, R19 ;  /* 0x00000000130722ca */ /* 0x000fd00000000000 */
        /* <DEDUP_REMOVED lines=10> */
.L_x_2887:
        /* <DEDUP_REMOVED lines=16> */
.L_x_2941:
[----:B------:R-:W2:Y:S01]  /*bfa0*/  LDL R6, [R1+0xc] ;  /* 0x00000c0001067983 */ /* 0x000ea20000100800 */
[----:B------:R-:W-:Y:S01]  /*bfb0*/  UMOV UR4, 0xffffffff ;  /* 0xffffffff00047882 */ /* 0x000fe20000000000 */
[----:B------:R-:W-:Y:S01]  /*bfc0*/  SHF.R.S32.HI R11, RZ, 0x1f, R0 ;  /* 0x0000001fff0b7819 */ /* 0x000fe20000011400 */
[----:B--2---:R-:W-:Y:S01]  /*bfd0*/  VIADD R10, R6, 0xffffffff ;  /* 0xffffffff060a7836 */ /* 0x004fe20000000000 */
[----:B------:R-:W-:Y:S06]  /*bfe0*/  BRA.DIV UR4, `(.L_x_2889) ;  /* 0x0000002a04787947 */ /* 0x000fec000b800000 */
[----:B------:R-:W-:-:S13]  /*bff0*/  ELECT P6, URZ, PT ;  /* 0x00000000003f782f */ /* 0x000fda00038c0000 */
.L_x_2944:
[----:B------:R-:W-:Y:S05]  /*c000*/  @!P6 BRA `(.L_x_2890) ;  /* 0x000000040018e947 */ /* 0x000fea0003800000 */
[----:B------:R-:W-:Y:S01]  /*c010*/  IMAD.MOV.U32 R18, RZ, RZ, R10 ;  /* 0x000000ffff127224 */ /* 0x000fe200078e000a */
[----:B------:R-:W-:Y:S01]  /*c020*/  MOV R5, R0 ;  /* 0x0000000000057202 */ /* 0x000fe20000000f00 */
        /* <DEDUP_REMOVED lines=8> */
[----:B------:R-:W-:Y:S01]  /*c0b0*/  @P1 SHF.R.U32.HI R5, RZ, R7, R6 ;  /* 0x00000007ff051219 */ /* 0x000fe20000011606 */
[----:B------:R-:W-:-:S03]  /*c0c0*/  IMAD R6, R11, UR4, RZ ;  /* 0x000000040b067c24 */ /* 0x000fc6000f8e02ff */
[--C-:B------:R-:W-:Y:S01]  /*c0d0*/  SHF.R.S32.HI R7, RZ, 0x1f, R5.reuse ;  /* 0x0000001fff077819 */ /* 0x100fe20000011405 */
[----:B------:R-:W-:-:S04]  /*c0e0*/  IMAD.MOV R18, RZ, RZ, -R5 ;  /* 0x000000ffff127224 */ /* 0x000fc800078e0a05 */
[----:B------:R-:W-:Y:S02]  /*c0f0*/  IMAD R18, R9, R18, R10 ;  /* 0x0000001209127224 */ /* 0x000fe400078e020a */
[----:B------:R-:W-:Y:S02]  /*c100*/  IMAD R9, R0, UR5, R6 ;  /* 0x0000000500097c24 */ /* 0x000fe4000f8e0206 */
[----:B------:R-:W-:-:S04]  /*c110*/  IMAD.MOV.U32 R6, RZ, RZ, R5 ;  /* 0x000000ffff067224 */ /* 0x000fc800078e0005 */
[----:B------:R-:W-:-:S04]  /*c120*/  IMAD.WIDE.U32 R6, R0, UR4, R6 ;  /* 0x0000000400067c25 */ /* 0x000fc8000f8e0006 */
[----:B------:R-:W-:Y:S01]  /*c130*/  IMAD.IADD R5, R7, 0x1, R9 ;  /* 0x0000000107057824 */ /* 0x000fe200078e0209 */
[----:B------:R-:W-:-:S04]  /*c140*/  LEA R12, P1, R6, R2, 0x2 ;  /* 0x00000002060c7211 */ /* 0x000fc800078210ff */
[----:B------:R-:W-:-:S05]  /*c150*/  LEA.HI.X R13, R6, R3, R5, 0x2, P1 ;  /* 0x00000003060d7211 */ /* 0x000fca00008f1405 */
[----:B------:R1:W5:Y:S04]  /*c160*/  LDG.E R5, desc[UR6][R12.64] ;  /* 0x000000060c057981 */ /* 0x000368000c1e1900 */
.L_x_2891:
[----:B------:R-:W2:Y:S01]  /*c170*/  S2R R7, SR_CgaCtaId ;  /* 0x0000000000077919 */ /* 0x000ea20000008800 */
[----:B------:R-:W-:-:S04]  /*c180*/  MOV R6, 0x400 ;  /* 0x0000040000067802 */ /* 0x000fc80000000f00 */
[----:B--2---:R-:W-:Y:S02]  /*c190*/  LEA R6, R7, R6, 0x18 ;  /* 0x0000000607067211 */ /* 0x004fe400078ec0ff */
[----:B------:R-:W-:Y:S02]  /*c1a0*/  SHF.L.U32 R7, R17, 0x1f, RZ ;  /* 0x0000001f11077819 */ /* 0x000fe400000006ff */
[----:B------:R-:W-:-:S04]  /*c1b0*/  LEA R6, R16, R6, 0x3 ;  /* 0x0000000610067211 */ /* 0x000fc800078e18ff */
[----:B------:R-:W2:Y:S02]  /*c1c0*/  SYNCS.PHASECHK.TRANS64.TRYWAIT P1, [R6+URZ+0x36840], R7 ;  /* 0x03684007060075a7 */ /* 0x000ea4000802017f */
[----:B--2---:R-:W-:Y:S05]  /*c1d0*/  @!P1 BRA `(.L_x_2892) ;  /* 0x00000028001c9947 */ /* 0x004fea0003800000 */
.L_x_2945:
[----:B------:R-:W3:Y:S02]  /*c1e0*/  S2R R9, SR_TID.X ;  /* 0x0000000000097919 */ /* 0x000ee40000002100 */
[----:B---3--:R-:W-:-:S04]  /*c1f0*/  LOP3.LUT R9, R9, 0x7f, RZ, 0xc0, !PT ;  /* 0x0000007f09097812 */ /* 0x008fc800078ec0ff */
[----:B------:R-:W-:-:S13]  /*c200*/  ISETP.NE.AND P1, PT, R9, RZ, PT ;  /* 0x000000ff0900720c */ /* 0x000fda0003f25270 */
        /* <DEDUP_REMOVED lines=8> */
.L_x_2893:
[----:B------:R-:W3:Y:S01]  /*c290*/  S2R R9, SR_CgaCtaId ;  /* 0x0000000000097919 */ /* 0x000ee20000008800 */
        /* <DEDUP_REMOVED lines=10> */
[----:B------:R-:W-:-:S05]  /*c340*/  UMOV UR16, 0x40 ;  /* 0x0000004000107882 */ /* 0x000fca0000000000 */
[----:B------:R-:W-:Y:S02]  /*c350*/  UIADD3 UR9, UR9, 0x36830, URZ ;  /* 0x0003683009097890 */ /* 0x000fe4000fffe03f */
[----:B------:R-:W-:Y:S01]  /*c360*/  UIMAD UR11, UR11, 0x70, URZ ;  /* 0x000000700b0b78a4 */ /* 0x000fe2000f8e023f */
[----:B---3--:R-:W-:-:S05]  /*c370*/  LEA R7, R9, R7, 0x18 ;  /* 0x0000000709077211 */ /* 0x008fca00078ec0ff */
[----:B------:R-:W-:-:S05]  /*c380*/  IMAD R6, R16, 0xa800, R7 ;  /* 0x0000a80010067824 */ /* 0x000fca00078e0207 */
[----:B------:R-:W-:-:S13]  /*c390*/  R2UR UR8, R6 ;  /* 0x00000000060872ca */ /* 0x000fda00000e0000 */
[----:B------:R-:W-:Y:S02]  /*c3a0*/  UIADD3 UR14, UR8, 0x21400, URZ ;  /* 0x00021400080e7890 */ /* 0x000fe4000fffe03f */
[----:B------:R-:W-:Y:S02]  /*c3b0*/  UIADD3 UR15, UR8, 0x24c00, URZ ;  /* 0x00024c00080f7890 */ /* 0x000fe4000fffe03f */
[----:B------:R-:W-:-:S03]  /*c3c0*/  UIADD3 UR17, UR8, 0x28400, URZ ;  /* 0x0002840008117890 */ /* 0x000fc6000fffe03f */
[----:B------:R-:W-:Y:S01]  /*c3d0*/  UMOV UR8, UR14 ;  /* 0x0000000e00087c82 */ /* 0x000fe20008000000 */
[----:B------:R-:W-:Y:S01]  /*c3e0*/  UMOV UR14, 0x80 ;  /* 0x00000080000e7882 */ /* 0x000fe20000000000 */
[----:B------:R2:W-:Y:S02]  /*c3f0*/  UTMALDG.4D [UR8], [UR4], desc[UR6] ;  /* 0x00000608040075b4 */ /* 0x0005e40008019000 */
[----:B--2---:R-:W-:Y:S01]  /*c400*/  UMOV UR8, UR15 ;  /* 0x0000000f00087c82 */ /* 0x004fe20008000000 */
[----:B------:R-:W-:Y:S02]  /*c410*/  UMOV UR10, UR16 ;  /* 0x00000010000a7c82 */ /* 0x000fe40008000000 */
[----:B------:R2:W-:Y:S02]  /*c420*/  UTMALDG.4D [UR8], [UR4], desc[UR6] ;  /* 0x00000608040075b4 */ /* 0x0005e40008019000 */
[----:B--2---:R-:W-:Y:S01]  /*c430*/  UMOV UR8, UR17 ;  /* 0x0000001100087c82 */ /* 0x004fe20008000000 */
[----:B------:R-:W-:-:S02]  /*c440*/  UMOV UR10, UR14 ;  /* 0x0000000e000a7c82 */ /* 0x000fc40008000000 */
[----:B------:R2:W-:Y:S02]  /*c450*/  UTMALDG.4D [UR8], [UR4], desc[UR6] ;  /* 0x00000608040075b4 */ /* 0x0005e40008019000 */
[----:B--2---:R-:W-:Y:S01]  /*c460*/  NOP ;  /* 0x0000000000007918 */ /* 0x004fe20000000000 */
.L_x_2890:
[----:B------:R-:W2:Y:S04]  /*c470*/  LDL.LU R14, [R1] ;  /* 0x00000000010e7983 */ /* 0x000ea80000300800 */
[----:B-1----:R-:W3:Y:S01]  /*c480*/  LDL R13, [R1+0x18] ;  /* 0x00001800010d7983 */ /* 0x002ee20000100800 */
[----:B------:R-:W-:-:S03]  /*c490*/  MOV R9, 0x400 ;  /* 0x0000040000097802 */ /* 0x000fc60000000f00 */
[----:B------:R-:W4:Y:S01]  /*c4a0*/  LDL.LU R7, [R1+0x14] ;  /* 0x0000140001077983 */ /* 0x000f220000300800 */
[----:B------:R-:W1:Y:S01]  /*c4b0*/  S2R R12, SR_CgaCtaId ;  /* 0x00000000000c7919 */ /* 0x000e620000008800 */
[----:B------:R-:W-:Y:S05]  /*c4c0*/  WARPSYNC.ALL ;  /* 0x0000000000007948 */ /* 0x000fea0003800000 */
[----:B------:R-:W-:-:S13]  /*c4d0*/  ELECT P1, URZ, PT ;  /* 0x00000000003f782f */ /* 0x000fda0003820000 */
[----:B------:R-:W-:Y:S01]  /*c4e0*/  @P1 R2UR UR13, R19 ;  /* 0x00000000130d12ca */ /* 0x000fe200000e0000 */
[----:B------:R-:W-:Y:S01]  /*c4f0*/  UIADD3 UR4, UP0, UR36, 0x270, URZ ;  /* 0x0000027024047890 */ /* 0x000fe2000ff1e03f */
[----:B------:R-:W-:-:S03]  /*c500*/  @P1 R2UR UR11, R8 ;  /* 0x00000000080b12ca */ /* 0x000fc600000e0000 */
[----:B------:R-:W-:Y:S01]  /*c510*/  UIADD3.X UR5, URZ, UR37, URZ, UP0, !UPT ;  /* 0x000000253f057290 */ /* 0x000fe200087fe43f */
[----:B-1----:R-:W-:-:S04]  /*c520*/  LEA R9, R12, R9, 0x18 ;  /* 0x000000090c097211 */ /* 0x002fc800078ec0ff */
[----:B------:R-:W-:Y:S01]  /*c530*/  R2UR UR24, R9 ;  /* 0x00000000091872ca */ /* 0x000fe200000e0000 */
[----:B------:R-:W-:Y:S01]  /*c540*/  @P1 IMAD.MOV.U32 R6, RZ, RZ, 0xc000 ;  /* 0x0000c000ff061424 */ /* 0x000fe200078e00ff */
[----:B------:R-:W-:Y:S01]  /*c550*/  BAR.SYNC.DEFER_BLOCKING 0x8, 0x120 ;  /* 0x0204800000007b1d */ /* 0x000fe20000010000 */
[----:B------:R-:W-:-:S10]  /*c560*/  @P1 R2UR UR21, R19 ;  /* 0x00000000131512ca */ /* 0x000fd400000e0000 */
[----:B------:R-:W-:Y:S02]  /*c570*/  UIADD3 UR8, UR24, 0x15400, URZ ;  /* 0x0001540018087890 */ /* 0x000fe4000fffe03f */
[----:B------:R-:W-:Y:S01]  /*c580*/  UIADD3 UR9, UR24, 0x36800, URZ ;  /* 0x0003680018097890 */ /* 0x000fe2000fffe03f */
[----:B------:R-:W-:Y:S01]  /*c590*/  UMOV UR6, 0x0 ;  /* 0x0000000000067882 */ /* 0x000fe20000000000 */
[----:B------:R-:W-:Y:S01]  /*c5a0*/  UMOV UR7, 0x12f00000 ;  /* 0x12f0000000077882 */ /* 0x000fe20000000000 */
[----:B------:R-:W-:Y:S01]  /*c5b0*/  UMOV UR10, URZ ;  /* 0x0000003f000a7c82 */ /* 0x000fe20008000000 */
[----:B------:R-:W-:Y:S01]  /*c5c0*/  @P1 R2UR UR19, R8 ;  /* 0x00000000081312ca */ /* 0x000fe200000e0000 */
[----:B------:R-:W-:Y:S01]  /*c5d0*/  UIADD3 UR16, UR24, 0x19400, URZ ;  /* 0x0001940018107890 */ /* 0x000fe2000fffe03f */
[----:B------:R3:W-:Y:S01]  /*c5e0*/  @P1 SYNCS.ARRIVE.TRANS64 RZ, [R9+URZ+0x36800], R6 ;  /* 0x0368000609ff19a7 */ /* 0x0007e2000800003f */
[----:B------:R-:W-:Y:S01]  /*c5f0*/  UMOV UR14, 0x0 ;  /* 0x00000000000e7882 */ /* 0x000fe20000000000 */
[----:B------:R-:W-:Y:S01]  /*c600*/  UMOV UR15, 0x12f00000 ;  /* 0x12f00000000f7882 */ /* 0x000fe20000000000 */
[----:B------:R-:W-:Y:S01]  /*c610*/  UMOV UR18, 0x40 ;  /* 0x0000004000127882 */ /* 0x000fe20000000000 */
[----:B------:R-:W-:Y:S01]  /*c620*/  UMOV UR17, UR9 ;  /* 0x0000000900117c82 */ /* 0x000fe20008000000 */
[----:B------:R-:W-:Y:S01]  /*c630*/  UMOV UR22, 0x0 ;  /* 0x0000000000167882 */ /* 0x000fe20000000000 */
[----:B------:R-:W-:Y:S01]  /*c640*/  UMOV UR23, 0x12f00000 ;  /* 0x12f0000000177882 */ /* 0x000fe20000000000 */
[----:B------:R-:W-:Y:S01]  /*c650*/  BSSY B0, `(.L_x_2894) ;  /* 0x0000010000007945 */ /* 0x000fe20003800000 */
[----:B--2---:R-:W-:-:S02]  /*c660*/  @P1 R2UR UR12, R14 ;  /* 0x000000000e0c12ca */ /* 0x004fc400000e0000 */
[----:B------:R-:W-:Y:S02]  /*c670*/  @P1 R2UR UR20, R14 ;  /* 0x000000000e1412ca */ /* 0x000fe400000e0000 */
[----:B---3--:R-:W-:-:S09]  /*c680*/  LOP3.LUT R6, R13, 0x1, RZ, 0xc, !PT ;  /* 0x000000010d067812 */ /* 0x008fd200078e0cff */
[----:B------:R1:W-:Y:S01]  /*c690*/  UTMALDG.4D [UR8], [UR4], desc[UR6] ;  /* 0x00000608040075b4 */ /* 0x0003e20008019000 */
[----:B------:R-:W-:Y:S01]  /*c6a0*/  SHF.L.U32 R6, R6, 0x1f, RZ ;  /* 0x0000001f06067819 */ /* 0x000fe200000006ff */
[----:B------:R2:W-:Y:S01]  /*c6b0*/  UTMALDG.4D [UR16], [UR4], desc[UR14] ;  /* 0x00000e10040075b4 */ /* 0x0005e20008019000 */
[----:B-1----:R-:W-:Y:S02]  /*c6c0*/  @P1 R2UR UR13, R19 ;  /* 0x00000000130d12ca */ /* 0x002fe400000e0000 */
[----:B------:R-:W-:Y:S02]  /*c6d0*/  @P1 R2UR UR12, R14 ;  /* 0x000000000e0c12ca */ /* 0x000fe400000e0000 */
[----:B------:R-:W-:Y:S01]  /*c6e0*/  @P1 R2UR UR11, R8 ;  /* 0x00000000080b12ca */ /* 0x000fe200000e0000 */
[----:B------:R-:W-:Y:S01]  /*c6f0*/  UIADD3 UR8, UR24, 0x1d400, URZ ;  /* 0x0001d40018087890 */ /* 0x000fe2000fffe03f */
[----:B------:R-:W-:-:S11]  /*c700*/  UMOV UR10, 0x80 ;  /* 0x00000080000a7882 */ /* 0x000fd60000000000 */
[----:B------:R2:W-:Y:S01]  /*c710*/  UTMALDG.4D [UR8], [UR4], desc[UR22] ;  /* 0x00001608040075b4 */ /* 0x0005e20008019000 */
[----:B------:R-:W1:Y:S01]  /*c720*/  SYNCS.PHASECHK.TRANS64.TRYWAIT P1, [R9+URZ+0x36820], R6 ;  /* 0x03682006090075a7 */ /* 0x000e62000802017f */
[----:B----4-:R-:W-:Y:S01]  /*c730*/  ISETP.GE.AND P2, PT, R7, 0x71, PT ;  /* 0x000000710700780c */ /* 0x010fe20003f46270 */
[----:B-12---:R-:W-:-:S12]  /*c740*/  @!P1 BRA `(.L_x_2895) ;  /* 0x0000002000d49947 */ /* 0x006fd80003800000 */
.L_x_2946:
[----:B------:R-:W-:Y:S05]  /*c750*/  BSYNC B0 ;  /* 0x0000000000007941 */ /* 0x000fea0003800000 */
.L_x_2894:
[----:B------:R-:W-:Y:S05]  /*c760*/  @!P2 BRA `(.L_x_2896) ;  /* 0x000000180008a947 */ /* 0x000fea0003800000 */
[----:B------:R-:W2:Y:S01]  /*c770*/  LDL R8, [R1+0xc] ;  /* 0x00000c0001087983 */ /* 0x000ea20000100800 */
[----:B-1----:R-:W-:Y:S02]  /*c780*/  IMAD.MOV.U32 R7, RZ, RZ, 0x1 ;  /* 0x00000001ff077424 */ /* 0x002fe400078e00ff */
[----:B--2---:R-:W-:-:S05]  /*c790*/  IMAD.MOV R12, RZ, RZ, -R8 ;  /* 0x000000ffff0c7224 */ /* 0x004fca00078e0a08 */
[----:B------:R-:W-:-:S04]  /*c7a0*/  VIADDMNMX R12, R12, R7, 0xffffffff, !PT ;  /* 0xffffffff0c0c7446 */ /* 0x000fc80007800107 */
[----:B------:R-:W-:-:S04]  /*c7b0*/  IADD3 R6, R8, R12, RZ ;  /* 0x0000000c08067210 */ /* 0x000fc80007ffe0ff */
        /* <DEDUP_REMOVED lines=31> */
.L_x_2900:
[----:B-1----:R-:W1:Y:S01]  /*c9b0*/  S2R R3, SR_CgaCtaId ;  /* 0x0000000000037919 */ /* 0x002e620000008800 */
[----:B------:R-:W-:-:S04]  /*c9c0*/  MOV R2, 0x400 ;  /* 0x0000040000027802 */ /* 0x000fc80000000f00 */
[----:B-1----:R-:W-:Y:S02]  /*c9d0*/  LEA R2, R3, R2, 0x18 ;  /* 0x0000000203027211 */ /* 0x002fe400078ec0ff */
[----:B------:R-:W-:-:S03]  /*c9e0*/  SHF.L.U32 R3, R13, 0x1f, RZ ;  /* 0x0000001f0d037819 */ /* 0x000fc600000006ff */
[----:B------:R-:W-:-:S04]  /*c9f0*/  IMAD R2, R7, 0x8, R2 ;  /* 0x0000000807027824 */ /* 0x000fc800078e0202 */
[----:B------:R-:W1:Y:S02]  /*ca00*/  SYNCS.PHASECHK.TRANS64.TRYWAIT P1, [R2+URZ+0x36840], R3 ;  /* 0x03684003020075a7 */ /* 0x000e64000802017f */
[----:B-1----:R-:W-:Y:S05]  /*ca10*/  @!P1 BRA `(.L_x_2901) ;  /* 0x0000002000409947 */ /* 0x002fea0003800000 */
.L_x_2947:
        /* <DEDUP_REMOVED lines=11> */
.L_x_2902:
        /* <DEDUP_REMOVED lines=13> */
[----:B-1----:R-:W-:-:S03]  /*cba0*/  SHF.L.U32 R3, R17, 0x1f, RZ ;  /* 0x0000001f11037819 */ /* 0x002fc600000006ff */
[----:B------:R-:W-:Y:S02]  /*cbb0*/  UIADD3 UR9, UR9, 0x36830, URZ ;  /* 0x0003683009097890 */ /* 0x000fe4000fffe03f */
[----:B------:R-:W-:Y:S01]  /*cbc0*/  UIMAD UR11, UR11, 0x70, URZ ;  /* 0x000000700b0b78a4 */ /* 0x000fe2000f8e023f */
[----:B--2---:R-:W-:-:S05]  /*cbd0*/  LEA R9, R14, R9, 0x18 ;  /* 0x000000090e097211 */ /* 0x004fca00078ec0ff */
[----:B------:R-:W-:-:S05]  /*cbe0*/  IMAD R2, R7, 0xa800, R9 ;  /* 0x0000a80007027824 */ /* 0x000fca00078e0209 */
[----:B------:R-:W-:Y:S01]  /*cbf0*/  R2UR UR14, R2 ;  /* 0x00000000020e72ca */ /* 0x000fe200000e0000 */
[----:B------:R-:W-:-:S05]  /*cc00*/  VIADD R2, R9, 0x36800 ;  /* 0x0003680009027836 */ /* 0x000fca0000000000 */
[----:B------:R-:W-:-:S07]  /*cc10*/  LEA R2, R16, R2, 0x3 ;  /* 0x0000000210027211 */ /* 0x000fce00078e18ff */
[----:B------:R-:W-:Y:S02]  /*cc20*/  UIADD3 UR8, UR14, 0x21400, URZ ;  /* 0x000214000e087890 */ /* 0x000fe4000fffe03f */
[----:B------:R-:W-:Y:S02]  /*cc30*/  UIADD3 UR15, UR14, 0x24c00, URZ ;  /* 0x00024c000e0f7890 */ /* 0x000fe4000fffe03f */
[----:B------:R-:W-:-:S05]  /*cc40*/  UIADD3 UR14, UR14, 0x28400, URZ ;  /* 0x000284000e0e7890 */ /* 0x000fca000fffe03f */
[----:B------:R1:W-:Y:S02]  /*cc50*/  UTMALDG.4D [UR8], [UR4], desc[UR6] ;  /* 0x00000608040075b4 */ /* 0x0003e40008019000 */
[----:B-1----:R-:W-:Y:S01]  /*cc60*/  UMOV UR8, UR15 ;  /* 0x0000000f00087c82 */ /* 0x002fe20008000000 */
[----:B------:R-:W-:Y:S02]  /*cc70*/  UMOV UR10, UR16 ;  /* 0x00000010000a7c82 */ /* 0x000fe40008000000 */
[----:B------:R1:W-:Y:S02]  /*cc80*/  UTMALDG.4D [UR8], [UR4], desc[UR6] ;  /* 0x00000608040075b4 */ /* 0x0003e40008019000 */
[----:B-1----:R-:W-:Y:S01]  /*cc90*/  UMOV UR8, UR14 ;  /* 0x0000000e00087c82 */ /* 0x002fe20008000000 */
[----:B------:R-:W-:Y:S02]  /*cca0*/  UMOV UR10, UR17 ;  /* 0x00000011000a7c82 */ /* 0x000fe40008000000 */
[----:B------:R1:W-:Y:S01]  /*ccb0*/  UTMALDG.4D [UR8], [UR4], desc[UR6] ;  /* 0x00000608040075b4 */ /* 0x0003e20008019000 */
[----:B------:R-:W2:Y:S02]  /*ccc0*/  SYNCS.PHASECHK.TRANS64.TRYWAIT P1, [R2+URZ+0x60], R3 ;  /* 0x00006003020075a7 */ /* 0x000ea4000802017f */
[----:B-12---:R-:W-:Y:S05]  /*ccd0*/  @!P1 BRA `(.L_x_2903) ;  /* 0x0000001c00a49947 */ /* 0x006fea0003800000 */
.L_x_2948:
[----:B------:R-:W-:Y:S05]  /*cce0*/  @P2 BRA `(.L_x_2904) ;  /* 0x00000000002c2947 */ /* 0x000fea0003800000 */
[----:B------:R-:W2:Y:S01]  /*ccf0*/  S2R R9, SR_TID.X ;  /* 0x0000000000097919 */ /* 0x000ea20000002100 */
[----:B------:R-:W-:Y:S01]  /*cd00*/  MOV R14, 0x400 ;  /* 0x00000400000e7802 */ /* 0x000fe20000000f00 */
[----:B-1----:R-:W-:Y:S01]  /*cd10*/  IMAD.MOV.U32 R3, RZ, RZ, 0xa800 ;  /* 0x0000a800ff037424 */ /* 0x002fe200078e00ff */
[----:B------:R-:W1:Y:S01]  /*cd20*/  S2R R15, SR_CgaCtaId ;  /* 0x00000000000f7919 */ /* 0x000e620000008800 */
[----:B--2---:R-:W-:-:S04]  /*cd30*/  LOP3.LUT R9, R9, 0x1f, RZ, 0xc0, !PT ;  /* 0x0000001f09097812 */ /* 0x004fc800078ec0ff */
[----:B------:R-:W-:Y:S02]  /*cd40*/  ISETP.NE.AND P1, PT, R9, RZ, PT ;  /* 0x000000ff0900720c */ /* 0x000fe40003f25270 */
[----:B-1----:R-:W-:-:S05]  /*cd50*/  LEA R14, R15, R14, 0x18 ;  /* 0x0000000e0f0e7211 */ /* 0x002fca00078ec0ff */
[----:B------:R-:W-:-:S04]  /*cd60*/  IMAD R2, R16, 0x8, R14 ;  /* 0x0000000810027824 */ /* 0x000fc800078e020e */
[----:B------:R2:W-:Y:S02]  /*cd70*/  SYNCS.ARRIVE.TRANS64 RZ, [R2+URZ+0x36850], R3 ;  /* 0x0368500302ff79a7 */ /* 0x0005e4000800003f */
[----:B------:R-:W-:Y:S05]  /*cd80*/  @!P1 BRA `(.L_x_2904) ;  /* 0x0000000000049947 */ /* 0x000fea0003800000 */
[----:B------:R-:W-:Y:S01]  /*cd90*/  BPT.TRAP 0x1 ;  /* 0x000000040000795c */ /* 0x000fe20000300000 */
.L_x_2904:
[----:B------:R-:W3:Y:S01]  /*cda0*/  S2R R9, SR_CgaCtaId ;  /* 0x0000000000097919 */ /* 0x000ee20000008800 */
[----:B-12---:R-:W-:Y:S01]  /*cdb0*/  MOV R3, 0x400 ;  /* 0x0000040000037802 */ /* 0x006fe20000000f00 */
        /* <DEDUP_REMOVED lines=9> */
[----:B------:R-:W-:Y:S01]  /*ce50*/  IMAD.MOV.U32 R5, RZ, RZ, R8 ;  /* 0x000000ffff057224 */ /* 0x000fe200078e0008 */
[----:B------:R-:W-:-:S04]  /*ce60*/  MOV R18, R6 ;  /* 0x0000000600127202 */ /* 0x000fc80000000f00 */
[----:B------:R-:W-:Y:S01]  /*ce70*/  UIMAD UR11, UR11, 0x70, URZ ;  /* 0x000000700b0b78a4 */ /* 0x000fe2000f8e023f */
[----:B---3--:R-:W-:-:S05]  /*ce80*/  LEA R3, R9, R3, 0x18 ;  /* 0x0000000309037211 */ /* 0x008fca00078ec0ff */
[----:B------:R-:W-:-:S05]  /*ce90*/  IMAD R2, R16, 0x8, R3 ;  /* 0x0000000810027824 */ /* 0x000fca00078e0203 */
[----:B------:R-:W-:Y:S01]  /*cea0*/  R2UR UR9, R2 ;  /* 0x00000000020972ca */ /* 0x000fe200000e0000 */
[----:B------:R-:W-:-:S05]  /*ceb0*/  IMAD R2, R16, 0xa800, R3 ;  /* 0x0000a80010027824 */ /* 0x000fca00078e0203 */
[----:B------:R-:W-:-:S07]  /*cec0*/  R2UR UR15, R2 ;  /* 0x00000000020f72ca */ /* 0x000fce00000e0000 */
[----:B------:R-:W-:-:S06]  /*ced0*/  UIADD3 UR9, UR9, 0x36850, URZ ;  /* 0x0003685009097890 */ /* 0x000fcc000fffe03f */
[----:B------:R-:W-:Y:S02]  /*cee0*/  UIADD3 UR8, UR15, 0x400, URZ ;  /* 0x000004000f087890 */ /* 0x000fe4000fffe03f */
[----:B------:R-:W-:Y:S02]  /*cef0*/  UIADD3 UR14, UR15, 0x3c00, URZ ;  /* 0x00003c000f0e7890 */ /* 0x000fe4000fffe03f */
[----:B------:R-:W-:-:S05]  /*cf00*/  UIADD3 UR15, UR15, 0x7400, URZ ;  /* 0x000074000f0f7890 */ /* 0x000fca000fffe03f */
        /* <DEDUP_REMOVED lines=8> */
[----:B-1----:R-:W-:Y:S01]  /*cf90*/  NOP ;  /* 0x0000000000007918 */ /* 0x002fe20000000000 */
.L_x_2899:
[----:B------:R-:W-:Y:S05]  /*cfa0*/  BSYNC B0 ;  /* 0x0000000000007941 */ /* 0x000fea0003800000 */
.L_x_2898:
[----:B------:R-:W2:Y:S01]  /*cfb0*/  LDL.LU R2, [R1+0xc] ;  /* 0x00000c0001027983 */ /* 0x000ea20000300800 */
[----:B------:R-:W-:Y:S02]  /*cfc0*/  IMAD.MOV.U32 R16, RZ, RZ, R7 ;  /* 0x000000ffff107224 */ /* 0x000fe400078e0007 */
[----:B------:R-:W-:Y:S02]  /*cfd0*/  IMAD.MOV.U32 R17, RZ, RZ, R13 ;  /* 0x000000ffff117224 */ /* 0x000fe400078e000d */
[----:B--2---:R-:W-:-:S07]  /*cfe0*/  VIADD R6, R2, 0xfffffffd ;  /* 0xfffffffd02067836 */ /* 0x004fce0000000000 */
.L_x_2897:
[----:B------:R-:W-:Y:S01]  /*cff0*/  IMAD.MOV R3, RZ, RZ, -R12 ;  /* 0x000000ffff037224 */ /* 0x000fe200078e0a0c */
[----:B------:R-:W-:Y:S04]  /*d000*/  BSSY B0, `(.L_x_2896) ;  /* 0x00000f8000007945 */ /* 0x000fe80003800000 */
[----:B------:R-:W-:-:S13]  /*d010*/  ISETP.NE.AND P1, PT, R10, R3, PT ;  /* 0x000000030a00720c */ /* 0x000fda0003f25270 */
[----:B------:R-:W-:Y:S05]  /*d020*/  @!P1 BRA `(.L_x_2905) ;  /* 0x0000000c00d49947 */ /* 0x000fea0003800000 */
[----:B------:R-:W-:-:S07]  /*d030*/  MOV R8, R5 ;  /* 0x0000000500087202 */ /* 0x000fce0000000f00 */
.L_x_2920:
        /* <DEDUP_REMOVED lines=22> */
[----:B------:R-:W1:Y:S01]  /*d1a0*/  LDC.64 R8, c[0x0][0x3f8] ;  /* 0x0000fe00ff087b82 */ /* 0x000e620000000a00 */
[----:B------:R-:W-:-:S05]  /*d1b0*/  IMAD.WIDE.U32 R2, R0, UR4, R2 ;  /* 0x0000000400027c25 */ /* 0x000fca000f8e0002 */
[----:B------:R-:W-:Y:S02]  /*d1c0*/  IADD3 R13, R13, R3, RZ ;  /* 0x000000030d0d7210 */ /* 0x000fe40007ffe0ff */
[----:B-1----:R-:W-:-:S04]  /*d1d0*/  LEA R8, P1, R2, R8, 0x2 ;  /* 0x0000000802087211 */ /* 0x002fc800078210ff */
[----:B------:R-:W-:-:S05]  /*d1e0*/  LEA.HI.X R9, R2, R9, R13, 0x2, P1 ;  /* 0x0000000902097211 */ /* 0x000fca00008f140d */
[----:B------:R1:W5:Y:S04]  /*d1f0*/  LDG.E R8, desc[UR6][R8.64] ;  /* 0x0000000608087981 */ /* 0x000368000c1e1900 */
.L_x_2908:
[----:B------:R-:W2:Y:S01]  /*d200*/  S2R R3, SR_CgaCtaId ;  /* 0x0000000000037919 */ /* 0x000ea20000008800 */
[----:B------:R-:W-:-:S04]  /*d210*/  MOV R2, 0x400 ;  /* 0x0000040000027802 */ /* 0x000fc80000000f00 */
[----:B--2---:R-:W-:Y:S02]  /*d220*/  LEA R2, R3, R2, 0x18 ;  /* 0x0000000203027211 */ /* 0x004fe400078ec0ff */
[----:B------:R-:W-:-:S03]  /*d230*/  SHF.L.U32 R3, R10, 0x1f, RZ ;  /* 0x0000001f0a037819 */ /* 0x000fc600000006ff */
[----:B------:R-:W-:-:S04]  /*d240*/  IMAD R2, R7, 0x8, R2 ;  /* 0x0000000807027824 */ /* 0x000fc800078e0202 */
[----:B------:R-:W2:Y:S02]  /*d250*/  SYNCS.PHASECHK.TRANS64.TRYWAIT P1, [R2+URZ+0x36840], R3 ;  /* 0x03684003020075a7 */ /* 0x000ea4000802017f */
[----:B--2---:R-:W-:Y:S05]  /*d260*/  @!P1 BRA `(.L_x_2909) ;  /* 0x0000001800549947 */ /* 0x004fea0003800000 */
.L_x_2949:
        /* <DEDUP_REMOVED lines=11> */
.L_x_2910:
        /* <DEDUP_REMOVED lines=13> */
[----:B------:R-:W-:-:S03]  /*d3f0*/  SHF.L.U32 R17, R17, 0x1f, RZ ;  /* 0x0000001f11117819 */ /* 0x000fc600000006ff */
        /* <DEDUP_REMOVED lines=19> */
.L_x_2950:
        /* <DEDUP_REMOVED lines=8> */
.L_x_2912:
        /* <DEDUP_REMOVED lines=13> */
[----:B------:R-:W-:Y:S02]  /*d680*/  IMAD.MOV.U32 R5, RZ, RZ, R8 ;  /* 0x000000ffff057224 */ /* 0x000fe400078e0008 */
[----:B------:R-:W-:Y:S02]  /*d690*/  UIMAD UR11, UR11, 0x70, URZ ;  /* 0x000000700b0b78a4 */ /* 0x000fe4000f8e023f */
[----:B------:R-:W-:Y:S01]  /*d6a0*/  UIADD3 UR9, UR9, 0x50, URZ ;  /* 0x0000005009097890 */ /* 0x000fe2000fffe03f */
[----:B--2---:R-:W-:-:S05]  /*d6b0*/  LEA R3, R9, R3, 0x18 ;  /* 0x0000000309037211 */ /* 0x004fca00078ec0ff */
        /* <DEDUP_REMOVED lines=15> */
.L_x_2907:
[----:B------:R-:W-:Y:S05]  /*d7b0*/  BSYNC B1 ;  /* 0x0000000000017941 */ /* 0x000fea0003800000 */
.L_x_2906:
        /* <DEDUP_REMOVED lines=28> */
.L_x_2915:
[----:B------:R-:W2:Y:S01]  /*d980*/  S2R R3, SR_CgaCtaId ;  /* 0x0000000000037919 */ /* 0x000ea20000008800 */
[----:B------:R-:W-:-:S04]  /*d990*/  MOV R2, 0x400 ;  /* 0x0000040000027802 */ /* 0x000fc80000000f00 */
[----:B--2---:R-:W-:Y:S02]  /*d9a0*/  LEA R2, R3, R2, 0x18 ;  /* 0x0000000203027211 */ /* 0x004fe400078ec0ff */
[----:B------:R-:W-:-:S03]  /*d9b0*/  SHF.L.U32 R3, R17, 0x1f, RZ ;  /* 0x0000001f11037819 */ /* 0x000fc600000006ff */
[----:B------:R-:W-:-:S04]  /*d9c0*/  IMAD R2, R16, 0x8, R2 ;  /* 0x0000000810027824 */ /* 0x000fc800078e0202 */
[----:B------:R-:W2:Y:S02]  /*d9d0*/  SYNCS.PHASECHK.TRANS64.TRYWAIT P1, [R2+URZ+0x36840], R3 ;  /* 0x03684003020075a7 */ /* 0x000ea4000802017f */
[----:B--2---:R-:W-:Y:S05]  /*d9e0*/  @!P1 BRA `(.L_x_2916) ;  /* 0x00000010009c9947 */ /* 0x004fea0003800000 */
.L_x_2951:
        /* <DEDUP_REMOVED lines=11> */
.L_x_2917:
        /* <DEDUP_REMOVED lines=11> */
[----:B------:R-:W-:-:S05]  /*db50*/  UMOV UR18, 0x80 ;  /* 0x0000008000127882 */ /* 0x000fca0000000000 */
        /* <DEDUP_REMOVED lines=12> */
[----:B------:R-:W-:-:S03]  /*dc20*/  UIADD3 UR16, UR8, 0x28400, URZ ;  /* 0x0002840008107890 */ /* 0x000fc6000fffe03f */
        /* <DEDUP_REMOVED lines=10> */
.L_x_2952:
        /* <DEDUP_REMOVED lines=8> */
.L_x_2919:
[----:B------:R-:W2:Y:S01]  /*dd50*/  S2R R9, SR_CgaCtaId ;  /* 0x0000000000097919 */ /* 0x000ea20000008800 */
[----:B-1----:R-:W-:Y:S01]  /*dd60*/  MOV R3, 0x400 ;  /* 0x0000040000037802 */ /* 0x002fe20000000f00 */
        /* <DEDUP_REMOVED lines=10> */
[----:B------:R-:W-:Y:S01]  /*de10*/  IMAD.MOV.U32 R18, RZ, RZ, R12 ;  /* 0x000000ffff127224 */ /* 0x000fe200078e000c */
[----:B------:R-:W-:-:S03]  /*de20*/  MOV R5, R8 ;  /* 0x0000000800057202 */ /* 0x000fc60000000f00 */
[----:B------:R-:W-:Y:S02]  /*de30*/  UIMAD UR11, UR11, 0x70, URZ ;  /* 0x000000700b0b78a4 */ /* 0x000fe4000f8e023f */
[----:B------:R-:W-:Y:S01]  /*de40*/  UIADD3 UR9, UR9, 0x50, URZ ;  /* 0x0000005009097890 */ /* 0x000fe2000fffe03f */
[----:B--2---:R-:W-:-:S05]  /*de50*/  LEA R3, R9, R3, 0x18 ;  /* 0x0000000309037211 */ /* 0x004fca00078ec0ff */
[----:B------:R-:W-:-:S05]  /*de60*/  IMAD R7, R7, 0xa800, R3 ;  /* 0x0000a80007077824 */ /* 0x000fca00078e0203 */
[----:B------:R-:W-:-:S13]  /*de70*/  R2UR UR15, R7 ;  /* 0x00000000070f72ca */ /* 0x000fda00000e0000 */
        /* <DEDUP_REMOVED lines=12> */
.L_x_2914:
[----:B------:R-:W-:Y:S05]  /*df40*/  BSYNC B1 ;  /* 0x0000000000017941 */ /* 0x000fea0003800000 */
.L_x_2913:
[C---:B------:R-:W-:Y:S01]  /*df50*/  ISETP.GT.AND P1, PT, R6.reuse, 0x1, PT ;  /* 0x000000010600780c */ /* 0x040fe20003f24270 */
[----:B------:R-:W-:-:S12]  /*df60*/  VIADD R6, R6, 0xfffffffe ;  /* 0xfffffffe06067836 */ /* 0x000fd80000000000 */
[----:B------:R-:W-:Y:S05]  /*df70*/  @P1 BRA `(.L_x_2920) ;  /* 0xfffffff000301947 */ /* 0x000fea000383ffff */
.L_x_2905:
[----:B------:R-:W-:Y:S05]  /*df80*/  BSYNC B0 ;  /* 0x0000000000007941 */ /* 0x000fea0003800000 */
.L_x_2896:
[----:B------:R-:W-:Y:S04]  /*df90*/  BSSY B0, `(.L_x_2921) ;  /* 0x0000032000007945 */ /* 0x000fe80003800000 */
[----:B------:R-:W-:Y:S05]  /*dfa0*/  @!P6 BRA `(.L_x_2922) ;  /* 0x0000000000c0e947 */ /* 0x000fea0003800000 */
[----:B------:R-:W2:Y:S01]  /*dfb0*/  S2R R3, SR_CgaCtaId ;  /* 0x0000000000037919 */ /* 0x000ea20000008800 */
[----:B------:R-:W-:Y:S01]  /*dfc0*/  MOV R0, 0x400 ;  /* 0x0000040000007802 */ /* 0x000fe20000000f00 */
[----:B------:R-:W3:Y:S03]  /*dfd0*/  S2R R2, SR_TID.X ;  /* 0x0000000000027919 */ /* 0x000ee60000002100 */
[----:B--2---:R-:W-:Y:S02]  /*dfe0*/  LEA R0, R3, R0, 0x18 ;  /* 0x0000000003007211 */ /* 0x004fe400078ec0ff */
[----:B---3--:R-:W-:-:S03]  /*dff0*/  LOP3.LUT R2, R2, 0x7f, RZ, 0xc0, !PT ;  /* 0x0000007f02027812 */ /* 0x008fc600078ec0ff */
[----:B------:R-:W-:Y:S01]  /*e000*/  IMAD R3, R16, 0x8, R0 ;  /* 0x0000000810037824 */ /* 0x000fe200078e0200 */
[----:B------:R-:W-:Y:S02]  /*e010*/  SHF.L.U32 R0, R17, 0x1f, RZ ;  /* 0x0000001f11007819 */ /* 0x000fe400000006ff */
[----:B------:R-:W-:Y:S02]  /*e020*/  ISETP.NE.AND P1, PT, R2, RZ, PT ;  /* 0x000000ff0200720c */ /* 0x000fe40003f25270 */
[----:B------:R-:W2:Y:S02]  /*e030*/  SYNCS.PHASECHK.TRANS64.TRYWAIT P0, [R3+URZ+0x36860], R0 ;  /* 0x03686000030075a7 */ /* 0x000ea4000800017f */
[----:B--2---:R-:W-:Y:S09]  /*e040*/  @!P0 BRA `(.L_x_2923) ;  /* 0x0000000c002c8947 */ /* 0x004ff20003800000 */
.L_x_2953:
        /* <DEDUP_REMOVED lines=8> */
.L_x_2924:
        /* <DEDUP_REMOVED lines=30> */
.L_x_2922:
[----:B------:R-:W-:Y:S05]  /*e2b0*/  BSYNC B0 ;  /* 0x0000000000007941 */ /* 0x000fea0003800000 */
.L_x_2921:
        /* <DEDUP_REMOVED lines=15> */
.L_x_2881:
[----:B------:R-:W2:Y:S01]  /*e3b0*/  S2R R3, SR_CgaCtaId ;  /* 0x0000000000037919 */ /* 0x000ea20000008800 */
[----:B------:R-:W-:Y:S01]  /*e3c0*/  MOV R0, 0x400 ;  /* 0x0000040000007802 */ /* 0x000fe20000000f00 */
[----:B------:R-:W-:Y:S03]  /*e3d0*/  BSSY B0, `(.L_x_2926) ;  /* 0x0000005000007945 */ /* 0x000fe60003800000 */
[----:B--2---:R-:W-:Y:S02]  /*e3e0*/  LEA R0, R3, R0, 0x18 ;  /* 0x0000000003007211 */ /* 0x004fe400078ec0ff */
[----:B------:R-:W-:-:S04]  /*e3f0*/  SHF.L.U32 R3, R2, 0x1f, RZ ;  /* 0x0000001f02037819 */ /* 0x000fc800000006ff */
[----:B------:R-:W2:Y:S02]  /*e400*/  SYNCS.PHASECHK.TRANS64.TRYWAIT P0, [R0+URZ+0x36820], R3 ;  /* 0x03682003000075a7 */ /* 0x000ea4000800017f */
[----:B--2---:R-:W-:Y:S05]  /*e410*/  @!P0 BRA `(.L_x_2927) ;  /* 0x00000008004c8947 */ /* 0x004fea0003800000 */
.L_x_2954:
[----:B------:R-:W-:Y:S05]  /*e420*/  BSYNC B0 ;  /* 0x0000000000007941 */ /* 0x000fea0003800000 */
.L_x_2926:
[----:B------:R-:W-:-:S03]  /*e430*/  UMOV UR4, 0xffffffff ;  /* 0xffffffff00047882 */ /* 0x000fc60000000000 */
[----:B------:R-:W-:Y:S05]  /*e440*/  BRA.DIV UR4, `(.L_x_2928) ;  /* 0x0000000a04547947 */ /* 0x000fea000b800000 */
[----:B------:R-:W3:Y:S02]  /*e450*/  S2R R2, SR_TID.X ;  /* 0x0000000000027919 */ /* 0x000ee40000002100 */
[----:B---3--:R-:W-:-:S04]  /*e460*/  SHF.R.U32.HI R2, RZ, 0x5, R2 ;  /* 0x00000005ff027819 */ /* 0x008fc80000011602 */
[----:B------:R-:W-:-:S05]  /*e470*/  LOP3.LUT R2, R2, 0x3, RZ, 0xc0, !PT ;  /* 0x0000000302027812 */ /* 0x000fca00078ec0ff */
[----:B------:R3:W4:Y:S02]  /*e480*/  SHFL.IDX PT, R14, R2, RZ, 0x1f ;  /* 0x00001fff020e7589 */ /* 0x00072400000e0000 */
.L_x_2957:
[----:B----4-:R-:W-:Y:S01]  /*e490*/  ISETP.NE.AND P0, PT, R14, RZ, PT ;  /* 0x000000ff0e00720c */ /* 0x010fe20003f05270 */
[----:B------:R-:W-:-:S12]  /*e4a0*/  BSSY B0, `(.L_x_2929) ;  /* 0x0000026000007945 */ /* 0x000fd80003800000 */
[----:B------:R-:W-:Y:S05]  /*e4b0*/  @P0 BRA `(.L_x_2930) ;  /* 0x0000000000900947 */ /* 0x000fea0003800000 */
[----:B------:R-:W-:-:S03]  /*e4c0*/  UMOV UR4, 0xffffffff ;  /* 0xffffffff00047882 */ /* 0x000fc60000000000 */
[----:B------:R-:W-:Y:S05]  /*e4d0*/  BRA.DIV UR4, `(.L_x_2931) ;  /* 0x0000000a04647947 */ /* 0x000fea000b800000 */
[----:B------:R-:W-:-:S13]  /*e4e0*/  ELECT P6, URZ, PT ;  /* 0x00000000003f782f */ /* 0x000fda00038c0000 */
.L_x_2960:
[----:B------:R-:W-:Y:S05]  /*e4f0*/  @!P6 BRA `(.L_x_2930) ;  /* 0x000000000080e947 */ /* 0x000fea0003800000 */
[----:B---3--:R-:W3:Y:S02]  /*e500*/  LDL R2, [R1+0x1c] ;  /* 0x00001c0001027983 */ /* 0x008ee40000100800 */
[----:B---3--:R-:W-:-:S13]  /*e510*/  R2UR UR4, R2 ;  /* 0x00000000020472ca */ /* 0x008fda00000e0000 */
[----:B------:R-:W-:-:S06]  /*e520*/  ULOP3.LUT UR4, UR4, 0x2, URZ, 0xfc, !UPT ;  /* 0x0000000204047892 */ /* 0x000fcc000f8efc3f */
[----:B------:R-:W-:-:S05]  /*e530*/  IMAD.U32 R2, RZ, RZ, UR4 ;  /* 0x00000004ff027e24 */ /* 0x000fca000f8e00ff */
[----:B------:R-:W-:-:S13]  /*e540*/  ISETP.NE.AND P2, PT, R2, 0x3, PT ;  /* 0x000000030200780c */ /* 0x000fda0003f45270 */
[----:B------:R-:W-:Y:S05]  /*e550*/  @!P2 BRA `(.L_x_2932) ;  /* 0x000000000004a947 */ /* 0x000fea0003800000 */
[----:B------:R-:W-:Y:S01]  /*e560*/  BPT.TRAP 0x1 ;  /* 0x000000040000795c */ /* 0x000fe20000300000 */
.L_x_2932:
[----:B--2---:R-:W-:Y:S01]  /*e570*/  VIADD R3, R0, 0x36840 ;  /* 0x0003684000037836 */ /* 0x004fe20000000000 */
[----:B------:R-:W-:Y:S02]  /*e580*/  SHF.L.U32 R5, R17, 0x1f, RZ ;  /* 0x0000001f11057819 */ /* 0x000fe400000006ff */
[C---:B------:R-:W-:Y:S01]  /*e590*/  IADD3 R2, R16.reuse, 0x1, RZ ;  /* 0x0000000110027810 */ /* 0x040fe20007ffe0ff */
        /* <DEDUP_REMOVED lines=9> */
.L_x_2961:
[----:B------:R-:W2:Y:S02]  /*e630*/  SYNCS.PHASECHK.TRANS64.TRYWAIT P0, [R3+URZ], R2 ;  /* 0x00000002030075a7 */ /* 0x000ea4000800017f */
[----:B--2---:R-:W-:Y:S05]  /*e640*/  @!P0 BRA `(.L_x_2934) ;  /* 0x00000008003c8947 */ /* 0x004fea0003800000 */
.L_x_2962:
[----:B------:R-:W-:Y:S05]  /*e650*/  @!P2 BRA `(.L_x_2935) ;  /* 0x000000000004a947 */ /* 0x000fea0003800000 */
[----:B------:R-:W-:Y:S01]  /*e660*/  BPT.TRAP 0x1 ;  /* 0x000000040000795c */ /* 0x000fe20000300000 */
.L_x_2935:
[----:B--2---:R-:W-:-:S04]  /*e670*/  VIADD R3, R0, 0x36860 ;  /* 0x0003686000037836 */ /* 0x004fc80000000000 */
[----:B------:R-:W-:-:S04]  /*e680*/  IMAD R16, R16, 0x8, R3 ;  /* 0x0000000810107824 */ /* 0x000fc800078e0203 */
[----:B------:R-:W2:Y:S02]  /*e690*/  SYNCS.PHASECHK.TRANS64.TRYWAIT P0, [R16+URZ], R5 ;  /* 0x00000005100075a7 */ /* 0x000ea4000800017f */
[----:B--2---:R-:W-:Y:S05]  /*e6a0*/  @!P0 BRA `(.L_x_2936) ;  /* 0x0000000800388947 */ /* 0x004fea0003800000 */
.L_x_2963:
[----:B------:R-:W-:-:S07]  /*e6b0*/  IMAD R3, R4, 0x8, R3 ;  /* 0x0000000804037824 */ /* 0x000fce00078e0203 */
.L_x_2937:
[----:B---3--:R3:W4:Y:S02]  /*e6c0*/  SYNCS.PHASECHK.TRANS64.TRYWAIT P0, [R3+URZ], R2 ;  /* 0x00000002030075a7 */ /* 0x008724000800017f */
[----:B----4-:R-:W-:Y:S05]  /*e6d0*/  @!P0 NANOSLEEP.SYNCS 0x989680 ;  /* 0x009896800000895d */ /* 0x010fea0003900000 */
[----:B------:R-:W4:Y:S02]  /*e6e0*/  @!P0 SYNCS.PHASECHK.TRANS64 P0, [R3+URZ], R2 ;  /* 0x00000002030085a7 */ /* 0x000f24000800007f */
[----:B----4-:R-:W-:Y:S05]  /*e6f0*/  @!P0 BRA `(.L_x_2937) ;  /* 0xfffffffc00f08947 */ /* 0x010fea000383ffff */
.L_x_2930:
[----:B------:R-:W-:Y:S05]  /*e700*/  BSYNC B0 ;  /* 0x0000000000007941 */ /* 0x000fea0003800000 */
.L_x_2929:
[----:B------:R-:W-:Y:S05]  /*e710*/  EXIT ;  /* 0x000000000000794d */ /* 0x000fea0003800000 */
.L_x_2859:
[----:B------:R-:W-:-:S13]  /*e720*/  R2UR UR4, R16 ;  /* 0x00000000100472ca */ /* 0x000fda00000e0000 */
[----:B-1----:R-:W-:-:S04]  /*e730*/  MOV R3, UR4 ;  /* 0x0000000400037c02 */ /* 0x002fc80008000f00 */
[----:B------:R1:W2:Y:S03]  /*e740*/  SYNCS.PHASECHK.TRANS64.TRYWAIT P1, [R3+URZ+0x36800], R0 ;  /* 0x03680000030075a7 */ /* 0x0002a6000802017f */
[----:B--2---:R-:W-:Y:S05]  /*e750*/  @!P1 NANOSLEEP.SYNCS 0x989680 ;  /* 0x009896800000995d */ /* 0x004fea0003900000 */
[----:B------:R-:W2:Y:S02]  /*e760*/  @!P1 SYNCS.PHASECHK.TRANS64 P1, [R3+URZ+0x36800], R0 ;  /* 0x03680000030095a7 */ /* 0x000ea4000802007f */
[----:B--2---:R-:W-:Y:S05]  /*e770*/  @!P1 BRA `(.L_x_2859) ;  /* 0xfffffffc00e89947 */ /* 0x004fea000383ffff */
[----:B------:R-:W-:Y:S05]  /*e780*/  BRA `(.L_x_2938) ;  /* 0xffffff2800987947 */ /* 0x000fea000383ffff */
.L_x_2863:
[----:B--2---:R2:W3:Y:S02]  /*e790*/  SYNCS.PHASECHK.TRANS64.TRYWAIT P2, [R2+URZ+0x36830], R3 ;  /* 0x03683003020075a7 */ /* 0x0044e4000804017f */
[----:B---3--:R-:W-:Y:S05]  /*e7a0*/  @!P2 NANOSLEEP.SYNCS 0x989680 ;  /* 0x009896800000a95d */ /* 0x008fea0003900000 */
[----:B------:R-:W3:Y:S02]  /*e7b0*/  @!P2 SYNCS.PHASECHK.TRANS64 P2, [R2+URZ+0x36830], R3 ;  /* 0x036830030200a5a7 */ /* 0x000ee4000804007f */
[----:B---3--:R-:W-:Y:S05]  /*e7c0*/  @!P2 BRA `(.L_x_2863) ;  /* 0xfffffffc00f0a947 */ /* 0x008fea000383ffff */
[----:B------:R-:W-:Y:S05]  /*e7d0*/  BRA `(.L_x_2862) ;  /* 0xffffff2800cc7947 */ /* 0x000fea000383ffff */
.L_x_2868:
[----:B--2---:R-:W-:-:S04]  /*e7e0*/  IMAD.U32 R3, RZ, RZ, UR39 ;  /* 0x00000027ff037e24 */ /* 0x004fc8000f8e00ff */
[----:B------:R2:W3:Y:S03]  /*e7f0*/  SYNCS.PHASECHK.TRANS64.TRYWAIT P2, [R3+URZ+0x36830], R0 ;  /* 0x03683000030075a7 */ /* 0x0004e6000804017f */
[----:B---3--:R-:W-:Y:S05]  /*e800*/  @!P2 NANOSLEEP.SYNCS 0x989680 ;  /* 0x009896800000a95d */ /* 0x008fea0003900000 */
[----:B------:R-:W3:Y:S02]  /*e810*/  @!P2 SYNCS.PHASECHK.TRANS64 P2, [R3+URZ+0x36830], R0 ;  /* 0x036830000300a5a7 */ /* 0x000ee4000804007f */
[----:B---3--:R-:W-:Y:S05]  /*e820*/  @!P2 BRA `(.L_x_2868) ;  /* 0xfffffffc00eca947 */ /* 0x008fea000383ffff */
[----:B------:R-:W-:Y:S05]  /*e830*/  BRA `(.L_x_2867) ;  /* 0xffffff7000747947 */ /* 0x000fea000383ffff */
.L_x_2872:
[----:B--2---:R-:W-:-:S04]  /*e840*/  IMAD.U32 R3, RZ, RZ, UR4 ;  /* 0x00000004ff037e24 */ /* 0x004fc8000f8e00ff */
[----:B------:R2:W3:Y:S03]  /*e850*/  SYNCS.PHASECHK.TRANS64.TRYWAIT P2, [R3+URZ+0x36850], R0 ;  /* 0x03685000030075a7 */ /* 0x0004e6000804017f */
[----:B---3--:R-:W-:Y:S05]  /*e860*/  @!P2 NANOSLEEP.SYNCS 0x989680 ;  /* 0x009896800000a95d */ /* 0x008fea0003900000 */
[----:B------:R-:W3:Y:S02]  /*e870*/  @!P2 SYNCS.PHASECHK.TRANS64 P2, [R3+URZ+0x36850], R0 ;  /* 0x036850000300a5a7 */ /* 0x000ee4000804007f */
[----:B---3--:R-:W-:Y:S05]  /*e880*/  @!P2 BRA `(.L_x_2872) ;  /* 0xfffffffc00eca947 */ /* 0x008fea000383ffff */
[----:B------:R-:W-:Y:S05]  /*e890*/  BRA `(.L_x_2871) ;  /* 0xffffff9400d47947 */ /* 0x000fea000383ffff */
.L_x_2877:
[----:B--2---:R-:W-:-:S04]  /*e8a0*/  IMAD.U32 R9, RZ, RZ, UR7 ;  /* 0x00000007ff097e24 */ /* 0x004fc8000f8e00ff */
[----:B------:R2:W3:Y:S03]  /*e8b0*/  SYNCS.PHASECHK.TRANS64.TRYWAIT P0, [R9+URZ+0x36850], R2 ;  /* 0x03685002090075a7 */ /* 0x0004e6000800017f */
[----:B---3--:R-:W-:Y:S05]  /*e8c0*/  @!P0 NANOSLEEP.SYNCS 0x989680 ;  /* 0x009896800000895d */ /* 0x008fea0003900000 */
[----:B------:R-:W3:Y:S02]  /*e8d0*/  @!P0 SYNCS.PHASECHK.TRANS64 P0, [R9+URZ+0x36850], R2 ;  /* 0x03685002090085a7 */ /* 0x000ee4000800007f */
[----:B---3--:R-:W-:Y:S05]  /*e8e0*/  @!P0 BRA `(.L_x_2877) ;  /* 0xfffffffc00ec8947 */ /* 0x008fea000383ffff */
[----:B------:R-:W-:Y:S05]  /*e8f0*/  BRA `(.L_x_2876) ;  /* 0xffffffb0008c7947 */ /* 0x000fea000383ffff */
.L_x_2888:
[----:B------:R-:W1:Y:S01]  /*e900*/  S2R R6, SR_TID.X ;  /* 0x0000000000067919 */ /* 0x000e620000002100 */
[----:B------:R-:W-:Y:S01]  /*e910*/  BSSY B0, `(.L_x_2939) ;  /* 0x000000a000007945 */ /* 0x000fe20003800000 */
        /* <DEDUP_REMOVED lines=9> */
.L_x_2940:
[----:B------:R-:W-:Y:S05]  /*e9b0*/  BSYNC B0 ;  /* 0x0000000000007941 */ /* 0x000fea0003800000 */
.L_x_2939:
[----:B------:R-:W-:Y:S05]  /*e9c0*/  BRA `(.L_x_2941) ;  /* 0xffffffd400747947 */ /* 0x000fea000383ffff */
.L_x_2889:
[----:B------:R-:W-:Y:S01]  /*e9d0*/  BSSY B0, `(.L_x_2942) ;  /* 0x0000006000007945 */ /* 0x000fe20003800000 */
[----:B------:R-:W-:-:S07]  /*e9e0*/  IMAD.MOV.U32 R15, RZ, RZ, -0x1 ;  /* 0xffffffffff0f7424 */ /* 0x000fce00078e00ff */
[----:B------:R-:W-:Y:S05]  /*e9f0*/  WARPSYNC.COLLECTIVE R15, `(.L_x_2943) ;  /* 0x000000000f0c7348 */ /* 0x000fea0003c00000 */
[----:B------:R-:W-:Y:S02]  /*ea00*/  ELECT P6, UR62, PT ;  /* 0x00000000003e782f */ /* 0x000fe400038c0000 */
[----:B------:R-:W-:Y:S01]  /*ea10*/  MOV R14, UR62 ;  /* 0x0000003e000e7c02 */ /* 0x000fe20008000f00 */
[----:B------:R-:W-:Y:S10]  /*ea20*/  ENDCOLLECTIVE ;  /* 0x000000000000791b */ /* 0x000ff40003800000 */
.L_x_2943:
[----:B------:R-:W-:Y:S05]  /*ea30*/  BSYNC B0 ;  /* 0x0000000000007941 */ /* 0x000fea0003800000 */
.L_x_2942:
[----:B------:R-:W-:Y:S05]  /*ea40*/  BRA `(.L_x_2944) ;  /* 0xffffffd4006c7947 */ /* 0x000fea000383ffff */
.L_x_2892:
[----:B--2---:R2:W3:Y:S02]  /*ea50*/  SYNCS.PHASECHK.TRANS64.TRYWAIT P1, [R6+URZ+0x36840], R7 ;  /* 0x03684007060075a7 */ /* 0x0044e4000802017f */
[----:B---3--:R-:W-:Y:S05]  /*ea60*/  @!P1 NANOSLEEP.SYNCS 0x989680 ;  /* 0x009896800000995d */ /* 0x008fea0003900000 */
[----:B------:R-:W3:Y:S02]  /*ea70*/  @!P1 SYNCS.PHASECHK.TRANS64 P1, [R6+URZ+0x36840], R7 ;  /* 0x03684007060095a7 */ /* 0x000ee4000802007f */
[----:B---3--:R-:W-:Y:S05]  /*ea80*/  @!P1 BRA `(.L_x_2892) ;  /* 0xfffffffc00f09947 */ /* 0x008fea000383ffff */
[----:B------:R-:W-:Y:S05]  /*ea90*/  BRA `(.L_x_2945) ;  /* 0xffffffd400d07947 */ /* 0x000fea000383ffff */
.L_x_2895:
        /* <DEDUP_REMOVED lines=8> */
.L_x_2901:
[----:B-1----:R1:W2:Y:S02]  /*eb20*/  SYNCS.PHASECHK.TRANS64.TRYWAIT P1, [R2+URZ+0x36840], R3 ;  /* 0x03684003020075a7 */ /* 0x0022a4000802017f */
[----:B--2---:R-:W-:Y:S05]  /*eb30*/  @!P1 NANOSLEEP.SYNCS 0x989680 ;  /* 0x009896800000995d */ /* 0x004fea0003900000 */
[----:B------:R-:W2:Y:S02]  /*eb40*/  @!P1 SYNCS.PHASECHK.TRANS64 P1, [R2+URZ+0x36840], R3 ;  /* 0x03684003020095a7 */ /* 0x000ea4000802007f */
[----:B--2---:R-:W-:Y:S05]  /*eb50*/  @!P1 BRA `(.L_x_2901) ;  /* 0xfffffffc00f09947 */ /* 0x004fea000383ffff */
[----:B------:R-:W-:Y:S05]  /*eb60*/  BRA `(.L_x_2947) ;  /* 0xffffffdc00ac7947 */ /* 0x000fea000383ffff */
.L_x_2903:
[----:B-1----:R1:W2:Y:S02]  /*eb70*/  SYNCS.PHASECHK.TRANS64.TRYWAIT P1, [R2+URZ+0x60], R3 ;  /* 0x00006003020075a7 */ /* 0x0022a4000802017f */
[----:B--2---:R-:W-:Y:S05]  /*eb80*/  @!P1 NANOSLEEP.SYNCS 0x989680 ;  /* 0x009896800000995d */ /* 0x004fea0003900000 */
[----:B------:R-:W2:Y:S02]  /*eb90*/  @!P1 SYNCS.PHASECHK.TRANS64 P1, [R2+URZ+0x60], R3 ;  /* 0x00006003020095a7 */ /* 0x000ea4000802007f */
[----:B--2---:R-:W-:Y:S05]  /*eba0*/  @!P1 BRA `(.L_x_2903) ;  /* 0xfffffffc00f09947 */ /* 0x004fea000383ffff */
[----:B------:R-:W-:Y:S05]  /*ebb0*/  BRA `(.L_x_2948) ;  /* 0xffffffe000487947 */ /* 0x000fea000383ffff */
.L_x_2909:
[----:B--2---:R2:W3:Y:S02]  /*ebc0*/  SYNCS.PHASECHK.TRANS64.TRYWAIT P1, [R2+URZ+0x36840], R3 ;  /* 0x03684003020075a7 */ /* 0x0044e4000802017f */
[----:B---3--:R-:W-:Y:S05]  /*ebd0*/  @!P1 NANOSLEEP.SYNCS 0x989680 ;  /* 0x009896800000995d */ /* 0x008fea0003900000 */
[----:B------:R-:W3:Y:S02]  /*ebe0*/  @!P1 SYNCS.PHASECHK.TRANS64 P1, [R2+URZ+0x36840], R3 ;  /* 0x03684003020095a7 */ /* 0x000ee4000802007f */
[----:B---3--:R-:W-:Y:S05]  /*ebf0*/  @!P1 BRA `(.L_x_2909) ;  /* 0xfffffffc00f09947 */ /* 0x008fea000383ffff */
[----:B------:R-:W-:Y:S05]  /*ec00*/  BRA `(.L_x_2949) ;  /* 0xffffffe400987947 */ /* 0x000fea000383ffff */
.L_x_2911:
[----:B-1----:R1:W2:Y:S02]  /*ec10*/  SYNCS.PHASECHK.TRANS64.TRYWAIT P1, [R2+URZ+0x60], R17 ;  /* 0x00006011020075a7 */ /* 0x0022a4000802017f */
[----:B--2---:R-:W-:Y:S05]  /*ec20*/  @!P1 NANOSLEEP.SYNCS 0x989680 ;  /* 0x009896800000995d */ /* 0x004fea0003900000 */
[----:B------:R-:W2:Y:S02]  /*ec30*/  @!P1 SYNCS.PHASECHK.TRANS64 P1, [R2+URZ+0x60], R17 ;  /* 0x00006011020095a7 */ /* 0x000ea4000802007f */
[----:B--2---:R-:W-:Y:S05]  /*ec40*/  @!P1 BRA `(.L_x_2911) ;  /* 0xfffffffc00f09947 */ /* 0x004fea000383ffff */
[----:B------:R-:W-:Y:S05]  /*ec50*/  BRA `(.L_x_2950) ;  /* 0xffffffe800347947 */ /* 0x000fea000383ffff */
.L_x_2916:
[----:B--2---:R2:W3:Y:S02]  /*ec60*/  SYNCS.PHASECHK.TRANS64.TRYWAIT P1, [R2+URZ+0x36840], R3 ;  /* 0x03684003020075a7 */ /* 0x0044e4000802017f */
[----:B---3--:R-:W-:Y:S05]  /*ec70*/  @!P1 NANOSLEEP.SYNCS 0x989680 ;  /* 0x009896800000995d */ /* 0x008fea0003900000 */
[----:B------:R-:W3:Y:S02]  /*ec80*/  @!P1 SYNCS.PHASECHK.TRANS64 P1, [R2+URZ+0x36840], R3 ;  /* 0x03684003020095a7 */ /* 0x000ee4000802007f */
[----:B---3--:R-:W-:Y:S05]  /*ec90*/  @!P1 BRA `(.L_x_2916) ;  /* 0xfffffffc00f09947 */ /* 0x008fea000383ffff */
[----:B------:R-:W-:Y:S05]  /*eca0*/  BRA `(.L_x_2951) ;  /* 0xffffffec00507947 */ /* 0x000fea000383ffff */
.L_x_2918:
[----:B-1----:R1:W2:Y:S02]  /*ecb0*/  SYNCS.PHASECHK.TRANS64.TRYWAIT P1, [R2+URZ+0x60], R3 ;  /* 0x00006003020075a7 */ /* 0x0022a4000802017f */
[----:B--2---:R-:W-:Y:S05]  /*ecc0*/  @!P1 NANOSLEEP.SYNCS 0x989680 ;  /* 0x009896800000995d */ /* 0x004fea0003900000 */
[----:B------:R-:W2:Y:S02]  /*ecd0*/  @!P1 SYNCS.PHASECHK.TRANS64 P1, [R2+URZ+0x60], R3 ;  /* 0x00006003020095a7 */ /* 0x000ea4000802007f */
[----:B--2---:R-:W-:Y:S05]  /*ece0*/  @!P1 BRA `(.L_x_2918) ;  /* 0xfffffffc00f09947 */ /* 0x004fea000383ffff */
[----:B------:R-:W-:Y:S05]  /*ecf0*/  BRA `(.L_x_2952) ;  /* 0xffffffec00f47947 */ /* 0x000fea000383ffff */
.L_x_2923:
[----:B--2---:R2:W3:Y:S02]  /*ed00*/  SYNCS.PHASECHK.TRANS64.TRYWAIT P0, [R3+URZ+0x36860], R0 ;  /* 0x03686000030075a7 */ /* 0x0044e4000800017f */
[----:B---3--:R-:W-:Y:S05]  /*ed10*/  @!P0 NANOSLEEP.SYNCS 0x989680 ;  /* 0x009896800000895d */ /* 0x008fea0003900000 */
[----:B------:R-:W3:Y:S02]  /*ed20*/  @!P0 SYNCS.PHASECHK.TRANS64 P0, [R3+URZ+0x36860], R0 ;  /* 0x03686000030085a7 */ /* 0x000ee4000800007f */
[----:B---3--:R-:W-:Y:S05]  /*ed30*/  @!P0 BRA `(.L_x_2923) ;  /* 0xfffffffc00f08947 */ /* 0x008fea000383ffff */
[----:B------:R-:W-:Y:S05]  /*ed40*/  BRA `(.L_x_2953) ;  /* 0xfffffff000c07947 */ /* 0x000fea000383ffff */
.L_x_2927:
[----:B--2---:R2:W3:Y:S02]  /*ed50*/  SYNCS.PHASECHK.TRANS64.TRYWAIT P0, [R0+URZ+0x36820], R3 ;  /* 0x03682003000075a7 */ /* 0x0044e4000800017f */
[----:B---3--:R-:W-:Y:S05]  /*ed60*/  @!P0 NANOSLEEP.SYNCS 0x989680 ;  /* 0x009896800000895d */ /* 0x008fea0003900000 */
[----:B------:R-:W3:Y:S02]  /*ed70*/  @!P0 SYNCS.PHASECHK.TRANS64 P0, [R0+URZ+0x36820], R3 ;  /* 0x03682003000085a7 */ /* 0x000ee4000800007f */
[----:B---3--:R-:W-:Y:S05]  /*ed80*/  @!P0 BRA `(.L_x_2927) ;  /* 0xfffffffc00f08947 */ /* 0x008fea000383ffff */
[----:B------:R-:W-:Y:S05]  /*ed90*/  BRA `(.L_x_2954) ;  /* 0xfffffff400a07947 */ /* 0x000fea000383ffff */
.L_x_2928:
[----:B------:R-:W3:Y:S01]  /*eda0*/  S2R R2, SR_TID.X ;  /* 0x0000000000027919 */ /* 0x000ee20000002100 */
[----:B------:R-:W-:Y:S01]  /*edb0*/  BSSY B0, `(.L_x_2955) ;  /* 0x000000a000007945 */ /* 0x000fe20003800000 */
[----:B------:R-:W-:Y:S01]  /*edc0*/  MOV R12, RZ ;  /* 0x000000ff000c7202 */ /* 0x000fe20000000f00 */
[----:B------:R-:W-:Y:S02]  /*edd0*/  IMAD.MOV.U32 R11, RZ, RZ, 0x1f ;  /* 0x0000001fff0b7424 */ /* 0x000fe400078e00ff */
[----:B------:R-:W-:Y:S01]  /*ede0*/  IMAD.MOV.U32 R15, RZ, RZ, -0x1 ;  /* 0xffffffffff0f7424 */ /* 0x000fe200078e00ff */
[----:B---3--:R-:W-:-:S04]  /*edf0*/  SHF.R.U32.HI R2, RZ, 0x5, R2 ;  /* 0x00000005ff027819 */ /* 0x008fc80000011602 */
[----:B------:R-:W-:-:S05]  /*ee00*/  LOP3.LUT R2, R2, 0x3, RZ, 0xc0, !PT ;  /* 0x0000000302027812 */ /* 0x000fca00078ec0ff */
[----:B------:R-:W-:-:S07]  /*ee10*/  IMAD.MOV.U32 R13, RZ, RZ, R2 ;  /* 0x000000ffff0d7224 */ /* 0x000fce00078e0002 */
[----:B-12---:R-:W-:Y:S05]  /*ee20*/  WARPSYNC.COLLECTIVE R15, `(.L_x_2956) ;  /* 0x000000000f087348 */ /* 0x006fea0003c00000 */
[----:B------:R3:W4:Y:S02]  /*ee30*/  SHFL.IDX P6, R14, R13, R12, R11 ;  /* 0x0000000c0d0e7389 */ /* 0x00072400000c000b */
[----:B-1234-:R-:W-:Y:S01]  /*ee40*/  ENDCOLLECTIVE ;  /* 0x000000000000791b */ /* 0x01efe20003800000 */
.L_x_2956:
[----:B------:R-:W-:Y:S05]  /*ee50*/  BSYNC B0 ;  /* 0x0000000000007941 */ /* 0x000fea0003800000 */
.L_x_2955:
[----:B------:R-:W-:Y:S05]  /*ee60*/  BRA `(.L_x_2957) ;  /* 0xfffffff400887947 */ /* 0x000fea000383ffff */
.L_x_2931:
[----:B------:R-:W-:Y:S01]  /*ee70*/  BSSY B1, `(.L_x_2958) ;  /* 0x0000006000017945 */ /* 0x000fe20003800000 */
[----:B------:R-:W-:-:S07]  /*ee80*/  IMAD.MOV.U32 R15, RZ, RZ, -0x1 ;  /* 0xffffffffff0f7424 */ /* 0x000fce00078e00ff */
[----:B-123--:R-:W-:Y:S05]  /*ee90*/  WARPSYNC.COLLECTIVE R15, `(.L_x_2959) ;  /* 0x000000000f0c7348 */ /* 0x00efea0003c00000 */
[----:B------:R-:W-:Y:S02]  /*eea0*/  ELECT P6, UR62, PT ;  /* 0x00000000003e782f */ /* 0x000fe400038c0000 */
[----:B------:R-:W-:Y:S01]  /*eeb0*/  MOV R14, UR62 ;  /* 0x0000003e000e7c02 */ /* 0x000fe20008000f00 */
[----:B-123--:R-:W-:Y:S10]  /*eec0*/  ENDCOLLECTIVE ;  /* 0x000000000000791b */ /* 0x00eff40003800000 */
.L_x_2959:
[----:B------:R-:W-:Y:S05]  /*eed0*/  BSYNC B1 ;  /* 0x0000000000017941 */ /* 0x000fea0003800000 */
.L_x_2958:
[----:B------:R-:W-:Y:S05]  /*eee0*/  BRA `(.L_x_2960) ;  /* 0xfffffff400807947 */ /* 0x000fea000383ffff */
.L_x_2933:
[----:B-1----:R1:W2:Y:S02]  /*eef0*/  SYNCS.PHASECHK.TRANS64.TRYWAIT P0, [R6+URZ], R5 ;  /* 0x00000005060075a7 */ /* 0x0022a4000800017f */
[----:B--2---:R-:W-:Y:S05]  /*ef00*/  @!P0 NANOSLEEP.SYNCS 0x989680 ;  /* 0x009896800000895d */ /* 0x004fea0003900000 */
[----:B------:R-:W2:Y:S02]  /*ef10*/  @!P0 SYNCS.PHASECHK.TRANS64 P0, [R6+URZ], R5 ;  /* 0x00000005060085a7 */ /* 0x000ea4000800007f */
[----:B--2---:R-:W-:Y:S05]  /*ef20*/  @!P0 BRA `(.L_x_2933) ;  /* 0xfffffffc00f08947 */ /* 0x004fea000383ffff */
[----:B------:R-:W-:Y:S05]  /*ef30*/  BRA `(.L_x_2961) ;  /* 0xfffffff400bc7947 */ /* 0x000fea000383ffff */
.L_x_2934:
[----:B--2---:R2:W3:Y:S02]  /*ef40*/  SYNCS.PHASECHK.TRANS64.TRYWAIT P0, [R3+URZ], R2 ;  /* 0x00000002030075a7 */ /* 0x0044e4000800017f */
[----:B---3--:R-:W-:Y:S05]  /*ef50*/  @!P0 NANOSLEEP.SYNCS 0x989680 ;  /* 0x009896800000895d */ /* 0x008fea0003900000 */
[----:B------:R-:W3:Y:S02]  /*ef60*/  @!P0 SYNCS.PHASECHK.TRANS64 P0, [R3+URZ], R2 ;  /* 0x00000002030085a7 */ /* 0x000ee4000800007f */
[----:B---3--:R-:W-:Y:S05]  /*ef70*/  @!P0 BRA `(.L_x_2934) ;  /* 0xfffffffc00f08947 */ /* 0x008fea000383ffff */
[----:B------:R-:W-:Y:S05]  /*ef80*/  BRA `(.L_x_2962) ;  /* 0xfffffff400b07947 */ /* 0x000fea000383ffff */
.L_x_2936:
[----:B--2---:R2:W3:Y:S02]  /*ef90*/  SYNCS.PHASECHK.TRANS64.TRYWAIT P0, [R16+URZ], R5 ;  /* 0x00000005100075a7 */ /* 0x0044e4000800017f */
[----:B---3--:R-:W-:Y:S05]  /*efa0*/  @!P0 NANOSLEEP.SYNCS 0x989680 ;  /* 0x009896800000895d */ /* 0x008fea0003900000 */
[----:B------:R-:W3:Y:S02]  /*efb0*/  @!P0 SYNCS.PHASECHK.TRANS64 P0, [R16+URZ], R5 ;  /* 0x00000005100085a7 */ /* 0x000ee4000800007f */
[----:B---3--:R-:W-:Y:S05]  /*efc0*/  @!P0 BRA `(.L_x_2936) ;  /* 0xfffffffc00f08947 */ /* 0x008fea000383ffff */
[----:B------:R-:W-:Y:S05]  /*efd0*/  BRA `(.L_x_2963) ;  /* 0xfffffff400b47947 */ /* 0x000fea000383ffff */
.L_x_2964:
        /* <DEDUP_REMOVED lines=10> */
.L_x_12759:


//--------------------- .text._ZN7cutlass13device_kernelIN5flash11enable_sm90INS1_16FlashAttnFwdSm90INS1_25CollectiveMainloopFwdSm90ILi2EN4cute5tupleIJNS5_1CILi2EEENS7_ILi1EEES9_EEENS6_IJNS7_ILi128EEENS7_ILi112EEENS7_ILi192EEEEEELi192ENS_6half_tEfNS_4arch4Sm90ELb0ELb0ELb0ELb0ELb0ELb0ELb0ELb1ELb1ELb0ELb0ELb0EEENS1_21CollectiveEpilogueFwdINS6_IJSB_SD_SC_EEESA_SF_SH_Li256ELb0ELb0ELb0ELb0EEENS1_29StaticPersistentTileSchedulerILb0EEEEEEEEEvNT_6ParamsE --------------------------
	.section	.text._ZN7cutlass13device_kernelIN5flash11enable_sm90INS1_16FlashAttnFwdSm90INS1_25CollectiveMainloopFwdSm90ILi2EN4cute5tupleIJNS5_1CILi2EEENS7_ILi1EEES9_EEENS6_IJNS7_ILi128EEENS7_ILi112EEENS7_ILi192EEEEEELi192ENS_6half_tEfNS_4arch4Sm90ELb0ELb0ELb0ELb0ELb0ELb0ELb0ELb1ELb1ELb0ELb0ELb0EEENS1_21CollectiveEpilogueFwdINS6_IJSB_SD_SC_EEESA_SF_SH_Li256ELb0ELb0ELb0ELb0EEENS1_29StaticPersistentTileSchedulerILb0EEEEEEEEEvNT_6ParamsE,"ax",@progbits
	.align	128
.text._ZN7cutlass13device_kernelIN5flash11enable_sm90INS1_16FlashAttnFwdSm90INS1_25CollectiveMainloopFwdSm90ILi2EN4cute5tupleIJNS5_1CILi2EEENS7_ILi1EEES9_EEENS6_IJNS7_ILi128EEENS7_ILi112EEENS7_ILi192EEEEEELi192ENS_6half_tEfNS_4arch4Sm90ELb0ELb0ELb0ELb0ELb0ELb0ELb0ELb1ELb1ELb0ELb0ELb0EEENS1_21CollectiveEpilogueFwdINS6_IJSB_SD_SC_EEESA_SF_SH_Li256ELb0ELb0ELb0ELb0EEENS1_29StaticPersistentTileSchedulerILb0EEEEEEEEEvNT_6ParamsE:
        .type           _ZN7cutlass13device_kernelIN5flash11enable_sm90INS1_16FlashAttnFwdSm90INS1_25CollectiveMainloopFwdSm90ILi2EN4cute5tupleIJNS5_1CILi2EEENS7_ILi1EEES9_EEENS6_IJNS7_ILi128EEENS7_ILi112EEENS7_ILi192EEEEEELi192ENS_6half_tEfNS_4arch4Sm90ELb0ELb0ELb0ELb0ELb0ELb0ELb0ELb1ELb1ELb0ELb0ELb0EEENS1_21CollectiveEpilogueFwdINS6_IJSB_SD_SC_EEESA_SF_SH_Li256ELb0ELb0ELb0ELb0EEENS1_29StaticPersistentTileSchedulerILb0EEEEEEEEEvNT_6ParamsE,@function
        .size           _ZN7cutlass13device_kernelIN5flash11enable_sm90INS1_16FlashAttnFwdSm90INS1_25CollectiveMainloopFwdSm90ILi2EN4cute5tupleIJNS5_1CILi2EEENS7_ILi1EEES9_EEENS6_IJNS7_ILi128EEENS7_ILi112EEENS7_ILi192EEEEEELi192ENS_6half_tEfNS_4arch4Sm90ELb0ELb0ELb0ELb0ELb0ELb0ELb0ELb1ELb1ELb0ELb0ELb0EEENS1_21CollectiveEpilogueFwdINS6_IJSB_SD_SC_EEESA_SF_SH_Li256ELb0ELb0ELb0ELb0EEENS1_29StaticPersistentTileSchedulerILb0EEEEEEEEEvNT_6ParamsE,(.L_x_12760 - _ZN7cutlass13device_kernelIN5flash11enable_sm90INS1_16FlashAttnFwdSm90INS1_25CollectiveMainloopFwdSm90ILi2EN4cute5tupleIJNS5_1CILi2EEENS7_ILi1EEES9_EEENS6_IJNS7_ILi128EEENS7_ILi112EEENS7_ILi192EEEEEELi192ENS_6half_tEfNS_4arch4Sm90ELb0ELb0ELb0ELb0ELb0ELb0ELb0ELb1ELb1ELb0ELb0ELb0EEENS1_21CollectiveEpilogueFwdINS6_IJSB_SD_SC_EEESA_SF_SH_Li256ELb0ELb0ELb0ELb0EEENS1_29StaticPersistentTileSchedulerILb0EEEEEEEEEvNT_6ParamsE)
        .other          _ZN7cutlass13device_kernelIN5flash11enable_sm90INS1_16FlashAttnFwdSm90INS1_25CollectiveMainloopFwdSm90ILi2EN4cute5tupleIJNS5_1CILi2EEENS7_ILi1EEES9_EEENS6_IJNS7_ILi128EEENS7_ILi112EEENS7_ILi192EEEEEELi192ENS_6half_tEfNS_4arch4Sm90ELb0ELb0ELb0ELb0ELb0ELb0ELb0ELb1ELb1ELb0ELb0ELb0EEENS1_21CollectiveEpilogueFwdINS6_IJSB_SD_SC_EEESA_SF_SH_Li256ELb0ELb0ELb0ELb0EEENS1_29StaticPersistentTileSchedulerILb0EEEEEEEEEvNT_6ParamsE,@"STO_CUDA_ENTRY STV_DEFAULT"
_ZN7cutlass13device_kernelIN5flash11enable_sm90INS1_16FlashAttnFwdSm90INS1_25CollectiveMainloopFwdSm90ILi2EN4cute5tupleIJNS5_1CILi2EEENS7_ILi1EEES9_EEENS6_IJNS7_ILi128EEENS7_ILi112EEENS7_ILi192EEEEEELi192ENS_6half_tEfNS_4arch4Sm90ELb0ELb0ELb0ELb0ELb0ELb0ELb0ELb1ELb1ELb0ELb0ELb0EEENS1_21CollectiveEpilogueFwdINS6_IJSB_SD_SC_EEESA_SF_SH_Li256ELb0ELb0ELb0ELb0EEENS1_29StaticPersistentTileSchedulerILb0EEEEEEEEEvNT_6ParamsE:
        /* <DEDUP_REMOVED lines=23> */
.L_x_2966:
[----:B------:R-:W-:Y:S05]  /*0170*/  BSYNC B0 ;  /* 0x0000000000007941 */ /* 0x000fea0003800000 */
.L_x_2965:
[----:B------:R-:W-:Y:S01]  /*0180*/  VOTEU.ANY UP0, P0 ;  /* 0x00000000003f7886 */ /* 0x000fe20000000100 */
[----:B------:R-:W1:Y:S01]  /*0190*/  SHFL.IDX PT, R3, R0, RZ, 0x1f ;  /* 0x00001fff00037589 */ /* 0x000e6200000e0000 */
[----:B------:R-:W-:Y:S01]  /*01a0*/  UMOV UR4, 0x1 ;  /* 0x0000000100047882 */ /* 0x000fe20000000000 */
[----:B------:R-:W-:Y:S01]  /*01b0*/  UMOV UR7, 0x2 ;  /* 0x0000000200077882 */ /* 0x000fe20000000000 */
[----:B------:R-:W-:Y:S01]  /*01c0*/  SHF.R.U32.HI R2, RZ, 0x7, R11 ;  /* 0x00000007ff027819 */ /* 0x000fe2000001160b */
[----:B------:R-:W2:Y:S01]  /*01d0*/  @UP0 S2UR UR8, SR_CgaCtaId ;  /* 0x00000000000809c3 */ /* 0x000ea20000008800 */
[----:B------:R-:W-:Y:S01]  /*01e0*/  @UP0 UMOV UR6, 0x400 ;  /* 0x0000040000060882 */ /* 0x000fe20000000000 */
[----:B------:R-:W-:-:S04]  /*01f0*/  @UP0 UIADD3 UR4, -UR4, 0x100000, URZ ;  /* 0x0010000004040890 */ /* 0x000fc8000fffe13f */
[----:B------:R-:W-:Y:S02]  /*0200*/  @UP0 USHF.L.U32 UR5, UR4, 0xb, URZ ;  /* 0x0000000b04050899 */ /* 0x000fe4000800063f */
[----:B------:R-:W-:Y:S01]  /*0210*/  @UP0 USHF.L.U32 UR4, UR4, 0x1, URZ ;  /* 0x0000000104040899 */ /* 0x000fe2000800063f */
[----:B------:R-:W-:Y:S01]  /*0220*/  VOTEU.ANY UP1, P0 ;  /* 0x00000000003f7886 */ /* 0x000fe20000020100 */
[----:B------:R-:W3:Y:S01]  /*0230*/  SHFL.IDX PT, R2, R2, RZ, 0x1f ;  /* 0x00001fff02027589 */ /* 0x000ee200000e0000 */
[----:B-1----:R-:W-:Y:S01]  /*0240*/  ISETP.NE.AND P1, PT, R3, RZ, PT ;  /* 0x000000ff0300720c */ /* 0x002fe20003f25270 */
[----:B--2---:R-:W-:Y:S02]  /*0250*/  @UP0 ULEA UR8, UR8, UR6, 0x18 ;  /* 0x0000000608080291 */ /* 0x004fe4000f8ec03f */
[----:B------:R-:W-:-:S04]  /*0260*/  @UP0 UIADD3 UR6, -UR7, 0x100000, URZ ;  /* 0x0010000007060890 */ /* 0x000fc8000fffe13f */
[----:B------:R-:W-:Y:S02]  /*0270*/  @UP0 USHF.L.U32 UR7, UR6, 0xb, URZ ;  /* 0x0000000b06070899 */ /* 0x000fe4000800063f */
[----:B------:R-:W-:Y:S01]  /*0280*/  @UP0 USHF.L.U32 UR6, UR6, 0x1, URZ ;  /* 0x0000000106060899 */ /* 0x000fe2000800063f */
[----:B------:R-:W-:Y:S01]  /*0290*/  VOTEU.ANY UP0, P0 ;  /* 0x00000000003f7886 */ /* 0x000fe20000000100 */
[----:B------:R-:W1:Y:S04]  /*02a0*/  FENCE.VIEW.ASYNC.S ;  /* 0x00000000000073c6 */ /* 0x000e680000000000 */
[----:B-1----:R1:W2:Y:S06]  /*02b0*/  @UP0 SYNCS.EXCH.64 URZ, [UR8+0x36800], UR4 ;  /* 0x03680004083f05b2 */ /* 0x0022ac0008000100 */
[----:B------:R1:W4:Y:S01]  /*02c0*/  @UP1 SYNCS.EXCH.64 URZ, [UR8+0x36820], UR6 ;  /* 0x03682006083f15b2 */ /* 0x0003220008000100 */
[----:B---3--:R-:W-:Y:S05]  /*02d0*/  @P1 BRA `(.L_x_2967) ;  /* 0x0000000000481947 */ /* 0x008fea0003800000 */
        /* <DEDUP_REMOVED lines=17> */
[----:B---3--:R-:W-:Y:S01]  /*03f0*/  NOP ;  /* 0x0000000000007918 */ /* 0x008fe20000000000 */
.L_x_2967:
[----:B-1----:R-:W1:Y:S01]  /*0400*/  S2UR UR4, SR_CTAID.Y ;  /* 0x00000000000479c3 */ /* 0x002e620000002600 */
[----:B------:R-:W3:Y:S01]  /*0410*/  SHFL.IDX PT, R7, R0, RZ, 0x1f ;  /* 0x00001fff00077589 */ /* 0x000ee200000e0000 */
[----:B------:R-:W-:Y:S01]  /*0420*/  ULDC UR5, c[0x0][0x154] ;  /* 0x0000550000057ab9 */ /* 0x000fe20000000800 */
[----:B------:R-:W-:-:S05]  /*0430*/  NOP ;  /* 0x0000000000007918 */ /* 0x000fca0000000000 */
[----:B------:R-:W5:Y:S08]  /*0440*/  S2UR UR6, SR_CTAID.X ;  /* 0x00000000000679c3 */ /* 0x000f700000002500 */
[----:B------:R-:W2:Y:S01]  /*0450*/  LDC R8, c[0x0][0x148] ;  /* 0x00005200ff087b82 */ /* 0x000ea20000000800 */
[----:B-1----:R-:W-:Y:S02]  /*0460*/  I2FP.F32.U32 R4, UR4 ;  /* 0x0000000400047c45 */ /* 0x002fe40008201000 */
[----:B---3--:R-:W-:-:S03]  /*0470*/  ISETP.NE.AND P0, PT, R7, RZ, PT ;  /* 0x000000ff0700720c */ /* 0x008fc60003f05270 */
        /* <DEDUP_REMOVED lines=24> */
[----:B------:R1:W3:Y:S01]  /*0600*/  SYNCS.EXCH.64 URZ, [UR8+0x36860], UR6 ;  /* 0x03686006083f75b2 */ /* 0x0002e20008000100 */
[----:B------:R1:W1:Y:S01]  /*0610*/  SYNCS.EXCH.64 URZ, [UR8+0x36858], UR4 ;  /* 0x03685804083f75b2 */ /* 0x0002620008000100 */
[----:B------:R1:W1:Y:S01]  /*0620*/  SYNCS.EXCH.64 URZ, [UR8+0x36868], UR6 ;  /* 0x03686806083f75b2 */ /* 0x0002620008000100 */
[----:B------:R-:W-:Y:S01]  /*0630*/  NOP ;  /* 0x0000000000007918 */ /* 0x000fe20000000000 */
.L_x_2968:
[----:B------:R-:W5:Y:S01]  /*0640*/  SHFL.IDX PT, R10, R0, RZ, 0x1f ;  /* 0x00001fff000a7589 */ /* 0x000f6200000e0000 */
[----:B------:R-:W-:Y:S01]  /*0650*/  LOP3.LUT R4, R4, 0xffffff80, RZ, 0xc0, !PT ;  /* 0xffffff8004047812 */ /* 0x000fe200078ec0ff */
[----:B------:R-:W1:Y:S01]  /*0660*/  F2I.U32.TRUNC.NTZ R9, R9 ;  /* 0x0000000900097305 */ /* 0x000e62000020f000 */
[----:B------:R-:W-:Y:S01]  /*0670*/  SHF.R.S32.HI R8, RZ, 0x1f, R3 ;  /* 0x0000001fff087819 */ /* 0x000fe20000011403 */
[----:B------:R-:W-:Y:S02]  /*0680*/  NOP ;  /* 0x0000000000007918 */ /* 0x000fe40000000000 */
[----:B------:R-:W-:Y:S01]  /*0690*/  IMAD.IADD R4, R11, 0x1, -R4 ;  /* 0x000000010b047824 */ /* 0x000fe200078e0a04 */
[----:B------:R-:W-:Y:S01]  /*06a0*/  LEA.HI R8, R8, R3, RZ, 0x2 ;  /* 0x0000000308087211 */ /* 0x000fe200078f10ff */
[----:B------:R-:W1:Y:S03]  /*06b0*/  LDC R11, c[0x0][0x144] ;  /* 0x00005100ff0b7b82 */ /* 0x000e660000000800 */
[----:B------:R-:W-:-:S02]  /*06c0*/  SHF.R.S32.HI R5, RZ, 0x1f, R4 ;  /* 0x0000001fff057819 */ /* 0x000fc40000011404 */
[----:B------:R-:W-:Y:S02]  /*06d0*/  LOP3.LUT R8, R8, 0x3ffffffc, RZ, 0xc0, !PT ;  /* 0x3ffffffc08087812 */ /* 0x000fe400078ec0ff */
        /* <DEDUP_REMOVED lines=27> */
.L_x_2969:
[----:B------:R-:W5:Y:S01]  /*0890*/  SHFL.IDX PT, R13, R0, RZ, 0x1f ;  /* 0x00001fff000d7589 */ /* 0x000f6200000e0000 */
[----:B-1----:R-:W1:Y:S01]  /*08a0*/  S2UR UR4, SR_CTAID.X ;  /* 0x00000000000479c3 */ /* 0x002e620000002500 */
[----:B------:R-:W-:Y:S01]  /*08b0*/  LOP3.LUT R10, R10, 0x3ffffffc, RZ, 0xc0, !PT ;  /* 0x3ffffffc0a0a7812 */ /* 0x000fe200078ec0ff */
[----:B------:R-:W-:Y:S01]  /*08c0*/  IMAD.IADD R5, R6, 0x1, -R5 ;  /* 0x0000000106057824 */ /* 0x000fe200078e0a05 */
[----:B------:R-:W-:Y:S01]  /*08d0*/  NOP ;  /* 0x0000000000007918 */ /* 0x000fe20000000000 */
[----:B------:R-:W-:Y:S02]  /*08e0*/  IMAD.IADD R8, R3, 0x1, -R8 ;  /* 0x0000000103087824 */ /* 0x000fe400078e0a08 */
[----:B------:R-:W-:Y:S02]  /*08f0*/  IMAD.IADD R10, R7, 0x1, -R10 ;  /* 0x00000001070a7824 */ /* 0x000fe400078e0a0a */
[----:B------:R-:W2:Y:S01]  /*0900*/  LDC R7, c[0x0][0x140] ;  /* 0x00005000ff077b82 */ /* 0x000ea20000000800 */
[----:B------:R-:W-:-:S02]  /*0910*/  IMAD R8, R8, 0x4, R5 ;  /* 0x0000000408087824 */ /* 0x000fc400078e0205 */
[----:B------:R-:W-:Y:S02]  /*0920*/  IMAD R10, R10, 0x4, R5 ;  /* 0x000000040a0a7824 */ /* 0x000fe400078e0205 */
[----:B------:R-:W-:Y:S01]  /*0930*/  IMAD.MOV R6, RZ, RZ, -R9 ;  /* 0x000000ffff067224 */ /* 0x000fe200078e0a09 */
[----:B------:R-:W-:Y:S02]  /*0940*/  LEA.HI R3, R8, R8, RZ, 0x1 ;  /* 0x0000000808037211 */ /* 0x000fe400078f08ff */
[----:B------:R-:W-:Y:S02]  /*0950*/  LEA.HI R5, R10, R10, RZ, 0x1 ;  /* 0x0000000a0a057211 */ /* 0x000fe400078f08ff */
[----:B------:R-:W-:Y:S02]  /*0960*/  LOP3.LUT R3, R3, 0xfffffffe, RZ, 0xc0, !PT ;  /* 0xfffffffe03037812 */ /* 0x000fe400078ec0ff */
[----:B------:R-:W-:Y:S02]  /*0970*/  LOP3.LUT R5, R5, 0xfffffffe, RZ, 0xc0, !PT ;  /* 0xfffffffe05057812 */ /* 0x000fe400078ec0ff */
[----:B-----5:R-:W-:Y:S01]  /*0980*/  ISETP.NE.AND P0, PT, R13, RZ, PT ;  /* 0x000000ff0d00720c */ /* 0x020fe20003f05270 */
[----:B-1----:R-:W-:-:S02]  /*0990*/  IMAD R6, R11, R6, UR4 ;  /* 0x000000040b067e24 */ /* 0x002fc4000f8e0206 */
[----:B------:R-:W-:Y:S02]  /*09a0*/  IMAD.IADD R3, R8, 0x1, -R3 ;  /* 0x0000000108037824 */ /* 0x000fe400078e0a03 */
[----:B------:R-:W-:-:S03]  /*09b0*/  IMAD.IADD R5, R10, 0x1, -R5 ;  /* 0x000000010a057824 */ /* 0x000fc600078e0a05 */
[-C--:B------:R-:W-:Y:S02]  /*09c0*/  ISETP.NE.AND P3, PT, R3, R6.reuse, PT ;  /* 0x000000060300720c */ /* 0x080fe40003f65270 */
[----:B------:R-:W-:-:S03]  /*09d0*/  ISETP.NE.AND P5, PT, R5, R6, PT ;  /* 0x000000060500720c */ /* 0x000fc60003fa5270 */
[----:B------:R-:W-:Y:S10]  /*09e0*/  @P0 BRA `(.L_x_2970) ;  /* 0x0000000000480947 */ /* 0x000ff40003800000 */
        /* <DEDUP_REMOVED lines=18> */
.L_x_2970:
[----:B------:R-:W5:Y:S01]  /*0b10*/  SHFL.IDX PT, R6, R0, RZ, 0x1f ;  /* 0x00001fff00067589 */ /* 0x000f6200000e0000 */
[----:B------:R-:W-:Y:S01]  /*0b20*/  IMAD.SHL.U32 R3, R8, 0x4, RZ ;  /* 0x0000000408037824 */ /* 0x000fe200078e00ff */
[----:B------:R-:W-:Y:S01]  /*0b30*/  LOP3.LUT P0, RZ, R4, 0x7, RZ, 0xc0, !PT ;  /* 0x0000000704ff7812 */ /* 0x000fe2000780c0ff */
[----:B------:R-:W-:Y:S01]  /*0b40*/  IMAD.SHL.U32 R5, R10, 0x4, RZ ;  /* 0x000000040a057824 */ /* 0x000fe200078e00ff */
[----:B------:R-:W-:Y:S01]  /*0b50*/  ISETP.NE.AND P2, PT, R2, RZ, PT ;  /* 0x000000ff0200720c */ /* 0x000fe20003f45270 */
[----:B------:R-:W-:Y:S01]  /*0b60*/  IMAD.MOV.U32 R23, RZ, RZ, 0x1 ;  /* 0x00000001ff177424 */ /* 0x000fe200078e00ff */
[----:B------:R-:W-:Y:S01]  /*0b70*/  LOP3.LUT R11, R8, 0xc, R3, 0x78, !PT ;  /* 0x0000000c080b7812 */ /* 0x000fe200078e7803 */
[----:B------:R-:W-:Y:S01]  /*0b80*/  IMAD.MOV.U32 R22, RZ, RZ, 0x1 ;  /* 0x00000001ff167424 */ /* 0x000fe200078e00ff */
[----:B------:R-:W-:Y:S01]  /*0b90*/  LOP3.LUT R9, R10, 0xc, R5, 0x78, !PT ;  /* 0x0000000c0a097812 */ /* 0x000fe200078e7805 */
[----:B------:R-:W-:Y:S01]  /*0ba0*/  NOP ;  /* 0x0000000000007918 */ /* 0x000fe20000000000 */
[----:B------:R-:W-:Y:S01]  /*0bb0*/  @P3 LEA.HI R3, R11, R11, RZ, 0x1 ;  /* 0x0000000b0b033211 */ /* 0x000fe200078f08ff */
[----:B------:R1:W-:Y:S01]  /*0bc0*/  STL [R1+0x4], R11 ;  /* 0x0000040b01007387 */ /* 0x0003e20000100800 */
[----:B------:R-:W-:-:S02]  /*0bd0*/  @P5 LEA.HI R5, R9, R9, RZ, 0x1 ;  /* 0x0000000909055211 */ /* 0x000fc400078f08ff */
[----:B------:R-:W-:Y:S01]  /*0be0*/  @P3 SHF.R.S32.HI R3, RZ, 0x1, R3 ;  /* 0x00000001ff033819 */ /* 0x000fe20000011403 */
[----:B------:R1:W-:Y:S01]  /*0bf0*/  STL [R1], R9 ;  /* 0x0000000901007387 */ /* 0x0003e20000100800 */
[----:B------:R-:W-:Y:S02]  /*0c00*/  @P5 SHF.R.S32.HI R5, RZ, 0x1, R5 ;  /* 0x00000001ff055819 */ /* 0x000fe40000011405 */
[-C--:B------:R-:W-:Y:S02]  /*0c10*/  @P3 ISETP.NE.AND P6, PT, R3, R12.reuse, PT ;  /* 0x0000000c0300320c */ /* 0x080fe40003fc5270 */
[----:B------:R-:W-:Y:S02]  /*0c20*/  @P5 ISETP.NE.AND P4, PT, R5, R12, PT ;  /* 0x0000000c0500520c */ /* 0x000fe40003f85270 */
[----:B------:R-:W-:Y:S02]  /*0c30*/  @P3 SEL R23, RZ, 0x1, P6 ;  /* 0x00000001ff173807 */ /* 0x000fe40003000000 */
[----:B-----5:R-:W-:-:S02]  /*0c40*/  ISETP.NE.AND P3, PT, R6, RZ, PT ;  /* 0x000000ff0600720c */ /* 0x020fc40003f65270 */
[----:B------:R-:W-:Y:S02]  /*0c50*/  ISETP.LT.U32.AND P6, PT, R11, 0x2, !P0 ;  /* 0x000000020b00780c */ /* 0x000fe400047c1070 */
[----:B------:R-:W-:Y:S02]  /*0c60*/  ISETP.LT.U32.AND P0, PT, R9, 0x2, !P0 ;  /* 0x000000020900780c */ /* 0x000fe40004701070 */
[----:B--2---:R-:W-:Y:S02]  /*0c70*/  ISETP.EQ.U32.AND P1, PT, R7, 0x1, PT ;  /* 0x000000010700780c */ /* 0x004fe40003f22070 */
[----:B------:R-:W-:Y:S02]  /*0c80*/  SEL R2, RZ, 0x1, !P6 ;  /* 0x00000001ff027807 */ /* 0x000fe40007000000 */
[----:B------:R-:W-:Y:S02]  /*0c90*/  SEL R3, RZ, 0x1, !P0 ;  /* 0x00000001ff037807 */ /* 0x000fe40004000000 */
[----:B------:R-:W-:Y:S01]  /*0ca0*/  @P5 SEL R22, RZ, 0x1, P4 ;  /* 0x00000001ff165807 */ /* 0x000fe20002000000 */
[----:B-1----:R-:W-:Y:S06]  /*0cb0*/  @P3 BRA `(.L_x_2971) ;  /* 0x0000000000483947 */ /* 0x002fec0003800000 */
        /* <DEDUP_REMOVED lines=14> */
[----:B------:R1:W1:Y:S01]  /*0da0*/  SYNCS.EXCH.64 URZ, [UR8+0x368c0], UR6 ;  /* 0x0368c006083f75b2 */ /* 0x0002620008000100 */
[----:B------:R1:W1:Y:S01]  /*0db0*/  SYNCS.EXCH.64 URZ, [UR8+0x368b8], UR4 ;  /* 0x0368b804083f75b2 */ /* 0x0002620008000100 */
[----:B------:R1:W1:Y:S01]  /*0dc0*/  SYNCS.EXCH.64 URZ, [UR8+0x368c8], UR6 ;  /* 0x0368c806083f75b2 */ /* 0x0002620008000100 */
[----:B------:R-:W-:Y:S01]  /*0dd0*/  NOP ;  /* 0x0000000000007918 */ /* 0x000fe20000000000 */
.L_x_2971:
[----:B------:R-:W-:Y:S01]  /*0de0*/  LOP3.LUT R23, R23, R2, RZ, 0xc0, !PT ;  /* 0x0000000217177212 */ /* 0x000fe200078ec0ff */
[----:B------:R-:W-:Y:S01]  /*0df0*/  NOP ;  /* 0x0000000000007918 */ /* 0x000fe20000000000 */
[----:B------:R-:W-:Y:S01]  /*0e00*/  LOP3.LUT R22, R22, R3, RZ, 0xc0, !PT ;  /* 0x0000000316167212 */ /* 0x000fe200078ec0ff */
[----:B------:R-:W-:Y:S06]  /*0e10*/  @!P1 BRA `(.L_x_2972) ;  /* 0x0000000000089947 */ /* 0x000fec0003800000 */
[----:B-1234-:R-:W-:Y:S01]  /*0e20*/  UCGABAR_ARV ;  /* 0x00000000000079c7 */ /* 0x01efe20008000000 */
[----:B------:R-:W-:Y:S05]  /*0e30*/  BRA `(.L_x_2973) ;  /* 0x0000000000047947 */ /* 0x000fea0003800000 */
.L_x_2972:
[----:B-1234-:R-:W-:Y:S01]  /*0e40*/  NOP ;  /* 0x0000000000007918 */ /* 0x01efe20000000000 */
.L_x_2973:
[----:B------:R-:W-:Y:S05]  /*0e50*/  @!P1 BRA `(.L_x_2974) ;  /* 0x00000000000c9947 */ /* 0x000fea0003800000 */
[----:B------:R-:W-:Y:S01]  /*0e60*/  UCGABAR_WAIT ;  /* 0x0000000000007dc7 */ /* 0x000fe20008000000 */
[----:B------:R-:W-:Y:S01]  /*0e70*/  CCTL.IVALL ;  /* 0x00000000ff00798f */ /* 0x000fe20002000000 */
[----:B------:R-:W-:Y:S05]  /*0e80*/  BRA `(.L_x_2975) ;  /* 0x0000000000047947 */ /* 0x000fea0003800000 */
.L_x_2974:
[----:B------:R-:W-:Y:S06]  /*0e90*/  BAR.SYNC.DEFER_BLOCKING 0x0 ;  /* 0x0000000000007b1d */ /* 0x000fec0000010000 */
.L_x_2975:
[----:B------:R-:W-:-:S05]  /*0ea0*/  IMAD.MOV.U32 R2, RZ, RZ, 0x1 ;  /* 0x00000001ff027424 */ /* 0x000fca00078e00ff */
[----:B------:R-:W-:-:S05]  /*0eb0*/  SEL R2, R2, 0x2, !P2 ;  /* 0x0000000202027807 */ /* 0x000fca0005000000 */
[----:B------:R1:W-:Y:S01]  /*0ec0*/  STL [R1+0x1c], R2 ;  /* 0x00001c0201007387 */ /* 0x0003e20000100800 */
[----:B------:R-:W-:Y:S05]  /*0ed0*/  @!P2 BRA `(.L_x_2976) ;  /* 0x000000a00098a947 */ /* 0x000fea0003800000 */
.L_x_2977:
        /* <DEDUP_REMOVED lines=9> */
[----:B------:R-:W2:Y:S01]  /*0f70*/  LDL.LU R8, [R1+0x1c] ;  /* 0x00001c0001087983 */ /* 0x000ea20000300800 */
[----:B-1----:R-:W1:Y:S01]  /*0f80*/  S2R R2, SR_TID.X ;  /* 0x0000000000027919 */ /* 0x002e620000002100 */
[----:B------:R-:W3:Y:S01]  /*0f90*/  S2UR UR5, SR_CgaCtaId ;  /* 0x00000000000579c3 */ /* 0x000ee20000008800 */
[----:B-1----:R-:W-:-:S05]  /*0fa0*/  VIADD R0, R2, 0xffffff80 ;  /* 0xffffff8002007836 */ /* 0x002fca0000000000 */
[----:B------:R-:W-:-:S04]  /*0fb0*/  SHF.R.S32.HI R3, RZ, 0x1f, R0 ;  /* 0x0000001fff037819 */ /* 0x000fc80000011400 */
[----:B------:R-:W-:-:S04]  /*0fc0*/  LEA.HI R2, R3, R0, RZ, 0x7 ;  /* 0x0000000003027211 */ /* 0x000fc800078f38ff */
[----:B------:R-:W-:Y:S02]  /*0fd0*/  LOP3.LUT R5, R2, 0xffffff80, RZ, 0xc0, !PT ;  /* 0xffffff8002057812 */ /* 0x000fe400078ec0ff */
[----:B------:R-:W-:-:S03]  /*0fe0*/  LEA.HI R6, R3, R0, RZ, 0x4 ;  /* 0x0000000003067211 */ /* 0x000fc600078f20ff */
[----:B------:R-:W-:Y:S01]  /*0ff0*/  IMAD.IADD R206, R0, 0x1, -R5 ;  /* 0x0000000100ce7824 */ /* 0x000fe200078e0a05 */
[----:B------:R-:W1:Y:S01]  /*1000*/  S2UR UR6, SR_SWINHI ;  /* 0x00000000000679c3 */ /* 0x000e620000002f00 */
[----:B------:R-:W-:-:S03]  /*1010*/  LOP3.LUT R7, R6, 0x3fffff0, RZ, 0xc0, !PT ;  /* 0x03fffff006077812 */ /* 0x000fc600078ec0ff */
[----:B------:R-:W-:Y:S02]  /*1020*/  SHF.R.S32.HI R5, RZ, 0x1f, R206 ;  /* 0x0000001fff057819 */ /* 0x000fe400000114ce */
[----:B------:R-:W-:Y:S02]  /*1030*/  SHF.R.S32.HI R9, RZ, 0x4, R6 ;  /* 0x00000004ff097819 */ /* 0x000fe40000011406 */
[----:B------:R-:W-:Y:S01]  /*1040*/  LEA.HI R4, R5, R206, RZ, 0x2 ;  /* 0x000000ce05047211 */ /* 0x000fe200078f10ff */
[----:B------:R-:W-:Y:S01]  /*1050*/  IMAD.IADD R7, R0, 0x1, -R7 ;  /* 0x0000000100077824 */ /* 0x000fe200078e0a07 */
[----:B------:R-:W-:Y:S02]  /*1060*/  LEA.HI R210, R3, R0, RZ, 0x5 ;  /* 0x0000000003d27211 */ /* 0x000fe400078f28ff */
[----:B------:R-:W-:Y:S02]  /*1070*/  LEA.HI R6, R6, R9, RZ, 0x1 ;  /* 0x0000000906067211 */ /* 0x000fe400078f08ff */
[----:B------:R-:W-:-:S02]  /*1080*/  SHF.R.S32.HI R0, RZ, 0x2, R4 ;  /* 0x00000002ff007819 */ /* 0x000fc40000011404 */
[----:B------:R-:W-:Y:S02]  /*1090*/  SHF.R.S32.HI R3, RZ, 0x1f, R4 ;  /* 0x0000001fff037819 */ /* 0x000fe40000011404 */
[----:B------:R-:W-:Y:S02]  /*10a0*/  LOP3.LUT R6, R6, 0x1ffffffe, RZ, 0xc0, !PT ;  /* 0x1ffffffe06067812 */ /* 0x000fe400078ec0ff */
[----:B------:R-:W-:Y:S02]  /*10b0*/  SHF.R.S32.HI R210, RZ, 0x5, R210 ;  /* 0x00000005ffd27819 */ /* 0x000fe400000114d2 */
[----:B------:R-:W-:Y:S02]  /*10c0*/  LEA.HI R3, R3, R0, RZ, 0x3 ;  /* 0x0000000003037211 */ /* 0x000fe400078f18ff */
[----:B------:R-:W-:Y:S01]  /*10d0*/  SHF.R.S32.HI R209, RZ, 0x7, R2 ;  /* 0x00000007ffd17819 */ /* 0x000fe20000011402 */
[----:B------:R-:W-:Y:S01]  /*10e0*/  UMOV UR4, 0x400 ;  /* 0x0000040000047882 */ /* 0x000fe20000000000 */
[----:B------:R-:W-:Y:S01]  /*10f0*/  IMAD.IADD R6, R9, 0x1, -R6 ;  /* 0x0000000109067824 */ /* 0x000fe200078e0a06 */
[----:B------:R-:W-:Y:S01]  /*1100*/  LOP3.LUT R3, R3, 0xfffffff8, RZ, 0xc0, !PT ;  /* 0xfffffff803037812 */ /* 0x000fe200078ec0ff */
[----:B------:R-:W-:Y:S01]  /*1110*/  IMAD R7, R210, 0x10, R7 ;  /* 0x00000010d2077824 */ /* 0x000fe200078e0207 */
[----:B---3--:R-:W-:Y:S01]  /*1120*/  ULEA UR8, UR5, UR4, 0x18 ;  /* 0x0000000405087291 */ /* 0x008fe2000f8ec03f */
[----:B------:R-:W-:-:S02]  /*1130*/  LEA.HI R5, R5, R206, RZ, 0x5 ;  /* 0x000000ce05057211 */ /* 0x000fc400078f28ff */
[----:B------:R-:W-:Y:S01]  /*1140*/  LEA.HI R2, R2, R209, RZ, 0x1 ;  /* 0x000000d102027211 */ /* 0x000fe200078f08ff */
[----:B------:R-:W-:Y:S02]  /*1150*/  IMAD R6, R7, 0x8, R6 ;  /* 0x0000000807067824 */ /* 0x000fe400078e0206 */
[----:B------:R-:W-:Y:S01]  /*1160*/  IMAD.IADD R7, R0, 0x1, -R3 ;  /* 0x0000000100077824 */ /* 0x000fe200078e0a03 */
[----:B------:R-:W-:Y:S02]  /*1170*/  LOP3.LUT R3, R4, 0x7ffffffc, RZ, 0xc0, !PT ;  /* 0x7ffffffc04037812 */ /* 0x000fe400078ec0ff */
[----:B------:R-:W-:Y:S02]  /*1180*/  SHF.R.S32.HI R0, RZ, 0x5, R5 ;  /* 0x00000005ff007819 */ /* 0x000fe40000011405 */
[----:B------:R-:W-:Y:S01]  /*1190*/  LOP3.LUT R2, R2, 0x3fffffe, RZ, 0xc0, !PT ;  /* 0x03fffffe02027812 */ /* 0x000fe200078ec0ff */
[----:B------:R-:W-:Y:S01]  /*11a0*/  UMOV UR4, UR8 ;  /* 0x0000000800047c82 */ /* 0x000fe20008000000 */
[----:B-1----:R-:W-:Y:S01]  /*11b0*/  UMOV UR5, UR6 ;  /* 0x0000000600057c82 */ /* 0x002fe20008000000 */
[----:B------:R-:W-:-:S02]  /*11c0*/  IMAD.MOV.U32 R212, RZ, RZ, -0x2 ;  /* 0xfffffffeffd47424 */ /* 0x000fc400078e00ff */
[----:B------:R-:W-:Y:S02]  /*11d0*/  IMAD.U32 R18, RZ, RZ, UR4 ;  /* 0x00000004ff127e24 */ /* 0x000fe4000f8e00ff */
[----:B------:R-:W-:Y:S02]  /*11e0*/  IMAD.U32 R19, RZ, RZ, UR5 ;  /* 0x00000005ff137e24 */ /* 0x000fe4000f8e00ff */
[----:B------:R-:W-:Y:S02]  /*11f0*/  IMAD.IADD R3, R206, 0x1, -R3 ;  /* 0x00000001ce037824 */ /* 0x000fe400078e0a03 */
[----:B------:R-:W-:Y:S02]  /*1200*/  IMAD.SHL.U32 R5, R6, 0x8, RZ ;  /* 0x0000000806057824 */ /* 0x000fe400078e00ff */
[----:B------:R-:W-:Y:S02]  /*1210*/  IMAD R7, R0, 0x10, R7 ;  /* 0x0000001000077824 */ /* 0x000fe400078e0207 */
[----:B------:R-:W-:-:S02]  /*1220*/  IMAD.IADD R2, R209, 0x1, -R2 ;  /* 0x00000001d1027824 */ /* 0x000fc400078e0a02 */
[----:B------:R-:W-:Y:S02]  /*1230*/  IMAD.U32 R16, RZ, RZ, UR8 ;  /* 0x00000008ff107e24 */ /* 0x000fe4000f8e00ff */
[----:B------:R-:W-:Y:S02]  /*1240*/  IMAD R212, R3, R212, 0x70 ;  /* 0x0000007003d47424 */ /* 0x000fe400078e02d4 */
[----:B------:R-:W-:Y:S01]  /*1250*/  IMAD.WIDE R18, R5, 0x2, R18 ;  /* 0x0000000205127825 */ /* 0x000fe200078e0212 */
[----:B------:R-:W-:-:S03]  /*1260*/  UMOV UR61, URZ ;  /* 0x0000003f003d7c82 */ /* 0x000fc60008000000 */
[----:B------:R-:W-:Y:S02]  /*1270*/  IMAD R211, R2, 0x40, R7 ;  /* 0x0000004002d37824 */ /* 0x000fe400078e0207 */
[----:B------:R-:W-:Y:S02]  /*1280*/  IMAD.U32 R204, RZ, RZ, UR7 ;  /* 0x00000007ffcc7e24 */ /* 0x000fe4000f8e00ff */
[----:B------:R-:W-:Y:S01]  /*1290*/  IMAD.MOV.U32 R205, RZ, RZ, RZ ;  /* 0x000000ffffcd7224 */ /* 0x000fe200078e00ff */
[----:B------:R-:W-:Y:S01]  /*12a0*/  UMOV UR38, URZ ;  /* 0x0000003f00267c82 */ /* 0x000fe20008000000 */
[----:B--2---:R-:W-:-:S07]  /*12b0*/  LOP3.LUT R17, R8, 0x1, RZ, 0xfc, !PT ;  /* 0x0000000108117812 */ /* 0x004fce00078efcff */
.L_x_3004:
[----:B------:R-:W1:Y:S01]  /*12c0*/  SHFL.IDX PT, R0, R209, RZ, 0x1f ;  /* 0x00001fffd1007589 */ /* 0x000e6200000e0000 */
[----:B--2---:R-:W2:Y:S01]  /*12d0*/  LDC R81, c[0x0][0x2e0] ;  /* 0x0000b800ff517b82 */ /* 0x004ea20000000800 */
[----:B------:R-:W-:Y:S01]  /*12e0*/  R2UR UR12, R16 ;  /* 0x00000000100c72ca */ /* 0x000fe200000e0000 */
[----:B------:R-:W-:Y:S01]  /*12f0*/  ULDC UR4, c[0x0][0xda8] ;  /* 0x00036a0000047ab9 */ /* 0x000fe20000000800 */
[----:B------:R-:W-:Y:S01]  /*1300*/  ULDC.64 UR8, c[0x0][0x3f8] ;  /* 0x0000fe0000087ab9 */ /* 0x000fe20000000a00 */
[----:B------:R-:W-:Y:S01]  /*1310*/  R2UR UR10, R204 ;  /* 0x00000000cc0a72ca */ /* 0x000fe200000e0000 */
[----:B------:R-:W-:Y:S01]  /*1320*/  UISETP.NE.AND UP1, UPT, UR4, 0x1, UPT ;  /* 0x000000010400788c */ /* 0x000fe2000bf25270 */
[----:B------:R-:W-:Y:S01]  /*1330*/  IMAD.MOV.U32 R2, RZ, RZ, RZ ;  /* 0x000000ffff027224 */ /* 0x000fe200078e00ff */
[----:B------:R-:W-:Y:S01]  /*1340*/  UISETP.NE.U32.AND UP0, UPT, UR8, URZ, UPT ;  /* 0x0000003f0800728c */ /* 0x000fe2000bf05070 */
[----:B------:R-:W-:Y:S01]  /*1350*/  ULDC UR5, c[0x0][0xdb4] ;  /* 0x00036d0000057ab9 */ /* 0x000fe20000000800 */
[----:B------:R-:W-:-:S02]  /*1360*/  ULDC UR6, c[0x0][0x404] ;  /* 0x0001010000067ab9 */ /* 0x000fc40000000800 */
[----:B------:R-:W-:Y:S02]  /*1370*/  UISETP.NE.AND.EX UP0, UPT, UR9, URZ, UPT, UP0 ;  /* 0x0000003f0900728c */ /* 0x000fe4000bf05300 */
[----:B------:R-:W-:Y:S02]  /*1380*/  UISETP.NE.AND UP2, UPT, UR5, 0x1, UPT ;  /* 0x000000010500788c */ /* 0x000fe4000bf45270 */
[----:B------:R-:W-:Y:S02]  /*1390*/  UIADD3 UR9, UR12, 0x15400, URZ ;  /* 0x000154000c097890 */ /* 0x000fe4000fffe03f */
[----:B------:R-:W-:Y:S01]  /*13a0*/  USEL UR6, UR6, 0x1, UP0 ;  /* 0x0000000106067887 */ /* 0x000fe20008000000 */
[----:B------:R-:W-:Y:S01]  /*13b0*/  @UP1 ULDC UR5, c[0x0][0xdac] ;  /* 0x00036b0000051ab9 */ /* 0x000fe20000000800 */
[----:B------:R-:W-:Y:S01]  /*13c0*/  ULOP3.LUT UP0, URZ, UR9, 0x9f, URZ, 0xc0, !UPT ;  /* 0x0000009f093f7892 */ /* 0x000fe2000f80c03f */
[----:B------:R-:W-:Y:S01]  /*13d0*/  UMOV UR11, UR10 ;  /* 0x0000000a000b7c82 */ /* 0x000fe20008000000 */
[----:B-1----:R-:W-:-:S02]  /*13e0*/  R2UR UR7, R0 ;  /* 0x00000000000772ca */ /* 0x002fc400000e0000 */
[----:B--2---:R-:W-:Y:S01]  /*13f0*/  IMAD R81, R81, UR6, RZ ;  /* 0x0000000651517c24 */ /* 0x004fe2000f8e02ff */
[----:B------:R-:W-:Y:S01]  /*1400*/  @UP1 ULDC UR6, c[0x0][0xdb0] ;  /* 0x00036c0000061ab9 */ /* 0x000fe20000000800 */
[----:B------:R-:W-:Y:S02]  /*1410*/  PLOP3.LUT P0, PT, PT, PT, UP0, 0x80, 0x0 ;  /* 0x000000000000781c */ /* 0x000fe40003f0f008 */
[----:B------:R-:W-:-:S04]  /*1420*/  VIADD R3, R81, 0x6f ;  /* 0x0000006f51037836 */ /* 0x000fc80000000000 */
[----:B------:R-:W-:-:S03]  /*1430*/  IMAD.HI R2, R3, -0x6db6db6d, R2 ;  /* 0x9249249303027827 */ /* 0x000fc600078e0202 */
        /* <DEDUP_REMOVED lines=34> */
.L_x_2978:
[----:B------:R-:W-:Y:S02]  /*1660*/  R2UR UR4, R16 ;  /* 0x00000000100472ca */ /* 0x000fe400000e0000 */
[----:B------:R-:W-:Y:S02]  /*1670*/  LOP3.LUT R0, R205, 0x1, RZ, 0xc0, !PT ;  /* 0x00000001cd007812 */ /* 0x000fe400078ec0ff */
[----:B------:R-:W-:Y:S02]  /*1680*/  ISETP.NE.AND P0, PT, R17, 0x3, PT ;  /* 0x000000031100780c */ /* 0x000fe40003f05270 */
[----:B------:R-:W-:-:S07]  /*1690*/  SHF.L.U32 R0, R0, 0x1f, RZ ;  /* 0x0000001f00007819 */ /* 0x000fce00000006ff */
[----:B------:R-:W1:Y:S02]  /*16a0*/  SYNCS.PHASECHK.TRANS64.TRYWAIT P1, [UR4+0x36800], R0 ;  /* 0x03680000ff0075a7 */ /* 0x000e640008020144 */
[----:B-1----:R-:W-:Y:S05]  /*16b0*/  @!P1 BRA `(.L_x_2979) ;  /* 0x000000d0001c9947 */ /* 0x002fea0003800000 */
.L_x_3070:
[----:B------:R-:W-:Y:S05]  /*16c0*/  @!P0 BRA `(.L_x_2980) ;  /* 0x0000000000048947 */ /* 0x000fea0003800000 */
[----:B------:R-:W-:Y:S01]  /*16d0*/  BPT.TRAP 0x1 ;  /* 0x000000040000795c */ /* 0x000fe20000300000 */
.L_x_2980:
[----:B------:R-:W-:Y:S01]  /*16e0*/  R2UR UR4, R16 ;  /* 0x00000000100472ca */ /* 0x000fe200000e0000 */
[----:B------:R-:W-:Y:S02]  /*16f0*/  IMAD.U32 R2, RZ, RZ, UR38 ;  /* 0x00000026ff027e24 */ /* 0x000fe4000f8e00ff */
[----:B-1----:R-:W-:-:S05]  /*1700*/  IMAD.U32 R3, RZ, RZ, UR61 ;  /* 0x0000003dff037e24 */ /* 0x002fca000f8e00ff */
[----:B------:R-:W-:-:S05]  /*1710*/  SHF.L.U32 R3, R3, 0x1f, RZ ;  /* 0x0000001f03037819 */ /* 0x000fca00000006ff */
[----:B------:R-:W-:-:S04]  /*1720*/  LEA R2, R2, UR4, 0x3 ;  /* 0x0000000402027c11 */ /* 0x000fc8000f8e18ff */
[----:B------:R1:W2:Y:S01]  /*1730*/  SYNCS.PHASECHK.TRANS64.TRYWAIT P1, [R2+URZ+0x36830], R3 ;  /* 0x03683003020075a7 */ /* 0x0002a2000802017f */
[----:B------:R-:W-:Y:S05]  /*1740*/  @!P0 BRA `(.L_x_2981) ;  /* 0x0000000000048947 */ /* 0x000fea0003800000 */
[----:B------:R-:W-:Y:S01]  /*1750*/  BPT.TRAP 0x1 ;  /* 0x000000040000795c */ /* 0x000fe20000300000 */
.L_x_2981:
[----:B--2---:R-:W-:Y:S05]  /*1760*/  @P1 BRA `(.L_x_2982) ;  /* 0x0000000000081947 */ /* 0x004fea0003800000 */
[----:B------:R-:W2:Y:S02]  /*1770*/  SYNCS.PHASECHK.TRANS64.TRYWAIT P1, [R2+URZ+0x36830], R3 ;  /* 0x03683003020075a7 */ /* 0x000ea4000802017f */
[----:B--2---:R-:W-:Y:S05]  /*1780*/  @!P1 BRA `(.L_x_2983) ;  /* 0x000000d000049947 */ /* 0x004fea0003800000 */
.L_x_2982:
[----:B------:R-:W-:Y:S05]  /*1790*/  WARPSYNC.ALL ;  /* 0x0000000000007948 */ /* 0x000fea0003800000 */
[----:B------:R-:W-:Y:S01]  /*17a0*/  R2UR UR4, R16 ;  /* 0x00000000100472ca */ /* 0x000fe200000e0000 */
[----:B------:R-:W-:Y:S01]  /*17b0*/  WARPGROUP.ARRIVE ;  /* 0x00000000000079c5 */ /* 0x000fe20000000000 */
[----:B------:R-:W-:Y:S01]  /*17c0*/  UMOV UR57, 0x40000040 ;  /* 0x4000004000397882 */ /* 0x000fe20000000000 */
[----:B------:R-:W-:Y:S01]  /*17d0*/  UMOV UR59, 0x40000040 ;  /* 0x40000040003b7882 */ /* 0x000fe20000000000 */
[----:B------:R-:W-:Y:S01]  /*17e0*/  UMOV UR9, UR57 ;  /* 0x0000003900097c82 */ /* 0x000fe20008000000 */
[----:B------:R-:W-:Y:S01]  /*17f0*/  UMOV UR11, 0x40000040 ;  /* 0x40000040000b7882 */ /* 0x000fe20000000000 */
[----:B------:R-:W-:Y:S01]  /*1800*/  UMOV UR13, UR57 ;  /* 0x00000039000d7c82 */ /* 0x000fe20008000000 */
[----:B------:R-:W-:Y:S01]  /*1810*/  UMOV UR15, 0x40000040 ;  /* 0x40000040000f7882 */ /* 0x000fe20000000000 */
[----:B------:R-:W-:Y:S01]  /*1820*/  UMOV UR17, UR57 ;  /* 0x0000003900117c82 */ /* 0x000fe20008000000 */
[----:B------:R-:W-:Y:S01]  /*1830*/  UMOV UR19, 0x40000040 ;  /* 0x4000004000137882 */ /* 0x000fe20000000000 */
[----:B------:R-:W-:Y:S01]  /*1840*/  UMOV UR21, UR57 ;  /* 0x0000003900157c82 */ /* 0x000fe20008000000 */
[----:B------:R-:W-:Y:S01]  /*1850*/  UMOV UR23, 0x40000040 ;  /* 0x4000004000177882 */ /* 0x000fe20000000000 */
[----:B------:R-:W-:Y:S01]  /*1860*/  UMOV UR27, 0x40000040 ;  /* 0x40000040001b7882 */ /* 0x000fe20000000000 */
[----:B------:R-:W-:Y:S01]  /*1870*/  UIADD3 UR4, UR4, 0x21400, URZ ;  /* 0x0002140004047890 */ /* 0x000fe2000fffe03f */
[----:B------:R-:W-:Y:S01]  /*1880*/  MOV R4, UR38 ;  /* 0x0000002600047c02 */ /* 0x000fe20008000f00 */
[----:B------:R-:W-:Y:S01]  /*1890*/  UMOV UR31, 0x40000040 ;  /* 0x40000040001f7882 */ /* 0x000fe20000000000 */
[----:B------:R-:W-:Y:S01]  /*18a0*/  UMOV UR35, 0x40000040 ;  /* 0x4000004000237882 */ /* 0x000fe20000000000 */
[----:B------:R-:W-:Y:S01]  /*18b0*/  USHF.R.U32.HI UR5, URZ, 0x4, UR4 ;  /* 0x000000043f057899 */ /* 0x000fe20008011604 */
[----:B------:R-:W-:Y:S01]  /*18c0*/  MOV R5, UR36 ;  /* 0x0000002400057c02 */ /* 0x000fe20008000f00 */
[----:B------:R-:W-:Y:S01]  /*18d0*/  ULOP3.LUT UR4, UR37, 0x10000, URZ, 0xfc, !UPT ;  /* 0x0001000025047892 */ /* 0x000fe2000f8efc3f */
[----:B------:R-:W-:Y:S01]  /*18e0*/  MOV R0, UR57 ;  /* 0x0000003900007c02 */ /* 0x000fe20008000f00 */
[----:B------:R-:W-:Y:S01]  /*18f0*/  ULOP3.LUT UR5, UR5, 0x3fff, URZ, 0xc0, !UPT ;  /* 0x00003fff05057892 */ /* 0x000fe2000f8ec03f */
[----:B------:R-:W-:Y:S01]  /*1900*/  UMOV UR43, 0x40000040 ;  /* 0x40000040002b7882 */ /* 0x000fe20000000000 */
[----:B------:R-:W-:-:S02]  /*1910*/  UMOV UR47, 0x40000040 ;  /* 0x40000040002f7882 */ /* 0x000fc40000000000 */
[----:B------:R-:W-:Y:S01]  /*1920*/  ULOP3.LUT UR6, UR5, 0x10000, URZ, 0xfc, !UPT ;  /* 0x0001000005067892 */ /* 0x000fe2000f8efc3f */
[----:B------:R-:W-:Y:S01]  /*1930*/  UMOV UR56, UR4 ;  /* 0x0000000400387c82 */ /* 0x000fe20008000000 */
[----:B------:R-:W-:Y:S01]  /*1940*/  UMOV UR51, 0x40000040 ;  /* 0x4000004000337882 */ /* 0x000fe20000000000 */
[----:B------:R-:W-:Y:S01]  /*1950*/  UMOV UR8, UR56 ;  /* 0x0000003800087c82 */ /* 0x000fe20008000000 */
[----:B------:R-:W-:Y:S02]  /*1960*/  UMOV UR12, UR56 ;  /* 0x00000038000c7c82 */ /* 0x000fe40008000000 */
[----:B------:R-:W-:Y:S01]  /*1970*/  IMAD.U32 R8, RZ, RZ, UR6 ;  /* 0x00000006ff087e24 */ /* 0x000fe2000f8e00ff */
[----:B------:R-:W-:Y:S01]  /*1980*/  UIMAD UR6, UR38, 0xa80, UR6 ;  /* 0x00000a80260678a4 */ /* 0x000fe2000f8e0206 */
[----:B-12---:R-:W-:Y:S01]  /*1990*/  MOV R3, UR56 ;  /* 0x0000003800037c02 */ /* 0x006fe20008000f00 */
[----:B------:R-:W-:Y:S01]  /*19a0*/  UMOV UR16, UR56 ;  /* 0x0000003800107c82 */ /* 0x000fe20008000000 */
[----:B------:R-:W-:Y:S01]  /*19b0*/  UMOV UR20, UR56 ;  /* 0x0000003800147c82 */ /* 0x000fe20008000000 */
[----:B------:R-:W-:-:S02]  /*19c0*/  UIADD3 UR10, UR6, 0x80, URZ ;  /* 0x00000080060a7890 */ /* 0x000fc4000fffe03f */
[----:B------:R-:W-:Y:S02]  /*19d0*/  UIADD3 UR14, UR6, 0x100, URZ ;  /* 0x00000100060e7890 */ /* 0x000fe4000fffe03f */
[----:B------:R-:W-:Y:S01]  /*19e0*/  UMOV UR58, UR6 ;  /* 0x00000006003a7c82 */ /* 0x000fe20008000000 */
[----:B------:R-:W-:Y:S01]  /*19f0*/  UIADD3 UR18, UR6, 0x180, URZ ;  /* 0x0000018006127890 */ /* 0x000fe2000fffe03f */
[----:B------:R-:W-:Y:S01]  /*1a00*/  HGMMA.64x16x16.F32 R72, gdesc[UR56], RZ, !UPT, gsb0 ;  /* 0x00200000384879f0 */ /* 0x000fe2000c0008ff */
[----:B------:R-:W-:Y:S02]  /*1a10*/  UIADD3 UR22, UR6, 0x200, URZ ;  /* 0x0000020006167890 */ /* 0x000fe4000fffe03f */
[----:B------:R-:W-:Y:S01]  /*1a20*/  UIADD3 UR58, UR6, 0x280, URZ ;  /* 0x00000280063a7890 */ /* 0x000fe2000fffe03f */
[----:B------:R-:W-:Y:S01]  /*1a30*/  UMOV UR59, 0x40000040 ;  /* 0x40000040003b7882 */ /* 0x000fe20000000000 */
[----:B------:R-:W-:Y:S02]  /*1a40*/  UIADD3 UR5, UR6, 0x300, URZ ;  /* 0x0000030006057890 */ /* 0x000fe4000fffe03f */
[----:B------:R-:W-:-:S02]  /*1a50*/  UIADD3 UR26, UR6, 0x204, URZ ;  /* 0x00000204061a7890 */ /* 0x000fc4000fffe03f */
[----:B------:R-:W-:Y:S02]  /*1a60*/  UIADD3 UR30, UR6, 0x206, URZ ;  /* 0x00000206061e7890 */ /* 0x000fe4000fffe03f */
[----:B------:R-:W-:Y:S02]  /*1a70*/  UIADD3 UR34, UR6, 0x580, URZ ;  /* 0x0000058006227890 */ /* 0x000fe4000fffe03f */
[----:B------:R-:W-:Y:S02]  /*1a80*/  UIADD3 UR42, UR6, 0x582, URZ ;  /* 0x00000582062a7890 */ /* 0x000fe4000fffe03f */
[----:B------:R-:W-:Y:S02]  /*1a90*/  UIADD3 UR46, UR6, 0x584, URZ ;  /* 0x00000584062e7890 */ /* 0x000fe4000fffe03f */
[----:B------:R-:W-:Y:S02]  /*1aa0*/  UIADD3 UR50, UR6, 0x586, URZ ;  /* 0x0000058606327890 */ /* 0x000fe4000fffe03f */
[----:B------:R-:W-:Y:S01]  /*1ab0*/  UIADD3 UR54, UR6, 0x780, URZ ;  /* 0x0000078006367890 */ /* 0x000fe2000fffe03f */
[----:B------:R-:W-:Y:S01]  /*1ac0*/  UMOV UR55, 0x40000040 ;  /* 0x4000004000377882 */ /* 0x000fe20000000000 */
[----:B------:R-:W-:Y:S01]  /*1ad0*/  UMOV UR39, 0x40000040 ;  /* 0x4000004000277882 */ /* 0x000fe20000000000 */
[----:B------:R-:W-:Y:S01]  /*1ae0*/  UIADD3 UR7, UR6, 0xa02, URZ ;  /* 0x00000a0206077890 */ /* 0x000fe2000fffe03f */
[----:B------:R-:W-:-:S02]  /*1af0*/  WARPGROUP.DEPBAR.LE gsb0, 0x0 ;  /* 0x00008000000079c5 */ /* 0x000fc40000010000 */
[----:B------:R-:W-:-:S06]  /*1b00*/  WARPGROUP.ARRIVE ;  /* 0x00000000000079c5 */ /* 0x000fcc0000000000 */
[----:B------:R-:W-:Y:S01]  /*1b10*/  HGMMA.64x16x16.F32 R64, gdesc[UR8], RZ, !UPT, gsb0 ;  /* 0x00200000084079f0 */ /* 0x000fe2000c0008ff */
[----:B------:R-:W-:Y:S02]  /*1b20*/  UIADD3 UR8, UR4, 0x2, URZ ;  /* 0x0000000204087890 */ /* 0x000fe4000fffe03f */
[----:B------:R-:W-:Y:S01]  /*1b30*/  UIADD3 UR10, UR6, 0x2, URZ ;  /* 0x00000002060a7890 */ /* 0x000fe2000fffe03f */
[----:B------:R-:W-:Y:S01]  /*1b40*/  UMOV UR9, 0x40000040 ;  /* 0x4000004000097882 */ /* 0x000fe20000000000 */
        /* <DEDUP_REMOVED lines=31> */
[----:B------:R-:W-:Y:S02]  /*1d40*/  UMOV UR59, 0x40000040 ;  /* 0x40000040003b7882 */ /* 0x000fe40000000000 */
        /* <DEDUP_REMOVED lines=329> */
[----:B------:R-:W-:Y:S01]  /*31e0*/  UMOV UR52, UR44 ;  /* 0x0000002c00347c82 */ /* 0x000fe20008000000 */
[----:B------:R-:W-:Y:S01]  /*31f0*/  UMOV UR53, UR45 ;  /* 0x0000002d00357c82 */ /* 0x000fe20008000000 */
        /* <DEDUP_REMOVED lines=26> */
[----:B------:R-:W-:Y:S02]  /*33a0*/  UMOV UR39, 0x40000040 ;  /* 0x4000004000277882 */ /* 0x000fe40000000000 */
        /* <DEDUP_REMOVED lines=24> */
[----:B------:R-:W-:Y:S01]  /*3530*/  UMOV UR52, UR48 ;  /* 0x0000003000347c82 */ /* 0x000fe20008000000 */
[----:B------:R-:W-:Y:S01]  /*3540*/  UMOV UR53, UR49 ;  /* 0x0000003100357c82 */ /* 0x000fe20008000000 */
[----:B------:R-:W-:-:S02]  /*3550*/  WARPGROUP.DEPBAR.LE gsb0, 0x0 ;  /* 0x00008000000079c5 */ /* 0x000fc40000010000 */
        /* <DEDUP_REMOVED lines=48> */
[----:B------:R-:W-:-:S07]  /*3860*/  UIADD3 UR7, UR6, 0x786, URZ ;  /* 0x0000078606077890 */ /* 0x000fce000fffe03f */
        /* <DEDUP_REMOVED lines=9> */
[----:B------:R-:W-:Y:S02]  /*3900*/  UMOV UR55, 0x40000040 ;  /* 0x4000004000377882 */ /* 0x000fe40000000000 */
[----:B------:R-:W-:Y:S01]  /*3910*/  UMOV UR6, UR11 ;  /* 0x0000000b00067c82 */ /* 0x000fe20008000000 */
[----:B------:R-:W-:Y:S02]  /*3920*/  WARPGROUP.DEPBAR.LE gsb0, 0x0 ;  /* 0x00008000000079c5 */ /* 0x000fe40000010000 */
[----:B------:R-:W-:-:S06]  /*3930*/  WARPGROUP.ARRIVE ;  /* 0x00000000000079c5 */ /* 0x000fcc0000000000 */
[----:B------:R-:W-:Y:S01]  /*3940*/  HGMMA.64x16x16.F32 R64, gdesc[UR56], R64, gsb0 ;  /* 0x00200000384079f0 */ /* 0x000fe20008000840 */
[----:B------:R-:W-:Y:S02]  /*3950*/  R2UR UR57, R0 ;  /* 0x00000000003972ca */ /* 0x000fe400000e0000 */
[----:B------:R-:W-:Y:S01]  /*3960*/  R2UR UR56, R3 ;  /* 0x00000000033872ca */ /* 0x000fe200000e0000 */
[----:B------:R-:W-:Y:S02]  /*3970*/  WARPGROUP.DEPBAR.LE gsb0, 0x0 ;  /* 0x00008000000079c5 */ /* 0x000fe40000010000 */
[----:B------:R-:W-:-:S06]  /*3980*/  WARPGROUP.ARRIVE ;  /* 0x00000000000079c5 */ /* 0x000fcc0000000000 */
[----:B------:R-:W-:Y:S01]  /*3990*/  HGMMA.64x16x16.F32 R56, gdesc[UR36], R56, gsb0 ;  /* 0x00200000243879f0 */ /* 0x000fe20008000838 */
        /* <DEDUP_REMOVED lines=25> */
.L_x_2984:
[----:B------:R-:W-:Y:S01]  /*3b30*/  IMAD.IADD R3, R212, 0x1, R81 ;  /* 0x00000001d4037824 */ /* 0x000fe200078e0251 */
[----:B------:R-:W2:Y:S01]  /*3b40*/  LDL R82, [R1+0x4] ;  /* 0x0000040001527983 */ /* 0x000ea20000100800 */
[----:B------:R-:W-:Y:S01]  /*3b50*/  P2R R80, PR, RZ, 0x1 ;  /* 0x00000001ff507803 */ /* 0x000fe20000000000 */
[----:B------:R-:W-:Y:S01]  /*3b60*/  ULDC UR4, c[0x0][0x988] ;  /* 0x0002620000047ab9 */ /* 0x000fe20000000800 */
[----:B------:R-:W-:-:S05]  /*3b70*/  IMAD R3, R120, -0x70, R3 ;  /* 0xffffff9078037824 */ /* 0x000fca00078e0203 */
[C---:B------:R-:W-:Y:S02]  /*3b80*/  ISETP.GT.AND P6, PT, R3.reuse, RZ, PT ;  /* 0x000000ff0300720c */ /* 0x040fe40003fc4270 */
[C---:B------:R-:W-:Y:S02]  /*3b90*/  ISETP.GT.AND P5, PT, R3.reuse, 0x1, PT ;  /* 0x000000010300780c */ /* 0x040fe40003fa4270 */
[----:B------:R-:W-:Y:S02]  /*3ba0*/  ISETP.GT.AND P4, PT, R3, 0x8, PT ;  /* 0x000000080300780c */ /* 0x000fe40003f84270 */
[----:B------:R-:W-:Y:S02]  /*3bb0*/  FSEL R21, R72, -INF , P6 ;  /* 0xff80000048157808 */ /* 0x000fe40003000000 */
[----:B------:R-:W-:Y:S02]  /*3bc0*/  FSEL R73, R73, -INF , P5 ;  /* 0xff80000049497808 */ /* 0x000fe40002800000 */
[----:B------:R-:W-:-:S02]  /*3bd0*/  ISETP.GT.AND P3, PT, R3, 0x9, PT ;  /* 0x000000090300780c */ /* 0x000fc40003f64270 */
[----:B------:R-:W-:Y:S02]  /*3be0*/  FSEL R83, R76, -INF , P4 ;  /* 0xff8000004c537808 */ /* 0x000fe40002000000 */
[----:B------:R-:W-:Y:S02]  /*3bf0*/  FMNMX.FTZ R0, R21, R73, !PT ;  /* 0x0000004915007209 */ /* 0x000fe40007810000 */
[----:B------:R-:W-:Y:S02]  /*3c00*/  ISETP.GT.AND P1, PT, R3, 0x10, PT ;  /* 0x000000100300780c */ /* 0x000fe40003f24270 */
[----:B------:R-:W-:Y:S02]  /*3c10*/  FSEL R77, R77, -INF , P3 ;  /* 0xff8000004d4d7808 */ /* 0x000fe40001800000 */
[----:B------:R-:W-:Y:S02]  /*3c20*/  FMNMX.FTZ R0, R83, R0, !PT ;  /* 0x0000000053007209 */ /* 0x000fe40007810000 */
[----:B------:R-:W-:-:S02]  /*3c30*/  ISETP.GT.AND P2, PT, R3, 0x11, PT ;  /* 0x000000110300780c */ /* 0x000fc40003f44270 */
[----:B------:R-:W-:Y:S02]  /*3c40*/  FSEL R85, R64, -INF , P1 ;  /* 0xff80000040557808 */ /* 0x000fe40000800000 */
[----:B------:R-:W-:Y:S02]  /*3c50*/  FMNMX.FTZ R0, R77, R0, !PT ;  /* 0x000000004d007209 */ /* 0x000fe40007810000 */
[----:B------:R-:W-:Y:S02]  /*3c60*/  FSEL R5, R74, -INF , P6 ;  /* 0xff8000004a057808 */ /* 0x000fe40003000000 */
[----:B------:R-:W-:Y:S02]  /*3c70*/  ISETP.GT.AND P6, PT, R3, 0x18, PT ;  /* 0x000000180300780c */ /* 0x000fe40003fc4270 */
[----:B------:R-:W-:Y:S02]  /*3c80*/  FSEL R65, R65, -INF , P2 ;  /* 0xff80000041417808 */ /* 0x000fe40001000000 */
[----:B------:R-:W-:-:S02]  /*3c90*/  FMNMX.FTZ R0, R85, R0, !PT ;  /* 0x0000000055007209 */ /* 0x000fc40007810000 */
[----:B------:R-:W-:Y:S02]  /*3ca0*/  FSEL R75, R75, -INF , P5 ;  /* 0xff8000004b4b7808 */ /* 0x000fe40002800000 */
[----:B------:R-:W-:Y:S02]  /*3cb0*/  ISETP.GT.AND P5, PT, R3, 0x19, PT ;  /* 0x000000190300780c */ /* 0x000fe40003fa4270 */
[----:B------:R-:W-:Y:S02]  /*3cc0*/  FSEL R87, R68, -INF , P6 ;  /* 0xff80000044577808 */ /* 0x000fe40003000000 */
[----:B------:R-:W-:Y:S02]  /*3cd0*/  FMNMX.FTZ R0, R65, R0, !PT ;  /* 0x0000000041007209 */ /* 0x000fe40007810000 */
[----:B------:R-:W-:Y:S02]  /*3ce0*/  FSEL R7, R78, -INF , P4 ;  /* 0xff8000004e077808 */ /* 0x000fe40002000000 */
        /* <DEDUP_REMOVED lines=43> */
[----:B------:R-:W-:Y:S02]  /*3fa0*/  ISETP.GT.AND P0, PT, R3, 0x49, PT ;  /* 0x000000490300780c */ /* 0x000fe40003f04270 */
[----:B------:R-:W-:Y:S02]  /*3fb0*/  FSEL R105, R44, -INF , P6 ;  /* 0xff8000002c697808 */ /* 0x000fe40003000000 */
[----:B------:R-:W-:Y:S02]  /*3fc0*/  FMNMX.FTZ R0, R103, R0, !PT ;  /* 0x0000000067007209 */ /* 0x000fe40007810000 */
[----:B------:R-:W-:Y:S02]  /*3fd0*/  FSEL R51, R51, -INF , P5 ;  /* 0xff80000033337808 */ /* 0x000fe40002800000 */
[----:B------:R-:W-:Y:S02]  /*3fe0*/  ISETP.GT.AND P5, PT, R3, 0x50, PT ;  /* 0x000000500300780c */ /* 0x000fe40003fa4270 */
[----:B------:R-:W-:-:S02]  /*3ff0*/  FSEL R107, R45, -INF , P0 ;  /* 0xff8000002d6b7808 */ /* 0x000fc40000000000 */
[----:B------:R-:W-:Y:S02]  /*4000*/  FMNMX.FTZ R0, R105, R0, !PT ;  /* 0x0000000069007209 */ /* 0x000fe40007810000 */
        /* <DEDUP_REMOVED lines=12> */
[----:B------:R-:W-:Y:S02]  /*40d0*/  FSEL R115, R37, -INF , P2 ;  /* 0xff80000025737808 */ /* 0x000fe40001000000 */
[----:B------:R-:W-:Y:S02]  /*40e0*/  FMNMX.FTZ R0, R113, R0, !PT ;  /* 0x0000000071007209 */ /* 0x000fe40007810000 */
[----:B------:R-:W-:Y:S02]  /*40f0*/  ISETP.GT.AND P3, PT, R3, 0x60, PT ;  /* 0x000000600300780c */ /* 0x000fe40003f64270 */
[----:B------:R-:W-:Y:S02]  /*4100*/  FSEL R53, R54, -INF , P4 ;  /* 0xff80000036357808 */ /* 0x000fe40002000000 */
[----:B------:R-:W-:-:S02]  /*4110*/  FSEL R117, R24, -INF , P3 ;  /* 0xff80000018757808 */ /* 0x000fc40001800000 */
[----:B------:R-:W-:Y:S02]  /*4120*/  FMNMX.FTZ R0, R115, R0, !PT ;  /* 0x0000000073007209 */ /* 0x000fe40007810000 */
[----:B------:R-:W-:Y:S02]  /*4130*/  ISETP.GT.AND P4, PT, R3, 0x61, PT ;  /* 0x000000610300780c */ /* 0x000fe40003f84270 */
[----:B------:R-:W-:Y:S02]  /*4140*/  FMNMX.FTZ R0, R117, R0, !PT ;  /* 0x0000000075007209 */ /* 0x000fe40007810000 */
[----:B------:R-:W-:Y:S02]  /*4150*/  FSEL R119, R25, -INF , P4 ;  /* 0xff80000019777808 */ /* 0x000fe40002000000 */
[----:B------:R-:W-:Y:S02]  /*4160*/  ISETP.GT.AND P5, PT, R3, 0x68, PT ;  /* 0x000000680300780c */ /* 0x000fe40003fa4270 */
[----:B------:R-:W-:-:S02]  /*4170*/  FMNMX.FTZ R0, R119, R0, !PT ;  /* 0x0000000077007209 */ /* 0x000fc40007810000 */
[----:B------:R-:W-:Y:S02]  /*4180*/  FSEL R121, R28, -INF , P5 ;  /* 0xff8000001c797808 */ /* 0x000fe40002800000 */
[----:B------:R-:W-:Y:S02]  /*4190*/  ISETP.GT.AND P6, PT, R3, 0x69, PT ;  /* 0x000000690300780c */ /* 0x000fe40003fc4270 */
[----:B------:R-:W-:Y:S02]  /*41a0*/  FMNMX.FTZ R0, R121, R0, !PT ;  /* 0x0000000079007209 */ /* 0x000fe40007810000 */
[----:B------:R-:W-:Y:S02]  /*41b0*/  FSEL R123, R29, -INF , P6 ;  /* 0xff8000001d7b7808 */ /* 0x000fe40003000000 */
[----:B------:R-:W-:Y:S02]  /*41c0*/  P2R R20, PR, RZ, 0x4 ;  /* 0x00000004ff147803 */ /* 0x000fe40000000000 */
[----:B------:R-:W-:Y:S01]  /*41d0*/  FMNMX.FTZ R6, R123, R0, !PT ;  /* 0x000000007b067209 */ /* 0x000fe20007810000 */
[----:B------:R-:W-:Y:S01]  /*41e0*/  IMAD.U32 R0, RZ, RZ, UR4 ;  /* 0x00000004ff007e24 */ /* 0x000fe2000f8e00ff */
[----:B------:R-:W-:-:S02]  /*41f0*/  ISETP.GT.AND P2, PT, R3, 0x48, PT ;  /* 0x000000480300780c */ /* 0x000fc40003f44270 */
[----:B------:R-:W-:Y:S01]  /*4200*/  P2R R32, PR, RZ, 0x2 ;  /* 0x00000002ff207803 */ /* 0x000fe20000000000 */
[----:B------:R-:W1:Y:S01]  /*4210*/  SHFL.BFLY PT, R25, R6, 0x2, 0x1f ;  /* 0x0c401f0006197f89 */ /* 0x000e6200000e0000 */
[C---:B------:R-:W-:Y:S02]  /*4220*/  ISETP.GT.AND P1, PT, R3.reuse, 0x49, PT ;  /* 0x000000490300780c */ /* 0x040fe40003f24270 */
[----:B------:R-:W-:Y:S02]  /*4230*/  FSEL R45, R46, -INF , P2 ;  /* 0xff8000002e2d7808 */ /* 0x000fe40001000000 */
[----:B------:R-:W-:Y:S02]  /*4240*/  P2R R33, PR, RZ, 0x1 ;  /* 0x00000001ff217803 */ /* 0x000fe40000000000 */
[----:B------:R-:W-:Y:S02]  /*4250*/  ISETP.GT.AND P0, PT, R3, 0x50, PT ;  /* 0x000000500300780c */ /* 0x000fe40003f04270 */
[----:B------:R-:W-:-:S02]  /*4260*/  FSEL R47, R47, -INF , P1 ;  /* 0xff8000002f2f7808 */ /* 0x000fc40000800000 */
[----:B------:R-:W-:Y:S02]  /*4270*/  P2R R14, PR, RZ, 0x8 ;  /* 0x00000008ff0e7803 */ /* 0x000fe40000000000 */
[----:B------:R-:W-:Y:S02]  /*4280*/  FSEL R37, R34, -INF , P0 ;  /* 0xff80000022257808 */ /* 0x000fe40000000000 */
[----:B------:R-:W-:Y:S02]  /*4290*/  ISETP.NE.AND P0, PT, R33, RZ, PT ;  /* 0x000000ff2100720c */ /* 0x000fe40003f05270 */
[----:B------:R-:W-:Y:S02]  /*42a0*/  ISETP.NE.AND P1, PT, R32, RZ, PT ;  /* 0x000000ff2000720c */ /* 0x000fe40003f25270 */
[----:B------:R-:W-:Y:S02]  /*42b0*/  FSEL R35, R35, -INF , P0 ;  /* 0xff80000023237808 */ /* 0x000fe40000000000 */
[----:B------:R-:W-:-:S02]  /*42c0*/  ISETP.NE.AND P2, PT, R20, RZ, PT ;  /* 0x000000ff1400720c */ /* 0x000fc40003f45270 */
[----:B------:R-:W-:Y:S02]  /*42d0*/  FSEL R27, R27, -INF , P4 ;  /* 0xff8000001b1b7808 */ /* 0x000fe40002000000 */
[----:B-1----:R-:W-:Y:S02]  /*42e0*/  FMNMX.FTZ R25, R6, R25, !PT ;  /* 0x0000001906197209 */ /* 0x002fe40007810000 */
[----:B------:R-:W-:Y:S02]  /*42f0*/  FMNMX.FTZ R6, R5, R75, !PT ;  /* 0x0000004b05067209 */ /* 0x000fe40007810000 */
[----:B------:R-:W-:Y:S01]  /*4300*/  FSEL R39, R39, -INF , P2 ;  /* 0xff80000027277808 */ /* 0x000fe20001000000 */
[----:B------:R-:W1:Y:S01]  /*4310*/  SHFL.BFLY PT, R4, R25, 0x1, 0x1f ;  /* 0x0c201f0019047f89 */ /* 0x000e6200000e0000 */
[----:B------:R-:W-:Y:S02]  /*4320*/  FMNMX.FTZ R6, R7, R6, !PT ;  /* 0x0000000607067209 */ /* 0x000fe40007810000 */
[----:B------:R-:W-:-:S02]  /*4330*/  FSEL R31, R31, -INF , P6 ;  /* 0xff8000001f1f7808 */ /* 0x000fc40003000000 */
[----:B------:R-:W-:Y:S02]  /*4340*/  FMNMX.FTZ R6, R79, R6, !PT ;  /* 0x000000064f067209 */ /* 0x000fe40007810000 */
[----:B------:R-:W-:Y:S02]  /*4350*/  ISETP.GE.AND P2, PT, R81, 0x71, PT ;  /* 0x000000715100780c */ /* 0x000fe40003f46270 */
[----:B------:R-:W-:Y:S02]  /*4360*/  FMNMX.FTZ R6, R9, R6, !PT ;  /* 0x0000000609067209 */ /* 0x000fe40007810000 */
[----:B------:R-:W-:Y:S02]  /*4370*/  ISETP.NE.AND P0, PT, R80, RZ, PT ;  /* 0x000000ff5000720c */ /* 0x000fe40003f05270 */
[----:B------:R-:W-:Y:S02]  /*4380*/  CS2R R80, SRZ ;  /* 0x0000000000507805 */ /* 0x000fe4000001ff00 */
[----:B------:R-:W-:-:S04]  /*4390*/  FMNMX.FTZ R6, R67, R6, !PT ;  /* 0x0000000643067209 */ /* 0x000fc80007810000 */
[----:B------:R-:W-:-:S04]  /*43a0*/  FMNMX.FTZ R6, R11, R6, !PT ;  /* 0x000000060b067209 */ /* 0x000fc80007810000 */
[----:B------:R-:W-:Y:S02]  /*43b0*/  FMNMX.FTZ R6, R71, R6, !PT ;  /* 0x0000000647067209 */ /* 0x000fe40007810000 */
[----:B-1----:R-:W-:Y:S02]  /*43c0*/  FMNMX.FTZ R4, R25, R4, !PT ;  /* 0x0000000419047209 */ /* 0x002fe40007810000 */
        /* <DEDUP_REMOVED lines=52> */
[--C-:B------:R-:W-:Y:S01]  /*4710*/  FFMA.FTZ R119, R119, R0, -R12.reuse ;  /* 0x0000000077777223 */ /* 0x100fe2000001080c */
[----:B------:R-:W-:Y:S01]  /*4720*/  FMNMX.FTZ R6, R39, R6, !PT ;  /* 0x0000000627067209 */ /* 0x000fe20007810000 */
[-CC-:B------:R-:W-:Y:S01]  /*4730*/  FFMA.FTZ R121, R121, R0.reuse, -R12.reuse ;  /* 0x0000000079797223 */ /* 0x180fe2000001080c */
[----:B------:R-:W-:Y:S01]  /*4740*/  FFMA.FTZ R12, R123, R0, -R12 ;  /* 0x000000007b0c7223 */ /* 0x000fe2000001080c */
[----:B------:R-:W2:Y:S01]  /*4750*/  MUFU.EX2 R25, R25 ;  /* 0x0000001900197308 */ /* 0x000ea20000000800 */
[----:B------:R-:W-:-:S02]  /*4760*/  FMNMX.FTZ R6, R61, R6, !PT ;  /* 0x000000063d067209 */ /* 0x000fc40007810000 */
[----:B------:R-:W-:Y:S02]  /*4770*/  CS2R R88, SRZ ;  /* 0x0000000000587805 */ /* 0x000fe4000001ff00 */
[----:B------:R-:W-:Y:S02]  /*4780*/  CS2R R86, SRZ ;  /* 0x0000000000567805 */ /* 0x000fe4000001ff00 */
[----:B------:R-:W-:Y:S02]  /*4790*/  CS2R R84, SRZ ;  /* 0x0000000000547805 */ /* 0x000fe4000001ff00 */
[----:B------:R-:W-:Y:S02]  /*47a0*/  FMNMX.FTZ R6, R27, R6, !PT ;  /* 0x000000061b067209 */ /* 0x000fe40007810000 */
[----:B------:R-:W-:Y:S02]  /*47b0*/  CS2R R76, SRZ ;  /* 0x00000000004c7805 */ /* 0x000fe4000001ff00 */
[----:B------:R-:W-:Y:S01]  /*47c0*/  CS2R R72, SRZ ;  /* 0x0000000000487805 */ /* 0x000fe2000001ff00 */
[----:B------:R-:W-:Y:S01]  /*47d0*/  MUFU.EX2 R196, R196 ;  /* 0x000000c400c47308 */ /* 0x000fe20000000800 */
[----:B------:R-:W-:-:S04]  /*47e0*/  FMNMX.FTZ R6, R65, R6, !PT ;  /* 0x0000000641067209 */ /* 0x000fc80007810000 */
[----:B------:R-:W-:-:S03]  /*47f0*/  FMNMX.FTZ R6, R31, R6, !PT ;  /* 0x000000061f067209 */ /* 0x000fc60007810000 */
[----:B------:R-:W-:Y:S02]  /*4800*/  MUFU.EX2 R29, R29 ;  /* 0x0000001d001d7308 */ /* 0x000fe40000000800 */
[----:B-1----:R-:W3:Y:S06]  /*4810*/  SHFL.BFLY PT, R3, R6, 0x2, 0x1f ;  /* 0x0c401f0006037f89 */ /* 0x002eec00000e0000 */
[----:B------:R-:W-:Y:S08]  /*4820*/  MUFU.EX2 R198, R198 ;  /* 0x000000c600c67308 */ /* 0x000ff00000000800 */
[----:B------:R-:W-:Y:S08]  /*4830*/  MUFU.EX2 R33, R33 ;  /* 0x0000002100217308 */ /* 0x000ff00000000800 */
[----:B------:R-:W-:Y:S01]  /*4840*/  MUFU.EX2 R192, R192 ;  /* 0x000000c000c07308 */ /* 0x000fe20000000800 */
[----:B---3--:R-:W-:-:S05]  /*4850*/  FMNMX.FTZ R10, R6, R3, !PT ;  /* 0x00000003060a7209 */ /* 0x008fca0007810000 */
[----:B------:R-:W1:Y:S02]  /*4860*/  SHFL.BFLY PT, R3, R10, 0x1, 0x1f ;  /* 0x0c201f000a037f89 */ /* 0x000e6400000e0000 */
[----:B------:R-:W-:Y:S08]  /*4870*/  MUFU.EX2 R91, R91 ;  /* 0x0000005b005b7308 */ /* 0x000ff00000000800 */
[----:B------:R-:W-:Y:S08]  /*4880*/  MUFU.EX2 R93, R93 ;  /* 0x0000005d005d7308 */ /* 0x000ff00000000800 */
[----:B------:R3:W-:Y:S01]  /*4890*/  MUFU.EX2 R188, R95 ;  /* 0x0000005f00bc7308 */ /* 0x0007e20000000800 */
[----:B-1----:R-:W-:-:S07]  /*48a0*/  FMNMX.FTZ R3, R10, R3, !PT ;  /* 0x000000030a037209 */ /* 0x002fce0007810000 */
[----:B------:R-:W-:Y:S01]  /*48b0*/  MUFU.EX2 R97, R97 ;  /* 0x0000006100617308 */ /* 0x000fe20000000800 */
[----:B---3--:R-:W-:Y:S02]  /*48c0*/  CS2R R94, SRZ ;  /* 0x00000000005e7805 */ /* 0x008fe4000001ff00 */
[C---:B------:R-:W-:Y:S01]  /*48d0*/  FSETP.NEU.FTZ.AND P1, PT, R3.reuse, -INF , PT ;  /* 0xff8000000300780b */ /* 0x040fe20003f3d000 */
[----:B------:R-:W-:-:S04]  /*48e0*/  FMUL.FTZ R6, R3, R0 ;  /* 0x0000000003067220 */ /* 0x000fc80000410000 */
[----:B------:R-:W-:Y:S01]  /*48f0*/  MUFU.EX2 R190, R99 ;  /* 0x0000006300be7308 */ /* 0x000fe20000000800 */
[----:B------:R-:W-:Y:S02]  /*4900*/  FSEL R6, R6, RZ, P1 ;  /* 0x000000ff06067208 */ /* 0x000fe40000800000 */
[----:B------:R-:W-:-:S03]  /*4910*/  ISETP.NE.AND P1, PT, R23, RZ, PT ;  /* 0x000000ff1700720c */ /* 0x000fc60003f25270 */
        /* <DEDUP_REMOVED lines=14> */
[----:B----4-:R-:W-:Y:S01]  /*4a00*/  FADD.FTZ R67, R200, R21 ;  /* 0x00000015c8437221 */ /* 0x010fe20000010000 */
[-CC-:B------:R-:W-:Y:S01]  /*4a10*/  FFMA.FTZ R43, R43, R0.reuse, -R6.reuse ;  /* 0x000000002b2b7223 */ /* 0x180fe20000010806 */
[-CC-:B------:R-:W-:Y:S01]  /*4a20*/  FFMA.FTZ R63, R63, R0.reuse, -R6.reuse ;  /* 0x000000003f3f7223 */ /* 0x180fe20000010806 */
[----:B------:R-:W-:Y:S01]  /*4a30*/  FFMA.FTZ R49, R49, R0, -R6 ;  /* 0x0000000031317223 */ /* 0x000fe20000010806 */
[----:B-----5:R-:W-:Y:S01]  /*4a40*/  FADD.FTZ R32, R202, R67 ;  /* 0x00000043ca207221 */ /* 0x020fe20000010000 */
[----:B------:R-:W-:-:S02]  /*4a50*/  @P1 VIADD R2, R2, 0x36840 ;  /* 0x0003684002021836 */ /* 0x000fc40000000000 */
[-CC-:B------:R-:W-:Y:S01]  /*4a60*/  FFMA.FTZ R53, R53, R0.reuse, -R6.reuse ;  /* 0x0000000035357223 */ /* 0x180fe20000010806 */
[----:B------:R-:W1:Y:S01]  /*4a70*/  MUFU.EX2 R10, R75 ;  /* 0x0000004b000a7308 */ /* 0x000e620000000800 */
[-CC-:B------:R-:W-:Y:S01]  /*4a80*/  FFMA.FTZ R55, R55, R0.reuse, -R6.reuse ;  /* 0x0000000037377223 */ /* 0x180fe20000010806 */
[-C--:B------:R-:W-:Y:S01]  /*4a90*/  FFMA.FTZ R41, R41, R0.reuse, -R6 ;  /* 0x0000000029297223 */ /* 0x080fe20000010806 */
[----:B--2---:R-:W-:Y:S01]  /*4aa0*/  @P1 PRMT R2, R82, 0x654, R2 ;  /* 0x0000065452021816 */ /* 0x004fe20000000002 */
[-CC-:B------:R-:W-:Y:S01]  /*4ab0*/  FFMA.FTZ R47, R47, R0.reuse, -R6.reuse ;  /* 0x000000002f2f7223 */ /* 0x180fe20000010806 */
[--C-:B------:R-:W-:Y:S01]  /*4ac0*/  FFMA.FTZ R45, R45, R0, -R6.reuse ;  /* 0x000000002d2d7223 */ /* 0x100fe20000010806 */
[----:B------:R-:W-:Y:S01]  /*4ad0*/  F2FP.F16.F32.PACK_AB R200, R21, R200 ;  /* 0x000000c815c8723e */ /* 0x000fe200000000ff */
[----:B------:R2:W-:Y:S01]  /*4ae0*/  @P1 SYNCS.ARRIVE.TRANS64.RED.A1T0 RZ, [R2+URZ], RZ ;  /* 0x000000ff02ff19a7 */ /* 0x0005e2000810043f */
        /* <DEDUP_REMOVED lines=9> */
[----:B------:R-:W-:Y:S01]  /*4b80*/  FFMA.FTZ R31, R31, R0, -R6 ;  /* 0x000000001f1f7223 */ /* 0x000fe20000010806 */
[----:B------:R-:W-:-:S02]  /*4b90*/  F2FP.F16.F32.PACK_AB R202, R25, R202 ;  /* 0x000000ca19ca723e */ /* 0x000fc400000000ff */
[----:B------:R-:W-:Y:S02]  /*4ba0*/  CS2R R98, SRZ ;  /* 0x0000000000627805 */ /* 0x000fe4000001ff00 */
[----:B-1----:R-:W-:Y:S02]  /*4bb0*/  F2FP.F16.F32.PACK_AB R201, R10, R5 ;  /* 0x000000050ac9723e */ /* 0x002fe400000000ff */
[----:B------:R-:W-:Y:S02]  /*4bc0*/  CS2R R82, SRZ ;  /* 0x0000000000527805 */ /* 0x000fe4000001ff00 */
[----:B------:R-:W-:Y:S02]  /*4bd0*/  CS2R R74, SRZ ;  /* 0x00000000004a7805 */ /* 0x000fe4000001ff00 */
[----:B------:R-:W-:Y:S01]  /*4be0*/  CS2R R66, SRZ ;  /* 0x0000000000427805 */ /* 0x000fe2000001ff00 */
[----:B------:R1:W4:Y:S01]  /*4bf0*/  MUFU.EX2 R14, R79 ;  /* 0x0000004f000e7308 */ /* 0x0003220000000800 */
[----:B---3--:R-:W-:-:S04]  /*4c00*/  FADD.FTZ R59, R25, R32 ;  /* 0x00000020193b7221 */ /* 0x008fc80000010000 */
[----:B------:R-:W-:Y:S01]  /*4c10*/  FADD.FTZ R34, R196, R59 ;  /* 0x0000003bc4227221 */ /* 0x000fe20000010000 */
[C---:B------:R-:W-:Y:S02]  /*4c20*/  F2FP.F16.F32.PACK_AB R196, R29.reuse, R196 ;  /* 0x000000c41dc4723e */ /* 0x040fe400000000ff */
[----:B------:R-:W3:Y:S01]  /*4c30*/  MUFU.EX2 R9, R9 ;  /* 0x0000000900097308 */ /* 0x000ee20000000800 */
[----:B------:R-:W-:Y:S01]  /*4c40*/  FADD.FTZ R59, R29, R34 ;  /* 0x000000221d3b7221 */ /* 0x000fe20000010000 */
[----:B------:R-:W-:Y:S01]  /*4c50*/  FADD.FTZ R34, R5, R10 ;  /* 0x0000000a05227221 */ /* 0x000fe20000010000 */
[----:B-1----:R-:W-:Y:S02]  /*4c60*/  CS2R R78, SRZ ;  /* 0x00000000004e7805 */ /* 0x002fe4000001ff00 */
[----:B------:R-:W-:Y:S01]  /*4c70*/  FADD.FTZ R36, R198, R59 ;  /* 0x0000003bc6247221 */ /* 0x000fe20000010000 */
[C---:B------:R-:W-:Y:S02]  /*4c80*/  F2FP.F16.F32.PACK_AB R198, R33.reuse, R198 ;  /* 0x000000c621c6723e */ /* 0x040fe400000000ff */
[----:B------:R-:W-:Y:S01]  /*4c90*/  MUFU.EX2 R11, R11 ;  /* 0x0000000b000b7308 */ /* 0x000fe20000000800 */
[----:B------:R-:W-:Y:S01]  /*4ca0*/  FADD.FTZ R59, R33, R36 ;  /* 0x00000024213b7221 */ /* 0x000fe20000010000 */
[----:B----4-:R-:W-:-:S03]  /*4cb0*/  F2FP.F16.F32.PACK_AB R203, R14, R7 ;  /* 0x000000070ecb723e */ /* 0x010fc600000000ff */
[----:B------:R-:W-:Y:S01]  /*4cc0*/  FADD.FTZ R38, R192, R59 ;  /* 0x0000003bc0267221 */ /* 0x000fe20000010000 */
[C---:B------:R-:W-:Y:S02]  /*4cd0*/  F2FP.F16.F32.PACK_AB R192, R69.reuse, R192 ;  /* 0x000000c045c0723e */ /* 0x040fe400000000ff */
[----:B------:R-:W-:Y:S01]  /*4ce0*/  CS2R R58, SRZ ;  /* 0x00000000003a7805 */ /* 0x000fe2000001ff00 */
[----:B------:R1:W-:Y:S01]  /*4cf0*/  MUFU.EX2 R30, R51 ;  /* 0x00000033001e7308 */ /* 0x0003e20000000800 */
[----:B------:R-:W-:Y:S01]  /*4d00*/  FADD.FTZ R38, R69, R38 ;  /* 0x0000002645267221 */ /* 0x000fe20000010000 */
[----:B---3--:R-:W-:Y:S02]  /*4d10*/  F2FP.F16.F32.PACK_AB R197, R20, R9 ;  /* 0x0000000914c5723e */ /* 0x008fe400000000ff */
[----:B------:R-:W-:-:S04]  /*4d20*/  CS2R R68, SRZ ;  /* 0x0000000000447805 */ /* 0x000fc8000001ff00 */
[----:B------:R3:W4:Y:S01]  /*4d30*/  MUFU.EX2 R24, R71 ;  /* 0x0000004700187308 */ /* 0x0007220000000800 */
[----:B-1----:R-:W-:Y:S01]  /*4d40*/  FADD.FTZ R51, R7, R34 ;  /* 0x0000002207337221 */ /* 0x002fe20000010000 */
[----:B------:R-:W-:-:S03]  /*4d50*/  IMAD.MOV.U32 R7, RZ, RZ, 0x3f800000 ;  /* 0x3f800000ff077424 */ /* 0x000fc600078e00ff */
[----:B------:R-:W-:-:S03]  /*4d60*/  FADD.FTZ R36, R14, R51 ;  /* 0x000000330e247221 */ /* 0x000fc60000010000 */
[----:B------:R-:W1:Y:S01]  /*4d70*/  MUFU.EX2 R13, R13 ;  /* 0x0000000d000d7308 */ /* 0x000e620000000800 */
[----:B------:R-:W-:Y:S01]  /*4d80*/  FADD.FTZ R51, R9, R36 ;  /* 0x0000002409337221 */ /* 0x000fe20000010000 */
[----:B---3--:R-:W-:-:S03]  /*4d90*/  CS2R R70, SRZ ;  /* 0x0000000000467805 */ /* 0x008fc6000001ff00 */
[----:B------:R-:W-:Y:S01]  /*4da0*/  FADD.FTZ R36, R20, R51 ;  /* 0x0000003314247221 */ /* 0x000fe20000010000 */
[----:B------:R-:W-:Y:S02]  /*4db0*/  FADD.FTZ R51, R91, R38 ;  /* 0x000000265b337221 */ /* 0x000fe40000010000 */
[----:B------:R-:W3:Y:S01]  /*4dc0*/  MUFU.EX2 R15, R15 ;  /* 0x0000000f000f7308 */ /* 0x000ee20000000800 */
[----:B----4-:R-:W-:Y:S01]  /*4dd0*/  F2FP.F16.F32.PACK_AB R199, R24, R11 ;  /* 0x0000000b18c7723e */ /* 0x010fe200000000ff */
[C---:B------:R-:W-:Y:S01]  /*4de0*/  FADD.FTZ R40, R194.reuse, R51 ;  /* 0x00000033c2287221 */ /* 0x040fe20000010000 */
[----:B------:R-:W-:Y:S02]  /*4df0*/  F2FP.F16.F32.PACK_AB R194, R194, R91 ;  /* 0x0000005bc2c2723e */ /* 0x000fe400000000ff */
[----:B------:R-:W-:Y:S01]  /*4e00*/  CS2R R90, SRZ ;  /* 0x00000000005a7805 */ /* 0x000fe2000001ff00 */
[----:B------:R-:W-:Y:S02]  /*4e10*/  FADD.FTZ R51, R93, R40 ;  /* 0x000000285d337221 */ /* 0x000fe40000010000 */
[----:B------:R4:W-:Y:S01]  /*4e20*/  MUFU.EX2 R34, R43 ;  /* 0x0000002b00227308 */ /* 0x0009e20000000800 */
[----:B-1----:R-:W-:-:S07]  /*4e30*/  F2FP.F16.F32.PACK_AB R193, R26, R13 ;  /* 0x0000000d1ac1723e */ /* 0x002fce00000000ff */
[----:B------:R1:W5:Y:S01]  /*4e40*/  MUFU.EX2 R28, R63 ;  /* 0x0000003f001c7308 */ /* 0x0003620000000800 */
[----:B----4-:R-:W-:-:S04]  /*4e50*/  FADD.FTZ R43, R11, R36 ;  /* 0x000000240b2b7221 */ /* 0x010fc80000010000 */
[----:B------:R-:W-:-:S03]  /*4e60*/  FADD.FTZ R38, R24, R43 ;  /* 0x0000002b18267221 */ /* 0x000fc60000010000 */
[----:B------:R-:W-:Y:S01]  /*4e70*/  MUFU.EX2 R101, R101 ;  /* 0x0000006500657308 */ /* 0x000fe20000000800 */
[----:B------:R-:W-:Y:S01]  /*4e80*/  FADD.FTZ R43, R13, R38 ;  /* 0x000000260d2b7221 */ /* 0x000fe20000010000 */
[C---:B------:R-:W-:Y:S01]  /*4e90*/  FADD.FTZ R38, R188.reuse, R51 ;  /* 0x00000033bc267221 */ /* 0x040fe20000010000 */
[----:B------:R-:W-:Y:S02]  /*4ea0*/  F2FP.F16.F32.PACK_AB R188, R188, R93 ;  /* 0x0000005dbcbc723e */ /* 0x000fe400000000ff */
[----:B------:R-:W-:Y:S01]  /*4eb0*/  CS2R R92, SRZ ;  /* 0x00000000005c7805 */ /* 0x000fe2000001ff00 */
[----:B--2---:R-:W-:Y:S01]  /*4ec0*/  FADD.FTZ R2, R26, R43 ;  /* 0x0000002b1a027221 */ /* 0x004fe20000010000 */
[----:B------:R-:W-:Y:S01]  /*4ed0*/  FADD.FTZ R51, R97, R38 ;  /* 0x0000002661337221 */ /* 0x000fe20000010000 */
[----:B-1----:R-:W-:Y:S01]  /*4ee0*/  CS2R R62, SRZ ;  /* 0x00000000003e7805 */ /* 0x002fe2000001ff00 */
[----:B------:R-:W1:Y:S01]  /*4ef0*/  MUFU.EX2 R49, R49 ;  /* 0x0000003100317308 */ /* 0x000e620000000800 */
[----:B---3--:R-:W-:Y:S01]  /*4f00*/  FADD.FTZ R43, R15, R2 ;  /* 0x000000020f2b7221 */ /* 0x008fe20000010000 */
[C---:B------:R-:W-:Y:S01]  /*4f10*/  FADD.FTZ R40, R190.reuse, R51 ;  /* 0x00000033be287221 */ /* 0x040fe20000010000 */
[----:B------:R-:W-:-:S02]  /*4f20*/  F2FP.F16.F32.PACK_AB R190, R190, R97 ;  /* 0x00000061bebe723e */ /* 0x000fc400000000ff */
[----:B------:R-:W-:Y:S01]  /*4f30*/  CS2R R96, SRZ ;  /* 0x0000000000607805 */ /* 0x000fe2000001ff00 */
[C---:B-----5:R-:W-:Y:S01]  /*4f40*/  FADD.FTZ R38, R28.reuse, R43 ;  /* 0x0000002b1c267221 */ /* 0x060fe20000010000 */
[----:B------:R-:W-:Y:S02]  /*4f50*/  F2FP.F16.F32.PACK_AB R195, R28, R15 ;  /* 0x0000000f1cc3723e */ /* 0x000fe400000000ff */
[----:B------:R-:W-:Y:S01]  /*4f60*/  CS2R R50, SRZ ;  /* 0x0000000000327805 */ /* 0x000fe2000001ff00 */
[----:B------:R2:W-:Y:S01]  /*4f70*/  MUFU.EX2 R184, R103 ;  /* 0x0000006700b87308 */ /* 0x0005e20000000800 */
[----:B------:R-:W-:-:S07]  /*4f80*/  CS2R R28, SRZ ;  /* 0x00000000001c7805 */ /* 0x000fce000001ff00 */
[----:B------:R-:W-:Y:S01]  /*4f90*/  MUFU.EX2 R105, R105 ;  /* 0x0000006900697308 */ /* 0x000fe20000000800 */
[----:B-1----:R-:W-:Y:S01]  /*4fa0*/  FADD.FTZ R43, R49, R38 ;  /* 0x00000026312b7221 */ /* 0x002fe20000010000 */
[C---:B------:R-:W-:Y:S02]  /*4fb0*/  F2FP.F16.F32.PACK_AB R189, R30.reuse, R49 ;  /* 0x000000311ebd723e */ /* 0x040fe400000000ff */
[----:B--2---:R-:W-:Y:S02]  /*4fc0*/  CS2R R102, SRZ ;  /* 0x0000000000667805 */ /* 0x004fe4000001ff00 */
[----:B------:R-:W-:Y:S01]  /*4fd0*/  CS2R R48, SRZ ;  /* 0x0000000000307805 */ /* 0x000fe2000001ff00 */
[----:B------:R-:W-:Y:S01]  /*4fe0*/  FADD.FTZ R38, R30, R43 ;  /* 0x0000002b1e267221 */ /* 0x000fe20000010000 */
[----:B------:R-:W1:Y:S08]  /*4ff0*/  MUFU.EX2 R53, R53 ;  /* 0x0000003500357308 */ /* 0x000e700000000800 */
[----:B------:R2:W-:Y:S08]  /*5000*/  MUFU.EX2 R186, R107 ;  /* 0x0000006b00ba7308 */ /* 0x0005f00000000800 */
[----:B------:R3:W4:Y:S01]  /*5010*/  MUFU.EX2 R32, R55 ;  /* 0x0000003700207308 */ /* 0x0007220000000800 */
[----:B-1----:R-:W-:Y:S01]  /*5020*/  FADD.FTZ R21, R53, R38 ;  /* 0x0000002635157221 */ /* 0x002fe20000010000 */
[----:B--2---:R-:W-:-:S06]  /*5030*/  CS2R R106, SRZ ;  /* 0x00000000006a7805 */ /* 0x004fcc000001ff00 */
[----:B------:R-:W1:Y:S01]  /*5040*/  MUFU.EX2 R109, R109 ;  /* 0x0000006d006d7308 */ /* 0x000e620000000800 */
[----:B---3--:R-:W-:-:S07]  /*5050*/  CS2R R54, SRZ ;  /* 0x0000000000367805 */ /* 0x008fce000001ff00 */
[----:B------:R2:W-:Y:S01]  /*5060*/  MUFU.EX2 R36, R47 ;  /* 0x0000002f00247308 */ /* 0x0005e20000000800 */
[C---:B----4-:R-:W-:Y:S01]  /*5070*/  FADD.FTZ R6, R32.reuse, R21 ;  /* 0x0000001520067221 */ /* 0x050fe20000010000 */
[----:B------:R-:W-:Y:S02]  /*5080*/  F2FP.F16.F32.PACK_AB R191, R32, R53 ;  /* 0x0000003520bf723e */ /* 0x000fe400000000ff */
[----:B------:R-:W-:Y:S02]  /*5090*/  CS2R R52, SRZ ;  /* 0x0000000000347805 */ /* 0x000fe4000001ff00 */
[----:B------:R-:W-:Y:S02]  /*50a0*/  CS2R R32, SRZ ;  /* 0x0000000000207805 */ /* 0x000fe4000001ff00 */
[----:B------:R-:W3:Y:S01]  /*50b0*/  MUFU.EX2 R41, R41 ;  /* 0x0000002900297308 */ /* 0x000ee20000000800 */
[----:B--2---:R-:W-:-:S04]  /*50c0*/  FADD.FTZ R47, R101, R40 ;  /* 0x00000028652f7221 */ /* 0x004fc80000010000 */
[C---:B------:R-:W-:Y:S01]  /*50d0*/  FADD.FTZ R40, R184.reuse, R47 ;  /* 0x0000002fb8287221 */ /* 0x040fe20000010000 */
[----:B------:R-:W-:Y:S02]  /*50e0*/  F2FP.F16.F32.PACK_AB R184, R184, R101 ;  /* 0x00000065b8b8723e */ /* 0x000fe400000000ff */
[----:B------:R-:W-:Y:S01]  /*50f0*/  CS2R R100, SRZ ;  /* 0x0000000000647805 */ /* 0x000fe2000001ff00 */
[----:B------:R2:W4:Y:S01]  /*5100*/  MUFU.EX2 R180, R111 ;  /* 0x0000006f00b47308 */ /* 0x0005220000000800 */
[----:B------:R-:W-:Y:S01]  /*5110*/  FADD.FTZ R43, R105, R40 ;  /* 0x00000028692b7221 */ /* 0x000fe20000010000 */
[----:B------:R-:W-:-:S03]  /*5120*/  CS2R R46, SRZ ;  /* 0x00000000002e7805 */ /* 0x000fc6000001ff00 */
[C---:B------:R-:W-:Y:S01]  /*5130*/  FADD.FTZ R40, R186.reuse, R43 ;  /* 0x0000002bba287221 */ /* 0x040fe20000010000 */
[----:B------:R-:W-:Y:S02]  /*5140*/  F2FP.F16.F32.PACK_AB R186, R186, R105 ;  /* 0x00000069baba723e */ /* 0x000fe400000000ff */
[----:B------:R-:W-:Y:S01]  /*5150*/  CS2R R104, SRZ ;  /* 0x0000000000687805 */ /* 0x000fe2000001ff00 */
[----:B------:R-:W5:Y:S01]  /*5160*/  MUFU.EX2 R113, R113 ;  /* 0x0000007100717308 */ /* 0x000f620000000800 */
[----:B-1----:R-:W-:Y:S01]  /*5170*/  FADD.FTZ R25, R109, R40 ;  /* 0x000000286d197221 */ /* 0x002fe20000010000 */
[----:B---3--:R-:W-:Y:S01]  /*5180*/  FADD.FTZ R21, R41, R6 ;  /* 0x0000000629157221 */ /* 0x008fe20000010000 */
[C---:B------:R-:W-:Y:S02]  /*5190*/  F2FP.F16.F32.PACK_AB R185, R34.reuse, R41 ;  /* 0x0000002922b9723e */ /* 0x040fe400000000ff */
[----:B--2---:R-:W-:Y:S01]  /*51a0*/  CS2R R110, SRZ ;  /* 0x00000000006e7805 */ /* 0x004fe2000001ff00 */
[----:B------:R-:W-:-:S02]  /*51b0*/  FADD.FTZ R6, R34, R21 ;  /* 0x0000001522067221 */ /* 0x000fc40000010000 */
[----:B------:R-:W1:Y:S01]  /*51c0*/  MUFU.EX2 R45, R45 ;  /* 0x0000002d002d7308 */ /* 0x000e620000000800 */
[C---:B----4-:R-:W-:Y:S01]  /*51d0*/  FADD.FTZ R40, R180.reuse, R25 ;  /* 0x00000019b4287221 */ /* 0x050fe20000010000 */
[----:B------:R-:W-:Y:S02]  /*51e0*/  F2FP.F16.F32.PACK_AB R180, R180, R109 ;  /* 0x0000006db4b4723e */ /* 0x000fe400000000ff */
[----:B------:R-:W-:-:S04]  /*51f0*/  CS2R R108, SRZ ;  /* 0x00000000006c7805 */ /* 0x000fc8000001ff00 */
[----:B------:R2:W3:Y:S01]  /*5200*/  MUFU.EX2 R182, R115 ;  /* 0x0000007300b67308 */ /* 0x0004e20000000800 */
[----:B-----5:R-:W-:-:S07]  /*5210*/  FADD.FTZ R25, R113, R40 ;  /* 0x0000002871197221 */ /* 0x020fce0000010000 */
[----:B------:R-:W4:Y:S01]  /*5220*/  MUFU.EX2 R117, R117 ;  /* 0x0000007500757308 */ /* 0x000f220000000800 */
[----:B-1----:R-:W-:Y:S01]  /*5230*/  FADD.FTZ R21, R45, R6 ;  /* 0x000000062d157221 */ /* 0x002fe20000010000 */
[C---:B------:R-:W-:Y:S02]  /*5240*/  F2FP.F16.F32.PACK_AB R187, R36.reuse, R45 ;  /* 0x0000002d24bb723e */ /* 0x040fe400000000ff */
[----:B--2---:R-:W-:Y:S02]  /*5250*/  CS2R R114, SRZ ;  /* 0x0000000000727805 */ /* 0x004fe4000001ff00 */
[----:B------:R-:W-:Y:S01]  /*5260*/  CS2R R44, SRZ ;  /* 0x00000000002c7805 */ /* 0x000fe2000001ff00 */
[----:B------:R-:W-:Y:S01]  /*5270*/  FADD.FTZ R6, R36, R21 ;  /* 0x0000001524067221 */ /* 0x000fe20000010000 */
[----:B------:R-:W1:Y:S01]  /*5280*/  MUFU.EX2 R37, R37 ;  /* 0x0000002500257308 */ /* 0x000e620000000800 */
[C---:B---3--:R-:W-:Y:S01]  /*5290*/  FADD.FTZ R42, R182.reuse, R25 ;  /* 0x00000019b62a7221 */ /* 0x048fe20000010000 */
[----:B------:R-:W-:-:S02]  /*52a0*/  F2FP.F16.F32.PACK_AB R182, R182, R113 ;  /* 0x00000071b6b6723e */ /* 0x000fc400000000ff */
[----:B------:R-:W-:-:S04]  /*52b0*/  CS2R R112, SRZ ;  /* 0x0000000000707805 */ /* 0x000fc8000001ff00 */
[----:B------:R2:W3:Y:S01]  /*52c0*/  MUFU.EX2 R176, R119 ;  /* 0x0000007700b07308 */ /* 0x0004e20000000800 */
[----:B----4-:R-:W-:-:S07]  /*52d0*/  FADD.FTZ R25, R117, R42 ;  /* 0x0000002a75197221 */ /* 0x010fce0000010000 */
[----:B------:R4:W5:Y:S01]  /*52e0*/  MUFU.EX2 R2, R35 ;  /* 0x0000002300027308 */ /* 0x0009620000000800 */
[----:B-1----:R-:W-:Y:S01]  /*52f0*/  FADD.FTZ R21, R37, R6 ;  /* 0x0000000625157221 */ /* 0x002fe20000010000 */
[----:B--2---:R-:W-:-:S06]  /*5300*/  CS2R R118, SRZ ;  /* 0x0000000000767805 */ /* 0x004fcc000001ff00 */
[----:B------:R-:W1:Y:S01]  /*5310*/  MUFU.EX2 R121, R121 ;  /* 0x0000007900797308 */ /* 0x000e620000000800 */
[C---:B---3--:R-:W-:Y:S01]  /*5320*/  FADD.FTZ R42, R176.reuse, R25 ;  /* 0x00000019b02a7221 */ /* 0x048fe20000010000 */
[----:B------:R-:W-:Y:S02]  /*5330*/  F2FP.F16.F32.PACK_AB R176, R176, R117 ;  /* 0x00000075b0b0723e */ /* 0x000fe400000000ff */
[----:B------:R-:W-:Y:S02]  /*5340*/  CS2R R116, SRZ ;  /* 0x0000000000747805 */ /* 0x000fe4000001ff00 */
[----:B----4-:R-:W-:Y:S02]  /*5350*/  CS2R R34, SRZ ;  /* 0x0000000000227805 */ /* 0x010fe4000001ff00 */
[----:B------:R-:W2:Y:S01]  /*5360*/  MUFU.EX2 R57, R57 ;  /* 0x0000003900397308 */ /* 0x000ea20000000800 */
[C---:B-----5:R-:W-:Y:S01]  /*5370*/  FADD.FTZ R6, R2.reuse, R21 ;  /* 0x0000001502067221 */ /* 0x060fe20000010000 */
[----:B------:R-:W-:Y:S01]  /*5380*/  F2FP.F16.F32.PACK_AB R181, R2, R37 ;  /* 0x0000002502b5723e */ /* 0x000fe200000000ff */
[----:B------:R-:W-:Y:S01]  /*5390*/  IMAD.MOV.U32 R2, RZ, RZ, 0x3f800000 ;  /* 0x3f800000ff027424 */ /* 0x000fe200078e00ff */
[----:B------:R-:W-:-:S04]  /*53a0*/  CS2R R36, SRZ ;  /* 0x0000000000247805 */ /* 0x000fc8000001ff00 */
[----:B------:R-:W3:Y:S01]  /*53b0*/  MUFU.EX2 R12, R12 ;  /* 0x0000000c000c7308 */ /* 0x000ee20000000800 */
[----:B-1----:R-:W-:Y:S01]  /*53c0*/  FADD.FTZ R25, R121, R42 ;  /* 0x0000002a79197221 */ /* 0x002fe20000010000 */
[----:B------:R-:W-:-:S06]  /*53d0*/  CS2R R42, SRZ ;  /* 0x00000000002a7805 */ /* 0x000fcc000001ff00 */
[----:B------:R-:W1:Y:S01]  /*53e0*/  MUFU.EX2 R38, R39 ;  /* 0x0000002700267308 */ /* 0x000e620000000800 */
[----:B--2---:R-:W-:-:S07]  /*53f0*/  FADD.FTZ R21, R57, R6 ;  /* 0x0000000639157221 */ /* 0x004fce0000010000 */
[----:B------:R-:W2:Y:S01]  /*5400*/  MUFU.EX2 R61, R61 ;  /* 0x0000003d003d7308 */ /* 0x000ea20000000800 */
[C---:B---3--:R-:W-:Y:S01]  /*5410*/  FADD.FTZ R6, R12.reuse, R25 ;  /* 0x000000190c067221 */ /* 0x048fe20000010000 */
[----:B------:R-:W-:Y:S02]  /*5420*/  F2FP.F16.F32.PACK_AB R178, R12, R121 ;  /* 0x000000790cb2723e */ /* 0x000fe400000000ff */
[----:B------:R-:W-:-:S04]  /*5430*/  CS2R R24, SRZ ;  /* 0x0000000000187805 */ /* 0x000fc8000001ff00 */
[----:B------:R3:W4:Y:S01]  /*5440*/  MUFU.EX2 R40, R27 ;  /* 0x0000001b00287308 */ /* 0x0007220000000800 */
[C---:B-1----:R-:W-:Y:S01]  /*5450*/  FADD.FTZ R12, R38.reuse, R21 ;  /* 0x00000015260c7221 */ /* 0x042fe20000010000 */
[----:B------:R-:W-:Y:S02]  /*5460*/  F2FP.F16.F32.PACK_AB R183, R38, R57 ;  /* 0x0000003926b7723e */ /* 0x000fe400000000ff */
[----:B------:R-:W-:Y:S02]  /*5470*/  CS2R R56, SRZ ;  /* 0x0000000000387805 */ /* 0x000fe4000001ff00 */
[----:B------:R-:W-:Y:S02]  /*5480*/  CS2R R38, SRZ ;  /* 0x0000000000267805 */ /* 0x000fe4000001ff00 */
[----:B------:R-:W1:Y:S01]  /*5490*/  MUFU.EX2 R65, R65 ;  /* 0x0000004100417308 */ /* 0x000e620000000800 */
[----:B--2---:R-:W-:Y:S01]  /*54a0*/  FADD.FTZ R5, R61, R12 ;  /* 0x0000000c3d057221 */ /* 0x004fe20000010000 */
[----:B---3--:R-:W-:-:S06]  /*54b0*/  CS2R R26, SRZ ;  /* 0x00000000001a7805 */ /* 0x008fcc000001ff00 */
[----:B------:R2:W3:Y:S01]  /*54c0*/  MUFU.EX2 R10, R31 ;  /* 0x0000001f000a7308 */ /* 0x0004e20000000800 */
[C---:B----4-:R-:W-:Y:S01]  /*54d0*/  FADD.FTZ R12, R40.reuse, R5 ;  /* 0x00000005280c7221 */ /* 0x050fe20000010000 */
[----:B------:R-:W-:Y:S02]  /*54e0*/  F2FP.F16.F32.PACK_AB R177, R40, R61 ;  /* 0x0000003d28b1723e */ /* 0x000fe400000000ff */
[----:B------:R-:W-:Y:S02]  /*54f0*/  CS2R R60, SRZ ;  /* 0x00000000003c7805 */ /* 0x000fe4000001ff00 */
[----:B------:R-:W-:Y:S01]  /*5500*/  CS2R R40, SRZ ;  /* 0x0000000000287805 */ /* 0x000fe2000001ff00 */
[----:B-1----:R-:W-:Y:S01]  /*5510*/  FADD.FTZ R5, R65, R12 ;  /* 0x0000000c41057221 */ /* 0x002fe20000010000 */
[----:B--2---:R-:W-:Y:S02]  /*5520*/  CS2R R30, SRZ ;  /* 0x00000000001e7805 */ /* 0x004fe4000001ff00 */
[C---:B---3--:R-:W-:Y:S01]  /*5530*/  F2FP.F16.F32.PACK_AB R179, R10.reuse, R65 ;  /* 0x000000410ab3723e */ /* 0x048fe200000000ff */
[----:B------:R-:W-:Y:S01]  /*5540*/  FADD.FTZ R5, R10, R5 ;  /* 0x000000050a057221 */ /* 0x000fe20000010000 */
[----:B------:R-:W-:Y:S01]  /*5550*/  CS2R R64, SRZ ;  /* 0x0000000000407805 */ /* 0x000fe2000001ff00 */
[----:B------:R-:W-:Y:S06]  /*5560*/  @!P2 BRA `(.L_x_2985) ;  /* 0x0000003c0010a947 */ /* 0x000fec0003800000 */
[----:B------:R-:W-:Y:S01]  /*5570*/  VIADD R9, R120, 0xfffffffe ;  /* 0xfffffffe78097836 */ /* 0x000fe20000000000 */
[----:B------:R-:W-:Y:S01]  /*5580*/  UMOV UR60, UR61 ;  /* 0x0000003d003c7c82 */ /* 0x000fe20008000000 */
[----:B------:R-:W-:Y:S01]  /*5590*/  IMAD.MOV.U32 R10, RZ, RZ, R3 ;  /* 0x000000ffff0a7224 */ /* 0x000fe200078e0003 */
[----:B------:R-:W-:Y:S01]  /*55a0*/  UMOV UR37, UR38 ;  /* 0x0000002600257c82 */ /* 0x000fe20008000000 */
[----:B------:R-:W-:Y:S02]  /*55b0*/  IMAD.MOV.U32 R11, RZ, RZ, R4 ;  /* 0x000000ffff0b7224 */ /* 0x000fe400078e0004 */
[----:B------:R-:W-:Y:S02]  /*55c0*/  IMAD.MOV.U32 R2, RZ, RZ, 0x3f800000 ;  /* 0x3f800000ff027424 */ /* 0x000fe400078e00ff */
[----:B------:R-:W-:-:S07]  /*55d0*/  IMAD.MOV.U32 R119, RZ, RZ, RZ ;  /* 0x000000ffff777224 */ /* 0x000fce00078e00ff */
.L_x_2996:
[----:B------:R-:W-:-:S04]  /*55e0*/  UIADD3 UR4, UR37, 0x1, URZ ;  /* 0x0000000125047890 */ /* 0x000fc8000fffe03f */
[----:B------:R-:W-:-:S04]  /*55f0*/  UISETP.NE.AND UP0, UPT, UR4, 0x2, UPT ;  /* 0x000000020400788c */ /* 0x000fc8000bf05270 */
[----:B------:R-:W-:Y:S02]  /*5600*/  USEL UR61, URZ, 0x1, UP0 ;  /* 0x000000013f3d7887 */ /* 0x000fe40008000000 */
[----:B------:R-:W-:Y:S02]  /*5610*/  USEL UR38, UR4, URZ, UP0 ;  /* 0x0000003f04267287 */ /* 0x000fe40008000000 */
[----:B------:R-:W-:Y:S01]  /*5620*/  ULOP3.LUT UR61, UR60, UR61, URZ, 0x3c, !UPT ;  /* 0x0000003d3c3d7292 */ /* 0x000fe2000f8e3c3f */
[----:B------:R-:W-:Y:S11]  /*5630*/  @!P0 BRA `(.L_x_2986) ;  /* 0x0000000000048947 */ /* 0x000ff60003800000 */
[----:B------:R-:W-:Y:S01]  /*5640*/  BPT.TRAP 0x1 ;  /* 0x000000040000795c */ /* 0x000fe20000300000 */
.L_x_2986:
[----:B------:R-:W-:Y:S01]  /*5650*/  R2UR UR4, R16 ;  /* 0x00000000100472ca */ /* 0x000fe200000e0000 */
[----:B------:R-:W-:-:S05]  /*5660*/  IMAD.U32 R0, RZ, RZ, UR61 ;  /* 0x0000003dff007e24 */ /* 0x000fca000f8e00ff */
[----:B------:R-:W-:-:S07]  /*5670*/  SHF.L.U32 R0, R0, 0x1f, RZ ;  /* 0x0000001f00007819 */ /* 0x000fce00000006ff */
[----:B------:R-:W-:-:S09]  /*5680*/  ULEA UR39, UR38, UR4, 0x3 ;  /* 0x0000000426277291 */ /* 0x000fd2000f8e183f */
[----:B------:R1:W2:Y:S01]  /*5690*/  SYNCS.PHASECHK.TRANS64.TRYWAIT P1, [UR39+0x36830], R0 ;  /* 0x03683000ff0075a7 */ /* 0x0002a20008020167 */
[----:B------:R-:W-:Y:S05]  /*56a0*/  @!P0 BRA `(.L_x_2987) ;  /* 0x0000000000048947 */ /* 0x000fea0003800000 */
[----:B------:R-:W-:Y:S01]  /*56b0*/  BPT.TRAP 0x1 ;  /* 0x000000040000795c */ /* 0x000fe20000300000 */
.L_x_2987:
[----:B--2---:R-:W-:Y:S05]  /*56c0*/  @P1 BRA `(.L_x_2988) ;  /* 0x0000000000081947 */ /* 0x004fea0003800000 */
[----:B------:R-:W2:Y:S02]  /*56d0*/  SYNCS.PHASECHK.TRANS64.TRYWAIT P1, [UR39+0x36830], R0 ;  /* 0x03683000ff0075a7 */ /* 0x000ea40008020167 */
[----:B--2---:R-:W-:Y:S05]  /*56e0*/  @!P1 BRA `(.L_x_2989) ;  /* 0x0000009000409947 */ /* 0x004fea0003800000 */
.L_x_2988:
        /* <DEDUP_REMOVED lines=596> */
.L_x_2990:
[----:B------:R-:W-:Y:S01]  /*7c30*/  R2UR UR4, R16 ;  /* 0x00000000100472ca */ /* 0x000fe200000e0000 */
[----:B-12---:R-:W-:-:S05]  /*7c40*/  IMAD.U32 R0, RZ, RZ, UR60 ;  /* 0x0000003cff007e24 */ /* 0x006fca000f8e00ff */
[----:B------:R-:W-:-:S07]  /*7c50*/  SHF.L.U32 R0, R0, 0x1f, RZ ;  /* 0x0000001f00007819 */ /* 0x000fce00000006ff */
[----:B------:R-:W-:-:S09]  /*7c60*/  ULEA UR5, UR37, UR4, 0x3 ;  /* 0x0000000425057291 */ /* 0x000fd2000f8e183f */
[----:B------:R1:W2:Y:S01]  /*7c70*/  SYNCS.PHASECHK.TRANS64.TRYWAIT P1, [UR5+0x36850], R0 ;  /* 0x03685000ff0075a7 */ /* 0x0002a20008020145 */
[----:B------:R-:W-:Y:S05]  /*7c80*/  @!P0 BRA `(.L_x_2991) ;  /* 0x0000000000048947 */ /* 0x000fea0003800000 */
[----:B------:R-:W-:Y:S01]  /*7c90*/  BPT.TRAP 0x1 ;  /* 0x000000040000795c */ /* 0x000fe20000300000 */
.L_x_2991:
[----:B--2---:R-:W-:Y:S05]  /*7ca0*/  @P1 BRA `(.L_x_2992) ;  /* 0x0000000000081947 */ /* 0x004fea0003800000 */
[----:B------:R-:W2:Y:S02]  /*7cb0*/  SYNCS.PHASECHK.TRANS64.TRYWAIT P1, [UR5+0x36850], R0 ;  /* 0x03685000ff0075a7 */ /* 0x000ea40008020145 */
[----:B--2---:R-:W-:Y:S05]  /*7cc0*/  @!P1 BRA `(.L_x_2993) ;  /* 0x0000006800e09947 */ /* 0x004fea0003800000 */
.L_x_2992:
        /* <DEDUP_REMOVED lines=32> */
[----:B------:R-:W-:Y:S01]  /*7ed0*/  UIADD3 UR4, UR4, 0x300, URZ ;  /* 0x0000030004047890 */ /* 0x000fe2000fffe03f */
[----:B------:R-:W-:Y:S02]  /*7ee0*/  WARPGROUP.DEPBAR.LE gsb0, 0x0 ;  /* 0x00008000000079c5 */ /* 0x000fe40000010000 */
[----:B------:R-:W-:-:S14]  /*7ef0*/  WARPGROUP.ARRIVE ;  /* 0x00000000000079c5 */ /* 0x000fdc0000000000 */
[----:B------:R-:W-:Y:S01]  /*7f00*/  HGMMA.64x192x16.F32 R24, R180, gdesc[UR4].tnspB, R24, gsb0 ;  /* 0x42e00004b4187df0 */ /* 0x000fe20008000818 */
[----:B------:R-:W-:Y:S01]  /*7f10*/  UMOV UR6, UR4 ;  /* 0x0000000400067c82 */ /* 0x000fe20008000000 */
[----:B------:R-:W-:Y:S01]  /*7f20*/  UMOV UR7, 0x40000040 ;  /* 0x4000004000077882 */ /* 0x000fe20000000000 */
[----:B------:R-:W-:Y:S02]  /*7f30*/  WARPGROUP.DEPBAR.LE gsb0, 0x0 ;  /* 0x00008000000079c5 */ /* 0x000fe40000010000 */
[----:B------:R-:W-:-:S15]  /*7f40*/  WARPGROUP.ARRIVE ;  /* 0x00000000000079c5 */ /* 0x000fde0000000000 */
[----:B------:R-:W-:Y:S03]  /*7f50*/  HGMMA.64x192x16.F32 R24, R176, gdesc[UR4].tnspB, R24, gsb0 ;  /* 0x42e00004b0187df0 */ /* 0x000fe60008000818 */
[----:B------:R-:W-:Y:S02]  /*7f60*/  WARPGROUP.DEPBAR.LE gsb0, 0x0 ;  /* 0x00008000000079c5 */ /* 0x000fe40000010000 */
[----:B------:R-:W-:Y:S05]  /*7f70*/  @!P0 BRA `(.L_x_2994) ;  /* 0x0000000000048947 */ /* 0x000fea0003800000 */
[----:B------:R-:W-:Y:S01]  /*7f80*/  BPT.TRAP 0x1 ;  /* 0x000000040000795c */ /* 0x000fe20000300000 */
.L_x_2994:
[----:B------:R-:W3:Y:S01]  /*7f90*/  LDL R213, [R1+0x4] ;  /* 0x0000040001d57983 */ /* 0x000ee20000100800 */
[----:B-12---:R-:W-:Y:S02]  /*7fa0*/  FMNMX.FTZ R0, R168, R11, !PT ;  /* 0x0000000ba8007209 */ /* 0x006fe40007810000 */
        /* <DEDUP_REMOVED lines=55> */
[----:B------:R-:W-:Y:S01]  /*8320*/  ISETP.NE.AND P1, PT, R23, RZ, PT ;  /* 0x000000ff1700720c */ /* 0x000fe20003f25270 */
[----:B------:R-:W1:Y:S04]  /*8330*/  SHFL.BFLY PT, R0, R7, 0x2, 0x1f ;  /* 0x0c401f0007007f89 */ /* 0x000e6800000e0000 */
[----:B------:R-:W2:Y:S01]  /*8340*/  SHFL.BFLY PT, R3, R2, 0x2, 0x1f ;  /* 0x0c401f0002037f89 */ /* 0x000ea200000e0000 */
[----:B-1----:R-:W-:-:S02]  /*8350*/  FMNMX.FTZ R12, R7, R0, !PT ;  /* 0x00000000070c7209 */ /* 0x002fc40007810000 */
[----:B------:R-:W1:Y:S01]  /*8360*/  LDC R0, c[0x0][0x988] ;  /* 0x00026200ff007b82 */ /* 0x000e620000000800 */
[----:B--2---:R-:W-:Y:S02]  /*8370*/  FMNMX.FTZ R13, R2, R3, !PT ;  /* 0x00000003020d7209 */ /* 0x004fe40007810000 */
[----:B------:R-:W2:Y:S04]  /*8380*/  SHFL.BFLY PT, R3, R12, 0x1, 0x1f ;  /* 0x0c201f000c037f89 */ /* 0x000ea800000e0000 */
[----:B------:R-:W4:Y:S01]  /*8390*/  SHFL.BFLY PT, R14, R13, 0x1, 0x1f ;  /* 0x0c201f000d0e7f89 */ /* 0x000f2200000e0000 */
[----:B--2---:R-:W-:Y:S02]  /*83a0*/  FMNMX.FTZ R4, R12, R3, !PT ;  /* 0x000000030c047209 */ /* 0x004fe40007810000 */
[----:B----4-:R-:W-:-:S03]  /*83b0*/  FMNMX.FTZ R3, R13, R14, !PT ;  /* 0x0000000e0d037209 */ /* 0x010fc60007810000 */
[C---:B------:R-:W-:Y:S01]  /*83c0*/  FADD.FTZ R11, -R4.reuse, R11 ;  /* 0x0000000b040b7221 */ /* 0x040fe20000010100 */
[----:B-1----:R-:W-:-:S03]  /*83d0*/  FMUL.FTZ R177, R4, R0 ;  /* 0x0000000004b17220 */ /* 0x002fc60000410000 */
[-C--:B------:R-:W-:Y:S01]  /*83e0*/  FMUL.FTZ R14, R11, R0.reuse ;  /* 0x000000000b0e7220 */ /* 0x080fe20000410000 */
[-CC-:B------:R-:W-:Y:S01]  /*83f0*/  FFMA.FTZ R15, R161, R0.reuse, -R177.reuse ;  /* 0x00000000a10f7223 */ /* 0x180fe200000108b1 */
[C---:B------:R-:W-:Y:S01]  /*8400*/  FADD.FTZ R11, -R3.reuse, R10 ;  /* 0x0000000a030b7221 */ /* 0x040fe20000010100 */
[-C--:B------:R-:W-:Y:S01]  /*8410*/  FMUL.FTZ R161, R3, R0.reuse ;  /* 0x0000000003a17220 */ /* 0x080fe20000410000 */
[-C--:B------:R-:W-:Y:S01]  /*8420*/  FFMA.FTZ R200, R168, R0.reuse, -R177 ;  /* 0x00000000a8c87223 */ /* 0x080fe200000108b1 */
[----:B------:R1:W-:Y:S01]  /*8430*/  MUFU.EX2 R7, R14 ;  /* 0x0000000e00077308 */ /* 0x0003e20000000800 */
[-C--:B------:R-:W-:Y:S01]  /*8440*/  FMUL.FTZ R2, R11, R0.reuse ;  /* 0x000000000b027220 */ /* 0x080fe20000410000 */
[-C--:B------:R-:W-:Y:S01]  /*8450*/  FFMA.FTZ R201, R170, R0.reuse, -R161 ;  /* 0x00000000aac97223 */ /* 0x080fe200000108a1 */
[-C--:B------:R-:W-:Y:S01]  /*8460*/  FFMA.FTZ R11, R169, R0.reuse, -R177 ;  /* 0x00000000a90b7223 */ /* 0x080fe200000108b1 */
[-C--:B------:R-:W-:Y:S01]  /*8470*/  FFMA.FTZ R10, R171, R0.reuse, -R161 ;  /* 0x00000000ab0a7223 */ /* 0x080fe200000108a1 */
[-C--:B------:R-:W-:Y:S01]  /*8480*/  FFMA.FTZ R202, R172, R0.reuse, -R177 ;  /* 0x00000000acca7223 */ /* 0x080fe200000108b1 */
[-C--:B------:R-:W-:Y:S01]  /*8490*/  FFMA.FTZ R203, R174, R0.reuse, -R161 ;  /* 0x00000000aecb7223 */ /* 0x080fe200000108a1 */
[-C--:B------:R-:W-:Y:S01]  /*84a0*/  FFMA.FTZ R13, R173, R0.reuse, -R177 ;  /* 0x00000000ad0d7223 */ /* 0x080fe200000108b1 */
[----:B------:R-:W2:Y:S01]  /*84b0*/  MUFU.EX2 R200, R200 ;  /* 0x000000c800c87308 */ /* 0x000ea20000000800 */
[-C--:B------:R-:W-:Y:S01]  /*84c0*/  FFMA.FTZ R12, R175, R0.reuse, -R161 ;  /* 0x00000000af0c7223 */ /* 0x080fe200000108a1 */
[-C--:B------:R-:W-:Y:S01]  /*84d0*/  FFMA.FTZ R196, R160, R0.reuse, -R177 ;  /* 0x00000000a0c47223 */ /* 0x080fe200000108b1 */
[-CC-:B------:R-:W-:Y:S01]  /*84e0*/  FFMA.FTZ R197, R162, R0.reuse, -R161.reuse ;  /* 0x00000000a2c57223 */ /* 0x180fe200000108a1 */
[-C--:B-1----:R-:W-:Y:S01]  /*84f0*/  FFMA.FTZ R14, R163, R0.reuse, -R161 ;  /* 0x00000000a30e7223 */ /* 0x082fe200000108a1 */
[-CC-:B------:R-:W-:Y:S01]  /*8500*/  FFMA.FTZ R198, R164, R0.reuse, -R177.reuse ;  /* 0x00000000a4c67223 */ /* 0x180fe200000108b1 */
[-C--:B------:R-:W-:Y:S01]  /*8510*/  FFMA.FTZ R180, R128, R0.reuse, -R177 ;  /* 0x0000000080b47223 */ /* 0x080fe200000108b1 */
[-CC-:B------:R-:W-:Y:S01]  /*8520*/  FFMA.FTZ R199, R166, R0.reuse, -R161.reuse ;  /* 0x00000000a6c77223 */ /* 0x180fe200000108a1 */
[----:B------:R-:W-:Y:S01]  /*8530*/  MUFU.EX2 R2, R2 ;  /* 0x0000000200027308 */ /* 0x000fe20000000800 */
[-C--:B------:R-:W-:Y:S01]  /*8540*/  FFMA.FTZ R128, R147, R0.reuse, -R161 ;  /* 0x0000000093807223 */ /* 0x080fe200000108a1 */
[-C--:B------:R-:W-:Y:S01]  /*8550*/  FFMA.FTZ R21, R165, R0.reuse, -R177 ;  /* 0x00000000a5157223 */ /* 0x080fe200000108b1 */
[-CC-:B------:R-:W-:Y:S01]  /*8560*/  FFMA.FTZ R20, R167, R0.reuse, -R161.reuse ;  /* 0x00000000a7147223 */ /* 0x180fe200000108a1 */
[-C--:B------:R-:W-:Y:S01]  /*8570*/  FFMA.FTZ R185, R138, R0.reuse, -R161 ;  /* 0x000000008ab97223 */ /* 0x080fe200000108a1 */
[-CC-:B------:R-:W-:Y:S01]  /*8580*/  FFMA.FTZ R192, R152, R0.reuse, -R177.reuse ;  /* 0x0000000098c07223 */ /* 0x180fe200000108b1 */
[-C--:B------:R-:W-:Y:S01]  /*8590*/  FFMA.FTZ R184, R136, R0.reuse, -R177 ;  /* 0x0000000088b87223 */ /* 0x080fe200000108b1 */
[--C-:B------:R-:W-:Y:S01]  /*85a0*/  FFMA.FTZ R193, R154, R0, -R161.reuse ;  /* 0x000000009ac17223 */ /* 0x100fe200000108a1 */
[----:B------:R-:W1:Y:S01]  /*85b0*/  MUFU.EX2 R201, R201 ;  /* 0x000000c900c97308 */ /* 0x000e620000000800 */
[----:B--2---:R-:W-:Y:S01]  /*85c0*/  FFMA.FTZ R6, R7, R6, R200 ;  /* 0x0000000607067223 */ /* 0x004fe200000100c8 */
[-C--:B------:R-:W-:Y:S01]  /*85d0*/  FFMA.FTZ R136, R139, R0.reuse, -R161 ;  /* 0x000000008b887223 */ /* 0x080fe200000108a1 */
[-CC-:B------:R-:W-:Y:S01]  /*85e0*/  FFMA.FTZ R153, R153, R0.reuse, -R177.reuse ;  /* 0x0000000099997223 */ /* 0x180fe200000108b1 */
[-C--:B------:R-:W-:Y:S01]  /*85f0*/  FFMA.FTZ R176, R120, R0.reuse, -R177 ;  /* 0x0000000078b07223 */ /* 0x080fe200000108b1 */
[-C--:B------:R-:W-:Y:S01]  /*8600*/  FFMA.FTZ R120, R155, R0.reuse, -R161 ;  /* 0x000000009b787223 */ /* 0x080fe200000108a1 */
[-C--:B------:R-:W-:Y:S01]  /*8610*/  FFMA.FTZ R194, R156, R0.reuse, -R177 ;  /* 0x000000009cc27223 */ /* 0x080fe200000108b1 */
[-C--:B------:R-:W-:Y:S01]  /*8620*/  FFMA.FTZ R195, R158, R0.reuse, -R161 ;  /* 0x000000009ec37223 */ /* 0x080fe200000108a1 */
[----:B------:R-:W2:Y:S01]  /*8630*/  MUFU.EX2 R11, R11 ;  /* 0x0000000b000b7308 */ /* 0x000ea20000000800 */
[-CC-:B------:R-:W-:Y:S01]  /*8640*/  FFMA.FTZ R157, R157, R0.reuse, -R177.reuse ;  /* 0x000000009d9d7223 */ /* 0x180fe200000108b1 */
[-C--:B------:R-:W-:Y:S01]  /*8650*/  FFMA.FTZ R178, R124, R0.reuse, -R177 ;  /* 0x000000007cb27223 */ /* 0x080fe200000108b1 */
[-C--:B------:R-:W-:Y:S01]  /*8660*/  FFMA.FTZ R124, R159, R0.reuse, -R161 ;  /* 0x000000009f7c7223 */ /* 0x080fe200000108a1 */
[-CC-:B------:R-:W-:Y:S01]  /*8670*/  FFMA.FTZ R186, R140, R0.reuse, -R177.reuse ;  /* 0x000000008cba7223 */ /* 0x180fe200000108b1 */
[-C--:B------:R-:W-:Y:S01]  /*8680*/  FFMA.FTZ R188, R144, R0.reuse, -R177 ;  /* 0x0000000090bc7223 */ /* 0x080fe200000108b1 */
[-C--:B------:R-:W-:Y:S01]  /*8690*/  FFMA.FTZ R189, R146, R0.reuse, -R161 ;  /* 0x0000000092bd7223 */ /* 0x080fe200000108a1 */
[-C--:B------:R-:W-:Y:S01]  /*86a0*/  FFMA.FTZ R145, R145, R0.reuse, -R177 ;  /* 0x0000000091917223 */ /* 0x080fe200000108b1 */
[----:B------:R-:W4:Y:S01]  /*86b0*/  MUFU.EX2 R10, R10 ;  /* 0x0000000a000a7308 */ /* 0x000f220000000800 */
[----:B-1----:R-:W-:Y:S01]  /*86c0*/  FFMA.FTZ R5, R2, R5, R201 ;  /* 0x0000000502057223 */ /* 0x002fe200000100c9 */
[-C--:B------:R-:W-:Y:S01]  /*86d0*/  FFMA.FTZ R181, R130, R0.reuse, -R161 ;  /* 0x0000000082b57223 */ /* 0x080fe200000108a1 */
[-C--:B------:R-:W-:Y:S01]  /*86e0*/  FFMA.FTZ R190, R148, R0.reuse, -R177 ;  /* 0x0000000094be7223 */ /* 0x080fe200000108b1 */
[-C--:B------:R-:W-:Y:S01]  /*86f0*/  FFMA.FTZ R191, R150, R0.reuse, -R161 ;  /* 0x0000000096bf7223 */ /* 0x080fe200000108a1 */
[-CC-:B------:R-:W-:Y:S01]  /*8700*/  FFMA.FTZ R149, R149, R0.reuse, -R177.reuse ;  /* 0x0000000095957223 */ /* 0x180fe200000108b1 */
[-C--:B------:R-:W-:Y:S01]  /*8710*/  FFMA.FTZ R182, R132, R0.reuse, -R177 ;  /* 0x0000000084b67223 */ /* 0x080fe200000108b1 */
[-C--:B------:R-:W-:Y:S01]  /*8720*/  FFMA.FTZ R132, R151, R0.reuse, -R161 ;  /* 0x0000000097847223 */ /* 0x080fe200000108a1 */
[----:B------:R-:W1:Y:S01]  /*8730*/  MUFU.EX2 R202, R202 ;  /* 0x000000ca00ca7308 */ /* 0x000e620000000800 */
[----:B--2---:R-:W-:Y:S01]  /*8740*/  FADD.FTZ R147, R11, R6 ;  /* 0x000000060b937221 */ /* 0x004fe20000010000 */
[-C--:B------:R-:W-:Y:S01]  /*8750*/  FFMA.FTZ R137, R137, R0.reuse, -R177 ;  /* 0x0000000089897223 */ /* 0x080fe200000108b1 */
[-CC-:B------:R-:W-:Y:S01]  /*8760*/  FFMA.FTZ R183, R134, R0.reuse, -R161.reuse ;  /* 0x0000000086b77223 */ /* 0x180fe200000108a1 */
[-C--:B------:R-:W-:Y:S01]  /*8770*/  FFMA.FTZ R187, R142, R0.reuse, -R161 ;  /* 0x000000008ebb7223 */ /* 0x080fe200000108a1 */
[-CC-:B------:R-:W-:Y:S01]  /*8780*/  FFMA.FTZ R141, R141, R0.reuse, -R177.reuse ;  /* 0x000000008d8d7223 */ /* 0x180fe200000108b1 */
[-CC-:B------:R-:W-:Y:S01]  /*8790*/  FFMA.FTZ R129, R129, R0.reuse, -R177.reuse ;  /* 0x0000000081817223 */ /* 0x180fe200000108b1 */
[-C--:B------:R-:W-:Y:S01]  /*87a0*/  FFMA.FTZ R133, R133, R0.reuse, -R177 ;  /* 0x0000000085857223 */ /* 0x080fe200000108b1 */
[----:B------:R-:W2:Y:S01]  /*87b0*/  MUFU.EX2 R203, R203 ;  /* 0x000000cb00cb7308 */ /* 0x000ea20000000800 */
[----:B----4-:R-:W-:Y:S01]  /*87c0*/  FADD.FTZ R6, R10, R5 ;  /* 0x000000050a067221 */ /* 0x010fe20000010000 */
[-CC-:B------:R-:W-:Y:S01]  /*87d0*/  FFMA.FTZ R121, R121, R0.reuse, -R177.reuse ;  /* 0x0000000079797223 */ /* 0x180fe200000108b1 */
[-C--:B------:R-:W-:Y:S01]  /*87e0*/  FFMA.FTZ R125, R125, R0.reuse, -R177 ;  /* 0x000000007d7d7223 */ /* 0x080fe200000108b1 */
[-CC-:B------:R-:W-:Y:S01]  /*87f0*/  FFMA.FTZ R177, R122, R0.reuse, -R161.reuse ;  /* 0x000000007ab17223 */ /* 0x180fe200000108a1 */
[-CC-:B------:R-:W-:Y:S01]  /*8800*/  FFMA.FTZ R123, R123, R0.reuse, -R161.reuse ;  /* 0x000000007b7b7223 */ /* 0x180fe200000108a1 */
[-CC-:B------:R-:W-:Y:S01]  /*8810*/  FFMA.FTZ R126, R126, R0.reuse, -R161.reuse ;  /* 0x000000007e7e7223 */ /* 0x180fe200000108a1 */
[----:B------:R-:W-:Y:S01]  /*8820*/  FFMA.FTZ R127, R127, R0, -R161 ;  /* 0x000000007f7f7223 */ /* 0x000fe200000108a1 */
[----:B------:R-:W4:Y:S01]  /*8830*/  MUFU.EX2 R13, R13 ;  /* 0x0000000d000d7308 */ /* 0x000f220000000800 */
[----:B-1----:R-:W-:-:S07]  /*8840*/  FADD.FTZ R138, R202, R147 ;  /* 0x00000093ca8a7221 */ /* 0x002fce0000010000 */
[----:B------:R-:W1:Y:S01]  /*8850*/  MUFU.EX2 R12, R12 ;  /* 0x0000000c000c7308 */ /* 0x000e620000000800 */
[----:B--2---:R-:W-:-:S07]  /*8860*/  FADD.FTZ R5, R203, R6 ;  /* 0x00000006cb057221 */ /* 0x004fce0000010000 */
[----:B------:R-:W2:Y:S01]  /*8870*/  MUFU.EX2 R196, R196 ;  /* 0x000000c400c47308 */ /* 0x000ea20000000800 */
[----:B----4-:R-:W-:-:S07]  /*8880*/  FADD.FTZ R139, R13, R138 ;  /* 0x0000008a0d8b7221 */ /* 0x010fce0000010000 */
[----:B------:R-:W4:Y:S01]  /*8890*/  MUFU.EX2 R197, R197 ;  /* 0x000000c500c57308 */ /* 0x000f220000000800 */
[----:B-1----:R-:W-:-:S07]  /*88a0*/  FADD.FTZ R6, R12, R5 ;  /* 0x000000050c067221 */ /* 0x002fce0000010000 */
[----:B------:R-:W1:Y:S01]  /*88b0*/  MUFU.EX2 R15, R15 ;  /* 0x0000000f000f7308 */ /* 0x000e620000000800 */
[----:B--2---:R-:W-:-:S07]  /*88c0*/  FADD.FTZ R138, R196, R139 ;  /* 0x0000008bc48a7221 */ /* 0x004fce0000010000 */
[----:B------:R-:W2:Y:S01]  /*88d0*/  MUFU.EX2 R14, R14 ;  /* 0x0000000e000e7308 */ /* 0x000ea20000000800 */
[----:B----4-:R-:W-:-:S07]  /*88e0*/  FADD.FTZ R5, R197, R6 ;  /* 0x00000006c5057221 */ /* 0x010fce0000010000 */
[----:B------:R-:W4:Y:S01]  /*88f0*/  MUFU.EX2 R198, R198 ;  /* 0x000000c600c67308 */ /* 0x000f220000000800 */
[----:B-1----:R-:W-:Y:S01]  /*8900*/  FADD.FTZ R139, R15, R138 ;  /* 0x0000008a0f8b7221 */ /* 0x002fe20000010000 */
[----:B------:R-:W-:-:S06]  /*8910*/  FFMA.FTZ R138, R143, R0, -R161 ;  /* 0x000000008f8a7223 */ /* 0x000fcc00000108a1 */
        /* <DEDUP_REMOVED lines=15> */
[----:B----4-:R-:W-:Y:S01]  /*8a10*/  FADD.FTZ R139, R153, R130 ;  /* 0x00000082998b7221 */ /* 0x010fe20000010000 */
[----:B------:R-:W-:-:S06]  /*8a20*/  FFMA.FTZ R130, R131, R0, -R161 ;  /* 0x0000000083827223 */ /* 0x000fcc00000108a1 */
        /* <DEDUP_REMOVED lines=15> */
[----:B--2---:R-:W-:Y:S01]  /*8b20*/  FADD.FTZ R131, R145, R134 ;  /* 0x0000008691837221 */ /* 0x004fe20000010000 */
[----:B------:R-:W-:-:S06]  /*8b30*/  FFMA.FTZ R134, R135, R0, -R161 ;  /* 0x0000000087867223 */ /* 0x000fcc00000108a1 */
        /* <DEDUP_REMOVED lines=26> */
[----:B------:R-:W-:-:S04]  /*8ce0*/  IMAD.U32 R5, RZ, RZ, UR39 ;  /* 0x00000027ff057e24 */ /* 0x000fc8000f8e00ff */
[----:B------:R-:W-:Y:S02]  /*8cf0*/  @P1 VIADD R5, R5, 0x36840 ;  /* 0x0003684005051836 */ /* 0x000fe40000000000 */
[----:B------:R-:W4:Y:S01]  /*8d00*/  MUFU.EX2 R129, R129 ;  /* 0x0000008100817308 */ /* 0x000f220000000800 */
[----:B-1----:R-:W-:Y:S02]  /*8d10*/  FADD.FTZ R122, R180, R131 ;  /* 0x00000083b47a7221 */ /* 0x002fe40000010000 */
[----:B---3--:R-:W-:-:S04]  /*8d20*/  @P1 PRMT R5, R213, 0x654, R5 ;  /* 0x00000654d5051816 */ /* 0x008fc80000000005 */
[----:B------:R1:W-:Y:S01]  /*8d30*/  @P1 SYNCS.ARRIVE.TRANS64.RED.A1T0 RZ, [R5+URZ], RZ ;  /* 0x000000ff05ff19a7 */ /* 0x0003e2000810043f */
[----:B------:R-:W3:Y:S01]  /*8d40*/  MUFU.EX2 R130, R130 ;  /* 0x0000008200827308 */ /* 0x000ee20000000800 */
[----:B--2---:R-:W-:-:S07]  /*8d50*/  FADD.FTZ R131, R181, R6 ;  /* 0x00000006b5837221 */ /* 0x004fce0000010000 */
[----:B------:R-:W2:Y:S01]  /*8d60*/  MUFU.EX2 R182, R182 ;  /* 0x000000b600b67308 */ /* 0x000ea20000000800 */
[----:B----4-:R-:W-:-:S07]  /*8d70*/  FADD.FTZ R135, R129, R122 ;  /* 0x0000007a81877221 */ /* 0x010fce0000010000 */
[----:B------:R-:W-:Y:S01]  /*8d80*/  MUFU.EX2 R183, R183 ;  /* 0x000000b700b77308 */ /* 0x000fe20000000800 */
[----:B---3--:R-:W-:-:S07]  /*8d90*/  FADD.FTZ R6, R130, R131 ;  /* 0x0000008382067221 */ /* 0x008fce0000010000 */
[----:B------:R-:W1:Y:S01]  /*8da0*/  MUFU.EX2 R133, R133 ;  /* 0x0000008500857308 */ /* 0x000e620000000800 */
[----:B--2---:R-:W-:-:S07]  /*8db0*/  FADD.FTZ R122, R182, R135 ;  /* 0x00000087b67a7221 */ /* 0x004fce0000010000 */
[----:B------:R-:W-:Y:S08]  /*8dc0*/  MUFU.EX2 R134, R134 ;  /* 0x0000008600867308 */ /* 0x000ff00000000800 */
[----:B------:R-:W2:Y:S01]  /*8dd0*/  MUFU.EX2 R176, R176 ;  /* 0x000000b000b07308 */ /* 0x000ea20000000800 */
[----:B-1----:R-:W-:-:S07]  /*8de0*/  FADD.FTZ R5, R133, R122 ;  /* 0x0000007a85057221 */ /* 0x002fce0000010000 */
[----:B------:R-:W-:Y:S08]  /*8df0*/  MUFU.EX2 R177, R177 ;  /* 0x000000b100b17308 */ /* 0x000ff00000000800 */
[----:B------:R-:W1:Y:S01]  /*8e00*/  MUFU.EX2 R121, R121 ;  /* 0x0000007900797308 */ /* 0x000e620000000800 */
[----:B--2---:R-:W-:-:S07]  /*8e10*/  FADD.FTZ R122, R176, R5 ;  /* 0x00000005b07a7221 */ /* 0x004fce0000010000 */
[----:B------:R2:W3:Y:S08]  /*8e20*/  MUFU.EX2 R139, R123 ;  /* 0x0000007b008b7308 */ /* 0x0004f00000000800 */
[----:B------:R-:W4:Y:S01]  /*8e30*/  MUFU.EX2 R178, R178 ;  /* 0x000000b200b27308 */ /* 0x000f220000000800 */
[----:B--2---:R-:W-:Y:S01]  /*8e40*/  FADD.FTZ R123, R183, R6 ;  /* 0x00000006b77b7221 */ /* 0x004fe20000010000 */
[----:B-1----:R-:W-:-:S03]  /*8e50*/  FADD.FTZ R5, R121, R122 ;  /* 0x0000007a79057221 */ /* 0x002fc60000010000 */
[----:B------:R-:W-:-:S03]  /*8e60*/  FADD.FTZ R6, R134, R123 ;  /* 0x0000007b86067221 */ /* 0x000fc60000010000 */
[----:B------:R-:W1:Y:S01]  /*8e70*/  MUFU.EX2 R179, R126 ;  /* 0x0000007e00b37308 */ /* 0x000e620000000800 */
[----:B------:R-:W-:-:S04]  /*8e80*/  FADD.FTZ R6, R177, R6 ;  /* 0x00000006b1067221 */ /* 0x000fc80000010000 */
[----:B---3--:R-:W-:-:S03]  /*8e90*/  FADD.FTZ R6, R139, R6 ;  /* 0x000000068b067221 */ /* 0x008fc60000010000 */
[----:B------:R-:W2:Y:S01]  /*8ea0*/  MUFU.EX2 R125, R125 ;  /* 0x0000007d007d7308 */ /* 0x000ea20000000800 */
[----:B----4-:R-:W-:-:S07]  /*8eb0*/  FADD.FTZ R122, R178, R5 ;  /* 0x00000005b27a7221 */ /* 0x010fce0000010000 */
[----:B------:R-:W3:Y:S01]  /*8ec0*/  MUFU.EX2 R140, R127 ;  /* 0x0000007f008c7308 */ /* 0x000ee20000000800 */
[----:B-1----:R-:W-:Y:S01]  /*8ed0*/  FADD.FTZ R5, R179, R6 ;  /* 0x00000006b3057221 */ /* 0x002fe20000010000 */
[----:B--2---:R-:W-:-:S03]  /*8ee0*/  FADD.FTZ R6, R125, R122 ;  /* 0x0000007a7d067221 */ /* 0x004fc60000010000 */
[----:B---3--:R-:W-:Y:S01]  /*8ef0*/  FADD.FTZ R5, R140, R5 ;  /* 0x000000058c057221 */ /* 0x008fe20000010000 */
[----:B------:R-:W-:Y:S06]  /*8f00*/  @!P0 BRA `(.L_x_2995) ;  /* 0x0000000000048947 */ /* 0x000fec0003800000 */
[----:B------:R-:W-:Y:S01]  /*8f10*/  BPT.TRAP 0x1 ;  /* 0x000000040000795c */ /* 0x000fe20000300000 */
.L_x_2995:
[----:B------:R-:W2:Y:S01]  /*8f20*/  LDL R123, [R1] ;  /* 0x00000000017b7983 */ /* 0x000ea20000100800 */
[----:B------:R-:W-:Y:S01]  /*8f30*/  ISETP.NE.AND P1, PT, R22, RZ, PT ;  /* 0x000000ff1600720c */ /* 0x000fe20003f25270 */
[----:B------:R-:W-:Y:S01]  /*8f40*/  IMAD.U32 R122, RZ, RZ, UR5 ;  /* 0x00000005ff7a7e24 */ /* 0x000fe2000f8e00ff */
[----:B------:R-:W-:Y:S01]  /*8f50*/  UMOV UR60, UR61 ;  /* 0x0000003d003c7c82 */ /* 0x000fe20008000000 */
        /* <DEDUP_REMOVED lines=32> */
[----:B--2---:R-:W-:-:S04]  /*9160*/  @P1 PRMT R122, R123, 0x654, R122 ;  /* 0x000006547b7a1816 */ /* 0x004fc8000000007a */
[----:B------:R1:W-:Y:S01]  /*9170*/  @P1 SYNCS.ARRIVE.TRANS64.RED.A1T0 RZ, [R122+URZ], RZ ;  /* 0x000000ff7aff19a7 */ /* 0x0003e2000810043f */
[C---:B------:R-:W-:Y:S01]  /*9180*/  ISETP.GT.AND P1, PT, R9.reuse, RZ, PT ;  /* 0x000000ff0900720c */ /* 0x040fe20003f24270 */
[----:B------:R-:W-:-:S12]  /*9190*/  VIADD R9, R9, 0xffffffff ;  /* 0xffffffff09097836 */ /* 0x000fd80000000000 */
[----:B-1----:R-:W-:Y:S05]  /*91a0*/  @P1 BRA `(.L_x_2996) ;  /* 0xffffffc4000c1947 */ /* 0x002fea000383ffff */
.L_x_2985:
        /* <DEDUP_REMOVED lines=99> */
.L_x_2997:
[----:B------:R-:W-:Y:S01]  /*97e0*/  R2UR UR4, R16 ;  /* 0x00000000100472ca */ /* 0x000fe200000e0000 */
[----:B------:R-:W-:-:S05]  /*97f0*/  IMAD.U32 R2, RZ, RZ, UR61 ;  /* 0x0000003dff027e24 */ /* 0x000fca000f8e00ff */
[----:B------:R-:W-:-:S07]  /*9800*/  SHF.L.U32 R2, R2, 0x1f, RZ ;  /* 0x0000001f02027819 */ /* 0x000fce00000006ff */
[----:B------:R-:W-:-:S09]  /*9810*/  ULEA UR5, UR38, UR4, 0x3 ;  /* 0x0000000426057291 */ /* 0x000fd2000f8e183f */
[----:B------:R1:W2:Y:S01]  /*9820*/  SYNCS.PHASECHK.TRANS64.TRYWAIT P1, [UR5+0x36850], R2 ;  /* 0x03685002ff0075a7 */ /* 0x0002a20008020145 */
[----:B------:R-:W-:Y:S05]  /*9830*/  @!P0 BRA `(.L_x_2998) ;  /* 0x0000000000048947 */ /* 0x000fea0003800000 */
[----:B------:R-:W-:Y:S01]  /*9840*/  BPT.TRAP 0x1 ;  /* 0x000000040000795c */ /* 0x000fe20000300000 */
.L_x_2998:
[----:B--2---:R-:W-:Y:S05]  /*9850*/  @P1 BRA `(.L_x_2999) ;  /* 0x0000000000081947 */ /* 0x004fea0003800000 */
[----:B------:R-:W2:Y:S02]  /*9860*/  SYNCS.PHASECHK.TRANS64.TRYWAIT P1, [UR5+0x36850], R2 ;  /* 0x03685002ff0075a7 */ /* 0x000ea40008020145 */
[----:B--2---:R-:W-:Y:S05]  /*9870*/  @!P1 BRA `(.L_x_3000) ;  /* 0x00000050000c9947 */ /* 0x004fea0003800000 */
.L_x_2999:
[----:B------:R-:W-:Y:S01]  /*9880*/  R2UR UR4, R16 ;  /* 0x00000000100472ca */ /* 0x000fe200000e0000 */
[----:B------:R-:W-:Y:S01]  /*9890*/  WARPGROUP.ARRIVE ;  /* 0x00000000000079c5 */ /* 0x000fe20000000000 */
[----:B------:R-:W-:Y:S01]  /*98a0*/  UMOV UR7, 0x40000040 ;  /* 0x4000004000077882 */ /* 0x000fe20000000000 */
[----:B--2---:R-:W2:Y:S01]  /*98b0*/  SHFL.BFLY PT, R7, R6, 0x2, 0x1f ;  /* 0x0c401f0006077f89 */ /* 0x004ea200000e0000 */
[----:B------:R-:W-:Y:S02]  /*98c0*/  IMAD.MOV.U32 R10, RZ, RZ, RZ ;  /* 0x000000ffff0a7224 */ /* 0x000fe400078e00ff */
[----:B------:R-:W-:Y:S01]  /*98d0*/  IMAD.MOV.U32 R20, RZ, RZ, -0x800000 ;  /* 0xff800000ff147424 */ /* 0x000fe200078e00ff */
[----:B-1----:R-:W1:Y:S06]  /*98e0*/  SHFL.BFLY PT, R2, R5, 0x2, 0x1f ;  /* 0x0c401f0005027f89 */ /* 0x002e6c00000e0000 */
[----:B------:R-:W-:-:S04]  /*98f0*/  UIADD3 UR4, UR4, 0x400, URZ ;  /* 0x0000040004047890 */ /* 0x000fc8000fffe03f */
[----:B------:R-:W-:-:S04]  /*9900*/  USHF.R.U32.HI UR4, URZ, 0x4, UR4 ;  /* 0x000000043f047899 */ /* 0x000fc80008011604 */
[----:B------:R-:W-:-:S04]  /*9910*/  ULOP3.LUT UR4, UR4, 0x3fff, URZ, 0xc0, !UPT ;  /* 0x00003fff04047892 */ /* 0x000fc8000f8ec03f */
[----:B------:R-:W-:Y:S01]  /*9920*/  ULOP3.LUT UR4, UR4, 0x3800000, URZ, 0xfc, !UPT ;  /* 0x0380000004047892 */ /* 0x000fe2000f8efc3f */
[----:B--2---:R-:W-:-:S03]  /*9930*/  FADD.FTZ R7, R7, R6 ;  /* 0x0000000607077221 */ /* 0x004fc60000010000 */
[----:B------:R-:W-:Y:S01]  /*9940*/  UIMAD UR4, UR38, 0xa80, UR4 ;  /* 0x00000a80260478a4 */ /* 0x000fe2000f8e0204 */
[----:B-1----:R-:W-:Y:S01]  /*9950*/  FADD.FTZ R8, R2, R5 ;  /* 0x0000000502087221 */ /* 0x002fe20000010000 */
[----:B------:R-:W-:Y:S01]  /*9960*/  IMAD.MOV.U32 R5, RZ, RZ, RZ ;  /* 0x000000ffff057224 */ /* 0x000fe200078e00ff */
[----:B------:R-:W1:Y:S04]  /*9970*/  SHFL.BFLY PT, R2, R7, 0x1, 0x1f ;  /* 0x0c201f0007027f89 */ /* 0x000e6800000e0000 */
[----:B------:R-:W-:Y:S01]  /*9980*/  UMOV UR6, UR4 ;  /* 0x0000000400067c82 */ /* 0x000fe20008000000 */
[----:B------:R-:W2:Y:S01]  /*9990*/  SHFL.BFLY PT, R9, R8, 0x1, 0x1f ;  /* 0x0c201f0008097f89 */ /* 0x000ea200000e0000 */
[----:B------:R-:W-:Y:S01]  /*99a0*/  HGMMA.64x192x16.F32 R24, R200, gdesc[UR4].tnspB, R24, gsb0 ;  /* 0x42e00004c8187df0 */ /* 0x000fe20008000818 */
[----:B------:R-:W-:Y:S01]  /*99b0*/  UIADD3 UR6, UR4, 0x80, URZ ;  /* 0x0000008004067890 */ /* 0x000fe2000fffe03f */
[----:B------:R-:W-:Y:S01]  /*99c0*/  UMOV UR7, 0x40000040 ;  /* 0x4000004000077882 */ /* 0x000fe20000000000 */
[----:B-1----:R-:W-:Y:S01]  /*99d0*/  FADD.FTZ R11, R7, R2 ;  /* 0x00000002070b7221 */ /* 0x002fe20000010000 */
[----:B------:R-:W-:-:S02]  /*99e0*/  IMAD.MOV.U32 R2, RZ, RZ, -0x800000 ;  /* 0xff800000ff027424 */ /* 0x000fc400078e00ff */
[----:B--2---:R-:W-:Y:S02]  /*99f0*/  FADD.FTZ R12, R8, R9 ;  /* 0x00000009080c7221 */ /* 0x004fe40000010000 */
[----:B------:R-:W-:-:S03]  /*9a00*/  FSETP.NE.FTZ.AND P1, PT, R11, RZ, PT ;  /* 0x000000ff0b00720b */ /* 0x000fc60003f35000 */
[----:B------:R-:W-:-:S10]  /*9a10*/  FSETP.NE.FTZ.AND P2, PT, R12, RZ, PT ;  /* 0x000000ff0c00720b */ /* 0x000fd40003f55000 */
[----:B------:R-:W1:Y:S01]  /*9a20*/  @P1 MUFU.LG2 R9, R11 ;  /* 0x0000000b00091308 */ /* 0x000e620000000c00 */
[C---:B------:R-:W-:Y:S02]  /*9a30*/  @P1 FMUL.FTZ R7, R0.reuse, 0.69314718246459960938 ;  /* 0x3f31721800071820 */ /* 0x040fe40000410000 */
[----:B------:R-:W-:-:S05]  /*9a40*/  @P2 FMUL.FTZ R13, R0, 0.69314718246459960938 ;  /* 0x3f317218000d2820 */ /* 0x000fca0000410000 */
        /* <DEDUP_REMOVED lines=37> */
[----:B-1-34-:R-:W-:Y:S05]  /*9ca0*/  @!P0 BRA `(.L_x_3001) ;  /* 0x0000000000048947 */ /* 0x01afea0003800000 */
[----:B------:R-:W-:Y:S01]  /*9cb0*/  BPT.TRAP 0x1 ;  /* 0x000000040000795c */ /* 0x000fe20000300000 */
.L_x_3001:
[----:B------:R-:W2:Y:S01]  /*9cc0*/  LDL R8, [R1] ;  /* 0x0000000001087983 */ /* 0x000ea20000100800 */
[----:B------:R-:W-:Y:S01]  /*9cd0*/  ISETP.NE.AND P0, PT, R22, RZ, PT ;  /* 0x000000ff1600720c */ /* 0x000fe20003f05270 */
[----:B------:R-:W-:Y:S02]  /*9ce0*/  IMAD.U32 R4, RZ, RZ, UR5 ;  /* 0x00000005ff047e24 */ /* 0x000fe4000f8e00ff */
        /* <DEDUP_REMOVED lines=11> */
[----:B------:R-:W-:-:S02]  /*9da0*/  @P0 VIADD R4, R4, 0x36860 ;  /* 0x0003686004040836 */ /* 0x000fc40000000000 */
        /* <DEDUP_REMOVED lines=37> */
[C---:B------:R-:W-:Y:S01]  /*a000*/  LOP3.LUT R5, R18.reuse, 0x380, RZ, 0xc0, !PT ;  /* 0x0000038012057812 */ /* 0x040fe200078ec0ff */
[-C--:B------:R-:W-:Y:S01]  /*a010*/  FMUL.FTZ R27, R27, R10.reuse ;  /* 0x0000000a1b1b7220 */ /* 0x080fe20000410000 */
[----:B------:R-:W-:Y:S01]  /*a020*/  IADD3 R9, P2, R18, 0x20, RZ ;  /* 0x0000002012097810 */ /* 0x000fe20007f5e0ff */
[-C--:B------:R-:W-:Y:S01]  /*a030*/  FMUL.FTZ R120, R26, R10.reuse ;  /* 0x0000000a1a787220 */ /* 0x080fe20000410000 */
[----:B------:R-:W-:Y:S01]  /*a040*/  SHF.R.U64 R5, R5, 0x3, RZ ;  /* 0x0000000305057819 */ /* 0x000fe200000012ff */
[-C--:B------:R-:W-:Y:S01]  /*a050*/  FMUL.FTZ R7, R31, R10.reuse ;  /* 0x0000000a1f077220 */ /* 0x080fe20000410000 */
[----:B------:R-:W-:Y:S01]  /*a060*/  IADD3 R11, P1, R18, 0x40, RZ ;  /* 0x00000040120b7810 */ /* 0x000fe20007f3e0ff */
        /* <DEDUP_REMOVED lines=45> */
[----:B------:R-:W-:Y:S01]  /*a340*/  IADD3 R13, P6, R18, 0x60, RZ ;  /* 0x00000060120d7810 */ /* 0x000fe20007fde0ff */
[----:B------:R-:W-:Y:S01]  /*a350*/  ULDC UR4, c[0x0][0xda8] ;  /* 0x00036a0000047ab9 */ /* 0x000fe20000000800 */
[----:B------:R-:W-:Y:S01]  /*a360*/  LOP3.LUT R10, R11, 0x380, RZ, 0xc0, !PT ;  /* 0x000003800b0a7812 */ /* 0x000fe200078ec0ff */
[----:B------:R-:W-:Y:S01]  /*a370*/  UIADD3 UR35, -UR36, URZ, URZ ;  /* 0x0000003f24237290 */ /* 0x000fe2000fffe13f */
[----:B------:R-:W-:Y:S01]  /*a380*/  R2UR UR6, R208 ;  /* 0x00000000d00672ca */ /* 0x000fe200000e0000 */
[----:B------:R-:W-:Y:S01]  /*a390*/  ULDC UR10, c[0x0][0xa88] ;  /* 0x0002a200000a7ab9 */ /* 0x000fe20000000800 */
[----:B------:R-:W-:Y:S01]  /*a3a0*/  LOP3.LUT R12, R13, 0x380, RZ, 0xc0, !PT ;  /* 0x000003800d0c7812 */ /* 0x000fe200078ec0ff */
[----:B------:R-:W-:Y:S01]  /*a3b0*/  ULDC.64 UR8, c[0x0][0xb70] ;  /* 0x0002dc0000087ab9 */ /* 0x000fe20000000a00 */
[----:B------:R-:W-:Y:S01]  /*a3c0*/  SHF.R.U64 R10, R10, 0x3, RZ ;  /* 0x000000030a0a7819 */ /* 0x000fe200000012ff */
[----:B------:R-:W-:Y:S01]  /*a3d0*/  ULDC.64 UR12, c[0x0][0x208] ;  /* 0x00008200000c7ab9 */ /* 0x000fe20000000a00 */
[----:B------:R-:W-:-:S02]  /*a3e0*/  R2UR UR7, R207 ;  /* 0x00000000cf0772ca */ /* 0x000fc400000e0000 */
[----:B------:R-:W-:Y:S02]  /*a3f0*/  IADD3 R15, P5, R18, 0x4000, RZ ;  /* 0x00004000120f7810 */ /* 0x000fe40007fbe0ff */
[----:B------:R-:W-:Y:S02]  /*a400*/  F2FP.F16.F32.PACK_AB R6, R6, R3 ;  /* 0x000000030606723e */ /* 0x000fe400000000ff */
[----:B------:R-:W-:Y:S01]  /*a410*/  F2FP.F16.F32.PACK_AB R7, R7, R122 ;  /* 0x0000007a0707723e */ /* 0x000fe200000000ff */
[----:B------:R-:W-:Y:S01]  /*a420*/  UIADD3 UR34, -UR6, URZ, URZ ;  /* 0x0000003f06227290 */ /* 0x000fe2000fffe13f */
[----:B------:R-:W-:Y:S02]  /*a430*/  SHF.R.U64 R12, R12, 0x3, RZ ;  /* 0x000000030c0c7819 */ /* 0x000fe400000012ff */
[----:B------:R-:W-:Y:S02]  /*a440*/  LOP3.LUT R10, R10, R11, RZ, 0x3c, !PT ;  /* 0x0000000b0a0a7212 */ /* 0x000fe400078e3cff */
[----:B------:R-:W-:Y:S01]  /*a450*/  LOP3.LUT R14, R15, 0x380, RZ, 0xc0, !PT ;  /* 0x000003800f0e7812 */ /* 0x000fe200078ec0ff */
[----:B------:R-:W-:Y:S01]  /*a460*/  UIMAD UR34, UR4, UR34, UR7 ;  /* 0x00000022042272a4 */ /* 0x000fe2000f8e0207 */
[----:B------:R-:W-:Y:S01]  /*a470*/  LOP3.LUT R12, R12, R13, RZ, 0x3c, !PT ;  /* 0x0000000d0c0c7212 */ /* 0x000fe200078e3cff */
[----:B------:R-:W-:Y:S01]  /*a480*/  USHF.R.S32.HI UR7, URZ, 0x1f, UR36 ;  /* 0x0000001f3f077899 */ /* 0x000fe20008011424 */
[----:B------:R-:W-:Y:S01]  /*a490*/  SHF.R.U64 R14, R14, 0x3, RZ ;  /* 0x000000030e0e7819 */ /* 0x000fe200000012ff */
[----:B------:R-:W-:Y:S01]  /*a4a0*/  USHF.L.U32 UR34, UR34, 0x7, URZ ;  /* 0x0000000722227899 */ /* 0x000fe2000800063f */
[----:B------:R-:W-:Y:S01]  /*a4b0*/  IADD3 R13, P4, R18, 0x4040, RZ ;  /* 0x00004040120d7810 */ /* 0x000fe20007f9e0ff */
[----:B------:R-:W-:Y:S01]  /*a4c0*/  ULDC UR4, c[0x0][0xdb4] ;  /* 0x00036d0000047ab9 */ /* 0x000fe20000000800 */
[----:B------:R-:W-:Y:S01]  /*a4d0*/  LOP3.LUT R14, R14, R15, RZ, 0x3c, !PT ;  /* 0x0000000f0e0e7212 */ /* 0x000fe200078e3cff */
[----:B------:R-:W-:Y:S01]  /*a4e0*/  IMAD.X R15, RZ, RZ, R19, P5 ;  /* 0x000000ffff0f7224 */ /* 0x000fe200028e0613 */
[----:B------:R-:W-:Y:S01]  /*a4f0*/  LOP3.LUT R26, R13, 0x380, RZ, 0xc0, !PT ;  /* 0x000003800d1a7812 */ /* 0x000fe200078ec0ff */
[----:B------:R-:W-:Y:S01]  /*a500*/  UIMAD UR35, UR4, UR35, UR6 ;  /* 0x00000023042372a4 */ /* 0x000fe2000f8e0206 */
[----:B------:R-:W-:-:S02]  /*a510*/  IADD3 R29, P3, R18, 0x4060, RZ ;  /* 0x00004060121d7810 */ /* 0x000fc40007f7e0ff */
[----:B------:R-:W-:Y:S01]  /*a520*/  SHF.R.U64 R26, R26, 0x3, RZ ;  /* 0x000000031a1a7819 */ /* 0x000fe200000012ff */
[----:B------:R-:W-:Y:S01]  /*a530*/  USHF.R.S32.HI UR4, URZ, 0x1f, UR35 ;  /* 0x0000001f3f047899 */ /* 0x000fe20008011423 */
[----:B------:R-:W-:Y:S02]  /*a540*/  LOP3.LUT R28, R29, 0x380, RZ, 0xc0, !PT ;  /* 0x000003801d1c7812 */ /* 0x000fe400078ec0ff */
[----:B------:R-:W-:Y:S01]  /*a550*/  LOP3.LUT R26, R26, R13, RZ, 0x3c, !PT ;  /* 0x0000000d1a1a7212 */ /* 0x000fe200078e3cff */
[----:B------:R-:W-:Y:S01]  /*a560*/  IMAD.X R13, RZ, RZ, R19, P6 ;  /* 0x000000ffff0d7224 */ /* 0x000fe200030e0613 */
[----:B------:R-:W-:Y:S01]  /*a570*/  IADD3 R39, P6, R18, 0x8040, RZ ;  /* 0x0000804012277810 */ /* 0x000fe20007fde0ff */
[----:B------:R-:W-:Y:S01]  /*a580*/  UIMAD UR6, UR4, UR8, URZ ;  /* 0x00000008040672a4 */ /* 0x000fe2000f8e023f */
[----:B------:R-:W-:Y:S01]  /*a590*/  SHF.R.U64 R28, R28, 0x3, RZ ;  /* 0x000000031c1c7819 */ /* 0x000fe200000012ff */
[----:B------:R-:W-:Y:S01]  /*a5a0*/  UIMAD.WIDE.U32 UR4, UR35, UR8, URZ ;  /* 0x00000008230472a5 */ /* 0x000fe2000f8e003f */
[----:B------:R-:W-:Y:S01]  /*a5b0*/  LOP3.LUT R38, R39, 0x380, RZ, 0xc0, !PT ;  /* 0x0000038027267812 */ /* 0x000fe200078ec0ff */
[----:B------:R-:W-:Y:S01]  /*a5c0*/  UIMAD UR6, UR35, UR9, UR6 ;  /* 0x00000009230672a4 */ /* 0x000fe2000f8e0206 */
[----:B------:R-:W-:-:S02]  /*a5d0*/  MOV R125, R12 ;  /* 0x0000000c007d7202 */ /* 0x000fc40000000f00 */
[----:B------:R-:W-:Y:S01]  /*a5e0*/  SHF.R.U64 R38, R38, 0x3, RZ ;  /* 0x0000000326267819 */ /* 0x000fe200000012ff */
[----:B------:R-:W-:Y:S01]  /*a5f0*/  UIADD3 UR6, UR5, UR6, URZ ;  /* 0x0000000605067290 */ /* 0x000fe2000fffe03f */
[----:B------:R-:W-:Y:S01]  /*a600*/  LOP3.LUT R28, R28, R29, RZ, 0x3c, !PT ;  /* 0x0000001d1c1c7212 */ /* 0x000fe200078e3cff */
[----:B------:R-:W-:Y:S01]  /*a610*/  IMAD.X R29, RZ, RZ, R19, P3 ;  /* 0x000000ffff1d7224 */ /* 0x000fe200018e0613 */
[----:B------:R-:W-:Y:S02]  /*a620*/  MOV R122, R14 ;  /* 0x0000000e007a7202 */ /* 0x000fe40000000f00 */
[----:B------:R-:W-:Y:S02]  /*a630*/  F2FP.F16.F32.PACK_AB R13, R51, R50 ;  /* 0x00000032330d723e */ /* 0x000fe400000000ff */
[----:B------:R-:W-:Y:S02]  /*a640*/  F2FP.F16.F32.PACK_AB R14, R53, R52 ;  /* 0x00000034350e723e */ /* 0x000fe400000000ff */
[----:B------:R-:W-:-:S02]  /*a650*/  F2FP.F16.F32.PACK_AB R15, R55, R54 ;  /* 0x00000036370f723e */ /* 0x000fc400000000ff */
[----:B------:R-:W-:Y:S01]  /*a660*/  LOP3.LUT R38, R38, R39, RZ, 0x3c, !PT ;  /* 0x0000002726267212 */ /* 0x000fe200078e3cff */
[----:B------:R-:W-:Y:S01]  /*a670*/  IMAD.X R39, RZ, RZ, R19, P6 ;  /* 0x000000ffff277224 */ /* 0x000fe200030e0613 */
        /* <DEDUP_REMOVED lines=19> */
[----:B------:R-:W-:Y:S02]  /*a7b0*/  F2FP.F16.F32.PACK_AB R114, R117, R116 ;  /* 0x000000747572723e */ /* 0x000fe400000000ff */
[----:B------:R-:W-:Y:S02]  /*a7c0*/  F2FP.F16.F32.PACK_AB R115, R119, R118 ;  /* 0x000000767773723e */ /* 0x000fe400000000ff */
[----:B------:R-:W-:Y:S02]  /*a7d0*/  R2UR UR11, R204 ;  /* 0x00000000cc0b72ca */ /* 0x000fe400000e0000 */
[----:B--2---:R-:W-:-:S02]  /*a7e0*/  @P0 PRMT R4, R8, 0x654, R4 ;  /* 0x0000065408040816 */ /* 0x004fc40000000004 */
[----:B------:R-:W-:Y:S02]  /*a7f0*/  LOP3.LUT R8, R9, 0x380, RZ, 0xc0, !PT ;  /* 0x0000038009087812 */ /* 0x000fe400078ec0ff */
[----:B------:R1:W-:Y:S01]  /*a800*/  @P0 SYNCS.ARRIVE.TRANS64.RED.A1T0 RZ, [R4+URZ], RZ ;  /* 0x000000ff04ff09a7 */ /* 0x0003e2000810043f */
[----:B------:R-:W-:Y:S01]  /*a810*/  BAR.SYNC.DEFER_BLOCKING 0x1, 0x100 ;  /* 0x0044000000007b1d */ /* 0x000fe20000010000 */
[----:B------:R-:W-:Y:S02]  /*a820*/  SHF.R.U64 R8, R8, 0x3, RZ ;  /* 0x0000000308087819 */ /* 0x000fe400000012ff */
[----:B------:R-:W-:Y:S02]  /*a830*/  IADD3 R11, P0, R18, 0x4020, RZ ;  /* 0x00004020120b7810 */ /* 0x000fe40007f1e0ff */
[----:B------:R-:W-:Y:S01]  /*a840*/  LOP3.LUT R8, R8, R9, RZ, 0x3c, !PT ;  /* 0x0000000908087212 */ /* 0x000fe200078e3cff */
[--C-:B------:R-:W-:Y:S01]  /*a850*/  IMAD.X R9, RZ, RZ, R19.reuse, P2 ;  /* 0x000000ffff097224 */ /* 0x100fe200010e0613 */
[----:B-1----:R-:W-:Y:S01]  /*a860*/  LOP3.LUT R4, R5, R18, RZ, 0x3c, !PT ;  /* 0x0000001205047212 */ /* 0x002fe200078e3cff */
[----:B------:R-:W-:Y:S01]  /*a870*/  IMAD.MOV.U32 R5, RZ, RZ, R19 ;  /* 0x000000ffff057224 */ /* 0x000fe200078e0013 */
[----:B------:R-:W-:-:S02]  /*a880*/  IADD3 R31, P2, R18, 0x8000, RZ ;  /* 0x00008000121f7810 */ /* 0x000fc40007f5e0ff */
[----:B------:R-:W-:Y:S02]  /*a890*/  LOP3.LUT R24, R11, 0x380, RZ, 0xc0, !PT ;  /* 0x000003800b187812 */ /* 0x000fe400078ec0ff */
[----:B------:R-:W-:Y:S02]  /*a8a0*/  MOV R35, R4 ;  /* 0x0000000400237202 */ /* 0x000fe40000000f00 */
[----:B------:R-:W-:Y:S02]  /*a8b0*/  F2FP.F16.F32.PACK_AB R4, R25, R0 ;  /* 0x000000001904723e */ /* 0x000fe400000000ff */
[----:B------:R-:W-:Y:S01]  /*a8c0*/  F2FP.F16.F32.PACK_AB R5, R27, R120 ;  /* 0x000000781b05723e */ /* 0x000fe200000000ff */
[----:B------:R-:W-:Y:S01]  /*a8d0*/  IMAD.X R27, RZ, RZ, R19, P4 ;  /* 0x000000ffff1b7224 */ /* 0x000fe200020e0613 */
[----:B------:R-:W-:Y:S02]  /*a8e0*/  LOP3.LUT R30, R31, 0x380, RZ, 0xc0, !PT ;  /* 0x000003801f1e7812 */ /* 0x000fe400078ec0ff */
[----:B------:R-:W-:-:S02]  /*a8f0*/  SHF.R.U64 R24, R24, 0x3, RZ ;  /* 0x0000000318187819 */ /* 0x000fc400000012ff */
[----:B------:R-:W-:Y:S01]  /*a900*/  SHF.R.U64 R30, R30, 0x3, RZ ;  /* 0x000000031e1e7819 */ /* 0x000fe200000012ff */
[----:B------:R1:W-:Y:S01]  /*a910*/  STSM.16.M88.4 [R35], R4 ;  /* 0x0000000423007844 */ /* 0x0003e20000000200 */
[----:B------:R-:W-:Y:S02]  /*a920*/  IADD3 R25, P5, R18, 0x8060, RZ ;  /* 0x0000806012197810 */ /* 0x000fe40007fbe0ff */
[----:B------:R-:W-:Y:S01]  /*a930*/  LOP3.LUT R24, R24, R11, RZ, 0x3c, !PT ;  /* 0x0000000b18187212 */ /* 0x000fe200078e3cff */
[--C-:B------:R-:W-:Y:S01]  /*a940*/  IMAD.X R11, RZ, RZ, R19.reuse, P1 ;  /* 0x000000ffff0b7224 */ /* 0x100fe200008e0613 */
[----:B------:R-:W-:Y:S01]  /*a950*/  LOP3.LUT R30, R30, R31, RZ, 0x3c, !PT ;  /* 0x0000001f1e1e7212 */ /* 0x000fe200078e3cff */
[----:B------:R-:W-:Y:S01]  /*a960*/  IMAD.X R31, RZ, RZ, R19, P2 ;  /* 0x000000ffff1f7224 */ /* 0x000fe200010e0613 */
[----:B------:R-:W-:Y:S02]  /*a970*/  IADD3 R43, P1, R18, 0x8020, RZ ;  /* 0x00008020122b7810 */ /* 0x000fe40007f3e0ff */
[----:B------:R-:W-:-:S02]  /*a980*/  LOP3.LUT R34, R25, 0x380, RZ, 0xc0, !PT ;  /* 0x0000038019227812 */ /* 0x000fc400078ec0ff */
[----:B------:R-:W-:Y:S02]  /*a990*/  LOP3.LUT R42, R43, 0x380, RZ, 0xc0, !PT ;  /* 0x000003802b2a7812 */ /* 0x000fe400078ec0ff */
[----:B------:R-:W-:Y:S02]  /*a9a0*/  SHF.R.U64 R34, R34, 0x3, RZ ;  /* 0x0000000322227819 */ /* 0x000fe400000012ff */
[----:B------:R-:W-:Y:S01]  /*a9b0*/  MOV R30, R30 ;  /* 0x0000001e001e7202 */ /* 0x000fe20000000f00 */
[----:B------:R-:W-:Y:S01]  /*a9c0*/  VIADD R31, R211, UR34 ;  /* 0x00000022d31f7c36 */ /* 0x000fe20008000000 */
[----:B-1----:R-:W-:Y:S01]  /*a9d0*/  F2FP.F16.F32.PACK_AB R4, R33, R32 ;  /* 0x000000202104723e */ /* 0x002fe200000000ff */
[----:B------:R-:W-:Y:S01]  /*a9e0*/  IMAD.X R35, RZ, RZ, R19, P5 ;  /* 0x000000ffff237224 */ /* 0x000fe200028e0613 */
[----:B------:R-:W1:Y:S01]  /*a9f0*/  LDC.64 R32, c[0x0][0xb78] ;  /* 0x0002de00ff207b82 */ /* 0x000e620000000a00 */
[----:B------:R-:W-:Y:S01]  /*aa00*/  MOV R129, R8 ;  /* 0x0000000800817202 */ /* 0x000fe20000000f00 */
[----:B------:R-:W-:Y:S01]  /*aa10*/  VIADD R12, R31, 0x8 ;  /* 0x000000081f0c7836 */ /* 0x000fe20000000000 */
[----:B------:R-:W-:-:S02]  /*aa20*/  MOV R127, R10 ;  /* 0x0000000a007f7202 */ /* 0x000fc40000000f00 */
[----:B------:R-:W-:Y:S02]  /*aa30*/  F2FP.F16.F32.PACK_AB R5, R21, R124 ;  /* 0x0000007c1505723e */ /* 0x000fe400000000ff */
[----:B------:R-:W-:Y:S02]  /*aa40*/  F2FP.F16.F32.PACK_AB R6, R37, R36 ;  /* 0x000000242506723e */ /* 0x000fe400000000ff */
[----:B------:R-:W-:Y:S02]  /*aa50*/  F2FP.F16.F32.PACK_AB R7, R121, R126 ;  /* 0x0000007e7907723e */ /* 0x000fe400000000ff */
[----:B------:R-:W-:Y:S02]  /*aa60*/  F2FP.F16.F32.PACK_AB R8, R41, R40 ;  /* 0x000000282908723e */ /* 0x000fe400000000ff */
[----:B------:R-:W-:Y:S01]  /*aa70*/  F2FP.F16.F32.PACK_AB R9, R123, R128 ;  /* 0x000000807b09723e */ /* 0x000fe200000000ff */
[----:B------:R-:W-:Y:S01]  /*aa80*/  STSM.16.M88.4 [R129], R4 ;  /* 0x0000000481007844 */ /* 0x000fe20000000200 */
[----:B------:R-:W-:-:S02]  /*aa90*/  F2FP.F16.F32.PACK_AB R10, R45, R44 ;  /* 0x0000002c2d0a723e */ /* 0x000fc400000000ff */
[----:B------:R-:W-:Y:S02]  /*aaa0*/  F2FP.F16.F32.PACK_AB R11, R47, R46 ;  /* 0x0000002e2f0b723e */ /* 0x000fe400000000ff */
[----:B------:R-:W-:Y:S02]  /*aab0*/  SHF.R.U64 R42, R42, 0x3, RZ ;  /* 0x000000032a2a7819 */ /* 0x000fe400000012ff */
[----:B------:R-:W-:Y:S01]  /*aac0*/  LOP3.LUT R34, R34, R25, RZ, 0x3c, !PT ;  /* 0x0000001922227212 */ /* 0x000fe200078e3cff */
[--C-:B------:R-:W-:Y:S01]  /*aad0*/  IMAD.X R25, RZ, RZ, R19.reuse, P0 ;  /* 0x000000ffff197224 */ /* 0x100fe200000e0613 */
[----:B------:R-:W-:Y:S01]  /*aae0*/  LOP3.LUT P0, RZ, R206, 0x3, RZ, 0xc0, !PT ;  /* 0x00000003ceff7812 */ /* 0x000fe2000780c0ff */
[----:B------:R1:W-:Y:S01]  /*aaf0*/  STSM.16.M88.4 [R127], R8 ;  /* 0x000000087f007844 */ /* 0x0003e20000000200 */
[----:B------:R-:W-:Y:S01]  /*ab00*/  LOP3.LUT R42, R42, R43, RZ, 0x3c, !PT ;  /* 0x0000002b2a2a7212 */ /* 0x000fe200078e3cff */
[----:B------:R-:W-:Y:S01]  /*ab10*/  IMAD.X R43, RZ, RZ, R19, P1 ;  /* 0x000000ffff2b7224 */ /* 0x000fe200008e0613 */
[----:B------:R-:W-:-:S02]  /*ab20*/  ISETP.GE.OR P1, PT, R12, UR10, P0 ;  /* 0x0000000a0c007c0c */ /* 0x000fc40008726670 */
[----:B------:R-:W-:Y:S02]  /*ab30*/  MOV R120, R24 ;  /* 0x0000001800787202 */ /* 0x000fe40000000f00 */
[----:B------:R-:W-:Y:S02]  /*ab40*/  MOV R3, R26 ;  /* 0x0000001a00037202 */ /* 0x000fe40000000f00 */
[----:B------:R-:W-:Y:S02]  /*ab50*/  F2FP.F16.F32.PACK_AB R12, R49, R48 ;  /* 0x00000030310c723e */ /* 0x000fe400000000ff */
[----:B------:R-:W-:Y:S02]  /*ab60*/  F2FP.F16.F32.PACK_AB R24, R57, R56 ;  /* 0x000000383918723e */ /* 0x000fe400000000ff */
[----:B------:R-:W-:Y:S01]  /*ab70*/  F2FP.F16.F32.PACK_AB R25, R59, R58 ;  /* 0x0000003a3b19723e */ /* 0x000fe200000000ff */
[----:B------:R-:W-:Y:S01]  /*ab80*/  STSM.16.M88.4 [R125], R12 ;  /* 0x0000000c7d007844 */ /* 0x000fe20000000200 */
[----:B------:R-:W-:Y:S01]  /*ab90*/  F2FP.F16.F32.PACK_AB R26, R61, R60 ;  /* 0x0000003c3d1a723e */ /* 0x000fe200000000ff */
[----:B-1----:R-:W-:Y:S01]  /*aba0*/  IMAD R8, R32, UR7, RZ ;  /* 0x0000000720087c24 */ /* 0x002fe2000f8e02ff */
[----:B------:R-:W-:-:S02]  /*abb0*/  F2FP.F16.F32.PACK_AB R27, R63, R62 ;  /* 0x0000003e3f1b723e */ /* 0x000fc400000000ff */
[----:B------:R-:W-:Y:S01]  /*abc0*/  F2FP.F16.F32.PACK_AB R4, R65, R64 ;  /* 0x000000404104723e */ /* 0x000fe200000000ff */
[----:B------:R-:W-:Y:S01]  /*abd0*/  IMAD R21, R33, UR36, R8 ;  /* 0x0000002421157c24 */ /* 0x000fe2000f8e0208 */
[----:B------:R-:W-:Y:S01]  /*abe0*/  F2FP.F16.F32.PACK_AB R5, R67, R66 ;  /* 0x000000424305723e */ /* 0x000fe200000000ff */
[----:B------:R-:W-:Y:S01]  /*abf0*/  STSM.16.M88.4 [R122], R24 ;  /* 0x000000187a007844 */ /* 0x000fe20000000200 */
[----:B------:R-:W-:Y:S02]  /*ac00*/  F2FP.F16.F32.PACK_AB R6, R69, R68 ;  /* 0x000000444506723e */ /* 0x000fe400000000ff */
[----:B------:R-:W-:Y:S02]  /*ac10*/  F2FP.F16.F32.PACK_AB R7, R71, R70 ;  /* 0x000000464707723e */ /* 0x000fe400000000ff */
[----:B------:R-:W-:Y:S02]  /*ac20*/  F2FP.F16.F32.PACK_AB R8, R73, R72 ;  /* 0x000000484908723e */ /* 0x000fe400000000ff */
[----:B------:R-:W-:Y:S01]  /*ac30*/  F2FP.F16.F32.PACK_AB R9, R75, R74 ;  /* 0x0000004a4b09723e */ /* 0x000fe200000000ff */
[----:B------:R1:W-:Y:S01]  /*ac40*/  STSM.16.M88.4 [R120], R4 ;  /* 0x0000000478007844 */ /* 0x0003e20000000200 */
[----:B------:R-:W-:-:S02]  /*ac50*/  F2FP.F16.F32.PACK_AB R10, R77, R76 ;  /* 0x0000004c4d0a723e */ /* 0x000fc400000000ff */
[----:B------:R-:W-:Y:S02]  /*ac60*/  F2FP.F16.F32.PACK_AB R11, R79, R78 ;  /* 0x0000004e4f0b723e */ /* 0x000fe400000000ff */
[----:B------:R-:W-:Y:S01]  /*ac70*/  MOV R0, R28 ;  /* 0x0000001c00007202 */ /* 0x000fe20000000f00 */
[----:B------:R-:W-:Y:S01]  /*ac80*/  IMAD.U32 R29, RZ, RZ, UR5 ;  /* 0x00000005ff1d7e24 */ /* 0x000fe2000f8e00ff */
[----:B------:R-:W-:Y:S01]  /*ac90*/  MOV R42, R42 ;  /* 0x0000002a002a7202 */ /* 0x000fe20000000f00 */
[----:B------:R-:W-:Y:S01]  /*aca0*/  STSM.16.M88.4 [R3], R8 ;  /* 0x0000000803007844 */ /* 0x000fe20000000200 */
[----:B------:R-:W-:Y:S01]  /*acb0*/  MOV R34, R34 ;  /* 0x0000002200227202 */ /* 0x000fe20000000f00 */
[----:B------:R-:W-:Y:S01]  /*acc0*/  IMAD.U32 R28, RZ, RZ, UR4 ;  /* 0x00000004ff1c7e24 */ /* 0x000fe2000f8e00ff */
[----:B------:R-:W-:Y:S01]  /*acd0*/  ISETP.GE.OR P0, PT, R31, UR10, P0 ;  /* 0x0000000a1f007c0c */ /* 0x000fe20008706670 */
[----:B------:R-:W-:Y:S01]  /*ace0*/  STSM.16.M88.4 [R0], R80 ;  /* 0x0000005000007844 */ /* 0x000fe20000000200 */
[----:B------:R-:W-:Y:S01]  /*acf0*/  IMAD.U32 R29, RZ, RZ, UR6 ;  /* 0x00000006ff1d7e24 */ /* 0x000fe2000f8e00ff */
[----:B------:R-:W-:-:S02]  /*ad00*/  ULDC.64 UR4, c[0x0][0xb40] ;  /* 0x0002d00000047ab9 */ /* 0x000fc40000000a00 */
[----:B------:R-:W-:Y:S01]  /*ad10*/  STSM.16.M88.4 [R30], R88 ;  /* 0x000000581e007844 */ /* 0x000fe20000000200 */
[----:B------:R-:W-:Y:S01]  /*ad20*/  IMAD.WIDE.U32 R28, R32, UR36, R28 ;  /* 0x00000024201c7c25 */ /* 0x000fe2000f8e001c */
[----:B-1----:R-:W-:Y:S02]  /*ad30*/  SHF.R.S32.HI R5, RZ, 0x1f, R31 ;  /* 0x0000001fff057819 */ /* 0x002fe4000001141f */
[----:B------:R-:W-:Y:S01]  /*ad40*/  STSM.16.M88.4 [R42], R96 ;  /* 0x000000602a007844 */ /* 0x000fe20000000200 */
[----:B------:R-:W-:-:S03]  /*ad50*/  IADD3 R6, P2, R31, R28, RZ ;  /* 0x0000001c1f067210 */ /* 0x000fc60007f5e0ff */
[----:B------:R-:W-:Y:S01]  /*ad60*/  STSM.16.M88.4 [R38], R104 ;  /* 0x0000006826007844 */ /* 0x000fe20000000200 */
[----:B------:R-:W-:-:S03]  /*ad70*/  IADD3.X R5, R5, R29, R21, P2, !PT ;  /* 0x0000001d05057210 */ /* 0x000fc600017fe415 */
[----:B------:R-:W-:Y:S01]  /*ad80*/  STSM.16.M88.4 [R34], R112 ;  /* 0x0000007022007844 */ /* 0x000fe20000000200 */
[C---:B------:R-:W-:Y:S01]  /*ad90*/  LEA R4, P2, R6.reuse, UR4, 0x2 ;  /* 0x0000000406047c11 */ /* 0x040fe2000f8410ff */
[----:B------:R-:W-:Y:S01]  /*ada0*/  ULDC UR4, c[0x0][0xc] ;  /* 0x0000030000047ab9 */ /* 0x000fe20000000800 */
[----:B------:R-:W-:Y:S01]  /*adb0*/  @!PT LDS RZ, [RZ] ;  /* 0x00000000fffff984 */ /* 0x000fe20000000800 */
[----:B------:R-:W-:Y:S01]  /*adc0*/  @!PT LDS RZ, [RZ] ;  /* 0x00000000fffff984 */ /* 0x000fe20000000800 */
[----:B------:R-:W-:Y:S01]  /*add0*/  @!PT LDS RZ, [RZ] ;  /* 0x00000000fffff984 */ /* 0x000fe20000000800 */
[----:B------:R-:W-:Y:S01]  /*ade0*/  @!PT LDS RZ, [RZ] ;  /* 0x00000000fffff984 */ /* 0x000fe20000000800 */
[----:B------:R1:W-:Y:S06]  /*adf0*/  MEMBAR.ALL.CTA ;  /* 0x0000000000007992 */ /* 0x0003ec0000008000 */
[----:B-1----:R-:W1:Y:S01]  /*ae00*/  FENCE.VIEW.ASYNC.S ;  /* 0x00000000000073c6 */ /* 0x002e620000000000 */
[----:B------:R-:W-:Y:S01]  /*ae10*/  LEA.HI.X R5, R6, UR5, R5, 0x2, P2 ;  /* 0x0000000506057c11 */ /* 0x000fe200090f1405 */
[----:B------:R-:W-:-:S02]  /*ae20*/  UIADD3 UR11, UR4, UR11, URZ ;  /* 0x0000000b040b7290 */ /* 0x000fc4000fffe03f */
[----:B-1----:R-:W1:Y:S04]  /*ae30*/  SHFL.IDX PT, R0, R210, RZ, 0x1f ;  /* 0x00001fffd2007589 */ /* 0x002e6800000e0000 */
        /* <DEDUP_REMOVED lines=28> */
[----:B------:R1:W-:Y:S01]  /*b000*/  UTMASTG.5D [UR32], [UR4] ;  /* 0x00000020040073b5 */ /* 0x0003e20008020000 */
[----:B------:R-:W-:-:S02]  /*b010*/  UMOV UR8, 0x1 ;  /* 0x0000000100087882 */ /* 0x000fc40000000000 */
[----:B------:R-:W-:Y:S02]  /*b020*/  UPRMT UR7, URZ, 0x654, UR6 ;  /* 0x000006543f077896 */ /* 0x000fe40008000006 */
[----:B------:R-:W-:Y:S01]  /*b030*/  UPRMT UR6, UR8, 0x654, UR6 ;  /* 0x0000065408067896 */ /* 0x000fe20008000006 */
[----:B------:R0:W-:Y:S01]  /*b040*/  UTMACMDFLUSH ;  /* 0x00000000000079b7 */ /* 0x0001e20000000000 */
[----:B------:R-:W-:-:S05]  /*b050*/  DEPBAR.LE SB0, 0x0 ;  /* 0x000080000000791a */ /* 0x000fca0000000000 */
[----:B------:R-:W-:Y:S02]  /*b060*/  SYNCS.ARRIVE.TRANS64.RED.A1T0 RZ, [UR7], RZ ;  /* 0x000000ffffff79a7 */ /* 0x000fe40008100407 */
[----:B-1----:R-:W-:Y:S03]  /*b070*/  SYNCS.ARRIVE.TRANS64.RED.A1T0 RZ, [UR6], RZ ;  /* 0x000000ffffff79a7 */ /* 0x002fe60008100406 */
.L_x_3003:
[----:B------:R-:W-:Y:S05]  /*b080*/  BSYNC B0 ;  /* 0x0000000000007941 */ /* 0x000fea0003800000 */
.L_x_3002:
[----:B------:R-:W1:Y:S01]  /*b090*/  LDC R0, c[0x0][0xda4] ;  /* 0x00036900ff007b82 */ /* 0x000e620000000800 */
[----:B------:R-:W-:Y:S01]  /*b0a0*/  R2UR UR5, R204 ;  /* 0x00000000cc0572ca */ /* 0x000fe200000e0000 */
[----:B------:R-:W-:Y:S01]  /*b0b0*/  UIADD3 UR38, UR38, 0x1, URZ ;  /* 0x0000000126267890 */ /* 0x000fe2000fffe03f */
[----:B------:R-:W-:-:S03]  /*b0c0*/  VIADD R205, R205, 0x1 ;  /* 0x00000001cdcd7836 */ /* 0x000fc60000000000 */
[----:B------:R-:W-:-:S04]  /*b0d0*/  UISETP.NE.AND UP0, UPT, UR38, 0x2, UPT ;  /* 0x000000022600788c */ /* 0x000fc8000bf05270 */
[----:B------:R-:W-:Y:S02]  /*b0e0*/  USEL UR4, URZ, 0x1, UP0 ;  /* 0x000000013f047887 */ /* 0x000fe40008000000 */
[----:B------:R-:W-:Y:S02]  /*b0f0*/  USEL UR38, UR38, URZ, UP0 ;  /* 0x0000003f26267287 */ /* 0x000fe40008000000 */
[----:B------:R-:W-:Y:S01]  /*b100*/  ULOP3.LUT UR61, UR61, UR4, URZ, 0x3c, !UPT ;  /* 0x000000043d3d7292 */ /* 0x000fe2000f8e3c3f */
[----:B-1----:R-:W-:-:S13]  /*b110*/  ISETP.LE.AND P0, PT, R0, UR5, PT ;  /* 0x0000000500007c0c */ /* 0x002fda000bf03270 */
[----:B------:R-:W-:Y:S05]  /*b120*/  @!P0 BRA `(.L_x_3004) ;  /* 0xffffff6000648947 */ /* 0x000fea000383ffff */
[----:B------:R-:W-:Y:S05]  /*b130*/  EXIT ;  /* 0x000000000000794d */ /* 0x000fea0003800000 */
.L_x_2976:
        /* <DEDUP_REMOVED lines=14> */
[----:B------:R-:W1:Y:S01]  /*b220*/  S2R R4, SR_TID.X ;  /* 0x0000000000047919 */ /* 0x000e620000002100 */
[----:B------:R-:W3:Y:S01]  /*b230*/  S2UR UR4, SR_CTAID.X ;  /* 0x00000000000479c3 */ /* 0x000ee20000002500 */
[----:B------:R-:W-:Y:S02]  /*b240*/  LOP3.LUT R19, R19, 0xfffffffd, RZ, 0xc0, !PT ;  /* 0xfffffffd13137812 */ /* 0x000fe400078ec0ff */
[----:B-1----:R-:W-:-:S05]  /*b250*/  LOP3.LUT P0, R0, R4, 0x1f, RZ, 0xc0, !PT ;  /* 0x0000001f04007812 */ /* 0x002fca000780c0ff */
[----:B------:R3:W-:Y:S02]  /*b260*/  STL [R1+0x28], R0 ;  /* 0x0000280001007387 */ /* 0x0007e40000100800 */
[----:B---3--:R-:W-:-:S05]  /*b270*/  IMAD.U32 R0, RZ, RZ, UR4 ;  /* 0x00000004ff007e24 */ /* 0x008fca000f8e00ff */
[----:B------:R2:W-:Y:S01]  /*b280*/  STL [R1+0x18], R0 ;  /* 0x0000180001007387 */ /* 0x0005e20000100800 */
[----:B------:R-:W-:-:S04]  /*b290*/  LOP3.LUT P1, RZ, R4, 0x7f, RZ, 0xc0, !PT ;  /* 0x0000007f04ff7812 */ /* 0x000fc8000782c0ff */
[----:B------:R-:W-:Y:S01]  /*b2a0*/  PLOP3.LUT P0, PT, P0, P1, PT, 0x8a, 0x0 ;  /* 0x000000000000781c */ /* 0x000fe20000703172 */
[----:B------:R-:W-:-:S08]  /*b2b0*/  IMAD.MOV.U32 R16, RZ, RZ, RZ ;  /* 0x000000ffff107224 */ /* 0x000fd000078e00ff */
[----:B------:R-:W-:-:S04]  /*b2c0*/  @P1 LOP3.LUT R19, R19, 0x2, RZ, 0xfc, !PT ;  /* 0x0000000213131812 */ /* 0x000fc800078efcff */
[----:B------:R-:W-:Y:S01]  /*b2d0*/  LOP3.LUT R19, R19, 0xfffffffe, RZ, 0xc0, !PT ;  /* 0xfffffffe13137812 */ /* 0x000fe200078ec0ff */
[----:B------:R-:W-:-:S03]  /*b2e0*/  IMAD.MOV.U32 R17, RZ, RZ, 0x1 ;  /* 0x00000001ff117424 */ /* 0x000fc600078e00ff */
[----:B------:R-:W-:Y:S01]  /*b2f0*/  @P0 LOP3.LUT R19, R19, 0x1, RZ, 0xfc, !PT ;  /* 0x0000000113130812 */ /* 0x000fe200078efcff */
[----:B------:R-:W-:Y:S01]  /*b300*/  ULDC.64 UR36, c[0x0][0x198] ;  /* 0x0000660000247ab9 */ /* 0x000fe20000000a00 */
[----:B------:R-:W-:Y:S01]  /*b310*/  ULDC UR38, c[0x0][0xc] ;  /* 0x0000030000267ab9 */ /* 0x000fe20000000800 */
[----:B--2---:R-:W-:-:S05]  /*b320*/  LOP3.LUT R0, R3, 0x2, RZ, 0xfc, !PT ;  /* 0x0000000203007812 */ /* 0x004fca00078efcff */
[----:B------:R1:W-:Y:S04]  /*b330*/  STL [R1+0xc], R0 ;  /* 0x00000c0001007387 */ /* 0x0003e80000100800 */
[----:B------:R1:W-:Y:S02]  /*b340*/  STL [R1+0x24], RZ ;  /* 0x000024ff01007387 */ /* 0x0003e40000100800 */
.L_x_3057:
        /* <DEDUP_REMOVED lines=14> */
[----:B--2---:R-:W-:-:S04]  /*b430*/  @P0 IMAD.HI.U32 R2, R4, R2, RZ ;  /* 0x0000000204020227 */ /* 0x004fc800078e00ff */
[----:B------:R-:W-:Y:S01]  /*b440*/  IMAD.MOV.U32 R6, RZ, RZ, R4 ;  /* 0x000000ffff067224 */ /* 0x000fe200078e0004 */
[----:B----4-:R-:W-:Y:S01]  /*b450*/  @P0 SHF.R.U32.HI R6, RZ, R3, R2 ;  /* 0x00000003ff060219 */ /* 0x010fe20000011602 */
[----:B------:R-:W1:Y:S04]  /*b460*/  LDC R4, c[0x0][0x2e0] ;  /* 0x0000b800ff047b82 */ /* 0x000e680000000800 */
[----:B------:R-:W-:Y:S01]  /*b470*/  IMAD.MOV.U32 R7, RZ, RZ, R6 ;  /* 0x000000ffff077224 */ /* 0x000fe200078e0006 */
[----:B------:R2:W-:Y:S03]  /*b480*/  STL [R1+0x10], R6 ;  /* 0x0000100601007387 */ /* 0x0005e60000100800 */
[----:B------:R-:W4:Y:S01]  /*b490*/  @P1 LDC.64 R2, c[0x0][0xdb8] ;  /* 0x00036e00ff021b82 */ /* 0x000f220000000a00 */
[----:B-1----:R-:W-:-:S02]  /*b4a0*/  IMAD R9, R4, UR4, RZ ;  /* 0x0000000404097c24 */ /* 0x002fc4000f8e02ff */
[----:B----4-:R-:W-:-:S05]  /*b4b0*/  @P1 IMAD.HI.U32 R2, R6, R2, RZ ;  /* 0x0000000206021227 */ /* 0x010fca00078e00ff */
[----:B------:R-:W-:Y:S01]  /*b4c0*/  @P1 SHF.R.U32.HI R7, RZ, R3, R2 ;  /* 0x00000003ff071219 */ /* 0x000fe20000011602 */
[----:B------:R-:W-:Y:S01]  /*b4d0*/  VIADD R3, R9, 0x6f ;  /* 0x0000006f09037836 */ /* 0x000fe20000000000 */
[----:B------:R-:W-:-:S03]  /*b4e0*/  MOV R2, 0x400 ;  /* 0x0000040000027802 */ /* 0x000fc60000000f00 */
[----:B------:R2:W-:Y:S01]  /*b4f0*/  STL [R1], R7 ;  /* 0x0000000701007387 */ /* 0x0005e20000100800 */
[----:B---3--:R-:W-:Y:S01]  /*b500*/  LEA R8, R5, R2, 0x18 ;  /* 0x0000000205087211 */ /* 0x008fe200078ec0ff */
[----:B------:R-:W-:Y:S02]  /*b510*/  IMAD.MOV.U32 R2, RZ, RZ, RZ ;  /* 0x000000ffff027224 */ /* 0x000fe400078e00ff */
[----:B------:R2:W-:Y:S02]  /*b520*/  STL [R1+0x20], R9 ;  /* 0x0000200901007387 */ /* 0x0005e40000100800 */
[----:B------:R-:W-:Y:S02]  /*b530*/  VIADD R4, R8, 0x21400 ;  /* 0x0002140008047836 */ /* 0x000fe40000000000 */
[----:B------:R-:W-:Y:S01]  /*b540*/  IMAD.HI R2, R3, -0x6db6db6d, R2 ;  /* 0x9249249303027827 */ /* 0x000fe200078e0202 */
[----:B------:R2:W-:Y:S02]  /*b550*/  STL [R1+0x8], R8 ;  /* 0x0000080801007387 */ /* 0x0005e40000100800 */
[----:B------:R-:W-:Y:S01]  /*b560*/  LOP3.LUT P0, RZ, R4, 0x3ff, RZ, 0xc0, !PT ;  /* 0x000003ff04ff7812 */ /* 0x000fe2000780c0ff */
[----:B------:R-:W-:-:S04]  /*b570*/  IMAD.MOV R3, RZ, RZ, -R7 ;  /* 0x000000ffff037224 */ /* 0x000fc800078e0a07 */
[----:B------:R-:W-:Y:S01]  /*b580*/  IMAD R4, R0, R3, R6 ;  /* 0x0000000300047224 */ /* 0x000fe200078e0206 */
[----:B------:R-:W-:-:S04]  /*b590*/  SHF.R.U32.HI R3, RZ, 0x1f, R2 ;  /* 0x0000001fff037819 */ /* 0x000fc80000011602 */
[----:B------:R-:W-:Y:S01]  /*b5a0*/  LEA.HI.SX32 R0, R2, R3, 0x1a ;  /* 0x0000000302007211 */ /* 0x000fe200078fd2ff */
[----:B------:R2:W-:Y:S04]  /*b5b0*/  STL [R1+0x4], R4 ;  /* 0x0000040401007387 */ /* 0x0005e80000100800 */
[----:B------:R2:W-:Y:S01]  /*b5c0*/  STL [R1+0x14], R0 ;  /* 0x0000140001007387 */ /* 0x0005e20000100800 */
[----:B------:R-:W-:Y:S05]  /*b5d0*/  @!P0 BRA `(.L_x_3006) ;  /* 0x0000000000408947 */ /* 0x000fea0003800000 */
[----:B------:R-:W-:Y:S01]  /*b5e0*/  MOV R2, 0x0 ;  /* 0x0000000000027802 */ /* 0x000fe20000000f00 */
[----:B------:R-:W-:Y:S01]  /*b5f0*/  ULDC.64 UR6, c[0x4][0x1b8] ;  /* 0x01006e0000067ab9 */ /* 0x000fe20000000a00 */
[----:B------:R-:W-:Y:S01]  /*b600*/  ULDC.64 UR8, c[0x4][0x1c0] ;  /* 0x0100700000087ab9 */ /* 0x000fe20000000a00 */
[----:B------:R-:W-:Y:S01]  /*b610*/  ULDC.64 UR4, c[0x4][0xd0] ;  /* 0x0100340000047ab9 */ /* 0x000fe20000000a00 */
[----:B--2---:R-:W-:Y:S02]  /*b620*/  IMAD.U32 R4, RZ, RZ, UR6 ;  /* 0x00000006ff047e24 */ /* 0x004fe4000f8e00ff */
[----:B------:R-:W1:Y:S01]  /*b630*/  LDC.64 R2, c[0x4][R2] ;  /* 0x0100000002027b82 */ /* 0x000e620000000a00 */
        /* <DEDUP_REMOVED lines=9> */
[----:B-1----:R-:W-:Y:S05]  /*b6d0*/  CALL.ABS.NOINC R2 ;  /* 0x0000000002007343 */ /* 0x002fea0003c00000 */
.L_x_3006:
        /* <DEDUP_REMOVED lines=9> */
[----:B------:R-:W-:Y:S02]  /*b770*/  IMAD.U32 R4, RZ, RZ, UR6 ;  /* 0x00000006ff047e24 */ /* 0x000fe4000f8e00ff */
[----:B------:R-:W-:Y:S02]  /*b780*/  IMAD.U32 R5, RZ, RZ, UR7 ;  /* 0x00000007ff057e24 */ /* 0x000fe4000f8e00ff */
[----:B------:R-:W-:Y:S02]  /*b790*/  IMAD.U32 R6, RZ, RZ, UR8 ;  /* 0x00000008ff067e24 */ /* 0x000fe4000f8e00ff */
[----:B------:R-:W-:-:S02]  /*b7a0*/  IMAD.U32 R7, RZ, RZ, UR9 ;  /* 0x00000009ff077e24 */ /* 0x000fc4000f8e00ff */
[----:B------:R-:W-:Y:S02]  /*b7b0*/  IMAD.U32 R10, RZ, RZ, UR4 ;  /* 0x00000004ff0a7e24 */ /* 0x000fe4000f8e00ff */
[----:B------:R-:W-:Y:S02]  /*b7c0*/  IMAD.U32 R11, RZ, RZ, UR5 ;  /* 0x00000005ff0b7e24 */ /* 0x000fe4000f8e00ff */
[----:B------:R-:W-:Y:S02]  /*b7d0*/  IMAD.MOV.U32 R8, RZ, RZ, 0x70 ;  /* 0x00000070ff087424 */ /* 0x000fe400078e00ff */
[----:B------:R-:W-:Y:S02]  /*b7e0*/  IMAD.MOV.U32 R12, RZ, RZ, 0x1 ;  /* 0x00000001ff0c7424 */ /* 0x000fe400078e00ff */
[----:B-1----:R-:W-:-:S07]  /*b7f0*/  IMAD.MOV.U32 R13, RZ, RZ, RZ ;  /* 0x000000ffff0d7224 */ /* 0x002fce00078e00ff */
[----:B------:R-:W-:-:S07]  /*b800*/  LEPC R20, `(.L_x_3008) ;  /* 0x000000001014794e */ /* 0x000fce0000000000 */
[----:B--2---:R-:W-:Y:S05]  /*b810*/  CALL.ABS.NOINC R2 ;  /* 0x0000000002007343 */ /* 0x004fea0003c00000 */
.L_x_3008:
[----:B------:R-:W-:Y:S01]  /*b820*/  MOV R2, 0x0 ;  /* 0x0000000000027802 */ /* 0x000fe20000000f00 */
[----:B------:R-:W-:Y:S01]  /*b830*/  ULDC.64 UR6, c[0x4][0x1b8] ;  /* 0x01006e0000067ab9 */ /* 0x000fe20000000a00 */
[----:B------:R-:W-:Y:S01]  /*b840*/  ULDC.64 UR8, c[0x4][0x1c0] ;  /* 0x0100700000087ab9 */ /* 0x000fe20000000a00 */
[----:B------:R-:W-:Y:S01]  /*b850*/  ULDC.64 UR4, c[0x4][0xe0] ;  /* 0x0100380000047ab9 */ /* 0x000fe20000000a00 */
[----:B------:R-:W-:Y:S02]  /*b860*/  IMAD.U32 R4, RZ, RZ, UR6 ;  /* 0x00000006ff047e24 */ /* 0x000fe4000f8e00ff */
        /* <DEDUP_REMOVED lines=11> */
.L_x_3007:
[----:B------:R-:W2:Y:S01]  /*b920*/  LDL R8, [R1+0x4] ;  /* 0x0000040001087983 */ /* 0x000ea20000100800 */
[----:B------:R-:W1:Y:S01]  /*b930*/  LDC R0, c[0x0][0x428] ;  /* 0x00010a00ff007b82 */ /* 0x000e620000000800 */
[----:B------:R-:W-:Y:S02]  /*b940*/  ULDC.64 UR4, c[0x0][0x9f8] ;  /* 0x00027e0000047ab9 */ /* 0x000fe40000000a00 */
[----:B------:R-:W3:Y:S04]  /*b950*/  LDL R6, [R1] ;  /* 0x0000000001067983 */ /* 0x000ee80000100800 */
[----:B------:R-:W4:Y:S01]  /*b960*/  LDL R7, [R1+0x28] ;  /* 0x0000280001077983 */ /* 0x000f220000100800 */
[----:B-1----:R-:W-:-:S03]  /*b970*/  ISETP.NE.AND P1, PT, R0, 0x1, PT ;  /* 0x000000010000780c */ /* 0x002fc60003f25270 */
[----:B------:R-:W4:Y:S01]  /*b980*/  LDL.LU R5, [R1+0x10] ;  /* 0x0000100001057983 */ /* 0x000f220000300800 */
[----:B------:R-:W-:Y:S01]  /*b990*/  ISETP.NE.U32.AND P0, PT, RZ, UR4, PT ;  /* 0x00000004ff007c0c */ /* 0x000fe2000bf05070 */
[----:B------:R-:W-:Y:S01]  /*b9a0*/  ULDC.64 UR6, c[0x0][0x208] ;  /* 0x0000820000067ab9 */ /* 0x000fe20000000a00 */
[----:B------:R-:W-:Y:S01]  /*b9b0*/  ULDC UR4, c[0x0][0xda8] ;  /* 0x00036a0000047ab9 */ /* 0x000fe20000000800 */
[----:B------:R-:W4:Y:S01]  /*b9c0*/  LDL R4, [R1+0x18] ;  /* 0x0000180001047983 */ /* 0x000f220000100800 */
[----:B------:R-:W-:-:S05]  /*b9d0*/  ISETP.NE.AND.EX P0, PT, RZ, UR5, PT, P0 ;  /* 0x00000005ff007c0c */ /* 0x000fca000bf05300 */
[----:B------:R-:W2:Y:S08]  /*b9e0*/  @P1 LDC R2, c[0x0][0x42c] ;  /* 0x00010b00ff021b82 */ /* 0x000eb00000000800 */
[----:B------:R-:W1:Y:S01]  /*b9f0*/  @P1 LDC R3, c[0x0][0x430] ;  /* 0x00010c00ff031b82 */ /* 0x000e620000000800 */
[----:B--2---:R-:W-:-:S04]  /*ba00*/  @P1 IMAD.HI.U32 R2, R8, R2, RZ ;  /* 0x0000000208021227 */ /* 0x004fc800078e00ff */
[----:B------:R-:W-:Y:S01]  /*ba10*/  IMAD.MOV.U32 R0, RZ, RZ, R8 ;  /* 0x000000ffff007224 */ /* 0x000fe200078e0008 */
[----:B-1----:R-:W-:Y:S02]  /*ba20*/  @P1 SHF.R.U32.HI R0, RZ, R3, R2 ;  /* 0x00000003ff001219 */ /* 0x002fe40000011602 */
[----:B------:R-:W3:Y:S02]  /*ba30*/  @P0 LDC.64 R2, c[0x0][0x9f8] ;  /* 0x00027e00ff020b82 */ /* 0x000ee40000000a00 */
[----:B---3--:R-:W-:-:S05]  /*ba40*/  @P0 IMAD.WIDE R2, R6, 0x4, R2 ;  /* 0x0000000406020825 */ /* 0x008fca00078e0202 */
[----:B------:R1:W5:Y:S01]  /*ba50*/  @P0 LDG.E R6, desc[UR6][R2.64] ;  /* 0x0000000602060981 */ /* 0x000362000c1e1900 */
[----:B----4-:R-:W-:Y:S01]  /*ba60*/  ISETP.NE.AND P1, PT, R7, RZ, PT ;  /* 0x000000ff0700720c */ /* 0x010fe20003f25270 */
[----:B------:R-:W-:Y:S01]  /*ba70*/  IMAD.MOV R7, RZ, RZ, -R5 ;  /* 0x000000ffff077224 */ /* 0x000fe200078e0a05 */
[----:B------:R-:W2:Y:S02]  /*ba80*/  S2R R21, SR_CgaCtaId ;  /* 0x0000000000157919 */ /* 0x000ea40000008800 */
[----:B------:R-:W-:Y:S01]  /*ba90*/  PLOP3.LUT P2, PT, P1, PT, PT, 0x8, 0x0 ;  /* 0x000000000000781c */ /* 0x000fe20000f4e170 */
[----:B------:R-:W-:-:S04]  /*baa0*/  IMAD R7, R7, UR4, R4 ;  /* 0x0000000407077c24 */ /* 0x000fc8000f8e0204 */
[----:B------:R-:W-:-:S04]  /*bab0*/  IMAD.SHL.U32 R7, R7, 0x80, RZ ;  /* 0x0000008007077824 */ /* 0x000fc800078e00ff */
[----:B------:R-:W-:-:S05]  /*bac0*/  VOTEU.ALL UP1, P1 ;  /* 0x00000000003f7886 */ /* 0x000fca0000820000 */
[----:B------:R-:W-:-:S04]  /*bad0*/  @!UP1 UIADD3 UR8, UP0, UR36, 0x270, URZ ;  /* 0x0000027024089890 */ /* 0x000fc8000ff1e03f */
[----:B------:R-:W-:-:S03]  /*bae0*/  @!UP1 UIADD3.X UR9, URZ, UR37, URZ, UP0, !UPT ;  /* 0x000000253f099290 */ /* 0x000fc600087fe43f */
[----:B-1----:R-:W-:-:S09]  /*baf0*/  VOTEU.ALL UP0, P1 ;  /* 0x00000000003f7886 */ /* 0x002fd20000800000 */
.L_x_3009:
[----:B------:R-:W3:Y:S04]  /*bb00*/  LDL R3, [R1] ;  /* 0x0000000001037983 */ /* 0x000ee80000100800 */
[----:B------:R-:W4:Y:S01]  /*bb10*/  LDL R2, [R1+0x4] ;  /* 0x0000040001027983 */ /* 0x000f220000100800 */
[----:B------:R-:W-:Y:S01]  /*bb20*/  UMOV UR4, URZ ;  /* 0x0000003f00047c82 */ /* 0x000fe20008000000 */
[----:B------:R-:W-:Y:S02]  /*bb30*/  PLOP3.LUT P0, PT, P0, P2, PT, 0xa2, 0x0 ;  /* 0x000000000000781c */ /* 0x000fe40000705472 */
[----:B---3--:R-:W-:-:S08]  /*bb40*/  @P2 R2UR P0, UR7, R3 ;  /* 0x00000000030722ca */ /* 0x008fd00000000000 */
[----:B------:R-:W-:Y:S02]  /*bb50*/  PLOP3.LUT P0, PT, P0, P2, PT, 0xa2, 0x0 ;  /* 0x000000000000781c */ /* 0x000fe40000705472 */
[----:B----4-:R-:W-:-:S08]  /*bb60*/  @P2 R2UR.OR P0, UR6, R2 ;  /* 0x00000000020622ca */ /* 0x010fd00000100000 */
        /* <DEDUP_REMOVED lines=8> */
.L_x_3010:
[----:B------:R-:W3:Y:S04]  /*bbf0*/  LDL R3, [R1] ;  /* 0x0000000001037983 */ /* 0x000ee80000100800 */
[----:B------:R-:W4:Y:S01]  /*bc00*/  LDL R2, [R1+0x4] ;  /* 0x0000040001027983 */ /* 0x000f220000100800 */
        /* <DEDUP_REMOVED lines=12> */
.L_x_3011:
        /* <DEDUP_REMOVED lines=11> */
[----:B------:R-:W1:Y:S01]  /*bd80*/  LDC.64 R2, c[0x0][0x3f8] ;  /* 0x0000fe00ff027b82 */ /* 0x000e620000000a00 */
[----:B--2---:R-:W-:Y:S01]  /*bd90*/  LOP3.LUT R21, R21, 0x1, RZ, 0xc0, !PT ;  /* 0x0000000115157812 */ /* 0x004fe200078ec0ff */
[----:B------:R-:W-:-:S04]  /*bda0*/  UMOV UR4, 0xffffffff ;  /* 0xffffffff00047882 */ /* 0x000fc80000000000 */
[C---:B------:R-:W-:Y:S02]  /*bdb0*/  IMAD R20, R21.reuse, 0x38, RZ ;  /* 0x0000003815147824 */ /* 0x040fe400078e02ff */
[----:B------:R-:W-:Y:S01]  /*bdc0*/  IMAD R21, R21, 0xe00, RZ ;  /* 0x00000e0015157824 */ /* 0x000fe200078e02ff */
[----:B-1----:R-:W-:-:S04]  /*bdd0*/  ISETP.NE.U32.AND P0, PT, R2, RZ, PT ;  /* 0x000000ff0200720c */ /* 0x002fc80003f05070 */
[----:B------:R-:W-:-:S04]  /*bde0*/  ISETP.NE.AND.EX P0, PT, R3, RZ, PT, P0 ;  /* 0x000000ff0300720c */ /* 0x000fc80003f05300 */
[----:B-----5:R-:W-:Y:S01]  /*bdf0*/  SEL R5, R6, RZ, !P0 ;  /* 0x000000ff06057207 */ /* 0x020fe20004000000 */
[----:B------:R-:W-:Y:S08]  /*be00*/  BRA.DIV UR4, `(.L_x_3012) ;  /* 0x0000002a04c07947 */ /* 0x000ff0000b800000 */
.L_x_3073:
[----:B------:R-:W2:Y:S01]  /*be10*/  LDL R8, [R1+0x14] ;  /* 0x0000140001087983 */ /* 0x000ea20000100800 */
[----:B------:R-:W-:Y:S01]  /*be20*/  UMOV UR4, 0xffffffff ;  /* 0xffffffff00047882 */ /* 0x000fe20000000000 */
[--C-:B------:R-:W-:Y:S01]  /*be30*/  SHF.R.S32.HI R12, RZ, 0x1f, R6.reuse ;  /* 0x0000001fff0c7819 */ /* 0x100fe20000011406 */
[----:B------:R-:W-:Y:S02]  /*be40*/  IMAD.MOV.U32 R4, RZ, RZ, R6 ;  /* 0x000000ffff047224 */ /* 0x000fe400078e0006 */
[----:B--2---:R-:W-:Y:S01]  /*be50*/  VIADD R8, R8, 0xffffffff ;  /* 0xffffffff08087836 */ /* 0x004fe20000000000 */
[----:B------:R-:W-:Y:S06]  /*be60*/  BRA.DIV UR4, `(.L_x_3013) ;  /* 0x0000002a04dc7947 */ /* 0x000fec000b800000 */
[----:B------:R-:W-:-:S13]  /*be70*/  ELECT P6, URZ, PT ;  /* 0x00000000003f782f */ /* 0x000fda00038c0000 */
.L_x_3076:
[----:B------:R-:W-:Y:S05]  /*be80*/  @!P6 BRA `(.L_x_3014) ;  /* 0x000000040028e947 */ /* 0x000fea0003800000 */
        /* <DEDUP_REMOVED lines=21> */
.L_x_3015:
[----:B------:R-:W2:Y:S01]  /*bfe0*/  S2R R9, SR_CgaCtaId ;  /* 0x0000000000097919 */ /* 0x000ea20000008800 */
[----:B------:R-:W-:-:S04]  /*bff0*/  MOV R5, 0x400 ;  /* 0x0000040000057802 */ /* 0x000fc80000000f00 */
[----:B--2---:R-:W-:Y:S02]  /*c000*/  LEA R5, R9, R5, 0x18 ;  /* 0x0000000509057211 */ /* 0x004fe400078ec0ff */
[----:B------:R-:W-:-:S03]  /*c010*/  SHF.L.U32 R9, R17, 0x1f, RZ ;  /* 0x0000001f11097819 */ /* 0x000fc600000006ff */
[----:B------:R-:W-:-:S04]  /*c020*/  IMAD R5, R16, 0x8, R5 ;  /* 0x0000000810057824 */ /* 0x000fc800078e0205 */
[----:B------:R-:W2:Y:S02]  /*c030*/  SYNCS.PHASECHK.TRANS64.TRYWAIT P1, [R5+URZ+0x36840], R9 ;  /* 0x03684009050075a7 */ /* 0x000ea4000802017f */
[----:B--2---:R-:W-:Y:S05]  /*c040*/  @!P1 BRA `(.L_x_3016) ;  /* 0x0000002800849947 */ /* 0x004fea0003800000 */
.L_x_3077:
[----:B------:R-:W3:Y:S01]  /*c050*/  LDL R10, [R1+0xc] ;  /* 0x00000c00010a7983 */ /* 0x000ee20000100800 */
[----:B------:R-:W4:Y:S02]  /*c060*/  S2R R11, SR_TID.X ;  /* 0x00000000000b7919 */ /* 0x000f240000002100 */
[----:B----4-:R-:W-:-:S13]  /*c070*/  LOP3.LUT P1, RZ, R11, 0x7f, RZ, 0xc0, !PT ;  /* 0x0000007f0bff7812 */ /* 0x010fda000782c0ff */
[----:B--2---:R-:W-:-:S04]  /*c080*/  @!P1 IMAD.MOV.U32 R9, RZ, RZ, 0xa800 ;  /* 0x0000a800ff099424 */ /* 0x004fc800078e00ff */
[----:B------:R3:W-:Y:S02]  /*c090*/  @!P1 SYNCS.ARRIVE.TRANS64 RZ, [R5+URZ+0x36830], R9 ;  /* 0x0368300905ff99a7 */ /* 0x0007e4000800003f */
[----:B---3--:R-:W-:-:S04]  /*c0a0*/  PRMT R9, R10, 0x9910, RZ ;  /* 0x000099100a097816 */ /* 0x008fc800000000ff */
[----:B------:R-:W-:-:S13]  /*c0b0*/  ISETP.NE.AND P1, PT, R9, 0x2, PT ;  /* 0x000000020900780c */ /* 0x000fda0003f25270 */
[----:B------:R-:W-:Y:S05]  /*c0c0*/  @P1 BRA `(.L_x_3017) ;  /* 0x0000000000041947 */ /* 0x000fea0003800000 */
[----:B------:R-:W-:Y:S01]  /*c0d0*/  BPT.TRAP 0x1 ;  /* 0x000000040000795c */ /* 0x000fe20000300000 */
.L_x_3017:
[----:B------:R-:W-:-:S13]  /*c0e0*/  LOP3.LUT P1, RZ, R19, 0x1, RZ, 0xc0, !PT ;  /* 0x0000000113ff7812 */ /* 0x000fda000782c0ff */
[----:B------:R-:W-:Y:S05]  /*c0f0*/  @P1 BRA `(.L_x_3018) ;  /* 0x0000000000041947 */ /* 0x000fea0003800000 */
[----:B------:R-:W-:Y:S01]  /*c100*/  BPT.TRAP 0x1 ;  /* 0x000000040000795c */ /* 0x000fe20000300000 */
.L_x_3018:
[----:B------:R-:W2:Y:S01]  /*c110*/  S2R R10, SR_CgaCtaId ;  /* 0x00000000000a7919 */ /* 0x000ea20000008800 */
        /* <DEDUP_REMOVED lines=12> */
[----:B------:R-:W-:-:S03]  /*c1e0*/  UMOV UR16, 0x40 ;  /* 0x0000004000107882 */ /* 0x000fc60000000000 */
[----:B------:R-:W-:-:S04]  /*c1f0*/  UIADD3 UR9, UR9, 0x36830, URZ ;  /* 0x0003683009097890 */ /* 0x000fc8000fffe03f */
[----:B------:R-:W-:Y:S02]  /*c200*/  UIMAD UR11, UR11, 0x70, UR5 ;  /* 0x000000700b0b78a4 */ /* 0x000fe4000f8e0205 */
[----:B------:R-:W-:Y:S01]  /*c210*/  UIADD3.X UR5, URZ, UR37, URZ, UP0, !UPT ;  /* 0x000000253f057290 */ /* 0x000fe200087fe43f */
[----:B--2---:R-:W-:-:S05]  /*c220*/  LEA R9, R10, R9, 0x18 ;  /* 0x000000090a097211 */ /* 0x004fca00078ec0ff */
[----:B------:R-:W-:-:S05]  /*c230*/  IMAD R5, R5, 0x2, R9 ;  /* 0x0000000205057824 */ /* 0x000fca00078e0209 */
[----:B------:R-:W-:Y:S01]  /*c240*/  R2UR UR8, R5 ;  /* 0x00000000050872ca */ /* 0x000fe200000e0000 */
[----:B------:R-:W-:-:S12]  /*c250*/  IMAD.MOV.U32 R5, RZ, RZ, R6 ;  /* 0x000000ffff057224 */ /* 0x000fd800078e0006 */
[----:B------:R-:W-:Y:S02]  /*c260*/  UIADD3 UR14, UR8, 0x21400, URZ ;  /* 0x00021400080e7890 */ /* 0x000fe4000fffe03f */
[----:B------:R-:W-:Y:S02]  /*c270*/  UIADD3 UR15, UR8, 0x24c00, URZ ;  /* 0x00024c00080f7890 */ /* 0x000fe4000fffe03f */
[----:B------:R-:W-:-:S03]  /*c280*/  UIADD3 UR17, UR8, 0x28400, URZ ;  /* 0x0002840008117890 */ /* 0x000fc6000fffe03f */
[----:B------:R-:W-:Y:S01]  /*c290*/  UMOV UR8, UR14 ;  /* 0x0000000e00087c82 */ /* 0x000fe20008000000 */
[----:B------:R-:W-:Y:S01]  /*c2a0*/  UMOV UR14, 0x80 ;  /* 0x00000080000e7882 */ /* 0x000fe20000000000 */
[----:B------:R2:W-:Y:S02]  /*c2b0*/  UTMALDG.4D.MULTICAST [UR8], [UR4], UR18, desc[UR6] ;  /* 0x00000608040073b4 */ /* 0x0005e40008019812 */
[----:B--2---:R-:W-:Y:S01]  /*c2c0*/  UMOV UR8, UR15 ;  /* 0x0000000f00087c82 */ /* 0x004fe20008000000 */
[----:B------:R-:W-:Y:S02]  /*c2d0*/  UMOV UR10, UR16 ;  /* 0x00000010000a7c82 */ /* 0x000fe40008000000 */
[----:B------:R2:W-:Y:S02]  /*c2e0*/  UTMALDG.4D.MULTICAST [UR8], [UR4], UR18, desc[UR6] ;  /* 0x00000608040073b4 */ /* 0x0005e40008019812 */
[----:B--2---:R-:W-:Y:S01]  /*c2f0*/  UMOV UR8, UR17 ;  /* 0x0000001100087c82 */ /* 0x004fe20008000000 */
[----:B------:R-:W-:-:S02]  /*c300*/  UMOV UR10, UR14 ;  /* 0x0000000e000a7c82 */ /* 0x000fc40008000000 */
[----:B------:R2:W-:Y:S02]  /*c310*/  UTMALDG.4D.MULTICAST [UR8], [UR4], UR18, desc[UR6] ;  /* 0x00000608040073b4 */ /* 0x0005e40008019812 */
[----:B--2---:R-:W-:Y:S01]  /*c320*/  NOP ;  /* 0x0000000000007918 */ /* 0x004fe20000000000 */
.L_x_3014:
[----:B-1----:R-:W2:Y:S04]  /*c330*/  LDL.LU R15, [R1] ;  /* 0x00000000010f7983 */ /* 0x002ea80000300800 */
[----:B------:R-:W3:Y:S04]  /*c340*/  LDL.LU R14, [R1+0x4] ;  /* 0x00000400010e7983 */ /* 0x000ee80000300800 */
[----:B------:R-:W4:Y:S01]  /*c350*/  LDL R13, [R1+0x24] ;  /* 0x00002400010d7983 */ /* 0x000f220000100800 */
[----:B------:R-:W-:-:S03]  /*c360*/  MOV R10, 0x400 ;  /* 0x00000400000a7802 */ /* 0x000fc60000000f00 */
[----:B------:R-:W5:Y:S01]  /*c370*/  LDL.LU R9, [R1+0x20] ;  /* 0x0000200001097983 */ /* 0x000f620000300800 */
[----:B------:R-:W1:Y:S01]  /*c380*/  S2R R11, SR_CgaCtaId ;  /* 0x00000000000b7919 */ /* 0x000e620000008800 */
[----:B------:R-:W-:Y:S05]  /*c390*/  WARPSYNC.ALL ;  /* 0x0000000000007948 */ /* 0x000fea0003800000 */
[----:B------:R-:W-:-:S13]  /*c3a0*/  ELECT P1, URZ, PT ;  /* 0x00000000003f782f */ /* 0x000fda0003820000 */
[----:B------:R-:W-:Y:S01]  /*c3b0*/  @P1 R2UR UR11, R7 ;  /* 0x00000000070b12ca */ /* 0x000fe200000e0000 */
[----:B------:R-:W-:-:S04]  /*c3c0*/  UIADD3 UR4, UP0, UR36, 0x270, URZ ;  /* 0x0000027024047890 */ /* 0x000fc8000ff1e03f */
        /* <DEDUP_REMOVED lines=21> */
[C---:B---3--:R-:W-:Y:S02]  /*c520*/  @P1 R2UR UR12, R14.reuse ;  /* 0x000000000e0c12ca */ /* 0x048fe400000e0000 */
[----:B------:R-:W-:Y:S02]  /*c530*/  @P1 R2UR UR21, R15 ;  /* 0x000000000f1512ca */ /* 0x000fe400000e0000 */
[----:B------:R-:W-:Y:S02]  /*c540*/  @P1 R2UR UR20, R14 ;  /* 0x000000000e1412ca */ /* 0x000fe400000e0000 */
[----:B----4-:R-:W-:-:S07]  /*c550*/  LOP3.LUT R6, R13, 0x1, RZ, 0xc, !PT ;  /* 0x000000010d067812 */ /* 0x010fce00078e0cff */
[----:B------:R1:W-:Y:S01]  /*c560*/  UTMALDG.4D [UR8], [UR4], desc[UR6] ;  /* 0x00000608040075b4 */ /* 0x0003e20008019000 */
[----:B------:R-:W-:-:S03]  /*c570*/  SHF.L.U32 R6, R6, 0x1f, RZ ;  /* 0x0000001f06067819 */ /* 0x000fc600000006ff */
        /* <DEDUP_REMOVED lines=8> */
[----:B-----5:R-:W-:Y:S01]  /*c600*/  ISETP.GE.AND P2, PT, R9, 0x71, PT ;  /* 0x000000710900780c */ /* 0x020fe20003f46270 */
[----:B-12---:R-:W-:-:S12]  /*c610*/  @!P1 BRA `(.L_x_3020) ;  /* 0x0000002400249947 */ /* 0x006fd80003800000 */
.L_x_3078:
[----:B------:R-:W-:Y:S05]  /*c620*/  BSYNC B0 ;  /* 0x0000000000007941 */ /* 0x000fea0003800000 */
.L_x_3019:
        /* <DEDUP_REMOVED lines=28> */
[----:B------:R-:W-:-:S04]  /*c7f0*/  IMAD.MOV R10, RZ, RZ, -R7 ;  /* 0x000000ffff0a7224 */ /* 0x000fc800078e0a07 */
        /* <DEDUP_REMOVED lines=9> */
.L_x_3025:
[----:B-1----:R-:W1:Y:S01]  /*c890*/  S2R R3, SR_CgaCtaId ;  /* 0x0000000000037919 */ /* 0x002e620000008800 */
[----:B------:R-:W-:-:S04]  /*c8a0*/  MOV R2, 0x400 ;  /* 0x0000040000027802 */ /* 0x000fc80000000f00 */
[----:B-1----:R-:W-:Y:S02]  /*c8b0*/  LEA R2, R3, R2, 0x18 ;  /* 0x0000000203027211 */ /* 0x002fe400078ec0ff */
[----:B------:R-:W-:-:S03]  /*c8c0*/  SHF.L.U32 R3, R14, 0x1f, RZ ;  /* 0x0000001f0e037819 */ /* 0x000fc600000006ff */
[----:B------:R-:W-:-:S04]  /*c8d0*/  IMAD R2, R9, 0x8, R2 ;  /* 0x0000000809027824 */ /* 0x000fc800078e0202 */
[----:B------:R-:W1:Y:S02]  /*c8e0*/  SYNCS.PHASECHK.TRANS64.TRYWAIT P1, [R2+URZ+0x36840], R3 ;  /* 0x03684003020075a7 */ /* 0x000e64000802017f */
[----:B-1----:R-:W-:Y:S05]  /*c8f0*/  @!P1 BRA `(.L_x_3026) ;  /* 0x00000020008c9947 */ /* 0x002fea0003800000 */
.L_x_3079:
[----:B------:R-:W2:Y:S01]  /*c900*/  LDL R10, [R1+0xc] ;  /* 0x00000c00010a7983 */ /* 0x000ea20000100800 */
[----:B------:R-:W3:Y:S02]  /*c910*/  S2R R11, SR_TID.X ;  /* 0x00000000000b7919 */ /* 0x000ee40000002100 */
[----:B---3--:R-:W-:-:S13]  /*c920*/  LOP3.LUT P1, RZ, R11, 0x7f, RZ, 0xc0, !PT ;  /* 0x0000007f0bff7812 */ /* 0x008fda000782c0ff */
[----:B-1----:R-:W-:-:S04]  /*c930*/  @!P1 IMAD.MOV.U32 R3, RZ, RZ, 0xa800 ;  /* 0x0000a800ff039424 */ /* 0x002fc800078e00ff */
[----:B------:R2:W-:Y:S02]  /*c940*/  @!P1 SYNCS.ARRIVE.TRANS64 RZ, [R2+URZ+0x36830], R3 ;  /* 0x0368300302ff99a7 */ /* 0x0005e4000800003f */
[----:B--2---:R-:W-:-:S04]  /*c950*/  PRMT R3, R10, 0x9910, RZ ;  /* 0x000099100a037816 */ /* 0x004fc800000000ff */
[----:B------:R-:W-:-:S13]  /*c960*/  ISETP.NE.AND P2, PT, R3, 0x2, PT ;  /* 0x000000020300780c */ /* 0x000fda0003f45270 */
[----:B------:R-:W-:Y:S05]  /*c970*/  @P2 BRA `(.L_x_3027) ;  /* 0x0000000000042947 */ /* 0x000fea0003800000 */
[----:B------:R-:W-:Y:S01]  /*c980*/  BPT.TRAP 0x1 ;  /* 0x000000040000795c */ /* 0x000fe20000300000 */
.L_x_3027:
[----:B------:R-:W-:-:S13]  /*c990*/  LOP3.LUT P1, RZ, R19, 0x1, RZ, 0xc0, !PT ;  /* 0x0000000113ff7812 */ /* 0x000fda000782c0ff */
[----:B------:R-:W-:Y:S05]  /*c9a0*/  @P1 BRA `(.L_x_3028) ;  /* 0x0000000000041947 */ /* 0x000fea0003800000 */
[----:B------:R-:W-:Y:S01]  /*c9b0*/  BPT.TRAP 0x1 ;  /* 0x000000040000795c */ /* 0x000fe20000300000 */
.L_x_3028:
        /* <DEDUP_REMOVED lines=25> */
[----:B------:R-:W-:-:S03]  /*cb50*/  UIADD3 UR16, UR8, 0x28400, URZ ;  /* 0x0002840008107890 */ /* 0x000fc6000fffe03f */
[----:B------:R-:W-:Y:S02]  /*cb60*/  UMOV UR8, UR14 ;  /* 0x0000000e00087c82 */ /* 0x000fe40008000000 */
        /* <DEDUP_REMOVED lines=9> */
.L_x_3080:
[----:B------:R-:W2:Y:S02]  /*cc00*/  S2R R10, SR_TID.X ;  /* 0x00000000000a7919 */ /* 0x000ea40000002100 */
[----:B--2---:R-:W-:-:S13]  /*cc10*/  LOP3.LUT P1, RZ, R10, 0x7f, RZ, 0xc0, !PT ;  /* 0x0000007f0aff7812 */ /* 0x004fda000782c0ff */
[----:B-1----:R-:W-:-:S04]  /*cc20*/  @!P1 IMAD.MOV.U32 R3, RZ, RZ, 0xa800 ;  /* 0x0000a800ff039424 */ /* 0x002fc800078e00ff */
[----:B------:R1:W-:Y:S01]  /*cc30*/  @!P1 SYNCS.ARRIVE.TRANS64 RZ, [R2+URZ+0x36850], R3 ;  /* 0x0368500302ff99a7 */ /* 0x0003e2000800003f */
[----:B------:R-:W-:Y:S05]  /*cc40*/  @P2 BRA `(.L_x_3030) ;  /* 0x0000000000042947 */ /* 0x000fea0003800000 */
[----:B------:R-:W-:Y:S01]  /*cc50*/  BPT.TRAP 0x1 ;  /* 0x000000040000795c */ /* 0x000fe20000300000 */
.L_x_3030:
[----:B------:R-:W-:-:S13]  /*cc60*/  LOP3.LUT P1, RZ, R19, 0x1, RZ, 0xc0, !PT ;  /* 0x0000000113ff7812 */ /* 0x000fda000782c0ff */
[----:B------:R-:W-:Y:S05]  /*cc70*/  @P1 BRA `(.L_x_3031) ;  /* 0x0000000000041947 */ /* 0x000fea0003800000 */
[----:B------:R-:W-:Y:S01]  /*cc80*/  BPT.TRAP 0x1 ;  /* 0x000000040000795c */ /* 0x000fe20000300000 */
.L_x_3031:
[----:B------:R-:W2:Y:S01]  /*cc90*/  S2R R11, SR_CgaCtaId ;  /* 0x00000000000b7919 */ /* 0x000ea20000008800 */
[----:B------:R-:W-:Y:S01]  /*cca0*/  MOV R10, 0x400 ;  /* 0x00000400000a7802 */ /* 0x000fe20000000f00 */
[----:B-1----:R-:W-:Y:S01]  /*ccb0*/  IMAD R3, R16, 0x5400, R21 ;  /* 0x0000540010037824 */ /* 0x002fe200078e0215 */
[----:B------:R-:W-:Y:S01]  /*ccc0*/  R2UR UR11, R18 ;  /* 0x00000000120b72ca */ /* 0x000fe200000e0000 */
[----:B------:R-:W-:Y:S01]  /*ccd0*/  UIADD3 UR4, UP0, UR36, 0x470, URZ ;  /* 0x0000047024047890 */ /* 0x000fe2000ff1e03f */
[----:B------:R-:W-:Y:S01]  /*cce0*/  R2UR UR5, R20 ;  /* 0x00000000140572ca */ /* 0x000fe200000e0000 */
[----:B------:R-:W-:Y:S01]  /*ccf0*/  UMOV UR10, URZ ;  /* 0x0000003f000a7c82 */ /* 0x000fe20008000000 */
[----:B------:R-:W-:Y:S01]  /*cd00*/  R2UR UR9, R2 ;  /* 0x00000000020972ca */ /* 0x000fe200000e0000 */
[----:B------:R-:W-:Y:S01]  /*cd10*/  UMOV UR17, 0x30000 ;  /* 0x0003000000117882 */ /* 0x000fe20000000000 */
[----:B------:R-:W-:Y:S01]  /*cd20*/  R2UR UR13, R5 ;  /* 0x00000000050d72ca */ /* 0x000fe200000e0000 */
[----:B------:R-:W-:Y:S01]  /*cd30*/  UMOV UR6, 0x0 ;  /* 0x0000000000067882 */ /* 0x000fe20000000000 */
[----:B------:R-:W-:Y:S01]  /*cd40*/  R2UR UR12, R0 ;  /* 0x00000000000c72ca */ /* 0x000fe200000e0000 */
[----:B------:R-:W-:Y:S01]  /*cd50*/  UMOV UR7, 0x14f00000 ;  /* 0x14f0000000077882 */ /* 0x000fe20000000000 */
[----:B------:R-:W-:Y:S01]  /*cd60*/  UMOV UR16, 0x40 ;  /* 0x0000004000107882 */ /* 0x000fe20000000000 */
[----:B------:R-:W-:-:S02]  /*cd70*/  IMAD.MOV.U32 R5, RZ, RZ, R7 ;  /* 0x000000ffff057224 */ /* 0x000fc400078e0007 */
[----:B------:R-:W-:Y:S02]  /*cd80*/  IMAD.MOV.U32 R18, RZ, RZ, R6 ;  /* 0x000000ffff127224 */ /* 0x000fe400078e0006 */
[----:B------:R-:W-:Y:S02]  /*cd90*/  UIMAD UR11, UR11, 0x70, UR5 ;  /* 0x000000700b0b78a4 */ /* 0x000fe4000f8e0205 */
[----:B------:R-:W-:Y:S02]  /*cda0*/  UIADD3 UR9, UR9, 0x36850, URZ ;  /* 0x0003685009097890 */ /* 0x000fe4000fffe03f */
[----:B------:R-:W-:Y:S01]  /*cdb0*/  UIADD3.X UR5, URZ, UR37, URZ, UP0, !UPT ;  /* 0x000000253f057290 */ /* 0x000fe200087fe43f */
[----:B--2---:R-:W-:-:S05]  /*cdc0*/  LEA R10, R11, R10, 0x18 ;  /* 0x0000000a0b0a7211 */ /* 0x004fca00078ec0ff */
[----:B------:R-:W-:-:S05]  /*cdd0*/  IMAD R3, R3, 0x2, R10 ;  /* 0x0000000203037824 */ /* 0x000fca00078e020a */
[----:B------:R-:W-:-:S13]  /*cde0*/  R2UR UR15, R3 ;  /* 0x00000000030f72ca */ /* 0x000fda00000e0000 */
[----:B------:R-:W-:Y:S02]  /*cdf0*/  UIADD3 UR8, UR15, 0x400, URZ ;  /* 0x000004000f087890 */ /* 0x000fe4000fffe03f */
[----:B------:R-:W-:Y:S02]  /*ce00*/  UIADD3 UR14, UR15, 0x3c00, URZ ;  /* 0x00003c000f0e7890 */ /* 0x000fe4000fffe03f */
[----:B------:R-:W-:-:S05]  /*ce10*/  UIADD3 UR15, UR15, 0x7400, URZ ;  /* 0x000074000f0f7890 */ /* 0x000fca000fffe03f */
        /* <DEDUP_REMOVED lines=8> */
[----:B-1----:R-:W-:Y:S01]  /*cea0*/  NOP ;  /* 0x0000000000007918 */ /* 0x002fe20000000000 */
.L_x_3024:
[----:B------:R-:W-:Y:S05]  /*ceb0*/  BSYNC B0 ;  /* 0x0000000000007941 */ /* 0x000fea0003800000 */
.L_x_3023:
[----:B------:R-:W2:Y:S01]  /*cec0*/  LDL.LU R2, [R1+0x14] ;  /* 0x0000140001027983 */ /* 0x000ea20000300800 */
[----:B------:R-:W-:Y:S02]  /*ced0*/  IMAD.MOV.U32 R16, RZ, RZ, R9 ;  /* 0x000000ffff107224 */ /* 0x000fe400078e0009 */
[----:B------:R-:W-:Y:S02]  /*cee0*/  IMAD.MOV.U32 R17, RZ, RZ, R14 ;  /* 0x000000ffff117224 */ /* 0x000fe400078e000e */
[----:B--2---:R-:W-:-:S07]  /*cef0*/  VIADD R6, R2, 0xfffffffd ;  /* 0xfffffffd02067836 */ /* 0x004fce0000000000 */
.L_x_3022:
[----:B------:R-:W-:Y:S01]  /*cf00*/  IMAD.MOV R13, RZ, RZ, -R13 ;  /* 0x000000ffff0d7224 */ /* 0x000fe200078e0a0d */
[----:B------:R-:W-:Y:S04]  /*cf10*/  BSSY B0, `(.L_x_3021) ;  /* 0x0000106000007945 */ /* 0x000fe80003800000 */
[----:B------:R-:W-:-:S13]  /*cf20*/  ISETP.NE.AND P1, PT, R8, R13, PT ;  /* 0x0000000d0800720c */ /* 0x000fda0003f25270 */
[----:B------:R-:W-:Y:S05]  /*cf30*/  @!P1 BRA `(.L_x_3032) ;  /* 0x00000010000c9947 */ /* 0x000fea0003800000 */
[----:B------:R-:W-:-:S07]  /*cf40*/  IMAD.MOV.U32 R8, RZ, RZ, R5 ;  /* 0x000000ffff087224 */ /* 0x000fce00078e0005 */
.L_x_3051:
[----:B------:R-:W-:Y:S01]  /*cf50*/  VIADD R7, R16, 0x1 ;  /* 0x0000000110077836 */ /* 0x000fe20000000000 */
[----:B------:R-:W-:Y:S04]  /*cf60*/  BSSY B1, `(.L_x_3033) ;  /* 0x000007e000017945 */ /* 0x000fe80003800000 */
[----:B------:R-:W-:-:S04]  /*cf70*/  ISETP.NE.AND P1, PT, R7, 0x2, PT ;  /* 0x000000020700780c */ /* 0x000fc80003f25270 */
[----:B-1----:R-:W-:Y:S02]  /*cf80*/  SEL R10, RZ, 0x1, P1 ;  /* 0x00000001ff0a7807 */ /* 0x002fe40000800000 */
        /* <DEDUP_REMOVED lines=19> */
[----:B------:R-:W-:-:S04]  /*d0c0*/  IMAD.WIDE.U32 R2, R4, UR4, R2 ;  /* 0x0000000404027c25 */ /* 0x000fc8000f8e0002 */
[----:B------:R-:W-:Y:S01]  /*d0d0*/  IMAD.IADD R13, R13, 0x1, R3 ;  /* 0x000000010d0d7824 */ /* 0x000fe200078e0203 */
[----:B-1----:R-:W-:-:S04]  /*d0e0*/  LEA R8, P1, R2, R8, 0x2 ;  /* 0x0000000802087211 */ /* 0x002fc800078210ff */
[----:B------:R-:W-:-:S05]  /*d0f0*/  LEA.HI.X R9, R2, R9, R13, 0x2, P1 ;  /* 0x0000000902097211 */ /* 0x000fca00008f140d */
[----:B------:R1:W5:Y:S04]  /*d100*/  LDG.E R8, desc[UR6][R8.64] ;  /* 0x0000000608087981 */ /* 0x000368000c1e1900 */
.L_x_3035:
[----:B------:R-:W2:Y:S01]  /*d110*/  S2R R3, SR_CgaCtaId ;  /* 0x0000000000037919 */ /* 0x000ea20000008800 */
[----:B------:R-:W-:-:S04]  /*d120*/  MOV R2, 0x400 ;  /* 0x0000040000027802 */ /* 0x000fc80000000f00 */
[----:B--2---:R-:W-:Y:S02]  /*d130*/  LEA R2, R3, R2, 0x18 ;  /* 0x0000000203027211 */ /* 0x004fe400078ec0ff */
[----:B------:R-:W-:-:S03]  /*d140*/  SHF.L.U32 R3, R10, 0x1f, RZ ;  /* 0x0000001f0a037819 */ /* 0x000fc600000006ff */
[----:B------:R-:W-:-:S04]  /*d150*/  IMAD R2, R7, 0x8, R2 ;  /* 0x0000000807027824 */ /* 0x000fc800078e0202 */
[----:B------:R-:W2:Y:S02]  /*d160*/  SYNCS.PHASECHK.TRANS64.TRYWAIT P1, [R2+URZ+0x36840], R3 ;  /* 0x03684003020075a7 */ /* 0x000ea4000802017f */
[----:B--2---:R-:W-:Y:S05]  /*d170*/  @!P1 BRA `(.L_x_3036) ;  /* 0x0000001800949947 */ /* 0x004fea0003800000 */
.L_x_3081:
[----:B-1----:R-:W3:Y:S01]  /*d180*/  LDL R9, [R1+0xc] ;  /* 0x00000c0001097983 */ /* 0x002ee20000100800 */
[----:B------:R-:W1:Y:S02]  /*d190*/  S2R R13, SR_TID.X ;  /* 0x00000000000d7919 */ /* 0x000e640000002100 */
[----:B-1----:R-:W-:-:S13]  /*d1a0*/  LOP3.LUT P1, RZ, R13, 0x7f, RZ, 0xc0, !PT ;  /* 0x0000007f0dff7812 */ /* 0x002fda000782c0ff */
[----:B--2---:R-:W-:-:S04]  /*d1b0*/  @!P1 IMAD.MOV.U32 R3, RZ, RZ, 0xa800 ;  /* 0x0000a800ff039424 */ /* 0x004fc800078e00ff */
[----:B------:R3:W-:Y:S02]  /*d1c0*/  @!P1 SYNCS.ARRIVE.TRANS64 RZ, [R2+URZ+0x36830], R3 ;  /* 0x0368300302ff99a7 */ /* 0x0007e4000800003f */
[----:B---3--:R-:W-:-:S04]  /*d1d0*/  PRMT R3, R9, 0x9910, RZ ;  /* 0x0000991009037816 */ /* 0x008fc800000000ff */
[----:B------:R-:W-:-:S13]  /*d1e0*/  ISETP.NE.AND P2, PT, R3, 0x2, PT ;  /* 0x000000020300780c */ /* 0x000fda0003f45270 */
[----:B------:R-:W-:Y:S05]  /*d1f0*/  @P2 BRA `(.L_x_3037) ;  /* 0x0000000000042947 */ /* 0x000fea0003800000 */
[----:B------:R-:W-:Y:S01]  /*d200*/  BPT.TRAP 0x1 ;  /* 0x000000040000795c */ /* 0x000fe20000300000 */
.L_x_3037:
[----:B------:R-:W-:-:S13]  /*d210*/  LOP3.LUT P1, RZ, R19, 0x1, RZ, 0xc0, !PT ;  /* 0x0000000113ff7812 */ /* 0x000fda000782c0ff */
[----:B------:R-:W-:Y:S05]  /*d220*/  @P1 BRA `(.L_x_3038) ;  /* 0x0000000000041947 */ /* 0x000fea0003800000 */
[----:B------:R-:W-:Y:S01]  /*d230*/  BPT.TRAP 0x1 ;  /* 0x000000040000795c */ /* 0x000fe20000300000 */
.L_x_3038:
        /* <DEDUP_REMOVED lines=36> */
.L_x_3082:
[----:B------:R-:W2:Y:S02]  /*d480*/  S2R R3, SR_TID.X ;  /* 0x0000000000037919 */ /* 0x000ea40000002100 */
[----:B--2---:R-:W-:-:S13]  /*d490*/  LOP3.LUT P1, RZ, R3, 0x7f, RZ, 0xc0, !PT ;  /* 0x0000007f03ff7812 */ /* 0x004fda000782c0ff */
[----:B------:R-:W-:-:S04]  /*d4a0*/  @!P1 IMAD.MOV.U32 R3, RZ, RZ, 0xa800 ;  /* 0x0000a800ff039424 */ /* 0x000fc800078e00ff */
[----:B------:R2:W-:Y:S01]  /*d4b0*/  @!P1 SYNCS.ARRIVE.TRANS64 RZ, [R2+URZ+0x36850], R3 ;  /* 0x0368500302ff99a7 */ /* 0x0005e2000800003f */
[----:B------:R-:W-:Y:S05]  /*d4c0*/  @P2 BRA `(.L_x_3040) ;  /* 0x0000000000042947 */ /* 0x000fea0003800000 */
[----:B------:R-:W-:Y:S01]  /*d4d0*/  BPT.TRAP 0x1 ;  /* 0x000000040000795c */ /* 0x000fe20000300000 */
.L_x_3040:
[----:B------:R-:W-:-:S13]  /*d4e0*/  LOP3.LUT P1, RZ, R19, 0x1, RZ, 0xc0, !PT ;  /* 0x0000000113ff7812 */ /* 0x000fda000782c0ff */
[----:B------:R-:W-:Y:S05]  /*d4f0*/  @P1 BRA `(.L_x_3041) ;  /* 0x0000000000041947 */ /* 0x000fea0003800000 */
[----:B------:R-:W-:Y:S01]  /*d500*/  BPT.TRAP 0x1 ;  /* 0x000000040000795c */ /* 0x000fe20000300000 */
.L_x_3041:
[----:B------:R-:W3:Y:S01]  /*d510*/  S2R R9, SR_CgaCtaId ;  /* 0x0000000000097919 */ /* 0x000ee20000008800 */
[----:B--2---:R-:W-:Y:S01]  /*d520*/  MOV R3, 0x400 ;  /* 0x0000040000037802 */ /* 0x004fe20000000f00 */
[----:B------:R-:W-:Y:S01]  /*d530*/  IMAD R16, R16, 0x5400, R21 ;  /* 0x0000540010107824 */ /* 0x000fe200078e0215 */
        /* <DEDUP_REMOVED lines=32> */
.L_x_3034:
[----:B------:R-:W-:Y:S05]  /*d740*/  BSYNC B1 ;  /* 0x0000000000017941 */ /* 0x000fea0003800000 */
.L_x_3033:
        /* <DEDUP_REMOVED lines=28> */
.L_x_3044:
[----:B------:R-:W2:Y:S01]  /*d910*/  S2R R3, SR_CgaCtaId ;  /* 0x0000000000037919 */ /* 0x000ea20000008800 */
[----:B------:R-:W-:-:S04]  /*d920*/  MOV R2, 0x400 ;  /* 0x0000040000027802 */ /* 0x000fc80000000f00 */
[----:B--2---:R-:W-:Y:S02]  /*d930*/  LEA R2, R3, R2, 0x18 ;  /* 0x0000000203027211 */ /* 0x004fe400078ec0ff */
[----:B------:R-:W-:-:S03]  /*d940*/  SHF.L.U32 R3, R17, 0x1f, RZ ;  /* 0x0000001f11037819 */ /* 0x000fc600000006ff */
[----:B------:R-:W-:-:S04]  /*d950*/  IMAD R2, R16, 0x8, R2 ;  /* 0x0000000810027824 */ /* 0x000fc800078e0202 */
[----:B------:R-:W2:Y:S02]  /*d960*/  SYNCS.PHASECHK.TRANS64.TRYWAIT P1, [R2+URZ+0x36840], R3 ;  /* 0x03684003020075a7 */ /* 0x000ea4000802017f */
[----:B--2---:R-:W-:Y:S05]  /*d970*/  @!P1 BRA `(.L_x_3045) ;  /* 0x0000001000bc9947 */ /* 0x004fea0003800000 */
.L_x_3083:
        /* <DEDUP_REMOVED lines=9> */
.L_x_3046:
[----:B------:R-:W-:-:S13]  /*da10*/  LOP3.LUT P1, RZ, R19, 0x1, RZ, 0xc0, !PT ;  /* 0x0000000113ff7812 */ /* 0x000fda000782c0ff */
[----:B------:R-:W-:Y:S05]  /*da20*/  @P1 BRA `(.L_x_3047) ;  /* 0x0000000000041947 */ /* 0x000fea0003800000 */
[----:B------:R-:W-:Y:S01]  /*da30*/  BPT.TRAP 0x1 ;  /* 0x000000040000795c */ /* 0x000fe20000300000 */
.L_x_3047:
        /* <DEDUP_REMOVED lines=36> */
.L_x_3084:
[----:B------:R-:W2:Y:S02]  /*dc80*/  S2R R3, SR_TID.X ;  /* 0x0000000000037919 */ /* 0x000ea40000002100 */
[----:B--2---:R-:W-:-:S13]  /*dc90*/  LOP3.LUT P1, RZ, R3, 0x7f, RZ, 0xc0, !PT ;  /* 0x0000007f03ff7812 */ /* 0x004fda000782c0ff */
[----:B------:R-:W-:-:S04]  /*dca0*/  @!P1 IMAD.MOV.U32 R3, RZ, RZ, 0xa800 ;  /* 0x0000a800ff039424 */ /* 0x000fc800078e00ff */
[----:B------:R2:W-:Y:S01]  /*dcb0*/  @!P1 SYNCS.ARRIVE.TRANS64 RZ, [R2+URZ+0x36850], R3 ;  /* 0x0368500302ff99a7 */ /* 0x0005e2000800003f */
[----:B------:R-:W-:Y:S05]  /*dcc0*/  @P2 BRA `(.L_x_3049) ;  /* 0x0000000000042947 */ /* 0x000fea0003800000 */
[----:B------:R-:W-:Y:S01]  /*dcd0*/  BPT.TRAP 0x1 ;  /* 0x000000040000795c */ /* 0x000fe20000300000 */
.L_x_3049:
[----:B------:R-:W-:-:S13]  /*dce0*/  LOP3.LUT P1, RZ, R19, 0x1, RZ, 0xc0, !PT ;  /* 0x0000000113ff7812 */ /* 0x000fda000782c0ff */
[----:B------:R-:W-:Y:S05]  /*dcf0*/  @P1 BRA `(.L_x_3050) ;  /* 0x0000000000041947 */ /* 0x000fea0003800000 */
[----:B------:R-:W-:Y:S01]  /*dd00*/  BPT.TRAP 0x1 ;  /* 0x000000040000795c */ /* 0x000fe20000300000 */
.L_x_3050:
        /* <DEDUP_REMOVED lines=24> */
[----:B------:R-:W-:-:S05]  /*de90*/  UIADD3 UR15, UR15, 0x7400, URZ ;  /* 0x000074000f0f7890 */ /* 0x000fca000fffe03f */
[----:B------:R2:W-:Y:S02]  /*dea0*/  UTMALDG.4D.MULTICAST [UR8], [UR4], UR17, desc[UR6] ;  /* 0x00000608040073b4 */ /* 0x0005e40008019811 */
[----:B--2---:R-:W-:Y:S01]  /*deb0*/  UMOV UR8, UR14 ;  /* 0x0000000e00087c82 */ /* 0x004fe20008000000 */
[----:B------:R-:W-:Y:S01]  /*dec0*/  UMOV UR10, UR16 ;  /* 0x00000010000a7c82 */ /* 0x000fe20008000000 */
[----:B------:R-:W-:Y:S01]  /*ded0*/  UMOV UR14, 0x80 ;  /* 0x00000080000e7882 */ /* 0x000fe20000000000 */
[----:B------:R2:W-:Y:S02]  /*dee0*/  UTMALDG.4D.MULTICAST [UR8], [UR4], UR17, desc[UR6] ;  /* 0x00000608040073b4 */ /* 0x0005e40008019811 */
[----:B--2---:R-:W-:Y:S01]  /*def0*/  UMOV UR8, UR15 ;  /* 0x0000000f00087c82 */ /* 0x004fe20008000000 */
[----:B------:R-:W-:Y:S02]  /*df00*/  UMOV UR10, UR14 ;  /* 0x0000000e000a7c82 */ /* 0x000fe40008000000 */
[----:B------:R2:W-:Y:S02]  /*df10*/  UTMALDG.4D.MULTICAST [UR8], [UR4], UR17, desc[UR6] ;  /* 0x00000608040073b4 */ /* 0x0005e40008019811 */
[----:B--2---:R-:W-:Y:S01]  /*df20*/  NOP ;  /* 0x0000000000007918 */ /* 0x004fe20000000000 */
.L_x_3043:
[----:B------:R-:W-:Y:S05]  /*df30*/  BSYNC B1 ;  /* 0x0000000000017941 */ /* 0x000fea0003800000 */
.L_x_3042:
[C---:B------:R-:W-:Y:S01]  /*df40*/  ISETP.GT.AND P1, PT, R6.reuse, 0x1, PT ;  /* 0x000000010600780c */ /* 0x040fe20003f24270 */
[----:B------:R-:W-:-:S12]  /*df50*/  VIADD R6, R6, 0xfffffffe ;  /* 0xfffffffe06067836 */ /* 0x000fd80000000000 */
[----:B------:R-:W-:Y:S05]  /*df60*/  @P1 BRA `(.L_x_3051) ;  /* 0xffffffec00f81947 */ /* 0x000fea000383ffff */
.L_x_3032:
[----:B------:R-:W-:Y:S05]  /*df70*/  BSYNC B0 ;  /* 0x0000000000007941 */ /* 0x000fea0003800000 */
.L_x_3021:
[----:B------:R-:W-:Y:S04]  /*df80*/  BSSY B0, `(.L_x_3052) ;  /* 0x0000036000007945 */ /* 0x000fe80003800000 */
[----:B------:R-:W-:Y:S05]  /*df90*/  @!P6 BRA `(.L_x_3053) ;  /* 0x0000000000d0e947 */ /* 0x000fea0003800000 */
[----:B------:R-:W2:Y:S01]  /*dfa0*/  S2R R3, SR_CgaCtaId ;  /* 0x0000000000037919 */ /* 0x000ea20000008800 */
[----:B-1----:R-:W-:-:S04]  /*dfb0*/  MOV R2, 0x400 ;  /* 0x0000040000027802 */ /* 0x002fc80000000f00 */
[----:B--2---:R-:W-:Y:S02]  /*dfc0*/  LEA R2, R3, R2, 0x18 ;  /* 0x0000000203027211 */ /* 0x004fe400078ec0ff */
[----:B------:R-:W-:-:S03]  /*dfd0*/  SHF.L.U32 R3, R17, 0x1f, RZ ;  /* 0x0000001f11037819 */ /* 0x000fc600000006ff */
[----:B------:R-:W-:-:S04]  /*dfe0*/  IMAD R2, R16, 0x8, R2 ;  /* 0x0000000810027824 */ /* 0x000fc800078e0202 */
[----:B------:R-:W1:Y:S02]  /*dff0*/  SYNCS.PHASECHK.TRANS64.TRYWAIT P0, [R2+URZ+0x36860], R3 ;  /* 0x03686003020075a7 */ /* 0x000e64000800017f */
[----:B-1----:R-:W-:Y:S05]  /*e000*/  @!P0 BRA `(.L_x_3054) ;  /* 0x0000000c00408947 */ /* 0x002fea0003800000 */
.L_x_3085:
        /* <DEDUP_REMOVED lines=9> */
.L_x_3055:
[----:B------:R-:W-:-:S13]  /*e0a0*/  LOP3.LUT P0, RZ, R19, 0x1, RZ, 0xc0, !PT ;  /* 0x0000000113ff7812 */ /* 0x000fda000780c0ff */
[----:B------:R-:W-:Y:S05]  /*e0b0*/  @P0 BRA `(.L_x_3056) ;  /* 0x0000000000040947 */ /* 0x000fea0003800000 */
[----:B------:R-:W-:Y:S01]  /*e0c0*/  BPT.TRAP 0x1 ;  /* 0x000000040000795c */ /* 0x000fe20000300000 */
.L_x_3056:
[----:B------:R-:W1:Y:S01]  /*e0d0*/  S2R R4, SR_CgaCtaId ;  /* 0x0000000000047919 */ /* 0x000e620000008800 */
[----:B------:R-:W-:Y:S01]  /*e0e0*/  MOV R3, 0x400 ;  /* 0x0000040000037802 */ /* 0x000fe20000000f00 */
        /* <DEDUP_REMOVED lines=11> */
[----:B------:R-:W-:-:S05]  /*e1a0*/  UMOV UR17, 0x40 ;  /* 0x0000004000117882 */ /* 0x000fca0000000000 */
[----:B------:R-:W-:Y:S02]  /*e1b0*/  UIMAD UR11, UR11, 0x70, UR5 ;  /* 0x000000700b0b78a4 */ /* 0x000fe4000f8e0205 */
[----:B------:R-:W-:Y:S02]  /*e1c0*/  UIADD3 UR9, UR9, 0x36850, URZ ;  /* 0x0003685009097890 */ /* 0x000fe4000fffe03f */
[----:B------:R-:W-:Y:S01]  /*e1d0*/  UIADD3.X UR5, URZ, UR37, URZ, UP0, !UPT ;  /* 0x000000253f057290 */ /* 0x000fe200087fe43f */
[----:B-1----:R-:W-:-:S05]  /*e1e0*/  LEA R3, R4, R3, 0x18 ;  /* 0x0000000304037211 */ /* 0x002fca00078ec0ff */
        /* <DEDUP_REMOVED lines=13> */
[----:B------:R2:W-:Y:S02]  /*e2c0*/  UTMALDG.4D.MULTICAST [UR8], [UR4], UR18, desc[UR6] ;  /* 0x00000608040073b4 */ /* 0x0005e40008019812 */
[----:B--2---:R-:W-:Y:S01]  /*e2d0*/  NOP ;  /* 0x0000000000007918 */ /* 0x004fe20000000000 */
.L_x_3053:
[----:B------:R-:W-:Y:S05]  /*e2e0*/  BSYNC B0 ;  /* 0x0000000000007941 */ /* 0x000fea0003800000 */
.L_x_3052:
[----:B------:R-:W2:Y:S01]  /*e2f0*/  LDL.LU R0, [R1+0x18] ;  /* 0x0000180001007983 */ /* 0x000ea20000300800 */
[----:B------:R-:W-:-:S03]  /*e300*/  ULDC UR4, c[0x0][0xda4] ;  /* 0x0003690000047ab9 */ /* 0x000fc60000000800 */
[----:B-1----:R-:W3:Y:S01]  /*e310*/  LDL.LU R2, [R1+0x24] ;  /* 0x0000240001027983 */ /* 0x002ee20000300800 */
[----:B------:R-:W-:-:S05]  /*e320*/  VIADD R16, R16, 0x1 ;  /* 0x0000000110107836 */ /* 0x000fca0000000000 */
[----:B------:R-:W-:-:S04]  /*e330*/  ISETP.NE.AND P0, PT, R16, 0x2, PT ;  /* 0x000000021000780c */ /* 0x000fc80003f05270 */
[----:B------:R-:W-:Y:S01]  /*e340*/  SEL R16, R16, RZ, P0 ;  /* 0x000000ff10107207 */ /* 0x000fe20000000000 */
[----:B--2---:R-:W-:Y:S02]  /*e350*/  VIADD R0, R0, UR38 ;  /* 0x0000002600007c36 */ /* 0x004fe40008000000 */
[----:B---3--:R-:W-:-:S03]  /*e360*/  VIADD R2, R2, 0x1 ;  /* 0x0000000102027836 */ /* 0x008fc60000000000 */
[----:B------:R1:W-:Y:S01]  /*e370*/  STL [R1+0x18], R0 ;  /* 0x0000180001007387 */ /* 0x0003e20000100800 */
[----:B------:R-:W-:-:S03]  /*e380*/  ISETP.GE.AND P1, PT, R0, UR4, PT ;  /* 0x0000000400007c0c */ /* 0x000fc6000bf26270 */
[----:B------:R2:W-:Y:S01]  /*e390*/  STL [R1+0x24], R2 ;  /* 0x0000240201007387 */ /* 0x0005e20000100800 */
[----:B-1----:R-:W-:-:S04]  /*e3a0*/  SEL R0, RZ, 0x1, P0 ;  /* 0x00000001ff007807 */ /* 0x002fc80000000000 */
[----:B------:R-:W-:-:S05]  /*e3b0*/  LOP3.LUT R17, R17, R0, RZ, 0x3c, !PT ;  /* 0x0000000011117212 */ /* 0x000fca00078e3cff */
[----:B--2---:R-:W-:Y:S05]  /*e3c0*/  @!P1 BRA `(.L_x_3057) ;  /* 0xffffffcc00e09947 */ /* 0x004fea000383ffff */
[----:B------:R-:W-:-:S07]  /*e3d0*/  LOP3.LUT R2, R2, 0x1, RZ, 0xc, !PT ;  /* 0x0000000102027812 */ /* 0x000fce00078e0cff */
.L_x_3005:
[----:B------:R-:W1:Y:S01]  /*e3e0*/  S2R R3, SR_CgaCtaId ;  /* 0x0000000000037919 */ /* 0x000e620000008800 */
[----:B------:R-:W-:Y:S01]  /*e3f0*/  MOV R0, 0x400 ;  /* 0x0000040000007802 */ /* 0x000fe20000000f00 */
[----:B------:R-:W-:Y:S03]  /*e400*/  BSSY B0, `(.L_x_3058) ;  /* 0x0000005000007945 */ /* 0x000fe60003800000 */
[----:B-1----:R-:W-:Y:S02]  /*e410*/  LEA R0, R3, R0, 0x18 ;  /* 0x0000000003007211 */ /* 0x002fe400078ec0ff */
[----:B------:R-:W-:-:S04]  /*e420*/  SHF.L.U32 R3, R2, 0x1f, RZ ;  /* 0x0000001f02037819 */ /* 0x000fc800000006ff */
[----:B------:R-:W1:Y:S02]  /*e430*/  SYNCS.PHASECHK.TRANS64.TRYWAIT P0, [R0+URZ+0x36820], R3 ;  /* 0x03682003000075a7 */ /* 0x000e64000800017f */
[----:B-1----:R-:W-:Y:S05]  /*e440*/  @!P0 BRA `(.L_x_3059) ;  /* 0x0000000800448947 */ /* 0x002fea0003800000 */
.L_x_3086:
[----:B------:R-:W-:Y:S05]  /*e450*/  BSYNC B0 ;  /* 0x0000000000007941 */ /* 0x000fea0003800000 */
.L_x_3058:
[----:B------:R-:W-:-:S03]  /*e460*/  UMOV UR4, 0xffffffff ;  /* 0xffffffff00047882 */ /* 0x000fc60000000000 */
[----:B------:R-:W-:Y:S05]  /*e470*/  BRA.DIV UR4, `(.L_x_3060) ;  /* 0x0000000a044c7947 */ /* 0x000fea000b800000 */
[----:B------:R-:W2:Y:S02]  /*e480*/  S2R R2, SR_TID.X ;  /* 0x0000000000027919 */ /* 0x000ea40000002100 */
[----:B--2---:R-:W-:-:S04]  /*e490*/  SHF.R.U32.HI R2, RZ, 0x5, R2 ;  /* 0x00000005ff027819 */ /* 0x004fc80000011602 */
[----:B------:R-:W-:-:S05]  /*e4a0*/  LOP3.LUT R2, R2, 0x3, RZ, 0xc0, !PT ;  /* 0x0000000302027812 */ /* 0x000fca00078ec0ff */
[----:B------:R2:W3:Y:S02]  /*e4b0*/  SHFL.IDX PT, R14, R2, RZ, 0x1f ;  /* 0x00001fff020e7589 */ /* 0x0004e400000e0000 */
.L_x_3089:
[----:B---3--:R-:W-:Y:S01]  /*e4c0*/  ISETP.NE.AND P0, PT, R14, RZ, PT ;  /* 0x000000ff0e00720c */ /* 0x008fe20003f05270 */
[----:B------:R-:W-:-:S12]  /*e4d0*/  BSSY B0, `(.L_x_3061) ;  /* 0x0000024000007945 */ /* 0x000fd80003800000 */
[----:B------:R-:W-:Y:S05]  /*e4e0*/  @P0 BRA `(.L_x_3062) ;  /* 0x0000000000880947 */ /* 0x000fea0003800000 */
[----:B------:R-:W-:-:S03]  /*e4f0*/  UMOV UR4, 0xffffffff ;  /* 0xffffffff00047882 */ /* 0x000fc60000000000 */
[----:B------:R-:W-:Y:S05]  /*e500*/  BRA.DIV UR4, `(.L_x_3063) ;  /* 0x0000000a045c7947 */ /* 0x000fea000b800000 */
[----:B------:R-:W-:-:S13]  /*e510*/  ELECT P6, URZ, PT ;  /* 0x00000000003f782f */ /* 0x000fda00038c0000 */
.L_x_3092:
[----:B------:R-:W-:Y:S05]  /*e520*/  @!P6 BRA `(.L_x_3062) ;  /* 0x000000000078e947 */ /* 0x000fea0003800000 */
[----:B--2---:R-:W2:Y:S02]  /*e530*/  LDL.LU R2, [R1+0x1c] ;  /* 0x00001c0001027983 */ /* 0x004ea40000300800 */
[----:B--2---:R-:W-:-:S04]  /*e540*/  LOP3.LUT R2, R2, 0x2, RZ, 0xfc, !PT ;  /* 0x0000000202027812 */ /* 0x004fc800078efcff */
[----:B------:R-:W-:-:S13]  /*e550*/  ISETP.NE.AND P2, PT, R2, 0x3, PT ;  /* 0x000000030200780c */ /* 0x000fda0003f45270 */
[----:B------:R-:W-:Y:S05]  /*e560*/  @!P2 BRA `(.L_x_3064) ;  /* 0x000000000004a947 */ /* 0x000fea0003800000 */
[----:B------:R-:W-:Y:S01]  /*e570*/  BPT.TRAP 0x1 ;  /* 0x000000040000795c */ /* 0x000fe20000300000 */
.L_x_3064:
[----:B-1----:R-:W-:Y:S01]  /*e580*/  VIADD R3, R0, 0x36840 ;  /* 0x0003684000037836 */ /* 0x002fe20000000000 */
[----:B------:R-:W-:Y:S01]  /*e590*/  SHF.L.U32 R5, R17, 0x1f, RZ ;  /* 0x0000001f11057819 */ /* 0x000fe200000006ff */
[C---:B------:R-:W-:Y:S02]  /*e5a0*/  VIADD R2, R16.reuse, 0x1 ;  /* 0x0000000110027836 */ /* 0x040fe40000000000 */
[----:B------:R-:W-:-:S03]  /*e5b0*/  IMAD R6, R16, 0x8, R3 ;  /* 0x0000000810067824 */ /* 0x000fc600078e0203 */
        /* <DEDUP_REMOVED lines=8> */
.L_x_3093:
[----:B------:R-:W2:Y:S02]  /*e640*/  SYNCS.PHASECHK.TRANS64.TRYWAIT P0, [R3+URZ], R2 ;  /* 0x00000002030075a7 */ /* 0x000ea4000800017f */
[----:B--2---:R-:W-:Y:S05]  /*e650*/  @!P0 BRA `(.L_x_3066) ;  /* 0x00000008003c8947 */ /* 0x004fea0003800000 */
.L_x_3094:
[----:B------:R-:W-:Y:S05]  /*e660*/  @!P2 BRA `(.L_x_3067) ;  /* 0x000000000004a947 */ /* 0x000fea0003800000 */
[----:B------:R-:W-:Y:S01]  /*e670*/  BPT.TRAP 0x1 ;  /* 0x000000040000795c */ /* 0x000fe20000300000 */
.L_x_3067:
[----:B--2---:R-:W-:-:S04]  /*e680*/  VIADD R3, R0, 0x36860 ;  /* 0x0003686000037836 */ /* 0x004fc80000000000 */
[----:B------:R-:W-:-:S04]  /*e690*/  IMAD R16, R16, 0x8, R3 ;  /* 0x0000000810107824 */ /* 0x000fc800078e0203 */
[----:B------:R-:W2:Y:S02]  /*e6a0*/  SYNCS.PHASECHK.TRANS64.TRYWAIT P0, [R16+URZ], R5 ;  /* 0x00000005100075a7 */ /* 0x000ea4000800017f */
[----:B--2---:R-:W-:Y:S05]  /*e6b0*/  @!P0 BRA `(.L_x_3068) ;  /* 0x0000000800388947 */ /* 0x004fea0003800000 */
.L_x_3095:
[----:B------:R-:W-:-:S07]  /*e6c0*/  IMAD R3, R4, 0x8, R3 ;  /* 0x0000000804037824 */ /* 0x000fce00078e0203 */
.L_x_3069:
[----:B---3--:R3:W4:Y:S02]  /*e6d0*/  SYNCS.PHASECHK.TRANS64.TRYWAIT P0, [R3+URZ], R2 ;  /* 0x00000002030075a7 */ /* 0x008724000800017f */
[----:B----4-:R-:W-:Y:S05]  /*e6e0*/  @!P0 NANOSLEEP.SYNCS 0x989680 ;  /* 0x009896800000895d */ /* 0x010fea0003900000 */
[----:B------:R-:W4:Y:S02]  /*e6f0*/  @!P0 SYNCS.PHASECHK.TRANS64 P0, [R3+URZ], R2 ;  /* 0x00000002030085a7 */ /* 0x000f24000800007f */
[----:B----4-:R-:W-:Y:S05]  /*e700*/  @!P0 BRA `(.L_x_3069) ;  /* 0xfffffffc00f08947 */ /* 0x010fea000383ffff */
.L_x_3062:
[----:B------:R-:W-:Y:S05]  /*e710*/  BSYNC B0 ;  /* 0x0000000000007941 */ /* 0x000fea0003800000 */
.L_x_3061:
[----:B------:R-:W-:Y:S05]  /*e720*/  EXIT ;  /* 0x000000000000794d */ /* 0x000fea0003800000 */
.L_x_2979:
[----:B------:R-:W-:-:S13]  /*e730*/  R2UR UR4, R16 ;  /* 0x00000000100472ca */ /* 0x000fda00000e0000 */
[----:B-1----:R-:W-:-:S04]  /*e740*/  IMAD.U32 R3, RZ, RZ, UR4 ;  /* 0x00000004ff037e24 */ /* 0x002fc8000f8e00ff */
[----:B------:R1:W2:Y:S03]  /*e750*/  SYNCS.PHASECHK.TRANS64.TRYWAIT P1, [R3+URZ+0x36800], R0 ;  /* 0x03680000030075a7 */ /* 0x0002a6000802017f */
[----:B--2---:R-:W-:Y:S05]  /*e760*/  @!P1 NANOSLEEP.SYNCS 0x989680 ;  /* 0x009896800000995d */ /* 0x004fea0003900000 */
[----:B------:R-:W2:Y:S02]  /*e770*/  @!P1 SYNCS.PHASECHK.TRANS64 P1, [R3+URZ+0x36800], R0 ;  /* 0x03680000030095a7 */ /* 0x000ea4000802007f */
[----:B--2---:R-:W-:Y:S05]  /*e780*/  @!P1 BRA `(.L_x_2979) ;  /* 0xfffffffc00e89947 */ /* 0x004fea000383ffff */
[----:B------:R-:W-:Y:S05]  /*e790*/  BRA `(.L_x_3070) ;  /* 0xffffff2c00c87947 */ /* 0x000fea000383ffff */
.L_x_2983:
[----:B--2---:R2:W3:Y:S02]  /*e7a0*/  SYNCS.PHASECHK.TRANS64.TRYWAIT P1, [R2+URZ+0x36830], R3 ;  /* 0x03683003020075a7 */ /* 0x0044e4000802017f */
[----:B---3--:R-:W-:Y:S05]  /*e7b0*/  @!P1 NANOSLEEP.SYNCS 0x989680 ;  /* 0x009896800000995d */ /* 0x008fea0003900000 */
[----:B------:R-:W3:Y:S02]  /*e7c0*/  @!P1 SYNCS.PHASECHK.TRANS64 P1, [R2+URZ+0x36830], R3 ;  /* 0x03683003020095a7 */ /* 0x000ee4000802007f */
[----:B---3--:R-:W-:Y:S05]  /*e7d0*/  @!P1 BRA `(.L_x_2983) ;  /* 0xfffffffc00f09947 */ /* 0x008fea000383ffff */
[----:B------:R-:W-:Y:S05]  /*e7e0*/  BRA `(.L_x_2982) ;  /* 0xffffff2c00e87947 */ /* 0x000fea000383ffff */
.L_x_2989:
[----:B--2---:R-:W-:-:S04]  /*e7f0*/  IMAD.U32 R3, RZ, RZ, UR39 ;  /* 0x00000027ff037e24 */ /* 0x004fc8000f8e00ff */
[----:B------:R2:W3:Y:S03]  /*e800*/  SYNCS.PHASECHK.TRANS64.TRYWAIT P1, [R3+URZ+0x36830], R0 ;  /* 0x03683000030075a7 */ /* 0x0004e6000802017f */
[----:B---3--:R-:W-:Y:S05]  /*e810*/  @!P1 NANOSLEEP.SYNCS 0x989680 ;  /* 0x009896800000995d */ /* 0x008fea0003900000 */
[----:B------:R-:W3:Y:S02]  /*e820*/  @!P1 SYNCS.PHASECHK.TRANS64 P1, [R3+URZ+0x36830], R0 ;  /* 0x03683000030095a7 */ /* 0x000ee4000802007f */
[----:B---3--:R-:W-:Y:S05]  /*e830*/  @!P1 BRA `(.L_x_2989) ;  /* 0xfffffffc00ec9947 */ /* 0x008fea000383ffff */
[----:B------:R-:W-:Y:S05]  /*e840*/  BRA `(.L_x_2988) ;  /* 0xffffff6c00a87947 */ /* 0x000fea000383ffff */
.L_x_2993:
[----:B--2---:R-:W-:-:S04]  /*e850*/  IMAD.U32 R3, RZ, RZ, UR5 ;  /* 0x00000005ff037e24 */ /* 0x004fc8000f8e00ff */
[----:B------:R2:W3:Y:S03]  /*e860*/  SYNCS.PHASECHK.TRANS64.TRYWAIT P1, [R3+URZ+0x36850], R0 ;  /* 0x03685000030075a7 */ /* 0x0004e6000802017f */
[----:B---3--:R-:W-:Y:S05]  /*e870*/  @!P1 NANOSLEEP.SYNCS 0x989680 ;  /* 0x009896800000995d */ /* 0x008fea0003900000 */
[----:B------:R-:W3:Y:S02]  /*e880*/  @!P1 SYNCS.PHASECHK.TRANS64 P1, [R3+URZ+0x36850], R0 ;  /* 0x03685000030095a7 */ /* 0x000ee4000802007f */
[----:B---3--:R-:W-:Y:S05]  /*e890*/  @!P1 BRA `(.L_x_2993) ;  /* 0xfffffffc00ec9947 */ /* 0x008fea000383ffff */
[----:B------:R-:W-:Y:S05]  /*e8a0*/  BRA `(.L_x_2992) ;  /* 0xffffff9400087947 */ /* 0x000fea000383ffff */
.L_x_3000:
[----:B--2---:R-:W-:-:S04]  /*e8b0*/  IMAD.U32 R7, RZ, RZ, UR5 ;  /* 0x00000005ff077e24 */ /* 0x004fc8000f8e00ff */
[----:B------:R2:W3:Y:S03]  /*e8c0*/  SYNCS.PHASECHK.TRANS64.TRYWAIT P1, [R7+URZ+0x36850], R2 ;  /* 0x03685002070075a7 */ /* 0x0004e6000802017f */
[----:B---3--:R-:W-:Y:S05]  /*e8d0*/  @!P1 NANOSLEEP.SYNCS 0x989680 ;  /* 0x009896800000995d */ /* 0x008fea0003900000 */
[----:B------:R-:W3:Y:S02]  /*e8e0*/  @!P1 SYNCS.PHASECHK.TRANS64 P1, [R7+URZ+0x36850], R2 ;  /* 0x03685002070095a7 */ /* 0x000ee4000802007f */
[----:B---3--:R-:W-:Y:S05]  /*e8f0*/  @!P1 BRA `(.L_x_3000) ;  /* 0xfffffffc00ec9947 */ /* 0x008fea000383ffff */
[----:B------:R-:W-:Y:S05]  /*e900*/  BRA `(.L_x_2999) ;  /* 0xffffffac00dc7947 */ /* 0x000fea000383ffff */
.L_x_3012:
        /* <DEDUP_REMOVED lines=11> */
.L_x_3072:
[----:B------:R-:W-:Y:S05]  /*e9c0*/  BSYNC B0 ;  /* 0x0000000000007941 */ /* 0x000fea0003800000 */
.L_x_3071:
[----:B------:R-:W-:Y:S05]  /*e9d0*/  BRA `(.L_x_3073) ;  /* 0xffffffd4000c7947 */ /* 0x000fea000383ffff */
.L_x_3013:
[----:B------:R-:W-:Y:S01]  /*e9e0*/  BSSY B0, `(.L_x_3074) ;  /* 0x0000006000007945 */ /* 0x000fe20003800000 */
[----:B------:R-:W-:-:S07]  /*e9f0*/  IMAD.MOV.U32 R15, RZ, RZ, -0x1 ;  /* 0xffffffffff0f7424 */ /* 0x000fce00078e00ff */
[----:B------:R-:W-:Y:S05]  /*ea00*/  WARPSYNC.COLLECTIVE R15, `(.L_x_3075) ;  /* 0x000000000f0c7348 */ /* 0x000fea0003c00000 */
[----:B------:R-:W-:Y:S02]  /*ea10*/  ELECT P6, UR62, PT ;  /* 0x00000000003e782f */ /* 0x000fe400038c0000 */
[----:B------:R-:W-:Y:S01]  /*ea20*/  MOV R14, UR62 ;  /* 0x0000003e000e7c02 */ /* 0x000fe20008000f00 */
[----:B------:R-:W-:Y:S10]  /*ea30*/  ENDCOLLECTIVE ;  /* 0x000000000000791b */ /* 0x000ff40003800000 */
.L_x_3075:
[----:B------:R-:W-:Y:S05]  /*ea40*/  BSYNC B0 ;  /* 0x0000000000007941 */ /* 0x000fea0003800000 */
.L_x_3074:
[----:B------:R-:W-:Y:S05]  /*ea50*/  BRA `(.L_x_3076) ;  /* 0xffffffd400087947 */ /* 0x000fea000383ffff */
.L_x_3016:
[----:B--2---:R2:W3:Y:S02]  /*ea60*/  SYNCS.PHASECHK.TRANS64.TRYWAIT P1, [R5+URZ+0x36840], R9 ;  /* 0x03684009050075a7 */ /* 0x0044e4000802017f */
[----:B---3--:R-:W-:Y:S05]  /*ea70*/  @!P1 NANOSLEEP.SYNCS 0x989680 ;  /* 0x009896800000995d */ /* 0x008fea0003900000 */
[----:B------:R-:W3:Y:S02]  /*ea80*/  @!P1 SYNCS.PHASECHK.TRANS64 P1, [R5+URZ+0x36840], R9 ;  /* 0x03684009050095a7 */ /* 0x000ee4000802007f */
[----:B---3--:R-:W-:Y:S05]  /*ea90*/  @!P1 BRA `(.L_x_3016) ;  /* 0xfffffffc00f09947 */ /* 0x008fea000383ffff */
[----:B------:R-:W-:Y:S05]  /*eaa0*/  BRA `(.L_x_3077) ;  /* 0xffffffd400687947 */ /* 0x000fea000383ffff */
.L_x_3020:
        /* <DEDUP_REMOVED lines=8> */
.L_x_3026:
[----:B-1----:R1:W2:Y:S02]  /*eb30*/  SYNCS.PHASECHK.TRANS64.TRYWAIT P1, [R2+URZ+0x36840], R3 ;  /* 0x03684003020075a7 */ /* 0x0022a4000802017f */
[----:B--2---:R-:W-:Y:S05]  /*eb40*/  @!P1 NANOSLEEP.SYNCS 0x989680 ;  /* 0x009896800000995d */ /* 0x004fea0003900000 */
[----:B------:R-:W2:Y:S02]  /*eb50*/  @!P1 SYNCS.PHASECHK.TRANS64 P1, [R2+URZ+0x36840], R3 ;  /* 0x03684003020095a7 */ /* 0x000ea4000802007f */
[----:B--2---:R-:W-:Y:S05]  /*eb60*/  @!P1 BRA `(.L_x_3026) ;  /* 0xfffffffc00f09947 */ /* 0x004fea000383ffff */
[----:B------:R-:W-:Y:S05]  /*eb70*/  BRA `(.L_x_3079) ;  /* 0xffffffdc00607947 */ /* 0x000fea000383ffff */
.L_x_3029:
[----:B-1----:R1:W2:Y:S02]  /*eb80*/  SYNCS.PHASECHK.TRANS64.TRYWAIT P1, [R2+URZ+0x36860], R3 ;  /* 0x03686003020075a7 */ /* 0x0022a4000802017f */
[----:B--2---:R-:W-:Y:S05]  /*eb90*/  @!P1 NANOSLEEP.SYNCS 0x989680 ;  /* 0x009896800000995d */ /* 0x004fea0003900000 */
[----:B------:R-:W2:Y:S02]  /*eba0*/  @!P1 SYNCS.PHASECHK.TRANS64 P1, [R2+URZ+0x36860], R3 ;  /* 0x03686003020095a7 */ /* 0x000ea4000802007f */
[----:B--2---:R-:W-:Y:S05]  /*ebb0*/  @!P1 BRA `(.L_x_3029) ;  /* 0xfffffffc00f09947 */ /* 0x004fea000383ffff */
[----:B------:R-:W-:Y:S05]  /*ebc0*/  BRA `(.L_x_3080) ;  /* 0xffffffe0000c7947 */ /* 0x000fea000383ffff */
.L_x_3036:
[----:B--2---:R2:W3:Y:S02]  /*ebd0*/  SYNCS.PHASECHK.TRANS64.TRYWAIT P1, [R2+URZ+0x36840], R3 ;  /* 0x03684003020075a7 */ /* 0x0044e4000802017f */
[----:B---3--:R-:W-:Y:S05]  /*ebe0*/  @!P1 NANOSLEEP.SYNCS 0x989680 ;  /* 0x009896800000995d */ /* 0x008fea0003900000 */
[----:B------:R-:W3:Y:S02]  /*ebf0*/  @!P1 SYNCS.PHASECHK.TRANS64 P1, [R2+URZ+0x36840], R3 ;  /* 0x03684003020095a7 */ /* 0x000ee4000802007f */
[----:B---3--:R-:W-:Y:S05]  /*ec00*/  @!P1 BRA `(.L_x_3036) ;  /* 0xfffffffc00f09947 */ /* 0x008fea000383ffff */
[----:B------:R-:W-:Y:S05]  /*ec10*/  BRA `(.L_x_3081) ;  /* 0xffffffe400587947 */ /* 0x000fea000383ffff */
.L_x_3039:
[----:B-1----:R1:W2:Y:S02]  /*ec20*/  SYNCS.PHASECHK.TRANS64.TRYWAIT P1, [R2+URZ+0x36860], R17 ;  /* 0x03686011020075a7 */ /* 0x0022a4000802017f */
[----:B--2---:R-:W-:Y:S05]  /*ec30*/  @!P1 NANOSLEEP.SYNCS 0x989680 ;  /* 0x009896800000995d */ /* 0x004fea0003900000 */
[----:B------:R-:W2:Y:S02]  /*ec40*/  @!P1 SYNCS.PHASECHK.TRANS64 P1, [R2+URZ+0x36860], R17 ;  /* 0x03686011020095a7 */ /* 0x000ea4000802007f */
[----:B--2---:R-:W-:Y:S05]  /*ec50*/  @!P1 BRA `(.L_x_3039) ;  /* 0xfffffffc00f09947 */ /* 0x004fea000383ffff */
[----:B------:R-:W-:Y:S05]  /*ec60*/  BRA `(.L_x_3082) ;  /* 0xffffffe800047947 */ /* 0x000fea000383ffff */
.L_x_3045:
[----:B--2---:R2:W3:Y:S02]  /*ec70*/  SYNCS.PHASECHK.TRANS64.TRYWAIT P1, [R2+URZ+0x36840], R3 ;  /* 0x03684003020075a7 */ /* 0x0044e4000802017f */
[----:B---3--:R-:W-:Y:S05]  /*ec80*/  @!P1 NANOSLEEP.SYNCS 0x989680 ;  /* 0x009896800000995d */ /* 0x008fea0003900000 */
[----:B------:R-:W3:Y:S02]  /*ec90*/  @!P1 SYNCS.PHASECHK.TRANS64 P1, [R2+URZ+0x36840], R3 ;  /* 0x03684003020095a7 */ /* 0x000ee4000802007f */
[----:B---3--:R-:W-:Y:S05]  /*eca0*/  @!P1 BRA `(.L_x_3045) ;  /* 0xfffffffc00f09947 */ /* 0x008fea000383ffff */
[----:B------:R-:W-:Y:S05]  /*ecb0*/  BRA `(.L_x_3083) ;  /* 0xffffffec00307947 */ /* 0x000fea000383ffff */
.L_x_3048:
[----:B-1----:R1:W2:Y:S02]  /*ecc0*/  SYNCS.PHASECHK.TRANS64.TRYWAIT P1, [R2+URZ+0x36860], R10 ;  /* 0x0368600a020075a7 */ /* 0x0022a4000802017f */
[----:B--2---:R-:W-:Y:S05]  /*ecd0*/  @!P1 NANOSLEEP.SYNCS 0x989680 ;  /* 0x009896800000995d */ /* 0x004fea0003900000 */
[----:B------:R-:W2:Y:S02]  /*ece0*/  @!P1 SYNCS.PHASECHK.TRANS64 P1, [R2+URZ+0x36860], R10 ;  /* 0x0368600a020095a7 */ /* 0x000ea4000802007f */
[----:B--2---:R-:W-:Y:S05]  /*ecf0*/  @!P1 BRA `(.L_x_3048) ;  /* 0xfffffffc00f09947 */ /* 0x004fea000383ffff */
[----:B------:R-:W-:Y:S05]  /*ed00*/  BRA `(.L_x_3084) ;  /* 0xffffffec00dc7947 */ /* 0x000fea000383ffff */
.L_x_3054:
[----:B-1----:R1:W2:Y:S02]  /*ed10*/  SYNCS.PHASECHK.TRANS64.TRYWAIT P0, [R2+URZ+0x36860], R3 ;  /* 0x03686003020075a7 */ /* 0x0022a4000800017f */
[----:B--2---:R-:W-:Y:S05]  /*ed20*/  @!P0 NANOSLEEP.SYNCS 0x989680 ;  /* 0x009896800000895d */ /* 0x004fea0003900000 */
[----:B------:R-:W2:Y:S02]  /*ed30*/  @!P0 SYNCS.PHASECHK.TRANS64 P0, [R2+URZ+0x36860], R3 ;  /* 0x03686003020085a7 */ /* 0x000ea4000800007f */
[----:B--2---:R-:W-:Y:S05]  /*ed40*/  @!P0 BRA `(.L_x_3054) ;  /* 0xfffffffc00f08947 */ /* 0x004fea000383ffff */
[----:B------:R-:W-:Y:S05]  /*ed50*/  BRA `(.L_x_3085) ;  /* 0xfffffff000ac7947 */ /* 0x000fea000383ffff */
.L_x_3059:
[----:B-1----:R1:W2:Y:S02]  /*ed60*/  SYNCS.PHASECHK.TRANS64.TRYWAIT P0, [R0+URZ+0x36820], R3 ;  /* 0x03682003000075a7 */ /* 0x0022a4000800017f */
[----:B--2---:R-:W-:Y:S05]  /*ed70*/  @!P0 NANOSLEEP.SYNCS 0x989680 ;  /* 0x009896800000895d */ /* 0x004fea0003900000 */
[----:B------:R-:W2:Y:S02]  /*ed80*/  @!P0 SYNCS.PHASECHK.TRANS64 P0, [R0+URZ+0x36820], R3 ;  /* 0x03682003000085a7 */ /* 0x000ea4000800007f */
[----:B--2---:R-:W-:Y:S05]  /*ed90*/  @!P0 BRA `(.L_x_3059) ;  /* 0xfffffffc00f08947 */ /* 0x004fea000383ffff */
[----:B------:R-:W-:Y:S05]  /*eda0*/  BRA `(.L_x_3086) ;  /* 0xfffffff400a87947 */ /* 0x000fea000383ffff */
.L_x_3060:
[----:B------:R-:W2:Y:S01]  /*edb0*/  S2R R2, SR_TID.X ;  /* 0x0000000000027919 */ /* 0x000ea20000002100 */
[----:B------:R-:W-:Y:S01]  /*edc0*/  BSSY B0, `(.L_x_3087) ;  /* 0x000000a000007945 */ /* 0x000fe20003800000 */
[----:B------:R-:W-:Y:S02]  /*edd0*/  IMAD.MOV.U32 R12, RZ, RZ, RZ ;  /* 0x000000ffff0c7224 */ /* 0x000fe400078e00ff */
[----:B------:R-:W-:Y:S02]  /*ede0*/  IMAD.MOV.U32 R11, RZ, RZ, 0x1f ;  /* 0x0000001fff0b7424 */ /* 0x000fe400078e00ff */
[----:B------:R-:W-:Y:S01]  /*edf0*/  IMAD.MOV.U32 R15, RZ, RZ, -0x1 ;  /* 0xffffffffff0f7424 */ /* 0x000fe200078e00ff */
[----:B--2---:R-:W-:-:S04]  /*ee00*/  SHF.R.U32.HI R2, RZ, 0x5, R2 ;  /* 0x00000005ff027819 */ /* 0x004fc80000011602 */
[----:B------:R-:W-:-:S05]  /*ee10*/  LOP3.LUT R2, R2, 0x3, RZ, 0xc0, !PT ;  /* 0x0000000302027812 */ /* 0x000fca00078ec0ff */
[----:B------:R-:W-:-:S07]  /*ee20*/  IMAD.MOV.U32 R13, RZ, RZ, R2 ;  /* 0x000000ffff0d7224 */ /* 0x000fce00078e0002 */
[----:B-1----:R-:W-:Y:S05]  /*ee30*/  WARPSYNC.COLLECTIVE R15, `(.L_x_3088) ;  /* 0x000000000f087348 */ /* 0x002fea0003c00000 */
[----:B------:R2:W3:Y:S02]  /*ee40*/  SHFL.IDX P6, R14, R13, R12, R11 ;  /* 0x0000000c0d0e7389 */ /* 0x0004e400000c000b */
[----:B-123--:R-:W-:Y:S01]  /*ee50*/  ENDCOLLECTIVE ;  /* 0x000000000000791b */ /* 0x00efe20003800000 */
.L_x_3088:
[----:B------:R-:W-:Y:S05]  /*ee60*/  BSYNC B0 ;  /* 0x0000000000007941 */ /* 0x000fea0003800000 */
.L_x_3087:
[----:B------:R-:W-:Y:S05]  /*ee70*/  BRA `(.L_x_3089) ;  /* 0xfffffff400907947 */ /* 0x000fea000383ffff */
.L_x_3063:
[----:B------:R-:W-:Y:S01]  /*ee80*/  BSSY B1, `(.L_x_3090) ;  /* 0x0000006000017945 */ /* 0x000fe20003800000 */
[----:B------:R-:W-:-:S07]  /*ee90*/  IMAD.MOV.U32 R15, RZ, RZ, -0x1 ;  /* 0xffffffffff0f7424 */ /* 0x000fce00078e00ff */
[----:B-12---:R-:W-:Y:S05]  /*eea0*/  WARPSYNC.COLLECTIVE R15, `(.L_x_3091) ;  /* 0x000000000f0c7348 */ /* 0x006fea0003c00000 */
[----:B------:R-:W-:Y:S02]  /*eeb0*/  ELECT P6, UR62, PT ;  /* 0x00000000003e782f */ /* 0x000fe400038c0000 */
[----:B------:R-:W-:Y:S01]  /*eec0*/  MOV R14, UR62 ;  /* 0x0000003e000e7c02 */ /* 0x000fe20008000f00 */
[----:B-12---:R-:W-:Y:S10]  /*eed0*/  ENDCOLLECTIVE ;  /* 0x000000000000791b */ /* 0x006ff40003800000 */
.L_x_3091:
[----:B------:R-:W-:Y:S05]  /*eee0*/  BSYNC B1 ;  /* 0x0000000000017941 */ /* 0x000fea0003800000 */
.L_x_3090:
[----:B------:R-:W-:Y:S05]  /*eef0*/  BRA `(.L_x_3092) ;  /* 0xfffffff400887947 */ /* 0x000fea000383ffff */
.L_x_3065:
[----:B-1----:R1:W2:Y:S02]  /*ef00*/  SYNCS.PHASECHK.TRANS64.TRYWAIT P0, [R6+URZ], R5 ;  /* 0x00000005060075a7 */ /* 0x0022a4000800017f */
[----:B--2---:R-:W-:Y:S05]  /*ef10*/  @!P0 NANOSLEEP.SYNCS 0x989680 ;  /* 0x009896800000895d */ /* 0x004fea0003900000 */
[----:B------:R-:W2:Y:S02]  /*ef20*/  @!P0 SYNCS.PHASECHK.TRANS64 P0, [R6+URZ], R5 ;  /* 0x00000005060085a7 */ /* 0x000ea4000800007f */
[----:B--2---:R-:W-:Y:S05]  /*ef30*/  @!P0 BRA `(.L_x_3065) ;  /* 0xfffffffc00f08947 */ /* 0x004fea000383ffff */
[----:B------:R-:W-:Y:S05]  /*ef40*/  BRA `(.L_x_3093) ;  /* 0xfffffff400bc7947 */ /* 0x000fea000383ffff */
.L_x_3066:
[----:B--2---:R2:W3:Y:S02]  /*ef50*/  SYNCS.PHASECHK.TRANS64.TRYWAIT P0, [R3+URZ], R2 ;  /* 0x00000002030075a7 */ /* 0x0044e4000800017f */
[----:B---3--:R-:W-:Y:S05]  /*ef60*/  @!P0 NANOSLEEP.SYNCS 0x989680 ;  /* 0x009896800000895d */ /* 0x008fea0003900000 */
[----:B------:R-:W3:Y:S02]  /*ef70*/  @!P0 SYNCS.PHASECHK.TRANS64 P0, [R3+URZ], R2 ;  /* 0x00000002030085a7 */ /* 0x000ee4000800007f */
[----:B---3--:R-:W-:Y:S05]  /*ef80*/  @!P0 BRA `(.L_x_3066) ;  /* 0xfffffffc00f08947 */ /* 0x008fea000383ffff */
[----:B------:R-:W-:Y:S05]  /*ef90*/  BRA `(.L_x_3094) ;  /* 0xfffffff400b07947 */ /* 0x000fea000383ffff */
.L_x_3068:
[----:B--2---:R2:W3:Y:S02]  /*efa0*/  SYNCS.PHASECHK.TRANS64.TRYWAIT P0, [R16+URZ], R5 ;  /* 0x00000005100075a7 */ /* 0x0044e4000800017f */
[----:B---3--:R-:W-:Y:S05]  /*efb0*/  @!P0 NANOSLEEP.SYNCS 0x989680 ;  /* 0x009896800000895d */ /* 0x008fea0003900000 */
[----:B------:R-:W3:Y:S02]  /*efc0*/  @!P0 SYNCS.PHASECHK.TRANS64 P0, [R16+URZ], R5 ;  /* 0x00000005100085a7 */ /* 0x000ee4000800007f */
[----:B---3--:R-:W-:Y:S05]  /*efd0*/  @!P0 BRA `(.L_x_3068) ;  /* 0xfffffffc00f08947 */ /* 0x008fea000383ffff */
[----:B------:R-:W-:Y:S05]  /*efe0*/  BRA `(.L_x_3095) ;  /* 0xfffffff400b47947 */ /* 0x000fea000383ffff */
.L_x_3096:
        /* <DEDUP_REMOVED lines=9> */
.L_x_12760:


//--------------------- .text._ZN7cutlass13device_kernelIN5flash11enable_sm90INS1_16FlashAttnFwdSm90INS1_25CollectiveMainloopFwdSm90ILi2EN4cute5tupleIJNS5_1CILi1EEES8_S8_EEENS6_IJNS7_ILi128EEENS7_ILi112EEENS7_ILi192EEEEEELi192ENS_6half_tEfNS_4arch4Sm90ELb0ELb0ELb0ELb1ELb0ELb0ELb0ELb1ELb1ELb0ELb0ELb0EEENS1_21CollectiveEpilogueFwdINS6_IJSA_SC_SB_EEES9_SE_SG_Li256ELb1ELb0ELb0ELb0EEENS1_36VarlenDynamicPersistentTileSchedulerILi128ELi112ELi256ELi32ELb0ELb0ELb1ELb0ELb1ELb1EEEEEEEEEvNT_6ParamsE --------------------------
	.section	.text._ZN7cutlass13device_kernelIN5flash11enable_sm90INS1_16FlashAttnFwdSm90INS1_25CollectiveMainloopFwdSm90ILi2EN4cute5tupleIJNS5_1CILi1EEES8_S8_EEENS6_IJNS7_ILi128EEENS7_ILi112EEENS7_ILi192EEEEEELi192ENS_6half_tEfNS_4arch4Sm90ELb0ELb0ELb0ELb1ELb0ELb0ELb0ELb1ELb1ELb0ELb0ELb0EEENS1_21CollectiveEpilogueFwdINS6_IJSA_SC_SB_EEES9_SE_SG_Li256ELb1ELb0ELb0ELb0EEENS1_36VarlenDynamicPersistentTileSchedulerILi128ELi112ELi256ELi32ELb0ELb0ELb1ELb0ELb1ELb1EEEEEEEEEvNT_6ParamsE,"ax",@progbits
	.align	128
.text._ZN7cutlass13device_kernelIN5flash11enable_sm90INS1_16FlashAttnFwdSm90INS1_25CollectiveMainloopFwdSm90ILi2EN4cute5tupleIJNS5_1CILi1EEES8_S8_EEENS6_IJNS7_ILi128EEENS7_ILi112EEENS7_ILi192EEEEEELi192ENS_6half_tEfNS_4arch4Sm90ELb0ELb0ELb0ELb1ELb0ELb0ELb0ELb1ELb1ELb0ELb0ELb0EEENS1_21CollectiveEpilogueFwdINS6_IJSA_SC_SB_EEES9_SE_SG_Li256ELb1ELb0ELb0ELb0EEENS1_36VarlenDynamicPersistentTileSchedulerILi128ELi112ELi256ELi32ELb0ELb0ELb1ELb0ELb1ELb1EEEEEEEEEvNT_6ParamsE:
        .type           _ZN7cutlass13device_kernelIN5flash11enable_sm90INS1_16FlashAttnFwdSm90INS1_25CollectiveMainloopFwdSm90ILi2EN4cute5tupleIJNS5_1CILi1EEES8_S8_EEENS6_IJNS7_ILi128EEENS7_ILi112EEENS7_ILi192EEEEEELi192ENS_6half_tEfNS_4arch4Sm90ELb0ELb0ELb0ELb1ELb0ELb0ELb0ELb1ELb1ELb0ELb0ELb0EEENS1_21CollectiveEpilogueFwdINS6_IJSA_SC_SB_EEES9_SE_SG_Li256ELb1ELb0ELb0ELb0EEENS1_36VarlenDynamicPersistentTileSchedulerILi128ELi112ELi256ELi32ELb0ELb0ELb1ELb0ELb1ELb1EEEEEEEEEvNT_6ParamsE,@function
        .size           _ZN7cutlass13device_kernelIN5flash11enable_sm90INS1_16FlashAttnFwdSm90INS1_25CollectiveMainloopFwdSm90ILi2EN4cute5tupleIJNS5_1CILi1EEES8_S8_EEENS6_IJNS7_ILi128EEENS7_ILi112EEENS7_ILi192EEEEEELi192ENS_6half_tEfNS_4arch4Sm90ELb0ELb0ELb0ELb1ELb0ELb0ELb0ELb1ELb1ELb0ELb0ELb0EEENS1_21CollectiveEpilogueFwdINS6_IJSA_SC_SB_EEES9_SE_SG_Li256ELb1ELb0ELb0ELb0EEENS1_36VarlenDynamicPersistentTileSchedulerILi128ELi112ELi256ELi32ELb0ELb0ELb1ELb0ELb1ELb1EEEEEEEEEvNT_6ParamsE,(.L_x_12761 - _ZN7cutlass13device_kernelIN5flash11enable_sm90INS1_16FlashAttnFwdSm90INS1_25CollectiveMainloopFwdSm90ILi2EN4cute5tupleIJNS5_1CILi1EEES8_S8_EEENS6_IJNS7_ILi128EEENS7_ILi112EEENS7_ILi192EEEEEELi192ENS_6half_tEfNS_4arch4Sm90ELb0ELb0ELb0ELb1ELb0ELb0ELb0ELb1ELb1ELb0ELb0ELb0EEENS1_21CollectiveEpilogueFwdINS6_IJSA_SC_SB_EEES9_SE_SG_Li256ELb1ELb0ELb0ELb0EEENS1_36VarlenDynamicPersistentTileSchedulerILi128ELi112ELi256ELi32ELb0ELb0ELb1ELb0ELb1ELb1EEEEEEEEEvNT_6ParamsE)
        .other          _ZN7cutlass13device_kernelIN5flash11enable_sm90INS1_16FlashAttnFwdSm90INS1_25CollectiveMainloopFwdSm90ILi2EN4cute5tupleIJNS5_1CILi1EEES8_S8_EEENS6_IJNS7_ILi128EEENS7_ILi112EEENS7_ILi192EEEEEELi192ENS_6half_tEfNS_4arch4Sm90ELb0ELb0ELb0ELb1ELb0ELb0ELb0ELb1ELb1ELb0ELb0ELb0EEENS1_21CollectiveEpilogueFwdINS6_IJSA_SC_SB_EEES9_SE_SG_Li256ELb1ELb0ELb0ELb0EEENS1_36VarlenDynamicPersistentTileSchedulerILi128ELi112ELi256ELi32ELb0ELb0ELb1ELb0ELb1ELb1EEEEEEEEEvNT_6ParamsE,@"STO_CUDA_ENTRY STV_DEFAULT"
_ZN7cutlass13device_kernelIN5flash11enable_sm90INS1_16FlashAttnFwdSm90INS1_25CollectiveMainloopFwdSm90ILi2EN4cute5tupleIJNS5_1CILi1EEES8_S8_EEENS6_IJNS7_ILi128EEENS7_ILi112EEENS7_ILi192EEEEEELi192ENS_6half_tEfNS_4arch4Sm90ELb0ELb0ELb0ELb1ELb0ELb0ELb0ELb1ELb1ELb0ELb0ELb0EEENS1_21CollectiveEpilogueFwdINS6_IJSA_SC_SB_EEES9_SE_SG_Li256ELb1ELb0ELb0ELb0EEENS1_36VarlenDynamicPersistentTileSchedulerILi128ELi112ELi256ELi32ELb0ELb0ELb1ELb0ELb1ELb1EEEEEEEEEvNT_6ParamsE:
[----:B------:R-:W0:Y:S02]  /*0000*/  LDC R1, c[0x0][0x28] ;  /* 0x00000a00ff017b82 */ /* 0x000e240000000800 */
[----:B0-----:R-:W-:Y:S01]  /*0010*/  VIADD R1, R1, 0xffffffc8 ;  /* 0xffffffc801017836 */ /* 0x001fe20000000000 */
[----:B------:R-:W0:Y:S01]  /*0020*/  S2R R3, SR_TID.X ;  /* 0x0000000000037919 */ /* 0x000e220000002100 */
[----:B------:R-:W-:Y:S01]  /*0030*/  ELECT P0, URZ, PT ;  /* 0x00000000003f782f */ /* 0x000fe20003800000 */
[----:B------:R-:W-:Y:S01]  /*0040*/  BSSY B0, `(.L_x_3097) ;  /* 0x0000010000007945 */ /* 0x000fe20003800000 */
[----:B0-----:R-:W-:-:S05]  /*0050*/  SHF.R.U32.HI R0, RZ, 0x5, R3 ;  /* 0x00000005ff007819 */ /* 0x001fca0000011603 */
[----:B------:R-:W0:Y:S02]  /*0060*/  SHFL.IDX PT, R2, R0, RZ, 0x1f ;  /* 0x00001fff00027589 */ /* 0x000e2400000e0000 */
[----:B0-----:R-:W-:-:S13]  /*0070*/  ISETP.EQ.AND P0, PT, R2, RZ, P0 ;  /* 0x000000ff0200720c */ /* 0x001fda0000702270 */
        /* <DEDUP_REMOVED lines=12> */
.L_x_3098:
[----:B------:R-:W-:Y:S05]  /*0140*/  BSYNC B0 ;  /* 0x0000000000007941 */ /* 0x000fea0003800000 */
.L_x_3097:
[----:B------:R-:W-:Y:S01]  /*0150*/  VOTEU.ANY UP0, P0 ;  /* 0x00000000003f7886 */ /* 0x000fe20000000100 */
[----:B------:R-:W0:Y:S01]  /*0160*/  SHFL.IDX PT, R2, R0, RZ, 0x1f ;  /* 0x00001fff00027589 */ /* 0x000e2200000e0000 */
[----:B------:R-:W-:Y:S01]  /*0170*/  UMOV UR4, 0x1 ;  /* 0x0000000100047882 */ /* 0x000fe20000000000 */
[----:B------:R-:W-:Y:S01]  /*0180*/  UMOV UR7, 0x100 ;  /* 0x0000010000077882 */ /* 0x000fe20000000000 */
[----:B------:R-:W-:Y:S01]  /*0190*/  VOTEU.ANY UP1, P0 ;  /* 0x00000000003f7886 */ /* 0x000fe20000020100 */
[----:B------:R-:W1:Y:S01]  /*01a0*/  @UP0 S2UR UR8, SR_CgaCtaId ;  /* 0x00000000000809c3 */ /* 0x000e620000008800 */
[----:B------:R-:W-:Y:S01]  /*01b0*/  @UP0 UMOV UR6, 0x400 ;  /* 0x0000040000060882 */ /* 0x000fe20000000000 */
[----:B------:R-:W-:-:S04]  /*01c0*/  @UP0 UIADD3 UR4, -UR4, 0x100000, URZ ;  /* 0x0010000004040890 */ /* 0x000fc8000fffe13f */
[----:B------:R-:W-:Y:S02]  /*01d0*/  @UP0 USHF.L.U32 UR5, UR4, 0xb, URZ ;  /* 0x0000000b04050899 */ /* 0x000fe4000800063f */
[----:B------:R-:W-:Y:S01]  /*01e0*/  @UP0 USHF.L.U32 UR4, UR4, 0x1, URZ ;  /* 0x0000000104040899 */ /* 0x000fe2000800063f */
[----:B0-----:R-:W-:Y:S02]  /*01f0*/  ISETP.NE.AND P1, PT, R2, RZ, PT ;  /* 0x000000ff0200720c */ /* 0x001fe40003f25270 */
[----:B------:R-:W-:Y:S01]  /*0200*/  SHF.R.U32.HI R2, RZ, 0x7, R3 ;  /* 0x00000007ff027819 */ /* 0x000fe20000011603 */
[----:B-1----:R-:W-:Y:S02]  /*0210*/  @UP0 ULEA UR8, UR8, UR6, 0x18 ;  /* 0x0000000608080291 */ /* 0x002fe4000f8ec03f */
[----:B------:R-:W-:-:S04]  /*0220*/  @UP0 UIADD3 UR6, -UR7, 0x100000, URZ ;  /* 0x0010000007060890 */ /* 0x000fc8000fffe13f */
[----:B------:R-:W-:Y:S02]  /*0230*/  @UP0 USHF.L.U32 UR7, UR6, 0xb, URZ ;  /* 0x0000000b06070899 */ /* 0x000fe4000800063f */
[----:B------:R-:W-:Y:S01]  /*0240*/  @UP0 USHF.L.U32 UR6, UR6, 0x1, URZ ;  /* 0x0000000106060899 */ /* 0x000fe2000800063f */
[----:B------:R-:W-:Y:S01]  /*0250*/  VOTEU.ANY UP0, P0 ;  /* 0x00000000003f7886 */ /* 0x000fe20000000100 */
[----:B------:R-:W0:Y:S04]  /*0260*/  SHFL.IDX PT, R2, R2, RZ, 0x1f ;  /* 0x00001fff02027589 */ /* 0x000e2800000e0000 */
[----:B------:R-:W1:Y:S02]  /*0270*/  FENCE.VIEW.ASYNC.S ;  /* 0x00000000000073c6 */ /* 0x000e640000000000 */
[----:B-1----:R1:W2:Y:S04]  /*0280*/  @UP0 SYNCS.EXCH.64 URZ, [UR8+0x36800], UR4 ;  /* 0x03680004083f05b2 */ /* 0x0022a80008000100 */
        /* <DEDUP_REMOVED lines=16> */
[----:B------:R4:W0:Y:S01]  /*0390*/  SYNCS.EXCH.64 URZ, [UR8+0x36840], UR4 ;  /* 0x03684004083f75b2 */ /* 0x0008220008000100 */
[----:B------:R4:W0:Y:S01]  /*03a0*/  SYNCS.EXCH.64 URZ, [UR8+0x36838], UR6 ;  /* 0x03683806083f75b2 */ /* 0x0008220008000100 */
[----:B------:R4:W0:Y:S02]  /*03b0*/  SYNCS.EXCH.64 URZ, [UR8+0x36848], UR4 ;  /* 0x03684804083f75b2 */ /* 0x0008240008000100 */
[----:B----4-:R-:W-:Y:S01]  /*03c0*/  NOP ;  /* 0x0000000000007918 */ /* 0x010fe20000000000 */
.L_x_3099:
        /* <DEDUP_REMOVED lines=22> */
.L_x_3100:
        /* <DEDUP_REMOVED lines=14> */
[----:B------:R4:W0:Y:S01]  /*0610*/  SYNCS.EXCH.64 URZ, [UR6+0x36880], UR4 ;  /* 0x03688004063f75b2 */ /* 0x0008220008000100 */
[----:B------:R4:W0:Y:S01]  /*0620*/  SYNCS.EXCH.64 URZ, [UR6+0x36878], UR4 ;  /* 0x03687804063f75b2 */ /* 0x0008220008000100 */
[----:B------:R4:W0:Y:S02]  /*0630*/  SYNCS.EXCH.64 URZ, [UR6+0x36888], UR4 ;  /* 0x03688804063f75b2 */ /* 0x0008240008000100 */
[----:B----4-:R-:W-:Y:S01]  /*0640*/  NOP ;  /* 0x0000000000007918 */ /* 0x010fe20000000000 */
.L_x_3101:
        /* <DEDUP_REMOVED lines=22> */
.L_x_3102:
        /* <DEDUP_REMOVED lines=22> */
.L_x_3103:
[----:B0-----:R-:W-:Y:S01]  /*0910*/  ISETP.NE.AND P0, PT, R2, RZ, PT ;  /* 0x000000ff0200720c */ /* 0x001fe20003f05270 */
[----:B------:R-:W-:Y:S01]  /*0920*/  IMAD.MOV.U32 R2, RZ, RZ, 0x1 ;  /* 0x00000001ff027424 */ /* 0x000fe200078e00ff */
[----:B------:R-:W-:Y:S01]  /*0930*/  NOP ;  /* 0x0000000000007918 */ /* 0x000fe20000000000 */
[----:B------:R-:W-:-:S03]  /*0940*/  ULDC.64 UR60, c[0x0][0x208] ;  /* 0x00008200003c7ab9 */ /* 0x000fc60000000a00 */
[----:B------:R-:W-:-:S05]  /*0950*/  SEL R2, R2, 0x2, !P0 ;  /* 0x0000000202027807 */ /* 0x000fca0004000000 */
[----:B------:R0:W-:Y:S01]  /*0960*/  STL [R1+0x30], R2 ;  /* 0x0000300201007387 */ /* 0x0001e20000100800 */
[----:B-123--:R-:W-:Y:S06]  /*0970*/  BAR.SYNC.DEFER_BLOCKING 0x0 ;  /* 0x0000000000007b1d */ /* 0x00efec0000010000 */
[----:B------:R-:W-:Y:S05]  /*0980*/  @!P0 BRA `(.L_x_3104) ;  /* 0x000000c000288947 */ /* 0x000fea0003800000 */
.L_x_3105:
        /* <DEDUP_REMOVED lines=14> */
[----:B------:R-:W2:Y:S01]  /*0a70*/  LDL.LU R10, [R1+0x30] ;  /* 0x00003000010a7983 */ /* 0x000ea20000300800 */
[----:B------:R-:W1:Y:S02]  /*0a80*/  S2R R0, SR_TID.X ;  /* 0x0000000000007919 */ /* 0x000e640000002100 */
[----:B-1----:R-:W-:-:S05]  /*0a90*/  VIADD R214, R0, 0xffffff80 ;  /* 0xffffff8000d67836 */ /* 0x002fca0000000000 */
[----:B------:R-:W-:-:S04]  /*0aa0*/  SHF.R.S32.HI R3, RZ, 0x1f, R214 ;  /* 0x0000001fff037819 */ /* 0x000fc800000114d6 */
[----:B------:R-:W-:-:S04]  /*0ab0*/  LEA.HI R5, R3, R214, RZ, 0x7 ;  /* 0x000000d603057211 */ /* 0x000fc800078f38ff */
[----:B------:R-:W-:-:S05]  /*0ac0*/  LOP3.LUT R209, R5, 0xffffff80, RZ, 0xc0, !PT ;  /* 0xffffff8005d17812 */ /* 0x000fca00078ec0ff */
[----:B------:R-:W-:-:S05]  /*0ad0*/  IMAD.IADD R209, R214, 0x1, -R209 ;  /* 0x00000001d6d17824 */ /* 0x000fca00078e0ad1 */
[----:B------:R-:W-:-:S04]  /*0ae0*/  SHF.R.S32.HI R4, RZ, 0x1f, R209 ;  /* 0x0000001fff047819 */ /* 0x000fc800000114d1 */
[----:B------:R-:W-:-:S04]  /*0af0*/  LEA.HI R6, R4, R209, RZ, 0x2 ;  /* 0x000000d104067211 */ /* 0x000fc800078f10ff */
[--C-:B------:R-:W-:Y:S02]  /*0b00*/  SHF.R.S32.HI R8, RZ, 0x2, R6.reuse ;  /* 0x00000002ff087819 */ /* 0x100fe40000011406 */
[----:B------:R-:W-:Y:S02]  /*0b10*/  SHF.R.S32.HI R11, RZ, 0x1f, R6 ;  /* 0x0000001fff0b7819 */ /* 0x000fe40000011406 */
[----:B------:R-:W-:Y:S02]  /*0b20*/  SHF.R.S32.HI R210, RZ, 0x7, R5 ;  /* 0x00000007ffd27819 */ /* 0x000fe40000011405 */
[----:B------:R-:W-:Y:S02]  /*0b30*/  LEA.HI R11, R11, R8, RZ, 0x3 ;  /* 0x000000080b0b7211 */ /* 0x000fe400078f18ff */
[----:B------:R-:W-:Y:S02]  /*0b40*/  LEA.HI R4, R4, R209, RZ, 0x5 ;  /* 0x000000d104047211 */ /* 0x000fe400078f28ff */
[----:B------:R-:W-:-:S02]  /*0b50*/  LOP3.LUT R11, R11, 0xfffffff8, RZ, 0xc0, !PT ;  /* 0xfffffff80b0b7812 */ /* 0x000fc400078ec0ff */
[----:B------:R-:W-:Y:S02]  /*0b60*/  LEA.HI R5, R5, R210, RZ, 0x1 ;  /* 0x000000d205057211 */ /* 0x000fe400078f08ff */
[-C--:B------:R-:W-:Y:S01]  /*0b70*/  LEA.HI R0, R3, R214.reuse, RZ, 0x4 ;  /* 0x000000d603007211 */ /* 0x080fe200078f20ff */
[----:B------:R-:W-:Y:S01]  /*0b80*/  IMAD.IADD R11, R8, 0x1, -R11 ;  /* 0x00000001080b7824 */ /* 0x000fe200078e0a0b */
[----:B------:R-:W-:Y:S02]  /*0b90*/  SHF.R.S32.HI R4, RZ, 0x5, R4 ;  /* 0x00000005ff047819 */ /* 0x000fe40000011404 */
[----:B------:R-:W-:Y:S02]  /*0ba0*/  LOP3.LUT R5, R5, 0x3fffffe, RZ, 0xc0, !PT ;  /* 0x03fffffe05057812 */ /* 0x000fe400078ec0ff */
[CC--:B0-----:R-:W-:Y:S02]  /*0bb0*/  LEA.HI R2, R3.reuse, R214.reuse, RZ, 0x5 ;  /* 0x000000d603027211 */ /* 0x0c1fe400078f28ff */
[----:B------:R-:W-:Y:S01]  /*0bc0*/  SHF.R.S32.HI R9, RZ, 0x4, R0 ;  /* 0x00000004ff097819 */ /* 0x000fe20000011400 */
[----:B------:R-:W-:Y:S01]  /*0bd0*/  IMAD R4, R4, 0x10, R11 ;  /* 0x0000001004047824 */ /* 0x000fe200078e020b */
[----:B------:R-:W-:Y:S01]  /*0be0*/  LOP3.LUT R7, R0, 0x3fffff0, RZ, 0xc0, !PT ;  /* 0x03fffff000077812 */ /* 0x000fe200078ec0ff */
[----:B------:R-:W-:Y:S01]  /*0bf0*/  IMAD.IADD R5, R210, 0x1, -R5 ;  /* 0x00000001d2057824 */ /* 0x000fe200078e0a05 */
[----:B------:R-:W-:Y:S01]  /*0c00*/  LEA.HI R3, R3, R214, RZ, 0x3 ;  /* 0x000000d603037211 */ /* 0x000fe200078f18ff */
[----:B------:R-:W-:Y:S01]  /*0c10*/  IMAD.SHL.U32 R2, R2, 0x20, RZ ;  /* 0x0000002002027824 */ /* 0x000fe200078e00ff */
[----:B------:R-:W-:Y:S01]  /*0c20*/  LEA.HI R0, R0, R9, RZ, 0x1 ;  /* 0x0000000900007211 */ /* 0x000fe200078f08ff */
[----:B------:R-:W-:Y:S01]  /*0c30*/  IMAD R212, R5, 0x40, R4 ;  /* 0x0000004005d47824 */ /* 0x000fe200078e0204 */
[----:B------:R-:W-:Y:S01]  /*0c40*/  LOP3.LUT R5, R3, 0x1ffffff8, RZ, 0xc0, !PT ;  /* 0x1ffffff803057812 */ /* 0x000fe200078ec0ff */
[----:B------:R-:W-:Y:S01]  /*0c50*/  IMAD.IADD R7, R214, 0x1, -R7 ;  /* 0x00000001d6077824 */ /* 0x000fe200078e0a07 */
[----:B------:R-:W-:-:S02]  /*0c60*/  LOP3.LUT R2, R2, 0xfffffc00, RZ, 0xc0, !PT ;  /* 0xfffffc0002027812 */ /* 0x000fc400078ec0ff */
[----:B------:R-:W-:Y:S02]  /*0c70*/  LOP3.LUT R0, R0, 0x1ffffffe, RZ, 0xc0, !PT ;  /* 0x1ffffffe00007812 */ /* 0x000fe400078ec0ff */
[----:B------:R-:W-:Y:S01]  /*0c80*/  LOP3.LUT R6, R6, 0x7ffffffc, RZ, 0xc0, !PT ;  /* 0x7ffffffc06067812 */ /* 0x000fe200078ec0ff */
[----:B------:R-:W-:Y:S02]  /*0c90*/  IMAD.IADD R5, R214, 0x1, -R5 ;  /* 0x00000001d6057824 */ /* 0x000fe400078e0a05 */
[----:B------:R-:W-:Y:S02]  /*0ca0*/  IMAD R7, R7, 0x40, R2 ;  /* 0x0000004007077824 */ /* 0x000fe400078e0202 */
[----:B------:R-:W-:Y:S02]  /*0cb0*/  IMAD.IADD R0, R9, 0x1, -R0 ;  /* 0x0000000109007824 */ /* 0x000fe400078e0a00 */
[----:B------:R-:W-:Y:S02]  /*0cc0*/  IMAD.MOV.U32 R211, RZ, RZ, -0x2 ;  /* 0xfffffffeffd37424 */ /* 0x000fe400078e00ff */
[----:B------:R-:W-:Y:S01]  /*0cd0*/  IMAD.IADD R6, R209, 0x1, -R6 ;  /* 0x00000001d1067824 */ /* 0x000fe200078e0a06 */
[----:B------:R-:W-:Y:S01]  /*0ce0*/  CS2R R16, SRZ ;  /* 0x0000000000107805 */ /* 0x000fe2000001ff00 */
[----:B------:R-:W-:Y:S01]  /*0cf0*/  IMAD R213, R0, 0x8, R7 ;  /* 0x0000000800d57824 */ /* 0x000fe200078e0207 */
[----:B------:R-:W-:Y:S01]  /*0d00*/  SHF.R.S32.HI R22, RZ, 0x3, R3 ;  /* 0x00000003ff167819 */ /* 0x000fe20000011403 */
[----:B------:R-:W-:Y:S01]  /*0d10*/  IMAD R211, R6, R211, 0x70 ;  /* 0x0000007006d37424 */ /* 0x000fe200078e02d3 */
[----:B------:R-:W-:Y:S01]  /*0d20*/  SHF.L.U32 R18, R5, 0x3, RZ ;  /* 0x0000000305127819 */ /* 0x000fe200000006ff */
[----:B------:R-:W-:Y:S01]  /*0d30*/  IMAD.MOV.U32 R208, RZ, RZ, RZ ;  /* 0x000000ffffd07224 */ /* 0x000fe200078e00ff */
[----:B--2---:R-:W-:-:S07]  /*0d40*/  LOP3.LUT R19, R10, 0x1, RZ, 0xfc, !PT ;  /* 0x000000010a137812 */ /* 0x004fce00078efcff */
.L_x_3148:
[----:B0-----:R-:W0:Y:S01]  /*0d50*/  LDC.64 R204, c[0x0][0xc60] ;  /* 0x00031800ffcc7b82 */ /* 0x001e220000000a00 */
[----:B------:R-:W-:Y:S01]  /*0d60*/  ULDC.64 UR4, c[0x0][0xa28] ;  /* 0x00028a0000047ab9 */ /* 0x000fe20000000a00 */
[----:B---3-5:R-:W-:Y:S01]  /*0d70*/  IMAD.MOV.U32 R5, RZ, RZ, RZ ;  /* 0x000000ffff057224 */ /* 0x028fe200078e00ff */
[----:B------:R-:W-:Y:S01]  /*0d80*/  ULDC.64 UR6, c[0x0][0xa20] ;  /* 0x0002880000067ab9 */ /* 0x000fe20000000a00 */
[----:B0-----:R-:W-:-:S06]  /*0d90*/  IMAD.WIDE R204, R103, 0x4, R204 ;  /* 0x0000000467cc7825 */ /* 0x001fcc00078e02cc */
[----:B--2---:R-:W2:Y:S01]  /*0da0*/  LDG.E R204, desc[UR60][R204.64] ;  /* 0x0000003ccccc7981 */ /* 0x004ea2000c1e1900 */
[----:B------:R-:W-:-:S04]  /*0db0*/  ISETP.NE.U32.AND P0, PT, RZ, UR4, PT ;  /* 0x00000004ff007c0c */ /* 0x000fc8000bf05070 */
[----:B------:R-:W-:Y:S02]  /*0dc0*/  ISETP.NE.AND.EX P0, PT, RZ, UR5, PT, P0 ;  /* 0x00000005ff007c0c */ /* 0x000fe4000bf05300 */
[----:B--2---:R-:W-:-:S11]  /*0dd0*/  SHF.R.S32.HI R207, RZ, 0x1f, R204 ;  /* 0x0000001fffcf7819 */ /* 0x004fd600000114cc */
[----:B------:R-:W-:-:S04]  /*0de0*/  @P0 LEA R2, P1, R204, UR4, 0x2 ;  /* 0x00000004cc020c11 */ /* 0x000fc8000f8210ff */
[----:B------:R-:W-:Y:S01]  /*0df0*/  @P0 LEA.HI.X R3, R204, UR5, R207, 0x2, P1 ;  /* 0x00000005cc030c11 */ /* 0x000fe200088f14cf */
[----:B------:R-:W-:-:S04]  /*0e00*/  ULDC.64 UR4, c[0x0][0x3f8] ;  /* 0x0000fe0000047ab9 */ /* 0x000fc80000000a00 */
[----:B------:R0:W5:Y:S01]  /*0e10*/  @P0 LDG.E R5, desc[UR60][R2.64] ;  /* 0x0000003c02050981 */ /* 0x000162000c1e1900 */
[----:B------:R-:W-:Y:S01]  /*0e20*/  ISETP.NE.U32.AND P0, PT, RZ, UR6, PT ;  /* 0x00000006ff007c0c */ /* 0x000fe2000bf05070 */
[----:B------:R-:W-:-:S03]  /*0e30*/  UISETP.NE.U32.AND UP0, UPT, UR4, URZ, UPT ;  /* 0x0000003f0400728c */ /* 0x000fc6000bf05070 */
[----:B------:R-:W-:Y:S01]  /*0e40*/  ISETP.NE.AND.EX P0, PT, RZ, UR7, PT, P0 ;  /* 0x00000007ff007c0c */ /* 0x000fe2000bf05300 */
[----:B------:R-:W-:Y:S01]  /*0e50*/  UISETP.NE.AND.EX UP0, UPT, UR5, URZ, UPT, UP0 ;  /* 0x0000003f0500728c */ /* 0x000fe2000bf05300 */
[----:B------:R-:W-:Y:S02]  /*0e60*/  ULDC UR4, c[0x0][0x404] ;  /* 0x0001010000047ab9 */ /* 0x000fe40000000800 */
[----:B------:R-:W-:Y:S01]  /*0e70*/  ULDC UR5, c[0x0][0x2e0] ;  /* 0x0000b80000057ab9 */ /* 0x000fe20000000800 */
[----:B------:R-:W-:-:S04]  /*0e80*/  USEL UR4, UR4, 0x1, UP0 ;  /* 0x0000000104047887 */ /* 0x000fc80008000000 */
[----:B------:R-:W-:-:S04]  /*0e90*/  UIMAD UR4, UR4, UR5, URZ ;  /* 0x00000005040472a4 */ /* 0x000fc8000f8e023f */
[C---:B0-----:R-:W-:Y:S02]  /*0ea0*/  @P0 LEA R2, P1, R204.reuse, UR6, 0x2 ;  /* 0x00000006cc020c11 */ /* 0x041fe4000f8210ff */
[----:B------:R-:W-:Y:S02]  /*0eb0*/  IMAD.U32 R82, RZ, RZ, UR4 ;  /* 0x00000004ff527e24 */ /* 0x000fe4000f8e00ff */
[----:B------:R-:W-:-:S05]  /*0ec0*/  @P0 LEA.HI.X R3, R204, UR7, R207, 0x2, P1 ;  /* 0x00000007cc030c11 */ /* 0x000fca00088f14cf */
[----:B------:R0:W5:Y:S01]  /*0ed0*/  @P0 LDG.E R82, desc[UR60][R2.64] ;  /* 0x0000003c02520981 */ /* 0x000162000c1e1900 */
[----:B----4-:R-:W-:Y:S05]  /*0ee0*/  @P0 BRA `(.L_x_3106) ;  /* 0x0000000000240947 */ /* 0x010fea0003800000 */
[----:B------:R-:W-:Y:S02]  /*0ef0*/  ULDC.64 UR4, c[0x0][0xa08] ;  /* 0x0002820000047ab9 */ /* 0x000fe40000000a00 */
[----:B------:R-:W-:-:S04]  /*0f00*/  ISETP.NE.U32.AND P0, PT, RZ, UR4, PT ;  /* 0x00000004ff007c0c */ /* 0x000fc8000bf05070 */
[----:B------:R-:W-:-:S13]  /*0f10*/  ISETP.NE.AND.EX P0, PT, RZ, UR5, PT, P0 ;  /* 0x00000005ff007c0c */ /* 0x000fda000bf05300 */
[----:B------:R-:W-:Y:S05]  /*0f20*/  @!P0 BRA `(.L_x_3106) ;  /* 0x0000000000148947 */ /* 0x000fea0003800000 */
[----:B0-----:R-:W0:Y:S02]  /*0f30*/  LDC.64 R2, c[0x0][0xa08] ;  /* 0x00028200ff027b82 */ /* 0x001e240000000a00 */
[----:B0-----:R-:W-:-:S05]  /*0f40*/  IMAD.WIDE R2, R204, 0x4, R2 ;  /* 0x00000004cc027825 */ /* 0x001fca00078e0202 */
[----:B-----5:R-:W2:Y:S04]  /*0f50*/  LDG.E R82, desc[UR60][R2.64] ;  /* 0x0000003c02527981 */ /* 0x020ea8000c1e1900 */
[----:B------:R-:W2:Y:S02]  /*0f60*/  LDG.E R7, desc[UR60][R2.64+0x4] ;  /* 0x0000043c02077981 */ /* 0x000ea4000c1e1900 */
[----:B--2---:R-:W-:-:S07]  /*0f70*/  IMAD.IADD R82, R7, 0x1, -R82 ;  /* 0x0000000107527824 */ /* 0x004fce00078e0a52 */
.L_x_3106:
[----:B-----5:R-:W-:Y:S01]  /*0f80*/  IMAD.IADD R82, R82, 0x1, -R5 ;  /* 0x0000000152527824 */ /* 0x020fe200078e0a05 */
[----:B------:R-:W-:Y:S01]  /*0f90*/  PLOP3.LUT P0, PT, PT, PT, PT, 0x80, 0x0 ;  /* 0x000000000000781c */ /* 0x000fe20003f0f070 */
[----:B0-----:R-:W-:Y:S01]  /*0fa0*/  IMAD.MOV.U32 R2, RZ, RZ, RZ ;  /* 0x000000ffff027224 */ /* 0x001fe200078e00ff */
[----:B------:R-:W-:Y:S01]  /*0fb0*/  CS2R R20, SRZ ;  /* 0x0000000000147805 */ /* 0x000fe2000001ff00 */
[C---:B------:R-:W-:Y:S01]  /*0fc0*/  VIADD R3, R82.reuse, 0x6f ;  /* 0x0000006f52037836 */ /* 0x040fe20000000000 */
[----:B------:R-:W-:Y:S01]  /*0fd0*/  ISETP.GE.AND P1, PT, R82, 0x1, PT ;  /* 0x000000015200780c */ /* 0x000fe20003f26270 */
[----:B------:R-:W-:Y:S01]  /*0fe0*/  IMAD.MOV.U32 R206, RZ, RZ, R101 ;  /* 0x000000ffffce7224 */ /* 0x000fe200078e0065 */
[----:B------:R-:W-:Y:S01]  /*0ff0*/  CS2R R118, SRZ ;  /* 0x0000000000767805 */ /* 0x000fe2000001ff00 */
[----:B------:R-:W-:Y:S01]  /*1000*/  IMAD.HI R2, R3, -0x6db6db6d, R2 ;  /* 0x9249249303027827 */ /* 0x000fe200078e0202 */
[----:B------:R-:W-:Y:S02]  /*1010*/  CS2R R116, SRZ ;  /* 0x0000000000747805 */ /* 0x000fe4000001ff00 */
[----:B------:R-:W-:-:S02]  /*1020*/  CS2R R114, SRZ ;  /* 0x0000000000727805 */ /* 0x000fc4000001ff00 */
[----:B------:R-:W-:Y:S01]  /*1030*/  CS2R R112, SRZ ;  /* 0x0000000000707805 */ /* 0x000fe2000001ff00 */
[----:B------:R-:W-:Y:S01]  /*1040*/  IMAD.MOV.U32 R205, RZ, RZ, R102 ;  /* 0x000000ffffcd7224 */ /* 0x000fe200078e0066 */
[----:B------:R-:W-:Y:S02]  /*1050*/  SHF.R.U32.HI R3, RZ, 0x1f, R2 ;  /* 0x0000001fff037819 */ /* 0x000fe40000011602 */
[----:B------:R-:W-:Y:S02]  /*1060*/  CS2R R110, SRZ ;  /* 0x00000000006e7805 */ /* 0x000fe4000001ff00 */
[----:B------:R-:W-:Y:S02]  /*1070*/  CS2R R108, SRZ ;  /* 0x00000000006c7805 */ /* 0x000fe4000001ff00 */
[----:B------:R-:W-:Y:S02]  /*1080*/  CS2R R106, SRZ ;  /* 0x00000000006a7805 */ /* 0x000fe4000001ff00 */
[----:B------:R-:W-:-:S02]  /*1090*/  LEA.HI.SX32 R120, R2, R3, 0x1a ;  /* 0x0000000302787211 */ /* 0x000fc400078fd2ff */
[----:B------:R-:W-:Y:S02]  /*10a0*/  CS2R R2, SRZ ;  /* 0x0000000000027805 */ /* 0x000fe4000001ff00 */
[----:B------:R-:W-:Y:S02]  /*10b0*/  CS2R R104, SRZ ;  /* 0x0000000000687805 */ /* 0x000fe4000001ff00 */
[----:B------:R-:W-:Y:S01]  /*10c0*/  CS2R R50, SRZ ;  /* 0x0000000000327805 */ /* 0x000fe2000001ff00 */
[----:B------:R-:W-:Y:S01]  /*10d0*/  IMAD.MOV.U32 R43, RZ, RZ, RZ ;  /* 0x000000ffff2b7224 */ /* 0x000fe200078e00ff */
        /* <DEDUP_REMOVED lines=38> */
[----:B------:R-:W-:-:S02]  /*1340*/  IMAD.MOV.U32 R138, RZ, RZ, RZ ;  /* 0x000000ffff8a7224 */ /* 0x000fc400078e00ff */
[----:B------:R-:W-:Y:S02]  /*1350*/  IMAD.MOV.U32 R121, RZ, RZ, RZ ;  /* 0x000000ffff797224 */ /* 0x000fe400078e00ff */
[----:B------:R-:W-:Y:S01]  /*1360*/  IMAD.MOV.U32 R24, RZ, RZ, RZ ;  /* 0x000000ffff187224 */ /* 0x000fe200078e00ff */
        /* <DEDUP_REMOVED lines=32> */
.L_x_3108:
[----:B------:R-:W0:Y:S01]  /*1570*/  S2UR UR5, SR_CgaCtaId ;  /* 0x00000000000579c3 */ /* 0x000e220000008800 */
[----:B------:R-:W-:Y:S01]  /*1580*/  LEA.HI R0, R208, R208, RZ, 0x1 ;  /* 0x000000d0d0007211 */ /* 0x000fe200078f08ff */
[----:B------:R-:W-:Y:S01]  /*1590*/  UMOV UR4, 0x400 ;  /* 0x0000040000047882 */ /* 0x000fe20000000000 */
[----:B------:R-:W-:Y:S01]  /*15a0*/  BSSY B0, `(.L_x_3109) ;  /* 0x0000009000007945 */ /* 0x000fe20003800000 */
[----:B------:R-:W-:Y:S02]  /*15b0*/  ISETP.NE.AND P0, PT, R19, 0x3, PT ;  /* 0x000000031300780c */ /* 0x000fe40003f05270 */
[----:B------:R-:W-:-:S05]  /*15c0*/  LOP3.LUT R3, R0, 0xfffffffe, RZ, 0xc0, !PT ;  /* 0xfffffffe00037812 */ /* 0x000fca00078ec0ff */
[----:B------:R-:W-:-:S05]  /*15d0*/  IMAD.IADD R0, R208, 0x1, -R3 ;  /* 0x00000001d0007824 */ /* 0x000fca00078e0a03 */
[----:B------:R-:W-:Y:S01]  /*15e0*/  SHF.L.U32 R0, R0, 0x1f, RZ ;  /* 0x0000001f00007819 */ /* 0x000fe200000006ff */
[----:B0-----:R-:W-:-:S06]  /*15f0*/  ULEA UR4, UR5, UR4, 0x18 ;  /* 0x0000000405047291 */ /* 0x001fcc000f8ec03f */
[----:B------:R-:W-:-:S04]  /*1600*/  IMAD.U32 R5, RZ, RZ, UR4 ;  /* 0x00000004ff057e24 */ /* 0x000fc8000f8e00ff */
[----:B------:R-:W0:Y:S02]  /*1610*/  SYNCS.PHASECHK.TRANS64.TRYWAIT P1, [R5+URZ+0x36800], R0 ;  /* 0x03680000050075a7 */ /* 0x000e24000802017f */
[----:B0-----:R-:W-:Y:S05]  /*1620*/  @!P1 BRA `(.L_x_3110) ;  /* 0x0000010000749947 */ /* 0x001fea0003800000 */
.L_x_3234:
[----:B------:R-:W-:Y:S05]  /*1630*/  BSYNC B0 ;  /* 0x0000000000007941 */ /* 0x000fea0003800000 */
.L_x_3109:
[----:B------:R-:W-:Y:S05]  /*1640*/  @!P0 BRA `(.L_x_3111) ;  /* 0x0000000000048947 */ /* 0x000fea0003800000 */
[----:B------:R-:W-:Y:S01]  /*1650*/  BPT.TRAP 0x1 ;  /* 0x000000040000795c */ /* 0x000fe20000300000 */
.L_x_3111:
[----:B------:R-:W-:Y:S01]  /*1660*/  IMAD R2, R16, 0x8, R5 ;  /* 0x0000000810027824 */ /* 0x000fe200078e0205 */
[----:B------:R-:W-:-:S04]  /*1670*/  SHF.L.U32 R3, R17, 0x1f, RZ ;  /* 0x0000001f11037819 */ /* 0x000fc800000006ff */
[----:B------:R1:W2:Y:S01]  /*1680*/  SYNCS.PHASECHK.TRANS64.TRYWAIT P2, [R2+URZ+0x36830], R3 ;  /* 0x03683003020075a7 */ /* 0x0002a2000804017f */
[----:B------:R-:W-:Y:S05]  /*1690*/  @!P0 BRA `(.L_x_3112) ;  /* 0x0000000000048947 */ /* 0x000fea0003800000 */
[----:B------:R-:W-:Y:S01]  /*16a0*/  BPT.TRAP 0x1 ;  /* 0x000000040000795c */ /* 0x000fe20000300000 */
.L_x_3112:
[----:B0-----:R-:W0:Y:S01]  /*16b0*/  S2R R0, SR_TID.X ;  /* 0x0000000000007919 */ /* 0x001e220000002100 */
[----:B------:R-:W-:Y:S01]  /*16c0*/  IMAD.MOV.U32 R119, RZ, RZ, RZ ;  /* 0x000000ffff777224 */ /* 0x000fe200078e00ff */
[----:B0-----:R-:W-:Y:S01]  /*16d0*/  LOP3.LUT P1, RZ, R0, 0x7f, RZ, 0xc0, !PT ;  /* 0x0000007f00ff7812 */ /* 0x001fe2000782c0ff */
[----:B--2---:R-:W-:-:S12]  /*16e0*/  @P2 BRA `(.L_x_3113) ;  /* 0x0000000000082947 */ /* 0x004fd80003800000 */
[----:B------:R-:W0:Y:S02]  /*16f0*/  SYNCS.PHASECHK.TRANS64.TRYWAIT P2, [R2+URZ+0x36830], R3 ;  /* 0x03683003020075a7 */ /* 0x000e24000804017f */
[----:B0-----:R-:W-:Y:S05]  /*1700*/  @!P2 BRA `(.L_x_3114) ;  /* 0x000001000050a947 */ /* 0x001fea0003800000 */
.L_x_3113:
[----:B------:R-:W-:Y:S05]  /*1710*/  WARPSYNC.ALL ;  /* 0x0000000000007948 */ /* 0x000fea0003800000 */
[----:B------:R-:W-:Y:S01]  /*1720*/  VIADD R0, R5, 0x21400 ;  /* 0x0002140005007836 */ /* 0x000fe20000000000 */
[----:B------:R-:W-:Y:S01]  /*1730*/  ULOP3.LUT UR8, UR36, 0x10000, URZ, 0xfc, !UPT ;  /* 0x0001000024087892 */ /* 0x000fe2000f8efc3f */
[----:B------:R-:W-:Y:S01]  /*1740*/  WARPGROUP.ARRIVE ;  /* 0x00000000000079c5 */ /* 0x000fe20000000000 */
[----:B------:R-:W-:Y:S01]  /*1750*/  UMOV UR9, 0x40000040 ;  /* 0x4000004000097882 */ /* 0x000fe20000000000 */
[----:B------:R-:W-:Y:S01]  /*1760*/  UMOV UR11, 0x40000040 ;  /* 0x40000040000b7882 */ /* 0x000fe20000000000 */
[----:B------:R-:W-:Y:S01]  /*1770*/  SHF.R.U32.HI R0, RZ, 0x4, R0 ;  /* 0x00000004ff007819 */ /* 0x000fe20000011600 */
[----:B------:R-:W-:Y:S01]  /*1780*/  UMOV UR5, UR9 ;  /* 0x0000000900057c82 */ /* 0x000fe20008000000 */
[----:B------:R-:W-:Y:S01]  /*1790*/  UMOV UR7, 0x40000040 ;  /* 0x4000004000077882 */ /* 0x000fe20000000000 */
[----:B------:R-:W-:Y:S01]  /*17a0*/  UMOV UR4, UR8 ;  /* 0x0000000800047c82 */ /* 0x000fe20008000000 */
[----:B------:R-:W-:Y:S01]  /*17b0*/  LOP3.LUT R0, R0, 0x3fff, RZ, 0xc0, !PT ;  /* 0x00003fff00007812 */ /* 0x000fe200078ec0ff */
[----:B------:R-:W-:Y:S01]  /*17c0*/  UMOV UR12, UR8 ;  /* 0x00000008000c7c82 */ /* 0x000fe20008000000 */
[----:B------:R-:W-:Y:S01]  /*17d0*/  UMOV UR13, UR9 ;  /* 0x00000009000d7c82 */ /* 0x000fe20008000000 */
[----:B------:R-:W-:Y:S01]  /*17e0*/  UMOV UR15, 0x40000040 ;  /* 0x40000040000f7882 */ /* 0x000fe20000000000 */
[----:B------:R-:W-:Y:S01]  /*17f0*/  LOP3.LUT R9, R0, 0x10000, RZ, 0xfc, !PT ;  /* 0x0001000000097812 */ /* 0x000fe200078efcff */
[----:B------:R-:W-:Y:S01]  /*1800*/  UMOV UR16, UR8 ;  /* 0x0000000800107c82 */ /* 0x000fe20008000000 */
[----:B------:R-:W-:Y:S01]  /*1810*/  UMOV UR17, UR9 ;  /* 0x0000000900117c82 */ /* 0x000fe20008000000 */
[----:B------:R-:W-:Y:S01]  /*1820*/  UMOV UR19, 0x40000040 ;  /* 0x4000004000137882 */ /* 0x000fe20000000000 */
[----:B------:R-:W-:Y:S01]  /*1830*/  UMOV UR20, UR8 ;  /* 0x0000000800147c82 */ /* 0x000fe20008000000 */
[----:B------:R-:W-:Y:S01]  /*1840*/  IMAD R0, R16, 0xa80, R9 ;  /* 0x00000a8010007824 */ /* 0x000fe200078e0209 */
[----:B------:R-:W-:Y:S01]  /*1850*/  UMOV UR21, UR9 ;  /* 0x0000000900157c82 */ /* 0x000fe20008000000 */
[----:B------:R-:W-:Y:S01]  /*1860*/  UMOV UR23, 0x40000040 ;  /* 0x4000004000177882 */ /* 0x000fe20000000000 */
[----:B------:R-:W-:Y:S01]  /*1870*/  UMOV UR27, 0x40000040 ;  /* 0x40000040001b7882 */ /* 0x000fe20000000000 */
[----:B------:R-:W-:Y:S01]  /*1880*/  UMOV UR31, 0x40000040 ;  /* 0x40000040001f7882 */ /* 0x000fe20000000000 */
[----:B------:R-:W-:Y:S01]  /*1890*/  R2UR UR10, R0 ;  /* 0x00000000000a72ca */ /* 0x000fe200000e0000 */
[----:B------:R-:W-:Y:S01]  /*18a0*/  UMOV UR35, 0x40000040 ;  /* 0x4000004000237882 */ /* 0x000fe20000000000 */
[----:B------:R-:W-:Y:S01]  /*18b0*/  UMOV UR39, 0x40000040 ;  /* 0x4000004000277882 */ /* 0x000fe20000000000 */
[----:B------:R-:W-:Y:S01]  /*18c0*/  UMOV UR43, 0x40000040 ;  /* 0x40000040002b7882 */ /* 0x000fe20000000000 */
[----:B------:R-:W-:Y:S01]  /*18d0*/  UMOV UR47, 0x40000040 ;  /* 0x40000040002f7882 */ /* 0x000fe20000000000 */
[----:B------:R-:W-:Y:S01]  /*18e0*/  UMOV UR51, 0x40000040 ;  /* 0x4000004000337882 */ /* 0x000fe20000000000 */
[----:B------:R-:W-:Y:S01]  /*18f0*/  UMOV UR55, 0x40000040 ;  /* 0x4000004000377882 */ /* 0x000fe20000000000 */
[----:B------:R-:W-:Y:S01]  /*1900*/  UMOV UR59, 0x40000040 ;  /* 0x40000040003b7882 */ /* 0x000fe20000000000 */
[----:B01----:R-:W-:Y:S01]  /*1910*/  IMAD.IADD R3, R211, 0x1, R82 ;  /* 0x00000001d3037824 */ /* 0x003fe200078e0252 */
[----:B------:R-:W-:Y:S01]  /*1920*/  P2R R80, PR, RZ, 0x2 ;  /* 0x00000002ff507803 */ /* 0x000fe20000000000 */
[----:B------:R-:W-:Y:S01]  /*1930*/  IMAD.MOV.U32 R116, RZ, RZ, R119 ;  /* 0x000000ffff747224 */ /* 0x000fe200078e0077 */
[----:B------:R-:W-:Y:S01]  /*1940*/  P2R R84, PR, RZ, 0x1 ;  /* 0x00000001ff547803 */ /* 0x000fe20000000000 */
[----:B------:R-:W-:Y:S01]  /*1950*/  IMAD R3, R120, -0x70, R3 ;  /* 0xffffff9078037824 */ /* 0x000fe200078e0203 */
[----:B------:R-:W-:Y:S01]  /*1960*/  HGMMA.64x16x16.F32 R72, gdesc[UR8], RZ, !UPT, gsb0 ;  /* 0x00200000084879f0 */ /* 0x000fe2000c0008ff */
[----:B------:R-:W-:Y:S01]  /*1970*/  UIADD3 UR6, UR10, 0x80, URZ ;  /* 0x000000800a067890 */ /* 0x000fe2000fffe03f */
[-C--:B------:R-:W-:Y:S01]  /*1980*/  MOV R118, R119.reuse ;  /* 0x0000007700767202 */ /* 0x080fe20000000f00 */
[----:B------:R-:W-:Y:S01]  /*1990*/  UIADD3 UR14, UR10, 0x180, URZ ;  /* 0x000001800a0e7890 */ /* 0x000fe2000fffe03f */
[C---:B------:R-:W-:Y:S01]  /*19a0*/  ISETP.GT.AND P2, PT, R3.reuse, RZ, PT ;  /* 0x000000ff0300720c */ /* 0x040fe20003f44270 */
[----:B------:R-:W-:Y:S01]  /*19b0*/  UIADD3 UR18, UR10, 0x200, URZ ;  /* 0x000002000a127890 */ /* 0x000fe2000fffe03f */
[C---:B------:R-:W-:Y:S01]  /*19c0*/  ISETP.GT.AND P3, PT, R3.reuse, 0x1, PT ;  /* 0x000000010300780c */ /* 0x040fe20003f64270 */
        /* <DEDUP_REMOVED lines=9> */
[----:B------:R-:W-:Y:S01]  /*1a60*/  ISETP.GT.AND P0, PT, R3, 0x50, PT ;  /* 0x000000500300780c */ /* 0x000fe20003f04270 */
        /* <DEDUP_REMOVED lines=471> */
[----:B------:R-:W-:Y:S01]  /*37e0*/  UMOV UR52, UR11 ;  /* 0x0000000b00347c82 */ /* 0x000fe20008000000 */
[----:B------:R-:W-:Y:S01]  /*37f0*/  UMOV UR53, 0x40000040 ;  /* 0x4000004000357882 */ /* 0x000fe20000000000 */
[----:B------:R-:W-:Y:S01]  /*3800*/  UMOV UR55, 0x40000040 ;  /* 0x4000004000377882 */ /* 0x000fe20000000000 */
[----:B------:R-:W-:Y:S02]  /*3810*/  WARPGROUP.DEPBAR.LE gsb0, 0x0 ;  /* 0x00008000000079c5 */ /* 0x000fe40000010000 */
[----:B------:R-:W-:-:S06]  /*3820*/  WARPGROUP.ARRIVE ;  /* 0x00000000000079c5 */ /* 0x000fcc0000000000 */
[----:B------:R-:W-:Y:S03]  /*3830*/  HGMMA.64x16x16.F32 R32, gdesc[UR56], R32, gsb0 ;  /* 0x00200000382079f0 */ /* 0x000fe60008000820 */
        /* <DEDUP_REMOVED lines=27> */
[----:B------:R-:W-:Y:S01]  /*39f0*/  FSEL R11, R78, -INF , P4 ;  /* 0xff8000004e0b7808 */ /* 0x000fe20002000000 */
[----:B------:R-:W-:Y:S01]  /*3a00*/  IMAD.MOV.U32 R78, RZ, RZ, R119 ;  /* 0x000000ffff4e7224 */ /* 0x000fe200078e0077 */
        /* <DEDUP_REMOVED lines=11> */
[----:B------:R-:W-:Y:S01]  /*3ac0*/  UMOV UR55, 0x40000040 ;  /* 0x4000004000377882 */ /* 0x000fe20000000000 */
[----:B------:R-:W-:Y:S01]  /*3ad0*/  FMNMX.FTZ R0, R65, R0, !PT ;  /* 0x0000000041007209 */ /* 0x000fe20007810000 */
[--C-:B------:R-:W-:Y:S01]  /*3ae0*/  IMAD.MOV.U32 R68, RZ, RZ, R119.reuse ;  /* 0x000000ffff447224 */ /* 0x100fe200078e0077 */
        /* <DEDUP_REMOVED lines=23> */
[----:B------:R-:W-:Y:S01]  /*3c60*/  UMOV UR55, 0x40000040 ;  /* 0x4000004000377882 */ /* 0x000fe20000000000 */
[----:B------:R-:W-:Y:S01]  /*3c70*/  FMNMX.FTZ R0, R91, R0, !PT ;  /* 0x000000005b007209 */ /* 0x000fe20007810000 */
[--C-:B------:R-:W-:Y:S01]  /*3c80*/  IMAD.MOV.U32 R60, RZ, RZ, R119.reuse ;  /* 0x000000ffff3c7224 */ /* 0x100fe200078e0077 */
[----:B------:R-:W-:Y:S02]  /*3c90*/  FSEL R95, R61, -INF , P4 ;  /* 0xff8000003d5f7808 */ /* 0x000fe40002000000 */
        /* <DEDUP_REMOVED lines=11> */
[----:B------:R-:W-:Y:S01]  /*3d50*/  FSEL R97, R48, -INF , P3 ;  /* 0xff80000030617808 */ /* 0x000fe20001800000 */
[----:B------:R-:W-:Y:S01]  /*3d60*/  IMAD.MOV.U32 R48, RZ, RZ, R119 ;  /* 0x000000ffff307224 */ /* 0x000fe200078e0077 */
[----:B------:R-:W-:-:S02]  /*3d70*/  FSEL R99, R49, -INF , P2 ;  /* 0xff80000031637808 */ /* 0x000fc40001000000 */
[----:B------:R-:W-:Y:S01]  /*3d80*/  FMNMX.FTZ R0, R97, R0, !PT ;  /* 0x0000000061007209 */ /* 0x000fe20007810000 */
[----:B------:R-:W-:Y:S01]  /*3d90*/  HGMMA.64x16x16.F32 R40, gdesc[UR52], R40, gsb0 ;  /* 0x00200000342879f0 */ /* 0x000fe20008000828 */
[----:B------:R-:W-:Y:S01]  /*3da0*/  UMOV UR54, UR4 ;  /* 0x0000000400367c82 */ /* 0x000fe20008000000 */
[----:B------:R-:W-:Y:S01]  /*3db0*/  UMOV UR55, 0x40000040 ;  /* 0x4000004000377882 */ /* 0x000fe20000000000 */
[----:B------:R-:W-:Y:S01]  /*3dc0*/  FSEL R49, R62, -INF , P5 ;  /* 0xff8000003e317808 */ /* 0x000fe20002800000 */
[----:B------:R-:W-:Y:S01]  /*3dd0*/  ULDC UR4, c[0x0][0x988] ;  /* 0x0002620000047ab9 */ /* 0x000fe20000000800 */
[----:B------:R-:W-:Y:S01]  /*3de0*/  ISETP.GT.AND P5, PT, R3, 0x39, PT ;  /* 0x000000390300780c */ /* 0x000fe20003fa4270 */
[--C-:B------:R-:W-:Y:S01]  /*3df0*/  IMAD.MOV.U32 R62, RZ, RZ, R119.reuse ;  /* 0x000000ffff3e7224 */ /* 0x100fe200078e0077 */
[----:B------:R-:W-:Y:S01]  /*3e00*/  FSEL R101, R52, -INF , P6 ;  /* 0xff80000034657808 */ /* 0x000fe20003000000 */
[----:B------:R-:W-:Y:S01]  /*3e10*/  IMAD.MOV.U32 R52, RZ, RZ, R119 ;  /* 0x000000ffff347224 */ /* 0x000fe200078e0077 */
[----:B------:R-:W-:-:S02]  /*3e20*/  FMNMX.FTZ R0, R99, R0, !PT ;  /* 0x0000000063007209 */ /* 0x000fc40007810000 */
[----:B------:R-:W-:Y:S02]  /*3e30*/  FSEL R103, R53, -INF , P5 ;  /* 0xff80000035677808 */ /* 0x000fe40002800000 */
[----:B------:R-:W-:Y:S02]  /*3e40*/  FMNMX.FTZ R0, R101, R0, !PT ;  /* 0x0000000065007209 */ /* 0x000fe40007810000 */
[----:B------:R-:W-:Y:S01]  /*3e50*/  FSEL R53, R50, -INF , P3 ;  /* 0xff80000032357808 */ /* 0x000fe20001800000 */
[----:B------:R-:W-:Y:S01]  /*3e60*/  IMAD.MOV.U32 R50, RZ, RZ, R119 ;  /* 0x000000ffff327224 */ /* 0x000fe200078e0077 */
[----:B------:R-:W-:Y:S02]  /*3e70*/  ISETP.GT.AND P3, PT, R3, 0x41, PT ;  /* 0x000000410300780c */ /* 0x000fe40003f64270 */
[----:B------:R-:W-:Y:S02]  /*3e80*/  FMNMX.FTZ R0, R103, R0, !PT ;  /* 0x0000000067007209 */ /* 0x000fe40007810000 */
[----:B------:R-:W-:-:S02]  /*3e90*/  FSEL R51, R51, -INF , P2 ;  /* 0xff80000033337808 */ /* 0x000fc40001000000 */
[----:B------:R-:W-:Y:S02]  /*3ea0*/  ISETP.GT.AND P2, PT, R3, 0x48, PT ;  /* 0x000000480300780c */ /* 0x000fe40003f44270 */
        /* <DEDUP_REMOVED lines=8> */
[----:B------:R-:W-:Y:S01]  /*3f30*/  UIADD3 UR54, UR10, 0xa06, URZ ;  /* 0x00000a060a367890 */ /* 0x000fe2000fffe03f */
[----:B------:R-:W-:Y:S01]  /*3f40*/  FSEL R109, R44, -INF , P2 ;  /* 0xff8000002c6d7808 */ /* 0x000fe20001000000 */
[----:B------:R-:W-:Y:S01]  /*3f50*/  UMOV UR55, 0x40000040 ;  /* 0x4000004000377882 */ /* 0x000fe20000000000 */
[----:B------:R-:W-:Y:S01]  /*3f60*/  FMNMX.FTZ R0, R107, R0, !PT ;  /* 0x000000006b007209 */ /* 0x000fe20007810000 */
[----:B------:R-:W-:Y:S01]  /*3f70*/  IMAD.MOV.U32 R44, RZ, RZ, R119 ;  /* 0x000000ffff2c7224 */ /* 0x000fe200078e0077 */
[----:B------:R-:W-:Y:S02]  /*3f80*/  FSEL R113, R45, -INF , P1 ;  /* 0xff8000002d717808 */ /* 0x000fe40000800000 */
[----:B------:R-:W-:Y:S02]  /*3f90*/  FMNMX.FTZ R0, R109, R0, !PT ;  /* 0x000000006d007209 */ /* 0x000fe40007810000 */
[----:B------:R-:W-:-:S02]  /*3fa0*/  ISETP.GT.AND P1, PT, R3, 0x51, PT ;  /* 0x000000510300780c */ /* 0x000fc40003f24270 */
[----:B------:R-:W-:Y:S02]  /*3fb0*/  FMNMX.FTZ R0, R113, R0, !PT ;  /* 0x0000000071007209 */ /* 0x000fe40007810000 */
[----:B------:R-:W-:Y:S02]  /*3fc0*/  FSEL R43, R43, -INF , P3 ;  /* 0xff8000002b2b7808 */ /* 0x000fe40001800000 */
[C---:B------:R-:W-:Y:S02]  /*3fd0*/  ISETP.GT.AND P3, PT, R3.reuse, 0x60, PT ;  /* 0x000000600300780c */ /* 0x040fe40003f64270 */
[----:B------:R-:W-:Y:S01]  /*3fe0*/  FSEL R45, R42, -INF , P4 ;  /* 0xff8000002a2d7808 */ /* 0x000fe20002000000 */
[--C-:B------:R-:W-:Y:S01]  /*3ff0*/  IMAD.MOV.U32 R42, RZ, RZ, R119.reuse ;  /* 0x000000ffff2a7224 */ /* 0x100fe200078e0077 */
[C---:B------:R-:W-:Y:S02]  /*4000*/  ISETP.GT.AND P4, PT, R3.reuse, 0x61, PT ;  /* 0x000000610300780c */ /* 0x040fe40003f84270 */
[----:B------:R-:W-:Y:S01]  /*4010*/  FSEL R41, R54, -INF , P6 ;  /* 0xff80000036297808 */ /* 0x000fe20003000000 */
[----:B------:R-:W-:Y:S01]  /*4020*/  IMAD.MOV.U32 R54, RZ, RZ, R119 ;  /* 0x000000ffff367224 */ /* 0x000fe200078e0077 */
[----:B------:R-:W-:-:S02]  /*4030*/  ISETP.GT.AND P6, PT, R3, 0x69, PT ;  /* 0x000000690300780c */ /* 0x000fc40003fc4270 */
[----:B------:R-:W-:Y:S01]  /*4040*/  P2R R20, PR, RZ, 0x2 ;  /* 0x00000002ff147803 */ /* 0x000fe20000000000 */
[----:B------:R-:W-:Y:S02]  /*4050*/  WARPGROUP.DEPBAR.LE gsb0, 0x0 ;  /* 0x00008000000079c5 */ /* 0x000fe40000010000 */
[----:B------:R-:W-:Y:S01]  /*4060*/  WARPGROUP.ARRIVE ;  /* 0x00000000000079c5 */ /* 0x000fe20000000000 */
[----:B------:R-:W-:Y:S02]  /*4070*/  FSEL R115, R32, -INF , P0 ;  /* 0xff80000020737808 */ /* 0x000fe40000000000 */
[----:B------:R-:W-:Y:S02]  /*4080*/  ISETP.GT.AND P0, PT, R3, 0x58, PT ;  /* 0x000000580300780c */ /* 0x000fe40003f04270 */
[----:B------:R-:W-:Y:S01]  /*4090*/  FSEL R117, R33, -INF , P1 ;  /* 0xff80000021757808 */ /* 0x000fe20000800000 */
[----:B------:R-:W-:Y:S01]  /*40a0*/  HGMMA.64x16x16.F32 R24, gdesc[UR52], R24, gsb0 ;  /* 0x00200000341879f0 */ /* 0x000fe20008000818 */
[----:B------:R-:W-:-:S02]  /*40b0*/  FMNMX.FTZ R0, R115, R0, !PT ;  /* 0x0000000073007209 */ /* 0x000fc40007810000 */
[----:B------:R-:W-:Y:S02]  /*40c0*/  FSEL R33, R46, -INF , P2 ;  /* 0xff8000002e217808 */ /* 0x000fe40001000000 */
[----:B------:R-:W-:Y:S02]  /*40d0*/  ISETP.GT.AND P2, PT, R3, 0x59, PT ;  /* 0x000000590300780c */ /* 0x000fe40003f44270 */
[----:B------:R-:W-:Y:S02]  /*40e0*/  FSEL R121, R36, -INF , P0 ;  /* 0xff80000024797808 */ /* 0x000fe40000000000 */
[----:B------:R-:W-:Y:S02]  /*40f0*/  FMNMX.FTZ R0, R117, R0, !PT ;  /* 0x0000000075007209 */ /* 0x000fe40007810000 */
[----:B------:R-:W-:Y:S02]  /*4100*/  FSEL R123, R37, -INF , P2 ;  /* 0xff800000257b7808 */ /* 0x000fe40001000000 */
[----:B------:R-:W-:-:S02]  /*4110*/  FMNMX.FTZ R0, R121, R0, !PT ;  /* 0x0000000079007209 */ /* 0x000fc40007810000 */
[----:B------:R-:W-:Y:S02]  /*4120*/  P2R R14, PR, RZ, 0x1 ;  /* 0x00000001ff0e7803 */ /* 0x000fe40000000000 */
[----:B------:R-:W-:Y:S02]  /*4130*/  FMNMX.FTZ R0, R123, R0, !PT ;  /* 0x000000007b007209 */ /* 0x000fe40007810000 */
[C---:B------:R-:W-:Y:S02]  /*4140*/  ISETP.GT.AND P0, PT, R3.reuse, 0x49, PT ;  /* 0x000000490300780c */ /* 0x040fe40003f04270 */
[----:B------:R-:W-:Y:S02]  /*4150*/  ISETP.GT.AND P1, PT, R3, 0x50, PT ;  /* 0x000000500300780c */ /* 0x000fe40003f24270 */
[----:B------:R-:W-:Y:S02]  /*4160*/  FSEL R111, R47, -INF , P0 ;  /* 0xff8000002f6f7808 */ /* 0x000fe40000000000 */
[----:B------:R-:W-:-:S02]  /*4170*/  FSEL R47, R34, -INF , P1 ;  /* 0xff800000222f7808 */ /* 0x000fc40000800000 */
[----:B------:R-:W-:Y:S02]  /*4180*/  ISETP.NE.AND P1, PT, R20, RZ, PT ;  /* 0x000000ff1400720c */ /* 0x000fe40003f25270 */
[----:B------:R-:W-:Y:S02]  /*4190*/  P2R R12, PR, RZ, 0x4 ;  /* 0x00000004ff0c7803 */ /* 0x000fe40000000000 */
[----:B------:R-:W-:Y:S02]  /*41a0*/  ISETP.NE.AND P0, PT, R14, RZ, PT ;  /* 0x000000ff0e00720c */ /* 0x000fe40003f05270 */
[----:B------:R-:W-:Y:S02]  /*41b0*/  FSEL R35, R35, -INF , P1 ;  /* 0xff80000023237808 */ /* 0x000fe40000800000 */
[----:B------:R-:W-:Y:S01]  /*41c0*/  ISETP.NE.AND P1, PT, R80, RZ, PT ;  /* 0x000000ff5000720c */ /* 0x000fe20003f25270 */
[----:B------:R-:W-:Y:S01]  /*41d0*/  IMAD.MOV.U32 R80, RZ, RZ, R119 ;  /* 0x000000ffff507224 */ /* 0x000fe200078e0077 */
[----:B------:R-:W-:-:S11]  /*41e0*/  MOV R46, R119 ;  /* 0x00000077002e7202 */ /* 0x000fd60000000f00 */
[----:B------:R-:W-:Y:S01]  /*41f0*/  @!P1 VIADD R2, R2, 0x36840 ;  /* 0x0003684002029836 */ /* 0x000fe20000000000 */
[----:B------:R-:W-:Y:S02]  /*4200*/  WARPGROUP.DEPBAR.LE gsb0, 0x0 ;  /* 0x00008000000079c5 */ /* 0x000fe40000010000 */
[----:B------:R-:W-:Y:S02]  /*4210*/  FSEL R125, R24, -INF , P3 ;  /* 0xff800000187d7808 */ /* 0x000fe40001800000 */
        /* <DEDUP_REMOVED lines=11> */
[----:B------:R-:W0:Y:S01]  /*42d0*/  SHFL.BFLY PT, R25, R6, 0x2, 0x1f ;  /* 0x0c401f0006197f89 */ /* 0x000e2200000e0000 */
[----:B------:R-:W-:-:S02]  /*42e0*/  @!P1 PRMT R2, RZ, 0x654, R2 ;  /* 0x00000654ff029816 */ /* 0x000fc40000000002 */
[----:B------:R-:W-:Y:S01]  /*42f0*/  ISETP.NE.AND P0, PT, R84, RZ, PT ;  /* 0x000000ff5400720c */ /* 0x000fe20003f05270 */
[----:B------:R-:W-:Y:S01]  /*4300*/  IMAD.MOV.U32 R84, RZ, RZ, R119 ;  /* 0x000000ffff547224 */ /* 0x000fe200078e0077 */
[----:B------:R1:W-:Y:S01]  /*4310*/  @!P1 SYNCS.ARRIVE.TRANS64.RED.A1T0 RZ, [R2+URZ], RZ ;  /* 0x000000ff02ff99a7 */ /* 0x0003e2000810043f */
        /* <DEDUP_REMOVED lines=25> */
[----:B------:R-:W-:Y:S01]  /*44b0*/  FSEL R65, R26, -INF , P3 ;  /* 0xff8000001a417808 */ /* 0x000fe20001800000 */
[--C-:B------:R-:W-:Y:S01]  /*44c0*/  FFMA.FTZ R202, R83, R0, -R10.reuse ;  /* 0x0000000053ca7223 */ /* 0x100fe2000001080a */
[----:B------:R-:W-:Y:S01]  /*44d0*/  FMNMX.FTZ R6, R41, R6, !PT ;  /* 0x0000000629067209 */ /* 0x000fe20007810000 */
[----:B------:R-:W-:Y:S01]  /*44e0*/  MUFU.EX2 R200, R200 ;  /* 0x000000c800c87308 */ /* 0x000fe20000000800 */
[----:B------:R-:W-:Y:S01]  /*44f0*/  FSEL R69, R30, -INF , P5 ;  /* 0xff8000001e457808 */ /* 0x000fe20002800000 */
[--C-:B------:R-:W-:Y:S01]  /*4500*/  FFMA.FTZ R37, R77, R0, -R10.reuse ;  /* 0x000000004d257223 */ /* 0x100fe2000001080a */
[----:B------:R-:W-:Y:S01]  /*4510*/  FMNMX.FTZ R6, R55, R6, !PT ;  /* 0x0000000637067209 */ /* 0x000fe20007810000 */
[-CC-:B------:R-:W-:Y:S01]  /*4520*/  FFMA.FTZ R196, R85, R0.reuse, -R10.reuse ;  /* 0x0000000055c47223 */ /* 0x180fe2000001080a */
[-CC-:B------:R-:W-:Y:S01]  /*4530*/  FFMA.FTZ R198, R87, R0.reuse, -R10.reuse ;  /* 0x0000000057c67223 */ /* 0x180fe2000001080a */
[--C-:B------:R-:W-:Y:S01]  /*4540*/  FFMA.FTZ R192, R89, R0, -R10.reuse ;  /* 0x0000000059c07223 */ /* 0x100fe2000001080a */
[----:B------:R-:W-:Y:S01]  /*4550*/  FMNMX.FTZ R6, R45, R6, !PT ;  /* 0x000000062d067209 */ /* 0x000fe20007810000 */
[----:B------:R-:W0:Y:S01]  /*4560*/  MUFU.EX2 R25, R25 ;  /* 0x0000001900197308 */ /* 0x000e220000000800 */
[-CC-:B------:R-:W-:Y:S01]  /*4570*/  FFMA.FTZ R91, R91, R0.reuse, -R10.reuse ;  /* 0x000000005b5b7223 */ /* 0x180fe2000001080a */
[--C-:B------:R-:W-:Y:S01]  /*4580*/  FFMA.FTZ R93, R93, R0, -R10.reuse ;  /* 0x000000005d5d7223 */ /* 0x100fe2000001080a */
[----:B------:R-:W-:Y:S01]  /*4590*/  FMNMX.FTZ R6, R43, R6, !PT ;  /* 0x000000062b067209 */ /* 0x000fe20007810000 */
[-CC-:B------:R-:W-:Y:S01]  /*45a0*/  FFMA.FTZ R95, R95, R0.reuse, -R10.reuse ;  /* 0x000000005f5f7223 */ /* 0x180fe2000001080a */
[-CC-:B------:R-:W-:Y:S01]  /*45b0*/  FFMA.FTZ R97, R97, R0.reuse, -R10.reuse ;  /* 0x0000000061617223 */ /* 0x180fe2000001080a */
[--C-:B------:R-:W-:Y:S01]  /*45c0*/  FFMA.FTZ R99, R99, R0, -R10.reuse ;  /* 0x0000000063637223 */ /* 0x100fe2000001080a */
        /* <DEDUP_REMOVED lines=9> */
[----:B------:R-:W3:Y:S01]  /*4660*/  MUFU.EX2 R37, R37 ;  /* 0x0000002500257308 */ /* 0x000ee20000000800 */
[-CC-:B------:R-:W-:Y:S01]  /*4670*/  FFMA.FTZ R113, R113, R0.reuse, -R10.reuse ;  /* 0x0000000071717223 */ /* 0x180fe2000001080a */
[--C-:B------:R-:W-:Y:S01]  /*4680*/  FFMA.FTZ R115, R115, R0, -R10.reuse ;  /* 0x0000000073737223 */ /* 0x100fe2000001080a */
[----:B------:R-:W-:Y:S01]  /*4690*/  FMNMX.FTZ R6, R35, R6, !PT ;  /* 0x0000000623067209 */ /* 0x000fe20007810000 */
[-CC-:B------:R-:W-:Y:S01]  /*46a0*/  FFMA.FTZ R117, R117, R0.reuse, -R10.reuse ;  /* 0x0000000075757223 */ /* 0x180fe2000001080a */
[-CC-:B------:R-:W-:Y:S01]  /*46b0*/  FFMA.FTZ R121, R121, R0.reuse, -R10.reuse ;  /* 0x0000000079797223 */ /* 0x180fe2000001080a */
[--C-:B------:R-:W-:Y:S01]  /*46c0*/  FFMA.FTZ R123, R123, R0, -R10.reuse ;  /* 0x000000007b7b7223 */ /* 0x100fe2000001080a */
[----:B------:R-:W-:Y:S01]  /*46d0*/  FMNMX.FTZ R6, R29, R6, !PT ;  /* 0x000000061d067209 */ /* 0x000fe20007810000 */
[----:B------:R-:W4:Y:S01]  /*46e0*/  MUFU.EX2 R196, R196 ;  /* 0x000000c400c47308 */ /* 0x000f220000000800 */
[-CC-:B------:R-:W-:Y:S01]  /*46f0*/  FFMA.FTZ R125, R125, R0.reuse, -R10.reuse ;  /* 0x000000007d7d7223 */ /* 0x180fe2000001080a */
[--C-:B------:R-:W-:Y:S01]  /*4700*/  FFMA.FTZ R127, R127, R0, -R10.reuse ;  /* 0x000000007f7f7223 */ /* 0x100fe2000001080a */
[----:B------:R-:W-:Y:S01]  /*4710*/  FMNMX.FTZ R6, R39, R6, !PT ;  /* 0x0000000627067209 */ /* 0x000fe20007810000 */
[-CC-:B------:R-:W-:Y:S01]  /*4720*/  FFMA.FTZ R129, R129, R0.reuse, -R10.reuse ;  /* 0x0000000081817223 */ /* 0x180fe2000001080a */
[----:B------:R-:W-:Y:S01]  /*4730*/  FFMA.FTZ R10, R131, R0, -R10 ;  /* 0x00000000830a7223 */ /* 0x000fe2000001080a */
[--C-:B------:R-:W-:Y:S01]  /*4740*/  IMAD.MOV.U32 R89, RZ, RZ, R119.reuse ;  /* 0x000000ffff597224 */ /* 0x100fe200078e0077 */
[----:B------:R-:W-:Y:S01]  /*4750*/  FMNMX.FTZ R6, R65, R6, !PT ;  /* 0x0000000641067209 */ /* 0x000fe20007810000 */
[----:B------:R-:W5:Y:S01]  /*4760*/  MUFU.EX2 R57, R57 ;  /* 0x0000003900397308 */ /* 0x000f620000000800 */
[----:B------:R-:W-:-:S02]  /*4770*/  IMAD.MOV.U32 R87, RZ, RZ, R119 ;  /* 0x000000ffff577224 */ /* 0x000fc400078e0077 */
[----:B------:R-:W-:Y:S01]  /*4780*/  FMNMX.FTZ R6, R27, R6, !PT ;  /* 0x000000061b067209 */ /* 0x000fe20007810000 */
[--C-:B------:R-:W-:Y:S02]  /*4790*/  IMAD.MOV.U32 R85, RZ, RZ, R119.reuse ;  /* 0x000000ffff557224 */ /* 0x100fe400078e0077 */
[--C-:B------:R-:W-:Y:S01]  /*47a0*/  IMAD.MOV.U32 R83, RZ, RZ, R119.reuse ;  /* 0x000000ffff537224 */ /* 0x100fe200078e0077 */
[----:B------:R-:W-:Y:S01]  /*47b0*/  FMNMX.FTZ R6, R69, R6, !PT ;  /* 0x0000000645067209 */ /* 0x000fe20007810000 */
[----:B------:R-:W-:Y:S01]  /*47c0*/  MUFU.EX2 R198, R198 ;  /* 0x000000c600c67308 */ /* 0x000fe20000000800 */
[--C-:B------:R-:W-:Y:S02]  /*47d0*/  IMAD.MOV.U32 R81, RZ, RZ, R119.reuse ;  /* 0x000000ffff517224 */ /* 0x100fe400078e0077 */
[----:B------:R-:W-:Y:S01]  /*47e0*/  FMNMX.FTZ R6, R31, R6, !PT ;  /* 0x000000061f067209 */ /* 0x000fe20007810000 */
[--C-:B------:R-:W-:Y:S02]  /*47f0*/  IMAD.MOV.U32 R77, RZ, RZ, R119.reuse ;  /* 0x000000ffff4d7224 */ /* 0x100fe400078e0077 */
[----:B------:R-:W-:-:S02]  /*4800*/  IMAD.MOV.U32 R73, RZ, RZ, R119 ;  /* 0x000000ffff497224 */ /* 0x000fc400078e0077 */
        /* <DEDUP_REMOVED lines=8> */
[----:B------:R-:W-:Y:S01]  /*4890*/  MUFU.EX2 R97, R97 ;  /* 0x0000006100617308 */ /* 0x000fe20000000800 */
[----:B0-----:R-:W-:-:S07]  /*48a0*/  IMAD.MOV.U32 R95, RZ, RZ, R119 ;  /* 0x000000ffff5f7224 */ /* 0x001fce00078e0077 */
[----:B------:R0:W-:Y:S01]  /*48b0*/  MUFU.EX2 R188, R99 ;  /* 0x0000006300bc7308 */ /* 0x0001e20000000800 */
[----:B-1----:R-:W-:-:S04]  /*48c0*/  FMNMX.FTZ R3, R8, R3, !PT ;  /* 0x0000000308037209 */ /* 0x002fc80007810000 */
[C---:B------:R-:W-:Y:S01]  /*48d0*/  FSETP.NEU.FTZ.AND P2, PT, R3.reuse, -INF , PT ;  /* 0xff8000000300780b */ /* 0x040fe20003f5d000 */
[----:B------:R-:W-:Y:S02]  /*48e0*/  FMUL.FTZ R6, R3, R0 ;  /* 0x0000000003067220 */ /* 0x000fe40000410000 */
[----:B------:R-:W-:Y:S01]  /*48f0*/  MUFU.EX2 R101, R101 ;  /* 0x0000006500657308 */ /* 0x000fe20000000800 */
[----:B0-----:R-:W-:Y:S02]  /*4900*/  IMAD.MOV.U32 R99, RZ, RZ, R119 ;  /* 0x000000ffff637224 */ /* 0x001fe400078e0077 */
[----:B------:R-:W-:Y:S02]  /*4910*/  FSEL R6, R6, RZ, P2 ;  /* 0x000000ff06067208 */ /* 0x000fe40001000000 */
[----:B------:R-:W-:-:S03]  /*4920*/  ISETP.GE.AND P2, PT, R82, 0x71, PT ;  /* 0x000000715200780c */ /* 0x000fc60003f46270 */
        /* <DEDUP_REMOVED lines=17> */
[----:B0-----:R-:W-:Y:S01]  /*4a40*/  FADD.FTZ R7, R200, R25 ;  /* 0x00000019c8077221 */ /* 0x001fe20000010000 */
[-CC-:B------:R-:W-:Y:S01]  /*4a50*/  FFMA.FTZ R43, R43, R0.reuse, -R6.reuse ;  /* 0x000000002b2b7223 */ /* 0x180fe20000010806 */
[-CC-:B------:R-:W-:Y:S01]  /*4a60*/  FFMA.FTZ R41, R41, R0.reuse, -R6.reuse ;  /* 0x0000000029297223 */ /* 0x180fe20000010806 */
[-CC-:B------:R-:W-:Y:S01]  /*4a70*/  FFMA.FTZ R55, R55, R0.reuse, -R6.reuse ;  /* 0x0000000037377223 */ /* 0x180fe20000010806 */
[----:B--2---:R-:W-:Y:S01]  /*4a80*/  FADD.FTZ R30, R202, R7 ;  /* 0x00000007ca1e7221 */ /* 0x004fe20000010000 */
[-CC-:B------:R-:W-:Y:S01]  /*4a90*/  FFMA.FTZ R45, R45, R0.reuse, -R6.reuse ;  /* 0x000000002d2d7223 */ /* 0x180fe20000010806 */
[-C--:B------:R-:W-:Y:S01]  /*4aa0*/  FFMA.FTZ R33, R33, R0.reuse, -R6 ;  /* 0x0000000021217223 */ /* 0x080fe20000010806 */
[----:B------:R-:W0:Y:S01]  /*4ab0*/  MUFU.EX2 R11, R11 ;  /* 0x0000000b000b7308 */ /* 0x000e220000000800 */
[----:B---3--:R-:W-:Y:S01]  /*4ac0*/  FADD.FTZ R7, R37, R30 ;  /* 0x0000001e25077221 */ /* 0x008fe20000010000 */
[-CC-:B------:R-:W-:Y:S01]  /*4ad0*/  FFMA.FTZ R111, R111, R0.reuse, -R6.reuse ;  /* 0x000000006f6f7223 */ /* 0x180fe20000010806 */
[--C-:B------:R-:W-:Y:S01]  /*4ae0*/  FFMA.FTZ R47, R47, R0, -R6.reuse ;  /* 0x000000002f2f7223 */ /* 0x100fe20000010806 */
[----:B------:R-:W-:Y:S01]  /*4af0*/  F2FP.F16.F32.PACK_AB R200, R25, R200 ;  /* 0x000000c819c8723e */ /* 0x000fe200000000ff */
[----:B----4-:R-:W-:Y:S01]  /*4b00*/  FADD.FTZ R32, R196, R7 ;  /* 0x00000007c4207221 */ /* 0x010fe20000010000 */
[-CC-:B------:R-:W-:Y:S01]  /*4b10*/  FFMA.FTZ R35, R35, R0.reuse, -R6.reuse ;  /* 0x0000000023237223 */ /* 0x180fe20000010806 */
[-C--:B------:R-:W-:Y:S01]  /*4b20*/  FFMA.FTZ R29, R29, R0.reuse, -R6 ;  /* 0x000000001d1d7223 */ /* 0x080fe20000010806 */
[----:B------:R2:W3:Y:S01]  /*4b30*/  MUFU.EX2 R12, R79 ;  /* 0x0000004f000c7308 */ /* 0x0004e20000000800 */
[----:B-----5:R-:W-:Y:S01]  /*4b40*/  FADD.FTZ R7, R57, R32 ;  /* 0x0000002039077221 */ /* 0x020fe20000010000 */
[----:B-1----:R-:W-:Y:S01]  /*4b50*/  FADD.FTZ R32, R201, R8 ;  /* 0x00000008c9207221 */ /* 0x002fe20000010000 */
[-CC-:B------:R-:W-:Y:S01]  /*4b60*/  FFMA.FTZ R39, R39, R0.reuse, -R6.reuse ;  /* 0x0000000027277223 */ /* 0x180fe20000010806 */
[-CC-:B------:R-:W-:Y:S01]  /*4b70*/  FFMA.FTZ R65, R65, R0.reuse, -R6.reuse ;  /* 0x0000000041417223 */ /* 0x180fe20000010806 */
[----:B------:R-:W-:Y:S01]  /*4b80*/  FADD.FTZ R34, R198, R7 ;  /* 0x00000007c6227221 */ /* 0x000fe20000010000 */
[-CC-:B------:R-:W-:Y:S01]  /*4b90*/  FFMA.FTZ R27, R27, R0.reuse, -R6.reuse ;  /* 0x000000001b1b7223 */ /* 0x180fe20000010806 */
[-C--:B------:R-:W-:Y:S01]  /*4ba0*/  FFMA.FTZ R69, R69, R0.reuse, -R6 ;  /* 0x0000000045457223 */ /* 0x080fe20000010806 */
[----:B------:R-:W-:Y:S01]  /*4bb0*/  MUFU.EX2 R13, R13 ;  /* 0x0000000d000d7308 */ /* 0x000fe20000000800 */
[----:B0-----:R-:W-:Y:S01]  /*4bc0*/  FADD.FTZ R7, R11, R32 ;  /* 0x000000200b077221 */ /* 0x001fe20000010000 */
[----:B------:R-:W-:Y:S01]  /*4bd0*/  FFMA.FTZ R31, R31, R0, -R6 ;  /* 0x000000001f1f7223 */ /* 0x000fe20000010806 */
[----:B------:R-:W-:Y:S01]  /*4be0*/  F2FP.F16.F32.PACK_AB R201, R8, R201 ;  /* 0x000000c908c9723e */ /* 0x000fe200000000ff */
[--C-:B------:R-:W-:Y:S01]  /*4bf0*/  IMAD.MOV.U32 R103, RZ, RZ, R119.reuse ;  /* 0x000000ffff677224 */ /* 0x100fe200078e0077 */
[----:B------:R-:W-:Y:S01]  /*4c00*/  F2FP.F16.F32.PACK_AB R202, R37, R202 ;  /* 0x000000ca25ca723e */ /* 0x000fe200000000ff */
[--C-:B--2---:R-:W-:Y:S01]  /*4c10*/  IMAD.MOV.U32 R79, RZ, RZ, R119.reuse ;  /* 0x000000ffff4f7224 */ /* 0x104fe200078e0077 */
[----:B------:R-:W-:Y:S01]  /*4c20*/  F2FP.F16.F32.PACK_AB R196, R57, R196 ;  /* 0x000000c439c4723e */ /* 0x000fe200000000ff */
[----:B------:R0:W1:Y:S01]  /*4c30*/  MUFU.EX2 R14, R67 ;  /* 0x00000043000e7308 */ /* 0x0000620000000800 */
[----:B---3--:R-:W-:Y:S01]  /*4c40*/  F2FP.F16.F32.PACK_AB R203, R12, R11 ;  /* 0x0000000b0ccb723e */ /* 0x008fe200000000ff */
[--C-:B------:R-:W-:Y:S01]  /*4c50*/  IMAD.MOV.U32 R75, RZ, RZ, R119.reuse ;  /* 0x000000ffff4b7224 */ /* 0x100fe200078e0077 */
[----:B------:R-:W-:Y:S01]  /*4c60*/  F2FP.F16.F32.PACK_AB R198, R61, R198 ;  /* 0x000000c63dc6723e */ /* 0x000fe200000000ff */
[--C-:B------:R-:W-:Y:S01]  /*4c70*/  IMAD.MOV.U32 R57, RZ, RZ, R119.reuse ;  /* 0x000000ffff397224 */ /* 0x100fe200078e0077 */
[----:B------:R-:W-:Y:S01]  /*4c80*/  MOV R82, R119 ;  /* 0x0000007700527202 */ /* 0x000fe20000000f00 */
[----:B------:R-:W-:-:S02]  /*4c90*/  IMAD.MOV.U32 R37, RZ, RZ, R119 ;  /* 0x000000ffff257224 */ /* 0x000fc400078e0077 */
[----:B------:R-:W2:Y:S01]  /*4ca0*/  MUFU.EX2 R15, R15 ;  /* 0x0000000f000f7308 */ /* 0x000ea20000000800 */
[----:B0-----:R-:W-:-:S07]  /*4cb0*/  IMAD.MOV.U32 R67, RZ, RZ, R119 ;  /* 0x000000ffff437224 */ /* 0x001fce00078e0077 */
[----:B------:R0:W-:Y:S01]  /*4cc0*/  MUFU.EX2 R28, R51 ;  /* 0x00000033001c7308 */ /* 0x0001e20000000800 */
[----:B-1----:R-:W-:-:S07]  /*4cd0*/  F2FP.F16.F32.PACK_AB R197, R14, R13 ;  /* 0x0000000d0ec5723e */ /* 0x002fce00000000ff */
[----:B------:R1:W3:Y:S01]  /*4ce0*/  MUFU.EX2 R20, R71 ;  /* 0x0000004700147308 */ /* 0x0002e20000000800 */
[----:B0-----:R-:W-:Y:S01]  /*4cf0*/  FADD.FTZ R51, R61, R34 ;  /* 0x000000223d337221 */ /* 0x001fe20000010000 */
[----:B------:R-:W-:Y:S01]  /*4d00*/  FADD.FTZ R34, R12, R7 ;  /* 0x000000070c227221 */ /* 0x000fe20000010000 */
[----:B------:R-:W-:Y:S02]  /*4d10*/  IMAD.MOV.U32 R61, RZ, RZ, R119 ;  /* 0x000000ffff3d7224 */ /* 0x000fe400078e0077 */
[----:B------:R-:W-:Y:S01]  /*4d20*/  FADD.FTZ R36, R192, R51 ;  /* 0x00000033c0247221 */ /* 0x000fe20000010000 */
[----:B------:R-:W-:Y:S01]  /*4d30*/  FADD.FTZ R7, R13, R34 ;  /* 0x000000220d077221 */ /* 0x000fe20000010000 */
[C---:B------:R-:W-:Y:S01]  /*4d40*/  F2FP.F16.F32.PACK_AB R192, R91.reuse, R192 ;  /* 0x000000c05bc0723e */ /* 0x040fe200000000ff */
[----:B------:R-:W0:Y:S01]  /*4d50*/  MUFU.EX2 R21, R21 ;  /* 0x0000001500157308 */ /* 0x000e220000000800 */
[----:B------:R-:W-:Y:S01]  /*4d60*/  FADD.FTZ R36, R91, R36 ;  /* 0x000000245b247221 */ /* 0x000fe20000010000 */
[----:B------:R-:W-:Y:S01]  /*4d70*/  FADD.FTZ R34, R14, R7 ;  /* 0x000000070e227221 */ /* 0x000fe20000010000 */
[----:B------:R-:W-:-:S02]  /*4d80*/  IMAD.MOV.U32 R91, RZ, RZ, R119 ;  /* 0x000000ffff5b7224 */ /* 0x000fc400078e0077 */
[----:B------:R-:W-:Y:S01]  /*4d90*/  FADD.FTZ R51, R93, R36 ;  /* 0x000000245d337221 */ /* 0x000fe20000010000 */
[----:B--2---:R-:W-:Y:S01]  /*4da0*/  FADD.FTZ R7, R15, R34 ;  /* 0x000000220f077221 */ /* 0x004fe20000010000 */
[----:B-1----:R-:W-:Y:S01]  /*4db0*/  IMAD.MOV.U32 R71, RZ, RZ, R119 ;  /* 0x000000ffff477224 */ /* 0x002fe200078e0077 */
[----:B------:R1:W2:Y:S01]  /*4dc0*/  MUFU.EX2 R24, R59 ;  /* 0x0000003b00187308 */ /* 0x0002a20000000800 */
[----:B------:R-:W-:Y:S01]  /*4dd0*/  FADD.FTZ R38, R194, R51 ;  /* 0x00000033c2267221 */ /* 0x000fe20000010000 */
[----:B---3--:R-:W-:Y:S01]  /*4de0*/  FADD.FTZ R36, R20, R7 ;  /* 0x0000000714247221 */ /* 0x008fe20000010000 */
[----:B------:R-:W-:Y:S01]  /*4df0*/  F2FP.F16.F32.PACK_AB R194, R194, R93 ;  /* 0x0000005dc2c2723e */ /* 0x000fe200000000ff */
[--C-:B------:R-:W-:Y:S01]  /*4e00*/  IMAD.MOV.U32 R93, RZ, RZ, R119.reuse ;  /* 0x000000ffff5d7224 */ /* 0x100fe200078e0077 */
[----:B------:R-:W-:Y:S01]  /*4e10*/  F2FP.F16.F32.PACK_AB R199, R20, R15 ;  /* 0x0000000f14c7723e */ /* 0x000fe200000000ff */
[--C-:B------:R-:W-:Y:S02]  /*4e20*/  IMAD.MOV.U32 R51, RZ, RZ, R119.reuse ;  /* 0x000000ffff337224 */ /* 0x100fe400078e0077 */
[----:B------:R-:W3:Y:S01]  /*4e30*/  MUFU.EX2 R49, R49 ;  /* 0x0000003100317308 */ /* 0x000ee20000000800 */
[----:B0-----:R-:W-:Y:S01]  /*4e40*/  FADD.FTZ R7, R21, R36 ;  /* 0x0000002415077221 */ /* 0x001fe20000010000 */
[----:B-1----:R-:W-:-:S06]  /*4e50*/  IMAD.MOV.U32 R59, RZ, RZ, R119 ;  /* 0x000000ffff3b7224 */ /* 0x002fcc00078e0077 */
[----:B------:R0:W1:Y:S01]  /*4e60*/  MUFU.EX2 R26, R63 ;  /* 0x0000003f001a7308 */ /* 0x0000620000000800 */
[C---:B--2---:R-:W-:Y:S01]  /*4e70*/  FADD.FTZ R2, R24.reuse, R7 ;  /* 0x0000000718027221 */ /* 0x044fe20000010000 */
[----:B------:R-:W-:Y:S01]  /*4e80*/  F2FP.F16.F32.PACK_AB R193, R24, R21 ;  /* 0x0000001518c1723e */ /* 0x000fe200000000ff */
[----:B------:R-:W-:-:S05]  /*4e90*/  IMAD.MOV.U32 R24, RZ, RZ, R119 ;  /* 0x000000ffff187224 */ /* 0x000fca00078e0077 */
[----:B------:R-:W2:Y:S01]  /*4ea0*/  MUFU.EX2 R105, R105 ;  /* 0x0000006900697308 */ /* 0x000ea20000000800 */
[----:B---3--:R-:W-:Y:S01]  /*4eb0*/  FADD.FTZ R7, R49, R2 ;  /* 0x0000000231077221 */ /* 0x008fe20000010000 */
[----:B0-----:R-:W-:-:S06]  /*4ec0*/  IMAD.MOV.U32 R63, RZ, RZ, R119 ;  /* 0x000000ffff3f7224 */ /* 0x001fcc00078e0077 */
[----:B------:R0:W-:Y:S01]  /*4ed0*/  MUFU.EX2 R32, R43 ;  /* 0x0000002b00207308 */ /* 0x0001e20000000800 */
[----:B-1----:R-:W-:Y:S01]  /*4ee0*/  F2FP.F16.F32.PACK_AB R195, R26, R49 ;  /* 0x000000311ac3723e */ /* 0x002fe200000000ff */
[----:B------:R-:W-:-:S06]  /*4ef0*/  IMAD.MOV.U32 R49, RZ, RZ, R119 ;  /* 0x000000ffff317224 */ /* 0x000fcc00078e0077 */
[----:B------:R-:W1:Y:S01]  /*4f00*/  MUFU.EX2 R53, R53 ;  /* 0x0000003500357308 */ /* 0x000e620000000800 */
[----:B0-----:R-:W-:-:S04]  /*4f10*/  FADD.FTZ R43, R97, R38 ;  /* 0x00000026612b7221 */ /* 0x001fc80000010000 */
        /* <DEDUP_REMOVED lines=11> */
[----:B--2---:R-:W-:Y:S01]  /*4fd0*/  FADD.FTZ R43, R105, R38 ;  /* 0x00000026692b7221 */ /* 0x004fe20000010000 */
[----:B-1----:R-:W-:Y:S01]  /*4fe0*/  FADD.FTZ R7, R53, R36 ;  /* 0x0000002435077221 */ /* 0x002fe20000010000 */
[----:B------:R-:W-:Y:S01]  /*4ff0*/  F2FP.F16.F32.PACK_AB R189, R28, R53 ;  /* 0x000000351cbd723e */ /* 0x000fe200000000ff */
[----:B0-----:R-:W-:-:S02]  /*5000*/  IMAD.MOV.U32 R107, RZ, RZ, R119 ;  /* 0x000000ffff6b7224 */ /* 0x001fc400078e0077 */
[----:B------:R-:W-:Y:S01]  /*5010*/  FADD.FTZ R36, R28, R7 ;  /* 0x000000071c247221 */ /* 0x000fe20000010000 */
[----:B------:R-:W-:Y:S01]  /*5020*/  IMAD.MOV.U32 R53, RZ, RZ, R119 ;  /* 0x000000ffff357224 */ /* 0x000fe200078e0077 */
[----:B------:R-:W0:Y:S01]  /*5030*/  MUFU.EX2 R41, R41 ;  /* 0x0000002900297308 */ /* 0x000e220000000800 */
[C---:B---3--:R-:W-:Y:S01]  /*5040*/  FADD.FTZ R38, R184.reuse, R43 ;  /* 0x0000002bb8267221 */ /* 0x048fe20000010000 */
[----:B------:R-:W-:Y:S01]  /*5050*/  F2FP.F16.F32.PACK_AB R184, R184, R105 ;  /* 0x00000069b8b8723e */ /* 0x000fe200000000ff */
[----:B------:R-:W-:Y:S01]  /*5060*/  IMAD.MOV.U32 R105, RZ, RZ, R119 ;  /* 0x000000ffff697224 */ /* 0x000fe200078e0077 */
[----:B------:R-:W-:-:S04]  /*5070*/  MOV R28, R119 ;  /* 0x00000077001c7202 */ /* 0x000fc80000000f00 */
[----:B------:R1:W2:Y:S01]  /*5080*/  MUFU.EX2 R186, R113 ;  /* 0x0000007100ba7308 */ /* 0x0002a20000000800 */
[----:B----4-:R-:W-:-:S07]  /*5090*/  FADD.FTZ R43, R109, R38 ;  /* 0x000000266d2b7221 */ /* 0x010fce0000010000 */
[----:B------:R3:W4:Y:S01]  /*50a0*/  MUFU.EX2 R30, R55 ;  /* 0x00000037001e7308 */ /* 0x0007220000000800 */
[----:B0-----:R-:W-:Y:S01]  /*50b0*/  FADD.FTZ R7, R41, R36 ;  /* 0x0000002429077221 */ /* 0x001fe20000010000 */
[----:B-1----:R-:W-:-:S06]  /*50c0*/  IMAD.MOV.U32 R113, RZ, RZ, R119 ;  /* 0x000000ffff717224 */ /* 0x002fcc00078e0077 */
[----:B------:R-:W0:Y:S01]  /*50d0*/  MUFU.EX2 R115, R115 ;  /* 0x0000007300737308 */ /* 0x000e220000000800 */
[C---:B--2---:R-:W-:Y:S01]  /*50e0*/  FADD.FTZ R38, R186.reuse, R43 ;  /* 0x0000002bba267221 */ /* 0x044fe20000010000 */
[----:B------:R-:W-:Y:S01]  /*50f0*/  F2FP.F16.F32.PACK_AB R186, R186, R109 ;  /* 0x0000006dbaba723e */ /* 0x000fe200000000ff */
[--C-:B------:R-:W-:Y:S02]  /*5100*/  IMAD.MOV.U32 R109, RZ, RZ, R119.reuse ;  /* 0x000000ffff6d7224 */ /* 0x100fe400078e0077 */
[--C-:B---3--:R-:W-:Y:S02]  /*5110*/  IMAD.MOV.U32 R55, RZ, RZ, R119.reuse ;  /* 0x000000ffff377224 */ /* 0x108fe400078e0077 */
[----:B------:R-:W-:Y:S01]  /*5120*/  IMAD.MOV.U32 R43, RZ, RZ, R119 ;  /* 0x000000ffff2b7224 */ /* 0x000fe200078e0077 */
[----:B------:R-:W1:Y:S01]  /*5130*/  MUFU.EX2 R45, R45 ;  /* 0x0000002d002d7308 */ /* 0x000e620000000800 */
[C---:B----4-:R-:W-:Y:S01]  /*5140*/  FADD.FTZ R36, R30.reuse, R7 ;  /* 0x000000071e247221 */ /* 0x050fe20000010000 */
[----:B------:R-:W-:Y:S01]  /*5150*/  F2FP.F16.F32.PACK_AB R191, R30, R41 ;  /* 0x000000291ebf723e */ /* 0x000fe200000000ff */
[----:B------:R-:W-:-:S02]  /*5160*/  IMAD.MOV.U32 R41, RZ, RZ, R119 ;  /* 0x000000ffff297224 */ /* 0x000fc400078e0077 */
[----:B------:R-:W-:-:S03]  /*5170*/  IMAD.MOV.U32 R30, RZ, RZ, R119 ;  /* 0x000000ffff1e7224 */ /* 0x000fc600078e0077 */
[----:B------:R2:W3:Y:S01]  /*5180*/  MUFU.EX2 R180, R117 ;  /* 0x0000007500b47308 */ /* 0x0004e20000000800 */
[----:B0-----:R-:W-:-:S07]  /*5190*/  FADD.FTZ R25, R115, R38 ;  /* 0x0000002673197221 */ /* 0x001fce0000010000 */
[----:B------:R-:W0:Y:S01]  /*51a0*/  MUFU.EX2 R121, R121 ;  /* 0x0000007900797308 */ /* 0x000e220000000800 */
[----:B-1----:R-:W-:Y:S01]  /*51b0*/  FADD.FTZ R7, R45, R36 ;  /* 0x000000242d077221 */ /* 0x002fe20000010000 */
[C---:B------:R-:W-:Y:S01]  /*51c0*/  F2FP.F16.F32.PACK_AB R185, R32.reuse, R45 ;  /* 0x0000002d20b9723e */ /* 0x040fe200000000ff */
[----:B--2---:R-:W-:Y:S02]  /*51d0*/  IMAD.MOV.U32 R117, RZ, RZ, R119 ;  /* 0x000000ffff757224 */ /* 0x004fe400078e0077 */
[----:B------:R-:W-:Y:S01]  /*51e0*/  FADD.FTZ R36, R32, R7 ;  /* 0x0000000720247221 */ /* 0x000fe20000010000 */
[----:B------:R-:W-:Y:S02]  /*51f0*/  IMAD.MOV.U32 R45, RZ, RZ, R119 ;  /* 0x000000ffff2d7224 */ /* 0x000fe400078e0077 */
[----:B------:R-:W1:Y:S01]  /*5200*/  MUFU.EX2 R33, R33 ;  /* 0x0000002100217308 */ /* 0x000e620000000800 */
[C---:B---3--:R-:W-:Y:S01]  /*5210*/  FADD.FTZ R38, R180.reuse, R25 ;  /* 0x00000019b4267221 */ /* 0x048fe20000010000 */
[----:B------:R-:W-:Y:S01]  /*5220*/  F2FP.F16.F32.PACK_AB R180, R180, R115 ;  /* 0x00000073b4b4723e */ /* 0x000fe200000000ff */
[----:B------:R-:W-:-:S02]  /*5230*/  IMAD.MOV.U32 R115, RZ, RZ, R119 ;  /* 0x000000ffff737224 */ /* 0x000fc400078e0077 */
[----:B------:R-:W-:-:S03]  /*5240*/  IMAD.MOV.U32 R32, RZ, RZ, R119 ;  /* 0x000000ffff207224 */ /* 0x000fc600078e0077 */
[----:B------:R-:W2:Y:S01]  /*5250*/  MUFU.EX2 R182, R123 ;  /* 0x0000007b00b67308 */ /* 0x000ea20000000800 */
[----:B0-----:R-:W-:-:S07]  /*5260*/  FADD.FTZ R25, R121, R38 ;  /* 0x0000002679197221 */ /* 0x001fce0000010000 */
[----:B------:R0:W3:Y:S01]  /*5270*/  MUFU.EX2 R34, R111 ;  /* 0x0000006f00227308 */ /* 0x0000e20000000800 */
[----:B-1----:R-:W-:-:S07]  /*5280*/  FADD.FTZ R7, R33, R36 ;  /* 0x0000002421077221 */ /* 0x002fce0000010000 */
[----:B------:R-:W1:Y:S01]  /*5290*/  MUFU.EX2 R125, R125 ;  /* 0x0000007d007d7308 */ /* 0x000e620000000800 */
[C---:B--2---:R-:W-:Y:S01]  /*52a0*/  FADD.FTZ R40, R182.reuse, R25 ;  /* 0x00000019b6287221 */ /* 0x044fe20000010000 */
[----:B------:R-:W-:Y:S01]  /*52b0*/  F2FP.F16.F32.PACK_AB R182, R182, R121 ;  /* 0x00000079b6b6723e */ /* 0x000fe200000000ff */
[----:B0-----:R-:W-:-:S05]  /*52c0*/  IMAD.MOV.U32 R111, RZ, RZ, R119 ;  /* 0x000000ffff6f7224 */ /* 0x001fca00078e0077 */
[----:B------:R-:W0:Y:S01]  /*52d0*/  MUFU.EX2 R47, R47 ;  /* 0x0000002f002f7308 */ /* 0x000e220000000800 */
[C---:B---3--:R-:W-:Y:S01]  /*52e0*/  FADD.FTZ R38, R34.reuse, R7 ;  /* 0x0000000722267221 */ /* 0x048fe20000010000 */
[----:B------:R-:W-:Y:S01]  /*52f0*/  F2FP.F16.F32.PACK_AB R187, R34, R33 ;  /* 0x0000002122bb723e */ /* 0x000fe200000000ff */
[--C-:B------:R-:W-:Y:S02]  /*5300*/  IMAD.MOV.U32 R34, RZ, RZ, R119.reuse ;  /* 0x000000ffff227224 */ /* 0x100fe400078e0077 */
[----:B------:R-:W-:-:S03]  /*5310*/  IMAD.MOV.U32 R33, RZ, RZ, R119 ;  /* 0x000000ffff217224 */ /* 0x000fc600078e0077 */
[----:B------:R-:W2:Y:S01]  /*5320*/  MUFU.EX2 R176, R127 ;  /* 0x0000007f00b07308 */ /* 0x000ea20000000800 */
[----:B-1----:R-:W-:-:S07]  /*5330*/  FADD.FTZ R25, R125, R40 ;  /* 0x000000287d197221 */ /* 0x002fce0000010000 */
[----:B------:R1:W3:Y:S01]  /*5340*/  MUFU.EX2 R2, R35 ;  /* 0x0000002300027308 */ /* 0x0002e20000000800 */
[----:B0-----:R-:W-:-:S07]  /*5350*/  FADD.FTZ R7, R47, R38 ;  /* 0x000000262f077221 */ /* 0x001fce0000010000 */
[----:B------:R-:W0:Y:S01]  /*5360*/  MUFU.EX2 R129, R129 ;  /* 0x0000008100817308 */ /* 0x000e220000000800 */
[C---:B--2---:R-:W-:Y:S01]  /*5370*/  FADD.FTZ R40, R176.reuse, R25 ;  /* 0x00000019b0287221 */ /* 0x044fe20000010000 */
[----:B------:R-:W-:Y:S01]  /*5380*/  F2FP.F16.F32.PACK_AB R176, R176, R125 ;  /* 0x0000007db0b0723e */ /* 0x000fe200000000ff */
[----:B-1----:R-:W-:-:S05]  /*5390*/  IMAD.MOV.U32 R35, RZ, RZ, R119 ;  /* 0x000000ffff237224 */ /* 0x002fca00078e0077 */
[----:B------:R-:W1:Y:S01]  /*53a0*/  MUFU.EX2 R29, R29 ;  /* 0x0000001d001d7308 */ /* 0x000e620000000800 */
[C---:B---3--:R-:W-:Y:S01]  /*53b0*/  FADD.FTZ R38, R2.reuse, R7 ;  /* 0x0000000702267221 */ /* 0x048fe20000010000 */
[----:B------:R-:W-:Y:S01]  /*53c0*/  F2FP.F16.F32.PACK_AB R181, R2, R47 ;  /* 0x0000002f02b5723e */ /* 0x000fe200000000ff */
[----:B------:R-:W-:Y:S02]  /*53d0*/  IMAD.MOV.U32 R2, RZ, RZ, 0x3f800000 ;  /* 0x3f800000ff027424 */ /* 0x000fe400078e00ff */
[----:B------:R-:W-:-:S03]  /*53e0*/  IMAD.MOV.U32 R47, RZ, RZ, R119 ;  /* 0x000000ffff2f7224 */ /* 0x000fc600078e0077 */
[----:B------:R-:W2:Y:S01]  /*53f0*/  MUFU.EX2 R10, R10 ;  /* 0x0000000a000a7308 */ /* 0x000ea20000000800 */
[----:B0-----:R-:W-:Y:S01]  /*5400*/  FADD.FTZ R7, R129, R40 ;  /* 0x0000002881077221 */ /* 0x001fe20000010000 */
[----:B------:R-:W-:-:S06]  /*5410*/  IMAD.MOV.U32 R40, RZ, RZ, R119 ;  /* 0x000000ffff287224 */ /* 0x000fcc00078e0077 */
[----:B------:R0:W3:Y:S01]  /*5420*/  MUFU.EX2 R6, R39 ;  /* 0x0000002700067308 */ /* 0x0000e20000000800 */
[----:B-1----:R-:W-:Y:S01]  /*5430*/  FADD.FTZ R25, R29, R38 ;  /* 0x000000261d197221 */ /* 0x002fe20000010000 */
[----:B------:R-:W-:-:S06]  /*5440*/  IMAD.MOV.U32 R38, RZ, RZ, R119 ;  /* 0x000000ffff267224 */ /* 0x000fcc00078e0077 */
[----:B------:R-:W1:Y:S01]  /*5450*/  MUFU.EX2 R65, R65 ;  /* 0x0000004100417308 */ /* 0x000e620000000800 */
[C---:B--2---:R-:W-:Y:S01]  /*5460*/  FADD.FTZ R7, R10.reuse, R7 ;  /* 0x000000070a077221 */ /* 0x044fe20000010000 */
[----:B------:R-:W-:Y:S01]  /*5470*/  F2FP.F16.F32.PACK_AB R178, R10, R129 ;  /* 0x000000810ab2723e */ /* 0x000fe200000000ff */
[----:B0-----:R-:W-:-:S05]  /*5480*/  IMAD.MOV.U32 R39, RZ, RZ, R119 ;  /* 0x000000ffff277224 */ /* 0x001fca00078e0077 */
[----:B------:R0:W2:Y:S01]  /*5490*/  MUFU.EX2 R36, R27 ;  /* 0x0000001b00247308 */ /* 0x0000a20000000800 */
[C---:B---3--:R-:W-:Y:S01]  /*54a0*/  FADD.FTZ R10, R6.reuse, R25 ;  /* 0x00000019060a7221 */ /* 0x048fe20000010000 */
[----:B------:R-:W-:Y:S01]  /*54b0*/  F2FP.F16.F32.PACK_AB R183, R6, R29 ;  /* 0x0000001d06b7723e */ /* 0x000fe200000000ff */
[--C-:B------:R-:W-:Y:S02]  /*54c0*/  IMAD.MOV.U32 R29, RZ, RZ, R119.reuse ;  /* 0x000000ffff1d7224 */ /* 0x100fe400078e0077 */
[----:B------:R-:W-:-:S03]  /*54d0*/  IMAD.MOV.U32 R25, RZ, RZ, R119 ;  /* 0x000000ffff197224 */ /* 0x000fc600078e0077 */
[----:B------:R-:W3:Y:S01]  /*54e0*/  MUFU.EX2 R69, R69 ;  /* 0x0000004500457308 */ /* 0x000ee20000000800 */
[----:B-1----:R-:W-:Y:S01]  /*54f0*/  FADD.FTZ R11, R65, R10 ;  /* 0x0000000a410b7221 */ /* 0x002fe20000010000 */
[----:B0-----:R-:W-:-:S06]  /*5500*/  IMAD.MOV.U32 R27, RZ, RZ, R119 ;  /* 0x000000ffff1b7224 */ /* 0x001fcc00078e0077 */
[----:B------:R0:W1:Y:S01]  /*5510*/  MUFU.EX2 R8, R31 ;  /* 0x0000001f00087308 */ /* 0x0000620000000800 */
[C---:B--2---:R-:W-:Y:S01]  /*5520*/  FADD.FTZ R10, R36.reuse, R11 ;  /* 0x0000000b240a7221 */ /* 0x044fe20000010000 */
[----:B------:R-:W-:Y:S01]  /*5530*/  F2FP.F16.F32.PACK_AB R177, R36, R65 ;  /* 0x0000004124b1723e */ /* 0x000fe200000000ff */
[--C-:B------:R-:W-:Y:S02]  /*5540*/  IMAD.MOV.U32 R65, RZ, RZ, R119.reuse ;  /* 0x000000ffff417224 */ /* 0x100fe400078e0077 */
[--C-:B------:R-:W-:Y:S02]  /*5550*/  IMAD.MOV.U32 R36, RZ, RZ, R119.reuse ;  /* 0x000000ffff247224 */ /* 0x100fe400078e0077 */
[----:B---3--:R-:W-:Y:S01]  /*5560*/  FADD.FTZ R11, R69, R10 ;  /* 0x0000000a450b7221 */ /* 0x008fe20000010000 */
[----:B0-----:R-:W-:-:S03]  /*5570*/  IMAD.MOV.U32 R31, RZ, RZ, R119 ;  /* 0x000000ffff1f7224 */ /* 0x001fc600078e0077 */
[C---:B-1----:R-:W-:Y:S01]  /*5580*/  FADD.FTZ R6, R8.reuse, R11 ;  /* 0x0000000b08067221 */ /* 0x042fe20000010000 */
[----:B------:R-:W-:Y:S01]  /*5590*/  F2FP.F16.F32.PACK_AB R179, R8, R69 ;  /* 0x0000004508b3723e */ /* 0x000fe200000000ff */
[----:B------:R-:W-:Y:S02]  /*55a0*/  IMAD.MOV.U32 R8, RZ, RZ, 0x3f800000 ;  /* 0x3f800000ff087424 */ /* 0x000fe400078e00ff */
[----:B------:R-:W-:Y:S01]  /*55b0*/  IMAD.MOV.U32 R69, RZ, RZ, R119 ;  /* 0x000000ffff457224 */ /* 0x000fe200078e0077 */
[----:B------:R-:W-:Y:S06]  /*55c0*/  @!P2 BRA `(.L_x_3115) ;  /* 0x0000003c00a0a947 */ /* 0x000fec0003800000 */
[----:B------:R-:W-:Y:S01]  /*55d0*/  R2UR UR4, R16 ;  /* 0x00000000100472ca */ /* 0x000fe200000e0000 */
[----:B------:R-:W-:Y:S01]  /*55e0*/  VIADD R11, R120, 0xfffffffe ;  /* 0xfffffffe780b7836 */ /* 0x000fe20000000000 */
[----:B------:R-:W-:Y:S01]  /*55f0*/  CS2R R118, SRZ ;  /* 0x0000000000767805 */ /* 0x000fe2000001ff00 */
[----:B------:R-:W-:Y:S01]  /*5600*/  IMAD.MOV.U32 R10, RZ, RZ, R3 ;  /* 0x000000ffff0a7224 */ /* 0x000fe200078e0003 */
[----:B------:R-:W-:Y:S01]  /*5610*/  CS2R R114, SRZ ;  /* 0x0000000000727805 */ /* 0x000fe2000001ff00 */
[----:B------:R-:W-:Y:S01]  /*5620*/  IMAD.MOV.U32 R15, RZ, RZ, R4 ;  /* 0x000000ffff0f7224 */ /* 0x000fe200078e0004 */
[----:B------:R-:W-:Y:S01]  /*5630*/  CS2R R110, SRZ ;  /* 0x00000000006e7805 */ /* 0x000fe2000001ff00 */
[----:B------:R-:W-:Y:S01]  /*5640*/  IMAD.MOV.U32 R13, RZ, RZ, R17 ;  /* 0x000000ffff0d7224 */ /* 0x000fe200078e0011 */
[----:B------:R-:W-:Y:S01]  /*5650*/  CS2R R106, SRZ ;  /* 0x00000000006a7805 */ /* 0x000fe2000001ff00 */
[----:B------:R-:W-:Y:S01]  /*5660*/  IMAD.MOV.U32 R2, RZ, RZ, 0x3f800000 ;  /* 0x3f800000ff027424 */ /* 0x000fe200078e00ff */
        /* <DEDUP_REMOVED lines=44> */
.L_x_3124:
        /* <DEDUP_REMOVED lines=8> */
.L_x_3116:
[----:B------:R-:W0:Y:S01]  /*59b0*/  S2UR UR7, SR_CgaCtaId ;  /* 0x00000000000779c3 */ /* 0x000e220000008800 */
[----:B------:R-:W-:Y:S01]  /*59c0*/  UMOV UR6, 0x400 ;  /* 0x0000040000067882 */ /* 0x000fe20000000000 */
[----:B------:R-:W-:Y:S01]  /*59d0*/  IMAD.U32 R12, RZ, RZ, UR5 ;  /* 0x00000005ff0c7e24 */ /* 0x000fe2000f8e00ff */
[----:B------:R-:W-:Y:S01]  /*59e0*/  SHF.L.U32 R3, R17, 0x1f, RZ ;  /* 0x0000001f11037819 */ /* 0x000fe200000006ff */
[----:B0-----:R-:W-:-:S06]  /*59f0*/  ULEA UR6, UR7, UR6, 0x18 ;  /* 0x0000000607067291 */ /* 0x001fcc000f8ec03f */
[----:B------:R-:W-:-:S04]  /*5a00*/  IMAD.U32 R5, RZ, RZ, UR6 ;  /* 0x00000006ff057e24 */ /* 0x000fc8000f8e00ff */
[----:B------:R-:W-:-:S04]  /*5a10*/  IMAD R12, R12, 0x8, R5 ;  /* 0x000000080c0c7824 */ /* 0x000fc800078e0205 */
[----:B------:R0:W1:Y:S01]  /*5a20*/  SYNCS.PHASECHK.TRANS64.TRYWAIT P2, [R12+URZ+0x36830], R3 ;  /* 0x036830030c0075a7 */ /* 0x000062000804017f */
[----:B------:R-:W-:Y:S05]  /*5a30*/  @!P0 BRA `(.L_x_3117) ;  /* 0x0000000000048947 */ /* 0x000fea0003800000 */
[----:B------:R-:W-:Y:S01]  /*5a40*/  BPT.TRAP 0x1 ;  /* 0x000000040000795c */ /* 0x000fe20000300000 */
.L_x_3117:
[----:B------:R-:W-:Y:S01]  /*5a50*/  IMAD R0, R16, 0xa80, R9 ;  /* 0x00000a8010007824 */ /* 0x000fe200078e0209 */
[----:B-1----:R-:W-:Y:S06]  /*5a60*/  @P2 BRA `(.L_x_3118) ;  /* 0x0000000000082947 */ /* 0x002fec0003800000 */
[----:B------:R-:W1:Y:S02]  /*5a70*/  SYNCS.PHASECHK.TRANS64.TRYWAIT P2, [R12+URZ+0x36830], R3 ;  /* 0x036830030c0075a7 */ /* 0x000e64000804017f */
[----:B-1----:R-:W-:Y:S05]  /*5a80*/  @!P2 BRA `(.L_x_3119) ;  /* 0x000000bc0084a947 */ /* 0x002fea0003800000 */
.L_x_3118:
        /* <DEDUP_REMOVED lines=13> */
[----:B------:R-:W-:Y:S01]  /*5b60*/  UMOV UR10, UR6 ;  /* 0x00000006000a7c82 */ /* 0x000fe20008000000 */
[----:B------:R-:W-:Y:S01]  /*5b70*/  UIADD3 UR5, UR6, 0x80, URZ ;  /* 0x0000008006057890 */ /* 0x000fe2000fffe03f */
[----:B------:R-:W-:Y:S01]  /*5b80*/  HGMMA.64x16x16.F32 R168, gdesc[UR8], RZ, !UPT, gsb0 ;  /* 0x0020000008a879f0 */ /* 0x000fe2000c0008ff */
[----:B------:R-:W-:Y:S01]  /*5b90*/  UMOV UR11, 0x40000040 ;  /* 0x40000040000b7882 */ /* 0x000fe20000000000 */
[----:B------:R-:W-:Y:S01]  /*5ba0*/  UIADD3 UR7, UR6, 0x100, URZ ;  /* 0x0000010006077890 */ /* 0x000fe2000fffe03f */
[-C--:B------:R-:W-:Y:S01]  /*5bb0*/  FMUL.FTZ R24, R24, R8.reuse ;  /* 0x0000000818187220 */ /* 0x080fe20000410000 */
[----:B------:R-:W-:Y:S01]  /*5bc0*/  UIADD3 UR14, UR6, 0x2, URZ ;  /* 0x00000002060e7890 */ /* 0x000fe2000fffe03f */
[-C--:B------:R-:W-:Y:S01]  /*5bd0*/  FMUL.FTZ R25, R25, R8.reuse ;  /* 0x0000000819197220 */ /* 0x080fe20000410000 */
[----:B------:R-:W-:Y:S01]  /*5be0*/  UMOV UR10, UR5 ;  /* 0x00000005000a7c82 */ /* 0x000fe20008000000 */
        /* <DEDUP_REMOVED lines=117> */
[----:B------:R-:W-:Y:S01]  /*6340*/  FMUL.FTZ R119, R119, R2 ;  /* 0x0000000277777220 */ /* 0x000fe20000410000 */
[----:B------:R-:W-:-:S02]  /*6350*/  WARPGROUP.DEPBAR.LE gsb0, 0x0 ;  /* 0x00008000000079c5 */ /* 0x000fc40000010000 */
        /* <DEDUP_REMOVED lines=427> */
[----:B------:R-:W-:Y:S02]  /*7e10*/  UIADD3 UR5, UR6, 0x986, URZ ;  /* 0x0000098606057890 */ /* 0x000fe4000fffe03f */
[----:B------:R-:W-:Y:S01]  /*7e20*/  UIADD3 UR6, UR6, 0xa06, URZ ;  /* 0x00000a0606067890 */ /* 0x000fe2000fffe03f */
[----:B------:R-:W-:Y:S02]  /*7e30*/  WARPGROUP.DEPBAR.LE gsb0, 0x0 ;  /* 0x00008000000079c5 */ /* 0x000fe40000010000 */
[----:B------:R-:W-:-:S06]  /*7e40*/  WARPGROUP.ARRIVE ;  /* 0x00000000000079c5 */ /* 0x000fcc0000000000 */
[----:B------:R-:W-:Y:S01]  /*7e50*/  HGMMA.64x16x16.F32 R144, gdesc[UR52], R144, gsb0 ;  /* 0x00200000349079f0 */ /* 0x000fe20008000890 */
[----:B------:R-:W-:Y:S01]  /*7e60*/  UMOV UR54, UR7 ;  /* 0x0000000700367c82 */ /* 0x000fe20008000000 */
[----:B------:R-:W-:Y:S01]  /*7e70*/  UMOV UR55, 0x40000040 ;  /* 0x4000004000377882 */ /* 0x000fe20000000000 */
        /* <DEDUP_REMOVED lines=16> */
.L_x_3120:
[----:B------:R-:W-:Y:S01]  /*7f80*/  IMAD.U32 R2, RZ, RZ, UR4 ;  /* 0x00000004ff027e24 */ /* 0x000fe2000f8e00ff */
[----:B------:R-:W-:-:S03]  /*7f90*/  SHF.L.U32 R0, R13, 0x1f, RZ ;  /* 0x0000001f0d007819 */ /* 0x000fc600000006ff */
[----:B------:R-:W-:-:S04]  /*7fa0*/  IMAD R13, R2, 0x8, R5 ;  /* 0x00000008020d7824 */ /* 0x000fc800078e0205 */
[----:B------:R2:W3:Y:S01]  /*7fb0*/  SYNCS.PHASECHK.TRANS64.TRYWAIT P2, [R13+URZ+0x36850], R0 ;  /* 0x036850000d0075a7 */ /* 0x0004e2000804017f */
[----:B------:R-:W-:Y:S05]  /*7fc0*/  @!P0 BRA `(.L_x_3121) ;  /* 0x0000000000048947 */ /* 0x000fea0003800000 */
[----:B------:R-:W-:Y:S01]  /*7fd0*/  BPT.TRAP 0x1 ;  /* 0x000000040000795c */ /* 0x000fe20000300000 */
.L_x_3121:
[----:B---3--:R-:W-:Y:S05]  /*7fe0*/  @P2 BRA `(.L_x_3122) ;  /* 0x0000000000082947 */ /* 0x008fea0003800000 */
[----:B------:R-:W3:Y:S02]  /*7ff0*/  SYNCS.PHASECHK.TRANS64.TRYWAIT P2, [R13+URZ+0x36850], R0 ;  /* 0x036850000d0075a7 */ /* 0x000ee4000804017f */
[----:B---3--:R-:W-:Y:S05]  /*8000*/  @!P2 BRA `(.L_x_3123) ;  /* 0x000000980038a947 */ /* 0x008fea0003800000 */
.L_x_3122:
[----:B------:R-:W-:Y:S01]  /*8010*/  R2UR UR5, R5 ;  /* 0x00000000050572ca */ /* 0x000fe200000e0000 */
[----:B------:R-:W-:Y:S01]  /*8020*/  WARPGROUP.ARRIVE ;  /* 0x00000000000079c5 */ /* 0x000fe20000000000 */
[----:B------:R-:W-:Y:S01]  /*8030*/  UMOV UR7, 0x40000040 ;  /* 0x4000004000077882 */ /* 0x000fe20000000000 */
[----:B--23--:R-:W-:Y:S01]  /*8040*/  FMNMX.FTZ R0, R168, R15, !PT ;  /* 0x0000000fa8007209 */ /* 0x00cfe20007810000 */
[----:B01----:R-:W-:Y:S01]  /*8050*/  @!P1 VIADD R12, R12, 0x36840 ;  /* 0x000368400c0c9836 */ /* 0x003fe20000000000 */
[C---:B------:R-:W-:Y:S01]  /*8060*/  ISETP.GT.AND P2, PT, R11.reuse, RZ, PT ;  /* 0x000000ff0b00720c */ /* 0x040fe20003f44270 */
[----:B------:R-:W-:Y:S01]  /*8070*/  VIADD R11, R11, 0xffffffff ;  /* 0xffffffff0b0b7836 */ /* 0x000fe20000000000 */
[----:B------:R-:W-:-:S04]  /*8080*/  FMNMX.FTZ R3, R169, R0, !PT ;  /* 0x00000000a9037209 */ /* 0x000fc80007810000 */
        /* <DEDUP_REMOVED lines=10> */
[----:B------:R-:W-:-:S04]  /*8130*/  FMNMX.FTZ R3, R165, R0, !PT ;  /* 0x00000000a5037209 */ /* 0x000fc80007810000 */
        /* <DEDUP_REMOVED lines=24> */
[----:B------:R-:W0:Y:S03]  /*82c0*/  LDC R0, c[0x0][0x988] ;  /* 0x00026200ff007b82 */ /* 0x000e260000000800 */
[----:B------:R-:W1:Y:S02]  /*82d0*/  SHFL.BFLY PT, R3, R2, 0x2, 0x1f ;  /* 0x0c401f0002037f89 */ /* 0x000e6400000e0000 */
[----:B-1----:R-:W-:Y:S02]  /*82e0*/  FMNMX.FTZ R3, R2, R3, !PT ;  /* 0x0000000302037209 */ /* 0x002fe40007810000 */
[----:B------:R-:W-:-:S03]  /*82f0*/  FMNMX.FTZ R2, R170, R10, !PT ;  /* 0x0000000aaa027209 */ /* 0x000fc60007810000 */
[----:B------:R-:W1:Y:S02]  /*8300*/  SHFL.BFLY PT, R4, R3, 0x1, 0x1f ;  /* 0x0c201f0003047f89 */ /* 0x000e6400000e0000 */
[----:B-1----:R-:W-:Y:S02]  /*8310*/  FMNMX.FTZ R4, R3, R4, !PT ;  /* 0x0000000403047209 */ /* 0x002fe40007810000 */
[----:B------:R-:W-:-:S03]  /*8320*/  FMNMX.FTZ R3, R171, R2, !PT ;  /* 0x00000002ab037209 */ /* 0x000fc60007810000 */
[----:B------:R-:W-:Y:S01]  /*8330*/  FADD.FTZ R15, -R4, R15 ;  /* 0x0000000f040f7221 */ /* 0x000fe20000010100 */
[----:B------:R-:W-:-:S03]  /*8340*/  FMNMX.FTZ R2, R174, R3, !PT ;  /* 0x00000003ae027209 */ /* 0x000fc60007810000 */
[----:B0-----:R-:W-:Y:S01]  /*8350*/  FMUL.FTZ R8, R15, R0 ;  /* 0x000000000f087220 */ /* 0x001fe20000410000 */
        /* <DEDUP_REMOVED lines=34> */
[----:B0-----:R-:W-:Y:S01]  /*8580*/  FMNMX.FTZ R3, R20, R3, !PT ;  /* 0x0000000314037209 */ /* 0x001fe20007810000 */
        /* <DEDUP_REMOVED lines=18> */
[----:B------:R-:W-:Y:S01]  /*86b0*/  UIADD3 UR4, UR4, 0x300, URZ ;  /* 0x0000030004047890 */ /* 0x000fe2000fffe03f */
[-CC-:B------:R-:W-:Y:S01]  /*86c0*/  FFMA.FTZ R157, R145, R0.reuse, -R189.reuse ;  /* 0x00000000919d7223 */ /* 0x180fe200000108bd */
[-CC-:B------:R-:W-:Y:S01]  /*86d0*/  FFMA.FTZ R145, R149, R0.reuse, -R189.reuse ;  /* 0x0000000095917223 */ /* 0x180fe200000108bd */
[----:B------:R-:W-:Y:S01]  /*86e0*/  FADD.FTZ R149, -R3, R10 ;  /* 0x0000000a03957221 */ /* 0x000fe20000010100 */
[-CC-:B------:R-:W-:Y:S01]  /*86f0*/  FFMA.FTZ R15, R168, R0.reuse, -R189.reuse ;  /* 0x00000000a80f7223 */ /* 0x180fe200000108bd */
[-CC-:B------:R-:W-:Y:S01]  /*8700*/  FFMA.FTZ R200, R169, R0.reuse, -R189.reuse ;  /* 0x00000000a9c87223 */ /* 0x180fe200000108bd */
[-CC-:B------:R-:W-:Y:S01]  /*8710*/  FFMA.FTZ R202, R172, R0.reuse, -R189.reuse ;  /* 0x00000000acca7223 */ /* 0x180fe200000108bd */
[-C--:B------:R-:W-:Y:S01]  /*8720*/  FMUL.FTZ R2, R149, R0.reuse ;  /* 0x0000000095027220 */ /* 0x080fe20000410000 */
[-C--:B------:R-:W-:Y:S01]  /*8730*/  FMUL.FTZ R149, R3, R0.reuse ;  /* 0x0000000003957220 */ /* 0x080fe20000410000 */
[-CC-:B------:R-:W-:Y:S01]  /*8740*/  FFMA.FTZ R169, R173, R0.reuse, -R189.reuse ;  /* 0x00000000ada97223 */ /* 0x180fe200000108bd */
[----:B------:R-:W0:Y:S01]  /*8750*/  MUFU.EX2 R15, R15 ;  /* 0x0000000f000f7308 */ /* 0x000e220000000800 */
        /* <DEDUP_REMOVED lines=8> */
[-C--:B------:R-:W-:Y:S01]  /*87e0*/  FFMA.FTZ R124, R124, R0.reuse, -R189 ;  /* 0x000000007c7c7223 */ /* 0x080fe200000108bd */
[-C--:B------:R-:W-:Y:S01]  /*87f0*/  FFMA.FTZ R197, R162, R0.reuse, -R149 ;  /* 0x00000000a2c57223 */ /* 0x080fe20000010895 */
[----:B------:R-:W-:Y:S01]  /*8800*/  @!P1 PRMT R144, RZ, 0x654, R12 ;  /* 0x00000654ff909816 */ /* 0x000fe2000000000c */
[-CC-:B------:R-:W-:Y:S01]  /*8810*/  FFMA.FTZ R173, R161, R0.reuse, -R189.reuse ;  /* 0x00000000a1ad7223 */ /* 0x180fe200000108bd */
[-C--:B------:R-:W-:Y:S01]  /*8820*/  FFMA.FTZ R198, R164, R0.reuse, -R189 ;  /* 0x00000000a4c67223 */ /* 0x080fe200000108bd */
[-C--:B------:R-:W-:Y:S01]  /*8830*/  FFMA.FTZ R199, R166, R0.reuse, -R149 ;  /* 0x00000000a6c77223 */ /* 0x080fe20000010895 */
[-C--:B------:R-:W-:Y:S01]  /*8840*/  FFMA.FTZ R161, R165, R0.reuse, -R189 ;  /* 0x00000000a5a17223 */ /* 0x080fe200000108bd */
[----:B------:R-:W-:Y:S01]  /*8850*/  MUFU.EX2 R2, R2 ;  /* 0x0000000200027308 */ /* 0x000fe20000000800 */
[----:B0-----:R-:W-:Y:S01]  /*8860*/  FFMA.FTZ R7, R8, R7, R15 ;  /* 0x0000000708077223 */ /* 0x001fe2000001000f */
[-C--:B------:R-:W-:Y:S01]  /*8870*/  FFMA.FTZ R192, R152, R0.reuse, -R189 ;  /* 0x0000000098c07223 */ /* 0x080fe200000108bd */
[-C--:B------:R-:W-:Y:S01]  /*8880*/  FFMA.FTZ R193, R154, R0.reuse, -R149 ;  /* 0x000000009ac17223 */ /* 0x080fe20000010895 */
[-C--:B------:R-:W-:Y:S01]  /*8890*/  FFMA.FTZ R194, R156, R0.reuse, -R189 ;  /* 0x000000009cc27223 */ /* 0x080fe200000108bd */
        /* <DEDUP_REMOVED lines=20> */
[----:B------:R-:W-:-:S07]  /*89e0*/  FFMA.FTZ R127, R127, R0, -R149 ;  /* 0x000000007f7f7223 */ /* 0x000fce0000010895 */
[----:B------:R-:W-:Y:S08]  /*89f0*/  MUFU.EX2 R203, R203 ;  /* 0x000000cb00cb7308 */ /* 0x000ff00000000800 */
[----:B------:R-:W-:Y:S08]  /*8a00*/  MUFU.EX2 R169, R169 ;  /* 0x000000a900a97308 */ /* 0x000ff00000000800 */
[----:B------:R-:W-:Y:S08]  /*8a10*/  MUFU.EX2 R120, R120 ;  /* 0x0000007800787308 */ /* 0x000ff00000000800 */
[----:B------:R0:W-:Y:S08]  /*8a20*/  MUFU.EX2 R20, R124 ;  /* 0x0000007c00147308 */ /* 0x0001f00000000800 */
[----:B------:R-:W-:Y:S01]  /*8a30*/  MUFU.EX2 R196, R196 ;  /* 0x000000c400c47308 */ /* 0x000fe20000000800 */
[----:B0-----:R-:W-:-:S07]  /*8a40*/  FFMA.FTZ R124, R163, R0, -R149 ;  /* 0x00000000a37c7223 */ /* 0x001fce0000010895 */
        /* <DEDUP_REMOVED lines=16> */
[-C--:B------:R-:W-:Y:S01]  /*8b50*/  FFMA.FTZ R187, R142, R0.reuse, -R149 ;  /* 0x000000008ebb7223 */ /* 0x080fe20000010895 */
[-C--:B------:R-:W-:Y:S01]  /*8b60*/  FFMA.FTZ R184, R136, R0.reuse, -R189 ;  /* 0x0000000088b87223 */ /* 0x080fe200000108bd */
[-C--:B------:R-:W-:Y:S01]  /*8b70*/  FFMA.FTZ R136, R159, R0.reuse, -R149 ;  /* 0x000000009f887223 */ /* 0x080fe20000010895 */
[-C--:B------:R-:W-:Y:S01]  /*8b80*/  FFMA.FTZ R186, R140, R0.reuse, -R189 ;  /* 0x000000008cba7223 */ /* 0x080fe200000108bd */
[----:B------:R-:W-:Y:S01]  /*8b90*/  HGMMA.64x192x16.F32 R24, R180, gdesc[UR4].tnspB, R24, gsb0 ;  /* 0x42e00004b4187df0 */ /* 0x000fe20008000818 */
[----:B------:R-:W-:Y:S01]  /*8ba0*/  UMOV UR6, UR4 ;  /* 0x0000000400067c82 */ /* 0x000fe20008000000 */
[----:B------:R-:W-:Y:S01]  /*8bb0*/  UMOV UR7, 0x40000040 ;  /* 0x4000004000077882 */ /* 0x000fe20000000000 */
[----:B------:R-:W-:Y:S01]  /*8bc0*/  FFMA.FTZ R140, R147, R0, -R149 ;  /* 0x00000000938c7223 */ /* 0x000fe20000010895 */
[----:B------:R-:W-:Y:S01]  /*8bd0*/  MUFU.EX2 R136, R136 ;  /* 0x0000008800887308 */ /* 0x000fe20000000800 */
[----:B------:R-:W-:-:S07]  /*8be0*/  R2UR UR4, R16 ;  /* 0x00000000100472ca */ /* 0x000fce00000e0000 */
        /* <DEDUP_REMOVED lines=16> */
[----:B------:R-:W-:Y:S08]  /*8cf0*/  MUFU.EX2 R133, R133 ;  /* 0x0000008500857308 */ /* 0x000ff00000000800 */
[----:B------:R-:W1:Y:S08]  /*8d00*/  MUFU.EX2 R135, R135 ;  /* 0x0000008700877308 */ /* 0x000e700000000800 */
[----:B------:R-:W-:Y:S08]  /*8d10*/  MUFU.EX2 R14, R14 ;  /* 0x0000000e000e7308 */ /* 0x000ff00000000800 */
[----:B------:R-:W2:Y:S08]  /*8d20*/  MUFU.EX2 R121, R121 ;  /* 0x0000007900797308 */ /* 0x000eb00000000800 */
[----:B------:R-:W-:Y:S08]  /*8d30*/  MUFU.EX2 R123, R123 ;  /* 0x0000007b007b7308 */ /* 0x000ff00000000800 */
[----:B------:R-:W-:Y:S08]  /*8d40*/  MUFU.EX2 R126, R126 ;  /* 0x0000007e007e7308 */ /* 0x000ff00000000800 */
[----:B------:R-:W3:Y:S08]  /*8d50*/  MUFU.EX2 R125, R125 ;  /* 0x0000007d007d7308 */ /* 0x000ef00000000800 */
[----:B------:R-:W4:Y:S01]  /*8d60*/  MUFU.EX2 R127, R127 ;  /* 0x0000007f007f7308 */ /* 0x000f220000000800 */
[----:B------:R-:W-:-:S02]  /*8d70*/  WARPGROUP.DEPBAR.LE gsb0, 0x0 ;  /* 0x00008000000079c5 */ /* 0x000fc40000010000 */
[----:B------:R-:W-:Y:S01]  /*8d80*/  WARPGROUP.ARRIVE ;  /* 0x00000000000079c5 */ /* 0x000fe20000000000 */
[-C--:B------:R-:W-:Y:S01]  /*8d90*/  FFMA.FTZ R180, R128, R0.reuse, -R189 ;  /* 0x0000000080b47223 */ /* 0x080fe200000108bd */
[-C--:B------:R-:W-:Y:S01]  /*8da0*/  FFMA.FTZ R128, R167, R0.reuse, -R149 ;  /* 0x00000000a7807223 */ /* 0x080fe20000010895 */
[-C--:B------:R-:W-:Y:S01]  /*8db0*/  FFMA.FTZ R182, R132, R0.reuse, -R189 ;  /* 0x0000000084b67223 */ /* 0x080fe200000108bd */
[-CC-:B------:R-:W-:Y:S01]  /*8dc0*/  FFMA.FTZ R132, R155, R0.reuse, -R149.reuse ;  /* 0x000000009b847223 */ /* 0x180fe20000010895 */
[----:B------:R-:W-:Y:S01]  /*8dd0*/  FFMA.FTZ R189, R146, R0, -R149 ;  /* 0x0000000092bd7223 */ /* 0x000fe20000010895 */
[----:B------:R-:W-:Y:S01]  /*8de0*/  HGMMA.64x192x16.F32 R24, R176, gdesc[UR4].tnspB, R24, gsb0 ;  /* 0x42e00004b0187df0 */ /* 0x000fe20008000818 */
[----:B------:R-:W-:Y:S01]  /*8df0*/  MUFU.EX2 R180, R180 ;  /* 0x000000b400b47308 */ /* 0x000fe20000000800 */
[----:B0-----:R-:W-:Y:S02]  /*8e00*/  F2FP.F16.F32.PACK_AB R181, R131, R130 ;  /* 0x0000008283b5723e */ /* 0x001fe400000000ff */
[----:B-1----:R-:W-:-:S05]  /*8e10*/  F2FP.F16.F32.PACK_AB R183, R135, R134 ;  /* 0x0000008687b7723e */ /* 0x002fca00000000ff */
[----:B------:R-:W0:Y:S08]  /*8e20*/  MUFU.EX2 R128, R128 ;  /* 0x0000008000807308 */ /* 0x000e300000000800 */
[----:B------:R-:W1:Y:S08]  /*8e30*/  MUFU.EX2 R132, R132 ;  /* 0x0000008400847308 */ /* 0x000e700000000800 */
[----:B------:R-:W5:Y:S08]  /*8e40*/  MUFU.EX2 R189, R189 ;  /* 0x000000bd00bd7308 */ /* 0x000f700000000800 */
[----:B------:R-:W-:Y:S01]  /*8e50*/  MUFU.EX2 R182, R182 ;  /* 0x000000b600b67308 */ /* 0x000fe20000000800 */
[----:B------:R-:W-:-:S02]  /*8e60*/  WARPGROUP.DEPBAR.LE gsb0, 0x0 ;  /* 0x00008000000079c5 */ /* 0x000fc40000010000 */
[----:B------:R0:W-:Y:S01]  /*8e70*/  @!P1 SYNCS.ARRIVE.TRANS64.RED.A1T0 RZ, [R144+URZ], RZ ;  /* 0x000000ff90ff99a7 */ /* 0x0001e2000810043f */
[----:B--2---:R-:W-:Y:S02]  /*8e80*/  F2FP.F16.F32.PACK_AB R176, R121, R14 ;  /* 0x0000000e79b0723e */ /* 0x004fe400000000ff */
[----:B---3--:R-:W-:Y:S02]  /*8e90*/  F2FP.F16.F32.PACK_AB R178, R125, R20 ;  /* 0x000000147db2723e */ /* 0x008fe400000000ff */
[----:B----4-:R-:W-:Y:S02]  /*8ea0*/  F2FP.F16.F32.PACK_AB R179, R127, R126 ;  /* 0x0000007e7fb3723e */ /* 0x010fe400000000ff */
[----:B0-----:R-:W-:Y:S01]  /*8eb0*/  @!P1 IADD3 R144, R13, 0x36860, RZ ;  /* 0x000368600d909810 */ /* 0x001fe20007ffe0ff */
[----:B------:R-:W-:Y:S01]  /*8ec0*/  FADD.FTZ R13, R200, R7 ;  /* 0x00000007c80d7221 */ /* 0x000fe20000010000 */
[----:B------:R-:W-:Y:S01]  /*8ed0*/  FFMA.FTZ R7, R2, R6, R201 ;  /* 0x0000000602077223 */ /* 0x000fe200000100c9 */
[----:B------:R-:W-:-:S02]  /*8ee0*/  F2FP.F16.F32.PACK_AB R200, R200, R15 ;  /* 0x0000000fc8c8723e */ /* 0x000fc400000000ff */
[----:B------:R-:W-:Y:S01]  /*8ef0*/  FADD.FTZ R6, R202, R13 ;  /* 0x0000000dca067221 */ /* 0x000fe20000010000 */
[C---:B------:R-:W-:Y:S01]  /*8f00*/  FADD.FTZ R138, R10.reuse, R7 ;  /* 0x000000070a8a7221 */ /* 0x040fe20000010000 */
[----:B------:R-:W-:Y:S02]  /*8f10*/  F2FP.F16.F32.PACK_AB R201, R10, R201 ;  /* 0x000000c90ac9723e */ /* 0x000fe400000000ff */
[----:B------:R-:W-:Y:S01]  /*8f20*/  FADD.FTZ R13, R169, R6 ;  /* 0x00000006a90d7221 */ /* 0x000fe20000010000 */
[----:B------:R-:W-:Y:S01]  /*8f30*/  FADD.FTZ R7, R203, R138 ;  /* 0x0000008acb077221 */ /* 0x000fe20000010000 */
[----:B------:R-:W-:Y:S01]  /*8f40*/  FFMA.FTZ R6, R139, R0, -R149 ;  /* 0x000000008b067223 */ /* 0x000fe20000010895 */
[----:B------:R-:W-:Y:S01]  /*8f50*/  F2FP.F16.F32.PACK_AB R203, R120, R203 ;  /* 0x000000cb78cb723e */ /* 0x000fe200000000ff */
[----:B------:R-:W-:Y:S01]  /*8f60*/  FADD.FTZ R142, R196, R13 ;  /* 0x0000000dc48e7221 */ /* 0x000fe20000010000 */
[----:B------:R-:W-:Y:S01]  /*8f70*/  FADD.FTZ R138, R120, R7 ;  /* 0x00000007788a7221 */ /* 0x000fe20000010000 */
[----:B------:R-:W-:-:S02]  /*8f80*/  @!P1 PRMT R144, RZ, 0x654, R144 ;  /* 0x00000654ff909816 */ /* 0x000fc40000000090 */
[----:B------:R-:W-:Y:S01]  /*8f90*/  FADD.FTZ R13, R173, R142 ;  /* 0x0000008ead0d7221 */ /* 0x000fe20000010000 */
[----:B------:R-:W-:Y:S01]  /*8fa0*/  FADD.FTZ R7, R197, R138 ;  /* 0x0000008ac5077221 */ /* 0x000fe20000010000 */
[----:B------:R-:W0:Y:S01]  /*8fb0*/  MUFU.EX2 R6, R6 ;  /* 0x0000000600067308 */ /* 0x000e220000000800 */
[----:B------:R-:W-:Y:S01]  /*8fc0*/  F2FP.F16.F32.PACK_AB R197, R124, R197 ;  /* 0x000000c57cc5723e */ /* 0x000fe200000000ff */
[----:B------:R-:W-:Y:S01]  /*8fd0*/  FADD.FTZ R142, R198, R13 ;  /* 0x0000000dc68e7221 */ /* 0x000fe20000010000 */
[----:B------:R-:W-:Y:S01]  /*8fe0*/  FADD.FTZ R138, R124, R7 ;  /* 0x000000077c8a7221 */ /* 0x000fe20000010000 */
[----:B------:R-:W-:Y:S01]  /*8ff0*/  FFMA.FTZ R7, R122, R0, -R149 ;  /* 0x000000007a077223 */ /* 0x000fe20000010895 */
[----:B------:R2:W-:Y:S01]  /*9000*/  @!P1 SYNCS.ARRIVE.TRANS64.RED.A1T0 RZ, [R144+URZ], RZ ;  /* 0x000000ff90ff99a7 */ /* 0x0005e2000810043f */
[----:B------:R-:W-:Y:S01]  /*9010*/  FADD.FTZ R139, R161, R142 ;  /* 0x0000008ea18b7221 */ /* 0x000fe20000010000 */
[----:B------:R-:W-:Y:S01]  /*9020*/  FADD.FTZ R13, R199, R138 ;  /* 0x0000008ac70d7221 */ /* 0x000fe20000010000 */
[----:B------:R-:W3:Y:S01]  /*9030*/  MUFU.EX2 R122, R143 ;  /* 0x0000008f007a7308 */ /* 0x000ee20000000800 */
[----:B------:R-:W-:Y:S01]  /*9040*/  F2FP.F16.F32.PACK_AB R202, R169, R202 ;  /* 0x000000caa9ca723e */ /* 0x000fe200000000ff */
[----:B------:R-:W-:Y:S01]  /*9050*/  FADD.FTZ R142, R192, R139 ;  /* 0x0000008bc08e7221 */ /* 0x000fe20000010000 */
[----:B------:R-:W-:Y:S01]  /*9060*/  FADD.FTZ R138, R128, R13 ;  /* 0x0000000d808a7221 */ /* 0x000fe20000010000 */
[----:B------:R-:W-:-:S02]  /*9070*/  F2FP.F16.F32.PACK_AB R196, R173, R196 ;  /* 0x000000c4adc4723e */ /* 0x000fc400000000ff */
[----:B------:R-:W-:Y:S01]  /*9080*/  FADD.FTZ R139, R21, R142 ;  /* 0x0000008e158b7221 */ /* 0x000fe20000010000 */
[----:B------:R-:W-:Y:S01]  /*9090*/  FADD.FTZ R13, R193, R138 ;  /* 0x0000008ac10d7221 */ /* 0x000fe20000010000 */
[----:B------:R4:W2:Y:S01]  /*90a0*/  MUFU.EX2 R124, R7 ;  /* 0x00000007007c7308 */ /* 0x0008a20000000800 */
[----:B------:R-:W-:Y:S01]  /*90b0*/  F2FP.F16.F32.PACK_AB R198, R161, R198 ;  /* 0x000000c6a1c6723e */ /* 0x000fe200000000ff */
[----:B------:R-:W-:Y:S01]  /*90c0*/  FADD.FTZ R142, R194, R139 ;  /* 0x0000008bc28e7221 */ /* 0x000fe20000010000 */
[----:B-1----:R-:W-:Y:S01]  /*90d0*/  FADD.FTZ R138, R132, R13 ;  /* 0x0000000d848a7221 */ /* 0x002fe20000010000 */
[----:B------:R-:W-:Y:S02]  /*90e0*/  F2FP.F16.F32.PACK_AB R199, R128, R199 ;  /* 0x000000c780c7723e */ /* 0x000fe400000000ff */
[----:B------:R-:W-:Y:S01]  /*90f0*/  FADD.FTZ R15, R153, R142 ;  /* 0x0000008e990f7221 */ /* 0x000fe20000010000 */
[----:B------:R-:W-:Y:S01]  /*9100*/  FADD.FTZ R13, R195, R138 ;  /* 0x0000008ac30d7221 */ /* 0x000fe20000010000 */
[----:B------:R-:W-:-:S02]  /*9110*/  F2FP.F16.F32.PACK_AB R192, R21, R192 ;  /* 0x000000c015c0723e */ /* 0x000fc400000000ff */
[----:B------:R-:W-:Y:S01]  /*9120*/  FADD.FTZ R142, R188, R15 ;  /* 0x0000000fbc8e7221 */ /* 0x000fe20000010000 */
[----:B------:R-:W-:Y:S01]  /*9130*/  FADD.FTZ R138, R136, R13 ;  /* 0x0000000d888a7221 */ /* 0x000fe20000010000 */
[----:B------:R-:W-:Y:S02]  /*9140*/  F2FP.F16.F32.PACK_AB R193, R132, R193 ;  /* 0x000000c184c1723e */ /* 0x000fe400000000ff */
[----:B------:R-:W-:Y:S01]  /*9150*/  FADD.FTZ R15, R157, R142 ;  /* 0x0000008e9d0f7221 */ /* 0x000fe20000010000 */
[----:B-----5:R-:W-:Y:S01]  /*9160*/  FADD.FTZ R13, R189, R138 ;  /* 0x0000008abd0d7221 */ /* 0x020fe20000010000 */
        /* <DEDUP_REMOVED lines=8> */
[----:B------:R-:W-:Y:S01]  /*91f0*/  FADD.FTZ R10, R12, R13 ;  /* 0x0000000d0c0a7221 */ /* 0x000fe20000010000 */
[----:B------:R-:W-:Y:S02]  /*9200*/  F2FP.F16.F32.PACK_AB R189, R140, R189 ;  /* 0x000000bd8cbd723e */ /* 0x000fe400000000ff */
[----:B------:R-:W-:Y:S01]  /*9210*/  FADD.FTZ R15, R137, R120 ;  /* 0x00000078890f7221 */ /* 0x000fe20000010000 */
[----:B------:R-:W-:Y:S01]  /*9220*/  FADD.FTZ R13, R185, R10 ;  /* 0x0000000ab90d7221 */ /* 0x000fe20000010000 */
[----:B0-----:R-:W-:-:S02]  /*9230*/  F2FP.F16.F32.PACK_AB R185, R6, R185 ;  /* 0x000000b906b9723e */ /* 0x001fc400000000ff */
[----:B------:R-:W-:Y:S01]  /*9240*/  FADD.FTZ R120, R186, R15 ;  /* 0x0000000fba787221 */ /* 0x000fe20000010000 */
[----:B------:R-:W-:Y:S01]  /*9250*/  FADD.FTZ R10, R6, R13 ;  /* 0x0000000d060a7221 */ /* 0x000fe20000010000 */
[----:B------:R-:W-:Y:S02]  /*9260*/  F2FP.F16.F32.PACK_AB R190, R145, R190 ;  /* 0x000000be91be723e */ /* 0x000fe400000000ff */
[----:B------:R-:W-:Y:S01]  /*9270*/  FADD.FTZ R15, R141, R120 ;  /* 0x000000788d0f7221 */ /* 0x000fe20000010000 */
[----:B------:R-:W-:Y:S01]  /*9280*/  FADD.FTZ R13, R187, R10 ;  /* 0x0000000abb0d7221 */ /* 0x000fe20000010000 */
[----:B------:R-:W-:Y:S02]  /*9290*/  F2FP.F16.F32.PACK_AB R191, R12, R191 ;  /* 0x000000bf0cbf723e */ /* 0x000fe400000000ff */
[----:B------:R-:W-:Y:S01]  /*92a0*/  FADD.FTZ R10, R180, R15 ;  /* 0x0000000fb40a7221 */ /* 0x000fe20000010000 */
[----:B---3--:R-:W-:Y:S01]  /*92b0*/  FADD.FTZ R13, R122, R13 ;  /* 0x0000000d7a0d7221 */ /* 0x008fe20000010000 */
[----:B------:R-:W-:Y:S01]  /*92c0*/  F2FP.F16.F32.PACK_AB R184, R137, R184 ;  /* 0x000000b889b8723e */ /* 0x000fe200000000ff */
[----:B------:R-:W-:-:S02]  /*92d0*/  IMAD.MOV.U32 R15, RZ, RZ, R4 ;  /* 0x000000ffff0f7224 */ /* 0x000fc400078e0004 */
[----:B----4-:R-:W-:Y:S01]  /*92e0*/  FADD.FTZ R7, R129, R10 ;  /* 0x0000000a81077221 */ /* 0x010fe20000010000 */
[----:B------:R-:W-:Y:S01]  /*92f0*/  FADD.FTZ R13, R130, R13 ;  /* 0x0000000d820d7221 */ /* 0x000fe20000010000 */
[----:B------:R-:W-:Y:S01]  /*9300*/  F2FP.F16.F32.PACK_AB R186, R141, R186 ;  /* 0x000000ba8dba723e */ /* 0x000fe200000000ff */
[----:B------:R-:W-:Y:S02]  /*9310*/  IMAD.MOV.U32 R10, RZ, RZ, R3 ;  /* 0x000000ffff0a7224 */ /* 0x000fe400078e0003 */
[----:B------:R-:W-:Y:S01]  /*9320*/  FADD.FTZ R6, R182, R7 ;  /* 0x00000007b6067221 */ /* 0x000fe20000010000 */
[----:B------:R-:W-:Y:S01]  /*9330*/  FADD.FTZ R13, R131, R13 ;  /* 0x0000000d830d7221 */ /* 0x000fe20000010000 */
        /* <DEDUP_REMOVED lines=8> */
[----:B--2---:R-:W-:Y:S01]  /*93c0*/  FADD.FTZ R13, R124, R13 ;  /* 0x0000000d7c0d7221 */ /* 0x004fe20000010000 */
[C---:B------:R-:W-:Y:S02]  /*93d0*/  F2FP.F16.F32.PACK_AB R177, R123.reuse, R124 ;  /* 0x0000007c7bb1723e */ /* 0x040fe400000000ff */
[----:B------:R-:W-:Y:S01]  /*93e0*/  FADD.FTZ R6, R20, R7 ;  /* 0x0000000714067221 */ /* 0x000fe20000010000 */
[----:B------:R-:W-:-:S03]  /*93f0*/  FADD.FTZ R13, R123, R13 ;  /* 0x0000000d7b0d7221 */ /* 0x000fc60000010000 */
[----:B------:R-:W-:Y:S01]  /*9400*/  FADD.FTZ R7, R125, R6 ;  /* 0x000000067d077221 */ /* 0x000fe20000010000 */
[----:B------:R-:W-:-:S04]  /*9410*/  FADD.FTZ R13, R126, R13 ;  /* 0x0000000d7e0d7221 */ /* 0x000fc80000010000 */
[----:B------:R-:W-:Y:S01]  /*9420*/  FADD.FTZ R6, R127, R13 ;  /* 0x0000000d7f067221 */ /* 0x000fe20000010000 */
[----:B------:R-:W-:Y:S01]  /*9430*/  IMAD.MOV.U32 R13, RZ, RZ, R17 ;  /* 0x000000ffff0d7224 */ /* 0x000fe200078e0011 */
[----:B------:R-:W-:Y:S06]  /*9440*/  @P2 BRA `(.L_x_3124) ;  /* 0xffffffc400382947 */ /* 0x000fec000383ffff */
.L_x_3115:
        /* <DEDUP_REMOVED lines=99> */
.L_x_3125:
[----:B------:R-:W-:Y:S01]  /*9a80*/  IMAD R11, R16, 0x8, R5 ;  /* 0x00000008100b7824 */ /* 0x000fe200078e0205 */
[----:B------:R-:W-:-:S04]  /*9a90*/  SHF.L.U32 R2, R17, 0x1f, RZ ;  /* 0x0000001f11027819 */ /* 0x000fc800000006ff */
[----:B------:R0:W1:Y:S01]  /*9aa0*/  SYNCS.PHASECHK.TRANS64.TRYWAIT P2, [R11+URZ+0x36850], R2 ;  /* 0x036850020b0075a7 */ /* 0x000062000804017f */
[----:B------:R-:W-:Y:S05]  /*9ab0*/  @!P0 BRA `(.L_x_3126) ;  /* 0x0000000000048947 */ /* 0x000fea0003800000 */
[----:B------:R-:W-:Y:S01]  /*9ac0*/  BPT.TRAP 0x1 ;  /* 0x000000040000795c */ /* 0x000fe20000300000 */
.L_x_3126:
[----:B-1----:R-:W-:Y:S05]  /*9ad0*/  @P2 BRA `(.L_x_3127) ;  /* 0x0000000000082947 */ /* 0x002fea0003800000 */
[----:B------:R-:W1:Y:S02]  /*9ae0*/  SYNCS.PHASECHK.TRANS64.TRYWAIT P0, [R11+URZ+0x36850], R2 ;  /* 0x036850020b0075a7 */ /* 0x000e64000800017f */
[----:B-1----:R-:W-:Y:S05]  /*9af0*/  @!P0 BRA `(.L_x_3128) ;  /* 0x0000007c00908947 */ /* 0x002fea0003800000 */
.L_x_3127:
        /* <DEDUP_REMOVED lines=11> */
[----:B------:R-:W-:Y:S01]  /*9bb0*/  IMAD.MOV.U32 R20, RZ, RZ, -0x800000 ;  /* 0xff800000ff147424 */ /* 0x000fe200078e00ff */
[----:B------:R-:W-:Y:S01]  /*9bc0*/  @!P1 PRMT R10, RZ, 0x654, R10 ;  /* 0x00000654ff0a9816 */ /* 0x000fe2000000000a */
[----:B------:R-:W-:Y:S01]  /*9bd0*/  VIADD R208, R208, 0x1 ;  /* 0x00000001d0d07836 */ /* 0x000fe20000000000 */
[----:B------:R-:W-:-:S05]  /*9be0*/  LOP3.LUT R5, R5, 0x3800000, RZ, 0xfc, !PT ;  /* 0x0380000005057812 */ /* 0x000fca00078efcff */
[C---:B------:R-:W-:Y:S02]  /*9bf0*/  IMAD R8, R16.reuse, 0xa80, R5 ;  /* 0x00000a8010087824 */ /* 0x040fe400078e0205 */
[----:B------:R-:W1:Y:S01]  /*9c00*/  SHFL.BFLY PT, R5, R6, 0x2, 0x1f ;  /* 0x0c401f0006057f89 */ /* 0x000e6200000e0000 */
[----:B------:R-:W-:Y:S02]  /*9c10*/  VIADD R16, R16, 0x1 ;  /* 0x0000000110107836 */ /* 0x000fe40000000000 */
[C---:B------:R-:W-:Y:S01]  /*9c20*/  R2UR UR6, R8.reuse ;  /* 0x00000000080672ca */ /* 0x040fe200000e0000 */
[----:B------:R-:W-:Y:S02]  /*9c30*/  VIADD R12, R8, 0x80 ;  /* 0x00000080080c7836 */ /* 0x000fe40000000000 */
[----:B------:R-:W-:Y:S01]  /*9c40*/  ISETP.NE.AND P2, PT, R16, 0x2, PT ;  /* 0x000000021000780c */ /* 0x000fe20003f45270 */
[----:B0-----:R-:W-:-:S03]  /*9c50*/  FADD.FTZ R2, R2, R7 ;  /* 0x0000000702027221 */ /* 0x001fc60000010000 */
[----:B------:R-:W-:-:S06]  /*9c60*/  SEL R16, R16, RZ, P2 ;  /* 0x000000ff10107207 */ /* 0x000fcc0001000000 */
[----:B------:R-:W-:Y:S01]  /*9c70*/  HGMMA.64x192x16.F32 R24, R200, gdesc[UR4].tnspB, R24, gsb0 ;  /* 0x42e00004c8187df0 */ /* 0x000fe20008000818 */
[----:B------:R-:W-:Y:S01]  /*9c80*/  R2UR UR6, R12 ;  /* 0x000000000c0672ca */ /* 0x000fe200000e0000 */
[----:B------:R-:W-:Y:S01]  /*9c90*/  VIADD R12, R8, 0x100 ;  /* 0x00000100080c7836 */ /* 0x000fe20000000000 */
[----:B------:R-:W-:Y:S01]  /*9ca0*/  R2UR UR7, R13 ;  /* 0x000000000d0772ca */ /* 0x000fe200000e0000 */
[----:B------:R-:W-:Y:S01]  /*9cb0*/  IMAD.MOV.U32 R13, RZ, RZ, 0x40000040 ;  /* 0x40000040ff0d7424 */ /* 0x000fe200078e00ff */
[----:B------:R-:W-:Y:S02]  /*9cc0*/  WARPGROUP.DEPBAR.LE gsb0, 0x0 ;  /* 0x00008000000079c5 */ /* 0x000fe40000010000 */
[----:B------:R-:W-:-:S13]  /*9cd0*/  WARPGROUP.ARRIVE ;  /* 0x00000000000079c5 */ /* 0x000fda0000000000 */
        /* <DEDUP_REMOVED lines=16> */
[C---:B------:R-:W-:Y:S01]  /*9de0*/  VIADD R12, R8.reuse, 0x280 ;  /* 0x00000280080c7836 */ /* 0x040fe20000000000 */
[----:B------:R-:W-:Y:S01]  /*9df0*/  R2UR UR7, R13 ;  /* 0x000000000d0772ca */ /* 0x000fe200000e0000 */
[----:B------:R-:W-:Y:S01]  /*9e00*/  VIADD R8, R8, 0x300 ;  /* 0x0000030008087836 */ /* 0x000fe20000000000 */
[----:B------:R-:W-:Y:S01]  /*9e10*/  MOV R13, 0x40000040 ;  /* 0x40000040000d7802 */ /* 0x000fe20000000f00 */
[----:B------:R-:W-:Y:S02]  /*9e20*/  WARPGROUP.DEPBAR.LE gsb0, 0x0 ;  /* 0x00008000000079c5 */ /* 0x000fe40000010000 */
[----:B------:R-:W-:-:S12]  /*9e30*/  WARPGROUP.ARRIVE ;  /* 0x00000000000079c5 */ /* 0x000fd80000000000 */
[----:B------:R-:W-:Y:S01]  /*9e40*/  HGMMA.64x192x16.F32 R24, R184, gdesc[UR4].tnspB, R24, gsb0 ;  /* 0x42e00004b8187df0 */ /* 0x000fe20008000818 */
[----:B------:R-:W-:Y:S02]  /*9e50*/  R2UR UR6, R12 ;  /* 0x000000000c0672ca */ /* 0x000fe400000e0000 */
[----:B------:R-:W-:Y:S01]  /*9e60*/  R2UR UR7, R13 ;  /* 0x000000000d0772ca */ /* 0x000fe200000e0000 */
[----:B------:R-:W-:Y:S02]  /*9e70*/  WARPGROUP.DEPBAR.LE gsb0, 0x0 ;  /* 0x00008000000079c5 */ /* 0x000fe40000010000 */
[----:B------:R-:W-:-:S14]  /*9e80*/  WARPGROUP.ARRIVE ;  /* 0x00000000000079c5 */ /* 0x000fdc0000000000 */
[----:B------:R-:W-:Y:S01]  /*9e90*/  HGMMA.64x192x16.F32 R24, R180, gdesc[UR4].tnspB, R24, gsb0 ;  /* 0x42e00004b4187df0 */ /* 0x000fe20008000818 */
[----:B------:R-:W-:Y:S01]  /*9ea0*/  R2UR UR6, R8 ;  /* 0x00000000080672ca */ /* 0x000fe200000e0000 */
[----:B-1----:R-:W-:Y:S01]  /*9eb0*/  FADD.FTZ R8, R5, R6 ;  /* 0x0000000605087221 */ /* 0x002fe20000010000 */
[----:B------:R-:W-:Y:S01]  /*9ec0*/  R2UR UR7, R9 ;  /* 0x00000000090772ca */ /* 0x000fe200000e0000 */
[----:B------:R-:W0:Y:S04]  /*9ed0*/  SHFL.BFLY PT, R5, R2, 0x1, 0x1f ;  /* 0x0c201f0002057f89 */ /* 0x000e2800000e0000 */
[----:B------:R-:W1:Y:S01]  /*9ee0*/  SHFL.BFLY PT, R9, R8, 0x1, 0x1f ;  /* 0x0c201f0008097f89 */ /* 0x000e6200000e0000 */
[----:B0-----:R-:W-:Y:S01]  /*9ef0*/  FADD.FTZ R12, R2, R5 ;  /* 0x00000005020c7221 */ /* 0x001fe20000010000 */
[----:B------:R-:W-:Y:S01]  /*9f00*/  IMAD.MOV.U32 R5, RZ, RZ, RZ ;  /* 0x000000ffff057224 */ /* 0x000fe200078e00ff */
[----:B------:R-:W-:Y:S01]  /*9f10*/  SEL R2, RZ, 0x1, P2 ;  /* 0x00000001ff027807 */ /* 0x000fe20001000000 */
[----:B-1----:R-:W-:-:S02]  /*9f20*/  FADD.FTZ R13, R8, R9 ;  /* 0x00000009080d7221 */ /* 0x002fc40000010000 */
[----:B------:R-:W-:Y:S01]  /*9f30*/  FSETP.NE.FTZ.AND P0, PT, R12, RZ, PT ;  /* 0x000000ff0c00720b */ /* 0x000fe20003f15000 */
[----:B------:R-:W-:Y:S01]  /*9f40*/  IMAD.MOV.U32 R8, RZ, RZ, RZ ;  /* 0x000000ffff087224 */ /* 0x000fe200078e00ff */
[----:B------:R-:W-:Y:S01]  /*9f50*/  LOP3.LUT R17, R17, R2, RZ, 0x3c, !PT ;  /* 0x0000000211117212 */ /* 0x000fe200078e3cff */
[----:B------:R-:W-:Y:S01]  /*9f60*/  IMAD.MOV.U32 R2, RZ, RZ, -0x800000 ;  /* 0xff800000ff027424 */ /* 0x000fe200078e00ff */
[----:B------:R-:W-:-:S09]  /*9f70*/  FSETP.NE.FTZ.AND P3, PT, R13, RZ, PT ;  /* 0x000000ff0d00720b */ /* 0x000fd20003f75000 */
[----:B------:R-:W0:Y:S01]  /*9f80*/  @P0 MUFU.LG2 R9, R12 ;  /* 0x0000000c00090308 */ /* 0x000e220000000c00 */
[----:B------:R-:W-:-:S03]  /*9f90*/  @P0 FMUL.FTZ R7, R0, 0.69314718246459960938 ;  /* 0x3f31721800070820 */ /* 0x000fc60000410000 */
[----:B------:R-:W-:-:S04]  /*9fa0*/  @P3 FMUL.FTZ R11, R0, 0.69314718246459960938 ;  /* 0x3f317218000b3820 */ /* 0x000fc80000410000 */
[----:B------:R-:W1:Y:S08]  /*9fb0*/  @P3 MUFU.LG2 R6, R13 ;  /* 0x0000000d00063308 */ /* 0x000e700000000c00 */
[----:B------:R-:W2:Y:S01]  /*9fc0*/  @P3 MUFU.RCP R8, R13 ;  /* 0x0000000d00083308 */ /* 0x000ea20000001000 */
[----:B0-----:R-:W-:-:S04]  /*9fd0*/  @P0 FMUL.FTZ R0, R9, 0.69314718246459960938 ;  /* 0x3f31721809000820 */ /* 0x001fc80000410000 */
[----:B------:R-:W-:-:S03]  /*9fe0*/  @P0 FFMA.FTZ R20, R7, R4, R0 ;  /* 0x0000000407140223 */ /* 0x000fc60000010000 */
[----:B------:R-:W0:Y:S01]  /*9ff0*/  @P0 MUFU.RCP R5, R12 ;  /* 0x0000000c00050308 */ /* 0x000e220000001000 */
[----:B-1----:R-:W-:Y:S01]  /*a000*/  @P3 FMUL.FTZ R6, R6, 0.69314718246459960938 ;  /* 0x3f31721806063820 */ /* 0x002fe20000410000 */
[----:B------:R-:W-:-:S03]  /*a010*/  PLOP3.LUT P0, PT, PT, PT, PT, 0x8, 0x0 ;  /* 0x000000000000781c */ /* 0x000fc60003f0e170 */
[----:B------:R-:W-:Y:S01]  /*a020*/  @P3 FFMA.FTZ R2, R11, R3, R6 ;  /* 0x000000030b023223 */ /* 0x000fe20000010006 */
[----:B------:R-:W-:Y:S02]  /*a030*/  WARPGROUP.DEPBAR.LE gsb0, 0x0 ;  /* 0x00008000000079c5 */ /* 0x000fe40000010000 */
[----:B------:R-:W-:-:S06]  /*a040*/  WARPGROUP.ARRIVE ;  /* 0x00000000000079c5 */ /* 0x000fcc0000000000 */
[----:B------:R-:W-:Y:S03]  /*a050*/  HGMMA.64x192x16.F32 R24, R176, gdesc[UR4].tnspB, R24, gsb0 ;  /* 0x42e00004b0187df0 */ /* 0x000fe60008000818 */
[----:B------:R-:W-:Y:S02]  /*a060*/  WARPGROUP.DEPBAR.LE gsb0, 0x0 ;  /* 0x00008000000079c5 */ /* 0x000fe40000010000 */
[----:B------:R1:W-:Y:S01]  /*a070*/  @!P1 SYNCS.ARRIVE.TRANS64.RED.A1T0 RZ, [R10+URZ], RZ ;  /* 0x000000ff0aff99a7 */ /* 0x0003e2000810043f */
[-C--:B--2---:R-:W-:Y:S01]  /*a080*/  FMUL.FTZ R131, R47, R8.reuse ;  /* 0x000000082f837220 */ /* 0x084fe20000410000 */
        /* <DEDUP_REMOVED lines=94> */
[----:B-1----:R-:W-:-:S07]  /*a670*/  FMUL.FTZ R119, R119, R8 ;  /* 0x0000000877777220 */ /* 0x002fce0000410000 */
.L_x_3107:
[----:B------:R-:W0:Y:S01]  /*a680*/  S2R R5, SR_CgaCtaId ;  /* 0x0000000000057919 */ /* 0x000e220000008800 */
[----:B------:R-:W-:Y:S01]  /*a690*/  MOV R42, 0x400 ;  /* 0x00000400002a7802 */ /* 0x000fe20000000f00 */
[----:B------:R-:W-:Y:S01]  /*a6a0*/  BSSY B0, `(.L_x_3129) ;  /* 0x0000234000007945 */ /* 0x000fe20003800000 */
[----:B------:R-:W-:Y:S02]  /*a6b0*/  BAR.SYNC.DEFER_BLOCKING 0x5, 0x120 ;  /* 0x0144800000007b1d */ /* 0x000fe40000010000 */
[----:B0-----:R-:W-:-:S05]  /*a6c0*/  LEA R42, R5, R42, 0x18 ;  /* 0x0000002a052a7211 */ /* 0x001fca00078ec0ff */
[----:B------:R0:W1:Y:S01]  /*a6d0*/  LDS.128 R100, [R42+0x368d0] ;  /* 0x0368d0002a647984 */ /* 0x0000620000000c00 */
[----:B------:R-:W-:Y:S06]  /*a6e0*/  BAR.ARV 0x4, 0x120 ;  /* 0x0104800000007b1d */ /* 0x000fec0000002000 */
[----:B------:R-:W-:Y:S05]  /*a6f0*/  @P0 BRA `(.L_x_3130) ;  /* 0x0000001800080947 */ /* 0x000fea0003800000 */
[----:B------:R-:W2:Y:S01]  /*a700*/  S2R R5, SR_SWINHI ;  /* 0x0000000000057919 */ /* 0x000ea20000002f00 */
[----:B------:R-:W-:Y:S01]  /*a710*/  F2FP.F16.F32.PACK_AB R6, R7, R6 ;  /* 0x000000060706723e */ /* 0x000fe200000000ff */
[----:B------:R-:W-:Y:S01]  /*a720*/  ULDC.64 UR4, c[0x0][0xbe0] ;  /* 0x0002f80000047ab9 */ /* 0x000fe20000000a00 */
        /* <DEDUP_REMOVED lines=16> */
[----:B--2---:R-:W-:-:S02]  /*a830*/  MOV R33, R5 ;  /* 0x0000000500217202 */ /* 0x004fc40000000f00 */
[----:B------:R-:W-:Y:S02]  /*a840*/  F2FP.F16.F32.PACK_AB R114, R117, R116 ;  /* 0x000000747572723e */ /* 0x000fe400000000ff */
[----:B------:R-:W-:Y:S01]  /*a850*/  F2FP.F16.F32.PACK_AB R115, R119, R118 ;  /* 0x000000767773723e */ /* 0x000fe200000000ff */
[----:B------:R-:W-:-:S03]  /*a860*/  IMAD.WIDE R4, R213, 0x2, R32 ;  /* 0x00000002d5047825 */ /* 0x000fc600078e0220 */
[C---:B------:R-:W-:Y:S02]  /*a870*/  IADD3 R55, P2, R4.reuse, 0x20, RZ ;  /* 0x0000002004377810 */ /* 0x040fe40007f5e0ff */
[C---:B------:R-:W-:Y:S02]  /*a880*/  IADD3 R139, P6, R4.reuse, 0x60, RZ ;  /* 0x00000060048b7810 */ /* 0x040fe40007fde0ff */
[C---:B------:R-:W-:Y:S01]  /*a890*/  LOP3.LUT R25, R4.reuse, 0x380, RZ, 0xc0, !PT ;  /* 0x0000038004197812 */ /* 0x040fe200078ec0ff */
[--C-:B------:R-:W-:Y:S01]  /*a8a0*/  IMAD.X R9, RZ, RZ, R5.reuse, P2 ;  /* 0x000000ffff097224 */ /* 0x100fe200010e0605 */
[C---:B------:R-:W-:Y:S01]  /*a8b0*/  IADD3 R95, P1, R4.reuse, 0x40, RZ ;  /* 0x00000040045f7810 */ /* 0x040fe20007f3e0ff */
[--C-:B------:R-:W-:Y:S01]  /*a8c0*/  IMAD.X R13, RZ, RZ, R5.reuse, P6 ;  /* 0x000000ffff0d7224 */ /* 0x100fe200030e0605 */
[----:B------:R-:W-:Y:S02]  /*a8d0*/  IADD3 R141, P5, R4, 0x4000, RZ ;  /* 0x00004000048d7810 */ /* 0x000fe40007fbe0ff */
[----:B------:R-:W-:Y:S01]  /*a8e0*/  LOP3.LUT R8, R55, 0x380, RZ, 0xc0, !PT ;  /* 0x0000038037087812 */ /* 0x000fe200078ec0ff */
[--C-:B------:R-:W-:Y:S01]  /*a8f0*/  IMAD.X R11, RZ, RZ, R5.reuse, P1 ;  /* 0x000000ffff0b7224 */ /* 0x100fe200008e0605 */
[----:B------:R-:W-:Y:S01]  /*a900*/  LOP3.LUT R12, R139, 0x380, RZ, 0xc0, !PT ;  /* 0x000003808b0c7812 */ /* 0x000fe200078ec0ff */
[----:B------:R-:W-:Y:S01]  /*a910*/  IMAD.X R15, RZ, RZ, R5, P5 ;  /* 0x000000ffff0f7224 */ /* 0x000fe200028e0605 */
[----:B------:R-:W-:-:S02]  /*a920*/  SHF.R.U64 R25, R25, 0x3, RZ ;  /* 0x0000000319197819 */ /* 0x000fc400000012ff */
[C---:B------:R-:W-:Y:S02]  /*a930*/  IADD3 R143, P0, R4.reuse, 0x4020, RZ ;  /* 0x00004020048f7810 */ /* 0x040fe40007f1e0ff */
[C---:B------:R-:W-:Y:S02]  /*a940*/  IADD3 R145, P4, R4.reuse, 0x4040, RZ ;  /* 0x0000404004917810 */ /* 0x040fe40007f9e0ff */
[C---:B------:R-:W-:Y:S01]  /*a950*/  IADD3 R147, P3, R4.reuse, 0x4060, RZ ;  /* 0x0000406004937810 */ /* 0x040fe20007f7e0ff */
[--C-:B------:R-:W-:Y:S01]  /*a960*/  IMAD.X R27, RZ, RZ, R5.reuse, P0 ;  /* 0x000000ffff1b7224 */ /* 0x100fe200000e0605 */
[C---:B------:R-:W-:Y:S01]  /*a970*/  IADD3 R149, P2, R4.reuse, 0x8000, RZ ;  /* 0x0000800004957810 */ /* 0x040fe20007f5e0ff */
[--C-:B------:R-:W-:Y:S01]  /*a980*/  IMAD.X R29, RZ, RZ, R5.reuse, P4 ;  /* 0x000000ffff1d7224 */ /* 0x100fe200020e0605 */
[C---:B------:R-:W-:Y:S01]  /*a990*/  IADD3 R151, P1, R4.reuse, 0x8020, RZ ;  /* 0x0000802004977810 */ /* 0x040fe20007f3e0ff */
[----:B------:R-:W-:Y:S01]  /*a9a0*/  IMAD.X R31, RZ, RZ, R5, P3 ;  /* 0x000000ffff1f7224 */ /* 0x000fe200018e0605 */
[----:B------:R-:W-:-:S02]  /*a9b0*/  IADD3 R153, P6, R4, 0x8040, RZ ;  /* 0x0000804004997810 */ /* 0x000fc40007fde0ff */
[----:B------:R-:W-:Y:S01]  /*a9c0*/  IADD3 R82, P5, R4, 0x8060, RZ ;  /* 0x0000806004527810 */ /* 0x000fe20007fbe0ff */
[--C-:B------:R-:W-:Y:S01]  /*a9d0*/  IMAD.X R37, RZ, RZ, R5.reuse, P1 ;  /* 0x000000ffff257224 */ /* 0x100fe200008e0605 */
[----:B------:R-:W-:Y:S01]  /*a9e0*/  SHF.R.U64 R8, R8, 0x3, RZ ;  /* 0x0000000308087819 */ /* 0x000fe200000012ff */
[--C-:B------:R-:W-:Y:S01]  /*a9f0*/  IMAD.X R39, RZ, RZ, R5.reuse, P6 ;  /* 0x000000ffff277224 */ /* 0x100fe200030e0605 */
[----:B------:R-:W-:Y:S02]  /*aa00*/  SHF.R.U64 R12, R12, 0x3, RZ ;  /* 0x000000030c0c7819 */ /* 0x000fe400000012ff */
[----:B------:R-:W-:Y:S01]  /*aa10*/  LOP3.LUT R4, R25, R4, RZ, 0x3c, !PT ;  /* 0x0000000419047212 */ /* 0x000fe200078e3cff */
[----:B------:R-:W-:Y:S01]  /*aa20*/  IMAD.X R25, RZ, RZ, R5, P5 ;  /* 0x000000ffff197224 */ /* 0x000fe200028e0605 */
[----:B------:R-:W-:Y:S02]  /*aa30*/  LOP3.LUT R8, R8, R55, RZ, 0x3c, !PT ;  /* 0x0000003708087212 */ /* 0x000fe400078e3cff */
[----:B------:R-:W-:-:S02]  /*aa40*/  LOP3.LUT R12, R12, R139, RZ, 0x3c, !PT ;  /* 0x0000008b0c0c7212 */ /* 0x000fc400078e3cff */
[----:B------:R-:W-:Y:S02]  /*aa50*/  MOV R139, R4 ;  /* 0x00000004008b7202 */ /* 0x000fe40000000f00 */
[----:B------:R-:W-:Y:S02]  /*aa60*/  LOP3.LUT R10, R95, 0x380, RZ, 0xc0, !PT ;  /* 0x000003805f0a7812 */ /* 0x000fe400078ec0ff */
[----:B------:R-:W-:Y:S02]  /*aa70*/  F2FP.F16.F32.PACK_AB R4, R121, R24 ;  /* 0x000000187904723e */ /* 0x000fe400000000ff */
[----:B------:R-:W-:Y:S02]  /*aa80*/  LOP3.LUT R14, R141, 0x380, RZ, 0xc0, !PT ;  /* 0x000003808d0e7812 */ /* 0x000fe400078ec0ff */
[----:B------:R-:W-:Y:S02]  /*aa90*/  LOP3.LUT R24, R151, 0x380, RZ, 0xc0, !PT ;  /* 0x0000038097187812 */ /* 0x000fe400078ec0ff */
[----:B------:R-:W-:-:S02]  /*aaa0*/  LOP3.LUT R26, R143, 0x380, RZ, 0xc0, !PT ;  /* 0x000003808f1a7812 */ /* 0x000fc400078ec0ff */
[----:B------:R-:W-:Y:S02]  /*aab0*/  LOP3.LUT R55, R82, 0x380, RZ, 0xc0, !PT ;  /* 0x0000038052377812 */ /* 0x000fe400078ec0ff */
[----:B------:R-:W-:Y:S02]  /*aac0*/  MOV R121, R8 ;  /* 0x0000000800797202 */ /* 0x000fe40000000f00 */
[----:B------:R-:W-:Y:S02]  /*aad0*/  LOP3.LUT R28, R145, 0x380, RZ, 0xc0, !PT ;  /* 0x00000380911c7812 */ /* 0x000fe400078ec0ff */
[----:B------:R-:W-:Y:S02]  /*aae0*/  LOP3.LUT R30, R147, 0x380, RZ, 0xc0, !PT ;  /* 0x00000380931e7812 */ /* 0x000fe400078ec0ff */
[----:B------:R-:W-:Y:S02]  /*aaf0*/  F2FP.F16.F32.PACK_AB R8, R41, R40 ;  /* 0x000000282908723e */ /* 0x000fe400000000ff */
[----:B------:R-:W-:Y:S01]  /*ab00*/  IADD3.X R35, RZ, R5, RZ, P2, !PT ;  /* 0x00000005ff237210 */ /* 0x000fe200017fe4ff */
[----:B------:R-:W2:Y:S01]  /*ab10*/  LDC.64 R40, c[0x0][0xbd8] ;  /* 0x0002f600ff287b82 */ /* 0x000ea20000000a00 */
[----:B------:R-:W-:-:S02]  /*ab20*/  SHF.R.U64 R10, R10, 0x3, RZ ;  /* 0x000000030a0a7819 */ /* 0x000fc400000012ff */
[----:B------:R-:W-:Y:S02]  /*ab30*/  SHF.R.U64 R14, R14, 0x3, RZ ;  /* 0x000000030e0e7819 */ /* 0x000fe400000012ff */
[----:B------:R-:W-:-:S03]  /*ab40*/  F2FP.F16.F32.PACK_AB R5, R137, R138 ;  /* 0x0000008a8905723e */ /* 0x000fc600000000ff */
[----:B------:R-:W-:Y:S01]  /*ab50*/  BAR.SYNC.DEFER_BLOCKING 0x1, 0x100 ;  /* 0x0044000000007b1d */ /* 0x000fe20000010000 */
[----:B------:R-:W-:Y:S02]  /*ab60*/  SHF.R.U64 R24, R24, 0x3, RZ ;  /* 0x0000000318187819 */ /* 0x000fe400000012ff */
[----:B------:R-:W-:Y:S02]  /*ab70*/  SHF.R.U64 R26, R26, 0x3, RZ ;  /* 0x000000031a1a7819 */ /* 0x000fe400000012ff */
[----:B------:R-:W-:Y:S02]  /*ab80*/  SHF.R.U64 R55, R55, 0x3, RZ ;  /* 0x0000000337377819 */ /* 0x000fe400000012ff */
[----:B------:R-:W-:Y:S02]  /*ab90*/  SHF.R.U64 R28, R28, 0x3, RZ ;  /* 0x000000031c1c7819 */ /* 0x000fe400000012ff */
[----:B------:R-:W-:Y:S02]  /*aba0*/  SHF.R.U64 R30, R30, 0x3, RZ ;  /* 0x000000031e1e7819 */ /* 0x000fe400000012ff */
[----:B------:R-:W-:-:S02]  /*abb0*/  LOP3.LUT R10, R10, R95, RZ, 0x3c, !PT ;  /* 0x0000005f0a0a7212 */ /* 0x000fc400078e3cff */
[----:B------:R-:W-:Y:S02]  /*abc0*/  LOP3.LUT R14, R14, R141, RZ, 0x3c, !PT ;  /* 0x0000008d0e0e7212 */ /* 0x000fe400078e3cff */
[----:B------:R-:W-:Y:S02]  /*abd0*/  LOP3.LUT R36, R24, R151, RZ, 0x3c, !PT ;  /* 0x0000009718247212 */ /* 0x000fe400078e3cff */
[----:B------:R-:W-:Y:S02]  /*abe0*/  LOP3.LUT R26, R26, R143, RZ, 0x3c, !PT ;  /* 0x0000008f1a1a7212 */ /* 0x000fe400078e3cff */
[----:B------:R-:W-:Y:S02]  /*abf0*/  LOP3.LUT R24, R55, R82, RZ, 0x3c, !PT ;  /* 0x0000005237187212 */ /* 0x000fe400078e3cff */
[----:B------:R-:W-:Y:S02]  /*ac00*/  LOP3.LUT R28, R28, R145, RZ, 0x3c, !PT ;  /* 0x000000911c1c7212 */ /* 0x000fe400078e3cff */
[----:B------:R-:W-:Y:S01]  /*ac10*/  LOP3.LUT R30, R30, R147, RZ, 0x3c, !PT ;  /* 0x000000931e1e7212 */ /* 0x000fe200078e3cff */
[----:B------:R3:W-:Y:S01]  /*ac20*/  STSM.16.M88.4 [R139], R4 ;  /* 0x000000048b007844 */ /* 0x0007e20000000200 */
[----:B------:R-:W-:-:S02]  /*ac30*/  MOV R120, R10 ;  /* 0x0000000a00787202 */ /* 0x000fc40000000f00 */
[----:B-1----:R-:W-:Y:S02]  /*ac40*/  MOV R100, R12 ;  /* 0x0000000c00647202 */ /* 0x002fe40000000f00 */
[----:B------:R-:W-:Y:S02]  /*ac50*/  MOV R95, R14 ;  /* 0x0000000e005f7202 */ /* 0x000fe40000000f00 */
[----:B------:R-:W-:Y:S02]  /*ac60*/  F2FP.F16.F32.PACK_AB R9, R134, R127 ;  /* 0x0000007f8609723e */ /* 0x000fe400000000ff */
[----:B------:R-:W-:Y:S02]  /*ac70*/  F2FP.F16.F32.PACK_AB R10, R45, R44 ;  /* 0x0000002c2d0a723e */ /* 0x000fe400000000ff */
[----:B------:R-:W-:Y:S02]  /*ac80*/  F2FP.F16.F32.PACK_AB R11, R131, R126 ;  /* 0x0000007e830b723e */ /* 0x000fe400000000ff */
[----:B------:R-:W-:-:S02]  /*ac90*/  MOV R94, R26 ;  /* 0x0000001a005e7202 */ /* 0x000fc40000000f00 */
[----:B------:R-:W-:Y:S02]  /*aca0*/  F2FP.F16.F32.PACK_AB R12, R49, R48 ;  /* 0x00000030310c723e */ /* 0x000fe400000000ff */
[----:B---3--:R-:W-:Y:S02]  /*acb0*/  F2FP.F16.F32.PACK_AB R4, R122, R3 ;  /* 0x000000037a04723e */ /* 0x008fe400000000ff */
[----:B------:R-:W-:Y:S02]  /*acc0*/  F2FP.F16.F32.PACK_AB R5, R136, R129 ;  /* 0x000000818805723e */ /* 0x000fe400000000ff */
[----:B------:R-:W-:Y:S02]  /*acd0*/  F2FP.F16.F32.PACK_AB R6, R21, R0 ;  /* 0x000000001506723e */ /* 0x000fe400000000ff */
[----:B------:R-:W-:Y:S02]  /*ace0*/  F2FP.F16.F32.PACK_AB R7, R133, R128 ;  /* 0x000000808507723e */ /* 0x000fe400000000ff */
[----:B------:R-:W-:-:S02]  /*acf0*/  F2FP.F16.F32.PACK_AB R13, R130, R125 ;  /* 0x0000007d820d723e */ /* 0x000fc400000000ff */
[----:B------:R-:W-:Y:S01]  /*ad00*/  F2FP.F16.F32.PACK_AB R14, R53, R52 ;  /* 0x00000034350e723e */ /* 0x000fe200000000ff */
[----:B------:R1:W-:Y:S01]  /*ad10*/  STSM.16.M88.4 [R121], R4 ;  /* 0x0000000479007844 */ /* 0x0003e20000000200 */
[----:B------:R-:W-:Y:S02]  /*ad20*/  F2FP.F16.F32.PACK_AB R15, R132, R51 ;  /* 0x00000033840f723e */ /* 0x000fe400000000ff */
[----:B------:R-:W-:Y:S01]  /*ad30*/  MOV R0, R24 ;  /* 0x0000001800007202 */ /* 0x000fe20000000f00 */
[----:B------:R3:W-:Y:S01]  /*ad40*/  STSM.16.M88.4 [R120], R8 ;  /* 0x0000000878007844 */ /* 0x0007e20000000200 */
[----:B------:R-:W-:Y:S02]  /*ad50*/  LOP3.LUT R34, R149, 0x380, RZ, 0xc0, !PT ;  /* 0x0000038095227812 */ /* 0x000fe400078ec0ff */
[----:B------:R-:W-:Y:S01]  /*ad60*/  MOV R82, R28 ;  /* 0x0000001c00527202 */ /* 0x000fe20000000f00 */
[----:B------:R-:W-:Y:S01]  /*ad70*/  STSM.16.M88.4 [R100], R12 ;  /* 0x0000000c64007844 */ /* 0x000fe20000000200 */
[----:B------:R-:W-:-:S02]  /*ad80*/  MOV R55, R30 ;  /* 0x0000001e00377202 */ /* 0x000fc40000000f00 */
[----:B------:R-:W-:Y:S02]  /*ad90*/  F2FP.F16.F32.PACK_AB R24, R57, R56 ;  /* 0x000000383918723e */ /* 0x000fe400000000ff */
        /* <DEDUP_REMOVED lines=8> */
[----:B------:R-:W-:Y:S02]  /*ae20*/  LOP3.LUT R38, R153, 0x380, RZ, 0xc0, !PT ;  /* 0x0000038099267812 */ /* 0x000fe400078ec0ff */
[----:B-1----:R-:W-:Y:S01]  /*ae30*/  F2FP.F16.F32.PACK_AB R4, R73, R72 ;  /* 0x000000484904723e */ /* 0x002fe200000000ff */
[----:B------:R-:W-:Y:S01]  /*ae40*/  STSM.16.M88.4 [R94], R28 ;  /* 0x0000001c5e007844 */ /* 0x000fe20000000200 */
[----:B------:R-:W-:Y:S02]  /*ae50*/  F2FP.F16.F32.PACK_AB R5, R75, R74 ;  /* 0x0000004a4b05723e */ /* 0x000fe400000000ff */
[----:B------:R-:W-:Y:S02]  /*ae60*/  F2FP.F16.F32.PACK_AB R6, R77, R76 ;  /* 0x0000004c4d06723e */ /* 0x000fe400000000ff */
[----:B------:R-:W-:-:S02]  /*ae70*/  F2FP.F16.F32.PACK_AB R7, R79, R78 ;  /* 0x0000004e4f07723e */ /* 0x000fc400000000ff */
[----:B------:R-:W-:Y:S02]  /*ae80*/  SHF.R.U64 R34, R34, 0x3, RZ ;  /* 0x0000000322227819 */ /* 0x000fe400000012ff */
[----:B------:R-:W-:Y:S01]  /*ae90*/  SHF.R.U64 R38, R38, 0x3, RZ ;  /* 0x0000000326267819 */ /* 0x000fe200000012ff */
[----:B------:R1:W-:Y:S01]  /*aea0*/  STSM.16.M88.4 [R82], R4 ;  /* 0x0000000452007844 */ /* 0x0003e20000000200 */
[----:B---3--:R-:W-:Y:S02]  /*aeb0*/  F2FP.F16.F32.PACK_AB R8, R81, R80 ;  /* 0x000000505108723e */ /* 0x008fe400000000ff */
[----:B------:R-:W-:Y:S02]  /*aec0*/  F2FP.F16.F32.PACK_AB R9, R83, R46 ;  /* 0x0000002e5309723e */ /* 0x000fe400000000ff */
[----:B------:R-:W-:Y:S02]  /*aed0*/  F2FP.F16.F32.PACK_AB R10, R85, R84 ;  /* 0x00000054550a723e */ /* 0x000fe400000000ff */
[----:B------:R-:W-:-:S02]  /*aee0*/  F2FP.F16.F32.PACK_AB R11, R87, R86 ;  /* 0x00000056570b723e */ /* 0x000fc400000000ff */
[----:B------:R-:W-:Y:S02]  /*aef0*/  LOP3.LUT R34, R34, R149, RZ, 0x3c, !PT ;  /* 0x0000009522227212 */ /* 0x000fe400078e3cff */
[----:B------:R-:W-:Y:S01]  /*af00*/  LOP3.LUT R38, R38, R153, RZ, 0x3c, !PT ;  /* 0x0000009926267212 */ /* 0x000fe200078e3cff */
[----:B------:R3:W-:Y:S01]  /*af10*/  STSM.16.M88.4 [R55], R8 ;  /* 0x0000000837007844 */ /* 0x0007e20000000200 */
[----:B------:R-:W-:Y:S02]  /*af20*/  MOV R34, R34 ;  /* 0x0000002200227202 */ /* 0x000fe40000000f00 */
[----:B------:R-:W-:Y:S01]  /*af30*/  MOV R36, R36 ;  /* 0x0000002400247202 */ /* 0x000fe20000000f00 */
[----:B-1----:R-:W-:Y:S01]  /*af40*/  IMAD.SHL.U32 R5, R204, 0x4, RZ ;  /* 0x00000004cc057824 */ /* 0x002fe200078e00ff */
[----:B------:R-:W-:Y:S01]  /*af50*/  MOV R38, R38 ;  /* 0x0000002600267202 */ /* 0x000fe20000000f00 */
[----:B------:R1:W-:Y:S01]  /*af60*/  STSM.16.M88.4 [R34], R88 ;  /* 0x0000005822007844 */ /* 0x0003e20000000200 */
[----:B--2---:R-:W-:-:S02]  /*af70*/  ISETP.NE.U32.AND P0, PT, R40, RZ, PT ;  /* 0x000000ff2800720c */ /* 0x004fc40003f05070 */
[----:B------:R-:W-:Y:S01]  /*af80*/  IADD3 R6, P1, R5, R40, RZ ;  /* 0x0000002805067210 */ /* 0x000fe20007f3e0ff */
[----:B------:R1:W-:Y:S01]  /*af90*/  STSM.16.M88.4 [R36], R96 ;  /* 0x0000006024007844 */ /* 0x0003e20000000200 */
[----:B------:R-:W2:Y:S01]  /*afa0*/  LDC R21, c[0x0][0xa88] ;  /* 0x0002a200ff157b82 */ /* 0x000ea20000000800 */
[----:B------:R-:W-:Y:S01]  /*afb0*/  ISETP.NE.AND.EX P0, PT, R41, RZ, PT, P0 ;  /* 0x000000ff2900720c */ /* 0x000fe20003f05300 */
[----:B------:R-:W-:Y:S01]  /*afc0*/  IMAD.MOV.U32 R40, RZ, RZ, RZ ;  /* 0x000000ffff287224 */ /* 0x000fe200078e00ff */
[----:B------:R1:W-:Y:S01]  /*afd0*/  STSM.16.M88.4 [R38], R104 ;  /* 0x0000006826007844 */ /* 0x0003e20000000200 */
[----:B---3--:R-:W-:-:S03]  /*afe0*/  SHF.L.U64.HI R8, R204, 0x2, R207 ;  /* 0x00000002cc087819 */ /* 0x008fc600000102cf */
[----:B------:R1:W-:Y:S02]  /*aff0*/  STSM.16.M88.4 [R0], R112 ;  /* 0x0000007000007844 */ /* 0x0003e40000000200 */
[----:B------:R-:W-:Y:S01]  /*b000*/  IMAD.X R7, R8, 0x1, R41, P1 ;  /* 0x0000000108077824 */ /* 0x000fe200008e0629 */
[----:B------:R-:W-:Y:S01]  /*b010*/  BAR.SYNC.DEFER_BLOCKING 0x1, 0x100 ;  /* 0x0044000000007b1d */ /* 0x000fe20000010000 */
[----:B------:R-:W-:-:S04]  /*b020*/  ISETP.NE.U32.AND P1, PT, RZ, UR4, PT ;  /* 0x00000004ff007c0c */ /* 0x000fc8000bf25070 */
[----:B------:R-:W-:-:S13]  /*b030*/  ISETP.NE.AND.EX P1, PT, RZ, UR5, PT, P1 ;  /* 0x00000005ff007c0c */ /* 0x000fda000bf25310 */
[----:B------:R-:W-:-:S04]  /*b040*/  @P1 IADD3 R4, P2, R5, UR4, RZ ;  /* 0x0000000405041c10 */ /* 0x000fc8000ff5e0ff */
[----:B------:R-:W-:Y:S01]  /*b050*/  @P1 IADD3.X R5, R8, UR5, RZ, P2, !PT ;  /* 0x0000000508051c10 */ /* 0x000fe200097fe4ff */
[----:B------:R1:W5:Y:S01]  /*b060*/  @P0 LDG.E R40, desc[UR60][R6.64] ;  /* 0x0000003c06280981 */ /* 0x000362000c1e1900 */
[----:B------:R-:W-:-:S03]  /*b070*/  IMAD R3, R22, 0x40, R18 ;  /* 0x0000004016037824 */ /* 0x000fc600078e0212 */
[----:B--2---:R1:W5:Y:S01]  /*b080*/  @P1 LDG.E R21, desc[UR60][R4.64] ;  /* 0x0000003c04151981 */ /* 0x004362000c1e1900 */
[----:B------:R-:W-:-:S03]  /*b090*/  IMAD.WIDE R32, R3, 0x2, R32 ;  /* 0x0000000203207825 */ /* 0x000fc600078e0220 */
[----:B------:R-:W-:-:S04]  /*b0a0*/  IADD3 R13, P4, R32, 0x1000, RZ ;  /* 0x00001000200d7810 */ /* 0x000fc80007f9e0ff */
[----:B------:R-:W-:Y:S01]  /*b0b0*/  LOP3.LUT R12, R13, 0x380, RZ, 0xc0, !PT ;  /* 0x000003800d0c7812 */ /* 0x000fe200078ec0ff */
[----:B------:R-:W-:Y:S08]  /*b0c0*/  @P1 BRA `(.L_x_3131) ;  /* 0x0000000000101947 */ /* 0x000ff00003800000 */
[----:B------:R-:W-:Y:S05]  /*b0d0*/  @!P0 BRA `(.L_x_3131) ;  /* 0x00000000000c8947 */ /* 0x000fea0003800000 */
[----:B-1----:R-:W2:Y:S04]  /*b0e0*/  LDG.E R0, desc[UR60][R6.64] ;  /* 0x0000003c06007981 */ /* 0x002ea8000c1e1900 */
[----:B-----5:R-:W2:Y:S02]  /*b0f0*/  LDG.E R21, desc[UR60][R6.64+0x4] ;  /* 0x0000043c06157981 */ /* 0x020ea4000c1e1900 */
[----:B--2---:R-:W-:-:S07]  /*b100*/  IMAD.IADD R21, R21, 0x1, -R0 ;  /* 0x0000000115157824 */ /* 0x004fce00078e0a00 */
.L_x_3131:
[----:B------:R-:W-:Y:S01]  /*b110*/  SHF.R.S32.HI R43, RZ, 0x1f, R205 ;  /* 0x0000001fff2b7819 */ /* 0x000fe200000114cd */
[----:B------:R-:W-:Y:S01]  /*b120*/  ULDC.64 UR4, c[0x0][0xb70] ;  /* 0x0002dc0000047ab9 */ /* 0x000fe20000000a00 */
[----:B-----5:R-:W-:Y:S01]  /*b130*/  SHF.R.S32.HI R41, RZ, 0x1f, R40 ;  /* 0x0000001fff297819 */ /* 0x020fe20000011428 */
[----:B------:R-:W-:Y:S01]  /*b140*/  IMAD R10, R206, 0x80, R212 ;  /* 0x00000080ce0a7824 */ /* 0x000fe200078e02d4 */
[----:B-1----:R-:W-:Y:S01]  /*b150*/  IADD3 R7, P6, R32, 0x3000, RZ ;  /* 0x0000300020077810 */ /* 0x002fe20007fde0ff */
[----:B------:R-:W-:Y:S01]  /*b160*/  IMAD R0, R43, UR4, RZ ;  /* 0x000000042b007c24 */ /* 0x000fe2000f8e02ff */
[----:B------:R-:W-:Y:S01]  /*b170*/  SEL R207, R207, RZ, !P0 ;  /* 0x000000ffcfcf7207 */ /* 0x000fe20004000000 */
[----:B------:R-:W-:Y:S01]  /*b180*/  IMAD.WIDE.U32 R4, R205, UR4, R40 ;  /* 0x00000004cd047c25 */ /* 0x000fe2000f8e0028 */
[----:B------:R-:W-:Y:S02]  /*b190*/  LOP3.LUT R6, R7, 0x380, RZ, 0xc0, !PT ;  /* 0x0000038007067812 */ /* 0x000fe400078ec0ff */
[----:B------:R-:W-:Y:S01]  /*b1a0*/  SEL R65, R204, RZ, !P0 ;  /* 0x000000ffcc417207 */ /* 0x000fe20004000000 */
[----:B------:R-:W-:Y:S01]  /*b1b0*/  IMAD R3, R205, UR5, R0 ;  /* 0x00000005cd037c24 */ /* 0x000fe2000f8e0200 */
[----:B------:R-:W-:Y:S01]  /*b1c0*/  ULDC.64 UR4, c[0x0][0xb78] ;  /* 0x0002de0000047ab9 */ /* 0x000fe20000000a00 */
[----:B------:R-:W-:Y:S01]  /*b1d0*/  SHF.R.U64 R6, R6, 0x3, RZ ;  /* 0x0000000306067819 */ /* 0x000fe200000012ff */
[----:B------:R-:W-:Y:S01]  /*b1e0*/  IMAD R0, R207, UR4, RZ ;  /* 0x00000004cf007c24 */ /* 0x000fe2000f8e02ff */
[C---:B------:R-:W-:Y:S01]  /*b1f0*/  IADD3 R57, P0, R32.reuse, 0x4000, RZ ;  /* 0x0000400020397810 */ /* 0x040fe20007f1e0ff */
[----:B------:R-:W-:Y:S01]  /*b200*/  IMAD.IADD R5, R5, 0x1, R3 ;  /* 0x0000000105057824 */ /* 0x000fe200078e0203 */
[----:B------:R-:W-:-:S02]  /*b210*/  IADD3 R9, P5, R32, 0x2000, RZ ;  /* 0x0000200020097810 */ /* 0x000fc40007fbe0ff */
[----:B------:R-:W-:Y:S01]  /*b220*/  LOP3.LUT R6, R6, R7, RZ, 0x3c, !PT ;  /* 0x0000000706067212 */ /* 0x000fe200078e3cff */
[C---:B------:R-:W-:Y:S01]  /*b230*/  IMAD.WIDE.U32 R4, R65.reuse, UR4, R4 ;  /* 0x0000000441047c25 */ /* 0x040fe2000f8e0004 */
[C---:B------:R-:W-:Y:S02]  /*b240*/  IADD3 R35, P2, R32.reuse, 0x6000, RZ ;  /* 0x0000600020237810 */ /* 0x040fe40007f5e0ff */
[----:B------:R-:W-:Y:S01]  /*b250*/  SHF.R.S32.HI R3, RZ, 0x1f, R10 ;  /* 0x0000001fff037819 */ /* 0x000fe2000001140a */
[----:B------:R-:W-:Y:S01]  /*b260*/  IMAD R7, R65, UR5, R0 ;  /* 0x0000000541077c24 */ /* 0x000fe2000f8e0200 */
[----:B------:R-:W-:Y:S01]  /*b270*/  IADD3 R45, P1, R32, 0x5000, RZ ;  /* 0x00005000202d7810 */ /* 0x000fe20007f3e0ff */
[----:B------:R-:W-:Y:S01]  /*b280*/  ULDC.64 UR4, c[0x0][0xb40] ;  /* 0x0002d00000047ab9 */ /* 0x000fe20000000a00 */
[----:B------:R-:W-:Y:S02]  /*b290*/  IADD3 R0, P3, R10, R4, RZ ;  /* 0x000000040a007210 */ /* 0x000fe40007f7e0ff */
[----:B------:R-:W-:-:S02]  /*b2a0*/  LOP3.LUT R56, R57, 0x380, RZ, 0xc0, !PT ;  /* 0x0000038039387812 */ /* 0x000fc400078ec0ff */
[----:B------:R-:W-:Y:S02]  /*b2b0*/  LOP3.LUT R8, R9, 0x380, RZ, 0xc0, !PT ;  /* 0x0000038009087812 */ /* 0x000fe400078ec0ff */
[----:B------:R-:W-:Y:S02]  /*b2c0*/  LOP3.LUT R34, R35, 0x380, RZ, 0xc0, !PT ;  /* 0x0000038023227812 */ /* 0x000fe400078ec0ff */
[----:B------:R-:W-:Y:S02]  /*b2d0*/  LOP3.LUT R44, R45, 0x380, RZ, 0xc0, !PT ;  /* 0x000003802d2c7812 */ /* 0x000fe400078ec0ff */
[----:B------:R-:W-:Y:S01]  /*b2e0*/  IADD3.X R3, R3, R5, R7, P3, !PT ;  /* 0x0000000503037210 */ /* 0x000fe20001ffe407 */
[----:B------:R-:W-:Y:S01]  /*b2f0*/  IMAD.X R7, RZ, RZ, R33, P6 ;  /* 0x000000ffff077224 */ /* 0x000fe200030e0621 */
[----:B------:R-:W-:Y:S02]  /*b300*/  SHF.R.U64 R56, R56, 0x3, RZ ;  /* 0x0000000338387819 */ /* 0x000fe400000012ff */
[----:B------:R-:W-:-:S02]  /*b310*/  SHF.R.U64 R12, R12, 0x3, RZ ;  /* 0x000000030c0c7819 */ /* 0x000fc400000012ff */
[----:B------:R-:W-:Y:S02]  /*b320*/  SHF.R.U64 R8, R8, 0x3, RZ ;  /* 0x0000000308087819 */ /* 0x000fe400000012ff */
[----:B------:R-:W-:Y:S02]  /*b330*/  LEA R30, P3, R0, UR4, 0x2 ;  /* 0x00000004001e7c11 */ /* 0x000fe4000f8610ff */
[----:B------:R-:W-:Y:S02]  /*b340*/  SHF.R.U64 R34, R34, 0x3, RZ ;  /* 0x0000000322227819 */ /* 0x000fe400000012ff */
[----:B------:R-:W-:Y:S02]  /*b350*/  SHF.R.U64 R44, R44, 0x3, RZ ;  /* 0x000000032c2c7819 */ /* 0x000fe400000012ff */
[----:B------:R-:W-:Y:S01]  /*b360*/  LOP3.LUT R56, R56, R57, RZ, 0x3c, !PT ;  /* 0x0000003938387212 */ /* 0x000fe200078e3cff */
[--C-:B------:R-:W-:Y:S01]  /*b370*/  IMAD.X R57, RZ, RZ, R33.reuse, P0 ;  /* 0x000000ffff397224 */ /* 0x100fe200000e0621 */
[----:B------:R-:W-:Y:S01]  /*b380*/  LOP3.LUT R12, R12, R13, RZ, 0x3c, !PT ;  /* 0x0000000d0c0c7212 */ /* 0x000fe200078e3cff */
[--C-:B------:R-:W-:Y:S01]  /*b390*/  IMAD.X R13, RZ, RZ, R33.reuse, P4 ;  /* 0x000000ffff0d7224 */ /* 0x100fe200020e0621 */
[----:B------:R-:W-:Y:S01]  /*b3a0*/  LOP3.LUT R8, R8, R9, RZ, 0x3c, !PT ;  /* 0x0000000908087212 */ /* 0x000fe200078e3cff */
[----:B------:R-:W-:Y:S01]  /*b3b0*/  IMAD.X R9, RZ, RZ, R33, P5 ;  /* 0x000000ffff097224 */ /* 0x000fe200028e0621 */
[----:B------:R-:W-:Y:S01]  /*b3c0*/  LEA.HI.X R31, R0, UR5, R3, 0x2, P3 ;  /* 0x00000005001f7c11 */ /* 0x000fe200098f1403 */
[----:B------:R-:W-:Y:S01]  /*b3d0*/  VIADD R0, R10, 0x8 ;  /* 0x000000080a007836 */ /* 0x000fe20000000000 */
[----:B------:R-:W-:Y:S01]  /*b3e0*/  LOP3.LUT R34, R34, R35, RZ, 0x3c, !PT ;  /* 0x0000002322227212 */ /* 0x000fe200078e3cff */
[----:B------:R-:W-:Y:S01]  /*b3f0*/  ULDC.64 UR4, c[0x0][0xaa0] ;  /* 0x0002a80000047ab9 */ /* 0x000fe20000000a00 */
[----:B------:R-:W-:-:S02]  /*b400*/  LOP3.LUT P0, RZ, R209, 0x3, RZ, 0xc0, !PT ;  /* 0x00000003d1ff7812 */ /* 0x000fc4000780c0ff */
[C---:B------:R-:W-:Y:S02]  /*b410*/  IADD3 R25, P3, R32.reuse, 0x7000, RZ ;  /* 0x0000700020197810 */ /* 0x040fe40007f7e0ff */
[C---:B------:R-:W-:Y:S02]  /*b420*/  IADD3 R61, P4, R32.reuse, 0x8000, RZ ;  /* 0x00008000203d7810 */ /* 0x040fe40007f9e0ff */
[C---:B------:R-:W-:Y:S02]  /*b430*/  IADD3 R53, P5, R32.reuse, 0x9000, RZ ;  /* 0x0000900020357810 */ /* 0x040fe40007fbe0ff */
[----:B------:R-:W-:Y:S02]  /*b440*/  IADD3 R37, P6, R32, 0xa000, RZ ;  /* 0x0000a00020257810 */ /* 0x000fe40007fde0ff */
[----:B------:R-:W-:Y:S02]  /*b450*/  IADD3.X R35, RZ, R33, RZ, P2, !PT ;  /* 0x00000021ff237210 */ /* 0x000fe400017fe4ff */
[----:B------:R-:W-:Y:S01]  /*b460*/  LOP3.LUT R44, R44, R45, RZ, 0x3c, !PT ;  /* 0x0000002d2c2c7212 */ /* 0x000fe200078e3cff */
[----:B------:R-:W-:Y:S01]  /*b470*/  IMAD.X R45, RZ, RZ, R33, P1 ;  /* 0x000000ffff2d7224 */ /* 0x000fe200008e0621 */
[----:B------:R-:W-:-:S02]  /*b480*/  IADD3 R3, P2, R32, 0xb000, RZ ;  /* 0x0000b00020037810 */ /* 0x000fc40007f5e0ff */
[----:B------:R-:W-:Y:S02]  /*b490*/  ISETP.GE.OR P1, PT, R10, R21, P0 ;  /* 0x000000150a00720c */ /* 0x000fe40000726670 */
[----:B------:R-:W-:Y:S01]  /*b4a0*/  LOP3.LUT R24, R25, 0x380, RZ, 0xc0, !PT ;  /* 0x0000038019187812 */ /* 0x000fe200078ec0ff */
[----:B------:R-:W-:Y:S01]  /*b4b0*/  IMAD.X R29, RZ, RZ, R33, P2 ;  /* 0x000000ffff1d7224 */ /* 0x000fe200010e0621 */
[----:B------:R-:W-:Y:S02]  /*b4c0*/  LOP3.LUT R60, R61, 0x380, RZ, 0xc0, !PT ;  /* 0x000003803d3c7812 */ /* 0x000fe400078ec0ff */
[----:B------:R-:W-:Y:S02]  /*b4d0*/  LOP3.LUT R52, R53, 0x380, RZ, 0xc0, !PT ;  /* 0x0000038035347812 */ /* 0x000fe400078ec0ff */
[----:B------:R-:W-:Y:S02]  /*b4e0*/  LOP3.LUT R36, R37, 0x380, RZ, 0xc0, !PT ;  /* 0x0000038025247812 */ /* 0x000fe400078ec0ff */
[----:B------:R-:W-:-:S02]  /*b4f0*/  LOP3.LUT R49, R32, 0x380, RZ, 0xc0, !PT ;  /* 0x0000038020317812 */ /* 0x000fc400078ec0ff */
[----:B------:R-:W-:Y:S01]  /*b500*/  ISETP.GE.OR P0, PT, R0, R21, P0 ;  /* 0x000000150000720c */ /* 0x000fe20000706670 */
[----:B------:R-:W-:Y:S01]  /*b510*/  @!P1 STG.E desc[UR60][R30.64], R20 ;  /* 0x000000141e009986 */ /* 0x000fe2000c10193c */
[----:B------:R-:W-:Y:S02]  /*b520*/  LOP3.LUT R0, R3, 0x380, RZ, 0xc0, !PT ;  /* 0x0000038003007812 */ /* 0x000fe400078ec0ff */
[----:B------:R-:W-:Y:S02]  /*b530*/  SHF.R.U64 R24, R24, 0x3, RZ ;  /* 0x0000000318187819 */ /* 0x000fe400000012ff */
[----:B------:R-:W-:Y:S02]  /*b540*/  SHF.R.U64 R60, R60, 0x3, RZ ;  /* 0x000000033c3c7819 */ /* 0x000fe400000012ff */
[----:B------:R-:W-:Y:S02]  /*b550*/  SHF.R.U64 R52, R52, 0x3, RZ ;  /* 0x0000000334347819 */ /* 0x000fe400000012ff */
[----:B------:R-:W-:-:S02]  /*b560*/  SHF.R.U64 R36, R36, 0x3, RZ ;  /* 0x0000000324247819 */ /* 0x000fc400000012ff */
[----:B------:R-:W-:Y:S01]  /*b570*/  SHF.R.U64 R49, R49, 0x3, RZ ;  /* 0x0000000331317819 */ /* 0x000fe200000012ff */
[----:B------:R1:W-:Y:S01]  /*b580*/  @!P0 STG.E desc[UR60][R30.64+0x20], R2 ;  /* 0x000020021e008986 */ /* 0x0003e2000c10193c */
[----:B------:R-:W-:Y:S02]  /*b590*/  SHF.R.U64 R0, R0, 0x3, RZ ;  /* 0x0000000300007819 */ /* 0x000fe400000012ff */
        /* <DEDUP_REMOVED lines=11> */
[----:B------:R-:W5:Y:S01]  /*b650*/  LD.E.128 R12, desc[UR60][R12.64] ;  /* 0x0000003c0c0c7980 */ /* 0x000f62000c101d00 */
[----:B------:R-:W-:-:S03]  /*b660*/  SHF.R.S32.HI R3, RZ, 0x1f, R18 ;  /* 0x0000001fff037819 */ /* 0x000fc60000011412 */
        /* <DEDUP_REMOVED lines=10> */
[----:B-1----:R-:W5:Y:S01]  /*b710*/  LD.E.128 R28, desc[UR60][R28.64] ;  /* 0x0000003c1c1c7980 */ /* 0x002f62000c101d00 */
[----:B------:R-:W-:Y:S01]  /*b720*/  IMAD R23, R41, UR4, RZ ;  /* 0x0000000429177c24 */ /* 0x000fe2000f8e02ff */
[----:B------:R-:W-:Y:S01]  /*b730*/  @!PT LDS RZ, [RZ] ;  /* 0x00000000fffff984 */ /* 0x000fe20000000800 */
[----:B------:R-:W-:Y:S01]  /*b740*/  @!PT LDS RZ, [RZ] ;  /* 0x00000000fffff984 */ /* 0x000fe20000000800 */
[----:B------:R-:W-:Y:S01]  /*b750*/  @!PT LDS RZ, [RZ] ;  /* 0x00000000fffff984 */ /* 0x000fe20000000800 */
[----:B------:R-:W-:Y:S01]  /*b760*/  @!PT LDS RZ, [RZ] ;  /* 0x00000000fffff984 */ /* 0x000fe20000000800 */
[----:B------:R1:W-:Y:S06]  /*b770*/  MEMBAR.ALL.CTA ;  /* 0x0000000000007992 */ /* 0x0003ec0000008000 */
[----:B-1----:R-:W1:Y:S01]  /*b780*/  FENCE.VIEW.ASYNC.S ;  /* 0x00000000000073c6 */ /* 0x002e620000000000 */
[----:B------:R-:W-:-:S02]  /*b790*/  IMAD.MOV.U32 R2, RZ, RZ, R18 ;  /* 0x000000ffff027224 */ /* 0x000fc400078e0012 */
[C---:B------:R-:W-:Y:S02]  /*b7a0*/  IMAD R23, R40.reuse, UR5, R23 ;  /* 0x0000000528177c24 */ /* 0x040fe4000f8e0217 */
[----:B------:R-:W-:Y:S01]  /*b7b0*/  IMAD.WIDE.U32 R2, R40, UR4, R2 ;  /* 0x0000000428027c25 */ /* 0x000fe2000f8e0002 */
[----:B------:R-:W-:-:S03]  /*b7c0*/  ULDC.64 UR4, c[0x0][0xae0] ;  /* 0x0002b80000047ab9 */ /* 0x000fc60000000a00 */
[----:B------:R-:W-:Y:S02]  /*b7d0*/  IMAD R41, R206, -0x80, R21 ;  /* 0xffffff80ce297824 */ /* 0x000fe400078e0215 */
[----:B------:R-:W-:Y:S02]  /*b7e0*/  IMAD.IADD R3, R3, 0x1, R23 ;  /* 0x0000000103037824 */ /* 0x000fe400078e0217 */
[----:B------:R-:W-:Y:S01]  /*b7f0*/  IMAD R40, R43, UR4, RZ ;  /* 0x000000042b287c24 */ /* 0x000fe2000f8e02ff */
[C---:B------:R-:W-:Y:S01]  /*b800*/  ISETP.GE.AND P3, PT, R22.reuse, R41, PT ;  /* 0x000000291600720c */ /* 0x040fe20003f66270 */
[----:B------:R-:W-:Y:S02]  /*b810*/  VIADD R0, R22, 0x20 ;  /* 0x0000002016007836 */ /* 0x000fe40000000000 */
[C---:B------:R-:W-:Y:S02]  /*b820*/  IMAD R23, R205.reuse, UR5, R40 ;  /* 0x00000005cd177c24 */ /* 0x040fe4000f8e0228 */
[----:B------:R-:W-:Y:S01]  /*b830*/  IMAD.WIDE.U32 R2, R205, UR4, R2 ;  /* 0x00000004cd027c25 */ /* 0x000fe2000f8e0002 */
[----:B------:R-:W-:-:S03]  /*b840*/  ULDC.64 UR4, c[0x0][0xae8] ;  /* 0x0002ba0000047ab9 */ /* 0x000fc60000000a00 */
[----:B0-----:R-:W-:Y:S01]  /*b850*/  VIADD R42, R42, 0x36820 ;  /* 0x000368202a2a7836 */ /* 0x001fe20000000000 */
[-C--:B------:R-:W-:Y:S01]  /*b860*/  ISETP.GE.AND P0, PT, R0, R41.reuse, PT ;  /* 0x000000290000720c */ /* 0x080fe20003f06270 */
[C---:B------:R-:W-:Y:S02]  /*b870*/  VIADD R20, R22.reuse, 0x40 ;  /* 0x0000004016147836 */ /* 0x040fe40000000000 */
[----:B------:R-:W-:Y:S01]  /*b880*/  VIADD R21, R22, 0x60 ;  /* 0x0000006016157836 */ /* 0x000fe20000000000 */
[----:B------:R-:W-:Y:S01]  /*b890*/  PRMT R42, RZ, 0x654, R42 ;  /* 0x00000654ff2a7816 */ /* 0x000fe2000000002a */
[----:B------:R-:W-:Y:S02]  /*b8a0*/  IMAD.IADD R3, R3, 0x1, R23 ;  /* 0x0000000103037824 */ /* 0x000fe400078e0217 */
[----:B------:R-:W-:Y:S01]  /*b8b0*/  IMAD R0, R207, UR4, RZ ;  /* 0x00000004cf007c24 */ /* 0x000fe2000f8e02ff */
[-C--:B------:R-:W-:Y:S01]  /*b8c0*/  ISETP.GE.AND P1, PT, R20, R41.reuse, PT ;  /* 0x000000291400720c */ /* 0x080fe20003f26270 */
[----:B-1----:R0:W-:Y:S01]  /*b8d0*/  SYNCS.ARRIVE.TRANS64.RED.A1T0 RZ, [R42+URZ], RZ ;  /* 0x000000ff2aff79a7 */ /* 0x0021e2000810043f */
[----:B------:R-:W-:Y:S01]  /*b8e0*/  ISETP.GE.AND P2, PT, R21, R41, PT ;  /* 0x000000291500720c */ /* 0x000fe20003f46270 */
[C---:B------:R-:W-:Y:S01]  /*b8f0*/  IMAD R43, R65.reuse, UR5, R0 ;  /* 0x00000005412b7c24 */ /* 0x040fe2000f8e0200 */
[----:B------:R-:W-:Y:S01]  /*b900*/  SHF.R.S32.HI R23, RZ, 0x1f, R22 ;  /* 0x0000001fff177819 */ /* 0x000fe20000011416 */
[----:B------:R-:W-:Y:S01]  /*b910*/  IMAD.WIDE.U32 R40, R65, UR4, R2 ;  /* 0x0000000441287c25 */ /* 0x000fe2000f8e0002 */
[----:B------:R-:W-:Y:S03]  /*b920*/  BSSY B1, `(.L_x_3132) ;  /* 0x0000017000017945 */ /* 0x000fe60003800000 */
[----:B------:R-:W-:-:S04]  /*b930*/  IMAD.WIDE R20, R206, 0x80, R22 ;  /* 0x00000080ce147825 */ /* 0x000fc800078e0216 */
[----:B------:R-:W-:Y:S01]  /*b940*/  IMAD.IADD R65, R41, 0x1, R43 ;  /* 0x0000000129417824 */ /* 0x000fe200078e022b */
[----:B0-----:R-:W-:Y:S06]  /*b950*/  @P3 BRA `(.L_x_3133) ;  /* 0x00000000004c3947 */ /* 0x001fec0003800000 */
[----:B------:R-:W-:Y:S01]  /*b960*/  ULDC.64 UR6, c[0x0][0xad8] ;  /* 0x0002b60000067ab9 */ /* 0x000fe20000000a00 */
[----:B------:R-:W-:Y:S01]  /*b970*/  MOV R2, R40 ;  /* 0x0000002800027202 */ /* 0x000fe20000000f00 */
[C---:B------:R-:W-:Y:S01]  /*b980*/  VIADD R0, R18.reuse, 0x40 ;  /* 0x0000004012007836 */ /* 0x040fe20000000000 */
[----:B------:R-:W-:Y:S01]  /*b990*/  ULDC UR4, c[0x0][0xa8c] ;  /* 0x0002a30000047ab9 */ /* 0x000fe20000000800 */
[C---:B------:R-:W-:Y:S01]  /*b9a0*/  VIADD R42, R18.reuse, 0x80 ;  /* 0x00000080122a7836 */ /* 0x040fe20000000000 */
[----:B------:R-:W-:Y:S01]  /*b9b0*/  ISETP.GE.AND P3, PT, R18, UR4, PT ;  /* 0x0000000412007c0c */ /* 0x000fe2000bf66270 */
[----:B------:R-:W-:Y:S01]  /*b9c0*/  IMAD R43, R21, UR6, RZ ;  /* 0x00000006152b7c24 */ /* 0x000fe2000f8e02ff */
        /* <DEDUP_REMOVED lines=9> */
[----:B-----5:R0:W-:Y:S04]  /*ba60*/  @!P3 STG.E.128 desc[UR60][R42.64], R48 ;  /* 0x000000302a00b986 */ /* 0x0201e8000c101d3c */
[----:B------:R0:W-:Y:S04]  /*ba70*/  @!P4 STG.E.128 desc[UR60][R42.64+0x80], R56 ;  /* 0x000080382a00c986 */ /* 0x0001e8000c101d3c */
[----:B------:R0:W-:Y:S02]  /*ba80*/  @!P5 STG.E.128 desc[UR60][R42.64+0x100], R60 ;  /* 0x0001003c2a00d986 */ /* 0x0001e4000c101d3c */
.L_x_3133:
[----:B------:R-:W-:Y:S05]  /*ba90*/  BSYNC B1 ;  /* 0x0000000000017941 */ /* 0x000fea0003800000 */
.L_x_3132:
[----:B------:R-:W-:Y:S04]  /*baa0*/  BSSY B1, `(.L_x_3134) ;  /* 0x0000017000017945 */ /* 0x000fe80003800000 */
[----:B------:R-:W-:Y:S05]  /*bab0*/  @P0 BRA `(.L_x_3135) ;  /* 0x0000000000540947 */ /* 0x000fea0003800000 */
[----:B0-----:R-:W-:Y:S01]  /*bac0*/  IADD3 R43, P0, R20, 0x20, RZ ;  /* 0x00000020142b7810 */ /* 0x001fe20007f1e0ff */
        /* <DEDUP_REMOVED lines=8> */
[----:B------:R-:W-:-:S02]  /*bb50*/  VIADD R42, R18, 0x80 ;  /* 0x00000080122a7836 */ /* 0x000fc40000000000 */
[----:B------:R-:W-:Y:S02]  /*bb60*/  IMAD R0, R0, UR6, RZ ;  /* 0x0000000600007c24 */ /* 0x000fe4000f8e02ff */
[----:B------:R-:W-:Y:S01]  /*bb70*/  IMAD.WIDE.U32 R2, R43, UR6, R2 ;  /* 0x000000062b027c25 */ /* 0x000fe2000f8e0002 */
[----:B------:R-:W-:-:S03]  /*bb80*/  ISETP.GE.AND P5, PT, R42, UR4, PT ;  /* 0x000000042a007c0c */ /* 0x000fc6000bfa6270 */
[----:B------:R-:W-:Y:S01]  /*bb90*/  IMAD R43, R43, UR7, R0 ;  /* 0x000000072b2b7c24 */ /* 0x000fe2000f8e0200 */
[----:B------:R-:W-:Y:S02]  /*bba0*/  ULDC.64 UR6, c[0x0][0xa80] ;  /* 0x0002a00000067ab9 */ /* 0x000fe40000000a00 */
[----:B------:R-:W-:Y:S01]  /*bbb0*/  LEA R42, P0, R2, UR6, 0x1 ;  /* 0x00000006022a7c11 */ /* 0x000fe2000f8008ff */
[----:B------:R-:W-:-:S05]  /*bbc0*/  IMAD.IADD R3, R3, 0x1, R43 ;  /* 0x0000000103037824 */ /* 0x000fca00078e022b */
[----:B------:R-:W-:-:S05]  /*bbd0*/  LEA.HI.X R43, R2, UR7, R3, 0x1, P0 ;  /* 0x00000007022b7c11 */ /* 0x000fca00080f0c03 */
[----:B-----5:R1:W-:Y:S04]  /*bbe0*/  @!P3 STG.E.128 desc[UR60][R42.64], R12 ;  /* 0x0000000c2a00b986 */ /* 0x0203e8000c101d3c */
[----:B------:R1:W-:Y:S04]  /*bbf0*/  @!P4 STG.E.128 desc[UR60][R42.64+0x80], R44 ;  /* 0x0000802c2a00c986 */ /* 0x0003e8000c101d3c */
[----:B------:R1:W-:Y:S02]  /*bc00*/  @!P5 STG.E.128 desc[UR60][R42.64+0x100], R52 ;  /* 0x000100342a00d986 */ /* 0x0003e4000c101d3c */
.L_x_3135:
[----:B------:R-:W-:Y:S05]  /*bc10*/  BSYNC B1 ;  /* 0x0000000000017941 */ /* 0x000fea0003800000 */
.L_x_3134:
[----:B------:R-:W-:Y:S04]  /*bc20*/  BSSY B1, `(.L_x_3136) ;  /* 0x0000017000017945 */ /* 0x000fe80003800000 */
[----:B------:R-:W-:Y:S05]  /*bc30*/  @P1 BRA `(.L_x_3137) ;  /* 0x0000000000541947 */ /* 0x000fea0003800000 */
[----:B-1---5:R-:W-:Y:S01]  /*bc40*/  IADD3 R13, P0, R20, 0x40, RZ ;  /* 0x00000040140d7810 */ /* 0x022fe20007f1e0ff */
        /* <DEDUP_REMOVED lines=19> */
[----:B------:R2:W-:Y:S02]  /*bd80*/  @!P4 STG.E.128 desc[UR60][R12.64+0x100], R36 ;  /* 0x000100240c00c986 */ /* 0x0005e4000c101d3c */
.L_x_3137:
[----:B------:R-:W-:Y:S05]  /*bd90*/  BSYNC B1 ;  /* 0x0000000000017941 */ /* 0x000fea0003800000 */
.L_x_3136:
[----:B------:R-:W-:Y:S05]  /*bda0*/  @P2 BRA `(.L_x_3138) ;  /* 0x0000000c000c2947 */ /* 0x000fea0003800000 */
[----:B--2--5:R-:W-:Y:S01]  /*bdb0*/  IADD3 R9, P0, R20, 0x60, RZ ;  /* 0x0000006014097810 */ /* 0x024fe20007f1e0ff */
[----:B------:R-:W-:Y:S01]  /*bdc0*/  ULDC.64 UR4, c[0x0][0xad8] ;  /* 0x0002b60000047ab9 */ /* 0x000fe20000000a00 */
[----:B------:R-:W-:Y:S01]  /*bdd0*/  MOV R3, R65 ;  /* 0x0000004100037202 */ /* 0x000fe20000000f00 */
[----:B------:R-:W-:Y:S01]  /*bde0*/  IMAD.MOV.U32 R2, RZ, RZ, R40 ;  /* 0x000000ffff027224 */ /* 0x000fe200078e0028 */
[----:B------:R-:W-:Y:S01]  /*bdf0*/  ULDC.64 UR6, c[0x0][0xa80] ;  /* 0x0002a00000067ab9 */ /* 0x000fe20000000a00 */
[----:B------:R-:W-:Y:S02]  /*be00*/  IMAD.X R20, RZ, RZ, R21, P0 ;  /* 0x000000ffff147224 */ /* 0x000fe400000e0615 */
[----:B------:R-:W-:Y:S02]  /*be10*/  VIADD R0, R18, 0x40 ;  /* 0x0000004012007836 */ /* 0x000fe40000000000 */
[----:B------:R-:W-:Y:S02]  /*be20*/  IMAD R20, R20, UR4, RZ ;  /* 0x0000000414147c24 */ /* 0x000fe4000f8e02ff */
[----:B------:R-:W-:Y:S01]  /*be30*/  IMAD.WIDE.U32 R2, R9, UR4, R2 ;  /* 0x0000000409027c25 */ /* 0x000fe2000f8e0002 */
[----:B------:R-:W-:-:S02]  /*be40*/  ULDC UR4, c[0x0][0xa8c] ;  /* 0x0002a30000047ab9 */ /* 0x000fc40000000800 */
[----:B------:R-:W-:Y:S01]  /*be50*/  ISETP.GE.AND P1, PT, R18, UR4, PT ;  /* 0x0000000412007c0c */ /* 0x000fe2000bf26270 */
[----:B------:R-:W-:Y:S01]  /*be60*/  IMAD R9, R9, UR5, R20 ;  /* 0x0000000509097c24 */ /* 0x000fe2000f8e0214 */
[----:B------:R-:W-:Y:S01]  /*be70*/  ISETP.GE.AND P2, PT, R0, UR4, PT ;  /* 0x0000000400007c0c */ /* 0x000fe2000bf46270 */
[----:B------:R-:W-:Y:S01]  /*be80*/  VIADD R0, R18, 0x80 ;  /* 0x0000008012007836 */ /* 0x000fe20000000000 */
[----:B------:R-:W-:Y:S01]  /*be90*/  LEA R8, P0, R2, UR6, 0x1 ;  /* 0x0000000602087c11 */ /* 0x000fe2000f8008ff */
[----:B------:R-:W-:-:S05]  /*bea0*/  IMAD.IADD R3, R3, 0x1, R9 ;  /* 0x0000000103037824 */ /* 0x000fca00078e0209 */
[----:B------:R-:W-:Y:S02]  /*beb0*/  LEA.HI.X R9, R2, UR7, R3, 0x1, P0 ;  /* 0x0000000702097c11 */ /* 0x000fe400080f0c03 */
[----:B------:R-:W-:-:S03]  /*bec0*/  ISETP.GE.AND P0, PT, R0, UR4, PT ;  /* 0x0000000400007c0c */ /* 0x000fc6000bf06270 */
[----:B------:R3:W-:Y:S04]  /*bed0*/  @!P1 STG.E.128 desc[UR60][R8.64], R4 ;  /* 0x0000000408009986 */ /* 0x0007e8000c101d3c */
[----:B------:R3:W-:Y:S06]  /*bee0*/  @!P2 STG.E.128 desc[UR60][R8.64+0x80], R24 ;  /* 0x000080180800a986 */ /* 0x0007ec000c101d3c */
[----:B------:R-:W-:Y:S05]  /*bef0*/  @P0 BRA `(.L_x_3138) ;  /* 0x0000000800b80947 */ /* 0x000fea0003800000 */
[----:B------:R4:W-:Y:S01]  /*bf00*/  STG.E.128 desc[UR60][R8.64+0x100], R28 ;  /* 0x0001001c08007986 */ /* 0x0009e2000c101d3c */
[----:B------:R-:W-:Y:S05]  /*bf10*/  BRA `(.L_x_3138) ;  /* 0x0000000800b07947 */ /* 0x000fea0003800000 */
.L_x_3130:
[----:B------:R-:W2:Y:S01]  /*bf20*/  LDC.64 R4, c[0x0][0xbd8] ;  /* 0x0002f600ff047b82 */ /* 0x000ea20000000a00 */
[C---:B------:R-:W-:Y:S01]  /*bf30*/  IMAD.SHL.U32 R3, R204.reuse, 0x4, RZ ;  /* 0x00000004cc037824 */ /* 0x040fe200078e00ff */
[----:B------:R-:W-:Y:S01]  /*bf40*/  SHF.L.U64.HI R0, R204, 0x2, R207 ;  /* 0x00000002cc007819 */ /* 0x000fe200000102cf */
[----:B------:R-:W-:Y:S01]  /*bf50*/  ULDC.64 UR4, c[0x0][0xbe0] ;  /* 0x0002f80000047ab9 */ /* 0x000fe20000000a00 */
[----:B------:R-:W-:-:S04]  /*bf60*/  IMAD.MOV.U32 R9, RZ, RZ, RZ ;  /* 0x000000ffff097224 */ /* 0x000fc800078e00ff */
[----:B------:R-:W3:Y:S01]  /*bf70*/  LDC R7, c[0x0][0xa88] ;  /* 0x0002a200ff077b82 */ /* 0x000ee20000000800 */
[----:B--2---:R-:W-:Y:S02]  /*bf80*/  ISETP.NE.U32.AND P0, PT, R4, RZ, PT ;  /* 0x000000ff0400720c */ /* 0x004fe40003f05070 */
[----:B------:R-:W-:Y:S02]  /*bf90*/  IADD3 R4, P1, R3, R4, RZ ;  /* 0x0000000403047210 */ /* 0x000fe40007f3e0ff */
[----:B------:R-:W-:-:S03]  /*bfa0*/  ISETP.NE.AND.EX P0, PT, R5, RZ, PT, P0 ;  /* 0x000000ff0500720c */ /* 0x000fc60003f05300 */
[----:B------:R-:W-:Y:S01]  /*bfb0*/  IMAD.X R5, R0, 0x1, R5, P1 ;  /* 0x0000000100057824 */ /* 0x000fe200008e0605 */
[----:B------:R-:W-:-:S04]  /*bfc0*/  ISETP.NE.U32.AND P1, PT, RZ, UR4, PT ;  /* 0x00000004ff007c0c */ /* 0x000fc8000bf25070 */
[----:B------:R-:W-:-:S05]  /*bfd0*/  ISETP.NE.AND.EX P1, PT, RZ, UR5, PT, P1 ;  /* 0x00000005ff007c0c */ /* 0x000fca000bf25310 */
[----:B------:R2:W5:Y:S08]  /*bfe0*/  @P0 LDG.E R9, desc[UR60][R4.64] ;  /* 0x0000003c04090981 */ /* 0x000570000c1e1900 */
[----:B------:R-:W-:-:S04]  /*bff0*/  @P1 IADD3 R2, P2, R3, UR4, RZ ;  /* 0x0000000403021c10 */ /* 0x000fc8000ff5e0ff */
[----:B------:R-:W-:-:S05]  /*c000*/  @P1 IADD3.X R3, R0, UR5, RZ, P2, !PT ;  /* 0x0000000500031c10 */ /* 0x000fca00097fe4ff */
[----:B---3--:R2:W5:Y:S01]  /*c010*/  @P1 LDG.E R7, desc[UR60][R2.64] ;  /* 0x0000003c02071981 */ /* 0x008562000c1e1900 */
[----:B------:R-:W-:Y:S01]  /*c020*/  ISETP.GE.AND P2, PT, R214, 0x80, PT ;  /* 0x00000080d600780c */ /* 0x000fe20003f46270 */
[----:B------:R-:W-:-:S12]  /*c030*/  @P1 BRA `(.L_x_3139) ;  /* 0x0000000000101947 */ /* 0x000fd80003800000 */
[----:B------:R-:W-:Y:S05]  /*c040*/  @!P0 BRA `(.L_x_3139) ;  /* 0x00000000000c8947 */ /* 0x000fea0003800000 */
[----:B------:R-:W3:Y:S04]  /*c050*/  LDG.E R0, desc[UR60][R4.64] ;  /* 0x0000003c04007981 */ /* 0x000ee8000c1e1900 */
[----:B-----5:R-:W3:Y:S02]  /*c060*/  LDG.E R7, desc[UR60][R4.64+0x4] ;  /* 0x0000043c04077981 */ /* 0x020ee4000c1e1900 */
[----:B---3--:R-:W-:-:S07]  /*c070*/  IMAD.IADD R7, R7, 0x1, -R0 ;  /* 0x0000000107077824 */ /* 0x008fce00078e0a00 */
.L_x_3139:
[----:B------:R-:W-:Y:S01]  /*c080*/  BSSY B1, `(.L_x_3140) ;  /* 0x000001d000017945 */ /* 0x000fe20003800000 */
[----:B------:R-:W-:Y:S02]  /*c090*/  SHF.R.S32.HI R8, RZ, 0x1f, R205 ;  /* 0x0000001fff087819 */ /* 0x000fe400000114cd */
[----:B------:R-:W-:Y:S02]  /*c0a0*/  SHF.R.S32.HI R13, RZ, 0x1f, R18 ;  /* 0x0000001fff0d7819 */ /* 0x000fe40000011412 */
[----:B------:R-:W-:Y:S02]  /*c0b0*/  SEL R11, R204, RZ, !P0 ;  /* 0x000000ffcc0b7207 */ /* 0x000fe40004000000 */
[----:B------:R-:W-:Y:S02]  /*c0c0*/  SEL R207, R207, RZ, !P0 ;  /* 0x000000ffcfcf7207 */ /* 0x000fe40004000000 */
[----:B-----5:R-:W-:Y:S01]  /*c0d0*/  SHF.R.S32.HI R6, RZ, 0x1f, R9 ;  /* 0x0000001fff067819 */ /* 0x020fe20000011409 */
[----:B------:R-:W-:Y:S06]  /*c0e0*/  @P2 BRA `(.L_x_3141) ;  /* 0x0000000000582947 */ /* 0x000fec0003800000 */
[----:B------:R-:W3:Y:S02]  /*c0f0*/  S2R R0, SR_TID.X ;  /* 0x0000000000007919 */ /* 0x000ee40000002100 */
[----:B---3--:R-:W-:-:S04]  /*c100*/  IMAD R0, R206, 0x80, R0 ;  /* 0x00000080ce007824 */ /* 0x008fc800078e0200 */
[----:B------:R-:W-:-:S05]  /*c110*/  VIADD R0, R0, 0xffffff80 ;  /* 0xffffff8000007836 */ /* 0x000fca0000000000 */
[----:B------:R-:W-:-:S13]  /*c120*/  ISETP.GE.AND P0, PT, R0, R7, PT ;  /* 0x000000070000720c */ /* 0x000fda0003f06270 */
[----:B------:R-:W-:Y:S05]  /*c130*/  @P0 BRA `(.L_x_3141) ;  /* 0x0000000000440947 */ /* 0x000fea0003800000 */
[----:B--2---:R-:W-:Y:S01]  /*c140*/  IADD3 R2, P0, R0, R9, RZ ;  /* 0x0000000900027210 */ /* 0x004fe20007f1e0ff */
[----:B------:R-:W-:-:S03]  /*c150*/  ULDC.64 UR4, c[0x0][0xb70] ;  /* 0x0002dc0000047ab9 */ /* 0x000fc60000000a00 */
[----:B------:R-:W-:Y:S01]  /*c160*/  LEA.HI.X.SX32 R3, R0, R6, 0x1, P0 ;  /* 0x0000000600037211 */ /* 0x000fe200000f0eff */
[----:B------:R-:W-:-:S04]  /*c170*/  IMAD R0, R8, UR4, RZ ;  /* 0x0000000408007c24 */ /* 0x000fc8000f8e02ff */
        /* <DEDUP_REMOVED lines=13> */
.L_x_3141:
[----:B------:R-:W-:Y:S05]  /*c250*/  BSYNC B1 ;  /* 0x0000000000017941 */ /* 0x000fea0003800000 */
.L_x_3140:
[----:B------:R-:W-:Y:S01]  /*c260*/  ULDC.64 UR4, c[0x0][0xaa0] ;  /* 0x0002a80000047ab9 */ /* 0x000fe20000000a00 */
[----:B--2---:R-:W-:Y:S01]  /*c270*/  IMAD.MOV.U32 R2, RZ, RZ, R18 ;  /* 0x000000ffff027224 */ /* 0x004fe200078e0012 */
[----:B------:R-:W-:Y:S01]  /*c280*/  BSSY B1, `(.L_x_3142) ;  /* 0x000002f000017945 */ /* 0x000fe20003800000 */
[----:B---3--:R-:W-:Y:S02]  /*c290*/  IMAD.MOV.U32 R3, RZ, RZ, R13 ;  /* 0x000000ffff037224 */ /* 0x008fe400078e000d */
[----:B------:R-:W-:Y:S02]  /*c2a0*/  IMAD R0, R6, UR4, RZ ;  /* 0x0000000406007c24 */ /* 0x000fe4000f8e02ff */
[----:B------:R-:W-:-:S04]  /*c2b0*/  IMAD.WIDE.U32 R2, R9, UR4, R2 ;  /* 0x0000000409027c25 */ /* 0x000fc8000f8e0002 */
[----:B------:R-:W-:Y:S01]  /*c2c0*/  IMAD R9, R9, UR5, R0 ;  /* 0x0000000509097c24 */ /* 0x000fe2000f8e0200 */
[----:B------:R-:W-:Y:S01]  /*c2d0*/  ULDC.64 UR4, c[0x0][0xae0] ;  /* 0x0002b80000047ab9 */ /* 0x000fe20000000a00 */
[----:B------:R-:W-:Y:S02]  /*c2e0*/  IMAD R7, R206, -0x80, R7 ;  /* 0xffffff80ce077824 */ /* 0x000fe400078e0207 */
[----:B------:R-:W-:Y:S02]  /*c2f0*/  IMAD R0, R8, UR4, RZ ;  /* 0x0000000408007c24 */ /* 0x000fe4000f8e02ff */
[C---:B------:R-:W-:Y:S01]  /*c300*/  VIADD R4, R22.reuse, 0x20 ;  /* 0x0000002016047836 */ /* 0x040fe20000000000 */
[CC--:B------:R-:W-:Y:S01]  /*c310*/  ISETP.GE.AND P3, PT, R22.reuse, R7.reuse, PT ;  /* 0x000000071600720c */ /* 0x0c0fe20003f66270 */
[----:B------:R-:W-:Y:S02]  /*c320*/  IMAD.IADD R3, R3, 0x1, R9 ;  /* 0x0000000103037824 */ /* 0x000fe400078e0209 */
[C---:B------:R-:W-:Y:S01]  /*c330*/  IMAD R5, R205.reuse, UR5, R0 ;  /* 0x00000005cd057c24 */ /* 0x040fe2000f8e0200 */
[----:B------:R-:W-:Y:S01]  /*c340*/  IADD3 R0, R22, 0x40, RZ ;  /* 0x0000004016007810 */ /* 0x000fe20007ffe0ff */
[----:B------:R-:W-:Y:S01]  /*c350*/  IMAD.WIDE.U32 R2, R205, UR4, R2 ;  /* 0x00000004cd027c25 */ /* 0x000fe2000f8e0002 */
[-C--:B------:R-:W-:Y:S01]  /*c360*/  ISETP.GE.AND P2, PT, R4, R7.reuse, PT ;  /* 0x000000070400720c */ /* 0x080fe20003f46270 */
[----:B------:R-:W-:Y:S01]  /*c370*/  ULDC.64 UR4, c[0x0][0xae8] ;  /* 0x0002ba0000047ab9 */ /* 0x000fe20000000a00 */
[----:B------:R-:W-:Y:S01]  /*c380*/  ISETP.GE.AND P1, PT, R0, R7, PT ;  /* 0x000000070000720c */ /* 0x000fe20003f26270 */
[----:B------:R-:W-:-:S02]  /*c390*/  VIADD R4, R22, 0x60 ;  /* 0x0000006016047836 */ /* 0x000fc40000000000 */
[----:B------:R-:W-:Y:S02]  /*c3a0*/  IMAD.IADD R3, R3, 0x1, R5 ;  /* 0x0000000103037824 */ /* 0x000fe400078e0205 */
[----:B------:R-:W-:Y:S01]  /*c3b0*/  IMAD R0, R207, UR4, RZ ;  /* 0x00000004cf007c24 */ /* 0x000fe2000f8e02ff */
[----:B------:R-:W-:Y:S01]  /*c3c0*/  ISETP.GE.AND P0, PT, R4, R7, PT ;  /* 0x000000070400720c */ /* 0x000fe20003f06270 */
[----:B------:R-:W-:Y:S01]  /*c3d0*/  IMAD.WIDE.U32 R4, R11, UR4, R2 ;  /* 0x000000040b047c25 */ /* 0x000fe2000f8e0002 */
[----:B------:R-:W-:-:S03]  /*c3e0*/  SHF.R.S32.HI R7, RZ, 0x1f, R22 ;  /* 0x0000001fff077819 */ /* 0x000fc60000011416 */
[----:B------:R-:W-:Y:S02]  /*c3f0*/  IMAD R9, R11, UR5, R0 ;  /* 0x000000050b097c24 */ /* 0x000fe4000f8e0200 */
[----:B------:R-:W-:Y:S02]  /*c400*/  IMAD.MOV.U32 R6, RZ, RZ, R22 ;  /* 0x000000ffff067224 */ /* 0x000fe400078e0016 */
[----:B------:R-:W-:Y:S02]  /*c410*/  IMAD.IADD R11, R5, 0x1, R9 ;  /* 0x00000001050b7824 */ /* 0x000fe400078e0209 */
[----:B------:R-:W-:Y:S01]  /*c420*/  IMAD.WIDE R6, R206, 0x80, R6 ;  /* 0x00000080ce067825 */ /* 0x000fe200078e0206 */
[----:B------:R-:W-:Y:S06]  /*c430*/  @P3 BRA `(.L_x_3143) ;  /* 0x00000000004c3947 */ /* 0x000fec0003800000 */
[----:B------:R-:W-:Y:S01]  /*c440*/  ULDC.64 UR6, c[0x0][0xad8] ;  /* 0x0002b60000067ab9 */ /* 0x000fe20000000a00 */
        /* <DEDUP_REMOVED lines=8> */
[----:B------:R-:W-:Y:S02]  /*c4d0*/  IMAD.MOV.U32 R3, RZ, RZ, R11 ;  /* 0x000000ffff037224 */ /* 0x000fe400078e000b */
        /* <DEDUP_REMOVED lines=8> */
[----:B------:R2:W-:Y:S02]  /*c560*/  @!P6 STG.E.128 desc[UR60][R8.64+0x100], RZ ;  /* 0x000100ff0800e986 */ /* 0x0005e4000c101d3c */
.L_x_3143:
[----:B------:R-:W-:Y:S05]  /*c570*/  BSYNC B1 ;  /* 0x0000000000017941 */ /* 0x000fea0003800000 */
.L_x_3142:
[----:B------:R-:W-:Y:S04]  /*c580*/  BSSY B1, `(.L_x_3144) ;  /* 0x0000017000017945 */ /* 0x000fe80003800000 */
[----:B------:R-:W-:Y:S05]  /*c590*/  @P2 BRA `(.L_x_3145) ;  /* 0x0000000000542947 */ /* 0x000fea0003800000 */
[----:B--2---:R-:W-:Y:S01]  /*c5a0*/  IADD3 R9, P2, R6, 0x20, RZ ;  /* 0x0000002006097810 */ /* 0x004fe20007f5e0ff */
        /* <DEDUP_REMOVED lines=19> */
[----:B------:R3:W-:Y:S02]  /*c6e0*/  @!P5 STG.E.128 desc[UR60][R8.64+0x100], RZ ;  /* 0x000100ff0800d986 */ /* 0x0007e4000c101d3c */
.L_x_3145:
[----:B------:R-:W-:Y:S05]  /*c6f0*/  BSYNC B1 ;  /* 0x0000000000017941 */ /* 0x000fea0003800000 */
.L_x_3144:
[----:B------:R-:W-:Y:S04]  /*c700*/  BSSY B1, `(.L_x_3146) ;  /* 0x0000017000017945 */ /* 0x000fe80003800000 */
[----:B------:R-:W-:Y:S05]  /*c710*/  @P1 BRA `(.L_x_3147) ;  /* 0x0000000000541947 */ /* 0x000fea0003800000 */
[----:B--23--:R-:W-:Y:S01]  /*c720*/  IADD3 R9, P1, R6, 0x40, RZ ;  /* 0x0000004006097810 */ /* 0x00cfe20007f3e0ff */
[----:B------:R-:W-:Y:S01]  /*c730*/  ULDC UR4, c[0x0][0xa8c] ;  /* 0x0002a30000047ab9 */ /* 0x000fe20000000800 */
[C---:B------:R-:W-:Y:S01]  /*c740*/  IADD3 R2, R18.reuse, 0x40, RZ ;  /* 0x0000004012027810 */ /* 0x040fe20007ffe0ff */
        /* <DEDUP_REMOVED lines=18> */
.L_x_3147:
[----:B------:R-:W-:Y:S05]  /*c870*/  BSYNC B1 ;  /* 0x0000000000017941 */ /* 0x000fea0003800000 */
.L_x_3146:
        /* <DEDUP_REMOVED lines=22> */
.L_x_3138:
[----:B------:R-:W-:Y:S05]  /*c9e0*/  BSYNC B0 ;  /* 0x0000000000007941 */ /* 0x000fea0003800000 */
.L_x_3129:
[----:B------:R-:W-:Y:S02]  /*c9f0*/  ULDC UR4, c[0x0][0xc14] ;  /* 0x0003050000047ab9 */ /* 0x000fe40000000800 */
[----:B-1----:R-:W-:-:S13]  /*ca00*/  ISETP.GE.AND P0, PT, R103, UR4, PT ;  /* 0x0000000467007c0c */ /* 0x002fda000bf06270 */
[----:B------:R-:W-:Y:S05]  /*ca10*/  @!P0 BRA `(.L_x_3148) ;  /* 0xffffff4000cc8947 */ /* 0x000fea000383ffff */
[----:B------:R-:W-:Y:S05]  /*ca20*/  EXIT ;  /* 0x000000000000794d */ /* 0x000fea0003800000 */
.L_x_3104:
        /* <DEDUP_REMOVED lines=22> */
[----:B------:R-:W-:Y:S02]  /*cb90*/  LOP3.LUT R4, R4, 0xfffffffe, RZ, 0xc0, !PT ;  /* 0xfffffffe04047812 */ /* 0x000fe400078ec0ff */
[----:B------:R-:W-:-:S07]  /*cba0*/  MOV R16, RZ ;  /* 0x000000ff00107202 */ /* 0x000fce0000000f00 */
        /* <DEDUP_REMOVED lines=37> */
.L_x_3153:
        /* <DEDUP_REMOVED lines=16> */
.L_x_3152:
[----:B------:R-:W-:Y:S05]  /*cf00*/  BSYNC B0 ;  /* 0x0000000000007941 */ /* 0x000fea0003800000 */
.L_x_3151:
        /* <DEDUP_REMOVED lines=26> */
.L_x_3149:
        /* <DEDUP_REMOVED lines=12> */
[----:B0-----:R-:W-:Y:S01]  /*d170*/  IMAD.MOV R11, RZ, RZ, -R3 ;  /* 0x000000ffff0b7224 */ /* 0x001fe200078e0a03 */
[----:B------:R-:W-:Y:S06]  /*d180*/  @!P0 BRA `(.L_x_3154) ;  /* 0x0000000000088947 */ /* 0x000fec0003800000 */
[----:B------:R-:W-:-:S05]  /*d190*/  VIADD R9, R5, 0xffffffff ;  /* 0xffffffff05097836 */ /* 0x000fca0000000000 */
[----:B------:R0:W1:Y:S02]  /*d1a0*/  SHFL.IDX PT, R16, R2, R9, 0x1f ;  /* 0x00001f0902107589 */ /* 0x00006400000e0000 */
.L_x_3154:
[----:B-1----:R-:W-:Y:S02]  /*d1b0*/  IMAD R16, R16, UR4, R7 ;  /* 0x0000000410107c24 */ /* 0x002fe4000f8e0207 */
[----:B------:R-:W-:Y:S02]  /*d1c0*/  IMAD R7, R11, R6, RZ ;  /* 0x000000060b077224 */ /* 0x000fe400078e02ff */
[----:B0-----:R-:W-:Y:S01]  /*d1d0*/  IMAD.MOV.U32 R2, RZ, RZ, RZ ;  /* 0x000000ffff027224 */ /* 0x001fe200078e00ff */
[----:B------:R-:W-:Y:S01]  /*d1e0*/  IADD3 R17, -R16, UR6, RZ ;  /* 0x0000000610117c10 */ /* 0x000fe2000fffe1ff */
[----:B------:R-:W-:Y:S02]  /*d1f0*/  IMAD.IADD R19, R5, 0x1, R19 ;  /* 0x0000000105137824 */ /* 0x000fe400078e0213 */
        /* <DEDUP_REMOVED lines=20> */
.L_x_3150:
[----:B------:R-:W-:Y:S02]  /*d340*/  IMAD.MOV.U32 R17, RZ, RZ, RZ ;  /* 0x000000ffff117224 */ /* 0x000fe400078e00ff */
[----:B------:R-:W-:Y:S02]  /*d350*/  IMAD.U32 R16, RZ, RZ, UR6 ;  /* 0x00000006ff107e24 */ /* 0x000fe4000f8e00ff */
[----:B------:R-:W-:-:S07]  /*d360*/  IMAD.MOV.U32 R18, RZ, RZ, RZ ;  /* 0x000000ffff127224 */ /* 0x000fce00078e00ff */
.L_x_3155:
        /* <DEDUP_REMOVED lines=14> */
[----:B0-----:R-:W-:Y:S01]  /*d450*/  MOV R0, 0x1 ;  /* 0x0000000100007802 */ /* 0x001fe20000000f00 */
[----:B------:R0:W-:Y:S01]  /*d460*/  STL [R1], RZ ;  /* 0x000000ff01007387 */ /* 0x0001e20000100800 */
[----:B------:R-:W-:Y:S01]  /*d470*/  ULDC UR36, c[0x0][0xc] ;  /* 0x0000030000247ab9 */ /* 0x000fe20000000800 */
[----:B------:R-:W-:Y:S02]  /*d480*/  ULDC.64 UR38, c[0x0][0x198] ;  /* 0x0000660000267ab9 */ /* 0x000fe40000000a00 */
[----:B------:R0:W-:Y:S04]  /*d490*/  STL [R1+0x8], R0 ;  /* 0x0000080001007387 */ /* 0x0001e80000100800 */
[----:B------:R0:W-:Y:S02]  /*d4a0*/  STL [R1+0x28], RZ ;  /* 0x000028ff01007387 */ /* 0x0001e40000100800 */
.L_x_3221:
[----:B-1----:R-:W1:Y:S02]  /*d4b0*/  LDC.64 R2, c[0x0][0xc60] ;  /* 0x00031800ff027b82 */ /* 0x002e640000000a00 */
[----:B-1----:R-:W-:-:S05]  /*d4c0*/  IMAD.WIDE R2, R19, 0x4, R2 ;  /* 0x0000000413027825 */ /* 0x002fca00078e0202 */
[----:B------:R-:W2:Y:S01]  /*d4d0*/  LDG.E R5, desc[UR60][R2.64] ;  /* 0x0000003c02057981 */ /* 0x000ea2000c1e1900 */
[----:B------:R-:W-:Y:S05]  /*d4e0*/  YIELD ;  /* 0x0000000000007946 */ /* 0x000fea0003800000 */
[----:B------:R-:W-:Y:S01]  /*d4f0*/  ULDC.64 UR4, c[0x0][0xa28] ;  /* 0x00028a0000047ab9 */ /* 0x000fe20000000a00 */
[----:B0-----:R-:W-:Y:S01]  /*d500*/  IMAD.MOV.U32 R0, RZ, RZ, RZ ;  /* 0x000000ffff007224 */ /* 0x001fe200078e00ff */
[----:B------:R-:W-:-:S04]  /*d510*/  ISETP.NE.U32.AND P0, PT, RZ, UR4, PT ;  /* 0x00000004ff007c0c */ /* 0x000fc8000bf05070 */
        /* <DEDUP_REMOVED lines=22> */
[----:B------:R-:W-:Y:S01]  /*d680*/  @P0 IADD3.X R5, R6, UR5, RZ, P1, !PT ;  /* 0x0000000506050c10 */ /* 0x000fe20008ffe4ff */
[----:B------:R-:W-:Y:S02]  /*d690*/  ULDC.64 UR4, c[0x0][0xa08] ;  /* 0x0002820000047ab9 */ /* 0x000fe40000000a00 */
[----:B------:R-:W-:Y:S01]  /*d6a0*/  IADD3 R2, P1, R7, UR4, RZ ;  /* 0x0000000407027c10 */ /* 0x000fe2000ff3e0ff */
[----:B-1----:R-:W-:-:S03]  /*d6b0*/  IMAD.MOV.U32 R7, RZ, RZ, RZ ;  /* 0x000000ffff077224 */ /* 0x002fc600078e00ff */
[----:B------:R-:W-:Y:S02]  /*d6c0*/  IADD3.X R3, R6, UR5, RZ, P1, !PT ;  /* 0x0000000506037c10 */ /* 0x000fe40008ffe4ff */
        /* <DEDUP_REMOVED lines=14> */
[----:B-----5:R-:W2:Y:S04]  /*d7b0*/  LDG.E R6, desc[UR60][R2.64] ;  /* 0x0000003c02067981 */ /* 0x020ea8000c1e1900 */
[----:B-1----:R-:W2:Y:S02]  /*d7c0*/  LDG.E R5, desc[UR60][R2.64+0x4] ;  /* 0x0000043c02057981 */ /* 0x002ea4000c1e1900 */
[----:B--2---:R-:W-:-:S07]  /*d7d0*/  IMAD.IADD R6, R5, 0x1, -R6 ;  /* 0x0000000105067824 */ /* 0x004fce00078e0a06 */
.L_x_3157:
[--C-:B-1---5:R-:W-:Y:S01]  /*d7e0*/  IMAD.IADD R4, R6, 0x1, -R0.reuse ;  /* 0x0000000106047824 */ /* 0x122fe200078e0a00 */
[----:B------:R-:W-:Y:S01]  /*d7f0*/  BSSY B6, `(.L_x_3158) ;  /* 0x0000326000067945 */ /* 0x000fe20003800000 */
[----:B------:R-:W-:Y:S02]  /*d800*/  IMAD.IADD R3, R7, 0x1, R0 ;  /* 0x0000000107037824 */ /* 0x000fe400078e0200 */
[----:B------:R-:W-:Y:S01]  /*d810*/  IMAD.MOV.U32 R2, RZ, RZ, RZ ;  /* 0x000000ffff027224 */ /* 0x000fe200078e00ff */
[----:B------:R-:W-:Y:S01]  /*d820*/  STL [R1+0x24], R4 ;  /* 0x0000240401007387 */ /* 0x000fe20000100800 */
[----:B------:R-:W-:-:S03]  /*d830*/  ISETP.GT.AND P0, PT, R4, RZ, PT ;  /* 0x000000ff0400720c */ /* 0x000fc60003f04270 */
[----:B------:R0:W-:Y:S02]  /*d840*/  STL [R1+0x4], R3 ;  /* 0x0000040301007387 */ /* 0x0001e40000100800 */
[----:B0-----:R-:W-:-:S04]  /*d850*/  VIADD R3, R4, 0x6f ;  /* 0x0000006f04037836 */ /* 0x001fc80000000000 */
[----:B------:R-:W-:-:S05]  /*d860*/  IMAD.HI R2, R3, -0x6db6db6d, R2 ;  /* 0x9249249303027827 */ /* 0x000fca00078e0202 */
[----:B------:R-:W-:-:S04]  /*d870*/  SHF.R.U32.HI R3, RZ, 0x1f, R2 ;  /* 0x0000001fff037819 */ /* 0x000fc80000011602 */
        /* <DEDUP_REMOVED lines=10> */
[----:B0-----:R-:W1:Y:S08]  /*d920*/  FLO.U32 R0, UR4 ;  /* 0x0000000400007d00 */ /* 0x001e7000080e0000 */
        /* <DEDUP_REMOVED lines=9> */
.L_x_3159:
        /* <DEDUP_REMOVED lines=23> */
.L_x_3161:
        /* <DEDUP_REMOVED lines=17> */
[----:B0-----:R-:W-:-:S07]  /*dc40*/  IMAD.MOV.U32 R13, RZ, RZ, RZ ;  /* 0x000000ffff0d7224 */ /* 0x001fce00078e00ff */
[----:B------:R-:W-:-:S07]  /*dc50*/  LEPC R20, `(.L_x_3163) ;  /* 0x000000001014794e */ /* 0x000fce0000000000 */
[----:B-1----:R-:W-:Y:S05]  /*dc60*/  CALL.ABS.NOINC R2 ;  /* 0x0000000002007343 */ /* 0x002fea0003c00000 */
.L_x_3163:
        /* <DEDUP_REMOVED lines=16> */
.L_x_3162:
[----:B------:R-:W2:Y:S01]  /*dd70*/  LDL.LU R2, [R1+0x1c] ;  /* 0x00001c0001027983 */ /* 0x000ea20000300800 */
[----:B------:R-:W-:-:S03]  /*dd80*/  ULDC.64 UR4, c[0x0][0x9f8] ;  /* 0x00027e0000047ab9 */ /* 0x000fc60000000a00 */
[----:B------:R-:W3:Y:S04]  /*dd90*/  LDL.LU R0, [R1+0x20] ;  /* 0x0000200001007983 */ /* 0x000ee80000300800 */
[----:B------:R-:W4:Y:S04]  /*dda0*/  LDL.LU R4, [R1+0x2c] ;  /* 0x00002c0001047983 */ /* 0x000f280000300800 */
[----:B------:R-:W4:Y:S01]  /*ddb0*/  LDL.LU R8, [R1+0x14] ;  /* 0x0000140001087983 */ /* 0x000f220000300800 */
[----:B------:R-:W-:-:S04]  /*ddc0*/  ISETP.NE.U32.AND P0, PT, RZ, UR4, PT ;  /* 0x00000004ff007c0c */ /* 0x000fc8000bf05070 */
        /* <DEDUP_REMOVED lines=25> */
.L_x_3164:
        /* <DEDUP_REMOVED lines=16> */
.L_x_3165:
        /* <DEDUP_REMOVED lines=15> */
.L_x_3166:
        /* <DEDUP_REMOVED lines=16> */
.L_x_3237:
[----:B------:R-:W2:Y:S01]  /*e250*/  LDL R7, [R1+0x18] ;  /* 0x0000180001077983 */ /* 0x000ea20000100800 */
[----:B------:R-:W-:Y:S01]  /*e260*/  UMOV UR4, 0xffffffff ;  /* 0xffffffff00047882 */ /* 0x000fe20000000000 */
[----:B------:R-:W-:Y:S01]  /*e270*/  SHF.R.S32.HI R12, RZ, 0x1f, R0 ;  /* 0x0000001fff0c7819 */ /* 0x000fe20000011400 */
[----:B--2---:R-:W-:Y:S01]  /*e280*/  VIADD R7, R7, 0xffffffff ;  /* 0xffffffff07077836 */ /* 0x004fe20000000000 */
[----:B------:R-:W-:Y:S06]  /*e290*/  BRA.DIV UR4, `(.L_x_3168) ;  /* 0x0000003604f07947 */ /* 0x000fec000b800000 */
[----:B------:R-:W-:-:S13]  /*e2a0*/  ELECT P6, URZ, PT ;  /* 0x00000000003f782f */ /* 0x000fda00038c0000 */
.L_x_3240:
        /* <DEDUP_REMOVED lines=24> */
.L_x_3170:
        /* <DEDUP_REMOVED lines=9> */
.L_x_3241:
        /* <DEDUP_REMOVED lines=11> */
.L_x_3172:
        /* <DEDUP_REMOVED lines=23> */
[----:B------:R-:W-:-:S03]  /*e6e0*/  UIADD3 UR17, UR8, 0x28400, URZ ;  /* 0x0002840008117890 */ /* 0x000fc6000fffe03f */
        /* <DEDUP_REMOVED lines=8> */
[----:B------:R0:W-:Y:S02]  /*e770*/  UTMALDG.4D [UR8], [UR4], desc[UR6] ;  /* 0x00000608040075b4 */ /* 0x0001e40008019000 */
[----:B0-----:R-:W-:Y:S01]  /*e780*/  NOP ;  /* 0x0000000000007918 */ /* 0x001fe20000000000 */
.L_x_3169:
        /* <DEDUP_REMOVED lines=32> */
[----:B------:R0:W-:Y:S01]  /*e990*/  UTMALDG.4D [UR16], [UR4], desc[UR14] ;  /* 0x00000e10040075b4 */ /* 0x0001e20008019000 */
[----:B-1----:R-:W-:Y:S01]  /*e9a0*/  @P0 R2UR UR13, R6 ;  /* 0x00000000060d02ca */ /* 0x002fe200000e0000 */
[----:B------:R-:W-:Y:S01]  /*e9b0*/  UIADD3 UR8, UR24, 0x1d400, URZ ;  /* 0x0001d40018087890 */ /* 0x000fe2000fffe03f */
[----:B------:R-:W-:Y:S01]  /*e9c0*/  @P0 R2UR UR12, R18 ;  /* 0x00000000120c02ca */ /* 0x000fe200000e0000 */
[----:B------:R-:W-:Y:S01]  /*e9d0*/  UMOV UR10, 0x80 ;  /* 0x00000080000a7882 */ /* 0x000fe20000000000 */
[----:B------:R-:W-:-:S13]  /*e9e0*/  @P0 R2UR UR11, R17 ;  /* 0x00000000110b02ca */ /* 0x000fda00000e0000 */
[----:B------:R0:W-:Y:S01]  /*e9f0*/  UTMALDG.4D [UR8], [UR4], desc[UR22] ;  /* 0x00001608040075b4 */ /* 0x0001e20008019000 */
[----:B--2---:R-:W-:-:S04]  /*ea00*/  IADD3 R11, R11, 0x1, RZ ;  /* 0x000000010b0b7810 */ /* 0x004fc80007ffe0ff */
[----:B------:R-:W-:Y:S01]  /*ea10*/  LEA.HI R6, R11, R11, RZ, 0x1 ;  /* 0x0000000b0b067211 */ /* 0x000fe200078f08ff */
[----:B------:R0:W-:Y:S03]  /*ea20*/  STL [R1+0x28], R11 ;  /* 0x0000280b01007387 */ /* 0x0001e60000100800 */
[----:B------:R-:W-:-:S05]  /*ea30*/  LOP3.LUT R6, R6, 0xfffffffe, RZ, 0xc0, !PT ;  /* 0xfffffffe06067812 */ /* 0x000fca00078ec0ff */
[----:B------:R-:W-:-:S05]  /*ea40*/  IMAD.IADD R6, R11, 0x1, -R6 ;  /* 0x000000010b067824 */ /* 0x000fca00078e0a06 */
[----:B------:R-:W-:-:S04]  /*ea50*/  SHF.L.U32 R6, R6, 0x1f, RZ ;  /* 0x0000001f06067819 */ /* 0x000fc800000006ff */
[----:B------:R-:W1:Y:S02]  /*ea60*/  SYNCS.PHASECHK.TRANS64.TRYWAIT P0, [R9+URZ+0x36820], R6 ;  /* 0x03682006090075a7 */ /* 0x000e64000800017f */
[----:B01----:R-:W-:Y:S05]  /*ea70*/  @!P0 BRA `(.L_x_3174) ;  /* 0x00000030002c8947 */ /* 0x003fea0003800000 */
.L_x_3242:
[----:B------:R-:W-:Y:S05]  /*ea80*/  BSYNC B0 ;  /* 0x0000000000007941 */ /* 0x000fea0003800000 */
.L_x_3173:
        /* <DEDUP_REMOVED lines=8> */
[----:B------:R-:W-:-:S05]  /*eb10*/  VIADDMNMX R14, R14, R6, 0xffffffff, !PT ;  /* 0xffffffff0e0e7446 */ /* 0x000fca0007800106 */
[----:B------:R-:W-:-:S05]  /*eb20*/  IMAD.IADD R6, R8, 0x1, R14 ;  /* 0x0000000108067824 */ /* 0x000fca00078e020e */
        /* <DEDUP_REMOVED lines=34> */
.L_x_3181:
[----:B0-----:R-:W0:Y:S01]  /*ed50*/  S2R R3, SR_CgaCtaId ;  /* 0x0000000000037919 */ /* 0x001e220000008800 */
[----:B------:R-:W-:-:S04]  /*ed60*/  MOV R2, 0x400 ;  /* 0x0000040000027802 */ /* 0x000fc80000000f00 */
[----:B0-----:R-:W-:Y:S02]  /*ed70*/  LEA R2, R3, R2, 0x18 ;  /* 0x0000000203027211 */ /* 0x001fe400078ec0ff */
[----:B------:R-:W-:-:S03]  /*ed80*/  SHF.L.U32 R3, R15, 0x1f, RZ ;  /* 0x0000001f0f037819 */ /* 0x000fc600000006ff */
[----:B------:R-:W-:-:S04]  /*ed90*/  IMAD R2, R13, 0x8, R2 ;  /* 0x000000080d027824 */ /* 0x000fc800078e0202 */
[----:B------:R-:W0:Y:S02]  /*eda0*/  SYNCS.PHASECHK.TRANS64.TRYWAIT P0, [R2+URZ+0x36840], R3 ;  /* 0x03684003020075a7 */ /* 0x000e24000800017f */
[----:B0-----:R-:W-:Y:S05]  /*edb0*/  @!P0 BRA `(.L_x_3182) ;  /* 0x0000002c007c8947 */ /* 0x001fea0003800000 */
.L_x_3243:
        /* <DEDUP_REMOVED lines=11> */
.L_x_3183:
        /* <DEDUP_REMOVED lines=14> */
[----:B------:R-:W-:Y:S01]  /*ef50*/  VIADD R3, R3, 0x36800 ;  /* 0x0003680003037836 */ /* 0x000fe20000000000 */
[----:B------:R-:W-:Y:S01]  /*ef60*/  UMOV UR10, URZ ;  /* 0x0000003f000a7c82 */ /* 0x000fe20008000000 */
[----:B------:R-:W-:Y:S01]  /*ef70*/  UMOV UR6, 0x0 ;  /* 0x0000000000067882 */ /* 0x000fe20000000000 */
[----:B------:R-:W-:-:S08]  /*ef80*/  UMOV UR7, 0x14f00000 ;  /* 0x14f0000000077882 */ /* 0x000fd00000000000 */
[----:B------:R-:W-:Y:S02]  /*ef90*/  UIADD3 UR8, UR14, 0x21400, URZ ;  /* 0x000214000e087890 */ /* 0x000fe4000fffe03f */
[----:B------:R-:W-:Y:S02]  /*efa0*/  UIADD3 UR15, UR14, 0x24c00, URZ ;  /* 0x00024c000e0f7890 */ /* 0x000fe4000fffe03f */
[----:B------:R-:W-:Y:S01]  /*efb0*/  UIADD3 UR14, UR14, 0x28400, URZ ;  /* 0x000284000e0e7890 */ /* 0x000fe2000fffe03f */
        /* <DEDUP_REMOVED lines=13> */
[----:B------:R0:W-:Y:S01]  /*f090*/  UTMALDG.4D [UR8], [UR4], desc[UR6] ;  /* 0x00000608040075b4 */ /* 0x0001e20008019000 */
[----:B------:R-:W1:Y:S02]  /*f0a0*/  SYNCS.PHASECHK.TRANS64.TRYWAIT P0, [R3+URZ+0x60], R2 ;  /* 0x00006002030075a7 */ /* 0x000e64000800017f */
[----:B01----:R-:W-:Y:S05]  /*f0b0*/  @!P0 BRA `(.L_x_3184) ;  /* 0x0000002800d08947 */ /* 0x003fea0003800000 */
.L_x_3244:
        /* <DEDUP_REMOVED lines=13> */
.L_x_3185:
        /* <DEDUP_REMOVED lines=15> */
[----:B--2---:R-:W-:-:S02]  /*f280*/  R2UR UR11, R2 ;  /* 0x00000000020b72ca */ /* 0x004fc400000e0000 */
[----:B---3--:R-:W-:-:S04]  /*f290*/  LEA R2, R9, R10, 0x3 ;  /* 0x0000000a09027211 */ /* 0x008fc800078e18ff */
        /* <DEDUP_REMOVED lines=18> */
[----:B0-----:R-:W-:Y:S01]  /*f3c0*/  NOP ;  /* 0x0000000000007918 */ /* 0x001fe20000000000 */
.L_x_3180:
[----:B------:R-:W-:Y:S05]  /*f3d0*/  BSYNC B2 ;  /* 0x0000000000027941 */ /* 0x000fea0003800000 */
.L_x_3179:
[----:B------:R-:W2:Y:S04]  /*f3e0*/  LDL.LU R2, [R1+0x18] ;  /* 0x0000180001027983 */ /* 0x000ea80000300800 */
[----:B------:R0:W-:Y:S04]  /*f3f0*/  STL [R1], R13 ;  /* 0x0000000d01007387 */ /* 0x0001e80000100800 */
[----:B------:R0:W-:Y:S02]  /*f400*/  STL [R1+0x8], R15 ;  /* 0x0000080f01007387 */ /* 0x0001e40000100800 */
[----:B0-2---:R-:W-:-:S07]  /*f410*/  VIADD R6, R2, 0xfffffffd ;  /* 0xfffffffd02067836 */ /* 0x005fce0000000000 */
.L_x_3178:
[----:B------:R-:W-:Y:S05]  /*f420*/  BSYNC B1 ;  /* 0x0000000000017941 */ /* 0x000fea0003800000 */
.L_x_3177:
[----:B------:R-:W-:-:S05]  /*f430*/  IMAD.MOV R14, RZ, RZ, -R14 ;  /* 0x000000ffff0e7224 */ /* 0x000fca00078e0a0e */
[----:B------:R-:W-:-:S13]  /*f440*/  ISETP.NE.AND P0, PT, R7, R14, PT ;  /* 0x0000000e0700720c */ /* 0x000fda0003f05270 */
[----:B------:R-:W-:Y:S05]  /*f450*/  @!P0 BRA `(.L_x_3176) ;  /* 0x0000001000288947 */ /* 0x000fea0003800000 */
[----:B------:R-:W-:-:S07]  /*f460*/  IMAD.MOV.U32 R10, RZ, RZ, R5 ;  /* 0x000000ffff0a7224 */ /* 0x000fce00078e0005 */
.L_x_3200:
        /* <DEDUP_REMOVED lines=32> */
.L_x_3188:
[----:B------:R-:W1:Y:S01]  /*f670*/  S2R R3, SR_CgaCtaId ;  /* 0x0000000000037919 */ /* 0x000e620000008800 */
[----:B------:R-:W-:-:S04]  /*f680*/  MOV R2, 0x400 ;  /* 0x0000040000027802 */ /* 0x000fc80000000f00 */
[----:B-1----:R-:W-:Y:S02]  /*f690*/  LEA R2, R3, R2, 0x18 ;  /* 0x0000000203027211 */ /* 0x002fe400078ec0ff */
[----:B------:R-:W-:-:S03]  /*f6a0*/  SHF.L.U32 R3, R8, 0x1f, RZ ;  /* 0x0000001f08037819 */ /* 0x000fc600000006ff */
[----:B------:R-:W-:-:S04]  /*f6b0*/  IMAD R2, R7, 0x8, R2 ;  /* 0x0000000807027824 */ /* 0x000fc800078e0202 */
[----:B------:R-:W1:Y:S02]  /*f6c0*/  SYNCS.PHASECHK.TRANS64.TRYWAIT P0, [R2+URZ+0x36840], R3 ;  /* 0x03684003020075a7 */ /* 0x000e64000800017f */
[----:B-1----:R-:W-:Y:S05]  /*f6d0*/  @!P0 BRA `(.L_x_3189) ;  /* 0x00000024005c8947 */ /* 0x002fea0003800000 */
.L_x_3245:
        /* <DEDUP_REMOVED lines=11> */
.L_x_3190:
        /* <DEDUP_REMOVED lines=37> */
.L_x_3246:
        /* <DEDUP_REMOVED lines=8> */
.L_x_3192:
        /* <DEDUP_REMOVED lines=25> */
[----:B------:R-:W-:-:S03]  /*fbf0*/  UIADD3 UR16, UR8, 0x7400, URZ ;  /* 0x0000740008107890 */ /* 0x000fc6000fffe03f */
[----:B------:R-:W-:Y:S02]  /*fc00*/  UMOV UR8, UR14 ;  /* 0x0000000e00087c82 */ /* 0x000fe40008000000 */
[----:B------:R1:W-:Y:S01]  /*fc10*/  UTMALDG.4D [UR8], [UR4], desc[UR6] ;  /* 0x00000608040075b4 */ /* 0x0003e20008019000 */
[----:B------:R-:W-:Y:S01]  /*fc20*/  UMOV UR14, 0x80 ;  /* 0x00000080000e7882 */ /* 0x000fe20000000000 */
[----:B-1----:R-:W-:Y:S01]  /*fc30*/  UMOV UR8, UR15 ;  /* 0x0000000f00087c82 */ /* 0x002fe20008000000 */
[----:B------:R-:W-:Y:S02]  /*fc40*/  UMOV UR10, UR17 ;  /* 0x00000011000a7c82 */ /* 0x000fe40008000000 */
[----:B------:R1:W-:Y:S02]  /*fc50*/  UTMALDG.4D [UR8], [UR4], desc[UR6] ;  /* 0x00000608040075b4 */ /* 0x0003e40008019000 */
[----:B-1----:R-:W-:Y:S01]  /*fc60*/  UMOV UR8, UR16 ;  /* 0x0000001000087c82 */ /* 0x002fe20008000000 */
[----:B------:R-:W-:-:S02]  /*fc70*/  UMOV UR10, UR14 ;  /* 0x0000000e000a7c82 */ /* 0x000fc40008000000 */
[----:B------:R0:W-:Y:S02]  /*fc80*/  UTMALDG.4D [UR8], [UR4], desc[UR6] ;  /* 0x00000608040075b4 */ /* 0x0001e40008019000 */
[----:B0-----:R-:W-:Y:S01]  /*fc90*/  NOP ;  /* 0x0000000000007918 */ /* 0x001fe20000000000 */
.L_x_3187:
[----:B------:R-:W-:Y:S05]  /*fca0*/  BSYNC B1 ;  /* 0x0000000000017941 */ /* 0x000fea0003800000 */
.L_x_3186:
        /* <DEDUP_REMOVED lines=31> */
.L_x_3195:
[----:B------:R-:W2:Y:S01]  /*fea0*/  S2R R3, SR_CgaCtaId ;  /* 0x0000000000037919 */ /* 0x000ea20000008800 */
[----:B------:R-:W-:-:S04]  /*feb0*/  MOV R2, 0x400 ;  /* 0x0000040000027802 */ /* 0x000fc80000000f00 */
[----:B--2---:R-:W-:Y:S02]  /*fec0*/  LEA R2, R3, R2, 0x18 ;  /* 0x0000000203027211 */ /* 0x004fe400078ec0ff */
[----:B------:R-:W-:-:S03]  /*fed0*/  SHF.L.U32 R3, R13, 0x1f, RZ ;  /* 0x0000001f0d037819 */ /* 0x000fc600000006ff */
[----:B------:R-:W-:-:S04]  /*fee0*/  IMAD R2, R14, 0x8, R2 ;  /* 0x000000080e027824 */ /* 0x000fc800078e0202 */
[----:B------:R-:W2:Y:S02]  /*fef0*/  SYNCS.PHASECHK.TRANS64.TRYWAIT P0, [R2+URZ+0x36840], R3 ;  /* 0x03684003020075a7 */ /* 0x000ea4000800017f */
[----:B--2---:R-:W-:Y:S05]  /*ff00*/  @!P0 BRA `(.L_x_3196) ;  /* 0x0000001c00788947 */ /* 0x004fea0003800000 */
.L_x_3247:
        /* <DEDUP_REMOVED lines=11> */
.L_x_3197:
        /* <DEDUP_REMOVED lines=26> */
[----:B------:R-:W-:-:S03]  /*10160*/  UIADD3 UR16, UR8, 0x28400, URZ ;  /* 0x0002840008107890 */ /* 0x000fc6000fffe03f */
[----:B------:R-:W-:Y:S02]  /*10170*/  UMOV UR8, UR14 ;  /* 0x0000000e00087c82 */ /* 0x000fe40008000000 */
[----:B------:R0:W-:Y:S01]  /*10180*/  UTMALDG.4D [UR8], [UR4], desc[UR6] ;  /* 0x00000608040075b4 */ /* 0x0001e20008019000 */
[----:B------:R-:W-:Y:S01]  /*10190*/  IMAD R2, R7, 0x8, R2 ;  /* 0x0000000807027824 */ /* 0x000fe200078e0202 */
        /* <DEDUP_REMOVED lines=8> */
.L_x_3248:
        /* <DEDUP_REMOVED lines=8> */
.L_x_3199:
        /* <DEDUP_REMOVED lines=19> */
[----:B------:R1:W-:Y:S01]  /*103d0*/  STL [R1+0xc], R9 ;  /* 0x00000c0901007387 */ /* 0x0003e20000100800 */
[----:B------:R-:W-:Y:S01]  /*103e0*/  IMAD.MOV.U32 R5, RZ, RZ, R10 ;  /* 0x000000ffff057224 */ /* 0x000fe200078e000a */
[----:B--2---:R-:W-:Y:S02]  /*103f0*/  R2UR UR11, R13 ;  /* 0x000000000d0b72ca */ /* 0x004fe400000e0000 */
        /* <DEDUP_REMOVED lines=11> */
[----:B-1----:R-:W-:Y:S01]  /*104b0*/  NOP ;  /* 0x0000000000007918 */ /* 0x002fe20000000000 */
.L_x_3194:
[----:B------:R-:W-:Y:S05]  /*104c0*/  BSYNC B1 ;  /* 0x0000000000017941 */ /* 0x000fea0003800000 */
.L_x_3193:
[C---:B------:R-:W-:Y:S01]  /*104d0*/  ISETP.GT.AND P0, PT, R6.reuse, 0x1, PT ;  /* 0x000000010600780c */ /* 0x040fe20003f04270 */
[----:B------:R-:W-:-:S12]  /*104e0*/  VIADD R6, R6, 0xfffffffe ;  /* 0xfffffffe06067836 */ /* 0x000fd80000000000 */
[----:B------:R-:W-:Y:S05]  /*104f0*/  @P0 BRA `(.L_x_3200) ;  /* 0xffffffec00dc0947 */ /* 0x000fea000383ffff */
.L_x_3176:
[----:B------:R-:W-:Y:S05]  /*10500*/  BSYNC B0 ;  /* 0x0000000000007941 */ /* 0x000fea0003800000 */
.L_x_3175:
        /* <DEDUP_REMOVED lines=17> */
.L_x_3202:
[----:B------:R-:W-:Y:S05]  /*10620*/  BSYNC B0 ;  /* 0x0000000000007941 */ /* 0x000fea0003800000 */
.L_x_3201:
        /* <DEDUP_REMOVED lines=11> */
.L_x_3249:
        /* <DEDUP_REMOVED lines=11> */
.L_x_3206:
        /* <DEDUP_REMOVED lines=33> */
[----:B-1----:R-:W-:Y:S01]  /*109a0*/  NOP ;  /* 0x0000000000007918 */ /* 0x002fe20000000000 */
.L_x_3204:
[----:B------:R-:W-:Y:S05]  /*109b0*/  BSYNC B0 ;  /* 0x0000000000007941 */ /* 0x000fea0003800000 */
.L_x_3203:
        /* <DEDUP_REMOVED lines=9> */
.L_x_3160:
[----:B------:R-:W-:Y:S05]  /*10a50*/  BSYNC B6 ;  /* 0x0000000000067941 */ /* 0x000fea0003800000 */
.L_x_3158:
[----:B------:R-:W-:-:S03]  /*10a60*/  UMOV UR4, 0xffffffff ;  /* 0xffffffff00047882 */ /* 0x000fc60000000000 */
[----:B------:R-:W-:Y:S05]  /*10a70*/  BRA.DIV UR4, `(.L_x_3207) ;  /* 0x0000001204d87947 */ /* 0x000fea000b800000 */
[----:B------:R2:W3:Y:S04]  /*10a80*/  SHFL.IDX PT, R4, R16, RZ, 0x1f ;  /* 0x00001fff10047589 */ /* 0x0004e800000e0000 */
[----:B------:R2:W4:Y:S02]  /*10a90*/  SHFL.IDX PT, R5, R16, 0x1, 0x1f ;  /* 0x00201f0010057f89 */ /* 0x00052400000e0000 */
.L_x_3253:
[----:B01----:R-:W0:Y:S01]  /*10aa0*/  S2R R0, SR_TID.X ;  /* 0x0000000000007919 */ /* 0x003e220000002100 */
[----:B------:R-:W-:Y:S01]  /*10ab0*/  ULDC UR4, c[0x0][0xc14] ;  /* 0x0003050000047ab9 */ /* 0x000fe20000000800 */
[----:B------:R-:W-:Y:S01]  /*10ac0*/  BSSY B0, `(.L_x_3208) ;  /* 0x000000b000007945 */ /* 0x000fe20003800000 */
[----:B------:R-:W-:Y:S02]  /*10ad0*/  MOV R3, RZ ;  /* 0x000000ff00037202 */ /* 0x000fe40000000f00 */
[----:B0-----:R-:W-:Y:S01]  /*10ae0*/  LOP3.LUT R9, R0, 0x1f, RZ, 0xc0, !PT ;  /* 0x0000001f00097812 */ /* 0x001fe200078ec0ff */
[----:B------:R-:W-:-:S03]  /*10af0*/  IMAD.U32 R0, RZ, RZ, UR4 ;  /* 0x00000004ff007e24 */ /* 0x000fc6000f8e00ff */
[C---:B------:R-:W-:Y:S01]  /*10b00*/  ISETP.NE.AND P0, PT, R9.reuse, 0x1f, PT ;  /* 0x0000001f0900780c */ /* 0x040fe20003f05270 */
[----:B------:R-:W-:-:S05]  /*10b10*/  IMAD.IADD R7, R9, 0x1, R19 ;  /* 0x0000000109077824 */ /* 0x000fca00078e0213 */
[----:B------:R-:W-:-:S13]  /*10b20*/  ISETP.GE.OR P0, PT, R7, R0, !P0 ;  /* 0x000000000700720c */ /* 0x000fda0004706670 */
[----:B------:R-:W-:Y:S05]  /*10b30*/  @P0 BRA `(.L_x_3209) ;  /* 0x00000000000c0947 */ /* 0x000fea0003800000 */
[----:B------:R-:W0:Y:S02]  /*10b40*/  LDC.64 R2, c[0x0][0xc58] ;  /* 0x00031600ff027b82 */ /* 0x000e240000000a00 */
[----:B0-----:R-:W-:-:S06]  /*10b50*/  IMAD.WIDE R2, R7, 0x4, R2 ;  /* 0x0000000407027825 */ /* 0x001fcc00078e0202 */
[----:B------:R0:W5:Y:S02]  /*10b60*/  LDG.E R3, desc[UR60][R2.64] ;  /* 0x0000003c02037981 */ /* 0x000164000c1e1900 */
.L_x_3209:
[----:B------:R-:W-:Y:S05]  /*10b70*/  BSYNC B0 ;  /* 0x0000000000007941 */ /* 0x000fea0003800000 */
.L_x_3208:
        /* <DEDUP_REMOVED lines=23> */
.L_x_3261:
[----:B------:R-:W-:Y:S02]  /*10cf0*/  ULDC UR4, c[0x0][0xc10] ;  /* 0x0003040000047ab9 */ /* 0x000fe40000000800 */
[----:B--2---:R-:W-:-:S04]  /*10d00*/  IMAD.U32 R16, RZ, RZ, UR4 ;  /* 0x00000004ff107e24 */ /* 0x004fc8000f8e00ff */
[----:B-1----:R-:W-:-:S04]  /*10d10*/  IMAD R6, R14, R16, RZ ;  /* 0x000000100e067224 */ /* 0x002fc800078e02ff */
[----:B----4-:R-:W-:-:S05]  /*10d20*/  IMAD.IADD R5, R5, 0x1, R6 ;  /* 0x0000000105057824 */ /* 0x010fca00078e0206 */
[----:B---3--:R-:W-:-:S13]  /*10d30*/  ISETP.GT.AND P0, PT, R5, R4, PT ;  /* 0x000000040500720c */ /* 0x008fda0003f04270 */
[----:B------:R-:W-:Y:S05]  /*10d40*/  @P0 BRA `(.L_x_3211) ;  /* 0x0000000000b40947 */ /* 0x000fea0003800000 */
[----:B------:R-:W1:Y:S02]  /*10d50*/  LDC R0, c[0x0][0xc14] ;  /* 0x00030500ff007b82 */ /* 0x000e640000000800 */
.L_x_3216:
        /* <DEDUP_REMOVED lines=12> */
[----:B0-----:R-:W-:-:S06]  /*10e20*/  IMAD.WIDE R2, R7, 0x4, R2 ;  /* 0x0000000407027825 */ /* 0x001fcc00078e0202 */
[----:B------:R0:W5:Y:S02]  /*10e30*/  LDG.E R3, desc[UR60][R2.64] ;  /* 0x0000003c02037981 */ /* 0x000164000c1e1900 */
.L_x_3214:
[----:B------:R-:W-:Y:S05]  /*10e40*/  BSYNC B0 ;  /* 0x0000000000007941 */ /* 0x000fea0003800000 */
.L_x_3213:
        /* <DEDUP_REMOVED lines=23> */
.L_x_3269:
[----:B------:R-:W-:Y:S02]  /*10fc0*/  ULDC UR4, c[0x0][0xc10] ;  /* 0x0003040000047ab9 */ /* 0x000fe40000000800 */
[----:B------:R-:W-:-:S04]  /*10fd0*/  IMAD.U32 R16, RZ, RZ, UR4 ;  /* 0x00000004ff107e24 */ /* 0x000fc8000f8e00ff */
[----:B-1----:R-:W-:-:S05]  /*10fe0*/  IMAD R6, R14, R16, RZ ;  /* 0x000000100e067224 */ /* 0x002fca00078e02ff */
[----:B------:R-:W-:-:S04]  /*10ff0*/  IADD3 R5, R6, R5, RZ ;  /* 0x0000000506057210 */ /* 0x000fc80007ffe0ff */
[----:B------:R-:W-:-:S13]  /*11000*/  ISETP.GT.AND P0, PT, R5, R4, PT ;  /* 0x000000040500720c */ /* 0x000fda0003f04270 */
[----:B------:R-:W-:Y:S05]  /*11010*/  @!P0 BRA `(.L_x_3216) ;  /* 0xfffffffc00508947 */ /* 0x000fea000383ffff */
.L_x_3211:
        /* <DEDUP_REMOVED lines=8> */
.L_x_3273:
[----:B------:R-:W-:Y:S01]  /*110a0*/  ISETP.NE.AND P0, PT, R7, RZ, PT ;  /* 0x000000ff0700720c */ /* 0x000fe20003f05270 */
[----:B------:R-:W-:-:S12]  /*110b0*/  IMAD.MOV.U32 R14, RZ, RZ, RZ ;  /* 0x000000ffff0e7224 */ /* 0x000fd800078e00ff */
[----:B------:R-:W-:Y:S05]  /*110c0*/  @!P0 BRA `(.L_x_3218) ;  /* 0x0000000000108947 */ /* 0x000fea0003800000 */
[----:B------:R-:W-:Y:S01]  /*110d0*/  UMOV UR4, 0xffffffff ;  /* 0xffffffff00047882 */ /* 0x000fe20000000000 */
[----:B------:R-:W-:Y:S02]  /*110e0*/  VIADD R12, R5, 0xffffffff ;  /* 0xffffffff050c7836 */ /* 0x000fe40000000000 */
[----:B------:R-:W-:Y:S05]  /*110f0*/  BRA.DIV UR4, `(.L_x_3219) ;  /* 0x00000016046c7947 */ /* 0x000fea000b800000 */
[----:B------:R3:W4:Y:S02]  /*11100*/  SHFL.IDX PT, R14, R2, R12, 0x1f ;  /* 0x00001f0c020e7589 */ /* 0x00072400000e0000 */
.L_x_3218:
        /* <DEDUP_REMOVED lines=9> */
[----:B0--3--:R-:W-:-:S04]  /*111a0*/  IMAD.MOV R2, RZ, RZ, -R3 ;  /* 0x000000ffff027224 */ /* 0x009fc800078e0a03 */
        /* <DEDUP_REMOVED lines=21> */
.L_x_3212:
[----:B------:R-:W-:Y:S01]  /*11300*/  UMOV UR4, URZ ;  /* 0x0000003f00047c82 */ /* 0x000fe20008000000 */
[----:B------:R-:W-:Y:S01]  /*11310*/  UMOV UR5, URZ ;  /* 0x0000003f00057c82 */ /* 0x000fe20008000000 */
[----:B------:R-:W-:Y:S01]  /*11320*/  ULDC UR6, c[0x0][0xc14] ;  /* 0x0003050000067ab9 */ /* 0x000fe20000000800 */
[----:B------:R-:W-:Y:S01]  /*11330*/  IMAD.MOV.U32 R16, RZ, RZ, R4 ;  /* 0x000000ffff107224 */ /* 0x000fe200078e0004 */
[----:B------:R-:W-:Y:S01]  /*11340*/  MOV R17, UR4 ;  /* 0x0000000400117c02 */ /* 0x000fe20008000f00 */
[----:B------:R-:W-:Y:S02]  /*11350*/  IMAD.U32 R18, RZ, RZ, UR5 ;  /* 0x00000005ff127e24 */ /* 0x000fe4000f8e00ff */
[----:B------:R-:W-:-:S07]  /*11360*/  IMAD.U32 R19, RZ, RZ, UR6 ;  /* 0x00000006ff137e24 */ /* 0x000fce000f8e00ff */
.L_x_3220:
        /* <DEDUP_REMOVED lines=12> */
.L_x_3156:
        /* <DEDUP_REMOVED lines=12> */
.L_x_3276:
[----:B------:R-:W-:Y:S05]  /*114f0*/  BSYNC B0 ;  /* 0x0000000000007941 */ /* 0x000fea0003800000 */
.L_x_3222:
[----:B------:R-:W-:-:S03]  /*11500*/  UMOV UR4, 0xffffffff ;  /* 0xffffffff00047882 */ /* 0x000fc60000000000 */
[----:B------:R-:W-:Y:S05]  /*11510*/  BRA.DIV UR4, `(.L_x_3224) ;  /* 0x00000012049c7947 */ /* 0x000fea000b800000 */
[----:B------:R-:W1:Y:S02]  /*11520*/  S2R R2, SR_TID.X ;  /* 0x0000000000027919 */ /* 0x000e640000002100 */
[----:B-1----:R-:W-:-:S04]  /*11530*/  SHF.R.U32.HI R2, RZ, 0x5, R2 ;  /* 0x00000005ff027819 */ /* 0x002fc80000011602 */
[----:B------:R-:W-:-:S05]  /*11540*/  LOP3.LUT R2, R2, 0x3, RZ, 0xc0, !PT ;  /* 0x0000000302027812 */ /* 0x000fca00078ec0ff */
[----:B------:R1:W2:Y:S02]  /*11550*/  SHFL.IDX PT, R14, R2, RZ, 0x1f ;  /* 0x00001fff020e7589 */ /* 0x0002a400000e0000 */
.L_x_3279:
[----:B--2---:R-:W-:Y:S01]  /*11560*/  ISETP.NE.AND P0, PT, R14, RZ, PT ;  /* 0x000000ff0e00720c */ /* 0x004fe20003f05270 */
[----:B------:R-:W-:-:S12]  /*11570*/  BSSY B0, `(.L_x_3225) ;  /* 0x0000027000007945 */ /* 0x000fd80003800000 */
[----:B------:R-:W-:Y:S05]  /*11580*/  @P0 BRA `(.L_x_3226) ;  /* 0x0000000000940947 */ /* 0x000fea0003800000 */
[----:B------:R-:W-:-:S03]  /*11590*/  UMOV UR4, 0xffffffff ;  /* 0xffffffff00047882 */ /* 0x000fc60000000000 */
[----:B------:R-:W-:Y:S05]  /*115a0*/  BRA.DIV UR4, `(.L_x_3227) ;  /* 0x0000001204ac7947 */ /* 0x000fea000b800000 */
[----:B------:R-:W-:-:S13]  /*115b0*/  ELECT P6, URZ, PT ;  /* 0x00000000003f782f */ /* 0x000fda00038c0000 */
.L_x_3282:
[----:B------:R-:W-:Y:S05]  /*115c0*/  @!P6 BRA `(.L_x_3226) ;  /* 0x000000000084e947 */ /* 0x000fea0003800000 */
[----:B-1----:R-:W2:Y:S02]  /*115d0*/  LDL.LU R2, [R1+0x30] ;  /* 0x0000300001027983 */ /* 0x002ea40000300800 */
[----:B--2---:R-:W-:-:S04]  /*115e0*/  LOP3.LUT R2, R2, 0x2, RZ, 0xfc, !PT ;  /* 0x0000000202027812 */ /* 0x004fc800078efcff */
[----:B------:R-:W-:-:S13]  /*115f0*/  ISETP.NE.AND P2, PT, R2, 0x3, PT ;  /* 0x000000030200780c */ /* 0x000fda0003f45270 */
[----:B------:R-:W-:Y:S05]  /*11600*/  @!P2 BRA `(.L_x_3228) ;  /* 0x000000000004a947 */ /* 0x000fea0003800000 */
[----:B------:R-:W-:Y:S01]  /*11610*/  BPT.TRAP 0x1 ;  /* 0x000000040000795c */ /* 0x000fe20000300000 */
.L_x_3228:
[----:B0-----:R-:W2:Y:S04]  /*11620*/  LDL R3, [R1] ;  /* 0x0000000001037983 */ /* 0x001ea80000100800 */
[----:B------:R-:W3:Y:S01]  /*11630*/  LDL.LU R7, [R1+0x8] ;  /* 0x0000080001077983 */ /* 0x000ee20000300800 */
[----:B------:R-:W-:-:S04]  /*11640*/  VIADD R2, R0, 0x36840 ;  /* 0x0003684000027836 */ /* 0x000fc80000000000 */
[C---:B--2---:R-:W-:Y:S02]  /*11650*/  IMAD R6, R3.reuse, 0x8, R2 ;  /* 0x0000000803067824 */ /* 0x044fe400078e0202 */
[----:B------:R-:W-:Y:S01]  /*11660*/  VIADD R3, R3, 0x1 ;  /* 0x0000000103037836 */ /* 0x000fe20000000000 */
[----:B---3--:R-:W-:-:S04]  /*11670*/  SHF.L.U32 R5, R7, 0x1f, RZ ;  /* 0x0000001f07057819 */ /* 0x008fc800000006ff */
[C---:B------:R-:W-:Y:S01]  /*11680*/  ISETP.NE.AND P1, PT, R3.reuse, 0x2, PT ;  /* 0x000000020300780c */ /* 0x040fe20003f25270 */
[----:B------:R-:W0:Y:S03]  /*11690*/  SYNCS.PHASECHK.TRANS64.TRYWAIT P0, [R6+URZ], R5 ;  /* 0x00000005060075a7 */ /* 0x000e26000800017f */
[----:B------:R-:W-:Y:S02]  /*116a0*/  SEL R4, RZ, 0x1, P1 ;  /* 0x00000001ff047807 */ /* 0x000fe40000800000 */
[----:B------:R-:W-:Y:S02]  /*116b0*/  SEL R3, R3, RZ, P1 ;  /* 0x000000ff03037207 */ /* 0x000fe40000800000 */
[----:B------:R-:W-:-:S03]  /*116c0*/  LOP3.LUT R4, R7, R4, RZ, 0x3c, !PT ;  /* 0x0000000407047212 */ /* 0x000fc600078e3cff */
[----:B------:R-:W-:Y:S01]  /*116d0*/  IMAD R7, R3, 0x8, R2 ;  /* 0x0000000803077824 */ /* 0x000fe200078e0202 */
[----:B------:R-:W-:Y:S01]  /*116e0*/  SHF.L.U32 R2, R4, 0x1f, RZ ;  /* 0x0000001f04027819 */ /* 0x000fe200000006ff */
[----:B0-----:R-:W-:Y:S06]  /*116f0*/  @!P0 BRA `(.L_x_3229) ;  /* 0x0000001000788947 */ /* 0x001fec0003800000 */
.L_x_3283:
[----:B------:R-:W1:Y:S02]  /*11700*/  SYNCS.PHASECHK.TRANS64.TRYWAIT P0, [R7+URZ], R2 ;  /* 0x00000002070075a7 */ /* 0x000e64000800017f */
[----:B-1----:R-:W-:Y:S05]  /*11710*/  @!P0 BRA `(.L_x_3230) ;  /* 0x0000001000848947 */ /* 0x002fea0003800000 */
.L_x_3284:
[----:B------:R-:W-:Y:S05]  /*11720*/  @!P2 BRA `(.L_x_3231) ;  /* 0x000000000004a947 */ /* 0x000fea0003800000 */
[----:B------:R-:W-:Y:S01]  /*11730*/  BPT.TRAP 0x1 ;  /* 0x000000040000795c */ /* 0x000fe20000300000 */
.L_x_3231:
[----:B------:R-:W2:Y:S01]  /*11740*/  LDL.LU R4, [R1] ;  /* 0x0000000001047983 */ /* 0x000ea20000300800 */
[----:B------:R-:W-:-:S04]  /*11750*/  VIADD R0, R0, 0x36860 ;  /* 0x0003686000007836 */ /* 0x000fc80000000000 */
[----:B--2---:R-:W-:-:S04]  /*11760*/  IMAD R4, R4, 0x8, R0 ;  /* 0x0000000804047824 */ /* 0x004fc800078e0200 */
[----:B------:R-:W2:Y:S02]  /*11770*/  SYNCS.PHASECHK.TRANS64.TRYWAIT P0, [R4+URZ], R5 ;  /* 0x00000005040075a7 */ /* 0x000ea4000800017f */
[----:B--2---:R-:W-:Y:S05]  /*11780*/  @!P0 BRA `(.L_x_3232) ;  /* 0x00000010007c8947 */ /* 0x004fea0003800000 */
.L_x_3285:
[----:B------:R-:W-:-:S07]  /*11790*/  IMAD R3, R3, 0x8, R0 ;  /* 0x0000000803037824 */ /* 0x000fce00078e0200 */
.L_x_3233:
[----:B---3--:R3:W4:Y:S02]  /*117a0*/  SYNCS.PHASECHK.TRANS64.TRYWAIT P0, [R3+URZ], R2 ;  /* 0x00000002030075a7 */ /* 0x008724000800017f */
[----:B----4-:R-:W-:Y:S05]  /*117b0*/  @!P0 NANOSLEEP.SYNCS 0x989680 ;  /* 0x009896800000895d */ /* 0x010fea0003900000 */
[----:B------:R-:W4:Y:S02]  /*117c0*/  @!P0 SYNCS.PHASECHK.TRANS64 P0, [R3+URZ], R2 ;  /* 0x00000002030085a7 */ /* 0x000f24000800007f */
[----:B----4-:R-:W-:Y:S05]  /*117d0*/  @!P0 BRA `(.L_x_3233) ;  /* 0xfffffffc00f08947 */ /* 0x010fea000383ffff */
.L_x_3226:
[----:B------:R-:W-:Y:S05]  /*117e0*/  BSYNC B0 ;  /* 0x0000000000007941 */ /* 0x000fea0003800000 */
.L_x_3225:
[----:B------:R-:W-:Y:S05]  /*117f0*/  EXIT ;  /* 0x000000000000794d */ /* 0x000fea0003800000 */
.L_x_3110:
[----:B0-----:R0:W1:Y:S02]  /*11800*/  SYNCS.PHASECHK.TRANS64.TRYWAIT P1, [R5+URZ+0x36800], R0 ;  /* 0x03680000050075a7 */ /* 0x001064000802017f */
[----:B-1----:R-:W-:Y:S05]  /*11810*/  @!P1 NANOSLEEP.SYNCS 0x989680 ;  /* 0x009896800000995d */ /* 0x002fea0003900000 */
[----:B------:R-:W1:Y:S02]  /*11820*/  @!P1 SYNCS.PHASECHK.TRANS64 P1, [R5+URZ+0x36800], R0 ;  /* 0x03680000050095a7 */ /* 0x000e64000802007f */
[----:B-1----:R-:W-:Y:S05]  /*11830*/  @!P1 BRA `(.L_x_3110) ;  /* 0xfffffffc00f09947 */ /* 0x002fea000383ffff */
[----:B------:R-:W-:Y:S05]  /*11840*/  BRA `(.L_x_3234) ;  /* 0xfffffefc00787947 */ /* 0x000fea000383ffff */
.L_x_3114:
[----:B0-----:R0:W2:Y:S02]  /*11850*/  SYNCS.PHASECHK.TRANS64.TRYWAIT P2, [R2+URZ+0x36830], R3 ;  /* 0x03683003020075a7 */ /* 0x0010a4000804017f */
[----:B--2---:R-:W-:Y:S05]  /*11860*/  @!P2 NANOSLEEP.SYNCS 0x989680 ;  /* 0x009896800000a95d */ /* 0x004fea0003900000 */
[----:B------:R-:W2:Y:S02]  /*11870*/  @!P2 SYNCS.PHASECHK.TRANS64 P2, [R2+URZ+0x36830], R3 ;  /* 0x036830030200a5a7 */ /* 0x000ea4000804007f */
[----:B--2---:R-:W-:Y:S05]  /*11880*/  @!P2 BRA `(.L_x_3114) ;  /* 0xfffffffc00f0a947 */ /* 0x004fea000383ffff */
[----:B------:R-:W-:Y:S05]  /*11890*/  BRA `(.L_x_3113) ;  /* 0xfffffefc009c7947 */ /* 0x000fea000383ffff */
.L_x_3119:
[----:B-1----:R1:W2:Y:S02]  /*118a0*/  SYNCS.PHASECHK.TRANS64.TRYWAIT P2, [R12+URZ+0x36830], R3 ;  /* 0x036830030c0075a7 */ /* 0x0022a4000804017f */
[----:B--2---:R-:W-:Y:S05]  /*118b0*/  @!P2 NANOSLEEP.SYNCS 0x989680 ;  /* 0x009896800000a95d */ /* 0x004fea0003900000 */
[----:B------:R-:W2:Y:S02]  /*118c0*/  @!P2 SYNCS.PHASECHK.TRANS64 P2, [R12+URZ+0x36830], R3 ;  /* 0x036830030c00a5a7 */ /* 0x000ea4000804007f */
[----:B--2---:R-:W-:Y:S05]  /*118d0*/  @!P2 BRA `(.L_x_3119) ;  /* 0xfffffffc00f0a947 */ /* 0x004fea000383ffff */
[----:B------:R-:W-:Y:S05]  /*118e0*/  BRA `(.L_x_3118) ;  /* 0xffffff4000687947 */ /* 0x000fea000383ffff */
.L_x_3123:
[----:B---3--:R3:W4:Y:S02]  /*118f0*/  SYNCS.PHASECHK.TRANS64.TRYWAIT P2, [R13+URZ+0x36850], R0 ;  /* 0x036850000d0075a7 */ /* 0x008724000804017f */
[----:B----4-:R-:W-:Y:S05]  /*11900*/  @!P2 NANOSLEEP.SYNCS 0x989680 ;  /* 0x009896800000a95d */ /* 0x010fea0003900000 */
[----:B------:R-:W4:Y:S02]  /*11910*/  @!P2 SYNCS.PHASECHK.TRANS64 P2, [R13+URZ+0x36850], R0 ;  /* 0x036850000d00a5a7 */ /* 0x000f24000804007f */
[----:B----4-:R-:W-:Y:S05]  /*11920*/  @!P2 BRA `(.L_x_3123) ;  /* 0xfffffffc00f0a947 */ /* 0x010fea000383ffff */
[----:B------:R-:W-:Y:S05]  /*11930*/  BRA `(.L_x_3122) ;  /* 0xffffff6400b47947 */ /* 0x000fea000383ffff */
.L_x_3128:
[----:B-1----:R1:W2:Y:S02]  /*11940*/  SYNCS.PHASECHK.TRANS64.TRYWAIT P0, [R11+URZ+0x36850], R2 ;  /* 0x036850020b0075a7 */ /* 0x0022a4000800017f */
[----:B--2---:R-:W-:Y:S05]  /*11950*/  @!P0 NANOSLEEP.SYNCS 0x989680 ;  /* 0x009896800000895d */ /* 0x004fea0003900000 */
[----:B------:R-:W2:Y:S02]  /*11960*/  @!P0 SYNCS.PHASECHK.TRANS64 P0, [R11+URZ+0x36850], R2 ;  /* 0x036850020b0085a7 */ /* 0x000ea4000800007f */
[----:B--2---:R-:W-:Y:S05]  /*11970*/  @!P0 BRA `(.L_x_3128) ;  /* 0xfffffffc00f08947 */ /* 0x004fea000383ffff */
[----:B------:R-:W-:Y:S05]  /*11980*/  BRA `(.L_x_3127) ;  /* 0xffffff80005c7947 */ /* 0x000fea000383ffff */
.L_x_3167:
[----:B------:R-:W0:Y:S01]  /*11990*/  S2R R7, SR_TID.X ;  /* 0x0000000000077919 */ /* 0x000e220000002100 */
[----:B------:R-:W-:Y:S01]  /*119a0*/  BSSY B0, `(.L_x_3235) ;  /* 0x000000a000007945 */ /* 0x000fe20003800000 */
[----:B------:R-:W-:Y:S02]  /*119b0*/  IMAD.MOV.U32 R12, RZ, RZ, RZ ;  /* 0x000000ffff0c7224 */ /* 0x000fe400078e00ff */
        /* <DEDUP_REMOVED lines=8> */
.L_x_3236:
[----:B------:R-:W-:Y:S05]  /*11a40*/  BSYNC B0 ;  /* 0x0000000000007941 */ /* 0x000fea0003800000 */
.L_x_3235:
[----:B------:R-:W-:Y:S05]  /*11a50*/  BRA `(.L_x_3237) ;  /* 0xffffffc400fc7947 */ /* 0x000fea000383ffff */
.L_x_3168:
[----:B------:R-:W-:Y:S01]  /*11a60*/  BSSY B0, `(.L_x_3238) ;  /* 0x0000006000007945 */ /* 0x000fe20003800000 */
[----:B------:R-:W-:-:S07]  /*11a70*/  IMAD.MOV.U32 R15, RZ, RZ, -0x1 ;  /* 0xffffffffff0f7424 */ /* 0x000fce00078e00ff */
[----:B------:R-:W-:Y:S05]  /*11a80*/  WARPSYNC.COLLECTIVE R15, `(.L_x_3239) ;  /* 0x000000000f0c7348 */ /* 0x000fea0003c00000 */
[----:B------:R-:W-:Y:S02]  /*11a90*/  ELECT P6, UR62, PT ;  /* 0x00000000003e782f */ /* 0x000fe400038c0000 */
[----:B------:R-:W-:Y:S01]  /*11aa0*/  MOV R14, UR62 ;  /* 0x0000003e000e7c02 */ /* 0x000fe20008000f00 */
[----:B------:R-:W-:Y:S10]  /*11ab0*/  ENDCOLLECTIVE ;  /* 0x000000000000791b */ /* 0x000ff40003800000 */
.L_x_3239:
[----:B------:R-:W-:Y:S05]  /*11ac0*/  BSYNC B0 ;  /* 0x0000000000007941 */ /* 0x000fea0003800000 */
.L_x_3238:
[----:B------:R-:W-:Y:S05]  /*11ad0*/  BRA `(.L_x_3240) ;  /* 0xffffffc400f47947 */ /* 0x000fea000383ffff */
.L_x_3171:
[----:B0-----:R0:W1:Y:S02]  /*11ae0*/  SYNCS.PHASECHK.TRANS64.TRYWAIT P0, [R8+URZ+0x36840], R9 ;  /* 0x03684009080075a7 */ /* 0x001064000800017f */
[----:B-1----:R-:W-:Y:S05]  /*11af0*/  @!P0 NANOSLEEP.SYNCS 0x989680 ;  /* 0x009896800000895d */ /* 0x002fea0003900000 */
[----:B------:R-:W1:Y:S02]  /*11b00*/  @!P0 SYNCS.PHASECHK.TRANS64 P0, [R8+URZ+0x36840], R9 ;  /* 0x03684009080085a7 */ /* 0x000e64000800007f */
[----:B-1----:R-:W-:Y:S05]  /*11b10*/  @!P0 BRA `(.L_x_3171) ;  /* 0xfffffffc00f08947 */ /* 0x002fea000383ffff */
[----:B------:R-:W-:Y:S05]  /*11b20*/  BRA `(.L_x_3241) ;  /* 0xffffffc800647947 */ /* 0x000fea000383ffff */
.L_x_3174:
        /* <DEDUP_REMOVED lines=8> */
.L_x_3182:
[----:B0-----:R0:W1:Y:S02]  /*11bb0*/  SYNCS.PHASECHK.TRANS64.TRYWAIT P0, [R2+URZ+0x36840], R3 ;  /* 0x03684003020075a7 */ /* 0x001064000800017f */
[----:B-1----:R-:W-:Y:S05]  /*11bc0*/  @!P0 NANOSLEEP.SYNCS 0x989680 ;  /* 0x009896800000895d */ /* 0x002fea0003900000 */
[----:B------:R-:W1:Y:S02]  /*11bd0*/  @!P0 SYNCS.PHASECHK.TRANS64 P0, [R2+URZ+0x36840], R3 ;  /* 0x03684003020085a7 */ /* 0x000e64000800007f */
[----:B-1----:R-:W-:Y:S05]  /*11be0*/  @!P0 BRA `(.L_x_3182) ;  /* 0xfffffffc00f08947 */ /* 0x002fea000383ffff */
[----:B------:R-:W-:Y:S05]  /*11bf0*/  BRA `(.L_x_3243) ;  /* 0xffffffd000707947 */ /* 0x000fea000383ffff */
.L_x_3184:
[----:B0-----:R0:W1:Y:S02]  /*11c00*/  SYNCS.PHASECHK.TRANS64.TRYWAIT P0, [R3+URZ+0x60], R2 ;  /* 0x00006002030075a7 */ /* 0x001064000800017f */
[----:B-1----:R-:W-:Y:S05]  /*11c10*/  @!P0 NANOSLEEP.SYNCS 0x989680 ;  /* 0x009896800000895d */ /* 0x002fea0003900000 */
[----:B------:R-:W1:Y:S02]  /*11c20*/  @!P0 SYNCS.PHASECHK.TRANS64 P0, [R3+URZ+0x60], R2 ;  /* 0x00006002030085a7 */ /* 0x000e64000800007f */
[----:B-1----:R-:W-:Y:S05]  /*11c30*/  @!P0 BRA `(.L_x_3184) ;  /* 0xfffffffc00f08947 */ /* 0x002fea000383ffff */
[----:B------:R-:W-:Y:S05]  /*11c40*/  BRA `(.L_x_3244) ;  /* 0xffffffd4001c7947 */ /* 0x000fea000383ffff */
.L_x_3189:
[----:B-1----:R1:W2:Y:S02]  /*11c50*/  SYNCS.PHASECHK.TRANS64.TRYWAIT P0, [R2+URZ+0x36840], R3 ;  /* 0x03684003020075a7 */ /* 0x0022a4000800017f */
[----:B--2---:R-:W-:Y:S05]  /*11c60*/  @!P0 NANOSLEEP.SYNCS 0x989680 ;  /* 0x009896800000895d */ /* 0x004fea0003900000 */
[----:B------:R-:W2:Y:S02]  /*11c70*/  @!P0 SYNCS.PHASECHK.TRANS64 P0, [R2+URZ+0x36840], R3 ;  /* 0x03684003020085a7 */ /* 0x000ea4000800007f */
[----:B--2---:R-:W-:Y:S05]  /*11c80*/  @!P0 BRA `(.L_x_3189) ;  /* 0xfffffffc00f08947 */ /* 0x004fea000383ffff */
[----:B------:R-:W-:Y:S05]  /*11c90*/  BRA `(.L_x_3245) ;  /* 0xffffffd800907947 */ /* 0x000fea000383ffff */
.L_x_3191:
[----:B0-----:R0:W1:Y:S02]  /*11ca0*/  SYNCS.PHASECHK.TRANS64.TRYWAIT P1, [R2+URZ+0x60], R3 ;  /* 0x00006003020075a7 */ /* 0x001064000802017f */
[----:B-1----:R-:W-:Y:S05]  /*11cb0*/  @!P1 NANOSLEEP.SYNCS 0x989680 ;  /* 0x009896800000995d */ /* 0x002fea0003900000 */
[----:B------:R-:W1:Y:S02]  /*11cc0*/  @!P1 SYNCS.PHASECHK.TRANS64 P1, [R2+URZ+0x60], R3 ;  /* 0x00006003020095a7 */ /* 0x000e64000802007f */
[----:B-1----:R-:W-:Y:S05]  /*11cd0*/  @!P1 BRA `(.L_x_3191) ;  /* 0xfffffffc00f09947 */ /* 0x002fea000383ffff */
[----:B------:R-:W-:Y:S05]  /*11ce0*/  BRA `(.L_x_3246) ;  /* 0xffffffdc003c7947 */ /* 0x000fea000383ffff */
.L_x_3196:
[----:B--2---:R2:W3:Y:S02]  /*11cf0*/  SYNCS.PHASECHK.TRANS64.TRYWAIT P0, [R2+URZ+0x36840], R3 ;  /* 0x03684003020075a7 */ /* 0x0044e4000800017f */
[----:B---3--:R-:W-:Y:S05]  /*11d00*/  @!P0 NANOSLEEP.SYNCS 0x989680 ;  /* 0x009896800000895d */ /* 0x008fea0003900000 */
[----:B------:R-:W3:Y:S02]  /*11d10*/  @!P0 SYNCS.PHASECHK.TRANS64 P0, [R2+URZ+0x36840], R3 ;  /* 0x03684003020085a7 */ /* 0x000ee4000800007f */
[----:B---3--:R-:W-:Y:S05]  /*11d20*/  @!P0 BRA `(.L_x_3196) ;  /* 0xfffffffc00f08947 */ /* 0x008fea000383ffff */
[----:B------:R-:W-:Y:S05]  /*11d30*/  BRA `(.L_x_3247) ;  /* 0xffffffe000747947 */ /* 0x000fea000383ffff */
.L_x_3198:
[----:B0-----:R0:W1:Y:S02]  /*11d40*/  SYNCS.PHASECHK.TRANS64.TRYWAIT P1, [R2+URZ+0x60], R8 ;  /* 0x00006008020075a7 */ /* 0x001064000802017f */
[----:B-1----:R-:W-:Y:S05]  /*11d50*/  @!P1 NANOSLEEP.SYNCS 0x989680 ;  /* 0x009896800000995d */ /* 0x002fea0003900000 */
[----:B------:R-:W1:Y:S02]  /*11d60*/  @!P1 SYNCS.PHASECHK.TRANS64 P1, [R2+URZ+0x60], R8 ;  /* 0x00006008020095a7 */ /* 0x000e64000802007f */
[----:B-1----:R-:W-:Y:S05]  /*11d70*/  @!P1 BRA `(.L_x_3198) ;  /* 0xfffffffc00f09947 */ /* 0x002fea000383ffff */
[----:B------:R-:W-:Y:S05]  /*11d80*/  BRA `(.L_x_3248) ;  /* 0xffffffe400247947 */ /* 0x000fea000383ffff */
.L_x_3205:
[----:B-1----:R1:W2:Y:S02]  /*11d90*/  SYNCS.PHASECHK.TRANS64.TRYWAIT P0, [R3+URZ+0x36860], R0 ;  /* 0x03686000030075a7 */ /* 0x0022a4000800017f */
[----:B--2---:R-:W-:Y:S05]  /*11da0*/  @!P0 NANOSLEEP.SYNCS 0x989680 ;  /* 0x009896800000895d */ /* 0x004fea0003900000 */
[----:B------:R-:W2:Y:S02]  /*11db0*/  @!P0 SYNCS.PHASECHK.TRANS64 P0, [R3+URZ+0x36860], R0 ;  /* 0x03686000030085a7 */ /* 0x000ea4000800007f */
[----:B--2---:R-:W-:Y:S05]  /*11dc0*/  @!P0 BRA `(.L_x_3205) ;  /* 0xfffffffc00f08947 */ /* 0x004fea000383ffff */
[----:B------:R-:W-:Y:S05]  /*11dd0*/  BRA `(.L_x_3249) ;  /* 0xffffffe800407947 */ /* 0x000fea000383ffff */
.L_x_3207:
[----:B------:R-:W-:Y:S01]  /*11de0*/  BSSY B0, `(.L_x_3250) ;  /* 0x0000008000007945 */ /* 0x000fe20003800000 */
[----:B0-----:R-:W-:Y:S01]  /*11df0*/  MOV R13, R16 ;  /* 0x00000010000d7202 */ /* 0x001fe20000000f00 */
[----:B------:R-:W-:Y:S02]  /*11e00*/  IMAD.MOV.U32 R12, RZ, RZ, RZ ;  /* 0x000000ffff0c7224 */ /* 0x000fe400078e00ff */
[----:B------:R-:W-:Y:S02]  /*11e10*/  IMAD.MOV.U32 R11, RZ, RZ, 0x1f ;  /* 0x0000001fff0b7424 */ /* 0x000fe400078e00ff */
[----:B------:R-:W-:-:S07]  /*11e20*/  IMAD.MOV.U32 R15, RZ, RZ, -0x1 ;  /* 0xffffffffff0f7424 */ /* 0x000fce00078e00ff */
[----:B-1----:R-:W-:Y:S05]  /*11e30*/  WARPSYNC.COLLECTIVE R15, `(.L_x_3251) ;  /* 0x000000000f087348 */ /* 0x002fea0003c00000 */
[----:B------:R0:W2:Y:S02]  /*11e40*/  SHFL.IDX P6, R14, R13, R12, R11 ;  /* 0x0000000c0d0e7389 */ /* 0x0000a400000c000b */
[----:B012---:R-:W-:Y:S01]  /*11e50*/  ENDCOLLECTIVE ;  /* 0x000000000000791b */ /* 0x007fe20003800000 */
.L_x_3251:
[----:B------:R-:W-:Y:S05]  /*11e60*/  BSYNC B0 ;  /* 0x0000000000007941 */ /* 0x000fea0003800000 */
.L_x_3250:
        /* <DEDUP_REMOVED lines=8> */
.L_x_3252:
[----:B------:R-:W-:Y:S01]  /*11ef0*/  IMAD.MOV.U32 R5, RZ, RZ, R14 ;  /* 0x000000ffff057224 */ /* 0x000fe200078e000e */
[----:B------:R-:W-:Y:S06]  /*11f00*/  BRA `(.L_x_3253) ;  /* 0xffffffe800e47947 */ /* 0x000fec000383ffff */
.L_x_3210:
        /* <DEDUP_REMOVED lines=8> */
.L_x_3255:
[----:B------:R-:W-:Y:S05]  /*11f90*/  BSYNC B0 ;  /* 0x0000000000007941 */ /* 0x000fea0003800000 */
.L_x_3254:
[C---:B------:R-:W-:Y:S01]  /*11fa0*/  ISETP.NE.AND P0, PT, R9.reuse, RZ, PT ;  /* 0x000000ff0900720c */ /* 0x040fe20003f05270 */
        /* <DEDUP_REMOVED lines=9> */
.L_x_3256:
        /* <DEDUP_REMOVED lines=8> */
.L_x_3257:
        /* <DEDUP_REMOVED lines=8> */
.L_x_3258:
        /* <DEDUP_REMOVED lines=8> */
.L_x_3259:
        /* <DEDUP_REMOVED lines=8> */
.L_x_3260:
[----:B------:R-:W-:Y:S05]  /*12240*/  BRA `(.L_x_3261) ;  /* 0xffffffe800a87947 */ /* 0x000fea000383ffff */
.L_x_3215:
[----:B------:R-:W-:Y:S01]  /*12250*/  BSSY B0, `(.L_x_3262) ;  /* 0x0000008000007945 */ /* 0x000fe20003800000 */
[----:B-----5:R-:W-:Y:S01]  /*12260*/  IMAD.MOV.U32 R13, RZ, RZ, R3 ;  /* 0x000000ffff0d7224 */ /* 0x020fe200078e0003 */
[----:B------:R-:W-:Y:S01]  /*12270*/  MOV R15, 0xffffffff ;  /* 0xffffffff000f7802 */ /* 0x000fe20000000f00 */
[----:B------:R-:W-:Y:S02]  /*12280*/  IMAD.MOV.U32 R12, RZ, RZ, 0x1 ;  /* 0x00000001ff0c7424 */ /* 0x000fe400078e00ff */
[----:B------:R-:W-:-:S07]  /*12290*/  IMAD.MOV.U32 R11, RZ, RZ, RZ ;  /* 0x000000ffff0b7224 */ /* 0x000fce00078e00ff */
[----:B0-----:R-:W-:Y:S05]  /*122a0*/  WARPSYNC.COLLECTIVE R15, `(.L_x_3263) ;  /* 0x000000000f087348 */ /* 0x001fea0003c00000 */
[----:B------:R1:W2:Y:S02]  /*122b0*/  SHFL.UP P6, R14, R13, R12, R11 ;  /* 0x0400000c0d0e7389 */ /* 0x0002a400000c000b */
[----:B012---:R-:W-:Y:S01]  /*122c0*/  ENDCOLLECTIVE ;  /* 0x000000000000791b */ /* 0x007fe20003800000 */
.L_x_3263:
[----:B------:R-:W-:Y:S05]  /*122d0*/  BSYNC B0 ;  /* 0x0000000000007941 */ /* 0x000fea0003800000 */
.L_x_3262:
        /* <DEDUP_REMOVED lines=10> */
.L_x_3264:
        /* <DEDUP_REMOVED lines=8> */
.L_x_3265:
        /* <DEDUP_REMOVED lines=8> */
.L_x_3266:
        /* <DEDUP_REMOVED lines=8> */
.L_x_3267:
        /* <DEDUP_REMOVED lines=8> */
.L_x_3268:
[----:B------:R-:W-:Y:S05]  /*12580*/  BRA `(.L_x_3269) ;  /* 0xffffffe8008c7947 */ /* 0x000fea000383ffff */
.L_x_3217:
[----:B------:R-:W-:Y:S01]  /*12590*/  BSSY B0, `(.L_x_3270) ;  /* 0x0000006000007945 */ /* 0x000fe20003800000 */
[----:B------:R-:W-:Y:S01]  /*125a0*/  PLOP3.LUT P6, PT, P6, PT, PT, 0x8, 0x0 ;  /* 0x000000000000781c */ /* 0x000fe200037ce170 */
[----:B------:R-:W-:-:S12]  /*125b0*/  IMAD.MOV.U32 R15, RZ, RZ, -0x1 ;  /* 0xffffffffff0f7424 */ /* 0x000fd800078e00ff */
[----:B0-----:R-:W-:Y:S05]  /*125c0*/  WARPSYNC.COLLECTIVE R15, `(.L_x_3271) ;  /* 0x000000000f087348 */ /* 0x001fea0003c00000 */
[----:B------:R-:W-:Y:S01]  /*125d0*/  VOTE.ANY R14, PT, P6 ;  /* 0x00000000000e7806 */ /* 0x000fe200030e0100 */
[----:B0-----:R-:W-:Y:S06]  /*125e0*/  ENDCOLLECTIVE ;  /* 0x000000000000791b */ /* 0x001fec0003800000 */
.L_x_3271:
[----:B------:R-:W-:Y:S05]  /*125f0*/  BSYNC B0 ;  /* 0x0000000000007941 */ /* 0x000fea0003800000 */
.L_x_3270:
        /* <DEDUP_REMOVED lines=9> */
.L_x_3272:
[----:B------:R-:W-:Y:S01]  /*12690*/  IMAD.MOV.U32 R17, RZ, RZ, R14 ;  /* 0x000000ffff117224 */ /* 0x000fe200078e000e */
[----:B------:R-:W-:Y:S06]  /*126a0*/  BRA `(.L_x_3273) ;  /* 0xffffffe8007c7947 */ /* 0x000fec000383ffff */
.L_x_3219:
[----:B------:R-:W-:Y:S01]  /*126b0*/  BSSY B0, `(.L_x_3274) ;  /* 0x0000007000007945 */ /* 0x000fe20003800000 */
[----:B------:R-:W-:Y:S02]  /*126c0*/  IMAD.MOV.U32 R13, RZ, RZ, R2 ;  /* 0x000000ffff0d7224 */ /* 0x000fe400078e0002 */
[----:B------:R-:W-:Y:S02]  /*126d0*/  IMAD.MOV.U32 R11, RZ, RZ, 0x1f ;  /* 0x0000001fff0b7424 */ /* 0x000fe400078e00ff */
[----:B------:R-:W-:-:S07]  /*126e0*/  IMAD.MOV.U32 R15, RZ, RZ, -0x1 ;  /* 0xffffffffff0f7424 */ /* 0x000fce00078e00ff */
[----:B012---:R-:W-:Y:S05]  /*126f0*/  WARPSYNC.COLLECTIVE R15, `(.L_x_3275) ;  /* 0x000000000f087348 */ /* 0x007fea0003c00000 */
[----:B------:R3:W4:Y:S02]  /*12700*/  SHFL.IDX P6, R14, R13, R12, R11 ;  /* 0x0000000c0d0e7389 */ /* 0x00072400000c000b */
[----:B01234-:R-:W-:Y:S01]  /*12710*/  ENDCOLLECTIVE ;  /* 0x000000000000791b */ /* 0x01ffe20003800000 */
.L_x_3275:
[----:B------:R-:W-:Y:S05]  /*12720*/  BSYNC B0 ;  /* 0x0000000000007941 */ /* 0x000fea0003800000 */
.L_x_3274:
[----:B------:R-:W-:Y:S05]  /*12730*/  BRA `(.L_x_3218) ;  /* 0xffffffe800747947 */ /* 0x000fea000383ffff */
.L_x_3223:
[----:B0-----:R0:W1:Y:S02]  /*12740*/  SYNCS.PHASECHK.TRANS64.TRYWAIT P0, [R0+URZ+0x36820], R3 ;  /* 0x03682003000075a7 */ /* 0x001064000800017f */
[----:B-1----:R-:W-:Y:S05]  /*12750*/  @!P0 NANOSLEEP.SYNCS 0x989680 ;  /* 0x009896800000895d */ /* 0x002fea0003900000 */
[----:B------:R-:W1:Y:S02]  /*12760*/  @!P0 SYNCS.PHASECHK.TRANS64 P0, [R0+URZ+0x36820], R3 ;  /* 0x03682003000085a7 */ /* 0x000e64000800007f */
[----:B-1----:R-:W-:Y:S05]  /*12770*/  @!P0 BRA `(.L_x_3223) ;  /* 0xfffffffc00f08947 */ /* 0x002fea000383ffff */
[----:B------:R-:W-:Y:S05]  /*12780*/  BRA `(.L_x_3276) ;  /* 0xffffffec00587947 */ /* 0x000fea000383ffff */
.L_x_3224:
        /* <DEDUP_REMOVED lines=11> */
.L_x_3278:
[----:B------:R-:W-:Y:S05]  /*12840*/  BSYNC B0 ;  /* 0x0000000000007941 */ /* 0x000fea0003800000 */
.L_x_3277:
[----:B------:R-:W-:Y:S05]  /*12850*/  BRA `(.L_x_3279) ;  /* 0xffffffec00407947 */ /* 0x000fea000383ffff */
.L_x_3227:
[----:B------:R-:W-:Y:S01]  /*12860*/  BSSY B1, `(.L_x_3280) ;  /* 0x0000006000017945 */ /* 0x000fe20003800000 */
[----:B------:R-:W-:-:S07]  /*12870*/  IMAD.MOV.U32 R15, RZ, RZ, -0x1 ;  /* 0xffffffffff0f7424 */ /* 0x000fce00078e00ff */
[----:B01----:R-:W-:Y:S05]  /*12880*/  WARPSYNC.COLLECTIVE R15, `(.L_x_3281) ;  /* 0x000000000f0c7348 */ /* 0x003fea0003c00000 */
[----:B------:R-:W-:Y:S02]  /*12890*/  ELECT P6, UR62, PT ;  /* 0x00000000003e782f */ /* 0x000fe400038c0000 */
[----:B------:R-:W-:Y:S01]  /*128a0*/  MOV R14, UR62 ;  /* 0x0000003e000e7c02 */ /* 0x000fe20008000f00 */
[----:B01----:R-:W-:Y:S10]  /*128b0*/  ENDCOLLECTIVE ;  /* 0x000000000000791b */ /* 0x003ff40003800000 */
.L_x_3281:
[----:B------:R-:W-:Y:S05]  /*128c0*/  BSYNC B1 ;  /* 0x0000000000017941 */ /* 0x000fea0003800000 */
.L_x_3280:
[----:B------:R-:W-:Y:S05]  /*128d0*/  BRA `(.L_x_3282) ;  /* 0xffffffec00387947 */ /* 0x000fea000383ffff */
.L_x_3229:
[----:B0-----:R0:W1:Y:S02]  /*128e0*/  SYNCS.PHASECHK.TRANS64.TRYWAIT P0, [R6+URZ], R5 ;  /* 0x00000005060075a7 */ /* 0x001064000800017f */
[----:B-1----:R-:W-:Y:S05]  /*128f0*/  @!P0 NANOSLEEP.SYNCS 0x989680 ;  /* 0x009896800000895d */ /* 0x002fea0003900000 */
[----:B------:R-:W1:Y:S02]  /*12900*/  @!P0 SYNCS.PHASECHK.TRANS64 P0, [R6+URZ], R5 ;  /* 0x00000005060085a7 */ /* 0x000e64000800007f */
[----:B-1----:R-:W-:Y:S05]  /*12910*/  @!P0 BRA `(.L_x_3229) ;  /* 0xfffffffc00f08947 */ /* 0x002fea000383ffff */
[----:B------:R-:W-:Y:S05]  /*12920*/  BRA `(.L_x_3283) ;  /* 0xffffffec00747947 */ /* 0x000fea000383ffff */
.L_x_3230:
[----:B-1----:R1:W2:Y:S02]  /*12930*/  SYNCS.PHASECHK.TRANS64.TRYWAIT P0, [R7+URZ], R2 ;  /* 0x00000002070075a7 */ /* 0x0022a4000800017f */
[----:B--2---:R-:W-:Y:S05]  /*12940*/  @!P0 NANOSLEEP.SYNCS 0x989680 ;  /* 0x009896800000895d */ /* 0x004fea0003900000 */
[----:B------:R-:W2:Y:S02]  /*12950*/  @!P0 SYNCS.PHASECHK.TRANS64 P0, [R7+URZ], R2 ;  /* 0x00000002070085a7 */ /* 0x000ea4000800007f */
[----:B--2---:R-:W-:Y:S05]  /*12960*/  @!P0 BRA `(.L_x_3230) ;  /* 0xfffffffc00f08947 */ /* 0x004fea000383ffff */
[----:B------:R-:W-:Y:S05]  /*12970*/  BRA `(.L_x_3284) ;  /* 0xffffffec00687947 */ /* 0x000fea000383ffff */
.L_x_3232:
[----:B--2---:R2:W3:Y:S02]  /*12980*/  SYNCS.PHASECHK.TRANS64.TRYWAIT P0, [R4+URZ], R5 ;  /* 0x00000005040075a7 */ /* 0x0044e4000800017f */
[----:B---3--:R-:W-:Y:S05]  /*12990*/  @!P0 NANOSLEEP.SYNCS 0x989680 ;  /* 0x009896800000895d */ /* 0x008fea0003900000 */
[----:B------:R-:W3:Y:S02]  /*129a0*/  @!P0 SYNCS.PHASECHK.TRANS64 P0, [R4+URZ], R5 ;  /* 0x00000005040085a7 */ /* 0x000ee4000800007f */
[----:B---3--:R-:W-:Y:S05]  /*129b0*/  @!P0 BRA `(.L_x_3232) ;  /* 0xfffffffc00f08947 */ /* 0x008fea000383ffff */
[----:B------:R-:W-:Y:S05]  /*129c0*/  BRA `(.L_x_3285) ;  /* 0xffffffec00707947 */ /* 0x000fea000383ffff */
.L_x_3286:
        /* <DEDUP_REMOVED lines=11> */
.L_x_12761:


//--------------------- .text._ZN7cutlass13device_kernelIN5flash11enable_sm90INS1_16FlashAttnFwdSm90INS1_25CollectiveMainloopFwdSm90ILi2EN4cute5tupleIJNS5_1CILi1EEES8_S8_EEENS6_IJNS7_ILi128EEENS7_ILi112EEENS7_ILi192EEEEEELi192ENS_6half_tEfNS_4arch4Sm90ELb0ELb0ELb0ELb1ELb0ELb1ELb0ELb1ELb1ELb0ELb0ELb0EEENS1_21CollectiveEpilogueFwdINS6_IJSA_SC_SB_EEES9_SE_SG_Li256ELb1ELb0ELb0ELb0EEENS1_36VarlenDynamicPersistentTileSchedulerILi128ELi112ELi256ELi32ELb0ELb0ELb1ELb0ELb1ELb1EEEEEEEEEvNT_6ParamsE --------------------------
	.section	.text._ZN7cutlass13device_kernelIN5flash11enable_sm90INS1_16FlashAttnFwdSm90INS1_25CollectiveMainloopFwdSm90ILi2EN4cute5tupleIJNS5_1CILi1EEES8_S8_EEENS6_IJNS7_ILi128EEENS7_ILi112EEENS7_ILi192EEEEEELi192ENS_6half_tEfNS_4arch4Sm90ELb0ELb0ELb0ELb1ELb0ELb1ELb0ELb1ELb1ELb0ELb0ELb0EEENS1_21CollectiveEpilogueFwdINS6_IJSA_SC_SB_EEES9_SE_SG_Li256ELb1ELb0ELb0ELb0EEENS1_36VarlenDynamicPersistentTileSchedulerILi128ELi112ELi256ELi32ELb0ELb0ELb1ELb0ELb1ELb1EEEEEEEEEvNT_6ParamsE,"ax",@progbits
	.align	128
.text._ZN7cutlass13device_kernelIN5flash11enable_sm90INS1_16FlashAttnFwdSm90INS1_25CollectiveMainloopFwdSm90ILi2EN4cute5tupleIJNS5_1CILi1EEES8_S8_EEENS6_IJNS7_ILi128EEENS7_ILi112EEENS7_ILi192EEEEEELi192ENS_6half_tEfNS_4arch4Sm90ELb0ELb0ELb0ELb1ELb0ELb1ELb0ELb1ELb1ELb0ELb0ELb0EEENS1_21CollectiveEpilogueFwdINS6_IJSA_SC_SB_EEES9_SE_SG_Li256ELb1ELb0ELb0ELb0EEENS1_36VarlenDynamicPersistentTileSchedulerILi128ELi112ELi256ELi32ELb0ELb0ELb1ELb0ELb1ELb1EEEEEEEEEvNT_6ParamsE:
        .type           _ZN7cutlass13device_kernelIN5flash11enable_sm90INS1_16FlashAttnFwdSm90INS1_25CollectiveMainloopFwdSm90ILi2EN4cute5tupleIJNS5_1CILi1EEES8_S8_EEENS6_IJNS7_ILi128EEENS7_ILi112EEENS7_ILi192EEEEEELi192ENS_6half_tEfNS_4arch4Sm90ELb0ELb0ELb0ELb1ELb0ELb1ELb0ELb1ELb1ELb0ELb0ELb0EEENS1_21CollectiveEpilogueFwdINS6_IJSA_SC_SB_EEES9_SE_SG_Li256ELb1ELb0ELb0ELb0EEENS1_36VarlenDynamicPersistentTileSchedulerILi128ELi112ELi256ELi32ELb0ELb0ELb1ELb0ELb1ELb1EEEEEEEEEvNT_6ParamsE,@function
        .size           _ZN7cutlass13device_kernelIN5flash11enable_sm90INS1_16FlashAttnFwdSm90INS1_25CollectiveMainloopFwdSm90ILi2EN4cute5tupleIJNS5_1CILi1EEES8_S8_EEENS6_IJNS7_ILi128EEENS7_ILi112EEENS7_ILi192EEEEEELi192ENS_6half_tEfNS_4arch4Sm90ELb0ELb0ELb0ELb1ELb0ELb1ELb0ELb1ELb1ELb0ELb0ELb0EEENS1_21CollectiveEpilogueFwdINS6_IJSA_SC_SB_EEES9_SE_SG_Li256ELb1ELb0ELb0ELb0EEENS1_36VarlenDynamicPersistentTileSchedulerILi128ELi112ELi256ELi32ELb0ELb0ELb1ELb0ELb1ELb1EEEEEEEEEvNT_6ParamsE,(.L_x_12762 - _ZN7cutlass13device_kernelIN5flash11enable_sm90INS1_16FlashAttnFwdSm90INS1_25CollectiveMainloopFwdSm90ILi2EN4cute5tupleIJNS5_1CILi1EEES8_S8_EEENS6_IJNS7_ILi128EEENS7_ILi112EEENS7_ILi192EEEEEELi192ENS_6half_tEfNS_4arch4Sm90ELb0ELb0ELb0ELb1ELb0ELb1ELb0ELb1ELb1ELb0ELb0ELb0EEENS1_21CollectiveEpilogueFwdINS6_IJSA_SC_SB_EEES9_SE_SG_Li256ELb1ELb0ELb0ELb0EEENS1_36VarlenDynamicPersistentTileSchedulerILi128ELi112ELi256ELi32ELb0ELb0ELb1ELb0ELb1ELb1EEEEEEEEEvNT_6ParamsE)
        .other          _ZN7cutlass13device_kernelIN5flash11enable_sm90INS1_16FlashAttnFwdSm90INS1_25CollectiveMainloopFwdSm90ILi2EN4cute5tupleIJNS5_1CILi1EEES8_S8_EEENS6_IJNS7_ILi128EEENS7_ILi112EEENS7_ILi192EEEEEELi192ENS_6half_tEfNS_4arch4Sm90ELb0ELb0ELb0ELb1ELb0ELb1ELb0ELb1ELb1ELb0ELb0ELb0EEENS1_21CollectiveEpilogueFwdINS6_IJSA_SC_SB_EEES9_SE_SG_Li256ELb1ELb0ELb0ELb0EEENS1_36VarlenDynamicPersistentTileSchedulerILi128ELi112ELi256ELi32ELb0ELb0ELb1ELb0ELb1ELb1EEEEEEEEEvNT_6ParamsE,@"STO_CUDA_ENTRY STV_DEFAULT"
_ZN7cutlass13device_kernelIN5flash11enable_sm90INS1_16FlashAttnFwdSm90INS1_25CollectiveMainloopFwdSm90ILi2EN4cute5tupleIJNS5_1CILi1EEES8_S8_EEENS6_IJNS7_ILi128EEENS7_ILi112EEENS7_ILi192EEEEEELi192ENS_6half_tEfNS_4arch4Sm90ELb0ELb0ELb0ELb1ELb0ELb1ELb0ELb1ELb1ELb0ELb0ELb0EEENS1_21CollectiveEpilogueFwdINS6_IJSA_SC_SB_EEES9_SE_SG_Li256ELb1ELb0ELb0ELb0EEENS1_36VarlenDynamicPersistentTileSchedulerILi128ELi112ELi256ELi32ELb0ELb0ELb1ELb0ELb1ELb1EEEEEEEEEvNT_6ParamsE:
        /* <DEDUP_REMOVED lines=27> */
.L_x_3288:
[----:B------:R-:W-:Y:S05]  /*01b0*/  BSYNC B0 ;  /* 0x0000000000007941 */ /* 0x000fea0003800000 */
.L_x_3287:
        /* <DEDUP_REMOVED lines=41> */
.L_x_3289:
        /* <DEDUP_REMOVED lines=22> */
.L_x_3290:
        /* <DEDUP_REMOVED lines=18> */
.L_x_3291:
        /* <DEDUP_REMOVED lines=22> */
.L_x_3292:
        /* <DEDUP_REMOVED lines=22> */
.L_x_3293:
        /* <DEDUP_REMOVED lines=10> */
.L_x_3296:
        /* <DEDUP_REMOVED lines=9> */
[----:B------:R-:W-:Y:S01]  /*0ac0*/  MOV R18, UR4 ;  /* 0x0000000400127c02 */ /* 0x000fe20008000f00 */
[----:B------:R-:W-:-:S04]  /*0ad0*/  ULDC UR4, c[0x0][0xc14] ;  /* 0x0003050000047ab9 */ /* 0x000fc80000000800 */
[----:B------:R-:W1:Y:S01]  /*0ae0*/  LDS.128 R144, [R18+0x368d0] ;  /* 0x0368d00012907984 */ /* 0x000e620000000c00 */
[----:B------:R-:W-:Y:S06]  /*0af0*/  BAR.ARV 0x4, 0x120 ;  /* 0x0104800000007b1d */ /* 0x000fec0000002000 */
[----:B-1----:R-:W-:-:S13]  /*0b00*/  ISETP.GE.AND P0, PT, R147, UR4, PT ;  /* 0x0000000493007c0c */ /* 0x002fda000bf06270 */
[----:B------:R-:W-:Y:S05]  /*0b10*/  @P0 BRA `(.L_x_3297) ;  /* 0x0000022c00e80947 */ /* 0x000fea0003800000 */
[----:B------:R-:W2:Y:S01]  /*0b20*/  LDL R0, [R1+0x60] ;  /* 0x0000600001007983 */ /* 0x000ea20000100800 */
[----:B------:R-:W-:Y:S01]  /*0b30*/  VIADD R13, R4, 0xffffff80 ;  /* 0xffffff80040d7836 */ /* 0x000fe20000000000 */
[----:B------:R-:W-:Y:S01]  /*0b40*/  R2UR UR4, R18 ;  /* 0x00000000120472ca */ /* 0x000fe200000e0000 */
[----:B------:R-:W-:Y:S01]  /*0b50*/  IMAD.MOV.U32 R10, RZ, RZ, -0x2 ;  /* 0xfffffffeff0a7424 */ /* 0x000fe200078e00ff */
[----:B------:R-:W-:Y:S01]  /*0b60*/  MOV R212, RZ ;  /* 0x000000ff00d47202 */ /* 0x000fe20000000f00 */
[----:B------:R-:W-:Y:S02]  /*0b70*/  IMAD.MOV.U32 R225, RZ, RZ, RZ ;  /* 0x000000ffffe17224 */ /* 0x000fe400078e00ff */
[----:B------:R-:W-:Y:S02]  /*0b80*/  IMAD.MOV.U32 R19, RZ, RZ, RZ ;  /* 0x000000ffff137224 */ /* 0x000fe400078e00ff */
[----:B------:R-:W-:Y:S02]  /*0b90*/  IMAD.MOV.U32 R207, RZ, RZ, RZ ;  /* 0x000000ffffcf7224 */ /* 0x000fe400078e00ff */
[----:B------:R-:W-:-:S04]  /*0ba0*/  IMAD.MOV.U32 R214, RZ, RZ, RZ ;  /* 0x000000ffffd67224 */ /* 0x000fc800078e00ff */
[----:B------:R-:W-:Y:S01]  /*0bb0*/  UIADD3 UR4, UR4, 0x15400, URZ ;  /* 0x0001540004047890 */ /* 0x000fe2000fffe03f */
[----:B--2---:R-:W-:Y:S02]  /*0bc0*/  R2UR UR5, R0 ;  /* 0x00000000000572ca */ /* 0x004fe400000e0000 */
[----:B------:R-:W-:-:S04]  /*0bd0*/  SHF.R.S32.HI R0, RZ, 0x1f, R13 ;  /* 0x0000001fff007819 */ /* 0x000fc8000001140d */
[CC--:B0-----:R-:W-:Y:S02]  /*0be0*/  LEA.HI R2, R0.reuse, R13.reuse, RZ, 0x7 ;  /* 0x0000000d00027211 */ /* 0x0c1fe400078f38ff */
[----:B------:R-:W-:Y:S02]  /*0bf0*/  LEA.HI R3, R0, R13, RZ, 0x4 ;  /* 0x0000000d00037211 */ /* 0x000fe400078f20ff */
[----:B------:R-:W-:Y:S02]  /*0c00*/  LOP3.LUT R230, R2, 0xffffff80, RZ, 0xc0, !PT ;  /* 0xffffff8002e67812 */ /* 0x000fe400078ec0ff */
[----:B------:R-:W-:Y:S01]  /*0c10*/  SHF.R.S32.HI R4, RZ, 0x4, R3 ;  /* 0x00000004ff047819 */ /* 0x000fe20000011403 */
[----:B------:R-:W-:Y:S02]  /*0c20*/  ULOP3.LUT UR5, UR5, 0x1, URZ, 0xfc, !UPT ;  /* 0x0000000105057892 */ /* 0x000fe4000f8efc3f */
[----:B------:R-:W-:Y:S01]  /*0c30*/  IMAD.IADD R230, R13, 0x1, -R230 ;  /* 0x000000010de67824 */ /* 0x000fe200078e0ae6 */
[----:B------:R-:W-:-:S02]  /*0c40*/  LEA.HI R5, R3, R4, RZ, 0x1 ;  /* 0x0000000403057211 */ /* 0x000fc400078f08ff */
[----:B------:R-:W-:Y:S02]  /*0c50*/  LOP3.LUT R3, R3, 0x3fffff0, RZ, 0xc0, !PT ;  /* 0x03fffff003037812 */ /* 0x000fe400078ec0ff */
[----:B------:R-:W-:Y:S02]  /*0c60*/  LOP3.LUT R5, R5, 0x1ffffffe, RZ, 0xc0, !PT ;  /* 0x1ffffffe05057812 */ /* 0x000fe400078ec0ff */
[----:B------:R-:W-:Y:S01]  /*0c70*/  SHF.R.S32.HI R7, RZ, 0x1f, R230 ;  /* 0x0000001fff077819 */ /* 0x000fe200000114e6 */
[----:B------:R-:W-:Y:S01]  /*0c80*/  IMAD.IADD R3, R13, 0x1, -R3 ;  /* 0x000000010d037824 */ /* 0x000fe200078e0a03 */
[----:B------:R-:W-:Y:S02]  /*0c90*/  IADD3 R5, R4, -R5, RZ ;  /* 0x8000000504057210 */ /* 0x000fe40007ffe0ff */
[----:B------:R-:W-:Y:S02]  /*0ca0*/  LEA.HI R6, R7, R230, RZ, 0x2 ;  /* 0x000000e607067211 */ /* 0x000fe400078f10ff */
[----:B------:R-:W-:-:S02]  /*0cb0*/  LEA.HI R4, R0, R13, RZ, 0x5 ;  /* 0x0000000d00047211 */ /* 0x000fc400078f28ff */
[----:B------:R-:W-:Y:S02]  /*0cc0*/  LOP3.LUT R11, R6, 0x7ffffffc, RZ, 0xc0, !PT ;  /* 0x7ffffffc060b7812 */ /* 0x000fe400078ec0ff */
[----:B------:R-:W-:Y:S02]  /*0cd0*/  SHF.R.S32.HI R4, RZ, 0x5, R4 ;  /* 0x00000005ff047819 */ /* 0x000fe40000011404 */
[--C-:B------:R-:W-:Y:S01]  /*0ce0*/  SHF.R.S32.HI R8, RZ, 0x2, R6.reuse ;  /* 0x00000002ff087819 */ /* 0x100fe20000011406 */
[----:B------:R-:W-:Y:S01]  /*0cf0*/  IMAD.IADD R11, R230, 0x1, -R11 ;  /* 0x00000001e60b7824 */ /* 0x000fe200078e0a0b */
[----:B------:R-:W-:Y:S01]  /*0d00*/  SHF.R.S32.HI R9, RZ, 0x1f, R6 ;  /* 0x0000001fff097819 */ /* 0x000fe20000011406 */
[C---:B------:R-:W-:Y:S01]  /*0d10*/  IMAD.SHL.U32 R211, R4.reuse, 0x200, RZ ;  /* 0x0000020004d37824 */ /* 0x040fe200078e00ff */
[----:B------:R-:W-:Y:S02]  /*0d20*/  LEA R6, R4, R3, 0x4 ;  /* 0x0000000304067211 */ /* 0x000fe400078e20ff */
[----:B------:R-:W-:-:S02]  /*0d30*/  LEA.HI R3, R0, R13, RZ, 0x2 ;  /* 0x0000000d00037211 */ /* 0x000fc400078f10ff */
[----:B------:R-:W-:Y:S01]  /*0d40*/  LEA R12, R6, R5, 0x3 ;  /* 0x00000005060c7211 */ /* 0x000fe200078e18ff */
[----:B------:R-:W-:Y:S01]  /*0d50*/  IMAD R5, R11, R10, 0x70 ;  /* 0x000000700b057424 */ /* 0x000fe200078e020a */
[----:B------:R-:W-:Y:S02]  /*0d60*/  SHF.R.S32.HI R204, RZ, 0x2, R3 ;  /* 0x00000002ffcc7819 */ /* 0x000fe40000011403 */
[----:B------:R-:W-:Y:S02]  /*0d70*/  LOP3.LUT R228, R3, 0xfffffffc, RZ, 0xc0, !PT ;  /* 0xfffffffc03e47812 */ /* 0x000fe400078ec0ff */
[----:B------:R0:W-:Y:S01]  /*0d80*/  STL [R1+0x54], R5 ;  /* 0x0000540501007387 */ /* 0x0001e20000100800 */
[----:B------:R-:W-:Y:S02]  /*0d90*/  IADD3 R224, R204, 0x40, RZ ;  /* 0x00000040cce07810 */ /* 0x000fe40007ffe0ff */
[----:B------:R-:W-:Y:S01]  /*0da0*/  IMAD.IADD R228, R13, 0x1, -R228 ;  /* 0x000000010de47824 */ /* 0x000fe200078e0ae4 */
[----:B------:R-:W-:-:S02]  /*0db0*/  LEA.HI R9, R9, R8, RZ, 0x3 ;  /* 0x0000000809097211 */ /* 0x000fc400078f18ff */
[----:B------:R-:W-:Y:S01]  /*0dc0*/  SHF.R.S32.HI R6, RZ, 0x7, R2 ;  /* 0x00000007ff067819 */ /* 0x000fe20000011402 */
[C---:B------:R-:W-:Y:S01]  /*0dd0*/  IMAD.SHL.U32 R22, R228.reuse, 0x8, RZ ;  /* 0x00000008e4167824 */ /* 0x040fe200078e00ff */
[----:B------:R-:W-:Y:S01]  /*0de0*/  LOP3.LUT R9, R9, 0xfffffff8, RZ, 0xc0, !PT ;  /* 0xfffffff809097812 */ /* 0x000fe200078ec0ff */
[----:B------:R-:W-:Y:S01]  /*0df0*/  IMAD.SHL.U32 R16, R228, 0x4, RZ ;  /* 0x00000004e4107824 */ /* 0x000fe200078e00ff */
[----:B0-----:R-:W-:Y:S01]  /*0e00*/  SHF.R.S32.HI R5, RZ, 0x1f, R3 ;  /* 0x0000001fff057819 */ /* 0x001fe20000011403 */
[----:B------:R-:W-:Y:S01]  /*0e10*/  VIADD R206, R22, 0x40 ;  /* 0x0000004016ce7836 */ /* 0x000fe20000000000 */
[----:B------:R-:W-:Y:S01]  /*0e20*/  SHF.R.S32.HI R3, RZ, 0x1f, R224 ;  /* 0x0000001fff037819 */ /* 0x000fe200000114e0 */
[----:B------:R-:W-:Y:S01]  /*0e30*/  IMAD.IADD R8, R8, 0x1, -R9 ;  /* 0x0000000108087824 */ /* 0x000fe200078e0a09 */
[----:B------:R-:W-:Y:S02]  /*0e40*/  LEA.HI R5, R5, R204, RZ, 0x3 ;  /* 0x000000cc05057211 */ /* 0x000fe400078f18ff */
[----:B------:R-:W-:-:S02]  /*0e50*/  LEA.HI R3, R3, R224, RZ, 0x3 ;  /* 0x000000e003037211 */ /* 0x000fc400078f18ff */
[----:B------:R-:W-:Y:S02]  /*0e60*/  LOP3.LUT R5, R5, 0xfffffff8, RZ, 0xc0, !PT ;  /* 0xfffffff805057812 */ /* 0x000fe400078ec0ff */
[----:B------:R-:W-:Y:S01]  /*0e70*/  IADD3 R205, R22, 0x20, RZ ;  /* 0x0000002016cd7810 */ /* 0x000fe20007ffe0ff */
[----:B------:R-:W-:Y:S01]  /*0e80*/  IMAD.SHL.U32 R3, R3, 0x40, RZ ;  /* 0x0000004003037824 */ /* 0x000fe200078e00ff */
[----:B------:R-:W-:Y:S01]  /*0e90*/  LEA.HI R7, R7, R230, RZ, 0x5 ;  /* 0x000000e607077211 */ /* 0x000fe200078f28ff */
[----:B------:R-:W-:Y:S01]  /*0ea0*/  IMAD.IADD R217, R204, 0x1, -R5 ;  /* 0x00000001ccd97824 */ /* 0x000fe200078e0a05 */
[----:B------:R-:W-:Y:S02]  /*0eb0*/  LEA.HI R2, R2, R6, RZ, 0x1 ;  /* 0x0000000602027211 */ /* 0x000fe400078f08ff */
[----:B------:R-:W-:Y:S02]  /*0ec0*/  SHF.R.S32.HI R4, RZ, 0x1f, R205 ;  /* 0x0000001fff047819 */ /* 0x000fe400000114cd */
[----:B------:R-:W-:-:S02]  /*0ed0*/  SHF.R.S32.HI R5, RZ, 0x1f, R206 ;  /* 0x0000001fff057819 */ /* 0x000fc400000114ce */
[----:B------:R-:W-:Y:S02]  /*0ee0*/  SHF.L.U32 R208, R224, 0x6, RZ ;  /* 0x00000006e0d07819 */ /* 0x000fe400000006ff */
[----:B------:R-:W-:Y:S02]  /*0ef0*/  SHF.L.U32 R209, R217, 0x6, RZ ;  /* 0x00000006d9d17819 */ /* 0x000fe400000006ff */
[----:B------:R-:W-:Y:S02]  /*0f00*/  SHF.R.S32.HI R7, RZ, 0x5, R7 ;  /* 0x00000005ff077819 */ /* 0x000fe40000011407 */
[----:B------:R-:W-:Y:S02]  /*0f10*/  LOP3.LUT R2, R2, 0x3fffffe, RZ, 0xc0, !PT ;  /* 0x03fffffe02027812 */ /* 0x000fe400078ec0ff */
[----:B------:R-:W-:Y:S01]  /*0f20*/  LOP3.LUT R213, R3, 0xfffffe00, RZ, 0xc0, !PT ;  /* 0xfffffe0003d57812 */ /* 0x000fe200078ec0ff */
[----:B------:R-:W-:Y:S01]  /*0f30*/  IMAD R7, R7, 0x10, R8 ;  /* 0x0000001007077824 */ /* 0x000fe200078e0208 */
[-C--:B------:R-:W-:Y:S01]  /*0f40*/  LEA.HI R229, R4, R205.reuse, RZ, 0x3 ;  /* 0x000000cd04e57211 */ /* 0x080fe200078f18ff */
[----:B------:R-:W-:Y:S01]  /*0f50*/  IMAD.IADD R2, R6, 0x1, -R2 ;  /* 0x0000000106027824 */ /* 0x000fe200078e0a02 */
[----:B------:R-:W-:-:S02]  /*0f60*/  LEA.HI R4, R4, R205, RZ, 0x6 ;  /* 0x000000cd04047211 */ /* 0x000fc400078f30ff */
[----:B------:R-:W-:Y:S02]  /*0f70*/  LEA.HI R3, R5, R206, RZ, 0x6 ;  /* 0x000000ce05037211 */ /* 0x000fe400078f30ff */
[----:B------:R-:W-:Y:S01]  /*0f80*/  LOP3.LUT R208, R208, 0x1c0, RZ, 0xc0, !PT ;  /* 0x000001c0d0d07812 */ /* 0x000fe200078ec0ff */
[----:B------:R-:W-:Y:S01]  /*0f90*/  IMAD.SHL.U32 R4, R4, 0x80, RZ ;  /* 0x0000008004047824 */ /* 0x000fe200078e00ff */
[----:B------:R-:W-:Y:S01]  /*0fa0*/  LOP3.LUT R209, R209, 0x1c0, RZ, 0xc0, !PT ;  /* 0x000001c0d1d17812 */ /* 0x000fe200078ec0ff */
[----:B------:R-:W-:Y:S01]  /*0fb0*/  IMAD.SHL.U32 R6, R3, 0x80, RZ ;  /* 0x0000008003067824 */ /* 0x000fe200078e00ff */
[----:B------:R-:W-:Y:S02]  /*0fc0*/  SHF.R.U32.HI R237, RZ, 0x3, R208 ;  /* 0x00000003ffed7819 */ /* 0x000fe400000116d0 */
[----:B------:R-:W-:Y:S02]  /*0fd0*/  SHF.R.U32.HI R210, RZ, 0x3, R209 ;  /* 0x00000003ffd27819 */ /* 0x000fe400000116d1 */
[----:B------:R-:W-:-:S02]  /*0fe0*/  LOP3.LUT R3, R209, 0x38, R229, 0xf8, !PT ;  /* 0x00000038d1037812 */ /* 0x000fc400078ef8e5 */
[----:B------:R-:W-:Y:S02]  /*0ff0*/  LOP3.LUT R8, R208, 0x38, R229, 0xf8, !PT ;  /* 0x00000038d0087812 */ /* 0x000fe400078ef8e5 */
[----:B------:R-:W-:Y:S02]  /*1000*/  LEA R2, R2, R7, 0x6 ;  /* 0x0000000702027211 */ /* 0x000fe400078e30ff */
[----:B------:R-:W-:Y:S02]  /*1010*/  LOP3.LUT R4, R4, 0xffffe000, RZ, 0xc0, !PT ;  /* 0xffffe00004047812 */ /* 0x000fe400078ec0ff */
[----:B------:R-:W-:Y:S01]  /*1020*/  LOP3.LUT R3, R3, R210, RZ, 0x3c, !PT ;  /* 0x000000d203037212 */ /* 0x000fe200078e3cff */
[----:B------:R0:W-:Y:S01]  /*1030*/  STL [R1+0x58], R2 ;  /* 0x0000580201007387 */ /* 0x0001e20000100800 */
[----:B------:R-:W-:Y:S02]  /*1040*/  LOP3.LUT R8, R8, R237, RZ, 0x3c, !PT ;  /* 0x000000ed08087212 */ /* 0x000fe400078e3cff */
[----:B------:R-:W-:-:S02]  /*1050*/  LEA.HI R0, R0, R13, RZ, 0x3 ;  /* 0x0000000d00007211 */ /* 0x000fc400078f18ff */
[-C--:B------:R-:W-:Y:S02]  /*1060*/  IADD3 R3, R3, R4.reuse, R211 ;  /* 0x0000000403037210 */ /* 0x080fe40007ffe0d3 */
[----:B------:R-:W-:Y:S02]  /*1070*/  IADD3 R8, R8, R4, R213 ;  /* 0x0000000408087210 */ /* 0x000fe40007ffe0d5 */
[----:B------:R-:W-:Y:S02]  /*1080*/  MOV R4, UR5 ;  /* 0x0000000500047c02 */ /* 0x000fe40008000f00 */
[----:B0-----:R-:W-:Y:S02]  /*1090*/  LOP3.LUT R2, R0, 0x1ffffff8, RZ, 0xc0, !PT ;  /* 0x1ffffff800027812 */ /* 0x001fe400078ec0ff */
[----:B------:R-:W-:Y:S01]  /*10a0*/  SHF.R.S32.HI R218, RZ, 0x3, R0 ;  /* 0x00000003ffda7819 */ /* 0x000fe20000011400 */
[----:B------:R0:W-:Y:S01]  /*10b0*/  STL [R1+0x1c], R4 ;  /* 0x00001c0401007387 */ /* 0x0001e20000100800 */
[----:B------:R-:W-:Y:S01]  /*10c0*/  MOV R0, UR4 ;  /* 0x0000000400007c02 */ /* 0x000fe20008000f00 */
[----:B------:R-:W-:Y:S01]  /*10d0*/  IMAD.IADD R2, R13, 0x1, -R2 ;  /* 0x000000010d027824 */ /* 0x000fe200078e0a02 */
[----:B------:R-:W-:-:S02]  /*10e0*/  LEA.HI R5, R5, R206, RZ, 0x3 ;  /* 0x000000ce05057211 */ /* 0x000fc400078f18ff */
[----:B------:R-:W-:Y:S01]  /*10f0*/  LOP3.LUT R6, R6, 0xffffe000, RZ, 0xc0, !PT ;  /* 0xffffe00006067812 */ /* 0x000fe200078ec0ff */
[----:B------:R1:W-:Y:S01]  /*1100*/  STL [R1+0x50], R0 ;  /* 0x0000500001007387 */ /* 0x0003e20000100800 */
[--C-:B------:R-:W-:Y:S01]  /*1110*/  LOP3.LUT R9, R209, 0x38, R5.reuse, 0xf8, !PT ;  /* 0x00000038d1097812 */ /* 0x100fe200078ef805 */
[----:B------:R-:W-:Y:S01]  /*1120*/  IMAD.SHL.U32 R215, R2, 0x8, RZ ;  /* 0x0000000802d77824 */ /* 0x000fe200078e00ff */
[----:B------:R-:W-:Y:S02]  /*1130*/  LOP3.LUT R10, R208, 0x38, R5, 0xf8, !PT ;  /* 0x00000038d00a7812 */ /* 0x000fe400078ef805 */
[----:B------:R-:W-:Y:S02]  /*1140*/  LOP3.LUT R9, R9, R210, RZ, 0x3c, !PT ;  /* 0x000000d209097212 */ /* 0x000fe400078e3cff */
[----:B------:R-:W-:Y:S02]  /*1150*/  LOP3.LUT R10, R10, R237, RZ, 0x3c, !PT ;  /* 0x000000ed0a0a7212 */ /* 0x000fe400078e3cff */
[----:B0-----:R-:W-:Y:S01]  /*1160*/  LOP3.LUT R4, R208, 0x38, R22, 0xf8, !PT ;  /* 0x00000038d0047812 */ /* 0x001fe200078ef816 */
[----:B-1----:R-:W-:Y:S01]  /*1170*/  IMAD.SHL.U32 R0, R12, 0x8, RZ ;  /* 0x000000080c007824 */ /* 0x002fe200078e00ff */
[----:B------:R-:W-:-:S02]  /*1180*/  IADD3 R9, R9, R6, R211 ;  /* 0x0000000609097210 */ /* 0x000fc40007ffe0d3 */
[----:B------:R-:W-:Y:S02]  /*1190*/  IADD3 R10, R10, R6, R213 ;  /* 0x000000060a0a7210 */ /* 0x000fe40007ffe0d5 */
[----:B------:R0:W-:Y:S01]  /*11a0*/  STL [R1+0x5c], R0 ;  /* 0x00005c0001007387 */ /* 0x0001e20000100800 */
[----:B------:R-:W-:Y:S02]  /*11b0*/  LOP3.LUT R4, R213, R4, R237, 0xf6, !PT ;  /* 0x00000004d5047212 */ /* 0x000fe400078ef6ed */
[----:B------:R-:W-:Y:S02]  /*11c0*/  SHF.R.S32.HI R229, RZ, 0x3, R229 ;  /* 0x00000003ffe57819 */ /* 0x000fe400000114e5 */
[----:B------:R-:W-:Y:S02]  /*11d0*/  SHF.R.S32.HI R234, RZ, 0x3, R5 ;  /* 0x00000003ffea7819 */ /* 0x000fe40000011405 */
[----:B------:R-:W-:Y:S02]  /*11e0*/  LEA R235, R4, UR4, 0x1 ;  /* 0x0000000404eb7c11 */ /* 0x000fe4000f8e08ff */
[----:B------:R-:W-:-:S02]  /*11f0*/  LEA R236, R3, UR4, 0x1 ;  /* 0x0000000403ec7c11 */ /* 0x000fc4000f8e08ff */
[----:B------:R-:W-:Y:S02]  /*1200*/  LEA R232, R8, UR4, 0x1 ;  /* 0x0000000408e87c11 */ /* 0x000fe4000f8e08ff */
[----:B------:R-:W-:Y:S02]  /*1210*/  LEA R233, R9, UR4, 0x1 ;  /* 0x0000000409e97c11 */ /* 0x000fe4000f8e08ff */
[----:B0-----:R-:W-:-:S07]  /*1220*/  LEA R231, R10, UR4, 0x1 ;  /* 0x000000040ae77c11 */ /* 0x001fce000f8e08ff */
.L_x_3508:
[----:B0-----:R-:W0:Y:S01]  /*1230*/  LDC.64 R2, c[0x0][0xc60] ;  /* 0x00031800ff027b82 */ /* 0x001e220000000a00 */
[----:B------:R-:W-:Y:S01]  /*1240*/  ULDC.64 UR4, c[0x0][0xa28] ;  /* 0x00028a0000047ab9 */ /* 0x000fe20000000a00 */
[----:B------:R-:W-:Y:S01]  /*1250*/  ULDC.64 UR8, c[0x0][0xa18] ;  /* 0x0002860000087ab9 */ /* 0x000fe20000000a00 */
[----:B------:R-:W-:Y:S01]  /*1260*/  ULDC.64 UR6, c[0x0][0xa08] ;  /* 0x0002820000067ab9 */ /* 0x000fe20000000a00 */
[----:B0-----:R-:W-:-:S05]  /*1270*/  IMAD.WIDE R2, R147, 0x4, R2 ;  /* 0x0000000493027825 */ /* 0x001fca00078e0202 */
[----:B--2---:R-:W2:Y:S01]  /*1280*/  LDG.E R223, desc[UR60][R2.64] ;  /* 0x0000003c02df7981 */ /* 0x004ea2000c1e1900 */
[----:B------:R-:W-:Y:S01]  /*1290*/  ISETP.NE.U32.AND P2, PT, RZ, UR4, PT ;  /* 0x00000004ff007c0c */ /* 0x000fe2000bf45070 */
[----:B---345:R-:W-:Y:S01]  /*12a0*/  IMAD.MOV.U32 R9, RZ, RZ, RZ ;  /* 0x000000ffff097224 */ /* 0x038fe200078e00ff */
[----:B------:R-:W-:Y:S01]  /*12b0*/  ISETP.NE.U32.AND P1, PT, RZ, UR8, PT ;  /* 0x00000008ff007c0c */ /* 0x000fe2000bf25070 */
[----:B------:R-:W-:Y:S01]  /*12c0*/  IMAD.MOV.U32 R29, RZ, RZ, RZ ;  /* 0x000000ffff1d7224 */ /* 0x000fe200078e00ff */
[----:B------:R-:W-:Y:S02]  /*12d0*/  ISETP.NE.AND.EX P2, PT, RZ, UR5, PT, P2 ;  /* 0x00000005ff007c0c */ /* 0x000fe4000bf45320 */
[----:B------:R-:W-:Y:S02]  /*12e0*/  ISETP.NE.AND.EX P1, PT, RZ, UR9, PT, P1 ;  /* 0x00000009ff007c0c */ /* 0x000fe4000bf25310 */
[----:B------:R-:W-:-:S04]  /*12f0*/  ISETP.NE.U32.AND P0, PT, RZ, UR6, PT ;  /* 0x00000006ff007c0c */ /* 0x000fc8000bf05070 */
[----:B------:R-:W-:Y:S02]  /*1300*/  ISETP.NE.AND.EX P0, PT, RZ, UR7, PT, P0 ;  /* 0x00000007ff007c0c */ /* 0x000fe4000bf05300 */
[----:B--2---:R-:W-:-:S03]  /*1310*/  SHF.R.S32.HI R227, RZ, 0x1f, R223 ;  /* 0x0000001fffe37819 */ /* 0x004fc600000114df */
[C---:B------:R-:W-:Y:S02]  /*1320*/  @P2 LEA R2, P3, R223.reuse, UR4, 0x2 ;  /* 0x00000004df022c11 */ /* 0x040fe4000f8610ff */
[C---:B------:R-:W-:Y:S02]  /*1330*/  SHF.L.U32 R221, R223.reuse, 0x2, RZ ;  /* 0x00000002dfdd7819 */ /* 0x040fe400000006ff */
[C-C-:B------:R-:W-:Y:S01]  /*1340*/  @P2 LEA.HI.X R3, R223.reuse, UR5, R227.reuse, 0x2, P3 ;  /* 0x00000005df032c11 */ /* 0x140fe200098f14e3 */
[----:B------:R-:W-:Y:S01]  /*1350*/  ULDC UR4, c[0x0][0x288] ;  /* 0x0000a20000047ab9 */ /* 0x000fe20000000800 */
[----:B------:R-:W-:Y:S02]  /*1360*/  SHF.L.U64.HI R222, R223, 0x2, R227 ;  /* 0x00000002dfde7819 */ /* 0x000fe400000102e3 */
[C---:B------:R-:W-:Y:S01]  /*1370*/  IADD3 R6, P4, R221.reuse, UR6, RZ ;  /* 0x00000006dd067c10 */ /* 0x040fe2000ff9e0ff */
[----:B------:R0:W5:Y:S01]  /*1380*/  @P2 LDG.E R9, desc[UR60][R2.64] ;  /* 0x0000003c02092981 */ /* 0x000162000c1e1900 */
[----:B------:R-:W-:-:S02]  /*1390*/  @P1 IADD3 R4, P2, R221, UR8, RZ ;  /* 0x00000008dd041c10 */ /* 0x000fc4000ff5e0ff */
[----:B------:R-:W-:Y:S01]  /*13a0*/  MOV R151, UR4 ;  /* 0x0000000400977c02 */ /* 0x000fe20008000f00 */
[----:B------:R-:W-:Y:S01]  /*13b0*/  ULDC.64 UR4, c[0x0][0x3f8] ;  /* 0x0000fe0000047ab9 */ /* 0x000fe20000000a00 */
[C---:B------:R-:W-:Y:S02]  /*13c0*/  IADD3.X R7, R222.reuse, UR7, RZ, P4, !PT ;  /* 0x00000007de077c10 */ /* 0x040fe4000a7fe4ff */
[----:B------:R-:W-:Y:S01]  /*13d0*/  @P1 IADD3.X R5, R222, UR9, RZ, P2, !PT ;  /* 0x00000009de051c10 */ /* 0x000fe200097fe4ff */
[----:B------:R-:W-:Y:S02]  /*13e0*/  UISETP.NE.U32.AND UP0, UPT, UR4, URZ, UPT ;  /* 0x0000003f0400728c */ /* 0x000fe4000bf05070 */
[----:B------:R0:W5:Y:S01]  /*13f0*/  @P0 LDG.E R29, desc[UR60][R6.64] ;  /* 0x0000003c061d0981 */ /* 0x000162000c1e1900 */
[----:B------:R-:W-:Y:S01]  /*1400*/  ULDC UR4, c[0x0][0x404] ;  /* 0x0001010000047ab9 */ /* 0x000fe20000000800 */
[----:B------:R-:W-:Y:S02]  /*1410*/  ULDC.64 UR8, c[0x0][0xa20] ;  /* 0x0002880000087ab9 */ /* 0x000fe40000000a00 */
[----:B------:R0:W5:Y:S01]  /*1420*/  @P1 LDG.E R151, desc[UR60][R4.64] ;  /* 0x0000003c04971981 */ /* 0x000162000c1e1900 */
[----:B------:R-:W-:Y:S01]  /*1430*/  UISETP.NE.AND.EX UP0, UPT, UR5, URZ, UPT, UP0 ;  /* 0x0000003f0500728c */ /* 0x000fe2000bf05300 */
[----:B------:R-:W-:-:S02]  /*1440*/  ISETP.NE.U32.AND P2, PT, RZ, UR8, PT ;  /* 0x00000008ff007c0c */ /* 0x000fc4000bf45070 */
[----:B------:R-:W-:Y:S01]  /*1450*/  ULDC UR5, c[0x0][0x2e0] ;  /* 0x0000b80000057ab9 */ /* 0x000fe20000000800 */
[----:B------:R-:W-:Y:S01]  /*1460*/  USEL UR4, UR4, 0x1, UP0 ;  /* 0x0000000104047887 */ /* 0x000fe20008000000 */
[----:B------:R-:W-:-:S03]  /*1470*/  ISETP.NE.AND.EX P2, PT, RZ, UR9, PT, P2 ;  /* 0x00000009ff007c0c */ /* 0x000fc6000bf45320 */
[----:B------:R-:W-:-:S03]  /*1480*/  UIMAD UR4, UR4, UR5, URZ ;  /* 0x00000005040472a4 */ /* 0x000fc6000f8e023f */
[----:B------:R-:W-:Y:S01]  /*1490*/  ULDC UR5, c[0x0][0x338] ;  /* 0x0000ce0000057ab9 */ /* 0x000fe20000000800 */
[----:B------:R-:W-:Y:S01]  /*14a0*/  IMAD.MOV.U32 R226, RZ, RZ, R145 ;  /* 0x000000ffffe27224 */ /* 0x000fe200078e0091 */
[----:B------:R-:W-:Y:S01]  /*14b0*/  MOV R27, R223 ;  /* 0x000000df001b7202 */ /* 0x000fe20000000f00 */
[----:B------:R-:W-:Y:S01]  /*14c0*/  IMAD.MOV.U32 R220, RZ, RZ, R146 ;  /* 0x000000ffffdc7224 */ /* 0x000fe200078e0092 */
[----:B0-----:R-:W-:Y:S06]  /*14d0*/  @P1 BRA `(.L_x_3298) ;  /* 0x0000000000241947 */ /* 0x001fec0003800000 */
        /* <DEDUP_REMOVED lines=9> */
.L_x_3298:
[----:B------:R-:W-:Y:S01]  /*1570*/  IMAD.U32 R2, RZ, RZ, UR5 ;  /* 0x00000005ff027e24 */ /* 0x000fe2000f8e00ff */
[----:B------:R-:W-:Y:S01]  /*1580*/  MOV R26, UR4 ;  /* 0x00000004001a7c02 */ /* 0x000fe20008000f00 */
[----:B------:R-:W-:Y:S06]  /*1590*/  @!P2 BRA `(.L_x_3299) ;  /* 0x000000000010a947 */ /* 0x000fec0003800000 */
[----:B------:R-:W-:-:S04]  /*15a0*/  IADD3 R4, P0, R221, UR8, RZ ;  /* 0x00000008dd047c10 */ /* 0x000fc8000ff1e0ff */
[----:B------:R-:W-:-:S05]  /*15b0*/  IADD3.X R5, R222, UR9, RZ, P0, !PT ;  /* 0x00000009de057c10 */ /* 0x000fca00087fe4ff */
[----:B------:R0:W5:Y:S01]  /*15c0*/  LDG.E R26, desc[UR60][R4.64] ;  /* 0x0000003c041a7981 */ /* 0x000162000c1e1900 */
[----:B------:R-:W-:Y:S05]  /*15d0*/  BRA `(.L_x_3300) ;  /* 0x0000000000107947 */ /* 0x000fea0003800000 */
.L_x_3299:
[----:B------:R-:W-:Y:S05]  /*15e0*/  @!P0 BRA `(.L_x_3300) ;  /* 0x00000000000c8947 */ /* 0x000fea0003800000 */
[----:B------:R-:W2:Y:S04]  /*15f0*/  LDG.E R3, desc[UR60][R6.64] ;  /* 0x0000003c06037981 */ /* 0x000ea8000c1e1900 */
[----:B------:R-:W2:Y:S02]  /*1600*/  LDG.E R26, desc[UR60][R6.64+0x4] ;  /* 0x0000043c061a7981 */ /* 0x000ea4000c1e1900 */
[----:B--2---:R-:W-:-:S07]  /*1610*/  IMAD.IADD R26, R26, 0x1, -R3 ;  /* 0x000000011a1a7824 */ /* 0x004fce00078e0a03 */
.L_x_3300:
        /* <DEDUP_REMOVED lines=14> */
[----:B------:R-:W-:Y:S01]  /*1700*/  IADD3 R9, -R9, R26, RZ ;  /* 0x0000001a09097210 */ /* 0x000fe20007ffe1ff */
[----:B0-----:R-:W-:Y:S01]  /*1710*/  IMAD.MOV.U32 R4, RZ, RZ, RZ ;  /* 0x000000ffff047224 */ /* 0x001fe200078e00ff */
[----:B------:R-:W-:Y:S01]  /*1720*/  PLOP3.LUT P2, PT, PT, PT, PT, 0x80, 0x0 ;  /* 0x000000000000781c */ /* 0x000fe20003f4f070 */
[----:B--2---:R-:W-:Y:S02]  /*1730*/  @P0 IMAD.IADD R2, R3, 0x1, -R0 ;  /* 0x0000000103020824 */ /* 0x004fe400078e0a00 */
[----:B------:R-:W-:Y:S02]  /*1740*/  IMAD.MOV R0, RZ, RZ, -R9 ;  /* 0x000000ffff007224 */ /* 0x000fe400078e0a09 */
[----:B------:R-:W-:-:S03]  /*1750*/  IMAD.IADD R150, R9, 0x1, R2 ;  /* 0x0000000109967824 */ /* 0x000fc600078e0202 */
[----:B------:R-:W-:Y:S02]  /*1760*/  VIMNMX R0, RZ, R0, !PT ;  /* 0x00000000ff007248 */ /* 0x000fe40007fe0100 */
[----:B------:R-:W-:Y:S02]  /*1770*/  IADD3 R5, R150, 0x6f, RZ ;  /* 0x0000006f96057810 */ /* 0x000fe40007ffe0ff */
[----:B------:R-:W-:-:S03]  /*1780*/  SHF.R.U32.HI R124, RZ, 0x4, R0 ;  /* 0x00000004ff7c7819 */ /* 0x000fc60000011600 */
[----:B------:R-:W-:-:S04]  /*1790*/  IMAD.HI R4, R5, -0x6db6db6d, R4 ;  /* 0x9249249305047827 */ /* 0x000fc800078e0204 */
[----:B------:R-:W-:Y:S01]  /*17a0*/  IMAD.WIDE.U32 R124, R124, 0x24924925, RZ ;  /* 0x249249257c7c7825 */ /* 0x000fe200078e00ff */
[----:B------:R-:W-:-:S03]  /*17b0*/  SHF.R.U32.HI R3, RZ, 0x1f, R4 ;  /* 0x0000001fff037819 */ /* 0x000fc60000011604 */
[----:B------:R-:W-:Y:S01]  /*17c0*/  IMAD.MOV.U32 R24, RZ, RZ, R125 ;  /* 0x000000ffff187224 */ /* 0x000fe200078e007d */
[----:B------:R-:W-:-:S05]  /*17d0*/  LEA.HI.SX32 R152, R4, R3, 0x1a ;  /* 0x0000000304987211 */ /* 0x000fca00078fd2ff */
[----:B------:R-:W-:-:S05]  /*17e0*/  IMAD R3, R152, 0x70, -R9 ;  /* 0x0000007098037824 */ /* 0x000fca00078e0a09 */
[----:B------:R-:W-:-:S04]  /*17f0*/  VIMNMX R3, R3, R2, PT ;  /* 0x0000000203037248 */ /* 0x000fc80003fe0100 */
[----:B------:R-:W-:-:S13]  /*1800*/  ISETP.GT.AND P0, PT, R3, R0, PT ;  /* 0x000000000300720c */ /* 0x000fda0003f04270 */
[----:B------:R-:W-:Y:S01]  /*1810*/  @P0 IADD3 R5, R3, 0x6f, RZ ;  /* 0x0000006f03050810 */ /* 0x000fe20007ffe0ff */
[----:B------:R-:W-:-:S04]  /*1820*/  @P0 IMAD.MOV.U32 R4, RZ, RZ, RZ ;  /* 0x000000ffff040224 */ /* 0x000fc800078e00ff */
[----:B------:R-:W-:-:S05]  /*1830*/  @P0 IMAD.HI R4, R5, -0x6db6db6d, R4 ;  /* 0x9249249305040827 */ /* 0x000fca00078e0204 */
[----:B------:R-:W-:-:S04]  /*1840*/  @P0 SHF.R.U32.HI R3, RZ, 0x1f, R4 ;  /* 0x0000001fff030819 */ /* 0x000fc80000011604 */
[----:B------:R-:W-:-:S04]  /*1850*/  @P0 LEA.HI.SX32 R24, R4, R3, 0x1a ;  /* 0x0000000304180211 */ /* 0x000fc800078fd2ff */
[----:B------:R-:W-:-:S13]  /*1860*/  ISETP.GT.AND P0, PT, R24, R125, PT ;  /* 0x0000007d1800720c */ /* 0x000fda0003f04270 */
[----:B-1----:R-:W-:Y:S05]  /*1870*/  @!P0 BRA `(.L_x_3301) ;  /* 0x0000008c00288947 */ /* 0x002fea0003800000 */
        /* <DEDUP_REMOVED lines=14> */
[----:B------:R-:W-:Y:S01]  /*1960*/  MOV R11, UR7 ;  /* 0x00000007000b7c02 */ /* 0x000fe20008000f00 */
[----:B------:R-:W-:Y:S01]  /*1970*/  IMAD.MOV.U32 R8, RZ, RZ, 0x70 ;  /* 0x00000070ff087424 */ /* 0x000fe200078e00ff */
[----:B------:R-:W-:Y:S01]  /*1980*/  MOV R13, RZ ;  /* 0x000000ff000d7202 */ /* 0x000fe20000000f00 */
[----:B0-----:R-:W-:-:S07]  /*1990*/  IMAD.MOV.U32 R12, RZ, RZ, 0x1 ;  /* 0x00000001ff0c7424 */ /* 0x001fce00078e00ff */
[----:B------:R-:W-:-:S07]  /*19a0*/  LEPC R20, `(.L_x_3303) ;  /* 0x000000001014794e */ /* 0x000fce0000000000 */
[----:B-1---5:R-:W-:Y:S05]  /*19b0*/  CALL.ABS.NOINC R14 ;  /* 0x000000000e007343 */ /* 0x022fea0003c00000 */
.L_x_3303:
[----:B------:R-:W-:Y:S05]  /*19c0*/  BSYNC B6 ;  /* 0x0000000000067941 */ /* 0x000fea0003800000 */
.L_x_3302:
        /* <DEDUP_REMOVED lines=20> */
.L_x_3305:
[----:B------:R-:W-:Y:S05]  /*1b10*/  BSYNC B6 ;  /* 0x0000000000067941 */ /* 0x000fea0003800000 */
.L_x_3304:
[----:B------:R-:W-:Y:S01]  /*1b20*/  ULDC.64 UR4, c[0x0][0x9f8] ;  /* 0x00027e0000047ab9 */ /* 0x000fe20000000a00 */
[----:B------:R-:W2:Y:S01]  /*1b30*/  LDL.LU R20, [R1+0x10] ;  /* 0x0000100001147983 */ /* 0x000ea20000300800 */
[----:B------:R-:W-:Y:S01]  /*1b40*/  ISETP.NE.U32.AND P0, PT, RZ, UR4, PT ;  /* 0x00000004ff007c0c */ /* 0x000fe2000bf05070 */
[----:B------:R-:W0:Y:S01]  /*1b50*/  LDC R0, c[0x0][0x428] ;  /* 0x00010a00ff007b82 */ /* 0x000e220000000800 */
[----:B------:R-:W-:-:S07]  /*1b60*/  ULDC UR6, c[0x0][0x2e4] ;  /* 0x0000b90000067ab9 */ /* 0x000fce0000000800 */
[----:B------:R-:W1:Y:S01]  /*1b70*/  LDC.64 R114, c[0x0][0x2f0] ;  /* 0x0000bc00ff727b82 */ /* 0x000e620000000a00 */
[----:B------:R-:W-:Y:S01]  /*1b80*/  ISETP.NE.AND.EX P0, PT, RZ, UR5, PT, P0 ;  /* 0x00000005ff007c0c */ /* 0x000fe2000bf05300 */
[----:B------:R-:W-:Y:S01]  /*1b90*/  IMAD.IADD R29, R29, 0x1, R26 ;  /* 0x000000011d1d7824 */ /* 0x000fe200078e021a */
[----:B------:R-:W-:Y:S01]  /*1ba0*/  SHF.R.S32.HI R23, RZ, 0x1f, R22 ;  /* 0x0000001fff177819 */ /* 0x000fe20000011416 */
[----:B------:R-:W-:-:S04]  /*1bb0*/  ULDC.64 UR8, c[0x0][0xa08] ;  /* 0x0002820000087ab9 */ /* 0x000fc80000000a00 */
[----:B------:R-:W3:Y:S06]  /*1bc0*/  LDC.64 R108, c[0x0][0x3e8] ;  /* 0x0000fa00ff6c7b82 */ /* 0x000eec0000000a00 */
[----:B------:R-:W-:Y:S02]  /*1bd0*/  @P0 IADD3 R4, P1, R221, UR4, RZ ;  /* 0x00000004dd040c10 */ /* 0x000fe4000ff3e0ff */
[----:B------:R-:W4:Y:S02]  /*1be0*/  LDC.64 R102, c[0x0][0x3d8] ;  /* 0x0000f600ff667b82 */ /* 0x000f240000000a00 */
[----:B------:R-:W-:Y:S01]  /*1bf0*/  @P0 IADD3.X R5, R222, UR5, RZ, P1, !PT ;  /* 0x00000005de050c10 */ /* 0x000fe20008ffe4ff */
[----:B------:R-:W-:-:S04]  /*1c00*/  ULDC.64 UR4, c[0x0][0x320] ;  /* 0x0000c80000047ab9 */ /* 0x000fc80000000a00 */
[----:B------:R3:W2:Y:S01]  /*1c10*/  @P0 LDG.E R27, desc[UR60][R4.64] ;  /* 0x0000003c041b0981 */ /* 0x0006a2000c1e1900 */
[----:B0-----:R-:W-:Y:S01]  /*1c20*/  ISETP.NE.AND P0, PT, R0, 0x1, PT ;  /* 0x000000010000780c */ /* 0x001fe20003f05270 */
[----:B------:R-:W0:Y:S01]  /*1c30*/  LDC R31, c[0x0][0x3d4] ;  /* 0x0000f500ff1f7b82 */ /* 0x000e220000000800 */
[----:B------:R-:W-:Y:S01]  /*1c40*/  ISETP.GE.AND P2, PT, R205, UR6, PT ;  /* 0x00000006cd007c0c */ /* 0x000fe2000bf46270 */
[----:B------:R-:W0:Y:S01]  /*1c50*/  S2R R153, SR_TID.X ;  /* 0x0000000000997919 */ /* 0x000e220000002100 */
[----:B------:R-:W-:Y:S01]  /*1c60*/  ISETP.GE.AND P1, PT, R22, UR6, PT ;  /* 0x0000000616007c0c */ /* 0x000fe2000bf26270 */
[----:B-1----:R-:W-:Y:S01]  /*1c70*/  IMAD R33, R115, 0x70, RZ ;  /* 0x0000007073217824 */ /* 0x002fe200078e02ff */
[----:B------:R-:W-:Y:S02]  /*1c80*/  SEL R0, RZ, 0xffffffff, P2 ;  /* 0xffffffffff007807 */ /* 0x000fe40001000000 */
[----:B------:R-:W-:Y:S01]  /*1c90*/  SEL R3, RZ, 0x1, P1 ;  /* 0x00000001ff037807 */ /* 0x000fe20000800000 */
[----:B---3--:R-:W-:Y:S01]  /*1ca0*/  IMAD.WIDE.U32 R110, R204, R108, R22 ;  /* 0x0000006ccc6e7225 */ /* 0x008fe200078e0016 */
[----:B------:R-:W-:-:S02]  /*1cb0*/  ISETP.GE.AND P1, PT, R206, UR6, PT ;  /* 0x00000006ce007c0c */ /* 0x000fc4000bf26270 */
[----:B------:R-:W-:Y:S01]  /*1cc0*/  SHF.R.S32.HI R15, RZ, 0x1f, R29 ;  /* 0x0000001fff0f7819 */ /* 0x000fe2000001141d */
[----:B------:R-:W1:Y:S01]  /*1cd0*/  @P0 LDC R7, c[0x0][0x42c] ;  /* 0x00010b00ff070b82 */ /* 0x000e620000000800 */
[----:B------:R-:W-:Y:S01]  /*1ce0*/  IMAD.SHL.U32 R4, R0, 0x2, RZ ;  /* 0x0000000200047824 */ /* 0x000fe200078e00ff */
[----:B------:R-:W-:Y:S01]  /*1cf0*/  IADD3 R0, R22, 0x60, RZ ;  /* 0x0000006016007810 */ /* 0x000fe20007ffe0ff */
[----:B----4-:R-:W-:Y:S01]  /*1d00*/  IMAD.WIDE.U32 R104, R204, R102, R22 ;  /* 0x00000066cc687225 */ /* 0x010fe200078e0016 */
[----:B------:R-:W-:Y:S02]  /*1d10*/  SEL R5, RZ, 0x4, P1 ;  /* 0x00000004ff057807 */ /* 0x000fe40000800000 */
[----:B------:R-:W-:Y:S01]  /*1d20*/  LOP3.LUT R4, R4, 0x2, R3, 0xe2, !PT ;  /* 0x0000000204047812 */ /* 0x000fe200078ee203 */
[----:B------:R-:W-:Y:S01]  /*1d30*/  IMAD R10, R15, R114, RZ ;  /* 0x000000720f0a7224 */ /* 0x000fe200078e02ff */
[----:B------:R-:W3:Y:S01]  /*1d40*/  @P0 LDC R8, c[0x0][0x430] ;  /* 0x00010c00ff080b82 */ /* 0x000ee20000000800 */
[----:B------:R-:W-:Y:S01]  /*1d50*/  ISETP.GE.AND P2, PT, R0, UR6, PT ;  /* 0x0000000600007c0c */ /* 0x000fe2000bf46270 */
[----:B------:R-:W-:Y:S01]  /*1d60*/  IMAD R35, R109, 0x70, RZ ;  /* 0x000000706d237824 */ /* 0x000fe200078e02ff */
[----:B------:R-:W-:Y:S01]  /*1d70*/  SHF.R.S32.HI R147, RZ, 0x1f, R204 ;  /* 0x0000001fff937819 */ /* 0x000fe200000114cc */
[----:B------:R-:W-:Y:S01]  /*1d80*/  IMAD R11, R29, R115, R10 ;  /* 0x000000731d0b7224 */ /* 0x000fe200078e020a */
[----:B------:R-:W-:Y:S01]  /*1d90*/  SEL R6, RZ, 0x8, P2 ;  /* 0x00000008ff067807 */ /* 0x000fe20001000000 */
[----:B0-----:R-:W-:Y:S01]  /*1da0*/  IMAD.SHL.U32 R124, R31, 0x2, RZ ;  /* 0x000000021f7c7824 */ /* 0x001fe200078e00ff */
[----:B------:R-:W-:Y:S01]  /*1db0*/  SHF.R.S32.HI R17, RZ, 0x1f, R16 ;  /* 0x0000001fff117819 */ /* 0x000fe20000011410 */
[----:B------:R-:W-:Y:S01]  /*1dc0*/  IMAD R133, R103, 0x70, RZ ;  /* 0x0000007067857824 */ /* 0x000fe200078e02ff */
[----:B------:R-:W-:-:S02]  /*1dd0*/  LOP3.LUT R30, R6, R4, R5, 0xfe, !PT ;  /* 0x00000004061e7212 */ /* 0x000fc400078efe05 */
[-C--:B------:R-:W-:Y:S01]  /*1de0*/  ISETP.GE.AND P1, PT, R205, R31.reuse, PT ;  /* 0x0000001fcd00720c */ /* 0x080fe20003f26270 */
[----:B------:R-:W-:Y:S01]  /*1df0*/  IMAD.WIDE.U32 R106, R204, R102, R16 ;  /* 0x00000066cc6a7225 */ /* 0x000fe200078e0010 */
[----:B------:R-:W-:Y:S02]  /*1e00*/  ISETP.GE.AND P3, PT, R206, R31, PT ;  /* 0x0000001fce00720c */ /* 0x000fe40003f66270 */
[----:B------:R-:W-:Y:S01]  /*1e10*/  LOP3.LUT P2, RZ, R217, 0x4, RZ, 0xc0, !PT ;  /* 0x00000004d9ff7812 */ /* 0x000fe2000784c0ff */
[----:B-1----:R-:W-:Y:S01]  /*1e20*/  @P0 IMAD.HI.U32 R3, R146, R7, RZ ;  /* 0x0000000792030227 */ /* 0x002fe200078e00ff */
[C---:B------:R-:W-:Y:S02]  /*1e30*/  SHF.L.U64.HI R135, R114.reuse, 0x6, R115 ;  /* 0x0000000672877819 */ /* 0x040fe40000010273 */
[----:B------:R-:W-:Y:S01]  /*1e40*/  SHF.L.U32 R136, R114, 0x6, RZ ;  /* 0x0000000672887819 */ /* 0x000fe200000006ff */
[----:B------:R-:W-:Y:S01]  /*1e50*/  IMAD.WIDE.U32 R112, R204, R108, R16 ;  /* 0x0000006ccc707225 */ /* 0x000fe200078e0010 */
[----:B------:R-:W-:-:S02]  /*1e60*/  SHF.R.S32.HI R148, RZ, 0x1f, R224 ;  /* 0x0000001fff947819 */ /* 0x000fc400000114e0 */
[----:B------:R-:W-:Y:S02]  /*1e70*/  LEA.HI R153, R153, 0x8, RZ, 0x19 ;  /* 0x0000000899997811 */ /* 0x000fe400078fc8ff */
[----:B---3--:R-:W-:Y:S01]  /*1e80*/  @P0 SHF.R.U32.HI R146, RZ, R8, R3 ;  /* 0x00000008ff920219 */ /* 0x008fe20000011603 */
[----:B------:R-:W-:-:S03]  /*1e90*/  VIADD R3, R22, 0x80 ;  /* 0x0000008016037836 */ /* 0x000fc60000000000 */
[----:B------:R-:W-:Y:S01]  /*1ea0*/  SHF.R.S32.HI R8, RZ, 0x1f, R146 ;  /* 0x0000001fff087819 */ /* 0x000fe20000011492 */
[----:B------:R-:W-:Y:S01]  /*1eb0*/  IMAD.WIDE.U32 R6, R146, UR4, R22 ;  /* 0x0000000492067c25 */ /* 0x000fe2000f8e0016 */
[----:B------:R-:W-:-:S03]  /*1ec0*/  ISETP.GE.AND P0, PT, R3, UR6, PT ;  /* 0x0000000603007c0c */ /* 0x000fc6000bf06270 */
[----:B------:R-:W-:Y:S01]  /*1ed0*/  IMAD R5, R8, UR4, RZ ;  /* 0x0000000408057c24 */ /* 0x000fe2000f8e02ff */
[----:B------:R-:W-:Y:S01]  /*1ee0*/  SEL R9, RZ, 0x10, P0 ;  /* 0x00000010ff097807 */ /* 0x000fe20000000000 */
[----:B------:R-:W-:Y:S01]  /*1ef0*/  IMAD.MOV.U32 R116, RZ, RZ, R6 ;  /* 0x000000ffff747224 */ /* 0x000fe200078e0006 */
[----:B------:R-:W-:Y:S01]  /*1f00*/  ISETP.NE.U32.AND P0, PT, RZ, UR8, PT ;  /* 0x00000008ff007c0c */ /* 0x000fe2000bf05070 */
[----:B------:R-:W-:Y:S01]  /*1f10*/  IMAD R117, R146, UR5, R5 ;  /* 0x0000000592757c24 */ /* 0x000fe2000f8e0205 */
[----:B------:R-:W-:Y:S01]  /*1f20*/  ULDC.64 UR4, c[0x0][0x2f8] ;  /* 0x0000be0000047ab9 */ /* 0x000fe20000000a00 */
[----:B------:R-:W-:Y:S01]  /*1f30*/  IMAD.WIDE.U32 R4, R29, R114, RZ ;  /* 0x000000721d047225 */ /* 0x000fe200078e00ff */
[----:B------:R-:W-:Y:S02]  /*1f40*/  ISETP.NE.AND.EX P0, PT, RZ, UR9, PT, P0 ;  /* 0x00000009ff007c0c */ /* 0x000fe4000bf05300 */
[----:B------:R-:W-:Y:S01]  /*1f50*/  IADD3 R117, R7, R117, RZ ;  /* 0x0000007507757210 */ /* 0x000fe20007ffe0ff */
[----:B------:R-:W-:Y:S01]  /*1f60*/  IMAD.IADD R5, R5, 0x1, R11 ;  /* 0x0000000105057824 */ /* 0x000fe200078e020b */
[----:B------:R-:W-:Y:S01]  /*1f70*/  LOP3.LUT R30, R30, R9, RZ, 0xfc, !PT ;  /* 0x000000091e1e7212 */ /* 0x000fe200078efcff */
[----:B------:R-:W-:-:S02]  /*1f80*/  IMAD R7, R8, UR4, RZ ;  /* 0x0000000408077c24 */ /* 0x000fc4000f8e02ff */
[----:B------:R-:W-:-:S04]  /*1f90*/  IMAD.WIDE.U32 R4, R146, UR4, R4 ;  /* 0x0000000492047c25 */ /* 0x000fc8000f8e0004 */
[----:B------:R-:W-:Y:S01]  /*1fa0*/  IMAD R7, R146, UR5, R7 ;  /* 0x0000000592077c24 */ /* 0x000fe2000f8e0207 */
[----:B------:R-:W-:-:S04]  /*1fb0*/  ULDC.64 UR4, c[0x0][0x300] ;  /* 0x0000c00000047ab9 */ /* 0x000fc80000000a00 */
[----:B------:R-:W-:Y:S02]  /*1fc0*/  IADD3 R5, R5, R7, RZ ;  /* 0x0000000705057210 */ /* 0x000fe40007ffe0ff */
[----:B--2---:R-:W-:-:S04]  /*1fd0*/  LOP3.LUT R20, R20, 0xfffffffe, RZ, 0xc0, !PT ;  /* 0xfffffffe14147812 */ /* 0x004fc800078ec0ff */
[----:B------:R-:W-:-:S04]  /*1fe0*/  @P3 LOP3.LUT R20, R20, 0x1, RZ, 0xfc, !PT ;  /* 0x0000000114143812 */ /* 0x000fc800078efcff */
[----:B------:R-:W-:-:S04]  /*1ff0*/  LOP3.LUT R20, R20, 0xfffffffb, RZ, 0xc0, !PT ;  /* 0xfffffffb14147812 */ /* 0x000fc800078ec0ff */
[----:B------:R-:W-:-:S05]  /*2000*/  @P2 LOP3.LUT R20, R20, 0x4, RZ, 0xfc, !PT ;  /* 0x0000000414142812 */ /* 0x000fca00078efcff */
[----:B------:R0:W-:Y:S01]  /*2010*/  STL [R1+0x10], R20 ;  /* 0x0000101401007387 */ /* 0x0001e20000100800 */
[----:B------:R-:W-:Y:S02]  /*2020*/  SHF.R.S32.HI R6, RZ, 0x1f, R27 ;  /* 0x0000001fff067819 */ /* 0x000fe4000001141b */
[----:B------:R-:W-:Y:S02]  /*2030*/  SEL R9, R27, RZ, !P0 ;  /* 0x000000ff1b097207 */ /* 0x000fe40004000000 */
[----:B------:R-:W-:Y:S01]  /*2040*/  SEL R8, R6, RZ, !P0 ;  /* 0x000000ff06087207 */ /* 0x000fe20004000000 */
[----:B------:R-:W-:Y:S02]  /*2050*/  IMAD R6, R147, R108, RZ ;  /* 0x0000006c93067224 */ /* 0x000fe400078e02ff */
[----:B------:R-:W-:-:S04]  /*2060*/  IMAD.WIDE.U32 R118, R9, UR4, R4 ;  /* 0x0000000409767c25 */ /* 0x000fc8000f8e0004 */
[----:B------:R-:W-:Y:S02]  /*2070*/  IMAD R10, R8, UR4, RZ ;  /* 0x00000004080a7c24 */ /* 0x000fe4000f8e02ff */
[-C--:B------:R-:W-:Y:S02]  /*2080*/  IMAD R4, R147, R114.reuse, RZ ;  /* 0x0000007293047224 */ /* 0x080fe400078e02ff */
[C---:B------:R-:W-:Y:S02]  /*2090*/  IMAD R11, R204.reuse, R109, R6 ;  /* 0x0000006dcc0b7224 */ /* 0x040fe400078e0206 */
[----:B------:R-:W-:Y:S01]  /*20a0*/  IMAD R13, R9, UR5, R10 ;  /* 0x00000005090d7c24 */ /* 0x000fe2000f8e020a */
[----:B------:R-:W-:Y:S01]  /*20b0*/  ULDC.64 UR4, c[0x0][0x328] ;  /* 0x0000ca0000047ab9 */ /* 0x000fe20000000a00 */
[----:B------:R-:W-:Y:S01]  /*20c0*/  IMAD.WIDE.U32 R6, R204, R114, R22 ;  /* 0x00000072cc067225 */ /* 0x000fe200078e0016 */
[----:B------:R-:W-:-:S03]  /*20d0*/  IADD3 R111, R11, R111, RZ ;  /* 0x0000006f0b6f7210 */ /* 0x000fc60007ffe0ff */
[----:B------:R-:W-:Y:S01]  /*20e0*/  IMAD R21, R204, R115, R4 ;  /* 0x00000073cc157224 */ /* 0x000fe200078e0204 */
[----:B------:R-:W-:Y:S01]  /*20f0*/  IADD3 R5, P0, R118, R6, RZ ;  /* 0x0000000676057210 */ /* 0x000fe20007f1e0ff */
[----:B------:R-:W-:Y:S02]  /*2100*/  IMAD.IADD R4, R119, 0x1, R13 ;  /* 0x0000000177047824 */ /* 0x000fe400078e020d */
[----:B------:R-:W-:Y:S02]  /*2110*/  IMAD R8, R8, UR4, RZ ;  /* 0x0000000408087c24 */ /* 0x000fe4000f8e02ff */
[----:B------:R-:W-:Y:S01]  /*2120*/  IMAD.WIDE.U32 R116, R9, UR4, R116 ;  /* 0x0000000409747c25 */ /* 0x000fe2000f8e0074 */
[----:B------:R-:W-:Y:S02]  /*2130*/  IADD3.X R6, R4, R7, R21, P0, !PT ;  /* 0x0000000704067210 */ /* 0x000fe400007fe415 */
[----:B------:R-:W-:Y:S01]  /*2140*/  ISETP.GE.AND P0, PT, R22, R31, PT ;  /* 0x0000001f1600720c */ /* 0x000fe20003f06270 */
[----:B------:R-:W-:-:S02]  /*2150*/  IMAD R7, R147, R102, RZ ;  /* 0x0000006693077224 */ /* 0x000fc400078e02ff */
[----:B------:R-:W-:Y:S01]  /*2160*/  IMAD R41, R9, UR5, R8 ;  /* 0x0000000509297c24 */ /* 0x000fe2000f8e0208 */
[C---:B------:R-:W-:Y:S01]  /*2170*/  SEL R8, R31.reuse, RZ, P1 ;  /* 0x000000ff1f087207 */ /* 0x040fe20000800000 */
[----:B------:R-:W-:Y:S01]  /*2180*/  IMAD R9, R204, R103, R7 ;  /* 0x00000067cc097224 */ /* 0x000fe200078e0207 */
[----:B------:R-:W-:Y:S01]  /*2190*/  SEL R7, R31, RZ, P0 ;  /* 0x000000ff1f077207 */ /* 0x000fe20000000000 */
[----:B------:R-:W-:Y:S01]  /*21a0*/  IMAD.IADD R113, R113, 0x1, R11 ;  /* 0x0000000171717824 */ /* 0x000fe200078e020b */
[----:B------:R-:W-:Y:S01]  /*21b0*/  SEL R11, R31, RZ, P3 ;  /* 0x000000ff1f0b7207 */ /* 0x000fe20001800000 */
[----:B------:R-:W-:Y:S01]  /*21c0*/  IMAD.IADD R107, R107, 0x1, R9 ;  /* 0x000000016b6b7824 */ /* 0x000fe200078e0209 */
[----:B------:R-:W-:Y:S01]  /*21d0*/  IADD3 R7, R22, R7, RZ ;  /* 0x0000000716077210 */ /* 0x000fe20007ffe0ff */
[----:B------:R-:W-:Y:S01]  /*21e0*/  IMAD.IADD R105, R9, 0x1, R105 ;  /* 0x0000000109697824 */ /* 0x000fe200078e0269 */
[----:B------:R-:W-:Y:S01]  /*21f0*/  IADD3 R120, P3, R204, R29, RZ ;  /* 0x0000001dcc787210 */ /* 0x000fe20007f7e0ff */
[----:B------:R-:W-:Y:S01]  /*2200*/  IMAD.IADD R9, R205, 0x1, R8 ;  /* 0x00000001cd097824 */ /* 0x000fe200078e0208 */
[----:B------:R-:W-:Y:S01]  /*2210*/  SHF.R.S32.HI R8, RZ, 0x1f, R7 ;  /* 0x0000001fff087819 */ /* 0x000fe20000011407 */
[----:B------:R-:W-:-:S02]  /*2220*/  IMAD.IADD R13, R206, 0x1, R11 ;  /* 0x00000001ce0d7824 */ /* 0x000fc400078e020b */
[-C--:B-----5:R-:W-:Y:S01]  /*2230*/  IMAD.WIDE.U32 R112, R144, R108.reuse, R112 ;  /* 0x0000006c90707225 */ /* 0x0a0fe200078e0070 */
[CC--:B------:R-:W-:Y:S02]  /*2240*/  LEA.HI R21, R8.reuse, R7.reuse, RZ, 0x3 ;  /* 0x0000000708157211 */ /* 0x0c0fe400078f18ff */
[----:B------:R-:W-:Y:S01]  /*2250*/  LEA.HI R7, R8, R7, RZ, 0x6 ;  /* 0x0000000708077211 */ /* 0x000fe200078f30ff */
[C---:B------:R-:W-:Y:S01]  /*2260*/  IMAD.WIDE.U32 R110, R144.reuse, R108, R110 ;  /* 0x0000006c906e7225 */ /* 0x040fe200078e006e */
[----:B------:R-:W-:Y:S02]  /*2270*/  SHF.R.S32.HI R14, RZ, 0x1f, R13 ;  /* 0x0000001fff0e7819 */ /* 0x000fe4000001140d */
[----:B------:R-:W-:Y:S01]  /*2280*/  SHF.R.S32.HI R8, RZ, 0x6, R7 ;  /* 0x00000006ff087819 */ /* 0x000fe20000011407 */
[----:B------:R-:W-:Y:S01]  /*2290*/  IMAD.WIDE.U32 R106, R144, R102, R106 ;  /* 0x00000066906a7225 */ /* 0x000fe200078e006a */
[----:B------:R-:W-:Y:S02]  /*22a0*/  LOP3.LUT R7, R209, 0x38, R21, 0xf8, !PT ;  /* 0x00000038d1077812 */ /* 0x000fe400078ef815 */
[-C--:B------:R-:W-:Y:S01]  /*22b0*/  LEA.HI R32, R14, R13.reuse, RZ, 0x3 ;  /* 0x0000000d0e207211 */ /* 0x080fe200078f18ff */
[C---:B------:R-:W-:Y:S01]  /*22c0*/  IMAD R143, R8.reuse, 0x1c00, R211 ;  /* 0x00001c00088f7824 */ /* 0x040fe200078e02d3 */
[----:B------:R-:W-:Y:S01]  /*22d0*/  SHF.R.S32.HI R10, RZ, 0x1f, R9 ;  /* 0x0000001fff0a7819 */ /* 0x000fe20000011409 */
[----:B------:R-:W-:Y:S01]  /*22e0*/  IMAD R141, R8, 0x1c00, R213 ;  /* 0x00001c00088d7824 */ /* 0x000fe200078e02d5 */
[----:B------:R-:W-:Y:S01]  /*22f0*/  LOP3.LUT R8, R7, R210, RZ, 0x3c, !PT ;  /* 0x000000d207087212 */ /* 0x000fe200078e3cff */
[----:B------:R-:W-:Y:S01]  /*2300*/  IMAD.WIDE.U32 R104, R144, R102, R104 ;  /* 0x0000006690687225 */ /* 0x000fe200078e0068 */
[----:B------:R-:W-:-:S02]  /*2310*/  LEA.HI R13, R14, R13, RZ, 0x6 ;  /* 0x0000000d0e0d7211 */ /* 0x000fc400078f30ff */
[----:B------:R-:W-:Y:S01]  /*2320*/  IADD3 R143, R143, R8, RZ ;  /* 0x000000088f8f7210 */ /* 0x000fe20007ffe0ff */
[----:B------:R-:W-:Y:S01]  /*2330*/  IMAD.WIDE.U32 R114, R114, 0x70, RZ ;  /* 0x0000007072727825 */ /* 0x000fe200078e00ff */
[CC--:B------:R-:W-:Y:S02]  /*2340*/  LEA.HI R11, R10.reuse, R9.reuse, RZ, 0x6 ;  /* 0x000000090a0b7211 */ /* 0x0c0fe400078f30ff */
[----:B------:R-:W-:Y:S01]  /*2350*/  SHF.R.S32.HI R8, RZ, 0x6, R13 ;  /* 0x00000006ff087819 */ /* 0x000fe2000001140d */
[----:B------:R-:W-:Y:S01]  /*2360*/  IMAD.X R121, R15, 0x1, R147, P3 ;  /* 0x000000010f797824 */ /* 0x000fe200018e0693 */
[----:B------:R-:W-:Y:S01]  /*2370*/  LOP3.LUT R7, R209, 0x38, R32, 0xf8, !PT ;  /* 0x00000038d1077812 */ /* 0x000fe200078ef820 */
[----:B------:R-:W-:Y:S01]  /*2380*/  IMAD.IADD R132, R115, 0x1, R33 ;  /* 0x0000000173847824 */ /* 0x000fe200078e0221 */
[----:B------:R-:W-:Y:S01]  /*2390*/  LEA.HI R27, R10, R9, RZ, 0x3 ;  /* 0x000000090a1b7211 */ /* 0x000fe200078f18ff */
[C---:B------:R-:W-:Y:S01]  /*23a0*/  IMAD R140, R8.reuse, 0x1c00, R211 ;  /* 0x00001c00088c7824 */ /* 0x040fe200078e02d3 */
[----:B------:R-:W-:Y:S01]  /*23b0*/  SHF.R.S32.HI R10, RZ, 0x6, R11 ;  /* 0x00000006ff0a7819 */ /* 0x000fe2000001140b */
[----:B------:R-:W-:Y:S01]  /*23c0*/  IMAD R138, R8, 0x1c00, R213 ;  /* 0x00001c00088a7824 */ /* 0x000fe200078e02d5 */
[----:B------:R-:W-:Y:S01]  /*23d0*/  LOP3.LUT R7, R7, R210, RZ, 0x3c, !PT ;  /* 0x000000d207077212 */ /* 0x000fe200078e3cff */
[----:B------:R-:W-:Y:S01]  /*23e0*/  IMAD.SHL.U32 R8, R108, 0x40, RZ ;  /* 0x000000406c087824 */ /* 0x000fe200078e00ff */
[----:B------:R-:W-:Y:S01]  /*23f0*/  SHF.R.S32.HI R11, RZ, 0x1f, R144 ;  /* 0x0000001fff0b7819 */ /* 0x000fe20000011490 */
[----:B------:R-:W-:Y:S01]  /*2400*/  IMAD R142, R10, 0x1c00, R211 ;  /* 0x00001c000a8e7824 */ /* 0x000fe200078e02d3 */
[----:B------:R-:W-:Y:S01]  /*2410*/  LOP3.LUT R12, R208, 0x38, R21, 0xf8, !PT ;  /* 0x00000038d00c7812 */ /* 0x000fe200078ef815 */
[----:B------:R-:W-:Y:S01]  /*2420*/  IMAD.IADD R140, R140, 0x1, R7 ;  /* 0x000000018c8c7824 */ /* 0x000fe200078e0207 */
[----:B------:R-:W-:Y:S01]  /*2430*/  LOP3.LUT R9, R209, 0x38, R27, 0xf8, !PT ;  /* 0x00000038d1097812 */ /* 0x000fe200078ef81b */
[C---:B------:R-:W-:Y:S01]  /*2440*/  IMAD R7, R11.reuse, R108, RZ ;  /* 0x0000006c0b077224 */ /* 0x040fe200078e02ff */
[----:B------:R-:W-:Y:S01]  /*2450*/  LOP3.LUT R12, R12, R237, RZ, 0x3c, !PT ;  /* 0x000000ed0c0c7212 */ /* 0x000fe200078e3cff */
[----:B------:R-:W-:Y:S01]  /*2460*/  IMAD R11, R11, R102, RZ ;  /* 0x000000660b0b7224 */ /* 0x000fe200078e02ff */
[----:B------:R-:W-:Y:S01]  /*2470*/  LOP3.LUT R9, R9, R210, RZ, 0x3c, !PT ;  /* 0x000000d209097212 */ /* 0x000fe200078e3cff */
[----:B------:R-:W-:Y:S01]  /*2480*/  IMAD R139, R10, 0x1c00, R213 ;  /* 0x00001c000a8b7824 */ /* 0x000fe200078e02d5 */
[----:B------:R-:W-:Y:S01]  /*2490*/  LOP3.LUT R14, R208, 0x38, R32, 0xf8, !PT ;  /* 0x00000038d00e7812 */ /* 0x000fe200078ef820 */
[----:B------:R-:W-:Y:S01]  /*24a0*/  IMAD R37, R144, R103, R11 ;  /* 0x0000006790257224 */ /* 0x000fe200078e020b */
[----:B------:R-:W-:Y:S01]  /*24b0*/  IADD3 R11, R22, 0xa0, RZ ;  /* 0x000000a0160b7810 */ /* 0x000fe20007ffe0ff */
[----:B------:R-:W-:Y:S01]  /*24c0*/  IMAD.IADD R141, R141, 0x1, R12 ;  /* 0x000000018d8d7824 */ /* 0x000fe200078e020c */
[----:B------:R-:W-:Y:S01]  /*24d0*/  LOP3.LUT R12, R208, 0x38, R27, 0xf8, !PT ;  /* 0x00000038d00c7812 */ /* 0x000fe200078ef81b */
[----:B------:R-:W-:Y:S01]  /*24e0*/  IMAD.IADD R142, R142, 0x1, R9 ;  /* 0x000000018e8e7824 */ /* 0x000fe200078e0209 */
[----:B------:R-:W-:Y:S01]  /*24f0*/  ISETP.GE.AND P2, PT, R11, UR6, PT ;  /* 0x000000060b007c0c */ /* 0x000fe2000bf46270 */
[----:B------:R-:W-:Y:S01]  /*2500*/  IMAD R39, R144, R109, R7 ;  /* 0x0000006d90277224 */ /* 0x000fe200078e0207 */
[-C--:B------:R-:W-:Y:S01]  /*2510*/  LOP3.LUT R9, R14, R237.reuse, RZ, 0x3c, !PT ;  /* 0x000000ed0e097212 */ /* 0x080fe200078e3cff */
[----:B------:R-:W-:Y:S01]  /*2520*/  IMAD.SHL.U32 R10, R102, 0x40, RZ ;  /* 0x00000040660a7824 */ /* 0x000fe200078e00ff */
[----:B------:R-:W-:Y:S01]  /*2530*/  LOP3.LUT R12, R12, R237, RZ, 0x3c, !PT ;  /* 0x000000ed0c0c7212 */ /* 0x000fe200078e3cff */
[----:B------:R-:W-:Y:S01]  /*2540*/  IMAD.IADD R15, R37, 0x1, R105 ;  /* 0x00000001250f7824 */ /* 0x000fe200078e0269 */
[----:B------:R-:W-:Y:S01]  /*2550*/  LOP3.LUT R13, R209, 0x18, R22, 0xf8, !PT ;  /* 0x00000018d10d7812 */ /* 0x000fe200078ef816 */
[----:B------:R-:W-:Y:S01]  /*2560*/  IMAD.IADD R138, R138, 0x1, R9 ;  /* 0x000000018a8a7824 */ /* 0x000fe200078e0209 */
[----:B------:R-:W-:-:S02]  /*2570*/  SEL R31, RZ, 0x20, P2 ;  /* 0x00000020ff1f7807 */ /* 0x000fc40001000000 */
[----:B------:R-:W-:Y:S02]  /*2580*/  IADD3 R139, R139, R12, RZ ;  /* 0x0000000c8b8b7210 */ /* 0x000fe40007ffe0ff */
[C---:B------:R-:W-:Y:S01]  /*2590*/  SHF.L.U64.HI R7, R108.reuse, 0x6, R109 ;  /* 0x000000066c077819 */ /* 0x040fe2000001026d */
[----:B------:R-:W-:Y:S01]  /*25a0*/  IMAD.WIDE.U32 R108, R108, 0x70, RZ ;  /* 0x000000706c6c7825 */ /* 0x000fe200078e00ff */
[C---:B------:R-:W-:Y:S02]  /*25b0*/  SHF.L.U64.HI R9, R102.reuse, 0x6, R103 ;  /* 0x0000000666097819 */ /* 0x040fe40000010267 */
[----:B------:R-:W-:Y:S01]  /*25c0*/  LOP3.LUT R12, R13, R210, RZ, 0x3c, !PT ;  /* 0x000000d20d0c7212 */ /* 0x000fe200078e3cff */
[----:B------:R-:W-:Y:S01]  /*25d0*/  IMAD.WIDE.U32 R102, R102, 0x70, RZ ;  /* 0x0000007066667825 */ /* 0x000fe200078e00ff */
[----:B0-----:R-:W-:Y:S02]  /*25e0*/  SHF.R.S32.HI R20, RZ, 0x3, R21 ;  /* 0x00000003ff147819 */ /* 0x001fe40000011415 */
[----:B------:R-:W-:Y:S01]  /*25f0*/  SHF.R.S32.HI R26, RZ, 0x3, R27 ;  /* 0x00000003ff1a7819 */ /* 0x000fe2000001141b */
[----:B------:R-:W-:Y:S01]  /*2600*/  IMAD.IADD R134, R109, 0x1, R35 ;  /* 0x000000016d867824 */ /* 0x000fe200078e0223 */
[----:B------:R-:W-:Y:S01]  /*2610*/  LOP3.LUT R38, R30, R31, RZ, 0xfc, !PT ;  /* 0x0000001f1e267212 */ /* 0x000fe200078efcff */
[----:B------:R-:W-:Y:S01]  /*2620*/  IMAD.IADD R13, R39, 0x1, R111 ;  /* 0x00000001270d7824 */ /* 0x000fe200078e026f */
[----:B------:R-:W-:-:S02]  /*2630*/  LOP3.LUT R21, R21, 0xfffffff8, RZ, 0xc0, !PT ;  /* 0xfffffff815157812 */ /* 0x000fc400078ec0ff */
[----:B------:R-:W-:Y:S02]  /*2640*/  LOP3.LUT R27, R27, 0xfffffff8, RZ, 0xc0, !PT ;  /* 0xfffffff81b1b7812 */ /* 0x000fe400078ec0ff */
[----:B------:R-:W-:Y:S02]  /*2650*/  LOP3.LUT R29, R32, 0xfffffff8, RZ, 0xc0, !PT ;  /* 0xfffffff8201d7812 */ /* 0x000fe400078ec0ff */
[----:B------:R-:W-:Y:S01]  /*2660*/  IADD3 R137, R211, R12, RZ ;  /* 0x0000000cd3897210 */ /* 0x000fe20007ffe0ff */
[----:B------:R-:W-:Y:S01]  /*2670*/  IMAD.IADD R12, R113, 0x1, R39 ;  /* 0x00000001710c7824 */ /* 0x000fe200078e0227 */
[----:B------:R-:W-:Y:S01]  /*2680*/  IADD3 R14, R107, R37, RZ ;  /* 0x000000256b0e7210 */ /* 0x000fe20007ffe0ff */
[----:B------:R-:W-:Y:S01]  /*2690*/  IMAD.IADD R39, R117, 0x1, R41 ;  /* 0x0000000175277824 */ /* 0x000fe200078e0229 */
[----:B------:R-:W-:Y:S02]  /*26a0*/  SHF.R.S32.HI R28, RZ, 0x3, R32 ;  /* 0x00000003ff1c7819 */ /* 0x000fe40000011420 */
[----:B------:R-:W-:-:S02]  /*26b0*/  LOP3.LUT R34, R38, 0x2, RZ, 0xc0, !PT ;  /* 0x0000000226227812 */ /* 0x000fc400078ec0ff */
[C---:B------:R-:W-:Y:S02]  /*26c0*/  LOP3.LUT R35, R38.reuse, 0x4, RZ, 0xc0, !PT ;  /* 0x0000000426237812 */ /* 0x040fe400078ec0ff */
[C---:B------:R-:W-:Y:S02]  /*26d0*/  LOP3.LUT R36, R38.reuse, 0x8, RZ, 0xc0, !PT ;  /* 0x0000000826247812 */ /* 0x040fe400078ec0ff */
[----:B------:R-:W-:Y:S02]  /*26e0*/  LOP3.LUT R37, R38, 0x10, RZ, 0xc0, !PT ;  /* 0x0000001026257812 */ /* 0x000fe400078ec0ff */
[----:B------:R-:W-:Y:S02]  /*26f0*/  IADD3 R133, R103, R133, RZ ;  /* 0x0000008567857210 */ /* 0x000fe40007ffe0ff */
[----:B------:R-:W-:Y:S02]  /*2700*/  LOP3.LUT R30, R30, 0x1, RZ, 0xc0, !PT ;  /* 0x000000011e1e7812 */ /* 0x000fe400078ec0ff */
[----:B------:R-:W-:-:S02]  /*2710*/  SHF.R.S32.HI R31, RZ, 0x1f, R21 ;  /* 0x0000001fff1f7819 */ /* 0x000fc40000011415 */
[----:B------:R-:W-:Y:S02]  /*2720*/  SHF.R.S32.HI R32, RZ, 0x1f, R27 ;  /* 0x0000001fff207819 */ /* 0x000fe4000001141b */
[----:B------:R-:W-:Y:S02]  /*2730*/  SHF.R.S32.HI R33, RZ, 0x1f, R29 ;  /* 0x0000001fff217819 */ /* 0x000fe4000001141d */
[----:B------:R-:W-:-:S07]  /*2740*/  LOP3.LUT R38, R38, 0x20, RZ, 0xc0, !PT ;  /* 0x0000002026267812 */ /* 0x000fce00078ec0ff */
.L_x_3405:
[----:B-12---:R-:W2:Y:S01]  /*2750*/  LDL.LU R45, [R1+0x10] ;  /* 0x00001000012d7983 */ /* 0x006ea20000300800 */
[----:B------:R-:W-:Y:S01]  /*2760*/  IADD3 R47, R24, -0x1, RZ ;  /* 0xffffffff182f7810 */ /* 0x000fe20007ffe0ff */
[----:B------:R-:W0:Y:S01]  /*2770*/  LDC.64 R122, c[0x0][0x2d8] ;  /* 0x0000b600ff7a7b82 */ /* 0x000e220000000a00 */
[----:B------:R-:W-:Y:S01]  /*2780*/  LOP3.LUT P5, RZ, R217, 0x4, RZ, 0xc0, !PT ;  /* 0x00000004d9ff7812 */ /* 0x000fe200078ac0ff */
[----:B------:R-:W-:Y:S01]  /*2790*/  IMAD R40, R19, 0x5400, R137 ;  /* 0x0000540013287824 */ /* 0x000fe200078e0289 */
[----:B------:R-:W-:Y:S01]  /*27a0*/  SHF.R.S32.HI R44, RZ, 0x1f, R47 ;  /* 0x0000001fff2c7819 */ /* 0x000fe2000001142f */
[-C--:B------:R-:W-:Y:S01]  /*27b0*/  IMAD R41, R132, R47.reuse, RZ ;  /* 0x0000002f84297224 */ /* 0x080fe200078e02ff */
[----:B------:R-:W-:Y:S05]  /*27c0*/  YIELD ;  /* 0x0000000000007946 */ /* 0x000fea0003800000 */
[----:B------:R-:W-:Y:S01]  /*27d0*/  IMAD.WIDE.U32 R128, R114, R47, RZ ;  /* 0x0000002f72807225 */ /* 0x000fe200078e00ff */
[----:B------:R-:W1:Y:S01]  /*27e0*/  LDC R101, c[0x0][0x3d4] ;  /* 0x0000f500ff657b82 */ /* 0x000e620000000800 */
[----:B------:R-:W-:Y:S02]  /*27f0*/  BSSY B0, `(.L_x_3306) ;  /* 0x0000752000007945 */ /* 0x000fe40003800000 */
[----:B------:R-:W-:Y:S01]  /*2800*/  IMAD R41, R44, R114, R41 ;  /* 0x000000722c297224 */ /* 0x000fe200078e0229 */
[----:B------:R-:W-:-:S02]  /*2810*/  IADD3 R24, P2, P3, R5, R128, R136 ;  /* 0x0000008005187210 */ /* 0x000fc40007b5e088 */
[----:B------:R-:W-:Y:S01]  /*2820*/  IADD3 R42, P4, R5, R128, RZ ;  /* 0x00000080052a7210 */ /* 0x000fe20007f9e0ff */
[----:B------:R-:W-:-:S04]  /*2830*/  IMAD.IADD R96, R129, 0x1, R41 ;  /* 0x0000000181607824 */ /* 0x000fc800078e0229 */
[----:B------:R-:W-:Y:S01]  /*2840*/  IMAD.X R43, R96, 0x1, R6, P4 ;  /* 0x00000001602b7824 */ /* 0x000fe200020e0606 */
[----:B------:R-:W-:Y:S02]  /*2850*/  IADD3.X R41, R6, R96, R135, P2, P3 ;  /* 0x0000006006297210 */ /* 0x000fe400017e6487 */
[----:B------:R-:W-:Y:S02]  /*2860*/  ISETP.GT.AND P3, PT, R47, R125, PT ;  /* 0x0000007d2f00720c */ /* 0x000fe40003f64270 */
[-C--:B0-----:R-:W-:Y:S02]  /*2870*/  LEA R48, P2, R24, R122.reuse, 0x1 ;  /* 0x0000007a18307211 */ /* 0x081fe400078408ff */
[----:B------:R-:W-:Y:S02]  /*2880*/  LEA R50, P4, R42, R122, 0x1 ;  /* 0x0000007a2a327211 */ /* 0x000fe400078808ff */
[-C--:B------:R-:W-:Y:S02]  /*2890*/  LEA.HI.X R49, R24, R123.reuse, R41, 0x1, P2 ;  /* 0x0000007b18317211 */ /* 0x080fe400010f0c29 */
[----:B------:R-:W-:-:S02]  /*28a0*/  LEA.HI.X R51, R42, R123, R43, 0x1, P4 ;  /* 0x0000007b2a337211 */ /* 0x000fc400020f0c2b */
[----:B-1----:R-:W-:Y:S02]  /*28b0*/  ISETP.GE.AND P2, PT, R101, 0x1, PT ;  /* 0x000000016500780c */ /* 0x002fe40003f46270 */
[C---:B------:R-:W-:Y:S01]  /*28c0*/  IADD3 R42, R40.reuse, 0x20, RZ ;  /* 0x00000020282a7810 */ /* 0x040fe20007ffe0ff */
[C---:B------:R-:W-:Y:S01]  /*28d0*/  @P5 VIADD R42, R40.reuse, 0xffffffe0 ;  /* 0xffffffe0282a5836 */ /* 0x040fe20000000000 */
[----:B------:R-:W-:Y:S01]  /*28e0*/  MOV R24, R47 ;  /* 0x0000002f00187202 */ /* 0x000fe20000000f00 */
[--C-:B------:R-:W-:Y:S02]  /*28f0*/  IMAD R40, R40, 0x2, R25.reuse ;  /* 0x0000000228287824 */ /* 0x100fe400078e0219 */
[----:B------:R-:W-:Y:S01]  /*2900*/  IMAD R41, R42, 0x2, R25 ;  /* 0x000000022a297824 */ /* 0x000fe200078e0219 */
[----:B--2---:R-:W-:-:S04]  /*2910*/  LOP3.LUT R45, R45, 0xfffffffd, RZ, 0xc0, !PT ;  /* 0xfffffffd2d2d7812 */ /* 0x004fc800078ec0ff */
[----:B------:R-:W-:-:S05]  /*2920*/  @P3 LOP3.LUT R45, R45, 0x2, RZ, 0xfc, !PT ;  /* 0x000000022d2d3812 */ /* 0x000fca00078efcff */
[----:B------:R0:W-:Y:S01]  /*2930*/  STL [R1+0x10], R45 ;  /* 0x0000102d01007387 */ /* 0x0001e20000100800 */
[----:B-----5:R-:W-:Y:S05]  /*2940*/  @!P2 BRA `(.L_x_3307) ;  /* 0x000000700010a947 */ /* 0x020fea0003800000 */
[----:B------:R-:W-:Y:S01]  /*2950*/  ULDC.U8 UR4, c[0x0][0x3f0] ;  /* 0x0000fc0000047ab9 */ /* 0x000fe20000000000 */
[-C--:B0-----:R-:W-:Y:S01]  /*2960*/  IMAD R45, R134, R47.reuse, RZ ;  /* 0x0000002f862d7224 */ /* 0x081fe200078e02ff */
[----:B------:R-:W-:Y:S01]  /*2970*/  ISETP.NE.AND P2, PT, RZ, UR4, PT ;  /* 0x00000004ff007c0c */ /* 0x000fe2000bf45270 */
[-C--:B------:R-:W-:Y:S02]  /*2980*/  IMAD R43, R133, R47.reuse, RZ ;  /* 0x0000002f852b7224 */ /* 0x080fe400078e02ff */
[----:B------:R-:W-:Y:S02]  /*2990*/  IMAD R45, R44, R108, R45 ;  /* 0x0000006c2c2d7224 */ /* 0x000fe400078e022d */
[----:B------:R-:W-:Y:S02]  /*29a0*/  IMAD R42, R24, -0x70, R2 ;  /* 0xffffff90182a7824 */ /* 0x000fe400078e0202 */
[----:B------:R-:W-:-:S03]  /*29b0*/  IMAD.WIDE.U32 R92, R108, R47, RZ ;  /* 0x0000002f6c5c7225 */ /* 0x000fc600078e00ff */
[----:B------:R-:W-:Y:S01]  /*29c0*/  VIMNMX R42, R42, 0x70, PT ;  /* 0x000000702a2a7848 */ /* 0x000fe20003fe0100 */
[----:B------:R-:W-:Y:S01]  /*29d0*/  IMAD R43, R44, R102, R43 ;  /* 0x000000662c2b7224 */ /* 0x000fe200078e022b */
[----:B------:R-:W-:Y:S01]  /*29e0*/  IADD3 R100, R93, R45, RZ ;  /* 0x0000002d5d647210 */ /* 0x000fe20007ffe0ff */
[----:B------:R-:W-:-:S04]  /*29f0*/  IMAD.WIDE.U32 R94, R102, R47, RZ ;  /* 0x0000002f665e7225 */ /* 0x000fc800078e00ff */
        /* <DEDUP_REMOVED lines=20> */
[----:B------:R-:W-:Y:S02]  /*2b40*/  CS2R R122, SRZ ;  /* 0x00000000007a7805 */ /* 0x000fe4000001ff00 */
[----:B------:R-:W-:Y:S01]  /*2b50*/  CS2R R126, SRZ ;  /* 0x00000000007e7805 */ /* 0x000fe2000001ff00 */
[----:B------:R-:W-:Y:S01]  /*2b60*/  IMAD.X R46, R43, 0x1, R14, P2 ;  /* 0x000000012b2e7824 */ /* 0x000fe200010e060e */
[----:B------:R-:W-:-:S04]  /*2b70*/  LEA R44, P2, R45, UR4, 0x1 ;  /* 0x000000042d2c7c11 */ /* 0x000fc8000f8408ff */
[----:B------:R-:W-:Y:S01]  /*2b80*/  LEA.HI.X R45, R45, UR5, R46, 0x1, P2 ;  /* 0x000000052d2d7c11 */ /* 0x000fe200090f0c2e */
[----:B------:R-:W-:Y:S01]  /*2b90*/  ULDC.64 UR4, c[0x0][0x3e0] ;  /* 0x0000f80000047ab9 */ /* 0x000fe20000000a00 */
[----:B------:R-:W-:-:S05]  /*2ba0*/  IADD3 R47, P2, R112, R92, RZ ;  /* 0x0000005c702f7210 */ /* 0x000fca0007f5e0ff */
[----:B------:R-:W-:Y:S01]  /*2bb0*/  IMAD.X R54, R100, 0x1, R12, P2 ;  /* 0x0000000164367824 */ /* 0x000fe200010e060c */
[----:B------:R-:W-:-:S04]  /*2bc0*/  LEA R46, P2, R47, UR4, 0x1 ;  /* 0x000000042f2e7c11 */ /* 0x000fc8000f8408ff */
[----:B------:R-:W-:Y:S02]  /*2bd0*/  LEA.HI.X R47, R47, UR5, R54, 0x1, P2 ;  /* 0x000000052f2f7c11 */ /* 0x000fe400090f0c36 */
[C---:B------:R-:W-:Y:S02]  /*2be0*/  ISETP.GE.AND P2, PT, R16.reuse, R101, PT ;  /* 0x000000651000720c */ /* 0x040fe40003f46270 */
[----:B------:R-:W-:Y:S02]  /*2bf0*/  IADD3 R54, R16, 0x10, RZ ;  /* 0x0000001010367810 */ /* 0x000fe40007ffe0ff */
[----:B------:R-:W-:Y:S02]  /*2c00*/  CS2R R96, SRZ ;  /* 0x0000000000607805 */ /* 0x000fe4000001ff00 */
[----:B------:R-:W-:-:S07]  /*2c10*/  CS2R R98, SRZ ;  /* 0x0000000000627805 */ /* 0x000fce000001ff00 */
[----:B------:R0:W5:Y:S04]  /*2c20*/  @!P2 LDG.E.64 R122, desc[UR60][R44.64] ;  /* 0x0000003c2c7aa981 */ /* 0x000168000c1e1b00 */
[----:B------:R0:W5:Y:S01]  /*2c30*/  @!P2 LDG.E.64 R126, desc[UR60][R46.64] ;  /* 0x0000003c2e7ea981 */ /* 0x000162000c1e1b00 */
[----:B------:R-:W-:Y:S01]  /*2c40*/  ISETP.GE.AND P2, PT, R54, R101, PT ;  /* 0x000000653600720c */ /* 0x000fe20003f46270 */
[----:B------:R-:W-:Y:S01]  /*2c50*/  VIADD R54, R16, 0x20 ;  /* 0x0000002010367836 */ /* 0x000fe20000000000 */
[----:B------:R-:W-:Y:S02]  /*2c60*/  CS2R R88, SRZ ;  /* 0x0000000000587805 */ /* 0x000fe4000001ff00 */
[----:B------:R-:W-:-:S09]  /*2c70*/  CS2R R90, SRZ ;  /* 0x00000000005a7805 */ /* 0x000fd2000001ff00 */
        /* <DEDUP_REMOVED lines=8> */
[----:B------:R-:W-:Y:S02]  /*2d00*/  ISETP.GE.AND P2, PT, R54, R101, PT ;  /* 0x000000653600720c */ /* 0x000fe40003f46270 */
        /* <DEDUP_REMOVED lines=11> */
[----:B------:R-:W-:-:S13]  /*2dc0*/  ISETP.GE.AND P2, PT, R54, R101, PT ;  /* 0x000000653600720c */ /* 0x000fda0003f46270 */
[----:B------:R0:W5:Y:S04]  /*2dd0*/  @!P2 LDG.E.64 R76, desc[UR60][R44.64+0xa0] ;  /* 0x0000a03c2c4ca981 */ /* 0x000168000c1e1b00 */
[----:B------:R0:W5:Y:S02]  /*2de0*/  @!P2 LDG.E.64 R78, desc[UR60][R46.64+0xa0] ;  /* 0x0000a03c2e4ea981 */ /* 0x000164000c1e1b00 */
.L_x_3310:
[----:B------:R-:W-:Y:S05]  /*2df0*/  BSYNC B1 ;  /* 0x0000000000017941 */ /* 0x000fea0003800000 */
.L_x_3309:
        /* <DEDUP_REMOVED lines=12> */
[----:B-----5:R-:W-:Y:S01]  /*2ec0*/  IMAD.MOV.U32 R128, RZ, RZ, R76 ;  /* 0x000000ffff807224 */ /* 0x020fe200078e004c */
[----:B------:R-:W-:-:S02]  /*2ed0*/  MOV R129, R77 ;  /* 0x0000004d00817202 */ /* 0x000fc40000000f00 */
[----:B------:R-:W-:Y:S01]  /*2ee0*/  CS2R R74, SRZ ;  /* 0x00000000004a7805 */ /* 0x000fe2000001ff00 */
[----:B------:R-:W-:Y:S06]  /*2ef0*/  @P4 BRA `(.L_x_3312) ;  /* 0x0000000000b44947 */ /* 0x000fec0003800000 */
[----:B------:R-:W-:Y:S01]  /*2f00*/  IADD3 R94, P2, P5, R106, R94, R10 ;  /* 0x0000005e6a5e7210 */ /* 0x000fe20007d5e00a */
[----:B------:R-:W-:Y:S01]  /*2f10*/  ULDC.64 UR4, c[0x0][0x3c8] ;  /* 0x0000f20000047ab9 */ /* 0x000fe20000000a00 */
[----:B------:R-:W-:Y:S02]  /*2f20*/  CS2R R72, SRZ ;  /* 0x0000000000487805 */ /* 0x000fe4000001ff00 */
[----:B------:R-:W-:Y:S02]  /*2f30*/  CS2R R74, SRZ ;  /* 0x00000000004a7805 */ /* 0x000fe4000001ff00 */
[----:B0-----:R-:W-:Y:S02]  /*2f40*/  IADD3.X R45, R14, R43, R9, P2, P5 ;  /* 0x0000002b0e2d7210 */ /* 0x001fe400017ea409 */
[----:B------:R-:W-:-:S04]  /*2f50*/  IADD3 R92, P2, P5, R112, R92, R8 ;  /* 0x0000005c705c7210 */ /* 0x000fc80007d5e008 */
[----:B------:R-:W-:Y:S02]  /*2f60*/  IADD3.X R43, R12, R100, R7, P2, P5 ;  /* 0x000000640c2b7210 */ /* 0x000fe400017ea407 */
[----:B------:R-:W-:-:S04]  /*2f70*/  LEA R44, P2, R94, UR4, 0x1 ;  /* 0x000000045e2c7c11 */ /* 0x000fc8000f8408ff */
[----:B------:R-:W-:Y:S01]  /*2f80*/  LEA.HI.X R45, R94, UR5, R45, 0x1, P2 ;  /* 0x000000055e2d7c11 */ /* 0x000fe200090f0c2d */
[----:B------:R-:W-:Y:S02]  /*2f90*/  ULDC.64 UR4, c[0x0][0x3e0] ;  /* 0x0000f80000047ab9 */ /* 0x000fe40000000a00 */
[----:B------:R-:W-:-:S04]  /*2fa0*/  LEA R46, P2, R92, UR4, 0x1 ;  /* 0x000000045c2e7c11 */ /* 0x000fc8000f8408ff */
[----:B------:R-:W-:Y:S02]  /*2fb0*/  LEA.HI.X R47, R92, UR5, R43, 0x1, P2 ;  /* 0x000000055c2f7c11 */ /* 0x000fe400090f0c2b */
[C---:B------:R-:W-:Y:S01]  /*2fc0*/  ISETP.GE.AND P2, PT, R16.reuse, R101, PT ;  /* 0x000000651000720c */ /* 0x040fe20003f46270 */
        /* <DEDUP_REMOVED lines=32> */
.L_x_3312:
[----:B------:R-:W-:Y:S05]  /*31d0*/  BSYNC B1 ;  /* 0x0000000000017941 */ /* 0x000fea0003800000 */
.L_x_3311:
[----:B------:R-:W2:Y:S01]  /*31e0*/  LDL R43, [R1+0x1c] ;  /* 0x00001c00012b7983 */ /* 0x000ea20000100800 */
[----:B01----:R-:W-:Y:S01]  /*31f0*/  IMAD.MOV.U32 R44, RZ, RZ, R81 ;  /* 0x000000ffff2c7224 */ /* 0x003fe200078e0051 */
[----:B------:R-:W-:Y:S01]  /*3200*/  PRMT R155, R128, 0x5410, R129 ;  /* 0x00005410809b7816 */ /* 0x000fe20000000081 */
[----:B------:R-:W-:Y:S02]  /*3210*/  IMAD.MOV.U32 R45, RZ, RZ, R88 ;  /* 0x000000ffff2d7224 */ /* 0x000fe400078e0058 */
[----:B------:R-:W-:Y:S01]  /*3220*/  IMAD.MOV.U32 R46, RZ, RZ, R89 ;  /* 0x000000ffff2e7224 */ /* 0x000fe200078e0059 */
[----:B------:R-:W-:Y:S02]  /*3230*/  PRMT R157, R44, 0x7610, R157 ;  /* 0x000076102c9d7816 */ /* 0x000fe4000000009d */
[----:B------:R-:W-:Y:S02]  /*3240*/  MOV R44, R85 ;  /* 0x00000055002c7202 */ /* 0x000fe40000000f00 */
[----:B------:R-:W-:Y:S01]  /*3250*/  PRMT R167, R45, 0x5410, R46 ;  /* 0x000054102da77816 */ /* 0x000fe2000000002e */
[----:B------:R-:W-:Y:S01]  /*3260*/  IMAD.MOV.U32 R45, RZ, RZ, R122 ;  /* 0x000000ffff2d7224 */ /* 0x000fe200078e007a */
[----:B------:R-:W-:-:S04]  /*3270*/  MOV R46, R123 ;  /* 0x0000007b002e7202 */ /* 0x000fc80000000f00 */
[----:B------:R-:W-:Y:S01]  /*3280*/  PRMT R163, R46, 0x7610, R163 ;  /* 0x000076102ea37816 */ /* 0x000fe200000000a3 */
[----:B------:R-:W-:Y:S01]  /*3290*/  IMAD.MOV.U32 R46, RZ, RZ, R83 ;  /* 0x000000ffff2e7224 */ /* 0x000fe200078e0053 */
[----:B------:R-:W-:Y:S02]  /*32a0*/  PRMT R161, R45, 0x7610, R161 ;  /* 0x000076102da17816 */ /* 0x000fe400000000a1 */
[----:B------:R-:W-:Y:S02]  /*32b0*/  MOV R45, R82 ;  /* 0x00000052002d7202 */ /* 0x000fe40000000f00 */
[----:B------:R-:W-:Y:S01]  /*32c0*/  PRMT R164, R164, 0x5410, R46 ;  /* 0x00005410a4a47816 */ /* 0x000fe2000000002e */
[----:B------:R-:W-:Y:S01]  /*32d0*/  IMAD.MOV.U32 R46, RZ, RZ, R91 ;  /* 0x000000ffff2e7224 */ /* 0x000fe200078e005b */
[----:B--2---:R-:W-:Y:S02]  /*32e0*/  R2UR UR4, R43 ;  /* 0x000000002b0472ca */ /* 0x004fe400000e0000 */
[----:B------:R-:W-:-:S04]  /*32f0*/  MOV R43, R80 ;  /* 0x00000050002b7202 */ /* 0x000fc80000000f00 */
[----:B------:R-:W-:Y:S01]  /*3300*/  PRMT R165, R165, 0x5410, R43 ;  /* 0x00005410a5a57816 */ /* 0x000fe2000000002b */
        /* <DEDUP_REMOVED lines=11> */
[----:B------:R-:W-:Y:S01]  /*33c0*/  MOV R46, R127 ;  /* 0x0000007f002e7202 */ /* 0x000fe20000000f00 */
[----:B------:R-:W-:Y:S01]  /*33d0*/  IMAD.MOV.U32 R44, RZ, RZ, R79 ;  /* 0x000000ffff2c7224 */ /* 0x000fe200078e004f */
[----:B------:R-:W-:-:S02]  /*33e0*/  PRMT R161, R161, 0x5410, R45 ;  /* 0x00005410a1a17816 */ /* 0x000fc4000000002d */
[----:B------:R-:W-:Y:S01]  /*33f0*/  PRMT R163, R163, 0x5410, R46 ;  /* 0x00005410a3a37816 */ /* 0x000fe2000000002e */
[----:B-----5:R-:W-:Y:S01]  /*3400*/  IMAD.MOV.U32 R46, RZ, RZ, R57 ;  /* 0x000000ffff2e7224 */ /* 0x020fe200078e0039 */
[----:B------:R-:W-:Y:S01]  /*3410*/  PRMT R156, R43, 0x5410, R44 ;  /* 0x000054102b9c7816 */ /* 0x000fe2000000002c */
[----:B------:R-:W-:Y:S01]  /*3420*/  IMAD.MOV.U32 R43, RZ, RZ, R86 ;  /* 0x000000ffff2b7224 */ /* 0x000fe200078e0056 */
[----:B------:R-:W-:Y:S02]  /*3430*/  MOV R44, R87 ;  /* 0x00000057002c7202 */ /* 0x000fe40000000f00 */
[----:B------:R-:W-:Y:S02]  /*3440*/  MOV R45, R56 ;  /* 0x00000038002d7202 */ /* 0x000fe40000000f00 */
[----:B------:R-:W-:Y:S01]  /*3450*/  PRMT R169, R43, 0x5410, R44 ;  /* 0x000054102ba97816 */ /* 0x000fe2000000002c */
[----:B------:R-:W-:Y:S01]  /*3460*/  IMAD.MOV.U32 R44, RZ, RZ, R99 ;  /* 0x000000ffff2c7224 */ /* 0x000fe200078e0063 */
[----:B------:R-:W-:-:S02]  /*3470*/  MOV R43, R98 ;  /* 0x00000062002b7202 */ /* 0x000fc40000000f00 */
[----:B------:R-:W-:Y:S01]  /*3480*/  PRMT R94, R46, 0x5410, R45 ;  /* 0x000054102e5e7816 */ /* 0x000fe2000000002d */
[----:B------:R-:W-:Y:S01]  /*3490*/  IMAD.MOV.U32 R45, RZ, RZ, R64 ;  /* 0x000000ffff2d7224 */ /* 0x000fe200078e0040 */
[----:B------:R-:W-:Y:S01]  /*34a0*/  PRMT R171, R43, 0x5410, R44 ;  /* 0x000054102bab7816 */ /* 0x000fe2000000002c */
[----:B------:R-:W-:Y:S01]  /*34b0*/  IMAD.MOV.U32 R43, RZ, RZ, R52 ;  /* 0x000000ffff2b7224 */ /* 0x000fe200078e0034 */
[----:B------:R-:W-:Y:S01]  /*34c0*/  PLOP3.LUT P2, PT, PT, PT, UP0, 0x80, 0x0 ;  /* 0x000000000000781c */ /* 0x000fe20003f4f008 */
[----:B------:R-:W-:Y:S02]  /*34d0*/  IMAD.MOV.U32 R44, RZ, RZ, R53 ;  /* 0x000000ffff2c7224 */ /* 0x000fe400078e0035 */
[----:B------:R-:W-:-:S03]  /*34e0*/  IMAD.MOV.U32 R46, RZ, RZ, R65 ;  /* 0x000000ffff2e7224 */ /* 0x000fc600078e0041 */
        /* <DEDUP_REMOVED lines=8> */
[----:B------:R-:W-:-:S02]  /*3570*/  MOV R46, R73 ;  /* 0x00000049002e7202 */ /* 0x000fc40000000f00 */
        /* <DEDUP_REMOVED lines=17> */
[----:B------:R-:W-:Y:S02]  /*3690*/  MOV R43, R75 ;  /* 0x0000004b002b7202 */ /* 0x000fe40000000f00 */
[----:B------:R-:W-:Y:S02]  /*36a0*/  PRMT R149, R46, 0x5410, R45 ;  /* 0x000054102e957816 */ /* 0x000fe4000000002d */
[----:B------:R-:W-:-:S02]  /*36b0*/  PRMT R157, R157, 0x5410, R44 ;  /* 0x000054109d9d7816 */ /* 0x000fc4000000002c */
[----:B------:R-:W-:Y:S01]  /*36c0*/  PRMT R164, R43, 0x7610, R164 ;  /* 0x000076102ba47816 */ /* 0x000fe200000000a4 */
[----:B------:R-:W-:Y:S06]  /*36d0*/  @!P2 BRA `(.L_x_3313) ;  /* 0x000000000004a947 */ /* 0x000fec0003800000 */
[----:B------:R-:W-:Y:S01]  /*36e0*/  BPT.TRAP 0x1 ;  /* 0x000000040000795c */ /* 0x000fe20000300000 */
.L_x_3313:
[----:B------:R-:W-:Y:S01]  /*36f0*/  IMAD R43, R19, 0x8, R18 ;  /* 0x00000008132b7824 */ /* 0x000fe200078e0212 */
[----:B------:R-:W-:Y:S01]  /*3700*/  SHF.L.U32 R100, R207, 0x1f, RZ ;  /* 0x0000001fcf647819 */ /* 0x000fe200000006ff */
[----:B------:R-:W-:Y:S03]  /*3710*/  BSSY B1, `(.L_x_3314) ;  /* 0x0000003000017945 */ /* 0x000fe60003800000 */
[----:B------:R-:W0:Y:S02]  /*3720*/  SYNCS.PHASECHK.TRANS64.TRYWAIT P5, [R43+URZ+0x36890], R100 ;  /* 0x036890642b0075a7 */ /* 0x000e2400080a017f */
[----:B0-----:R-:W-:Y:S05]  /*3730*/  @!P5 BRA `(.L_x_3315) ;  /* 0x0000020000e8d947 */ /* 0x001fea0003800000 */
.L_x_3615:
[----:B------:R-:W-:Y:S05]  /*3740*/  BSYNC B1 ;  /* 0x0000000000017941 */ /* 0x000fea0003800000 */
.L_x_3314:
        /* <DEDUP_REMOVED lines=9> */
[----:B------:R-:W-:Y:S01]  /*37e0*/  SHF.R.U64 R158, R122, 0x10, R123 ;  /* 0x000000107a9e7819 */ /* 0x000fe2000000127b */
[----:B--2---:R-:W-:Y:S01]  /*37f0*/  HADD2.F32 R160, -RZ, R47.H0_H0 ;  /* 0x2000002fffa07230 */ /* 0x004fe20000004100 */
[----:B------:R-:W-:Y:S02]  /*3800*/  SHF.R.U32.HI R159, RZ, 0x10, R127 ;  /* 0x00000010ff9f7819 */ /* 0x000fe4000001167f */
        /* <DEDUP_REMOVED lines=15> */
[----:B------:R-:W-:-:S02]  /*3900*/  HADD2.F32 R127, -RZ, R161.H1_H1 ;  /* 0x300000a1ff7f7230 */ /* 0x000fc40000004100 */
[-C--:B------:R-:W-:Y:S01]  /*3910*/  FFMA.FTZ R45, R45, R158.reuse, -R122 ;  /* 0x0000009e2d2d7223 */ /* 0x080fe2000001087a */
[--C-:B------:R-:W-:Y:S02]  /*3920*/  HADD2.F32 R159, -RZ, R44.reuse.H1_H1 ;  /* 0x3000002cff9f7230 */ /* 0x100fe40000004100 */
[----:B------:R-:W-:Y:S01]  /*3930*/  FFMA.FTZ R122, R123, R158, R162 ;  /* 0x0000009e7b7a7223 */ /* 0x000fe200000100a2 */
[----:B------:R-:W-:Y:S01]  /*3940*/  HADD2.F32 R160, -RZ, R44.H0_H0 ;  /* 0x2000002cffa07230 */ /* 0x000fe20000004100 */
[----:B------:R-:W-:Y:S01]  /*3950*/  F2FP.F16.F32.PACK_AB R47, R126, R47 ;  /* 0x0000002f7e2f723e */ /* 0x000fe200000000ff */
[----:B------:R-:W-:Y:S02]  /*3960*/  HADD2.F32 R123, -RZ, R163.H1_H1 ;  /* 0x300000a3ff7b7230 */ /* 0x000fe40000004100 */
[----:B------:R-:W-:Y:S02]  /*3970*/  HADD2.F32 R44, -RZ, R46.H1_H1 ;  /* 0x3000002eff2c7230 */ /* 0x000fe40000004100 */
[----:B------:R-:W-:Y:S01]  /*3980*/  FMUL.FTZ R162, R160, R127 ;  /* 0x0000007fa0a27220 */ /* 0x000fe20000410000 */
[----:B------:R-:W-:-:S02]  /*3990*/  HADD2.F32 R158, -RZ, R161.H0_H0 ;  /* 0x200000a1ff9e7230 */ /* 0x000fc40000004100 */
[C---:B------:R-:W-:Y:S01]  /*39a0*/  FMUL.FTZ R161, R159.reuse, R127 ;  /* 0x0000007f9fa17220 */ /* 0x040fe20000410000 */
[----:B------:R-:W-:Y:S02]  /*39b0*/  HADD2.F32 R46, -RZ, R46.H0_H0 ;  /* 0x2000002eff2e7230 */ /* 0x000fe40000004100 */
[-C--:B------:R-:W-:Y:S01]  /*39c0*/  FMUL.FTZ R127, R44, R123.reuse ;  /* 0x0000007b2c7f7220 */ /* 0x080fe20000410000 */
[----:B------:R-:W-:Y:S02]  /*39d0*/  HADD2.F32 R163, -RZ, R163.H0_H0 ;  /* 0x200000a3ffa37230 */ /* 0x000fe40000004100 */
[-C--:B------:R-:W-:Y:S01]  /*39e0*/  FFMA.FTZ R161, R160, R158.reuse, -R161 ;  /* 0x0000009ea0a17223 */ /* 0x080fe200000108a1 */
[----:B------:R-:W-:Y:S01]  /*39f0*/  FFMA.FTZ R162, R159, R158, R162 ;  /* 0x0000009e9fa27223 */ /* 0x000fe200000100a2 */
[----:B------:R-:W-:Y:S01]  /*3a00*/  FMUL.FTZ R123, R46, R123 ;  /* 0x0000007b2e7b7220 */ /* 0x000fe20000410000 */
[----:B------:R-:W-:Y:S01]  /*3a10*/  F2FP.F16.F32.PACK_AB R45, R122, R45 ;  /* 0x0000002d7a2d723e */ /* 0x000fe200000000ff */
[----:B------:R-:W-:-:S02]  /*3a20*/  FFMA.FTZ R127, R46, R163, -R127 ;  /* 0x000000a32e7f7223 */ /* 0x000fc4000001087f */
[----:B------:R-:W-:Y:S01]  /*3a30*/  FFMA.FTZ R44, R44, R163, R123 ;  /* 0x000000a32c2c7223 */ /* 0x000fe2000001007b */
[----:B------:R-:W-:-:S04]  /*3a40*/  F2FP.F16.F32.PACK_AB R162, R162, R161 ;  /* 0x000000a1a2a2723e */ /* 0x000fc800000000ff */
[----:B------:R-:W-:Y:S01]  /*3a50*/  F2FP.F16.F32.PACK_AB R46, R44, R127 ;  /* 0x0000007f2c2e723e */ /* 0x000fe200000000ff */
[----:B------:R-:W-:-:S07]  /*3a60*/  IMAD.MOV.U32 R44, RZ, RZ, R162 ;  /* 0x000000ffff2c7224 */ /* 0x000fce00078e00a2 */
.L_x_3321:
[----:B------:R-:W-:Y:S05]  /*3a70*/  BSYNC B3 ;  /* 0x0000000000037941 */ /* 0x000fea0003800000 */
.L_x_3320:
[----:B--2---:R1:W-:Y:S02]  /*3a80*/  STG.E.128 desc[UR60][R50.64], R44 ;  /* 0x0000002c32007986 */ /* 0x0043e4000c101d3c */
.L_x_3319:
[----:B------:R-:W-:Y:S05]  /*3a90*/  BSYNC B2 ;  /* 0x0000000000027941 */ /* 0x000fea0003800000 */
.L_x_3318:
[----:B------:R-:W-:Y:S01]  /*3aa0*/  ISETP.NE.AND P3, PT, R34, RZ, PT ;  /* 0x000000ff2200720c */ /* 0x000fe20003f65270 */
[----:B------:R-:W-:-:S12]  /*3ab0*/  BSSY B2, `(.L_x_3322) ;  /* 0x0000032000027945 */ /* 0x000fd80003800000 */
[----:B------:R-:W-:Y:S05]  /*3ac0*/  @!P3 BRA `(.L_x_3323) ;  /* 0x0000000000c0b947 */ /* 0x000fea0003800000 */
[----:B-1----:R1:W2:Y:S01]  /*3ad0*/  LDS.128 R44, [R41+0x21000] ;  /* 0x02100000292c7984 */ /* 0x0022a20000000c00 */
[----:B------:R-:W-:Y:S01]  /*3ae0*/  IADD3 R122, R16, 0x10, RZ ;  /* 0x00000010107a7810 */ /* 0x000fe20007ffe0ff */
[----:B------:R-:W-:Y:S03]  /*3af0*/  BSSY B3, `(.L_x_3324) ;  /* 0x000002c000037945 */ /* 0x000fe60003800000 */
[----:B------:R-:W-:-:S13]  /*3b00*/  ISETP.GE.AND P3, PT, R122, R101, PT ;  /* 0x000000657a00720c */ /* 0x000fda0003f66270 */
        /* <DEDUP_REMOVED lines=42> */
.L_x_3325:
[----:B------:R-:W-:Y:S05]  /*3db0*/  BSYNC B3 ;  /* 0x0000000000037941 */ /* 0x000fea0003800000 */
.L_x_3324:
[----:B--2---:R2:W-:Y:S02]  /*3dc0*/  STG.E.128 desc[UR60][R50.64+0x40], R44 ;  /* 0x0000402c32007986 */ /* 0x0045e4000c101d3c */
.L_x_3323:
[----:B------:R-:W-:Y:S05]  /*3dd0*/  BSYNC B2 ;  /* 0x0000000000027941 */ /* 0x000fea0003800000 */
.L_x_3322:
[----:B------:R-:W-:Y:S01]  /*3de0*/  ISETP.NE.AND P3, PT, R35, RZ, PT ;  /* 0x000000ff2300720c */ /* 0x000fe20003f65270 */
[----:B------:R-:W-:-:S12]  /*3df0*/  BSSY B2, `(.L_x_3326) ;  /* 0x0000031000027945 */ /* 0x000fd80003800000 */
[----:B------:R-:W-:Y:S05]  /*3e00*/  @!P3 BRA `(.L_x_3327) ;  /* 0x0000000000bcb947 */ /* 0x000fea0003800000 */
[----:B-12---:R1:W2:Y:S01]  /*3e10*/  LDS.128 R44, [R40+0x24800] ;  /* 0x02480000282c7984 */ /* 0x0062a20000000c00 */
[----:B------:R-:W-:Y:S01]  /*3e20*/  VIADD R96, R16, 0x20 ;  /* 0x0000002010607836 */ /* 0x000fe20000000000 */
[----:B------:R-:W-:Y:S04]  /*3e30*/  BSSY B3, `(.L_x_3328) ;  /* 0x000002b000037945 */ /* 0x000fe80003800000 */
[----:B------:R-:W-:-:S13]  /*3e40*/  ISETP.GE.AND P3, PT, R96, R101, PT ;  /* 0x000000656000720c */ /* 0x000fda0003f66270 */
        /* <DEDUP_REMOVED lines=16> */
[----:B------:R-:W-:Y:S01]  /*3f50*/  FMUL.FTZ R91, R98, R91 ;  /* 0x0000005b625b7220 */ /* 0x000fe20000410000 */
[-C--:B------:R-:W-:Y:S01]  /*3f60*/  FFMA.FTZ R122, R45, R88.reuse, -R122 ;  /* 0x000000582d7a7223 */ /* 0x080fe2000001087a */
[----:B------:R-:W-:Y:S02]  /*3f70*/  FFMA.FTZ R97, R97, R88, R90 ;  /* 0x0000005861617223 */ /* 0x000fe4000001005a */
[----:B------:R-:W-:Y:S01]  /*3f80*/  FFMA.FTZ R96, R96, R89, R91 ;  /* 0x0000005960607223 */ /* 0x000fe2000001005b */
[----:B------:R-:W-:-:S02]  /*3f90*/  HADD2.F32 R88, -RZ, R44.H1_H1 ;  /* 0x3000002cff587230 */ /* 0x000fc40000004100 */
[----:B------:R-:W-:Y:S01]  /*3fa0*/  FFMA.FTZ R47, R98, R89, -R47 ;  /* 0x00000059622f7223 */ /* 0x000fe2000001082f */
[----:B------:R-:W-:Y:S02]  /*3fb0*/  HADD2.F32 R91, -RZ, R170.H0_H0 ;  /* 0x200000aaff5b7230 */ /* 0x000fe40000004100 */
        /* <DEDUP_REMOVED lines=9> */
[----:B------:R-:W-:Y:S02]  /*4050*/  HADD2.F32 R167, -RZ, R167.H1_H1 ;  /* 0x300000a7ffa77230 */ /* 0x000fe40000004100 */
[----:B------:R-:W-:Y:S01]  /*4060*/  FMUL.FTZ R45, R46, R45 ;  /* 0x0000002d2e2d7220 */ /* 0x000fe20000410000 */
[-C--:B------:R-:W-:Y:S01]  /*4070*/  FFMA.FTZ R99, R44, R89.reuse, -R99 ;  /* 0x000000592c637223 */ /* 0x080fe20000010863 */
[----:B------:R-:W-:Y:S01]  /*4080*/  FFMA.FTZ R88, R88, R89, R123 ;  /* 0x0000005958587223 */ /* 0x000fe2000001007b */
[-C--:B------:R-:W-:Y:S01]  /*4090*/  FFMA.FTZ R91, R46, R167.reuse, -R91 ;  /* 0x000000a72e5b7223 */ /* 0x080fe2000001085b */
[----:B------:R-:W-:Y:S01]  /*40a0*/  FFMA.FTZ R90, R90, R167, R45 ;  /* 0x000000a75a5a7223 */ /* 0x000fe2000001002d */
[----:B------:R-:W-:Y:S02]  /*40b0*/  F2FP.F16.F32.PACK_AB R45, R97, R122 ;  /* 0x0000007a612d723e */ /* 0x000fe400000000ff */
[----:B------:R-:W-:-:S02]  /*40c0*/  F2FP.F16.F32.PACK_AB R44, R88, R99 ;  /* 0x00000063582c723e */ /* 0x000fc400000000ff */
[----:B------:R-:W-:-:S07]  /*40d0*/  F2FP.F16.F32.PACK_AB R46, R90, R91 ;  /* 0x0000005b5a2e723e */ /* 0x000fce00000000ff */
.L_x_3329:
[----:B------:R-:W-:Y:S05]  /*40e0*/  BSYNC B3 ;  /* 0x0000000000037941 */ /* 0x000fea0003800000 */
.L_x_3328:
[----:B--2---:R3:W-:Y:S02]  /*40f0*/  STG.E.128 desc[UR60][R50.64+0x80], R44 ;  /* 0x0000802c32007986 */ /* 0x0047e4000c101d3c */
.L_x_3327:
[----:B------:R-:W-:Y:S05]  /*4100*/  BSYNC B2 ;  /* 0x0000000000027941 */ /* 0x000fea0003800000 */
.L_x_3326:
[----:B------:R-:W-:Y:S01]  /*4110*/  ISETP.NE.AND P3, PT, R36, RZ, PT ;  /* 0x000000ff2400720c */ /* 0x000fe20003f65270 */
[----:B------:R-:W-:-:S12]  /*4120*/  BSSY B2, `(.L_x_3330) ;  /* 0x0000032000027945 */ /* 0x000fd80003800000 */
[----:B------:R-:W-:Y:S05]  /*4130*/  @!P3 BRA `(.L_x_3331) ;  /* 0x0000000000c0b947 */ /* 0x000fea0003800000 */
[----:B-123--:R1:W2:Y:S01]  /*4140*/  LDS.128 R44, [R41+0x24800] ;  /* 0x02480000292c7984 */ /* 0x00e2a20000000c00 */
[----:B------:R-:W-:Y:S01]  /*4150*/  IADD3 R88, R16, 0x30, RZ ;  /* 0x0000003010587810 */ /* 0x000fe20007ffe0ff */
[----:B------:R-:W-:Y:S03]  /*4160*/  BSSY B3, `(.L_x_3332) ;  /* 0x000002c000037945 */ /* 0x000fe60003800000 */
[----:B------:R-:W-:-:S13]  /*4170*/  ISETP.GE.AND P3, PT, R88, R101, PT ;  /* 0x000000655800720c */ /* 0x000fda0003f66270 */
[----:B-1----:R-:W-:Y:S05]  /*4180*/  @P3 BRA `(.L_x_3333) ;  /* 0x0000000000a43947 */ /* 0x002fea0003800000 */
[--C-:B------:R-:W-:Y:S02]  /*4190*/  SHF.R.U64 R88, R84, 0x10, R85.reuse ;  /* 0x0000001054587819 */ /* 0x100fe40000001255 */
[----:B------:R-:W-:Y:S01]  /*41a0*/  SHF.R.U32.HI R84, RZ, 0x10, R85 ;  /* 0x00000010ff547819 */ /* 0x000fe20000011655 */
[----:B--2---:R-:W-:Y:S01]  /*41b0*/  IMAD.MOV.U32 R85, RZ, RZ, R47 ;  /* 0x000000ffff557224 */ /* 0x004fe200078e002f */
[--C-:B------:R-:W-:Y:S01]  /*41c0*/  SHF.R.U64 R90, R86, 0x10, R87.reuse ;  /* 0x00000010565a7819 */ /* 0x100fe20000001257 */
[--C-:B------:R-:W-:Y:S01]  /*41d0*/  HADD2.F32 R47, -RZ, R45.reuse.H1_H1 ;  /* 0x3000002dff2f7230 */ /* 0x100fe20000004100 */
[----:B------:R-:W-:Y:S01]  /*41e0*/  SHF.R.U32.HI R89, RZ, 0x10, R87 ;  /* 0x00000010ff597819 */ /* 0x000fe20000011657 */
[----:B------:R-:W-:Y:S02]  /*41f0*/  HADD2.F32 R45, -RZ, R45.H0_H0 ;  /* 0x2000002dff2d7230 */ /* 0x000fe40000004100 */
[----:B------:R-:W-:Y:S02]  /*4200*/  HADD2.F32 R90, -RZ, R90.H0_H0 ;  /* 0x2000005aff5a7230 */ /* 0x000fe40000004100 */
        /* <DEDUP_REMOVED lines=12> */
[----:B------:R-:W-:Y:S01]  /*42d0*/  FFMA.FTZ R86, R86, R87, R89 ;  /* 0x0000005756567223 */ /* 0x000fe20000010059 */
[--C-:B------:R-:W-:Y:S02]  /*42e0*/  HADD2.F32 R89, -RZ, R169.reuse.H0_H0 ;  /* 0x200000a9ff597230 */ /* 0x100fe40000004100 */
[----:B------:R-:W-:Y:S01]  /*42f0*/  HADD2.F32 R88, -RZ, R44.H1_H1 ;  /* 0x3000002cff587230 */ /* 0x000fe20000004100 */
[----:B------:R-:W-:Y:S01]  /*4300*/  F2FP.F16.F32.PACK_AB R45, R84, R45 ;  /* 0x0000002d542d723e */ /* 0x000fe200000000ff */
[----:B------:R-:W-:Y:S01]  /*4310*/  HADD2.F32 R87, -RZ, R46.H1_H1 ;  /* 0x3000002eff577230 */ /* 0x000fe20000004100 */
[----:B------:R-:W-:Y:S01]  /*4320*/  F2FP.F16.F32.PACK_AB R47, R86, R47 ;  /* 0x0000002f562f723e */ /* 0x000fe200000000ff */
[----:B------:R-:W-:-:S02]  /*4330*/  HADD2.F32 R169, -RZ, R169.H1_H1 ;  /* 0x300000a9ffa97230 */ /* 0x000fc40000004100 */
[----:B------:R-:W-:Y:S01]  /*4340*/  FMUL.FTZ R91, R88, R89 ;  /* 0x00000059585b7220 */ /* 0x000fe20000410000 */
[----:B------:R-:W-:Y:S02]  /*4350*/  HADD2.F32 R44, -RZ, R44.H0_H0 ;  /* 0x2000002cff2c7230 */ /* 0x000fe40000004100 */
[----:B------:R-:W-:Y:S02]  /*4360*/  HADD2.F32 R46, -RZ, R46.H0_H0 ;  /* 0x2000002eff2e7230 */ /* 0x000fe40000004100 */
[C---:B------:R-:W-:Y:S01]  /*4370*/  FMUL.FTZ R97, R87.reuse, R169 ;  /* 0x000000a957617220 */ /* 0x040fe20000410000 */
[--C-:B------:R-:W-:Y:S02]  /*4380*/  HADD2.F32 R85, -RZ, R166.reuse.H0_H0 ;  /* 0x200000a6ff557230 */ /* 0x100fe40000004100 */
[----:B------:R-:W-:Y:S01]  /*4390*/  FMUL.FTZ R89, R44, R89 ;  /* 0x000000592c597220 */ /* 0x000fe20000410000 */
[----:B------:R-:W-:Y:S02]  /*43a0*/  HADD2.F32 R166, -RZ, R166.H1_H1 ;  /* 0x300000a6ffa67230 */ /* 0x000fe40000004100 */
[----:B------:R-:W-:Y:S01]  /*43b0*/  FMUL.FTZ R90, R46, R169 ;  /* 0x000000a92e5a7220 */ /* 0x000fe20000410000 */
[-C--:B------:R-:W-:Y:S01]  /*43c0*/  FFMA.FTZ R91, R44, R85.reuse, -R91 ;  /* 0x000000552c5b7223 */ /* 0x080fe2000001085b */
[----:B------:R-:W-:Y:S01]  /*43d0*/  FFMA.FTZ R88, R88, R85, R89 ;  /* 0x0000005558587223 */ /* 0x000fe20000010059 */
[-C--:B------:R-:W-:Y:S01]  /*43e0*/  FFMA.FTZ R97, R46, R166.reuse, -R97 ;  /* 0x000000a62e617223 */ /* 0x080fe20000010861 */
[----:B------:R-:W-:-:S03]  /*43f0*/  FFMA.FTZ R90, R87, R166, R90 ;  /* 0x000000a6575a7223 */ /* 0x000fc6000001005a */
[----:B------:R-:W-:Y:S02]  /*4400*/  F2FP.F16.F32.PACK_AB R44, R88, R91 ;  /* 0x0000005b582c723e */ /* 0x000fe400000000ff */
[----:B------:R-:W-:-:S07]  /*4410*/  F2FP.F16.F32.PACK_AB R46, R90, R97 ;  /* 0x000000615a2e723e */ /* 0x000fce00000000ff */
.L_x_3333:
[----:B------:R-:W-:Y:S05]  /*4420*/  BSYNC B3 ;  /* 0x0000000000037941 */ /* 0x000fea0003800000 */
.L_x_3332:
[----:B--2---:R4:W-:Y:S02]  /*4430*/  STG.E.128 desc[UR60][R50.64+0xc0], R44 ;  /* 0x0000c02c32007986 */ /* 0x0049e4000c101d3c */
.L_x_3331:
[----:B------:R-:W-:Y:S05]  /*4440*/  BSYNC B2 ;  /* 0x0000000000027941 */ /* 0x000fea0003800000 */
.L_x_3330:
[----:B------:R-:W-:Y:S01]  /*4450*/  ISETP.NE.AND P3, PT, R37, RZ, PT ;  /* 0x000000ff2500720c */ /* 0x000fe20003f65270 */
[----:B------:R-:W-:-:S12]  /*4460*/  BSSY B2, `(.L_x_3334) ;  /* 0x0000033000027945 */ /* 0x000fd80003800000 */
[----:B------:R-:W-:Y:S05]  /*4470*/  @!P3 BRA `(.L_x_3335) ;  /* 0x0000000000c4b947 */ /* 0x000fea0003800000 */
[----:B-1234-:R1:W2:Y:S01]  /*4480*/  LDS.128 R44, [R40+0x28000] ;  /* 0x02800000282c7984 */ /* 0x01e2a20000000c00 */
[----:B------:R-:W-:Y:S01]  /*4490*/  VIADD R84, R16, 0x40 ;  /* 0x0000004010547836 */ /* 0x000fe20000000000 */
[----:B------:R-:W-:Y:S04]  /*44a0*/  BSSY B3, `(.L_x_3336) ;  /* 0x000002d000037945 */ /* 0x000fe80003800000 */
[----:B------:R-:W-:-:S13]  /*44b0*/  ISETP.GE.AND P3, PT, R84, R101, PT ;  /* 0x000000655400720c */ /* 0x000fda0003f66270 */
[----:B-1----:R-:W-:Y:S05]  /*44c0*/  @P3 BRA `(.L_x_3337) ;  /* 0x0000000000a83947 */ /* 0x002fea0003800000 */
[--C-:B------:R-:W-:Y:S02]  /*44d0*/  SHF.R.U64 R87, R80, 0x10, R81.reuse ;  /* 0x0000001050577819 */ /* 0x100fe40000001251 */
[----:B------:R-:W-:Y:S01]  /*44e0*/  SHF.R.U32.HI R84, RZ, 0x10, R81 ;  /* 0x00000010ff547819 */ /* 0x000fe20000011651 */
[----:B--2---:R-:W-:Y:S01]  /*44f0*/  IMAD.MOV.U32 R81, RZ, RZ, R47 ;  /* 0x000000ffff517224 */ /* 0x004fe200078e002f */
[--C-:B------:R-:W-:Y:S01]  /*4500*/  SHF.R.U64 R85, R82, 0x10, R83.reuse ;  /* 0x0000001052557819 */ /* 0x100fe20000001253 */
[----:B------:R-:W-:Y:S01]  /*4510*/  HADD2.F32 R47, -RZ, R45.H1_H1 ;  /* 0x3000002dff2f7230 */ /* 0x000fe20000004100 */
[----:B------:R-:W-:Y:S01]  /*4520*/  SHF.R.U32.HI R86, RZ, 0x10, R83 ;  /* 0x00000010ff567819 */ /* 0x000fe20000011653 */
[----:B------:R-:W-:Y:S01]  /*4530*/  HADD2.F32 R83, -RZ, R87.H0_H0 ;  /* 0x20000057ff537230 */ /* 0x000fe20000004100 */
[----:B------:R-:W-:Y:S01]  /*4540*/  MOV R80, R44 ;  /* 0x0000002c00507202 */ /* 0x000fe20000000f00 */
[----:B------:R-:W-:Y:S02]  /*4550*/  HADD2.F32 R85, -RZ, R85.H0_H0 ;  /* 0x20000055ff557230 */ /* 0x000fe40000004100 */
[----:B------:R-:W-:-:S02]  /*4560*/  HADD2.F32 R44, -RZ, R45.H0_H0 ;  /* 0x2000002dff2c7230 */ /* 0x000fc40000004100 */
[--C-:B------:R-:W-:Y:S02]  /*4570*/  HADD2.F32 R82, -RZ, R81.reuse.H1_H1 ;  /* 0x30000051ff527230 */ /* 0x100fe40000004100 */
[CC--:B------:R-:W-:Y:S01]  /*4580*/  FMUL.FTZ R45, R47.reuse, R85.reuse ;  /* 0x000000552f2d7220 */ /* 0x0c0fe20000410000 */
[----:B------:R-:W-:Y:S02]  /*4590*/  HADD2.F32 R86, -RZ, R86.H0_H0 ;  /* 0x20000056ff567230 */ /* 0x000fe40000004100 */
[C---:B------:R-:W-:Y:S01]  /*45a0*/  FMUL.FTZ R88, R44.reuse, R85 ;  /* 0x000000552c587220 */ /* 0x040fe20000410000 */
[----:B------:R-:W-:Y:S02]  /*45b0*/  HADD2.F32 R81, -RZ, R81.H0_H0 ;  /* 0x20000051ff517230 */ /* 0x000fe40000004100 */
[-C--:B------:R-:W-:Y:S01]  /*45c0*/  FFMA.FTZ R44, R44, R83.reuse, -R45 ;  /* 0x000000532c2c7223 */ /* 0x080fe2000001082d */
[----:B------:R-:W-:Y:S02]  /*45d0*/  HADD2.F32 R84, -RZ, R84.H0_H0 ;  /* 0x20000054ff547230 */ /* 0x000fe40000004100 */
[-C--:B------:R-:W-:Y:S01]  /*45e0*/  FMUL.FTZ R90, R82, R86.reuse ;  /* 0x00000056525a7220 */ /* 0x080fe20000410000 */
[----:B------:R-:W-:Y:S01]  /*45f0*/  FFMA.FTZ R45, R47, R83, R88 ;  /* 0x000000532f2d7223 */ /* 0x000fe20000010058 */
[----:B------:R-:W-:Y:S01]  /*4600*/  FMUL.FTZ R85, R81, R86 ;  /* 0x0000005651557220 */ /* 0x000fe20000410000 */
[----:B------:R-:W-:-:S02]  /*4610*/  HADD2.F32 R83, -RZ, R165.H1_H1 ;  /* 0x300000a5ff537230 */ /* 0x000fc40000004100 */
[-C--:B------:R-:W-:Y:S01]  /*4620*/  FFMA.FTZ R47, R81, R84.reuse, -R90 ;  /* 0x00000054512f7223 */ /* 0x080fe2000001085a */
[----:B------:R-:W-:Y:S02]  /*4630*/  HADD2.F32 R87, -RZ, R164.H1_H1 ;  /* 0x300000a4ff577230 */ /* 0x000fe40000004100 */
[----:B------:R-:W-:Y:S01]  /*4640*/  FFMA.FTZ R86, R82, R84, R85 ;  /* 0x0000005452567223 */ /* 0x000fe20000010055 */
[----:B------:R-:W-:Y:S01]  /*4650*/  HADD2.F32 R81, -RZ, R80.H1_H1 ;  /* 0x30000050ff517230 */ /* 0x000fe20000004100 */
[----:B------:R-:W-:Y:S01]  /*4660*/  F2FP.F16.F32.PACK_AB R45, R45, R44 ;  /* 0x0000002c2d2d723e */ /* 0x000fe200000000ff */
[----:B------:R-:W-:Y:S02]  /*4670*/  HADD2.F32 R82, -RZ, R46.H1_H1 ;  /* 0x3000002eff527230 */ /* 0x000fe40000004100 */
[----:B------:R-:W-:Y:S01]  /*4680*/  HADD2.F32 R165, -RZ, R165.H0_H0 ;  /* 0x200000a5ffa57230 */ /* 0x000fe20000004100 */
[----:B------:R-:W-:Y:S01]  /*4690*/  F2FP.F16.F32.PACK_AB R47, R86, R47 ;  /* 0x0000002f562f723e */ /* 0x000fe200000000ff */
[----:B------:R-:W-:-:S02]  /*46a0*/  HADD2.F32 R80, -RZ, R80.H0_H0 ;  /* 0x20000050ff507230 */ /* 0x000fc40000004100 */
[----:B------:R-:W-:Y:S01]  /*46b0*/  FMUL.FTZ R91, R82, R87 ;  /* 0x00000057525b7220 */ /* 0x000fe20000410000 */
[----:B------:R-:W-:Y:S02]  /*46c0*/  HADD2.F32 R46, -RZ, R46.H0_H0 ;  /* 0x2000002eff2e7230 */ /* 0x000fe40000004100 */
        /* <DEDUP_REMOVED lines=10> */
.L_x_3337:
[----:B------:R-:W-:Y:S05]  /*4770*/  BSYNC B3 ;  /* 0x0000000000037941 */ /* 0x000fea0003800000 */
.L_x_3336:
[----:B--2---:R1:W-:Y:S02]  /*4780*/  STG.E.128 desc[UR60][R50.64+0x100], R44 ;  /* 0x0001002c32007986 */ /* 0x0043e4000c101d3c */
.L_x_3335:
[----:B------:R-:W-:Y:S05]  /*4790*/  BSYNC B2 ;  /* 0x0000000000027941 */ /* 0x000fea0003800000 */
.L_x_3334:
[----:B------:R-:W-:-:S13]  /*47a0*/  ISETP.NE.AND P3, PT, R38, RZ, PT ;  /* 0x000000ff2600720c */ /* 0x000fda0003f65270 */
[----:B------:R-:W-:Y:S05]  /*47b0*/  @!P3 BRA `(.L_x_3317) ;  /* 0x0000000000c0b947 */ /* 0x000fea0003800000 */
[----:B-1234-:R1:W2:Y:S01]  /*47c0*/  LDS.128 R44, [R41+0x28000] ;  /* 0x02800000292c7984 */ /* 0x01e2a20000000c00 */
[----:B------:R-:W-:Y:S01]  /*47d0*/  VIADD R80, R16, 0x50 ;  /* 0x0000005010507836 */ /* 0x000fe20000000000 */
[----:B------:R-:W-:Y:S04]  /*47e0*/  BSSY B2, `(.L_x_3338) ;  /* 0x000002c000027945 */ /* 0x000fe80003800000 */
[----:B------:R-:W-:-:S13]  /*47f0*/  ISETP.GE.AND P3, PT, R80, R101, PT ;  /* 0x000000655000720c */ /* 0x000fda0003f66270 */
[----:B-1----:R-:W-:Y:S05]  /*4800*/  @P3 BRA `(.L_x_3339) ;  /* 0x0000000000a43947 */ /* 0x002fea0003800000 */
[--C-:B------:R-:W-:Y:S02]  /*4810*/  SHF.R.U64 R81, R76, 0x10, R77.reuse ;  /* 0x000000104c517819 */ /* 0x100fe4000000124d */
[----:B------:R-:W-:Y:S02]  /*4820*/  SHF.R.U32.HI R80, RZ, 0x10, R77 ;  /* 0x00000010ff507819 */ /* 0x000fe4000001164d */
[--C-:B------:R-:W-:Y:S01]  /*4830*/  SHF.R.U64 R77, R78, 0x10, R79.reuse ;  /* 0x000000104e4d7819 */ /* 0x100fe2000000124f */
[----:B------:R-:W-:Y:S01]  /*4840*/  HADD2.F32 R78, -RZ, R81.H0_H0 ;  /* 0x20000051ff4e7230 */ /* 0x000fe20000004100 */
[----:B------:R-:W-:Y:S01]  /*4850*/  SHF.R.U32.HI R82, RZ, 0x10, R79 ;  /* 0x00000010ff527819 */ /* 0x000fe2000001164f */
[----:B------:R-:W-:Y:S01]  /*4860*/  HADD2.F32 R80, -RZ, R80.H0_H0 ;  /* 0x20000050ff507230 */ /* 0x000fe20000004100 */
[----:B--2---:R-:W-:Y:S01]  /*4870*/  MOV R76, R46 ;  /* 0x0000002e004c7202 */ /* 0x004fe20000000f00 */
[----:B------:R-:W-:Y:S02]  /*4880*/  HADD2.F32 R79, -RZ, R77.H0_H0 ;  /* 0x2000004dff4f7230 */ /* 0x000fe40000004100 */
[----:B------:R-:W-:-:S02]  /*4890*/  HADD2.F32 R82, -RZ, R82.H0_H0 ;  /* 0x20000052ff527230 */ /* 0x000fc40000004100 */
[----:B------:R-:W-:Y:S02]  /*48a0*/  HADD2.F32 R46, -RZ, R45.H1_H1 ;  /* 0x3000002dff2e7230 */ /* 0x000fe40000004100 */
[--C-:B------:R-:W-:Y:S02]  /*48b0*/  HADD2.F32 R77, -RZ, R47.reuse.H1_H1 ;  /* 0x3000002fff4d7230 */ /* 0x100fe40000004100 */
[----:B------:R-:W-:Y:S02]  /*48c0*/  HADD2.F32 R47, -RZ, R47.H0_H0 ;  /* 0x2000002fff2f7230 */ /* 0x000fe40000004100 */
[----:B------:R-:W-:Y:S01]  /*48d0*/  FMUL.FTZ R84, R46, R79 ;  /* 0x0000004f2e547220 */ /* 0x000fe20000410000 */
[----:B------:R-:W-:Y:S02]  /*48e0*/  HADD2.F32 R45, -RZ, R45.H0_H0 ;  /* 0x2000002dff2d7230 */ /* 0x000fe40000004100 */
[-C--:B------:R-:W-:Y:S01]  /*48f0*/  FMUL.FTZ R86, R77, R82.reuse ;  /* 0x000000524d567220 */ /* 0x080fe20000410000 */
[----:B------:R-:W-:-:S02]  /*4900*/  FMUL.FTZ R82, R47, R82 ;  /* 0x000000522f527220 */ /* 0x000fc40000410000 */
[C---:B------:R-:W-:Y:S01]  /*4910*/  FMUL.FTZ R79, R45.reuse, R79 ;  /* 0x0000004f2d4f7220 */ /* 0x040fe20000410000 */
[----:B------:R-:W-:Y:S01]  /*4920*/  FFMA.FTZ R84, R45, R78, -R84 ;  /* 0x0000004e2d547223 */ /* 0x000fe20000010854 */
[----:B------:R-:W-:Y:S01]  /*4930*/  FFMA.FTZ R85, R77, R80, R82 ;  /* 0x000000504d557223 */ /* 0x000fe20000010052 */
[----:B------:R-:W-:Y:S02]  /*4940*/  HADD2.F32 R45, -RZ, R44.H1_H1 ;  /* 0x3000002cff2d7230 */ /* 0x000fe40000004100 */
[----:B------:R-:W-:Y:S01]  /*4950*/  FFMA.FTZ R83, R46, R78, R79 ;  /* 0x0000004e2e537223 */ /* 0x000fe2000001004f */
[----:B------:R-:W-:Y:S02]  /*4960*/  HADD2.F32 R77, -RZ, R156.H0_H0 ;  /* 0x2000009cff4d7230 */ /* 0x000fe40000004100 */
[----:B------:R-:W-:Y:S01]  /*4970*/  FFMA.FTZ R86, R47, R80, -R86 ;  /* 0x000000502f567223 */ /* 0x000fe20000010856 */
[----:B------:R-:W-:Y:S02]  /*4980*/  HADD2.F32 R44, -RZ, R44.H0_H0 ;  /* 0x2000002cff2c7230 */ /* 0x000fe40000004100 */
[----:B------:R-:W-:-:S02]  /*4990*/  HADD2.F32 R79, -RZ, R156.H1_H1 ;  /* 0x3000009cff4f7230 */ /* 0x000fc40000004100 */
[CC--:B------:R-:W-:Y:S01]  /*49a0*/  FMUL.FTZ R81, R45.reuse, R77.reuse ;  /* 0x0000004d2d517220 */ /* 0x0c0fe20000410000 */
[--C-:B------:R-:W-:Y:S02]  /*49b0*/  HADD2.F32 R46, -RZ, R76.reuse.H1_H1 ;  /* 0x3000004cff2e7230 */ /* 0x100fe40000004100 */
        /* <DEDUP_REMOVED lines=14> */
.L_x_3339:
[----:B------:R-:W-:Y:S05]  /*4aa0*/  BSYNC B2 ;  /* 0x0000000000027941 */ /* 0x000fea0003800000 */
.L_x_3338:
[----:B--2---:R1:W-:Y:S02]  /*4ab0*/  STG.E.128 desc[UR60][R50.64+0x140], R44 ;  /* 0x0001402c32007986 */ /* 0x0043e4000c101d3c */
.L_x_3317:
[----:B------:R-:W-:Y:S05]  /*4ac0*/  BSYNC B1 ;  /* 0x0000000000017941 */ /* 0x000fea0003800000 */
.L_x_3316:
        /* <DEDUP_REMOVED lines=24> */
[-C--:B------:R-:W-:Y:S01]  /*4c50*/  FFMA.FTZ R78, R45, R72.reuse, -R78 ;  /* 0x000000482d4e7223 */ /* 0x080fe2000001084e */
[----:B------:R-:W-:Y:S01]  /*4c60*/  FFMA.FTZ R77, R46, R72, R73 ;  /* 0x000000482e4d7223 */ /* 0x000fe20000010049 */
[----:B------:R-:W-:Y:S01]  /*4c70*/  FMUL.FTZ R76, R47, R76 ;  /* 0x0000004c2f4c7220 */ /* 0x000fe20000410000 */
        /* <DEDUP_REMOVED lines=9> */
[CC--:B------:R-:W-:Y:S01]  /*4d10*/  FMUL.FTZ R75, R45.reuse, R157.reuse ;  /* 0x0000009d2d4b7220 */ /* 0x0c0fe20000410000 */
        /* <DEDUP_REMOVED lines=12> */
.L_x_3344:
[----:B------:R-:W-:Y:S05]  /*4de0*/  BSYNC B2 ;  /* 0x0000000000027941 */ /* 0x000fea0003800000 */
.L_x_3343:
[----:B--2---:R1:W-:Y:S02]  /*4df0*/  STG.E.128 desc[UR60][R48.64], R44 ;  /* 0x0000002c30007986 */ /* 0x0043e4000c101d3c */
.L_x_3342:
[----:B------:R-:W-:Y:S05]  /*4e00*/  BSYNC B1 ;  /* 0x0000000000017941 */ /* 0x000fea0003800000 */
.L_x_3341:
        /* <DEDUP_REMOVED lines=49> */
.L_x_3348:
[----:B------:R-:W-:Y:S05]  /*5120*/  BSYNC B2 ;  /* 0x0000000000027941 */ /* 0x000fea0003800000 */
.L_x_3347:
[----:B--2---:R1:W-:Y:S02]  /*5130*/  STG.E.128 desc[UR60][R48.64+0x40], R44 ;  /* 0x0000402c30007986 */ /* 0x0043e4000c101d3c */
.L_x_3346:
[----:B------:R-:W-:Y:S05]  /*5140*/  BSYNC B1 ;  /* 0x0000000000017941 */ /* 0x000fea0003800000 */
.L_x_3345:
        /* <DEDUP_REMOVED lines=49> */
.L_x_3352:
[----:B------:R-:W-:Y:S05]  /*5460*/  BSYNC B2 ;  /* 0x0000000000027941 */ /* 0x000fea0003800000 */
.L_x_3351:
[----:B--2---:R1:W-:Y:S02]  /*5470*/  STG.E.128 desc[UR60][R48.64+0x80], R44 ;  /* 0x0000802c30007986 */ /* 0x0043e4000c101d3c */
.L_x_3350:
[----:B------:R-:W-:Y:S05]  /*5480*/  BSYNC B1 ;  /* 0x0000000000017941 */ /* 0x000fea0003800000 */
.L_x_3349:
[----:B------:R-:W-:Y:S01]  /*5490*/  ISETP.NE.AND P3, PT, R36, RZ, PT ;  /* 0x000000ff2400720c */ /* 0x000fe20003f65270 */
[----:B------:R-:W-:-:S12]  /*54a0*/  BSSY B1, `(.L_x_3353) ;  /* 0x0000032000017945 */ /* 0x000fd80003800000 */
[----:B------:R-:W-:Y:S05]  /*54b0*/  @!P3 BRA `(.L_x_3354) ;  /* 0x0000000000c0b947 */ /* 0x000fea0003800000 */
[----:B-1234-:R1:W2:Y:S01]  /*54c0*/  LDS.128 R44, [R41+0x26800] ;  /* 0x02680000292c7984 */ /* 0x01e2a20000000c00 */
[----:B------:R-:W-:Y:S01]  /*54d0*/  IADD3 R50, R16, 0x30, RZ ;  /* 0x0000003010327810 */ /* 0x000fe20007ffe0ff */
[----:B------:R-:W-:Y:S03]  /*54e0*/  BSSY B2, `(.L_x_3355) ;  /* 0x000002c000027945 */ /* 0x000fe60003800000 */
        /* <DEDUP_REMOVED lines=43> */
.L_x_3356:
[----:B------:R-:W-:Y:S05]  /*57a0*/  BSYNC B2 ;  /* 0x0000000000027941 */ /* 0x000fea0003800000 */
.L_x_3355:
[----:B--2---:R1:W-:Y:S02]  /*57b0*/  STG.E.128 desc[UR60][R48.64+0xc0], R44 ;  /* 0x0000c02c30007986 */ /* 0x0043e4000c101d3c */
.L_x_3354:
[----:B------:R-:W-:Y:S05]  /*57c0*/  BSYNC B1 ;  /* 0x0000000000017941 */ /* 0x000fea0003800000 */
.L_x_3353:
        /* <DEDUP_REMOVED lines=49> */
.L_x_3360:
[----:B------:R-:W-:Y:S05]  /*5ae0*/  BSYNC B2 ;  /* 0x0000000000027941 */ /* 0x000fea0003800000 */
.L_x_3359:
[----:B--2---:R1:W-:Y:S02]  /*5af0*/  STG.E.128 desc[UR60][R48.64+0x100], R44 ;  /* 0x0001002c30007986 */ /* 0x0043e4000c101d3c */
.L_x_3358:
[----:B------:R-:W-:Y:S05]  /*5b00*/  BSYNC B1 ;  /* 0x0000000000017941 */ /* 0x000fea0003800000 */
.L_x_3357:
[----:B------:R-:W-:-:S13]  /*5b10*/  ISETP.NE.AND P3, PT, R38, RZ, PT ;  /* 0x000000ff2600720c */ /* 0x000fda0003f65270 */
        /* <DEDUP_REMOVED lines=47> */
.L_x_3362:
[----:B------:R-:W-:Y:S05]  /*5e10*/  BSYNC B1 ;  /* 0x0000000000017941 */ /* 0x000fea0003800000 */
.L_x_3361:
[----:B--2---:R1:W-:Y:S01]  /*5e20*/  STG.E.128 desc[UR60][R48.64+0x140], R44 ;  /* 0x0001402c30007986 */ /* 0x0043e2000c101d3c */
[----:B------:R-:W-:Y:S05]  /*5e30*/  BRA `(.L_x_3340) ;  /* 0x0000003c00b47947 */ /* 0x000fea0003800000 */
.L_x_3308:
        /* <DEDUP_REMOVED lines=19> */
[----:B------:R-:W-:Y:S02]  /*5f70*/  CS2R R52, SRZ ;  /* 0x0000000000347805 */ /* 0x000fe4000001ff00 */
[----:B------:R-:W-:Y:S02]  /*5f80*/  IADD3.X R45, R43, R15, RZ, P2, !PT ;  /* 0x0000000f2b2d7210 */ /* 0x000fe400017fe4ff */
[----:B------:R-:W-:Y:S02]  /*5f90*/  CS2R R66, SRZ ;  /* 0x0000000000427805 */ /* 0x000fe4000001ff00 */
[----:B------:R-:W-:-:S02]  /*5fa0*/  LEA R68, P2, R44, UR4, 0x1 ;  /* 0x000000042c447c11 */ /* 0x000fc4000f8408ff */
[----:B------:R-:W-:Y:S02]  /*5fb0*/  CS2R R64, SRZ ;  /* 0x0000000000407805 */ /* 0x000fe4000001ff00 */
[----:B------:R-:W-:Y:S01]  /*5fc0*/  LEA.HI.X R69, R44, UR5, R45, 0x1, P2 ;  /* 0x000000052c457c11 */ /* 0x000fe200090f0c2d */
[----:B------:R-:W-:Y:S01]  /*5fd0*/  ULDC.64 UR4, c[0x0][0x3e0] ;  /* 0x0000f80000047ab9 */ /* 0x000fe20000000a00 */
[----:B------:R-:W-:-:S05]  /*5fe0*/  IADD3 R44, P2, R110, R92, RZ ;  /* 0x0000005c6e2c7210 */ /* 0x000fca0007f5e0ff */
[----:B------:R-:W-:Y:S01]  /*5ff0*/  IMAD.X R45, R100, 0x1, R13, P2 ;  /* 0x00000001642d7824 */ /* 0x000fe200010e060d */
        /* <DEDUP_REMOVED lines=9> */
[----:B------:R-:W-:Y:S02]  /*6090*/  ISETP.GE.AND P2, PT, R205, R101, PT ;  /* 0x00000065cd00720c */ /* 0x000fe40003f46270 */
[----:B------:R-:W-:Y:S02]  /*60a0*/  CS2R R46, SRZ ;  /* 0x00000000002e7805 */ /* 0x000fe4000001ff00 */
[----:B------:R-:W-:Y:S02]  /*60b0*/  CS2R R44, SRZ ;  /* 0x00000000002c7805 */ /* 0x000fe4000001ff00 */
[----:B------:R-:W-:-:S02]  /*60c0*/  CS2R R58, SRZ ;  /* 0x00000000003a7805 */ /* 0x000fc4000001ff00 */
[----:B------:R-:W-:-:S05]  /*60d0*/  CS2R R56, SRZ ;  /* 0x0000000000387805 */ /* 0x000fca000001ff00 */
[----:B------:R0:W5:Y:S04]  /*60e0*/  @!P2 LDG.E.128 R48, desc[UR60][R68.64+0x40] ;  /* 0x0000403c4430a981 */ /* 0x000168000c1e1d00 */
[----:B------:R0:W5:Y:S01]  /*60f0*/  @!P2 LDG.E.128 R60, desc[UR60][R72.64+0x40] ;  /* 0x0000403c483ca981 */ /* 0x000162000c1e1d00 */
[----:B------:R-:W-:-:S13]  /*6100*/  ISETP.GE.AND P2, PT, R206, R101, PT ;  /* 0x00000065ce00720c */ /* 0x000fda0003f46270 */
[----:B------:R0:W5:Y:S04]  /*6110*/  @!P2 LDG.E.128 R44, desc[UR60][R68.64+0x80] ;  /* 0x0000803c442ca981 */ /* 0x000168000c1e1d00 */
[----:B------:R0:W5:Y:S02]  /*6120*/  @!P2 LDG.E.128 R56, desc[UR60][R72.64+0x80] ;  /* 0x0000803c4838a981 */ /* 0x000164000c1e1d00 */
.L_x_3364:
[----:B------:R-:W-:Y:S05]  /*6130*/  BSYNC B1 ;  /* 0x0000000000017941 */ /* 0x000fea0003800000 */
.L_x_3363:
        /* <DEDUP_REMOVED lines=20> */
[----:B------:R-:W-:Y:S02]  /*6280*/  IADD3.X R69, R15, R43, R9, P2, P5 ;  /* 0x0000002b0f457210 */ /* 0x000fe400017ea409 */
[----:B------:R-:W-:Y:S02]  /*6290*/  CS2R R90, SRZ ;  /* 0x00000000005a7805 */ /* 0x000fe4000001ff00 */
[----:B------:R-:W-:-:S02]  /*62a0*/  IADD3 R43, P2, P5, R110, R92, R8 ;  /* 0x0000005c6e2b7210 */ /* 0x000fc40007d5e008 */
[----:B------:R-:W-:Y:S02]  /*62b0*/  CS2R R88, SRZ ;  /* 0x0000000000587805 */ /* 0x000fe4000001ff00 */
[----:B------:R-:W-:Y:S02]  /*62c0*/  IADD3.X R100, R13, R100, R7, P2, P5 ;  /* 0x000000640d647210 */ /* 0x000fe400017ea407 */
[----:B------:R-:W-:-:S04]  /*62d0*/  LEA R92, P2, R94, UR4, 0x1 ;  /* 0x000000045e5c7c11 */ /* 0x000fc8000f8408ff */
[----:B------:R-:W-:Y:S01]  /*62e0*/  LEA.HI.X R93, R94, UR5, R69, 0x1, P2 ;  /* 0x000000055e5d7c11 */ /* 0x000fe200090f0c45 */
[----:B------:R-:W-:Y:S02]  /*62f0*/  ULDC.64 UR4, c[0x0][0x3e0] ;  /* 0x0000f80000047ab9 */ /* 0x000fe40000000a00 */
        /* <DEDUP_REMOVED lines=19> */
.L_x_3366:
[----:B------:R-:W-:Y:S05]  /*6430*/  BSYNC B1 ;  /* 0x0000000000017941 */ /* 0x000fea0003800000 */
.L_x_3365:
[----:B------:R-:W2:Y:S01]  /*6440*/  LDL R43, [R1+0x1c] ;  /* 0x00001c00012b7983 */ /* 0x000ea20000100800 */
[----:B0-----:R-:W-:Y:S01]  /*6450*/  IMAD.MOV.U32 R92, RZ, RZ, R45 ;  /* 0x000000ffff5c7224 */ /* 0x001fe200078e002d */
[----:B------:R-:W-:Y:S01]  /*6460*/  MOV R94, R49 ;  /* 0x00000031005e7202 */ /* 0x000fe20000000f00 */
[----:B------:R-:W-:Y:S01]  /*6470*/  IMAD.MOV.U32 R93, RZ, RZ, R48 ;  /* 0x000000ffff5d7224 */ /* 0x000fe200078e0030 */
[----:B------:R-:W-:-:S04]  /*6480*/  PRMT R177, R97, 0x5410, R98 ;  /* 0x0000541061b17816 */ /* 0x000fc80000000062 */
[----:B------:R-:W-:Y:S02]  /*6490*/  PRMT R182, R93, 0x7610, R182 ;  /* 0x000076105db67816 */ /* 0x000fe400000000b6 */
[----:B------:R-:W-:Y:S02]  /*64a0*/  MOV R93, R52 ;  /* 0x00000034005d7202 */ /* 0x000fe40000000f00 */
[----:B--2---:R-:W-:Y:S01]  /*64b0*/  R2UR UR4, R43 ;  /* 0x000000002b0472ca */ /* 0x004fe200000e0000 */
[----:B------:R-:W-:-:S05]  /*64c0*/  IMAD.MOV.U32 R43, RZ, RZ, R44 ;  /* 0x000000ffff2b7224 */ /* 0x000fca00078e002c */
[----:B------:R-:W-:Y:S01]  /*64d0*/  PRMT R178, R43, 0x5410, R92 ;  /* 0x000054102bb27816 */ /* 0x000fe2000000005c */
[----:B------:R-:W-:Y:S01]  /*64e0*/  IMAD.MOV.U32 R92, RZ, RZ, R51 ;  /* 0x000000ffff5c7224 */ /* 0x000fe200078e0033 */
[----:B------:R-:W-:-:S04]  /*64f0*/  MOV R43, R50 ;  /* 0x00000032002b7202 */ /* 0x000fc80000000f00 */
[----:B------:R-:W-:Y:S01]  /*6500*/  PRMT R181, R181, 0x5410, R43 ;  /* 0x00005410b5b57816 */ /* 0x000fe2000000002b */
[----:B------:R-:W-:Y:S01]  /*6510*/  IMAD.MOV.U32 R43, RZ, RZ, R54 ;  /* 0x000000ffff2b7224 */ /* 0x000fe200078e0036 */
[----:B------:R-:W-:Y:S01]  /*6520*/  PRMT R183, R92, 0x5410, R94 ;  /* 0x000054105cb77816 */ /* 0x000fe2000000005e */
[----:B------:R-:W-:Y:S01]  /*6530*/  IMAD.MOV.U32 R92, RZ, RZ, R55 ;  /* 0x000000ffff5c7224 */ /* 0x000fe200078e0037 */
[----:B------:R-:W-:Y:S01]  /*6540*/  UISETP.NE.AND UP0, UPT, UR4, 0x3, UPT ;  /* 0x000000030400788c */ /* 0x000fe2000bf05270 */
        /* <DEDUP_REMOVED lines=22> */
[----:B------:R-:W-:Y:S01]  /*66b0*/  PRMT R166, R94, 0x7610, R166 ;  /* 0x000076105ea67816 */ /* 0x000fe200000000a6 */
[----:B-----5:R-:W-:Y:S01]  /*66c0*/  IMAD.MOV.U32 R94, RZ, RZ, R69 ;  /* 0x000000ffff5e7224 */ /* 0x020fe200078e0045 */
        /* <DEDUP_REMOVED lines=35> */
[----:B------:R-:W-:Y:S02]  /*6900*/  PRMT R175, R94, 0x5410, R93 ;  /* 0x000054105eaf7816 */ /* 0x000fe4000000005d */
[----:B------:R-:W-:Y:S01]  /*6910*/  PRMT R176, R92, 0x5410, R43 ;  /* 0x000054105cb07816 */ /* 0x000fe2000000002b */
[----:B------:R-:W-:Y:S06]  /*6920*/  @!P2 BRA `(.L_x_3367) ;  /* 0x000000000004a947 */ /* 0x000fec0003800000 */
[----:B------:R-:W-:Y:S01]  /*6930*/  BPT.TRAP 0x1 ;  /* 0x000000040000795c */ /* 0x000fe20000300000 */
.L_x_3367:
[----:B------:R-:W-:Y:S01]  /*6940*/  IMAD R43, R19, 0x8, R18 ;  /* 0x00000008132b7824 */ /* 0x000fe200078e0212 */
[----:B------:R-:W-:Y:S01]  /*6950*/  SHF.L.U32 R100, R207, 0x1f, RZ ;  /* 0x0000001fcf647819 */ /* 0x000fe200000006ff */
[----:B------:R-:W0:Y:S01]  /*6960*/  LDC R146, c[0x0][0x2e4] ;  /* 0x0000b900ff927b82 */ /* 0x000e220000000800 */
[----:B------:R-:W-:Y:S02]  /*6970*/  BSSY B1, `(.L_x_3368) ;  /* 0x0000004000017945 */ /* 0x000fe40003800000 */
[----:B------:R-:W1:Y:S05]  /*6980*/  SYNCS.PHASECHK.TRANS64.TRYWAIT P5, [R43+URZ+0x36890], R100 ;  /* 0x036890642b0075a7 */ /* 0x000e6a00080a017f */
[----:B------:R-:W2:Y:S01]  /*6990*/  LDC.64 R126, c[0x0][0x2f0] ;  /* 0x0000bc00ff7e7b82 */ /* 0x000ea20000000a00 */
[----:B-1----:R-:W-:Y:S05]  /*69a0*/  @!P5 BRA `(.L_x_3369) ;  /* 0x000001d00060d947 */ /* 0x002fea0003800000 */
.L_x_3616:
[----:B------:R-:W-:Y:S05]  /*69b0*/  BSYNC B1 ;  /* 0x0000000000017941 */ /* 0x000fea0003800000 */
.L_x_3368:
[----:B------:R-:W-:Y:S01]  /*69c0*/  BSSY B1, `(.L_x_3370) ;  /* 0x0000181000017945 */ /* 0x000fe20003800000 */
[----:B0-----:R-:W-:Y:S01]  /*69d0*/  IADD3 R149, -R124, R146, RZ ;  /* 0x000000927c957210 */ /* 0x001fe20007ffe1ff */
[----:B------:R-:W-:Y:S02]  /*69e0*/  IMAD.MOV.U32 R129, RZ, RZ, R96 ;  /* 0x000000ffff817224 */ /* 0x000fe400078e0060 */
        /* <DEDUP_REMOVED lines=14> */
[----:B------:R-:W-:-:S02]  /*6ad0*/  ISETP.GE.AND P4, PT, R22, R101, PT ;  /* 0x000000651600720c */ /* 0x000fc40003f86270 */
[----:B------:R-:W-:-:S04]  /*6ae0*/  LEA.HI.SX32 R162, R93, R20, 0x1c ;  /* 0x000000145da27211 */ /* 0x000fc800078fe2ff */
[----:B------:R-:W-:-:S04]  /*6af0*/  SHF.R.S32.HI R93, RZ, 0x1f, R162 ;  /* 0x0000001fff5d7819 */ /* 0x000fc800000114a2 */
[----:B------:R-:W-:Y:S02]  /*6b00*/  LEA.HI R93, R93, R162, RZ, 0x3 ;  /* 0x000000a25d5d7211 */ /* 0x000fe400078f18ff */
[----:B------:R-:W-:Y:S02]  /*6b10*/  SHF.L.U32 R162, R162, 0x3, RZ ;  /* 0x00000003a2a27819 */ /* 0x000fe400000006ff */
[----:B------:R-:W-:Y:S02]  /*6b20*/  SHF.R.S32.HI R93, RZ, 0x3, R93 ;  /* 0x00000003ff5d7819 */ /* 0x000fe4000001145d */
[----:B------:R-:W-:-:S03]  /*6b30*/  LOP3.LUT R92, R209, 0x38, R162, 0xf8, !PT ;  /* 0x00000038d15c7812 */ /* 0x000fc600078ef8a2 */
[----:B------:R-:W-:Y:S01]  /*6b40*/  IMAD R93, R93, 0x1c00, R211 ;  /* 0x00001c005d5d7824 */ /* 0x000fe200078e02d3 */
[----:B------:R-:W-:-:S05]  /*6b50*/  LOP3.LUT R92, R92, R210, RZ, 0x3c, !PT ;  /* 0x000000d25c5c7212 */ /* 0x000fca00078e3cff */
        /* <DEDUP_REMOVED lines=8> */
[----:B------:R-:W-:Y:S01]  /*6be0*/  HADD2.F32 R166, -RZ, R166.H0_H0 ;  /* 0x200000a6ffa67230 */ /* 0x000fe20000004100 */
[----:B------:R-:W-:Y:S01]  /*6bf0*/  SHF.R.U64 R52, R52, 0x10, R53 ;  /* 0x0000001034347819 */ /* 0x000fe20000001235 */
[----:B--2---:R-:W-:Y:S01]  /*6c00*/  HADD2.F32 R164, -RZ, R97.H0_H0 ;  /* 0x20000061ffa47230 */ /* 0x004fe20000004100 */
[----:B------:R-:W-:Y:S01]  /*6c10*/  SHF.R.U64 R64, R64, 0x10, R65 ;  /* 0x0000001040407819 */ /* 0x000fe20000001241 */
[----:B0-----:R-:W-:Y:S01]  /*6c20*/  HADD2.F32 R165, -RZ, R93.H0_H0 ;  /* 0x2000005dffa57230 */ /* 0x001fe20000004100 */
[----:B------:R-:W-:Y:S01]  /*6c30*/  SHF.R.U64 R66, R66, 0x10, R67 ;  /* 0x0000001042427819 */ /* 0x000fe20000001243 */
[----:B------:R-:W-:Y:S02]  /*6c40*/  HADD2.F32 R163, -RZ, R163.H0_H0 ;  /* 0x200000a3ffa37230 */ /* 0x000fe40000004100 */
[-C--:B------:R-:W-:Y:S01]  /*6c50*/  FMUL.FTZ R167, R164, R166.reuse ;  /* 0x000000a6a4a77220 */ /* 0x080fe20000410000 */
[----:B------:R-:W-:Y:S02]  /*6c60*/  HADD2.F32 R97, -RZ, R97.H1_H1 ;  /* 0x30000061ff617230 */ /* 0x000fe40000004100 */
[----:B------:R-:W-:Y:S01]  /*6c70*/  FMUL.FTZ R166, R165, R166 ;  /* 0x000000a6a5a67220 */ /* 0x000fe20000410000 */
[----:B------:R-:W-:-:S02]  /*6c80*/  HADD2.F32 R169, -RZ, R169.H0_H0 ;  /* 0x200000a9ffa97230 */ /* 0x000fc40000004100 */
[-C--:B------:R-:W-:Y:S01]  /*6c90*/  FFMA.FTZ R165, R165, R163.reuse, -R167 ;  /* 0x000000a3a5a57223 */ /* 0x080fe200000108a7 */
[----:B------:R-:W-:Y:S01]  /*6ca0*/  SHF.R.U32.HI R167, RZ, 0x10, R53 ;  /* 0x00000010ffa77819 */ /* 0x000fe20000011635 */
[----:B------:R-:W-:Y:S01]  /*6cb0*/  FFMA.FTZ R164, R164, R163, R166 ;  /* 0x000000a3a4a47223 */ /* 0x000fe200000100a6 */
[----:B------:R-:W-:Y:S01]  /*6cc0*/  SHF.R.U32.HI R166, RZ, 0x10, R65 ;  /* 0x00000010ffa67819 */ /* 0x000fe20000011641 */
[----:B------:R-:W-:Y:S01]  /*6cd0*/  HADD2.F32 R163, -RZ, R93.H1_H1 ;  /* 0x3000005dffa37230 */ /* 0x000fe20000004100 */
[--C-:B------:R-:W-:Y:S01]  /*6ce0*/  SHF.R.U64 R53, R54, 0x10, R55.reuse ;  /* 0x0000001036357819 */ /* 0x100fe20000001237 */
[----:B------:R-:W-:Y:S01]  /*6cf0*/  HADD2.F32 R93, -RZ, R167.H0_H0 ;  /* 0x200000a7ff5d7230 */ /* 0x000fe20000004100 */
[----:B------:R-:W-:Y:S01]  /*6d00*/  SHF.R.U32.HI R54, RZ, 0x10, R55 ;  /* 0x00000010ff367819 */ /* 0x000fe20000011637 */
[----:B------:R-:W-:Y:S01]  /*6d10*/  HADD2.F32 R166, -RZ, R166.H0_H0 ;  /* 0x200000a6ffa67230 */ /* 0x000fe20000004100 */
[----:B------:R-:W-:Y:S01]  /*6d20*/  SHF.R.U32.HI R55, RZ, 0x10, R67 ;  /* 0x00000010ff377819 */ /* 0x000fe20000011643 */
[----:B------:R-:W-:-:S02]  /*6d30*/  HADD2.F32 R52, -RZ, R52.H0_H0 ;  /* 0x20000034ff347230 */ /* 0x000fc40000004100 */
[----:B------:R-:W-:Y:S02]  /*6d40*/  HADD2.F32 R66, -RZ, R66.H0_H0 ;  /* 0x20000042ff427230 */ /* 0x000fe40000004100 */
[-C--:B------:R-:W-:Y:S01]  /*6d50*/  FMUL.FTZ R167, R97, R166.reuse ;  /* 0x000000a661a77220 */ /* 0x080fe20000410000 */
[C---:B------:R-:W-:Y:S01]  /*6d60*/  FMUL.FTZ R166, R163.reuse, R166 ;  /* 0x000000a6a3a67220 */ /* 0x040fe20000410000 */
[----:B------:R-:W-:Y:S02]  /*6d70*/  HADD2.F32 R67, -RZ, R55.H0_H0 ;  /* 0x20000037ff437230 */ /* 0x000fe40000004100 */
[-C--:B------:R-:W-:Y:S01]  /*6d80*/  FFMA.FTZ R163, R163, R93.reuse, -R167 ;  /* 0x0000005da3a37223 */ /* 0x080fe200000108a7 */
[----:B------:R-:W-:Y:S01]  /*6d90*/  FFMA.FTZ R97, R97, R93, R166 ;  /* 0x0000005d61617223 */ /* 0x000fe200000100a6 */
[----:B------:R-:W-:Y:S02]  /*6da0*/  IMAD.MOV.U32 R93, RZ, RZ, R99 ;  /* 0x000000ffff5d7224 */ /* 0x000fe400078e0063 */
[----:B------:R-:W-:Y:S01]  /*6db0*/  HADD2.F32 R167, -RZ, R95.H0_H0 ;  /* 0x2000005fffa77230 */ /* 0x000fe20000004100 */
[----:B------:R-:W-:Y:S01]  /*6dc0*/  F2FP.F16.F32.PACK_AB R163, R163, R165 ;  /* 0x000000a5a3a3723e */ /* 0x000fe200000000ff */
[----:B------:R-:W-:Y:S01]  /*6dd0*/  HADD2.F32 R166, -RZ, R168.H0_H0 ;  /* 0x200000a8ffa67230 */ /* 0x000fe20000004100 */
[----:B------:R-:W-:Y:S01]  /*6de0*/  F2FP.F16.F32.PACK_AB R97, R97, R164 ;  /* 0x000000a46161723e */ /* 0x000fe200000000ff */
[----:B------:R-:W-:-:S02]  /*6df0*/  HADD2.F32 R99, -RZ, R93.H0_H0 ;  /* 0x2000005dff637230 */ /* 0x000fc40000004100 */
[----:B------:R-:W-:Y:S02]  /*6e00*/  HADD2.F32 R65, -RZ, R93.H1_H1 ;  /* 0x3000005dff417230 */ /* 0x000fe40000004100 */
[----:B------:R-:W-:Y:S02]  /*6e10*/  HADD2.F32 R95, -RZ, R95.H1_H1 ;  /* 0x3000005fff5f7230 */ /* 0x000fe40000004100 */
[-C--:B------:R-:W-:Y:S01]  /*6e20*/  FMUL.FTZ R168, R99, R169.reuse ;  /* 0x000000a963a87220 */ /* 0x080fe20000410000 */
[----:B------:R-:W-:Y:S01]  /*6e30*/  FMUL.FTZ R169, R167, R169 ;  /* 0x000000a9a7a97220 */ /* 0x000fe20000410000 */
[----:B------:R-:W-:Y:S02]  /*6e40*/  IMAD.MOV.U32 R55, RZ, RZ, R94 ;  /* 0x000000ffff377224 */ /* 0x000fe400078e005e */
[----:B------:R-:W-:Y:S02]  /*6e50*/  HADD2.F32 R94, -RZ, R54.H0_H0 ;  /* 0x20000036ff5e7230 */ /* 0x000fe40000004100 */
[----:B------:R-:W-:Y:S01]  /*6e60*/  FFMA.FTZ R169, R99, R166, R169 ;  /* 0x000000a663a97223 */ /* 0x000fe200000100a9 */
[-C--:B------:R-:W-:Y:S01]  /*6e70*/  FMUL.FTZ R54, R65, R67.reuse ;  /* 0x0000004341367220 */ /* 0x080fe20000410000 */
[----:B------:R-:W-:Y:S01]  /*6e80*/  FMUL.FTZ R99, R95, R67 ;  /* 0x000000435f637220 */ /* 0x000fe20000410000 */
[----:B------:R-:W-:-:S02]  /*6e90*/  HADD2.F32 R67, -RZ, R186.H1_H1 ;  /* 0x300000baff437230 */ /* 0x000fc40000004100 */
[----:B------:R-:W-:Y:S01]  /*6ea0*/  FFMA.FTZ R168, R167, R166, -R168 ;  /* 0x000000a6a7a87223 */ /* 0x000fe200000108a8 */
[----:B------:R-:W-:Y:S02]  /*6eb0*/  HADD2.F32 R93, -RZ, R96.H0_H0 ;  /* 0x20000060ff5d7230 */ /* 0x000fe40000004100 */
[-C--:B------:R-:W-:Y:S01]  /*6ec0*/  FFMA.FTZ R54, R95, R94.reuse, -R54 ;  /* 0x0000005e5f367223 */ /* 0x080fe20000010836 */
[----:B------:R-:W-:Y:S01]  /*6ed0*/  FFMA.FTZ R65, R65, R94, R99 ;  /* 0x0000005e41417223 */ /* 0x000fe20000010063 */
[----:B------:R-:W-:Y:S02]  /*6ee0*/  HADD2.F32 R94, -RZ, R184.H1_H1 ;  /* 0x300000b8ff5e7230 */ /* 0x000fe40000004100 */
[----:B------:R-:W-:Y:S01]  /*6ef0*/  HADD2.F32 R95, -RZ, R92.H0_H0 ;  /* 0x2000005cff5f7230 */ /* 0x000fe20000004100 */
[----:B------:R-:W-:Y:S01]  /*6f00*/  F2FP.F16.F32.PACK_AB R54, R54, R168 ;  /* 0x000000a83636723e */ /* 0x000fe200000000ff */
[----:B------:R-:W-:Y:S02]  /*6f10*/  HADD2.F32 R99, -RZ, R64.H0_H0 ;  /* 0x20000040ff637230 */ /* 0x000fe40000004100 */
[----:B------:R-:W-:Y:S01]  /*6f20*/  FMUL.FTZ R64, R93, R67 ;  /* 0x000000435d407220 */ /* 0x000fe20000410000 */
[----:B------:R-:W-:-:S02]  /*6f30*/  HADD2.F32 R96, -RZ, R96.H1_H1 ;  /* 0x30000060ff607230 */ /* 0x000fc40000004100 */
[C---:B------:R-:W-:Y:S01]  /*6f40*/  FMUL.FTZ R67, R95.reuse, R67 ;  /* 0x000000435f437220 */ /* 0x040fe20000410000 */
[----:B------:R-:W-:Y:S02]  /*6f50*/  HADD2.F32 R92, -RZ, R92.H1_H1 ;  /* 0x3000005cff5c7230 */ /* 0x000fe40000004100 */
[-C--:B------:R-:W-:Y:S01]  /*6f60*/  FFMA.FTZ R64, R95, R94.reuse, -R64 ;  /* 0x0000005e5f407223 */ /* 0x080fe20000010840 */
[----:B------:R-:W-:Y:S01]  /*6f70*/  F2FP.F16.F32.PACK_AB R65, R65, R169 ;  /* 0x000000a94141723e */ /* 0x000fe200000000ff */
[-C--:B------:R-:W-:Y:S01]  /*6f80*/  FMUL.FTZ R95, R96, R99.reuse ;  /* 0x00000063605f7220 */ /* 0x080fe20000410000 */
[----:B------:R-:W-:Y:S01]  /*6f90*/  FFMA.FTZ R67, R93, R94, R67 ;  /* 0x0000005e5d437223 */ /* 0x000fe20000010043 */
[C---:B------:R-:W-:Y:S01]  /*6fa0*/  FMUL.FTZ R99, R92.reuse, R99 ;  /* 0x000000635c637220 */ /* 0x040fe20000410000 */
[----:B------:R-:W-:Y:S02]  /*6fb0*/  HADD2.F32 R94, -RZ, R98.H0_H0 ;  /* 0x20000062ff5e7230 */ /* 0x000fe40000004100 */
[----:B------:R-:W-:Y:S01]  /*6fc0*/  FFMA.FTZ R95, R92, R52, -R95 ;  /* 0x000000345c5f7223 */ /* 0x000fe2000001085f */
[----:B------:R-:W-:-:S02]  /*6fd0*/  HADD2.F32 R93, -RZ, R55.H0_H0 ;  /* 0x20000037ff5d7230 */ /* 0x000fc40000004100 */
[----:B------:R-:W-:Y:S01]  /*6fe0*/  FFMA.FTZ R99, R96, R52, R99 ;  /* 0x0000003460637223 */ /* 0x000fe20000010063 */
[----:B------:R-:W-:Y:S02]  /*6ff0*/  HADD2.F32 R52, -RZ, R186.H0_H0 ;  /* 0x200000baff347230 */ /* 0x000fe40000004100 */
[----:B------:R-:W-:Y:S01]  /*7000*/  HADD2.F32 R98, -RZ, R98.H1_H1 ;  /* 0x30000062ff627230 */ /* 0x000fe20000004100 */
[----:B------:R-:W-:Y:S01]  /*7010*/  F2FP.F16.F32.PACK_AB R64, R95, R64 ;  /* 0x000000405f40723e */ /* 0x000fe200000000ff */
[----:B------:R-:W-:Y:S02]  /*7020*/  HADD2.F32 R55, -RZ, R55.H1_H1 ;  /* 0x30000037ff377230 */ /* 0x000fe40000004100 */
[-C--:B------:R-:W-:Y:S01]  /*7030*/  FMUL.FTZ R166, R93, R52.reuse ;  /* 0x000000345da67220 */ /* 0x080fe20000410000 */
[----:B------:R-:W-:Y:S02]  /*7040*/  HADD2.F32 R96, -RZ, R53.H0_H0 ;  /* 0x20000035ff607230 */ /* 0x000fe40000004100 */
[----:B------:R-:W-:Y:S01]  /*7050*/  FMUL.FTZ R53, R94, R52 ;  /* 0x000000345e357220 */ /* 0x000fe20000410000 */
[----:B------:R-:W-:-:S02]  /*7060*/  HADD2.F32 R92, -RZ, R184.H0_H0 ;  /* 0x200000b8ff5c7230 */ /* 0x000fc40000004100 */
[-C--:B------:R-:W-:Y:S01]  /*7070*/  FMUL.FTZ R52, R98, R66.reuse ;  /* 0x0000004262347220 */ /* 0x080fe20000410000 */
[----:B------:R-:W-:Y:S01]  /*7080*/  FMUL.FTZ R66, R55, R66 ;  /* 0x0000004237427220 */ /* 0x000fe20000410000 */
[----:B------:R-:W-:Y:S01]  /*7090*/  F2FP.F16.F32.PACK_AB R67, R99, R67 ;  /* 0x000000436343723e */ /* 0x000fe200000000ff */
[----:B------:R-:W-:Y:S02]  /*70a0*/  IMAD.MOV.U32 R95, RZ, RZ, R54 ;  /* 0x000000ffff5f7224 */ /* 0x000fe400078e0036 */
[----:B------:R-:W-:Y:S01]  /*70b0*/  FFMA.FTZ R166, R94, R92, R166 ;  /* 0x0000005c5ea67223 */ /* 0x000fe200000100a6 */
[----:B------:R-:W-:Y:S01]  /*70c0*/  FFMA.FTZ R66, R98, R96, R66 ;  /* 0x0000006062427223 */ /* 0x000fe20000010042 */
[----:B------:R-:W-:Y:S01]  /*70d0*/  FFMA.FTZ R53, R93, R92, -R53 ;  /* 0x0000005c5d357223 */ /* 0x000fe20000010835 */
[----:B------:R-:W-:Y:S01]  /*70e0*/  FFMA.FTZ R52, R55, R96, -R52 ;  /* 0x0000006037347223 */ /* 0x000fe20000010834 */
[----:B------:R-:W-:Y:S01]  /*70f0*/  MOV R92, R64 ;  /* 0x00000040005c7202 */ /* 0x000fe20000000f00 */
[----:B------:R-:W-:Y:S01]  /*7100*/  IMAD.MOV.U32 R93, RZ, RZ, R163 ;  /* 0x000000ffff5d7224 */ /* 0x000fe200078e00a3 */
[----:B------:R-:W-:Y:S01]  /*7110*/  F2FP.F16.F32.PACK_AB R66, R66, R166 ;  /* 0x000000a64242723e */ /* 0x000fe200000000ff */
[----:B------:R-:W-:Y:S01]  /*7120*/  IMAD.MOV.U32 R96, RZ, RZ, R67 ;  /* 0x000000ffff607224 */ /* 0x000fe200078e0043 */
[----:B------:R-:W-:-:S02]  /*7130*/  F2FP.F16.F32.PACK_AB R52, R52, R53 ;  /* 0x000000353434723e */ /* 0x000fc400000000ff */
[----:B------:R-:W-:Y:S01]  /*7140*/  MOV R99, R65 ;  /* 0x0000004100637202 */ /* 0x000fe20000000f00 */
[----:B------:R-:W-:Y:S01]  /*7150*/  IMAD.MOV.U32 R98, RZ, RZ, R66 ;  /* 0x000000ffff627224 */ /* 0x000fe200078e0042 */
[----:B------:R-:W-:-:S07]  /*7160*/  MOV R94, R52 ;  /* 0x00000034005e7202 */ /* 0x000fce0000000f00 */
.L_x_3375:
[----:B------:R-:W-:Y:S05]  /*7170*/  BSYNC B3 ;  /* 0x0000000000037941 */ /* 0x000fea0003800000 */
.L_x_3374:
[----:B------:R-:W-:-:S13]  /*7180*/  ISETP.GE.AND P4, PT, R162, R146, PT ;  /* 0x00000092a200720c */ /* 0x000fda0003f86270 */
[--C-:B------:R-:W-:Y:S02]  /*7190*/  @!P4 SHF.R.S32.HI R55, RZ, 0x1f, R162.reuse ;  /* 0x0000001fff37c819 */ /* 0x100fe400000114a2 */
[----:B------:R-:W-:-:S04]  /*71a0*/  @!P4 IADD3 R162, P5, P6, R118, R130, R162 ;  /* 0x0000008276a2c210 */ /* 0x000fc80007ebe0a2 */
[----:B------:R-:W-:Y:S02]  /*71b0*/  @!P4 IADD3.X R55, R4, R154, R55, P5, P6 ;  /* 0x0000009a0437c210 */ /* 0x000fe40002fec437 */
[----:B------:R-:W-:-:S04]  /*71c0*/  LEA R52, P5, R160, R122, 0x1 ;  /* 0x0000007aa0347211 */ /* 0x000fc800078a08ff */
[----:B------:R-:W-:Y:S02]  /*71d0*/  LEA.HI.X R53, R160, R123, R161, 0x1, P5 ;  /* 0x0000007ba0357211 */ /* 0x000fe400028f0ca1 */
[----:B------:R-:W-:-:S03]  /*71e0*/  @!P4 LEA R54, P5, R162, R122, 0x1 ;  /* 0x0000007aa236c211 */ /* 0x000fc600078a08ff */
[----:B0-----:R0:W-:Y:S01]  /*71f0*/  STG.E.128 desc[UR60][R52.64], R92 ;  /* 0x0000005c34007986 */ /* 0x0011e2000c101d3c */
[----:B------:R-:W-:-:S05]  /*7200*/  @!P4 LEA.HI.X R55, R162, R123, R55, 0x1, P5 ;  /* 0x0000007ba237c211 */ /* 0x000fca00028f0c37 */
[----:B--2---:R0:W-:Y:S04]  /*7210*/  @!P4 STG.E.128 desc[UR60][R54.64], R96 ;  /* 0x000000603600c986 */ /* 0x0041e8000c101d3c */
.L_x_3373:
[----:B------:R-:W-:Y:S05]  /*7220*/  BSYNC B2 ;  /* 0x0000000000027941 */ /* 0x000fea0003800000 */
.L_x_3372:
[----:B------:R-:W-:Y:S01]  /*7230*/  ISETP.NE.AND P4, PT, R34, RZ, PT ;  /* 0x000000ff2200720c */ /* 0x000fe20003f85270 */
[----:B------:R-:W-:-:S12]  /*7240*/  BSSY B2, `(.L_x_3376) ;  /* 0x000007e000027945 */ /* 0x000fd80003800000 */
[----:B------:R-:W-:Y:S05]  /*7250*/  @!P4 BRA `(.L_x_3377) ;  /* 0x0000000400f0c947 */ /* 0x000fea0003800000 */
[----:B0-----:R-:W-:Y:S01]  /*7260*/  SEL R52, R124, R149, !P1 ;  /* 0x000000957c347207 */ /* 0x001fe20004800000 */
[----:B------:R-:W-:Y:S01]  /*7270*/  IMAD R55, R19, 0x5400, R142 ;  /* 0x0000540013377824 */ /* 0x000fe200078e028e */
[----:B------:R-:W-:Y:S01]  /*7280*/  IADD3 R92, P4, P5, R118, R130, R27 ;  /* 0x00000082765c7210 */ /* 0x000fe20007d9e01b */
[----:B------:R-:W-:Y:S01]  /*7290*/  BSSY B3, `(.L_x_3378) ;  /* 0x000006e000037945 */ /* 0x000fe20003800000 */
[----:B------:R-:W-:Y:S02]  /*72a0*/  SHF.R.S32.HI R53, RZ, 0x1f, R52 ;  /* 0x0000001fff357819 */ /* 0x000fe40000011434 */
[----:B------:R-:W-:Y:S02]  /*72b0*/  IADD3.X R93, R4, R154, R32, P4, P5 ;  /* 0x0000009a045d7210 */ /* 0x000fe400027ea420 */
[----:B------:R-:W-:Y:S02]  /*72c0*/  LEA.HI R53, R53, R52, RZ, 0x4 ;  /* 0x0000003435357211 */ /* 0x000fe400078f20ff */
[----:B------:R-:W-:-:S02]  /*72d0*/  ISETP.GE.AND P4, PT, R205, R101, PT ;  /* 0x00000065cd00720c */ /* 0x000fc40003f86270 */
[----:B------:R-:W-:-:S04]  /*72e0*/  LEA.HI.SX32 R94, R53, R26, 0x1c ;  /* 0x0000001a355e7211 */ /* 0x000fc800078fe2ff */
[----:B------:R-:W-:-:S04]  /*72f0*/  SHF.R.S32.HI R53, RZ, 0x1f, R94 ;  /* 0x0000001fff357819 */ /* 0x000fc8000001145e */
[----:B------:R-:W-:Y:S01]  /*7300*/  LEA.HI R52, R53, R94, RZ, 0x3 ;  /* 0x0000005e35347211 */ /* 0x000fe200078f18ff */
[----:B------:R-:W-:-:S03]  /*7310*/  IMAD.SHL.U32 R94, R94, 0x8, RZ ;  /* 0x000000085e5e7824 */ /* 0x000fc600078e00ff */
[----:B------:R-:W-:Y:S02]  /*7320*/  SHF.R.S32.HI R52, RZ, 0x3, R52 ;  /* 0x00000003ff347819 */ /* 0x000fe40000011434 */
[----:B------:R-:W-:-:S03]  /*7330*/  LOP3.LUT R53, R209, 0x38, R94, 0xf8, !PT ;  /* 0x00000038d1357812 */ /* 0x000fc600078ef85e */
[----:B------:R-:W-:Y:S01]  /*7340*/  IMAD R52, R52, 0x1c00, R211 ;  /* 0x00001c0034347824 */ /* 0x000fe200078e02d3 */
[----:B------:R-:W-:-:S05]  /*7350*/  LOP3.LUT R53, R53, R210, RZ, 0x3c, !PT ;  /* 0x000000d235357212 */ /* 0x000fca00078e3cff */
[----:B------:R-:W-:-:S04]  /*7360*/  IMAD.IADD R52, R52, 0x1, R53 ;  /* 0x0000000134347824 */ /* 0x000fc800078e0235 */
[----:B------:R-:W-:Y:S01]  /*7370*/  IMAD R53, R19, 0x5400, R52 ;  /* 0x0000540013357824 */ /* 0x000fe200078e0234 */
[----:B------:R-:W-:-:S03]  /*7380*/  LEA R52, R55, R18, 0x1 ;  /* 0x0000001237347211 */ /* 0x000fc600078e08ff */
[----:B------:R-:W-:-:S03]  /*7390*/  IMAD R64, R53, 0x2, R18 ;  /* 0x0000000235407824 */ /* 0x000fc600078e0212 */
[----:B------:R-:W0:Y:S04]  /*73a0*/  LDS.128 R52, [R52+0x21400] ;  /* 0x0214000034347984 */ /* 0x000e280000000c00 */
[----:B------:R-:W2:Y:S01]  /*73b0*/  LDS.128 R64, [R64+0x21400] ;  /* 0x0214000040407984 */ /* 0x000ea20000000c00 */
[----:B------:R-:W-:Y:S05]  /*73c0*/  @P4 BRA `(.L_x_3379) ;  /* 0x0000000400684947 */ /* 0x000fea0003800000 */
[--C-:B------:R-:W-:Y:S01]  /*73d0*/  SHF.R.U64 R48, R48, 0x10, R49.reuse ;  /* 0x0000001030307819 */ /* 0x100fe20000001231 */
[----:B------:R-:W-:Y:S01]  /*73e0*/  HADD2.F32 R96, -RZ, R183.H1_H1 ;  /* 0x300000b7ff607230 */ /* 0x000fe20000004100 */
        /* <DEDUP_REMOVED lines=8> */
[----:B------:R-:W-:Y:S01]  /*7470*/  MOV R65, R67 ;  /* 0x0000004300417202 */ /* 0x000fe20000000f00 */
[----:B------:R-:W-:Y:S01]  /*7480*/  IMAD.MOV.U32 R67, RZ, RZ, R66 ;  /* 0x000000ffff437224 */ /* 0x000fe200078e0042 */
[--C-:B------:R-:W-:Y:S01]  /*7490*/  SHF.R.U64 R50, R50, 0x10, R51.reuse ;  /* 0x0000001032327819 */ /* 0x100fe20000001233 */
        /* <DEDUP_REMOVED lines=22> */
[CC--:B------:R-:W-:Y:S01]  /*7600*/  FMUL.FTZ R51, R96.reuse, R53.reuse ;  /* 0x0000003560337220 */ /* 0x0c0fe20000410000 */
[----:B------:R-:W-:Y:S02]  /*7610*/  HADD2.F32 R63, -RZ, R183.H0_H0 ;  /* 0x200000b7ff3f7230 */ /* 0x000fe40000004100 */
[----:B------:R-:W-:Y:S01]  /*7620*/  FMUL.FTZ R99, R65, R53 ;  /* 0x0000003541637220 */ /* 0x000fe20000410000 */
[----:B------:R-:W-:Y:S02]  /*7630*/  HADD2.F32 R55, -RZ, R55.H1_H1 ;  /* 0x30000037ff377230 */ /* 0x000fe40000004100 */
[-C--:B------:R-:W-:Y:S01]  /*7640*/  FMUL.FTZ R53, R97, R62.reuse ;  /* 0x0000003e61357220 */ /* 0x080fe20000410000 */
[----:B------:R-:W-:Y:S02]  /*7650*/  HADD2.F32 R61, -RZ, R61.H0_H0 ;  /* 0x2000003dff3d7230 */ /* 0x000fe40000004100 */
[-C--:B------:R-:W-:Y:S01]  /*7660*/  FFMA.FTZ R51, R65, R63.reuse, -R51 ;  /* 0x0000003f41337223 */ /* 0x080fe20000010833 */
[----:B------:R-:W-:Y:S01]  /*7670*/  FFMA.FTZ R99, R96, R63, R99 ;  /* 0x0000003f60637223 */ /* 0x000fe20000010063 */
[C---:B------:R-:W-:Y:S01]  /*7680*/  FMUL.FTZ R62, R55.reuse, R62 ;  /* 0x0000003e373e7220 */ /* 0x040fe20000410000 */
[----:B------:R-:W-:Y:S01]  /*7690*/  FFMA.FTZ R53, R55, R98, -R53 ;  /* 0x0000006237357223 */ /* 0x000fe20000010835 */
[----:B------:R-:W-:Y:S01]  /*76a0*/  HADD2.F32 R55, -RZ, R182.H1_H1 ;  /* 0x300000b6ff377230 */ /* 0x000fe20000004100 */
[----:B------:R-:W-:Y:S01]  /*76b0*/  F2FP.F16.F32.PACK_AB R60, R60, R160 ;  /* 0x000000a03c3c723e */ /* 0x000fe200000000ff */
[----:B------:R-:W-:-:S02]  /*76c0*/  HADD2.F32 R96, -RZ, R64.H0_H0 ;  /* 0x20000040ff607230 */ /* 0x000fc40000004100 */
[----:B------:R-:W-:Y:S01]  /*76d0*/  FFMA.FTZ R62, R97, R98, R62 ;  /* 0x00000062613e7223 */ /* 0x000fe2000001003e */
[----:B------:R-:W-:Y:S01]  /*76e0*/  HADD2.F32 R65, -RZ, R52.H0_H0 ;  /* 0x20000034ff417230 */ /* 0x000fe20000004100 */
[----:B------:R-:W-:Y:S01]  /*76f0*/  F2FP.F16.F32.PACK_AB R51, R53, R51 ;  /* 0x000000333533723e */ /* 0x000fe200000000ff */
[----:B------:R-:W-:Y:S01]  /*7700*/  HADD2.F32 R64, -RZ, R64.H1_H1 ;  /* 0x30000040ff407230 */ /* 0x000fe20000004100 */
[----:B------:R-:W-:Y:S01]  /*7710*/  MOV R53, R66 ;  /* 0x0000004200357202 */ /* 0x000fe20000000f00 */
        /* <DEDUP_REMOVED lines=8> */
[-C--:B------:R-:W-:Y:S01]  /*77a0*/  FFMA.FTZ R48, R65, R63.reuse, -R48 ;  /* 0x0000003f41307223 */ /* 0x080fe20000010830 */
[----:B------:R-:W-:Y:S01]  /*77b0*/  FFMA.FTZ R98, R96, R63, R98 ;  /* 0x0000003f60627223 */ /* 0x000fe20000010062 */
[-C--:B------:R-:W-:Y:S01]  /*77c0*/  FFMA.FTZ R64, R64, R97.reuse, R49 ;  /* 0x0000006140407223 */ /* 0x080fe20000010031 */
[----:B------:R-:W-:Y:S02]  /*77d0*/  HADD2.F32 R49, -RZ, R181.H0_H0 ;  /* 0x200000b5ff317230 */ /* 0x000fe40000004100 */
[----:B------:R-:W-:Y:S01]  /*77e0*/  FFMA.FTZ R55, R52, R97, -R55 ;  /* 0x0000006134377223 */ /* 0x000fe20000010837 */
[--C-:B------:R-:W-:Y:S02]  /*77f0*/  HADD2.F32 R65, -RZ, R67.reuse.H0_H0 ;  /* 0x20000043ff417230 */ /* 0x100fe40000004100 */
[--C-:B------:R-:W-:Y:S01]  /*7800*/  HADD2.F32 R63, -RZ, R54.reuse.H0_H0 ;  /* 0x20000036ff3f7230 */ /* 0x100fe20000004100 */
[----:B------:R-:W-:Y:S01]  /*7810*/  F2FP.F16.F32.PACK_AB R64, R64, R98 ;  /* 0x000000624040723e */ /* 0x000fe200000000ff */
[----:B------:R-:W-:Y:S01]  /*7820*/  HADD2.F32 R67, -RZ, R67.H1_H1 ;  /* 0x30000043ff437230 */ /* 0x000fe20000004100 */
[----:B------:R-:W-:Y:S01]  /*7830*/  F2FP.F16.F32.PACK_AB R48, R55, R48 ;  /* 0x000000303730723e */ /* 0x000fe200000000ff */
[----:B------:R-:W-:-:S02]  /*7840*/  HADD2.F32 R54, -RZ, R54.H1_H1 ;  /* 0x30000036ff367230 */ /* 0x000fc40000004100 */
[-C--:B------:R-:W-:Y:S01]  /*7850*/  FMUL.FTZ R97, R63, R49.reuse ;  /* 0x000000313f617220 */ /* 0x080fe20000410000 */
[----:B------:R-:W-:Y:S02]  /*7860*/  HADD2.F32 R96, -RZ, R50.H0_H0 ;  /* 0x20000032ff607230 */ /* 0x000fe40000004100 */
[----:B------:R-:W-:Y:S01]  /*7870*/  FMUL.FTZ R50, R65, R49 ;  /* 0x0000003141327220 */ /* 0x000fe20000410000 */
[----:B------:R-:W-:Y:S02]  /*7880*/  HADD2.F32 R52, -RZ, R181.H1_H1 ;  /* 0x300000b5ff347230 */ /* 0x000fe40000004100 */
[-C--:B------:R-:W-:Y:S01]  /*7890*/  FMUL.FTZ R49, R67, R61.reuse ;  /* 0x0000003d43317220 */ /* 0x080fe20000410000 */
[C---:B------:R-:W-:Y:S01]  /*78a0*/  FMUL.FTZ R61, R54.reuse, R61 ;  /* 0x0000003d363d7220 */ /* 0x040fe20000410000 */
[----:B------:R-:W-:Y:S01]  /*78b0*/  MOV R55, R51 ;  /* 0x0000003300377202 */ /* 0x000fe20000000f00 */
[-C--:B------:R-:W-:Y:S01]  /*78c0*/  FFMA.FTZ R50, R63, R52.reuse, -R50 ;  /* 0x000000343f327223 */ /* 0x080fe20000010832 */
[----:B------:R-:W-:Y:S01]  /*78d0*/  FFMA.FTZ R97, R65, R52, R97 ;  /* 0x0000003441617223 */ /* 0x000fe20000010061 */
[-C--:B------:R-:W-:Y:S01]  /*78e0*/  FFMA.FTZ R49, R54, R96.reuse, -R49 ;  /* 0x0000006036317223 */ /* 0x080fe20000010831 */
[----:B------:R-:W-:Y:S01]  /*78f0*/  FFMA.FTZ R61, R67, R96, R61 ;  /* 0x00000060433d7223 */ /* 0x000fe2000001003d */
[----:B------:R-:W-:-:S02]  /*7900*/  IMAD.MOV.U32 R52, RZ, RZ, R48 ;  /* 0x000000ffff347224 */ /* 0x000fc400078e0030 */
[----:B------:R-:W-:Y:S01]  /*7910*/  IMAD.MOV.U32 R65, RZ, RZ, R60 ;  /* 0x000000ffff417224 */ /* 0x000fe200078e003c */
[----:B------:R-:W-:Y:S01]  /*7920*/  F2FP.F16.F32.PACK_AB R49, R49, R50 ;  /* 0x000000323131723e */ /* 0x000fe200000000ff */
[----:B------:R-:W-:Y:S01]  /*7930*/  IMAD.MOV.U32 R67, RZ, RZ, R62 ;  /* 0x000000ffff437224 */ /* 0x000fe200078e003e */
[----:B------:R-:W-:-:S03]  /*7940*/  F2FP.F16.F32.PACK_AB R61, R61, R97 ;  /* 0x000000613d3d723e */ /* 0x000fc600000000ff */
[----:B------:R-:W-:Y:S02]  /*7950*/  IMAD.MOV.U32 R54, RZ, RZ, R49 ;  /* 0x000000ffff367224 */ /* 0x000fe400078e0031 */
[----:B------:R-:W-:-:S07]  /*7960*/  IMAD.MOV.U32 R66, RZ, RZ, R61 ;  /* 0x000000ffff427224 */ /* 0x000fce00078e003d */
.L_x_3379:
[----:B------:R-:W-:Y:S05]  /*7970*/  BSYNC B3 ;  /* 0x0000000000037941 */ /* 0x000fea0003800000 */
.L_x_3378:
        /* <DEDUP_REMOVED lines=10> */
.L_x_3377:
[----:B------:R-:W-:Y:S05]  /*7a20*/  BSYNC B2 ;  /* 0x0000000000027941 */ /* 0x000fea0003800000 */
.L_x_3376:
[----:B------:R-:W-:-:S13]  /*7a30*/  ISETP.NE.AND P4, PT, R35, RZ, PT ;  /* 0x000000ff2300720c */ /* 0x000fda0003f85270 */
[----:B------:R-:W-:Y:S05]  /*7a40*/  @!P4 BRA `(.L_x_3371) ;  /* 0x0000000400e0c947 */ /* 0x000fea0003800000 */
[----:B---3--:R-:W2:Y:S01]  /*7a50*/  LDL R48, [R1+0x10] ;  /* 0x0000100001307983 */ /* 0x008ea20000100800 */
[----:B------:R-:W-:Y:S01]  /*7a60*/  IADD3 R60, P4, P5, R118, R130, R29 ;  /* 0x00000082763c7210 */ /* 0x000fe20007d9e01d */
[----:B------:R-:W-:Y:S03]  /*7a70*/  BSSY B2, `(.L_x_3380) ;  /* 0x000006b000027945 */ /* 0x000fe60003800000 */
[----:B------:R-:W-:Y:S02]  /*7a80*/  IADD3.X R61, R4, R154, R33, P4, P5 ;  /* 0x0000009a043d7210 */ /* 0x000fe400027ea421 */
[----:B------:R-:W-:Y:S02]  /*7a90*/  ISETP.GE.AND P4, PT, R206, R101, PT ;  /* 0x00000065ce00720c */ /* 0x000fe40003f86270 */
[----:B--2---:R-:W-:-:S04]  /*7aa0*/  LOP3.LUT P6, RZ, R48, 0x1, RZ, 0xc0, !PT ;  /* 0x0000000130ff7812 */ /* 0x004fc800078cc0ff */
[----:B------:R-:W-:-:S04]  /*7ab0*/  SEL R48, R124, R149, !P6 ;  /* 0x000000957c307207 */ /* 0x000fc80007000000 */
[----:B------:R-:W-:-:S04]  /*7ac0*/  SHF.R.S32.HI R49, RZ, 0x1f, R48 ;  /* 0x0000001fff317819 */ /* 0x000fc80000011430 */
[----:B------:R-:W-:-:S04]  /*7ad0*/  LEA.HI R49, R49, R48, RZ, 0x4 ;  /* 0x0000003031317211 */ /* 0x000fc800078f20ff */
[----:B------:R-:W-:-:S04]  /*7ae0*/  LEA.HI.SX32 R49, R49, R28, 0x1c ;  /* 0x0000001c31317211 */ /* 0x000fc800078fe2ff */
[----:B------:R-:W-:Y:S02]  /*7af0*/  SHF.R.S32.HI R48, RZ, 0x1f, R49 ;  /* 0x0000001fff307819 */ /* 0x000fe40000011431 */
[----:B------:R-:W-:Y:S02]  /*7b00*/  SHF.L.U32 R62, R49, 0x3, RZ ;  /* 0x00000003313e7819 */ /* 0x000fe400000006ff */
[----:B------:R-:W-:Y:S02]  /*7b10*/  LEA.HI R48, R48, R49, RZ, 0x3 ;  /* 0x0000003130307211 */ /* 0x000fe400078f18ff */
[----:B------:R-:W-:Y:S02]  /*7b20*/  LOP3.LUT R49, R209, 0x38, R62, 0xf8, !PT ;  /* 0x00000038d1317812 */ /* 0x000fe400078ef83e */
[----:B------:R-:W-:Y:S02]  /*7b30*/  SHF.R.S32.HI R48, RZ, 0x3, R48 ;  /* 0x00000003ff307819 */ /* 0x000fe40000011430 */
[----:B------:R-:W-:-:S03]  /*7b40*/  LOP3.LUT R49, R49, R210, RZ, 0x3c, !PT ;  /* 0x000000d231317212 */ /* 0x000fc600078e3cff */
[----:B------:R-:W-:-:S04]  /*7b50*/  IMAD R48, R48, 0x1c00, R211 ;  /* 0x00001c0030307824 */ /* 0x000fc800078e02d3 */
[----:B------:R-:W-:Y:S02]  /*7b60*/  IMAD.IADD R48, R48, 0x1, R49 ;  /* 0x0000000130307824 */ /* 0x000fe400078e0231 */
[C---:B------:R-:W-:Y:S02]  /*7b70*/  IMAD R49, R19.reuse, 0x5400, R140 ;  /* 0x0000540013317824 */ /* 0x040fe400078e028c */
[----:B------:R-:W-:Y:S02]  /*7b80*/  IMAD R51, R19, 0x5400, R48 ;  /* 0x0000540013337824 */ /* 0x000fe400078e0230 */
[----:B------:R-:W-:-:S03]  /*7b90*/  IMAD R49, R49, 0x2, R18 ;  /* 0x0000000231317824 */ /* 0x000fc600078e0212 */
[----:B0-----:R-:W-:-:S03]  /*7ba0*/  LEA R52, R51, R18, 0x1 ;  /* 0x0000001233347211 */ /* 0x001fc600078e08ff */
        /* <DEDUP_REMOVED lines=8> */
[----:B------:R-:W-:Y:S01]  /*7c30*/  HADD2.F32 R64, -RZ, R180.H1_H1 ;  /* 0x300000b4ff407230 */ /* 0x000fe20000004100 */
[----:B------:R-:W-:Y:S01]  /*7c40*/  SHF.R.U32.HI R56, RZ, 0x10, R57 ;  /* 0x00000010ff387819 */ /* 0x000fe20000011639 */
[--C-:B0-----:R-:W-:Y:S01]  /*7c50*/  HADD2.F32 R53, -RZ, R49.reuse.H0_H0 ;  /* 0x20000031ff357230 */ /* 0x101fe20000004100 */
[--C-:B------:R-:W-:Y:S01]  /*7c60*/  SHF.R.U64 R57, R58, 0x10, R59.reuse ;  /* 0x000000103a397819 */ /* 0x100fe2000000123b */
[----:B------:R-:W-:Y:S01]  /*7c70*/  HADD2.F32 R49, -RZ, R49.H1_H1 ;  /* 0x30000031ff317230 */ /* 0x000fe20000004100 */
[----:B------:R-:W-:Y:S01]  /*7c80*/  SHF.R.U32.HI R58, RZ, 0x10, R59 ;  /* 0x00000010ff3a7819 */ /* 0x000fe2000001163b */
[----:B------:R-:W-:-:S02]  /*7c90*/  HADD2.F32 R56, -RZ, R56.H0_H0 ;  /* 0x20000038ff387230 */ /* 0x000fc40000004100 */
[-C--:B------:R-:W-:Y:S01]  /*7ca0*/  FMUL.FTZ R92, R53, R64.reuse ;  /* 0x00000040355c7220 */ /* 0x080fe20000410000 */
[----:B------:R-:W-:Y:S02]  /*7cb0*/  HADD2.F32 R67, -RZ, R63.H0_H0 ;  /* 0x2000003fff437230 */ /* 0x000fe40000004100 */
[----:B------:R-:W-:Y:S01]  /*7cc0*/  FMUL.FTZ R63, R65, R64 ;  /* 0x00000040413f7220 */ /* 0x000fe20000410000 */
[----:B------:R-:W-:Y:S02]  /*7cd0*/  HADD2.F32 R59, -RZ, R178.H1_H1 ;  /* 0x300000b2ff3b7230 */ /* 0x000fe40000004100 */
[-C--:B------:R-:W-:Y:S01]  /*7ce0*/  FMUL.FTZ R64, R66, R56.reuse ;  /* 0x0000003842407220 */ /* 0x080fe20000410000 */
[C---:B------:R-:W-:Y:S01]  /*7cf0*/  FMUL.FTZ R56, R49.reuse, R56 ;  /* 0x0000003831387220 */ /* 0x040fe20000410000 */
[--C-:B------:R-:W-:Y:S01]  /*7d00*/  SHF.R.U64 R46, R46, 0x10, R47.reuse ;  /* 0x000000102e2e7819 */ /* 0x100fe2000000122f */
[----:B------:R-:W-:Y:S02]  /*7d10*/  HADD2.F32 R58, -RZ, R58.H0_H0 ;  /* 0x2000003aff3a7230 */ /* 0x000fe40000004100 */
[-C--:B------:R-:W-:Y:S01]  /*7d20*/  FFMA.FTZ R64, R49, R67.reuse, -R64 ;  /* 0x0000004331407223 */ /* 0x080fe20000010840 */
[----:B------:R-:W-:Y:S01]  /*7d30*/  FFMA.FTZ R67, R66, R67, R56 ;  /* 0x0000004342437223 */ /* 0x000fe20000010038 */
[--C-:B------:R-:W-:Y:S01]  /*7d40*/  HADD2.F32 R56, -RZ, R55.reuse.H0_H0 ;  /* 0x20000037ff387230 */ /* 0x100fe20000004100 */
[----:B------:R-:W-:Y:S01]  /*7d50*/  SHF.R.U32.HI R47, RZ, 0x10, R47 ;  /* 0x00000010ff2f7819 */ /* 0x000fe2000001162f */
[----:B------:R-:W-:-:S02]  /*7d60*/  HADD2.F32 R55, -RZ, R55.H1_H1 ;  /* 0x30000037ff377230 */ /* 0x000fc40000004100 */
[-C--:B------:R-:W-:Y:S01]  /*7d70*/  FFMA.FTZ R63, R53, R59.reuse, -R63 ;  /* 0x0000003b353f7223 */ /* 0x080fe2000001083f */
[--C-:B------:R-:W-:Y:S02]  /*7d80*/  HADD2.F32 R66, -RZ, R51.reuse.H0_H0 ;  /* 0x20000033ff427230 */ /* 0x100fe40000004100 */
[----:B------:R-:W-:Y:S01]  /*7d90*/  FFMA.FTZ R92, R65, R59, R92 ;  /* 0x0000003b415c7223 */ /* 0x000fe2000001005c */
[----:B------:R-:W-:Y:S02]  /*7da0*/  HADD2.F32 R51, -RZ, R51.H1_H1 ;  /* 0x30000033ff337230 */ /* 0x000fe40000004100 */
[-C--:B------:R-:W-:Y:S01]  /*7db0*/  FMUL.FTZ R96, R55, R58.reuse ;  /* 0x0000003a37607220 */ /* 0x080fe20000410000 */
[----:B------:R-:W-:Y:S01]  /*7dc0*/  HADD2.F32 R53, -RZ, R179.H1_H1 ;  /* 0x300000b3ff357230 */ /* 0x000fe20000004100 */
[----:B------:R-:W-:Y:S01]  /*7dd0*/  F2FP.F16.F32.PACK_AB R63, R64, R63 ;  /* 0x0000003f403f723e */ /* 0x000fe200000000ff */
[----:B------:R-:W-:Y:S02]  /*7de0*/  HADD2.F32 R94, -RZ, R47.H0_H0 ;  /* 0x2000002fff5e7230 */ /* 0x000fe40000004100 */
[----:B------:R-:W-:Y:S01]  /*7df0*/  FMUL.FTZ R58, R51, R58 ;  /* 0x0000003a333a7220 */ /* 0x000fe20000410000 */
[----:B------:R-:W-:-:S02]  /*7e00*/  HADD2.F32 R49, -RZ, R177.H1_H1 ;  /* 0x300000b1ff317230 */ /* 0x000fc40000004100 */
[-C--:B------:R-:W-:Y:S01]  /*7e10*/  FMUL.FTZ R47, R56, R53.reuse ;  /* 0x00000035382f7220 */ /* 0x080fe20000410000 */
[C---:B------:R-:W-:Y:S01]  /*7e20*/  FMUL.FTZ R53, R66.reuse, R53 ;  /* 0x0000003542357220 */ /* 0x040fe20000410000 */
[-C--:B------:R-:W-:Y:S01]  /*7e30*/  FFMA.FTZ R58, R55, R94.reuse, R58 ;  /* 0x0000005e373a7223 */ /* 0x080fe2000001003a */
[----:B------:R-:W-:Y:S02]  /*7e40*/  HADD2.F32 R55, -RZ, R45.H0_H0 ;  /* 0x2000002dff377230 */ /* 0x000fe40000004100 */
[-C--:B------:R-:W-:Y:S01]  /*7e50*/  FFMA.FTZ R47, R66, R49.reuse, -R47 ;  /* 0x00000031422f7223 */ /* 0x080fe2000001082f */
[----:B------:R-:W-:Y:S01]  /*7e60*/  FFMA.FTZ R53, R56, R49, R53 ;  /* 0x0000003138357223 */ /* 0x000fe20000010035 */
[----:B------:R-:W-:Y:S02]  /*7e70*/  HADD2.F32 R180, -RZ, R180.H0_H0 ;  /* 0x200000b4ffb47230 */ /* 0x000fe40000004100 */
[----:B------:R-:W-:Y:S01]  /*7e80*/  FFMA.FTZ R96, R51, R94, -R96 ;  /* 0x0000005e33607223 */ /* 0x000fe20000010860 */
[----:B------:R-:W-:Y:S01]  /*7e90*/  HADD2.F32 R45, -RZ, R52.H0_H0 ;  /* 0x20000034ff2d7230 */ /* 0x000fe20000004100 */
[----:B------:R-:W-:Y:S01]  /*7ea0*/  F2FP.F16.F32.PACK_AB R67, R67, R92 ;  /* 0x0000005c4343723e */ /* 0x000fe200000000ff */
[----:B------:R-:W-:-:S02]  /*7eb0*/  HADD2.F32 R49, -RZ, R48.H0_H0 ;  /* 0x20000030ff317230 */ /* 0x000fc40000004100 */
[----:B------:R-:W-:Y:S02]  /*7ec0*/  HADD2.F32 R52, -RZ, R52.H1_H1 ;  /* 0x30000034ff347230 */ /* 0x000fe40000004100 */
[----:B------:R-:W-:Y:S02]  /*7ed0*/  HADD2.F32 R48, -RZ, R48.H1_H1 ;  /* 0x30000030ff307230 */ /* 0x000fe40000004100 */
[----:B------:R-:W-:Y:S02]  /*7ee0*/  HADD2.F32 R178, -RZ, R178.H0_H0 ;  /* 0x200000b2ffb27230 */ /* 0x000fe40000004100 */
[-C--:B------:R-:W-:Y:S01]  /*7ef0*/  FMUL.FTZ R59, R52, R55.reuse ;  /* 0x00000037343b7220 */ /* 0x080fe20000410000 */
[----:B------:R-:W-:Y:S02]  /*7f00*/  HADD2.F32 R51, -RZ, R44.H0_H0 ;  /* 0x2000002cff337230 */ /* 0x000fe40000004100 */
[-C--:B------:R-:W-:Y:S01]  /*7f10*/  FMUL.FTZ R44, R45, R180.reuse ;  /* 0x000000b42d2c7220 */ /* 0x080fe20000410000 */
[----:B------:R-:W-:Y:S01]  /*7f20*/  FMUL.FTZ R55, R48, R55 ;  /* 0x0000003730377220 */ /* 0x000fe20000410000 */
[----:B------:R-:W-:Y:S01]  /*7f30*/  FMUL.FTZ R180, R49, R180 ;  /* 0x000000b431b47220 */ /* 0x000fe20000410000 */
[----:B------:R-:W-:-:S02]  /*7f40*/  HADD2.F32 R179, -RZ, R179.H0_H0 ;  /* 0x200000b3ffb37230 */ /* 0x000fc40000004100 */
[-C--:B------:R-:W-:Y:S01]  /*7f50*/  FFMA.FTZ R44, R49, R178.reuse, -R44 ;  /* 0x000000b2312c7223 */ /* 0x080fe2000001082c */
[-C--:B------:R-:W-:Y:S01]  /*7f60*/  FFMA.FTZ R49, R48, R51.reuse, -R59 ;  /* 0x0000003330317223 */ /* 0x080fe2000001083b */
[----:B------:R-:W-:Y:S01]  /*7f70*/  FFMA.FTZ R48, R52, R51, R55 ;  /* 0x0000003334307223 */ /* 0x000fe20000010037 */
[----:B------:R-:W-:Y:S02]  /*7f80*/  HADD2.F32 R52, -RZ, R54.H0_H0 ;  /* 0x20000036ff347230 */ /* 0x000fe40000004100 */
[----:B------:R-:W-:Y:S01]  /*7f90*/  FFMA.FTZ R45, R45, R178, R180 ;  /* 0x000000b22d2d7223 */ /* 0x000fe200000100b4 */
[----:B------:R-:W-:Y:S01]  /*7fa0*/  HADD2.F32 R57, -RZ, R57.H0_H0 ;  /* 0x20000039ff397230 */ /* 0x000fe20000004100 */
[----:B------:R-:W-:Y:S01]  /*7fb0*/  F2FP.F16.F32.PACK_AB R44, R49, R44 ;  /* 0x0000002c312c723e */ /* 0x000fe200000000ff */
[----:B------:R-:W-:Y:S02]  /*7fc0*/  HADD2.F32 R56, -RZ, R50.H0_H0 ;  /* 0x20000032ff387230 */ /* 0x000fe40000004100 */
[----:B------:R-:W-:Y:S01]  /*7fd0*/  FMUL.FTZ R55, R52, R179 ;  /* 0x000000b334377220 */ /* 0x000fe20000410000 */
[----:B------:R-:W-:Y:S01]  /*7fe0*/  HADD2.F32 R54, -RZ, R54.H1_H1 ;  /* 0x30000036ff367230 */ /* 0x000fe20000004100 */
[----:B------:R-:W-:Y:S01]  /*7ff0*/  F2FP.F16.F32.PACK_AB R66, R48, R45 ;  /* 0x0000002d3042723e */ /* 0x000fe200000000ff */
[----:B------:R-:W-:-:S02]  /*8000*/  HADD2.F32 R50, -RZ, R50.H1_H1 ;  /* 0x30000032ff327230 */ /* 0x000fc40000004100 */
[----:B------:R-:W-:Y:S01]  /*8010*/  FMUL.FTZ R179, R56, R179 ;  /* 0x000000b338b37220 */ /* 0x000fe20000410000 */
[----:B------:R-:W-:Y:S02]  /*8020*/  HADD2.F32 R177, -RZ, R177.H0_H0 ;  /* 0x200000b1ffb17230 */ /* 0x000fe40000004100 */
[-C--:B------:R-:W-:Y:S01]  /*8030*/  FMUL.FTZ R59, R54, R57.reuse ;  /* 0x00000039363b7220 */ /* 0x080fe20000410000 */
[----:B------:R-:W-:Y:S02]  /*8040*/  HADD2.F32 R51, -RZ, R46.H0_H0 ;  /* 0x2000002eff337230 */ /* 0x000fe40000004100 */
[----:B------:R-:W-:Y:S01]  /*8050*/  FMUL.FTZ R57, R50, R57 ;  /* 0x0000003932397220 */ /* 0x000fe20000410000 */
[----:B------:R-:W-:Y:S02]  /*8060*/  IMAD.MOV.U32 R48, RZ, RZ, R44 ;  /* 0x000000ffff307224 */ /* 0x000fe400078e002c */
[-C--:B------:R-:W-:Y:S01]  /*8070*/  FFMA.FTZ R52, R52, R177.reuse, R179 ;  /* 0x000000b134347223 */ /* 0x080fe200000100b3 */
[----:B------:R-:W-:Y:S01]  /*8080*/  FFMA.FTZ R46, R56, R177, -R55 ;  /* 0x000000b1382e7223 */ /* 0x000fe20000010837 */
[-C--:B------:R-:W-:Y:S01]  /*8090*/  FFMA.FTZ R57, R54, R51.reuse, R57 ;  /* 0x0000003336397223 */ /* 0x080fe20000010039 */
[----:B------:R-:W-:Y:S01]  /*80a0*/  FFMA.FTZ R59, R50, R51, -R59 ;  /* 0x00000033323b7223 */ /* 0x000fe2000001083b */
[----:B------:R-:W-:Y:S01]  /*80b0*/  F2FP.F16.F32.PACK_AB R55, R58, R53 ;  /* 0x000000353a37723e */ /* 0x000fe200000000ff */
[----:B------:R-:W-:Y:S01]  /*80c0*/  IMAD.MOV.U32 R49, RZ, RZ, R63 ;  /* 0x000000ffff317224 */ /* 0x000fe200078e003f */
[----:B------:R-:W-:Y:S01]  /*80d0*/  F2FP.F16.F32.PACK_AB R51, R96, R47 ;  /* 0x0000002f6033723e */ /* 0x000fe200000000ff */
[----:B------:R-:W-:Y:S01]  /*80e0*/  IMAD.MOV.U32 R53, RZ, RZ, R67 ;  /* 0x000000ffff357224 */ /* 0x000fe200078e0043 */
[----:B------:R-:W-:-:S02]  /*80f0*/  F2FP.F16.F32.PACK_AB R54, R57, R52 ;  /* 0x000000343936723e */ /* 0x000fc400000000ff */
[----:B------:R-:W-:Y:S02]  /*8100*/  F2FP.F16.F32.PACK_AB R50, R59, R46 ;  /* 0x0000002e3b32723e */ /* 0x000fe400000000ff */
[----:B------:R-:W-:-:S07]  /*8110*/  MOV R52, R66 ;  /* 0x0000004200347202 */ /* 0x000fce0000000f00 */
.L_x_3381:
[----:B------:R-:W-:Y:S05]  /*8120*/  BSYNC B2 ;  /* 0x0000000000027941 */ /* 0x000fea0003800000 */
.L_x_3380:
        /* <DEDUP_REMOVED lines=10> */
.L_x_3371:
[----:B------:R-:W-:Y:S05]  /*81d0*/  BSYNC B1 ;  /* 0x0000000000017941 */ /* 0x000fea0003800000 */
.L_x_3370:
[-C--:B--2-4-:R-:W-:Y:S02]  /*81e0*/  IMAD R44, R148, R126.reuse, RZ ;  /* 0x0000007e942c7224 */ /* 0x094fe400078e02ff */
[----:B------:R-:W-:-:S04]  /*81f0*/  IMAD.WIDE.U32 R128, R224, R126, R128 ;  /* 0x0000007ee0807225 */ /* 0x000fc800078e0080 */
[----:B------:R-:W-:Y:S01]  /*8200*/  IMAD R57, R224, R127, R44 ;  /* 0x0000007fe0397224 */ /* 0x000fe200078e022c */
[----:B------:R-:W-:Y:S06]  /*8210*/  @P3 BRA `(.L_x_3340) ;  /* 0x0000001800bc3947 */ /* 0x000fec0003800000 */
[----:B------:R-:W-:Y:S01]  /*8220*/  ISETP.NE.AND P3, PT, R30, RZ, PT ;  /* 0x000000ff1e00720c */ /* 0x000fe20003f65270 */
[----:B------:R-:W-:Y:S01]  /*8230*/  BSSY B1, `(.L_x_3382) ;  /* 0x0000079000017945 */ /* 0x000fe20003800000 */
[----:B------:R-:W-:-:S11]  /*8240*/  IMAD.IADD R57, R129, 0x1, R57 ;  /* 0x0000000181397824 */ /* 0x000fd600078e0239 */
[----:B------:R-:W-:Y:S05]  /*8250*/  @!P3 BRA `(.L_x_3383) ;  /* 0x0000000400d8b947 */ /* 0x000fea0003800000 */
[----:B------:R-:W-:Y:S01]  /*8260*/  SEL R44, R124, R149, !P0 ;  /* 0x000000957c2c7207 */ /* 0x000fe20004000000 */
[----:B------:R-:W-:Y:S01]  /*8270*/  BSSY B2, `(.L_x_3384) ;  /* 0x0000072000027945 */ /* 0x000fe20003800000 */
[----:B------:R-:W-:Y:S02]  /*8280*/  IADD3 R46, P3, P4, R118, R128, R21 ;  /* 0x00000080762e7210 */ /* 0x000fe40007c7e015 */
[----:B------:R-:W-:Y:S02]  /*8290*/  SHF.R.S32.HI R45, RZ, 0x1f, R44 ;  /* 0x0000001fff2d7819 */ /* 0x000fe4000001142c */
[----:B------:R-:W-:Y:S02]  /*82a0*/  IADD3.X R47, R4, R57, R31, P3, P4 ;  /* 0x00000039042f7210 */ /* 0x000fe40001fe841f */
[----:B------:R-:W-:-:S04]  /*82b0*/  LEA.HI R45, R45, R44, RZ, 0x4 ;  /* 0x0000002c2d2d7211 */ /* 0x000fc800078f20ff */
[----:B---3--:R-:W-:-:S04]  /*82c0*/  LEA.HI.SX32 R48, R45, R20, 0x1c ;  /* 0x000000142d307211 */ /* 0x008fc800078fe2ff */
[----:B------:R-:W-:-:S04]  /*82d0*/  SHF.L.U32 R49, R48, 0x3, RZ ;  /* 0x0000000330317819 */ /* 0x000fc800000006ff */
[----:B------:R-:W-:-:S13]  /*82e0*/  ISETP.GE.AND P3, PT, R49, R146, PT ;  /* 0x000000923100720c */ /* 0x000fda0003f66270 */
[--C-:B------:R-:W-:Y:S02]  /*82f0*/  @!P3 SHF.R.S32.HI R45, RZ, 0x1f, R49.reuse ;  /* 0x0000001fff2db819 */ /* 0x100fe40000011431 */
[----:B------:R-:W-:-:S04]  /*8300*/  @!P3 IADD3 R44, P4, P5, R118, R128, R49 ;  /* 0x00000080762cb210 */ /* 0x000fc80007d9e031 */
[----:B------:R-:W-:Y:S02]  /*8310*/  @!P3 IADD3.X R45, R4, R57, R45, P4, P5 ;  /* 0x00000039042db210 */ /* 0x000fe400027ea42d */
[----:B0-----:R-:W-:-:S04]  /*8320*/  LEA R52, P4, R46, R122, 0x1 ;  /* 0x0000007a2e347211 */ /* 0x001fc800078808ff */
[----:B------:R-:W-:Y:S02]  /*8330*/  LEA.HI.X R53, R46, R123, R47, 0x1, P4 ;  /* 0x0000007b2e357211 */ /* 0x000fe400020f0c2f */
[----:B------:R-:W-:-:S04]  /*8340*/  @!P3 LEA R54, P4, R44, R122, 0x1 ;  /* 0x0000007a2c36b211 */ /* 0x000fc800078808ff */
[----:B------:R-:W-:Y:S02]  /*8350*/  @!P3 LEA.HI.X R55, R44, R123, R45, 0x1, P4 ;  /* 0x0000007b2c37b211 */ /* 0x000fe400020f0c2d */
[----:B------:R-:W-:Y:S02]  /*8360*/  SHF.R.S32.HI R45, RZ, 0x1f, R48 ;  /* 0x0000001fff2d7819 */ /* 0x000fe40000011430 */
[----:B------:R-:W-:Y:S02]  /*8370*/  LOP3.LUT R44, R208, 0x38, R49, 0xf8, !PT ;  /* 0x00000038d02c7812 */ /* 0x000fe400078ef831 */
[----:B------:R-:W-:Y:S02]  /*8380*/  LEA.HI R45, R45, R48, RZ, 0x3 ;  /* 0x000000302d2d7211 */ /* 0x000fe400078f18ff */
[----:B------:R-:W-:Y:S02]  /*8390*/  LOP3.LUT R44, R44, R237, RZ, 0x3c, !PT ;  /* 0x000000ed2c2c7212 */ /* 0x000fe400078e3cff */
[----:B------:R-:W-:-:S02]  /*83a0*/  SHF.R.S32.HI R46, RZ, 0x3, R45 ;  /* 0x00000003ff2e7819 */ /* 0x000fc4000001142d */
[----:B------:R-:W-:-:S03]  /*83b0*/  ISETP.GE.AND P4, PT, R22, R101, PT ;  /* 0x000000651600720c */ /* 0x000fc60003f86270 */
        /* <DEDUP_REMOVED lines=9> */
[----:B--2---:R-:W-:Y:S01]  /*8450*/  IMAD.MOV.U32 R61, RZ, RZ, R49 ;  /* 0x000000ffff3d7224 */ /* 0x004fe200078e0031 */
[----:B------:R-:W-:Y:S01]  /*8460*/  SHF.R.U32.HI R67, RZ, 0x10, R89 ;  /* 0x00000010ff437819 */ /* 0x000fe20000011659 */
[----:B0-----:R-:W-:Y:S01]  /*8470*/  IMAD.MOV.U32 R49, RZ, RZ, R47 ;  /* 0x000000ffff317224 */ /* 0x001fe200078e002f */
[----:B------:R-:W-:Y:S01]  /*8480*/  MOV R63, R51 ;  /* 0x00000033003f7202 */ /* 0x000fe20000000f00 */
[----:B------:R-:W-:Y:S01]  /*8490*/  HADD2.F32 R66, -RZ, R176.H1_H1 ;  /* 0x300000b0ff427230 */ /* 0x000fe20000004100 */
[--C-:B------:R-:W-:Y:S01]  /*84a0*/  SHF.R.U32.HI R65, RZ, 0x10, R77.reuse ;  /* 0x00000010ff417819 */ /* 0x100fe2000001164d */
[----:B------:R-:W-:Y:S01]  /*84b0*/  HADD2.F32 R51, -RZ, R61.H0_H0 ;  /* 0x2000003dff337230 */ /* 0x000fe20000004100 */
[----:B------:R-:W-:Y:S01]  /*84c0*/  SHF.R.U64 R56, R76, 0x10, R77 ;  /* 0x000000104c387819 */ /* 0x000fe2000000124d */
[----:B------:R-:W-:Y:S01]  /*84d0*/  HADD2.F32 R47, -RZ, R45.H0_H0 ;  /* 0x2000002dff2f7230 */ /* 0x000fe20000004100 */
[----:B------:R-:W-:Y:S01]  /*84e0*/  SHF.R.U64 R59, R88, 0x10, R89 ;  /* 0x00000010583b7819 */ /* 0x000fe20000001259 */
[----:B------:R-:W-:-:S02]  /*84f0*/  HADD2.F32 R67, -RZ, R67.H0_H0 ;  /* 0x20000043ff437230 */ /* 0x000fc40000004100 */
[-C--:B------:R-:W-:Y:S01]  /*8500*/  FMUL.FTZ R76, R51, R66.reuse ;  /* 0x00000042334c7220 */ /* 0x080fe20000410000 */
[----:B------:R-:W-:Y:S02]  /*8510*/  HADD2.F32 R62, -RZ, R45.H1_H1 ;  /* 0x3000002dff3e7230 */ /* 0x000fe40000004100 */
[C---:B------:R-:W-:Y:S01]  /*8520*/  FMUL.FTZ R66, R47.reuse, R66 ;  /* 0x000000422f427220 */ /* 0x040fe20000410000 */
[----:B------:R-:W-:Y:S01]  /*8530*/  HADD2.F32 R64, -RZ, R174.H1_H1 ;  /* 0x300000aeff407230 */ /* 0x000fe20000004100 */
[--C-:B------:R-:W-:Y:S01]  /*8540*/  SHF.R.U64 R60, R90, 0x10, R91.reuse ;  /* 0x000000105a3c7819 */ /* 0x100fe2000000125b */
[----:B------:R-:W-:Y:S02]  /*8550*/  HADD2.F32 R61, -RZ, R61.H1_H1 ;  /* 0x3000003dff3d7230 */ /* 0x000fe40000004100 */
[-C--:B------:R-:W-:Y:S01]  /*8560*/  FMUL.FTZ R88, R62, R67.reuse ;  /* 0x000000433e587220 */ /* 0x080fe20000410000 */
[----:B------:R-:W-:Y:S01]  /*8570*/  HADD2.F32 R65, -RZ, R65.H0_H0 ;  /* 0x20000041ff417230 */ /* 0x000fe20000004100 */
[----:B------:R-:W-:Y:S01]  /*8580*/  SHF.R.U32.HI R90, RZ, 0x10, R91 ;  /* 0x00000010ff5a7819 */ /* 0x000fe2000001165b */
[-C--:B------:R-:W-:Y:S01]  /*8590*/  FFMA.FTZ R45, R47, R64.reuse, -R76 ;  /* 0x000000402f2d7223 */ /* 0x080fe2000001084c */
[----:B------:R-:W-:Y:S01]  /*85a0*/  FFMA.FTZ R47, R51, R64, R66 ;  /* 0x00000040332f7223 */ /* 0x000fe20000010042 */
[--C-:B------:R-:W-:Y:S01]  /*85b0*/  SHF.R.U64 R58, R78, 0x10, R79.reuse ;  /* 0x000000104e3a7819 */ /* 0x100fe2000000124f */
[C---:B------:R-:W-:Y:S01]  /*85c0*/  FMUL.FTZ R77, R61.reuse, R67 ;  /* 0x000000433d4d7220 */ /* 0x040fe20000410000 */
[----:B------:R-:W-:Y:S01]  /*85d0*/  FFMA.FTZ R64, R61, R65, R88 ;  /* 0x000000413d407223 */ /* 0x000fe20000010058 */
[----:B------:R-:W-:Y:S01]  /*85e0*/  SHF.R.U32.HI R78, RZ, 0x10, R79 ;  /* 0x00000010ff4e7819 */ /* 0x000fe2000001164f */
[----:B------:R-:W-:-:S02]  /*85f0*/  HADD2.F32 R88, -RZ, R175.H1_H1 ;  /* 0x300000afff587230 */ /* 0x000fc40000004100 */
[----:B------:R-:W-:Y:S01]  /*8600*/  FFMA.FTZ R62, R62, R65, -R77 ;  /* 0x000000413e3e7223 */ /* 0x000fe2000001084d */
[--C-:B------:R-:W-:Y:S02]  /*8610*/  HADD2.F32 R61, -RZ, R63.reuse.H0_H0 ;  /* 0x2000003fff3d7230 */ /* 0x100fe40000004100 */
[----:B------:R-:W-:Y:S02]  /*8620*/  HADD2.F32 R63, -RZ, R63.H1_H1 ;  /* 0x3000003fff3f7230 */ /* 0x000fe40000004100 */
[----:B------:R-:W-:Y:S02]  /*8630*/  HADD2.F32 R51, -RZ, R49.H0_H0 ;  /* 0x20000031ff337230 */ /* 0x000fe40000004100 */
[----:B------:R-:W-:Y:S01]  /*8640*/  FMUL.FTZ R92, R61, R88 ;  /* 0x000000583d5c7220 */ /* 0x000fe20000410000 */
[----:B------:R-:W-:Y:S01]  /*8650*/  HADD2.F32 R90, -RZ, R90.H0_H0 ;  /* 0x2000005aff5a7230 */ /* 0x000fe20000004100 */
[----:B------:R-:W-:Y:S01]  /*8660*/  F2FP.F16.F32.PACK_AB R45, R62, R45 ;  /* 0x0000002d3e2d723e */ /* 0x000fe200000000ff */
[----:B------:R-:W-:-:S02]  /*8670*/  HADD2.F32 R76, -RZ, R173.H1_H1 ;  /* 0x300000adff4c7230 */ /* 0x000fc40000004100 */
[----:B------:R-:W-:Y:S01]  /*8680*/  FMUL.FTZ R88, R51, R88 ;  /* 0x0000005833587220 */ /* 0x000fe20000410000 */
[----:B------:R-:W-:Y:S02]  /*8690*/  HADD2.F32 R66, -RZ, R49.H1_H1 ;  /* 0x30000031ff427230 */ /* 0x000fe40000004100 */
[----:B------:R-:W-:Y:S01]  /*86a0*/  FMUL.FTZ R65, R63, R90 ;  /* 0x0000005a3f417220 */ /* 0x000fe20000410000 */
[----:B------:R-:W-:Y:S02]  /*86b0*/  HADD2.F32 R78, -RZ, R78.H0_H0 ;  /* 0x2000004eff4e7230 */ /* 0x000fe40000004100 */
[-C--:B------:R-:W-:Y:S01]  /*86c0*/  FFMA.FTZ R49, R51, R76.reuse, -R92 ;  /* 0x0000004c33317223 */ /* 0x080fe2000001085c */
        /* <DEDUP_REMOVED lines=9> */
[----:B------:R-:W-:Y:S01]  /*8760*/  HADD2.F32 R176, -RZ, R176.H0_H0 ;  /* 0x200000b0ffb07230 */ /* 0x000fe20000004100 */
[----:B------:R-:W-:Y:S01]  /*8770*/  F2FP.F16.F32.PACK_AB R49, R64, R47 ;  /* 0x0000002f4031723e */ /* 0x000fe200000000ff */
[----:B------:R-:W-:Y:S02]  /*8780*/  HADD2.F32 R44, -RZ, R44.H1_H1 ;  /* 0x3000002cff2c7230 */ /* 0x000fe40000004100 */
[----:B------:R-:W-:Y:S01]  /*8790*/  FMUL.FTZ R67, R48, R65 ;  /* 0x0000004130437220 */ /* 0x000fe20000410000 */
[----:B------:R-:W-:-:S02]  /*87a0*/  HADD2.F32 R63, -RZ, R56.H0_H0 ;  /* 0x20000038ff3f7230 */ /* 0x000fc40000004100 */
[-C--:B------:R-:W-:Y:S01]  /*87b0*/  FMUL.FTZ R56, R61, R176.reuse ;  /* 0x000000b03d387220 */ /* 0x080fe20000410000 */
[----:B------:R-:W-:Y:S02]  /*87c0*/  HADD2.F32 R174, -RZ, R174.H0_H0 ;  /* 0x200000aeffae7230 */ /* 0x000fe40000004100 */
[C---:B------:R-:W-:Y:S01]  /*87d0*/  FMUL.FTZ R65, R44.reuse, R65 ;  /* 0x000000412c417220 */ /* 0x040fe20000410000 */
[----:B------:R-:W-:Y:S01]  /*87e0*/  FMUL.FTZ R176, R59, R176 ;  /* 0x000000b03bb07220 */ /* 0x000fe20000410000 */
[-C--:B------:R-:W-:Y:S01]  /*87f0*/  FFMA.FTZ R67, R44, R63.reuse, -R67 ;  /* 0x0000003f2c437223 */ /* 0x080fe20000010843 */
[----:B------:R-:W-:Y:S02]  /*8800*/  HADD2.F32 R175, -RZ, R175.H0_H0 ;  /* 0x200000afffaf7230 */ /* 0x000fe40000004100 */
[----:B------:R-:W-:Y:S01]  /*8810*/  FFMA.FTZ R65, R48, R63, R65 ;  /* 0x0000003f30417223 */ /* 0x000fe20000010041 */
[----:B------:R-:W-:Y:S01]  /*8820*/  FFMA.FTZ R176, R61, R174, R176 ;  /* 0x000000ae3db07223 */ /* 0x000fe200000100b0 */
[----:B------:R-:W-:-:S02]  /*8830*/  HADD2.F32 R48, -RZ, R50.H0_H0 ;  /* 0x20000032ff307230 */ /* 0x000fc40000004100 */
[----:B------:R-:W-:Y:S01]  /*8840*/  FFMA.FTZ R56, R59, R174, -R56 ;  /* 0x000000ae3b387223 */ /* 0x000fe20000010838 */
[----:B------:R-:W-:Y:S01]  /*8850*/  HADD2.F32 R61, -RZ, R60.H0_H0 ;  /* 0x2000003cff3d7230 */ /* 0x000fe20000004100 */
[----:B------:R-:W-:Y:S01]  /*8860*/  F2FP.F16.F32.PACK_AB R51, R76, R51 ;  /* 0x000000334c33723e */ /* 0x000fe200000000ff */
        /* <DEDUP_REMOVED lines=8> */
[----:B------:R-:W-:Y:S01]  /*88f0*/  FMUL.FTZ R61, R46, R61 ;  /* 0x0000003d2e3d7220 */ /* 0x000fe20000410000 */
        /* <DEDUP_REMOVED lines=9> */
.L_x_3385:
[----:B------:R-:W-:Y:S05]  /*8990*/  BSYNC B2 ;  /* 0x0000000000027941 */ /* 0x000fea0003800000 */
.L_x_3384:
[----:B0-----:R4:W-:Y:S04]  /*89a0*/  STG.E.128 desc[UR60][R52.64], R44 ;  /* 0x0000002c34007986 */ /* 0x0019e8000c101d3c */
[----:B--2---:R4:W-:Y:S02]  /*89b0*/  @!P3 STG.E.128 desc[UR60][R54.64], R48 ;  /* 0x000000303600b986 */ /* 0x0049e4000c101d3c */
.L_x_3383:
[----:B------:R-:W-:Y:S05]  /*89c0*/  BSYNC B1 ;  /* 0x0000000000017941 */ /* 0x000fea0003800000 */
.L_x_3382:
[----:B------:R-:W-:Y:S01]  /*89d0*/  ISETP.NE.AND P3, PT, R34, RZ, PT ;  /* 0x000000ff2200720c */ /* 0x000fe20003f65270 */
[----:B------:R-:W-:-:S12]  /*89e0*/  BSSY B1, `(.L_x_3386) ;  /* 0x000007b000017945 */ /* 0x000fd80003800000 */
[----:B------:R-:W-:Y:S05]  /*89f0*/  @!P3 BRA `(.L_x_3387) ;  /* 0x0000000400e4b947 */ /* 0x000fea0003800000 */
[----:B----4-:R-:W-:Y:S01]  /*8a00*/  SEL R44, R124, R149, !P1 ;  /* 0x000000957c2c7207 */ /* 0x010fe20004800000 */
[----:B------:R-:W-:Y:S01]  /*8a10*/  BSSY B2, `(.L_x_3388) ;  /* 0x0000075000027945 */ /* 0x000fe20003800000 */
[----:B------:R-:W-:Y:S02]  /*8a20*/  IADD3 R46, P3, P4, R118, R128, R27 ;  /* 0x00000080762e7210 */ /* 0x000fe40007c7e01b */
[----:B------:R-:W-:Y:S02]  /*8a30*/  SHF.R.S32.HI R45, RZ, 0x1f, R44 ;  /* 0x0000001fff2d7819 */ /* 0x000fe4000001142c */
[----:B------:R-:W-:Y:S02]  /*8a40*/  IADD3.X R47, R4, R57, R32, P3, P4 ;  /* 0x00000039042f7210 */ /* 0x000fe40001fe8420 */
[----:B------:R-:W-:-:S04]  /*8a50*/  LEA.HI R45, R45, R44, RZ, 0x4 ;  /* 0x0000002c2d2d7211 */ /* 0x000fc800078f20ff */
[----:B---3--:R-:W-:-:S05]  /*8a60*/  LEA.HI.SX32 R48, R45, R26, 0x1c ;  /* 0x0000001a2d307211 */ /* 0x008fca00078fe2ff */
[----:B------:R-:W-:-:S05]  /*8a70*/  IMAD.SHL.U32 R49, R48, 0x8, RZ ;  /* 0x0000000830317824 */ /* 0x000fca00078e00ff */
        /* <DEDUP_REMOVED lines=23> */
[----:B0-----:R-:W-:Y:S01]  /*8bf0*/  MOV R61, R44 ;  /* 0x0000002c003d7202 */ /* 0x001fe20000000f00 */
[----:B--2---:R-:W-:Y:S01]  /*8c00*/  IMAD.MOV.U32 R44, RZ, RZ, R49 ;  /* 0x000000ffff2c7224 */ /* 0x004fe200078e0031 */
[----:B------:R-:W-:Y:S01]  /*8c10*/  SHF.R.U32.HI R66, RZ, 0x10, R85 ;  /* 0x00000010ff427819 */ /* 0x000fe20000011655 */
[----:B------:R-:W-:Y:S01]  /*8c20*/  IMAD.MOV.U32 R62, RZ, RZ, R48 ;  /* 0x000000ffff3e7224 */ /* 0x000fe200078e0030 */
[----:B------:R-:W-:Y:S01]  /*8c30*/  SHF.R.U32.HI R64, RZ, 0x10, R73 ;  /* 0x00000010ff407819 */ /* 0x000fe20000011649 */
[----:B------:R-:W-:Y:S01]  /*8c40*/  IMAD.MOV.U32 R63, RZ, RZ, R51 ;  /* 0x000000ffff3f7224 */ /* 0x000fe200078e0033 */
[----:B------:R-:W-:Y:S01]  /*8c50*/  MOV R49, R47 ;  /* 0x0000002f00317202 */ /* 0x000fe20000000f00 */
[----:B------:R-:W-:Y:S01]  /*8c60*/  HADD2.F32 R67, -RZ, R172.H1_H1 ;  /* 0x300000acff437230 */ /* 0x000fe20000004100 */
[----:B------:R-:W-:Y:S01]  /*8c70*/  SHF.R.U64 R58, R72, 0x10, R73 ;  /* 0x00000010483a7819 */ /* 0x000fe20000001249 */
        /* <DEDUP_REMOVED lines=19> */
[----:B------:R-:W-:Y:S01]  /*8db0*/  HADD2.F32 R67, -RZ, R171.H1_H1 ;  /* 0x300000abff437230 */ /* 0x000fe20000004100 */
[----:B------:R-:W-:Y:S01]  /*8dc0*/  SHF.R.U64 R60, R84, 0x10, R85 ;  /* 0x00000010543c7819 */ /* 0x000fe20000001255 */
[--C-:B------:R-:W-:Y:S01]  /*8dd0*/  HADD2.F32 R64, -RZ, R63.reuse.H0_H0 ;  /* 0x2000003fff407230 */ /* 0x100fe20000004100 */
[----:B------:R-:W-:Y:S01]  /*8de0*/  F2FP.F16.F32.PACK_AB R47, R47, R44 ;  /* 0x0000002c2f2f723e */ /* 0x000fe200000000ff */
[----:B------:R-:W-:-:S02]  /*8df0*/  HADD2.F32 R63, -RZ, R63.H1_H1 ;  /* 0x3000003fff3f7230 */ /* 0x000fc40000004100 */
[----:B------:R-:W-:Y:S02]  /*8e00*/  HADD2.F32 R72, -RZ, R86.H0_H0 ;  /* 0x20000056ff487230 */ /* 0x000fe40000004100 */
[----:B------:R-:W-:Y:S02]  /*8e10*/  HADD2.F32 R65, -RZ, R159.H1_H1 ;  /* 0x3000009fff417230 */ /* 0x000fe40000004100 */
[--C-:B------:R-:W-:Y:S02]  /*8e20*/  HADD2.F32 R51, -RZ, R49.reuse.H0_H0 ;  /* 0x20000031ff337230 */ /* 0x100fe40000004100 */
[----:B------:R-:W-:Y:S01]  /*8e30*/  FMUL.FTZ R76, R63, R72 ;  /* 0x000000483f4c7220 */ /* 0x000fe20000410000 */
[----:B------:R-:W-:Y:S02]  /*8e40*/  HADD2.F32 R66, -RZ, R74.H0_H0 ;  /* 0x2000004aff427230 */ /* 0x000fe40000004100 */
[----:B------:R-:W-:Y:S01]  /*8e50*/  FMUL.FTZ R74, R64, R67 ;  /* 0x00000043404a7220 */ /* 0x000fe20000410000 */
[----:B------:R-:W-:-:S02]  /*8e60*/  HADD2.F32 R49, -RZ, R49.H1_H1 ;  /* 0x30000031ff317230 */ /* 0x000fc40000004100 */
[C---:B------:R-:W-:Y:S01]  /*8e70*/  FMUL.FTZ R67, R51.reuse, R67 ;  /* 0x0000004333437220 */ /* 0x040fe20000410000 */
[----:B------:R-:W-:Y:S02]  /*8e80*/  HADD2.F32 R172, -RZ, R172.H0_H0 ;  /* 0x200000acffac7230 */ /* 0x000fe40000004100 */
[-C--:B------:R-:W-:Y:S01]  /*8e90*/  FFMA.FTZ R74, R51, R65.reuse, -R74 ;  /* 0x00000041334a7223 */ /* 0x080fe2000001084a */
[----:B------:R-:W-:Y:S02]  /*8ea0*/  HADD2.F32 R51, -RZ, R62.H0_H0 ;  /* 0x2000003eff337230 */ /* 0x000fe40000004100 */
[C---:B------:R-:W-:Y:S01]  /*8eb0*/  FMUL.FTZ R78, R49.reuse, R72 ;  /* 0x00000048314e7220 */ /* 0x040fe20000410000 */
[----:B------:R-:W-:Y:S01]  /*8ec0*/  FFMA.FTZ R73, R49, R66, -R76 ;  /* 0x0000004231497223 */ /* 0x000fe2000001084c */
[----:B------:R-:W-:Y:S02]  /*8ed0*/  HADD2.F32 R49, -RZ, R61.H0_H0 ;  /* 0x2000003dff317230 */ /* 0x000fe40000004100 */
[----:B------:R-:W-:Y:S01]  /*8ee0*/  FFMA.FTZ R72, R64, R65, R67 ;  /* 0x0000004140487223 */ /* 0x000fe20000010043 */
[----:B------:R-:W-:-:S02]  /*8ef0*/  HADD2.F32 R60, -RZ, R60.H0_H0 ;  /* 0x2000003cff3c7230 */ /* 0x000fc40000004100 */
[----:B------:R-:W-:Y:S01]  /*8f00*/  FMUL.FTZ R64, R51, R172 ;  /* 0x000000ac33407220 */ /* 0x000fe20000410000 */
[----:B------:R-:W-:Y:S02]  /*8f10*/  HADD2.F32 R62, -RZ, R62.H1_H1 ;  /* 0x3000003eff3e7230 */ /* 0x000fe40000004100 */
[----:B------:R-:W-:Y:S01]  /*8f20*/  FFMA.FTZ R75, R63, R66, R78 ;  /* 0x000000423f4b7223 */ /* 0x000fe2000001004e */
[----:B------:R-:W-:Y:S02]  /*8f30*/  HADD2.F32 R170, -RZ, R170.H0_H0 ;  /* 0x200000aaffaa7230 */ /* 0x000fe40000004100 */
[----:B------:R-:W-:Y:S01]  /*8f40*/  FMUL.FTZ R172, R49, R172 ;  /* 0x000000ac31ac7220 */ /* 0x000fe20000410000 */
[----:B------:R-:W-:Y:S02]  /*8f50*/  HADD2.F32 R61, -RZ, R61.H1_H1 ;  /* 0x3000003dff3d7230 */ /* 0x000fe40000004100 */
[----:B------:R-:W-:Y:S01]  /*8f60*/  FMUL.FTZ R66, R62, R60 ;  /* 0x0000003c3e427220 */ /* 0x000fe20000410000 */
[----:B------:R-:W-:-:S02]  /*8f70*/  HADD2.F32 R58, -RZ, R58.H0_H0 ;  /* 0x2000003aff3a7230 */ /* 0x000fc40000004100 */
[-C--:B------:R-:W-:Y:S01]  /*8f80*/  FFMA.FTZ R172, R51, R170.reuse, R172 ;  /* 0x000000aa33ac7223 */ /* 0x080fe200000100ac */
[----:B------:R-:W-:Y:S01]  /*8f90*/  FFMA.FTZ R64, R49, R170, -R64 ;  /* 0x000000aa31407223 */ /* 0x000fe20000010840 */
[C---:B------:R-:W-:Y:S01]  /*8fa0*/  FMUL.FTZ R65, R61.reuse, R60 ;  /* 0x0000003c3d417220 */ /* 0x040fe20000410000 */
[----:B------:R-:W-:Y:S02]  /*8fb0*/  HADD2.F32 R51, -RZ, R50.H0_H0 ;  /* 0x20000032ff337230 */ /* 0x000fe40000004100 */
[-C--:B------:R-:W-:Y:S01]  /*8fc0*/  FFMA.FTZ R63, R61, R58.reuse, -R66 ;  /* 0x0000003a3d3f7223 */ /* 0x080fe20000010842 */
[----:B------:R-:W-:Y:S02]  /*8fd0*/  HADD2.F32 R60, -RZ, R171.H0_H0 ;  /* 0x200000abff3c7230 */ /* 0x000fe40000004100 */
[----:B------:R-:W-:Y:S01]  /*8fe0*/  FFMA.FTZ R65, R62, R58, R65 ;  /* 0x0000003a3e417223 */ /* 0x000fe20000010041 */
[----:B------:R-:W-:Y:S01]  /*8ff0*/  HADD2.F32 R61, -RZ, R59.H0_H0 ;  /* 0x2000003bff3d7230 */ /* 0x000fe20000004100 */
[----:B------:R-:W-:Y:S01]  /*9000*/  F2FP.F16.F32.PACK_AB R73, R73, R74 ;  /* 0x0000004a4949723e */ /* 0x000fe200000000ff */
[----:B------:R-:W-:Y:S01]  /*9010*/  HADD2.F32 R49, -RZ, R46.H0_H0 ;  /* 0x2000002eff317230 */ /* 0x000fe20000004100 */
[----:B------:R-:W-:Y:S01]  /*9020*/  F2FP.F16.F32.PACK_AB R44, R63, R64 ;  /* 0x000000403f2c723e */ /* 0x000fe200000000ff */
[----:B------:R-:W-:-:S02]  /*9030*/  HADD2.F32 R50, -RZ, R50.H1_H1 ;  /* 0x30000032ff327230 */ /* 0x000fc40000004100 */
[----:B------:R-:W-:Y:S02]  /*9040*/  HADD2.F32 R46, -RZ, R46.H1_H1 ;  /* 0x3000002eff2e7230 */ /* 0x000fe40000004100 */
[----:B------:R-:W-:Y:S02]  /*9050*/  HADD2.F32 R59, -RZ, R56.H0_H0 ;  /* 0x20000038ff3b7230 */ /* 0x000fe40000004100 */
[-C--:B------:R-:W-:Y:S01]  /*9060*/  FMUL.FTZ R56, R51, R60.reuse ;  /* 0x0000003c33387220 */ /* 0x080fe20000410000 */
[----:B------:R-:W-:Y:S02]  /*9070*/  HADD2.F32 R58, -RZ, R159.H0_H0 ;  /* 0x2000009fff3a7230 */ /* 0x000fe40000004100 */
[-C--:B------:R-:W-:Y:S01]  /*9080*/  FMUL.FTZ R67, R50, R61.reuse ;  /* 0x0000003d32437220 */ /* 0x080fe20000410000 */
[C---:B------:R-:W-:Y:S01]  /*9090*/  FMUL.FTZ R60, R49.reuse, R60 ;  /* 0x0000003c313c7220 */ /* 0x040fe20000410000 */
[----:B------:R-:W-:Y:S01]  /*90a0*/  FMUL.FTZ R61, R46, R61 ;  /* 0x0000003d2e3d7220 */ /* 0x000fe20000410000 */
[----:B------:R-:W-:-:S02]  /*90b0*/  FFMA.FTZ R56, R49, R58, -R56 ;  /* 0x0000003a31387223 */ /* 0x000fc40000010838 */
[----:B------:R-:W-:Y:S01]  /*90c0*/  FFMA.FTZ R60, R51, R58, R60 ;  /* 0x0000003a333c7223 */ /* 0x000fe2000001003c */
[-C--:B------:R-:W-:Y:S01]  /*90d0*/  FFMA.FTZ R67, R46, R59.reuse, -R67 ;  /* 0x0000003b2e437223 */ /* 0x080fe20000010843 */
[----:B------:R-:W-:Y:S01]  /*90e0*/  FFMA.FTZ R61, R50, R59, R61 ;  /* 0x0000003b323d7223 */ /* 0x000fe2000001003d */
[----:B------:R-:W-:Y:S01]  /*90f0*/  F2FP.F16.F32.PACK_AB R49, R48, R45 ;  /* 0x0000002d3031723e */ /* 0x000fe200000000ff */
[----:B------:R-:W-:Y:S01]  /*9100*/  IMAD.MOV.U32 R45, RZ, RZ, R47 ;  /* 0x000000ffff2d7224 */ /* 0x000fe200078e002f */
[----:B------:R-:W-:Y:S02]  /*9110*/  F2FP.F16.F32.PACK_AB R51, R75, R72 ;  /* 0x000000484b33723e */ /* 0x000fe400000000ff */
[----:B------:R-:W-:Y:S02]  /*9120*/  F2FP.F16.F32.PACK_AB R48, R65, R172 ;  /* 0x000000ac4130723e */ /* 0x000fe400000000ff */
[----:B------:R-:W-:Y:S02]  /*9130*/  F2FP.F16.F32.PACK_AB R46, R67, R56 ;  /* 0x00000038432e723e */ /* 0x000fe400000000ff */
[----:B------:R-:W-:-:S02]  /*9140*/  F2FP.F16.F32.PACK_AB R50, R61, R60 ;  /* 0x0000003c3d32723e */ /* 0x000fc400000000ff */
[----:B------:R-:W-:-:S07]  /*9150*/  MOV R47, R73 ;  /* 0x00000049002f7202 */ /* 0x000fce0000000f00 */
.L_x_3389:
[----:B------:R-:W-:Y:S05]  /*9160*/  BSYNC B2 ;  /* 0x0000000000027941 */ /* 0x000fea0003800000 */
.L_x_3388:
[----:B0-----:R0:W-:Y:S04]  /*9170*/  STG.E.128 desc[UR60][R52.64], R44 ;  /* 0x0000002c34007986 */ /* 0x0011e8000c101d3c */
[----:B--2---:R0:W-:Y:S02]  /*9180*/  @!P3 STG.E.128 desc[UR60][R54.64], R48 ;  /* 0x000000303600b986 */ /* 0x0041e4000c101d3c */
.L_x_3387:
[----:B------:R-:W-:Y:S05]  /*9190*/  BSYNC B1 ;  /* 0x0000000000017941 */ /* 0x000fea0003800000 */
.L_x_3386:
[----:B------:R-:W-:-:S13]  /*91a0*/  ISETP.NE.AND P3, PT, R35, RZ, PT ;  /* 0x000000ff2300720c */ /* 0x000fda0003f65270 */
[----:B------:R-:W-:Y:S05]  /*91b0*/  @!P3 BRA `(.L_x_3340) ;  /* 0x0000000800d4b947 */ /* 0x000fea0003800000 */
[----:B0---4-:R-:W2:Y:S01]  /*91c0*/  LDL R44, [R1+0x10] ;  /* 0x00001000012c7983 */ /* 0x011ea20000100800 */
[----:B------:R-:W-:Y:S01]  /*91d0*/  IADD3 R46, P3, P4, R118, R128, R29 ;  /* 0x00000080762e7210 */ /* 0x000fe20007c7e01d */
[----:B------:R-:W-:Y:S03]  /*91e0*/  BSSY B1, `(.L_x_3390) ;  /* 0x0000070000017945 */ /* 0x000fe60003800000 */
[----:B---3--:R-:W-:Y:S02]  /*91f0*/  IADD3.X R49, R4, R57, R33, P3, P4 ;  /* 0x0000003904317210 */ /* 0x008fe40001fe8421 */
[----:B------:R-:W-:-:S04]  /*9200*/  LEA R52, P3, R46, R122, 0x1 ;  /* 0x0000007a2e347211 */ /* 0x000fc800078608ff */
[----:B------:R-:W-:Y:S02]  /*9210*/  LEA.HI.X R53, R46, R123, R49, 0x1, P3 ;  /* 0x0000007b2e357211 */ /* 0x000fe400018f0c31 */
[----:B------:R-:W-:Y:S02]  /*9220*/  ISETP.GE.AND P3, PT, R206, R101, PT ;  /* 0x00000065ce00720c */ /* 0x000fe40003f66270 */
[----:B--2---:R-:W-:-:S04]  /*9230*/  LOP3.LUT P5, RZ, R44, 0x1, RZ, 0xc0, !PT ;  /* 0x000000012cff7812 */ /* 0x004fc800078ac0ff */
[----:B------:R-:W-:-:S04]  /*9240*/  SEL R149, R124, R149, !P5 ;  /* 0x000000957c957207 */ /* 0x000fc80006800000 */
[----:B------:R-:W-:-:S04]  /*9250*/  SHF.R.S32.HI R44, RZ, 0x1f, R149 ;  /* 0x0000001fff2c7819 */ /* 0x000fc80000011495 */
[----:B------:R-:W-:-:S04]  /*9260*/  LEA.HI R149, R44, R149, RZ, 0x4 ;  /* 0x000000952c957211 */ /* 0x000fc800078f20ff */
[----:B------:R-:W-:-:S04]  /*9270*/  LEA.HI.SX32 R149, R149, R28, 0x1c ;  /* 0x0000001c95957211 */ /* 0x000fc800078fe2ff */
[----:B------:R-:W-:Y:S01]  /*9280*/  SHF.R.S32.HI R44, RZ, 0x1f, R149 ;  /* 0x0000001fff2c7819 */ /* 0x000fe20000011495 */
[----:B------:R-:W-:-:S03]  /*9290*/  IMAD.SHL.U32 R55, R149, 0x8, RZ ;  /* 0x0000000895377824 */ /* 0x000fc600078e00ff */
[----:B------:R-:W-:-:S04]  /*92a0*/  LEA.HI R44, R44, R149, RZ, 0x3 ;  /* 0x000000952c2c7211 */ /* 0x000fc800078f18ff */
[----:B------:R-:W-:Y:S02]  /*92b0*/  SHF.R.S32.HI R48, RZ, 0x3, R44 ;  /* 0x00000003ff307819 */ /* 0x000fe4000001142c */
[----:B------:R-:W-:-:S03]  /*92c0*/  LOP3.LUT R44, R208, 0x38, R55, 0xf8, !PT ;  /* 0x00000038d02c7812 */ /* 0x000fc600078ef837 */
[----:B------:R-:W-:Y:S01]  /*92d0*/  IMAD R45, R48, 0x1c00, R213 ;  /* 0x00001c00302d7824 */ /* 0x000fe200078e02d5 */
[----:B------:R-:W-:-:S05]  /*92e0*/  LOP3.LUT R44, R44, R237, RZ, 0x3c, !PT ;  /* 0x000000ed2c2c7212 */ /* 0x000fca00078e3cff */
[----:B------:R-:W-:Y:S02]  /*92f0*/  IMAD.IADD R44, R45, 0x1, R44 ;  /* 0x000000012d2c7824 */ /* 0x000fe400078e022c */
[C---:B------:R-:W-:Y:S02]  /*9300*/  IMAD R45, R19.reuse, 0x5400, R138 ;  /* 0x00005400132d7824 */ /* 0x040fe400078e028a */
[----:B------:R-:W-:-:S03]  /*9310*/  IMAD R47, R19, 0x5400, R44 ;  /* 0x00005400132f7824 */ /* 0x000fc600078e022c */
[----:B------:R-:W-:Y:S01]  /*9320*/  LEA R45, R45, R18, 0x1 ;  /* 0x000000122d2d7211 */ /* 0x000fe200078e08ff */
[----:B------:R-:W-:-:S05]  /*9330*/  IMAD R48, R47, 0x2, R18 ;  /* 0x000000022f307824 */ /* 0x000fca00078e0212 */
[----:B------:R-:W0:Y:S04]  /*9340*/  LDS.128 R44, [R45+0x21400] ;  /* 0x021400002d2c7984 */ /* 0x000e280000000c00 */
[----:B------:R-:W2:Y:S01]  /*9350*/  LDS.128 R48, [R48+0x21400] ;  /* 0x0214000030307984 */ /* 0x000ea20000000c00 */
[----:B------:R-:W-:Y:S05]  /*9360*/  @P3 BRA `(.L_x_3391) ;  /* 0x00000004005c3947 */ /* 0x000fea0003800000 */
[----:B------:R-:W-:Y:S01]  /*9370*/  SHF.R.U32.HI R62, RZ, 0x10, R81 ;  /* 0x00000010ff3e7819 */ /* 0x000fe20000011651 */
[----:B--2---:R-:W-:Y:S01]  /*9380*/  IMAD.MOV.U32 R58, RZ, RZ, R48 ;  /* 0x000000ffff3a7224 */ /* 0x004fe200078e0030 */
[----:B0-----:R-:W-:Y:S01]  /*9390*/  MOV R48, R46 ;  /* 0x0000002e00307202 */ /* 0x001fe20000000f00 */
[----:B------:R-:W-:Y:S01]  /*93a0*/  IMAD.MOV.U32 R59, RZ, RZ, R50 ;  /* 0x000000ffff3b7224 */ /* 0x000fe200078e0032 */
        /* <DEDUP_REMOVED lines=17> */
[----:B------:R-:W-:Y:S01]  /*94c0*/  FMUL.FTZ R63, R46, R63 ;  /* 0x0000003f2e3f7220 */ /* 0x000fe20000410000 */
[-C--:B------:R-:W-:Y:S01]  /*94d0*/  FFMA.FTZ R64, R45, R60.reuse, -R64 ;  /* 0x0000003c2d407223 */ /* 0x080fe20000010840 */
[----:B------:R-:W-:Y:S01]  /*94e0*/  FFMA.FTZ R66, R49, R60, R62 ;  /* 0x0000003c31427223 */ /* 0x000fe2000001003e */
        /* <DEDUP_REMOVED lines=33> */
[----:B------:R-:W-:Y:S02]  /*9700*/  HADD2.F32 R45, -RZ, R59.H0_H0 ;  /* 0x2000003bff2d7230 */ /* 0x000fe40000004100 */
[C---:B------:R-:W-:Y:S01]  /*9710*/  FMUL.FTZ R49, R44.reuse, R49 ;  /* 0x000000312c317220 */ /* 0x040fe20000410000 */
[----:B------:R-:W-:Y:S02]  /*9720*/  HADD2.F32 R157, -RZ, R157.H0_H0 ;  /* 0x2000009dff9d7230 */ /* 0x000fe40000004100 */
[-C--:B------:R-:W-:Y:S01]  /*9730*/  FFMA.FTZ R61, R44, R47.reuse, -R61 ;  /* 0x0000002f2c3d7223 */ /* 0x080fe2000001083d */
[----:B------:R-:W-:Y:S02]  /*9740*/  HADD2.F32 R56, -RZ, R56.H0_H0 ;  /* 0x20000038ff387230 */ /* 0x000fe40000004100 */
[----:B------:R-:W-:Y:S01]  /*9750*/  FFMA.FTZ R58, R58, R47, R49 ;  /* 0x0000002f3a3a7223 */ /* 0x000fe20000010031 */
[----:B------:R-:W-:-:S02]  /*9760*/  HADD2.F32 R59, -RZ, R59.H1_H1 ;  /* 0x3000003bff3b7230 */ /* 0x000fc40000004100 */
[-C--:B------:R-:W-:Y:S01]  /*9770*/  FMUL.FTZ R47, R45, R157.reuse ;  /* 0x0000009d2d2f7220 */ /* 0x080fe20000410000 */
[--C-:B------:R-:W-:Y:S02]  /*9780*/  HADD2.F32 R44, -RZ, R48.reuse.H0_H0 ;  /* 0x20000030ff2c7230 */ /* 0x100fe40000004100 */
[----:B------:R-:W-:Y:S01]  /*9790*/  FFMA.FTZ R51, R46, R156, R51 ;  /* 0x0000009c2e337223 */ /* 0x000fe20000010033 */
        /* <DEDUP_REMOVED lines=18> */
[----:B------:R-:W-:-:S02]  /*98c0*/  F2FP.F16.F32.PACK_AB R45, R64, R65 ;  /* 0x00000041402d723e */ /* 0x000fc400000000ff */
[----:B------:R-:W-:-:S07]  /*98d0*/  MOV R46, R66 ;  /* 0x00000042002e7202 */ /* 0x000fce0000000f00 */
.L_x_3391:
[----:B------:R-:W-:Y:S05]  /*98e0*/  BSYNC B1 ;  /* 0x0000000000017941 */ /* 0x000fea0003800000 */
.L_x_3390:
[----:B0-----:R0:W-:Y:S01]  /*98f0*/  STG.E.128 desc[UR60][R52.64], R44 ;  /* 0x0000002c34007986 */ /* 0x0011e2000c101d3c */
[----:B------:R-:W-:-:S13]  /*9900*/  ISETP.GE.AND P3, PT, R55, R146, PT ;  /* 0x000000923700720c */ /* 0x000fda0003f66270 */
[----:B------:R-:W-:Y:S05]  /*9910*/  @P3 BRA `(.L_x_3340) ;  /* 0x0000000000fc3947 */ /* 0x000fea0003800000 */
[--C-:B0-----:R-:W-:Y:S02]  /*9920*/  SHF.R.S32.HI R44, RZ, 0x1f, R55.reuse ;  /* 0x0000001fff2c7819 */ /* 0x101fe40000011437 */
[----:B------:R-:W-:-:S04]  /*9930*/  IADD3 R55, P3, P4, R118, R128, R55 ;  /* 0x0000008076377210 */ /* 0x000fc80007c7e037 */
[----:B------:R-:W-:Y:S02]  /*9940*/  IADD3.X R44, R4, R57, R44, P3, P4 ;  /* 0x00000039042c7210 */ /* 0x000fe40001fe842c */
[----:B------:R-:W-:-:S04]  /*9950*/  LEA R122, P3, R55, R122, 0x1 ;  /* 0x0000007a377a7211 */ /* 0x000fc800078608ff */
[----:B------:R-:W-:-:S05]  /*9960*/  LEA.HI.X R123, R55, R123, R44, 0x1, P3 ;  /* 0x0000007b377b7211 */ /* 0x000fca00018f0c2c */
[----:B--2---:R0:W-:Y:S01]  /*9970*/  STG.E.128 desc[UR60][R122.64], R48 ;  /* 0x000000307a007986 */ /* 0x0041e2000c101d3c */
[----:B------:R-:W-:Y:S05]  /*9980*/  BRA `(.L_x_3340) ;  /* 0x0000000000e07947 */ /* 0x000fea0003800000 */
.L_x_3307:
[----:B------:R-:W2:Y:S02]  /*9990*/  LDL R44, [R1+0x1c] ;  /* 0x00001c00012c7983 */ /* 0x000ea40000100800 */
[----:B--2---:R-:W-:-:S13]  /*99a0*/  R2UR UR4, R44 ;  /* 0x000000002c0472ca */ /* 0x004fda00000e0000 */
[----:B------:R-:W-:-:S06]  /*99b0*/  UISETP.NE.AND UP0, UPT, UR4, 0x3, UPT ;  /* 0x000000030400788c */ /* 0x000fcc000bf05270 */
[----:B------:R-:W-:-:S13]  /*99c0*/  PLOP3.LUT P2, PT, PT, PT, UP0, 0x80, 0x0 ;  /* 0x000000000000781c */ /* 0x000fda0003f4f008 */
[----:B------:R-:W-:Y:S05]  /*99d0*/  @!P2 BRA `(.L_x_3392) ;  /* 0x000000000004a947 */ /* 0x000fea0003800000 */
[----:B------:R-:W-:Y:S01]  /*99e0*/  BPT.TRAP 0x1 ;  /* 0x000000040000795c */ /* 0x000fe20000300000 */
.L_x_3392:
[----:B------:R-:W-:Y:S01]  /*99f0*/  LEA R43, R19, R18, 0x3 ;  /* 0x00000012132b7211 */ /* 0x000fe200078e18ff */
[----:B------:R-:W-:Y:S01]  /*9a00*/  IMAD R42, R24, -0x70, R2 ;  /* 0xffffff90182a7824 */ /* 0x000fe200078e0202 */
[----:B------:R-:W-:Y:S01]  /*9a10*/  SHF.L.U32 R100, R207, 0x1f, RZ ;  /* 0x0000001fcf647819 */ /* 0x000fe200000006ff */
[----:B------:R-:W-:Y:S03]  /*9a20*/  BSSY B1, `(.L_x_3393) ;  /* 0x0000004000017945 */ /* 0x000fe60003800000 */
[----:B------:R-:W1:Y:S01]  /*9a30*/  SYNCS.PHASECHK.TRANS64.TRYWAIT P3, [R43+URZ+0x36890], R100 ;  /* 0x036890642b0075a7 */ /* 0x000e62000806017f */
[----:B------:R-:W-:Y:S01]  /*9a40*/  VIMNMX R42, R42, 0x70, PT ;  /* 0x000000702a2a7848 */ /* 0x000fe20003fe0100 */
[----:B-1----:R-:W-:Y:S06]  /*9a50*/  @!P3 BRA `(.L_x_3394) ;  /* 0x000001a00048b947 */ /* 0x002fec0003800000 */
.L_x_3617:
[----:B------:R-:W-:Y:S05]  /*9a60*/  BSYNC B1 ;  /* 0x0000000000017941 */ /* 0x000fea0003800000 */
.L_x_3393:
[----:B------:R-:W-:Y:S01]  /*9a70*/  ISETP.GE.AND P3, PT, R204, R42, PT ;  /* 0x0000002acc00720c */ /* 0x000fe20003f66270 */
[----:B------:R-:W-:-:S12]  /*9a80*/  BSSY B1, `(.L_x_3395) ;  /* 0x0000014000017945 */ /* 0x000fd80003800000 */
[----:B------:R-:W-:Y:S05]  /*9a90*/  @P3 BRA `(.L_x_3396) ;  /* 0x0000000000483947 */ /* 0x000fea0003800000 */
[----:B------:R-:W-:-:S13]  /*9aa0*/  ISETP.NE.AND P3, PT, R30, RZ, PT ;  /* 0x000000ff1e00720c */ /* 0x000fda0003f65270 */
[----:B0-----:R-:W0:Y:S04]  /*9ab0*/  @P3 LDS.128 R44, [R40+0x21000] ;  /* 0x02100000282c3984 */ /* 0x001e280000000c00 */
[----:B0-----:R-:W-:Y:S01]  /*9ac0*/  @P3 STG.E.128 desc[UR60][R50.64], R44 ;  /* 0x0000002c32003986 */ /* 0x001fe2000c101d3c */
[----:B------:R-:W-:-:S13]  /*9ad0*/  ISETP.NE.AND P3, PT, R34, RZ, PT ;  /* 0x000000ff2200720c */ /* 0x000fda0003f65270 */
[----:B------:R-:W0:Y:S04]  /*9ae0*/  @P3 LDS.128 R44, [R41+0x21000] ;  /* 0x02100000292c3984 */ /* 0x000e280000000c00 */
        /* <DEDUP_REMOVED lines=12> */
[----:B0-----:R2:W-:Y:S02]  /*9bb0*/  @P3 STG.E.128 desc[UR60][R50.64+0x140], R44 ;  /* 0x0001402c32003986 */ /* 0x0015e4000c101d3c */
.L_x_3396:
[----:B------:R-:W-:Y:S05]  /*9bc0*/  BSYNC B1 ;  /* 0x0000000000017941 */ /* 0x000fea0003800000 */
.L_x_3395:
[----:B------:R-:W-:-:S13]  /*9bd0*/  ISETP.GE.AND P3, PT, R224, R42, PT ;  /* 0x0000002ae000720c */ /* 0x000fda0003f66270 */
[----:B------:R-:W-:Y:S05]  /*9be0*/  @P3 BRA `(.L_x_3340) ;  /* 0x0000000000483947 */ /* 0x000fea0003800000 */
[----:B------:R-:W-:-:S13]  /*9bf0*/  ISETP.NE.AND P3, PT, R30, RZ, PT ;  /* 0x000000ff1e00720c */ /* 0x000fda0003f65270 */
[----:B0-2---:R-:W0:Y:S04]  /*9c00*/  @P3 LDS.128 R44, [R40+0x23000] ;  /* 0x02300000282c3984 */ /* 0x005e280000000c00 */
        /* <DEDUP_REMOVED lines=16> */
.L_x_3340:
[----:B------:R-:W-:Y:S05]  /*9d10*/  BSYNC B0 ;  /* 0x0000000000007941 */ /* 0x000fea0003800000 */
.L_x_3306:
[----:B01234-:R-:W0:Y:S01]  /*9d20*/  S2R R44, SR_TID.X ;  /* 0x00000000002c7919 */ /* 0x01fe220000002100 */
[----:B------:R-:W-:Y:S01]  /*9d30*/  @!PT LDS RZ, [RZ] ;  /* 0x00000000fffff984 */ /* 0x000fe20000000800 */
[----:B------:R-:W-:Y:S01]  /*9d40*/  @!PT LDS RZ, [RZ] ;  /* 0x00000000fffff984 */ /* 0x000fe20000000800 */
[----:B------:R-:W-:Y:S01]  /*9d50*/  @!PT LDS RZ, [RZ] ;  /* 0x00000000fffff984 */ /* 0x000fe20000000800 */
[----:B------:R-:W-:Y:S01]  /*9d60*/  @!PT LDS RZ, [RZ] ;  /* 0x00000000fffff984 */ /* 0x000fe20000000800 */
[----:B------:R1:W-:Y:S06]  /*9d70*/  MEMBAR.ALL.CTA ;  /* 0x0000000000007992 */ /* 0x0003ec0000008000 */
[----:B-1----:R-:W1:Y:S01]  /*9d80*/  FENCE.VIEW.ASYNC.S ;  /* 0x00000000000073c6 */ /* 0x002e620000000000 */
[----:B------:R-:W-:Y:S05]  /*9d90*/  WARPSYNC.ALL ;  /* 0x0000000000007948 */ /* 0x000fea0003800000 */
[----:B------:R-:W-:Y:S01]  /*9da0*/  BSSY B0, `(.L_x_3397) ;  /* 0x0000009000007945 */ /* 0x000fe20003800000 */
[----:B0-----:R-:W-:Y:S01]  /*9db0*/  LOP3.LUT R44, R44, 0x7f, RZ, 0xc0, !PT ;  /* 0x0000007f2c2c7812 */ /* 0x001fe200078ec0ff */
[----:B-1----:R0:W-:Y:S03]  /*9dc0*/  BAR.SYNC.DEFER_BLOCKING R153, 0x80 ;  /* 0x000200990000751d */ /* 0x0021e60000010000 */
[----:B------:R-:W-:-:S13]  /*9dd0*/  ISETP.NE.AND P3, PT, R44, RZ, PT ;  /* 0x000000ff2c00720c */ /* 0x000fda0003f65270 */
[----:B------:R-:W-:-:S05]  /*9de0*/  @!P3 VIADD R44, R43, 0x368a0 ;  /* 0x000368a02b2cb836 */ /* 0x000fca0000000000 */
[----:B------:R-:W-:-:S04]  /*9df0*/  @!P3 PRMT R44, RZ, 0x654, R44 ;  /* 0x00000654ff2cb816 */ /* 0x000fc8000000002c */
[----:B------:R0:W-:Y:S01]  /*9e00*/  @!P3 SYNCS.ARRIVE.TRANS64.RED.A1T0 RZ, [R44+URZ], RZ ;  /* 0x000000ff2cffb9a7 */ /* 0x0001e2000810043f */
[----:B------:R-:W-:Y:S05]  /*9e10*/  @!P2 BRA `(.L_x_3398) ;  /* 0x000000000004a947 */ /* 0x000fea0003800000 */
[----:B------:R-:W-:Y:S01]  /*9e20*/  BPT.TRAP 0x1 ;  /* 0x000000040000795c */ /* 0x000fe20000300000 */
.L_x_3398:
[----:B------:R-:W-:Y:S05]  /*9e30*/  BSYNC B0 ;  /* 0x0000000000007941 */ /* 0x000fea0003800000 */
.L_x_3397:
[----:B------:R-:W1:Y:S01]  /*9e40*/  SYNCS.PHASECHK.TRANS64.TRYWAIT P2, [R43+URZ+0x368b0], R100 ;  /* 0x0368b0642b0075a7 */ /* 0x000e62000804017f */
[----:B------:R-:W-:Y:S01]  /*9e50*/  ULDC.64 UR4, c[0x0][0x308] ;  /* 0x0000c20000047ab9 */ /* 0x000fe20000000a00 */
[----:B------:R-:W-:Y:S01]  /*9e60*/  ULDC.64 UR6, c[0x0][0x318] ;  /* 0x0000c60000067ab9 */ /* 0x000fe20000000a00 */
[----:B0-----:R-:W-:Y:S01]  /*9e70*/  IMAD.U32 R44, RZ, RZ, UR4 ;  /* 0x00000004ff2c7e24 */ /* 0x001fe2000f8e00ff */
[----:B------:R-:W-:Y:S01]  /*9e80*/  MOV R46, UR6 ;  /* 0x00000006002e7c02 */ /* 0x000fe20008000f00 */
[----:B------:R-:W-:Y:S01]  /*9e90*/  IMAD.U32 R45, RZ, RZ, UR7 ;  /* 0x00000007ff2d7e24 */ /* 0x000fe2000f8e00ff */
[----:B------:R-:W-:Y:S02]  /*9ea0*/  BSSY B0, `(.L_x_3399) ;  /* 0x0000007000007945 */ /* 0x000fe40003800000 */
[----:B------:R0:W-:Y:S04]  /*9eb0*/  STL [R1+0xc], R44 ;  /* 0x00000c2c01007387 */ /* 0x0001e80000100800 */
[----:B------:R2:W-:Y:S01]  /*9ec0*/  STL [R1+0x18], R46 ;  /* 0x0000182e01007387 */ /* 0x0005e20000100800 */
[----:B0-----:R-:W-:-:S05]  /*9ed0*/  IMAD.U32 R44, RZ, RZ, UR5 ;  /* 0x00000005ff2c7e24 */ /* 0x001fca000f8e00ff */
[----:B------:R2:W-:Y:S04]  /*9ee0*/  STL [R1+0x8], R44 ;  /* 0x0000082c01007387 */ /* 0x0005e80000100800 */
[----:B------:R2:W-:Y:S02]  /*9ef0*/  STL [R1+0x14], R45 ;  /* 0x0000142d01007387 */ /* 0x0005e40000100800 */
[----:B-12---:R-:W-:Y:S05]  /*9f00*/  @!P2 BRA `(.L_x_3400) ;  /* 0x0000019c0030a947 */ /* 0x006fea0003800000 */
.L_x_3618:
[----:B------:R-:W-:Y:S05]  /*9f10*/  BSYNC B0 ;  /* 0x0000000000007941 */ /* 0x000fea0003800000 */
.L_x_3399:
[----:B------:R1:W5:Y:S04]  /*9f20*/  LDL R55, [R1+0x18] ;  /* 0x0000180001377983 */ /* 0x0003680000100800 */
[----:B------:R1:W5:Y:S04]  /*9f30*/  LDL R54, [R1+0x14] ;  /* 0x0000140001367983 */ /* 0x0003680000100800 */
[----:B------:R1:W5:Y:S04]  /*9f40*/  LDL R53, [R1+0xc] ;  /* 0x00000c0001357983 */ /* 0x0003680000100800 */
[----:B------:R1:W5:Y:S01]  /*9f50*/  LDL R52, [R1+0x8] ;  /* 0x0000080001347983 */ /* 0x0003620000100800 */
[----:B------:R-:W-:Y:S01]  /*9f60*/  ISETP.GE.AND P2, PT, R204, R42, PT ;  /* 0x0000002acc00720c */ /* 0x000fe20003f46270 */
[----:B------:R-:W-:Y:S01]  /*9f70*/  BSSY B0, `(.L_x_3401) ;  /* 0x0000022000007945 */ /* 0x000fe20003800000 */
[----:B------:R-:W-:-:S11]  /*9f80*/  IMAD.WIDE R48, R24, 0x70, R120 ;  /* 0x0000007018307825 */ /* 0x000fd600078e0278 */
[----:B-1----:R-:W-:Y:S05]  /*9f90*/  @P2 BRA `(.L_x_3402) ;  /* 0x00000000007c2947 */ /* 0x002fea0003800000 */
[----:B-----5:R-:W-:Y:S01]  /*9fa0*/  R2UR UR7, R55 ;  /* 0x00000000370772ca */ /* 0x020fe200000e0000 */
[----:B------:R-:W-:Y:S01]  /*9fb0*/  IMAD.MOV.U32 R45, RZ, RZ, R39 ;  /* 0x000000ffff2d7224 */ /* 0x000fe200078e0027 */
[----:B------:R-:W-:Y:S02]  /*9fc0*/  R2UR UR4, R54 ;  /* 0x00000000360472ca */ /* 0x000fe400000e0000 */
[----:B------:R-:W-:Y:S02]  /*9fd0*/  R2UR UR6, R53 ;  /* 0x00000000350672ca */ /* 0x000fe400000e0000 */
[----:B------:R-:W-:Y:S02]  /*9fe0*/  MOV R44, R116 ;  /* 0x00000074002c7202 */ /* 0x000fe40000000f00 */
[----:B------:R-:W-:-:S05]  /*9ff0*/  R2UR UR5, R52 ;  /* 0x00000000340572ca */ /* 0x000fca00000e0000 */
[----:B------:R-:W-:Y:S02]  /*a000*/  IMAD R47, R49, UR7, RZ ;  /* 0x00000007312f7c24 */ /* 0x000fe4000f8e02ff */
[----:B------:R-:W-:-:S04]  /*a010*/  IMAD.WIDE.U32 R44, R48, UR7, R44 ;  /* 0x00000007302c7c25 */ /* 0x000fc8000f8e002c */
[----:B------:R-:W-:Y:S01]  /*a020*/  IMAD R47, R48, UR4, R47 ;  /* 0x00000004302f7c24 */ /* 0x000fe2000f8e022f */
[----:B------:R-:W-:Y:S01]  /*a030*/  LEA R50, P2, R44, UR6, 0x1 ;  /* 0x000000062c327c11 */ /* 0x000fe2000f8408ff */
[----:B------:R-:W-:Y:S02]  /*a040*/  ULDC UR4, c[0x0][0x2e4] ;  /* 0x0000b90000047ab9 */ /* 0x000fe40000000800 */
[----:B------:R-:W-:-:S05]  /*a050*/  IMAD.IADD R45, R45, 0x1, R47 ;  /* 0x000000012d2d7824 */ /* 0x000fca00078e022f */
[----:B------:R-:W-:Y:S02]  /*a060*/  LEA.HI.X R51, R44, UR5, R45, 0x1, P2 ;  /* 0x000000052c337c11 */ /* 0x000fe400090f0c2d */
[----:B------:R-:W-:-:S13]  /*a070*/  ISETP.GE.AND P2, PT, R22, UR4, PT ;  /* 0x0000000416007c0c */ /* 0x000fda000bf46270 */
[----:B------:R-:W1:Y:S04]  /*a080*/  @!P2 LDS.128 R44, [R40] ;  /* 0x00000000282ca984 */ /* 0x000e680000000c00 */
[----:B-1----:R-:W-:Y:S01]  /*a090*/  @!P2 STG.E.128 desc[UR60][R50.64], R44 ;  /* 0x0000002c3200a986 */ /* 0x002fe2000c101d3c */
[----:B------:R-:W-:-:S13]  /*a0a0*/  ISETP.GE.AND P2, PT, R205, UR4, PT ;  /* 0x00000004cd007c0c */ /* 0x000fda000bf46270 */
[----:B------:R-:W1:Y:S04]  /*a0b0*/  @!P2 LDS.128 R44, [R41] ;  /* 0x00000000292ca984 */ /* 0x000e680000000c00 */
[----:B-1----:R-:W-:Y:S01]  /*a0c0*/  @!P2 STG.E.128 desc[UR60][R50.64+0x40], R44 ;  /* 0x0000402c3200a986 */ /* 0x002fe2000c101d3c */
[----:B------:R-:W-:-:S13]  /*a0d0*/  ISETP.GE.AND P2, PT, R206, UR4, PT ;  /* 0x00000004ce007c0c */ /* 0x000fda000bf46270 */
[----:B------:R-:W1:Y:S04]  /*a0e0*/  @!P2 LDS.128 R44, [R40+0x3800] ;  /* 0x00380000282ca984 */ /* 0x000e680000000c00 */
        /* <DEDUP_REMOVED lines=9> */
[----:B-1----:R1:W-:Y:S02]  /*a180*/  @!P2 STG.E.128 desc[UR60][R50.64+0x140], R44 ;  /* 0x0001402c3200a986 */ /* 0x0023e4000c101d3c */
.L_x_3402:
[----:B------:R-:W-:Y:S05]  /*a190*/  BSYNC B0 ;  /* 0x0000000000007941 */ /* 0x000fea0003800000 */
.L_x_3401:
[----:B------:R-:W-:Y:S01]  /*a1a0*/  ISETP.GE.AND P2, PT, R224, R42, PT ;  /* 0x0000002ae000720c */ /* 0x000fe20003f46270 */
[----:B------:R-:W-:-:S12]  /*a1b0*/  BSSY B0, `(.L_x_3403) ;  /* 0x0000023000007945 */ /* 0x000fd80003800000 */
[----:B------:R-:W-:Y:S05]  /*a1c0*/  @P2 BRA `(.L_x_3404) ;  /* 0x0000000000842947 */ /* 0x000fea0003800000 */
[----:B-----5:R-:W-:Y:S01]  /*a1d0*/  R2UR UR7, R55 ;  /* 0x00000000370772ca */ /* 0x020fe200000e0000 */
[----:B-1----:R-:W-:Y:S01]  /*a1e0*/  IMAD.MOV.U32 R44, RZ, RZ, R116 ;  /* 0x000000ffff2c7224 */ /* 0x002fe200078e0074 */
[----:B------:R-:W-:Y:S01]  /*a1f0*/  R2UR UR4, R54 ;  /* 0x00000000360472ca */ /* 0x000fe200000e0000 */
[----:B------:R-:W-:Y:S01]  /*a200*/  IMAD.MOV.U32 R45, RZ, RZ, R39 ;  /* 0x000000ffff2d7224 */ /* 0x000fe200078e0027 */
[----:B------:R-:W-:Y:S02]  /*a210*/  IADD3 R47, P2, R48, 0x40, RZ ;  /* 0x00000040302f7810 */ /* 0x000fe40007f5e0ff */
[----:B------:R-:W-:Y:S02]  /*a220*/  R2UR UR6, R53 ;  /* 0x00000000350672ca */ /* 0x000fe400000e0000 */
[----:B------:R-:W-:Y:S02]  /*a230*/  IADD3.X R48, RZ, R49, RZ, P2, !PT ;  /* 0x00000031ff307210 */ /* 0x000fe400017fe4ff */
[----:B------:R-:W-:-:S03]  /*a240*/  R2UR UR5, R52 ;  /* 0x00000000340572ca */ /* 0x000fc600000e0000 */
[----:B------:R-:W-:Y:S02]  /*a250*/  IMAD R48, R48, UR7, RZ ;  /* 0x0000000730307c24 */ /* 0x000fe4000f8e02ff */
[----:B------:R-:W-:-:S04]  /*a260*/  IMAD.WIDE.U32 R44, R47, UR7, R44 ;  /* 0x000000072f2c7c25 */ /* 0x000fc8000f8e002c */
[----:B------:R-:W-:Y:S01]  /*a270*/  IMAD R47, R47, UR4, R48 ;  /* 0x000000042f2f7c24 */ /* 0x000fe2000f8e0230 */
[----:B------:R-:W-:Y:S01]  /*a280*/  LEA R48, P2, R44, UR6, 0x1 ;  /* 0x000000062c307c11 */ /* 0x000fe2000f8408ff */
[----:B------:R-:W-:-:S03]  /*a290*/  ULDC UR4, c[0x0][0x2e4] ;  /* 0x0000b90000047ab9 */ /* 0x000fc60000000800 */
[----:B------:R-:W-:-:S04]  /*a2a0*/  IADD3 R45, R45, R47, RZ ;  /* 0x0000002f2d2d7210 */ /* 0x000fc80007ffe0ff */
[----:B------:R-:W-:Y:S02]  /*a2b0*/  LEA.HI.X R49, R44, UR5, R45, 0x1, P2 ;  /* 0x000000052c317c11 */ /* 0x000fe400090f0c2d */
        /* <DEDUP_REMOVED lines=18> */
.L_x_3404:
[----:B------:R-:W-:Y:S05]  /*a3e0*/  BSYNC B0 ;  /* 0x0000000000007941 */ /* 0x000fea0003800000 */
.L_x_3403:
[----:B------:R-:W3:Y:S01]  /*a3f0*/  LDL R40, [R1+0x10] ;  /* 0x0000100001287983 */ /* 0x000ee20000100800 */
[----:B0-----:R-:W-:Y:S01]  /*a400*/  @!P3 VIADD R43, R43, 0x368c0 ;  /* 0x000368c02b2bb836 */ /* 0x001fe20000000000 */
[----:B------:R-:W-:Y:S01]  /*a410*/  PLOP3.LUT P2, PT, PT, PT, PT, 0x8, 0x0 ;  /* 0x000000000000781c */ /* 0x000fe20003f4e170 */
[----:B------:R-:W-:Y:S01]  /*a420*/  VIADD R19, R19, 0x1 ;  /* 0x0000000113137836 */ /* 0x000fe20000000000 */
[----:B------:R-:W-:Y:S01]  /*a430*/  @!PT LDS RZ, [RZ] ;  /* 0x00000000fffff984 */ /* 0x000fe20000000800 */
[----:B------:R-:W-:Y:S01]  /*a440*/  @!PT LDS RZ, [RZ] ;  /* 0x00000000fffff984 */ /* 0x000fe20000000800 */
[----:B------:R-:W-:Y:S01]  /*a450*/  @!PT LDS RZ, [RZ] ;  /* 0x00000000fffff984 */ /* 0x000fe20000000800 */
[----:B------:R-:W-:Y:S01]  /*a460*/  @!PT LDS RZ, [RZ] ;  /* 0x00000000fffff984 */ /* 0x000fe20000000800 */
[----:B------:R0:W-:Y:S06]  /*a470*/  MEMBAR.ALL.CTA ;  /* 0x0000000000007992 */ /* 0x0001ec0000008000 */
[----:B0-----:R-:W0:Y:S01]  /*a480*/  FENCE.VIEW.ASYNC.S ;  /* 0x00000000000073c6 */ /* 0x001e220000000000 */
[----:B------:R-:W-:Y:S01]  /*a490*/  @!P3 PRMT R43, RZ, 0x654, R43 ;  /* 0x00000654ff2bb816 */ /* 0x000fe2000000002b */
[----:B0-----:R0:W-:Y:S06]  /*a4a0*/  BAR.SYNC.DEFER_BLOCKING R153, 0x80 ;  /* 0x000200990000751d */ /* 0x0011ec0000010000 */
[----:B------:R0:W-:Y:S01]  /*a4b0*/  @!P3 SYNCS.ARRIVE.TRANS64.RED.A1T0 RZ, [R43+URZ], RZ ;  /* 0x000000ff2bffb9a7 */ /* 0x0001e2000810043f */
[----:B------:R-:W-:-:S04]  /*a4c0*/  ISETP.NE.AND P3, PT, R19, 0x2, PT ;  /* 0x000000021300780c */ /* 0x000fc80003f65270 */
[----:B------:R-:W-:Y:S02]  /*a4d0*/  SEL R19, R19, RZ, P3 ;  /* 0x000000ff13137207 */ /* 0x000fe40001800000 */
[----:B---3--:R-:W-:Y:S02]  /*a4e0*/  LOP3.LUT P4, RZ, R40, 0x2, RZ, 0xc0, !PT ;  /* 0x0000000228ff7812 */ /* 0x008fe4000788c0ff */
[----:B------:R-:W-:-:S04]  /*a4f0*/  SEL R40, RZ, 0x1, P3 ;  /* 0x00000001ff287807 */ /* 0x000fc80001800000 */
[----:B------:R-:W-:-:S07]  /*a500*/  LOP3.LUT R207, R207, R40, RZ, 0x3c, !PT ;  /* 0x00000028cfcf7212 */ /* 0x000fce00078e3cff */
[----:B0-----:R-:W-:Y:S05]  /*a510*/  @P4 BRA `(.L_x_3405) ;  /* 0xffffff80008c4947 */ /* 0x001fea000383ffff */
.L_x_3301:
[----:B------:R-:W-:Y:S01]  /*a520*/  BSSY B0, `(.L_x_3406) ;  /* 0x0000039000007945 */ /* 0x000fe20003800000 */
[----:B------:R-:W-:Y:S02]  /*a530*/  ISETP.GE.AND P1, PT, R150, 0x1, PT ;  /* 0x000000019600780c */ /* 0x000fe40003f26270 */
[----:B------:R-:W-:Y:S02]  /*a540*/  CS2R R2, SRZ ;  /* 0x0000000000027805 */ /* 0x000fe4000001ff00 */
[----:B------:R-:W-:Y:S02]  /*a550*/  PLOP3.LUT P0, PT, PT, PT, PT, 0x80, 0x0 ;  /* 0x000000000000781c */ /* 0x000fe40003f0f070 */
[----:B------:R-:W-:Y:S02]  /*a560*/  CS2R R118, SRZ ;  /* 0x0000000000767805 */ /* 0x000fe4000001ff00 */
[----:B------:R-:W-:Y:S02]  /*a570*/  CS2R R116, SRZ ;  /* 0x0000000000747805 */ /* 0x000fe4000001ff00 */
[----:B------:R-:W-:-:S02]  /*a580*/  CS2R R114, SRZ ;  /* 0x0000000000727805 */ /* 0x000fc4000001ff00 */
[----:B------:R-:W-:Y:S02]  /*a590*/  CS2R R112, SRZ ;  /* 0x0000000000707805 */ /* 0x000fe4000001ff00 */
[----:B------:R-:W-:Y:S02]  /*a5a0*/  CS2R R106, SRZ ;  /* 0x00000000006a7805 */ /* 0x000fe4000001ff00 */
[----:B------:R-:W-:Y:S02]  /*a5b0*/  MOV R110, RZ ;  /* 0x000000ff006e7202 */ /* 0x000fe40000000f00 */
[----:B------:R-:W-:Y:S02]  /*a5c0*/  CS2R R108, SRZ ;  /* 0x00000000006c7805 */ /* 0x000fe4000001ff00 */
[----:B-----5:R-:W-:Y:S02]  /*a5d0*/  CS2R R54, SRZ ;  /* 0x0000000000367805 */ /* 0x020fe4000001ff00 */
[----:B------:R-:W-:Y:S01]  /*a5e0*/  CS2R R104, SRZ ;  /* 0x0000000000687805 */ /* 0x000fe2000001ff00 */
[----:B------:R-:W-:Y:S01]  /*a5f0*/  IMAD.MOV.U32 R103, RZ, RZ, RZ ;  /* 0x000000ffff677224 */ /* 0x000fe200078e00ff */
        /* <DEDUP_REMOVED lines=8> */
[----:B------:R-:W-:Y:S02]  /*a680*/  MOV R87, RZ ;  /* 0x000000ff00577202 */ /* 0x000fe40000000f00 */
        /* <DEDUP_REMOVED lines=17> */
[----:B-1----:R-:W-:-:S02]  /*a7a0*/  CS2R R50, SRZ ;  /* 0x0000000000327805 */ /* 0x002fc4000001ff00 */
[----:B------:R-:W-:Y:S02]  /*a7b0*/  CS2R R52, SRZ ;  /* 0x0000000000347805 */ /* 0x000fe4000001ff00 */
[----:B--2---:R-:W-:Y:S02]  /*a7c0*/  CS2R R48, SRZ ;  /* 0x0000000000307805 */ /* 0x004fe4000001ff00 */
        /* <DEDUP_REMOVED lines=11> */
[----:B------:R-:W-:Y:S06]  /*a880*/  @P2 BRA `(.L_x_3407) ;  /* 0x0000000000082947 */ /* 0x000fec0003800000 */
[----:B------:R-:W0:Y:S02]  /*a890*/  FENCE.VIEW.ASYNC.G ;  /* 0x00000000000073c6 */ /* 0x000e240000000100 */
[----:B0-----:R-:W-:Y:S06]  /*a8a0*/  BAR.ARV 0xc, 0x120 ;  /* 0x0304800000007b1d */ /* 0x001fec0000002000 */
.L_x_3407:
[----:B------:R-:W-:Y:S05]  /*a8b0*/  BSYNC B0 ;  /* 0x0000000000007941 */ /* 0x000fea0003800000 */
.L_x_3406:
[----:B------:R-:W-:Y:S01]  /*a8c0*/  CS2R R24, SRZ ;  /* 0x0000000000187805 */ /* 0x000fe2000001ff00 */
[----:B------:R-:W-:Y:S06]  /*a8d0*/  @!P1 BRA `(.L_x_3408) ;  /* 0x0000010c00a09947 */ /* 0x000fec0003800000 */
[----:B------:R-:W2:Y:S01]  /*a8e0*/  LDL R5, [R1+0x50] ;  /* 0x0000500001057983 */ /* 0x000ea20000100800 */
[----:B------:R-:W0:Y:S02]  /*a8f0*/  S2R R6, SR_TID.X ;  /* 0x0000000000067919 */ /* 0x000e240000002100 */
[----:B0-----:R-:W-:-:S04]  /*a900*/  IADD3 R6, R6, -0x80, RZ ;  /* 0xffffff8006067810 */ /* 0x001fc80007ffe0ff */
[----:B------:R-:W-:-:S04]  /*a910*/  SHF.R.S32.HI R4, RZ, 0x1f, R6 ;  /* 0x0000001fff047819 */ /* 0x000fc80000011406 */
[----:B------:R-:W-:-:S04]  /*a920*/  LEA.HI R4, R4, R6, RZ, 0x7 ;  /* 0x0000000604047211 */ /* 0x000fc800078f38ff */
[----:B------:R-:W-:-:S05]  /*a930*/  SHF.R.S32.HI R4, RZ, 0x7, R4 ;  /* 0x00000007ff047819 */ /* 0x000fca0000011404 */
[----:B------:R-:W0:Y:S02]  /*a940*/  SHFL.IDX PT, R0, R4, RZ, 0x1f ;  /* 0x00001fff04007589 */ /* 0x000e2400000e0000 */
[----:B0-----:R-:W-:-:S04]  /*a950*/  LEA.HI R2, R0, R0, RZ, 0x1 ;  /* 0x0000000000027211 */ /* 0x001fc800078f08ff */
[----:B------:R-:W-:-:S05]  /*a960*/  LOP3.LUT R3, R2, 0x1e, RZ, 0xc0, !PT ;  /* 0x0000001e02037812 */ /* 0x000fca00078ec0ff */
[----:B------:R-:W-:Y:S01]  /*a970*/  IMAD.IADD R3, R0, 0x1, -R3 ;  /* 0x0000000100037824 */ /* 0x000fe200078e0a03 */
[----:B--2---:R-:W-:-:S13]  /*a980*/  R2UR UR4, R5 ;  /* 0x00000000050472ca */ /* 0x004fda00000e0000 */
[----:B------:R-:W-:-:S06]  /*a990*/  ULOP3.LUT UP0, URZ, UR4, 0x9f, URZ, 0xc0, !UPT ;  /* 0x0000009f043f7892 */ /* 0x000fcc000f80c03f */
[----:B------:R-:W-:Y:S02]  /*a9a0*/  PLOP3.LUT P0, PT, PT, PT, UP0, 0x80, 0x0 ;  /* 0x000000000000781c */ /* 0x000fe40003f0f008 */
[----:B------:R-:W-:-:S04]  /*a9b0*/  LEA R3, R3, UR4, 0xd ;  /* 0x0000000403037c11 */ /* 0x000fc8000f8e68ff */
[----:B------:R-:W-:-:S04]  /*a9c0*/  SHF.R.U32.HI R2, RZ, 0x4, R3 ;  /* 0x00000004ff027819 */ /* 0x000fc80000011603 */
[----:B------:R-:W-:-:S03]  /*a9d0*/  LOP3.LUT R2, R2, 0x3fff, RZ, 0xc0, !PT ;  /* 0x00003fff02027812 */ /* 0x000fc600078ec0ff */
        /* <DEDUP_REMOVED lines=17> */
.L_x_3409:
[----:B------:R-:W-:Y:S02]  /*aaf0*/  ULDC UR4, c[0x0][0x3d4] ;  /* 0x0000f50000047ab9 */ /* 0x000fe40000000800 */
[----:B------:R-:W-:-:S13]  /*ab00*/  ISETP.LT.AND P0, PT, RZ, UR4, PT ;  /* 0x00000004ff007c0c */ /* 0x000fda000bf01270 */
[----:B------:R-:W-:Y:S05]  /*ab10*/  @P0 BRA `(.L_x_3410) ;  /* 0x00000000003c0947 */ /* 0x000fea0003800000 */
[----:B------:R-:W-:-:S04]  /*ab20*/  LEA.HI R0, R225, R225, RZ, 0x1 ;  /* 0x000000e1e1007211 */ /* 0x000fc800078f08ff */
        /* <DEDUP_REMOVED lines=8> */
.L_x_3413:
[----:B-1----:R1:W2:Y:S02]  /*abb0*/  SYNCS.PHASECHK.TRANS64.TRYWAIT P0, [R18+URZ+0x36800], R3 ;  /* 0x03680003120075a7 */ /* 0x0022a4000800017f */
[----:B--2---:R-:W-:Y:S05]  /*abc0*/  @!P0 NANOSLEEP.SYNCS 0x989680 ;  /* 0x009896800000895d */ /* 0x004fea0003900000 */
[----:B------:R-:W2:Y:S02]  /*abd0*/  @!P0 SYNCS.PHASECHK.TRANS64 P0, [R18+URZ+0x36800], R3 ;  /* 0x03680003120085a7 */ /* 0x000ea4000800007f */
[----:B--2---:R-:W-:Y:S05]  /*abe0*/  @!P0 BRA `(.L_x_3413) ;  /* 0xfffffffc00f08947 */ /* 0x004fea000383ffff */
.L_x_3412:
[----:B------:R-:W-:Y:S05]  /*abf0*/  BSYNC B0 ;  /* 0x0000000000007941 */ /* 0x000fea0003800000 */
.L_x_3411:
[----:B------:R-:W-:Y:S05]  /*ac00*/  BRA `(.L_x_3414) ;  /* 0x0000005800087947 */ /* 0x000fea0003800000 */
.L_x_3410:
[----:B------:R-:W2:Y:S01]  /*ac10*/  LDL R0, [R1+0x50] ;  /* 0x0000500001007983 */ /* 0x000ea20000100800 */
[----:B------:R-:W-:Y:S01]  /*ac20*/  ULDC.64 UR4, c[0x0][0x3d8] ;  /* 0x0000f60000047ab9 */ /* 0x000fe20000000a00 */
[----:B------:R-:W-:Y:S01]  /*ac30*/  ULDC.64 UR6, c[0x0][0x3e8] ;  /* 0x0000fa0000067ab9 */ /* 0x000fe20000000a00 */
[----:B------:R-:W-:Y:S01]  /*ac40*/  IMAD.WIDE.U32 R38, R144, UR4, RZ ;  /* 0x0000000490267c25 */ /* 0x000fe2000f8e00ff */
[----:B------:R-:W-:Y:S02]  /*ac50*/  SHF.R.S32.HI R8, RZ, 0x1f, R16 ;  /* 0x0000001fff087819 */ /* 0x000fe40000011410 */
[----:B------:R-:W-:Y:S02]  /*ac60*/  SHF.R.S32.HI R10, RZ, 0x1f, R22 ;  /* 0x0000001fff0a7819 */ /* 0x000fe40000011416 */
[----:B--2---:R-:W-:Y:S02]  /*ac70*/  R2UR UR8, R0 ;  /* 0x00000000000872ca */ /* 0x004fe400000e0000 */
[----:B------:R-:W-:-:S05]  /*ac80*/  SHF.R.S32.HI R0, RZ, 0x1f, R144 ;  /* 0x0000001fff007819 */ /* 0x000fca0000011490 */
[C---:B------:R-:W-:Y:S02]  /*ac90*/  IMAD R3, R0.reuse, UR4, RZ ;  /* 0x0000000400037c24 */ /* 0x040fe4000f8e02ff */
[----:B------:R-:W-:Y:S01]  /*aca0*/  IMAD R5, R0, UR6, RZ ;  /* 0x0000000600057c24 */ /* 0x000fe2000f8e02ff */
[----:B------:R-:W-:Y:S01]  /*acb0*/  IADD3 R0, P0, R16, R38, RZ ;  /* 0x0000002610007210 */ /* 0x000fe20007f1e0ff */
[----:B------:R-:W-:Y:S01]  /*acc0*/  IMAD R3, R144, UR5, R3 ;  /* 0x0000000590037c24 */ /* 0x000fe2000f8e0203 */
[----:B------:R-:W-:Y:S01]  /*acd0*/  ULDC.64 UR4, c[0x0][0x3c8] ;  /* 0x0000f20000047ab9 */ /* 0x000fe20000000a00 */
[----:B------:R-:W-:Y:S01]  /*ace0*/  ULOP3.LUT UP0, URZ, UR8, 0x3ff, URZ, 0xc0, !UPT ;  /* 0x000003ff083f7892 */ /* 0x000fe2000f80c03f */
[----:B------:R-:W-:Y:S01]  /*acf0*/  LEA R36, P1, R38, UR4, 0x1 ;  /* 0x0000000426247c11 */ /* 0x000fe2000f8208ff */
[C---:B------:R-:W-:Y:S01]  /*ad00*/  IMAD R11, R144.reuse, UR7, R5 ;  /* 0x00000007900b7c24 */ /* 0x040fe2000f8e0205 */
[----:B------:R-:W-:Y:S01]  /*ad10*/  IADD3 R9, R3, R39, RZ ;  /* 0x0000002703097210 */ /* 0x000fe20007ffe0ff */
[----:B------:R-:W-:Y:S01]  /*ad20*/  IMAD.WIDE.U32 R4, R144, UR6, RZ ;  /* 0x0000000690047c25 */ /* 0x000fe2000f8e00ff */
[----:B------:R-:W-:Y:S01]  /*ad30*/  LEA R24, P2, R0, UR4, 0x1 ;  /* 0x0000000400187c11 */ /* 0x000fe2000f8408ff */
[----:B------:R-:W-:-:S02]  /*ad40*/  ULDC.64 UR6, c[0x0][0x3e0] ;  /* 0x0000f80000067ab9 */ /* 0x000fc40000000a00 */
[----:B------:R-:W-:Y:S01]  /*ad50*/  IMAD.X R3, R8, 0x1, R9, P0 ;  /* 0x0000000108037824 */ /* 0x000fe200000e0609 */
[----:B------:R-:W-:Y:S01]  /*ad60*/  IADD3 R6, P0, R22, R38, RZ ;  /* 0x0000002616067210 */ /* 0x000fe20007f1e0ff */
[----:B------:R-:W-:Y:S01]  /*ad70*/  IMAD.IADD R39, R11, 0x1, R5 ;  /* 0x000000010b277824 */ /* 0x000fe200078e0205 */
[--C-:B------:R-:W-:Y:S02]  /*ad80*/  LEA.HI.X R38, R38, UR5, R9.reuse, 0x1, P1 ;  /* 0x0000000526267c11 */ /* 0x100fe400088f0c09 */
[----:B------:R-:W-:Y:S01]  /*ad90*/  PLOP3.LUT P1, PT, PT, PT, UP0, 0x80, 0x0 ;  /* 0x000000000000781c */ /* 0x000fe20003f2f008 */
[----:B------:R-:W-:Y:S01]  /*ada0*/  IMAD.X R5, R10, 0x1, R9, P0 ;  /* 0x000000010a057824 */ /* 0x000fe200000e0609 */
[----:B------:R-:W-:Y:S02]  /*adb0*/  LEA.HI.X R25, R0, UR5, R3, 0x1, P2 ;  /* 0x0000000500197c11 */ /* 0x000fe400090f0c03 */
[-C--:B------:R-:W-:Y:S02]  /*adc0*/  IADD3 R0, P5, R22, R4.reuse, RZ ;  /* 0x0000000416007210 */ /* 0x080fe40007fbe0ff */
[----:B------:R-:W-:-:S02]  /*add0*/  IADD3 R7, P4, R16, R4, RZ ;  /* 0x0000000410077210 */ /* 0x000fc40007f9e0ff */
[----:B------:R-:W-:Y:S01]  /*ade0*/  LEA R40, P3, R6, UR4, 0x1 ;  /* 0x0000000406287c11 */ /* 0x000fe2000f8608ff */
[----:B------:R-:W-:Y:S01]  /*adf0*/  IMAD.X R3, R10, 0x1, R39, P5 ;  /* 0x000000010a037824 */ /* 0x000fe200028e0627 */
[----:B------:R-:W-:Y:S02]  /*ae00*/  IADD3.X R8, R8, R39, RZ, P4, !PT ;  /* 0x0000002708087210 */ /* 0x000fe400027fe4ff */
[C---:B------:R-:W-:Y:S02]  /*ae10*/  LEA R26, P2, R7.reuse, UR6, 0x1 ;  /* 0x00000006071a7c11 */ /* 0x040fe4000f8408ff */
[----:B------:R-:W-:Y:S02]  /*ae20*/  LEA R42, P4, R0, UR6, 0x1 ;  /* 0x00000006002a7c11 */ /* 0x000fe4000f8808ff */
[----:B------:R-:W-:Y:S02]  /*ae30*/  LEA R37, P0, R4, UR6, 0x1 ;  /* 0x0000000604257c11 */ /* 0x000fe4000f8008ff */
[----:B------:R-:W-:-:S02]  /*ae40*/  LEA.HI.X R27, R7, UR7, R8, 0x1, P2 ;  /* 0x00000007071b7c11 */ /* 0x000fc400090f0c08 */
[----:B------:R-:W-:Y:S02]  /*ae50*/  LEA.HI.X R41, R6, UR5, R5, 0x1, P3 ;  /* 0x0000000506297c11 */ /* 0x000fe400098f0c05 */
[----:B------:R-:W-:Y:S02]  /*ae60*/  LEA.HI.X R43, R0, UR7, R3, 0x1, P4 ;  /* 0x00000007002b7c11 */ /* 0x000fe4000a0f0c03 */
[----:B------:R-:W-:Y:S01]  /*ae70*/  LEA.HI.X R39, R4, UR7, R39, 0x1, P0 ;  /* 0x0000000704277c11 */ /* 0x000fe200080f0c27 */
        /* <DEDUP_REMOVED lines=17> */
.L_x_3415:
[----:B------:R-:W-:Y:S01]  /*af90*/  ULDC.U8 UR4, c[0x0][0x3f0] ;  /* 0x0000fc0000047ab9 */ /* 0x000fe20000000000 */
[----:B------:R-:W-:Y:S01]  /*afa0*/  IMAD R3, R145, -0x80, R151 ;  /* 0xffffff8091037824 */ /* 0x000fe200078e0297 */
[----:B------:R-:W-:Y:S01]  /*afb0*/  ISETP.NE.AND P0, PT, RZ, UR4, PT ;  /* 0x00000004ff007c0c */ /* 0x000fe2000bf05270 */
[----:B------:R-:W-:Y:S03]  /*afc0*/  BSSY B0, `(.L_x_3416) ;  /* 0x000053e000007945 */ /* 0x000fe60003800000 */
[----:B------:R-:W-:-:S09]  /*afd0*/  VIMNMX R3, R3, 0x80, PT ;  /* 0x0000008003037848 */ /* 0x000fd20003fe0100 */
        /* <DEDUP_REMOVED lines=15> */
[----:B------:R-:W-:Y:S06]  /*b0d0*/  @P0 BRA `(.L_x_3419) ;  /* 0x0000000000900947 */ /* 0x000fec0003800000 */
[C---:B------:R-:W-:Y:S01]  /*b0e0*/  IADD3 R0, R16.reuse, 0x10, RZ ;  /* 0x0000001010007810 */ /* 0x040fe20007ffe0ff */
[----:B------:R-:W-:Y:S01]  /*b0f0*/  ULDC UR4, c[0x0][0x3d4] ;  /* 0x0000f50000047ab9 */ /* 0x000fe20000000800 */
[C---:B------:R-:W-:Y:S01]  /*b100*/  VIADD R4, R16.reuse, 0x20 ;  /* 0x0000002010047836 */ /* 0x040fe20000000000 */
[C---:B------:R-:W-:Y:S01]  /*b110*/  ISETP.GE.AND P1, PT, R16.reuse, UR4, PT ;  /* 0x0000000410007c0c */ /* 0x040fe2000bf26270 */
[----:B------:R-:W-:Y:S01]  /*b120*/  VIADD R5, R16, 0x30 ;  /* 0x0000003010057836 */ /* 0x000fe20000000000 */
[----:B------:R-:W-:Y:S01]  /*b130*/  ISETP.GE.AND P2, PT, R0, UR4, PT ;  /* 0x0000000400007c0c */ /* 0x000fe2000bf46270 */
[C---:B------:R-:W-:Y:S01]  /*b140*/  VIADD R6, R16.reuse, 0x50 ;  /* 0x0000005010067836 */ /* 0x040fe20000000000 */
[----:B------:R-:W-:Y:S02]  /*b150*/  IADD3 R0, R16, 0x40, RZ ;  /* 0x0000004010007810 */ /* 0x000fe40007ffe0ff */
[----:B------:R-:W-:Y:S02]  /*b160*/  CS2R R30, SRZ ;  /* 0x00000000001e7805 */ /* 0x000fe4000001ff00 */
[----:B------:R-:W-:-:S02]  /*b170*/  ISETP.GE.AND P3, PT, R4, UR4, PT ;  /* 0x0000000404007c0c */ /* 0x000fc4000bf66270 */
[----:B------:R-:W-:Y:S02]  /*b180*/  CS2R R28, SRZ ;  /* 0x00000000001c7805 */ /* 0x000fe4000001ff00 */
[----:B------:R-:W-:Y:S02]  /*b190*/  ISETP.GE.AND P4, PT, R5, UR4, PT ;  /* 0x0000000405007c0c */ /* 0x000fe4000bf86270 */
[----:B------:R-:W-:Y:S02]  /*b1a0*/  CS2R R20, SRZ ;  /* 0x0000000000147805 */ /* 0x000fe4000001ff00 */
[----:B------:R-:W-:Y:S02]  /*b1b0*/  ISETP.GE.AND P5, PT, R0, UR4, PT ;  /* 0x0000000400007c0c */ /* 0x000fe4000bfa6270 */
[----:B------:R-:W-:Y:S02]  /*b1c0*/  CS2R R14, SRZ ;  /* 0x00000000000e7805 */ /* 0x000fe4000001ff00 */
[----:B------:R-:W-:-:S02]  /*b1d0*/  ISETP.GE.AND P6, PT, R6, UR4, PT ;  /* 0x0000000406007c0c */ /* 0x000fc4000bfc6270 */
        /* <DEDUP_REMOVED lines=20> */
.L_x_3419:
[----:B------:R-:W-:Y:S05]  /*b320*/  BSYNC B1 ;  /* 0x0000000000017941 */ /* 0x000fea0003800000 */
.L_x_3418:
[----:B0----5:R-:W-:Y:S01]  /*b330*/  MOV R24, R20 ;  /* 0x0000001400187202 */ /* 0x021fe20000000f00 */
        /* <DEDUP_REMOVED lines=9> */
[----:B------:R-:W-:Y:S01]  /*b3d0*/  LOP3.LUT R11, R209, 0x18, R22, 0xf8, !PT ;  /* 0x00000018d10b7812 */ /* 0x000fe200078ef816 */
[----:B------:R-:W-:Y:S01]  /*b3e0*/  UMOV UR4, 0xffffffff ;  /* 0xffffffff00047882 */ /* 0x000fe20000000000 */
[----:B------:R-:W-:Y:S01]  /*b3f0*/  LOP3.LUT P1, RZ, R217, 0x4, RZ, 0xc0, !PT ;  /* 0x00000004d9ff7812 */ /* 0x000fe2000782c0ff */
[----:B------:R-:W-:Y:S01]  /*b400*/  IMAD.MOV.U32 R52, RZ, RZ, R40 ;  /* 0x000000ffff347224 */ /* 0x000fe200078e0028 */
[----:B------:R-:W-:Y:S01]  /*b410*/  LOP3.LUT R0, R11, R210, RZ, 0x3c, !PT ;  /* 0x000000d20b007212 */ /* 0x000fe200078e3cff */
[----:B------:R-:W-:Y:S01]  /*b420*/  IMAD.MOV.U32 R50, RZ, RZ, R34 ;  /* 0x000000ffff327224 */ /* 0x000fe200078e0022 */
[----:B------:R-:W-:Y:S01]  /*b430*/  MOV R46, R8 ;  /* 0x00000008002e7202 */ /* 0x000fe20000000f00 */
[----:B------:R-:W-:Y:S01]  /*b440*/  IMAD.MOV.U32 R49, RZ, RZ, R33 ;  /* 0x000000ffff317224 */ /* 0x000fe200078e0021 */
[----:B------:R-:W-:Y:S01]  /*b450*/  SHF.R.U64 R70, R8, 0x10, R9 ;  /* 0x0000001008467819 */ /* 0x000fe20000001209 */
[----:B------:R-:W-:Y:S01]  /*b460*/  IMAD.IADD R11, R211, 0x1, R0 ;  /* 0x00000001d30b7824 */ /* 0x000fe200078e0200 */
[----:B------:R-:W-:Y:S01]  /*b470*/  SHF.R.U64 R54, R30, 0x10, R31 ;  /* 0x000000101e367819 */ /* 0x000fe2000000121f */
[----:B------:R-:W-:Y:S01]  /*b480*/  IMAD.MOV.U32 R30, RZ, RZ, R28 ;  /* 0x000000ffff1e7224 */ /* 0x000fe200078e001c */
[----:B------:R-:W-:Y:S01]  /*b490*/  SHF.R.U32.HI R71, RZ, 0x10, R9 ;  /* 0x00000010ff477819 */ /* 0x000fe20000011609 */
[----:B------:R-:W-:Y:S01]  /*b4a0*/  IMAD R8, R11, 0x2, R18 ;  /* 0x000000020b087824 */ /* 0x000fe200078e0212 */
[----:B------:R-:W-:Y:S01]  /*b4b0*/  MOV R45, R31 ;  /* 0x0000001f002d7202 */ /* 0x000fe20000000f00 */
[----:B------:R-:W-:Y:S01]  /*b4c0*/  IMAD.MOV.U32 R25, RZ, RZ, R14 ;  /* 0x000000ffff197224 */ /* 0x000fe200078e000e */
[----:B------:R-:W-:Y:S01]  /*b4d0*/  SHF.R.U32.HI R55, RZ, 0x10, R31 ;  /* 0x00000010ff377819 */ /* 0x000fe2000001161f */
[----:B------:R-:W-:Y:S01]  /*b4e0*/  VIADD R0, R8, 0x15440 ;  /* 0x0001544008007836 */ /* 0x000fe20000000000 */
[--C-:B------:R-:W-:Y:S01]  /*b4f0*/  SHF.R.U64 R56, R28, 0x10, R29.reuse ;  /* 0x000000101c387819 */ /* 0x100fe2000000121d */
[----:B------:R-:W-:Y:S01]  /*b500*/  IMAD.MOV.U32 R28, RZ, RZ, R12 ;  /* 0x000000ffff1c7224 */ /* 0x000fe200078e000c */
[----:B------:R-:W-:Y:S01]  /*b510*/  SHF.R.U32.HI R57, RZ, 0x10, R29 ;  /* 0x00000010ff397819 */ /* 0x000fe2000001161d */
[----:B------:R-:W-:Y:S01]  /*b520*/  IMAD.MOV.U32 R31, RZ, RZ, R13 ;  /* 0x000000ffff1f7224 */ /* 0x000fe200078e000d */
[----:B------:R-:W-:Y:S01]  /*b530*/  SHF.R.U32.HI R59, RZ, 0x10, R21 ;  /* 0x00000010ff3b7819 */ /* 0x000fe20000011615 */
[----:B------:R-:W-:Y:S01]  /*b540*/  IMAD.MOV.U32 R51, RZ, RZ, R35 ;  /* 0x000000ffff337224 */ /* 0x000fe200078e0023 */
[----:B------:R-:W-:-:S02]  /*b550*/  IADD3 R9, R8, 0x15400, RZ ;  /* 0x0001540008097810 */ /* 0x000fc40007ffe0ff */
[--C-:B------:R-:W-:Y:S02]  /*b560*/  SHF.R.U64 R65, R40, 0x10, R41.reuse ;  /* 0x0000001028417819 */ /* 0x100fe40000001229 */
[----:B------:R-:W-:Y:S02]  /*b570*/  MOV R53, R41 ;  /* 0x0000002900357202 */ /* 0x000fe40000000f00 */
[----:B------:R-:W-:Y:S01]  /*b580*/  SHF.R.U32.HI R66, RZ, 0x10, R41 ;  /* 0x00000010ff427819 */ /* 0x000fe20000011629 */
[--C-:B------:R-:W-:Y:S01]  /*b590*/  IMAD.MOV.U32 R41, RZ, RZ, R7.reuse ;  /* 0x000000ffff297224 */ /* 0x100fe200078e0007 */
[----:B------:R-:W-:Y:S02]  /*b5a0*/  MOV R48, R32 ;  /* 0x0000002000307202 */ /* 0x000fe40000000f00 */
[----:B------:R-:W-:Y:S02]  /*b5b0*/  MOV R40, R6 ;  /* 0x0000000600287202 */ /* 0x000fe40000000f00 */
[----:B------:R-:W-:Y:S01]  /*b5c0*/  SHF.R.U64 R72, R6, 0x10, R7 ;  /* 0x0000001006487819 */ /* 0x000fe20000001207 */
[----:B------:R-:W-:Y:S01]  /*b5d0*/  IMAD.MOV.U32 R6, RZ, RZ, R4 ;  /* 0x000000ffff067224 */ /* 0x000fe200078e0004 */
[----:B------:R-:W-:-:S02]  /*b5e0*/  SHF.R.U64 R67, R34, 0x10, R35 ;  /* 0x0000001022437819 */ /* 0x000fc40000001223 */
[--C-:B------:R-:W-:Y:S02]  /*b5f0*/  SHF.R.U64 R32, R32, 0x10, R33.reuse ;  /* 0x0000001020207819 */ /* 0x100fe40000001221 */
[----:B------:R-:W-:Y:S02]  /*b600*/  SHF.R.U32.HI R69, RZ, 0x10, R33 ;  /* 0x00000010ff457819 */ /* 0x000fe40000011621 */
[----:B------:R-:W-:Y:S01]  /*b610*/  SHF.R.U32.HI R73, RZ, 0x10, R7 ;  /* 0x00000010ff497819 */ /* 0x000fe20000011607 */
[--C-:B------:R-:W-:Y:S01]  /*b620*/  IMAD.MOV.U32 R7, RZ, RZ, R5.reuse ;  /* 0x000000ffff077224 */ /* 0x100fe200078e0005 */
[----:B------:R-:W-:Y:S02]  /*b630*/  SHF.R.U64 R74, R4, 0x10, R5 ;  /* 0x00000010044a7819 */ /* 0x000fe40000001205 */
[----:B------:R-:W-:Y:S02]  /*b640*/  PRMT R29, R30, 0x5410, R43 ;  /* 0x000054101e1d7816 */ /* 0x000fe4000000002b */
[----:B------:R-:W-:-:S02]  /*b650*/  PRMT R21, R24, 0x5410, R42 ;  /* 0x0000541018157816 */ /* 0x000fc4000000002a */
[----:B------:R-:W-:Y:S02]  /*b660*/  MOV R26, R15 ;  /* 0x0000000f001a7202 */ /* 0x000fe40000000f00 */
[--C-:B------:R-:W-:Y:S02]  /*b670*/  SHF.R.U64 R60, R14, 0x10, R15.reuse ;  /* 0x000000100e3c7819 */ /* 0x100fe4000000120f */
[----:B------:R-:W-:Y:S02]  /*b680*/  SHF.R.U32.HI R61, RZ, 0x10, R15 ;  /* 0x00000010ff3d7819 */ /* 0x000fe4000001160f */
[--C-:B------:R-:W-:Y:S02]  /*b690*/  SHF.R.U64 R62, R12, 0x10, R13.reuse ;  /* 0x000000100c3e7819 */ /* 0x100fe4000000120d */
[----:B------:R-:W-:Y:S02]  /*b6a0*/  SHF.R.U32.HI R63, RZ, 0x10, R13 ;  /* 0x00000010ff3f7819 */ /* 0x000fe4000001160d */
[----:B------:R-:W-:-:S02]  /*b6b0*/  SHF.R.U32.HI R68, RZ, 0x10, R35 ;  /* 0x00000010ff447819 */ /* 0x000fc40000011623 */
[----:B------:R-:W-:Y:S02]  /*b6c0*/  SHF.R.U32.HI R75, RZ, 0x10, R5 ;  /* 0x00000010ff4b7819 */ /* 0x000fe40000011605 */
[----:B------:R-:W-:Y:S02]  /*b6d0*/  @P1 IADD3 R0, R9, -0x40, RZ ;  /* 0xffffffc009001810 */ /* 0x000fe40007ffe0ff */
[----:B------:R-:W-:Y:S02]  /*b6e0*/  PRMT R33, R44, 0x5410, R45 ;  /* 0x000054102c217816 */ /* 0x000fe4000000002d */
[----:B------:R-:W-:Y:S02]  /*b6f0*/  PRMT R34, R54, 0x5410, R55 ;  /* 0x0000541036227816 */ /* 0x000fe40000000037 */
[----:B------:R-:W-:Y:S02]  /*b700*/  PRMT R30, R56, 0x5410, R57 ;  /* 0x00005410381e7816 */ /* 0x000fe40000000039 */
[----:B------:R-:W-:-:S02]  /*b710*/  PRMT R24, R58, 0x5410, R59 ;  /* 0x000054103a187816 */ /* 0x000fc4000000003b */
[----:B------:R-:W-:Y:S01]  /*b720*/  LEA.HI R4, R225, R225, RZ, 0x1 ;  /* 0x000000e1e1047211 */ /* 0x000fe200078f08ff */
[----:B------:R-:W-:Y:S06]  /*b730*/  BRA.DIV UR4, `(.L_x_3420) ;  /* 0x0000018604387947 */ /* 0x000fec000b800000 */
.L_x_3621:
[----:B------:R-:W-:Y:S01]  /*b740*/  UMOV UR4, 0xffffffff ;  /* 0xffffffff00047882 */ /* 0x000fe20000000000 */
[----:B------:R-:W-:Y:S02]  /*b750*/  LOP3.LUT R4, R4, 0xfffffffe, RZ, 0xc0, !PT ;  /* 0xfffffffe04047812 */ /* 0x000fe400078ec0ff */
[----:B------:R-:W-:Y:S05]  /*b760*/  BRA.DIV UR4, `(.L_x_3421) ;  /* 0x0000018604547947 */ /* 0x000fea000b800000 */
.L_x_3624:
[----:B------:R-:W-:Y:S01]  /*b770*/  UMOV UR4, 0xffffffff ;  /* 0xffffffff00047882 */ /* 0x000fe20000000000 */
[----:B------:R-:W-:Y:S02]  /*b780*/  IMAD.IADD R4, R225, 0x1, -R4 ;  /* 0x00000001e1047824 */ /* 0x000fe400078e0a04 */
[----:B------:R-:W-:Y:S05]  /*b790*/  BRA.DIV UR4, `(.L_x_3422) ;  /* 0x0000018604707947 */ /* 0x000fea000b800000 */
.L_x_3627:
[----:B------:R-:W-:Y:S01]  /*b7a0*/  UMOV UR4, 0xffffffff ;  /* 0xffffffff00047882 */ /* 0x000fe20000000000 */
[----:B------:R-:W-:Y:S02]  /*b7b0*/  SHF.L.U32 R5, R4, 0x1f, RZ ;  /* 0x0000001f04057819 */ /* 0x000fe400000006ff */
[----:B------:R-:W-:Y:S05]  /*b7c0*/  BRA.DIV UR4, `(.L_x_3423) ;  /* 0x00000186048c7947 */ /* 0x000fea000b800000 */
.L_x_3630:
[----:B------:R-:W0:Y:S01]  /*b7d0*/  SYNCS.PHASECHK.TRANS64.TRYWAIT P1, [R18+URZ+0x36800], R5 ;  /* 0x03680005120075a7 */ /* 0x000e22000802017f */
[----:B------:R-:W-:Y:S01]  /*b7e0*/  BSSY B1, `(.L_x_3424) ;  /* 0x0000013000017945 */ /* 0x000fe20003800000 */
        /* <DEDUP_REMOVED lines=16> */
[----:B------:R-:W-:Y:S01]  /*b8f0*/  PRMT R11, R6, 0x5410, R7 ;  /* 0x00005410060b7816 */ /* 0x000fe20000000007 */
[----:B0-----:R-:W-:Y:S06]  /*b900*/  @!P1 BRA `(.L_x_3425) ;  /* 0x0000018400649947 */ /* 0x001fec0003800000 */
.L_x_3631:
[----:B------:R-:W-:Y:S05]  /*b910*/  BSYNC B1 ;  /* 0x0000000000017941 */ /* 0x000fea0003800000 */
.L_x_3424:
[----:B------:R-:W-:Y:S01]  /*b920*/  BSSY B1, `(.L_x_3426) ;  /* 0x0000103000017945 */ /* 0x000fe20003800000 */
[----:B------:R-:W-:-:S03]  /*b930*/  PRMT R12, R74, 0x5410, R75 ;  /* 0x000054104a0c7816 */ /* 0x000fc6000000004b */
[----:B------:R-:W-:Y:S05]  /*b940*/  @P0 BRA `(.L_x_3427) ;  /* 0x0000001000000947 */ /* 0x000fea0003800000 */
[----:B0-----:R-:W0:Y:S01]  /*b950*/  LDC R5, c[0x0][0x3d4] ;  /* 0x0000f500ff057b82 */ /* 0x001e220000000800 */
[C---:B------:R-:W-:Y:S01]  /*b960*/  VIADD R4, R16.reuse, 0x10 ;  /* 0x0000001010047836 */ /* 0x040fe20000000000 */
[C---:B------:R-:W-:Y:S01]  /*b970*/  IADD3 R6, R16.reuse, 0x20, RZ ;  /* 0x0000002010067810 */ /* 0x040fe20007ffe0ff */
[C---:B------:R-:W-:Y:S01]  /*b980*/  VIADD R40, R16.reuse, 0x30 ;  /* 0x0000003010287836 */ /* 0x040fe20000000000 */
[----:B------:R-:W-:Y:S01]  /*b990*/  BSSY B2, `(.L_x_3428) ;  /* 0x0000030000027945 */ /* 0x000fe20003800000 */
[-C--:B0-----:R-:W-:Y:S02]  /*b9a0*/  ISETP.GE.AND P0, PT, R16, R5.reuse, PT ;  /* 0x000000051000720c */ /* 0x081fe40003f06270 */
[-C--:B------:R-:W-:Y:S01]  /*b9b0*/  ISETP.GE.AND P1, PT, R4, R5.reuse, PT ;  /* 0x000000050400720c */ /* 0x080fe20003f26270 */
[----:B------:R-:W-:Y:S01]  /*b9c0*/  VIADD R4, R16, 0x40 ;  /* 0x0000004010047836 */ /* 0x000fe20000000000 */
[----:B------:R-:W-:Y:S02]  /*b9d0*/  ISETP.GE.AND P2, PT, R6, R5, PT ;  /* 0x000000050600720c */ /* 0x000fe40003f46270 */
[----:B------:R-:W-:-:S02]  /*b9e0*/  IADD3 R6, R16, 0x50, RZ ;  /* 0x0000005010067810 */ /* 0x000fc40007ffe0ff */
[-C--:B------:R-:W-:Y:S02]  /*b9f0*/  ISETP.GE.AND P3, PT, R40, R5.reuse, PT ;  /* 0x000000052800720c */ /* 0x080fe40003f66270 */
[-C--:B------:R-:W-:Y:S02]  /*ba00*/  ISETP.GE.AND P4, PT, R4, R5.reuse, PT ;  /* 0x000000050400720c */ /* 0x080fe40003f86270 */
[----:B------:R-:W-:Y:S01]  /*ba10*/  ISETP.GE.AND P5, PT, R6, R5, PT ;  /* 0x000000050600720c */ /* 0x000fe20003fa6270 */
[----:B------:R-:W-:-:S12]  /*ba20*/  @P0 BRA `(.L_x_3429) ;  /* 0x0000000000980947 */ /* 0x000fd80003800000 */
[----:B------:R-:W0:Y:S01]  /*ba30*/  LDS.128 R4, [R8+0x15400] ;  /* 0x0154000008047984 */ /* 0x000e220000000c00 */
        /* <DEDUP_REMOVED lines=12> */
[----:B------:R-:W-:Y:S01]  /*bb00*/  FMUL.FTZ R47, R5, R46 ;  /* 0x0000002e052f7220 */ /* 0x000fe20000410000 */
        /* <DEDUP_REMOVED lines=24> */
.L_x_3429:
[----:B------:R-:W-:Y:S05]  /*bc90*/  BSYNC B2 ;  /* 0x0000000000027941 */ /* 0x000fea0003800000 */
.L_x_3428:
[----:B------:R-:W-:Y:S04]  /*bca0*/  BSSY B2, `(.L_x_3430) ;  /* 0x0000028000027945 */ /* 0x000fe80003800000 */
[----:B------:R-:W-:Y:S05]  /*bcb0*/  @P1 BRA `(.L_x_3431) ;  /* 0x0000000000981947 */ /* 0x000fea0003800000 */
[----:B0-----:R-:W0:Y:S01]  /*bcc0*/  LDS.128 R4, [R0] ;  /* 0x0000000000047984 */ /* 0x001e220000000c00 */
        /* <DEDUP_REMOVED lines=37> */
.L_x_3431:
[----:B------:R-:W-:Y:S05]  /*bf20*/  BSYNC B2 ;  /* 0x0000000000027941 */ /* 0x000fea0003800000 */
.L_x_3430:
        /* <DEDUP_REMOVED lines=40> */
.L_x_3433:
[----:B------:R-:W-:Y:S05]  /*c1b0*/  BSYNC B2 ;  /* 0x0000000000027941 */ /* 0x000fea0003800000 */
.L_x_3432:
[----:B------:R-:W-:Y:S04]  /*c1c0*/  BSSY B2, `(.L_x_3434) ;  /* 0x0000028000027945 */ /* 0x000fe80003800000 */
        /* <DEDUP_REMOVED lines=39> */
.L_x_3435:
[----:B------:R-:W-:Y:S05]  /*c440*/  BSYNC B2 ;  /* 0x0000000000027941 */ /* 0x000fea0003800000 */
.L_x_3434:
[----:B------:R-:W-:Y:S04]  /*c450*/  BSSY B2, `(.L_x_3436) ;  /* 0x0000028000027945 */ /* 0x000fe80003800000 */
[----:B------:R-:W-:Y:S05]  /*c460*/  @P4 BRA `(.L_x_3437) ;  /* 0x0000000000984947 */ /* 0x000fea0003800000 */
[----:B0123--:R-:W0:Y:S01]  /*c470*/  LDS.128 R4, [R8+0x1d400] ;  /* 0x01d4000008047984 */ /* 0x00fe220000000c00 */
        /* <DEDUP_REMOVED lines=37> */
.L_x_3437:
[----:B------:R-:W-:Y:S05]  /*c6d0*/  BSYNC B2 ;  /* 0x0000000000027941 */ /* 0x000fea0003800000 */
.L_x_3436:
[----:B------:R-:W-:Y:S05]  /*c6e0*/  @P5 BRA `(.L_x_3427) ;  /* 0x0000000000985947 */ /* 0x000fea0003800000 */
[----:B01234-:R-:W0:Y:S01]  /*c6f0*/  LDS.128 R4, [R0+0x8000] ;  /* 0x0080000000047984 */ /* 0x01fe220000000c00 */
        /* <DEDUP_REMOVED lines=37> */
.L_x_3427:
[----:B------:R-:W-:Y:S05]  /*c950*/  BSYNC B1 ;  /* 0x0000000000017941 */ /* 0x000fea0003800000 */
.L_x_3426:
[----:B------:R-:W-:-:S13]  /*c960*/  ISETP.GE.AND P0, PT, R224, R3, PT ;  /* 0x00000003e000720c */ /* 0x000fda0003f06270 */
[----:B------:R-:W-:Y:S05]  /*c970*/  @P0 BRA `(.L_x_3438) ;  /* 0x0000003800880947 */ /* 0x000fea0003800000 */
[----:B------:R-:W5:Y:S01]  /*c980*/  LDC R3, c[0x0][0x3d4] ;  /* 0x0000f500ff037b82 */ /* 0x000f620000000800 */
[C---:B01234-:R-:W-:Y:S01]  /*c990*/  VIADD R4, R16.reuse, 0x10 ;  /* 0x0000001010047836 */ /* 0x05ffe20000000000 */
[C---:B------:R-:W-:Y:S01]  /*c9a0*/  IADD3 R40, R16.reuse, 0x30, RZ ;  /* 0x0000003010287810 */ /* 0x040fe20007ffe0ff */
[C---:B------:R-:W-:Y:S01]  /*c9b0*/  VIADD R6, R16.reuse, 0x20 ;  /* 0x0000002010067836 */ /* 0x040fe20000000000 */
[----:B------:R-:W-:Y:S01]  /*c9c0*/  BSSY B1, `(.L_x_3439) ;  /* 0x0000030000017945 */ /* 0x000fe20003800000 */
[-C--:B-----5:R-:W-:Y:S02]  /*c9d0*/  ISETP.GE.AND P0, PT, R16, R3.reuse, PT ;  /* 0x000000031000720c */ /* 0x0a0fe40003f06270 */
[-C--:B------:R-:W-:Y:S01]  /*c9e0*/  ISETP.GE.AND P1, PT, R4, R3.reuse, PT ;  /* 0x000000030400720c */ /* 0x080fe20003f26270 */
[----:B------:R-:W-:Y:S01]  /*c9f0*/  VIADD R4, R16, 0x40 ;  /* 0x0000004010047836 */ /* 0x000fe20000000000 */
[-C--:B------:R-:W-:Y:S01]  /*ca00*/  ISETP.GE.AND P2, PT, R6, R3.reuse, PT ;  /* 0x000000030600720c */ /* 0x080fe20003f46270 */
[----:B------:R-:W-:Y:S01]  /*ca10*/  VIADD R6, R16, 0x50 ;  /* 0x0000005010067836 */ /* 0x000fe20000000000 */
[----:B------:R-:W-:-:S02]  /*ca20*/  ISETP.GE.AND P3, PT, R40, R3, PT ;  /* 0x000000032800720c */ /* 0x000fc40003f66270 */
[-C--:B------:R-:W-:Y:S02]  /*ca30*/  ISETP.GE.AND P4, PT, R4, R3.reuse, PT ;  /* 0x000000030400720c */ /* 0x080fe40003f86270 */
[----:B------:R-:W-:-:S03]  /*ca40*/  ISETP.GE.AND P5, PT, R6, R3, PT ;  /* 0x000000030600720c */ /* 0x000fc60003fa6270 */
[----:B------:R-:W-:Y:S10]  /*ca50*/  @P0 BRA `(.L_x_3440) ;  /* 0x0000000000980947 */ /* 0x000ff40003800000 */
        /* <DEDUP_REMOVED lines=9> */
[-C--:B------:R-:W-:Y:S01]  /*caf0*/  FMUL.FTZ R42, R47, R4.reuse ;  /* 0x000000042f2a7220 */ /* 0x080fe20000410000 */
[----:B------:R-:W-:Y:S01]  /*cb00*/  FMUL.FTZ R44, R43, R4 ;  /* 0x000000042b2c7220 */ /* 0x000fe20000410000 */
[----:B------:R-:W-:Y:S02]  /*cb10*/  HADD2.F32 R40, -RZ, R6.H0_H0 ;  /* 0x20000006ff287230 */ /* 0x000fe40000004100 */
[----:B------:R-:W-:Y:S01]  /*cb20*/  FMUL.FTZ R46, R49, R5 ;  /* 0x00000005312e7220 */ /* 0x000fe20000410000 */
[----:B------:R-:W-:Y:S01]  /*cb30*/  FFMA.FTZ R4, R43, R3, -R42 ;  /* 0x000000032b047223 */ /* 0x000fe2000001082a */
[----:B------:R-:W-:Y:S01]  /*cb40*/  FMUL.FTZ R42, R45, R5 ;  /* 0x000000052d2a7220 */ /* 0x000fe20000410000 */
[----:B------:R-:W-:-:S02]  /*cb50*/  HADD2.F32 R41, -RZ, R7.H0_H0 ;  /* 0x20000007ff297230 */ /* 0x000fc40000004100 */
[----:B------:R-:W-:Y:S01]  /*cb60*/  FFMA.FTZ R3, R47, R3, R44 ;  /* 0x000000032f037223 */ /* 0x000fe2000001002c */
[-C--:B------:R-:W-:Y:S01]  /*cb70*/  FFMA.FTZ R5, R45, R39.reuse, -R46 ;  /* 0x000000272d057223 */ /* 0x080fe2000001082e */
[----:B------:R-:W-:Y:S02]  /*cb80*/  HADD2.F32 R6, -RZ, R6.H1_H1 ;  /* 0x30000006ff067230 */ /* 0x000fe40000004100 */
[----:B------:R-:W-:Y:S01]  /*cb90*/  FFMA.FTZ R42, R49, R39, R42 ;  /* 0x00000027312a7223 */ /* 0x000fe2000001002a */
[----:B------:R-:W-:Y:S01]  /*cba0*/  HADD2.F32 R7, -RZ, R7.H1_H1 ;  /* 0x30000007ff077230 */ /* 0x000fe20000004100 */
[----:B------:R-:W-:Y:S01]  /*cbb0*/  F2FP.F16.F32.PACK_AB R4, R3, R4 ;  /* 0x000000040304723e */ /* 0x000fe200000000ff */
[----:B------:R-:W-:Y:S02]  /*cbc0*/  HADD2.F32 R46, -RZ, R37.H1_H1 ;  /* 0x30000025ff2e7230 */ /* 0x000fe40000004100 */
[----:B------:R-:W-:Y:S01]  /*cbd0*/  HADD2.F32 R44, -RZ, R33.H1_H1 ;  /* 0x30000021ff2c7230 */ /* 0x000fe20000004100 */
[----:B------:R-:W-:Y:S01]  /*cbe0*/  F2FP.F16.F32.PACK_AB R5, R42, R5 ;  /* 0x000000052a05723e */ /* 0x000fe200000000ff */
[----:B------:R-:W-:-:S02]  /*cbf0*/  HADD2.F32 R45, -RZ, R38.H1_H1 ;  /* 0x30000026ff2d7230 */ /* 0x000fc40000004100 */
[-C--:B------:R-:W-:Y:S01]  /*cc00*/  FMUL.FTZ R33, R46, R6.reuse ;  /* 0x000000062e217220 */ /* 0x080fe20000410000 */
[----:B------:R-:W-:Y:S02]  /*cc10*/  HADD2.F32 R43, -RZ, R34.H1_H1 ;  /* 0x30000022ff2b7230 */ /* 0x000fe40000004100 */
[C---:B------:R-:W-:Y:S01]  /*cc20*/  FMUL.FTZ R37, R44.reuse, R6 ;  /* 0x000000062c257220 */ /* 0x040fe20000410000 */
[-C--:B------:R-:W-:Y:S01]  /*cc30*/  FMUL.FTZ R34, R45, R7.reuse ;  /* 0x000000072d227220 */ /* 0x080fe20000410000 */
[-C--:B------:R-:W-:Y:S01]  /*cc40*/  FFMA.FTZ R6, R44, R40.reuse, -R33 ;  /* 0x000000282c067223 */ /* 0x080fe20000010821 */
[C---:B------:R-:W-:Y:S01]  /*cc50*/  FMUL.FTZ R38, R43.reuse, R7 ;  /* 0x000000072b267220 */ /* 0x040fe20000410000 */
[----:B------:R-:W-:Y:S01]  /*cc60*/  FFMA.FTZ R37, R46, R40, R37 ;  /* 0x000000282e257223 */ /* 0x000fe20000010025 */
[-C--:B------:R-:W-:Y:S02]  /*cc70*/  FFMA.FTZ R7, R43, R41.reuse, -R34 ;  /* 0x000000292b077223 */ /* 0x080fe40000010822 */
[----:B------:R-:W-:-:S02]  /*cc80*/  FFMA.FTZ R38, R45, R41, R38 ;  /* 0x000000292d267223 */ /* 0x000fc40000010026 */
[----:B------:R-:W-:-:S03]  /*cc90*/  F2FP.F16.F32.PACK_AB R6, R37, R6 ;  /* 0x000000062506723e */ /* 0x000fc600000000ff */
[----:B------:R-:W-:-:S05]  /*cca0*/  F2FP.F16.F32.PACK_AB R7, R38, R7 ;  /* 0x000000072607723e */ /* 0x000fca00000000ff */
[----:B------:R0:W-:Y:S02]  /*ccb0*/  STS.128 [R8+0x17400], R4 ;  /* 0x0174000408007388 */ /* 0x0001e40000000c00 */
.L_x_3440:
[----:B------:R-:W-:Y:S05]  /*ccc0*/  BSYNC B1 ;  /* 0x0000000000017941 */ /* 0x000fea0003800000 */
.L_x_3439:
        /* <DEDUP_REMOVED lines=18> */
[----:B------:R-:W-:Y:S01]  /*cdf0*/  FFMA.FTZ R5, R41, R33, -R42 ;  /* 0x0000002129057223 */ /* 0x000fe2000001082a */
[----:B------:R-:W-:Y:S01]  /*ce00*/  FFMA.FTZ R3, R43, R3, R40 ;  /* 0x000000032b037223 */ /* 0x000fe20000010028 */
[----:B------:R-:W-:Y:S02]  /*ce10*/  HADD2.F32 R42, -RZ, R35.H1_H1 ;  /* 0x30000023ff2a7230 */ /* 0x000fe40000004100 */
[----:B------:R-:W-:Y:S01]  /*ce20*/  FFMA.FTZ R38, R45, R33, R38 ;  /* 0x000000212d267223 */ /* 0x000fe20000010026 */
[----:B------:R-:W-:Y:S02]  /*ce30*/  HADD2.F32 R6, -RZ, R6.H1_H1 ;  /* 0x30000006ff067230 */ /* 0x000fe40000004100 */
[----:B------:R-:W-:Y:S01]  /*ce40*/  HADD2.F32 R7, -RZ, R7.H1_H1 ;  /* 0x30000007ff077230 */ /* 0x000fe20000004100 */
[----:B------:R-:W-:Y:S01]  /*ce50*/  F2FP.F16.F32.PACK_AB R4, R3, R4 ;  /* 0x000000040304723e */ /* 0x000fe200000000ff */
[----:B------:R-:W-:Y:S02]  /*ce60*/  HADD2.F32 R40, -RZ, R29.H1_H1 ;  /* 0x3000001dff287230 */ /* 0x000fe40000004100 */
[----:B------:R-:W-:Y:S01]  /*ce70*/  FMUL.FTZ R29, R42, R6 ;  /* 0x000000062a1d7220 */ /* 0x000fe20000410000 */
[----:B------:R-:W-:Y:S01]  /*ce80*/  HADD2.F32 R39, -RZ, R36.H1_H1 ;  /* 0x30000024ff277230 */ /* 0x000fe20000004100 */
[----:B------:R-:W-:Y:S01]  /*ce90*/  F2FP.F16.F32.PACK_AB R5, R38, R5 ;  /* 0x000000052605723e */ /* 0x000fe200000000ff */
[----:B------:R-:W-:-:S02]  /*cea0*/  HADD2.F32 R35, -RZ, R30.H1_H1 ;  /* 0x3000001eff237230 */ /* 0x000fc40000004100 */
[C---:B------:R-:W-:Y:S01]  /*ceb0*/  FMUL.FTZ R33, R40.reuse, R6 ;  /* 0x0000000628217220 */ /* 0x040fe20000410000 */
[-C--:B------:R-:W-:Y:S01]  /*cec0*/  FFMA.FTZ R6, R40, R34.reuse, -R29 ;  /* 0x0000002228067223 */ /* 0x080fe2000001081d */
[-C--:B------:R-:W-:Y:S01]  /*ced0*/  FMUL.FTZ R30, R39, R7.reuse ;  /* 0x00000007271e7220 */ /* 0x080fe20000410000 */
[C---:B------:R-:W-:Y:S01]  /*cee0*/  FMUL.FTZ R36, R35.reuse, R7 ;  /* 0x0000000723247220 */ /* 0x040fe20000410000 */
[----:B------:R-:W-:Y:S02]  /*cef0*/  FFMA.FTZ R33, R42, R34, R33 ;  /* 0x000000222a217223 */ /* 0x000fe40000010021 */
[-C--:B------:R-:W-:Y:S01]  /*cf00*/  FFMA.FTZ R7, R35, R37.reuse, -R30 ;  /* 0x0000002523077223 */ /* 0x080fe2000001081e */
[----:B------:R-:W-:Y:S02]  /*cf10*/  FFMA.FTZ R36, R39, R37, R36 ;  /* 0x0000002527247223 */ /* 0x000fe40000010024 */
[----:B------:R-:W-:-:S03]  /*cf20*/  F2FP.F16.F32.PACK_AB R6, R33, R6 ;  /* 0x000000062106723e */ /* 0x000fc600000000ff */
[----:B------:R-:W-:-:S05]  /*cf30*/  F2FP.F16.F32.PACK_AB R7, R36, R7 ;  /* 0x000000072407723e */ /* 0x000fca00000000ff */
[----:B------:R1:W-:Y:S02]  /*cf40*/  STS.128 [R0+0x2000], R4 ;  /* 0x0020000400007388 */ /* 0x0003e40000000c00 */
.L_x_3442:
[----:B------:R-:W-:Y:S05]  /*cf50*/  BSYNC B1 ;  /* 0x0000000000017941 */ /* 0x000fea0003800000 */
.L_x_3441:
        /* <DEDUP_REMOVED lines=40> */
.L_x_3444:
[----:B------:R-:W-:Y:S05]  /*d1e0*/  BSYNC B1 ;  /* 0x0000000000017941 */ /* 0x000fea0003800000 */
.L_x_3443:
        /* <DEDUP_REMOVED lines=40> */
.L_x_3446:
[----:B------:R-:W-:Y:S05]  /*d470*/  BSYNC B1 ;  /* 0x0000000000017941 */ /* 0x000fea0003800000 */
.L_x_3445:
        /* <DEDUP_REMOVED lines=40> */
.L_x_3448:
[----:B------:R-:W-:Y:S05]  /*d700*/  BSYNC B1 ;  /* 0x0000000000017941 */ /* 0x000fea0003800000 */
.L_x_3447:
        /* <DEDUP_REMOVED lines=11> */
[C---:B------:R-:W-:Y:S01]  /*d7c0*/  FMUL.FTZ R24, R21.reuse, R4 ;  /* 0x0000000415187220 */ /* 0x040fe20000410000 */
[----:B------:R-:W-:Y:S02]  /*d7d0*/  HADD2.F32 R13, -RZ, R6.H0_H0 ;  /* 0x20000006ff0d7230 */ /* 0x000fe40000004100 */
[----:B------:R-:W-:Y:S01]  /*d7e0*/  FMUL.FTZ R15, R28, R5 ;  /* 0x000000051c0f7220 */ /* 0x000fe20000410000 */
[----:B------:R-:W-:Y:S01]  /*d7f0*/  FFMA.FTZ R4, R21, R3, -R20 ;  /* 0x0000000315047223 */ /* 0x000fe20000010814 */
[----:B------:R-:W-:-:S02]  /*d800*/  HADD2.F32 R14, -RZ, R7.H0_H0 ;  /* 0x20000007ff0e7230 */ /* 0x000fc40000004100 */
[----:B------:R-:W-:Y:S01]  /*d810*/  FFMA.FTZ R3, R25, R3, R24 ;  /* 0x0000000319037223 */ /* 0x000fe20000010018 */
[C---:B------:R-:W-:Y:S01]  /*d820*/  FMUL.FTZ R21, R26.reuse, R5 ;  /* 0x000000051a157220 */ /* 0x040fe20000410000 */
[----:B------:R-:W-:Y:S02]  /*d830*/  HADD2.F32 R6, -RZ, R6.H1_H1 ;  /* 0x30000006ff067230 */ /* 0x000fe40000004100 */
[-C--:B------:R-:W-:Y:S01]  /*d840*/  FFMA.FTZ R5, R26, R8.reuse, -R15 ;  /* 0x000000081a057223 */ /* 0x080fe2000001080f */
[----:B------:R-:W-:Y:S02]  /*d850*/  HADD2.F32 R7, -RZ, R7.H1_H1 ;  /* 0x30000007ff077230 */ /* 0x000fe40000004100 */
[----:B------:R-:W-:Y:S01]  /*d860*/  FFMA.FTZ R8, R28, R8, R21 ;  /* 0x000000081c087223 */ /* 0x000fe20000010015 */
[----:B------:R-:W-:Y:S01]  /*d870*/  HADD2.F32 R25, -RZ, R11.H1_H1 ;  /* 0x3000000bff197230 */ /* 0x000fe20000004100 */
[----:B------:R-:W-:Y:S01]  /*d880*/  F2FP.F16.F32.PACK_AB R4, R3, R4 ;  /* 0x000000040304723e */ /* 0x000fe200000000ff */
[----:B------:R-:W-:-:S02]  /*d890*/  HADD2.F32 R24, -RZ, R12.H1_H1 ;  /* 0x3000000cff187230 */ /* 0x000fc40000004100 */
[----:B------:R-:W-:Y:S01]  /*d8a0*/  HADD2.F32 R15, -RZ, R9.H1_H1 ;  /* 0x30000009ff0f7230 */ /* 0x000fe20000004100 */
[----:B------:R-:W-:Y:S01]  /*d8b0*/  F2FP.F16.F32.PACK_AB R5, R8, R5 ;  /* 0x000000050805723e */ /* 0x000fe200000000ff */
[----:B------:R-:W-:Y:S02]  /*d8c0*/  HADD2.F32 R20, -RZ, R10.H1_H1 ;  /* 0x3000000aff147230 */ /* 0x000fe40000004100 */
[-C--:B------:R-:W-:Y:S01]  /*d8d0*/  FMUL.FTZ R10, R25, R6.reuse ;  /* 0x00000006190a7220 */ /* 0x080fe20000410000 */
[-C--:B------:R-:W-:Y:S01]  /*d8e0*/  FMUL.FTZ R9, R24, R7.reuse ;  /* 0x0000000718097220 */ /* 0x080fe20000410000 */
[C---:B------:R-:W-:Y:S01]  /*d8f0*/  FMUL.FTZ R12, R15.reuse, R6 ;  /* 0x000000060f0c7220 */ /* 0x040fe20000410000 */
[C---:B------:R-:W-:Y:S01]  /*d900*/  FMUL.FTZ R11, R20.reuse, R7 ;  /* 0x00000007140b7220 */ /* 0x040fe20000410000 */
[-C--:B------:R-:W-:Y:S01]  /*d910*/  FFMA.FTZ R6, R15, R13.reuse, -R10 ;  /* 0x0000000d0f067223 */ /* 0x080fe2000001080a */
[-C--:B------:R-:W-:Y:S01]  /*d920*/  FFMA.FTZ R7, R20, R14.reuse, -R9 ;  /* 0x0000000e14077223 */ /* 0x080fe20000010809 */
[----:B------:R-:W-:Y:S01]  /*d930*/  FFMA.FTZ R13, R25, R13, R12 ;  /* 0x0000000d190d7223 */ /* 0x000fe2000001000c */
[----:B------:R-:W-:-:S04]  /*d940*/  FFMA.FTZ R14, R24, R14, R11 ;  /* 0x0000000e180e7223 */ /* 0x000fc8000001000b */
[----:B------:R-:W-:Y:S02]  /*d950*/  F2FP.F16.F32.PACK_AB R6, R13, R6 ;  /* 0x000000060d06723e */ /* 0x000fe400000000ff */
[----:B------:R-:W-:-:S05]  /*d960*/  F2FP.F16.F32.PACK_AB R7, R14, R7 ;  /* 0x000000070e07723e */ /* 0x000fca00000000ff */
[----:B------:R0:W-:Y:S01]  /*d970*/  STS.128 [R0+0xa000], R4 ;  /* 0x00a0000400007388 */ /* 0x0001e20000000c00 */
[----:B------:R-:W-:Y:S05]  /*d980*/  BRA `(.L_x_3438) ;  /* 0x0000002800847947 */ /* 0x000fea0003800000 */
.L_x_3417:
        /* <DEDUP_REMOVED lines=31> */
[----:B------:R0:W5:Y:S04]  /*db80*/  @!P0 LDG.E.128 R24, desc[UR60][R40.64] ;  /* 0x0000003c28188981 */ /* 0x000168000c1e1d00 */
[----:B------:R0:W5:Y:S04]  /*db90*/  @!P2 LDG.E.128 R28, desc[UR60][R40.64+0x40] ;  /* 0x0000403c281ca981 */ /* 0x000168000c1e1d00 */
[----:B------:R0:W5:Y:S04]  /*dba0*/  @!P3 LDG.E.128 R32, desc[UR60][R40.64+0x80] ;  /* 0x0000803c2820b981 */ /* 0x000168000c1e1d00 */
[----:B------:R0:W5:Y:S04]  /*dbb0*/  @!P0 LDG.E.128 R4, desc[UR60][R42.64] ;  /* 0x0000003c2a048981 */ /* 0x000168000c1e1d00 */
[----:B------:R0:W5:Y:S04]  /*dbc0*/  @!P2 LDG.E.128 R8, desc[UR60][R42.64+0x40] ;  /* 0x0000403c2a08a981 */ /* 0x000168000c1e1d00 */
[----:B------:R0:W5:Y:S02]  /*dbd0*/  @!P3 LDG.E.128 R12, desc[UR60][R42.64+0x80] ;  /* 0x0000803c2a0cb981 */ /* 0x000164000c1e1d00 */
.L_x_3450:
[----:B------:R-:W-:Y:S05]  /*dbe0*/  BSYNC B1 ;  /* 0x0000000000017941 */ /* 0x000fea0003800000 */
.L_x_3449:
[--C-:B0----5:R-:W-:Y:S01]  /*dbf0*/  IMAD.MOV.U32 R40, RZ, RZ, R25.reuse ;  /* 0x000000ffff287224 */ /* 0x121fe200078e0019 */
[--C-:B------:R-:W-:Y:S01]  /*dc00*/  SHF.R.U64 R46, R24, 0x10, R25.reuse ;  /* 0x00000010182e7819 */ /* 0x100fe20000001219 */
[----:B------:R-:W-:Y:S01]  /*dc10*/  UMOV UR4, 0xffffffff ;  /* 0xffffffff00047882 */ /* 0x000fe20000000000 */
[----:B------:R-:W-:Y:S01]  /*dc20*/  SHF.R.U32.HI R47, RZ, 0x10, R25 ;  /* 0x00000010ff2f7819 */ /* 0x000fe20000011619 */
[----:B------:R-:W-:Y:S01]  /*dc30*/  IMAD.MOV.U32 R25, RZ, RZ, R26 ;  /* 0x000000ffff197224 */ /* 0x000fe200078e001a */
[----:B------:R-:W-:Y:S01]  /*dc40*/  MOV R41, R27 ;  /* 0x0000001b00297202 */ /* 0x000fe20000000f00 */
[----:B------:R-:W-:Y:S01]  /*dc50*/  IMAD.MOV.U32 R45, RZ, RZ, R35 ;  /* 0x000000ffff2d7224 */ /* 0x000fe200078e0023 */
[--C-:B------:R-:W-:Y:S01]  /*dc60*/  SHF.R.U64 R48, R26, 0x10, R27.reuse ;  /* 0x000000101a307819 */ /* 0x100fe2000000121b */
[----:B------:R-:W-:Y:S01]  /*dc70*/  IMAD.MOV.U32 R26, RZ, RZ, R28 ;  /* 0x000000ffff1a7224 */ /* 0x000fe200078e001c */
[----:B------:R-:W-:Y:S01]  /*dc80*/  SHF.R.U32.HI R49, RZ, 0x10, R27 ;  /* 0x00000010ff317819 */ /* 0x000fe2000001161b */
[----:B------:R-:W-:Y:S01]  /*dc90*/  IMAD.MOV.U32 R27, RZ, RZ, R29 ;  /* 0x000000ffff1b7224 */ /* 0x000fe200078e001d */
        /* <DEDUP_REMOVED lines=9> */
[----:B------:R-:W-:Y:S01]  /*dd30*/  IMAD.MOV.U32 R30, RZ, RZ, R32 ;  /* 0x000000ffff1e7224 */ /* 0x000fe200078e0020 */
[----:B------:R-:W-:-:S02]  /*dd40*/  SHF.R.U64 R56, R34, 0x10, R35 ;  /* 0x0000001022387819 */ /* 0x000fc40000001223 */
[----:B------:R-:W-:Y:S02]  /*dd50*/  SHF.R.U32.HI R57, RZ, 0x10, R35 ;  /* 0x00000010ff397819 */ /* 0x000fe40000011623 */
[----:B------:R-:W-:Y:S02]  /*dd60*/  MOV R20, R4 ;  /* 0x0000000400147202 */ /* 0x000fe40000000f00 */
[----:B------:R-:W-:Y:S01]  /*dd70*/  SHF.R.U64 R58, R4, 0x10, R5 ;  /* 0x00000010043a7819 */ /* 0x000fe20000001205 */
[----:B------:R-:W-:Y:S01]  /*dd80*/  IMAD.MOV.U32 R4, RZ, RZ, R6 ;  /* 0x000000ffff047224 */ /* 0x000fe200078e0006 */
[----:B------:R-:W-:Y:S02]  /*dd90*/  SHF.R.U32.HI R53, RZ, 0x10, R31 ;  /* 0x00000010ff357819 */ /* 0x000fe4000001161f */
[----:B------:R-:W-:Y:S02]  /*dda0*/  MOV R44, R33 ;  /* 0x00000021002c7202 */ /* 0x000fe40000000f00 */
[--C-:B------:R-:W-:Y:S01]  /*ddb0*/  SHF.R.U64 R54, R32, 0x10, R33.reuse ;  /* 0x0000001020367819 */ /* 0x100fe20000001221 */
[----:B------:R-:W-:Y:S01]  /*ddc0*/  IMAD.MOV.U32 R32, RZ, RZ, R34 ;  /* 0x000000ffff207224 */ /* 0x000fe200078e0022 */
[----:B------:R-:W-:-:S02]  /*ddd0*/  SHF.R.U32.HI R55, RZ, 0x10, R33 ;  /* 0x00000010ff377819 */ /* 0x000fc40000011621 */
[----:B------:R-:W-:Y:S01]  /*dde0*/  SHF.R.U64 R60, R6, 0x10, R7 ;  /* 0x00000010063c7819 */ /* 0x000fe20000001207 */
[----:B------:R-:W-:Y:S01]  /*ddf0*/  IMAD.MOV.U32 R6, RZ, RZ, R9 ;  /* 0x000000ffff067224 */ /* 0x000fe200078e0009 */
[----:B------:R-:W-:Y:S02]  /*de00*/  PRMT R35, R25, 0x5410, R41 ;  /* 0x0000541019237816 */ /* 0x000fe40000000029 */
[----:B------:R-:W-:Y:S02]  /*de10*/  MOV R24, R7 ;  /* 0x0000000700187202 */ /* 0x000fe40000000f00 */
[----:B------:R-:W-:Y:S01]  /*de20*/  SHF.R.U32.HI R61, RZ, 0x10, R7 ;  /* 0x00000010ff3d7819 */ /* 0x000fe20000011607 */
[----:B------:R-:W-:Y:S01]  /*de30*/  IMAD.MOV.U32 R7, RZ, RZ, R11 ;  /* 0x000000ffff077224 */ /* 0x000fe200078e000b */
[--C-:B------:R-:W-:Y:S01]  /*de40*/  SHF.R.U64 R62, R8, 0x10, R9.reuse ;  /* 0x00000010083e7819 */ /* 0x100fe20000001209 */
[----:B------:R-:W-:Y:S01]  /*de50*/  IMAD.MOV.U32 R8, RZ, RZ, R12 ;  /* 0x000000ffff087224 */ /* 0x000fe200078e000c */
[----:B------:R-:W-:-:S02]  /*de60*/  SHF.R.U32.HI R63, RZ, 0x10, R9 ;  /* 0x00000010ff3f7819 */ /* 0x000fc40000011609 */
[----:B------:R-:W-:Y:S02]  /*de70*/  MOV R31, R10 ;  /* 0x0000000a001f7202 */ /* 0x000fe40000000f00 */
[----:B------:R-:W-:Y:S01]  /*de80*/  SHF.R.U64 R64, R10, 0x10, R11 ;  /* 0x000000100a407819 */ /* 0x000fe2000000120b */
[----:B------:R-:W-:Y:S01]  /*de90*/  IMAD.MOV.U32 R10, RZ, RZ, R14 ;  /* 0x000000ffff0a7224 */ /* 0x000fe200078e000e */
[----:B------:R-:W-:Y:S02]  /*dea0*/  PRMT R33, R0, 0x5410, R40 ;  /* 0x0000541000217816 */ /* 0x000fe40000000028 */
[----:B------:R-:W-:Y:S02]  /*deb0*/  PRMT R25, R26, 0x5410, R27 ;  /* 0x000054101a197816 */ /* 0x000fe4000000001b */
[----:B------:R-:W-:Y:S02]  /*dec0*/  SHF.R.U32.HI R59, RZ, 0x10, R5 ;  /* 0x00000010ff3b7819 */ /* 0x000fe40000011605 */
[----:B------:R-:W-:-:S02]  /*ded0*/  SHF.R.U32.HI R65, RZ, 0x10, R11 ;  /* 0x00000010ff417819 */ /* 0x000fc4000001160b */
[----:B------:R-:W-:Y:S02]  /*dee0*/  MOV R9, R13 ;  /* 0x0000000d00097202 */ /* 0x000fe40000000f00 */
[--C-:B------:R-:W-:Y:S02]  /*def0*/  SHF.R.U64 R66, R12, 0x10, R13.reuse ;  /* 0x000000100c427819 */ /* 0x100fe4000000120d */
[----:B------:R-:W-:Y:S02]  /*df00*/  SHF.R.U32.HI R67, RZ, 0x10, R13 ;  /* 0x00000010ff437819 */ /* 0x000fe4000001160d */
[--C-:B------:R-:W-:Y:S02]  /*df10*/  SHF.R.U64 R68, R14, 0x10, R15.reuse ;  /* 0x000000100e447819 */ /* 0x100fe4000000120f */
[----:B------:R-:W-:Y:S02]  /*df20*/  SHF.R.U32.HI R69, RZ, 0x10, R15 ;  /* 0x00000010ff457819 */ /* 0x000fe4000001160f */
[----:B------:R-:W-:-:S02]  /*df30*/  PRMT R34, R46, 0x5410, R47 ;  /* 0x000054102e227816 */ /* 0x000fc4000000002f */
[----:B------:R-:W-:Y:S02]  /*df40*/  PRMT R40, R48, 0x5410, R49 ;  /* 0x0000541030287816 */ /* 0x000fe40000000031 */
[----:B------:R-:W-:Y:S02]  /*df50*/  PRMT R26, R50, 0x5410, R51 ;  /* 0x00005410321a7816 */ /* 0x000fe40000000033 */
[----:B------:R-:W-:Y:S01]  /*df60*/  LEA.HI R0, R225, R225, RZ, 0x1 ;  /* 0x000000e1e1007211 */ /* 0x000fe200078f08ff */
[----:B------:R-:W-:Y:S06]  /*df70*/  BRA.DIV UR4, `(.L_x_3451) ;  /* 0x0000015e04dc7947 */ /* 0x000fec000b800000 */
.L_x_3634:
[----:B------:R-:W-:Y:S01]  /*df80*/  UMOV UR4, 0xffffffff ;  /* 0xffffffff00047882 */ /* 0x000fe20000000000 */
[----:B------:R-:W-:Y:S02]  /*df90*/  LOP3.LUT R0, R0, 0xfffffffe, RZ, 0xc0, !PT ;  /* 0xfffffffe00007812 */ /* 0x000fe400078ec0ff */
[----:B------:R-:W-:Y:S05]  /*dfa0*/  BRA.DIV UR4, `(.L_x_3452) ;  /* 0x0000015e04f87947 */ /* 0x000fea000b800000 */
.L_x_3637:
[----:B------:R-:W-:Y:S01]  /*dfb0*/  UMOV UR4, 0xffffffff ;  /* 0xffffffff00047882 */ /* 0x000fe20000000000 */
[----:B------:R-:W-:Y:S02]  /*dfc0*/  IADD3 R0, R225, -R0, RZ ;  /* 0x80000000e1007210 */ /* 0x000fe40007ffe0ff */
[----:B------:R-:W-:Y:S05]  /*dfd0*/  BRA.DIV UR4, `(.L_x_3453) ;  /* 0x0000016204147947 */ /* 0x000fea000b800000 */
.L_x_3640:
[----:B------:R-:W-:Y:S01]  /*dfe0*/  UMOV UR4, 0xffffffff ;  /* 0xffffffff00047882 */ /* 0x000fe20000000000 */
[----:B------:R-:W-:Y:S02]  /*dff0*/  SHF.L.U32 R5, R0, 0x1f, RZ ;  /* 0x0000001f00057819 */ /* 0x000fe400000006ff */
[----:B------:R-:W-:Y:S05]  /*e000*/  BRA.DIV UR4, `(.L_x_3454) ;  /* 0x0000016204307947 */ /* 0x000fea000b800000 */
.L_x_3643:
        /* <DEDUP_REMOVED lines=20> */
.L_x_3644:
[----:B------:R-:W-:Y:S05]  /*e150*/  BSYNC B1 ;  /* 0x0000000000017941 */ /* 0x000fea0003800000 */
.L_x_3455:
[----:B------:R-:W-:Y:S01]  /*e160*/  BSSY B1, `(.L_x_3457) ;  /* 0x0000114000017945 */ /* 0x000fe20003800000 */
[----:B------:R-:W-:-:S03]  /*e170*/  PRMT R24, R68, 0x5410, R69 ;  /* 0x0000541044187816 */ /* 0x000fc60000000045 */
[----:B------:R-:W-:Y:S05]  /*e180*/  @P1 BRA `(.L_x_3458) ;  /* 0x0000001000441947 */ /* 0x000fea0003800000 */
[----:B------:R-:W1:Y:S01]  /*e190*/  LDC R37, c[0x0][0x3d4] ;  /* 0x0000f500ff257b82 */ /* 0x000e620000000800 */
[----:B------:R-:W-:Y:S01]  /*e1a0*/  BSSY B2, `(.L_x_3459) ;  /* 0x000005f000027945 */ /* 0x000fe20003800000 */
[-C--:B-1----:R-:W-:Y:S02]  /*e1b0*/  ISETP.GE.AND P0, PT, R22, R37.reuse, PT ;  /* 0x000000251600720c */ /* 0x082fe40003f06270 */
[-C--:B------:R-:W-:Y:S02]  /*e1c0*/  ISETP.GE.AND P1, PT, R205, R37.reuse, PT ;  /* 0x00000025cd00720c */ /* 0x080fe40003f26270 */
[----:B------:R-:W-:-:S09]  /*e1d0*/  ISETP.GE.AND P2, PT, R206, R37, PT ;  /* 0x00000025ce00720c */ /* 0x000fd20003f46270 */
[----:B------:R-:W-:Y:S05]  /*e1e0*/  @P0 BRA `(.L_x_3460) ;  /* 0x0000000400680947 */ /* 0x000fea0003800000 */
[----:B------:R-:W-:Y:S01]  /*e1f0*/  LEA.HI R6, R37, R228, RZ, 0x1d ;  /* 0x000000e425067211 */ /* 0x000fe200078fe8ff */
[----:B------:R-:W-:Y:S01]  /*e200*/  HADD2.F32 R53, -RZ, R36.H0_H0 ;  /* 0x20000024ff357230 */ /* 0x000fe20000004100 */
[----:B0-----:R-:W-:Y:S01]  /*e210*/  LOP3.LUT R5, R209, 0x38, R22, 0xf8, !PT ;  /* 0x00000038d1057812 */ /* 0x001fe200078ef816 */
[----:B------:R-:W-:Y:S01]  /*e220*/  HADD2.F32 R51, -RZ, R33.H0_H0 ;  /* 0x20000021ff337230 */ /* 0x000fe20000004100 */
[----:B------:R-:W-:Y:S01]  /*e230*/  SHF.R.S32.HI R7, RZ, 0x1f, R6 ;  /* 0x0000001fff077819 */ /* 0x000fe20000011406 */
[----:B------:R-:W-:Y:S01]  /*e240*/  IMAD.SHL.U32 R8, R6, 0x8, RZ ;  /* 0x0000000806087824 */ /* 0x000fe200078e00ff */
[----:B------:R-:W-:Y:S01]  /*e250*/  LOP3.LUT R4, R5, R210, RZ, 0x3c, !PT ;  /* 0x000000d205047212 */ /* 0x000fe200078e3cff */
[----:B------:R-:W-:Y:S01]  /*e260*/  HADD2.F32 R55, -RZ, R38.H0_H0 ;  /* 0x20000026ff377230 */ /* 0x000fe20000004100 */
[----:B------:R-:W-:Y:S02]  /*e270*/  LEA.HI R6, R7, R6, RZ, 0x3 ;  /* 0x0000000607067211 */ /* 0x000fe400078f18ff */
[----:B------:R-:W-:Y:S01]  /*e280*/  LOP3.LUT R7, R209, 0x38, R8, 0xf8, !PT ;  /* 0x00000038d1077812 */ /* 0x000fe200078ef808 */
[----:B------:R-:W-:Y:S01]  /*e290*/  IMAD.IADD R5, R211, 0x1, R4 ;  /* 0x00000001d3057824 */ /* 0x000fe200078e0204 */
[----:B------:R-:W-:-:S02]  /*e2a0*/  SHF.L.U32 R6, R6, 0xa, RZ ;  /* 0x0000000a06067819 */ /* 0x000fc400000006ff */
[----:B------:R-:W-:Y:S01]  /*e2b0*/  LOP3.LUT R9, R7, R210, RZ, 0x3c, !PT ;  /* 0x000000d207097212 */ /* 0x000fe200078e3cff */
[----:B------:R-:W-:Y:S01]  /*e2c0*/  IMAD R58, R5, 0x2, R18 ;  /* 0x00000002053a7824 */ /* 0x000fe200078e0212 */
[----:B------:R-:W-:-:S04]  /*e2d0*/  LOP3.LUT R8, R6, 0x7fffe000, RZ, 0xc0, !PT ;  /* 0x7fffe00006087812 */ /* 0x000fc800078ec0ff */
[----:B------:R-:W-:Y:S01]  /*e2e0*/  IADD3 R9, R9, R8, R211 ;  /* 0x0000000809097210 */ /* 0x000fe20007ffe0d3 */
[----:B------:R-:W0:Y:S04]  /*e2f0*/  LDS.128 R4, [R58+0x15400] ;  /* 0x015400003a047984 */ /* 0x000e280000000c00 */
[----:B------:R-:W-:-:S05]  /*e300*/  IMAD R60, R9, 0x2, R18 ;  /* 0x00000002093c7824 */ /* 0x000fca00078e0212 */
[----:B------:R-:W1:Y:S01]  /*e310*/  LDS.128 R8, [R60+0x15400] ;  /* 0x015400003c087984 */ /* 0x000e620000000c00 */
[--C-:B0-----:R-:W-:Y:S02]  /*e320*/  HADD2.F32 R42, -RZ, R4.reuse.H0_H0 ;  /* 0x20000004ff2a7230 */ /* 0x101fe40000004100 */
[----:B------:R-:W-:Y:S02]  /*e330*/  HADD2.F32 R4, -RZ, R4.H1_H1 ;  /* 0x30000004ff047230 */ /* 0x000fe40000004100 */
[--C-:B------:R-:W-:Y:S02]  /*e340*/  HADD2.F32 R43, -RZ, R5.reuse.H0_H0 ;  /* 0x20000005ff2b7230 */ /* 0x100fe40000004100 */
[----:B------:R-:W-:Y:S02]  /*e350*/  HADD2.F32 R5, -RZ, R5.H1_H1 ;  /* 0x30000005ff057230 */ /* 0x000fe40000004100 */
[----:B------:R-:W-:Y:S02]  /*e360*/  HADD2.F32 R44, -RZ, R6.H0_H0 ;  /* 0x20000006ff2c7230 */ /* 0x000fe40000004100 */
[----:B-1----:R-:W-:-:S02]  /*e370*/  HADD2.F32 R46, -RZ, R8.H0_H0 ;  /* 0x20000008ff2e7230 */ /* 0x002fc40000004100 */
        /* <DEDUP_REMOVED lines=35> */
[----:B------:R-:W-:-:S02]  /*e5b0*/  HADD2.F32 R49, -RZ, R11.H0_H0 ;  /* 0x2000000bff317230 */ /* 0x000fc40000004100 */
[----:B------:R-:W-:Y:S01]  /*e5c0*/  FMUL.FTZ R43, R10, R9 ;  /* 0x000000090a2b7220 */ /* 0x000fe20000410000 */
[----:B------:R-:W-:Y:S02]  /*e5d0*/  HADD2.F32 R11, -RZ, R11.H1_H1 ;  /* 0x3000000bff0b7230 */ /* 0x000fe40000004100 */
[----:B------:R-:W-:Y:S01]  /*e5e0*/  FFMA.FTZ R48, R44, R47, R48 ;  /* 0x0000002f2c307223 */ /* 0x000fe20000010030 */
[----:B------:R-:W-:Y:S02]  /*e5f0*/  HADD2.F32 R10, -RZ, R39.H1_H1 ;  /* 0x30000027ff0a7230 */ /* 0x000fe40000004100 */
[C---:B------:R-:W-:Y:S01]  /*e600*/  FFMA.FTZ R44, R6.reuse, R9, -R5 ;  /* 0x00000009062c7223 */ /* 0x040fe20000010805 */
[----:B------:R-:W-:Y:S02]  /*e610*/  HADD2.F32 R42, -RZ, R41.H1_H1 ;  /* 0x30000029ff2a7230 */ /* 0x000fe40000004100 */
[----:B------:R-:W-:Y:S01]  /*e620*/  FFMA.FTZ R43, R6, R51, R43 ;  /* 0x00000033062b7223 */ /* 0x000fe2000001002b */
[----:B------:R-:W-:-:S02]  /*e630*/  HADD2.F32 R4, -RZ, R35.H1_H1 ;  /* 0x30000023ff047230 */ /* 0x000fc40000004100 */
[----:B------:R-:W-:Y:S01]  /*e640*/  FMUL.FTZ R6, R49, R10 ;  /* 0x0000000a31067220 */ /* 0x000fe20000410000 */
[----:B------:R-:W-:Y:S02]  /*e650*/  HADD2.F32 R8, -RZ, R40.H1_H1 ;  /* 0x30000028ff087230 */ /* 0x000fe40000004100 */
        /* <DEDUP_REMOVED lines=16> */
[----:B------:R1:W-:Y:S01]  /*e760*/  STS.128 [R58+0x15400], R4 ;  /* 0x015400043a007388 */ /* 0x0003e20000000c00 */
[----:B------:R-:W-:-:S05]  /*e770*/  F2FP.F16.F32.PACK_AB R11, R42, R49 ;  /* 0x000000312a0b723e */ /* 0x000fca00000000ff */
[----:B------:R1:W-:Y:S02]  /*e780*/  STS.128 [R60+0x15400], R8 ;  /* 0x015400083c007388 */ /* 0x0003e40000000c00 */
.L_x_3460:
[----:B------:R-:W-:Y:S05]  /*e790*/  BSYNC B2 ;  /* 0x0000000000027941 */ /* 0x000fea0003800000 */
.L_x_3459:
[----:B------:R-:W-:Y:S04]  /*e7a0*/  BSSY B2, `(.L_x_3461) ;  /* 0x0000058000027945 */ /* 0x000fe80003800000 */
[----:B------:R-:W-:Y:S05]  /*e7b0*/  @P1 BRA `(.L_x_3462) ;  /* 0x0000000400581947 */ /* 0x000fea0003800000 */
[----:B-1----:R-:W-:Y:S01]  /*e7c0*/  LEA.HI R4, R37, R229, RZ, 0x1d ;  /* 0x000000e525047211 */ /* 0x002fe200078fe8ff */
[----:B------:R-:W-:Y:S02]  /*e7d0*/  HADD2.F32 R52, -RZ, R25.H0_H0 ;  /* 0x20000019ff347230 */ /* 0x000fe40000004100 */
[--C-:B------:R-:W-:Y:S01]  /*e7e0*/  HADD2.F32 R54, -RZ, R29.reuse.H0_H0 ;  /* 0x2000001dff367230 */ /* 0x100fe20000004100 */
[----:B0-----:R-:W-:Y:S01]  /*e7f0*/  SHF.R.S32.HI R5, RZ, 0x1f, R4 ;  /* 0x0000001fff057819 */ /* 0x001fe20000011404 */
[----:B------:R-:W-:Y:S01]  /*e800*/  HADD2.F32 R51, -RZ, R30.H0_H0 ;  /* 0x2000001eff337230 */ /* 0x000fe20000004100 */
[----:B------:R-:W-:Y:S01]  /*e810*/  SHF.L.U32 R6, R4, 0x3, RZ ;  /* 0x0000000304067819 */ /* 0x000fe200000006ff */
[----:B------:R-:W-:Y:S01]  /*e820*/  HADD2.F32 R53, -RZ, R29.H1_H1 ;  /* 0x3000001dff357230 */ /* 0x000fe20000004100 */
[----:B------:R-:W-:Y:S02]  /*e830*/  LEA.HI R4, R5, R4, RZ, 0x3 ;  /* 0x0000000405047211 */ /* 0x000fe400078f18ff */
[----:B------:R-:W-:-:S03]  /*e840*/  LOP3.LUT R5, R209, 0x38, R6, 0xf8, !PT ;  /* 0x00000038d1057812 */ /* 0x000fc600078ef806 */
[----:B------:R-:W-:Y:S01]  /*e850*/  IMAD.SHL.U32 R4, R4, 0x400, RZ ;  /* 0x0000040004047824 */ /* 0x000fe200078e00ff */
[----:B------:R-:W-:-:S04]  /*e860*/  LOP3.LUT R9, R5, R210, RZ, 0x3c, !PT ;  /* 0x000000d205097212 */ /* 0x000fc800078e3cff */
[----:B------:R-:W-:Y:S02]  /*e870*/  LOP3.LUT R8, R4, 0x7fffe000, RZ, 0xc0, !PT ;  /* 0x7fffe00004087812 */ /* 0x000fe400078ec0ff */
[----:B------:R-:W0:Y:S02]  /*e880*/  LDS.128 R4, [R236] ;  /* 0x00000000ec047984 */ /* 0x000e240000000c00 */
[----:B------:R-:W-:-:S05]  /*e890*/  IADD3 R9, R9, R8, R211 ;  /* 0x0000000809097210 */ /* 0x000fca0007ffe0d3 */
[----:B------:R-:W-:-:S05]  /*e8a0*/  IMAD R42, R9, 0x2, R18 ;  /* 0x00000002092a7824 */ /* 0x000fca00078e0212 */
        /* <DEDUP_REMOVED lines=16> */
[----:B------:R-:W-:-:S02]  /*e9b0*/  HADD2.F32 R43, -RZ, R25.H1_H1 ;  /* 0x30000019ff2b7230 */ /* 0x000fc40000004100 */
[-C--:B------:R-:W-:Y:S01]  /*e9c0*/  FMUL.FTZ R57, R8, R47.reuse ;  /* 0x0000002f08397220 */ /* 0x080fe20000410000 */
[----:B------:R-:W-:Y:S01]  /*e9d0*/  FFMA.FTZ R55, R4, R47, -R55 ;  /* 0x0000002f04377223 */ /* 0x000fe20000010837 */
[C---:B------:R-:W-:Y:S01]  /*e9e0*/  FMUL.FTZ R47, R48.reuse, R53 ;  /* 0x00000035302f7220 */ /* 0x040fe20000410000 */
[----:B------:R-:W-:Y:S02]  /*e9f0*/  HADD2.F32 R9, -RZ, R9.H1_H1 ;  /* 0x30000009ff097230 */ /* 0x000fe40000004100 */
[----:B------:R-:W-:Y:S01]  /*ea00*/  FMUL.FTZ R48, R48, R43 ;  /* 0x0000002b30307220 */ /* 0x000fe20000410000 */
[----:B------:R-:W-:Y:S02]  /*ea10*/  HADD2.F32 R52, -RZ, R30.H1_H1 ;  /* 0x3000001eff347230 */ /* 0x000fe40000004100 */
[----:B------:R-:W-:Y:S01]  /*ea20*/  FFMA.FTZ R57, R4, R51, R57 ;  /* 0x0000003304397223 */ /* 0x000fe20000010039 */
[----:B------:R-:W-:Y:S02]  /*ea30*/  HADD2.F32 R4, -RZ, R26.H1_H1 ;  /* 0x3000001aff047230 */ /* 0x000fe40000004100 */
[C---:B------:R-:W-:Y:S01]  /*ea40*/  FFMA.FTZ R47, R44.reuse, R43, -R47 ;  /* 0x0000002b2c2f7223 */ /* 0x040fe2000001082f */
[----:B------:R-:W-:Y:S01]  /*ea50*/  FFMA.FTZ R48, R44, R53, R48 ;  /* 0x000000352c307223 */ /* 0x000fe20000010030 */
[----:B------:R-:W-:-:S02]  /*ea60*/  HADD2.F32 R49, -RZ, R10.H0_H0 ;  /* 0x2000000aff317230 */ /* 0x000fc40000004100 */
[C---:B------:R-:W-:Y:S01]  /*ea70*/  FMUL.FTZ R54, R9.reuse, R52 ;  /* 0x0000003409367220 */ /* 0x040fe20000410000 */
[----:B------:R-:W-:Y:S02]  /*ea80*/  HADD2.F32 R8, -RZ, R27.H0_H0 ;  /* 0x2000001bff087230 */ /* 0x000fe40000004100 */
[-C--:B------:R-:W-:Y:S01]  /*ea90*/  FMUL.FTZ R60, R9, R4.reuse ;  /* 0x00000004093c7220 */ /* 0x080fe20000410000 */
[----:B------:R-:W-:Y:S02]  /*eaa0*/  HADD2.F32 R44, -RZ, R31.H0_H0 ;  /* 0x2000001fff2c7230 */ /* 0x000fe40000004100 */
[----:B------:R-:W-:Y:S01]  /*eab0*/  FFMA.FTZ R54, R5, R4, -R54 ;  /* 0x0000000405367223 */ /* 0x000fe20000010836 */
[----:B------:R-:W-:Y:S02]  /*eac0*/  HADD2.F32 R10, -RZ, R10.H1_H1 ;  /* 0x3000000aff0a7230 */ /* 0x000fe40000004100 */
[----:B------:R-:W-:Y:S01]  /*ead0*/  FMUL.FTZ R53, R49, R8 ;  /* 0x0000000831357220 */ /* 0x000fe20000410000 */
[----:B------:R-:W-:-:S02]  /*eae0*/  HADD2.F32 R43, -RZ, R32.H0_H0 ;  /* 0x20000020ff2b7230 */ /* 0x000fc40000004100 */
[----:B------:R-:W-:Y:S01]  /*eaf0*/  FMUL.FTZ R4, R49, R44 ;  /* 0x0000002c31047220 */ /* 0x000fe20000410000 */
[----:B------:R-:W-:Y:S02]  /*eb00*/  HADD2.F32 R9, -RZ, R28.H0_H0 ;  /* 0x2000001cff097230 */ /* 0x000fe40000004100 */
[----:B------:R-:W-:Y:S01]  /*eb10*/  FFMA.FTZ R49, R5, R52, R60 ;  /* 0x0000003405317223 */ /* 0x000fe2000001003c */
[C---:B------:R-:W-:Y:S01]  /*eb20*/  FFMA.FTZ R53, R45.reuse, R44, R53 ;  /* 0x0000002c2d357223 */ /* 0x040fe20000010035 */
[C---:B------:R-:W-:Y:S01]  /*eb30*/  FMUL.FTZ R5, R10.reuse, R43 ;  /* 0x0000002b0a057220 */ /* 0x040fe20000410000 */
[----:B------:R-:W-:Y:S01]  /*eb40*/  FFMA.FTZ R51, R45, R8, -R4 ;  /* 0x000000082d337223 */ /* 0x000fe20000010804 */
[-C--:B------:R-:W-:Y:S01]  /*eb50*/  FMUL.FTZ R45, R10, R9.reuse ;  /* 0x000000090a2d7220 */ /* 0x080fe20000410000 */
[----:B------:R-:W-:Y:S02]  /*eb60*/  HADD2.F32 R50, -RZ, R11.H0_H0 ;  /* 0x2000000bff327230 */ /* 0x000fe40000004100 */
[----:B------:R-:W-:Y:S01]  /*eb70*/  FFMA.FTZ R10, R6, R9, -R5 ;  /* 0x00000009060a7223 */ /* 0x000fe20000010805 */
[----:B------:R-:W-:-:S02]  /*eb80*/  HADD2.F32 R9, -RZ, R31.H1_H1 ;  /* 0x3000001fff097230 */ /* 0x000fc40000004100 */
[----:B------:R-:W-:Y:S01]  /*eb90*/  FFMA.FTZ R44, R6, R43, R45 ;  /* 0x0000002b062c7223 */ /* 0x000fe2000001002d */
[----:B------:R-:W-:Y:S02]  /*eba0*/  HADD2.F32 R5, -RZ, R27.H1_H1 ;  /* 0x3000001bff057230 */ /* 0x000fe40000004100 */
[----:B------:R-:W-:Y:S02]  /*ebb0*/  HADD2.F32 R11, -RZ, R11.H1_H1 ;  /* 0x3000000bff0b7230 */ /* 0x000fe40000004100 */
[C---:B------:R-:W-:Y:S01]  /*ebc0*/  FMUL.FTZ R43, R50.reuse, R9 ;  /* 0x00000009322b7220 */ /* 0x040fe20000410000 */
[----:B------:R-:W-:Y:S02]  /*ebd0*/  HADD2.F32 R8, -RZ, R32.H1_H1 ;  /* 0x30000020ff087230 */ /* 0x000fe40000004100 */
[----:B------:R-:W-:Y:S01]  /*ebe0*/  FMUL.FTZ R50, R50, R5 ;  /* 0x0000000532327220 */ /* 0x000fe20000410000 */
[----:B------:R-:W-:Y:S02]  /*ebf0*/  HADD2.F32 R4, -RZ, R28.H1_H1 ;  /* 0x3000001cff047230 */ /* 0x000fe40000004100 */
[----:B------:R-:W-:-:S02]  /*ec00*/  HADD2.F32 R46, -RZ, R7.H0_H0 ;  /* 0x20000007ff2e7230 */ /* 0x000fc40000004100 */
[C---:B------:R-:W-:Y:S01]  /*ec10*/  FMUL.FTZ R6, R11.reuse, R8 ;  /* 0x000000080b067220 */ /* 0x040fe20000410000 */
[----:B------:R-:W-:Y:S02]  /*ec20*/  HADD2.F32 R7, -RZ, R7.H1_H1 ;  /* 0x30000007ff077230 */ /* 0x000fe40000004100 */
[-C--:B------:R-:W-:Y:S01]  /*ec30*/  FMUL.FTZ R45, R11, R4.reuse ;  /* 0x000000040b2d7220 */ /* 0x080fe20000410000 */
[C---:B------:R-:W-:Y:S01]  /*ec40*/  FFMA.FTZ R43, R46.reuse, R5, -R43 ;  /* 0x000000052e2b7223 */ /* 0x040fe2000001082b */
[----:B------:R-:W-:Y:S01]  /*ec50*/  FFMA.FTZ R11, R46, R9, R50 ;  /* 0x000000092e0b7223 */ /* 0x000fe20000010032 */
[C---:B------:R-:W-:Y:S01]  /*ec60*/  FFMA.FTZ R46, R7.reuse, R4, -R6 ;  /* 0x00000004072e7223 */ /* 0x040fe20000010806 */
        /* <DEDUP_REMOVED lines=11> */
.L_x_3462:
[----:B------:R-:W-:Y:S05]  /*ed20*/  BSYNC B2 ;  /* 0x0000000000027941 */ /* 0x000fea0003800000 */
.L_x_3461:
[----:B------:R-:W-:Y:S05]  /*ed30*/  @P2 BRA `(.L_x_3458) ;  /* 0x0000000400582947 */ /* 0x000fea0003800000 */
[----:B------:R-:W-:Y:S01]  /*ed40*/  LEA.HI R37, R37, R234, RZ, 0x1d ;  /* 0x000000ea25257211 */ /* 0x000fe200078fe8ff */
[----:B------:R-:W-:Y:S02]  /*ed50*/  HADD2.F32 R53, -RZ, R15.H0_H0 ;  /* 0x2000000fff357230 */ /* 0x000fe40000004100 */
[----:B------:R-:W-:Y:S01]  /*ed60*/  HADD2.F32 R51, -RZ, R0.H0_H0 ;  /* 0x20000000ff337230 */ /* 0x000fe20000004100 */
[----:B-12---:R-:W-:Y:S01]  /*ed70*/  SHF.R.S32.HI R6, RZ, 0x1f, R37 ;  /* 0x0000001fff067819 */ /* 0x006fe20000011425 */
[----:B------:R-:W-:Y:S01]  /*ed80*/  HADD2.F32 R55, -RZ, R20.H0_H0 ;  /* 0x20000014ff377230 */ /* 0x000fe20000004100 */
[----:B------:R-:W-:Y:S02]  /*ed90*/  SHF.L.U32 R4, R37, 0x3, RZ ;  /* 0x0000000325047819 */ /* 0x000fe400000006ff */
[----:B------:R-:W-:Y:S02]  /*eda0*/  LEA.HI R6, R6, R37, RZ, 0x3 ;  /* 0x0000002506067211 */ /* 0x000fe400078f18ff */
[----:B0-----:R-:W-:-:S03]  /*edb0*/  LOP3.LUT R5, R209, 0x38, R4, 0xf8, !PT ;  /* 0x00000038d1057812 */ /* 0x001fc600078ef804 */
        /* <DEDUP_REMOVED lines=78> */
.L_x_3458:
[----:B------:R-:W-:Y:S05]  /*f2a0*/  BSYNC B1 ;  /* 0x0000000000017941 */ /* 0x000fea0003800000 */
.L_x_3457:
[----:B------:R-:W-:-:S13]  /*f2b0*/  ISETP.GE.AND P0, PT, R224, R3, PT ;  /* 0x00000003e000720c */ /* 0x000fda0003f06270 */
[----:B------:R-:W-:Y:S05]  /*f2c0*/  @P0 BRA `(.L_x_3438) ;  /* 0x0000001000340947 */ /* 0x000fea0003800000 */
[----:B------:R-:W4:Y:S01]  /*f2d0*/  LDC R3, c[0x0][0x3d4] ;  /* 0x0000f500ff037b82 */ /* 0x000f220000000800 */
[----:B------:R-:W-:Y:S01]  /*f2e0*/  BSSY B1, `(.L_x_3463) ;  /* 0x000005b000017945 */ /* 0x000fe20003800000 */
[-C--:B----4-:R-:W-:Y:S02]  /*f2f0*/  ISETP.GE.AND P0, PT, R22, R3.reuse, PT ;  /* 0x000000031600720c */ /* 0x090fe40003f06270 */
[-C--:B------:R-:W-:Y:S02]  /*f300*/  ISETP.GE.AND P1, PT, R205, R3.reuse, PT ;  /* 0x00000003cd00720c */ /* 0x080fe40003f26270 */
[----:B------:R-:W-:-:S09]  /*f310*/  ISETP.GE.AND P2, PT, R206, R3, PT ;  /* 0x00000003ce00720c */ /* 0x000fd20003f46270 */
[----:B------:R-:W-:Y:S05]  /*f320*/  @P0 BRA `(.L_x_3464) ;  /* 0x0000000400580947 */ /* 0x000fea0003800000 */
[----:B-123--:R-:W-:Y:S01]  /*f330*/  LEA.HI R4, R3, R228, RZ, 0x1d ;  /* 0x000000e403047211 */ /* 0x00efe200078fe8ff */
[--C-:B------:R-:W-:Y:S02]  /*f340*/  HADD2.F32 R50, -RZ, R33.reuse.H0_H0 ;  /* 0x20000021ff327230 */ /* 0x100fe40000004100 */
[----:B------:R-:W-:Y:S01]  /*f350*/  HADD2.F32 R52, -RZ, R36.H0_H0 ;  /* 0x20000024ff347230 */ /* 0x000fe20000004100 */
[----:B------:R-:W-:Y:S01]  /*f360*/  SHF.R.S32.HI R7, RZ, 0x1f, R4 ;  /* 0x0000001fff077819 */ /* 0x000fe20000011404 */
[----:B------:R-:W-:Y:S01]  /*f370*/  HADD2.F32 R54, -RZ, R38.H0_H0 ;  /* 0x20000026ff367230 */ /* 0x000fe20000004100 */
[----:B0-----:R-:W-:Y:S01]  /*f380*/  SHF.L.U32 R5, R4, 0x3, RZ ;  /* 0x0000000304057819 */ /* 0x001fe200000006ff */
[----:B------:R-:W-:Y:S01]  /*f390*/  HADD2.F32 R57, -RZ, R33.H1_H1 ;  /* 0x30000021ff397230 */ /* 0x000fe20000004100 */
[----:B------:R-:W-:Y:S01]  /*f3a0*/  LEA.HI R7, R7, R4, RZ, 0x3 ;  /* 0x0000000407077211 */ /* 0x000fe200078f18ff */
[----:B------:R-:W-:Y:S01]  /*f3b0*/  HADD2.F32 R59, -RZ, R36.H1_H1 ;  /* 0x30000024ff3b7230 */ /* 0x000fe20000004100 */
        /* <DEDUP_REMOVED lines=18> */
[----:B------:R-:W-:Y:S01]  /*f4e0*/  FMUL.FTZ R53, R50, R46 ;  /* 0x0000002e32357220 */ /* 0x000fe20000410000 */
[----:B------:R-:W-:Y:S02]  /*f4f0*/  HADD2.F32 R46, -RZ, R34.H0_H0 ;  /* 0x20000022ff2e7230 */ /* 0x000fe40000004100 */
[----:B------:R-:W-:Y:S01]  /*f500*/  FMUL.FTZ R55, R54, R8 ;  /* 0x0000000836377220 */ /* 0x000fe20000410000 */
[----:B------:R-:W-:-:S02]  /*f510*/  HADD2.F32 R9, -RZ, R9.H1_H1 ;  /* 0x30000009ff097230 */ /* 0x000fc40000004100 */
[----:B------:R-:W-:Y:S01]  /*f520*/  FFMA.FTZ R53, R52, R42, R53 ;  /* 0x0000002a34357223 */ /* 0x000fe20000010035 */
[----:B------:R-:W-:Y:S02]  /*f530*/  HADD2.F32 R48, -RZ, R10.H0_H0 ;  /* 0x2000000aff307230 */ /* 0x000fe40000004100 */
[C---:B------:R-:W-:Y:S01]  /*f540*/  FMUL.FTZ R33, R46.reuse, R8 ;  /* 0x000000082e217220 */ /* 0x040fe20000410000 */
[----:B------:R-:W-:Y:S01]  /*f550*/  FFMA.FTZ R8, R46, R4, -R55 ;  /* 0x000000042e087223 */ /* 0x000fe20000010837 */
[----:B------:R-:W-:Y:S02]  /*f560*/  HADD2.F32 R55, -RZ, R38.H1_H1 ;  /* 0x30000026ff377230 */ /* 0x000fe40000004100 */
[----:B------:R-:W-:Y:S01]  /*f570*/  FFMA.FTZ R51, R50, R42, -R51 ;  /* 0x0000002a32337223 */ /* 0x000fe20000010833 */
[----:B------:R-:W-:Y:S01]  /*f580*/  FFMA.FTZ R36, R54, R4, R33 ;  /* 0x0000000436247223 */ /* 0x000fe20000010021 */
[----:B------:R-:W-:Y:S02]  /*f590*/  HADD2.F32 R33, -RZ, R34.H1_H1 ;  /* 0x30000022ff217230 */ /* 0x000fe40000004100 */
[----:B------:R-:W-:Y:S01]  /*f5a0*/  FMUL.FTZ R42, R59, R47 ;  /* 0x0000002f3b2a7220 */ /* 0x000fe20000410000 */
[----:B------:R-:W-:Y:S01]  /*f5b0*/  FMUL.FTZ R4, R55, R9 ;  /* 0x0000000937047220 */ /* 0x000fe20000410000 */
[----:B------:R-:W-:-:S02]  /*f5c0*/  HADD2.F32 R10, -RZ, R10.H1_H1 ;  /* 0x3000000aff0a7230 */ /* 0x000fc40000004100 */
[----:B------:R-:W-:Y:S01]  /*f5d0*/  FMUL.FTZ R38, R57, R47 ;  /* 0x0000002f39267220 */ /* 0x000fe20000410000 */
[C---:B------:R-:W-:Y:S01]  /*f5e0*/  FMUL.FTZ R34, R33.reuse, R9 ;  /* 0x0000000921227220 */ /* 0x040fe20000410000 */
[----:B------:R-:W-:Y:S02]  /*f5f0*/  HADD2.F32 R52, -RZ, R41.H0_H0 ;  /* 0x20000029ff347230 */ /* 0x000fe40000004100 */
[-C--:B------:R-:W-:Y:S01]  /*f600*/  FFMA.FTZ R9, R33, R5.reuse, -R4 ;  /* 0x0000000521097223 */ /* 0x080fe20000010804 */
[----:B------:R-:W-:Y:S02]  /*f610*/  HADD2.F32 R4, -RZ, R40.H0_H0 ;  /* 0x20000028ff047230 */ /* 0x000fe40000004100 */
[----:B------:R-:W-:Y:S01]  /*f620*/  FFMA.FTZ R33, R55, R5, R34 ;  /* 0x0000000537217223 */ /* 0x000fe20000010022 */
[----:B------:R-:W-:Y:S02]  /*f630*/  HADD2.F32 R46, -RZ, R35.H0_H0 ;  /* 0x20000023ff2e7230 */ /* 0x000fe40000004100 */
[----:B------:R-:W-:Y:S01]  /*f640*/  FMUL.FTZ R5, R52, R10 ;  /* 0x0000000a34057220 */ /* 0x000fe20000410000 */
[----:B------:R-:W-:-:S02]  /*f650*/  HADD2.F32 R50, -RZ, R39.H0_H0 ;  /* 0x20000027ff327230 */ /* 0x000fc40000004100 */
[C---:B------:R-:W-:Y:S01]  /*f660*/  FMUL.FTZ R55, R4.reuse, R10 ;  /* 0x0000000a04377220 */ /* 0x040fe20000410000 */
[--C-:B------:R-:W-:Y:S02]  /*f670*/  HADD2.F32 R49, -RZ, R11.reuse.H0_H0 ;  /* 0x2000000bff317230 */ /* 0x100fe40000004100 */
[-C--:B------:R-:W-:Y:S01]  /*f680*/  FFMA.FTZ R42, R57, R43.reuse, -R42 ;  /* 0x0000002b392a7223 */ /* 0x080fe2000001082a */
[----:B------:R-:W-:Y:S02]  /*f690*/  HADD2.F32 R11, -RZ, R11.H1_H1 ;  /* 0x3000000bff0b7230 */ /* 0x000fe40000004100 */
[----:B------:R-:W-:Y:S01]  /*f6a0*/  FFMA.FTZ R38, R59, R43, R38 ;  /* 0x0000002b3b267223 */ /* 0x000fe20000010026 */
[----:B------:R-:W-:Y:S01]  /*f6b0*/  FFMA.FTZ R10, R4, R6, -R5 ;  /* 0x00000006040a7223 */ /* 0x000fe20000010805 */
[----:B------:R-:W-:Y:S02]  /*f6c0*/  HADD2.F32 R39, -RZ, R39.H1_H1 ;  /* 0x30000027ff277230 */ /* 0x000fe40000004100 */
[----:B------:R-:W-:Y:S01]  /*f6d0*/  FMUL.FTZ R43, R50, R48 ;  /* 0x00000030322b7220 */ /* 0x000fe20000410000 */
[----:B------:R-:W-:-:S02]  /*f6e0*/  HADD2.F32 R41, -RZ, R41.H1_H1 ;  /* 0x30000029ff297230 */ /* 0x000fc40000004100 */
[C---:B------:R-:W-:Y:S01]  /*f6f0*/  FMUL.FTZ R47, R46.reuse, R48 ;  /* 0x000000302e2f7220 */ /* 0x040fe20000410000 */
[----:B------:R-:W-:Y:S02]  /*f700*/  HADD2.F32 R35, -RZ, R35.H1_H1 ;  /* 0x30000023ff237230 */ /* 0x000fe40000004100 */
[-C--:B------:R-:W-:Y:S01]  /*f710*/  FFMA.FTZ R43, R46, R44.reuse, -R43 ;  /* 0x0000002c2e2b7223 */ /* 0x080fe2000001082b */
[----:B------:R-:W-:Y:S02]  /*f720*/  HADD2.F32 R5, -RZ, R40.H1_H1 ;  /* 0x30000028ff057230 */ /* 0x000fe40000004100 */
[----:B------:R-:W-:Y:S01]  /*f730*/  FFMA.FTZ R47, R50, R44, R47 ;  /* 0x0000002c322f7223 */ /* 0x000fe2000001002f */
[--C-:B------:R-:W-:Y:S02]  /*f740*/  HADD2.F32 R45, -RZ, R7.reuse.H0_H0 ;  /* 0x20000007ff2d7230 */ /* 0x100fe40000004100 */
[----:B------:R-:W-:Y:S01]  /*f750*/  FFMA.FTZ R34, R52, R6, R55 ;  /* 0x0000000634227223 */ /* 0x000fe20000010037 */
[----:B------:R-:W-:-:S02]  /*f760*/  HADD2.F32 R7, -RZ, R7.H1_H1 ;  /* 0x30000007ff077230 */ /* 0x000fc40000004100 */
        /* <DEDUP_REMOVED lines=18> */
.L_x_3464:
[----:B------:R-:W-:Y:S05]  /*f890*/  BSYNC B1 ;  /* 0x0000000000017941 */ /* 0x000fea0003800000 */
.L_x_3463:
[----:B------:R-:W-:Y:S04]  /*f8a0*/  BSSY B1, `(.L_x_3465) ;  /* 0x0000058000017945 */ /* 0x000fe80003800000 */
[----:B------:R-:W-:Y:S05]  /*f8b0*/  @P1 BRA `(.L_x_3466) ;  /* 0x0000000400581947 */ /* 0x000fea0003800000 */
[----:B-1234-:R-:W-:Y:S01]  /*f8c0*/  LEA.HI R4, R3, R229, RZ, 0x1d ;  /* 0x000000e503047211 */ /* 0x01efe200078fe8ff */
[----:B------:R-:W-:Y:S02]  /*f8d0*/  HADD2.F32 R42, -RZ, R25.H0_H0 ;  /* 0x20000019ff2a7230 */ /* 0x000fe40000004100 */
[----:B------:R-:W-:Y:S01]  /*f8e0*/  HADD2.F32 R44, -RZ, R29.H0_H0 ;  /* 0x2000001dff2c7230 */ /* 0x000fe20000004100 */
[----:B------:R-:W-:Y:S01]  /*f8f0*/  SHF.R.S32.HI R7, RZ, 0x1f, R4 ;  /* 0x0000001fff077819 */ /* 0x000fe20000011404 */
[--C-:B------:R-:W-:Y:S01]  /*f900*/  HADD2.F32 R46, -RZ, R30.reuse.H0_H0 ;  /* 0x2000001eff2e7230 */ /* 0x100fe20000004100 */
[----:B0-----:R-:W-:Y:S01]  /*f910*/  SHF.L.U32 R5, R4, 0x3, RZ ;  /* 0x0000000304057819 */ /* 0x001fe200000006ff */
[----:B------:R-:W-:Y:S01]  /*f920*/  HADD2.F32 R47, -RZ, R25.H1_H1 ;  /* 0x30000019ff2f7230 */ /* 0x000fe20000004100 */
[----:B------:R-:W-:Y:S01]  /*f930*/  LEA.HI R7, R7, R4, RZ, 0x3 ;  /* 0x0000000407077211 */ /* 0x000fe200078f18ff */
[----:B------:R-:W-:Y:S01]  /*f940*/  HADD2.F32 R49, -RZ, R29.H1_H1 ;  /* 0x3000001dff317230 */ /* 0x000fe20000004100 */
[----:B------:R-:W-:Y:S01]  /*f950*/  LOP3.LUT R4, R208, 0x38, R5, 0xf8, !PT ;  /* 0x00000038d0047812 */ /* 0x000fe200078ef805 */
[----:B------:R-:W-:-:S02]  /*f960*/  HADD2.F32 R51, -RZ, R30.H1_H1 ;  /* 0x3000001eff337230 */ /* 0x000fc40000004100 */
        /* <DEDUP_REMOVED lines=21> */
[----:B------:R-:W-:Y:S01]  /*fac0*/  FFMA.FTZ R43, R42, R34, -R43 ;  /* 0x000000222a2b7223 */ /* 0x000fe2000001082b */
[--C-:B------:R-:W-:Y:S02]  /*fad0*/  HADD2.F32 R40, -RZ, R10.reuse.H0_H0 ;  /* 0x2000000aff287230 */ /* 0x100fe40000004100 */
[C---:B------:R-:W-:Y:S01]  /*fae0*/  FMUL.FTZ R25, R38.reuse, R8 ;  /* 0x0000000826197220 */ /* 0x040fe20000410000 */
[----:B------:R-:W-:Y:S01]  /*faf0*/  FFMA.FTZ R8, R38, R4, -R29 ;  /* 0x0000000426087223 */ /* 0x000fe2000001081d */
[----:B------:R-:W-:Y:S02]  /*fb00*/  HADD2.F32 R10, -RZ, R10.H1_H1 ;  /* 0x3000000aff0a7230 */ /* 0x000fe40000004100 */
[----:B------:R-:W-:Y:S01]  /*fb10*/  FFMA.FTZ R45, R44, R34, R45 ;  /* 0x000000222c2d7223 */ /* 0x000fe2000001002d */
[----:B------:R-:W-:Y:S01]  /*fb20*/  FFMA.FTZ R30, R46, R4, R25 ;  /* 0x000000042e1e7223 */ /* 0x000fe20000010019 */
[----:B------:R-:W-:Y:S02]  /*fb30*/  HADD2.F32 R25, -RZ, R26.H1_H1 ;  /* 0x3000001aff197230 */ /* 0x000fe40000004100 */
[----:B------:R-:W-:Y:S01]  /*fb40*/  FMUL.FTZ R4, R51, R9 ;  /* 0x0000000933047220 */ /* 0x000fe20000410000 */
[----:B------:R-:W-:-:S02]  /*fb50*/  HADD2.F32 R46, -RZ, R32.H0_H0 ;  /* 0x20000020ff2e7230 */ /* 0x000fc40000004100 */
[-C--:B------:R-:W-:Y:S01]  /*fb60*/  FMUL.FTZ R34, R49, R39.reuse ;  /* 0x0000002731227220 */ /* 0x080fe20000410000 */
[----:B------:R-:W-:Y:S01]  /*fb70*/  FMUL.FTZ R38, R47, R39 ;  /* 0x000000272f267220 */ /* 0x000fe20000410000 */
[C---:B------:R-:W-:Y:S01]  /*fb80*/  FMUL.FTZ R26, R25.reuse, R9 ;  /* 0x00000009191a7220 */ /* 0x040fe20000410000 */
[----:B------:R-:W-:Y:S01]  /*fb90*/  FFMA.FTZ R9, R25, R5, -R4 ;  /* 0x0000000519097223 */ /* 0x000fe20000010804 */
[----:B------:R-:W-:Y:S02]  /*fba0*/  HADD2.F32 R4, -RZ, R28.H0_H0 ;  /* 0x2000001cff047230 */ /* 0x000fe40000004100 */
[----:B------:R-:W-:Y:S01]  /*fbb0*/  FFMA.FTZ R34, R47, R35, -R34 ;  /* 0x000000232f227223 */ /* 0x000fe20000010822 */
[----:B------:R-:W-:Y:S01]  /*fbc0*/  FFMA.FTZ R25, R51, R5, R26 ;  /* 0x0000000533197223 */ /* 0x000fe2000001001a */
[-C--:B------:R-:W-:Y:S01]  /*fbd0*/  FMUL.FTZ R5, R46, R10.reuse ;  /* 0x0000000a2e057220 */ /* 0x080fe20000410000 */
[----:B------:R-:W-:Y:S02]  /*fbe0*/  HADD2.F32 R41, -RZ, R11.H0_H0 ;  /* 0x2000000bff297230 */ /* 0x000fe40000004100 */
[----:B------:R-:W-:Y:S01]  /*fbf0*/  FMUL.FTZ R39, R4, R10 ;  /* 0x0000000a04277220 */ /* 0x000fe20000410000 */
[----:B------:R-:W-:-:S02]  /*fc00*/  HADD2.F32 R44, -RZ, R31.H0_H0 ;  /* 0x2000001fff2c7230 */ /* 0x000fc40000004100 */
[----:B------:R-:W-:Y:S01]  /*fc10*/  FFMA.FTZ R10, R4, R6, -R5 ;  /* 0x00000006040a7223 */ /* 0x000fe20000010805 */
[----:B------:R-:W-:Y:S02]  /*fc20*/  HADD2.F32 R11, -RZ, R11.H1_H1 ;  /* 0x3000000bff0b7230 */ /* 0x000fe40000004100 */
[----:B------:R-:W-:Y:S01]  /*fc30*/  FFMA.FTZ R38, R49, R35, R38 ;  /* 0x0000002331267223 */ /* 0x000fe20000010026 */
[----:B------:R-:W-:Y:S02]  /*fc40*/  HADD2.F32 R42, -RZ, R27.H0_H0 ;  /* 0x2000001bff2a7230 */ /* 0x000fe40000004100 */
[----:B------:R-:W-:Y:S01]  /*fc50*/  FMUL.FTZ R29, R44, R40 ;  /* 0x000000282c1d7220 */ /* 0x000fe20000410000 */
[----:B------:R-:W-:Y:S02]  /*fc60*/  HADD2.F32 R31, -RZ, R31.H1_H1 ;  /* 0x3000001fff1f7230 */ /* 0x000fe40000004100 */
[----:B------:R-:W-:Y:S01]  /*fc70*/  FFMA.FTZ R26, R46, R6, R39 ;  /* 0x000000062e1a7223 */ /* 0x000fe20000010027 */
[----:B------:R-:W-:-:S02]  /*fc80*/  HADD2.F32 R47, -RZ, R32.H1_H1 ;  /* 0x30000020ff2f7230 */ /* 0x000fc40000004100 */
[----:B------:R-:W-:Y:S01]  /*fc90*/  FMUL.FTZ R35, R42, R40 ;  /* 0x000000282a237220 */ /* 0x000fe20000410000 */
[----:B------:R-:W-:Y:S02]  /*fca0*/  HADD2.F32 R27, -RZ, R27.H1_H1 ;  /* 0x3000001bff1b7230 */ /* 0x000fe40000004100 */
[----:B------:R-:W-:Y:S01]  /*fcb0*/  FMUL.FTZ R4, R31, R41 ;  /* 0x000000291f047220 */ /* 0x000fe20000410000 */
[----:B------:R-:W-:Y:S02]  /*fcc0*/  HADD2.F32 R5, -RZ, R28.H1_H1 ;  /* 0x3000001cff057230 */ /* 0x000fe40000004100 */
[----:B------:R-:W-:Y:S01]  /*fcd0*/  FMUL.FTZ R28, R47, R11 ;  /* 0x0000000b2f1c7220 */ /* 0x000fe20000410000 */
[--C-:B------:R-:W-:Y:S02]  /*fce0*/  HADD2.F32 R37, -RZ, R7.reuse.H0_H0 ;  /* 0x20000007ff257230 */ /* 0x100fe40000004100 */
[----:B------:R-:W-:Y:S01]  /*fcf0*/  FMUL.FTZ R6, R27, R41 ;  /* 0x000000291b067220 */ /* 0x000fe20000410000 */
[----:B------:R-:W-:-:S02]  /*fd00*/  HADD2.F32 R7, -RZ, R7.H1_H1 ;  /* 0x30000007ff077230 */ /* 0x000fc40000004100 */
[----:B------:R-:W-:Y:S01]  /*fd10*/  FMUL.FTZ R32, R5, R11 ;  /* 0x0000000b05207220 */ /* 0x000fe20000410000 */
[-C--:B------:R-:W-:Y:S01]  /*fd20*/  FFMA.FTZ R29, R42, R36.reuse, -R29 ;  /* 0x000000242a1d7223 */ /* 0x080fe2000001081d */
[----:B------:R-:W-:Y:S01]  /*fd30*/  FFMA.FTZ R11, R27, R37, -R4 ;  /* 0x000000251b0b7223 */ /* 0x000fe20000010804 */
[----:B------:R-:W-:Y:S01]  /*fd40*/  FFMA.FTZ R35, R44, R36, R35 ;  /* 0x000000242c237223 */ /* 0x000fe20000010023 */
[----:B------:R-:W-:Y:S01]  /*fd50*/  FFMA.FTZ R28, R5, R7, -R28 ;  /* 0x00000007051c7223 */ /* 0x000fe2000001081c */
[----:B------:R-:W-:Y:S01]  /*fd60*/  FFMA.FTZ R37, R31, R37, R6 ;  /* 0x000000251f257223 */ /* 0x000fe20000010006 */
[----:B------:R-:W-:Y:S01]  /*fd70*/  FFMA.FTZ R32, R47, R7, R32 ;  /* 0x000000072f207223 */ /* 0x000fe20000010020 */
[----:B------:R-:W-:Y:S02]  /*fd80*/  F2FP.F16.F32.PACK_AB R4, R8, R43 ;  /* 0x0000002b0804723e */ /* 0x000fe400000000ff */
[----:B------:R-:W-:Y:S02]  /*fd90*/  F2FP.F16.F32.PACK_AB R5, R9, R34 ;  /* 0x000000220905723e */ /* 0x000fe400000000ff */
[----:B------:R-:W-:-:S02]  /*fda0*/  F2FP.F16.F32.PACK_AB R6, R10, R29 ;  /* 0x0000001d0a06723e */ /* 0x000fc400000000ff */
[----:B------:R-:W-:Y:S02]  /*fdb0*/  F2FP.F16.F32.PACK_AB R7, R28, R11 ;  /* 0x0000000b1c07723e */ /* 0x000fe400000000ff */
[----:B------:R-:W-:Y:S02]  /*fdc0*/  F2FP.F16.F32.PACK_AB R8, R30, R45 ;  /* 0x0000002d1e08723e */ /* 0x000fe400000000ff */
[----:B------:R-:W-:Y:S01]  /*fdd0*/  F2FP.F16.F32.PACK_AB R9, R25, R38 ;  /* 0x000000261909723e */ /* 0x000fe200000000ff */
[----:B------:R0:W-:Y:S01]  /*fde0*/  STS.128 [R232], R4 ;  /* 0x00000004e8007388 */ /* 0x0001e20000000c00 */
[----:B------:R-:W-:Y:S02]  /*fdf0*/  F2FP.F16.F32.PACK_AB R10, R26, R35 ;  /* 0x000000231a0a723e */ /* 0x000fe400000000ff */
[----:B------:R-:W-:-:S05]  /*fe00*/  F2FP.F16.F32.PACK_AB R11, R32, R37 ;  /* 0x00000025200b723e */ /* 0x000fca00000000ff */
[----:B------:R0:W-:Y:S02]  /*fe10*/  STS.128 [R33+0x15400], R8 ;  /* 0x0154000821007388 */ /* 0x0001e40000000c00 */
.L_x_3466:
[----:B------:R-:W-:Y:S05]  /*fe20*/  BSYNC B1 ;  /* 0x0000000000017941 */ /* 0x000fea0003800000 */
.L_x_3465:
[----:B------:R-:W-:Y:S05]  /*fe30*/  @P2 BRA `(.L_x_3438) ;  /* 0x0000000400582947 */ /* 0x000fea0003800000 */
[----:B------:R-:W-:Y:S01]  /*fe40*/  LEA.HI R3, R3, R234, RZ, 0x1d ;  /* 0x000000ea03037211 */ /* 0x000fe200078fe8ff */
[----:B0-----:R-:W-:Y:S02]  /*fe50*/  HADD2.F32 R33, -RZ, R0.H0_H0 ;  /* 0x20000000ff217230 */ /* 0x001fe40000004100 */
[--C-:B------:R-:W-:Y:S01]  /*fe60*/  HADD2.F32 R35, -RZ, R15.reuse.H0_H0 ;  /* 0x2000000fff237230 */ /* 0x100fe20000004100 */
[----:B-1234-:R-:W-:Y:S01]  /*fe70*/  SHF.R.S32.HI R4, RZ, 0x1f, R3 ;  /* 0x0000001fff047819 */ /* 0x01efe20000011403 */
[----:B------:R-:W-:Y:S01]  /*fe80*/  HADD2.F32 R40, -RZ, R20.H0_H0 ;  /* 0x20000014ff287230 */ /* 0x000fe20000004100 */
[----:B------:R-:W-:Y:S01]  /*fe90*/  SHF.L.U32 R5, R3, 0x3, RZ ;  /* 0x0000000303057819 */ /* 0x000fe200000006ff */
[----:B------:R-:W-:Y:S01]  /*fea0*/  HADD2.F32 R38, -RZ, R12.H0_H0 ;  /* 0x2000000cff267230 */ /* 0x000fe20000004100 */
[----:B------:R-:W-:Y:S01]  /*feb0*/  LEA.HI R3, R4, R3, RZ, 0x3 ;  /* 0x0000000304037211 */ /* 0x000fe200078f18ff */
[----:B------:R-:W-:Y:S01]  /*fec0*/  HADD2.F32 R42, -RZ, R15.H1_H1 ;  /* 0x3000000fff2a7230 */ /* 0x000fe20000004100 */
[----:B------:R-:W-:Y:S01]  /*fed0*/  LOP3.LUT R4, R208, 0x38, R5, 0xf8, !PT ;  /* 0x00000038d0047812 */ /* 0x000fe200078ef805 */
[----:B------:R-:W-:-:S02]  /*fee0*/  HADD2.F32 R0, -RZ, R0.H1_H1 ;  /* 0x30000000ff007230 */ /* 0x000fc40000004100 */
[----:B------:R-:W-:Y:S01]  /*fef0*/  IMAD.SHL.U32 R3, R3, 0x400, RZ ;  /* 0x0000040003037824 */ /* 0x000fe200078e00ff */
[----:B------:R-:W-:Y:S01]  /*ff00*/  LOP3.LUT R8, R4, R237, RZ, 0x3c, !PT ;  /* 0x000000ed04087212 */ /* 0x000fe200078e3cff */
[----:B------:R-:W-:Y:S01]  /*ff10*/  HADD2.F32 R39, -RZ, R20.H1_H1 ;  /* 0x30000014ff277230 */ /* 0x000fe20000004100 */
[----:B------:R-:W0:Y:S01]  /*ff20*/  LDS.128 R4, [R231] ;  /* 0x00000000e7047984 */ /* 0x000e220000000c00 */
[----:B------:R-:W-:Y:S01]  /*ff30*/  HADD2.F32 R41, -RZ, R21.H0_H0 ;  /* 0x20000015ff297230 */ /* 0x000fe20000004100 */
[----:B------:R-:W-:Y:S01]  /*ff40*/  LOP3.LUT R3, R3, 0x7fffe000, RZ, 0xc0, !PT ;  /* 0x7fffe00003037812 */ /* 0x000fe200078ec0ff */
[----:B------:R-:W-:-:S03]  /*ff50*/  HADD2.F32 R37, -RZ, R13.H0_H0 ;  /* 0x2000000dff257230 */ /* 0x000fc60000004100 */
        /* <DEDUP_REMOVED lines=9> */
[--C-:B------:R-:W-:Y:S02]  /*fff0*/  HADD2.F32 R28, -RZ, R7.reuse.H0_H0 ;  /* 0x20000007ff1c7230 */ /* 0x100fe40000004100 */
[----:B------:R-:W-:Y:S02]  /*10000*/  HADD2.F32 R7, -RZ, R7.H1_H1 ;  /* 0x30000007ff077230 */ /* 0x000fe40000004100 */
[--C-:B-1----:R-:W-:Y:S02]  /*10010*/  HADD2.F32 R29, -RZ, R8.reuse.H0_H0 ;  /* 0x20000008ff1d7230 */ /* 0x102fe40000004100 */
[----:B------:R-:W-:Y:S02]  /*10020*/  HADD2.F32 R8, -RZ, R8.H1_H1 ;  /* 0x30000008ff087230 */ /* 0x000fe40000004100 */
[--C-:B------:R-:W-:Y:S02]  /*10030*/  HADD2.F32 R30, -RZ, R9.reuse.H0_H0 ;  /* 0x20000009ff1e7230 */ /* 0x100fe40000004100 */
[-C--:B------:R-:W-:Y:S01]  /*10040*/  FMUL.FTZ R34, R35, R29.reuse ;  /* 0x0000001d23227220 */ /* 0x080fe20000410000 */
[----:B------:R-:W-:Y:S01]  /*10050*/  FMUL.FTZ R36, R33, R29 ;  /* 0x0000001d21247220 */ /* 0x000fe20000410000 */
[----:B------:R-:W-:-:S02]  /*10060*/  HADD2.F32 R9, -RZ, R9.H1_H1 ;  /* 0x30000009ff097230 */ /* 0x000fc40000004100 */
[-C--:B------:R-:W-:Y:S01]  /*10070*/  FMUL.FTZ R15, R40, R8.reuse ;  /* 0x00000008280f7220 */ /* 0x080fe20000410000 */
[-C--:B------:R-:W-:Y:S01]  /*10080*/  FFMA.FTZ R34, R33, R25.reuse, -R34 ;  /* 0x0000001921227223 */ /* 0x080fe20000010822 */
[----:B------:R-:W-:Y:S01]  /*10090*/  FFMA.FTZ R36, R35, R25, R36 ;  /* 0x0000001923247223 */ /* 0x000fe20000010024 */
[----:B------:R-:W-:Y:S01]  /*100a0*/  FMUL.FTZ R25, R38, R8 ;  /* 0x0000000826197220 */ /* 0x000fe20000410000 */
[----:B------:R-:W-:Y:S01]  /*100b0*/  FMUL.FTZ R29, R42, R30 ;  /* 0x0000001e2a1d7220 */ /* 0x000fe20000410000 */
[----:B------:R-:W-:Y:S02]  /*100c0*/  HADD2.F32 R35, -RZ, R12.H1_H1 ;  /* 0x3000000cff237230 */ /* 0x000fe40000004100 */
[----:B------:R-:W-:Y:S01]  /*100d0*/  FFMA.FTZ R15, R38, R4, -R15 ;  /* 0x00000004260f7223 */ /* 0x000fe2000001080f */
[--C-:B------:R-:W-:Y:S02]  /*100e0*/  HADD2.F32 R31, -RZ, R10.reuse.H0_H0 ;  /* 0x2000000aff1f7230 */ /* 0x100fe40000004100 */
[----:B------:R-:W-:Y:S01]  /*100f0*/  FMUL.FTZ R33, R0, R30 ;  /* 0x0000001e00217220 */ /* 0x000fe20000410000 */
[----:B------:R-:W-:Y:S01]  /*10100*/  FFMA.FTZ R25, R40, R4, R25 ;  /* 0x0000000428197223 */ /* 0x000fe20000010019 */
[----:B------:R-:W-:Y:S01]  /*10110*/  FFMA.FTZ R29, R0, R26, -R29 ;  /* 0x0000001a001d7223 */ /* 0x000fe2000001081d */
[----:B------:R-:W-:-:S02]  /*10120*/  HADD2.F32 R10, -RZ, R10.H1_H1 ;  /* 0x3000000aff0a7230 */ /* 0x000fc40000004100 */
[-C--:B------:R-:W-:Y:S01]  /*10130*/  FMUL.FTZ R0, R39, R9.reuse ;  /* 0x0000000927007220 */ /* 0x080fe20000410000 */
[----:B------:R-:W-:Y:S01]  /*10140*/  FMUL.FTZ R4, R35, R9 ;  /* 0x0000000923047220 */ /* 0x000fe20000410000 */
[----:B------:R-:W-:Y:S02]  /*10150*/  HADD2.F32 R38, -RZ, R24.H0_H0 ;  /* 0x20000018ff267230 */ /* 0x000fe40000004100 */
[----:B------:R-:W-:Y:S01]  /*10160*/  FMUL.FTZ R8, R41, R31 ;  /* 0x0000001f29087220 */ /* 0x000fe20000410000 */
[----:B------:R-:W-:Y:S02]  /*10170*/  HADD2.F32 R30, -RZ, R14.H0_H0 ;  /* 0x2000000eff1e7230 */ /* 0x000fe40000004100 */
[----:B------:R-:W-:Y:S01]  /*10180*/  FFMA.FTZ R33, R42, R26, R33 ;  /* 0x0000001a2a217223 */ /* 0x000fe20000010021 */
[-C--:B------:R-:W-:Y:S01]  /*10190*/  FFMA.FTZ R0, R35, R5.reuse, -R0 ;  /* 0x0000000523007223 */ /* 0x080fe20000010800 */
[----:B------:R-:W-:Y:S01]  /*101a0*/  FFMA.FTZ R12, R39, R5, R4 ;  /* 0x00000005270c7223 */ /* 0x000fe20000010004 */
[----:B------:R-:W-:-:S02]  /*101b0*/  HADD2.F32 R32, -RZ, R11.H0_H0 ;  /* 0x2000000bff207230 */ /* 0x000fc40000004100 */
[C---:B------:R-:W-:Y:S01]  /*101c0*/  FMUL.FTZ R26, R37.reuse, R31 ;  /* 0x0000001f251a7220 */ /* 0x040fe20000410000 */
[-C--:B------:R-:W-:Y:S01]  /*101d0*/  FMUL.FTZ R5, R38, R10.reuse ;  /* 0x0000000a26057220 */ /* 0x080fe20000410000 */
[C---:B------:R-:W-:Y:S01]  /*101e0*/  FMUL.FTZ R9, R30.reuse, R10 ;  /* 0x0000000a1e097220 */ /* 0x040fe20000410000 */
[----:B------:R-:W-:Y:S02]  /*101f0*/  HADD2.F32 R11, -RZ, R11.H1_H1 ;  /* 0x3000000bff0b7230 */ /* 0x000fe40000004100 */
[-C--:B------:R-:W-:Y:S01]  /*10200*/  FFMA.FTZ R20, R37, R27.reuse, -R8 ;  /* 0x0000001b25147223 */ /* 0x080fe20000010808 */
[----:B------:R-:W-:Y:S02]  /*10210*/  HADD2.F32 R10, -RZ, R21.H1_H1 ;  /* 0x30000015ff0a7230 */ /* 0x000fe40000004100 */
[----:B------:R-:W-:Y:S01]  /*10220*/  FFMA.FTZ R26, R41, R27, R26 ;  /* 0x0000001b291a7223 */ /* 0x000fe2000001001a */
[----:B------:R-:W-:Y:S02]  /*10230*/  HADD2.F32 R31, -RZ, R24.H1_H1 ;  /* 0x30000018ff1f7230 */ /* 0x000fe40000004100 */
[----:B------:R-:W-:Y:S01]  /*10240*/  FFMA.FTZ R27, R30, R6, -R5 ;  /* 0x000000061e1b7223 */ /* 0x000fe20000010805 */
[----:B------:R-:W-:-:S02]  /*10250*/  HADD2.F32 R8, -RZ, R13.H1_H1 ;  /* 0x3000000dff087230 */ /* 0x000fc40000004100 */
[----:B------:R-:W-:Y:S01]  /*10260*/  FFMA.FTZ R13, R38, R6, R9 ;  /* 0x00000006260d7223 */ /* 0x000fe20000010009 */
        /* <DEDUP_REMOVED lines=19> */
.L_x_3438:
[----:B------:R-:W-:Y:S05]  /*103a0*/  BSYNC B0 ;  /* 0x0000000000007941 */ /* 0x000fea0003800000 */
.L_x_3416:
[----:B------:R-:W-:Y:S01]  /*103b0*/  @!PT LDS RZ, [RZ] ;  /* 0x00000000fffff984 */ /* 0x000fe20000000800 */
[----:B------:R-:W-:Y:S01]  /*103c0*/  @!PT LDS RZ, [RZ] ;  /* 0x00000000fffff984 */ /* 0x000fe20000000800 */
[----:B------:R-:W-:Y:S01]  /*103d0*/  @!PT LDS RZ, [RZ] ;  /* 0x00000000fffff984 */ /* 0x000fe20000000800 */
[----:B------:R-:W-:Y:S01]  /*103e0*/  @!PT LDS RZ, [RZ] ;  /* 0x00000000fffff984 */ /* 0x000fe20000000800 */
[----:B------:R5:W-:Y:S06]  /*103f0*/  MEMBAR.ALL.CTA ;  /* 0x0000000000007992 */ /* 0x000bec0000008000 */
[----:B-----5:R-:W5:Y:S01]  /*10400*/  FENCE.VIEW.ASYNC.S ;  /* 0x00000000000073c6 */ /* 0x020f620000000000 */
[----:B------:R-:W-:Y:S05]  /*10410*/  WARPSYNC.ALL ;  /* 0x0000000000007948 */ /* 0x000fea0003800000 */
[----:B-----5:R-:W-:Y:S06]  /*10420*/  BAR.SYNC.DEFER_BLOCKING 0xd, 0x100 ;  /* 0x0344000000007b1d */ /* 0x020fec0000010000 */
.L_x_3414:
[----:B01-3--:R-:W3:Y:S02]  /*10430*/  LDL R0, [R1+0x1c] ;  /* 0x00001c0001007983 */ /* 0x00bee40000100800 */
[----:B---3--:R-:W-:-:S13]  /*10440*/  R2UR UR4, R0 ;  /* 0x00000000000472ca */ /* 0x008fda00000e0000 */
[----:B------:R-:W-:-:S04]  /*10450*/  MOV R0, UR4 ;  /* 0x0000000400007c02 */ /* 0x000fc80008000f00 */
[----:B------:R-:W-:-:S13]  /*10460*/  ISETP.NE.AND P0, PT, R0, 0x3, PT ;  /* 0x000000030000780c */ /* 0x000fda0003f05270 */
[----:B------:R-:W-:Y:S05]  /*10470*/  @!P0 BRA `(.L_x_3467) ;  /* 0x0000000000048947 */ /* 0x000fea0003800000 */
[----:B------:R-:W-:Y:S01]  /*10480*/  BPT.TRAP 0x1 ;  /* 0x000000040000795c */ /* 0x000fe20000300000 */
.L_x_3467:
[----:B------:R-:W-:Y:S01]  /*10490*/  IMAD R3, R212, 0x8, R18 ;  /* 0x00000008d4037824 */ /* 0x000fe200078e0212 */
[----:B------:R-:W-:-:S04]  /*104a0*/  SHF.L.U32 R0, R214, 0x1f, RZ ;  /* 0x0000001fd6007819 */ /* 0x000fc800000006ff */
[----:B------:R0:W1:Y:S01]  /*104b0*/  SYNCS.PHASECHK.TRANS64.TRYWAIT P2, [R3+URZ+0x36830], R0 ;  /* 0x03683000030075a7 */ /* 0x000062000804017f */
[----:B------:R-:W-:Y:S05]  /*104c0*/  @!P0 BRA `(.L_x_3468) ;  /* 0x0000000000048947 */ /* 0x000fea0003800000 */
[----:B------:R-:W-:Y:S01]  /*104d0*/  BPT.TRAP 0x1 ;  /* 0x000000040000795c */ /* 0x000fe20000300000 */
.L_x_3468:
[----:B--2-4-:R-:W2:Y:S01]  /*104e0*/  S2R R4, SR_TID.X ;  /* 0x0000000000047919 */ /* 0x014ea20000002100 */
[----:B------:R-:W-:Y:S01]  /*104f0*/  IMAD.MOV.U32 R119, RZ, RZ, RZ ;  /* 0x000000ffff777224 */ /* 0x000fe200078e00ff */
[----:B--2---:R-:W-:-:S04]  /*10500*/  LOP3.LUT R4, R4, 0x7f, RZ, 0xc0, !PT ;  /* 0x0000007f04047812 */ /* 0x004fc800078ec0ff */
[----:B------:R-:W-:Y:S01]  /*10510*/  ISETP.NE.AND P1, PT, R4, RZ, PT ;  /* 0x000000ff0400720c */ /* 0x000fe20003f25270 */
[----:B-1----:R-:W-:-:S12]  /*10520*/  @P2 BRA `(.L_x_3469) ;  /* 0x0000000000082947 */ /* 0x002fd80003800000 */
[----:B------:R-:W1:Y:S02]  /*10530*/  SYNCS.PHASECHK.TRANS64.TRYWAIT P2, [R3+URZ+0x36830], R0 ;  /* 0x03683000030075a7 */ /* 0x000e64000804017f */
[----:B-1----:R-:W-:Y:S05]  /*10540*/  @!P2 BRA `(.L_x_3470) ;  /* 0x0000013c001ca947 */ /* 0x002fea0003800000 */
.L_x_3469:
[----:B------:R-:W-:Y:S05]  /*10550*/  WARPSYNC.ALL ;  /* 0x0000000000007948 */ /* 0x000fea0003800000 */
[----:B01----:R-:W-:Y:S01]  /*10560*/  IADD3 R0, R18, 0x21400, RZ ;  /* 0x0002140012007810 */ /* 0x003fe20007ffe0ff */
[----:B------:R-:W-:Y:S01]  /*10570*/  IMAD.MOV.U32 R5, RZ, RZ, 0x40000040 ;  /* 0x40000040ff057424 */ /* 0x000fe200078e00ff */
[----:B------:R-:W-:Y:S01]  /*10580*/  R2UR UR20, R2 ;  /* 0x00000000021472ca */ /* 0x000fe200000e0000 */
[----:B------:R-:W-:Y:S01]  /*10590*/  WARPGROUP.ARRIVE ;  /* 0x00000000000079c5 */ /* 0x000fe20000000000 */
[----:B------:R-:W-:Y:S01]  /*105a0*/  SHF.R.U32.HI R0, RZ, 0x4, R0 ;  /* 0x00000004ff007819 */ /* 0x000fe20000011600 */
[----:B------:R-:W-:Y:S01]  /*105b0*/  UMOV UR5, 0x40000040 ;  /* 0x4000004000057882 */ /* 0x000fe20000000000 */
[----:B------:R-:W-:Y:S01]  /*105c0*/  R2UR UR7, R5 ;  /* 0x00000000050772ca */ /* 0x000fe200000e0000 */
[----:B------:R-:W-:Y:S01]  /*105d0*/  IMAD.MOV.U32 R7, RZ, RZ, 0x40000040 ;  /* 0x40000040ff077424 */ /* 0x000fe200078e00ff */
[----:B------:R-:W-:Y:S01]  /*105e0*/  LOP3.LUT R0, R0, 0x3fff, RZ, 0xc0, !PT ;  /* 0x00003fff00007812 */ /* 0x000fe200078ec0ff */
[----:B------:R-:W-:Y:S01]  /*105f0*/  UMOV UR23, UR5 ;  /* 0x0000000500177c82 */ /* 0x000fe20008000000 */
[----:B------:R-:W-:Y:S01]  /*10600*/  IMAD.U32 R21, RZ, RZ, UR5 ;  /* 0x00000005ff157e24 */ /* 0x000fe2000f8e00ff */
[----:B------:R-:W-:Y:S01]  /*10610*/  UMOV UR9, UR23 ;  /* 0x0000001700097c82 */ /* 0x000fe20008000000 */
[----:B------:R-:W-:Y:S01]  /*10620*/  LOP3.LUT R216, R0, 0x10000, RZ, 0xfc, !PT ;  /* 0x0001000000d87812 */ /* 0x000fe200078efcff */
[----:B------:R-:W-:Y:S01]  /*10630*/  IMAD.MOV.U32 R9, RZ, RZ, 0x40000040 ;  /* 0x40000040ff097424 */ /* 0x000fe200078e00ff */
[----:B------:R-:W-:Y:S01]  /*10640*/  UMOV UR13, UR23 ;  /* 0x00000017000d7c82 */ /* 0x000fe20008000000 */
[----:B------:R-:W-:Y:S01]  /*10650*/  ULOP3.LUT UR20, UR20, 0x10000, URZ, 0xfc, !UPT ;  /* 0x0001000014147892 */ /* 0x000fe2000f8efc3f */
[----:B------:R-:W-:Y:S01]  /*10660*/  IMAD.MOV.U32 R15, RZ, RZ, 0x40000040 ;  /* 0x40000040ff0f7424 */ /* 0x000fe200078e00ff */
[----:B------:R-:W-:Y:S01]  /*10670*/  UMOV UR17, UR23 ;  /* 0x0000001700117c82 */ /* 0x000fe20008000000 */
[----:B------:R-:W-:Y:S01]  /*10680*/  IMAD R4, R212, 0xa80, R216 ;  /* 0x00000a80d4047824 */ /* 0x000fe200078e02d8 */
[----:B------:R-:W-:Y:S01]  /*10690*/  R2UR UR15, R9 ;  /* 0x00000000090f72ca */ /* 0x000fe200000e0000 */
[----:B------:R-:W-:Y:S01]  /*106a0*/  IMAD.MOV.U32 R9, RZ, RZ, 0x40000040 ;  /* 0x40000040ff097424 */ /* 0x000fe200078e00ff */
[----:B------:R-:W-:Y:S01]  /*106b0*/  UMOV UR25, 0x40000040 ;  /* 0x4000004000197882 */ /* 0x000fe20000000000 */
[----:B------:R-:W-:Y:S01]  /*106c0*/  UMOV UR4, UR20 ;  /* 0x0000001400047c82 */ /* 0x000fe20008000000 */
[C---:B------:R-:W-:Y:S01]  /*106d0*/  R2UR UR6, R4.reuse ;  /* 0x00000000040672ca */ /* 0x040fe200000e0000 */
[C---:B------:R-:W-:Y:S01]  /*106e0*/  VIADD R6, R4.reuse, 0x80 ;  /* 0x0000008004067836 */ /* 0x040fe20000000000 */
[----:B------:R-:W-:Y:S01]  /*106f0*/  UMOV UR22, UR4 ;  /* 0x0000000400167c82 */ /* 0x000fe20008000000 */
[----:B------:R-:W-:Y:S01]  /*10700*/  MOV R20, UR4 ;  /* 0x0000000400147c02 */ /* 0x000fe20008000f00 */
[----:B------:R-:W-:Y:S01]  /*10710*/  UMOV UR8, UR22 ;  /* 0x0000001600087c82 */ /* 0x000fe20008000000 */
[C---:B------:R-:W-:Y:S01]  /*10720*/  VIADD R8, R4.reuse, 0x180 ;  /* 0x0000018004087836 */ /* 0x040fe20000000000 */
[----:B------:R-:W-:Y:S01]  /*10730*/  UMOV UR12, UR22 ;  /* 0x00000016000c7c82 */ /* 0x000fe20008000000 */
[----:B------:R-:W-:Y:S01]  /*10740*/  UMOV UR16, UR22 ;  /* 0x0000001600107c82 */ /* 0x000fe20008000000 */
[----:B------:R-:W-:Y:S01]  /*10750*/  VIADD R14, R4, 0x280 ;  /* 0x00000280040e7836 */ /* 0x000fe20000000000 */
[----:B------:R-:W-:Y:S01]  /*10760*/  R2UR UR27, R9 ;  /* 0x00000000091b72ca */ /* 0x000fe200000e0000 */
[----:B------:R0:W-:Y:S01]  /*10770*/  STL.64 [R1], R20 ;  /* 0x0000001401007387 */ /* 0x0001e20000100a00 */
[----:B------:R-:W-:-:S02]  /*10780*/  R2UR UR14, R8 ;  /* 0x00000000080e72ca */ /* 0x000fc400000e0000 */
[----:B------:R-:W-:Y:S01]  /*10790*/  HGMMA.64x16x16.F32 R72, gdesc[UR4], RZ, !UPT, gsb0 ;  /* 0x00200000044879f0 */ /* 0x000fe2000c0008ff */
[----:B------:R-:W-:Y:S01]  /*107a0*/  R2UR UR6, R6 ;  /* 0x00000000060672ca */ /* 0x000fe200000e0000 */
[----:B------:R-:W-:Y:S01]  /*107b0*/  UMOV UR4, UR22 ;  /* 0x0000001600047c82 */ /* 0x000fe20008000000 */
[----:B------:R-:W-:Y:S01]  /*107c0*/  R2UR UR7, R7 ;  /* 0x00000000070772ca */ /* 0x000fe200000e0000 */
[----:B------:R-:W-:Y:S01]  /*107d0*/  UMOV UR5, UR23 ;  /* 0x0000001700057c82 */ /* 0x000fe20008000000 */
[----:B------:R-:W-:Y:S01]  /*107e0*/  IMAD.MOV.U32 R7, RZ, RZ, 0x40000040 ;  /* 0x40000040ff077424 */ /* 0x000fe200078e00ff */
[C---:B------:R-:W-:Y:S02]  /*107f0*/  IADD3 R6, R4.reuse, 0x100, RZ ;  /* 0x0000010004067810 */ /* 0x040fe40007ffe0ff */
[----:B------:R-:W-:Y:S01]  /*10800*/  IADD3 R8, R4, 0x2, RZ ;  /* 0x0000000204087810 */ /* 0x000fe20007ffe0ff */
[----:B0-----:R-:W-:Y:S01]  /*10810*/  IMAD.U32 R21, RZ, RZ, UR25 ;  /* 0x00000019ff157e24 */ /* 0x001fe2000f8e00ff */
[----:B------:R-:W-:-:S02]  /*10820*/  R2UR UR10, R6 ;  /* 0x00000000060a72ca */ /* 0x000fc400000e0000 */
[----:B------:R-:W-:Y:S02]  /*10830*/  R2UR UR11, R7 ;  /* 0x00000000070b72ca */ /* 0x000fe400000e0000 */
[----:B------:R-:W-:Y:S02]  /*10840*/  IADD3 R6, R4, 0x200, RZ ;  /* 0x0000020004067810 */ /* 0x000fe40007ffe0ff */
[----:B------:R-:W-:Y:S02]  /*10850*/  MOV R7, 0x40000040 ;  /* 0x4000004000077802 */ /* 0x000fe40000000f00 */
[----:B------:R-:W-:Y:S01]  /*10860*/  R2UR UR18, R6 ;  /* 0x00000000061272ca */ /* 0x000fe200000e0000 */
[----:B------:R-:W-:Y:S01]  /*10870*/  VIADD R6, R4, 0x300 ;  /* 0x0000030004067836 */ /* 0x000fe20000000000 */
[----:B------:R-:W-:Y:S01]  /*10880*/  R2UR UR19, R7 ;  /* 0x00000000071372ca */ /* 0x000fe200000e0000 */
[----:B------:R-:W-:Y:S01]  /*10890*/  IMAD.MOV.U32 R7, RZ, RZ, 0x40000040 ;  /* 0x40000040ff077424 */ /* 0x000fe200078e00ff */
[----:B------:R-:W-:Y:S01]  /*108a0*/  R2UR UR26, R8 ;  /* 0x00000000081a72ca */ /* 0x000fe200000e0000 */
[----:B------:R-:W-:Y:S01]  /*108b0*/  VIADD R8, R4, 0x182 ;  /* 0x0000018204087836 */ /* 0x000fe20000000000 */
[----:B------:R-:W-:-:S02]  /*108c0*/  MOV R9, 0x40000040 ;  /* 0x4000004000097802 */ /* 0x000fc40000000f00 */
[----:B------:R-:W-:Y:S02]  /*108d0*/  P2R R12, PR, RZ, 0x2 ;  /* 0x00000002ff0c7803 */ /* 0x000fe40000000000 */
[----:B------:R-:W-:Y:S01]  /*108e0*/  P2R R10, PR, RZ, 0x1 ;  /* 0x00000001ff0a7803 */ /* 0x000fe20000000000 */
[----:B------:R-:W-:Y:S02]  /*108f0*/  WARPGROUP.DEPBAR.LE gsb0, 0x0 ;  /* 0x00008000000079c5 */ /* 0x000fe40000010000 */
[----:B------:R-:W-:-:S06]  /*10900*/  WARPGROUP.ARRIVE ;  /* 0x00000000000079c5 */ /* 0x000fcc0000000000 */
[----:B------:R-:W-:Y:S01]  /*10910*/  HGMMA.64x16x16.F32 R64, gdesc[UR4], RZ, !UPT, gsb0 ;  /* 0x00200000044079f0 */ /* 0x000fe2000c0008ff */
        /* <DEDUP_REMOVED lines=8> */
[----:B------:R-:W-:Y:S01]  /*109a0*/  HGMMA.64x16x16.F32 R56, gdesc[UR8], RZ, !UPT, gsb0 ;  /* 0x00200000083879f0 */ /* 0x000fe2000c0008ff */
[----:B------:R-:W-:Y:S01]  /*109b0*/  R2UR UR10, R6 ;  /* 0x00000000060a72ca */ /* 0x000fe200000e0000 */
[----:B------:R-:W-:Y:S01]  /*109c0*/  UMOV UR8, UR22 ;  /* 0x0000001600087c82 */ /* 0x000fe20008000000 */
[----:B------:R-:W-:Y:S01]  /*109d0*/  R2UR UR11, R7 ;  /* 0x00000000070b72ca */ /* 0x000fe200000e0000 */
[----:B------:R-:W-:Y:S01]  /*109e0*/  UMOV UR9, UR23 ;  /* 0x0000001700097c82 */ /* 0x000fe20008000000 */
[----:B------:R-:W-:Y:S01]  /*109f0*/  IADD3 R6, R4, 0x82, RZ ;  /* 0x0000008204067810 */ /* 0x000fe20007ffe0ff */
[----:B------:R-:W-:Y:S01]  /*10a00*/  UMOV UR23, UR25 ;  /* 0x0000001900177c82 */ /* 0x000fe20008000000 */
[----:B------:R-:W-:Y:S01]  /*10a10*/  MOV R7, 0x40000040 ;  /* 0x4000004000077802 */ /* 0x000fe20000000f00 */
[----:B------:R-:W-:Y:S02]  /*10a20*/  WARPGROUP.DEPBAR.LE gsb0, 0x0 ;  /* 0x00008000000079c5 */ /* 0x000fe40000010000 */
[----:B------:R-:W-:-:S06]  /*10a30*/  WARPGROUP.ARRIVE ;  /* 0x00000000000079c5 */ /* 0x000fcc0000000000 */
[----:B------:R-:W-:Y:S01]  /*10a40*/  HGMMA.64x16x16.F32 R48, gdesc[UR12], RZ, !UPT, gsb0 ;  /* 0x002000000c3079f0 */ /* 0x000fe2000c0008ff */
[----:B------:R-:W-:Y:S01]  /*10a50*/  UIADD3 UR12, UR20, 0x2, URZ ;  /* 0x00000002140c7890 */ /* 0x000fe2000fffe03f */
[----:B------:R-:W-:-:S06]  /*10a60*/  UMOV UR13, UR23 ;  /* 0x00000017000d7c82 */ /* 0x000fcc0008000000 */
[----:B------:R-:W-:Y:S02]  /*10a70*/  UMOV UR24, UR12 ;  /* 0x0000000c00187c82 */ /* 0x000fe40008000000 */
[----:B------:R-:W-:Y:S01]  /*10a80*/  UMOV UR22, UR24 ;  /* 0x0000001800167c82 */ /* 0x000fe20008000000 */
[----:B------:R-:W-:Y:S01]  /*10a90*/  IMAD.U32 R20, RZ, RZ, UR24 ;  /* 0x00000018ff147e24 */ /* 0x000fe2000f8e00ff */
[----:B------:R-:W-:-:S04]  /*10aa0*/  UMOV UR12, UR22 ;  /* 0x00000016000c7c82 */ /* 0x000fc80008000000 */
[----:B------:R0:W-:Y:S01]  /*10ab0*/  STL.64 [R1+0x48], R20 ;  /* 0x0000481401007387 */ /* 0x0001e20000100a00 */
        /* <DEDUP_REMOVED lines=34> */
[----:B------:R-:W-:Y:S01]  /*10ce0*/  R2UR UR26, R8 ;  /* 0x00000000081a72ca */ /* 0x000fe200000e0000 */
[----:B------:R-:W-:Y:S01]  /*10cf0*/  UMOV UR25, 0x40000040 ;  /* 0x4000004000197882 */ /* 0x000fe20000000000 */
[----:B------:R-:W-:Y:S01]  /*10d00*/  R2UR UR27, R9 ;  /* 0x00000000091b72ca */ /* 0x000fe200000e0000 */
[----:B------:R-:W-:Y:S01]  /*10d10*/  IMAD.MOV.U32 R9, RZ, RZ, 0x40000040 ;  /* 0x40000040ff097424 */ /* 0x000fe200078e00ff */
[----:B------:R-:W-:Y:S02]  /*10d20*/  IADD3 R8, R4, 0x184, RZ ;  /* 0x0000018404087810 */ /* 0x000fe40007ffe0ff */
        /* <DEDUP_REMOVED lines=18> */
[----:B------:R-:W-:Y:S01]  /*10e50*/  UMOV UR23, UR25 ;  /* 0x0000001900177c82 */ /* 0x000fe20008000000 */
[----:B------:R-:W-:Y:S01]  /*10e60*/  IMAD.MOV.U32 R7, RZ, RZ, 0x40000040 ;  /* 0x40000040ff077424 */ /* 0x000fe200078e00ff */
[----:B------:R-:W-:Y:S02]  /*10e70*/  WARPGROUP.DEPBAR.LE gsb0, 0x0 ;  /* 0x00008000000079c5 */ /* 0x000fe40000010000 */
[----:B------:R-:W-:-:S06]  /*10e80*/  WARPGROUP.ARRIVE ;  /* 0x00000000000079c5 */ /* 0x000fcc0000000000 */
[----:B------:R-:W-:Y:S01]  /*10e90*/  HGMMA.64x16x16.F32 R48, gdesc[UR16], R48, gsb0 ;  /* 0x00200000103079f0 */ /* 0x000fe20008000830 */
[----:B------:R-:W-:Y:S01]  /*10ea0*/  R2UR UR18, R8 ;  /* 0x00000000081272ca */ /* 0x000fe200000e0000 */
[----:B------:R-:W-:Y:S01]  /*10eb0*/  UMOV UR17, UR23 ;  /* 0x0000001700117c82 */ /* 0x000fe20008000000 */
[----:B------:R-:W-:Y:S01]  /*10ec0*/  R2UR UR19, R9 ;  /* 0x00000000091372ca */ /* 0x000fe200000e0000 */
        /* <DEDUP_REMOVED lines=14> */
[----:B------:R-:W-:Y:S01]  /*10fb0*/  UMOV UR4, UR22 ;  /* 0x0000001600047c82 */ /* 0x000fe20008000000 */
[----:B------:R-:W-:-:S03]  /*10fc0*/  UMOV UR16, UR22 ;  /* 0x0000001600107c82 */ /* 0x000fc60008000000 */
        /* <DEDUP_REMOVED lines=23> */
[----:B------:R-:W-:Y:S01]  /*11140*/  UMOV UR25, 0x40000040 ;  /* 0x4000004000197882 */ /* 0x000fe20000000000 */
[----:B------:R-:W-:Y:S01]  /*11150*/  R2UR UR27, R9 ;  /* 0x00000000091b72ca */ /* 0x000fe200000e0000 */
[----:B------:R-:W-:Y:S02]  /*11160*/  VIADD R8, R4, 0x186 ;  /* 0x0000018604087836 */ /* 0x000fe40000000000 */
[----:B------:R-:W-:Y:S02]  /*11170*/  IMAD.MOV.U32 R9, RZ, RZ, 0x40000040 ;  /* 0x40000040ff097424 */ /* 0x000fe400078e00ff */
        /* <DEDUP_REMOVED lines=39> */
[----:B------:R-:W-:Y:S01]  /*113f0*/  MOV R20, UR24 ;  /* 0x0000001800147c02 */ /* 0x000fe20008000f00 */
        /* <DEDUP_REMOVED lines=25> */
[----:B------:R-:W-:Y:S01]  /*11590*/  UMOV UR25, 0x40000040 ;  /* 0x4000004000197882 */ /* 0x000fe20000000000 */
[----:B------:R-:W-:Y:S01]  /*115a0*/  R2UR UR27, R9 ;  /* 0x00000000091b72ca */ /* 0x000fe200000e0000 */
[----:B------:R-:W-:Y:S01]  /*115b0*/  VIADD R8, R4, 0x500 ;  /* 0x0000050004087836 */ /* 0x000fe20000000000 */
[----:B------:R-:W-:Y:S01]  /*115c0*/  MOV R9, 0x40000040 ;  /* 0x4000004000097802 */ /* 0x000fe20000000f00 */
        /* <DEDUP_REMOVED lines=22> */
[----:B------:R-:W-:Y:S01]  /*11730*/  HGMMA.64x16x16.F32 R48, gdesc[UR16], R48, gsb0 ;  /* 0x00200000103079f0 */ /* 0x000fe20008000830 */
[----:B------:R-:W-:Y:S01]  /*11740*/  R2UR UR18, R8 ;  /* 0x00000000081272ca */ /* 0x000fe200000e0000 */
[----:B------:R-:W-:Y:S01]  /*11750*/  UMOV UR17, UR23 ;  /* 0x0000001700117c82 */ /* 0x000fe20008000000 */
[----:B------:R-:W-:Y:S01]  /*11760*/  R2UR UR19, R9 ;  /* 0x00000000091372ca */ /* 0x000fe200000e0000 */
[----:B------:R-:W-:Y:S01]  /*11770*/  VIADD R8, R4, 0x382 ;  /* 0x0000038204087836 */ /* 0x000fe20000000000 */
        /* <DEDUP_REMOVED lines=83> */
[----:B------:R-:W-:Y:S01]  /*11cb0*/  UMOV UR16, UR22 ;  /* 0x0000001600107c82 */ /* 0x000fe20008000000 */
[----:B------:R-:W-:Y:S01]  /*11cc0*/  UIADD3 UR52, UR20, 0x406, URZ ;  /* 0x0000040614347890 */ /* 0x000fe2000fffe03f */
[----:B------:R-:W-:Y:S01]  /*11cd0*/  UMOV UR53, 0x40000040 ;  /* 0x4000004000357882 */ /* 0x000fe20000000000 */
[----:B------:R-:W-:Y:S01]  /*11ce0*/  UIADD3 UR48, UR20, 0x800, URZ ;  /* 0x0000080014307890 */ /* 0x000fe2000fffe03f */
[----:B------:R0:W-:Y:S01]  /*11cf0*/  STL.64 [R1+0x28], R20 ;  /* 0x0000281401007387 */ /* 0x0001e20000100a00 */
[----:B------:R-:W-:Y:S01]  /*11d00*/  UMOV UR49, 0x40000040 ;  /* 0x4000004000317882 */ /* 0x000fe20000000000 */
[----:B------:R-:W-:Y:S01]  /*11d10*/  UIADD3 UR44, UR20, 0x802, URZ ;  /* 0x00000802142c7890 */ /* 0x000fe2000fffe03f */
[----:B------:R-:W-:Y:S01]  /*11d20*/  UMOV UR45, 0x40000040 ;  /* 0x40000040002d7882 */ /* 0x000fe20000000000 */
[----:B------:R-:W-:Y:S01]  /*11d30*/  UIADD3 UR40, UR20, 0x804, URZ ;  /* 0x0000080414287890 */ /* 0x000fe2000fffe03f */
[----:B------:R-:W2:Y:S01]  /*11d40*/  LDL R0, [R1+0x54] ;  /* 0x0000540001007983 */ /* 0x000ea20000100800 */
[----:B------:R-:W-:-:S02]  /*11d50*/  WARPGROUP.DEPBAR.LE gsb0, 0x0 ;  /* 0x00008000000079c5 */ /* 0x000fc40000010000 */
        /* <DEDUP_REMOVED lines=21> */
[----:B------:R-:W-:Y:S02]  /*11eb0*/  WARPGROUP.DEPBAR.LE gsb0, 0x0 ;  /* 0x00008000000079c5 */ /* 0x000fe40000010000 */
[----:B------:R-:W-:Y:S01]  /*11ec0*/  WARPGROUP.ARRIVE ;  /* 0x00000000000079c5 */ /* 0x000fe20000000000 */
[C---:B------:R-:W-:Y:S02]  /*11ed0*/  VIADD R8, R4.reuse, 0x504 ;  /* 0x0000050404087836 */ /* 0x040fe40000000000 */
[----:B------:R-:W-:Y:S02]  /*11ee0*/  VIADD R14, R4, 0x604 ;  /* 0x00000604040e7836 */ /* 0x000fe40000000000 */
[----:B------:R-:W-:Y:S01]  /*11ef0*/  IMAD.MOV.U32 R15, RZ, RZ, 0x40000040 ;  /* 0x40000040ff0f7424 */ /* 0x000fe200078e00ff */
[----:B------:R-:W-:Y:S01]  /*11f00*/  HGMMA.64x16x16.F32 R64, gdesc[UR4], R64, gsb0 ;  /* 0x00200000044079f0 */ /* 0x000fe20008000840 */
[----:B------:R-:W-:Y:S01]  /*11f10*/  R2UR UR6, R6 ;  /* 0x00000000060672ca */ /* 0x000fe200000e0000 */
[----:B------:R-:W-:Y:S01]  /*11f20*/  UMOV UR4, UR22 ;  /* 0x0000001600047c82 */ /* 0x000fe20008000000 */
[----:B------:R-:W-:Y:S01]  /*11f30*/  R2UR UR7, R7 ;  /* 0x00000000070772ca */ /* 0x000fe200000e0000 */
[----:B------:R-:W-:Y:S01]  /*11f40*/  UMOV UR5, UR23 ;  /* 0x0000001700057c82 */ /* 0x000fe20008000000 */
[----:B------:R-:W-:Y:S01]  /*11f50*/  IADD3 R6, R4, 0x682, RZ ;  /* 0x0000068204067810 */ /* 0x000fe20007ffe0ff */
[----:B------:R-:W-:Y:S01]  /*11f60*/  UMOV UR41, 0x40000040 ;  /* 0x4000004000297882 */ /* 0x000fe20000000000 */
[----:B------:R-:W-:Y:S01]  /*11f70*/  MOV R7, 0x40000040 ;  /* 0x4000004000077802 */ /* 0x000fe20000000f00 */
[----:B------:R-:W-:Y:S01]  /*11f80*/  UIADD3 UR36, UR20, 0x806, URZ ;  /* 0x0000080614247890 */ /* 0x000fe2000fffe03f */
[----:B0-----:R-:W-:Y:S01]  /*11f90*/  IMAD.U32 R21, RZ, RZ, UR25 ;  /* 0x00000019ff157e24 */ /* 0x001fe2000f8e00ff */
[----:B------:R-:W-:-:S02]  /*11fa0*/  WARPGROUP.DEPBAR.LE gsb0, 0x0 ;  /* 0x00008000000079c5 */ /* 0x000fc40000010000 */
[----:B------:R-:W-:-:S06]  /*11fb0*/  WARPGROUP.ARRIVE ;  /* 0x00000000000079c5 */ /* 0x000fcc0000000000 */
[----:B------:R-:W-:Y:S01]  /*11fc0*/  HGMMA.64x16x16.F32 R56, gdesc[UR12], R56, gsb0 ;  /* 0x002000000c3879f0 */ /* 0x000fe20008000838 */
[----:B------:R-:W-:Y:S01]  /*11fd0*/  R2UR UR14, R6 ;  /* 0x00000000060e72ca */ /* 0x000fe200000e0000 */
[----:B------:R-:W-:Y:S01]  /*11fe0*/  UMOV UR12, UR22 ;  /* 0x00000016000c7c82 */ /* 0x000fe20008000000 */
[----:B------:R-:W-:Y:S01]  /*11ff0*/  R2UR UR15, R7 ;  /* 0x00000000070f72ca */ /* 0x000fe200000e0000 */
[----:B------:R-:W-:Y:S01]  /*12000*/  UMOV UR13, UR23 ;  /* 0x00000017000d7c82 */ /* 0x000fe20008000000 */
[----:B------:R-:W-:Y:S01]  /*12010*/  VIADD R6, R4, 0x404 ;  /* 0x0000040404067836 */ /* 0x000fe20000000000 */
[----:B------:R-:W-:Y:S02]  /*12020*/  WARPGROUP.DEPBAR.LE gsb0, 0x0 ;  /* 0x00008000000079c5 */ /* 0x000fe40000010000 */
[----:B------:R-:W-:-:S06]  /*12030*/  WARPGROUP.ARRIVE ;  /* 0x00000000000079c5 */ /* 0x000fcc0000000000 */
[----:B------:R-:W-:Y:S03]  /*12040*/  HGMMA.64x16x16.F32 R48, gdesc[UR16], R48, gsb0 ;  /* 0x00200000103079f0 */ /* 0x000fe60008000830 */
[----:B------:R-:W-:Y:S02]  /*12050*/  WARPGROUP.DEPBAR.LE gsb0, 0x0 ;  /* 0x00008000000079c5 */ /* 0x000fe40000010000 */
[----:B------:R-:W-:-:S06]  /*12060*/  WARPGROUP.ARRIVE ;  /* 0x00000000000079c5 */ /* 0x000fcc0000000000 */
[----:B------:R-:W-:Y:S01]  /*12070*/  HGMMA.64x16x16.F32 R40, gdesc[UR4], R40, gsb0 ;  /* 0x00200000042879f0 */ /* 0x000fe20008000828 */
[----:B------:R-:W-:-:S07]  /*12080*/  UIADD3 UR4, UR20, 0x404, URZ ;  /* 0x0000040414047890 */ /* 0x000fce000fffe03f */
[----:B------:R-:W-:Y:S01]  /*12090*/  UMOV UR24, UR4 ;  /* 0x0000000400187c82 */ /* 0x000fe20008000000 */
[----:B------:R-:W-:Y:S02]  /*120a0*/  WARPGROUP.DEPBAR.LE gsb0, 0x0 ;  /* 0x00008000000079c5 */ /* 0x000fe40000010000 */
[----:B------:R-:W-:Y:S01]  /*120b0*/  WARPGROUP.ARRIVE ;  /* 0x00000000000079c5 */ /* 0x000fe20000000000 */
[----:B------:R-:W-:Y:S01]  /*120c0*/  IMAD.MOV.U32 R7, RZ, RZ, 0x40000040 ;  /* 0x40000040ff077424 */ /* 0x000fe200078e00ff */
[----:B------:R-:W-:Y:S01]  /*120d0*/  R2UR UR6, R6 ;  /* 0x00000000060672ca */ /* 0x000fe200000e0000 */
[----:B------:R-:W-:Y:S01]  /*120e0*/  UMOV UR22, UR24 ;  /* 0x0000001800167c82 */ /* 0x000fe20008000000 */
[----:B------:R-:W-:Y:S01]  /*120f0*/  UMOV UR23, UR25 ;  /* 0x0000001900177c82 */ /* 0x000fe20008000000 */
[----:B------:R-:W-:Y:S01]  /*12100*/  IMAD.MOV.U32 R9, RZ, RZ, 0x40000040 ;  /* 0x40000040ff097424 */ /* 0x000fe200078e00ff */
[----:B------:R-:W-:Y:S01]  /*12110*/  HGMMA.64x16x16.F32 R32, gdesc[UR8], R32, gsb0 ;  /* 0x00200000082079f0 */ /* 0x000fe20008000820 */
[----:B------:R-:W-:Y:S01]  /*12120*/  R2UR UR18, R8 ;  /* 0x00000000081272ca */ /* 0x000fe200000e0000 */
[----:B------:R-:W-:Y:S01]  /*12130*/  UMOV UR37, 0x40000040 ;  /* 0x4000004000257882 */ /* 0x000fe20000000000 */
[----:B--2---:R-:W-:Y:S01]  /*12140*/  IMAD.IADD R5, R0, 0x1, R150 ;  /* 0x0000000100057824 */ /* 0x004fe200078e0296 */
[----:B------:R-:W-:Y:S01]  /*12150*/  MOV R20, UR24 ;  /* 0x0000001800147c02 */ /* 0x000fe20008000f00 */
[----:B------:R-:W-:-:S02]  /*12160*/  WARPGROUP.DEPBAR.LE gsb0, 0x0 ;  /* 0x00008000000079c5 */ /* 0x000fc40000010000 */
[----:B------:R-:W-:-:S06]  /*12170*/  WARPGROUP.ARRIVE ;  /* 0x00000000000079c5 */ /* 0x000fcc0000000000 */
[----:B------:R-:W-:Y:S03]  /*12180*/  HGMMA.64x16x16.F32 R24, gdesc[UR12], R24, gsb0 ;  /* 0x002000000c1879f0 */ /* 0x000fe60008000818 */
[----:B------:R-:W-:Y:S02]  /*12190*/  WARPGROUP.DEPBAR.LE gsb0, 0x0 ;  /* 0x00008000000079c5 */ /* 0x000fe40000010000 */
[----:B------:R-:W-:-:S06]  /*121a0*/  WARPGROUP.ARRIVE ;  /* 0x00000000000079c5 */ /* 0x000fcc0000000000 */
[----:B------:R-:W-:Y:S01]  /*121b0*/  HGMMA.64x16x16.F32 R72, gdesc[UR24], R72, gsb0 ;  /* 0x00200000184879f0 */ /* 0x000fe20008000848 */
[----:B------:R-:W-:Y:S01]  /*121c0*/  R2UR UR7, R7 ;  /* 0x00000000070772ca */ /* 0x000fe200000e0000 */
[----:B------:R-:W-:Y:S01]  /*121d0*/  UMOV UR4, UR22 ;  /* 0x0000001600047c82 */ /* 0x000fe20008000000 */
[----:B------:R-:W-:Y:S01]  /*121e0*/  UMOV UR5, UR23 ;  /* 0x0000001700057c82 */ /* 0x000fe20008000000 */
[----:B------:R-:W-:Y:S01]  /*121f0*/  IMAD.MOV.U32 R7, RZ, RZ, 0x40000040 ;  /* 0x40000040ff077424 */ /* 0x000fe200078e00ff */
[----:B------:R-:W-:Y:S02]  /*12200*/  WARPGROUP.DEPBAR.LE gsb0, 0x0 ;  /* 0x00008000000079c5 */ /* 0x000fe40000010000 */
[----:B------:R-:W-:-:S07]  /*12210*/  WARPGROUP.ARRIVE ;  /* 0x00000000000079c5 */ /* 0x000fce0000000000 */
[----:B------:R-:W-:Y:S01]  /*12220*/  HGMMA.64x16x16.F32 R64, gdesc[UR4], R64, gsb0 ;  /* 0x00200000044079f0 */ /* 0x000fe20008000840 */
[----:B------:R-:W-:Y:S02]  /*12230*/  IADD3 R6, R4, 0x484, RZ ;  /* 0x0000048404067810 */ /* 0x000fe40007ffe0ff */
[----:B------:R-:W-:Y:S02]  /*12240*/  R2UR UR15, R7 ;  /* 0x00000000070f72ca */ /* 0x000fe400000e0000 */
[----:B------:R-:W-:Y:S01]  /*12250*/  R2UR UR14, R6 ;  /* 0x00000000060e72ca */ /* 0x000fe200000e0000 */
[----:B------:R-:W-:Y:S01]  /*12260*/  UMOV UR12, UR22 ;  /* 0x00000016000c7c82 */ /* 0x000fe20008000000 */
[----:B------:R-:W-:Y:S01]  /*12270*/  UMOV UR13, UR23 ;  /* 0x00000017000d7c82 */ /* 0x000fe20008000000 */
[----:B------:R-:W-:Y:S02]  /*12280*/  WARPGROUP.DEPBAR.LE gsb0, 0x0 ;  /* 0x00008000000079c5 */ /* 0x000fe40000010000 */
[----:B------:R-:W-:-:S08]  /*12290*/  WARPGROUP.ARRIVE ;  /* 0x00000000000079c5 */ /* 0x000fd00000000000 */
[----:B------:R-:W-:Y:S01]  /*122a0*/  HGMMA.64x16x16.F32 R56, gdesc[UR12], R56, gsb0 ;  /* 0x002000000c3879f0 */ /* 0x000fe20008000838 */
        /* <DEDUP_REMOVED lines=324> */
[----:B------:R-:W-:-:S05]  /*136f0*/  IMAD R2, R152, -0x70, R5 ;  /* 0xffffff9098027824 */ /* 0x000fca00078e0205 */
[C---:B------:R-:W-:Y:S02]  /*13700*/  ISETP.GT.AND P2, PT, R2.reuse, RZ, PT ;  /* 0x000000ff0200720c */ /* 0x040fe40003f44270 */
[C---:B------:R-:W-:Y:S02]  /*13710*/  ISETP.GT.AND P3, PT, R2.reuse, 0x1, PT ;  /* 0x000000010200780c */ /* 0x040fe40003f64270 */
[----:B------:R-:W-:Y:S02]  /*13720*/  ISETP.GT.AND P4, PT, R2, 0x8, PT ;  /* 0x000000080200780c */ /* 0x000fe40003f84270 */
[----:B------:R-:W-:Y:S02]  /*13730*/  FSEL R81, R72, -INF , P2 ;  /* 0xff80000048517808 */ /* 0x000fe40001000000 */
[----:B------:R-:W-:Y:S01]  /*13740*/  FSEL R73, R73, -INF , P3 ;  /* 0xff80000049497808 */ /* 0x000fe20001800000 */
[----:B------:R-:W-:Y:S02]  /*13750*/  WARPGROUP.DEPBAR.LE gsb0, 0x0 ;  /* 0x00008000000079c5 */ /* 0x000fe40000010000 */
[----:B------:R-:W-:-:S06]  /*13760*/  WARPGROUP.ARRIVE ;  /* 0x00000000000079c5 */ /* 0x000fcc0000000000 */
[----:B------:R-:W-:Y:S01]  /*13770*/  HGMMA.64x16x16.F32 R32, gdesc[UR8], R32, gsb0 ;  /* 0x00200000082079f0 */ /* 0x000fe20008000820 */
[----:B------:R-:W-:Y:S02]  /*13780*/  ISETP.GT.AND P5, PT, R2, 0x9, PT ;  /* 0x000000090200780c */ /* 0x000fe40003fa4270 */
[----:B------:R-:W-:Y:S02]  /*13790*/  FSEL R105, R76, -INF , P4 ;  /* 0xff8000004c697808 */ /* 0x000fe40002000000 */
[----:B------:R-:W-:Y:S02]  /*137a0*/  FMNMX.FTZ R0, R81, R73, !PT ;  /* 0x0000004951007209 */ /* 0x000fe40007810000 */
[----:B------:R-:W-:Y:S02]  /*137b0*/  FSEL R77, R77, -INF , P5 ;  /* 0xff8000004d4d7808 */ /* 0x000fe40002800000 */
[----:B------:R-:W-:Y:S02]  /*137c0*/  ISETP.GT.AND P6, PT, R2, 0x10, PT ;  /* 0x000000100200780c */ /* 0x000fe40003fc4270 */
        /* <DEDUP_REMOVED lines=12> */
[----:B------:R-:W-:Y:S01]  /*13890*/  FMNMX.FTZ R0, R65, R0, !PT ;  /* 0x0000000041007209 */ /* 0x000fe20007810000 */
[----:B------:R-:W-:Y:S01]  /*138a0*/  IMAD.MOV.U32 R5, RZ, RZ, 0x40000040 ;  /* 0x40000040ff057424 */ /* 0x000fe200078e00ff */
[----:B------:R-:W-:-:S02]  /*138b0*/  IADD3 R4, R4, 0xa06, RZ ;  /* 0x00000a0604047810 */ /* 0x000fc40007ffe0ff */
[----:B------:R-:W-:Y:S02]  /*138c0*/  FSEL R7, R74, -INF , P2 ;  /* 0xff8000004a077808 */ /* 0x000fe40001000000 */
[----:B------:R-:W-:Y:S02]  /*138d0*/  ISETP.GT.AND P2, PT, R2, 0x20, PT ;  /* 0x000000200200780c */ /* 0x000fe40003f44270 */
[----:B------:R-:W-:Y:S02]  /*138e0*/  FSEL R69, R69, -INF , P5 ;  /* 0xff80000045457808 */ /* 0x000fe40002800000 */
[----:B------:R-:W-:Y:S02]  /*138f0*/  FMNMX.FTZ R0, R109, R0, !PT ;  /* 0x000000006d007209 */ /* 0x000fe40007810000 */
[----:B------:R-:W-:Y:S02]  /*13900*/  R2UR UR6, R4 ;  /* 0x00000000040672ca */ /* 0x000fe400000e0000 */
[----:B------:R-:W-:-:S02]  /*13910*/  R2UR UR7, R5 ;  /* 0x00000000050772ca */ /* 0x000fc400000e0000 */
[----:B------:R-:W-:Y:S02]  /*13920*/  FSEL R11, R66, -INF , P6 ;  /* 0xff800000420b7808 */ /* 0x000fe40003000000 */
[----:B------:R-:W-:Y:S02]  /*13930*/  ISETP.GT.AND P6, PT, R2, 0x21, PT ;  /* 0x000000210200780c */ /* 0x000fe40003fc4270 */
[----:B------:R-:W-:Y:S02]  /*13940*/  FSEL R111, R56, -INF , P2 ;  /* 0xff800000386f7808 */ /* 0x000fe40001000000 */
[----:B------:R-:W-:Y:S02]  /*13950*/  FMNMX.FTZ R0, R69, R0, !PT ;  /* 0x0000000045007209 */ /* 0x000fe40007810000 */
[----:B------:R-:W-:Y:S01]  /*13960*/  FSEL R71, R71, -INF , P5 ;  /* 0xff80000047477808 */ /* 0x000fe20002800000 */
[----:B------:R-:W-:Y:S02]  /*13970*/  WARPGROUP.DEPBAR.LE gsb0, 0x0 ;  /* 0x00008000000079c5 */ /* 0x000fe40000010000 */
[----:B------:R-:W-:-:S02]  /*13980*/  ISETP.GT.AND P5, PT, R2, 0x28, PT ;  /* 0x000000280200780c */ /* 0x000fc40003fa4270 */
[----:B------:R-:W-:Y:S02]  /*13990*/  FSEL R113, R57, -INF , P6 ;  /* 0xff80000039717808 */ /* 0x000fe40003000000 */
[----:B------:R-:W-:Y:S01]  /*139a0*/  FMNMX.FTZ R0, R111, R0, !PT ;  /* 0x000000006f007209 */ /* 0x000fe20007810000 */
[----:B------:R-:W-:Y:S01]  /*139b0*/  WARPGROUP.ARRIVE ;  /* 0x00000000000079c5 */ /* 0x000fe20000000000 */
[----:B------:R-:W-:Y:S02]  /*139c0*/  FSEL R13, R70, -INF , P4 ;  /* 0xff800000460d7808 */ /* 0x000fe40002000000 */
[----:B------:R-:W-:Y:S02]  /*139d0*/  ISETP.GT.AND P4, PT, R2, 0x29, PT ;  /* 0x000000290200780c */ /* 0x000fe40003f84270 */
[----:B------:R-:W-:Y:S02]  /*139e0*/  FSEL R115, R60, -INF , P5 ;  /* 0xff8000003c737808 */ /* 0x000fe40002800000 */
[----:B------:R-:W-:Y:S01]  /*139f0*/  FMNMX.FTZ R0, R113, R0, !PT ;  /* 0x0000000071007209 */ /* 0x000fe20007810000 */
[----:B------:R-:W-:Y:S01]  /*13a00*/  UMOV UR4, UR36 ;  /* 0x0000002400047c82 */ /* 0x000fe20008000000 */
[----:B------:R-:W-:Y:S01]  /*13a10*/  UMOV UR5, UR37 ;  /* 0x0000002500057c82 */ /* 0x000fe20008000000 */
[----:B------:R-:W-:Y:S01]  /*13a20*/  FSEL R67, R67, -INF , P3 ;  /* 0xff80000043437808 */ /* 0x000fe20001800000 */
[----:B------:R-:W-:Y:S01]  /*13a30*/  HGMMA.64x16x16.F32 R24, gdesc[UR4], R24, gsb0 ;  /* 0x00200000041879f0 */ /* 0x000fe20008000818 */
[----:B------:R-:W-:Y:S01]  /*13a40*/  ISETP.GT.AND P3, PT, R2, 0x30, PT ;  /* 0x000000300200780c */ /* 0x000fe20003f64270 */
[----:B------:R0:W-:Y:S01]  /*13a50*/  STL.64 [R1+0x20], R20 ;  /* 0x0000201401007387 */ /* 0x0001e20000100a00 */
[----:B------:R-:W-:Y:S01]  /*13a60*/  FSEL R117, R61, -INF , P4 ;  /* 0xff8000003d757808 */ /* 0x000fe20002000000 */
[----:B------:R-:W-:Y:S01]  /*13a70*/  ULDC UR4, c[0x0][0x988] ;  /* 0x0002620000047ab9 */ /* 0x000fe20000000800 */
        /* <DEDUP_REMOVED lines=9> */
[----:B0-----:R-:W-:Y:S02]  /*13b10*/  FSEL R21, R62, -INF , P5 ;  /* 0xff8000003e157808 */ /* 0x001fe40002800000 */
        /* <DEDUP_REMOVED lines=32> */
[----:B------:R-:W-:-:S02]  /*13d20*/  FSEL R125, R37, -INF , P2 ;  /* 0xff800000257d7808 */ /* 0x000fc40001000000 */
[----:B------:R-:W-:Y:S02]  /*13d30*/  FMNMX.FTZ R0, R123, R0, !PT ;  /* 0x000000007b007209 */ /* 0x000fe40007810000 */
[----:B------:R-:W-:Y:S01]  /*13d40*/  ISETP.GT.AND P3, PT, R2, 0x60, PT ;  /* 0x000000600200780c */ /* 0x000fe20003f64270 */
[----:B------:R-:W-:Y:S02]  /*13d50*/  WARPGROUP.DEPBAR.LE gsb0, 0x0 ;  /* 0x00008000000079c5 */ /* 0x000fe40000010000 */
[----:B------:R-:W-:Y:S02]  /*13d60*/  FSEL R45, R42, -INF , P4 ;  /* 0xff8000002a2d7808 */ /* 0x000fe40002000000 */
[----:B------:R-:W-:Y:S02]  /*13d70*/  FSEL R127, R24, -INF , P3 ;  /* 0xff800000187f7808 */ /* 0x000fe40001800000 */
[----:B------:R-:W-:Y:S02]  /*13d80*/  FMNMX.FTZ R0, R125, R0, !PT ;  /* 0x000000007d007209 */ /* 0x000fe40007810000 */
[----:B------:R-:W-:-:S02]  /*13d90*/  ISETP.GT.AND P4, PT, R2, 0x61, PT ;  /* 0x000000610200780c */ /* 0x000fc40003f84270 */
[----:B------:R-:W-:Y:S02]  /*13da0*/  FSEL R55, R55, -INF , P5 ;  /* 0xff80000037377808 */ /* 0x000fe40002800000 */
[----:B------:R-:W-:Y:S02]  /*13db0*/  FSEL R41, R54, -INF , P6 ;  /* 0xff80000036297808 */ /* 0x000fe40003000000 */
[----:B------:R-:W-:Y:S02]  /*13dc0*/  P2R R32, PR, RZ, 0x2 ;  /* 0x00000002ff207803 */ /* 0x000fe40000000000 */
[----:B------:R-:W-:Y:S02]  /*13dd0*/  P2R R20, PR, RZ, 0x1 ;  /* 0x00000001ff147803 */ /* 0x000fe40000000000 */
[----:B------:R-:W-:Y:S02]  /*13de0*/  FSEL R129, R25, -INF , P4 ;  /* 0xff80000019817808 */ /* 0x000fe40002000000 */
[----:B------:R-:W-:-:S02]  /*13df0*/  FMNMX.FTZ R0, R127, R0, !PT ;  /* 0x000000007f007209 */ /* 0x000fc40007810000 */
[C---:B------:R-:W-:Y:S02]  /*13e00*/  ISETP.GT.AND P5, PT, R2.reuse, 0x68, PT ;  /* 0x000000680200780c */ /* 0x040fe40003fa4270 */
[C---:B------:R-:W-:Y:S02]  /*13e10*/  ISETP.GT.AND P6, PT, R2.reuse, 0x69, PT ;  /* 0x000000690200780c */ /* 0x040fe40003fc4270 */
[C---:B------:R-:W-:Y:S02]  /*13e20*/  ISETP.GT.AND P0, PT, R2.reuse, 0x49, PT ;  /* 0x000000490200780c */ /* 0x040fe40003f04270 */
[----:B------:R-:W-:Y:S02]  /*13e30*/  ISETP.GT.AND P1, PT, R2, 0x50, PT ;  /* 0x000000500200780c */ /* 0x000fe40003f24270 */
[----:B------:R-:W-:Y:S02]  /*13e40*/  FMNMX.FTZ R2, R7, R75, !PT ;  /* 0x0000004b07027209 */ /* 0x000fe40007810000 */
[----:B------:R-:W-:-:S02]  /*13e50*/  FSEL R103, R28, -INF , P5 ;  /* 0xff8000001c677808 */ /* 0x000fc40002800000 */
[----:B------:R-:W-:Y:S02]  /*13e60*/  FMNMX.FTZ R0, R129, R0, !PT ;  /* 0x0000000081007209 */ /* 0x000fe40007810000 */
[----:B------:R-:W-:Y:S02]  /*13e70*/  FMNMX.FTZ R2, R9, R2, !PT ;  /* 0x0000000209027209 */ /* 0x000fe40007810000 */
[----:B------:R-:W-:Y:S02]  /*13e80*/  FSEL R95, R29, -INF , P6 ;  /* 0xff8000001d5f7808 */ /* 0x000fe40003000000 */
[----:B------:R-:W-:Y:S02]  /*13e90*/  FMNMX.FTZ R0, R103, R0, !PT ;  /* 0x0000000067007209 */ /* 0x000fe40007810000 */
[----:B------:R-:W-:Y:S02]  /*13ea0*/  FMNMX.FTZ R2, R79, R2, !PT ;  /* 0x000000024f027209 */ /* 0x000fe40007810000 */
[----:B------:R-:W-:-:S02]  /*13eb0*/  FMNMX.FTZ R4, R95, R0, !PT ;  /* 0x000000005f047209 */ /* 0x000fc40007810000 */
        /* <DEDUP_REMOVED lines=17> */
[----:B------:R-:W-:Y:S02]  /*13fd0*/  MOV R0, UR4 ;  /* 0x0000000400007c02 */ /* 0x000fe40008000f00 */
[----:B0-----:R-:W-:Y:S02]  /*13fe0*/  FMNMX.FTZ R5, R6, R5, !PT ;  /* 0x0000000506057209 */ /* 0x001fe40007810000 */
[----:B------:R-:W-:Y:S02]  /*13ff0*/  FSEL R47, R47, -INF , P0 ;  /* 0xff8000002f2f7808 */ /* 0x000fe40000000000 */
[----:B------:R-:W-:Y:S02]  /*14000*/  FMNMX.FTZ R2, R33, R2, !PT ;  /* 0x0000000221027209 */ /* 0x000fe40007810000 */
[----:B------:R-:W-:Y:S01]  /*14010*/  FSEL R25, R34, -INF , P1 ;  /* 0xff80000022197808 */ /* 0x000fe20000800000 */
[----:B------:R-:W-:Y:S01]  /*14020*/  FMUL.FTZ R8, R5, R0 ;  /* 0x0000000005087220 */ /* 0x000fe20000410000 */
[----:B------:R-:W-:-:S02]  /*14030*/  ISETP.NE.AND P1, PT, R32, RZ, PT ;  /* 0x000000ff2000720c */ /* 0x000fc40003f25270 */
[----:B------:R-:W-:Y:S02]  /*14040*/  FMNMX.FTZ R2, R47, R2, !PT ;  /* 0x000000022f027209 */ /* 0x000fe40007810000 */
[----:B------:R-:W-:Y:S02]  /*14050*/  P2R R14, PR, RZ, 0x4 ;  /* 0x00000004ff0e7803 */ /* 0x000fe40000000000 */
[----:B------:R-:W-:Y:S02]  /*14060*/  FSETP.NEU.FTZ.AND P2, PT, R5, -INF , PT ;  /* 0xff8000000500780b */ /* 0x000fe40003f5d000 */
[----:B------:R-:W-:Y:S02]  /*14070*/  ISETP.NE.AND P0, PT, R20, RZ, PT ;  /* 0x000000ff1400720c */ /* 0x000fe40003f05270 */
[----:B------:R-:W-:Y:S02]  /*14080*/  FSEL R35, R35, -INF , P1 ;  /* 0xff80000023237808 */ /* 0x000fe40000800000 */
[----:B------:R-:W-:-:S02]  /*14090*/  FMNMX.FTZ R2, R25, R2, !PT ;  /* 0x0000000219027209 */ /* 0x000fc40007810000 */
[----:B------:R-:W-:Y:S02]  /*140a0*/  FSEL R8, R8, RZ, P2 ;  /* 0x000000ff08087208 */ /* 0x000fe40001000000 */
[----:B------:R-:W-:Y:S02]  /*140b0*/  ISETP.NE.AND P2, PT, R14, RZ, PT ;  /* 0x000000ff0e00720c */ /* 0x000fe40003f45270 */
[----:B------:R-:W-:Y:S02]  /*140c0*/  FSEL R29, R38, -INF , P0 ;  /* 0xff800000261d7808 */ /* 0x000fe40000000000 */
[----:B------:R-:W-:Y:S01]  /*140d0*/  FMNMX.FTZ R2, R35, R2, !PT ;  /* 0x0000000223027209 */ /* 0x000fe20007810000 */
[--C-:B------:R-:W-:Y:S01]  /*140e0*/  FFMA.FTZ R61, R69, R0, -R8.reuse ;  /* 0x00000000453d7223 */ /* 0x100fe20000010808 */
[----:B------:R-:W-:Y:S02]  /*140f0*/  FSEL R69, R39, -INF , P2 ;  /* 0xff80000027457808 */ /* 0x000fe40001000000 */
[----:B------:R-:W-:Y:S01]  /*14100*/  FMNMX.FTZ R2, R29, R2, !PT ;  /* 0x000000021d027209 */ /* 0x000fe20007810000 */
[----:B------:R-:W-:Y:S01]  /*14110*/  FFMA.FTZ R37, R73, R0, -R8 ;  /* 0x0000000049257223 */ /* 0x000fe20000010808 */
[----:B------:R-:W-:-:S02]  /*14120*/  FSEL R73, R26, -INF , P3 ;  /* 0xff8000001a497808 */ /* 0x000fc40001800000 */
[----:B------:R-:W-:Y:S01]  /*14130*/  FMNMX.FTZ R2, R69, R2, !PT ;  /* 0x0000000245027209 */ /* 0x000fe20007810000 */
[--C-:B------:R-:W-:Y:S01]  /*14140*/  FFMA.FTZ R53, R77, R0, -R8.reuse ;  /* 0x000000004d357223 */ /* 0x100fe20000010808 */
[----:B------:R-:W-:Y:S02]  /*14150*/  FSEL R77, R27, -INF , P4 ;  /* 0xff8000001b4d7808 */ /* 0x000fe40002000000 */
[----:B------:R-:W-:Y:S01]  /*14160*/  FMNMX.FTZ R2, R73, R2, !PT ;  /* 0x0000000249027209 */ /* 0x000fe20007810000 */
[--C-:B------:R-:W-:Y:S01]  /*14170*/  FFMA.FTZ R200, R81, R0, -R8.reuse ;  /* 0x0000000051c87223 */ /* 0x100fe20000010808 */
[----:B------:R-:W-:Y:S02]  /*14180*/  FSEL R81, R30, -INF , P5 ;  /* 0xff8000001e517808 */ /* 0x000fe40002800000 */
[----:B------:R-:W-:Y:S01]  /*14190*/  FMNMX.FTZ R2, R77, R2, !PT ;  /* 0x000000024d027209 */ /* 0x000fe20007810000 */
[----:B------:R-:W-:Y:S01]  /*141a0*/  FFMA.FTZ R27, R85, R0, -R8 ;  /* 0x00000000551b7223 */ /* 0x000fe20000010808 */
[----:B------:R-:W-:-:S02]  /*141b0*/  FSEL R85, R31, -INF , P6 ;  /* 0xff8000001f557808 */ /* 0x000fc40003000000 */
[----:B------:R-:W-:-:S04]  /*141c0*/  FMNMX.FTZ R2, R81, R2, !PT ;  /* 0x0000000251027209 */ /* 0x000fc80007810000 */
[----:B------:R-:W-:Y:S01]  /*141d0*/  FMNMX.FTZ R2, R85, R2, !PT ;  /* 0x0000000255027209 */ /* 0x000fe20007810000 */
[----:B------:R-:W-:-:S04]  /*141e0*/  FFMA.FTZ R202, R105, R0, -R8 ;  /* 0x0000000069ca7223 */ /* 0x000fc80000010808 */
[----:B------:R-:W0:Y:S02]  /*141f0*/  SHFL.BFLY PT, R105, R2, 0x2, 0x1f ;  /* 0x0c401f0002697f89 */ /* 0x000e2400000e0000 */
[----:B0-----:R-:W-:-:S05]  /*14200*/  FMNMX.FTZ R105, R2, R105, !PT ;  /* 0x0000006902697209 */ /* 0x001fca0007810000 */
[----:B------:R-:W0:Y:S01]  /*14210*/  SHFL.BFLY PT, R4, R105, 0x1, 0x1f ;  /* 0x0c201f0069047f89 */ /* 0x000e2200000e0000 */
[----:B------:R-:W-:Y:S01]  /*14220*/  MUFU.EX2 R200, R200 ;  /* 0x000000c800c87308 */ /* 0x000fe20000000800 */
[----:B------:R-:W-:-:S07]  /*14230*/  FFMA.FTZ R196, R107, R0, -R8 ;  /* 0x000000006bc47223 */ /* 0x000fce0000010808 */
[----:B------:R-:W1:Y:S01]  /*14240*/  MUFU.EX2 R37, R37 ;  /* 0x0000002500257308 */ /* 0x000e620000000800 */
[----:B------:R-:W-:Y:S01]  /*14250*/  FFMA.FTZ R57, R65, R0, -R8 ;  /* 0x0000000041397223 */ /* 0x000fe20000010808 */
[----:B0-----:R-:W-:-:S06]  /*14260*/  FMNMX.FTZ R4, R105, R4, !PT ;  /* 0x0000000469047209 */ /* 0x001fcc0007810000 */
[----:B------:R-:W0:Y:S01]  /*14270*/  MUFU.EX2 R202, R202 ;  /* 0x000000ca00ca7308 */ /* 0x000e220000000800 */
[C---:B------:R-:W-:Y:S01]  /*14280*/  FSETP.NEU.FTZ.AND P2, PT, R4.reuse, -INF , PT ;  /* 0xff8000000400780b */ /* 0x040fe20003f5d000 */
[----:B------:R-:W-:-:S05]  /*14290*/  FMUL.FTZ R2, R4, R0 ;  /* 0x0000000004027220 */ /* 0x000fca0000410000 */
[----:B------:R-:W-:Y:S01]  /*142a0*/  FSEL R14, R2, RZ, P2 ;  /* 0x000000ff020e7208 */ /* 0x000fe20001000000 */
[----:B------:R-:W2:Y:S01]  /*142b0*/  MUFU.EX2 R53, R53 ;  /* 0x0000003500357308 */ /* 0x000ea20000000800 */
[----:B------:R-:W-:-:S03]  /*142c0*/  FFMA.FTZ R198, R109, R0, -R8 ;  /* 0x000000006dc67223 */ /* 0x000fc60000010808 */
[-CC-:B------:R-:W-:Y:S01]  /*142d0*/  FFMA.FTZ R201, R7, R0.reuse, -R14.reuse ;  /* 0x0000000007c97223 */ /* 0x180fe2000001080e */
[----:B------:R-:W-:-:S03]  /*142e0*/  FFMA.FTZ R2, R75, R0, -R14 ;  /* 0x000000004b027223 */ /* 0x000fc6000001080e */
[----:B------:R-:W3:Y:S01]  /*142f0*/  MUFU.EX2 R196, R196 ;  /* 0x000000c400c47308 */ /* 0x000ee20000000800 */
[-CC-:B------:R-:W-:Y:S01]  /*14300*/  FFMA.FTZ R203, R9, R0.reuse, -R14.reuse ;  /* 0x0000000009cb7223 */ /* 0x180fe2000001080e */
[----:B-1----:R-:W-:Y:S01]  /*14310*/  FADD.FTZ R7, R200, R37 ;  /* 0x00000025c8077221 */ /* 0x002fe20000010000 */
[----:B------:R-:W-:-:S05]  /*14320*/  FFMA.FTZ R6, R79, R0, -R14 ;  /* 0x000000004f067223 */ /* 0x000fca000001080e */
[----:B------:R-:W1:Y:S01]  /*14330*/  MUFU.EX2 R57, R57 ;  /* 0x0000003900397308 */ /* 0x000e620000000800 */
[----:B0-----:R-:W-:Y:S01]  /*14340*/  FADD.FTZ R26, R202, R7 ;  /* 0x00000007ca1a7221 */ /* 0x001fe20000010000 */
[----:B------:R-:W-:-:S06]  /*14350*/  FFMA.FTZ R192, R111, R0, -R8 ;  /* 0x000000006fc07223 */ /* 0x000fcc0000010808 */
[----:B------:R-:W-:Y:S01]  /*14360*/  MUFU.EX2 R201, R201 ;  /* 0x000000c900c97308 */ /* 0x000fe20000000800 */
[----:B------:R-:W-:-:S07]  /*14370*/  FFMA.FTZ R197, R11, R0, -R14 ;  /* 0x000000000bc57223 */ /* 0x000fce000001080e */
[----:B------:R-:W0:Y:S01]  /*14380*/  MUFU.EX2 R2, R2 ;  /* 0x0000000200027308 */ /* 0x000e220000000800 */
[-CC-:B------:R-:W-:Y:S01]  /*14390*/  FFMA.FTZ R190, R83, R0.reuse, -R8.reuse ;  /* 0x0000000053be7223 */ /* 0x180fe20000010808 */
[-CC-:B------:R-:W-:Y:S01]  /*143a0*/  FFMA.FTZ R31, R87, R0.reuse, -R8.reuse ;  /* 0x00000000571f7223 */ /* 0x180fe20000010808 */
[----:B------:R-:W-:-:S05]  /*143b0*/  FFMA.FTZ R184, R89, R0, -R8 ;  /* 0x0000000059b87223 */ /* 0x000fca0000010808 */
[----:B------:R-:W4:Y:S01]  /*143c0*/  MUFU.EX2 R198, R198 ;  /* 0x000000c600c67308 */ /* 0x000f220000000800 */
[-CC-:B------:R-:W-:Y:S01]  /*143d0*/  FFMA.FTZ R83, R91, R0.reuse, -R8.reuse ;  /* 0x000000005b537223 */ /* 0x180fe20000010808 */
[----:B------:R-:W-:Y:S01]  /*143e0*/  FFMA.FTZ R186, R93, R0, -R8 ;  /* 0x000000005dba7223 */ /* 0x000fe20000010808 */
[----:B--2---:R-:W-:-:S05]  /*143f0*/  FADD.FTZ R7, R53, R26 ;  /* 0x0000001a35077221 */ /* 0x004fca0000010000 */
[----:B------:R-:W2:Y:S01]  /*14400*/  MUFU.EX2 R203, R203 ;  /* 0x000000cb00cb7308 */ /* 0x000ea20000000800 */
[-CC-:B------:R-:W-:Y:S01]  /*14410*/  FFMA.FTZ R65, R113, R0.reuse, -R8.reuse ;  /* 0x0000000071417223 */ /* 0x180fe20000010808 */
[-CC-:B------:R-:W-:Y:S01]  /*14420*/  FFMA.FTZ R194, R115, R0.reuse, -R8.reuse ;  /* 0x0000000073c27223 */ /* 0x180fe20000010808 */
[-CC-:B------:R-:W-:Y:S01]  /*14430*/  FFMA.FTZ R117, R117, R0.reuse, -R8.reuse ;  /* 0x0000000075757223 */ /* 0x180fe20000010808 */
[-CC-:B------:R-:W-:Y:S01]  /*14440*/  FFMA.FTZ R188, R121, R0.reuse, -R8.reuse ;  /* 0x0000000079bc7223 */ /* 0x180fe20000010808 */
[-CC-:B------:R-:W-:Y:S01]  /*14450*/  FFMA.FTZ R87, R101, R0.reuse, -R8.reuse ;  /* 0x0000000065577223 */ /* 0x180fe20000010808 */
[-CC-:B------:R-:W-:Y:S02]  /*14460*/  FFMA.FTZ R180, R99, R0.reuse, -R8.reuse ;  /* 0x0000000063b47223 */ /* 0x180fe40000010808 */
[----:B------:R-:W5:Y:S01]  /*14470*/  MUFU.EX2 R61, R61 ;  /* 0x0000003d003d7308 */ /* 0x000f620000000800 */
[-CC-:B------:R-:W-:Y:S01]  /*14480*/  FFMA.FTZ R89, R97, R0.reuse, -R8.reuse ;  /* 0x0000000061597223 */ /* 0x180fe20000010808 */
[-CC-:B------:R-:W-:Y:S01]  /*14490*/  FFMA.FTZ R182, R123, R0.reuse, -R8.reuse ;  /* 0x000000007bb67223 */ /* 0x180fe20000010808 */
[-CC-:B------:R-:W-:Y:S01]  /*144a0*/  FFMA.FTZ R91, R125, R0.reuse, -R8.reuse ;  /* 0x000000007d5b7223 */ /* 0x180fe20000010808 */
[-CC-:B------:R-:W-:Y:S01]  /*144b0*/  FFMA.FTZ R176, R127, R0.reuse, -R8.reuse ;  /* 0x000000007fb07223 */ /* 0x180fe20000010808 */
[-CC-:B------:R-:W-:Y:S01]  /*144c0*/  FFMA.FTZ R93, R129, R0.reuse, -R8.reuse ;  /* 0x00000000815d7223 */ /* 0x180fe20000010808 */
[-CC-:B------:R-:W-:Y:S01]  /*144d0*/  FFMA.FTZ R178, R103, R0.reuse, -R8.reuse ;  /* 0x0000000067b27223 */ /* 0x180fe20000010808 */
[-C--:B------:R-:W-:Y:S01]  /*144e0*/  FFMA.FTZ R95, R95, R0.reuse, -R8 ;  /* 0x000000005f5f7223 */ /* 0x080fe20000010808 */
[----:B------:R-:W5:Y:S01]  /*144f0*/  MUFU.EX2 R6, R6 ;  /* 0x0000000600067308 */ /* 0x000f620000000800 */
[-CC-:B------:R-:W-:Y:S01]  /*14500*/  FFMA.FTZ R8, R67, R0.reuse, -R14.reuse ;  /* 0x0000000043087223 */ /* 0x180fe2000001080e */
[----:B---3--:R-:W-:Y:S01]  /*14510*/  FADD.FTZ R28, R196, R7 ;  /* 0x00000007c41c7221 */ /* 0x008fe20000010000 */
[----:B------:R-:W-:-:S05]  /*14520*/  FFMA.FTZ R199, R13, R0, -R14 ;  /* 0x000000000dc77223 */ /* 0x000fca000001080e */
[----:B------:R-:W3:Y:S01]  /*14530*/  MUFU.EX2 R192, R192 ;  /* 0x000000c000c07308 */ /* 0x000ee20000000800 */
[----:B-1----:R-:W-:Y:S01]  /*14540*/  FADD.FTZ R7, R57, R28 ;  /* 0x0000001c39077221 */ /* 0x002fe20000010000 */
[----:B------:R-:W-:Y:S01]  /*14550*/  ISETP.NE.AND P0, PT, R10, RZ, PT ;  /* 0x000000ff0a00720c */ /* 0x000fe20003f05270 */
[----:B0-----:R-:W-:-:S05]  /*14560*/  FADD.FTZ R28, R201, R2 ;  /* 0x00000002c91c7221 */ /* 0x001fca0000010000 */
[----:B------:R-:W0:Y:S01]  /*14570*/  MUFU.EX2 R197, R197 ;  /* 0x000000c500c57308 */ /* 0x000e220000000800 */
[----:B------:R-:W-:Y:S01]  /*14580*/  FFMA.FTZ R10, R71, R0, -R14 ;  /* 0x00000000470a7223 */ /* 0x000fe2000001080e */
[----:B----4-:R-:W-:-:S06]  /*14590*/  FADD.FTZ R30, R198, R7 ;  /* 0x00000007c61e7221 */ /* 0x010fcc0000010000 */
[----:B------:R-:W1:Y:S01]  /*145a0*/  MUFU.EX2 R65, R65 ;  /* 0x0000004100417308 */ /* 0x000e620000000800 */
[----:B--2---:R-:W-:Y:S01]  /*145b0*/  FADD.FTZ R7, R203, R28 ;  /* 0x0000001ccb077221 */ /* 0x004fe20000010000 */
[----:B------:R-:W-:-:S06]  /*145c0*/  FFMA.FTZ R193, R15, R0, -R14 ;  /* 0x000000000fc17223 */ /* 0x000fcc000001080e */
[----:B------:R-:W2:Y:S01]  /*145d0*/  MUFU.EX2 R8, R8 ;  /* 0x0000000800087308 */ /* 0x000ea20000000800 */
[----:B-----5:R-:W-:Y:S01]  /*145e0*/  FADD.FTZ R9, R61, R30 ;  /* 0x0000001e3d097221 */ /* 0x020fe20000010000 */
[----:B------:R-:W-:-:S06]  /*145f0*/  ISETP.NE.AND P1, PT, R12, RZ, PT ;  /* 0x000000ff0c00720c */ /* 0x000fcc0003f25270 */
[----:B------:R-:W4:Y:S01]  /*14600*/  MUFU.EX2 R194, R194 ;  /* 0x000000c200c27308 */ /* 0x000f220000000800 */
[----:B------:R-:W-:Y:S01]  /*14610*/  FADD.FTZ R30, R6, R7 ;  /* 0x00000007061e7221 */ /* 0x000fe20000010000 */
[----:B------:R-:W-:-:S06]  /*14620*/  FFMA.FTZ R12, R59, R0, -R14 ;  /* 0x000000003b0c7223 */ /* 0x000fcc000001080e */
[----:B------:R-:W5:Y:S01]  /*14630*/  MUFU.EX2 R199, R199 ;  /* 0x000000c700c77308 */ /* 0x000f620000000800 */
[----:B---3--:R-:W-:Y:S01]  /*14640*/  FADD.FTZ R32, R192, R9 ;  /* 0x00000009c0207221 */ /* 0x008fe20000010000 */
[----:B0-----:R-:W-:-:S06]  /*14650*/  FADD.FTZ R7, R197, R30 ;  /* 0x0000001ec5077221 */ /* 0x001fcc0000010000 */
[----:B------:R-:W0:Y:S01]  /*14660*/  MUFU.EX2 R39, R117 ;  /* 0x0000007500277308 */ /* 0x000e220000000800 */
[----:B------:R-:W-:-:S07]  /*14670*/  FFMA.FTZ R195, R21, R0, -R14 ;  /* 0x0000000015c37223 */ /* 0x000fce000001080e */
[----:B------:R-:W3:Y:S01]  /*14680*/  MUFU.EX2 R10, R10 ;  /* 0x0000000a000a7308 */ /* 0x000ee20000000800 */
[----:B-1----:R-:W-:Y:S01]  /*14690*/  FADD.FTZ R9, R65, R32 ;  /* 0x0000002041097221 */ /* 0x002fe20000010000 */
[----:B--2---:R-:W-:-:S06]  /*146a0*/  FADD.FTZ R30, R8, R7 ;  /* 0x00000007081e7221 */ /* 0x004fcc0000010000 */
[----:B------:R-:W1:Y:S08]  /*146b0*/  MUFU.EX2 R188, R188 ;  /* 0x000000bc00bc7308 */ /* 0x000e700000000800 */
[----:B------:R-:W2:Y:S01]  /*146c0*/  MUFU.EX2 R193, R193 ;  /* 0x000000c100c17308 */ /* 0x000ea20000000800 */
[----:B------:R-:W-:Y:S01]  /*146d0*/  FFMA.FTZ R63, R63, R0, -R14 ;  /* 0x000000003f3f7223 */ /* 0x000fe2000001080e */
[----:B----4-:R-:W-:-:S06]  /*146e0*/  FADD.FTZ R32, R194, R9 ;  /* 0x00000009c2207221 */ /* 0x010fcc0000010000 */
[----:B------:R-:W4:Y:S01]  /*146f0*/  MUFU.EX2 R27, R27 ;  /* 0x0000001b001b7308 */ /* 0x000f220000000800 */
[----:B-----5:R-:W-:Y:S01]  /*14700*/  FADD.FTZ R7, R199, R30 ;  /* 0x0000001ec7077221 */ /* 0x020fe20000010000 */
[----:B------:R-:W-:-:S06]  /*14710*/  FFMA.FTZ R49, R49, R0, -R14 ;  /* 0x0000000031317223 */ /* 0x000fcc000001080e */
[----:B------:R-:W5:Y:S01]  /*14720*/  MUFU.EX2 R12, R12 ;  /* 0x0000000c000c7308 */ /* 0x000f620000000800 */
[----:B0-----:R-:W-:Y:S01]  /*14730*/  FADD.FTZ R9, R39, R32 ;  /* 0x0000002027097221 */ /* 0x001fe20000010000 */
[----:B---3--:R-:W-:-:S06]  /*14740*/  FADD.FTZ R32, R10, R7 ;  /* 0x000000070a207221 */ /* 0x008fcc0000010000 */
[----:B------:R-:W0:Y:S01]  /*14750*/  MUFU.EX2 R190, R190 ;  /* 0x000000be00be7308 */ /* 0x000e220000000800 */
[----:B------:R-:W-:-:S07]  /*14760*/  @!P1 VIADD R3, R3, 0x36840 ;  /* 0x0003684003039836 */ /* 0x000fce0000000000 */
[----:B------:R-:W3:Y:S01]  /*14770*/  MUFU.EX2 R195, R195 ;  /* 0x000000c300c37308 */ /* 0x000ee20000000800 */
[----:B------:R-:W-:Y:S01]  /*14780*/  FFMA.FTZ R51, R51, R0, -R14 ;  /* 0x0000000033337223 */ /* 0x000fe2000001080e */
[----:B-1----:R-:W-:-:S06]  /*14790*/  FADD.FTZ R34, R188, R9 ;  /* 0x00000009bc227221 */ /* 0x002fcc0000010000 */
[----:B------:R-:W1:Y:S01]  /*147a0*/  MUFU.EX2 R31, R31 ;  /* 0x0000001f001f7308 */ /* 0x000e620000000800 */
[----:B--2---:R-:W-:Y:S01]  /*147b0*/  FADD.FTZ R7, R193, R32 ;  /* 0x00000020c1077221 */ /* 0x004fe20000010000 */
[----:B------:R-:W-:-:S06]  /*147c0*/  FFMA.FTZ R41, R41, R0, -R14 ;  /* 0x0000000029297223 */ /* 0x000fcc000001080e */
[----:B------:R-:W2:Y:S01]  /*147d0*/  MUFU.EX2 R20, R63 ;  /* 0x0000003f00147308 */ /* 0x000ea20000000800 */
[----:B------:R-:W-:Y:S01]  /*147e0*/  @!P1 PRMT R3, RZ, 0x654, R3 ;  /* 0x00000654ff039816 */ /* 0x000fe20000000003 */
[----:B----4-:R-:W-:-:S06]  /*147f0*/  FADD.FTZ R9, R27, R34 ;  /* 0x000000221b097221 */ /* 0x010fcc0000010000 */
[----:B------:R-:W4:Y:S01]  /*14800*/  MUFU.EX2 R184, R184 ;  /* 0x000000b800b87308 */ /* 0x000f220000000800 */
[----:B-----5:R-:W-:Y:S01]  /*14810*/  FADD.FTZ R32, R12, R7 ;  /* 0x000000070c207221 */ /* 0x020fe20000010000 */
[----:B------:R-:W-:Y:S01]  /*14820*/  FFMA.FTZ R55, R55, R0, -R14 ;  /* 0x0000000037377223 */ /* 0x000fe2000001080e */
[----:B------:R3:W-:Y:S05]  /*14830*/  @!P1 SYNCS.ARRIVE.TRANS64.RED.A1T0 RZ, [R3+URZ], RZ ;  /* 0x000000ff03ff99a7 */ /* 0x0007ea000810043f */
[----:B------:R-:W5:Y:S01]  /*14840*/  MUFU.EX2 R49, R49 ;  /* 0x0000003100317308 */ /* 0x000f620000000800 */
[----:B0-----:R-:W-:-:S07]  /*14850*/  FADD.FTZ R34, R190, R9 ;  /* 0x00000009be227221 */ /* 0x001fce0000010000 */
[----:B------:R-:W0:Y:S01]  /*14860*/  MUFU.EX2 R83, R83 ;  /* 0x0000005300537308 */ /* 0x000e220000000800 */
[----:B---3--:R-:W-:Y:S01]  /*14870*/  FADD.FTZ R3, R195, R32 ;  /* 0x00000020c3037221 */ /* 0x008fe20000010000 */
[----:B------:R-:W-:-:S06]  /*14880*/  FFMA.FTZ R45, R45, R0, -R14 ;  /* 0x000000002d2d7223 */ /* 0x000fcc000001080e */
        /* <DEDUP_REMOVED lines=13> */
[----:B------:R-:W0:Y:S08]  /*14960*/  MUFU.EX2 R180, R180 ;  /* 0x000000b400b47308 */ /* 0x000e300000000800 */
[----:B------:R-:W3:Y:S01]  /*14970*/  MUFU.EX2 R45, R45 ;  /* 0x0000002d002d7308 */ /* 0x000ee20000000800 */
[----:B------:R-:W-:Y:S01]  /*14980*/  FFMA.FTZ R47, R47, R0, -R14 ;  /* 0x000000002f2f7223 */ /* 0x000fe2000001080e */
[----:B-1----:R-:W-:-:S06]  /*14990*/  FADD.FTZ R36, R186, R7 ;  /* 0x00000007ba247221 */ /* 0x002fcc0000010000 */
[----:B------:R-:W1:Y:S01]  /*149a0*/  MUFU.EX2 R89, R89 ;  /* 0x0000005900597308 */ /* 0x000e620000000800 */
[----:B--2---:R-:W-:Y:S01]  /*149b0*/  FADD.FTZ R3, R41, R34 ;  /* 0x0000002229037221 */ /* 0x004fe20000010000 */
[----:B------:R-:W-:-:S06]  /*149c0*/  FFMA.FTZ R25, R25, R0, -R14 ;  /* 0x0000000019197223 */ /* 0x000fcc000001080e */
[----:B------:R-:W2:Y:S01]  /*149d0*/  MUFU.EX2 R28, R43 ;  /* 0x0000002b001c7308 */ /* 0x000ea20000000800 */
[----:B----4-:R-:W-:Y:S01]  /*149e0*/  FADD.FTZ R7, R87, R36 ;  /* 0x0000002457077221 */ /* 0x010fe20000010000 */
[----:B-----5:R-:W-:-:S06]  /*149f0*/  FADD.FTZ R34, R26, R3 ;  /* 0x000000031a227221 */ /* 0x020fcc0000010000 */
[----:B------:R-:W4:Y:S08]  /*14a00*/  MUFU.EX2 R182, R182 ;  /* 0x000000b600b67308 */ /* 0x000f300000000800 */
[----:B------:R-:W5:Y:S01]  /*14a10*/  MUFU.EX2 R33, R33 ;  /* 0x0000002100217308 */ /* 0x000f620000000800 */
[----:B------:R-:W-:Y:S01]  /*14a20*/  FFMA.FTZ R35, R35, R0, -R14 ;  /* 0x0000000023237223 */ /* 0x000fe2000001080e */
[----:B0-----:R-:W-:-:S06]  /*14a30*/  FADD.FTZ R36, R180, R7 ;  /* 0x00000007b4247221 */ /* 0x001fcc0000010000 */
[----:B------:R-:W0:Y:S01]  /*14a40*/  MUFU.EX2 R91, R91 ;  /* 0x0000005b005b7308 */ /* 0x000e220000000800 */
[----:B---3--:R-:W-:Y:S01]  /*14a50*/  FADD.FTZ R3, R45, R34 ;  /* 0x000000222d037221 */ /* 0x008fe20000010000 */
[----:B------:R-:W-:-:S06]  /*14a60*/  FFMA.FTZ R29, R29, R0, -R14 ;  /* 0x000000001d1d7223 */ /* 0x000fcc000001080e */
[----:B------:R-:W3:Y:S01]  /*14a70*/  MUFU.EX2 R30, R47 ;  /* 0x0000002f001e7308 */ /* 0x000ee20000000800 */
[----:B-1----:R-:W-:Y:S01]  /*14a80*/  FADD.FTZ R7, R89, R36 ;  /* 0x0000002459077221 */ /* 0x002fe20000010000 */
[----:B--2---:R-:W-:-:S06]  /*14a90*/  FADD.FTZ R34, R28, R3 ;  /* 0x000000031c227221 */ /* 0x004fcc0000010000 */
[----:B------:R-:W1:Y:S01]  /*14aa0*/  MUFU.EX2 R25, R25 ;  /* 0x0000001900197308 */ /* 0x000e620000000800 */
[----:B------:R-:W-:Y:S01]  /*14ab0*/  FFMA.FTZ R69, R69, R0, -R14 ;  /* 0x0000000045457223 */ /* 0x000fe2000001080e */
[----:B----4-:R-:W-:Y:S01]  /*14ac0*/  FADD.FTZ R36, R182, R7 ;  /* 0x00000007b6247221 */ /* 0x010fe20000010000 */
[----:B-----5:R-:W-:-:S05]  /*14ad0*/  FADD.FTZ R3, R33, R34 ;  /* 0x0000002221037221 */ /* 0x020fca0000010000 */
[----:B------:R-:W2:Y:S01]  /*14ae0*/  MUFU.EX2 R32, R35 ;  /* 0x0000002300207308 */ /* 0x000ea20000000800 */
[-CC-:B------:R-:W-:Y:S01]  /*14af0*/  FFMA.FTZ R73, R73, R0.reuse, -R14.reuse ;  /* 0x0000000049497223 */ /* 0x180fe2000001080e */
[-CC-:B------:R-:W-:Y:S01]  /*14b00*/  FFMA.FTZ R77, R77, R0.reuse, -R14.reuse ;  /* 0x000000004d4d7223 */ /* 0x180fe2000001080e */
[-CC-:B------:R-:W-:Y:S01]  /*14b10*/  FFMA.FTZ R81, R81, R0.reuse, -R14.reuse ;  /* 0x0000000051517223 */ /* 0x180fe2000001080e */
[----:B------:R-:W-:-:S04]  /*14b20*/  FFMA.FTZ R85, R85, R0, -R14 ;  /* 0x0000000055557223 */ /* 0x000fc8000001080e */
[----:B------:R-:W4:Y:S01]  /*14b30*/  MUFU.EX2 R29, R29 ;  /* 0x0000001d001d7308 */ /* 0x000f220000000800 */
[----:B0-----:R-:W-:Y:S01]  /*14b40*/  FADD.FTZ R7, R91, R36 ;  /* 0x000000245b077221 */ /* 0x001fe20000010000 */
[----:B---3--:R-:W-:-:S06]  /*14b50*/  FADD.FTZ R36, R30, R3 ;  /* 0x000000031e247221 */ /* 0x008fcc0000010000 */
[----:B------:R-:W0:Y:S01]  /*14b60*/  MUFU.EX2 R14, R69 ;  /* 0x00000045000e7308 */ /* 0x000e220000000800 */
[----:B-1----:R-:W-:-:S07]  /*14b70*/  FADD.FTZ R3, R25, R36 ;  /* 0x0000002419037221 */ /* 0x002fce0000010000 */
[----:B------:R-:W1:Y:S01]  /*14b80*/  MUFU.EX2 R176, R176 ;  /* 0x000000b000b07308 */ /* 0x000e620000000800 */
[----:B--2---:R-:W-:-:S07]  /*14b90*/  FADD.FTZ R36, R32, R3 ;  /* 0x0000000320247221 */ /* 0x004fce0000010000 */
[----:B------:R-:W2:Y:S01]  /*14ba0*/  MUFU.EX2 R73, R73 ;  /* 0x0000004900497308 */ /* 0x000ea20000000800 */
[----:B----4-:R-:W-:-:S07]  /*14bb0*/  FADD.FTZ R3, R29, R36 ;  /* 0x000000241d037221 */ /* 0x010fce0000010000 */
[----:B------:R-:W3:Y:S01]  /*14bc0*/  MUFU.EX2 R93, R93 ;  /* 0x0000005d005d7308 */ /* 0x000ee20000000800 */
[----:B------:R-:W-:-:S07]  /*14bd0*/  F2FP.F16.F32.PACK_AB R201, R2, R201 ;  /* 0x000000c902c9723e */ /* 0x000fce00000000ff */
[----:B------:R-:W4:Y:S01]  /*14be0*/  MUFU.EX2 R34, R77 ;  /* 0x0000004d00227308 */ /* 0x000f220000000800 */
[----:B0-----:R-:W-:-:S07]  /*14bf0*/  FADD.FTZ R36, R14, R3 ;  /* 0x000000030e247221 */ /* 0x001fce0000010000 */
[----:B------:R-:W0:Y:S01]  /*14c00*/  MUFU.EX2 R178, R178 ;  /* 0x000000b200b27308 */ /* 0x000e220000000800 */
[----:B------:R-:W-:-:S07]  /*14c10*/  ISETP.GE.AND P2, PT, R150, 0x71, PT ;  /* 0x000000719600780c */ /* 0x000fce0003f46270 */
[----:B------:R-:W5:Y:S01]  /*14c20*/  MUFU.EX2 R81, R81 ;  /* 0x0000005100517308 */ /* 0x000f620000000800 */
[----:B-1----:R-:W-:Y:S01]  /*14c30*/  FADD.FTZ R38, R176, R7 ;  /* 0x00000007b0267221 */ /* 0x002fe20000010000 */
[----:B--2---:R-:W-:-:S06]  /*14c40*/  FADD.FTZ R3, R73, R36 ;  /* 0x0000002449037221 */ /* 0x004fcc0000010000 */
[----:B------:R-:W1:Y:S08]  /*14c50*/  MUFU.EX2 R95, R95 ;  /* 0x0000005f005f7308 */ /* 0x000e700000000800 */
[----:B------:R-:W2:Y:S01]  /*14c60*/  MUFU.EX2 R2, R85 ;  /* 0x0000005500027308 */ /* 0x000ea20000000800 */
[----:B------:R-:W-:Y:S01]  /*14c70*/  F2FP.F16.F32.PACK_AB R203, R6, R203 ;  /* 0x000000cb06cb723e */ /* 0x000fe200000000ff */
[----:B---3--:R-:W-:Y:S01]  /*14c80*/  FADD.FTZ R7, R93, R38 ;  /* 0x000000265d077221 */ /* 0x008fe20000010000 */
[----:B----4-:R-:W-:Y:S01]  /*14c90*/  FADD.FTZ R6, R34, R3 ;  /* 0x0000000322067221 */ /* 0x010fe20000010000 */
[----:B------:R-:W-:Y:S02]  /*14ca0*/  BSSY B0, `(.L_x_3471) ;  /* 0x0000587000007945 */ /* 0x000fe40003800000 */
[----:B0-----:R-:W-:Y:S01]  /*14cb0*/  FADD.FTZ R38, R178, R7 ;  /* 0x00000007b2267221 */ /* 0x001fe20000010000 */
[----:B-----5:R-:W-:Y:S01]  /*14cc0*/  FADD.FTZ R3, R81, R6 ;  /* 0x0000000651037221 */ /* 0x020fe20000010000 */
[----:B------:R-:W-:Y:S01]  /*14cd0*/  F2FP.F16.F32.PACK_AB R200, R37, R200 ;  /* 0x000000c825c8723e */ /* 0x000fe200000000ff */
[--C-:B------:R-:W-:Y:S01]  /*14ce0*/  IMAD.MOV.U32 R118, RZ, RZ, R119.reuse ;  /* 0x000000ffff767224 */ /* 0x100fe200078e0077 */
[----:B------:R-:W-:Y:S01]  /*14cf0*/  F2FP.F16.F32.PACK_AB R202, R53, R202 ;  /* 0x000000ca35ca723e */ /* 0x000fe200000000ff */
[----:B-1----:R-:W-:Y:S01]  /*14d00*/  FADD.FTZ R7, R95, R38 ;  /* 0x000000265f077221 */ /* 0x002fe20000010000 */
[----:B------:R-:W-:Y:S01]  /*14d10*/  F2FP.F16.F32.PACK_AB R196, R57, R196 ;  /* 0x000000c439c4723e */ /* 0x000fe200000000ff */
[--C-:B------:R-:W-:Y:S01]  /*14d20*/  IMAD.MOV.U32 R117, RZ, RZ, R119.reuse ;  /* 0x000000ffff757224 */ /* 0x100fe200078e0077 */
[----:B------:R-:W-:Y:S01]  /*14d30*/  F2FP.F16.F32.PACK_AB R198, R61, R198 ;  /* 0x000000c63dc6723e */ /* 0x000fe200000000ff */
[----:B------:R-:W-:Y:S01]  /*14d40*/  IMAD.MOV.U32 R115, RZ, RZ, R119 ;  /* 0x000000ffff737224 */ /* 0x000fe200078e0077 */
[----:B------:R-:W-:Y:S01]  /*14d50*/  F2FP.F16.F32.PACK_AB R192, R65, R192 ;  /* 0x000000c041c0723e */ /* 0x000fe200000000ff */
[----:B--2---:R-:W-:Y:S01]  /*14d60*/  FADD.FTZ R6, R2, R3 ;  /* 0x0000000302067221 */ /* 0x004fe20000010000 */
        /* <DEDUP_REMOVED lines=33> */
[----:B------:R-:W-:Y:S01]  /*14f80*/  IMAD.MOV.U32 R2, RZ, RZ, 0x3f800000 ;  /* 0x3f800000ff027424 */ /* 0x000fe200078e00ff */
        /* <DEDUP_REMOVED lines=82> */
[----:B------:R-:W-:Y:S01]  /*154b0*/  IADD3 R8, R152, -0x2, RZ ;  /* 0xfffffffe98087810 */ /* 0x000fe20007ffe0ff */
[----:B------:R-:W-:Y:S01]  /*154c0*/  IMAD.MOV.U32 R9, RZ, RZ, R4 ;  /* 0x000000ffff097224 */ /* 0x000fe200078e0004 */
[----:B------:R-:W-:Y:S01]  /*154d0*/  MOV R11, R214 ;  /* 0x000000d6000b7202 */ /* 0x000fe20000000f00 */
[----:B------:R-:W-:Y:S01]  /*154e0*/  IMAD.MOV.U32 R10, RZ, RZ, R5 ;  /* 0x000000ffff0a7224 */ /* 0x000fe200078e0005 */
[----:B------:R-:W-:Y:S01]  /*154f0*/  CS2R R118, SRZ ;  /* 0x0000000000767805 */ /* 0x000fe2000001ff00 */
[----:B------:R-:W-:Y:S01]  /*15500*/  IMAD.MOV.U32 R12, RZ, RZ, R212 ;  /* 0x000000ffff0c7224 */ /* 0x000fe200078e00d4 */
[----:B------:R-:W-:Y:S01]  /*15510*/  CS2R R114, SRZ ;  /* 0x0000000000727805 */ /* 0x000fe2000001ff00 */
[----:B------:R-:W-:Y:S01]  /*15520*/  IMAD.MOV.U32 R2, RZ, RZ, 0x3f800000 ;  /* 0x3f800000ff027424 */ /* 0x000fe200078e00ff */
        /* <DEDUP_REMOVED lines=45> */
[----:B------:R-:W-:-:S07]  /*15800*/  CS2R R24, SRZ ;  /* 0x0000000000187805 */ /* 0x000fce000001ff00 */
.L_x_3483:
[----:B------:R-:W-:-:S04]  /*15810*/  IADD3 R0, R12, 0x1, RZ ;  /* 0x000000010c007810 */ /* 0x000fc80007ffe0ff */
[----:B------:R-:W-:-:S04]  /*15820*/  ISETP.NE.AND P2, PT, R0, 0x2, PT ;  /* 0x000000020000780c */ /* 0x000fc80003f45270 */
[----:B------:R-:W-:Y:S02]  /*15830*/  SEL R214, RZ, 0x1, P2 ;  /* 0x00000001ffd67807 */ /* 0x000fe40001000000 */
[----:B------:R-:W-:Y:S02]  /*15840*/  SEL R212, R0, RZ, P2 ;  /* 0x000000ff00d47207 */ /* 0x000fe40001000000 */
[----:B------:R-:W-:Y:S01]  /*15850*/  LOP3.LUT R214, R11, R214, RZ, 0x3c, !PT ;  /* 0x000000d60bd67212 */ /* 0x000fe200078e3cff */
[----:B------:R-:W-:Y:S06]  /*15860*/  @!P0 BRA `(.L_x_3473) ;  /* 0x0000000000048947 */ /* 0x000fec0003800000 */
[----:B------:R-:W-:Y:S01]  /*15870*/  BPT.TRAP 0x1 ;  /* 0x000000040000795c */ /* 0x000fe20000300000 */
.L_x_3473:
[----:B------:R-:W-:Y:S01]  /*15880*/  IMAD R13, R212, 0x8, R18 ;  /* 0x00000008d40d7824 */ /* 0x000fe200078e0212 */
[----:B------:R-:W-:-:S04]  /*15890*/  SHF.L.U32 R4, R214, 0x1f, RZ ;  /* 0x0000001fd6047819 */ /* 0x000fc800000006ff */
[----:B------:R0:W1:Y:S01]  /*158a0*/  SYNCS.PHASECHK.TRANS64.TRYWAIT P2, [R13+URZ+0x36830], R4 ;  /* 0x036830040d0075a7 */ /* 0x000062000804017f */
[----:B------:R-:W-:Y:S05]  /*158b0*/  @!P0 BRA `(.L_x_3474) ;  /* 0x0000000000048947 */ /* 0x000fea0003800000 */
[----:B------:R-:W-:Y:S01]  /*158c0*/  BPT.TRAP 0x1 ;  /* 0x000000040000795c */ /* 0x000fe20000300000 */
.L_x_3474:
[----:B------:R-:W-:Y:S01]  /*158d0*/  IMAD R0, R212, 0xa80, R216 ;  /* 0x00000a80d4007824 */ /* 0x000fe200078e02d8 */
[----:B------:R-:W-:Y:S03]  /*158e0*/  BSSY B1, `(.L_x_3475) ;  /* 0x0000006000017945 */ /* 0x000fe60003800000 */
[C---:B------:R-:W-:Y:S01]  /*158f0*/  VIADD R20, R0.reuse, 0x80 ;  /* 0x0000008000147836 */ /* 0x040fe20000000000 */
[----:B------:R-:W-:Y:S01]  /*15900*/  IADD3 R120, R0, 0x100, RZ ;  /* 0x0000010000787810 */ /* 0x000fe20007ffe0ff */
[----:B-1----:R-:W-:Y:S06]  /*15910*/  @P2 BRA `(.L_x_3476) ;  /* 0x0000000000082947 */ /* 0x002fec0003800000 */
[----:B------:R-:W1:Y:S02]  /*15920*/  SYNCS.PHASECHK.TRANS64.TRYWAIT P2, [R13+URZ+0x36830], R4 ;  /* 0x036830040d0075a7 */ /* 0x000e64000804017f */
[----:B-1----:R-:W-:Y:S05]  /*15930*/  @!P2 BRA `(.L_x_3477) ;  /* 0x000000e80034a947 */ /* 0x002fea0003800000 */
.L_x_3476:
[----:B------:R-:W-:Y:S05]  /*15940*/  BSYNC B1 ;  /* 0x0000000000017941 */ /* 0x000fea0003800000 */
.L_x_3475:
[----:B------:R-:W2:Y:S04]  /*15950*/  LDL.64 R14, [R1+0x48] ;  /* 0x00004800010e7983 */ /* 0x000ea80000100a00 */
[----:B------:R-:W3:Y:S01]  /*15960*/  LDL.64 R122, [R1] ;  /* 0x00000000017a7983 */ /* 0x000ee20000100a00 */
[----:B------:R-:W-:Y:S01]  /*15970*/  WARPGROUP.ARRIVE ;  /* 0x00000000000079c5 */ /* 0x000fe20000000000 */
[----:B------:R-:W-:Y:S02]  /*15980*/  MOV R21, 0x40000040 ;  /* 0x4000004000157802 */ /* 0x000fe40000000f00 */
[----:B------:R-:W-:Y:S02]  /*15990*/  R2UR UR6, R20 ;  /* 0x00000000140672ca */ /* 0x000fe400000e0000 */
[C---:B------:R-:W-:Y:S01]  /*159a0*/  R2UR UR7, R21.reuse ;  /* 0x00000000150772ca */ /* 0x040fe200000e0000 */
[----:B------:R-:W-:Y:S01]  /*159b0*/  IMAD.MOV.U32 R20, RZ, RZ, R120 ;  /* 0x000000ffff147224 */ /* 0x000fe200078e0078 */
[----:B------:R-:W-:-:S04]  /*159c0*/  R2UR UR19, R21 ;  /* 0x00000000151372ca */ /* 0x000fc800000e0000 */
[----:B------:R-:W-:Y:S02]  /*159d0*/  R2UR UR18, R20 ;  /* 0x00000000141272ca */ /* 0x000fe400000e0000 */
[----:B------:R-:W-:Y:S02]  /*159e0*/  IADD3 R20, R0, 0x200, RZ ;  /* 0x0000020000147810 */ /* 0x000fe40007ffe0ff */
[----:B------:R-:W-:Y:S02]  /*159f0*/  R2UR UR15, R21 ;  /* 0x00000000150f72ca */ /* 0x000fe400000e0000 */
[----:B------:R-:W-:Y:S02]  /*15a00*/  R2UR UR14, R20 ;  /* 0x00000000140e72ca */ /* 0x000fe400000e0000 */
[----:B--2---:R-:W-:Y:S01]  /*15a10*/  R2UR UR42, R14 ;  /* 0x000000000e2a72ca */ /* 0x004fe200000e0000 */
[----:B------:R-:W-:Y:S01]  /*15a20*/  IMAD.MOV.U32 R14, RZ, RZ, R0 ;  /* 0x000000ffff0e7224 */ /* 0x000fe200078e0000 */
[----:B------:R-:W-:Y:S01]  /*15a30*/  R2UR UR43, R15 ;  /* 0x000000000f2b72ca */ /* 0x000fe200000e0000 */
[----:B------:R-:W-:Y:S01]  /*15a40*/  IMAD.MOV.U32 R15, RZ, RZ, 0x40000040 ;  /* 0x40000040ff0f7424 */ /* 0x000fe200078e00ff */
[----:B---3--:R-:W-:-:S02]  /*15a50*/  R2UR UR28, R122 ;  /* 0x000000007a1c72ca */ /* 0x008fc400000e0000 */
[----:B------:R-:W-:Y:S02]  /*15a60*/  R2UR UR29, R123 ;  /* 0x000000007b1d72ca */ /* 0x000fe400000e0000 */
[----:B------:R-:W-:Y:S01]  /*15a70*/  R2UR UR26, R14 ;  /* 0x000000000e1a72ca */ /* 0x000fe200000e0000 */
[----:B------:R-:W2:Y:S01]  /*15a80*/  LDL.64 R122, [R1+0x40] ;  /* 0x00004000017a7983 */ /* 0x000ea20000100a00 */
[----:B------:R-:W-:-:S07]  /*15a90*/  R2UR UR27, R15 ;  /* 0x000000000f1b72ca */ /* 0x000fce00000e0000 */
[----:B------:R-:W-:Y:S02]  /*15aa0*/  UMOV UR24, UR28 ;  /* 0x0000001c00187c82 */ /* 0x000fe40008000000 */
[----:B------:R-:W-:-:S04]  /*15ab0*/  UMOV UR25, UR29 ;  /* 0x0000001d00197c82 */ /* 0x000fc80008000000 */
        /* <DEDUP_REMOVED lines=18> */
[----:B------:R-:W-:Y:S01]  /*15be0*/  HGMMA.64x16x16.F32 R144, gdesc[UR20], RZ, !UPT, gsb0 ;  /* 0x00200000149079f0 */ /* 0x000fe2000c0008ff */
[----:B------:R-:W-:Y:S01]  /*15bf0*/  UMOV UR12, UR28 ;  /* 0x0000001c000c7c82 */ /* 0x000fe20008000000 */
[----:B------:R-:W-:Y:S01]  /*15c00*/  UMOV UR13, UR29 ;  /* 0x0000001d000d7c82 */ /* 0x000fe20008000000 */
[----:B------:R-:W-:Y:S01]  /*15c10*/  VIADD R120, R0, 0x280 ;  /* 0x0000028000787836 */ /* 0x000fe20000000000 */
[----:B------:R-:W-:Y:S02]  /*15c20*/  WARPGROUP.DEPBAR.LE gsb0, 0x0 ;  /* 0x00008000000079c5 */ /* 0x000fe40000010000 */
        /* <DEDUP_REMOVED lines=9> */
[----:B------:R-:W-:Y:S01]  /*15cc0*/  HGMMA.64x16x16.F32 R128, gdesc[UR8], RZ, !UPT, gsb0 ;  /* 0x00200000088079f0 */ /* 0x000fe2000c0008ff */
[C---:B------:R-:W-:Y:S02]  /*15cd0*/  VIADD R14, R0.reuse, 0x300 ;  /* 0x00000300000e7836 */ /* 0x040fe40000000000 */
[----:B------:R-:W-:Y:S02]  /*15ce0*/  VIADD R120, R0, 0x182 ;  /* 0x0000018200787836 */ /* 0x000fe40000000000 */
[----:B------:R-:W-:Y:S01]  /*15cf0*/  IMAD.MOV.U32 R121, RZ, RZ, 0x40000040 ;  /* 0x40000040ff797424 */ /* 0x000fe200078e00ff */
[----:B------:R-:W-:Y:S02]  /*15d00*/  R2UR UR58, R14 ;  /* 0x000000000e3a72ca */ /* 0x000fe400000e0000 */
[----:B------:R-:W-:Y:S02]  /*15d10*/  R2UR UR59, R15 ;  /* 0x000000000f3b72ca */ /* 0x000fe400000e0000 */
[----:B------:R-:W-:Y:S01]  /*15d20*/  R2UR UR26, R120 ;  /* 0x00000000781a72ca */ /* 0x000fe200000e0000 */
[----:B------:R-:W-:Y:S01]  /*15d30*/  VIADD R120, R0, 0x302 ;  /* 0x0000030200787836 */ /* 0x000fe20000000000 */
[----:B------:R-:W-:-:S02]  /*15d40*/  R2UR UR27, R121 ;  /* 0x00000000791b72ca */ /* 0x000fc400000e0000 */
[----:B------:R-:W-:Y:S02]  /*15d50*/  MOV R121, 0x40000040 ;  /* 0x4000004000797802 */ /* 0x000fe40000000f00 */
[----:B------:R-:W-:Y:S02]  /*15d60*/  R2UR UR46, R120 ;  /* 0x00000000782e72ca */ /* 0x000fe400000e0000 */
[----:B------:R-:W-:Y:S02]  /*15d70*/  R2UR UR47, R121 ;  /* 0x00000000792f72ca */ /* 0x000fe400000e0000 */
[----:B--2---:R-:W-:Y:S02]  /*15d80*/  R2UR UR38, R122 ;  /* 0x000000007a2672ca */ /* 0x004fe400000e0000 */
[----:B------:R-:W-:Y:S01]  /*15d90*/  R2UR UR39, R123 ;  /* 0x000000007b2772ca */ /* 0x000fe200000e0000 */
[----:B------:R-:W-:Y:S01]  /*15da0*/  UMOV UR56, UR28 ;  /* 0x0000001c00387c82 */ /* 0x000fe20008000000 */
[----:B------:R-:W-:Y:S01]  /*15db0*/  UMOV UR57, UR29 ;  /* 0x0000001d00397c82 */ /* 0x000fe20008000000 */
[----:B------:R-:W-:-:S02]  /*15dc0*/  WARPGROUP.DEPBAR.LE gsb0, 0x0 ;  /* 0x00008000000079c5 */ /* 0x000fc40000010000 */
[----:B------:R-:W-:-:S06]  /*15dd0*/  WARPGROUP.ARRIVE ;  /* 0x00000000000079c5 */ /* 0x000fcc0000000000 */
[----:B------:R-:W-:Y:S01]  /*15de0*/  HGMMA.64x16x16.F32 R120, gdesc[UR56], RZ, !UPT, gsb0 ;  /* 0x00200000387879f0 */ /* 0x000fe2000c0008ff */
        /* <DEDUP_REMOVED lines=27> */
[----:B------:R-:W-:Y:S01]  /*15fa0*/  UMOV UR24, UR42 ;  /* 0x0000002a00187c82 */ /* 0x000fe20008000000 */
[----:B------:R-:W-:Y:S01]  /*15fb0*/  UMOV UR25, UR43 ;  /* 0x0000002b00197c82 */ /* 0x000fe20008000000 */
[----:B------:R-:W-:Y:S01]  /*15fc0*/  IADD3 R14, R0, 0x202, RZ ;  /* 0x00000202000e7810 */ /* 0x000fe20007ffe0ff */
[----:B------:R-:W-:Y:S02]  /*15fd0*/  WARPGROUP.DEPBAR.LE gsb0, 0x0 ;  /* 0x00008000000079c5 */ /* 0x000fe40000010000 */
[----:B------:R-:W-:-:S06]  /*15fe0*/  WARPGROUP.ARRIVE ;  /* 0x00000000000079c5 */ /* 0x000fcc0000000000 */
[----:B------:R-:W-:Y:S01]  /*15ff0*/  HGMMA.64x16x16.F32 R144, gdesc[UR24], R144, gsb0 ;  /* 0x00200000189079f0 */ /* 0x000fe20008000890 */
        /* <DEDUP_REMOVED lines=14> */
[----:B------:R-:W-:Y:S01]  /*160e0*/  MOV R5, UR45 ;  /* 0x0000002d00057c02 */ /* 0x000fe20008000f00 */
[----:B------:R-:W-:Y:S02]  /*160f0*/  WARPGROUP.DEPBAR.LE gsb0, 0x0 ;  /* 0x00008000000079c5 */ /* 0x000fe40000010000 */
[----:B------:R-:W-:Y:S01]  /*16100*/  WARPGROUP.ARRIVE ;  /* 0x00000000000079c5 */ /* 0x000fe20000000000 */
[----:B01----:R-:W-:Y:S01]  /*16110*/  MOV R4, UR44 ;  /* 0x0000002c00047c02 */ /* 0x003fe20008000f00 */
[----:B------:R-:W-:Y:S01]  /*16120*/  VIADD R14, R0, 0x4 ;  /* 0x00000004000e7836 */ /* 0x000fe20000000000 */
[----:B------:R-:W-:Y:S01]  /*16130*/  UMOV UR12, UR38 ;  /* 0x00000026000c7c82 */ /* 0x000fe20008000000 */
[----:B------:R-:W-:Y:S01]  /*16140*/  IMAD.MOV.U32 R15, RZ, RZ, 0x40000040 ;  /* 0x40000040ff0f7424 */ /* 0x000fe200078e00ff */
[----:B------:R-:W-:-:S02]  /*16150*/  UMOV UR13, UR39 ;  /* 0x00000027000d7c82 */ /* 0x000fc40008000000 */
[----:B------:R-:W-:Y:S01]  /*16160*/  HGMMA.64x16x16.F32 R128, gdesc[UR16], R128, gsb0 ;  /* 0x00200000108079f0 */ /* 0x000fe20008000880 */
[----:B------:R-:W-:Y:S01]  /*16170*/  UMOV UR44, UR42 ;  /* 0x0000002a002c7c82 */ /* 0x000fe20008000000 */
[----:B------:R-:W-:Y:S01]  /*16180*/  UMOV UR45, UR43 ;  /* 0x0000002b002d7c82 */ /* 0x000fe20008000000 */
[----:B------:R-:W-:Y:S01]  /*16190*/  UMOV UR8, UR38 ;  /* 0x0000002600087c82 */ /* 0x000fe20008000000 */
[----:B------:R-:W-:Y:S01]  /*161a0*/  UMOV UR9, UR39 ;  /* 0x0000002700097c82 */ /* 0x000fe20008000000 */
[----:B------:R-:W2:Y:S01]  /*161b0*/  LDL.64 R20, [R1+0x38] ;  /* 0x0000380001147983 */ /* 0x000ea20000100a00 */
        /* <DEDUP_REMOVED lines=179> */
[----:B------:R-:W-:-:S09]  /*16cf0*/  UMOV UR17, UR39 ;  /* 0x0000002700117c82 */ /* 0x000fd20008000000 */
        /* <DEDUP_REMOVED lines=152> */
[----:B------:R-:W-:Y:S01]  /*17680*/  R2UR UR45, R5 ;  /* 0x00000000052d72ca */ /* 0x000fe200000e0000 */
[----:B------:R-:W-:Y:S01]  /*17690*/  IMAD.MOV.U32 R5, RZ, RZ, 0x40000040 ;  /* 0x40000040ff057424 */ /* 0x000fe200078e00ff */
[----:B------:R-:W-:Y:S02]  /*176a0*/  R2UR UR44, R4 ;  /* 0x00000000042c72ca */ /* 0x000fe400000e0000 */
[----:B------:R-:W-:Y:S02]  /*176b0*/  IADD3 R4, R0, 0x406, RZ ;  /* 0x0000040600047810 */ /* 0x000fe40007ffe0ff */
[----:B------:R-:W-:Y:S02]  /*176c0*/  R2UR UR31, R5 ;  /* 0x00000000051f72ca */ /* 0x000fe400000e0000 */
[----:B------:R-:W-:Y:S01]  /*176d0*/  R2UR UR30, R4 ;  /* 0x00000000041e72ca */ /* 0x000fe200000e0000 */
[----:B------:R-:W-:Y:S01]  /*176e0*/  UMOV UR28, UR52 ;  /* 0x00000034001c7c82 */ /* 0x000fe20008000000 */
[----:B------:R-:W-:Y:S01]  /*176f0*/  UMOV UR29, UR53 ;  /* 0x00000035001d7c82 */ /* 0x000fe20008000000 */
[----:B------:R-:W-:-:S02]  /*17700*/  WARPGROUP.DEPBAR.LE gsb0, 0x0 ;  /* 0x00008000000079c5 */ /* 0x000fc40000010000 */
        /* <DEDUP_REMOVED lines=390> */
.L_x_3478:
[----:B------:R-:W-:Y:S01]  /*18f70*/  SHF.L.U32 R0, R11, 0x1f, RZ ;  /* 0x0000001f0b007819 */ /* 0x000fe200000006ff */
[----:B------:R-:W-:-:S04]  /*18f80*/  IMAD R11, R12, 0x8, R18 ;  /* 0x000000080c0b7824 */ /* 0x000fc800078e0212 */
[----:B------:R0:W1:Y:S01]  /*18f90*/  SYNCS.PHASECHK.TRANS64.TRYWAIT P2, [R11+URZ+0x36850], R0 ;  /* 0x036850000b0075a7 */ /* 0x000062000804017f */
[----:B------:R-:W-:Y:S05]  /*18fa0*/  @!P0 BRA `(.L_x_3479) ;  /* 0x0000000000048947 */ /* 0x000fea0003800000 */
[----:B------:R-:W-:Y:S01]  /*18fb0*/  BPT.TRAP 0x1 ;  /* 0x000000040000795c */ /* 0x000fe20000300000 */
.L_x_3479:
[----:B------:R-:W-:Y:S04]  /*18fc0*/  BSSY B1, `(.L_x_3480) ;  /* 0x0000004000017945 */ /* 0x000fe80003800000 */
[----:B-1----:R-:W-:Y:S05]  /*18fd0*/  @P2 BRA `(.L_x_3481) ;  /* 0x0000000000082947 */ /* 0x002fea0003800000 */
[----:B------:R-:W1:Y:S02]  /*18fe0*/  SYNCS.PHASECHK.TRANS64.TRYWAIT P2, [R11+URZ+0x36850], R0 ;  /* 0x036850000b0075a7 */ /* 0x000e64000804017f */
[----:B-1----:R-:W-:Y:S05]  /*18ff0*/  @!P2 BRA `(.L_x_3482) ;  /* 0x000000b00098a947 */ /* 0x002fea0003800000 */
.L_x_3481:
[----:B------:R-:W-:Y:S05]  /*19000*/  BSYNC B1 ;  /* 0x0000000000017941 */ /* 0x000fea0003800000 */
.L_x_3480:
[----:B01----:R-:W-:Y:S01]  /*19010*/  IADD3 R0, R18, 0x400, RZ ;  /* 0x0000040012007810 */ /* 0x003fe20007ffe0ff */
[----:B------:R-:W-:Y:S01]  /*19020*/  IMAD.MOV.U32 R15, RZ, RZ, 0x40000040 ;  /* 0x40000040ff0f7424 */ /* 0x000fe200078e00ff */
[----:B------:R-:W-:Y:S01]  /*19030*/  WARPGROUP.ARRIVE ;  /* 0x00000000000079c5 */ /* 0x000fe20000000000 */
[----:B------:R-:W-:Y:S01]  /*19040*/  MOV R3, 0x40000040 ;  /* 0x4000004000037802 */ /* 0x000fe20000000f00 */
[----:B------:R-:W-:Y:S01]  /*19050*/  IMAD.MOV.U32 R21, RZ, RZ, 0x40000040 ;  /* 0x40000040ff157424 */ /* 0x000fe200078e00ff */
[----:B------:R-:W-:Y:S01]  /*19060*/  SHF.R.U32.HI R0, RZ, 0x4, R0 ;  /* 0x00000004ff007819 */ /* 0x000fe20000011600 */
[----:B------:R-:W-:Y:S01]  /*19070*/  ULDC UR4, c[0x0][0x988] ;  /* 0x0002620000047ab9 */ /* 0x000fe20000000800 */
[----:B------:R-:W-:Y:S01]  /*19080*/  R2UR UR7, R15 ;  /* 0x000000000f0772ca */ /* 0x000fe200000e0000 */
[----:B------:R-:W-:Y:S01]  /*19090*/  @!P1 VIADD R11, R11, 0x36860 ;  /* 0x000368600b0b9836 */ /* 0x000fe20000000000 */
[----:B------:R-:W-:Y:S02]  /*190a0*/  LOP3.LUT R0, R0, 0x3fff, RZ, 0xc0, !PT ;  /* 0x00003fff00007812 */ /* 0x000fe400078ec0ff */
[----:B------:R-:W-:-:S02]  /*190b0*/  @!P1 IADD3 R13, R13, 0x36840, RZ ;  /* 0x000368400d0d9810 */ /* 0x000fc40007ffe0ff */
[----:B------:R-:W-:Y:S02]  /*190c0*/  LOP3.LUT R0, R0, 0x3800000, RZ, 0xfc, !PT ;  /* 0x0380000000007812 */ /* 0x000fe400078efcff */
[C---:B------:R-:W-:Y:S01]  /*190d0*/  ISETP.GT.AND P2, PT, R8.reuse, RZ, PT ;  /* 0x000000ff0800720c */ /* 0x040fe20003f44270 */
[----:B------:R-:W-:Y:S02]  /*190e0*/  VIADD R8, R8, 0xffffffff ;  /* 0xffffffff08087836 */ /* 0x000fe40000000000 */
[----:B------:R-:W-:Y:S01]  /*190f0*/  IMAD R14, R12, 0xa80, R0 ;  /* 0x00000a800c0e7824 */ /* 0x000fe200078e0200 */
[----:B------:R-:W-:-:S03]  /*19100*/  FMNMX.FTZ R0, R168, R10, !PT ;  /* 0x0000000aa8007209 */ /* 0x000fc60007810000 */
[C---:B------:R-:W-:Y:S01]  /*19110*/  VIADD R2, R14.reuse, 0x80 ;  /* 0x000000800e027836 */ /* 0x040fe20000000000 */
[C---:B------:R-:W-:Y:S02]  /*19120*/  R2UR UR6, R14.reuse ;  /* 0x000000000e0672ca */ /* 0x040fe400000e0000 */
[----:B------:R-:W-:Y:S02]  /*19130*/  FMNMX.FTZ R0, R169, R0, !PT ;  /* 0x00000000a9007209 */ /* 0x000fe40007810000 */
[----:B------:R-:W-:Y:S02]  /*19140*/  IADD3 R20, R14, 0x200, RZ ;  /* 0x000002000e147810 */ /* 0x000fe40007ffe0ff */
[----:B------:R-:W-:-:S04]  /*19150*/  FMNMX.FTZ R0, R172, R0, !PT ;  /* 0x00000000ac007209 */ /* 0x000fc80007810000 */
[----:B------:R-:W-:-:S03]  /*19160*/  FMNMX.FTZ R0, R173, R0, !PT ;  /* 0x00000000ad007209 */ /* 0x000fc60007810000 */
[----:B------:R-:W-:Y:S01]  /*19170*/  HGMMA.64x192x16.F32 R24, R200, gdesc[UR4].tnspB, R24, gsb0 ;  /* 0x42e00004c8187df0 */ /* 0x000fe20008000818 */
[----:B------:R-:W-:Y:S01]  /*19180*/  R2UR UR6, R2 ;  /* 0x00000000020672ca */ /* 0x000fe200000e0000 */
[----:B------:R-:W-:Y:S01]  /*19190*/  VIADD R2, R14, 0x100 ;  /* 0x000001000e027836 */ /* 0x000fe20000000000 */
[----:B------:R-:W-:Y:S01]  /*191a0*/  R2UR UR7, R3 ;  /* 0x00000000030772ca */ /* 0x000fe200000e0000 */
[----:B------:R-:W-:Y:S01]  /*191b0*/  IMAD.MOV.U32 R3, RZ, RZ, 0x40000040 ;  /* 0x40000040ff037424 */ /* 0x000fe200078e00ff */
        /* <DEDUP_REMOVED lines=26> */
[----:B------:R-:W-:Y:S01]  /*19360*/  HGMMA.64x192x16.F32 R24, R196, gdesc[UR4].tnspB, R24, gsb0 ;  /* 0x42e00004c4187df0 */ /* 0x000fe20008000818 */
[----:B------:R-:W-:Y:S02]  /*19370*/  R2UR UR6, R2 ;  /* 0x00000000020672ca */ /* 0x000fe400000e0000 */
[----:B------:R-:W-:Y:S01]  /*19380*/  R2UR UR7, R3 ;  /* 0x00000000030772ca */ /* 0x000fe200000e0000 */
[----:B------:R-:W-:Y:S01]  /*19390*/  IMAD.MOV.U32 R3, RZ, RZ, 0x40000040 ;  /* 0x40000040ff037424 */ /* 0x000fe200078e00ff */
[----:B------:R-:W-:Y:S01]  /*193a0*/  IADD3 R2, R14, 0x180, RZ ;  /* 0x000001800e027810 */ /* 0x000fe20007ffe0ff */
[----:B------:R-:W-:Y:S02]  /*193b0*/  WARPGROUP.DEPBAR.LE gsb0, 0x0 ;  /* 0x00008000000079c5 */ /* 0x000fe40000010000 */
[----:B------:R-:W-:-:S12]  /*193c0*/  WARPGROUP.ARRIVE ;  /* 0x00000000000079c5 */ /* 0x000fd80000000000 */
[----:B------:R-:W-:Y:S01]  /*193d0*/  HGMMA.64x192x16.F32 R24, R192, gdesc[UR4].tnspB, R24, gsb0 ;  /* 0x42e00004c0187df0 */ /* 0x000fe20008000818 */
[----:B------:R-:W-:Y:S02]  /*193e0*/  R2UR UR6, R2 ;  /* 0x00000000020672ca */ /* 0x000fe400000e0000 */
[----:B------:R-:W-:Y:S01]  /*193f0*/  R2UR UR7, R3 ;  /* 0x00000000030772ca */ /* 0x000fe200000e0000 */
[----:B------:R-:W0:Y:S02]  /*19400*/  SHFL.BFLY PT, R2, R0, 0x2, 0x1f ;  /* 0x0c401f0000027f89 */ /* 0x000e2400000e0000 */
[----:B0-----:R-:W-:Y:S01]  /*19410*/  FMNMX.FTZ R2, R0, R2, !PT ;  /* 0x0000000200027209 */ /* 0x001fe20007810000 */
[----:B------:R-:W-:-:S04]  /*19420*/  IMAD.U32 R0, RZ, RZ, UR4 ;  /* 0x00000004ff007e24 */ /* 0x000fc8000f8e00ff */
[----:B------:R-:W0:Y:S02]  /*19430*/  SHFL.BFLY PT, R5, R2, 0x1, 0x1f ;  /* 0x0c201f0002057f89 */ /* 0x000e2400000e0000 */
[----:B0-----:R-:W-:Y:S02]  /*19440*/  FMNMX.FTZ R5, R2, R5, !PT ;  /* 0x0000000502057209 */ /* 0x001fe40007810000 */
[----:B------:R-:W-:-:S03]  /*19450*/  FMNMX.FTZ R2, R170, R9, !PT ;  /* 0x00000009aa027209 */ /* 0x000fc60007810000 */
[----:B------:R-:W-:Y:S01]  /*19460*/  FMUL.FTZ R15, R5, R0 ;  /* 0x00000000050f7220 */ /* 0x000fe20000410000 */
[----:B------:R-:W-:Y:S01]  /*19470*/  FMNMX.FTZ R2, R171, R2, !PT ;  /* 0x00000002ab027209 */ /* 0x000fe20007810000 */
[----:B------:R-:W-:Y:S02]  /*19480*/  FADD.FTZ R3, -R5, R10 ;  /* 0x0000000a05037221 */ /* 0x000fe40000010100 */
[--C-:B------:R-:W-:Y:S01]  /*19490*/  FFMA.FTZ R196, R160, R0, -R15.reuse ;  /* 0x00000000a0c47223 */ /* 0x100fe2000001080f */
[----:B------:R-:W-:Y:S01]  /*194a0*/  FMNMX.FTZ R2, R174, R2, !PT ;  /* 0x00000002ae027209 */ /* 0x000fe20007810000 */
[-CC-:B------:R-:W-:Y:S01]  /*194b0*/  FFMA.FTZ R200, R168, R0.reuse, -R15.reuse ;  /* 0x00000000a8c87223 */ /* 0x180fe2000001080f */
[-CC-:B------:R-:W-:Y:S01]  /*194c0*/  FFMA.FTZ R160, R161, R0.reuse, -R15.reuse ;  /* 0x00000000a1a07223 */ /* 0x180fe2000001080f */
        /* <DEDUP_REMOVED lines=8> */
[----:B------:R-:W-:Y:S01]  /*19550*/  FFMA.FTZ R12, R149, R0, -R15 ;  /* 0x00000000950c7223 */ /* 0x000fe2000001080f */
[----:B------:R-:W-:Y:S01]  /*19560*/  FMNMX.FTZ R2, R163, R2, !PT ;  /* 0x00000002a3027209 */ /* 0x000fe20007810000 */
[----:B------:R-:W-:Y:S01]  /*19570*/  FMUL.FTZ R3, R3, R0 ;  /* 0x0000000003037220 */ /* 0x000fe20000410000 */
[----:B------:R-:W-:Y:S02]  /*19580*/  MUFU.EX2 R200, R200 ;  /* 0x000000c800c87308 */ /* 0x000fe40000000800 */
[----:B------:R-:W-:-:S04]  /*19590*/  FMNMX.FTZ R2, R166, R2, !PT ;  /* 0x00000002a6027209 */ /* 0x000fc80007810000 */
[----:B------:R-:W-:Y:S02]  /*195a0*/  FMNMX.FTZ R2, R167, R2, !PT ;  /* 0x00000002a7027209 */ /* 0x000fe40007810000 */
[----:B------:R-:W0:Y:S02]  /*195b0*/  MUFU.EX2 R3, R3 ;  /* 0x0000000300037308 */ /* 0x000e240000000800 */
[----:B------:R-:W-:-:S04]  /*195c0*/  FMNMX.FTZ R2, R154, R2, !PT ;  /* 0x000000029a027209 */ /* 0x000fc80007810000 */
[----:B------:R-:W-:Y:S02]  /*195d0*/  FMNMX.FTZ R2, R155, R2, !PT ;  /* 0x000000029b027209 */ /* 0x000fe40007810000 */
[----:B------:R-:W1:Y:S02]  /*195e0*/  MUFU.EX2 R10, R10 ;  /* 0x0000000a000a7308 */ /* 0x000e640000000800 */
[----:B------:R-:W-:-:S04]  /*195f0*/  FMNMX.FTZ R2, R158, R2, !PT ;  /* 0x000000029e027209 */ /* 0x000fc80007810000 */
[----:B------:R-:W-:Y:S02]  /*19600*/  FMNMX.FTZ R2, R159, R2, !PT ;  /* 0x000000029f027209 */ /* 0x000fe40007810000 */
[----:B------:R-:W2:Y:S01]  /*19610*/  MUFU.EX2 R202, R202 ;  /* 0x000000ca00ca7308 */ /* 0x000ea20000000800 */
[----:B0-----:R-:W-:Y:S01]  /*19620*/  FFMA.FTZ R7, R3, R7, R200 ;  /* 0x0000000703077223 */ /* 0x001fe200000100c8 */
[----:B------:R-:W-:-:S04]  /*19630*/  FMNMX.FTZ R2, R146, R2, !PT ;  /* 0x0000000292027209 */ /* 0x000fc80007810000 */
[----:B------:R-:W-:Y:S02]  /*19640*/  FMNMX.FTZ R2, R147, R2, !PT ;  /* 0x0000000293027209 */ /* 0x000fe40007810000 */
[----:B------:R-:W0:Y:S01]  /*19650*/  MUFU.EX2 R168, R168 ;  /* 0x000000a800a87308 */ /* 0x000e220000000800 */
[----:B-1----:R-:W-:Y:S01]  /*19660*/  FADD.FTZ R7, R10, R7 ;  /* 0x000000070a077221 */ /* 0x002fe20000010000 */
[----:B------:R-:W-:Y:S02]  /*19670*/  FMNMX.FTZ R2, R150, R2, !PT ;  /* 0x0000000296027209 */ /* 0x000fe40007810000 */
[----:B------:R-:W-:Y:S02]  /*19680*/  F2FP.F16.F32.PACK_AB R200, R10, R200 ;  /* 0x000000c80ac8723e */ /* 0x000fe400000000ff */
[----:B------:R-:W-:Y:S02]  /*19690*/  FMNMX.FTZ R2, R151, R2, !PT ;  /* 0x0000000297027209 */ /* 0x000fe40007810000 */
[----:B------:R-:W-:Y:S01]  /*196a0*/  MUFU.EX2 R196, R196 ;  /* 0x000000c400c47308 */ /* 0x000fe20000000800 */
[----:B--2---:R-:W-:Y:S01]  /*196b0*/  FADD.FTZ R7, R202, R7 ;  /* 0x00000007ca077221 */ /* 0x004fe20000010000 */
[----:B------:R-:W-:-:S04]  /*196c0*/  FMNMX.FTZ R2, R138, R2, !PT ;  /* 0x000000028a027209 */ /* 0x000fc80007810000 */
[----:B------:R-:W-:Y:S02]  /*196d0*/  FMNMX.FTZ R2, R139, R2, !PT ;  /* 0x000000028b027209 */ /* 0x000fe40007810000 */
[----:B------:R-:W-:Y:S01]  /*196e0*/  MUFU.EX2 R160, R160 ;  /* 0x000000a000a07308 */ /* 0x000fe20000000800 */
[----:B0-----:R-:W-:Y:S01]  /*196f0*/  FADD.FTZ R7, R168, R7 ;  /* 0x00000007a8077221 */ /* 0x001fe20000010000 */
[----:B------:R-:W-:Y:S02]  /*19700*/  FMNMX.FTZ R2, R142, R2, !PT ;  /* 0x000000028e027209 */ /* 0x000fe40007810000 */
[----:B------:R-:W-:Y:S02]  /*19710*/  F2FP.F16.F32.PACK_AB R202, R168, R202 ;  /* 0x000000caa8ca723e */ /* 0x000fe400000000ff */
        /* <DEDUP_REMOVED lines=12> */
[----:B------:R-:W-:-:S05]  /*197e0*/  FMNMX.FTZ R2, R127, R2, !PT ;  /* 0x000000027f027209 */ /* 0x000fca0007810000 */
[----:B------:R-:W0:Y:S02]  /*197f0*/  SHFL.BFLY PT, R4, R2, 0x2, 0x1f ;  /* 0x0c401f0002047f89 */ /* 0x000e2400000e0000 */
[----:B0-----:R-:W-:-:S05]  /*19800*/  FMNMX.FTZ R4, R2, R4, !PT ;  /* 0x0000000402047209 */ /* 0x001fca0007810000 */
[----:B------:R-:W0:Y:S01]  /*19810*/  SHFL.BFLY PT, R2, R4, 0x1, 0x1f ;  /* 0x0c201f0004027f89 */ /* 0x000e2200000e0000 */
[----:B------:R-:W-:Y:S02]  /*19820*/  WARPGROUP.DEPBAR.LE gsb0, 0x0 ;  /* 0x00008000000079c5 */ /* 0x000fe40000010000 */
[----:B------:R-:W-:Y:S01]  /*19830*/  WARPGROUP.ARRIVE ;  /* 0x00000000000079c5 */ /* 0x000fe20000000000 */
[-CC-:B------:R-:W-:Y:S01]  /*19840*/  FFMA.FTZ R192, R152, R0.reuse, -R15.reuse ;  /* 0x0000000098c07223 */ /* 0x180fe2000001080f */
[-CC-:B------:R-:W-:Y:S01]  /*19850*/  FFMA.FTZ R194, R156, R0.reuse, -R15.reuse ;  /* 0x000000009cc27223 */ /* 0x180fe2000001080f */
[----:B------:R-:W-:-:S03]  /*19860*/  FFMA.FTZ R152, R157, R0, -R15 ;  /* 0x000000009d987223 */ /* 0x000fc6000001080f */
[----:B------:R-:W-:Y:S01]  /*19870*/  HGMMA.64x192x16.F32 R24, R188, gdesc[UR4].tnspB, R24, gsb0 ;  /* 0x42e00004bc187df0 */ /* 0x000fe20008000818 */
[----:B------:R-:W-:Y:S01]  /*19880*/  R2UR UR6, R20 ;  /* 0x00000000140672ca */ /* 0x000fe200000e0000 */
[C---:B------:R-:W-:Y:S01]  /*19890*/  VIADD R20, R14.reuse, 0x280 ;  /* 0x000002800e147836 */ /* 0x040fe20000000000 */
[----:B------:R-:W-:Y:S01]  /*198a0*/  R2UR UR7, R21 ;  /* 0x00000000150772ca */ /* 0x000fe200000e0000 */
[----:B------:R-:W-:Y:S01]  /*198b0*/  VIADD R14, R14, 0x300 ;  /* 0x000003000e0e7836 */ /* 0x000fe20000000000 */
[----:B------:R-:W-:Y:S01]  /*198c0*/  MOV R21, 0x40000040 ;  /* 0x4000004000157802 */ /* 0x000fe20000000f00 */
[----:B------:R-:W-:Y:S01]  /*198d0*/  MUFU.EX2 R192, R192 ;  /* 0x000000c000c07308 */ /* 0x000fe20000000800 */
[----:B0-----:R-:W-:-:S07]  /*198e0*/  FMNMX.FTZ R4, R4, R2, !PT ;  /* 0x0000000204047209 */ /* 0x001fce0007810000 */
[----:B------:R-:W-:Y:S08]  /*198f0*/  MUFU.EX2 R194, R194 ;  /* 0x000000c200c27308 */ /* 0x000ff00000000800 */
[----:B------:R-:W-:Y:S01]  /*19900*/  MUFU.EX2 R152, R152 ;  /* 0x0000009800987308 */ /* 0x000fe20000000800 */
[----:B------:R-:W-:Y:S02]  /*19910*/  WARPGROUP.DEPBAR.LE gsb0, 0x0 ;  /* 0x00008000000079c5 */ /* 0x000fe40000010000 */
[----:B------:R-:W-:Y:S01]  /*19920*/  WARPGROUP.ARRIVE ;  /* 0x00000000000079c5 */ /* 0x000fe20000000000 */
[-CC-:B------:R-:W-:Y:S01]  /*19930*/  FFMA.FTZ R188, R144, R0.reuse, -R15.reuse ;  /* 0x0000000090bc7223 */ /* 0x180fe2000001080f */
[-CC-:B------:R-:W-:Y:S01]  /*19940*/  FFMA.FTZ R144, R145, R0.reuse, -R15.reuse ;  /* 0x0000000091907223 */ /* 0x180fe2000001080f */
[----:B------:R-:W-:-:S03]  /*19950*/  FFMA.FTZ R190, R148, R0, -R15 ;  /* 0x0000000094be7223 */ /* 0x000fc6000001080f */
[----:B------:R-:W-:Y:S01]  /*19960*/  HGMMA.64x192x16.F32 R24, R184, gdesc[UR4].tnspB, R24, gsb0 ;  /* 0x42e00004b8187df0 */ /* 0x000fe20008000818 */
[----:B------:R-:W-:Y:S01]  /*19970*/  R2UR UR6, R20 ;  /* 0x00000000140672ca */ /* 0x000fe200000e0000 */
[-CC-:B------:R-:W-:Y:S01]  /*19980*/  FFMA.FTZ R20, R141, R0.reuse, -R15.reuse ;  /* 0x000000008d147223 */ /* 0x180fe2000001080f */
[----:B------:R-:W-:Y:S01]  /*19990*/  R2UR UR7, R21 ;  /* 0x00000000150772ca */ /* 0x000fe200000e0000 */
[-CC-:B------:R-:W-:Y:S01]  /*199a0*/  FFMA.FTZ R21, R120, R0.reuse, -R15.reuse ;  /* 0x0000000078157223 */ /* 0x180fe2000001080f */
[-CC-:B------:R-:W-:Y:S01]  /*199b0*/  FFMA.FTZ R120, R121, R0.reuse, -R15.reuse ;  /* 0x0000000079787223 */ /* 0x180fe2000001080f */
[----:B------:R-:W-:Y:S01]  /*199c0*/  FFMA.FTZ R121, R124, R0, -R15 ;  /* 0x000000007c797223 */ /* 0x000fe2000001080f */
        /* <DEDUP_REMOVED lines=10> */
[-CC-:B------:R-:W-:Y:S01]  /*19a70*/  FFMA.FTZ R136, R137, R0.reuse, -R15.reuse ;  /* 0x0000000089887223 */ /* 0x180fe2000001080f */
[----:B------:R-:W-:-:S03]  /*19a80*/  FFMA.FTZ R186, R140, R0, -R15 ;  /* 0x000000008cba7223 */ /* 0x000fc6000001080f */
[----:B------:R-:W-:Y:S01]  /*19a90*/  HGMMA.64x192x16.F32 R24, R180, gdesc[UR4].tnspB, R24, gsb0 ;  /* 0x42e00004b4187df0 */ /* 0x000fe20008000818 */
[----:B------:R-:W-:Y:S01]  /*19aa0*/  R2UR UR6, R14 ;  /* 0x000000000e0672ca */ /* 0x000fe200000e0000 */
[----:B------:R-:W-:Y:S08]  /*19ab0*/  MUFU.EX2 R184, R184 ;  /* 0x000000b800b87308 */ /* 0x000ff00000000800 */
[----:B------:R-:W-:Y:S08]  /*19ac0*/  MUFU.EX2 R136, R136 ;  /* 0x0000008800887308 */ /* 0x000ff00000000800 */
[----:B------:R-:W-:Y:S01]  /*19ad0*/  MUFU.EX2 R186, R186 ;  /* 0x000000ba00ba7308 */ /* 0x000fe20000000800 */
[----:B------:R-:W-:-:S02]  /*19ae0*/  WARPGROUP.DEPBAR.LE gsb0, 0x0 ;  /* 0x00008000000079c5 */ /* 0x000fc40000010000 */
[-CC-:B------:R-:W-:Y:S01]  /*19af0*/  FFMA.FTZ R180, R128, R0.reuse, -R15.reuse ;  /* 0x0000000080b47223 */ /* 0x180fe2000001080f */
[-CC-:B------:R-:W-:Y:S01]  /*19b00*/  FFMA.FTZ R128, R129, R0.reuse, -R15.reuse ;  /* 0x0000000081807223 */ /* 0x180fe2000001080f */
[-CC-:B------:R-:W-:Y:S01]  /*19b10*/  FFMA.FTZ R182, R132, R0.reuse, -R15.reuse ;  /* 0x0000000084b67223 */ /* 0x180fe2000001080f */
[-CC-:B------:R-:W-:Y:S01]  /*19b20*/  FFMA.FTZ R129, R133, R0.reuse, -R15.reuse ;  /* 0x0000000085817223 */ /* 0x180fe2000001080f */
[-C--:B------:R-:W-:Y:S01]  /*19b30*/  FFMA.FTZ R132, R125, R0.reuse, -R15 ;  /* 0x000000007d847223 */ /* 0x080fe2000001080f */
[C---:B------:R-:W-:Y:S01]  /*19b40*/  FADD.FTZ R15, -R4.reuse, R9 ;  /* 0x00000009040f7221 */ /* 0x040fe20000010100 */
[----:B------:R-:W-:Y:S01]  /*19b50*/  WARPGROUP.ARRIVE ;  /* 0x00000000000079c5 */ /* 0x000fe20000000000 */
[-C--:B------:R-:W-:Y:S01]  /*19b60*/  FMUL.FTZ R125, R4, R0.reuse ;  /* 0x00000000047d7220 */ /* 0x080fe20000410000 */
[----:B------:R0:W1:Y:S01]  /*19b70*/  MUFU.EX2 R9, R132 ;  /* 0x0000008400097308 */ /* 0x0000620000000800 */
[-C--:B------:R-:W-:Y:S02]  /*19b80*/  FMUL.FTZ R15, R15, R0.reuse ;  /* 0x000000000f0f7220 */ /* 0x080fe40000410000 */
        /* <DEDUP_REMOVED lines=11> */
[-CC-:B0-----:R-:W-:Y:S01]  /*19c40*/  FFMA.FTZ R132, R155, R0.reuse, -R125.reuse ;  /* 0x000000009b847223 */ /* 0x181fe2000001087d */
[----:B------:R-:W-:Y:S01]  /*19c50*/  FFMA.FTZ R195, R158, R0, -R125 ;  /* 0x000000009ec37223 */ /* 0x000fe2000001087d */
[----:B------:R-:W-:Y:S01]  /*19c60*/  MUFU.EX2 R201, R201 ;  /* 0x000000c900c97308 */ /* 0x000fe20000000800 */
[----:B--2---:R-:W-:-:S02]  /*19c70*/  IMAD.MOV.U32 R15, RZ, RZ, 0x40000040 ;  /* 0x40000040ff0f7424 */ /* 0x004fc400078e00ff */
[-CC-:B------:R-:W-:Y:S01]  /*19c80*/  FFMA.FTZ R137, R159, R0.reuse, -R125.reuse ;  /* 0x000000009f897223 */ /* 0x180fe2000001087d */
[-CC-:B------:R-:W-:Y:S01]  /*19c90*/  FFMA.FTZ R181, R130, R0.reuse, -R125.reuse ;  /* 0x0000000082b57223 */ /* 0x180fe2000001087d */
[-CC-:B------:R-:W-:Y:S01]  /*19ca0*/  FFMA.FTZ R189, R146, R0.reuse, -R125.reuse ;  /* 0x0000000092bd7223 */ /* 0x180fe2000001087d */
[-CC-:B------:R-:W-:Y:S01]  /*19cb0*/  FFMA.FTZ R14, R147, R0.reuse, -R125.reuse ;  /* 0x00000000930e7223 */ /* 0x180fe2000001087d */
[----:B------:R-:W-:Y:S01]  /*19cc0*/  R2UR UR7, R15 ;  /* 0x000000000f0772ca */ /* 0x000fe200000e0000 */
[-C--:B------:R-:W-:Y:S01]  /*19cd0*/  FFMA.FTZ R191, R150, R0.reuse, -R125 ;  /* 0x0000000096bf7223 */ /* 0x080fe2000001087d */
[----:B------:R-:W-:Y:S01]  /*19ce0*/  MUFU.EX2 R124, R124 ;  /* 0x0000007c007c7308 */ /* 0x000fe20000000800 */
[----:B------:R-:W-:Y:S01]  /*19cf0*/  @!P1 PRMT R15, RZ, 0x654, R13 ;  /* 0x00000654ff0f9816 */ /* 0x000fe2000000000d */
        /* <DEDUP_REMOVED lines=8> */
[----:B------:R-:W-:Y:S01]  /*19d80*/  FFMA.FTZ R126, R126, R0, -R125 ;  /* 0x000000007e7e7223 */ /* 0x000fe2000001087d */
[----:B------:R-:W-:Y:S05]  /*19d90*/  HGMMA.64x192x16.F32 R24, R176, gdesc[UR4].tnspB, R24, gsb0 ;  /* 0x42e00004b0187df0 */ /* 0x000fea0008000818 */
        /* <DEDUP_REMOVED lines=23> */
[----:B------:R-:W0:Y:S01]  /*19f10*/  MUFU.EX2 R123, R123 ;  /* 0x0000007b007b7308 */ /* 0x000e220000000800 */
[----:B------:R-:W-:-:S02]  /*19f20*/  WARPGROUP.DEPBAR.LE gsb0, 0x0 ;  /* 0x00008000000079c5 */ /* 0x000fc40000010000 */
[----:B------:R2:W-:Y:S05]  /*19f30*/  @!P1 SYNCS.ARRIVE.TRANS64.RED.A1T0 RZ, [R15+URZ], RZ ;  /* 0x000000ff0fff99a7 */ /* 0x0005ea000810043f */
[----:B------:R-:W-:Y:S01]  /*19f40*/  MUFU.EX2 R179, R126 ;  /* 0x0000007e00b37308 */ /* 0x000fe20000000800 */
[----:B-1----:R-:W-:Y:S02]  /*19f50*/  F2FP.F16.F32.PACK_AB R178, R9, R121 ;  /* 0x0000007909b2723e */ /* 0x002fe400000000ff */
[----:B------:R-:W-:Y:S02]  /*19f60*/  F2FP.F16.F32.PACK_AB R176, R120, R21 ;  /* 0x0000001578b0723e */ /* 0x000fe400000000ff */
[----:B0-----:R-:W-:Y:S01]  /*19f70*/  F2FP.F16.F32.PACK_AB R177, R123, R122 ;  /* 0x0000007a7bb1723e */ /* 0x001fe200000000ff */
[----:B--2---:R-:W-:Y:S01]  /*19f80*/  FFMA.FTZ R15, R2, R6, R201 ;  /* 0x00000006020f7223 */ /* 0x004fe200000100c9 */
[----:B------:R-:W-:Y:S01]  /*19f90*/  FFMA.FTZ R6, R139, R0, -R125 ;  /* 0x000000008b067223 */ /* 0x000fe2000001087d */
[----:B------:R-:W-:-:S02]  /*19fa0*/  F2FP.F16.F32.PACK_AB R201, R124, R201 ;  /* 0x000000c97cc9723e */ /* 0x000fc400000000ff */
[----:B------:R-:W-:Y:S01]  /*19fb0*/  FADD.FTZ R138, R124, R15 ;  /* 0x0000000f7c8a7221 */ /* 0x000fe20000010000 */
[----:B------:R-:W-:Y:S02]  /*19fc0*/  @!P1 PRMT R15, RZ, 0x654, R11 ;  /* 0x00000654ff0f9816 */ /* 0x000fe4000000000b */
[----:B------:R-:W0:Y:S01]  /*19fd0*/  MUFU.EX2 R6, R6 ;  /* 0x0000000600067308 */ /* 0x000e220000000800 */
[----:B------:R-:W-:Y:S01]  /*19fe0*/  FADD.FTZ R11, R203, R138 ;  /* 0x0000008acb0b7221 */ /* 0x000fe20000010000 */
[----:B------:R1:W-:Y:S01]  /*19ff0*/  @!P1 SYNCS.ARRIVE.TRANS64.RED.A1T0 RZ, [R15+URZ], RZ ;  /* 0x000000ff0fff99a7 */ /* 0x0003e2000810043f */
[C---:B------:R-:W-:Y:S02]  /*1a000*/  F2FP.F16.F32.PACK_AB R203, R140.reuse, R203 ;  /* 0x000000cb8ccb723e */ /* 0x040fe400000000ff */
[----:B------:R-:W-:Y:S01]  /*1a010*/  FADD.FTZ R138, R140, R11 ;  /* 0x0000000b8c8a7221 */ /* 0x000fe20000010000 */
[----:B------:R-:W-:Y:S01]  /*1a020*/  FADD.FTZ R11, R196, R7 ;  /* 0x00000007c40b7221 */ /* 0x000fe20000010000 */
[-CC-:B------:R-:W-:Y:S01]  /*1a030*/  FFMA.FTZ R7, R143, R0.reuse, -R125.reuse ;  /* 0x000000008f077223 */ /* 0x180fe2000001087d */
[----:B------:R-:W-:Y:S01]  /*1a040*/  FFMA.FTZ R125, R127, R0, -R125 ;  /* 0x000000007f7d7223 */ /* 0x000fe2000001087d */
[----:B------:R-:W-:Y:S01]  /*1a050*/  FADD.FTZ R138, R197, R138 ;  /* 0x0000008ac58a7221 */ /* 0x000fe20000010000 */
[C---:B------:R-:W-:Y:S01]  /*1a060*/  FADD.FTZ R11, R160.reuse, R11 ;  /* 0x0000000ba00b7221 */ /* 0x040fe20000010000 */
[----:B------:R-:W-:-:S02]  /*1a070*/  F2FP.F16.F32.PACK_AB R196, R160, R196 ;  /* 0x000000c4a0c4723e */ /* 0x000fc400000000ff */
[C---:B------:R-:W-:Y:S01]  /*1a080*/  FADD.FTZ R138, R133.reuse, R138 ;  /* 0x0000008a858a7221 */ /* 0x040fe20000010000 */
[----:B------:R-:W-:Y:S01]  /*1a090*/  FADD.FTZ R130, R198, R11 ;  /* 0x0000000bc6827221 */ /* 0x000fe20000010000 */
[----:B------:R-:W2:Y:S01]  /*1a0a0*/  MUFU.EX2 R7, R7 ;  /* 0x0000000700077308 */ /* 0x000ea20000000800 */
[----:B------:R-:W-:Y:S01]  /*1a0b0*/  F2FP.F16.F32.PACK_AB R197, R133, R197 ;  /* 0x000000c585c5723e */ /* 0x000fe200000000ff */
[----:B------:R-:W-:Y:S01]  /*1a0c0*/  FADD.FTZ R138, R199, R138 ;  /* 0x0000008ac78a7221 */ /* 0x000fe20000010000 */
[C---:B------:R-:W-:Y:S01]  /*1a0d0*/  FADD.FTZ R11, R161.reuse, R130 ;  /* 0x00000082a10b7221 */ /* 0x040fe20000010000 */
[----:B------:R-:W-:Y:S02]  /*1a0e0*/  F2FP.F16.F32.PACK_AB R198, R161, R198 ;  /* 0x000000c6a1c6723e */ /* 0x000fe400000000ff */
[C---:B------:R-:W-:Y:S01]  /*1a0f0*/  FADD.FTZ R138, R141.reuse, R138 ;  /* 0x0000008a8d8a7221 */ /* 0x040fe20000010000 */
[----:B------:R-:W-:Y:S01]  /*1a100*/  FADD.FTZ R130, R192, R11 ;  /* 0x0000000bc0827221 */ /* 0x000fe20000010000 */
[----:B------:R-:W-:Y:S01]  /*1a110*/  MUFU.EX2 R125, R125 ;  /* 0x0000007d007d7308 */ /* 0x000fe20000000800 */
[----:B------:R-:W-:Y:S01]  /*1a120*/  F2FP.F16.F32.PACK_AB R199, R141, R199 ;  /* 0x000000c78dc7723e */ /* 0x000fe200000000ff */
[----:B------:R-:W-:Y:S01]  /*1a130*/  FADD.FTZ R11, R193, R138 ;  /* 0x0000008ac10b7221 */ /* 0x000fe20000010000 */
[C---:B-1----:R-:W-:Y:S01]  /*1a140*/  FADD.FTZ R15, R153.reuse, R130 ;  /* 0x00000082990f7221 */ /* 0x042fe20000010000 */
[----:B------:R-:W-:-:S02]  /*1a150*/  F2FP.F16.F32.PACK_AB R192, R153, R192 ;  /* 0x000000c099c0723e */ /* 0x000fc400000000ff */
[----:B------:R-:W-:Y:S01]  /*1a160*/  FADD.FTZ R130, R132, R11 ;  /* 0x0000000b84827221 */ /* 0x000fe20000010000 */
[----:B------:R-:W-:Y:S01]  /*1a170*/  FADD.FTZ R15, R194, R15 ;  /* 0x0000000fc20f7221 */ /* 0x000fe20000010000 */
[----:B------:R-:W-:Y:S02]  /*1a180*/  F2FP.F16.F32.PACK_AB R193, R132, R193 ;  /* 0x000000c184c1723e */ /* 0x000fe400000000ff */
[----:B------:R-:W-:Y:S01]  /*1a190*/  FADD.FTZ R130, R195, R130 ;  /* 0x00000082c3827221 */ /* 0x000fe20000010000 */
[C---:B------:R-:W-:Y:S01]  /*1a1a0*/  FADD.FTZ R15, R152.reuse, R15 ;  /* 0x0000000f980f7221 */ /* 0x040fe20000010000 */
[----:B------:R-:W-:Y:S02]  /*1a1b0*/  F2FP.F16.F32.PACK_AB R194, R152, R194 ;  /* 0x000000c298c2723e */ /* 0x000fe400000000ff */
[C---:B------:R-:W-:Y:S01]  /*1a1c0*/  FADD.FTZ R130, R137.reuse, R130 ;  /* 0x0000008289827221 */ /* 0x040fe20000010000 */
[----:B------:R-:W-:Y:S01]  /*1a1d0*/  FADD.FTZ R15, R188, R15 ;  /* 0x0000000fbc0f7221 */ /* 0x000fe20000010000 */
[----:B------:R-:W-:-:S02]  /*1a1e0*/  F2FP.F16.F32.PACK_AB R195, R137, R195 ;  /* 0x000000c389c3723e */ /* 0x000fc400000000ff */
[----:B------:R-:W-:Y:S01]  /*1a1f0*/  FADD.FTZ R11, R189, R130 ;  /* 0x00000082bd0b7221 */ /* 0x000fe20000010000 */
[----:B------:R-:W-:Y:S01]  /*1a200*/  FADD.FTZ R15, R144, R15 ;  /* 0x0000000f900f7221 */ /* 0x000fe20000010000 */
[C---:B------:R-:W-:Y:S02]  /*1a210*/  F2FP.F16.F32.PACK_AB R189, R14.reuse, R189 ;  /* 0x000000bd0ebd723e */ /* 0x040fe400000000ff */
[----:B------:R-:W-:Y:S01]  /*1a220*/  FADD.FTZ R124, R14, R11 ;  /* 0x0000000b0e7c7221 */ /* 0x000fe20000010000 */
[----:B------:R-:W-:Y:S01]  /*1a230*/  FADD.FTZ R15, R190, R15 ;  /* 0x0000000fbe0f7221 */ /* 0x000fe20000010000 */
[C---:B------:R-:W-:Y:S02]  /*1a240*/  F2FP.F16.F32.PACK_AB R190, R12.reuse, R190 ;  /* 0x000000be0cbe723e */ /* 0x040fe400000000ff */
[----:B------:R-:W-:Y:S01]  /*1a250*/  FADD.FTZ R130, R191, R124 ;  /* 0x0000007cbf827221 */ /* 0x000fe20000010000 */
[----:B------:R-:W-:Y:S01]  /*1a260*/  FADD.FTZ R15, R12, R15 ;  /* 0x0000000f0c0f7221 */ /* 0x000fe20000010000 */
[----:B------:R-:W1:Y:S01]  /*1a270*/  MUFU.EX2 R124, R135 ;  /* 0x00000087007c7308 */ /* 0x000e620000000800 */
[----:B------:R-:W-:Y:S01]  /*1a280*/  F2FP.F16.F32.PACK_AB R188, R144, R188 ;  /* 0x000000bc90bc723e */ /* 0x000fe200000000ff */
[C---:B------:R-:W-:Y:S01]  /*1a290*/  FADD.FTZ R130, R13.reuse, R130 ;  /* 0x000000820d827221 */ /* 0x040fe20000010000 */
[----:B------:R-:W-:Y:S01]  /*1a2a0*/  FADD.FTZ R15, R184, R15 ;  /* 0x0000000fb80f7221 */ /* 0x000fe20000010000 */
[----:B------:R-:W-:-:S02]  /*1a2b0*/  F2FP.F16.F32.PACK_AB R191, R13, R191 ;  /* 0x000000bf0dbf723e */ /* 0x000fc400000000ff */
[----:B------:R-:W-:Y:S01]  /*1a2c0*/  FADD.FTZ R11, R185, R130 ;  /* 0x00000082b90b7221 */ /* 0x000fe20000010000 */
[----:B------:R-:W-:Y:S01]  /*1a2d0*/  FADD.FTZ R15, R136, R15 ;  /* 0x0000000f880f7221 */ /* 0x000fe20000010000 */
[C---:B0-----:R-:W-:Y:S02]  /*1a2e0*/  F2FP.F16.F32.PACK_AB R185, R6.reuse, R185 ;  /* 0x000000b906b9723e */ /* 0x041fe400000000ff */
[----:B------:R-:W-:Y:S01]  /*1a2f0*/  FADD.FTZ R130, R6, R11 ;  /* 0x0000000b06827221 */ /* 0x000fe20000010000 */
[----:B------:R-:W-:Y:S01]  /*1a300*/  FADD.FTZ R15, R186, R15 ;  /* 0x0000000fba0f7221 */ /* 0x000fe20000010000 */
[----:B------:R-:W-:Y:S02]  /*1a310*/  F2FP.F16.F32.PACK_AB R184, R136, R184 ;  /* 0x000000b888b8723e */ /* 0x000fe400000000ff */
[----:B------:R-:W-:Y:S01]  /*1a320*/  FADD.FTZ R130, R187, R130 ;  /* 0x00000082bb827221 */ /* 0x000fe20000010000 */
[----:B------:R-:W-:Y:S01]  /*1a330*/  FADD.FTZ R15, R20, R15 ;  /* 0x0000000f140f7221 */ /* 0x000fe20000010000 */
[----:B--2---:R-:W-:-:S02]  /*1a340*/  F2FP.F16.F32.PACK_AB R187, R7, R187 ;  /* 0x000000bb07bb723e */ /* 0x004fc400000000ff */
[----:B------:R-:W-:Y:S01]  /*1a350*/  FADD.FTZ R130, R7, R130 ;  /* 0x0000008207827221 */ /* 0x000fe20000010000 */
[----:B------:R-:W-:Y:S01]  /*1a360*/  FADD.FTZ R15, R180, R15 ;  /* 0x0000000fb40f7221 */ /* 0x000fe20000010000 */
[----:B------:R-:W-:Y:S02]  /*1a370*/  F2FP.F16.F32.PACK_AB R186, R20, R186 ;  /* 0x000000ba14ba723e */ /* 0x000fe400000000ff */
[----:B------:R-:W-:Y:S01]  /*1a380*/  FADD.FTZ R11, R181, R130 ;  /* 0x00000082b50b7221 */ /* 0x000fe20000010000 */
[----:B------:R-:W-:Y:S01]  /*1a390*/  FADD.FTZ R15, R128, R15 ;  /* 0x0000000f800f7221 */ /* 0x000fe20000010000 */
[C---:B------:R-:W-:Y:S02]  /*1a3a0*/  F2FP.F16.F32.PACK_AB R181, R10.reuse, R181 ;  /* 0x000000b50ab5723e */ /* 0x040fe400000000ff */
[----:B------:R-:W-:Y:S01]  /*1a3b0*/  FADD.FTZ R12, R10, R11 ;  /* 0x0000000b0a0c7221 */ /* 0x000fe20000010000 */
[----:B------:R-:W-:Y:S01]  /*1a3c0*/  FADD.FTZ R14, R182, R15 ;  /* 0x0000000fb60e7221 */ /* 0x000fe20000010000 */
[----:B------:R-:W-:-:S02]  /*1a3d0*/  F2FP.F16.F32.PACK_AB R180, R128, R180 ;  /* 0x000000b480b4723e */ /* 0x000fc400000000ff */
[----:B------:R-:W-:Y:S01]  /*1a3e0*/  FADD.FTZ R11, R183, R12 ;  /* 0x0000000cb70b7221 */ /* 0x000fe20000010000 */
[C---:B------:R-:W-:Y:S01]  /*1a3f0*/  FADD.FTZ R14, R129.reuse, R14 ;  /* 0x0000000e810e7221 */ /* 0x040fe20000010000 */
[----:B------:R-:W-:Y:S01]  /*1a400*/  F2FP.F16.F32.PACK_AB R182, R129, R182 ;  /* 0x000000b681b6723e */ /* 0x000fe200000000ff */
[----:B------:R-:W-:Y:S02]  /*1a410*/  IMAD.MOV.U32 R12, RZ, RZ, R212 ;  /* 0x000000ffff0c7224 */ /* 0x000fe400078e00d4 */
[C---:B-1----:R-:W-:Y:S01]  /*1a420*/  FADD.FTZ R11, R124.reuse, R11 ;  /* 0x0000000b7c0b7221 */ /* 0x042fe20000010000 */
[----:B------:R-:W-:Y:S01]  /*1a430*/  FADD.FTZ R7, R21, R14 ;  /* 0x0000000e15077221 */ /* 0x000fe20000010000 */
[----:B------:R-:W-:Y:S02]  /*1a440*/  F2FP.F16.F32.PACK_AB R183, R124, R183 ;  /* 0x000000b77cb7723e */ /* 0x000fe400000000ff */
[----:B------:R-:W-:Y:S01]  /*1a450*/  FADD.FTZ R6, R122, R11 ;  /* 0x0000000b7a067221 */ /* 0x000fe20000010000 */
[----:B------:R-:W-:Y:S01]  /*1a460*/  FADD.FTZ R10, R120, R7 ;  /* 0x00000007780a7221 */ /* 0x000fe20000010000 */
[----:B------:R-:W-:-:S02]  /*1a470*/  MOV R11, R214 ;  /* 0x000000d6000b7202 */ /* 0x000fc40000000f00 */
[----:B------:R-:W-:Y:S01]  /*1a480*/  FADD.FTZ R6, R123, R6 ;  /* 0x000000067b067221 */ /* 0x000fe20000010000 */
[----:B------:R-:W-:-:S03]  /*1a490*/  FADD.FTZ R10, R121, R10 ;  /* 0x0000000a790a7221 */ /* 0x000fc60000010000 */
[----:B------:R-:W-:Y:S01]  /*1a4a0*/  FADD.FTZ R6, R179, R6 ;  /* 0x00000006b3067221 */ /* 0x000fe20000010000 */
[----:B------:R-:W-:Y:S01]  /*1a4b0*/  FADD.FTZ R7, R9, R10 ;  /* 0x0000000a09077221 */ /* 0x000fe20000010000 */
[C---:B------:R-:W-:Y:S01]  /*1a4c0*/  F2FP.F16.F32.PACK_AB R179, R125.reuse, R179 ;  /* 0x000000b37db3723e */ /* 0x040fe200000000ff */
[----:B------:R-:W-:Y:S02]  /*1a4d0*/  IMAD.MOV.U32 R9, RZ, RZ, R4 ;  /* 0x000000ffff097224 */ /* 0x000fe400078e0004 */
[----:B------:R-:W-:Y:S01]  /*1a4e0*/  FADD.FTZ R6, R125, R6 ;  /* 0x000000067d067221 */ /* 0x000fe20000010000 */
[----:B------:R-:W-:Y:S01]  /*1a4f0*/  MOV R10, R5 ;  /* 0x00000005000a7202 */ /* 0x000fe20000000f00 */
[----:B------:R-:W-:Y:S06]  /*1a500*/  @P2 BRA `(.L_x_3483) ;  /* 0xffffffb000c02947 */ /* 0x000fec000383ffff */
.L_x_3472:
[----:B------:R-:W-:Y:S05]  /*1a510*/  BSYNC B0 ;  /* 0x0000000000007941 */ /* 0x000fea0003800000 */
.L_x_3471:
        /* <DEDUP_REMOVED lines=99> */
.L_x_3484:
[----:B------:R-:W-:Y:S01]  /*1ab50*/  IMAD R11, R212, 0x8, R18 ;  /* 0x00000008d40b7824 */ /* 0x000fe200078e0212 */
[----:B------:R-:W-:-:S04]  /*1ab60*/  SHF.L.U32 R2, R214, 0x1f, RZ ;  /* 0x0000001fd6027819 */ /* 0x000fc800000006ff */
[----:B------:R0:W1:Y:S01]  /*1ab70*/  SYNCS.PHASECHK.TRANS64.TRYWAIT P2, [R11+URZ+0x36850], R2 ;  /* 0x036850020b0075a7 */ /* 0x000062000804017f */
[----:B------:R-:W-:Y:S05]  /*1ab80*/  @!P0 BRA `(.L_x_3485) ;  /* 0x0000000000048947 */ /* 0x000fea0003800000 */
[----:B------:R-:W-:Y:S01]  /*1ab90*/  BPT.TRAP 0x1 ;  /* 0x000000040000795c */ /* 0x000fe20000300000 */
.L_x_3485:
        /* <DEDUP_REMOVED lines=9> */
.L_x_3487:
[----:B------:R-:W-:Y:S05]  /*1ac30*/  BSYNC B0 ;  /* 0x0000000000007941 */ /* 0x000fea0003800000 */
.L_x_3486:
[----:B------:R-:W-:Y:S01]  /*1ac40*/  IMAD.MOV.U32 R3, RZ, RZ, 0x40000040 ;  /* 0x40000040ff037424 */ /* 0x000fe200078e00ff */
[----:B01----:R-:W-:Y:S01]  /*1ac50*/  MOV R2, R8 ;  /* 0x0000000800027202 */ /* 0x003fe20000000f00 */
[----:B------:R-:W-:Y:S01]  /*1ac60*/  WARPGROUP.ARRIVE ;  /* 0x00000000000079c5 */ /* 0x000fe20000000000 */
[----:B------:R-:W-:Y:S01]  /*1ac70*/  @!P1 IADD3 R12, R11, 0x36860, RZ ;  /* 0x000368600b0c9810 */ /* 0x000fe20007ffe0ff */
[----:B------:R-:W-:Y:S01]  /*1ac80*/  VIADD R212, R212, 0x1 ;  /* 0x00000001d4d47836 */ /* 0x000fe20000000000 */
[----:B------:R-:W-:Y:S01]  /*1ac90*/  R2UR UR6, R2 ;  /* 0x00000000020672ca */ /* 0x000fe200000e0000 */
[----:B------:R-:W-:Y:S01]  /*1aca0*/  VIADD R2, R8, 0x80 ;  /* 0x0000008008027836 */ /* 0x000fe20000000000 */
[----:B------:R-:W-:Y:S02]  /*1acb0*/  R2UR UR7, R3 ;  /* 0x00000000030772ca */ /* 0x000fe400000e0000 */
[----:B------:R-:W-:Y:S02]  /*1acc0*/  MOV R3, 0x40000040 ;  /* 0x4000004000037802 */ /* 0x000fe40000000f00 */
[----:B------:R-:W-:-:S02]  /*1acd0*/  @!P1 PRMT R12, RZ, 0x654, R12 ;  /* 0x00000654ff0c9816 */ /* 0x000fc4000000000c */
[C---:B------:R-:W-:Y:S02]  /*1ace0*/  ISETP.NE.AND P2, PT, R212.reuse, 0x2, PT ;  /* 0x00000002d400780c */ /* 0x040fe40003f45270 */
[----:B------:R-:W-:Y:S02]  /*1acf0*/  IADD3 R225, R225, 0x1, RZ ;  /* 0x00000001e1e17810 */ /* 0x000fe40007ffe0ff */
[----:B------:R-:W-:-:S03]  /*1ad00*/  SEL R212, R212, RZ, P2 ;  /* 0x000000ffd4d47207 */ /* 0x000fc60001000000 */
        /* <DEDUP_REMOVED lines=15> */
[----:B------:R-:W-:Y:S01]  /*1ae00*/  R2UR UR6, R2 ;  /* 0x00000000020672ca */ /* 0x000fe200000e0000 */
[----:B------:R-:W-:Y:S01]  /*1ae10*/  VIADD R2, R8, 0x200 ;  /* 0x0000020008027836 */ /* 0x000fe20000000000 */
[----:B------:R-:W-:Y:S02]  /*1ae20*/  R2UR UR7, R3 ;  /* 0x00000000030772ca */ /* 0x000fe400000e0000 */
[----:B------:R-:W-:Y:S01]  /*1ae30*/  MOV R3, 0x40000040 ;  /* 0x4000004000037802 */ /* 0x000fe20000000f00 */
[----:B------:R-:W-:Y:S02]  /*1ae40*/  WARPGROUP.DEPBAR.LE gsb0, 0x0 ;  /* 0x00008000000079c5 */ /* 0x000fe40000010000 */
[----:B------:R-:W-:-:S12]  /*1ae50*/  WARPGROUP.ARRIVE ;  /* 0x00000000000079c5 */ /* 0x000fd80000000000 */
        /* <DEDUP_REMOVED lines=17> */
[----:B------:R-:W0:Y:S04]  /*1af70*/  SHFL.BFLY PT, R2, R7, 0x2, 0x1f ;  /* 0x0c401f0007027f89 */ /* 0x000e2800000e0000 */
[----:B------:R-:W1:Y:S01]  /*1af80*/  SHFL.BFLY PT, R3, R6, 0x2, 0x1f ;  /* 0x0c401f0006037f89 */ /* 0x000e6200000e0000 */
[----:B0-----:R-:W-:Y:S01]  /*1af90*/  FADD.FTZ R2, R2, R7 ;  /* 0x0000000702027221 */ /* 0x001fe20000010000 */
[----:B-1----:R-:W-:Y:S01]  /*1afa0*/  FADD.FTZ R8, R3, R6 ;  /* 0x0000000603087221 */ /* 0x002fe20000010000 */
[----:B------:R-:W-:-:S03]  /*1afb0*/  CS2R R6, SRZ ;  /* 0x0000000000067805 */ /* 0x000fc6000001ff00 */
[----:B------:R-:W0:Y:S04]  /*1afc0*/  SHFL.BFLY PT, R3, R2, 0x1, 0x1f ;  /* 0x0c201f0002037f89 */ /* 0x000e2800000e0000 */
[----:B------:R-:W1:Y:S01]  /*1afd0*/  SHFL.BFLY PT, R9, R8, 0x1, 0x1f ;  /* 0x0c201f0008097f89 */ /* 0x000e6200000e0000 */
[----:B0-----:R-:W-:Y:S01]  /*1afe0*/  FADD.FTZ R13, R2, R3 ;  /* 0x00000003020d7221 */ /* 0x001fe20000010000 */
[----:B------:R-:W-:Y:S01]  /*1aff0*/  SEL R3, RZ, 0x1, P2 ;  /* 0x00000001ff037807 */ /* 0x000fe20001000000 */
[----:B------:R-:W-:Y:S02]  /*1b000*/  IMAD.MOV.U32 R2, RZ, RZ, -0x800000 ;  /* 0xff800000ff027424 */ /* 0x000fe400078e00ff */
[----:B-1----:R-:W-:Y:S01]  /*1b010*/  FADD.FTZ R14, R8, R9 ;  /* 0x00000009080e7221 */ /* 0x002fe20000010000 */
[----:B------:R-:W-:-:S02]  /*1b020*/  FSETP.NE.FTZ.AND P0, PT, R13, RZ, PT ;  /* 0x000000ff0d00720b */ /* 0x000fc40003f15000 */
        /* <DEDUP_REMOVED lines=115> */
.L_x_3408:
        /* <DEDUP_REMOVED lines=9> */
[----:B------:R-:W2:Y:S01]  /*1b7f0*/  LDL R6, [R1+0x5c] ;  /* 0x00005c0001067983 */ /* 0x000ea20000100800 */
[----:B------:R-:W-:Y:S01]  /*1b800*/  F2FP.F16.F32.PACK_AB R24, R25, R24 ;  /* 0x000000181918723e */ /* 0x000fe200000000ff */
[----:B------:R-:W-:Y:S01]  /*1b810*/  ULDC.64 UR4, c[0x0][0xbd8] ;  /* 0x0002f60000047ab9 */ /* 0x000fe20000000a00 */
[----:B------:R-:W-:Y:S01]  /*1b820*/  F2FP.F16.F32.PACK_AB R25, R135, R124 ;  /* 0x0000007c8719723e */ /* 0x000fe200000000ff */
[----:B------:R-:W3:Y:S01]  /*1b830*/  S2R R7, SR_SWINHI ;  /* 0x0000000000077919 */ /* 0x000ee20000002f00 */
        /* <DEDUP_REMOVED lines=16> */
[----:B------:R-:W-:Y:S02]  /*1b940*/  MOV R4, R18 ;  /* 0x0000001200047202 */ /* 0x000fe40000000f00 */
[----:B---3--:R-:W-:Y:S02]  /*1b950*/  MOV R5, R7 ;  /* 0x0000000700057202 */ /* 0x008fe40000000f00 */
        /* <DEDUP_REMOVED lines=23> */
[----:B------:R-:W-:Y:S01]  /*1bad0*/  F2FP.F16.F32.PACK_AB R115, R119, R118 ;  /* 0x000000767773723e */ /* 0x000fe200000000ff */
[----:B------:R-:W-:Y:S01]  /*1bae0*/  BAR.SYNC.DEFER_BLOCKING 0x1, 0x100 ;  /* 0x0044000000007b1d */ /* 0x000fe20000010000 */
[----:B--2---:R-:W-:-:S03]  /*1baf0*/  IMAD.WIDE R26, R6, 0x2, R4 ;  /* 0x00000002061a7825 */ /* 0x004fc600078e0204 */
[C---:B------:R-:W-:Y:S02]  /*1bb00*/  IADD3 R111, P2, R26.reuse, 0x20, RZ ;  /* 0x000000201a6f7810 */ /* 0x040fe40007f5e0ff */
[C---:B------:R-:W-:Y:S02]  /*1bb10*/  IADD3 R143, P0, R26.reuse, 0x4020, RZ ;  /* 0x000040201a8f7810 */ /* 0x040fe40007f1e0ff */
[----:B------:R-:W-:Y:S01]  /*1bb20*/  LOP3.LUT R6, R111, 0x380, RZ, 0xc0, !PT ;  /* 0x000003806f067812 */ /* 0x000fe200078ec0ff */
[----:B------:R-:W-:Y:S01]  /*1bb30*/  IMAD.X R9, RZ, RZ, R27, P2 ;  /* 0x000000ffff097224 */ /* 0x000fe200010e061b */
[----:B------:R-:W-:Y:S02]  /*1bb40*/  IADD3 R137, P1, R26, 0x40, RZ ;  /* 0x000000401a897810 */ /* 0x000fe40007f3e0ff */
[----:B------:R-:W-:Y:S02]  /*1bb50*/  SHF.R.U64 R6, R6, 0x3, RZ ;  /* 0x0000000306067819 */ /* 0x000fe400000012ff */
[----:B------:R-:W-:-:S02]  /*1bb60*/  LOP3.LUT R7, R26, 0x380, RZ, 0xc0, !PT ;  /* 0x000003801a077812 */ /* 0x000fc400078ec0ff */
[----:B------:R-:W-:Y:S02]  /*1bb70*/  LOP3.LUT R8, R6, R111, RZ, 0x3c, !PT ;  /* 0x0000006f06087212 */ /* 0x000fe400078e3cff */
[----:B------:R-:W-:Y:S02]  /*1bb80*/  LOP3.LUT R6, R143, 0x380, RZ, 0xc0, !PT ;  /* 0x000003808f067812 */ /* 0x000fe400078ec0ff */
[C---:B------:R-:W-:Y:S02]  /*1bb90*/  IADD3 R141, P5, R26.reuse, 0x4000, RZ ;  /* 0x000040001a8d7810 */ /* 0x040fe40007fbe0ff */
[C---:B------:R-:W-:Y:S02]  /*1bba0*/  IADD3 R139, P6, R26.reuse, 0x60, RZ ;  /* 0x000000601a8b7810 */ /* 0x040fe40007fde0ff */
[----:B------:R-:W-:Y:S01]  /*1bbb0*/  IADD3 R151, P3, R26, 0x4060, RZ ;  /* 0x000040601a977810 */ /* 0x000fe20007f7e0ff */
[--C-:B------:R-:W-:Y:S01]  /*1bbc0*/  IMAD.X R15, RZ, RZ, R27.reuse, P5 ;  /* 0x000000ffff0f7224 */ /* 0x100fe200028e061b */
[----:B------:R-:W-:Y:S01]  /*1bbd0*/  IADD3.X R11, RZ, R27, RZ, P1, !PT ;  /* 0x0000001bff0b7210 */ /* 0x000fe20000ffe4ff */
[--C-:B------:R-:W-:Y:S01]  /*1bbe0*/  IMAD.X R13, RZ, RZ, R27.reuse, P6 ;  /* 0x000000ffff0d7224 */ /* 0x100fe200030e061b */
[----:B------:R-:W-:Y:S01]  /*1bbf0*/  SHF.R.U64 R6, R6, 0x3, RZ ;  /* 0x0000000306067819 */ /* 0x000fe200000012ff */
[----:B------:R-:W-:Y:S01]  /*1bc00*/  IMAD.X R35, RZ, RZ, R27, P3 ;  /* 0x000000ffff237224 */ /* 0x000fe200018e061b */
[----:B------:R-:W-:-:S02]  /*1bc10*/  IADD3 R155, P1, R26, 0x8020, RZ ;  /* 0x000080201a9b7810 */ /* 0x000fc40007f3e0ff */
[----:B------:R-:W-:Y:S02]  /*1bc20*/  SHF.R.U64 R7, R7, 0x3, RZ ;  /* 0x0000000307077819 */ /* 0x000fe400000012ff */
[----:B------:R-:W-:Y:S01]  /*1bc30*/  IADD3 R86, P5, R26, 0x8060, RZ ;  /* 0x000080601a567810 */ /* 0x000fe20007fbe0ff */
[----:B------:R-:W-:Y:S01]  /*1bc40*/  IMAD.X R43, RZ, RZ, R27, P1 ;  /* 0x000000ffff2b7224 */ /* 0x000fe200008e061b */
[----:B------:R-:W-:Y:S02]  /*1bc50*/  LOP3.LUT R10, R137, 0x380, RZ, 0xc0, !PT ;  /* 0x00000380890a7812 */ /* 0x000fe400078ec0ff */
[----:B------:R-:W-:Y:S02]  /*1bc60*/  LOP3.LUT R34, R151, 0x380, RZ, 0xc0, !PT ;  /* 0x0000038097227812 */ /* 0x000fe400078ec0ff */
[----:B------:R-:W-:Y:S02]  /*1bc70*/  LOP3.LUT R20, R6, R143, RZ, 0x3c, !PT ;  /* 0x0000008f06147212 */ /* 0x000fe400078e3cff */
[----:B------:R-:W-:-:S02]  /*1bc80*/  IADD3 R149, P4, R26, 0x4040, RZ ;  /* 0x000040401a957810 */ /* 0x000fc40007f9e0ff */
[C---:B------:R-:W-:Y:S02]  /*1bc90*/  IADD3 R153, P2, R26.reuse, 0x8000, RZ ;  /* 0x000080001a997810 */ /* 0x040fe40007f5e0ff */
[----:B------:R-:W-:Y:S01]  /*1bca0*/  IADD3 R157, P6, R26, 0x8040, RZ ;  /* 0x000080401a9d7810 */ /* 0x000fe20007fde0ff */
[--C-:B------:R-:W-:Y:S01]  /*1bcb0*/  IMAD.X R31, RZ, RZ, R27.reuse, P4 ;  /* 0x000000ffff1f7224 */ /* 0x100fe200020e061b */
[----:B------:R-:W-:Y:S02]  /*1bcc0*/  LOP3.LUT R6, R155, 0x380, RZ, 0xc0, !PT ;  /* 0x000003809b067812 */ /* 0x000fe400078ec0ff */
[----:B------:R-:W-:Y:S01]  /*1bcd0*/  LOP3.LUT R26, R7, R26, RZ, 0x3c, !PT ;  /* 0x0000001a071a7212 */ /* 0x000fe200078e3cff */
[----:B------:R-:W-:Y:S01]  /*1bce0*/  IMAD.X R47, RZ, RZ, R27, P6 ;  /* 0x000000ffff2f7224 */ /* 0x000fe200030e061b */
[----:B------:R-:W-:Y:S02]  /*1bcf0*/  LOP3.LUT R12, R139, 0x380, RZ, 0xc0, !PT ;  /* 0x000003808b0c7812 */ /* 0x000fe400078ec0ff */
[----:B------:R-:W-:-:S02]  /*1bd00*/  LOP3.LUT R14, R141, 0x380, RZ, 0xc0, !PT ;  /* 0x000003808d0e7812 */ /* 0x000fc400078ec0ff */
[----:B------:R-:W-:Y:S02]  /*1bd10*/  SHF.R.U64 R10, R10, 0x3, RZ ;  /* 0x000000030a0a7819 */ /* 0x000fe400000012ff */
[----:B------:R-:W-:Y:S02]  /*1bd20*/  SHF.R.U64 R34, R34, 0x3, RZ ;  /* 0x0000000322227819 */ /* 0x000fe400000012ff */
[----:B------:R-:W-:Y:S02]  /*1bd30*/  LOP3.LUT R42, R86, 0x380, RZ, 0xc0, !PT ;  /* 0x00000380562a7812 */ /* 0x000fe400078ec0ff */
[----:B------:R-:W-:Y:S02]  /*1bd40*/  SHF.R.U64 R6, R6, 0x3, RZ ;  /* 0x0000000306067819 */ /* 0x000fe400000012ff */
[-C--:B------:R-:W-:Y:S02]  /*1bd50*/  IADD3.X R21, RZ, R27.reuse, RZ, P0, !PT ;  /* 0x0000001bff157210 */ /* 0x080fe400007fe4ff */
[----:B------:R-:W-:-:S02]  /*1bd60*/  IADD3.X R39, RZ, R27, RZ, P2, !PT ;  /* 0x0000001bff277210 */ /* 0x000fc400017fe4ff */
[-C--:B------:R-:W-:Y:S02]  /*1bd70*/  IADD3.X R7, RZ, R27.reuse, RZ, P5, !PT ;  /* 0x0000001bff077210 */ /* 0x080fe40002ffe4ff */
[----:B------:R-:W-:Y:S02]  /*1bd80*/  LOP3.LUT R30, R149, 0x380, RZ, 0xc0, !PT ;  /* 0x00000380951e7812 */ /* 0x000fe400078ec0ff */
[----:B------:R-:W-:Y:S02]  /*1bd90*/  MOV R78, R26 ;  /* 0x0000001a004e7202 */ /* 0x000fe40000000f00 */
[----:B------:R-:W-:Y:S02]  /*1bda0*/  SHF.R.U64 R12, R12, 0x3, RZ ;  /* 0x000000030c0c7819 */ /* 0x000fe400000012ff */
[----:B------:R-:W-:Y:S02]  /*1bdb0*/  LOP3.LUT R27, R157, 0x380, RZ, 0xc0, !PT ;  /* 0x000003809d1b7812 */ /* 0x000fe400078ec0ff */
[----:B------:R-:W-:-:S02]  /*1bdc0*/  F2FP.F16.F32.PACK_AB R26, R29, R28 ;  /* 0x0000001c1d1a723e */ /* 0x000fc400000000ff */
[----:B------:R-:W-:Y:S02]  /*1bdd0*/  SHF.R.U64 R14, R14, 0x3, RZ ;  /* 0x000000030e0e7819 */ /* 0x000fe400000012ff */
[----:B------:R-:W-:Y:S02]  /*1bde0*/  LOP3.LUT R10, R10, R137, RZ, 0x3c, !PT ;  /* 0x000000890a0a7212 */ /* 0x000fe400078e3cff */
[----:B------:R-:W-:Y:S02]  /*1bdf0*/  LOP3.LUT R34, R34, R151, RZ, 0x3c, !PT ;  /* 0x0000009722227212 */ /* 0x000fe400078e3cff */
[----:B------:R-:W-:Y:S02]  /*1be00*/  SHF.R.U64 R29, R42, 0x3, RZ ;  /* 0x000000032a1d7819 */ /* 0x000fe400000012ff */
[----:B------:R-:W-:Y:S02]  /*1be10*/  LOP3.LUT R42, R6, R155, RZ, 0x3c, !PT ;  /* 0x0000009b062a7212 */ /* 0x000fe400078e3cff */
[----:B------:R-:W-:-:S02]  /*1be20*/  SHF.R.U64 R30, R30, 0x3, RZ ;  /* 0x000000031e1e7819 */ /* 0x000fc400000012ff */
[----:B------:R-:W-:Y:S02]  /*1be30*/  LOP3.LUT R12, R12, R139, RZ, 0x3c, !PT ;  /* 0x0000008b0c0c7212 */ /* 0x000fe400078e3cff */
[----:B------:R-:W-:Y:S02]  /*1be40*/  SHF.R.U64 R28, R27, 0x3, RZ ;  /* 0x000000031b1c7819 */ /* 0x000fe400000012ff */
[----:B------:R-:W-:Y:S02]  /*1be50*/  MOV R9, R8 ;  /* 0x0000000800097202 */ /* 0x000fe40000000f00 */
[----:B------:R-:W-:Y:S02]  /*1be60*/  LOP3.LUT R14, R14, R141, RZ, 0x3c, !PT ;  /* 0x0000008d0e0e7212 */ /* 0x000fe400078e3cff */
[----:B------:R-:W-:Y:S02]  /*1be70*/  F2FP.F16.F32.PACK_AB R27, R134, R123 ;  /* 0x0000007b861b723e */ /* 0x000fe400000000ff */
[----:B------:R-:W-:-:S02]  /*1be80*/  MOV R11, R10 ;  /* 0x0000000a000b7202 */ /* 0x000fc40000000f00 */
[----:B------:R-:W-:Y:S01]  /*1be90*/  MOV R8, R34 ;  /* 0x0000002200087202 */ /* 0x000fe20000000f00 */
[----:B------:R-:W-:Y:S01]  /*1bea0*/  STSM.16.M88.4 [R78], R24 ;  /* 0x000000184e007844 */ /* 0x000fe20000000200 */
[----:B------:R-:W-:Y:S02]  /*1beb0*/  LOP3.LUT R38, R153, 0x380, RZ, 0xc0, !PT ;  /* 0x0000038099267812 */ /* 0x000fe400078ec0ff */
[----:B------:R-:W-:Y:S02]  /*1bec0*/  MOV R10, R42 ;  /* 0x0000002a000a7202 */ /* 0x000fe40000000f00 */
[----:B------:R-:W-:Y:S02]  /*1bed0*/  F2FP.F16.F32.PACK_AB R34, R37, R36 ;  /* 0x000000242522723e */ /* 0x000fe400000000ff */
[----:B------:R-:W-:Y:S02]  /*1bee0*/  F2FP.F16.F32.PACK_AB R35, R132, R121 ;  /* 0x000000798423723e */ /* 0x000fe400000000ff */
[----:B------:R-:W-:-:S02]  /*1bef0*/  LOP3.LUT R30, R30, R149, RZ, 0x3c, !PT ;  /* 0x000000951e1e7212 */ /* 0x000fc400078e3cff */
[----:B------:R-:W-:Y:S01]  /*1bf00*/  F2FP.F16.F32.PACK_AB R42, R45, R44 ;  /* 0x0000002c2d2a723e */ /* 0x000fe200000000ff */
[----:B------:R-:W-:Y:S01]  /*1bf10*/  STSM.16.M88.4 [R9], R32 ;  /* 0x0000002009007844 */ /* 0x000fe20000000200 */
[----:B------:R-:W-:Y:S02]  /*1bf20*/  F2FP.F16.F32.PACK_AB R43, R130, R0 ;  /* 0x00000000822b723e */ /* 0x000fe400000000ff */
[----:B------:R-:W-:Y:S02]  /*1bf30*/  MOV R12, R12 ;  /* 0x0000000c000c7202 */ /* 0x000fe40000000f00 */
[----:B------:R-:W-:Y:S01]  /*1bf40*/  MOV R14, R14 ;  /* 0x0000000e000e7202 */ /* 0x000fe20000000f00 */
[----:B------:R-:W-:Y:S01]  /*1bf50*/  STSM.16.M88.4 [R11], R40 ;  /* 0x000000280b007844 */ /* 0x000fe20000000200 */
[----:B------:R-:W-:Y:S02]  /*1bf60*/  SHF.R.U64 R38, R38, 0x3, RZ ;  /* 0x0000000326267819 */ /* 0x000fe400000012ff */
[----:B------:R-:W-:Y:S01]  /*1bf70*/  MOV R20, R20 ;  /* 0x0000001400147202 */ /* 0x000fe20000000f00 */
[----:B------:R-:W-:Y:S01]  /*1bf80*/  STSM.16.M88.4 [R12], R48 ;  /* 0x000000300c007844 */ /* 0x000fe20000000200 */
[----:B------:R-:W-:-:S02]  /*1bf90*/  MOV R30, R30 ;  /* 0x0000001e001e7202 */ /* 0x000fc40000000f00 */
[----:B------:R-:W-:Y:S01]  /*1bfa0*/  LOP3.LUT R38, R38, R153, RZ, 0x3c, !PT ;  /* 0x0000009926267212 */ /* 0x000fe200078e3cff */
[----:B------:R-:W-:Y:S01]  /*1bfb0*/  STSM.16.M88.4 [R14], R56 ;  /* 0x000000380e007844 */ /* 0x000fe20000000200 */
[----:B------:R-:W-:Y:S02]  /*1bfc0*/  LOP3.LUT R46, R28, R157, RZ, 0x3c, !PT ;  /* 0x0000009d1c2e7212 */ /* 0x000fe400078e3cff */
[----:B------:R-:W-:Y:S01]  /*1bfd0*/  LOP3.LUT R6, R29, R86, RZ, 0x3c, !PT ;  /* 0x000000561d067212 */ /* 0x000fe200078e3cff */
[----:B------:R2:W-:Y:S01]  /*1bfe0*/  STSM.16.M88.4 [R20], R64 ;  /* 0x0000004014007844 */ /* 0x0005e20000000200 */
[----:B------:R-:W-:Y:S02]  /*1bff0*/  MOV R38, R38 ;  /* 0x0000002600267202 */ /* 0x000fe40000000f00 */
[----:B------:R-:W-:Y:S01]  /*1c000*/  ISETP.NE.U32.AND P0, PT, RZ, UR4, PT ;  /* 0x00000004ff007c0c */ /* 0x000fe2000bf05070 */
[----:B------:R-:W-:Y:S01]  /*1c010*/  STSM.16.M88.4 [R30], R72 ;  /* 0x000000481e007844 */ /* 0x000fe20000000200 */
[----:B------:R-:W-:-:S02]  /*1c020*/  MOV R46, R46 ;  /* 0x0000002e002e7202 */ /* 0x000fc40000000f00 */
[----:B------:R-:W-:Y:S01]  /*1c030*/  MOV R0, R6 ;  /* 0x0000000600007202 */ /* 0x000fe20000000f00 */
[----:B------:R3:W-:Y:S01]  /*1c040*/  STSM.16.M88.4 [R8], R80 ;  /* 0x0000005008007844 */ /* 0x0007e20000000200 */
[----:B------:R-:W-:-:S03]  /*1c050*/  ISETP.NE.AND.EX P0, PT, RZ, UR5, PT, P0 ;  /* 0x00000005ff007c0c */ /* 0x000fc6000bf05300 */
[----:B------:R-:W-:Y:S04]  /*1c060*/  STSM.16.M88.4 [R38], R88 ;  /* 0x0000005826007844 */ /* 0x000fe80000000200 */
[----:B------:R-:W-:Y:S01]  /*1c070*/  STSM.16.M88.4 [R10], R96 ;  /* 0x000000600a007844 */ /* 0x000fe20000000200 */
[----:B--2---:R-:W-:-:S03]  /*1c080*/  IMAD.MOV.U32 R20, RZ, RZ, RZ ;  /* 0x000000ffff147224 */ /* 0x004fc600078e00ff */
[----:B------:R-:W-:Y:S01]  /*1c090*/  STSM.16.M88.4 [R46], R104 ;  /* 0x000000682e007844 */ /* 0x000fe20000000200 */
[----:B---3--:R-:W-:-:S03]  /*1c0a0*/  IADD3 R8, P1, R221, UR4, RZ ;  /* 0x00000004dd087c10 */ /* 0x008fc6000ff3e0ff */
[----:B------:R2:W-:Y:S01]  /*1c0b0*/  STSM.16.M88.4 [R0], R112 ;  /* 0x0000007000007844 */ /* 0x0005e20000000200 */
[----:B------:R-:W-:Y:S01]  /*1c0c0*/  IADD3.X R9, R222, UR5, RZ, P1, !PT ;  /* 0x00000005de097c10 */ /* 0x000fe20008ffe4ff */
[----:B------:R-:W-:Y:S01]  /*1c0d0*/  ULDC.64 UR4, c[0x0][0xbe0] ;  /* 0x0002f80000047ab9 */ /* 0x000fe20000000a00 */
[----:B------:R-:W-:Y:S01]  /*1c0e0*/  BAR.SYNC.DEFER_BLOCKING 0x1, 0x100 ;  /* 0x0044000000007b1d */ /* 0x000fe20000010000 */
[----:B------:R-:W-:-:S04]  /*1c0f0*/  ISETP.NE.U32.AND P1, PT, RZ, UR4, PT ;  /* 0x00000004ff007c0c */ /* 0x000fc8000bf25070 */
[----:B------:R-:W-:Y:S01]  /*1c100*/  ISETP.NE.AND.EX P1, PT, RZ, UR5, PT, P1 ;  /* 0x00000005ff007c0c */ /* 0x000fe2000bf25310 */
[----:B------:R-:W-:-:S04]  /*1c110*/  IMAD R7, R218, 0x40, R215 ;  /* 0x00000040da077824 */ /* 0x000fc800078e02d7 */
[----:B------:R-:W-:-:S08]  /*1c120*/  IMAD.WIDE R4, R7, 0x2, R4 ;  /* 0x0000000207047825 */ /* 0x000fd000078e0204 */
[----:B------:R-:W-:Y:S01]  /*1c130*/  @P1 IADD3 R6, P2, R221, UR4, RZ ;  /* 0x00000004dd061c10 */ /* 0x000fe2000ff5e0ff */
[----:B------:R-:W-:Y:S02]  /*1c140*/  ULDC UR4, c[0x0][0xa88] ;  /* 0x0002a20000047ab9 */ /* 0x000fe40000000800 */
[----:B------:R-:W-:Y:S02]  /*1c150*/  MOV R61, UR4 ;  /* 0x00000004003d7c02 */ /* 0x000fe40008000f00 */
[----:B------:R-:W-:Y:S01]  /*1c160*/  @P1 IADD3.X R7, R222, UR5, RZ, P2, !PT ;  /* 0x00000005de071c10 */ /* 0x000fe200097fe4ff */
[----:B------:R3:W5:Y:S01]  /*1c170*/  @P0 LDG.E R20, desc[UR60][R8.64] ;  /* 0x0000003c08140981 */ /* 0x000762000c1e1900 */
[----:B------:R-:W-:-:S03]  /*1c180*/  IADD3 R11, P4, R4, 0x1000, RZ ;  /* 0x00001000040b7810 */ /* 0x000fc60007f9e0ff */
[----:B------:R3:W5:Y:S01]  /*1c190*/  @P1 LDG.E R61, desc[UR60][R6.64] ;  /* 0x0000003c063d1981 */ /* 0x000762000c1e1900 */
[----:B--2---:R-:W-:Y:S01]  /*1c1a0*/  LOP3.LUT R0, R11, 0x380, RZ, 0xc0, !PT ;  /* 0x000003800b007812 */ /* 0x004fe200078ec0ff */
[----:B------:R-:W-:Y:S08]  /*1c1b0*/  @P1 BRA `(.L_x_3491) ;  /* 0x0000000000101947 */ /* 0x000ff00003800000 */
[----:B------:R-:W-:Y:S05]  /*1c1c0*/  @!P0 BRA `(.L_x_3491) ;  /* 0x00000000000c8947 */ /* 0x000fea0003800000 */
[----:B---3--:R-:W2:Y:S04]  /*1c1d0*/  LDG.E R6, desc[UR60][R8.64] ;  /* 0x0000003c08067981 */ /* 0x008ea8000c1e1900 */
[----:B-----5:R-:W2:Y:S02]  /*1c1e0*/  LDG.E R61, desc[UR60][R8.64+0x4] ;  /* 0x0000043c083d7981 */ /* 0x020ea4000c1e1900 */
[----:B--2---:R-:W-:-:S07]  /*1c1f0*/  IMAD.IADD R61, R61, 0x1, -R6 ;  /* 0x000000013d3d7824 */ /* 0x004fce00078e0a06 */
.L_x_3491:
[----:B------:R-:W2:Y:S01]  /*1c200*/  LDL R10, [R1+0x58] ;  /* 0x00005800010a7983 */ /* 0x000ea20000100800 */
[----:B------:R-:W-:Y:S01]  /*1c210*/  SHF.R.S32.HI R63, RZ, 0x1f, R220 ;  /* 0x0000001fff3f7819 */ /* 0x000fe200000114dc */
[----:B------:R-:W-:Y:S01]  /*1c220*/  ULDC.64 UR4, c[0x0][0xb70] ;  /* 0x0002dc0000047ab9 */ /* 0x000fe20000000a00 */
[--C-:B-----5:R-:W-:Y:S02]  /*1c230*/  SHF.R.S32.HI R21, RZ, 0x1f, R20.reuse ;  /* 0x0000001fff157819 */ /* 0x120fe40000011414 */
[----:B------:R-:W-:Y:S01]  /*1c240*/  SEL R227, R227, RZ, !P0 ;  /* 0x000000ffe3e37207 */ /* 0x000fe20004000000 */
[----:B---3--:R-:W-:Y:S01]  /*1c250*/  IMAD R7, R63, UR4, RZ ;  /* 0x000000043f077c24 */ /* 0x008fe2000f8e02ff */
[----:B------:R-:W-:Y:S02]  /*1c260*/  SEL R223, R223, RZ, !P0 ;  /* 0x000000ffdfdf7207 */ /* 0x000fe40004000000 */
[----:B------:R-:W-:Y:S01]  /*1c270*/  SHF.R.U64 R8, R0, 0x3, RZ ;  /* 0x0000000300087819 */ /* 0x000fe200000012ff */
[----:B------:R-:W-:Y:S01]  /*1c280*/  IMAD R9, R220, UR5, R7 ;  /* 0x00000005dc097c24 */ /* 0x000fe2000f8e0207 */
[----:B------:R-:W-:Y:S01]  /*1c290*/  IADD3 R29, P0, R4, 0x4000, RZ ;  /* 0x00004000041d7810 */ /* 0x000fe20007f1e0ff */
[----:B------:R-:W-:Y:S01]  /*1c2a0*/  IMAD.WIDE.U32 R6, R220, UR4, R20 ;  /* 0x00000004dc067c25 */ /* 0x000fe2000f8e0014 */
[----:B------:R-:W-:Y:S01]  /*1c2b0*/  ULDC.64 UR4, c[0x0][0xb78] ;  /* 0x0002de0000047ab9 */ /* 0x000fe20000000a00 */
[----:B------:R-:W-:-:S02]  /*1c2c0*/  LOP3.LUT R8, R8, R11, RZ, 0x3c, !PT ;  /* 0x0000000b08087212 */ /* 0x000fc400078e3cff */
[----:B------:R-:W-:Y:S01]  /*1c2d0*/  IMAD.IADD R7, R7, 0x1, R9 ;  /* 0x0000000107077824 */ /* 0x000fe200078e0209 */
[C---:B------:R-:W-:Y:S01]  /*1c2e0*/  IADD3 R13, P5, R4.reuse, 0x2000, RZ ;  /* 0x00002000040d7810 */ /* 0x040fe20007fbe0ff */
[----:B------:R-:W-:Y:S01]  /*1c2f0*/  IMAD R0, R227, UR4, RZ ;  /* 0x00000004e3007c24 */ /* 0x000fe2000f8e02ff */
[C---:B------:R-:W-:Y:S01]  /*1c300*/  IADD3 R25, P6, R4.reuse, 0x3000, RZ ;  /* 0x0000300004197810 */ /* 0x040fe20007fde0ff */
[----:B------:R-:W-:Y:S01]  /*1c310*/  IMAD.WIDE.U32 R6, R223, UR4, R6 ;  /* 0x00000004df067c25 */ /* 0x000fe2000f8e0006 */
[C---:B------:R-:W-:Y:S02]  /*1c320*/  IADD3 R37, P2, R4.reuse, 0x6000, RZ ;  /* 0x0000600004257810 */ /* 0x040fe40007f5e0ff */
[----:B------:R-:W-:Y:S02]  /*1c330*/  IADD3 R33, P1, R4, 0x5000, RZ ;  /* 0x0000500004217810 */ /* 0x000fe40007f3e0ff */
[----:B------:R-:W-:Y:S02]  /*1c340*/  LOP3.LUT R28, R29, 0x380, RZ, 0xc0, !PT ;  /* 0x000003801d1c7812 */ /* 0x000fe400078ec0ff */
[----:B------:R-:W-:-:S02]  /*1c350*/  LOP3.LUT R12, R13, 0x380, RZ, 0xc0, !PT ;  /* 0x000003800d0c7812 */ /* 0x000fc400078ec0ff */
[----:B------:R-:W-:Y:S02]  /*1c360*/  LOP3.LUT R24, R25, 0x380, RZ, 0xc0, !PT ;  /* 0x0000038019187812 */ /* 0x000fe400078ec0ff */
[----:B------:R-:W-:Y:S02]  /*1c370*/  LOP3.LUT R36, R37, 0x380, RZ, 0xc0, !PT ;  /* 0x0000038025247812 */ /* 0x000fe400078ec0ff */
[----:B------:R-:W-:Y:S02]  /*1c380*/  LOP3.LUT R32, R33, 0x380, RZ, 0xc0, !PT ;  /* 0x0000038021207812 */ /* 0x000fe400078ec0ff */
[----:B------:R-:W-:Y:S02]  /*1c390*/  SHF.R.U64 R28, R28, 0x3, RZ ;  /* 0x000000031c1c7819 */ /* 0x000fe400000012ff */
[----:B------:R-:W-:Y:S02]  /*1c3a0*/  SHF.R.U64 R12, R12, 0x3, RZ ;  /* 0x000000030c0c7819 */ /* 0x000fe400000012ff */
[----:B------:R-:W-:-:S02]  /*1c3b0*/  SHF.R.U64 R24, R24, 0x3, RZ ;  /* 0x0000000318187819 */ /* 0x000fc400000012ff */
[----:B------:R-:W-:Y:S02]  /*1c3c0*/  SHF.R.U64 R36, R36, 0x3, RZ ;  /* 0x0000000324247819 */ /* 0x000fe400000012ff */
[----:B------:R-:W-:Y:S02]  /*1c3d0*/  SHF.R.U64 R32, R32, 0x3, RZ ;  /* 0x0000000320207819 */ /* 0x000fe400000012ff */
[----:B------:R-:W-:Y:S01]  /*1c3e0*/  LOP3.LUT R28, R28, R29, RZ, 0x3c, !PT ;  /* 0x0000001d1c1c7212 */ /* 0x000fe200078e3cff */
[--C-:B------:R-:W-:Y:S01]  /*1c3f0*/  IMAD.X R29, RZ, RZ, R5.reuse, P0 ;  /* 0x000000ffff1d7224 */ /* 0x100fe200000e0605 */
[----:B------:R-:W-:Y:S01]  /*1c400*/  LOP3.LUT R12, R12, R13, RZ, 0x3c, !PT ;  /* 0x0000000d0c0c7212 */ /* 0x000fe200078e3cff */
[--C-:B------:R-:W-:Y:S01]  /*1c410*/  IMAD.X R13, RZ, RZ, R5.reuse, P5 ;  /* 0x000000ffff0d7224 */ /* 0x100fe200028e0605 */
[----:B------:R-:W-:Y:S02]  /*1c420*/  LOP3.LUT R24, R24, R25, RZ, 0x3c, !PT ;  /* 0x0000001918187212 */ /* 0x000fe400078e3cff */
[----:B------:R-:W-:Y:S01]  /*1c430*/  LOP3.LUT R36, R36, R37, RZ, 0x3c, !PT ;  /* 0x0000002524247212 */ /* 0x000fe200078e3cff */
[----:B------:R-:W-:Y:S01]  /*1c440*/  IMAD.X R37, RZ, RZ, R5, P2 ;  /* 0x000000ffff257224 */ /* 0x000fe200010e0605 */
[----:B------:R-:W-:-:S02]  /*1c450*/  IADD3.X R25, RZ, R5, RZ, P6, !PT ;  /* 0x00000005ff197210 */ /* 0x000fc400037fe4ff */
[----:B------:R-:W-:Y:S02]  /*1c460*/  LOP3.LUT P0, RZ, R230, 0x3, RZ, 0xc0, !PT ;  /* 0x00000003e6ff7812 */ /* 0x000fe4000780c0ff */
[C---:B------:R-:W-:Y:S02]  /*1c470*/  IADD3 R49, P5, R4.reuse, 0x9000, RZ ;  /* 0x0000900004317810 */ /* 0x040fe40007fbe0ff */
[----:B------:R-:W-:Y:S02]  /*1c480*/  IADD3 R53, P6, R4, 0xa000, RZ ;  /* 0x0000a00004357810 */ /* 0x000fe40007fde0ff */
[----:B------:R-:W-:Y:S01]  /*1c490*/  LOP3.LUT R32, R32, R33, RZ, 0x3c, !PT ;  /* 0x0000002120207212 */ /* 0x000fe200078e3cff */
[----:B------:R-:W-:Y:S01]  /*1c4a0*/  IMAD.X R33, RZ, RZ, R5, P1 ;  /* 0x000000ffff217224 */ /* 0x000fe200008e0605 */
[----:B------:R-:W-:Y:S02]  /*1c4b0*/  LOP3.LUT R48, R49, 0x380, RZ, 0xc0, !PT ;  /* 0x0000038031307812 */ /* 0x000fe400078ec0ff */
[----:B------:R-:W-:-:S02]  /*1c4c0*/  LOP3.LUT R52, R53, 0x380, RZ, 0xc0, !PT ;  /* 0x0000038035347812 */ /* 0x000fc400078ec0ff */
[----:B------:R-:W-:Y:S02]  /*1c4d0*/  SHF.R.U64 R48, R48, 0x3, RZ ;  /* 0x0000000330307819 */ /* 0x000fe400000012ff */
[----:B------:R-:W-:Y:S02]  /*1c4e0*/  SHF.R.U64 R52, R52, 0x3, RZ ;  /* 0x0000000334347819 */ /* 0x000fe400000012ff */
[----:B------:R-:W-:Y:S01]  /*1c4f0*/  LOP3.LUT R48, R48, R49, RZ, 0x3c, !PT ;  /* 0x0000003130307212 */ /* 0x000fe200078e3cff */
[--C-:B------:R-:W-:Y:S01]  /*1c500*/  IMAD.X R49, RZ, RZ, R5.reuse, P5 ;  /* 0x000000ffff317224 */ /* 0x100fe200028e0605 */
[----:B------:R-:W-:Y:S01]  /*1c510*/  LOP3.LUT R52, R52, R53, RZ, 0x3c, !PT ;  /* 0x0000003534347212 */ /* 0x000fe200078e3cff */
[----:B------:R-:W-:Y:S01]  /*1c520*/  IMAD.X R53, RZ, RZ, R5, P6 ;  /* 0x000000ffff357224 */ /* 0x000fe200030e0605 */
[----:B------:R-:W-:Y:S01]  /*1c530*/  SHF.R.S32.HI R219, RZ, 0x1f, R218 ;  /* 0x0000001fffdb7819 */ /* 0x000fe200000114da */
[----:B------:R-:W-:Y:S01]  /*1c540*/  BSSY B1, `(.L_x_3492) ;  /* 0x0000064000017945 */ /* 0x000fe20003800000 */
[----:B--2---:R-:W-:Y:S01]  /*1c550*/  LEA R11, R226, R10, 0x7 ;  /* 0x0000000ae20b7211 */ /* 0x004fe200078e38ff */
[----:B------:R-:W-:Y:S01]  /*1c560*/  IMAD R10, R223, UR5, R0 ;  /* 0x00000005df0a7c24 */ /* 0x000fe2000f8e0200 */
[----:B------:R-:W-:-:S02]  /*1c570*/  ULDC.64 UR4, c[0x0][0xb40] ;  /* 0x0002d00000047ab9 */ /* 0x000fc40000000a00 */
[----:B------:R-:W-:Y:S02]  /*1c580*/  SHF.R.S32.HI R9, RZ, 0x1f, R11 ;  /* 0x0000001fff097819 */ /* 0x000fe4000001140b */
[C---:B------:R-:W-:Y:S02]  /*1c590*/  IADD3 R0, P3, R11.reuse, R6, RZ ;  /* 0x000000060b007210 */ /* 0x040fe40007f7e0ff */
[----:B------:R-:W-:Y:S02]  /*1c5a0*/  ISETP.GE.OR P1, PT, R11, R61, P0 ;  /* 0x0000003d0b00720c */ /* 0x000fe40000726670 */
[----:B------:R-:W-:Y:S02]  /*1c5b0*/  IADD3.X R9, R9, R7, R10, P3, !PT ;  /* 0x0000000709097210 */ /* 0x000fe40001ffe40a */
[----:B------:R-:W-:Y:S02]  /*1c5c0*/  LEA R54, P3, R0, UR4, 0x2 ;  /* 0x0000000400367c11 */ /* 0x000fe4000f8610ff */
[----:B------:R-:W-:-:S02]  /*1c5d0*/  IADD3 R7, P2, R4, 0xb000, RZ ;  /* 0x0000b00004077810 */ /* 0x000fc40007f5e0ff */
[----:B------:R-:W-:Y:S01]  /*1c5e0*/  LEA.HI.X R55, R0, UR5, R9, 0x2, P3 ;  /* 0x0000000500377c11 */ /* 0x000fe200098f1409 */
[----:B------:R-:W-:Y:S01]  /*1c5f0*/  IMAD.X R9, RZ, RZ, R5, P4 ;  /* 0x000000ffff097224 */ /* 0x000fe200020e0605 */
[C---:B------:R-:W-:Y:S01]  /*1c600*/  IADD3 R41, P3, R4.reuse, 0x7000, RZ ;  /* 0x0000700004297810 */ /* 0x040fe20007f7e0ff */
[----:B------:R-:W-:Y:S01]  /*1c610*/  ULDC.64 UR4, c[0x0][0xaa0] ;  /* 0x0002a80000047ab9 */ /* 0x000fe20000000a00 */
[----:B------:R-:W-:Y:S01]  /*1c620*/  IADD3 R45, P4, R4, 0x8000, RZ ;  /* 0x00008000042d7810 */ /* 0x000fe20007f9e0ff */
[----:B------:R2:W-:Y:S01]  /*1c630*/  @!P1 STG.E desc[UR60][R54.64], R3 ;  /* 0x0000000336009986 */ /* 0x0005e2000c10193c */
[----:B------:R-:W-:Y:S02]  /*1c640*/  IADD3 R0, R11, 0x8, RZ ;  /* 0x000000080b007810 */ /* 0x000fe40007ffe0ff */
[----:B------:R-:W-:Y:S02]  /*1c650*/  LOP3.LUT R40, R41, 0x380, RZ, 0xc0, !PT ;  /* 0x0000038029287812 */ /* 0x000fe400078ec0ff */
[----:B------:R-:W-:-:S02]  /*1c660*/  LOP3.LUT R44, R45, 0x380, RZ, 0xc0, !PT ;  /* 0x000003802d2c7812 */ /* 0x000fc400078ec0ff */
[----:B------:R-:W-:Y:S02]  /*1c670*/  ISETP.GE.OR P0, PT, R0, R61, P0 ;  /* 0x0000003d0000720c */ /* 0x000fe40000706670 */
[----:B------:R-:W-:Y:S02]  /*1c680*/  LOP3.LUT R11, R4, 0x380, RZ, 0xc0, !PT ;  /* 0x00000380040b7812 */ /* 0x000fe400078ec0ff */
[----:B------:R-:W-:Y:S02]  /*1c690*/  LOP3.LUT R0, R7, 0x380, RZ, 0xc0, !PT ;  /* 0x0000038007007812 */ /* 0x000fe400078ec0ff */
[----:B------:R-:W-:Y:S02]  /*1c6a0*/  SHF.R.U64 R40, R40, 0x3, RZ ;  /* 0x0000000328287819 */ /* 0x000fe400000012ff */
[----:B------:R-:W-:Y:S02]  /*1c6b0*/  SHF.R.U64 R44, R44, 0x3, RZ ;  /* 0x000000032c2c7819 */ /* 0x000fe400000012ff */
[----:B------:R-:W-:-:S02]  /*1c6c0*/  SHF.R.U64 R11, R11, 0x3, RZ ;  /* 0x000000030b0b7819 */ /* 0x000fc400000012ff */
[----:B------:R-:W-:Y:S01]  /*1c6d0*/  SHF.R.U64 R0, R0, 0x3, RZ ;  /* 0x0000000300007819 */ /* 0x000fe200000012ff */
[----:B------:R3:W-:Y:S01]  /*1c6e0*/  @!P0 STG.E desc[UR60][R54.64+0x20], R2 ;  /* 0x0000200236008986 */ /* 0x0007e2000c10193c */
[----:B------:R-:W-:Y:S01]  /*1c6f0*/  LOP3.LUT R40, R40, R41, RZ, 0x3c, !PT ;  /* 0x0000002928287212 */ /* 0x000fe200078e3cff */
[----:B------:R-:W-:Y:S01]  /*1c700*/  IMAD.X R41, RZ, RZ, R5, P3 ;  /* 0x000000ffff297224 */ /* 0x000fe200018e0605 */
[----:B------:R-:W-:Y:S01]  /*1c710*/  LOP3.LUT R44, R44, R45, RZ, 0x3c, !PT ;  /* 0x0000002d2c2c7212 */ /* 0x000fe200078e3cff */
[----:B------:R-:W5:Y:S01]  /*1c720*/  LD.E.128 R12, desc[UR60][R12.64] ;  /* 0x0000003c0c0c7980 */ /* 0x000f62000c101d00 */
[-C--:B------:R-:W-:Y:S02]  /*1c730*/  IADD3.X R45, RZ, R5.reuse, RZ, P4, !PT ;  /* 0x00000005ff2d7210 */ /* 0x080fe400027fe4ff */
[----:B------:R-:W-:Y:S01]  /*1c740*/  LOP3.LUT R4, R11, R4, RZ, 0x3c, !PT ;  /* 0x000000040b047212 */ /* 0x000fe200078e3cff */
[----:B------:R-:W5:Y:S01]  /*1c750*/  LD.E.128 R24, desc[UR60][R24.64] ;  /* 0x0000003c18187980 */ /* 0x000f62000c101d00 */
[----:B------:R-:W-:-:S02]  /*1c760*/  IADD3.X R57, RZ, R5, RZ, P2, !PT ;  /* 0x00000005ff397210 */ /* 0x000fc400017fe4ff */
[----:B------:R-:W-:Y:S01]  /*1c770*/  LOP3.LUT R56, R0, R7, RZ, 0x3c, !PT ;  /* 0x0000000700387212 */ /* 0x000fe200078e3cff */
[----:B------:R-:W5:Y:S01]  /*1c780*/  LD.E.128 R8, desc[UR60][R8.64] ;  /* 0x0000003c08087980 */ /* 0x000f62000c101d00 */
[--C-:B--2---:R-:W-:Y:S01]  /*1c790*/  SHF.R.S32.HI R3, RZ, 0x1f, R215.reuse ;  /* 0x0000001fff037819 */ /* 0x104fe200000114d7 */
[----:B------:R-:W-:Y:S02]  /*1c7a0*/  IMAD R21, R21, UR4, RZ ;  /* 0x0000000415157c24 */ /* 0x000fe4000f8e02ff */
[----:B------:R-:W5:Y:S01]  /*1c7b0*/  LD.E.128 R4, desc[UR60][R4.64] ;  /* 0x0000003c04047980 */ /* 0x000f62000c101d00 */
[----:B---3--:R-:W-:-:S03]  /*1c7c0*/  IMAD.MOV.U32 R2, RZ, RZ, R215 ;  /* 0x000000ffff027224 */ /* 0x008fc600078e00d7 */
        /* <DEDUP_REMOVED lines=14> */
[----:B------:R-:W-:-:S04]  /*1c8b0*/  IMAD.WIDE.U32 R2, R20, UR4, R2 ;  /* 0x0000000414027c25 */ /* 0x000fc8000f8e0002 */
[----:B------:R-:W-:Y:S01]  /*1c8c0*/  IMAD R21, R20, UR5, R21 ;  /* 0x0000000514157c24 */ /* 0x000fe2000f8e0215 */
[----:B------:R-:W-:Y:S01]  /*1c8d0*/  ULDC.64 UR4, c[0x0][0xae0] ;  /* 0x0002b80000047ab9 */ /* 0x000fe20000000a00 */
[----:B------:R-:W-:Y:S01]  /*1c8e0*/  IMAD R61, R226, -0x80, R61 ;  /* 0xffffff80e23d7824 */ /* 0x000fe200078e023d */
[C---:B------:R-:W-:Y:S01]  /*1c8f0*/  IADD3 R0, R218.reuse, 0x20, RZ ;  /* 0x00000020da007810 */ /* 0x040fe20007ffe0ff */
[----:B------:R-:W-:Y:S02]  /*1c900*/  IMAD.IADD R3, R3, 0x1, R21 ;  /* 0x0000000103037824 */ /* 0x000fe400078e0215 */
[----:B------:R-:W-:Y:S01]  /*1c910*/  IMAD R63, R63, UR4, RZ ;  /* 0x000000043f3f7c24 */ /* 0x000fe2000f8e02ff */
[CC--:B------:R-:W-:Y:S01]  /*1c920*/  ISETP.GE.AND P3, PT, R218.reuse, R61.reuse, PT ;  /* 0x0000003dda00720c */ /* 0x0c0fe20003f66270 */
[----:B------:R-:W-:Y:S01]  /*1c930*/  VIADD R20, R218, 0x40 ;  /* 0x00000040da147836 */ /* 0x000fe20000000000 */
[----:B------:R-:W-:Y:S01]  /*1c940*/  ISETP.GE.AND P0, PT, R0, R61, PT ;  /* 0x0000003d0000720c */ /* 0x000fe20003f06270 */
[----:B------:R-:W-:-:S02]  /*1c950*/  IMAD R63, R220, UR5, R63 ;  /* 0x00000005dc3f7c24 */ /* 0x000fc4000f8e023f */
[----:B------:R-:W-:Y:S01]  /*1c960*/  IMAD.WIDE.U32 R2, R220, UR4, R2 ;  /* 0x00000004dc027c25 */ /* 0x000fe2000f8e0002 */
[----:B------:R-:W-:-:S03]  /*1c970*/  ULDC.64 UR4, c[0x0][0xae8] ;  /* 0x0002ba0000047ab9 */ /* 0x000fc60000000a00 */
[----:B------:R-:W-:Y:S01]  /*1c980*/  VIADD R0, R18, 0x36820 ;  /* 0x0003682012007836 */ /* 0x000fe20000000000 */
[----:B------:R-:W-:Y:S01]  /*1c990*/  ISETP.GE.AND P1, PT, R20, R61, PT ;  /* 0x0000003d1400720c */ /* 0x000fe20003f26270 */
[----:B------:R-:W-:Y:S01]  /*1c9a0*/  VIADD R21, R218, 0x60 ;  /* 0x00000060da157836 */ /* 0x000fe20000000000 */
[----:B------:R-:W-:Y:S01]  /*1c9b0*/  IADD3 R3, R3, R63, RZ ;  /* 0x0000003f03037210 */ /* 0x000fe20007ffe0ff */
[----:B------:R-:W-:Y:S01]  /*1c9c0*/  IMAD R20, R227, UR4, RZ ;  /* 0x00000004e3147c24 */ /* 0x000fe2000f8e02ff */
[----:B------:R-:W-:Y:S02]  /*1c9d0*/  PRMT R0, RZ, 0x654, R0 ;  /* 0x00000654ff007816 */ /* 0x000fe40000000000 */
[----:B------:R-:W-:Y:S01]  /*1c9e0*/  ISETP.GE.AND P2, PT, R21, R61, PT ;  /* 0x0000003d1500720c */ /* 0x000fe20003f46270 */
[C---:B------:R-:W-:Y:S01]  /*1c9f0*/  IMAD R63, R223.reuse, UR5, R20 ;  /* 0x00000005df3f7c24 */ /* 0x040fe2000f8e0214 */
[----:B--2---:R2:W-:Y:S01]  /*1ca00*/  SYNCS.ARRIVE.TRANS64.RED.A1T0 RZ, [R0+URZ], RZ ;  /* 0x000000ff00ff79a7 */ /* 0x0045e2000810043f */
[----:B------:R-:W-:-:S04]  /*1ca10*/  IMAD.WIDE.U32 R60, R223, UR4, R2 ;  /* 0x00000004df3c7c25 */ /* 0x000fc8000f8e0002 */
[----:B------:R-:W-:-:S04]  /*1ca20*/  IMAD.WIDE R20, R226, 0x80, R218 ;  /* 0x00000080e2147825 */ /* 0x000fc800078e02da */
[----:B------:R-:W-:Y:S01]  /*1ca30*/  IMAD.IADD R65, R61, 0x1, R63 ;  /* 0x000000013d417824 */ /* 0x000fe200078e023f */
[----:B--2---:R-:W-:Y:S06]  /*1ca40*/  @P3 BRA `(.L_x_3493) ;  /* 0x00000000004c3947 */ /* 0x004fec0003800000 */
[----:B------:R-:W-:Y:S01]  /*1ca50*/  ULDC.64 UR6, c[0x0][0xad8] ;  /* 0x0002b60000067ab9 */ /* 0x000fe20000000a00 */
[----:B------:R-:W-:Y:S01]  /*1ca60*/  MOV R3, R65 ;  /* 0x0000004100037202 */ /* 0x000fe20000000f00 */
[C---:B------:R-:W-:Y:S01]  /*1ca70*/  VIADD R62, R215.reuse, 0x80 ;  /* 0x00000080d73e7836 */ /* 0x040fe20000000000 */
[----:B------:R-:W-:Y:S01]  /*1ca80*/  IADD3 R0, R215, 0x40, RZ ;  /* 0x00000040d7007810 */ /* 0x000fe20007ffe0ff */
        /* <DEDUP_REMOVED lines=8> */
[----:B------:R-:W-:-:S02]  /*1cb10*/  ULDC.64 UR6, c[0x0][0xa80] ;  /* 0x0002a00000067ab9 */ /* 0x000fc40000000a00 */
[----:B------:R-:W-:Y:S01]  /*1cb20*/  IMAD.IADD R3, R3, 0x1, R63 ;  /* 0x0000000103037824 */ /* 0x000fe200078e023f */
[----:B------:R-:W-:-:S04]  /*1cb30*/  LEA R62, P6, R2, UR6, 0x1 ;  /* 0x00000006023e7c11 */ /* 0x000fc8000f8c08ff */
[----:B------:R-:W-:-:S05]  /*1cb40*/  LEA.HI.X R63, R2, UR7, R3, 0x1, P6 ;  /* 0x00000007023f7c11 */ /* 0x000fca000b0f0c03 */
[----:B-----5:R2:W-:Y:S04]  /*1cb50*/  @!P3 STG.E.128 desc[UR60][R62.64], R4 ;  /* 0x000000043e00b986 */ /* 0x0205e8000c101d3c */
[----:B------:R2:W-:Y:S04]  /*1cb60*/  @!P4 STG.E.128 desc[UR60][R62.64+0x80], R28 ;  /* 0x0000801c3e00c986 */ /* 0x0005e8000c101d3c */
[----:B------:R2:W-:Y:S02]  /*1cb70*/  @!P5 STG.E.128 desc[UR60][R62.64+0x100], R44 ;  /* 0x0001002c3e00d986 */ /* 0x0005e4000c101d3c */
.L_x_3493:
[----:B------:R-:W-:Y:S05]  /*1cb80*/  BSYNC B1 ;  /* 0x0000000000017941 */ /* 0x000fea0003800000 */
.L_x_3492:
[----:B------:R-:W-:Y:S04]  /*1cb90*/  BSSY B1, `(.L_x_3494) ;  /* 0x0000017000017945 */ /* 0x000fe80003800000 */
[----:B------:R-:W-:Y:S05]  /*1cba0*/  @P0 BRA `(.L_x_3495) ;  /* 0x0000000000540947 */ /* 0x000fea0003800000 */
[----:B--2--5:R-:W-:Y:S01]  /*1cbb0*/  IADD3 R5, P0, R20, 0x20, RZ ;  /* 0x0000002014057810 */ /* 0x024fe20007f1e0ff */
[----:B------:R-:W-:Y:S01]  /*1cbc0*/  ULDC UR4, c[0x0][0xa8c] ;  /* 0x0002a30000047ab9 */ /* 0x000fe20000000800 */
[C---:B------:R-:W-:Y:S01]  /*1cbd0*/  IADD3 R2, R215.reuse, 0x40, RZ ;  /* 0x00000040d7027810 */ /* 0x040fe20007ffe0ff */
[----:B------:R-:W-:Y:S01]  /*1cbe0*/  ULDC.64 UR6, c[0x0][0xad8] ;  /* 0x0002b60000067ab9 */ /* 0x000fe20000000a00 */
[----:B------:R-:W-:Y:S01]  /*1cbf0*/  MOV R3, R65 ;  /* 0x0000004100037202 */ /* 0x000fe20000000f00 */
[----:B------:R-:W-:Y:S01]  /*1cc00*/  IMAD.X R0, RZ, RZ, R21, P0 ;  /* 0x000000ffff007224 */ /* 0x000fe200000e0615 */
[----:B------:R-:W-:Y:S01]  /*1cc10*/  ISETP.GE.AND P4, PT, R2, UR4, PT ;  /* 0x0000000402007c0c */ /* 0x000fe2000bf86270 */
[----:B------:R-:W-:Y:S01]  /*1cc20*/  IMAD.MOV.U32 R2, RZ, RZ, R60 ;  /* 0x000000ffff027224 */ /* 0x000fe200078e003c */
[C---:B------:R-:W-:Y:S01]  /*1cc30*/  ISETP.GE.AND P3, PT, R215.reuse, UR4, PT ;  /* 0x00000004d7007c0c */ /* 0x040fe2000bf66270 */
[----:B------:R-:W-:Y:S02]  /*1cc40*/  VIADD R4, R215, 0x80 ;  /* 0x00000080d7047836 */ /* 0x000fe40000000000 */
[----:B------:R-:W-:-:S02]  /*1cc50*/  IMAD R0, R0, UR6, RZ ;  /* 0x0000000600007c24 */ /* 0x000fc4000f8e02ff */
        /* <DEDUP_REMOVED lines=10> */
.L_x_3495:
[----:B------:R-:W-:Y:S05]  /*1cd00*/  BSYNC B1 ;  /* 0x0000000000017941 */ /* 0x000fea0003800000 */
.L_x_3494:
[----:B------:R-:W-:Y:S04]  /*1cd10*/  BSSY B1, `(.L_x_3496) ;  /* 0x0000017000017945 */ /* 0x000fe80003800000 */
[----:B------:R-:W-:Y:S05]  /*1cd20*/  @P1 BRA `(.L_x_3497) ;  /* 0x0000000000541947 */ /* 0x000fea0003800000 */
[----:B--23-5:R-:W-:Y:S01]  /*1cd30*/  IADD3 R5, P0, R20, 0x40, RZ ;  /* 0x0000004014057810 */ /* 0x02cfe20007f1e0ff */
        /* <DEDUP_REMOVED lines=20> */
.L_x_3497:
[----:B------:R-:W-:Y:S05]  /*1ce80*/  BSYNC B1 ;  /* 0x0000000000017941 */ /* 0x000fea0003800000 */
.L_x_3496:
[----:B------:R-:W-:Y:S05]  /*1ce90*/  @P2 BRA `(.L_x_3498) ;  /* 0x0000000c00102947 */ /* 0x000fea0003800000 */
[----:B--2345:R-:W-:Y:S01]  /*1cea0*/  IADD3 R5, P0, R20, 0x60, RZ ;  /* 0x0000006014057810 */ /* 0x03cfe20007f1e0ff */
        /* <DEDUP_REMOVED lines=13> */
[----:B------:R-:W-:Y:S02]  /*1cf80*/  LEA R4, P0, R2, UR6, 0x1 ;  /* 0x0000000602047c11 */ /* 0x000fe4000f8008ff */
[----:B------:R-:W-:-:S04]  /*1cf90*/  IADD3 R3, R3, R5, RZ ;  /* 0x0000000503037210 */ /* 0x000fc80007ffe0ff */
[----:B------:R-:W-:Y:S02]  /*1cfa0*/  LEA.HI.X R5, R2, UR7, R3, 0x1, P0 ;  /* 0x0000000702057c11 */ /* 0x000fe400080f0c03 */
[----:B------:R-:W-:-:S03]  /*1cfb0*/  ISETP.GE.AND P0, PT, R0, UR4, PT ;  /* 0x0000000400007c0c */ /* 0x000fc6000bf06270 */
[----:B------:R2:W-:Y:S04]  /*1cfc0*/  @!P1 STG.E.128 desc[UR60][R4.64], R24 ;  /* 0x0000001804009986 */ /* 0x0005e8000c101d3c */
[----:B------:R2:W-:Y:S06]  /*1cfd0*/  @!P2 STG.E.128 desc[UR60][R4.64+0x80], R40 ;  /* 0x000080280400a986 */ /* 0x0005ec000c101d3c */
[----:B------:R-:W-:Y:S05]  /*1cfe0*/  @P0 BRA `(.L_x_3498) ;  /* 0x0000000800bc0947 */ /* 0x000fea0003800000 */
[----:B------:R3:W-:Y:S01]  /*1cff0*/  STG.E.128 desc[UR60][R4.64+0x100], R56 ;  /* 0x0001003804007986 */ /* 0x0007e2000c101d3c */
[----:B------:R-:W-:Y:S05]  /*1d000*/  BRA `(.L_x_3498) ;  /* 0x0000000800b47947 */ /* 0x000fea0003800000 */
.L_x_3490:
[----:B------:R-:W-:Y:S01]  /*1d010*/  ULDC.64 UR4, c[0x0][0xbd8] ;  /* 0x0002f60000047ab9 */ /* 0x000fe20000000a00 */
[----:B------:R-:W-:Y:S01]  /*1d020*/  IMAD.MOV.U32 R9, RZ, RZ, RZ ;  /* 0x000000ffff097224 */ /* 0x000fe200078e00ff */
[----:B------:R-:W-:Y:S02]  /*1d030*/  ISETP.NE.U32.AND P0, PT, RZ, UR4, PT ;  /* 0x00000004ff007c0c */ /* 0x000fe4000bf05070 */
[----:B------:R-:W-:Y:S02]  /*1d040*/  IADD3 R2, P1, R221, UR4, RZ ;  /* 0x00000004dd027c10 */ /* 0x000fe4000ff3e0ff */
[----:B------:R-:W-:Y:S02]  /*1d050*/  ISETP.NE.AND.EX P0, PT, RZ, UR5, PT, P0 ;  /* 0x00000005ff007c0c */ /* 0x000fe4000bf05300 */
[----:B------:R-:W-:Y:S01]  /*1d060*/  IADD3.X R3, R222, UR5, RZ, P1, !PT ;  /* 0x00000005de037c10 */ /* 0x000fe20008ffe4ff */
[----:B------:R-:W-:Y:S02]  /*1d070*/  ULDC.64 UR4, c[0x0][0xbe0] ;  /* 0x0002f80000047ab9 */ /* 0x000fe40000000a00 */
[----:B------:R-:W-:-:S04]  /*1d080*/  ISETP.NE.U32.AND P1, PT, RZ, UR4, PT ;  /* 0x00000004ff007c0c */ /* 0x000fc8000bf25070 */
[----:B------:R-:W-:-:S04]  /*1d090*/  ISETP.NE.AND.EX P1, PT, RZ, UR5, PT, P1 ;  /* 0x00000005ff007c0c */ /* 0x000fc8000bf25310 */
[----:B------:R2:W5:Y:S01]  /*1d0a0*/  @P0 LDG.E R9, desc[UR60][R2.64] ;  /* 0x0000003c02090981 */ /* 0x000562000c1e1900 */
[----:B------:R-:W3:Y:S08]  /*1d0b0*/  S2R R0, SR_TID.X ;  /* 0x0000000000007919 */ /* 0x000ef00000002100 */
[----:B------:R-:W-:Y:S01]  /*1d0c0*/  @P1 IADD3 R4, P2, R221, UR4, RZ ;  /* 0x00000004dd041c10 */ /* 0x000fe2000ff5e0ff */
[----:B------:R-:W-:-:S02]  /*1d0d0*/  ULDC UR4, c[0x0][0xa88] ;  /* 0x0002a20000047ab9 */ /* 0x000fc40000000800 */
[----:B------:R-:W-:Y:S01]  /*1d0e0*/  IMAD.U32 R7, RZ, RZ, UR4 ;  /* 0x00000004ff077e24 */ /* 0x000fe2000f8e00ff */
[----:B------:R-:W-:-:S05]  /*1d0f0*/  @P1 IADD3.X R5, R222, UR5, RZ, P2, !PT ;  /* 0x00000005de051c10 */ /* 0x000fca00097fe4ff */
[----:B------:R2:W5:Y:S01]  /*1d100*/  @P1 LDG.E R7, desc[UR60][R4.64] ;  /* 0x0000003c04071981 */ /* 0x000562000c1e1900 */
[----:B---3--:R-:W-:-:S04]  /*1d110*/  IADD3 R0, R0, -0x80, RZ ;  /* 0xffffff8000007810 */ /* 0x008fc80007ffe0ff */
[----:B------:R-:W-:Y:S01]  /*1d120*/  ISETP.GE.AND P2, PT, R0, 0x80, PT ;  /* 0x000000800000780c */ /* 0x000fe20003f46270 */
[----:B--2---:R-:W-:-:S12]  /*1d130*/  @P1 BRA `(.L_x_3499) ;  /* 0x0000000000101947 */ /* 0x004fd80003800000 */
[----:B------:R-:W-:Y:S05]  /*1d140*/  @!P0 BRA `(.L_x_3499) ;  /* 0x00000000000c8947 */ /* 0x000fea0003800000 */
[----:B------:R-:W2:Y:S04]  /*1d150*/  LDG.E R0, desc[UR60][R2.64] ;  /* 0x0000003c02007981 */ /* 0x000ea8000c1e1900 */
[----:B-----5:R-:W2:Y:S02]  /*1d160*/  LDG.E R7, desc[UR60][R2.64+0x4] ;  /* 0x0000043c02077981 */ /* 0x020ea4000c1e1900 */
[----:B--2---:R-:W-:-:S07]  /*1d170*/  IMAD.IADD R7, R7, 0x1, -R0 ;  /* 0x0000000107077824 */ /* 0x004fce00078e0a00 */
.L_x_3499:
[----:B------:R-:W-:Y:S01]  /*1d180*/  BSSY B1, `(.L_x_3500) ;  /* 0x000001d000017945 */ /* 0x000fe20003800000 */
[----:B------:R-:W-:Y:S02]  /*1d190*/  SHF.R.S32.HI R8, RZ, 0x1f, R220 ;  /* 0x0000001fff087819 */ /* 0x000fe400000114dc */
[----:B------:R-:W-:Y:S02]  /*1d1a0*/  SHF.R.S32.HI R10, RZ, 0x1f, R215 ;  /* 0x0000001fff0a7819 */ /* 0x000fe400000114d7 */
[----:B------:R-:W-:Y:S02]  /*1d1b0*/  SEL R223, R223, RZ, !P0 ;  /* 0x000000ffdfdf7207 */ /* 0x000fe40004000000 */
[----:B------:R-:W-:Y:S02]  /*1d1c0*/  SEL R227, R227, RZ, !P0 ;  /* 0x000000ffe3e37207 */ /* 0x000fe40004000000 */
[----:B-----5:R-:W-:Y:S01]  /*1d1d0*/  SHF.R.S32.HI R6, RZ, 0x1f, R9 ;  /* 0x0000001fff067819 */ /* 0x020fe20000011409 */
[----:B------:R-:W-:Y:S06]  /*1d1e0*/  @P2 BRA `(.L_x_3501) ;  /* 0x0000000000582947 */ /* 0x000fec0003800000 */
[----:B------:R-:W2:Y:S02]  /*1d1f0*/  S2R R3, SR_TID.X ;  /* 0x0000000000037919 */ /* 0x000ea40000002100 */
[----:B--2---:R-:W-:-:S05]  /*1d200*/  LEA R0, R226, R3, 0x7 ;  /* 0x00000003e2007211 */ /* 0x004fca00078e38ff */
[----:B------:R-:W-:-:S05]  /*1d210*/  VIADD R0, R0, 0xffffff80 ;  /* 0xffffff8000007836 */ /* 0x000fca0000000000 */
        /* <DEDUP_REMOVED lines=13> */
[----:B------:R-:W-:-:S04]  /*1d2f0*/  ULDC.64 UR4, c[0x0][0xb40] ;  /* 0x0002d00000047ab9 */ /* 0x000fc80000000a00 */
[----:B------:R-:W-:Y:S02]  /*1d300*/  IADD3 R3, R3, R5, RZ ;  /* 0x0000000503037210 */ /* 0x000fe40007ffe0ff */
[----:B------:R-:W-:-:S04]  /*1d310*/  LEA R4, P0, R2, UR4, 0x2 ;  /* 0x0000000402047c11 */ /* 0x000fc8000f8010ff */
[----:B------:R-:W-:Y:S01]  /*1d320*/  LEA.HI.X R5, R2, UR5, R3, 0x2, P0 ;  /* 0x0000000502057c11 */ /* 0x000fe200080f1403 */
[----:B------:R-:W-:-:S05]  /*1d330*/  IMAD.MOV.U32 R3, RZ, RZ, -0x800000 ;  /* 0xff800000ff037424 */ /* 0x000fca00078e00ff */
[----:B------:R2:W-:Y:S03]  /*1d340*/  STG.E desc[UR60][R4.64], R3 ;  /* 0x0000000304007986 */ /* 0x0005e6000c10193c */
.L_x_3501:
[----:B------:R-:W-:Y:S05]  /*1d350*/  BSYNC B1 ;  /* 0x0000000000017941 */ /* 0x000fea0003800000 */
.L_x_3500:
[----:B------:R-:W-:Y:S01]  /*1d360*/  ULDC.64 UR4, c[0x0][0xaa0] ;  /* 0x0002a80000047ab9 */ /* 0x000fe20000000a00 */
[----:B--2---:R-:W-:Y:S01]  /*1d370*/  MOV R3, R10 ;  /* 0x0000000a00037202 */ /* 0x004fe20000000f00 */
[----:B------:R-:W-:Y:S01]  /*1d380*/  IMAD.MOV.U32 R2, RZ, RZ, R215 ;  /* 0x000000ffff027224 */ /* 0x000fe200078e00d7 */
[----:B------:R-:W-:Y:S01]  /*1d390*/  IADD3 R4, R218, 0x40, RZ ;  /* 0x00000040da047810 */ /* 0x000fe20007ffe0ff */
[----:B------:R-:W-:Y:S01]  /*1d3a0*/  IMAD R0, R6, UR4, RZ ;  /* 0x0000000406007c24 */ /* 0x000fe2000f8e02ff */
[----:B------:R-:W-:Y:S01]  /*1d3b0*/  MOV R6, R218 ;  /* 0x000000da00067202 */ /* 0x000fe20000000f00 */
[C---:B------:R-:W-:Y:S01]  /*1d3c0*/  IMAD.WIDE.U32 R2, R9.reuse, UR4, R2 ;  /* 0x0000000409027c25 */ /* 0x040fe2000f8e0002 */
[----:B------:R-:W-:Y:S03]  /*1d3d0*/  BSSY B1, `(.L_x_3502) ;  /* 0x000002a000017945 */ /* 0x000fe60003800000 */
[----:B------:R-:W-:Y:S01]  /*1d3e0*/  IMAD R9, R9, UR5, R0 ;  /* 0x0000000509097c24 */ /* 0x000fe2000f8e0200 */
[----:B------:R-:W-:Y:S01]  /*1d3f0*/  ULDC.64 UR4, c[0x0][0xae0] ;  /* 0x0002b80000047ab9 */ /* 0x000fe20000000a00 */
[----:B------:R-:W-:-:S02]  /*1d400*/  VIADD R0, R218, 0x20 ;  /* 0x00000020da007836 */ /* 0x000fc40000000000 */
[----:B------:R-:W-:Y:S02]  /*1d410*/  IMAD R7, R226, -0x80, R7 ;  /* 0xffffff80e2077824 */ /* 0x000fe400078e0207 */
[----:B------:R-:W-:Y:S02]  /*1d420*/  IMAD.IADD R3, R3, 0x1, R9 ;  /* 0x0000000103037824 */ /* 0x000fe400078e0209 */
[----:B------:R-:W-:Y:S01]  /*1d430*/  IMAD R5, R8, UR4, RZ ;  /* 0x0000000408057c24 */ /* 0x000fe2000f8e02ff */
[-C--:B------:R-:W-:Y:S01]  /*1d440*/  ISETP.GE.AND P2, PT, R0, R7.reuse, PT ;  /* 0x000000070000720c */ /* 0x080fe20003f46270 */
[C---:B------:R-:W-:Y:S01]  /*1d450*/  VIADD R0, R218.reuse, 0x60 ;  /* 0x00000060da007836 */ /* 0x040fe20000000000 */
[-C--:B------:R-:W-:Y:S01]  /*1d460*/  ISETP.GE.AND P3, PT, R218, R7.reuse, PT ;  /* 0x00000007da00720c */ /* 0x080fe20003f66270 */
[----:B------:R-:W-:Y:S01]  /*1d470*/  IMAD R5, R220, UR5, R5 ;  /* 0x00000005dc057c24 */ /* 0x000fe2000f8e0205 */
[-C--:B------:R-:W-:Y:S01]  /*1d480*/  ISETP.GE.AND P1, PT, R4, R7.reuse, PT ;  /* 0x000000070400720c */ /* 0x080fe20003f26270 */
[----:B------:R-:W-:Y:S01]  /*1d490*/  IMAD.WIDE.U32 R2, R220, UR4, R2 ;  /* 0x00000004dc027c25 */ /* 0x000fe2000f8e0002 */
[----:B------:R-:W-:Y:S01]  /*1d4a0*/  ULDC.64 UR4, c[0x0][0xae8] ;  /* 0x0002ba0000047ab9 */ /* 0x000fe20000000a00 */
[----:B------:R-:W-:-:S02]  /*1d4b0*/  ISETP.GE.AND P0, PT, R0, R7, PT ;  /* 0x000000070000720c */ /* 0x000fc40003f06270 */
[----:B------:R-:W-:Y:S01]  /*1d4c0*/  IMAD.IADD R3, R3, 0x1, R5 ;  /* 0x0000000103037824 */ /* 0x000fe200078e0205 */
[----:B------:R-:W-:Y:S01]  /*1d4d0*/  SHF.R.S32.HI R7, RZ, 0x1f, R218 ;  /* 0x0000001fff077819 */ /* 0x000fe200000114da */
[----:B------:R-:W-:Y:S02]  /*1d4e0*/  IMAD R0, R227, UR4, RZ ;  /* 0x00000004e3007c24 */ /* 0x000fe4000f8e02ff */
[----:B------:R-:W-:-:S04]  /*1d4f0*/  IMAD.WIDE.U32 R4, R223, UR4, R2 ;  /* 0x00000004df047c25 */ /* 0x000fc8000f8e0002 */
[----:B------:R-:W-:Y:S02]  /*1d500*/  IMAD R9, R223, UR5, R0 ;  /* 0x00000005df097c24 */ /* 0x000fe4000f8e0200 */
[----:B------:R-:W-:-:S04]  /*1d510*/  IMAD.WIDE R6, R226, 0x80, R6 ;  /* 0x00000080e2067825 */ /* 0x000fc800078e0206 */
[----:B------:R-:W-:Y:S01]  /*1d520*/  IMAD.IADD R11, R5, 0x1, R9 ;  /* 0x00000001050b7824 */ /* 0x000fe200078e0209 */
[----:B------:R-:W-:Y:S06]  /*1d530*/  @P3 BRA `(.L_x_3503) ;  /* 0x00000000004c3947 */ /* 0x000fec0003800000 */
[----:B------:R-:W-:Y:S01]  /*1d540*/  ULDC.64 UR6, c[0x0][0xad8] ;  /* 0x0002b60000067ab9 */ /* 0x000fe20000000a00 */
[C---:B------:R-:W-:Y:S01]  /*1d550*/  VIADD R0, R215.reuse, 0x40 ;  /* 0x00000040d7007836 */ /* 0x040fe20000000000 */
[----:B------:R-:W-:Y:S01]  /*1d560*/  IADD3 R8, R215, 0x80, RZ ;  /* 0x00000080d7087810 */ /* 0x000fe20007ffe0ff */
[----:B------:R-:W-:Y:S01]  /*1d570*/  IMAD R9, R7, UR6, RZ ;  /* 0x0000000607097c24 */ /* 0x000fe2000f8e02ff */
[----:B------:R-:W-:Y:S01]  /*1d580*/  ULDC UR4, c[0x0][0xa8c] ;  /* 0x0002a30000047ab9 */ /* 0x000fe20000000800 */
[----:B------:R-:W-:Y:S01]  /*1d590*/  IMAD.MOV.U32 R2, RZ, RZ, R4 ;  /* 0x000000ffff027224 */ /* 0x000fe200078e0004 */
[----:B------:R-:W-:Y:S01]  /*1d5a0*/  ISETP.GE.AND P5, PT, R0, UR4, PT ;  /* 0x0000000400007c0c */ /* 0x000fe2000bfa6270 */
[----:B------:R-:W-:Y:S01]  /*1d5b0*/  IMAD.MOV.U32 R3, RZ, RZ, R11 ;  /* 0x000000ffff037224 */ /* 0x000fe200078e000b */
[----:B------:R-:W-:Y:S01]  /*1d5c0*/  ISETP.GE.AND P4, PT, R215, UR4, PT ;  /* 0x00000004d7007c0c */ /* 0x000fe2000bf86270 */
[----:B------:R-:W-:Y:S01]  /*1d5d0*/  IMAD R9, R6, UR7, R9 ;  /* 0x0000000706097c24 */ /* 0x000fe2000f8e0209 */
[----:B------:R-:W-:Y:S01]  /*1d5e0*/  ISETP.GE.AND P6, PT, R8, UR4, PT ;  /* 0x0000000408007c0c */ /* 0x000fe2000bfc6270 */
[----:B------:R-:W-:Y:S01]  /*1d5f0*/  IMAD.WIDE.U32 R2, R6, UR6, R2 ;  /* 0x0000000606027c25 */ /* 0x000fe2000f8e0002 */
[----:B------:R-:W-:-:S02]  /*1d600*/  ULDC.64 UR6, c[0x0][0xa80] ;  /* 0x0002a00000067ab9 */ /* 0x000fc40000000a00 */
[----:B------:R-:W-:Y:S02]  /*1d610*/  LEA R8, P3, R2, UR6, 0x1 ;  /* 0x0000000602087c11 */ /* 0x000fe4000f8608ff */
[----:B------:R-:W-:-:S04]  /*1d620*/  IADD3 R3, R3, R9, RZ ;  /* 0x0000000903037210 */ /* 0x000fc80007ffe0ff */
[----:B------:R-:W-:-:S05]  /*1d630*/  LEA.HI.X R9, R2, UR7, R3, 0x1, P3 ;  /* 0x0000000702097c11 */ /* 0x000fca00098f0c03 */
[----:B------:R2:W-:Y:S04]  /*1d640*/  @!P4 STG.E.128 desc[UR60][R8.64], RZ ;  /* 0x000000ff0800c986 */ /* 0x0005e8000c101d3c */
[----:B------:R2:W-:Y:S04]  /*1d650*/  @!P5 STG.E.128 desc[UR60][R8.64+0x80], RZ ;  /* 0x000080ff0800d986 */ /* 0x0005e8000c101d3c */
[----:B------:R2:W-:Y:S02]  /*1d660*/  @!P6 STG.E.128 desc[UR60][R8.64+0x100], RZ ;  /* 0x000100ff0800e986 */ /* 0x0005e4000c101d3c */
.L_x_3503:
[----:B------:R-:W-:Y:S05]  /*1d670*/  BSYNC B1 ;  /* 0x0000000000017941 */ /* 0x000fea0003800000 */
.L_x_3502:
[----:B------:R-:W-:Y:S04]  /*1d680*/  BSSY B1, `(.L_x_3504) ;  /* 0x0000017000017945 */ /* 0x000fe80003800000 */
[----:B------:R-:W-:Y:S05]  /*1d690*/  @P2 BRA `(.L_x_3505) ;  /* 0x0000000000542947 */ /* 0x000fea0003800000 */
[----:B--2---:R-:W-:Y:S01]  /*1d6a0*/  IADD3 R9, P2, R6, 0x20, RZ ;  /* 0x0000002006097810 */ /* 0x004fe20007f5e0ff */
[C---:B------:R-:W-:Y:S01]  /*1d6b0*/  VIADD R2, R215.reuse, 0x40 ;  /* 0x00000040d7027836 */ /* 0x040fe20000000000 */
[----:B------:R-:W-:Y:S01]  /*1d6c0*/  ULDC UR4, c[0x0][0xa8c] ;  /* 0x0002a30000047ab9 */ /* 0x000fe20000000800 */
[----:B------:R-:W-:Y:S01]  /*1d6d0*/  ULDC.64 UR6, c[0x0][0xad8] ;  /* 0x0002b60000067ab9 */ /* 0x000fe20000000a00 */
[----:B------:R-:W-:Y:S01]  /*1d6e0*/  IMAD.MOV.U32 R3, RZ, RZ, R11 ;  /* 0x000000ffff037224 */ /* 0x000fe200078e000b */
[C---:B------:R-:W-:Y:S01]  /*1d6f0*/  IADD3 R8, R215.reuse, 0x80, RZ ;  /* 0x00000080d7087810 */ /* 0x040fe20007ffe0ff */
[----:B------:R-:W-:Y:S01]  /*1d700*/  IMAD.X R0, RZ, RZ, R7, P2 ;  /* 0x000000ffff007224 */ /* 0x000fe200010e0607 */
[----:B------:R-:W-:Y:S01]  /*1d710*/  ISETP.GE.AND P4, PT, R2, UR4, PT ;  /* 0x0000000402007c0c */ /* 0x000fe2000bf86270 */
[----:B------:R-:W-:Y:S01]  /*1d720*/  IMAD.MOV.U32 R2, RZ, RZ, R4 ;  /* 0x000000ffff027224 */ /* 0x000fe200078e0004 */
[----:B------:R-:W-:Y:S01]  /*1d730*/  ISETP.GE.AND P3, PT, R215, UR4, PT ;  /* 0x00000004d7007c0c */ /* 0x000fe2000bf66270 */
[----:B------:R-:W-:Y:S01]  /*1d740*/  IMAD R0, R0, UR6, RZ ;  /* 0x0000000600007c24 */ /* 0x000fe2000f8e02ff */
[----:B------:R-:W-:Y:S01]  /*1d750*/  ISETP.GE.AND P5, PT, R8, UR4, PT ;  /* 0x0000000408007c0c */ /* 0x000fe2000bfa6270 */
[----:B------:R-:W-:-:S04]  /*1d760*/  IMAD.WIDE.U32 R2, R9, UR6, R2 ;  /* 0x0000000609027c25 */ /* 0x000fc8000f8e0002 */
[----:B------:R-:W-:Y:S01]  /*1d770*/  IMAD R9, R9, UR7, R0 ;  /* 0x0000000709097c24 */ /* 0x000fe2000f8e0200 */
[----:B------:R-:W-:Y:S02]  /*1d780*/  ULDC.64 UR6, c[0x0][0xa80] ;  /* 0x0002a00000067ab9 */ /* 0x000fe40000000a00 */
[----:B------:R-:W-:Y:S02]  /*1d790*/  LEA R8, P2, R2, UR6, 0x1 ;  /* 0x0000000602087c11 */ /* 0x000fe4000f8408ff */
[----:B------:R-:W-:-:S04]  /*1d7a0*/  IADD3 R3, R3, R9, RZ ;  /* 0x0000000903037210 */ /* 0x000fc80007ffe0ff */
[----:B------:R-:W-:-:S05]  /*1d7b0*/  LEA.HI.X R9, R2, UR7, R3, 0x1, P2 ;  /* 0x0000000702097c11 */ /* 0x000fca00090f0c03 */
[----:B------:R3:W-:Y:S04]  /*1d7c0*/  @!P3 STG.E.128 desc[UR60][R8.64], RZ ;  /* 0x000000ff0800b986 */ /* 0x0007e8000c101d3c */
[----:B------:R3:W-:Y:S04]  /*1d7d0*/  @!P4 STG.E.128 desc[UR60][R8.64+0x80], RZ ;  /* 0x000080ff0800c986 */ /* 0x0007e8000c101d3c */
[----:B------:R3:W-:Y:S02]  /*1d7e0*/  @!P5 STG.E.128 desc[UR60][R8.64+0x100], RZ ;  /* 0x000100ff0800d986 */ /* 0x0007e4000c101d3c */
.L_x_3505:
[----:B------:R-:W-:Y:S05]  /*1d7f0*/  BSYNC B1 ;  /* 0x0000000000017941 */ /* 0x000fea0003800000 */
.L_x_3504:
[----:B------:R-:W-:Y:S04]  /*1d800*/  BSSY B1, `(.L_x_3506) ;  /* 0x0000017000017945 */ /* 0x000fe80003800000 */
[----:B------:R-:W-:Y:S05]  /*1d810*/  @P1 BRA `(.L_x_3507) ;  /* 0x0000000000541947 */ /* 0x000fea0003800000 */
[----:B--23--:R-:W-:Y:S01]  /*1d820*/  IADD3 R9, P1, R6, 0x40, RZ ;  /* 0x0000004006097810 */ /* 0x00cfe20007f3e0ff */
        /* <DEDUP_REMOVED lines=20> */
.L_x_3507:
[----:B------:R-:W-:Y:S05]  /*1d970*/  BSYNC B1 ;  /* 0x0000000000017941 */ /* 0x000fea0003800000 */
.L_x_3506:
[----:B------:R-:W-:Y:S05]  /*1d980*/  @P0 BRA `(.L_x_3498) ;  /* 0x0000000000540947 */ /* 0x000fea0003800000 */
[----:B------:R-:W-:Y:S01]  /*1d990*/  IADD3 R5, P0, R6, 0x60, RZ ;  /* 0x0000006006057810 */ /* 0x000fe20007f1e0ff */
[C---:B------:R-:W-:Y:S01]  /*1d9a0*/  VIADD R0, R215.reuse, 0x40 ;  /* 0x00000040d7007836 */ /* 0x040fe20000000000 */
[----:B------:R-:W-:Y:S01]  /*1d9b0*/  ULDC UR4, c[0x0][0xa8c] ;  /* 0x0002a30000047ab9 */ /* 0x000fe20000000800 */
[----:B------:R-:W-:Y:S01]  /*1d9c0*/  MOV R3, R11 ;  /* 0x0000000b00037202 */ /* 0x000fe20000000f00 */
[----:B------:R-:W-:Y:S01]  /*1d9d0*/  ULDC.64 UR6, c[0x0][0xad8] ;  /* 0x0002b60000067ab9 */ /* 0x000fe20000000a00 */
[----:B------:R-:W-:Y:S01]  /*1d9e0*/  IMAD.X R6, RZ, RZ, R7, P0 ;  /* 0x000000ffff067224 */ /* 0x000fe200000e0607 */
[----:B------:R-:W-:Y:S01]  /*1d9f0*/  ISETP.GE.AND P2, PT, R0, UR4, PT ;  /* 0x0000000400007c0c */ /* 0x000fe2000bf46270 */
[----:B------:R-:W-:Y:S01]  /*1da00*/  IMAD.MOV.U32 R2, RZ, RZ, R4 ;  /* 0x000000ffff027224 */ /* 0x000fe200078e0004 */
[C---:B------:R-:W-:Y:S01]  /*1da10*/  ISETP.GE.AND P1, PT, R215.reuse, UR4, PT ;  /* 0x00000004d7007c0c */ /* 0x040fe2000bf26270 */
[----:B------:R-:W-:Y:S02]  /*1da20*/  IMAD R6, R6, UR6, RZ ;  /* 0x0000000606067c24 */ /* 0x000fe4000f8e02ff */
[----:B------:R-:W-:-:S02]  /*1da30*/  VIADD R0, R215, 0x80 ;  /* 0x00000080d7007836 */ /* 0x000fc40000000000 */
        /* <DEDUP_REMOVED lines=10> */
.L_x_3498:
[----:B------:R-:W-:Y:S05]  /*1dae0*/  BSYNC B0 ;  /* 0x0000000000007941 */ /* 0x000fea0003800000 */
.L_x_3489:
[----:B------:R-:W-:Y:S02]  /*1daf0*/  ULDC UR4, c[0x0][0xc14] ;  /* 0x0003050000047ab9 */ /* 0x000fe40000000800 */
[----:B-1----:R-:W-:-:S13]  /*1db00*/  ISETP.GE.AND P0, PT, R147, UR4, PT ;  /* 0x0000000493007c0c */ /* 0x002fda000bf06270 */
[----:B------:R-:W-:Y:S05]  /*1db10*/  @!P0 BRA `(.L_x_3508) ;  /* 0xfffffe3400c48947 */ /* 0x000fea000383ffff */
[----:B------:R-:W-:Y:S05]  /*1db20*/  BRA `(.L_x_3297) ;  /* 0x0000005c00e47947 */ /* 0x000fea0003800000 */
.L_x_3295:
[----:B------:R-:W-:-:S08]  /*1db30*/  NOP ;  /* 0x0000000000007918 */ /* 0x000fd00000000000 */
[----:B0-----:R-:W0:-:S00]  /*1db40*/  USETMAXREG.DEALLOC.CTAPOOL 0x18 ;  /* 0x00000018000079c8 */ /* 0x001e0000080e0500 */
[----:B0-----:R-:W-:-:S06]  /*1db50*/  LOP3.LUT R0, R0, 0x3, RZ, 0xc0, !PT ;  /* 0x0000000300007812 */ /* 0x001fcc00078ec0ff */
[----:B------:R-:W0:Y:S02]  /*1db60*/  SHFL.IDX PT, R0, R0, RZ, 0x1f ;  /* 0x00001fff00007589 */ /* 0x000e2400000e0000 */
[----:B0-----:R-:W-:-:S13]  /*1db70*/  ISETP.NE.AND P0, PT, R0, RZ, PT ;  /* 0x000000ff0000720c */ /* 0x001fda0003f05270 */
[----:B------:R-:W-:Y:S05]  /*1db80*/  @P0 BRA `(.L_x_3297) ;  /* 0x0000005c00cc0947 */ /* 0x000fea0003800000 */
[----:B------:R-:W2:Y:S01]  /*1db90*/  LDL.LU R7, [R1+0x10] ;  /* 0x0000100001077983 */ /* 0x000ea20000300800 */
[----:B------:R-:W-:Y:S01]  /*1dba0*/  LOP3.LUT R8, R4, 0x1f, RZ, 0xc0, !PT ;  /* 0x0000001f04087812 */ /* 0x000fe200078ec0ff */
[----:B------:R-:W-:Y:S01]  /*1dbb0*/  ULDC UR5, c[0x0][0xc14] ;  /* 0x0003050000057ab9 */ /* 0x000fe20000000800 */
[----:B------:R-:W-:Y:S01]  /*1dbc0*/  IMAD.MOV.U32 R0, RZ, RZ, RZ ;  /* 0x000000ffff007224 */ /* 0x000fe200078e00ff */
[----:B------:R-:W0:Y:S01]  /*1dbd0*/  S2UR UR6, SR_CTAID.X ;  /* 0x00000000000679c3 */ /* 0x000e220000002500 */
[----:B------:R-:W-:Y:S01]  /*1dbe0*/  ISETP.NE.AND P0, PT, R8, 0x1f, PT ;  /* 0x0000001f0800780c */ /* 0x000fe20003f05270 */
[----:B------:R-:W-:Y:S01]  /*1dbf0*/  ULDC UR4, c[0x0][0xc10] ;  /* 0x0003040000047ab9 */ /* 0x000fe20000000800 */
[----:B--2---:R-:W-:-:S11]  /*1dc00*/  LOP3.LUT R7, R7, 0xffffff7f, RZ, 0xc0, !PT ;  /* 0xffffff7f07077812 */ /* 0x004fd600078ec0ff */
[----:B------:R-:W-:Y:S02]  /*1dc10*/  @P0 LOP3.LUT R7, R7, 0x80, RZ, 0xfc, !PT ;  /* 0x0000008007070812 */ /* 0x000fe400078efcff */
[----:B------:R-:W-:-:S13]  /*1dc20*/  ISETP.GE.OR P0, PT, R8, UR5, !P0 ;  /* 0x0000000508007c0c */ /* 0x000fda000c706670 */
[----:B------:R-:W1:Y:S02]  /*1dc30*/  @!P0 LDC.64 R2, c[0x0][0xc58] ;  /* 0x00031600ff028b82 */ /* 0x000e640000000a00 */
[----:B-1----:R-:W-:-:S05]  /*1dc40*/  @!P0 IMAD.WIDE.U32 R2, R8, 0x4, R2 ;  /* 0x0000000408028825 */ /* 0x002fca00078e0002 */
[----:B------:R-:W2:Y:S01]  /*1dc50*/  @!P0 LDG.E R0, desc[UR60][R2.64] ;  /* 0x0000003c02008981 */ /* 0x000ea2000c1e1900 */
[C---:B------:R-:W-:Y:S01]  /*1dc60*/  ISETP.NE.AND P1, PT, R8.reuse, RZ, PT ;  /* 0x000000ff0800720c */ /* 0x040fe20003f25270 */
[----:B------:R-:W-:Y:S01]  /*1dc70*/  IMAD.MOV.U32 R16, RZ, RZ, RZ ;  /* 0x000000ffff107224 */ /* 0x000fe200078e00ff */
        /* <DEDUP_REMOVED lines=27> */
[----:B------:R-:W-:-:S05]  /*1de30*/  @P0 LOP3.LUT R7, R7, 0x4, RZ, 0xfc, !PT ;  /* 0x0000000407070812 */ /* 0x000fca00078efcff */
[----:B------:R-:W-:Y:S01]  /*1de40*/  STL [R1+0x10], R7 ;  /* 0x0000100701007387 */ /* 0x000fe20000100800 */
[----:B-1----:R-:W-:-:S04]  /*1de50*/  SEL R2, R2, RZ, P0 ;  /* 0x000000ff02027207 */ /* 0x002fc80000000000 */
[----:B------:R-:W-:-:S05]  /*1de60*/  IADD3 R2, R5, R2, RZ ;  /* 0x0000000205027210 */ /* 0x000fca0007ffe0ff */
[----:B------:R-:W1:Y:S02]  /*1de70*/  SHFL.IDX PT, R4, R2, 0x1f, 0x1f ;  /* 0x03e01f0002047f89 */ /* 0x000e6400000e0000 */
[----:B-1----:R-:W-:-:S05]  /*1de80*/  IMAD R4, R4, UR4, RZ ;  /* 0x0000000404047c24 */ /* 0x002fca000f8e02ff */
[----:B0-----:R-:W-:Y:S02]  /*1de90*/  ISETP.GT.AND P0, PT, R4, UR6, PT ;  /* 0x0000000604007c0c */ /* 0x001fe4000bf04270 */
[----:B------:R-:W-:-:S11]  /*1dea0*/  MOV R7, R4 ;  /* 0x0000000400077202 */ /* 0x000fd60000000f00 */
[----:B------:R-:W-:Y:S05]  /*1deb0*/  @P0 BRA `(.L_x_3509) ;  /* 0x0000000000c40947 */ /* 0x000fea0003800000 */
[----:B------:R-:W-:Y:S01]  /*1dec0*/  IMAD.MOV.U32 R4, RZ, RZ, R7 ;  /* 0x000000ffff047224 */ /* 0x000fe200078e0007 */
[----:B------:R-:W-:Y:S01]  /*1ded0*/  ULDC UR5, c[0x0][0xc14] ;  /* 0x0003050000057ab9 */ /* 0x000fe20000000800 */
[----:B------:R-:W-:Y:S01]  /*1dee0*/  IMAD.MOV.U32 R19, RZ, RZ, RZ ;  /* 0x000000ffff137224 */ /* 0x000fe200078e00ff */
[----:B------:R-:W-:Y:S01]  /*1def0*/  ULDC UR7, c[0x0][0xc14] ;  /* 0x0003050000077ab9 */ /* 0x000fe20000000800 */
[----:B------:R-:W-:-:S05]  /*1df00*/  ULDC UR4, c[0x0][0xc10] ;  /* 0x0003040000047ab9 */ /* 0x000fca0000000800 */
.L_x_3513:
[----:B------:R-:W-:Y:S01]  /*1df10*/  IADD3 R0, R19, 0x1f, RZ ;  /* 0x0000001f13007810 */ /* 0x000fe20007ffe0ff */
        /* <DEDUP_REMOVED lines=12> */
[----:B------:R-:W0:Y:S02]  /*1dfe0*/  LDC.64 R2, c[0x0][0xc58] ;  /* 0x00031600ff027b82 */ /* 0x000e240000000a00 */
[----:B0-----:R-:W-:-:S05]  /*1dff0*/  IMAD.WIDE R2, R5, 0x4, R2 ;  /* 0x0000000405027825 */ /* 0x001fca00078e0202 */
[----:B------:R0:W5:Y:S02]  /*1e000*/  LDG.E R0, desc[UR60][R2.64] ;  /* 0x0000003c02007981 */ /* 0x000164000c1e1900 */
.L_x_3512:
[----:B------:R-:W-:Y:S05]  /*1e010*/  BSYNC B0 ;  /* 0x0000000000007941 */ /* 0x000fea0003800000 */
.L_x_3511:
        /* <DEDUP_REMOVED lines=25> */
[----:B------:R-:W-:Y:S01]  /*1e1b0*/  IMAD.MOV.U32 R2, RZ, RZ, R7 ;  /* 0x000000ffff027224 */ /* 0x000fe200078e0007 */
[----:B------:R-:W-:-:S07]  /*1e1c0*/  MOV R7, R3 ;  /* 0x0000000300077202 */ /* 0x000fce0000000f00 */
.L_x_3509:
        /* <DEDUP_REMOVED lines=16> */
.L_x_3514:
[----:B-1----:R-:W-:Y:S01]  /*1e2d0*/  IMAD R16, R16, UR4, R7 ;  /* 0x0000000410107c24 */ /* 0x002fe2000f8e0207 */
[----:B------:R-:W-:Y:S01]  /*1e2e0*/  IABS R6, R0 ;  /* 0x0000000000067213 */ /* 0x000fe20000000000 */
[----:B------:R-:W-:Y:S01]  /*1e2f0*/  IMAD R7, R10, R5, RZ ;  /* 0x000000050a077224 */ /* 0x000fe200078e02ff */
[----:B------:R-:W-:Y:S01]  /*1e300*/  IADD3 R19, R4, R19, RZ ;  /* 0x0000001304137210 */ /* 0x000fe20007ffe0ff */
[----:B0-----:R-:W-:Y:S01]  /*1e310*/  IMAD.MOV.U32 R2, RZ, RZ, RZ ;  /* 0x000000ffff027224 */ /* 0x001fe200078e00ff */
[----:B------:R-:W-:Y:S02]  /*1e320*/  IADD3 R17, -R16, UR6, RZ ;  /* 0x0000000610117c10 */ /* 0x000fe4000fffe1ff */
[----:B------:R-:W-:Y:S01]  /*1e330*/  IADD3 R6, RZ, -R6, RZ ;  /* 0x80000006ff067210 */ /* 0x000fe20007ffe0ff */
        /* <DEDUP_REMOVED lines=18> */
.L_x_3510:
[----:B------:R-:W-:Y:S01]  /*1e460*/  IMAD.MOV.U32 R17, RZ, RZ, RZ ;  /* 0x000000ffff117224 */ /* 0x000fe200078e00ff */
[----:B------:R-:W-:Y:S01]  /*1e470*/  MOV R16, UR6 ;  /* 0x0000000600107c02 */ /* 0x000fe20008000f00 */
[----:B------:R-:W-:-:S07]  /*1e480*/  IMAD.MOV.U32 R18, RZ, RZ, RZ ;  /* 0x000000ffff127224 */ /* 0x000fce00078e00ff */
.L_x_3515:
        /* <DEDUP_REMOVED lines=8> */
[----:B0-----:R-:W-:Y:S01]  /*1e510*/  IMAD.MOV.U32 R0, RZ, RZ, 0x1 ;  /* 0x00000001ff007424 */ /* 0x001fe200078e00ff */
        /* <DEDUP_REMOVED lines=10> */
[----:B------:R-:W-:Y:S01]  /*1e5c0*/  ISETP.NE.AND P1, PT, R5, RZ, PT ;  /* 0x000000ff0500720c */ /* 0x000fe20003f25270 */
[----:B------:R-:W-:Y:S01]  /*1e5d0*/  ULDC.64 UR36, c[0x0][0x198] ;  /* 0x0000660000247ab9 */ /* 0x000fe20000000a00 */
[----:B0-----:R-:W-:Y:S01]  /*1e5e0*/  LOP3.LUT R2, R2, 0xffffffbf, RZ, 0xc0, !PT ;  /* 0xffffffbf02027812 */ /* 0x001fe200078ec0ff */
[----:B------:R0:W-:Y:S01]  /*1e5f0*/  STL [R1+0x14], RZ ;  /* 0x000014ff01007387 */ /* 0x0001e20000100800 */
[----:B------:R-:W-:Y:S01]  /*1e600*/  MOV R0, 0x1 ;  /* 0x0000000100007802 */ /* 0x000fe20000000f00 */
[----:B------:R-:W-:Y:S01]  /*1e610*/  ULDC UR39, c[0x0][0xc] ;  /* 0x0000030000277ab9 */ /* 0x000fe20000000800 */
[----:B------:R-:W-:-:S03]  /*1e620*/  LOP3.LUT R2, R2, 0xfffffffd, RZ, 0xc0, !PT ;  /* 0xfffffffd02027812 */ /* 0x000fc600078ec0ff */
[----:B------:R0:W-:Y:S04]  /*1e630*/  STL [R1+0x18], R0 ;  /* 0x0000180001007387 */ /* 0x0001e80000100800 */
[----:B------:R0:W-:Y:S04]  /*1e640*/  STL [R1+0x34], RZ ;  /* 0x000034ff01007387 */ /* 0x0001e80000100800 */
[----:B------:R0:W-:Y:S04]  /*1e650*/  STL [R1], RZ ;  /* 0x000000ff01007387 */ /* 0x0001e80000100800 */
[----:B------:R0:W-:Y:S01]  /*1e660*/  STL [R1+0x8], R0 ;  /* 0x0000080001007387 */ /* 0x0001e20000100800 */
[----:B--2---:R-:W-:-:S02]  /*1e670*/  R2UR UR4, R4 ;  /* 0x00000000040472ca */ /* 0x004fc400000e0000 */
[----:B------:R-:W1:Y:S11]  /*1e680*/  S2R R4, SR_TID.X ;  /* 0x0000000000047919 */ /* 0x000e760000002100 */
[----:B------:R-:W-:Y:S01]  /*1e690*/  ULOP3.LUT UR38, UR4, 0x2, URZ, 0xfc, !UPT ;  /* 0x0000000204267892 */ /* 0x000fe2000f8efc3f */
[----:B-1----:R-:W-:-:S04]  /*1e6a0*/  LOP3.LUT R4, R4, 0x7f, RZ, 0xc0, !PT ;  /* 0x0000007f04047812 */ /* 0x002fc800078ec0ff */
[C---:B------:R-:W-:Y:S02]  /*1e6b0*/  ISETP.NE.AND P2, PT, R4.reuse, RZ, PT ;  /* 0x000000ff0400720c */ /* 0x040fe40003f45270 */
[----:B------:R-:W-:-:S11]  /*1e6c0*/  ISETP.NE.OR P0, PT, R4, RZ, !P1 ;  /* 0x000000ff0400720c */ /* 0x000fd60004f05670 */
[----:B------:R-:W-:-:S04]  /*1e6d0*/  @P2 LOP3.LUT R2, R2, 0x2, RZ, 0xfc, !PT ;  /* 0x0000000202022812 */ /* 0x000fc800078efcff */
[----:B------:R-:W-:-:S05]  /*1e6e0*/  @P0 LOP3.LUT R2, R2, 0x40, RZ, 0xfc, !PT ;  /* 0x0000004002020812 */ /* 0x000fca00078efcff */
[----:B------:R0:W-:Y:S02]  /*1e6f0*/  STL [R1+0x10], R2 ;  /* 0x0000100201007387 */ /* 0x0001e40000100800 */
.L_x_3604:
[----:B01----:R-:W0:Y:S02]  /*1e700*/  LDC.64 R2, c[0x0][0xc60] ;  /* 0x00031800ff027b82 */ /* 0x003e240000000a00 */
[----:B0-----:R-:W-:-:S05]  /*1e710*/  IMAD.WIDE R2, R19, 0x4, R2 ;  /* 0x0000000413027825 */ /* 0x001fca00078e0202 */
[----:B------:R-:W2:Y:S01]  /*1e720*/  LDG.E R11, desc[UR60][R2.64] ;  /* 0x0000003c020b7981 */ /* 0x000ea2000c1e1900 */
[----:B------:R-:W-:Y:S05]  /*1e730*/  YIELD ;  /* 0x0000000000007946 */ /* 0x000fea0003800000 */
[----:B------:R-:W-:Y:S01]  /*1e740*/  ULDC.64 UR4, c[0x0][0xa28] ;  /* 0x00028a0000047ab9 */ /* 0x000fe20000000a00 */
[----:B------:R-:W-:Y:S02]  /*1e750*/  CS2R R4, SRZ ;  /* 0x0000000000047805 */ /* 0x000fe4000001ff00 */
[----:B------:R-:W-:Y:S01]  /*1e760*/  ISETP.NE.U32.AND P0, PT, RZ, UR4, PT ;  /* 0x00000004ff007c0c */ /* 0x000fe2000bf05070 */
[----:B------:R-:W-:-:S03]  /*1e770*/  ULDC.64 UR6, c[0x0][0xa10] ;  /* 0x0002840000067ab9 */ /* 0x000fc60000000a00 */
        /* <DEDUP_REMOVED lines=18> */
[----:B0-----:R-:W-:-:S10]  /*1e8a0*/  IMAD.SHL.U32 R4, R11, 0x4, RZ ;  /* 0x000000040b047824 */ /* 0x001fd400078e00ff */
        /* <DEDUP_REMOVED lines=18> */
[----:B------:R-:W-:-:S06]  /*1e9d0*/  UIMAD UR4, UR4, UR5, URZ ;  /* 0x00000005040472a4 */ /* 0x000fcc000f8e023f */
[----:B0-----:R-:W-:-:S06]  /*1e9e0*/  MOV R4, UR4 ;  /* 0x0000000400047c02 */ /* 0x001fcc0008000f00 */
[----:B------:R2:W5:Y:S01]  /*1e9f0*/  @P1 LDG.E R4, desc[UR60][R8.64] ;  /* 0x0000003c08041981 */ /* 0x000562000c1e1900 */
[----:B------:R-:W-:Y:S01]  /*1ea00*/  ISETP.NE.U32.AND P0, PT, RZ, UR6, PT ;  /* 0x00000006ff007c0c */ /* 0x000fe2000bf05070 */
[----:B------:R-:W-:Y:S02]  /*1ea10*/  ULDC UR4, c[0x0][0x338] ;  /* 0x0000ce0000047ab9 */ /* 0x000fe40000000800 */
[----:B-1----:R-:W-:Y:S01]  /*1ea20*/  IMAD.U32 R0, RZ, RZ, UR4 ;  /* 0x00000004ff007e24 */ /* 0x002fe2000f8e00ff */
[----:B------:R-:W-:Y:S01]  /*1ea30*/  ISETP.NE.AND.EX P0, PT, RZ, UR7, PT, P0 ;  /* 0x00000007ff007c0c */ /* 0x000fe2000bf05300 */
[----:B------:R-:W-:-:S12]  /*1ea40*/  @P1 BRA `(.L_x_3517) ;  /* 0x0000000000101947 */ /* 0x000fd80003800000 */
[----:B------:R-:W-:Y:S05]  /*1ea50*/  @!P2 BRA `(.L_x_3517) ;  /* 0x00000000000ca947 */ /* 0x000fea0003800000 */
[----:B-----5:R-:W3:Y:S04]  /*1ea60*/  LDG.E R4, desc[UR60][R2.64] ;  /* 0x0000003c02047981 */ /* 0x020ee8000c1e1900 */
[----:B--2---:R-:W3:Y:S02]  /*1ea70*/  LDG.E R2, desc[UR60][R2.64+0x4] ;  /* 0x0000043c02027981 */ /* 0x004ee4000c1e1900 */
[----:B---3--:R-:W-:-:S07]  /*1ea80*/  IMAD.IADD R4, R2, 0x1, -R4 ;  /* 0x0000000102047824 */ /* 0x008fce00078e0a04 */
.L_x_3517:
[----:B--2---:R-:W2:Y:S04]  /*1ea90*/  @P0 LDG.E R2, desc[UR60][R6.64] ;  /* 0x0000003c06020981 */ /* 0x004ea8000c1e1900 */
[----:B------:R-:W2:Y:S01]  /*1eaa0*/  @P0 LDG.E R3, desc[UR60][R6.64+0x4] ;  /* 0x0000043c06030981 */ /* 0x000ea2000c1e1900 */
[----:B-----5:R-:W-:Y:S01]  /*1eab0*/  IMAD.IADD R4, R4, 0x1, -R5 ;  /* 0x0000000104047824 */ /* 0x020fe200078e0a05 */
[----:B--2---:R-:W-:Y:S01]  /*1eac0*/  @P0 IADD3 R0, -R2, R3, RZ ;  /* 0x0000000302000210 */ /* 0x004fe20007ffe1ff */
[----:B------:R-:W-:-:S04]  /*1ead0*/  IMAD.MOV.U32 R2, RZ, RZ, RZ ;  /* 0x000000ffff027224 */ /* 0x000fc800078e00ff */
[----:B------:R-:W-:-:S05]  /*1eae0*/  IMAD.IADD R8, R4, 0x1, R0 ;  /* 0x0000000104087824 */ /* 0x000fca00078e0200 */
[----:B------:R-:W-:Y:S01]  /*1eaf0*/  IADD3 R3, R8, 0x6f, RZ ;  /* 0x0000006f08037810 */ /* 0x000fe20007ffe0ff */
[----:B------:R0:W-:Y:S04]  /*1eb00*/  STL [R1+0x38], R8 ;  /* 0x0000380801007387 */ /* 0x0001e80000100800 */
[----:B------:R-:W-:-:S05]  /*1eb10*/  IMAD.HI R2, R3, -0x6db6db6d, R2 ;  /* 0x9249249303027827 */ /* 0x000fca00078e0202 */
[----:B------:R-:W-:-:S04]  /*1eb20*/  SHF.R.U32.HI R3, RZ, 0x1f, R2 ;  /* 0x0000001fff037819 */ /* 0x000fc80000011602 */
[----:B0-----:R-:W-:-:S05]  /*1eb30*/  LEA.HI.SX32 R8, R2, R3, 0x1a ;  /* 0x0000000302087211 */ /* 0x001fca00078fd2ff */
[--C-:B------:R-:W-:Y:S01]  /*1eb40*/  IMAD R2, R8, 0x70, -R4.reuse ;  /* 0x0000007008027824 */ /* 0x100fe200078e0a04 */
[----:B------:R0:W-:Y:S01]  /*1eb50*/  STL [R1+0x28], R8 ;  /* 0x0000280801007387 */ /* 0x0001e20000100800 */
[----:B------:R-:W-:-:S03]  /*1eb60*/  IMAD.MOV R4, RZ, RZ, -R4 ;  /* 0x000000ffff047224 */ /* 0x000fc600078e0a04 */
[----:B------:R-:W-:Y:S02]  /*1eb70*/  VIMNMX R0, R2, R0, PT ;  /* 0x0000000002007248 */ /* 0x000fe40003fe0100 */
[----:B------:R-:W-:-:S04]  /*1eb80*/  VIMNMX R2, RZ, R4, !PT ;  /* 0x00000004ff027248 */ /* 0x000fc80007fe0100 */
[----:B0-----:R-:W-:Y:S02]  /*1eb90*/  SHF.R.U32.HI R8, RZ, 0x4, R2 ;  /* 0x00000004ff087819 */ /* 0x001fe40000011602 */
[----:B------:R-:W-:-:S03]  /*1eba0*/  ISETP.GT.AND P1, PT, R0, R2, PT ;  /* 0x000000020000720c */ /* 0x000fc60003f24270 */
[----:B------:R-:W-:-:S04]  /*1ebb0*/  IMAD.WIDE.U32 R8, R8, 0x24924925, RZ ;  /* 0x2492492508087825 */ /* 0x000fc800078e00ff */
[----:B------:R-:W-:-:S06]  /*1ebc0*/  IMAD.MOV.U32 R8, RZ, RZ, RZ ;  /* 0x000000ffff087224 */ /* 0x000fcc00078e00ff */
[----:B------:R0:W5:Y:S01]  /*1ebd0*/  @P0 LDG.E R8, desc[UR60][R6.64] ;  /* 0x0000003c06080981 */ /* 0x000162000c1e1900 */
[----:B------:R-:W-:Y:S01]  /*1ebe0*/  @P1 IADD3 R3, R0, 0x6f, RZ ;  /* 0x0000006f00031810 */ /* 0x000fe20007ffe0ff */
[----:B------:R-:W-:Y:S02]  /*1ebf0*/  @P1 IMAD.MOV.U32 R2, RZ, RZ, RZ ;  /* 0x000000ffff021224 */ /* 0x000fe400078e00ff */
[----:B------:R-:W-:Y:S02]  /*1ec00*/  IMAD.MOV.U32 R0, RZ, RZ, R9 ;  /* 0x000000ffff007224 */ /* 0x000fe400078e0009 */
[----:B------:R-:W-:-:S03]  /*1ec10*/  @P1 IMAD.HI R2, R3, -0x6db6db6d, R2 ;  /* 0x9249249303021827 */ /* 0x000fc600078e0202 */
[----:B------:R-:W-:Y:S02]  /*1ec20*/  MOV R4, R0 ;  /* 0x0000000000047202 */ /* 0x000fe40000000f00 */
[----:B------:R-:W-:-:S04]  /*1ec30*/  @P1 SHF.R.U32.HI R3, RZ, 0x1f, R2 ;  /* 0x0000001fff031819 */ /* 0x000fc80000011602 */
[----:B------:R-:W-:Y:S01]  /*1ec40*/  @P1 LEA.HI.SX32 R4, R2, R3, 0x1a ;  /* 0x0000000302041211 */ /* 0x000fe200078fd2ff */
[----:B------:R-:W-:-:S05]  /*1ec50*/  IMAD.IADD R2, R10, 0x1, R5 ;  /* 0x000000010a027824 */ /* 0x000fca00078e0205 */
[----:B------:R0:W-:Y:S01]  /*1ec60*/  STL [R1+0x4], R2 ;  /* 0x0000040201007387 */ /* 0x0001e20000100800 */
[----:B------:R-:W-:Y:S01]  /*1ec70*/  ISETP.GT.AND P1, PT, R4, R0, PT ;  /* 0x000000000400720c */ /* 0x000fe20003f24270 */
[----:B------:R-:W-:Y:S01]  /*1ec80*/  BSSY B0, `(.L_x_3518) ;  /* 0x00000db000007945 */ /* 0x000fe20003800000 */
[----:B------:R-:W-:-:S11]  /*1ec90*/  PLOP3.LUT P2, PT, PT, PT, PT, 0x80, 0x0 ;  /* 0x000000000000781c */ /* 0x000fd60003f4f070 */
        /* <DEDUP_REMOVED lines=11> */
.L_x_3647:
[----:B------:R-:W-:-:S03]  /*1ed50*/  UMOV UR4, 0xffffffff ;  /* 0xffffffff00047882 */ /* 0x000fc60000000000 */
[----:B------:R-:W-:Y:S05]  /*1ed60*/  BRA.DIV UR4, `(.L_x_3521) ;  /* 0x0000005604987947 */ /* 0x000fea000b800000 */
[----:B------:R-:W-:-:S13]  /*1ed70*/  ELECT P6, URZ, PT ;  /* 0x00000000003f782f */ /* 0x000fda00038c0000 */
.L_x_3650:
        /* <DEDUP_REMOVED lines=12> */
.L_x_3651:
[----:B------:R-:W-:Y:S05]  /*1ee40*/  BSYNC B1 ;  /* 0x0000000000017941 */ /* 0x000fea0003800000 */
.L_x_3522:
        /* <DEDUP_REMOVED lines=8> */
.L_x_3652:
        /* <DEDUP_REMOVED lines=11> */
.L_x_3527:
        /* <DEDUP_REMOVED lines=26> */
[----:B------:R1:W-:Y:S01]  /*1f120*/  UTMALDG.4D [UR8], [UR4], desc[UR6] ;  /* 0x00000608040075b4 */ /* 0x0003e20008019000 */
[----:B------:R-:W2:Y:S02]  /*1f130*/  SYNCS.PHASECHK.TRANS64.TRYWAIT P0, [R5+URZ+0x368c0], R10 ;  /* 0x0368c00a050075a7 */ /* 0x000ea4000800017f */
[----:B-12---:R-:W-:Y:S05]  /*1f140*/  @!P0 BRA `(.L_x_3528) ;  /* 0x0000005000e88947 */ /* 0x006fea0003800000 */
.L_x_3653:
        /* <DEDUP_REMOVED lines=8> */
.L_x_3529:
        /* <DEDUP_REMOVED lines=14> */
[----:B------:R-:W-:-:S05]  /*1f2b0*/  UIADD3 UR15, UR15, 0x7400, URZ ;  /* 0x000074000f0f7890 */ /* 0x000fca000fffe03f */
[----:B------:R2:W-:Y:S02]  /*1f2c0*/  UTMALDG.4D [UR8], [UR4], desc[UR6] ;  /* 0x00000608040075b4 */ /* 0x0005e40008019000 */
[----:B--2---:R-:W-:Y:S01]  /*1f2d0*/  UMOV UR8, UR14 ;  /* 0x0000000e00087c82 */ /* 0x004fe20008000000 */
[----:B------:R-:W-:Y:S01]  /*1f2e0*/  UMOV UR10, UR16 ;  /* 0x00000010000a7c82 */ /* 0x000fe20008000000 */
[----:B------:R-:W-:Y:S01]  /*1f2f0*/  UMOV UR14, 0x80 ;  /* 0x00000080000e7882 */ /* 0x000fe20000000000 */
[----:B------:R2:W-:Y:S02]  /*1f300*/  UTMALDG.4D [UR8], [UR4], desc[UR6] ;  /* 0x00000608040075b4 */ /* 0x0005e40008019000 */
[----:B--2---:R-:W-:Y:S01]  /*1f310*/  UMOV UR8, UR15 ;  /* 0x0000000f00087c82 */ /* 0x004fe20008000000 */
[----:B------:R-:W-:Y:S02]  /*1f320*/  UMOV UR10, UR14 ;  /* 0x0000000e000a7c82 */ /* 0x000fe40008000000 */
[----:B------:R2:W-:Y:S02]  /*1f330*/  UTMALDG.4D [UR8], [UR4], desc[UR6] ;  /* 0x00000608040075b4 */ /* 0x0005e40008019000 */
[----:B--2---:R-:W-:Y:S01]  /*1f340*/  NOP ;  /* 0x0000000000007918 */ /* 0x004fe20000000000 */
.L_x_3525:
[----:B------:R-:W-:Y:S05]  /*1f350*/  BSYNC B1 ;  /* 0x0000000000017941 */ /* 0x000fea0003800000 */
.L_x_3524:
        /* <DEDUP_REMOVED lines=13> */
[C---:B-----5:R-:W-:Y:S01]  /*1f430*/  IMAD R5, R4.reuse, 0x70, R8 ;  /* 0x0000007004057824 */ /* 0x060fe200078e0208 */
[----:B------:R-:W-:-:S03]  /*1f440*/  IADD3 R4, R4, -0x1, RZ ;  /* 0xffffffff04047810 */ /* 0x000fc60007ffe0ff */
[----:B------:R-:W-:-:S07]  /*1f450*/  VIADD R5, R5, 0xffffff20 ;  /* 0xffffff2005057836 */ /* 0x000fce0000000000 */
.L_x_3536:
        /* <DEDUP_REMOVED lines=9> */
.L_x_3654:
        /* <DEDUP_REMOVED lines=11> */
.L_x_3533:
        /* <DEDUP_REMOVED lines=27> */
.L_x_3655:
        /* <DEDUP_REMOVED lines=8> */
.L_x_3535:
        /* <DEDUP_REMOVED lines=24> */
.L_x_3531:
[----:B------:R-:W-:Y:S05]  /*1f950*/  BSYNC B1 ;  /* 0x0000000000017941 */ /* 0x000fea0003800000 */
.L_x_3530:
        /* <DEDUP_REMOVED lines=13> */
.L_x_3519:
[----:B------:R-:W-:Y:S05]  /*1fa30*/  BSYNC B0 ;  /* 0x0000000000007941 */ /* 0x000fea0003800000 */
.L_x_3518:
        /* <DEDUP_REMOVED lines=23> */
.L_x_3538:
        /* <DEDUP_REMOVED lines=17> */
[----:B-----5:R-:W-:Y:S01]  /*1fcc0*/  MOV R8, 0x70 ;  /* 0x0000007000087802 */ /* 0x020fe20000000f00 */
[----:B------:R-:W-:-:S02]  /*1fcd0*/  IMAD.U32 R11, RZ, RZ, UR5 ;  /* 0x00000005ff0b7e24 */ /* 0x000fc4000f8e00ff */
[----:B------:R-:W-:Y:S02]  /*1fce0*/  IMAD.MOV.U32 R12, RZ, RZ, 0x1 ;  /* 0x00000001ff0c7424 */ /* 0x000fe400078e00ff */
[----:B------:R-:W-:-:S07]  /*1fcf0*/  IMAD.MOV.U32 R13, RZ, RZ, RZ ;  /* 0x000000ffff0d7224 */ /* 0x000fce00078e00ff */
[----:B------:R-:W-:-:S07]  /*1fd00*/  LEPC R20, `(.L_x_3540) ;  /* 0x000000001014794e */ /* 0x000fce0000000000 */
[----:B-1----:R-:W-:Y:S05]  /*1fd10*/  CALL.ABS.NOINC R2 ;  /* 0x0000000002007343 */ /* 0x002fea0003c00000 */
.L_x_3540:
        /* <DEDUP_REMOVED lines=16> */
[----:B-----5:R-:W-:Y:S02]  /*1fe20*/  IMAD.MOV.U32 R8, RZ, RZ, 0x70 ;  /* 0x00000070ff087424 */ /* 0x020fe400078e00ff */
[----:B-1----:R-:W-:-:S07]  /*1fe30*/  IMAD.MOV.U32 R12, RZ, RZ, 0x1 ;  /* 0x00000001ff0c7424 */ /* 0x002fce00078e00ff */
[----:B------:R-:W-:-:S07]  /*1fe40*/  LEPC R20, `(.L_x_3542) ;  /* 0x000000001014794e */ /* 0x000fce0000000000 */
[----:B--2---:R-:W-:Y:S05]  /*1fe50*/  CALL.ABS.NOINC R2 ;  /* 0x0000000002007343 */ /* 0x004fea0003c00000 */
.L_x_3542:
        /* <DEDUP_REMOVED lines=16> */
.L_x_3541:
[----:B------:R-:W2:Y:S01]  /*1ff60*/  LDL.LU R2, [R1+0x2c] ;  /* 0x00002c0001027983 */ /* 0x000ea20000300800 */
[----:B------:R-:W-:-:S03]  /*1ff70*/  ULDC.64 UR4, c[0x0][0x9f8] ;  /* 0x00027e0000047ab9 */ /* 0x000fc60000000a00 */
[----:B------:R-:W3:Y:S04]  /*1ff80*/  LDL.LU R0, [R1+0x30] ;  /* 0x0000300001007983 */ /* 0x000ee80000300800 */
[----:B------:R-:W4:Y:S04]  /*1ff90*/  LDL.LU R4, [R1+0x3c] ;  /* 0x00003c0001047983 */ /* 0x000f280000300800 */
[----:B------:R-:W4:Y:S01]  /*1ffa0*/  LDL.LU R5, [R1+0x24] ;  /* 0x0000240001057983 */ /* 0x000f220000300800 */
[----:B------:R-:W-:-:S04]  /*1ffb0*/  ISETP.NE.U32.AND P0, PT, RZ, UR4, PT ;  /* 0x00000004ff007c0c */ /* 0x000fc8000bf05070 */
        /* <DEDUP_REMOVED lines=13> */
[----:B------:R-:W-:Y:S01]  /*20090*/  IMAD R17, R17, 0x80, R4 ;  /* 0x0000008011117824 */ /* 0x000fe200078e0204 */
[----:B------:R-:W-:Y:S02]  /*200a0*/  MOV R4, R18 ;  /* 0x0000001200047202 */ /* 0x000fe40000000f00 */
[----:B------:R-:W-:Y:S01]  /*200b0*/  PLOP3.LUT P1, PT, P6, PT, PT, 0x8, 0x0 ;  /* 0x000000000000781c */ /* 0x000fe2000372e170 */
[----:B-1----:R-:W1:Y:S02]  /*200c0*/  LDC R2, c[0x0][0x428] ;  /* 0x00010a00ff027b82 */ /* 0x002e640000000800 */
[----:B-1----:R-:W-:-:S13]  /*200d0*/  ISETP.NE.AND P0, PT, R2, 0x1, PT ;  /* 0x000000010200780c */ /* 0x002fda0003f05270 */
[----:B------:R-:W1:Y:S08]  /*200e0*/  @P0 LDC R2, c[0x0][0x42c] ;  /* 0x00010b00ff020b82 */ /* 0x000e700000000800 */
[----:B------:R-:W2:Y:S01]  /*200f0*/  @P0 LDC R3, c[0x0][0x430] ;  /* 0x00010c00ff030b82 */ /* 0x000ea20000000800 */
[----:B-1----:R-:W-:-:S05]  /*20100*/  @P0 IMAD.HI.U32 R2, R18, R2, RZ ;  /* 0x0000000212020227 */ /* 0x002fca00078e00ff */
[----:B--2---:R-:W-:Y:S02]  /*20110*/  @P0 SHF.R.U32.HI R4, RZ, R3, R2 ;  /* 0x00000003ff040219 */ /* 0x004fe40000011602 */
[----:B------:R-:W-:-:S04]  /*20120*/  ISETP.NE.U32.AND P0, PT, RZ, UR4, PT ;  /* 0x00000004ff007c0c */ /* 0x000fc8000bf05070 */
[----:B------:R-:W-:-:S04]  /*20130*/  ISETP.NE.AND.EX P0, PT, RZ, UR5, PT, P0 ;  /* 0x00000005ff007c0c */ /* 0x000fc8000bf05300 */
[----:B------:R-:W-:-:S09]  /*20140*/  SEL R2, R5, RZ, !P0 ;  /* 0x000000ff05027207 */ /* 0x000fd20004000000 */
.L_x_3543:
        /* <DEDUP_REMOVED lines=16> */
.L_x_3544:
        /* <DEDUP_REMOVED lines=15> */
.L_x_3545:
        /* <DEDUP_REMOVED lines=16> */
.L_x_3658:
[----:B------:R-:W2:Y:S01]  /*20440*/  LDL R3, [R1+0x28] ;  /* 0x0000280001037983 */ /* 0x000ea20000100800 */
[----:B------:R-:W-:Y:S01]  /*20450*/  UMOV UR4, 0xffffffff ;  /* 0xffffffff00047882 */ /* 0x000fe20000000000 */
[----:B------:R-:W-:Y:S01]  /*20460*/  SHF.R.S32.HI R12, RZ, 0x1f, R0 ;  /* 0x0000001fff0c7819 */ /* 0x000fe20000011400 */
[----:B--2---:R-:W-:Y:S01]  /*20470*/  VIADD R3, R3, 0xffffffff ;  /* 0xffffffff03037836 */ /* 0x004fe20000000000 */
[----:B------:R-:W-:Y:S06]  /*20480*/  BRA.DIV UR4, `(.L_x_3547) ;  /* 0x0000004204887947 */ /* 0x000fec000b800000 */
[----:B------:R-:W-:-:S13]  /*20490*/  ELECT P6, URZ, PT ;  /* 0x00000000003f782f */ /* 0x000fda00038c0000 */
.L_x_3661:
        /* <DEDUP_REMOVED lines=24> */
.L_x_3549:
        /* <DEDUP_REMOVED lines=9> */
.L_x_3662:
        /* <DEDUP_REMOVED lines=11> */
.L_x_3551:
        /* <DEDUP_REMOVED lines=34> */
.L_x_3548:
        /* <DEDUP_REMOVED lines=47> */
.L_x_3663:
[----:B------:R-:W-:Y:S05]  /*20c70*/  BSYNC B0 ;  /* 0x0000000000007941 */ /* 0x000fea0003800000 */
.L_x_3552:
        /* <DEDUP_REMOVED lines=9> */
[C---:B------:R-:W-:Y:S02]  /*20d10*/  IMAD.IADD R2, R6.reuse, 0x1, R13 ;  /* 0x0000000106027824 */ /* 0x040fe400078e020d */
[----:B------:R-:W-:-:S03]  /*20d20*/  VIADD R6, R6, 0xfffffffe ;  /* 0xfffffffe06067836 */ /* 0x000fc60000000000 */
[----:B------:R-:W-:-:S04]  /*20d30*/  LOP3.LUT R2, R2, 0x1, RZ, 0xc0, !PT ;  /* 0x0000000102027812 */ /* 0x000fc800078ec0ff */
[----:B------:R-:W-:-:S13]  /*20d40*/  ISETP.NE.U32.AND P0, PT, R2, 0x1, PT ;  /* 0x000000010200780c */ /* 0x000fda0003f05070 */
[----:B------:R-:W-:Y:S05]  /*20d50*/  @P0 BRA `(.L_x_3557) ;  /* 0x0000000800300947 */ /* 0x000fea0003800000 */
        /* <DEDUP_REMOVED lines=14> */
[----:B------:R-:W-:Y:S01]  /*20e40*/  IMAD.MOV.U32 R2, RZ, RZ, R6 ;  /* 0x000000ffff027224 */ /* 0x000fe200078e0006 */
        /* <DEDUP_REMOVED lines=8> */
[----:B------:R-:W-:Y:S01]  /*20ed0*/  MOV R10, R2 ;  /* 0x00000002000a7202 */ /* 0x000fe20000000f00 */
[----:B------:R-:W-:-:S04]  /*20ee0*/  IMAD.MOV R2, RZ, RZ, -R2 ;  /* 0x000000ffff027224 */ /* 0x000fc800078e0a02 */
[----:B------:R-:W-:-:S04]  /*20ef0*/  IMAD.WIDE.U32 R10, R0, UR4, R10 ;  /* 0x00000004000a7c25 */ /* 0x000fc8000f8e000a */
[----:B------:R-:W-:Y:S01]  /*20f00*/  IMAD.IADD R15, R15, 0x1, R11 ;  /* 0x000000010f0f7824 */ /* 0x000fe200078e020b */
[----:B------:R-:W-:Y:S01]  /*20f10*/  LEA R8, P0, R10, R8, 0x2 ;  /* 0x000000080a087211 */ /* 0x000fe200078010ff */
[----:B------:R-:W-:-:S03]  /*20f20*/  IMAD R6, R17, R2, R6 ;  /* 0x0000000211067224 */ /* 0x000fc600078e0206 */
[----:B------:R-:W-:-:S05]  /*20f30*/  LEA.HI.X R9, R10, R9, R15, 0x2, P0 ;  /* 0x000000090a097211 */ /* 0x000fca00000f140f */
[----:B------:R0:W5:Y:S04]  /*20f40*/  LDG.E R2, desc[UR60][R8.64] ;  /* 0x0000003c08027981 */ /* 0x000168000c1e1900 */
.L_x_3560:
[----:B0-----:R-:W0:Y:S01]  /*20f50*/  S2R R9, SR_CgaCtaId ;  /* 0x0000000000097919 */ /* 0x001e220000008800 */
[----:B------:R-:W-:-:S04]  /*20f60*/  MOV R8, 0x400 ;  /* 0x0000040000087802 */ /* 0x000fc80000000f00 */
[----:B0-----:R-:W-:Y:S02]  /*20f70*/  LEA R8, R9, R8, 0x18 ;  /* 0x0000000809087211 */ /* 0x001fe400078ec0ff */
[----:B------:R-:W-:Y:S02]  /*20f80*/  SHF.L.U32 R9, R14, 0x1f, RZ ;  /* 0x0000001f0e097819 */ /* 0x000fe400000006ff */
[----:B------:R-:W-:-:S04]  /*20f90*/  LEA R8, R7, R8, 0x3 ;  /* 0x0000000807087211 */ /* 0x000fc800078e18ff */
[----:B------:R-:W0:Y:S02]  /*20fa0*/  SYNCS.PHASECHK.TRANS64.TRYWAIT P0, [R8+URZ+0x36840], R9 ;  /* 0x03684009080075a7 */ /* 0x000e24000800017f */
[----:B0-----:R-:W-:Y:S05]  /*20fb0*/  @!P0 BRA `(.L_x_3561) ;  /* 0x0000003800108947 */ /* 0x001fea0003800000 */
.L_x_3664:
        /* <DEDUP_REMOVED lines=11> */
.L_x_3562:
        /* <DEDUP_REMOVED lines=20> */
[----:B------:R-:W-:Y:S02]  /*211b0*/  UMOV UR17, 0x40 ;  /* 0x0000004000117882 */ /* 0x000fe40000000000 */
[----:B------:R-:W-:Y:S01]  /*211c0*/  UMOV UR8, UR14 ;  /* 0x0000000e00087c82 */ /* 0x000fe20008000000 */
        /* <DEDUP_REMOVED lines=15> */
.L_x_3665:
        /* <DEDUP_REMOVED lines=10> */
.L_x_3564:
[----:B------:R-:W2:Y:S02]  /*21360*/  LDL R9, [R1+0x10] ;  /* 0x0000100001097983 */ /* 0x000ea40000100800 */
[----:B--2---:R-:W-:-:S13]  /*21370*/  LOP3.LUT P0, RZ, R9, 0x40, RZ, 0xc0, !PT ;  /* 0x0000004009ff7812 */ /* 0x004fda000780c0ff */
[----:B------:R-:W-:Y:S05]  /*21380*/  @P0 BRA `(.L_x_3565) ;  /* 0x0000000000040947 */ /* 0x000fea0003800000 */
[----:B------:R-:W-:Y:S01]  /*21390*/  BPT.TRAP 0x1 ;  /* 0x000000040000795c */ /* 0x000fe20000300000 */
.L_x_3565:
        /* <DEDUP_REMOVED lines=35> */
.L_x_3559:
[----:B------:R-:W-:Y:S05]  /*215d0*/  BSYNC B2 ;  /* 0x0000000000027941 */ /* 0x000fea0003800000 */
.L_x_3558:
[----:B------:R-:W2:Y:S04]  /*215e0*/  LDL.LU R2, [R1+0x28] ;  /* 0x0000280001027983 */ /* 0x000ea80000300800 */
[----:B------:R0:W-:Y:S04]  /*215f0*/  STL [R1], R7 ;  /* 0x0000000701007387 */ /* 0x0001e80000100800 */
[----:B------:R0:W-:Y:S02]  /*21600*/  STL [R1+0x8], R14 ;  /* 0x0000080e01007387 */ /* 0x0001e40000100800 */
[----:B0-2---:R-:W-:-:S07]  /*21610*/  VIADD R6, R2, 0xfffffffd ;  /* 0xfffffffd02067836 */ /* 0x005fce0000000000 */
.L_x_3557:
[----:B------:R-:W-:Y:S05]  /*21620*/  BSYNC B1 ;  /* 0x0000000000017941 */ /* 0x000fea0003800000 */
.L_x_3556:
[----:B------:R-:W-:-:S04]  /*21630*/  IADD3 R13, -R13, RZ, RZ ;  /* 0x000000ff0d0d7210 */ /* 0x000fc80007ffe1ff */
[----:B------:R-:W-:-:S13]  /*21640*/  ISETP.NE.AND P0, PT, R3, R13, PT ;  /* 0x0000000d0300720c */ /* 0x000fda0003f05270 */
[----:B------:R-:W-:Y:S05]  /*21650*/  @!P0 BRA `(.L_x_3555) ;  /* 0x0000001000508947 */ /* 0x000fea0003800000 */
[----:B------:R-:W-:-:S07]  /*21660*/  IMAD.MOV.U32 R10, RZ, RZ, R5 ;  /* 0x000000ffff0a7224 */ /* 0x000fce00078e0005 */
.L_x_3582:
        /* <DEDUP_REMOVED lines=21> */
[----:B------:R-:W-:-:S04]  /*217c0*/  @P0 SHF.R.U32.HI R2, RZ, R3, R9 ;  /* 0x00000003ff020219 */ /* 0x000fc80000011609 */
[--C-:B------:R-:W-:Y:S01]  /*217d0*/  SHF.R.S32.HI R3, RZ, 0x1f, R2.reuse ;  /* 0x0000001fff037819 */ /* 0x100fe20000011402 */
[----:B------:R-:W-:-:S04]  /*217e0*/  IMAD.MOV R9, RZ, RZ, -R2 ;  /* 0x000000ffff097224 */ /* 0x000fc800078e0a02 */
[----:B------:R-:W-:Y:S02]  /*217f0*/  IMAD R9, R10, R9, R6 ;  /* 0x000000090a097224 */ /* 0x000fe400078e0206 */
[----:B------:R-:W-:Y:S02]  /*21800*/  IMAD R10, R12, UR6, RZ ;  /* 0x000000060c0a7c24 */ /* 0x000fe4000f8e02ff */
[----:B------:R-:W-:-:S04]  /*21810*/  IMAD.WIDE.U32 R2, R0, UR6, R2 ;  /* 0x0000000600027c25 */ /* 0x000fc8000f8e0002 */
[----:B------:R-:W-:-:S05]  /*21820*/  IMAD R10, R0, UR7, R10 ;  /* 0x00000007000a7c24 */ /* 0x000fca000f8e020a */
[----:B------:R-:W-:Y:S02]  /*21830*/  IADD3 R3, R10, R3, RZ ;  /* 0x000000030a037210 */ /* 0x000fe40007ffe0ff */
[----:B------:R-:W-:-:S04]  /*21840*/  LEA R10, P0, R2, UR4, 0x2 ;  /* 0x00000004020a7c11 */ /* 0x000fc8000f8010ff */
[----:B------:R-:W-:-:S05]  /*21850*/  LEA.HI.X R11, R2, UR5, R3, 0x2, P0 ;  /* 0x00000005020b7c11 */ /* 0x000fca00080f1403 */
[----:B------:R0:W5:Y:S04]  /*21860*/  LDG.E R10, desc[UR60][R10.64] ;  /* 0x0000003c0a0a7981 */ /* 0x000168000c1e1900 */
.L_x_3568:
[----:B------:R-:W1:Y:S01]  /*21870*/  S2R R3, SR_CgaCtaId ;  /* 0x0000000000037919 */ /* 0x000e620000008800 */
[----:B------:R-:W-:-:S04]  /*21880*/  MOV R2, 0x400 ;  /* 0x0000040000027802 */ /* 0x000fc80000000f00 */
[----:B-1----:R-:W-:Y:S02]  /*21890*/  LEA R2, R3, R2, 0x18 ;  /* 0x0000000203027211 */ /* 0x002fe400078ec0ff */
[----:B------:R-:W-:-:S03]  /*218a0*/  SHF.L.U32 R3, R8, 0x1f, RZ ;  /* 0x0000001f08037819 */ /* 0x000fc600000006ff */
[----:B------:R-:W-:-:S04]  /*218b0*/  IMAD R2, R7, 0x8, R2 ;  /* 0x0000000807027824 */ /* 0x000fc800078e0202 */
[----:B------:R-:W1:Y:S02]  /*218c0*/  SYNCS.PHASECHK.TRANS64.TRYWAIT P0, [R2+URZ+0x36840], R3 ;  /* 0x03684003020075a7 */ /* 0x000e64000800017f */
[----:B-1----:R-:W-:Y:S05]  /*218d0*/  @!P0 BRA `(.L_x_3569) ;  /* 0x0000002c00f08947 */ /* 0x002fea0003800000 */
.L_x_3666:
        /* <DEDUP_REMOVED lines=11> */
.L_x_3570:
        /* <DEDUP_REMOVED lines=37> */
.L_x_3667:
        /* <DEDUP_REMOVED lines=10> */
.L_x_3572:
[----:B------:R-:W2:Y:S02]  /*21c80*/  LDL R3, [R1+0x10] ;  /* 0x0000100001037983 */ /* 0x000ea40000100800 */
[----:B--2---:R-:W-:-:S13]  /*21c90*/  LOP3.LUT P0, RZ, R3, 0x40, RZ, 0xc0, !PT ;  /* 0x0000004003ff7812 */ /* 0x004fda000780c0ff */
[----:B------:R-:W-:Y:S05]  /*21ca0*/  @P0 BRA `(.L_x_3573) ;  /* 0x0000000000040947 */ /* 0x000fea0003800000 */
[----:B------:R-:W-:Y:S01]  /*21cb0*/  BPT.TRAP 0x1 ;  /* 0x000000040000795c */ /* 0x000fe20000300000 */
.L_x_3573:
        /* <DEDUP_REMOVED lines=36> */
.L_x_3567:
[----:B------:R-:W-:Y:S05]  /*21f00*/  BSYNC B1 ;  /* 0x0000000000017941 */ /* 0x000fea0003800000 */
.L_x_3566:
[----:B------:R-:W-:Y:S01]  /*21f10*/  IADD3 R3, R7, 0x1, RZ ;  /* 0x0000000107037810 */ /* 0x000fe20007ffe0ff */
[----:B------:R-:W-:Y:S03]  /*21f20*/  BSSY B1, `(.L_x_3574) ;  /* 0x0000084000017945 */ /* 0x000fe60003800000 */
        /* <DEDUP_REMOVED lines=29> */
.L_x_3576:
[----:B------:R-:W2:Y:S01]  /*22100*/  S2R R3, SR_CgaCtaId ;  /* 0x0000000000037919 */ /* 0x000ea20000008800 */
[----:B------:R-:W-:-:S04]  /*22110*/  MOV R2, 0x400 ;  /* 0x0000040000027802 */ /* 0x000fc80000000f00 */
[----:B--2---:R-:W-:Y:S02]  /*22120*/  LEA R2, R3, R2, 0x18 ;  /* 0x0000000203027211 */ /* 0x004fe400078ec0ff */
[----:B------:R-:W-:-:S03]  /*22130*/  SHF.L.U32 R3, R13, 0x1f, RZ ;  /* 0x0000001f0d037819 */ /* 0x000fc600000006ff */
[----:B------:R-:W-:-:S04]  /*22140*/  IMAD R2, R14, 0x8, R2 ;  /* 0x000000080e027824 */ /* 0x000fc800078e0202 */
[----:B------:R-:W2:Y:S02]  /*22150*/  SYNCS.PHASECHK.TRANS64.TRYWAIT P0, [R2+URZ+0x36840], R3 ;  /* 0x03684003020075a7 */ /* 0x000ea4000800017f */
[----:B--2---:R-:W-:Y:S05]  /*22160*/  @!P0 BRA `(.L_x_3577) ;  /* 0x0000002400f48947 */ /* 0x004fea0003800000 */
.L_x_3668:
        /* <DEDUP_REMOVED lines=11> */
.L_x_3578:
        /* <DEDUP_REMOVED lines=19> */
[----:B------:R-:W-:Y:S01]  /*22350*/  R2UR UR8, R2 ;  /* 0x00000000020872ca */ /* 0x000fe200000e0000 */
[----:B------:R-:W-:-:S08]  /*22360*/  IMAD R2, R7, 0x8, R3 ;  /* 0x0000000807027824 */ /* 0x000fd000078e0203 */
[----:B------:R-:W-:-:S04]  /*22370*/  UIMAD UR11, UR11, 0x70, UR5 ;  /* 0x000000700b0b78a4 */ /* 0x000fc8000f8e0205 */
[----:B------:R-:W-:Y:S02]  /*22380*/  UIADD3 UR14, UR8, 0x21400, URZ ;  /* 0x00021400080e7890 */ /* 0x000fe4000fffe03f */
[----:B------:R-:W-:Y:S02]  /*22390*/  UIADD3.X UR5, URZ, UR37, URZ, UP0, !UPT ;  /* 0x000000253f057290 */ /* 0x000fe400087fe43f */
[----:B------:R-:W-:Y:S02]  /*223a0*/  UIADD3 UR15, UR8, 0x24c00, URZ ;  /* 0x00024c00080f7890 */ /* 0x000fe4000fffe03f */
[----:B------:R-:W-:-:S03]  /*223b0*/  UIADD3 UR16, UR8, 0x28400, URZ ;  /* 0x0002840008107890 */ /* 0x000fc6000fffe03f */
        /* <DEDUP_REMOVED lines=10> */
.L_x_3669:
        /* <DEDUP_REMOVED lines=10> */
.L_x_3580:
[----:B------:R-:W2:Y:S02]  /*22500*/  LDL R3, [R1+0x10] ;  /* 0x0000100001037983 */ /* 0x000ea40000100800 */
[----:B--2---:R-:W-:-:S13]  /*22510*/  LOP3.LUT P0, RZ, R3, 0x40, RZ, 0xc0, !PT ;  /* 0x0000004003ff7812 */ /* 0x004fda000780c0ff */
[----:B------:R-:W-:Y:S05]  /*22520*/  @P0 BRA `(.L_x_3581) ;  /* 0x0000000000040947 */ /* 0x000fea0003800000 */
[----:B------:R-:W-:Y:S01]  /*22530*/  BPT.TRAP 0x1 ;  /* 0x000000040000795c */ /* 0x000fe20000300000 */
.L_x_3581:
        /* <DEDUP_REMOVED lines=20> */
[----:B------:R-:W-:Y:S02]  /*22680*/  MOV R5, R10 ;  /* 0x0000000a00057202 */ /* 0x000fe40000000f00 */
        /* <DEDUP_REMOVED lines=13> */
.L_x_3575:
[----:B------:R-:W-:Y:S05]  /*22760*/  BSYNC B1 ;  /* 0x0000000000017941 */ /* 0x000fea0003800000 */
.L_x_3574:
[C---:B------:R-:W-:Y:S01]  /*22770*/  ISETP.GT.AND P0, PT, R6.reuse, 0x1, PT ;  /* 0x000000010600780c */ /* 0x040fe20003f04270 */
[----:B------:R-:W-:-:S12]  /*22780*/  VIADD R6, R6, 0xfffffffe ;  /* 0xfffffffe06067836 */ /* 0x000fd80000000000 */
[----:B------:R-:W-:Y:S05]  /*22790*/  @P0 BRA `(.L_x_3582) ;  /* 0xffffffec00b40947 */ /* 0x000fea000383ffff */
.L_x_3555:
[----:B------:R-:W-:Y:S05]  /*227a0*/  BSYNC B0 ;  /* 0x0000000000007941 */ /* 0x000fea0003800000 */
.L_x_3554:
        /* <DEDUP_REMOVED lines=17> */
.L_x_3584:
[----:B------:R-:W-:Y:S05]  /*228c0*/  BSYNC B0 ;  /* 0x0000000000007941 */ /* 0x000fea0003800000 */
.L_x_3583:
        /* <DEDUP_REMOVED lines=11> */
.L_x_3670:
        /* <DEDUP_REMOVED lines=10> */
.L_x_3588:
[----:B------:R-:W2:Y:S02]  /*22a20*/  LDL R0, [R1+0x10] ;  /* 0x0000100001007983 */ /* 0x000ea40000100800 */
[----:B--2---:R-:W-:-:S13]  /*22a30*/  LOP3.LUT P0, RZ, R0, 0x40, RZ, 0xc0, !PT ;  /* 0x0000004000ff7812 */ /* 0x004fda000780c0ff */
[----:B------:R-:W-:Y:S05]  /*22a40*/  @P0 BRA `(.L_x_3589) ;  /* 0x0000000000040947 */ /* 0x000fea0003800000 */
[----:B------:R-:W-:Y:S01]  /*22a50*/  BPT.TRAP 0x1 ;  /* 0x000000040000795c */ /* 0x000fe20000300000 */
.L_x_3589:
        /* <DEDUP_REMOVED lines=34> */
.L_x_3586:
[----:B------:R-:W-:Y:S05]  /*22c80*/  BSYNC B0 ;  /* 0x0000000000007941 */ /* 0x000fea0003800000 */
.L_x_3585:
        /* <DEDUP_REMOVED lines=9> */
.L_x_3539:
[----:B------:R-:W-:Y:S05]  /*22d20*/  BSYNC B6 ;  /* 0x0000000000067941 */ /* 0x000fea0003800000 */
.L_x_3537:
[----:B------:R-:W-:-:S03]  /*22d30*/  UMOV UR4, 0xffffffff ;  /* 0xffffffff00047882 */ /* 0x000fc60000000000 */
[----:B------:R-:W-:Y:S05]  /*22d40*/  BRA.DIV UR4, `(.L_x_3590) ;  /* 0x0000001e04387947 */ /* 0x000fea000b800000 */
[----:B------:R2:W3:Y:S04]  /*22d50*/  SHFL.IDX PT, R4, R16, RZ, 0x1f ;  /* 0x00001fff10047589 */ /* 0x0004e800000e0000 */
[----:B------:R2:W4:Y:S02]  /*22d60*/  SHFL.IDX PT, R5, R16, 0x1, 0x1f ;  /* 0x00201f0010057f89 */ /* 0x00052400000e0000 */
.L_x_3674:
        /* <DEDUP_REMOVED lines=13> */
.L_x_3592:
[----:B------:R-:W-:Y:S05]  /*22e40*/  BSYNC B0 ;  /* 0x0000000000007941 */ /* 0x000fea0003800000 */
.L_x_3591:
        /* <DEDUP_REMOVED lines=20> */
[----:B-1----:R-:W-:-:S04]  /*22f90*/  SEL R9, R14, RZ, P0 ;  /* 0x000000ff0e097207 */ /* 0x002fc80000000000 */
[----:B0-----:R-:W-:-:S05]  /*22fa0*/  IADD3 R2, R8, R9, RZ ;  /* 0x0000000908027210 */ /* 0x001fca0007ffe0ff */
[----:B------:R0:W1:Y:S02]  /*22fb0*/  SHFL.IDX PT, R14, R2, 0x1f, 0x1f ;  /* 0x03e01f00020e7f89 */ /* 0x00006400000e0000 */
.L_x_3682:
[----:B------:R-:W-:Y:S02]  /*22fc0*/  ULDC UR4, c[0x0][0xc10] ;  /* 0x0003040000047ab9 */ /* 0x000fe40000000800 */
[----:B--2---:R-:W-:-:S04]  /*22fd0*/  IMAD.U32 R16, RZ, RZ, UR4 ;  /* 0x00000004ff107e24 */ /* 0x004fc8000f8e00ff */
[----:B-1----:R-:W-:-:S04]  /*22fe0*/  IMAD R14, R14, R16, RZ ;  /* 0x000000100e0e7224 */ /* 0x002fc800078e02ff */
[----:B----4-:R-:W-:-:S05]  /*22ff0*/  IMAD.IADD R5, R5, 0x1, R14 ;  /* 0x0000000105057824 */ /* 0x010fca00078e020e */
[----:B---3--:R-:W-:-:S13]  /*23000*/  ISETP.GT.AND P0, PT, R5, R4, PT ;  /* 0x000000040500720c */ /* 0x008fda0003f04270 */
[----:B------:R-:W-:Y:S05]  /*23010*/  @P0 BRA `(.L_x_3594) ;  /* 0x0000000000b40947 */ /* 0x000fea0003800000 */
[----:B------:R-:W1:Y:S02]  /*23020*/  LDC R0, c[0x0][0xc14] ;  /* 0x00030500ff007b82 */ /* 0x000e640000000800 */
.L_x_3599:
[----:B------:R-:W-:-:S04]  /*23030*/  IADD3 R19, R19, 0x1f, RZ ;  /* 0x0000001f13137810 */ /* 0x000fc80007ffe0ff */
[----:B-1----:R-:W-:-:S13]  /*23040*/  ISETP.GE.AND P0, PT, R19, R0, PT ;  /* 0x000000001300720c */ /* 0x002fda0003f06270 */
[----:B------:R-:W-:Y:S05]  /*23050*/  @P0 BRA `(.L_x_3595) ;  /* 0x00000004005c0947 */ /* 0x000fea0003800000 */
[----:B------:R-:W1:Y:S01]  /*23060*/  S2R R6, SR_TID.X ;  /* 0x0000000000067919 */ /* 0x000e620000002100 */
[----:B------:R-:W-:Y:S01]  /*23070*/  BSSY B0, `(.L_x_3596) ;  /* 0x000000a000007945 */ /* 0x000fe20003800000 */
[----:B------:R-:W-:Y:S01]  /*23080*/  IMAD.MOV.U32 R3, RZ, RZ, RZ ;  /* 0x000000ffff037224 */ /* 0x000fe200078e00ff */
[----:B-1----:R-:W-:-:S04]  /*23090*/  LOP3.LUT R6, R6, 0x1f, RZ, 0xc0, !PT ;  /* 0x0000001f06067812 */ /* 0x002fc800078ec0ff */
[C---:B------:R-:W-:Y:S01]  /*230a0*/  ISETP.NE.AND P1, PT, R6.reuse, 0x1f, PT ;  /* 0x0000001f0600780c */ /* 0x040fe20003f25270 */
[----:B------:R-:W-:-:S05]  /*230b0*/  IMAD.IADD R7, R6, 0x1, R19 ;  /* 0x0000000106077824 */ /* 0x000fca00078e0213 */
[----:B------:R-:W-:-:S13]  /*230c0*/  ISETP.GE.OR P0, PT, R7, R0, !P1 ;  /* 0x000000000700720c */ /* 0x000fda0004f06670 */
[----:B------:R-:W-:Y:S05]  /*230d0*/  @P0 BRA `(.L_x_3597) ;  /* 0x00000000000c0947 */ /* 0x000fea0003800000 */
[----:B0-----:R-:W0:Y:S02]  /*230e0*/  LDC.64 R2, c[0x0][0xc58] ;  /* 0x00031600ff027b82 */ /* 0x001e240000000a00 */
[----:B0-----:R-:W-:-:S06]  /*230f0*/  IMAD.WIDE R2, R7, 0x4, R2 ;  /* 0x0000000407027825 */ /* 0x001fcc00078e0202 */
[----:B------:R1:W5:Y:S02]  /*23100*/  LDG.E R3, desc[UR60][R2.64] ;  /* 0x0000003c02037981 */ /* 0x000364000c1e1900 */
.L_x_3597:
[----:B------:R-:W-:Y:S05]  /*23110*/  BSYNC B0 ;  /* 0x0000000000007941 */ /* 0x000fea0003800000 */
.L_x_3596:
[----:B------:R-:W-:-:S03]  /*23120*/  UMOV UR4, 0xffffffff ;  /* 0xffffffff00047882 */ /* 0x000fc60000000000 */
[----:B------:R-:W-:Y:S05]  /*23130*/  BRA.DIV UR4, `(.L_x_3598) ;  /* 0x0000001e04587947 */ /* 0x000fea000b800000 */
[----:B-----5:R-:W0:Y:S01]  /*23140*/  SHFL.UP PT, R14, R3, 0x1, RZ ;  /* 0x04200000030e7989 */ /* 0x020e2200000e00ff */
[C---:B------:R-:W-:Y:S02]  /*23150*/  ISETP.NE.AND P0, PT, R6.reuse, RZ, PT ;  /* 0x000000ff0600720c */ /* 0x040fe40003f05270 */
[----:B------:R-:W-:Y:S02]  /*23160*/  ISETP.GE.U32.AND P1, PT, R6, 0x2, PT ;  /* 0x000000020600780c */ /* 0x000fe40003f26070 */
[----:B01----:R-:W-:Y:S02]  /*23170*/  SEL R2, R14, RZ, P0 ;  /* 0x000000ff0e027207 */ /* 0x003fe40000000000 */
        /* <DEDUP_REMOVED lines=17> */
.L_x_3690:
[----:B------:R-:W-:Y:S02]  /*23290*/  ULDC UR4, c[0x0][0xc10] ;  /* 0x0003040000047ab9 */ /* 0x000fe40000000800 */
[----:B------:R-:W-:-:S04]  /*232a0*/  IMAD.U32 R16, RZ, RZ, UR4 ;  /* 0x00000004ff107e24 */ /* 0x000fc8000f8e00ff */
[----:B-1----:R-:W-:-:S05]  /*232b0*/  IMAD R14, R14, R16, RZ ;  /* 0x000000100e0e7224 */ /* 0x002fca00078e02ff */
[----:B------:R-:W-:-:S04]  /*232c0*/  IADD3 R5, R14, R5, RZ ;  /* 0x000000050e057210 */ /* 0x000fc80007ffe0ff */
[----:B------:R-:W-:-:S13]  /*232d0*/  ISETP.GT.AND P0, PT, R5, R4, PT ;  /* 0x000000040500720c */ /* 0x000fda0003f04270 */
[----:B------:R-:W-:Y:S05]  /*232e0*/  @!P0 BRA `(.L_x_3599) ;  /* 0xfffffffc00508947 */ /* 0x000fea000383ffff */
.L_x_3594:
        /* <DEDUP_REMOVED lines=8> */
.L_x_3694:
[----:B------:R-:W-:Y:S01]  /*23370*/  ISETP.NE.AND P0, PT, R6, RZ, PT ;  /* 0x000000ff0600720c */ /* 0x000fe20003f05270 */
[----:B------:R-:W-:-:S12]  /*23380*/  IMAD.MOV.U32 R14, RZ, RZ, RZ ;  /* 0x000000ffff0e7224 */ /* 0x000fd800078e00ff */
[----:B------:R-:W-:Y:S05]  /*23390*/  @!P0 BRA `(.L_x_3601) ;  /* 0x0000000000108947 */ /* 0x000fea0003800000 */
[----:B------:R-:W-:Y:S01]  /*233a0*/  UMOV UR4, 0xffffffff ;  /* 0xffffffff00047882 */ /* 0x000fe20000000000 */
[----:B------:R-:W-:Y:S02]  /*233b0*/  IADD3 R12, R5, -0x1, RZ ;  /* 0xffffffff050c7810 */ /* 0x000fe40007ffe0ff */
[----:B------:R-:W-:Y:S05]  /*233c0*/  BRA.DIV UR4, `(.L_x_3602) ;  /* 0x0000001e04d07947 */ /* 0x000fea000b800000 */
[----:B------:R3:W4:Y:S02]  /*233d0*/  SHFL.IDX PT, R14, R2, R12, 0x1f ;  /* 0x00001f0c020e7589 */ /* 0x00072400000e0000 */
.L_x_3601:
[-C--:B--2---:R-:W-:Y:S01]  /*233e0*/  IABS R6, R17.reuse ;  /* 0x0000001100067213 */ /* 0x084fe20000000000 */
[----:B----4-:R-:W-:Y:S01]  /*233f0*/  IMAD R16, R14, R16, R7 ;  /* 0x000000100e107224 */ /* 0x010fe200078e0207 */
[----:B0--3--:R-:W-:Y:S01]  /*23400*/  MOV R2, RZ ;  /* 0x000000ff00027202 */ /* 0x009fe20000000f00 */
[----:B------:R-:W-:Y:S01]  /*23410*/  IMAD.IADD R19, R5, 0x1, R19 ;  /* 0x0000000105137824 */ /* 0x000fe200078e0213 */
[----:B------:R-:W0:Y:S01]  /*23420*/  I2F.RP R7, R6 ;  /* 0x0000000600077306 */ /* 0x000e220000209400 */
[----:B------:R-:W-:Y:S01]  /*23430*/  IMAD.IADD R4, R4, 0x1, -R16 ;  /* 0x0000000104047824 */ /* 0x000fe200078e0a10 */
[----:B------:R-:W-:-:S05]  /*23440*/  IABS R8, R17 ;  /* 0x0000001100087213 */ /* 0x000fca0000000000 */
[----:B------:R-:W-:Y:S01]  /*23450*/  IMAD.MOV R8, RZ, RZ, -R8 ;  /* 0x000000ffff087224 */ /* 0x000fe200078e0a08 */
[----:B0-----:R-:W0:Y:S02]  /*23460*/  MUFU.RCP R7, R7 ;  /* 0x0000000700077308 */ /* 0x001e240000001000 */
[----:B0-----:R-:W-:-:S06]  /*23470*/  VIADD R9, R7, 0xffffffe ;  /* 0x0ffffffe07097836 */ /* 0x001fcc0000000000 */
[----:B-1----:R-:W0:Y:S02]  /*23480*/  F2I.FTZ.U32.TRUNC.NTZ R3, R9 ;  /* 0x0000000900037305 */ /* 0x002e24000021f000 */
[----:B0-----:R-:W-:-:S04]  /*23490*/  IMAD.MOV R11, RZ, RZ, -R3 ;  /* 0x000000ffff0b7224 */ /* 0x001fc800078e0a03 */
[----:B------:R-:W-:-:S04]  /*234a0*/  IMAD R11, R11, R6, RZ ;  /* 0x000000060b0b7224 */ /* 0x000fc800078e02ff */
[----:B------:R-:W-:Y:S01]  /*234b0*/  IMAD.HI.U32 R2, R3, R11, R2 ;  /* 0x0000000b03027227 */ /* 0x000fe200078e0002 */
[----:B------:R-:W-:-:S05]  /*234c0*/  IABS R3, R4 ;  /* 0x0000000400037213 */ /* 0x000fca0000000000 */
[----:B------:R-:W-:-:S04]  /*234d0*/  IMAD.HI.U32 R2, R2, R3, RZ ;  /* 0x0000000302027227 */ /* 0x000fc800078e00ff */
[----:B------:R-:W-:-:S05]  /*234e0*/  IMAD R3, R2, R8, R3 ;  /* 0x0000000802037224 */ /* 0x000fca00078e0203 */
[----:B------:R-:W-:-:S13]  /*234f0*/  ISETP.GT.U32.AND P0, PT, R6, R3, PT ;  /* 0x000000030600720c */ /* 0x000fda0003f04070 */
[----:B------:R-:W-:Y:S01]  /*23500*/  @!P0 IADD3 R3, R3, -R6, RZ ;  /* 0x8000000603038210 */ /* 0x000fe20007ffe0ff */
[----:B------:R-:W-:-:S03]  /*23510*/  @!P0 VIADD R2, R2, 0x1 ;  /* 0x0000000102028836 */ /* 0x000fc60000000000 */
[----:B------:R-:W-:Y:S02]  /*23520*/  ISETP.GE.U32.AND P0, PT, R3, R6, PT ;  /* 0x000000060300720c */ /* 0x000fe40003f06070 */
[----:B------:R-:W-:-:S11]  /*23530*/  LOP3.LUT R3, R4, R17, RZ, 0x3c, !PT ;  /* 0x0000001104037212 */ /* 0x000fd600078e3cff */
[----:B------:R-:W-:Y:S01]  /*23540*/  @P0 VIADD R2, R2, 0x1 ;  /* 0x0000000102020836 */ /* 0x000fe20000000000 */
[----:B------:R-:W-:-:S13]  /*23550*/  ISETP.GE.AND P0, PT, R3, RZ, PT ;  /* 0x000000ff0300720c */ /* 0x000fda0003f06270 */
[----:B------:R-:W-:Y:S02]  /*23560*/  @!P0 IADD3 R2, -R2, RZ, RZ ;  /* 0x000000ff02028210 */ /* 0x000fe40007ffe1ff */
[----:B------:R-:W-:-:S13]  /*23570*/  ISETP.NE.AND P0, PT, R17, RZ, PT ;  /* 0x000000ff1100720c */ /* 0x000fda0003f05270 */
[----:B------:R-:W-:-:S04]  /*23580*/  @!P0 LOP3.LUT R2, RZ, R17, RZ, 0x33, !PT ;  /* 0x00000011ff028212 */ /* 0x000fc800078e33ff */
[----:B------:R-:W-:Y:S01]  /*23590*/  MOV R18, R2 ;  /* 0x0000000200127202 */ /* 0x000fe20000000f00 */
[----:B------:R-:W-:-:S04]  /*235a0*/  IMAD.MOV R3, RZ, RZ, -R2 ;  /* 0x000000ffff037224 */ /* 0x000fc800078e0a02 */
[----:B------:R-:W-:Y:S01]  /*235b0*/  IMAD R17, R17, R3, R4 ;  /* 0x0000000311117224 */ /* 0x000fe200078e0204 */
[----:B------:R-:W-:Y:S06]  /*235c0*/  BRA `(.L_x_3603) ;  /* 0x00000000001c7947 */ /* 0x000fec0003800000 */
.L_x_3595:
[----:B------:R-:W-:Y:S01]  /*235d0*/  UMOV UR4, URZ ;  /* 0x0000003f00047c82 */ /* 0x000fe20008000000 */
[----:B------:R-:W-:Y:S01]  /*235e0*/  UMOV UR5, URZ ;  /* 0x0000003f00057c82 */ /* 0x000fe20008000000 */
[----:B------:R-:W-:Y:S01]  /*235f0*/  ULDC UR6, c[0x0][0xc14] ;  /* 0x0003050000067ab9 */ /* 0x000fe20000000800 */
[----:B------:R-:W-:Y:S01]  /*23600*/  IMAD.MOV.U32 R16, RZ, RZ, R4 ;  /* 0x000000ffff107224 */ /* 0x000fe200078e0004 */
[----:B------:R-:W-:Y:S01]  /*23610*/  MOV R18, UR5 ;  /* 0x0000000500127c02 */ /* 0x000fe20008000f00 */
[----:B------:R-:W-:Y:S02]  /*23620*/  IMAD.U32 R17, RZ, RZ, UR4 ;  /* 0x00000004ff117e24 */ /* 0x000fe4000f8e00ff */
[----:B------:R-:W-:-:S07]  /*23630*/  IMAD.U32 R19, RZ, RZ, UR6 ;  /* 0x00000006ff137e24 */ /* 0x000fce000f8e00ff */
.L_x_3603:
        /* <DEDUP_REMOVED lines=12> */
.L_x_3516:
[----:B0-----:R-:W2:Y:S01]  /*23700*/  LDL.LU R0, [R1+0x34] ;  /* 0x0000340001007983 */ /* 0x001ea20000300800 */
[----:B------:R-:W-:Y:S01]  /*23710*/  BSSY B0, `(.L_x_3605) ;  /* 0x000000b000007945 */ /* 0x000fe20003800000 */
[----:B------:R-:W0:Y:S01]  /*23720*/  S2R R5, SR_CgaCtaId ;  /* 0x0000000000057919 */ /* 0x000e220000008800 */
[----:B--2---:R-:W-:-:S05]  /*23730*/  VIADD R0, R0, 0x1 ;  /* 0x0000000100007836 */ /* 0x004fca0000000000 */
[----:B-1----:R-:W-:-:S04]  /*23740*/  LEA.HI R2, R0, R0, RZ, 0x1 ;  /* 0x0000000000027211 */ /* 0x002fc800078f08ff */
[----:B------:R-:W-:-:S04]  /*23750*/  LOP3.LUT R3, R2, 0xfffffffe, RZ, 0xc0, !PT ;  /* 0xfffffffe02037812 */ /* 0x000fc800078ec0ff */
[----:B------:R-:W-:Y:S02]  /*23760*/  IADD3 R3, R0, -R3, RZ ;  /* 0x8000000300037210 */ /* 0x000fe40007ffe0ff */
[----:B------:R-:W-:Y:S02]  /*23770*/  MOV R0, 0x400 ;  /* 0x0000040000007802 */ /* 0x000fe40000000f00 */
[----:B------:R-:W-:Y:S02]  /*23780*/  SHF.L.U32 R3, R3, 0x1f, RZ ;  /* 0x0000001f03037819 */ /* 0x000fe400000006ff */
[----:B0-----:R-:W-:-:S04]  /*23790*/  LEA R0, R5, R0, 0x18 ;  /* 0x0000000005007211 */ /* 0x001fc800078ec0ff */
[----:B------:R-:W0:Y:S02]  /*237a0*/  SYNCS.PHASECHK.TRANS64.TRYWAIT P0, [R0+URZ+0x36820], R3 ;  /* 0x03682003000075a7 */ /* 0x000e24000800017f */
[----:B0-----:R-:W-:Y:S05]  /*237b0*/  @!P0 BRA `(.L_x_3606) ;  /* 0x0000001800f88947 */ /* 0x001fea0003800000 */
.L_x_3697:
[----:B------:R-:W-:Y:S05]  /*237c0*/  BSYNC B0 ;  /* 0x0000000000007941 */ /* 0x000fea0003800000 */
.L_x_3605:
[----:B------:R-:W-:-:S03]  /*237d0*/  UMOV UR4, 0xffffffff ;  /* 0xffffffff00047882 */ /* 0x000fc60000000000 */
[----:B------:R-:W-:Y:S05]  /*237e0*/  BRA.DIV UR4, `(.L_x_3607) ;  /* 0x0000001e04007947 */ /* 0x000fea000b800000 */
[----:B------:R-:W1:Y:S02]  /*237f0*/  S2R R2, SR_TID.X ;  /* 0x0000000000027919 */ /* 0x000e640000002100 */
[----:B-1----:R-:W-:-:S04]  /*23800*/  SHF.R.U32.HI R2, RZ, 0x5, R2 ;  /* 0x00000005ff027819 */ /* 0x002fc80000011602 */
[----:B------:R-:W-:-:S05]  /*23810*/  LOP3.LUT R2, R2, 0x3, RZ, 0xc0, !PT ;  /* 0x0000000302027812 */ /* 0x000fca00078ec0ff */
[----:B------:R1:W2:Y:S02]  /*23820*/  SHFL.IDX PT, R14, R2, RZ, 0x1f ;  /* 0x00001fff020e7589 */ /* 0x0002a400000e0000 */
.L_x_3700:
[----:B--2---:R-:W-:-:S13]  /*23830*/  ISETP.NE.AND P0, PT, R14, RZ, PT ;  /* 0x000000ff0e00720c */ /* 0x004fda0003f05270 */
[----:B------:R-:W-:Y:S05]  /*23840*/  @P0 BRA `(.L_x_3297) ;  /* 0x00000000009c0947 */ /* 0x000fea0003800000 */
[----:B------:R-:W-:-:S03]  /*23850*/  UMOV UR4, 0xffffffff ;  /* 0xffffffff00047882 */ /* 0x000fc60000000000 */
[----:B------:R-:W-:Y:S05]  /*23860*/  BRA.DIV UR4, `(.L_x_3608) ;  /* 0x0000001e04147947 */ /* 0x000fea000b800000 */
[----:B------:R-:W-:-:S13]  /*23870*/  ELECT P6, URZ, PT ;  /* 0x00000000003f782f */ /* 0x000fda00038c0000 */
.L_x_3703:
        /* <DEDUP_REMOVED lines=8> */
.L_x_3609:
        /* <DEDUP_REMOVED lines=14> */
.L_x_3704:
[----:B------:R-:W1:Y:S02]  /*239e0*/  SYNCS.PHASECHK.TRANS64.TRYWAIT P0, [R7+URZ], R2 ;  /* 0x00000002070075a7 */ /* 0x000e64000800017f */
[----:B-1----:R-:W-:Y:S05]  /*239f0*/  @!P0 BRA `(.L_x_3611) ;  /* 0x0000001800e48947 */ /* 0x002fea0003800000 */
.L_x_3705:
[----:B------:R-:W-:Y:S05]  /*23a00*/  @!P2 BRA `(.L_x_3612) ;  /* 0x000000000004a947 */ /* 0x000fea0003800000 */
[----:B------:R-:W-:Y:S01]  /*23a10*/  BPT.TRAP 0x1 ;  /* 0x000000040000795c */ /* 0x000fe20000300000 */
.L_x_3612:
[----:B------:R-:W2:Y:S01]  /*23a20*/  LDL.LU R4, [R1] ;  /* 0x0000000001047983 */ /* 0x000ea20000300800 */
[----:B------:R-:W-:-:S05]  /*23a30*/  IADD3 R0, R0, 0x36860, RZ ;  /* 0x0003686000007810 */ /* 0x000fca0007ffe0ff */
[----:B--2---:R-:W-:-:S04]  /*23a40*/  IMAD R4, R4, 0x8, R0 ;  /* 0x0000000804047824 */ /* 0x004fc800078e0200 */
[----:B------:R-:W2:Y:S02]  /*23a50*/  SYNCS.PHASECHK.TRANS64.TRYWAIT P0, [R4+URZ], R5 ;  /* 0x00000005040075a7 */ /* 0x000ea4000800017f */
[----:B--2---:R-:W-:Y:S05]  /*23a60*/  @!P0 BRA `(.L_x_3613) ;  /* 0x0000001800dc8947 */ /* 0x004fea0003800000 */
.L_x_3706:
[----:B------:R-:W-:-:S07]  /*23a70*/  IMAD R3, R3, 0x8, R0 ;  /* 0x0000000803037824 */ /* 0x000fce00078e0200 */
.L_x_3614:
[----:B---3--:R3:W4:Y:S02]  /*23a80*/  SYNCS.PHASECHK.TRANS64.TRYWAIT P0, [R3+URZ], R2 ;  /* 0x00000002030075a7 */ /* 0x008724000800017f */
[----:B----4-:R-:W-:Y:S05]  /*23a90*/  @!P0 NANOSLEEP.SYNCS 0x989680 ;  /* 0x009896800000895d */ /* 0x010fea0003900000 */
[----:B------:R-:W4:Y:S02]  /*23aa0*/  @!P0 SYNCS.PHASECHK.TRANS64 P0, [R3+URZ], R2 ;  /* 0x00000002030085a7 */ /* 0x000f24000800007f */
[----:B----4-:R-:W-:Y:S05]  /*23ab0*/  @!P0 BRA `(.L_x_3614) ;  /* 0xfffffffc00f08947 */ /* 0x010fea000383ffff */
.L_x_3297:
[----:B------:R-:W-:Y:S05]  /*23ac0*/  BSYNC B7 ;  /* 0x0000000000077941 */ /* 0x000fea0003800000 */
.L_x_3294:
[----:B------:R-:W-:Y:S05]  /*23ad0*/  EXIT ;  /* 0x000000000000794d */ /* 0x000fea0003800000 */
.L_x_3315:
[----:B0-----:R0:W1:Y:S02]  /*23ae0*/  SYNCS.PHASECHK.TRANS64.TRYWAIT P5, [R43+URZ+0x36890], R100 ;  /* 0x036890642b0075a7 */ /* 0x00106400080a017f */
[----:B-1----:R-:W-:Y:S05]  /*23af0*/  @!P5 NANOSLEEP.SYNCS 0x989680 ;  /* 0x009896800000d95d */ /* 0x002fea0003900000 */
[----:B------:R-:W1:Y:S02]  /*23b00*/  @!P5 SYNCS.PHASECHK.TRANS64 P5, [R43+URZ+0x36890], R100 ;  /* 0x036890642b00d5a7 */ /* 0x000e6400080a007f */
[----:B-1----:R-:W-:Y:S05]  /*23b10*/  @!P5 BRA `(.L_x_3315) ;  /* 0xfffffffc00f0d947 */ /* 0x002fea000383ffff */
[----:B------:R-:W-:Y:S05]  /*23b20*/  BRA `(.L_x_3615) ;  /* 0xfffffdfc00047947 */ /* 0x000fea000383ffff */
.L_x_3369:
[----:B-1----:R1:W3:Y:S02]  /*23b30*/  SYNCS.PHASECHK.TRANS64.TRYWAIT P5, [R43+URZ+0x36890], R100 ;  /* 0x036890642b0075a7 */ /* 0x0022e400080a017f */
[----:B---3--:R-:W-:Y:S05]  /*23b40*/  @!P5 NANOSLEEP.SYNCS 0x989680 ;  /* 0x009896800000d95d */ /* 0x008fea0003900000 */
[----:B------:R-:W3:Y:S02]  /*23b50*/  @!P5 SYNCS.PHASECHK.TRANS64 P5, [R43+URZ+0x36890], R100 ;  /* 0x036890642b00d5a7 */ /* 0x000ee400080a007f */
[----:B---3--:R-:W-:Y:S05]  /*23b60*/  @!P5 BRA `(.L_x_3369) ;  /* 0xfffffffc00f0d947 */ /* 0x008fea000383ffff */
[----:B------:R-:W-:Y:S05]  /*23b70*/  BRA `(.L_x_3616) ;  /* 0xfffffe2c008c7947 */ /* 0x000fea000383ffff */
.L_x_3394:
[----:B-1----:R1:W2:Y:S02]  /*23b80*/  SYNCS.PHASECHK.TRANS64.TRYWAIT P3, [R43+URZ+0x36890], R100 ;  /* 0x036890642b0075a7 */ /* 0x0022a4000806017f */
[----:B--2---:R-:W-:Y:S05]  /*23b90*/  @!P3 NANOSLEEP.SYNCS 0x989680 ;  /* 0x009896800000b95d */ /* 0x004fea0003900000 */
[----:B------:R-:W2:Y:S02]  /*23ba0*/  @!P3 SYNCS.PHASECHK.TRANS64 P3, [R43+URZ+0x36890], R100 ;  /* 0x036890642b00b5a7 */ /* 0x000ea4000806007f */
[----:B--2---:R-:W-:Y:S05]  /*23bb0*/  @!P3 BRA `(.L_x_3394) ;  /* 0xfffffffc00f0b947 */ /* 0x004fea000383ffff */
[----:B------:R-:W-:Y:S05]  /*23bc0*/  BRA `(.L_x_3617) ;  /* 0xfffffe5c00a47947 */ /* 0x000fea000383ffff */
.L_x_3400:
[----:B0-----:R0:W1:Y:S02]  /*23bd0*/  SYNCS.PHASECHK.TRANS64.TRYWAIT P2, [R43+URZ+0x368b0], R100 ;  /* 0x0368b0642b0075a7 */ /* 0x001064000804017f */
[----:B-1----:R-:W-:Y:S05]  /*23be0*/  @!P2 NANOSLEEP.SYNCS 0x989680 ;  /* 0x009896800000a95d */ /* 0x002fea0003900000 */
[----:B------:R-:W1:Y:S02]  /*23bf0*/  @!P2 SYNCS.PHASECHK.TRANS64 P2, [R43+URZ+0x368b0], R100 ;  /* 0x0368b0642b00a5a7 */ /* 0x000e64000804007f */
[----:B-1----:R-:W-:Y:S05]  /*23c00*/  @!P2 BRA `(.L_x_3400) ;  /* 0xfffffffc00f0a947 */ /* 0x002fea000383ffff */
[----:B------:R-:W-:Y:S05]  /*23c10*/  BRA `(.L_x_3618) ;  /* 0xfffffe6000bc7947 */ /* 0x000fea000383ffff */
.L_x_3420:
        /* <DEDUP_REMOVED lines=8> */
.L_x_3620:
[----:B------:R-:W-:Y:S05]  /*23ca0*/  BSYNC B1 ;  /* 0x0000000000017941 */ /* 0x000fea0003800000 */
.L_x_3619:
[----:B------:R-:W-:Y:S05]  /*23cb0*/  BRA `(.L_x_3621) ;  /* 0xfffffe7800a07947 */ /* 0x000fea000383ffff */
.L_x_3421:
        /* <DEDUP_REMOVED lines=8> */
.L_x_3623:
[----:B------:R-:W-:Y:S05]  /*23d40*/  BSYNC B1 ;  /* 0x0000000000017941 */ /* 0x000fea0003800000 */
.L_x_3622:
[----:B------:R-:W-:Y:S05]  /*23d50*/  BRA `(.L_x_3624) ;  /* 0xfffffe7800847947 */ /* 0x000fea000383ffff */
.L_x_3422:
        /* <DEDUP_REMOVED lines=8> */
.L_x_3626:
[----:B------:R-:W-:Y:S05]  /*23de0*/  BSYNC B1 ;  /* 0x0000000000017941 */ /* 0x000fea0003800000 */
.L_x_3625:
[----:B------:R-:W-:Y:S05]  /*23df0*/  BRA `(.L_x_3627) ;  /* 0xfffffe7800687947 */ /* 0x000fea000383ffff */
.L_x_3423:
        /* <DEDUP_REMOVED lines=8> */
.L_x_3629:
[----:B------:R-:W-:Y:S05]  /*23e80*/  BSYNC B1 ;  /* 0x0000000000017941 */ /* 0x000fea0003800000 */
.L_x_3628:
[----:B------:R-:W-:Y:S05]  /*23e90*/  BRA `(.L_x_3630) ;  /* 0xfffffe78004c7947 */ /* 0x000fea000383ffff */
.L_x_3425:
[----:B0-----:R0:W1:Y:S02]  /*23ea0*/  SYNCS.PHASECHK.TRANS64.TRYWAIT P1, [R18+URZ+0x36800], R5 ;  /* 0x03680005120075a7 */ /* 0x001064000802017f */
[----:B-1----:R-:W-:Y:S05]  /*23eb0*/  @!P1 NANOSLEEP.SYNCS 0x989680 ;  /* 0x009896800000995d */ /* 0x002fea0003900000 */
[----:B------:R-:W1:Y:S02]  /*23ec0*/  @!P1 SYNCS.PHASECHK.TRANS64 P1, [R18+URZ+0x36800], R5 ;  /* 0x03680005120095a7 */ /* 0x000e64000802007f */
[----:B-1----:R-:W-:Y:S05]  /*23ed0*/  @!P1 BRA `(.L_x_3425) ;  /* 0xfffffffc00f09947 */ /* 0x002fea000383ffff */
[----:B------:R-:W-:Y:S05]  /*23ee0*/  BRA `(.L_x_3631) ;  /* 0xfffffe7800887947 */ /* 0x000fea000383ffff */
.L_x_3451:
        /* <DEDUP_REMOVED lines=8> */
.L_x_3633:
[----:B------:R-:W-:Y:S05]  /*23f70*/  BSYNC B1 ;  /* 0x0000000000017941 */ /* 0x000fea0003800000 */
.L_x_3632:
[----:B------:R-:W-:Y:S05]  /*23f80*/  BRA `(.L_x_3634) ;  /* 0xfffffe9c00fc7947 */ /* 0x000fea000383ffff */
.L_x_3452:
        /* <DEDUP_REMOVED lines=8> */
.L_x_3636:
[----:B------:R-:W-:Y:S05]  /*24010*/  BSYNC B1 ;  /* 0x0000000000017941 */ /* 0x000fea0003800000 */
.L_x_3635:
[----:B------:R-:W-:Y:S05]  /*24020*/  BRA `(.L_x_3637) ;  /* 0xfffffe9c00e07947 */ /* 0x000fea000383ffff */
.L_x_3453:
        /* <DEDUP_REMOVED lines=8> */
.L_x_3639:
[----:B------:R-:W-:Y:S05]  /*240b0*/  BSYNC B1 ;  /* 0x0000000000017941 */ /* 0x000fea0003800000 */
.L_x_3638:
[----:B------:R-:W-:Y:S05]  /*240c0*/  BRA `(.L_x_3640) ;  /* 0xfffffe9c00c47947 */ /* 0x000fea000383ffff */
.L_x_3454:
        /* <DEDUP_REMOVED lines=8> */
.L_x_3642:
[----:B------:R-:W-:Y:S05]  /*24150*/  BSYNC B1 ;  /* 0x0000000000017941 */ /* 0x000fea0003800000 */
.L_x_3641:
[----:B------:R-:W-:Y:S05]  /*24160*/  BRA `(.L_x_3643) ;  /* 0xfffffe9c00a87947 */ /* 0x000fea000383ffff */
.L_x_3456:
[----:B0-----:R0:W1:Y:S02]  /*24170*/  SYNCS.PHASECHK.TRANS64.TRYWAIT P0, [R18+URZ+0x36800], R5 ;  /* 0x03680005120075a7 */ /* 0x001064000800017f */
[----:B-1----:R-:W-:Y:S05]  /*24180*/  @!P0 NANOSLEEP.SYNCS 0x989680 ;  /* 0x009896800000895d */ /* 0x002fea0003900000 */
[----:B------:R-:W1:Y:S02]  /*24190*/  @!P0 SYNCS.PHASECHK.TRANS64 P0, [R18+URZ+0x36800], R5 ;  /* 0x03680005120085a7 */ /* 0x000e64000800007f */
[----:B-1----:R-:W-:Y:S05]  /*241a0*/  @!P0 BRA `(.L_x_3456) ;  /* 0xfffffffc00f08947 */ /* 0x002fea000383ffff */
[----:B------:R-:W-:Y:S05]  /*241b0*/  BRA `(.L_x_3644) ;  /* 0xfffffe9c00e47947 */ /* 0x000fea000383ffff */
.L_x_3470:
[----:B-1----:R1:W2:Y:S02]  /*241c0*/  SYNCS.PHASECHK.TRANS64.TRYWAIT P2, [R3+URZ+0x36830], R0 ;  /* 0x03683000030075a7 */ /* 0x0022a4000804017f */
[----:B--2---:R-:W-:Y:S05]  /*241d0*/  @!P2 NANOSLEEP.SYNCS 0x989680 ;  /* 0x009896800000a95d */ /* 0x004fea0003900000 */
[----:B------:R-:W2:Y:S02]  /*241e0*/  @!P2 SYNCS.PHASECHK.TRANS64 P2, [R3+URZ+0x36830], R0 ;  /* 0x036830000300a5a7 */ /* 0x000ea4000804007f */
[----:B--2---:R-:W-:Y:S05]  /*241f0*/  @!P2 BRA `(.L_x_3470) ;  /* 0xfffffffc00f0a947 */ /* 0x004fea000383ffff */
[----:B------:R-:W-:Y:S05]  /*24200*/  BRA `(.L_x_3469) ;  /* 0xfffffec000d07947 */ /* 0x000fea000383ffff */
.L_x_3477:
[----:B-1----:R1:W2:Y:S02]  /*24210*/  SYNCS.PHASECHK.TRANS64.TRYWAIT P2, [R13+URZ+0x36830], R4 ;  /* 0x036830040d0075a7 */ /* 0x0022a4000804017f */
[----:B--2---:R-:W-:Y:S05]  /*24220*/  @!P2 NANOSLEEP.SYNCS 0x989680 ;  /* 0x009896800000a95d */ /* 0x004fea0003900000 */
[----:B------:R-:W2:Y:S02]  /*24230*/  @!P2 SYNCS.PHASECHK.TRANS64 P2, [R13+URZ+0x36830], R4 ;  /* 0x036830040d00a5a7 */ /* 0x000ea4000804007f */
[----:B--2---:R-:W-:Y:S05]  /*24240*/  @!P2 BRA `(.L_x_3477) ;  /* 0xfffffffc00f0a947 */ /* 0x004fea000383ffff */
[----:B------:R-:W-:Y:S05]  /*24250*/  BRA `(.L_x_3476) ;  /* 0xffffff1400b87947 */ /* 0x000fea000383ffff */
.L_x_3482:
[----:B-1----:R1:W2:Y:S02]  /*24260*/  SYNCS.PHASECHK.TRANS64.TRYWAIT P2, [R11+URZ+0x36850], R0 ;  /* 0x036850000b0075a7 */ /* 0x0022a4000804017f */
[----:B--2---:R-:W-:Y:S05]  /*24270*/  @!P2 NANOSLEEP.SYNCS 0x989680 ;  /* 0x009896800000a95d */ /* 0x004fea0003900000 */
[----:B------:R-:W2:Y:S02]  /*24280*/  @!P2 SYNCS.PHASECHK.TRANS64 P2, [R11+URZ+0x36850], R0 ;  /* 0x036850000b00a5a7 */ /* 0x000ea4000804007f */
[----:B--2---:R-:W-:Y:S05]  /*24290*/  @!P2 BRA `(.L_x_3482) ;  /* 0xfffffffc00f0a947 */ /* 0x004fea000383ffff */
[----:B------:R-:W-:Y:S05]  /*242a0*/  BRA `(.L_x_3481) ;  /* 0xffffff4c00547947 */ /* 0x000fea000383ffff */
.L_x_3488:
[----:B-1----:R1:W2:Y:S02]  /*242b0*/  SYNCS.PHASECHK.TRANS64.TRYWAIT P0, [R11+URZ+0x36850], R2 ;  /* 0x036850020b0075a7 */ /* 0x0022a4000800017f */
[----:B--2---:R-:W-:Y:S05]  /*242c0*/  @!P0 NANOSLEEP.SYNCS 0x989680 ;  /* 0x009896800000895d */ /* 0x004fea0003900000 */
[----:B------:R-:W2:Y:S02]  /*242d0*/  @!P0 SYNCS.PHASECHK.TRANS64 P0, [R11+URZ+0x36850], R2 ;  /* 0x036850020b0085a7 */ /* 0x000ea4000800007f */
[----:B--2---:R-:W-:Y:S05]  /*242e0*/  @!P0 BRA `(.L_x_3488) ;  /* 0xfffffffc00f08947 */ /* 0x004fea000383ffff */
[----:B------:R-:W-:Y:S05]  /*242f0*/  BRA `(.L_x_3487) ;  /* 0xffffff68004c7947 */ /* 0x000fea000383ffff */
.L_x_3520:
[----:B------:R-:W0:Y:S01]  /*24300*/  S2R R11, SR_TID.X ;  /* 0x00000000000b7919 */ /* 0x000e220000002100 */
[----:B------:R-:W-:Y:S01]  /*24310*/  BSSY B1, `(.L_x_3645) ;  /* 0x000000a000017945 */ /* 0x000fe20003800000 */
[----:B------:R-:W-:Y:S01]  /*24320*/  MOV R12, RZ ;  /* 0x000000ff000c7202 */ /* 0x000fe20000000f00 */
[----:B------:R-:W-:Y:S01]  /*24330*/  IMAD.MOV.U32 R15, RZ, RZ, -0x1 ;  /* 0xffffffffff0f7424 */ /* 0x000fe200078e00ff */
[----:B0-----:R-:W-:-:S04]  /*24340*/  SHF.R.U32.HI R11, RZ, 0x5, R11 ;  /* 0x00000005ff0b7819 */ /* 0x001fc8000001160b */
[----:B------:R-:W-:-:S05]  /*24350*/  LOP3.LUT R11, R11, 0x3, RZ, 0xc0, !PT ;  /* 0x000000030b0b7812 */ /* 0x000fca00078ec0ff */
[----:B------:R-:W-:Y:S02]  /*24360*/  IMAD.MOV.U32 R13, RZ, RZ, R11 ;  /* 0x000000ffff0d7224 */ /* 0x000fe400078e000b */
[----:B------:R-:W-:-:S07]  /*24370*/  IMAD.MOV.U32 R11, RZ, RZ, 0x1f ;  /* 0x0000001fff0b7424 */ /* 0x000fce00078e00ff */
[----:B-----5:R-:W-:Y:S05]  /*24380*/  WARPSYNC.COLLECTIVE R15, `(.L_x_3646) ;  /* 0x000000000f087348 */ /* 0x020fea0003c00000 */
[----:B------:R0:W1:Y:S02]  /*24390*/  SHFL.IDX P6, R14, R13, R12, R11 ;  /* 0x0000000c0d0e7389 */ /* 0x00006400000c000b */
[----:B01---5:R-:W-:Y:S01]  /*243a0*/  ENDCOLLECTIVE ;  /* 0x000000000000791b */ /* 0x023fe20003800000 */
.L_x_3646:
[----:B------:R-:W-:Y:S05]  /*243b0*/  BSYNC B1 ;  /* 0x0000000000017941 */ /* 0x000fea0003800000 */
.L_x_3645:
[----:B------:R-:W-:Y:S05]  /*243c0*/  BRA `(.L_x_3647) ;  /* 0xffffffa800607947 */ /* 0x000fea000383ffff */
.L_x_3521:
[----:B------:R-:W-:Y:S01]  /*243d0*/  BSSY B1, `(.L_x_3648) ;  /* 0x0000006000017945 */ /* 0x000fe20003800000 */
[----:B------:R-:W-:-:S07]  /*243e0*/  MOV R15, 0xffffffff ;  /* 0xffffffff000f7802 */ /* 0x000fce0000000f00 */
[----:B-----5:R-:W-:Y:S05]  /*243f0*/  WARPSYNC.COLLECTIVE R15, `(.L_x_3649) ;  /* 0x000000000f0c7348 */ /* 0x020fea0003c00000 */
[----:B------:R-:W-:Y:S02]  /*24400*/  ELECT P6, UR62, PT ;  /* 0x00000000003e782f */ /* 0x000fe400038c0000 */
[----:B------:R-:W-:Y:S01]  /*24410*/  MOV R14, UR62 ;  /* 0x0000003e000e7c02 */ /* 0x000fe20008000f00 */
[----:B-----5:R-:W-:Y:S10]  /*24420*/  ENDCOLLECTIVE ;  /* 0x000000000000791b */ /* 0x020ff40003800000 */
.L_x_3649:
[----:B------:R-:W-:Y:S05]  /*24430*/  BSYNC B1 ;  /* 0x0000000000017941 */ /* 0x000fea0003800000 */
.L_x_3648:
[----:B------:R-:W-:Y:S05]  /*24440*/  BRA `(.L_x_3650) ;  /* 0xffffffa8004c7947 */ /* 0x000fea000383ffff */
.L_x_3523:
[----:B0-----:R0:W1:Y:S02]  /*24450*/  SYNCS.PHASECHK.TRANS64.TRYWAIT P0, [R9+URZ+0x36820], R5 ;  /* 0x03682005090075a7 */ /* 0x001064000800017f */
[----:B-1----:R-:W-:Y:S05]  /*24460*/  @!P0 NANOSLEEP.SYNCS 0x989680 ;  /* 0x009896800000895d */ /* 0x002fea0003900000 */
[----:B------:R-:W1:Y:S02]  /*24470*/  @!P0 SYNCS.PHASECHK.TRANS64 P0, [R9+URZ+0x36820], R5 ;  /* 0x03682005090085a7 */ /* 0x000e64000800007f */
[----:B-1----:R-:W-:Y:S05]  /*24480*/  @!P0 BRA `(.L_x_3523) ;  /* 0xfffffffc00f08947 */ /* 0x002fea000383ffff */
[----:B------:R-:W-:Y:S05]  /*24490*/  BRA `(.L_x_3651) ;  /* 0xffffffa800687947 */ /* 0x000fea000383ffff */
.L_x_3526:
[----:B0-----:R0:W1:Y:S02]  /*244a0*/  SYNCS.PHASECHK.TRANS64.TRYWAIT P0, [R5+URZ+0x368a0], R10 ;  /* 0x0368a00a050075a7 */ /* 0x001064000800017f */
[----:B-1----:R-:W-:Y:S05]  /*244b0*/  @!P0 NANOSLEEP.SYNCS 0x989680 ;  /* 0x009896800000895d */ /* 0x002fea0003900000 */
[----:B------:R-:W1:Y:S02]  /*244c0*/  @!P0 SYNCS.PHASECHK.TRANS64 P0, [R5+URZ+0x368a0], R10 ;  /* 0x0368a00a050085a7 */ /* 0x000e64000800007f */
[----:B-1----:R-:W-:Y:S05]  /*244d0*/  @!P0 BRA `(.L_x_3526) ;  /* 0xfffffffc00f08947 */ /* 0x002fea000383ffff */
[----:B------:R-:W-:Y:S05]  /*244e0*/  BRA `(.L_x_3652) ;  /* 0xffffffa800787947 */ /* 0x000fea000383ffff */
.L_x_3528:
[----:B-1----:R1:W2:Y:S02]  /*244f0*/  SYNCS.PHASECHK.TRANS64.TRYWAIT P0, [R5+URZ+0x368c0], R10 ;  /* 0x0368c00a050075a7 */ /* 0x0022a4000800017f */
[----:B--2---:R-:W-:Y:S05]  /*24500*/  @!P0 NANOSLEEP.SYNCS 0x989680 ;  /* 0x009896800000895d */ /* 0x004fea0003900000 */
[----:B------:R-:W2:Y:S02]  /*24510*/  @!P0 SYNCS.PHASECHK.TRANS64 P0, [R5+URZ+0x368c0], R10 ;  /* 0x0368c00a050085a7 */ /* 0x000ea4000800007f */
[----:B--2---:R-:W-:Y:S05]  /*24520*/  @!P0 BRA `(.L_x_3528) ;  /* 0xfffffffc00f08947 */ /* 0x004fea000383ffff */
[----:B------:R-:W-:Y:S05]  /*24530*/  BRA `(.L_x_3653) ;  /* 0xffffffac00047947 */ /* 0x000fea000383ffff */
.L_x_3532:
[----:B0-----:R0:W1:Y:S02]  /*24540*/  SYNCS.PHASECHK.TRANS64.TRYWAIT P0, [R6+URZ+0x368a0], R7 ;  /* 0x0368a007060075a7 */ /* 0x001064000800017f */
[----:B-1----:R-:W-:Y:S05]  /*24550*/  @!P0 NANOSLEEP.SYNCS 0x989680 ;  /* 0x009896800000895d */ /* 0x002fea0003900000 */
[----:B------:R-:W1:Y:S02]  /*24560*/  @!P0 SYNCS.PHASECHK.TRANS64 P0, [R6+URZ+0x368a0], R7 ;  /* 0x0368a007060085a7 */ /* 0x000e64000800007f */
[----:B-1----:R-:W-:Y:S05]  /*24570*/  @!P0 BRA `(.L_x_3532) ;  /* 0xfffffffc00f08947 */ /* 0x002fea000383ffff */
[----:B------:R-:W-:Y:S05]  /*24580*/  BRA `(.L_x_3654) ;  /* 0xffffffac00d87947 */ /* 0x000fea000383ffff */
.L_x_3534:
[----:B-1----:R1:W2:Y:S02]  /*24590*/  SYNCS.PHASECHK.TRANS64.TRYWAIT P1, [R6+URZ+0x368c0], R7 ;  /* 0x0368c007060075a7 */ /* 0x0022a4000802017f */
[----:B--2---:R-:W-:Y:S05]  /*245a0*/  @!P1 NANOSLEEP.SYNCS 0x989680 ;  /* 0x009896800000995d */ /* 0x004fea0003900000 */
[----:B------:R-:W2:Y:S02]  /*245b0*/  @!P1 SYNCS.PHASECHK.TRANS64 P1, [R6+URZ+0x368c0], R7 ;  /* 0x0368c007060095a7 */ /* 0x000ea4000802007f */
[----:B--2---:R-:W-:Y:S05]  /*245c0*/  @!P1 BRA `(.L_x_3534) ;  /* 0xfffffffc00f09947 */ /* 0x004fea000383ffff */
[----:B------:R-:W-:Y:S05]  /*245d0*/  BRA `(.L_x_3655) ;  /* 0xffffffb0005c7947 */ /* 0x000fea000383ffff */
.L_x_3546:
        /* <DEDUP_REMOVED lines=11> */
.L_x_3657:
[----:B------:R-:W-:Y:S05]  /*24690*/  BSYNC B0 ;  /* 0x0000000000007941 */ /* 0x000fea0003800000 */
.L_x_3656:
[----:B------:R-:W-:Y:S05]  /*246a0*/  BRA `(.L_x_3658) ;  /* 0xffffffbc00647947 */ /* 0x000fea000383ffff */
.L_x_3547:
[----:B------:R-:W-:Y:S01]  /*246b0*/  BSSY B0, `(.L_x_3659) ;  /* 0x0000006000007945 */ /* 0x000fe20003800000 */
[----:B------:R-:W-:-:S07]  /*246c0*/  IMAD.MOV.U32 R15, RZ, RZ, -0x1 ;  /* 0xffffffffff0f7424 */ /* 0x000fce00078e00ff */
[----:B------:R-:W-:Y:S05]  /*246d0*/  WARPSYNC.COLLECTIVE R15, `(.L_x_3660) ;  /* 0x000000000f0c7348 */ /* 0x000fea0003c00000 */
[----:B------:R-:W-:Y:S02]  /*246e0*/  ELECT P6, UR62, PT ;  /* 0x00000000003e782f */ /* 0x000fe400038c0000 */
[----:B------:R-:W-:Y:S01]  /*246f0*/  MOV R14, UR62 ;  /* 0x0000003e000e7c02 */ /* 0x000fe20008000f00 */
[----:B------:R-:W-:Y:S10]  /*24700*/  ENDCOLLECTIVE ;  /* 0x000000000000791b */ /* 0x000ff40003800000 */
.L_x_3660:
[----:B------:R-:W-:Y:S05]  /*24710*/  BSYNC B0 ;  /* 0x0000000000007941 */ /* 0x000fea0003800000 */
.L_x_3659:
[----:B------:R-:W-:Y:S05]  /*24720*/  BRA `(.L_x_3661) ;  /* 0xffffffbc005c7947 */ /* 0x000fea000383ffff */
.L_x_3550:
[----:B0-----:R0:W1:Y:S02]  /*24730*/  SYNCS.PHASECHK.TRANS64.TRYWAIT P0, [R6+URZ+0x36840], R7 ;  /* 0x03684007060075a7 */ /* 0x001064000800017f */
[----:B-1----:R-:W-:Y:S05]  /*24740*/  @!P0 NANOSLEEP.SYNCS 0x989680 ;  /* 0x009896800000895d */ /* 0x002fea0003900000 */
[----:B------:R-:W1:Y:S02]  /*24750*/  @!P0 SYNCS.PHASECHK.TRANS64 P0, [R6+URZ+0x36840], R7 ;  /* 0x03684007060085a7 */ /* 0x000e64000800007f */
[----:B-1----:R-:W-:Y:S05]  /*24760*/  @!P0 BRA `(.L_x_3550) ;  /* 0xfffffffc00f08947 */ /* 0x002fea000383ffff */
[----:B------:R-:W-:Y:S05]  /*24770*/  BRA `(.L_x_3662) ;  /* 0xffffffbc00cc7947 */ /* 0x000fea000383ffff */
.L_x_3553:
        /* <DEDUP_REMOVED lines=8> */
.L_x_3561:
[----:B0-----:R0:W1:Y:S02]  /*24800*/  SYNCS.PHASECHK.TRANS64.TRYWAIT P0, [R8+URZ+0x36840], R9 ;  /* 0x03684009080075a7 */ /* 0x001064000800017f */
[----:B-1----:R-:W-:Y:S05]  /*24810*/  @!P0 NANOSLEEP.SYNCS 0x989680 ;  /* 0x009896800000895d */ /* 0x002fea0003900000 */
[----:B------:R-:W1:Y:S02]  /*24820*/  @!P0 SYNCS.PHASECHK.TRANS64 P0, [R8+URZ+0x36840], R9 ;  /* 0x03684009080085a7 */ /* 0x000e64000800007f */
[----:B-1----:R-:W-:Y:S05]  /*24830*/  @!P0 BRA `(.L_x_3561) ;  /* 0xfffffffc00f08947 */ /* 0x002fea000383ffff */
[----:B------:R-:W-:Y:S05]  /*24840*/  BRA `(.L_x_3664) ;  /* 0xffffffc400dc7947 */ /* 0x000fea000383ffff */
.L_x_3563:
[----:B0-----:R0:W1:Y:S02]  /*24850*/  SYNCS.PHASECHK.TRANS64.TRYWAIT P0, [R8+URZ+0x36860], R9 ;  /* 0x03686009080075a7 */ /* 0x001064000800017f */
[----:B-1----:R-:W-:Y:S05]  /*24860*/  @!P0 NANOSLEEP.SYNCS 0x989680 ;  /* 0x009896800000895d */ /* 0x002fea0003900000 */
[----:B------:R-:W1:Y:S02]  /*24870*/  @!P0 SYNCS.PHASECHK.TRANS64 P0, [R8+URZ+0x36860], R9 ;  /* 0x03686009080085a7 */ /* 0x000e64000800007f */
[----:B-1----:R-:W-:Y:S05]  /*24880*/  @!P0 BRA `(.L_x_3563) ;  /* 0xfffffffc00f08947 */ /* 0x002fea000383ffff */
[----:B------:R-:W-:Y:S05]  /*24890*/  BRA `(.L_x_3665) ;  /* 0xffffffc800887947 */ /* 0x000fea000383ffff */
.L_x_3569:
[----:B-1----:R1:W2:Y:S02]  /*248a0*/  SYNCS.PHASECHK.TRANS64.TRYWAIT P0, [R2+URZ+0x36840], R3 ;  /* 0x03684003020075a7 */ /* 0x0022a4000800017f */
[----:B--2---:R-:W-:Y:S05]  /*248b0*/  @!P0 NANOSLEEP.SYNCS 0x989680 ;  /* 0x009896800000895d */ /* 0x004fea0003900000 */
[----:B------:R-:W2:Y:S02]  /*248c0*/  @!P0 SYNCS.PHASECHK.TRANS64 P0, [R2+URZ+0x36840], R3 ;  /* 0x03684003020085a7 */ /* 0x000ea4000800007f */
[----:B--2---:R-:W-:Y:S05]  /*248d0*/  @!P0 BRA `(.L_x_3569) ;  /* 0xfffffffc00f08947 */ /* 0x004fea000383ffff */
[----:B------:R-:W-:Y:S05]  /*248e0*/  BRA `(.L_x_3666) ;  /* 0xffffffcc00fc7947 */ /* 0x000fea000383ffff */
.L_x_3571:
[----:B0-----:R0:W1:Y:S02]  /*248f0*/  SYNCS.PHASECHK.TRANS64.TRYWAIT P0, [R2+URZ+0x36860], R3 ;  /* 0x03686003020075a7 */ /* 0x001064000800017f */
[----:B-1----:R-:W-:Y:S05]  /*24900*/  @!P0 NANOSLEEP.SYNCS 0x989680 ;  /* 0x009896800000895d */ /* 0x002fea0003900000 */
[----:B------:R-:W1:Y:S02]  /*24910*/  @!P0 SYNCS.PHASECHK.TRANS64 P0, [R2+URZ+0x36860], R3 ;  /* 0x03686003020085a7 */ /* 0x000e64000800007f */
[----:B-1----:R-:W-:Y:S05]  /*24920*/  @!P0 BRA `(.L_x_3571) ;  /* 0xfffffffc00f08947 */ /* 0x002fea000383ffff */
[----:B------:R-:W-:Y:S05]  /*24930*/  BRA `(.L_x_3667) ;  /* 0xffffffd000a87947 */ /* 0x000fea000383ffff */
.L_x_3577:
[----:B--2---:R2:W3:Y:S02]  /*24940*/  SYNCS.PHASECHK.TRANS64.TRYWAIT P0, [R2+URZ+0x36840], R3 ;  /* 0x03684003020075a7 */ /* 0x0044e4000800017f */
[----:B---3--:R-:W-:Y:S05]  /*24950*/  @!P0 NANOSLEEP.SYNCS 0x989680 ;  /* 0x009896800000895d */ /* 0x008fea0003900000 */
[----:B------:R-:W3:Y:S02]  /*24960*/  @!P0 SYNCS.PHASECHK.TRANS64 P0, [R2+URZ+0x36840], R3 ;  /* 0x03684003020085a7 */ /* 0x000ee4000800007f */
[----:B---3--:R-:W-:Y:S05]  /*24970*/  @!P0 BRA `(.L_x_3577) ;  /* 0xfffffffc00f08947 */ /* 0x008fea000383ffff */
[----:B------:R-:W-:Y:S05]  /*24980*/  BRA `(.L_x_3668) ;  /* 0xffffffd400f87947 */ /* 0x000fea000383ffff */
.L_x_3579:
[----:B0-----:R0:W1:Y:S02]  /*24990*/  SYNCS.PHASECHK.TRANS64.TRYWAIT P0, [R2+URZ+0x36860], R8 ;  /* 0x03686008020075a7 */ /* 0x001064000800017f */
[----:B-1----:R-:W-:Y:S05]  /*249a0*/  @!P0 NANOSLEEP.SYNCS 0x989680 ;  /* 0x009896800000895d */ /* 0x002fea0003900000 */
[----:B------:R-:W1:Y:S02]  /*249b0*/  @!P0 SYNCS.PHASECHK.TRANS64 P0, [R2+URZ+0x36860], R8 ;  /* 0x03686008020085a7 */ /* 0x000e64000800007f */
[----:B-1----:R-:W-:Y:S05]  /*249c0*/  @!P0 BRA `(.L_x_3579) ;  /* 0xfffffffc00f08947 */ /* 0x002fea000383ffff */
[----:B------:R-:W-:Y:S05]  /*249d0*/  BRA `(.L_x_3669) ;  /* 0xffffffd800a07947 */ /* 0x000fea000383ffff */
.L_x_3587:
[----:B-1----:R1:W2:Y:S02]  /*249e0*/  SYNCS.PHASECHK.TRANS64.TRYWAIT P0, [R3+URZ+0x36860], R0 ;  /* 0x03686000030075a7 */ /* 0x0022a4000800017f */
[----:B--2---:R-:W-:Y:S05]  /*249f0*/  @!P0 NANOSLEEP.SYNCS 0x989680 ;  /* 0x009896800000895d */ /* 0x004fea0003900000 */
[----:B------:R-:W2:Y:S02]  /*24a00*/  @!P0 SYNCS.PHASECHK.TRANS64 P0, [R3+URZ+0x36860], R0 ;  /* 0x03686000030085a7 */ /* 0x000ea4000800007f */
[----:B--2---:R-:W-:Y:S05]  /*24a10*/  @!P0 BRA `(.L_x_3587) ;  /* 0xfffffffc00f08947 */ /* 0x004fea000383ffff */
[----:B------:R-:W-:Y:S05]  /*24a20*/  BRA `(.L_x_3670) ;  /* 0xffffffdc00d47947 */ /* 0x000fea000383ffff */
.L_x_3590:
[----:B------:R-:W-:Y:S01]  /*24a30*/  BSSY B0, `(.L_x_3671) ;  /* 0x0000008000007945 */ /* 0x000fe20003800000 */
[----:B0-----:R-:W-:Y:S01]  /*24a40*/  MOV R13, R16 ;  /* 0x00000010000d7202 */ /* 0x001fe20000000f00 */
[----:B------:R-:W-:Y:S01]  /*24a50*/  IMAD.MOV.U32 R12, RZ, RZ, RZ ;  /* 0x000000ffff0c7224 */ /* 0x000fe200078e00ff */
[----:B------:R-:W-:Y:S01]  /*24a60*/  MOV R15, 0xffffffff ;  /* 0xffffffff000f7802 */ /* 0x000fe20000000f00 */
[----:B------:R-:W-:-:S07]  /*24a70*/  IMAD.MOV.U32 R11, RZ, RZ, 0x1f ;  /* 0x0000001fff0b7424 */ /* 0x000fce00078e00ff */
[----:B-1---5:R-:W-:Y:S05]  /*24a80*/  WARPSYNC.COLLECTIVE R15, `(.L_x_3672) ;  /* 0x000000000f087348 */ /* 0x022fea0003c00000 */
[----:B------:R0:W2:Y:S02]  /*24a90*/  SHFL.IDX P6, R14, R13, R12, R11 ;  /* 0x0000000c0d0e7389 */ /* 0x0000a400000c000b */
[----:B012--5:R-:W-:Y:S01]  /*24aa0*/  ENDCOLLECTIVE ;  /* 0x000000000000791b */ /* 0x027fe20003800000 */
.L_x_3672:
[----:B------:R-:W-:Y:S05]  /*24ab0*/  BSYNC B0 ;  /* 0x0000000000007941 */ /* 0x000fea0003800000 */
.L_x_3671:
        /* <DEDUP_REMOVED lines=8> */
.L_x_3673:
[----:B------:R-:W-:Y:S01]  /*24b40*/  MOV R5, R14 ;  /* 0x0000000e00057202 */ /* 0x000fe20000000f00 */
[----:B------:R-:W-:Y:S06]  /*24b50*/  BRA `(.L_x_3674) ;  /* 0xffffffe000847947 */ /* 0x000fec000383ffff */
.L_x_3593:
[----:B------:R-:W-:Y:S01]  /*24b60*/  BSSY B0, `(.L_x_3675) ;  /* 0x0000008000007945 */ /* 0x000fe20003800000 */
[----:B-----5:R-:W-:Y:S01]  /*24b70*/  IMAD.MOV.U32 R13, RZ, RZ, R3 ;  /* 0x000000ffff0d7224 */ /* 0x020fe200078e0003 */
[----:B------:R-:W-:Y:S01]  /*24b80*/  MOV R12, 0x1 ;  /* 0x00000001000c7802 */ /* 0x000fe20000000f00 */
[----:B------:R-:W-:Y:S01]  /*24b90*/  IMAD.MOV.U32 R11, RZ, RZ, RZ ;  /* 0x000000ffff0b7224 */ /* 0x000fe200078e00ff */
[----:B------:R-:W-:-:S07]  /*24ba0*/  MOV R15, 0xffffffff ;  /* 0xffffffff000f7802 */ /* 0x000fce0000000f00 */
[----:B0-234-:R-:W-:Y:S05]  /*24bb0*/  WARPSYNC.COLLECTIVE R15, `(.L_x_3676) ;  /* 0x000000000f087348 */ /* 0x01dfea0003c00000 */
[----:B------:R1:W0:Y:S02]  /*24bc0*/  SHFL.UP P6, R14, R13, R12, R11 ;  /* 0x0400000c0d0e7389 */ /* 0x00022400000c000b */
[----:B01234-:R-:W-:Y:S01]  /*24bd0*/  ENDCOLLECTIVE ;  /* 0x000000000000791b */ /* 0x01ffe20003800000 */
.L_x_3676:
[----:B------:R-:W-:Y:S05]  /*24be0*/  BSYNC B0 ;  /* 0x0000000000007941 */ /* 0x000fea0003800000 */
.L_x_3675:
        /* <DEDUP_REMOVED lines=10> */
.L_x_3677:
        /* <DEDUP_REMOVED lines=8> */
.L_x_3678:
        /* <DEDUP_REMOVED lines=8> */
.L_x_3679:
        /* <DEDUP_REMOVED lines=8> */
.L_x_3680:
        /* <DEDUP_REMOVED lines=8> */
.L_x_3681:
[----:B------:R-:W-:Y:S05]  /*24e90*/  BRA `(.L_x_3682) ;  /* 0xffffffe000487947 */ /* 0x000fea000383ffff */
.L_x_3598:
[----:B------:R-:W-:Y:S01]  /*24ea0*/  BSSY B0, `(.L_x_3683) ;  /* 0x0000008000007945 */ /* 0x000fe20003800000 */
[----:B-----5:R-:W-:Y:S01]  /*24eb0*/  MOV R13, R3 ;  /* 0x00000003000d7202 */ /* 0x020fe20000000f00 */
[----:B------:R-:W-:Y:S01]  /*24ec0*/  IMAD.MOV.U32 R12, RZ, RZ, 0x1 ;  /* 0x00000001ff0c7424 */ /* 0x000fe200078e00ff */
[----:B------:R-:W-:Y:S01]  /*24ed0*/  MOV R11, RZ ;  /* 0x000000ff000b7202 */ /* 0x000fe20000000f00 */
[----:B------:R-:W-:-:S07]  /*24ee0*/  IMAD.MOV.U32 R15, RZ, RZ, -0x1 ;  /* 0xffffffffff0f7424 */ /* 0x000fce00078e00ff */
[----:B01----:R-:W-:Y:S05]  /*24ef0*/  WARPSYNC.COLLECTIVE R15, `(.L_x_3684) ;  /* 0x000000000f087348 */ /* 0x003fea0003c00000 */
[----:B------:R2:W3:Y:S02]  /*24f00*/  SHFL.UP P6, R14, R13, R12, R11 ;  /* 0x0400000c0d0e7389 */ /* 0x0004e400000c000b */
[----:B0123--:R-:W-:Y:S01]  /*24f10*/  ENDCOLLECTIVE ;  /* 0x000000000000791b */ /* 0x00ffe20003800000 */
.L_x_3684:
[----:B------:R-:W-:Y:S05]  /*24f20*/  BSYNC B0 ;  /* 0x0000000000007941 */ /* 0x000fea0003800000 */
.L_x_3683:
[----:B------:R-:W-:Y:S01]  /*24f30*/  ISETP.NE.AND P0, PT, R6, RZ, PT ;  /* 0x000000ff0600720c */ /* 0x000fe20003f05270 */
[----:B------:R-:W-:Y:S01]  /*24f40*/  IMAD.MOV.U32 R11, RZ, RZ, RZ ;  /* 0x000000ffff0b7224 */ /* 0x000fe200078e00ff */
[----:B------:R-:W-:Y:S02]  /*24f50*/  MOV R12, 0x2 ;  /* 0x00000002000c7802 */ /* 0x000fe40000000f00 */
[----:B------:R-:W-:Y:S02]  /*24f60*/  SEL R2, R14, RZ, P0 ;  /* 0x000000ff0e027207 */ /* 0x000fe40000000000 */
[----:B------:R-:W-:Y:S02]  /*24f70*/  MOV R15, 0xffffffff ;  /* 0xffffffff000f7802 */ /* 0x000fe40000000f00 */
[----:B------:R-:W-:Y:S02]  /*24f80*/  IADD3 R2, R3, R2, RZ ;  /* 0x0000000203027210 */ /* 0x000fe40007ffe0ff */
[----:B------:R-:W-:-:S03]  /*24f90*/  ISETP.GE.U32.AND P0, PT, R6, 0x2, PT ;  /* 0x000000020600780c */ /* 0x000fc60003f06070 */
[----:B------:R-:W-:-:S10]  /*24fa0*/  IMAD.MOV.U32 R13, RZ, RZ, R2 ;  /* 0x000000ffff0d7224 */ /* 0x000fd400078e0002 */
[----:B------:R-:W-:Y:S05]  /*24fb0*/  WARPSYNC.COLLECTIVE R15, `(.L_x_3685) ;  /* 0x000000000f087348 */ /* 0x000fea0003c00000 */
[----:B------:R0:W1:Y:S02]  /*24fc0*/  SHFL.UP P6, R14, R13, R12, R11 ;  /* 0x0400000c0d0e7389 */ /* 0x00006400000c000b */
[----:B01----:R-:W-:Y:S01]  /*24fd0*/  ENDCOLLECTIVE ;  /* 0x000000000000791b */ /* 0x003fe20003800000 */
.L_x_3685:
        /* <DEDUP_REMOVED lines=8> */
.L_x_3686:
        /* <DEDUP_REMOVED lines=8> */
.L_x_3687:
        /* <DEDUP_REMOVED lines=8> */
.L_x_3688:
        /* <DEDUP_REMOVED lines=8> */
.L_x_3689:
[----:B------:R-:W-:Y:S05]  /*251e0*/  BRA `(.L_x_3690) ;  /* 0xffffffe000287947 */ /* 0x000fea000383ffff */
.L_x_3600:
[----:B------:R-:W-:Y:S01]  /*251f0*/  BSSY B0, `(.L_x_3691) ;  /* 0x0000006000007945 */ /* 0x000fe20003800000 */
[----:B------:R-:W-:Y:S02]  /*25200*/  PLOP3.LUT P6, PT, P6, PT, PT, 0x8, 0x0 ;  /* 0x000000000000781c */ /* 0x000fe400037ce170 */
[----:B------:R-:W-:-:S11]  /*25210*/  MOV R15, 0xffffffff ;  /* 0xffffffff000f7802 */ /* 0x000fd60000000f00 */
[----:B0-----:R-:W-:Y:S05]  /*25220*/  WARPSYNC.COLLECTIVE R15, `(.L_x_3692) ;  /* 0x000000000f087348 */ /* 0x001fea0003c00000 */
[----:B------:R-:W-:Y:S01]  /*25230*/  VOTE.ANY R14, PT, P6 ;  /* 0x00000000000e7806 */ /* 0x000fe200030e0100 */
[----:B0-----:R-:W-:Y:S06]  /*25240*/  ENDCOLLECTIVE ;  /* 0x000000000000791b */ /* 0x001fec0003800000 */
.L_x_3692:
[----:B------:R-:W-:Y:S05]  /*25250*/  BSYNC B0 ;  /* 0x0000000000007941 */ /* 0x000fea0003800000 */
.L_x_3691:
        /* <DEDUP_REMOVED lines=9> */
.L_x_3693:
[----:B------:R-:W-:Y:S01]  /*252f0*/  MOV R17, R14 ;  /* 0x0000000e00117202 */ /* 0x000fe20000000f00 */
[----:B------:R-:W-:Y:S06]  /*25300*/  BRA `(.L_x_3694) ;  /* 0xffffffe000187947 */ /* 0x000fec000383ffff */
.L_x_3602:
[----:B------:R-:W-:Y:S01]  /*25310*/  BSSY B0, `(.L_x_3695) ;  /* 0x0000007000007945 */ /* 0x000fe20003800000 */
[----:B------:R-:W-:Y:S01]  /*25320*/  IMAD.MOV.U32 R13, RZ, RZ, R2 ;  /* 0x000000ffff0d7224 */ /* 0x000fe200078e0002 */
[----:B------:R-:W-:Y:S01]  /*25330*/  MOV R11, 0x1f ;  /* 0x0000001f000b7802 */ /* 0x000fe20000000f00 */
[----:B------:R-:W-:-:S07]  /*25340*/  IMAD.MOV.U32 R15, RZ, RZ, -0x1 ;  /* 0xffffffffff0f7424 */ /* 0x000fce00078e00ff */
[----:B012---:R-:W-:Y:S05]  /*25350*/  WARPSYNC.COLLECTIVE R15, `(.L_x_3696) ;  /* 0x000000000f087348 */ /* 0x007fea0003c00000 */
[----:B------:R3:W4:Y:S02]  /*25360*/  SHFL.IDX P6, R14, R13, R12, R11 ;  /* 0x0000000c0d0e7389 */ /* 0x00072400000c000b */
[----:B01234-:R-:W-:Y:S01]  /*25370*/  ENDCOLLECTIVE ;  /* 0x000000000000791b */ /* 0x01ffe20003800000 */
.L_x_3696:
[----:B------:R-:W-:Y:S05]  /*25380*/  BSYNC B0 ;  /* 0x0000000000007941 */ /* 0x000fea0003800000 */
.L_x_3695:
[----:B------:R-:W-:Y:S05]  /*25390*/  BRA `(.L_x_3601) ;  /* 0xffffffe000107947 */ /* 0x000fea000383ffff */
.L_x_3606:
[----:B0-----:R0:W1:Y:S02]  /*253a0*/  SYNCS.PHASECHK.TRANS64.TRYWAIT P0, [R0+URZ+0x36820], R3 ;  /* 0x03682003000075a7 */ /* 0x001064000800017f */
[----:B-1----:R-:W-:Y:S05]  /*253b0*/  @!P0 NANOSLEEP.SYNCS 0x989680 ;  /* 0x009896800000895d */ /* 0x002fea0003900000 */
[----:B------:R-:W1:Y:S02]  /*253c0*/  @!P0 SYNCS.PHASECHK.TRANS64 P0, [R0+URZ+0x36820], R3 ;  /* 0x03682003000085a7 */ /* 0x000e64000800007f */
[----:B-1----:R-:W-:Y:S05]  /*253d0*/  @!P0 BRA `(.L_x_3606) ;  /* 0xfffffffc00f08947 */ /* 0x002fea000383ffff */
[----:B------:R-:W-:Y:S05]  /*253e0*/  BRA `(.L_x_3697) ;  /* 0xffffffe000f47947 */ /* 0x000fea000383ffff */
.L_x_3607:
        /* <DEDUP_REMOVED lines=11> */
.L_x_3699:
[----:B------:R-:W-:Y:S05]  /*254a0*/  BSYNC B0 ;  /* 0x0000000000007941 */ /* 0x000fea0003800000 */
.L_x_3698:
[----:B------:R-:W-:Y:S05]  /*254b0*/  BRA `(.L_x_3700) ;  /* 0xffffffe000dc7947 */ /* 0x000fea000383ffff */
.L_x_3608:
[----:B------:R-:W-:Y:S01]  /*254c0*/  BSSY B0, `(.L_x_3701) ;  /* 0x0000006000007945 */ /* 0x000fe20003800000 */
[----:B------:R-:W-:-:S07]  /*254d0*/  MOV R15, 0xffffffff ;  /* 0xffffffff000f7802 */ /* 0x000fce0000000f00 */
[----:B01----:R-:W-:Y:S05]  /*254e0*/  WARPSYNC.COLLECTIVE R15, `(.L_x_3702) ;  /* 0x000000000f0c7348 */ /* 0x003fea0003c00000 */
[----:B------:R-:W-:Y:S02]  /*254f0*/  ELECT P6, UR62, PT ;  /* 0x00000000003e782f */ /* 0x000fe400038c0000 */
[----:B------:R-:W-:Y:S01]  /*25500*/  MOV R14, UR62 ;  /* 0x0000003e000e7c02 */ /* 0x000fe20008000f00 */
[----:B01----:R-:W-:Y:S10]  /*25510*/  ENDCOLLECTIVE ;  /* 0x000000000000791b */ /* 0x003ff40003800000 */
.L_x_3702:
[----:B------:R-:W-:Y:S05]  /*25520*/  BSYNC B0 ;  /* 0x0000000000007941 */ /* 0x000fea0003800000 */
.L_x_3701:
[----:B------:R-:W-:Y:S05]  /*25530*/  BRA `(.L_x_3703) ;  /* 0xffffffe000d07947 */ /* 0x000fea000383ffff */
.L_x_3610:
[----:B0-----:R0:W1:Y:S02]  /*25540*/  SYNCS.PHASECHK.TRANS64.TRYWAIT P0, [R6+URZ], R5 ;  /* 0x00000005060075a7 */ /* 0x001064000800017f */
[----:B-1----:R-:W-:Y:S05]  /*25550*/  @!P0 NANOSLEEP.SYNCS 0x989680 ;  /* 0x009896800000895d */ /* 0x002fea0003900000 */
[----:B------:R-:W1:Y:S02]  /*25560*/  @!P0 SYNCS.PHASECHK.TRANS64 P0, [R6+URZ], R5 ;  /* 0x00000005060085a7 */ /* 0x000e64000800007f */
[----:B-1----:R-:W-:Y:S05]  /*25570*/  @!P0 BRA `(.L_x_3610) ;  /* 0xfffffffc00f08947 */ /* 0x002fea000383ffff */
[----:B------:R-:W-:Y:S05]  /*25580*/  BRA `(.L_x_3704) ;  /* 0xffffffe400147947 */ /* 0x000fea000383ffff */
.L_x_3611:
[----:B-1----:R1:W2:Y:S02]  /*25590*/  SYNCS.PHASECHK.TRANS64.TRYWAIT P0, [R7+URZ], R2 ;  /* 0x00000002070075a7 */ /* 0x0022a4000800017f */
[----:B--2---:R-:W-:Y:S05]  /*255a0*/  @!P0 NANOSLEEP.SYNCS 0x989680 ;  /* 0x009896800000895d */ /* 0x004fea0003900000 */
[----:B------:R-:W2:Y:S02]  /*255b0*/  @!P0 SYNCS.PHASECHK.TRANS64 P0, [R7+URZ], R2 ;  /* 0x00000002070085a7 */ /* 0x000ea4000800007f */
[----:B--2---:R-:W-:Y:S05]  /*255c0*/  @!P0 BRA `(.L_x_3611) ;  /* 0xfffffffc00f08947 */ /* 0x004fea000383ffff */
[----:B------:R-:W-:Y:S05]  /*255d0*/  BRA `(.L_x_3705) ;  /* 0xffffffe400087947 */ /* 0x000fea000383ffff */
.L_x_3613:
[----:B--2---:R2:W3:Y:S02]  /*255e0*/  SYNCS.PHASECHK.TRANS64.TRYWAIT P0, [R4+URZ], R5 ;  /* 0x00000005040075a7 */ /* 0x0044e4000800017f */
[----:B---3--:R-:W-:Y:S05]  /*255f0*/  @!P0 NANOSLEEP.SYNCS 0x989680 ;  /* 0x009896800000895d */ /* 0x008fea0003900000 */
[----:B------:R-:W3:Y:S02]  /*25600*/  @!P0 SYNCS.PHASECHK.TRANS64 P0, [R4+URZ], R5 ;  /* 0x00000005040085a7 */ /* 0x000ee4000800007f */
[----:B---3--:R-:W-:Y:S05]  /*25610*/  @!P0 BRA `(.L_x_3613) ;  /* 0xfffffffc00f08947 */ /* 0x008fea000383ffff */
[----:B------:R-:W-:Y:S05]  /*25620*/  BRA `(.L_x_3706) ;  /* 0xffffffe400107947 */ /* 0x000fea000383ffff */
.L_x_3707:
        /* <DEDUP_REMOVED lines=13> */
.L_x_12762:


//--------------------- .text._ZN7cutlass13device_kernelIN5flash11enable_sm90INS1_16FlashAttnFwdSm90INS1_25CollectiveMainloopFwdSm90ILi2EN4cute5tupleIJNS5_1CILi1EEES8_S8_EEENS6_IJNS7_ILi128EEENS7_ILi96EEENS7_ILi192EEEEEELi192ENS_6half_tEfNS_4arch4Sm90ELb0ELb1ELb0ELb0ELb0ELb0ELb0ELb1ELb1ELb0ELb0ELb0EEENS1_21CollectiveEpilogueFwdINS6_IJSA_SC_SB_EEES9_SE_SG_Li256ELb0ELb0ELb0ELb0EEENS1_30DynamicPersistentTileSchedulerILi256ELi32ELb0ELb0ELb1EEEEEEEEEvNT_6ParamsE --------------------------
	.section	.text._ZN7cutlass13device_kernelIN5flash11enable_sm90INS1_16FlashAttnFwdSm90INS1_25CollectiveMainloopFwdSm90ILi2EN4cute5tupleIJNS5_1CILi1EEES8_S8_EEENS6_IJNS7_ILi128EEENS7_ILi96EEENS7_ILi192EEEEEELi192ENS_6half_tEfNS_4arch4Sm90ELb0ELb1ELb0ELb0ELb0ELb0ELb0ELb1ELb1ELb0ELb0ELb0EEENS1_21CollectiveEpilogueFwdINS6_IJSA_SC_SB_EEES9_SE_SG_Li256ELb0ELb0ELb0ELb0EEENS1_30DynamicPersistentTileSchedulerILi256ELi32ELb0ELb0ELb1EEEEEEEEEvNT_6ParamsE,"ax",@progbits
	.align	128
.text._ZN7cutlass13device_kernelIN5flash11enable_sm90INS1_16FlashAttnFwdSm90INS1_25CollectiveMainloopFwdSm90ILi2EN4cute5tupleIJNS5_1CILi1EEES8_S8_EEENS6_IJNS7_ILi128EEENS7_ILi96EEENS7_ILi192EEEEEELi192ENS_6half_tEfNS_4arch4Sm90ELb0ELb1ELb0ELb0ELb0ELb0ELb0ELb1ELb1ELb0ELb0ELb0EEENS1_21CollectiveEpilogueFwdINS6_IJSA_SC_SB_EEES9_SE_SG_Li256ELb0ELb0ELb0ELb0EEENS1_30DynamicPersistentTileSchedulerILi256ELi32ELb0ELb0ELb1EEEEEEEEEvNT_6ParamsE:
        .type           _ZN7cutlass13device_kernelIN5flash11enable_sm90INS1_16FlashAttnFwdSm90INS1_25CollectiveMainloopFwdSm90ILi2EN4cute5tupleIJNS5_1CILi1EEES8_S8_EEENS6_IJNS7_ILi128EEENS7_ILi96EEENS7_ILi192EEEEEELi192ENS_6half_tEfNS_4arch4Sm90ELb0ELb1ELb0ELb0ELb0ELb0ELb0ELb1ELb1ELb0ELb0ELb0EEENS1_21CollectiveEpilogueFwdINS6_IJSA_SC_SB_EEES9_SE_SG_Li256ELb0ELb0ELb0ELb0EEENS1_30DynamicPersistentTileSchedulerILi256ELi32ELb0ELb0ELb1EEEEEEEEEvNT_6ParamsE,@function
        .size           _ZN7cutlass13device_kernelIN5flash11enable_sm90INS1_16FlashAttnFwdSm90INS1_25CollectiveMainloopFwdSm90ILi2EN4cute5tupleIJNS5_1CILi1EEES8_S8_EEENS6_IJNS7_ILi128EEENS7_ILi96EEENS7_ILi192EEEEEELi192ENS_6half_tEfNS_4arch4Sm90ELb0ELb1ELb0ELb0ELb0ELb0ELb0ELb1ELb1ELb0ELb0ELb0EEENS1_21CollectiveEpilogueFwdINS6_IJSA_SC_SB_EEES9_SE_SG_Li256ELb0ELb0ELb0ELb0EEENS1_30DynamicPersistentTileSchedulerILi256ELi32ELb0ELb0ELb1EEEEEEEEEvNT_6ParamsE,(.L_x_12763 - _ZN7cutlass13device_kernelIN5flash11enable_sm90INS1_16FlashAttnFwdSm90INS1_25CollectiveMainloopFwdSm90ILi2EN4cute5tupleIJNS5_1CILi1EEES8_S8_EEENS6_IJNS7_ILi128EEENS7_ILi96EEENS7_ILi192EEEEEELi192ENS_6half_tEfNS_4arch4Sm90ELb0ELb1ELb0ELb0ELb0ELb0ELb0ELb1ELb1ELb0ELb0ELb0EEENS1_21CollectiveEpilogueFwdINS6_IJSA_SC_SB_EEES9_SE_SG_Li256ELb0ELb0ELb0ELb0EEENS1_30DynamicPersistentTileSchedulerILi256ELi32ELb0ELb0ELb1EEEEEEEEEvNT_6ParamsE)
        .other          _ZN7cutlass13device_kernelIN5flash11enable_sm90INS1_16FlashAttnFwdSm90INS1_25CollectiveMainloopFwdSm90ILi2EN4cute5tupleIJNS5_1CILi1EEES8_S8_EEENS6_IJNS7_ILi128EEENS7_ILi96EEENS7_ILi192EEEEEELi192ENS_6half_tEfNS_4arch4Sm90ELb0ELb1ELb0ELb0ELb0ELb0ELb0ELb1ELb1ELb0ELb0ELb0EEENS1_21CollectiveEpilogueFwdINS6_IJSA_SC_SB_EEES9_SE_SG_Li256ELb0ELb0ELb0ELb0EEENS1_30DynamicPersistentTileSchedulerILi256ELi32ELb0ELb0ELb1EEEEEEEEEvNT_6ParamsE,@"STO_CUDA_ENTRY STV_DEFAULT"
_ZN7cutlass13device_kernelIN5flash11enable_sm90INS1_16FlashAttnFwdSm90INS1_25CollectiveMainloopFwdSm90ILi2EN4cute5tupleIJNS5_1CILi1EEES8_S8_EEENS6_IJNS7_ILi128EEENS7_ILi96EEENS7_ILi192EEEEEELi192ENS_6half_tEfNS_4arch4Sm90ELb0ELb1ELb0ELb0ELb0ELb0ELb0ELb1ELb1ELb0ELb0ELb0EEENS1_21CollectiveEpilogueFwdINS6_IJSA_SC_SB_EEES9_SE_SG_Li256ELb0ELb0ELb0ELb0EEENS1_30DynamicPersistentTileSchedulerILi256ELi32ELb0ELb0ELb1EEEEEEEEEvNT_6ParamsE:
        /* <DEDUP_REMOVED lines=24> */
.L_x_3709:
[----:B------:R-:W-:Y:S05]  /*0180*/  BSYNC B0 ;  /* 0x0000000000007941 */ /* 0x000fea0003800000 */
.L_x_3708:
        /* <DEDUP_REMOVED lines=37> */
.L_x_3710:
        /* <DEDUP_REMOVED lines=22> */
.L_x_3711:
        /* <DEDUP_REMOVED lines=18> */
.L_x_3712:
        /* <DEDUP_REMOVED lines=22> */
.L_x_3713:
        /* <DEDUP_REMOVED lines=22> */
.L_x_3714:
[----:B-1----:R-:W-:Y:S01]  /*0920*/  UMOV UR4, 0x1 ;  /* 0x0000000100047882 */ /* 0x002fe20000000000 */
[----:B------:R-:W-:Y:S01]  /*0930*/  PLOP3.LUT P0, PT, PT, PT, UP0, 0x80, 0x0 ;  /* 0x000000000000781c */ /* 0x000fe20003f0f008 */
[----:B------:R-:W-:Y:S01]  /*0940*/  USEL UR4, UR4, 0x2, !UP0 ;  /* 0x0000000204047887 */ /* 0x000fe2000c000000 */
[----:B------:R-:W-:Y:S01]  /*0950*/  NOP ;  /* 0x0000000000007918 */ /* 0x000fe20000000000 */
[----:B------:R-:W-:-:S04]  /*0960*/  ULDC.64 UR60, c[0x0][0x208] ;  /* 0x00008200003c7ab9 */ /* 0x000fc80000000a00 */
[----:B------:R-:W-:-:S05]  /*0970*/  IMAD.U32 R2, RZ, RZ, UR4 ;  /* 0x00000004ff027e24 */ /* 0x000fca000f8e00ff */
[----:B------:R1:W-:Y:S01]  /*0980*/  STL [R1], R2 ;  /* 0x0000000201007387 */ /* 0x0003e20000100800 */
[----:B--23--:R-:W-:Y:S06]  /*0990*/  BAR.SYNC.DEFER_BLOCKING 0x0 ;  /* 0x0000000000007b1d */ /* 0x00cfec0000010000 */
[----:B------:R-:W-:Y:S05]  /*09a0*/  @!P0 BRA `(.L_x_3715) ;  /* 0x000000e400008947 */ /* 0x000fea0003800000 */
.L_x_3716:
        /* <DEDUP_REMOVED lines=27> */
[CC--:B------:R-:W-:Y:S02]  /*0b60*/  LEA.HI R0, R3.reuse, R204.reuse, RZ, 0x7 ;  /* 0x000000cc03007211 */ /* 0x0c0fe400078f38ff */
[----:B------:R-:W-:Y:S02]  /*0b70*/  SHF.R.S32.HI R5, RZ, 0x4, R2 ;  /* 0x00000004ff057819 */ /* 0x000fe40000011402 */
[----:B------:R-:W-:Y:S01]  /*0b80*/  LOP3.LUT R199, R0, 0xffffff80, RZ, 0xc0, !PT ;  /* 0xffffff8000c77812 */ /* 0x000fe200078ec0ff */
[----:B------:R-:W-:Y:S01]  /*0b90*/  ULOP3.LUT UR5, UR8, 0x1, URZ, 0xfc, !UPT ;  /* 0x0000000108057892 */ /* 0x000fe2000f8efc3f */
[----:B------:R-:W-:Y:S02]  /*0ba0*/  LEA.HI R4, R2, R5, RZ, 0x1 ;  /* 0x0000000502047211 */ /* 0x000fe400078f08ff */
[----:B------:R-:W-:Y:S01]  /*0bb0*/  LEA.HI R202, R3, R204, RZ, 0x5 ;  /* 0x000000cc03ca7211 */ /* 0x000fe200078f28ff */
[----:B------:R-:W-:Y:S01]  /*0bc0*/  IMAD.IADD R199, R204, 0x1, -R199 ;  /* 0x00000001ccc77824 */ /* 0x000fe200078e0ac7 */
[----:B------:R-:W-:Y:S01]  /*0bd0*/  LOP3.LUT R4, R4, 0x1ffffffe, RZ, 0xc0, !PT ;  /* 0x1ffffffe04047812 */ /* 0x000fe200078ec0ff */
[----:B------:R-:W-:Y:S01]  /*0be0*/  IMAD.U32 R203, RZ, RZ, UR5 ;  /* 0x00000005ffcb7e24 */ /* 0x000fe2000f8e00ff */
[----:B------:R-:W-:Y:S01]  /*0bf0*/  SHF.R.S32.HI R202, RZ, 0x5, R202 ;  /* 0x00000005ffca7819 */ /* 0x000fe200000114ca */
[----:B------:R-:W-:Y:S01]  /*0c00*/  UMOV UR5, URZ ;  /* 0x0000003f00057c82 */ /* 0x000fe20008000000 */
[----:B------:R-:W-:Y:S01]  /*0c10*/  SHF.R.S32.HI R6, RZ, 0x1f, R199 ;  /* 0x0000001fff067819 */ /* 0x000fe200000114c7 */
[----:B------:R-:W-:Y:S01]  /*0c20*/  IMAD.IADD R4, R5, 0x1, -R4 ;  /* 0x0000000105047824 */ /* 0x000fe200078e0a04 */
[----:B------:R-:W-:Y:S01]  /*0c30*/  LOP3.LUT R5, R2, 0x3fffff0, RZ, 0xc0, !PT ;  /* 0x03fffff002057812 */ /* 0x000fe200078ec0ff */
[----:B------:R-:W-:Y:S01]  /*0c40*/  IMAD.U32 R197, RZ, RZ, UR5 ;  /* 0x00000005ffc57e24 */ /* 0x000fe2000f8e00ff */
[----:B------:R-:W-:-:S02]  /*0c50*/  LEA.HI R2, R6, R199, RZ, 0x2 ;  /* 0x000000c706027211 */ /* 0x000fc400078f10ff */
[----:B------:R-:W-:Y:S01]  /*0c60*/  SHF.R.S32.HI R201, RZ, 0x7, R0 ;  /* 0x00000007ffc97819 */ /* 0x000fe20000011400 */
[----:B------:R-:W-:Y:S01]  /*0c70*/  IMAD.IADD R5, R204, 0x1, -R5 ;  /* 0x00000001cc057824 */ /* 0x000fe200078e0a05 */
[--C-:B------:R-:W-:Y:S02]  /*0c80*/  SHF.R.S32.HI R7, RZ, 0x2, R2.reuse ;  /* 0x00000002ff077819 */ /* 0x100fe40000011402 */
[----:B------:R-:W-:Y:S01]  /*0c90*/  SHF.R.S32.HI R8, RZ, 0x1f, R2 ;  /* 0x0000001fff087819 */ /* 0x000fe20000011402 */
[----:B------:R-:W-:Y:S01]  /*0ca0*/  IMAD R5, R202, 0x10, R5 ;  /* 0x00000010ca057824 */ /* 0x000fe200078e0205 */
[----:B------:R-:W-:Y:S02]  /*0cb0*/  LEA.HI R6, R6, R199, RZ, 0x5 ;  /* 0x000000c706067211 */ /* 0x000fe400078f28ff */
[----:B------:R-:W-:Y:S01]  /*0cc0*/  LEA.HI R8, R8, R7, RZ, 0x3 ;  /* 0x0000000708087211 */ /* 0x000fe200078f18ff */
[----:B------:R-:W-:Y:S01]  /*0cd0*/  IMAD R5, R5, 0x8, R4 ;  /* 0x0000000805057824 */ /* 0x000fe200078e0204 */
[----:B------:R-:W-:-:S02]  /*0ce0*/  LEA.HI R0, R0, R201, RZ, 0x1 ;  /* 0x000000c900007211 */ /* 0x000fc400078f08ff */
[----:B------:R-:W-:Y:S01]  /*0cf0*/  LOP3.LUT R8, R8, 0xfffffff8, RZ, 0xc0, !PT ;  /* 0xfffffff808087812 */ /* 0x000fe200078ec0ff */
[----:B------:R-:W-:Y:S01]  /*0d00*/  IMAD.SHL.U32 R5, R5, 0x8, RZ ;  /* 0x0000000805057824 */ /* 0x000fe200078e00ff */
[----:B------:R-:W-:Y:S02]  /*0d10*/  LEA.HI R3, R3, R204, RZ, 0x3 ;  /* 0x000000cc03037211 */ /* 0x000fe400078f18ff */
[----:B------:R-:W-:Y:S01]  /*0d20*/  SHF.R.S32.HI R6, RZ, 0x5, R6 ;  /* 0x00000005ff067819 */ /* 0x000fe20000011406 */
[----:B------:R-:W-:Y:S01]  /*0d30*/  IMAD.WIDE R18, R5, 0x2, R18 ;  /* 0x0000000205127825 */ /* 0x000fe200078e0212 */
[----:B------:R-:W-:Y:S02]  /*0d40*/  LOP3.LUT R0, R0, 0x3fffffe, RZ, 0xc0, !PT ;  /* 0x03fffffe00007812 */ /* 0x000fe400078ec0ff */
[----:B------:R-:W-:Y:S01]  /*0d50*/  LOP3.LUT R5, R3, 0x1ffffff8, RZ, 0xc0, !PT ;  /* 0x1ffffff803057812 */ /* 0x000fe200078ec0ff */
[----:B------:R-:W-:Y:S01]  /*0d60*/  IMAD.IADD R7, R7, 0x1, -R8 ;  /* 0x0000000107077824 */ /* 0x000fe200078e0a08 */
[----:B------:R-:W-:Y:S01]  /*0d70*/  LOP3.LUT R16, R2, 0x7ffffffc, RZ, 0xc0, !PT ;  /* 0x7ffffffc02107812 */ /* 0x000fe200078ec0ff */
[----:B------:R-:W-:Y:S01]  /*0d80*/  IMAD.IADD R0, R201, 0x1, -R0 ;  /* 0x00000001c9007824 */ /* 0x000fe200078e0a00 */
[----:B------:R-:W-:Y:S01]  /*0d90*/  SHF.R.S32.HI R194, RZ, 0x3, R3 ;  /* 0x00000003ffc27819 */ /* 0x000fe20000011403 */
[----:B------:R-:W-:-:S02]  /*0da0*/  IMAD R7, R6, 0x10, R7 ;  /* 0x0000001006077824 */ /* 0x000fc400078e0207 */
[----:B------:R-:W-:Y:S02]  /*0db0*/  IMAD.IADD R5, R204, 0x1, -R5 ;  /* 0x00000001cc057824 */ /* 0x000fe400078e0a05 */
[----:B------:R-:W-:Y:S02]  /*0dc0*/  IMAD R200, R0, 0x40, R7 ;  /* 0x0000004000c87824 */ /* 0x000fe400078e0207 */
[----:B------:R-:W-:Y:S02]  /*0dd0*/  IMAD.SHL.U32 R22, R5, 0x8, RZ ;  /* 0x0000000805167824 */ /* 0x000fe400078e00ff */
[----:B------:R-:W-:-:S07]  /*0de0*/  IMAD.IADD R16, R199, 0x1, -R16 ;  /* 0x00000001c7107824 */ /* 0x000fce00078e0a10 */
.L_x_3809:
        /* <DEDUP_REMOVED lines=21> */
.L_x_3717:
        /* <DEDUP_REMOVED lines=8> */
.L_x_3718:
[----:B------:R-:W-:Y:S01]  /*0fc0*/  R2UR UR5, R196 ;  /* 0x00000000c40572ca */ /* 0x000fe200000e0000 */
[----:B------:R-:W1:Y:S01]  /*0fd0*/  LDC.64 R8, c[0x0][0x9e0] ;  /* 0x00027800ff087b82 */ /* 0x000e620000000a00 */
[----:B------:R-:W-:Y:S01]  /*0fe0*/  ULDC UR43, c[0x0][0xdb8] ;  /* 0x00036e00002b7ab9 */ /* 0x000fe20000000800 */
[----:B------:R-:W-:Y:S01]  /*0ff0*/  ULDC UR6, c[0x0][0xdac] ;  /* 0x00036b0000067ab9 */ /* 0x000fe20000000800 */
[----:B------:R-:W-:Y:S02]  /*1000*/  UISETP.NE.AND UP0, UPT, UR43, 0x1, UPT ;  /* 0x000000012b00788c */ /* 0x000fe4000bf05270 */
[----:B------:R-:W-:Y:S01]  /*1010*/  UIADD3 UR4, UR7, -UR4, URZ ;  /* 0x8000000407047290 */ /* 0x000fe2000fffe03f */
[----:B------:R-:W-:Y:S02]  /*1020*/  ULDC.64 UR10, c[0x0][0x3f8] ;  /* 0x0000fe00000a7ab9 */ /* 0x000fe40000000a00 */
[----:B------:R-:W2:Y:S01]  /*1030*/  LDC R17, c[0x0][0x404] ;  /* 0x00010100ff117b82 */ /* 0x000ea20000000800 */
[----:B------:R-:W-:Y:S01]  /*1040*/  ULDC UR7, c[0x0][0xdc4] ;  /* 0x0003710000077ab9 */ /* 0x000fe20000000800 */
[----:B------:R-:W-:Y:S01]  /*1050*/  ISETP.NE.U32.AND P0, PT, RZ, UR10, PT ;  /* 0x0000000aff007c0c */ /* 0x000fe2000bf05070 */
[----:B------:R-:W-:-:S02]  /*1060*/  UIMAD UR8, UR8, UR7, UR4 ;  /* 0x00000007080872a4 */ /* 0x000fc4000f8e0204 */
[----:B------:R-:W-:Y:S01]  /*1070*/  ULOP3.LUT UR5, URZ, UR5, URZ, 0x33, !UPT ;  /* 0x000000053f057292 */ /* 0x000fe2000f8e333f */
[----:B------:R-:W-:Y:S01]  /*1080*/  ISETP.NE.AND.EX P0, PT, RZ, UR11, PT, P0 ;  /* 0x0000000bff007c0c */ /* 0x000fe2000bf05300 */
[----:B------:R-:W-:Y:S01]  /*1090*/  @UP0 ULDC UR4, c[0x0][0xdbc] ;  /* 0x00036f0000040ab9 */ /* 0x000fe20000000800 */
[----:B------:R-:W3:Y:S01]  /*10a0*/  LDC R5, c[0x0][0x288] ;  /* 0x0000a200ff057b82 */ /* 0x000ee20000000800 */
[----:B------:R-:W-:Y:S01]  /*10b0*/  UIADD3 UR5, UR5, UR6, URZ ;  /* 0x0000000605057290 */ /* 0x000fe2000fffe03f */
[----:B------:R-:W-:Y:S02]  /*10c0*/  UMOV UR44, UR8 ;  /* 0x00000008002c7c82 */ /* 0x000fe40008000000 */
[----:B------:R-:W-:Y:S01]  /*10d0*/  @UP0 ULDC UR6, c[0x0][0xdc0] ;  /* 0x0003700000060ab9 */ /* 0x000fe20000000800 */
[----:B------:R-:W-:Y:S02]  /*10e0*/  USHF.L.U32 UR42, UR5, 0x7, URZ ;  /* 0x00000007052a7899 */ /* 0x000fe4000800063f */
[----:B------:R-:W-:Y:S01]  /*10f0*/  UIMAD.WIDE.U32 UR4, UR8, UR4, URZ ;  /* 0x00000004080472a5 */ /* 0x000fe2000f8e003f */
[----:B------:R-:W4:Y:S01]  /*1100*/  LDC R6, c[0x0][0x2e0] ;  /* 0x0000b800ff067b82 */ /* 0x000f220000000800 */
[----:B-1----:R-:W-:-:S02]  /*1110*/  ISETP.GE.AND P1, PT, R9, 0x1, PT ;  /* 0x000000010900780c */ /* 0x002fc40003f26270 */
[----:B------:R-:W-:Y:S01]  /*1120*/  IMAD.U32 R198, RZ, RZ, UR42 ;  /* 0x0000002affc67e24 */ /* 0x000fe2000f8e00ff */
[----:B------:R-:W-:Y:S01]  /*1130*/  @UP0 USHF.R.U32.HI UR44, URZ, UR6, UR5 ;  /* 0x000000063f2c0299 */ /* 0x000fe20008011605 */
[----:B--2---:R-:W-:-:S03]  /*1140*/  SEL R17, R17, 0x1, P0 ;  /* 0x0000000111117807 */ /* 0x004fc60000000000 */
[----:B------:R-:W-:-:S04]  /*1150*/  UIADD3 UR4, -UR44, URZ, URZ ;  /* 0x0000003f2c047290 */ /* 0x000fc8000fffe13f */
[----:B------:R-:W-:Y:S01]  /*1160*/  UIMAD UR43, UR43, UR4, UR8 ;  /* 0x000000042b2b72a4 */ /* 0x000fe2000f8e0208 */
[----:B---3--:R-:W-:-:S05]  /*1170*/  IADD3 R192, R198, 0x80, -R5 ;  /* 0x00000080c6c07810 */ /* 0x008fca0007ffe805 */
[CC--:B----4-:R-:W-:Y:S02]  /*1180*/  IMAD R192, R17.reuse, R6.reuse, R192 ;  /* 0x0000000611c07224 */ /* 0x0d0fe400078e02c0 */
[----:B------:R-:W-:Y:S02]  /*1190*/  IMAD R75, R17, R6, RZ ;  /* 0x00000006114b7224 */ /* 0x000fe400078e02ff */
[----:B------:R-:W-:Y:S01]  /*11a0*/  IMAD.IADD R0, R192, 0x1, R8 ;  /* 0x00000001c0007824 */ /* 0x000fe200078e0208 */
[----:B------:R-:W-:Y:S06]  /*11b0*/  @!P1 BRA `(.L_x_3719) ;  /* 0x0000000000409947 */ /* 0x000fec0003800000 */
[C---:B------:R-:W-:Y:S01]  /*11c0*/  ISETP.GT.AND P0, PT, R192.reuse, RZ, PT ;  /* 0x000000ffc000720c */ /* 0x040fe20003f04270 */
[----:B------:R-:W-:-:S12]  /*11d0*/  VIADD R2, R192, 0xffffffff ;  /* 0xffffffffc0027836 */ /* 0x000fd80000000000 */
        /* <DEDUP_REMOVED lines=8> */
.L_x_3720:
[----:B------:R-:W-:-:S13]  /*1260*/  ISETP.NE.AND P0, PT, R9, 0x1, PT ;  /* 0x000000010900780c */ /* 0x000fda0003f05270 */
[----:B------:R-:W1:Y:S02]  /*1270*/  @P0 LDC.64 R10, c[0x0][0x9e8] ;  /* 0x00027a00ff0a0b82 */ /* 0x000e640000000a00 */
[----:B-1----:R-:W-:-:S05]  /*1280*/  @P0 IMAD.HI.U32 R4, R2, R10, RZ ;  /* 0x0000000a02040227 */ /* 0x002fca00078e00ff */
[----:B------:R-:W-:-:S07]  /*1290*/  @P0 SHF.R.U32.HI R2, RZ, R11, R4 ;  /* 0x0000000bff020219 */ /* 0x000fce0000011604 */
.L_x_3721:
[----:B------:R-:W-:-:S05]  /*12a0*/  IMAD R3, R2, R9, R9 ;  /* 0x0000000902037224 */ /* 0x000fca00078e0209 */
[----:B------:R-:W-:-:S07]  /*12b0*/  VIMNMX R0, R0, R3, PT ;  /* 0x0000000300007248 */ /* 0x000fce0003fe0100 */
.L_x_3719:
[----:B------:R-:W-:Y:S01]  /*12c0*/  VIADD R2, R0, 0x5f ;  /* 0x0000005f00027836 */ /* 0x000fe20000000000 */
[----:B------:R-:W-:Y:S01]  /*12d0*/  IADD3 R4, -R5, UR42, RZ ;  /* 0x0000002a05047c10 */ /* 0x000fe2000fffe1ff */
[----:B------:R-:W-:Y:S01]  /*12e0*/  IMAD R0, R17, R6, 0x5f ;  /* 0x0000005f11007424 */ /* 0x000fe200078e0206 */
[----:B------:R-:W-:Y:S01]  /*12f0*/  ULDC UR4, c[0x0][0x9dc] ;  /* 0x0002770000047ab9 */ /* 0x000fe20000000800 */
[----:B------:R-:W-:-:S04]  /*1300*/  IMAD.HI R2, R2, 0x2aaaaaab, RZ ;  /* 0x2aaaaaab02027827 */ /* 0x000fc800078e02ff */
[----:B------:R-:W-:Y:S01]  /*1310*/  IMAD.HI R0, R0, 0x2aaaaaab, RZ ;  /* 0x2aaaaaab00007827 */ /* 0x000fe200078e02ff */
[----:B------:R-:W-:-:S03]  /*1320*/  SHF.R.U32.HI R5, RZ, 0x1f, R2 ;  /* 0x0000001fff057819 */ /* 0x000fc60000011602 */
[----:B------:R-:W-:Y:S01]  /*1330*/  IMAD R4, R17, R6, R4 ;  /* 0x0000000611047224 */ /* 0x000fe200078e0204 */
[----:B------:R-:W-:Y:S02]  /*1340*/  SHF.R.U32.HI R3, RZ, 0x1f, R0 ;  /* 0x0000001fff037819 */ /* 0x000fe40000011600 */
[----:B------:R-:W-:Y:S01]  /*1350*/  LEA.HI.SX32 R74, R2, R5, 0x1c ;  /* 0x00000005024a7211 */ /* 0x000fe200078fe2ff */
[----:B------:R-:W-:Y:S01]  /*1360*/  VIADD R6, R4, -UR4 ;  /* 0x8000000404067c36 */ /* 0x000fe20008000000 */
[----:B------:R-:W-:-:S04]  /*1370*/  LEA.HI.SX32 R3, R0, R3, 0x1c ;  /* 0x0000000300037211 */ /* 0x000fc800078fe2ff */
[----:B------:R-:W-:Y:S02]  /*1380*/  R2UR UR4, R6 ;  /* 0x00000000060472ca */ /* 0x000fe400000e0000 */
[----:B------:R-:W-:Y:S01]  /*1390*/  VIMNMX R74, R3, R74, PT ;  /* 0x0000004a034a7248 */ /* 0x000fe20003fe0100 */
[----:B------:R-:W-:-:S12]  /*13a0*/  @!P1 BRA `(.L_x_3722) ;  /* 0x0000000000449947 */ /* 0x000fd80003800000 */
[----:B------:R-:W-:-:S13]  /*13b0*/  ISETP.GT.AND P0, PT, R4, -0x1, PT ;  /* 0xffffffff0400780c */ /* 0x000fda0003f04270 */
        /* <DEDUP_REMOVED lines=8> */
.L_x_3723:
[----:B------:R-:W-:-:S13]  /*1440*/  ISETP.NE.AND P0, PT, R9, 0x1, PT ;  /* 0x000000010900780c */ /* 0x000fda0003f05270 */
[----:B------:R-:W1:Y:S02]  /*1450*/  @P0 LDC.64 R2, c[0x0][0x9e8] ;  /* 0x00027a00ff020b82 */ /* 0x000e640000000a00 */
[----:B-1----:R-:W-:-:S05]  /*1460*/  @P0 IMAD.HI.U32 R0, R4, R2, RZ ;  /* 0x0000000204000227 */ /* 0x002fca00078e00ff */
[----:B------:R-:W-:-:S07]  /*1470*/  @P0 SHF.R.U32.HI R4, RZ, R3, R0 ;  /* 0x00000003ff040219 */ /* 0x000fce0000011600 */
.L_x_3724:
[----:B------:R-:W-:-:S05]  /*1480*/  IMAD R4, R4, R9, RZ ;  /* 0x0000000904047224 */ /* 0x000fca00078e02ff */
[----:B------:R-:W-:-:S13]  /*1490*/  R2UR UR5, R4 ;  /* 0x00000000040572ca */ /* 0x000fda00000e0000 */
[----:B------:R-:W-:-:S04]  /*14a0*/  UISETP.LT.AND UP0, UPT, UR4, UR5, UPT ;  /* 0x000000050400728c */ /* 0x000fc8000bf01270 */
[----:B------:R-:W-:-:S12]  /*14b0*/  USEL UR4, UR4, UR5, !UP0 ;  /* 0x0000000504047287 */ /* 0x000fd8000c000000 */
.L_x_3722:
[----:B------:R-:W-:Y:S01]  /*14c0*/  UIMAD.WIDE UR4, UR4, 0x2aaaaaab, URZ ;  /* 0x2aaaaaab040478a5 */ /* 0x000fe2000f8e023f */
[----:B------:R-:W-:Y:S02]  /*14d0*/  PLOP3.LUT P0, PT, PT, PT, PT, 0x80, 0x0 ;  /* 0x000000000000781c */ /* 0x000fe40003f0f070 */
[----:B------:R-:W-:Y:S02]  /*14e0*/  CS2R R2, SRZ ;  /* 0x0000000000027805 */ /* 0x000fe4000001ff00 */
[----:B------:R-:W-:Y:S01]  /*14f0*/  CS2R R118, SRZ ;  /* 0x0000000000767805 */ /* 0x000fe2000001ff00 */
[----:B------:R-:W-:Y:S01]  /*1500*/  USHF.R.U32.HI UR4, URZ, 0x1f, UR5 ;  /* 0x0000001f3f047899 */ /* 0x000fe20008011605 */
[----:B------:R-:W-:Y:S02]  /*1510*/  CS2R R116, SRZ ;  /* 0x0000000000747805 */ /* 0x000fe4000001ff00 */
[----:B------:R-:W-:Y:S02]  /*1520*/  CS2R R114, SRZ ;  /* 0x0000000000727805 */ /* 0x000fe4000001ff00 */
[----:B------:R-:W-:Y:S01]  /*1530*/  CS2R R112, SRZ ;  /* 0x0000000000707805 */ /* 0x000fe2000001ff00 */
[----:B------:R-:W-:Y:S01]  /*1540*/  ULEA.HI.SX32 UR4, UR5, UR4, 0x1c ;  /* 0x0000000405047291 */ /* 0x000fe2000f8fe23f */
        /* <DEDUP_REMOVED lines=78> */
.L_x_3726:
        /* <DEDUP_REMOVED lines=11> */
.L_x_3874:
[----:B------:R-:W-:Y:S05]  /*1ae0*/  @!P0 BRA `(.L_x_3728) ;  /* 0x0000000000048947 */ /* 0x000fea0003800000 */
[----:B------:R-:W-:Y:S01]  /*1af0*/  BPT.TRAP 0x1 ;  /* 0x000000040000795c */ /* 0x000fe20000300000 */
.L_x_3728:
[----:B-1----:R-:W-:Y:S02]  /*1b00*/  IMAD.U32 R3, RZ, RZ, UR36 ;  /* 0x00000024ff037e24 */ /* 0x002fe4000f8e00ff */
[----:B------:R-:W-:-:S03]  /*1b10*/  IMAD.U32 R0, RZ, RZ, UR46 ;  /* 0x0000002eff007e24 */ /* 0x000fc6000f8e00ff */
[----:B------:R-:W-:Y:S02]  /*1b20*/  LEA R3, R3, UR37, 0x3 ;  /* 0x0000002503037c11 */ /* 0x000fe4000f8e18ff */
[----:B------:R-:W-:-:S04]  /*1b30*/  SHF.L.U32 R0, R0, 0x1f, RZ ;  /* 0x0000001f00007819 */ /* 0x000fc800000006ff */
[----:B------:R1:W2:Y:S01]  /*1b40*/  SYNCS.PHASECHK.TRANS64.TRYWAIT P1, [R3+URZ+0x30830], R0 ;  /* 0x03083000030075a7 */ /* 0x0002a2000802017f */
[----:B------:R-:W-:Y:S05]  /*1b50*/  @!P0 BRA `(.L_x_3729) ;  /* 0x0000000000048947 */ /* 0x000fea0003800000 */
[----:B------:R-:W-:Y:S01]  /*1b60*/  BPT.TRAP 0x1 ;  /* 0x000000040000795c */ /* 0x000fe20000300000 */
.L_x_3729:
[----:B------:R-:W3:Y:S01]  /*1b70*/  S2R R2, SR_TID.X ;  /* 0x0000000000027919 */ /* 0x000ee20000002100 */
[----:B------:R-:W-:Y:S02]  /*1b80*/  LOP3.LUT R193, R193, 0xfff7ffff, RZ, 0xc0, !PT ;  /* 0xfff7ffffc1c17812 */ /* 0x000fe400078ec0ff */
[----:B---3--:R-:W-:-:S13]  /*1b90*/  LOP3.LUT P2, RZ, R2, 0x7f, RZ, 0xc0, !PT ;  /* 0x0000007f02ff7812 */ /* 0x008fda000784c0ff */
[----:B------:R-:W-:Y:S01]  /*1ba0*/  @P2 LOP3.LUT R193, R193, 0x80000, RZ, 0xfc, !PT ;  /* 0x00080000c1c12812 */ /* 0x000fe200078efcff */
[----:B--2---:R-:W-:Y:S06]  /*1bb0*/  @P1 BRA `(.L_x_3730) ;  /* 0x0000000000081947 */ /* 0x004fec0003800000 */
[----:B------:R-:W2:Y:S02]  /*1bc0*/  SYNCS.PHASECHK.TRANS64.TRYWAIT P1, [R3+URZ+0x30830], R0 ;  /* 0x03083000030075a7 */ /* 0x000ea4000802017f */
[----:B--2---:R-:W-:Y:S05]  /*1bd0*/  @!P1 BRA `(.L_x_3731) ;  /* 0x0000010400e49947 */ /* 0x004fea0003800000 */
.L_x_3730:
[----:B------:R-:W-:Y:S05]  /*1be0*/  WARPSYNC.ALL ;  /* 0x0000000000007948 */ /* 0x000fea0003800000 */
[----:B------:R-:W-:Y:S01]  /*1bf0*/  UIADD3 UR4, UR37, 0x1e400, URZ ;  /* 0x0001e40025047890 */ /* 0x000fe2000fffe03f */
[----:B------:R-:W-:Y:S01]  /*1c00*/  WARPGROUP.ARRIVE ;  /* 0x00000000000079c5 */ /* 0x000fe20000000000 */
[----:B------:R-:W-:-:S05]  /*1c10*/  ULOP3.LUT UR38, UR38, 0x10000, URZ, 0xfc, !UPT ;  /* 0x0001000026267892 */ /* 0x000fca000f8efc3f */
[----:B------:R-:W3:Y:S01]  /*1c20*/  S2R R2, SR_TID.X ;  /* 0x0000000000027919 */ /* 0x000ee20000002100 */
[----:B------:R-:W-:Y:S01]  /*1c30*/  USHF.R.U32.HI UR4, URZ, 0x4, UR4 ;  /* 0x000000043f047899 */ /* 0x000fe20008011604 */
[----:B------:R-:W4:Y:S01]  /*1c40*/  LDC R14, c[0x0][0x288] ;  /* 0x0000a200ff0e7b82 */ /* 0x000f220000000800 */
        /* <DEDUP_REMOVED lines=9> */
[----:B------:R-:W5:Y:S01]  /*1ce0*/  LDC R96, c[0x0][0x2e0] ;  /* 0x0000b800ff607b82 */ /* 0x000f620000000800 */
[----:B------:R-:W-:Y:S01]  /*1cf0*/  UIMAD UR40, UR36, 0x900, UR39 ;  /* 0x00000900242878a4 */ /* 0x000fe2000f8e0227 */
[----:B------:R-:W-:Y:S01]  /*1d00*/  IMAD.MOV.U32 R5, RZ, RZ, -0x60 ;  /* 0xffffffa0ff057424 */ /* 0x000fe200078e00ff */
[----:B------:R-:W-:Y:S01]  /*1d10*/  UMOV UR7, 0x40000040 ;  /* 0x4000004000077882 */ /* 0x000fe20000000000 */
[----:B------:R-:W-:Y:S01]  /*1d20*/  UIADD3 UR12, UR38, 0x6, URZ ;  /* 0x00000006260c7890 */ /* 0x000fe2000fffe03f */
[----:B------:R-:W-:Y:S01]  /*1d30*/  VIADD R7, R200, UR42 ;  /* 0x0000002ac8077c36 */ /* 0x000fe20008000000 */
[----:B------:R-:W-:Y:S01]  /*1d40*/  UIADD3 UR6, UR40, 0x2, URZ ;  /* 0x0000000228067890 */ /* 0x000fe2000fffe03f */
[----:B------:R-:W-:Y:S01]  /*1d50*/  IMAD R4, R74, R5, 0x60 ;  /* 0x000000604a047424 */ /* 0x000fe200078e0205 */
[----:B------:R-:W-:Y:S01]  /*1d60*/  UMOV UR10, UR40 ;  /* 0x00000028000a7c82 */ /* 0x000fe20008000000 */
[----:B------:R-:W-:Y:S01]  /*1d70*/  UIADD3 UR14, UR40, 0x6, URZ ;  /* 0x00000006280e7890 */ /* 0x000fe2000fffe03f */
[----:B------:R-:W-:Y:S01]  /*1d80*/  HGMMA.64x96x16.F32 R24, gdesc[UR8], RZ, !UPT, gsb0 ;  /* 0x01600000081879f0 */ /* 0x000fe2000c0008ff */
[----:B------:R-:W-:Y:S01]  /*1d90*/  UIADD3 UR8, UR38, 0x4, URZ ;  /* 0x0000000426087890 */ /* 0x000fe2000fffe03f */
[----:B------:R-:W-:Y:S01]  /*1da0*/  IMAD R20, R16, -0x2, R4 ;  /* 0xfffffffe10147824 */ /* 0x000fe200078e0204 */
[----:B------:R-:W-:Y:S01]  /*1db0*/  UIADD3 UR10, UR40, 0x4, URZ ;  /* 0x00000004280a7890 */ /* 0x000fe2000fffe03f */
[----:B------:R-:W-:Y:S01]  /*1dc0*/  UMOV UR9, 0x40000040 ;  /* 0x4000004000097882 */ /* 0x000fe20000000000 */
[----:B------:R-:W-:Y:S01]  /*1dd0*/  UMOV UR11, 0x40000040 ;  /* 0x40000040000b7882 */ /* 0x000fe20000000000 */
[----:B------:R-:W-:Y:S01]  /*1de0*/  UMOV UR13, 0x40000040 ;  /* 0x40000040000d7882 */ /* 0x000fe20000000000 */
[----:B------:R-:W-:Y:S01]  /*1df0*/  UMOV UR15, 0x40000040 ;  /* 0x40000040000f7882 */ /* 0x000fe20000000000 */
[----:B------:R-:W-:Y:S01]  /*1e00*/  UIADD3 UR16, UR38, 0x400, URZ ;  /* 0x0000040026107890 */ /* 0x000fe2000fffe03f */
[----:B---3--:R-:W-:Y:S01]  /*1e10*/  LOP3.LUT P1, RZ, R2, 0x7f, RZ, 0xc0, !PT ;  /* 0x0000007f02ff7812 */ /* 0x008fe2000782c0ff */
        /* <DEDUP_REMOVED lines=8> */
[----:B------:R-:W-:Y:S02]  /*1ea0*/  UIADD3 UR26, UR40, 0x304, URZ ;  /* 0x00000304281a7890 */ /* 0x000fe4000fffe03f */
[----:B-12---:R-:W-:Y:S01]  /*1eb0*/  @!P1 VIADD R0, R3, 0x30840 ;  /* 0x0003084003009836 */ /* 0x006fe20000000000 */
[----:B------:R-:W-:Y:S01]  /*1ec0*/  UMOV UR25, 0x40000040 ;  /* 0x4000004000197882 */ /* 0x000fe20000000000 */
[----:B------:R-:W-:Y:S01]  /*1ed0*/  UMOV UR27, 0x40000040 ;  /* 0x40000040001b7882 */ /* 0x000fe20000000000 */
[----:B------:R-:W-:Y:S01]  /*1ee0*/  UIADD3 UR28, UR38, 0x406, URZ ;  /* 0x00000406261c7890 */ /* 0x000fe2000fffe03f */
[----:B------:R-:W-:Y:S01]  /*1ef0*/  IMAD R3, R74, -0x60, R75 ;  /* 0xffffffa04a037824 */ /* 0x000fe200078e024b */
[----:B------:R-:W-:Y:S01]  /*1f00*/  UIADD3 UR30, UR40, 0x306, URZ ;  /* 0x00000306281e7890 */ /* 0x000fe2000fffe03f */
[----:B------:R-:W-:Y:S01]  /*1f10*/  @!P1 PRMT R0, RZ, 0x654, R0 ;  /* 0x00000654ff009816 */ /* 0x000fe20000000000 */
[----:B------:R-:W-:Y:S01]  /*1f20*/  UMOV UR29, 0x40000040 ;  /* 0x40000040001d7882 */ /* 0x000fe20000000000 */
[----:B------:R-:W-:Y:S01]  /*1f30*/  UMOV UR31, 0x40000040 ;  /* 0x40000040001f7882 */ /* 0x000fe20000000000 */
[----:B------:R-:W-:Y:S01]  /*1f40*/  UIADD3 UR32, UR38, 0x800, URZ ;  /* 0x0000080026207890 */ /* 0x000fe2000fffe03f */
[----:B----4-:R-:W-:Y:S01]  /*1f50*/  IADD3 R3, -R14, 0x61, R3 ;  /* 0x000000610e037810 */ /* 0x010fe20007ffe103 */
        /* <DEDUP_REMOVED lines=11> */
[----:B------:R-:W-:Y:S01]  /*2010*/  UIADD3 UR40, UR40, 0x606, URZ ;  /* 0x0000060628287890 */ /* 0x000fe2000fffe03f */
[----:B------:R-:W-:Y:S01]  /*2020*/  UMOV UR57, 0x40000040 ;  /* 0x4000004000397882 */ /* 0x000fe20000000000 */
[----:B------:R-:W-:Y:S01]  /*2030*/  UMOV UR59, 0x40000040 ;  /* 0x40000040003b7882 */ /* 0x000fe20000000000 */
[----:B------:R-:W-:-:S04]  /*2040*/  IMAD.U32 R9, RZ, RZ, UR57 ;  /* 0x00000039ff097e24 */ /* 0x000fc8000f8e00ff */
[----:B------:R-:W-:Y:S01]  /*2050*/  UMOV UR58, UR40 ;  /* 0x00000028003a7c82 */ /* 0x000fe20008000000 */
[----:B------:R-:W-:Y:S02]  /*2060*/  WARPGROUP.DEPBAR.LE gsb0, 0x0 ;  /* 0x00008000000079c5 */ /* 0x000fe40000010000 */
[----:B------:R-:W-:-:S06]  /*2070*/  WARPGROUP.ARRIVE ;  /* 0x00000000000079c5 */ /* 0x000fcc0000000000 */
[----:B------:R-:W-:Y:S01]  /*2080*/  HGMMA.64x96x16.F32 R24, gdesc[UR4], R24, gsb0 ;  /* 0x01600000041879f0 */ /* 0x000fe20008000818 */
[----:B------:R-:W-:-:S07]  /*2090*/  UIADD3 UR6, UR38, 0x806, URZ ;  /* 0x0000080626067890 */ /* 0x000fce000fffe03f */
[----:B------:R-:W-:Y:S01]  /*20a0*/  UMOV UR56, UR6 ;  /* 0x0000000600387c82 */ /* 0x000fe20008000000 */
[----:B------:R-:W-:Y:S01]  /*20b0*/  ULDC.64 UR6, c[0x0][0x9e0] ;  /* 0x0002780000067ab9 */ /* 0x000fe20000000a00 */
[----:B------:R-:W-:Y:S01]  /*20c0*/  IMAD.U32 R8, RZ, RZ, UR56 ;  /* 0x00000038ff087e24 */ /* 0x000fe2000f8e00ff */
[----:B------:R-:W-:Y:S01]  /*20d0*/  UISETP.GE.AND UP0, UPT, UR7, 0x1, UPT ;  /* 0x000000010700788c */ /* 0x000fe2000bf06270 */
[----:B------:R-:W-:Y:S02]  /*20e0*/  WARPGROUP.DEPBAR.LE gsb0, 0x0 ;  /* 0x00008000000079c5 */ /* 0x000fe40000010000 */
[----:B------:R-:W-:-:S06]  /*20f0*/  WARPGROUP.ARRIVE ;  /* 0x00000000000079c5 */ /* 0x000fcc0000000000 */
[----:B------:R-:W-:Y:S01]  /*2100*/  HGMMA.64x96x16.F32 R24, gdesc[UR8], R24, gsb0 ;  /* 0x01600000081879f0 */ /* 0x000fe20008000818 */
[----:B------:R-:W-:Y:S02]  /*2110*/  ULDC UR10, c[0x0][0x9dc] ;  /* 0x00027700000a7ab9 */ /* 0x000fe40000000800 */
[----:B------:R-:W-:Y:S01]  /*2120*/  ULOP3.LUT UR11, URZ, UR10, URZ, 0x33, !UPT ;  /* 0x0000000a3f0b7292 */ /* 0x000fe2000f8e333f */
[----:B------:R-:W-:Y:S02]  /*2130*/  WARPGROUP.DEPBAR.LE gsb0, 0x0 ;  /* 0x00008000000079c5 */ /* 0x000fe40000010000 */
[----:B------:R-:W-:-:S06]  /*2140*/  WARPGROUP.ARRIVE ;  /* 0x00000000000079c5 */ /* 0x000fcc0000000000 */
[----:B------:R-:W-:Y:S03]  /*2150*/  HGMMA.64x96x16.F32 R24, gdesc[UR12], R24, gsb0 ;  /* 0x016000000c1879f0 */ /* 0x000fe60008000818 */
        /* <DEDUP_REMOVED lines=25> */
[----:B------:R1:W-:Y:S01]  /*22f0*/  @!P1 SYNCS.ARRIVE.TRANS64.RED.A1T0 RZ, [R0+URZ], RZ ;  /* 0x000000ff00ff99a7 */ /* 0x0003e2000810043f */
[----:B------:R-:W-:Y:S01]  /*2300*/  PLOP3.LUT P1, PT, PT, PT, UP0, 0x40, 0x0 ;  /* 0x000000000000781c */ /* 0x000fe20003f2e808 */
[----:B-1----:R-:W-:Y:S02]  /*2310*/  IMAD R0, R16, -0x2, R3 ;  /* 0xfffffffe10007824 */ /* 0x002fe400078e0203 */
[----:B-----5:R-:W-:Y:S02]  /*2320*/  IMAD R3, R17, R96, R4 ;  /* 0x0000006011037224 */ /* 0x020fe400078e0204 */
[----:B------:R-:W-:-:S02]  /*2330*/  VIADD R12, R0, UR6 ;  /* 0x00000006000c7c36 */ /* 0x000fc40008000000 */
[----:B------:R-:W-:Y:S02]  /*2340*/  IMAD R5, R16, -0x2, R3 ;  /* 0xfffffffe10057824 */ /* 0x000fe400078e0203 */
[----:B------:R-:W-:-:S03]  /*2350*/  VIADD R15, R0, UR11 ;  /* 0x0000000b000f7c36 */ /* 0x000fc60008000000 */
[----:B------:R-:W-:Y:S01]  /*2360*/  VIADDMNMX R0, R7, R12, R5, PT ;  /* 0x0000000c07007246 */ /* 0x000fe20003800105 */
[----:B------:R-:W-:Y:S01]  /*2370*/  IMAD.IADD R2, R15, 0x1, R7 ;  /* 0x000000010f027824 */ /* 0x000fe200078e0207 */
[----:B------:R-:W-:Y:S06]  /*2380*/  @P1 BRA `(.L_x_3732) ;  /* 0x0000000000581947 */ /* 0x000fec0003800000 */
[----:B------:R-:W-:Y:S01]  /*2390*/  IMAD R3, R17, R96, R7 ;  /* 0x0000006011037224 */ /* 0x000fe200078e0207 */
        /* <DEDUP_REMOVED lines=12> */
.L_x_3734:
[----:B------:R-:W-:-:S06]  /*2460*/  UISETP.NE.AND UP1, UPT, UR7, 0x1, UPT ;  /* 0x000000010700788c */ /* 0x000fcc000bf25270 */
[----:B------:R-:W-:-:S05]  /*2470*/  PLOP3.LUT P1, PT, PT, PT, UP1, 0x80, 0x0 ;  /* 0x000000000000781c */ /* 0x000fca0003f2f018 */
[----:B------:R-:W-:-:S08]  /*2480*/  @UP1 ULDC.64 UR14, c[0x0][0x9e8] ;  /* 0x00027a00000e1ab9 */ /* 0x000fd00000000a00 */
[----:B------:R-:W-:-:S05]  /*2490*/  @P1 IMAD.HI.U32 R6, R3, UR14, RZ ;  /* 0x0000000e03061c27 */ /* 0x000fca000f8e00ff */
[----:B------:R-:W-:-:S07]  /*24a0*/  @P1 SHF.R.U32.HI R3, RZ, UR15, R6 ;  /* 0x0000000fff031c19 */ /* 0x000fce0008011606 */
.L_x_3735:
[----:B------:R-:W-:Y:S05]  /*24b0*/  BSYNC B0 ;  /* 0x0000000000007941 */ /* 0x000fea0003800000 */
.L_x_3733:
[----:B------:R-:W-:-:S05]  /*24c0*/  IMAD R3, R3, UR7, R20 ;  /* 0x0000000703037c24 */ /* 0x000fca000f8e0214 */
[----:B------:R-:W-:Y:S02]  /*24d0*/  VIMNMX R2, R2, R3, !PT ;  /* 0x0000000302027248 */ /* 0x000fe40007fe0100 */
[----:B------:R-:W-:-:S07]  /*24e0*/  VIADDMNMX R0, R3, UR7, R0, PT ;  /* 0x0000000703007c46 */ /* 0x000fce000b800100 */
.L_x_3732:
        /* <DEDUP_REMOVED lines=97> */
[----:B------:R-:W-:Y:S02]  /*2b00*/  P2R R25, PR, RZ, 0x20 ;  /* 0x00000020ff197803 */ /* 0x000fe40000000000 */
[----:B------:R-:W-:Y:S02]  /*2b10*/  FSEL R64, R64, -INF , !P3 ;  /* 0xff80000040407808 */ /* 0x000fe40005800000 */
[C---:B------:R-:W-:Y:S02]  /*2b20*/  ISETP.GE.AND P3, PT, R4.reuse, 0x52, PT ;  /* 0x000000520400780c */ /* 0x040fe40003f66270 */
[----:B------:R-:W-:Y:S02]  /*2b30*/  ISETP.GE.AND P6, PT, R4, 0x1, PT ;  /* 0x000000010400780c */ /* 0x000fe40003fc6270 */
[----:B------:R-:W-:-:S04]  /*2b40*/  ISETP.GT.AND P4, PT, R2, 0x51, !P3 ;  /* 0x000000510200780c */ /* 0x000fc80005f84270 */
[----:B------:R-:W-:-:S04]  /*2b50*/  ISETP.LT.OR P4, PT, R0, 0x52, P4 ;  /* 0x000000520000780c */ /* 0x000fc80002781670 */
[----:B------:R-:W-:Y:S02]  /*2b60*/  FSEL R65, R65, -INF , !P4 ;  /* 0xff80000041417808 */ /* 0x000fe40006000000 */
[----:B------:R-:W-:-:S04]  /*2b70*/  ISETP.GE.AND P4, PT, R4, 0x59, PT ;  /* 0x000000590400780c */ /* 0x000fc80003f86270 */
[----:B------:R-:W-:-:S04]  /*2b80*/  ISETP.GT.AND P5, PT, R2, 0x58, !P4 ;  /* 0x000000580200780c */ /* 0x000fc800067a4270 */
[----:B------:R-:W-:-:S04]  /*2b90*/  ISETP.LT.OR P5, PT, R0, 0x59, P5 ;  /* 0x000000590000780c */ /* 0x000fc80002fa1670 */
[----:B------:R-:W-:Y:S02]  /*2ba0*/  FSEL R13, R68, -INF , !P5 ;  /* 0xff800000440d7808 */ /* 0x000fe40006800000 */
[----:B------:R-:W-:-:S04]  /*2bb0*/  ISETP.GT.AND P5, PT, R2, RZ, !P6 ;  /* 0x000000ff0200720c */ /* 0x000fc800077a4270 */
[----:B------:R-:W-:-:S04]  /*2bc0*/  ISETP.LT.OR P5, PT, R0, 0x1, P5 ;  /* 0x000000010000780c */ /* 0x000fc80002fa1670 */
[----:B------:R-:W-:Y:S02]  /*2bd0*/  FSEL R28, R24, -INF , !P5 ;  /* 0xff800000181c7808 */ /* 0x000fe40006800000 */
[----:B------:R-:W-:Y:S01]  /*2be0*/  ISETP.GE.AND P5, PT, R4, 0x5a, PT ;  /* 0x0000005a0400780c */ /* 0x000fe20003fa6270 */
[----:B------:R-:W-:-:S03]  /*2bf0*/  IMAD.IADD R4, R15, 0x1, R6 ;  /* 0x000000010f047824 */ /* 0x000fc600078e0206 */
[----:B------:R-:W-:Y:S02]  /*2c00*/  P2R R68, PR, RZ, 0x20 ;  /* 0x00000020ff447803 */ /* 0x000fe40000000000 */
[----:B------:R-:W-:Y:S02]  /*2c10*/  ISETP.GT.AND P5, PT, R2, 0x59, !P5 ;  /* 0x000000590200780c */ /* 0x000fe40006fa4270 */
[----:B------:R-:W-:Y:S02]  /*2c20*/  VIADDMNMX R2, R6, R12, R5, PT ;  /* 0x0000000c06027246 */ /* 0x000fe40003800105 */
[----:B------:R-:W-:-:S04]  /*2c30*/  ISETP.LT.OR P5, PT, R0, 0x5a, P5 ;  /* 0x0000005a0000780c */ /* 0x000fc80002fa1670 */
[----:B------:R-:W-:Y:S02]  /*2c40*/  FSEL R69, R69, -INF , !P5 ;  /* 0xff80000045457808 */ /* 0x000fe40006800000 */
[----:B------:R-:W-:-:S13]  /*2c50*/  PLOP3.LUT P5, PT, PT, PT, UP0, 0x40, 0x0 ;  /* 0x000000000000781c */ /* 0x000fda0003fae808 */
[----:B------:R-:W-:Y:S05]  /*2c60*/  @P5 BRA `(.L_x_3736) ;  /* 0x0000000000605947 */ /* 0x000fea0003800000 */
        /* <DEDUP_REMOVED lines=14> */
.L_x_3738:
[----:B------:R-:W-:-:S06]  /*2d50*/  UISETP.NE.AND UP1, UPT, UR7, 0x1, UPT ;  /* 0x000000010700788c */ /* 0x000fcc000bf25270 */
[----:B------:R-:W-:-:S05]  /*2d60*/  PLOP3.LUT P5, PT, PT, PT, UP1, 0x80, 0x0 ;  /* 0x000000000000781c */ /* 0x000fca0003faf018 */
[----:B------:R-:W-:-:S08]  /*2d70*/  @UP1 ULDC.64 UR14, c[0x0][0x9e8] ;  /* 0x00027a00000e1ab9 */ /* 0x000fd00000000a00 */
[----:B------:R-:W-:Y:S01]  /*2d80*/  @P5 IMAD.HI.U32 R0, R3, UR14, RZ ;  /* 0x0000000e03005c27 */ /* 0x000fe2000f8e00ff */
[----:B------:R-:W-:-:S13]  /*2d90*/  PLOP3.LUT P5, PT, PT, PT, UP1, 0x80, 0x0 ;  /* 0x000000000000781c */ /* 0x000fda0003faf018 */
[----:B------:R-:W-:-:S07]  /*2da0*/  @P5 SHF.R.U32.HI R3, RZ, UR15, R0 ;  /* 0x0000000fff035c19 */ /* 0x000fce0008011600 */
.L_x_3739:
[----:B------:R-:W-:Y:S05]  /*2db0*/  BSYNC B0 ;  /* 0x0000000000007941 */ /* 0x000fea0003800000 */
.L_x_3737:
[----:B------:R-:W-:-:S05]  /*2dc0*/  IMAD R3, R3, UR7, R20 ;  /* 0x0000000703037c24 */ /* 0x000fca000f8e0214 */
[----:B------:R-:W-:Y:S02]  /*2dd0*/  VIMNMX R4, R4, R3, !PT ;  /* 0x0000000304047248 */ /* 0x000fe40007fe0100 */
[----:B------:R-:W-:-:S07]  /*2de0*/  VIADDMNMX R2, R3, UR7, R2, PT ;  /* 0x0000000703027c46 */ /* 0x000fce000b800102 */
.L_x_3736:
[C---:B------:R-:W-:Y:S01]  /*2df0*/  ISETP.GT.AND P1, PT, R4.reuse, 0x1, !P1 ;  /* 0x000000010400780c */ /* 0x040fe20004f24270 */
[----:B------:R-:W-:Y:S01]  /*2e00*/  ULDC UR11, c[0x0][0x988] ;  /* 0x00026200000b7ab9 */ /* 0x000fe20000000800 */
[----:B------:R-:W-:Y:S01]  /*2e10*/  ISETP.GT.AND P2, PT, R4, 0x8, !P2 ;  /* 0x000000080400780c */ /* 0x000fe20005744270 */
[----:B------:R-:W-:Y:S01]  /*2e20*/  IMAD.IADD R14, R75, 0x1, -R14 ;  /* 0x000000014b0e7824 */ /* 0x000fe200078e0a0e */
[----:B------:R-:W-:Y:S02]  /*2e30*/  ISETP.LT.OR P1, PT, R2, 0x2, P1 ;  /* 0x000000020200780c */ /* 0x000fe40000f21670 */
[----:B------:R-:W-:Y:S02]  /*2e40*/  FMNMX.FTZ R0, R28, R72, !PT ;  /* 0x000000481c007209 */ /* 0x000fe40007810000 */
[----:B------:R-:W-:Y:S02]  /*2e50*/  FSEL R27, R27, -INF , !P1 ;  /* 0xff8000001b1b7808 */ /* 0x000fe40004800000 */
[----:B------:R-:W-:-:S02]  /*2e60*/  ISETP.NE.AND P1, PT, R21, RZ, PT ;  /* 0x000000ff1500720c */ /* 0x000fc40003f25270 */
[----:B------:R-:W-:Y:S02]  /*2e70*/  ISETP.LT.OR P2, PT, R2, 0x9, P2 ;  /* 0x000000090200780c */ /* 0x000fe40001741670 */
[----:B------:R-:W-:Y:S02]  /*2e80*/  ISETP.GT.AND P1, PT, R4, 0x9, !P1 ;  /* 0x000000090400780c */ /* 0x000fe40004f24270 */
[----:B------:R-:W-:Y:S02]  /*2e90*/  FMNMX.FTZ R0, R76, R0, !PT ;  /* 0x000000004c007209 */ /* 0x000fe40007810000 */
[----:B------:R-:W-:Y:S02]  /*2ea0*/  ISETP.LT.OR P1, PT, R2, 0xa, P1 ;  /* 0x0000000a0200780c */ /* 0x000fe40000f21670 */
[----:B------:R-:W-:Y:S02]  /*2eb0*/  FSEL R21, R30, -INF , !P2 ;  /* 0xff8000001e157808 */ /* 0x000fe40005000000 */
[----:B------:R-:W-:-:S02]  /*2ec0*/  FSEL R31, R31, -INF , !P1 ;  /* 0xff8000001f1f7808 */ /* 0x000fc40004800000 */
[----:B------:R-:W-:Y:S02]  /*2ed0*/  ISETP.NE.AND P1, PT, R25, RZ, PT ;  /* 0x000000ff1900720c */ /* 0x000fe40003f25270 */
[----:B------:R-:W-:Y:S02]  /*2ee0*/  ISETP.NE.AND P2, PT, R29, RZ, PT ;  /* 0x000000ff1d00720c */ /* 0x000fe40003f45270 */
[----:B------:R-:W-:Y:S02]  /*2ef0*/  ISETP.GT.AND P1, PT, R4, 0x10, !P1 ;  /* 0x000000100400780c */ /* 0x000fe40004f24270 */
[----:B------:R-:W-:Y:S02]  /*2f00*/  FMNMX.FTZ R0, R78, R0, !PT ;  /* 0x000000004e007209 */ /* 0x000fe40007810000 */
[----:B------:R-:W-:Y:S02]  /*2f10*/  ISETP.LT.OR P1, PT, R2, 0x11, P1 ;  /* 0x000000110200780c */ /* 0x000fe40000f21670 */
[----:B------:R-:W-:-:S02]  /*2f20*/  FMNMX.FTZ R0, R32, R0, !PT ;  /* 0x0000000020007209 */ /* 0x000fc40007810000 */
[----:B------:R-:W-:Y:S02]  /*2f30*/  FSEL R25, R34, -INF , !P1 ;  /* 0xff80000022197808 */ /* 0x000fe40004800000 */
[----:B------:R-:W-:Y:S02]  /*2f40*/  ISETP.GT.AND P1, PT, R4, 0x11, !P2 ;  /* 0x000000110400780c */ /* 0x000fe40005724270 */
[----:B------:R-:W-:Y:S02]  /*2f50*/  ISETP.NE.AND P5, PT, R33, RZ, PT ;  /* 0x000000ff2100720c */ /* 0x000fe40003fa5270 */
[----:B------:R-:W-:Y:S02]  /*2f60*/  ISETP.LT.OR P1, PT, R2, 0x12, P1 ;  /* 0x000000120200780c */ /* 0x000fe40000f21670 */
[----:B------:R-:W-:Y:S02]  /*2f70*/  FMNMX.FTZ R0, R80, R0, !PT ;  /* 0x0000000050007209 */ /* 0x000fe40007810000 */
[----:B------:R-:W-:-:S02]  /*2f80*/  FSEL R35, R35, -INF , !P1 ;  /* 0xff80000023237808 */ /* 0x000fc40004800000 */
[----:B------:R-:W-:Y:S02]  /*2f90*/  ISETP.GT.AND P1, PT, R4, 0x18, !P5 ;  /* 0x000000180400780c */ /* 0x000fe40006f24270 */
[----:B------:R-:W-:Y:S02]  /*2fa0*/  FMNMX.FTZ R0, R36, R0, !PT ;  /* 0x0000000024007209 */ /* 0x000fe40007810000 */
[----:B------:R-:W-:Y:S02]  /*2fb0*/  ISETP.LT.OR P1, PT, R2, 0x19, P1 ;  /* 0x000000190200780c */ /* 0x000fe40000f21670 */
[----:B------:R-:W-:Y:S02]  /*2fc0*/  FMNMX.FTZ R0, R82, R0, !PT ;  /* 0x0000000052007209 */ /* 0x000fe40007810000 */
[----:B------:R-:W-:Y:S02]  /*2fd0*/  FSEL R29, R38, -INF , !P1 ;  /* 0xff800000261d7808 */ /* 0x000fe40004800000 */
[----:B------:R-:W-:-:S02]  /*2fe0*/  FMNMX.FTZ R0, R40, R0, !PT ;  /* 0x0000000028007209 */ /* 0x000fc40007810000 */
        /* <DEDUP_REMOVED lines=24> */
[----:B------:R-:W-:Y:S02]  /*3170*/  FMNMX.FTZ R0, R94, R0, !PT ;  /* 0x000000005e007209 */ /* 0x000fe40007810000 */
[----:B------:R-:W-:Y:S02]  /*3180*/  ISETP.LT.OR P1, PT, R2, 0x29, P1 ;  /* 0x000000290200780c */ /* 0x000fe40000f21670 */
[----:B------:R-:W-:Y:S02]  /*3190*/  FMNMX.FTZ R0, R64, R0, !PT ;  /* 0x0000000040007209 */ /* 0x000fe40007810000 */
[----:B------:R-:W-:Y:S02]  /*31a0*/  FSEL R37, R46, -INF , !P1 ;  /* 0xff8000002e257808 */ /* 0x000fe40004800000 */
[----:B------:R-:W-:Y:S02]  /*31b0*/  FMNMX.FTZ R0, R65, R0, !PT ;  /* 0x0000000041007209 */ /* 0x000fe40007810000 */
[----:B------:R-:W-:-:S02]  /*31c0*/  ISETP.NE.AND P1, PT, R79, RZ, PT ;  /* 0x000000ff4f00720c */ /* 0x000fc40003f25270 */
[----:B------:R-:W-:Y:S02]  /*31d0*/  FMNMX.FTZ R0, R13, R0, !PT ;  /* 0x000000000d007209 */ /* 0x000fe40007810000 */
[----:B------:R-:W-:Y:S02]  /*31e0*/  ISETP.GT.AND P1, PT, R4, 0x29, !P1 ;  /* 0x000000290400780c */ /* 0x000fe40004f24270 */
[----:B------:R-:W-:Y:S01]  /*31f0*/  FMNMX.FTZ R12, R69, R0, !PT ;  /* 0x00000000450c7209 */ /* 0x000fe20007810000 */
[----:B------:R-:W-:Y:S01]  /*3200*/  IMAD.U32 R0, RZ, RZ, UR11 ;  /* 0x0000000bff007e24 */ /* 0x000fe2000f8e00ff */
[----:B------:R-:W-:Y:S02]  /*3210*/  ISETP.LT.OR P1, PT, R2, 0x2a, P1 ;  /* 0x0000002a0200780c */ /* 0x000fe40000f21670 */
[----:B------:R-:W-:Y:S01]  /*3220*/  ISETP.GT.AND P6, PT, R4, RZ, !P6 ;  /* 0x000000ff0400720c */ /* 0x000fe200077c4270 */
[----:B------:R-:W1:Y:S01]  /*3230*/  SHFL.BFLY PT, R5, R12, 0x2, 0x1f ;  /* 0x0c401f000c057f89 */ /* 0x000e6200000e0000 */
[----:B------:R-:W-:-:S02]  /*3240*/  FSEL R47, R47, -INF , !P1 ;  /* 0xff8000002f2f7808 */ /* 0x000fc40004800000 */
[----:B------:R-:W-:Y:S02]  /*3250*/  ISETP.NE.AND P1, PT, R45, RZ, PT ;  /* 0x000000ff2d00720c */ /* 0x000fe40003f25270 */
[----:B------:R-:W-:Y:S02]  /*3260*/  ISETP.LT.OR P6, PT, R2, 0x1, P6 ;  /* 0x000000010200780c */ /* 0x000fe400037c1670 */
[----:B------:R-:W-:Y:S02]  /*3270*/  ISETP.GT.AND P1, PT, R4, 0x30, !P1 ;  /* 0x000000300400780c */ /* 0x000fe40004f24270 */
[----:B------:R-:W-:Y:S02]  /*3280*/  FSEL R15, R26, -INF , !P6 ;  /* 0xff8000001a0f7808 */ /* 0x000fe40007000000 */
[----:B------:R-:W-:Y:S02]  /*3290*/  ISETP.LT.OR P1, PT, R2, 0x31, P1 ;  /* 0x000000310200780c */ /* 0x000fe40000f21670 */
[----:B------:R-:W-:-:S02]  /*32a0*/  ISETP.NE.AND P2, PT, R53, RZ, PT ;  /* 0x000000ff3500720c */ /* 0x000fc40003f45270 */
[----:B------:R-:W-:Y:S02]  /*32b0*/  FSEL R41, R50, -INF , !P1 ;  /* 0xff80000032297808 */ /* 0x000fe40004800000 */
[----:B------:R-:W-:Y:S02]  /*32c0*/  ISETP.NE.AND P1, PT, R81, RZ, PT ;  /* 0x000000ff5100720c */ /* 0x000fe40003f25270 */
[----:B------:R-:W-:Y:S02]  /*32d0*/  ISETP.NE.AND P5, PT, R85, RZ, PT ;  /* 0x000000ff5500720c */ /* 0x000fe40003fa5270 */
[----:B------:R-:W-:Y:S02]  /*32e0*/  ISETP.GT.AND P1, PT, R4, 0x31, !P1 ;  /* 0x000000310400780c */ /* 0x000fe40004f24270 */
[----:B------:R-:W-:Y:S02]  /*32f0*/  ISETP.NE.AND P6, PT, R87, RZ, PT ;  /* 0x000000ff5700720c */ /* 0x000fe40003fc5270 */
[----:B------:R-:W-:-:S02]  /*3300*/  ISETP.LT.OR P1, PT, R2, 0x32, P1 ;  /* 0x000000320200780c */ /* 0x000fc40000f21670 */
[----:B-1----:R-:W-:Y:S02]  /*3310*/  FMNMX.FTZ R20, R12, R5, !PT ;  /* 0x000000050c147209 */ /* 0x002fe40007810000 */
[----:B------:R-:W-:Y:S02]  /*3320*/  FMNMX.FTZ R12, R15, R27, !PT ;  /* 0x0000001b0f0c7209 */ /* 0x000fe40007810000 */
[----:B------:R-:W-:Y:S01]  /*3330*/  FSEL R51, R51, -INF , !P1 ;  /* 0xff80000033337808 */ /* 0x000fe20004800000 */
[----:B------:R-:W1:Y:S01]  /*3340*/  SHFL.BFLY PT, R5, R20, 0x1, 0x1f ;  /* 0x0c201f0014057f89 */ /* 0x000e6200000e0000 */
[----:B------:R-:W-:Y:S02]  /*3350*/  ISETP.NE.AND P1, PT, R49, RZ, PT ;  /* 0x000000ff3100720c */ /* 0x000fe40003f25270 */
[----:B------:R-:W-:Y:S02]  /*3360*/  FMNMX.FTZ R12, R21, R12, !PT ;  /* 0x0000000c150c7209 */ /* 0x000fe40007810000 */
[----:B------:R-:W-:-:S02]  /*3370*/  ISETP.GT.AND P1, PT, R4, 0x38, !P1 ;  /* 0x000000380400780c */ /* 0x000fc40004f24270 */
[----:B------:R-:W-:Y:S02]  /*3380*/  FMNMX.FTZ R12, R31, R12, !PT ;  /* 0x0000000c1f0c7209 */ /* 0x000fe40007810000 */
[----:B------:R-:W-:Y:S02]  /*3390*/  ISETP.LT.OR P1, PT, R2, 0x39, P1 ;  /* 0x000000390200780c */ /* 0x000fe40000f21670 */
[----:B------:R-:W-:Y:S02]  /*33a0*/  FMNMX.FTZ R12, R25, R12, !PT ;  /* 0x0000000c190c7209 */ /* 0x000fe40007810000 */
[----:B------:R-:W-:Y:S02]  /*33b0*/  FSEL R45, R54, -INF , !P1 ;  /* 0xff800000362d7808 */ /* 0x000fe40004800000 */
[----:B------:R-:W-:Y:S02]  /*33c0*/  ISETP.NE.AND P1, PT, R83, RZ, PT ;  /* 0x000000ff5300720c */ /* 0x000fe40003f25270 */
[----:B------:R-:W-:-:S02]  /*33d0*/  FMNMX.FTZ R12, R35, R12, !PT ;  /* 0x0000000c230c7209 */ /* 0x000fc40007810000 */
[----:B------:R-:W-:Y:S02]  /*33e0*/  ISETP.GT.AND P1, PT, R4, 0x39, !P1 ;  /* 0x000000390400780c */ /* 0x000fe40004f24270 */
[----:B------:R-:W-:Y:S02]  /*33f0*/  FMNMX.FTZ R12, R29, R12, !PT ;  /* 0x0000000c1d0c7209 */ /* 0x000fe40007810000 */
[----:B------:R-:W-:Y:S02]  /*3400*/  ISETP.LT.OR P1, PT, R2, 0x3a, P1 ;  /* 0x0000003a0200780c */ /* 0x000fe40000f21670 */
[----:B------:R-:W-:Y:S02]  /*3410*/  FMNMX.FTZ R12, R39, R12, !PT ;  /* 0x0000000c270c7209 */ /* 0x000fe40007810000 */
[----:B------:R-:W-:Y:S02]  /*3420*/  FSEL R55, R55, -INF , !P1 ;  /* 0xff80000037377808 */ /* 0x000fe40004800000 */
[----:B------:R-:W-:-:S02]  /*3430*/  ISETP.GT.AND P1, PT, R4, 0x40, !P2 ;  /* 0x000000400400780c */ /* 0x000fc40005724270 */
[----:B------:R-:W-:Y:S02]  /*3440*/  FMNMX.FTZ R12, R33, R12, !PT ;  /* 0x0000000c210c7209 */ /* 0x000fe40007810000 */
[----:B------:R-:W-:Y:S02]  /*3450*/  ISETP.LT.OR P1, PT, R2, 0x41, P1 ;  /* 0x000000410200780c */ /* 0x000fe40000f21670 */
[----:B------:R-:W-:Y:S02]  /*3460*/  FMNMX.FTZ R12, R43, R12, !PT ;  /* 0x0000000c2b0c7209 */ /* 0x000fe40007810000 */
[----:B------:R-:W-:Y:S02]  /*3470*/  FSEL R3, R58, -INF , !P1 ;  /* 0xff8000003a037808 */ /* 0x000fe40004800000 */
[----:B------:R-:W-:Y:S02]  /*3480*/  FMNMX.FTZ R12, R37, R12, !PT ;  /* 0x0000000c250c7209 */ /* 0x000fe40007810000 */
[----:B------:R-:W-:-:S02]  /*3490*/  ISETP.GT.AND P1, PT, R4, 0x41, !P5 ;  /* 0x000000410400780c */ /* 0x000fc40006f24270 */
[----:B-1----:R-:W-:Y:S02]  /*34a0*/  FMNMX.FTZ R5, R20, R5, !PT ;  /* 0x0000000514057209 */ /* 0x002fe40007810000 */
[----:B------:R-:W-:Y:S02]  /*34b0*/  FMNMX.FTZ R12, R47, R12, !PT ;  /* 0x0000000c2f0c7209 */ /* 0x000fe40007810000 */
[----:B------:R-:W-:Y:S01]  /*34c0*/  ISETP.LT.OR P1, PT, R2, 0x42, P1 ;  /* 0x000000420200780c */ /* 0x000fe20000f21670 */
[----:B------:R-:W-:Y:S01]  /*34d0*/  FMUL.FTZ R24, R5, R0 ;  /* 0x0000000005187220 */ /* 0x000fe20000410000 */
[----:B------:R-:W-:Y:S02]  /*34e0*/  FMNMX.FTZ R12, R41, R12, !PT ;  /* 0x0000000c290c7209 */ /* 0x000fe40007810000 */
[----:B------:R-:W-:Y:S02]  /*34f0*/  FSEL R59, R59, -INF , !P1 ;  /* 0xff8000003b3b7808 */ /* 0x000fe40004800000 */
[----:B------:R-:W-:-:S02]  /*3500*/  FSETP.NEU.FTZ.AND P1, PT, R5, -INF , PT ;  /* 0xff8000000500780b */ /* 0x000fc40003f3d000 */
[----:B------:R-:W-:Y:S02]  /*3510*/  ISETP.NE.AND P5, PT, R57, RZ, PT ;  /* 0x000000ff3900720c */ /* 0x000fe40003fa5270 */
[----:B------:R-:W-:Y:S02]  /*3520*/  FMNMX.FTZ R12, R51, R12, !PT ;  /* 0x0000000c330c7209 */ /* 0x000fe40007810000 */
[----:B------:R-:W-:Y:S02]  /*3530*/  FSEL R73, R24, RZ, P1 ;  /* 0x000000ff18497208 */ /* 0x000fe40000800000 */
[----:B------:R-:W-:Y:S02]  /*3540*/  ISETP.GT.AND P1, PT, R4, 0x48, !P5 ;  /* 0x000000480400780c */ /* 0x000fe40006f24270 */
[----:B------:R-:W-:Y:S01]  /*3550*/  FMNMX.FTZ R12, R45, R12, !PT ;  /* 0x0000000c2d0c7209 */ /* 0x000fe20007810000 */
[-CC-:B------:R-:W-:Y:S01]  /*3560*/  FFMA.FTZ R20, R28, R0.reuse, -R73.reuse ;  /* 0x000000001c147223 */ /* 0x180fe20000010849 */
[----:B------:R-:W-:Y:S01]  /*3570*/  ISETP.LT.OR P1, PT, R2, 0x49, P1 ;  /* 0x000000490200780c */ /* 0x000fe20000f21670 */
[--C-:B------:R-:W-:Y:S01]  /*3580*/  FFMA.FTZ R24, R72, R0, -R73.reuse ;  /* 0x0000000048187223 */ /* 0x100fe20000010849 */
[----:B------:R-:W-:Y:S01]  /*3590*/  FMNMX.FTZ R12, R55, R12, !PT ;  /* 0x0000000c370c7209 */ /* 0x000fe20007810000 */
[-CC-:B------:R-:W-:Y:S01]  /*35a0*/  FFMA.FTZ R26, R76, R0.reuse, -R73.reuse ;  /* 0x000000004c1a7223 */ /* 0x180fe20000010849 */
[----:B------:R-:W-:Y:S01]  /*35b0*/  FSEL R49, R62, -INF , !P1 ;  /* 0xff8000003e317808 */ /* 0x000fe20004800000 */
[----:B------:R-:W-:Y:S01]  /*35c0*/  MUFU.EX2 R20, R20 ;  /* 0x0000001400147308 */ /* 0x000fe20000000800 */
[----:B------:R-:W-:Y:S01]  /*35d0*/  ISETP.NE.AND P2, PT, R61, RZ, PT ;  /* 0x000000ff3d00720c */ /* 0x000fe20003f45270 */
[-CC-:B------:R-:W-:Y:S01]  /*35e0*/  FFMA.FTZ R28, R78, R0.reuse, -R73.reuse ;  /* 0x000000004e1c7223 */ /* 0x180fe20000010849 */
[----:B------:R-:W-:Y:S01]  /*35f0*/  ISETP.GT.AND P1, PT, R4, 0x49, !P6 ;  /* 0x000000490400780c */ /* 0x000fe20007724270 */
[--C-:B------:R-:W-:Y:S01]  /*3600*/  FFMA.FTZ R30, R32, R0, -R73.reuse ;  /* 0x00000000201e7223 */ /* 0x100fe20000010849 */
[----:B------:R-:W-:Y:S01]  /*3610*/  FMNMX.FTZ R12, R3, R12, !PT ;  /* 0x0000000c030c7209 */ /* 0x000fe20007810000 */
[-CC-:B------:R-:W-:Y:S01]  /*3620*/  FFMA.FTZ R13, R13, R0.reuse, -R73.reuse ;  /* 0x000000000d0d7223 */ /* 0x180fe20000010849 */
[----:B------:R-:W-:Y:S01]  /*3630*/  ISETP.GT.AND P2, PT, R4, 0x50, !P2 ;  /* 0x000000500400780c */ /* 0x000fe20005744270 */
[----:B------:R1:W2:Y:S01]  /*3640*/  MUFU.EX2 R77, R24 ;  /* 0x00000018004d7308 */ /* 0x0002a20000000800 */
[----:B------:R-:W-:Y:S01]  /*3650*/  ISETP.LT.OR P1, PT, R2, 0x4a, P1 ;  /* 0x0000004a0200780c */ /* 0x000fe20000f21670 */
[--C-:B------:R-:W-:Y:S01]  /*3660*/  FFMA.FTZ R32, R36, R0, -R73.reuse ;  /* 0x0000000024207223 */ /* 0x100fe20000010849 */
[----:B------:R-:W-:Y:S01]  /*3670*/  FMNMX.FTZ R12, R59, R12, !PT ;  /* 0x0000000c3b0c7209 */ /* 0x000fe20007810000 */
[-CC-:B------:R-:W-:Y:S01]  /*3680*/  FFMA.FTZ R34, R52, R0.reuse, -R73.reuse ;  /* 0x0000000034227223 */ /* 0x180fe20000010849 */
[----:B------:R-:W-:Y:S01]  /*3690*/  ISETP.GT.AND P3, PT, R4, 0x51, !P3 ;  /* 0x000000510400780c */ /* 0x000fe20005f64270 */
[-CC-:B------:R-:W-:Y:S01]  /*36a0*/  FFMA.FTZ R38, R56, R0.reuse, -R73.reuse ;  /* 0x0000000038267223 */ /* 0x180fe20000010849 */
[----:B------:R-:W-:Y:S01]  /*36b0*/  ISETP.LT.OR P2, PT, R2, 0x51, P2 ;  /* 0x000000510200780c */ /* 0x000fe20001741670 */
[----:B------:R-:W-:Y:S01]  /*36c0*/  MUFU.EX2 R26, R26 ;  /* 0x0000001a001a7308 */ /* 0x000fe20000000800 */
[----:B------:R-:W-:Y:S01]  /*36d0*/  FSEL R63, R63, -INF , !P1 ;  /* 0xff8000003f3f7808 */ /* 0x000fe20004800000 */
[--C-:B-1----:R-:W-:Y:S01]  /*36e0*/  FFMA.FTZ R24, R80, R0, -R73.reuse ;  /* 0x0000000050187223 */ /* 0x102fe20000010849 */
[----:B------:R-:W-:Y:S01]  /*36f0*/  FMNMX.FTZ R12, R49, R12, !PT ;  /* 0x0000000c310c7209 */ /* 0x000fe20007810000 */
[-CC-:B------:R-:W-:Y:S01]  /*3700*/  FFMA.FTZ R36, R90, R0.reuse, -R73.reuse ;  /* 0x000000005a247223 */ /* 0x180fe20000010849 */
[----:B------:R-:W-:Y:S01]  /*3710*/  ISETP.NE.AND P5, PT, R68, RZ, PT ;  /* 0x000000ff4400720c */ /* 0x000fe20003fa5270 */
[-CC-:B------:R-:W-:Y:S01]  /*3720*/  FFMA.FTZ R65, R65, R0.reuse, -R73.reuse ;  /* 0x0000000041417223 */ /* 0x180fe20000010849 */
[----:B------:R-:W-:Y:S01]  /*3730*/  ISETP.GT.AND P4, PT, R4, 0x58, !P4 ;  /* 0x000000580400780c */ /* 0x000fe20006784270 */
[----:B------:R1:W3:Y:S01]  /*3740*/  MUFU.EX2 R79, R28 ;  /* 0x0000001c004f7308 */ /* 0x0002e20000000800 */
[----:B------:R-:W-:Y:S01]  /*3750*/  ISETP.LT.OR P3, PT, R2, 0x52, P3 ;  /* 0x000000520200780c */ /* 0x000fe20001f61670 */
[----:B------:R-:W-:Y:S01]  /*3760*/  FFMA.FTZ R69, R69, R0, -R73 ;  /* 0x0000000045457223 */ /* 0x000fe20000010849 */
[----:B------:R-:W-:-:S02]  /*3770*/  FSEL R53, R66, -INF , !P2 ;  /* 0xff80000042357808 */ /* 0x000fc40005000000 */
[----:B------:R-:W-:Y:S02]  /*3780*/  FMNMX.FTZ R12, R63, R12, !PT ;  /* 0x0000000c3f0c7209 */ /* 0x000fe40007810000 */
[----:B------:R-:W-:Y:S01]  /*3790*/  ISETP.GT.AND P5, PT, R4, 0x59, !P5 ;  /* 0x000000590400780c */ /* 0x000fe20006fa4270 */
[-CC-:B------:R-:W-:Y:S01]  /*37a0*/  FFMA.FTZ R4, R40, R0.reuse, -R73.reuse ;  /* 0x0000000028047223 */ /* 0x180fe20000010849 */
[----:B------:R-:W-:Y:S01]  /*37b0*/  ISETP.LT.OR P4, PT, R2, 0x59, P4 ;  /* 0x000000590200780c */ /* 0x000fe20002781670 */
[--C-:B------:R-:W-:Y:S01]  /*37c0*/  FFMA.FTZ R40, R94, R0, -R73.reuse ;  /* 0x000000005e287223 */ /* 0x100fe20000010849 */
[----:B------:R-:W-:Y:S01]  /*37d0*/  FSEL R67, R67, -INF , !P3 ;  /* 0xff80000043437808 */ /* 0x000fe20005800000 */
[----:B------:R4:W-:Y:S01]  /*37e0*/  MUFU.EX2 R180, R4 ;  /* 0x0000000400b47308 */ /* 0x0009e20000000800 */
[----:B------:R-:W-:Y:S01]  /*37f0*/  FMNMX.FTZ R12, R53, R12, !PT ;  /* 0x0000000c350c7209 */ /* 0x000fe20007810000 */
[-CC-:B-1----:R-:W-:Y:S01]  /*3800*/  FFMA.FTZ R28, R82, R0.reuse, -R73.reuse ;  /* 0x00000000521c7223 */ /* 0x182fe20000010849 */
[----:B------:R-:W-:Y:S01]  /*3810*/  ISETP.LT.OR P5, PT, R2, 0x5a, P5 ;  /* 0x0000005a0200780c */ /* 0x000fe20002fa1670 */
[----:B------:R-:W-:Y:S01]  /*3820*/  FFMA.FTZ R2, R44, R0, -R73 ;  /* 0x000000002c027223 */ /* 0x000fe20000010849 */
[----:B------:R-:W-:-:S02]  /*3830*/  FSEL R57, R70, -INF , !P4 ;  /* 0xff80000046397808 */ /* 0x000fc40006000000 */
[----:B------:R-:W-:Y:S01]  /*3840*/  FMNMX.FTZ R12, R67, R12, !PT ;  /* 0x0000000c430c7209 */ /* 0x000fe20007810000 */
[----:B------:R-:W-:Y:S01]  /*3850*/  MUFU.EX2 R30, R30 ;  /* 0x0000001e001e7308 */ /* 0x000fe20000000800 */
[----:B------:R-:W-:Y:S01]  /*3860*/  FSEL R71, R71, -INF , !P5 ;  /* 0xff80000047477808 */ /* 0x000fe20006800000 */
[----:B----4-:R-:W-:Y:S01]  /*3870*/  FFMA.FTZ R4, R86, R0, -R73 ;  /* 0x0000000056047223 */ /* 0x010fe20000010849 */
[----:B------:R-:W-:Y:S02]  /*3880*/  FMNMX.FTZ R12, R57, R12, !PT ;  /* 0x0000000c390c7209 */ /* 0x000fe40007810000 */
[----:B--2---:R-:W-:Y:S02]  /*3890*/  F2FP.F16.F32.PACK_AB R188, R77, R20 ;  /* 0x000000144dbc723e */ /* 0x004fe400000000ff */
[----:B------:R-:W-:Y:S01]  /*38a0*/  FMNMX.FTZ R12, R71, R12, !PT ;  /* 0x0000000c470c7209 */ /* 0x000fe20007810000 */
[----:B------:R-:W-:Y:S01]  /*38b0*/  MUFU.EX2 R87, R4 ;  /* 0x0000000400577308 */ /* 0x000fe20000000800 */
[----:B---3--:R-:W-:-:S03]  /*38c0*/  F2FP.F16.F32.PACK_AB R190, R79, R26 ;  /* 0x0000001a4fbe723e */ /* 0x008fc600000000ff */
[----:B------:R-:W1:Y:S04]  /*38d0*/  SHFL.BFLY PT, R61, R12, 0x2, 0x1f ;  /* 0x0c401f000c3d7f89 */ /* 0x000e6800000e0000 */
[----:B------:R2:W3:Y:S08]  /*38e0*/  MUFU.EX2 R81, R24 ;  /* 0x0000001800517308 */ /* 0x0004f00000000800 */
[----:B------:R-:W-:Y:S01]  /*38f0*/  MUFU.EX2 R95, R40 ;  /* 0x00000028005f7308 */ /* 0x000fe20000000800 */
[----:B--2---:R-:W-:-:S07]  /*3900*/  FFMA.FTZ R24, R84, R0, -R73 ;  /* 0x0000000054187223 */ /* 0x004fce0000010849 */
[----:B------:R2:W-:Y:S01]  /*3910*/  MUFU.EX2 R170, R13 ;  /* 0x0000000d00aa7308 */ /* 0x0005e20000000800 */
[----:B---3--:R-:W-:Y:S02]  /*3920*/  F2FP.F16.F32.PACK_AB R184, R81, R30 ;  /* 0x0000001e51b8723e */ /* 0x008fe400000000ff */
[----:B-1----:R-:W-:Y:S01]  /*3930*/  FMNMX.FTZ R61, R12, R61, !PT ;  /* 0x0000003d0c3d7209 */ /* 0x002fe20007810000 */
[----:B------:R-:W-:-:S04]  /*3940*/  FFMA.FTZ R12, R92, R0, -R73 ;  /* 0x000000005c0c7223 */ /* 0x000fc80000010849 */
[----:B------:R-:W1:Y:S01]  /*3950*/  MUFU.EX2 R32, R32 ;  /* 0x0000002000207308 */ /* 0x000e620000000800 */
[----:B------:R-:W3:Y:S01]  /*3960*/  SHFL.BFLY PT, R4, R61, 0x1, 0x1f ;  /* 0x0c201f003d047f89 */ /* 0x000ee200000e0000 */
[----:B--2---:R-:W-:-:S04]  /*3970*/  FADD.FTZ R13, R20, R77 ;  /* 0x0000004d140d7221 */ /* 0x004fc80000010000 */
[----:B------:R-:W-:Y:S02]  /*3980*/  FADD.FTZ R52, R26, R13 ;  /* 0x0000000d1a347221 */ /* 0x000fe40000010000 */
[----:B------:R-:W-:Y:S02]  /*3990*/  MUFU.EX2 R93, R12 ;  /* 0x0000000c005d7308 */ /* 0x000fe40000000800 */
[----:B------:R-:W-:-:S04]  /*39a0*/  FADD.FTZ R13, R79, R52 ;  /* 0x000000344f0d7221 */ /* 0x000fc80000010000 */
[----:B------:R-:W-:Y:S02]  /*39b0*/  FADD.FTZ R54, R30, R13 ;  /* 0x0000000d1e367221 */ /* 0x000fe40000010000 */
[----:B------:R2:W4:Y:S02]  /*39c0*/  MUFU.EX2 R83, R28 ;  /* 0x0000001c00537308 */ /* 0x0005240000000800 */
[----:B------:R-:W-:-:S04]  /*39d0*/  FADD.FTZ R13, R81, R54 ;  /* 0x00000036510d7221 */ /* 0x000fc80000010000 */
[----:B-1----:R-:W-:Y:S02]  /*39e0*/  FADD.FTZ R56, R32, R13 ;  /* 0x0000000d20387221 */ /* 0x002fe40000010000 */
[----:B------:R1:W-:Y:S01]  /*39f0*/  MUFU.EX2 R85, R24 ;  /* 0x0000001800557308 */ /* 0x0003e20000000800 */
[----:B---3--:R-:W-:Y:S01]  /*3a00*/  FMNMX.FTZ R4, R61, R4, !PT ;  /* 0x000000043d047209 */ /* 0x008fe20007810000 */
[----:B--2---:R-:W-:-:S03]  /*3a10*/  FFMA.FTZ R28, R48, R0, -R73 ;  /* 0x00000000301c7223 */ /* 0x004fc60000010849 */
[C---:B------:R-:W-:Y:S01]  /*3a20*/  FSETP.NEU.FTZ.AND P1, PT, R4.reuse, -INF , PT ;  /* 0xff8000000400780b */ /* 0x040fe20003f3d000 */
[-C--:B------:R-:W-:Y:S02]  /*3a30*/  FMUL.FTZ R12, R4, R0.reuse ;  /* 0x00000000040c7220 */ /* 0x080fe40000410000 */
[----:B------:R-:W2:Y:S01]  /*3a40*/  MUFU.EX2 R2, R2 ;  /* 0x0000000200027308 */ /* 0x000ea20000000800 */
[----:B-1----:R-:W-:Y:S01]  /*3a50*/  FFMA.FTZ R24, R88, R0, -R73 ;  /* 0x0000000058187223 */ /* 0x002fe20000010849 */
[----:B----4-:R-:W-:Y:S02]  /*3a60*/  F2FP.F16.F32.PACK_AB R186, R83, R32 ;  /* 0x0000002053ba723e */ /* 0x010fe400000000ff */
        /* <DEDUP_REMOVED lines=18> */
[----:B------:R1:W3:Y:S01]  /*3b90*/  MUFU.EX2 R40, R27 ;  /* 0x0000001b00287308 */ /* 0x0002e20000000800 */
[-CC-:B------:R-:W-:Y:S01]  /*3ba0*/  FFMA.FTZ R45, R45, R0.reuse, -R12.reuse ;  /* 0x000000002d2d7223 */ /* 0x180fe2000001080c */
[-CC-:B------:R-:W-:Y:S01]  /*3bb0*/  FFMA.FTZ R55, R55, R0.reuse, -R12.reuse ;  /* 0x0000000037377223 */ /* 0x180fe2000001080c */
[-CC-:B------:R-:W-:Y:S01]  /*3bc0*/  FFMA.FTZ R3, R3, R0.reuse, -R12.reuse ;  /* 0x0000000003037223 */ /* 0x180fe2000001080c */
[-CC-:B------:R-:W-:Y:S01]  /*3bd0*/  FFMA.FTZ R59, R59, R0.reuse, -R12.reuse ;  /* 0x000000003b3b7223 */ /* 0x180fe2000001080c */
[-CC-:B------:R-:W-:Y:S01]  /*3be0*/  FFMA.FTZ R49, R49, R0.reuse, -R12.reuse ;  /* 0x0000000031317223 */ /* 0x180fe2000001080c */
[-CC-:B------:R-:W-:Y:S01]  /*3bf0*/  FFMA.FTZ R63, R63, R0.reuse, -R12.reuse ;  /* 0x000000003f3f7223 */ /* 0x180fe2000001080c */
[-C--:B------:R-:W-:Y:S01]  /*3c00*/  FFMA.FTZ R53, R53, R0.reuse, -R12 ;  /* 0x0000000035357223 */ /* 0x080fe2000001080c */
[----:B------:R-:W4:Y:S01]  /*3c10*/  MUFU.EX2 R21, R21 ;  /* 0x0000001500157308 */ /* 0x000f220000000800 */
[----:B-1----:R-:W-:Y:S01]  /*3c20*/  FADD.FTZ R27, R83, R56 ;  /* 0x00000038531b7221 */ /* 0x002fe20000010000 */
[-CC-:B------:R-:W-:Y:S01]  /*3c30*/  FFMA.FTZ R67, R67, R0.reuse, -R12.reuse ;  /* 0x0000000043437223 */ /* 0x180fe2000001080c */
[-CC-:B------:R-:W-:Y:S01]  /*3c40*/  FFMA.FTZ R57, R57, R0.reuse, -R12.reuse ;  /* 0x0000000039397223 */ /* 0x180fe2000001080c */
[----:B------:R-:W-:Y:S01]  /*3c50*/  FFMA.FTZ R71, R71, R0, -R12 ;  /* 0x0000000047477223 */ /* 0x000fe2000001080c */
[----:B------:R-:W-:Y:S01]  /*3c60*/  FADD.FTZ R58, R180, R27 ;  /* 0x0000001bb43a7221 */ /* 0x000fe20000010000 */
[----:B--2---:R-:W-:-:S02]  /*3c70*/  F2FP.F16.F32.PACK_AB R182, R87, R2 ;  /* 0x0000000257b6723e */ /* 0x004fc400000000ff */
[----:B------:R-:W1:Y:S01]  /*3c80*/  MUFU.EX2 R42, R31 ;  /* 0x0000001f002a7308 */ /* 0x000e620000000800 */
[----:B---3--:R-:W-:Y:S01]  /*3c90*/  FADD.FTZ R54, R15, R40 ;  /* 0x000000280f367221 */ /* 0x008fe20000010000 */
[C---:B------:R-:W-:Y:S01]  /*3ca0*/  FADD.FTZ R27, R85.reuse, R58 ;  /* 0x0000003a551b7221 */ /* 0x040fe20000010000 */
[----:B------:R-:W-:Y:S02]  /*3cb0*/  F2FP.F16.F32.PACK_AB R189, R40, R15 ;  /* 0x0000000f28bd723e */ /* 0x000fe400000000ff */
[----:B------:R-:W-:Y:S01]  /*3cc0*/  F2FP.F16.F32.PACK_AB R180, R85, R180 ;  /* 0x000000b455b4723e */ /* 0x000fe200000000ff */
[----:B------:R-:W-:Y:S02]  /*3cd0*/  FADD.FTZ R58, R2, R27 ;  /* 0x0000001b023a7221 */ /* 0x000fe40000010000 */
[----:B------:R-:W2:Y:S01]  /*3ce0*/  MUFU.EX2 R25, R25 ;  /* 0x0000001900197308 */ /* 0x000ea20000000800 */
[----:B----4-:R-:W-:Y:S01]  /*3cf0*/  FADD.FTZ R13, R21, R54 ;  /* 0x00000036150d7221 */ /* 0x010fe20000010000 */
[----:B------:R-:W-:-:S06]  /*3d00*/  FADD.FTZ R27, R87, R58 ;  /* 0x0000003a571b7221 */ /* 0x000fcc0000010000 */
        /* <DEDUP_REMOVED lines=10> */
[----:B------:R1:W4:Y:S01]  /*3db0*/  MUFU.EX2 R89, R24 ;  /* 0x0000001800597308 */ /* 0x0003220000000800 */
[C---:B--2---:R-:W-:Y:S01]  /*3dc0*/  FADD.FTZ R58, R46.reuse, R13 ;  /* 0x0000000d2e3a7221 */ /* 0x044fe20000010000 */
[----:B------:R-:W-:-:S06]  /*3dd0*/  F2FP.F16.F32.PACK_AB R187, R46, R29 ;  /* 0x0000001d2ebb723e */ /* 0x000fcc00000000ff */
[----:B------:R-:W2:Y:S01]  /*3de0*/  MUFU.EX2 R48, R43 ;  /* 0x0000002b00307308 */ /* 0x000ea20000000800 */
[----:B-1----:R-:W-:Y:S01]  /*3df0*/  FFMA.FTZ R24, R60, R0, -R73 ;  /* 0x000000003c187223 */ /* 0x002fe20000010849 */
[----:B------:R-:W-:Y:S01]  /*3e00*/  FADD.FTZ R60, R28, R27 ;  /* 0x0000001b1c3c7221 */ /* 0x000fe20000010000 */
[----:B---3--:R-:W-:-:S05]  /*3e10*/  FADD.FTZ R13, R33, R58 ;  /* 0x0000003a210d7221 */ /* 0x008fca0000010000 */
[----:B------:R-:W1:Y:S01]  /*3e20*/  MUFU.EX2 R34, R34 ;  /* 0x0000002200227308 */ /* 0x000e620000000800 */
[C---:B----4-:R-:W-:Y:S01]  /*3e30*/  FADD.FTZ R27, R89.reuse, R60 ;  /* 0x0000003c591b7221 */ /* 0x050fe20000010000 */
[----:B------:R-:W-:-:S06]  /*3e40*/  F2FP.F16.F32.PACK_AB R176, R89, R28 ;  /* 0x0000001c59b0723e */ /* 0x000fcc00000000ff */
[----:B------:R-:W3:Y:S01]  /*3e50*/  MUFU.EX2 R37, R37 ;  /* 0x0000002500257308 */ /* 0x000ee20000000800 */
[C---:B--2---:R-:W-:Y:S01]  /*3e60*/  FADD.FTZ R58, R48.reuse, R13 ;  /* 0x0000000d303a7221 */ /* 0x044fe20000010000 */
[----:B------:R-:W-:-:S06]  /*3e70*/  F2FP.F16.F32.PACK_AB R181, R48, R33 ;  /* 0x0000002130b5723e */ /* 0x000fcc00000000ff */
[----:B------:R2:W4:Y:S01]  /*3e80*/  MUFU.EX2 R91, R36 ;  /* 0x00000024005b7308 */ /* 0x0005220000000800 */
[----:B-1----:R-:W-:-:S07]  /*3e90*/  FADD.FTZ R60, R34, R27 ;  /* 0x0000001b223c7221 */ /* 0x002fce0000010000 */
[----:B------:R-:W1:Y:S01]  /*3ea0*/  MUFU.EX2 R50, R47 ;  /* 0x0000002f00327308 */ /* 0x000e620000000800 */
[----:B--2---:R-:W-:Y:S01]  /*3eb0*/  FFMA.FTZ R36, R64, R0, -R73 ;  /* 0x0000000040247223 */ /* 0x004fe20000010849 */
[----:B---3--:R-:W-:-:S06]  /*3ec0*/  FADD.FTZ R13, R37, R58 ;  /* 0x0000003a250d7221 */ /* 0x008fcc0000010000 */
[----:B------:R-:W2:Y:S01]  /*3ed0*/  MUFU.EX2 R38, R38 ;  /* 0x0000002600267308 */ /* 0x000ea20000000800 */
[C---:B----4-:R-:W-:Y:S01]  /*3ee0*/  FADD.FTZ R27, R91.reuse, R60 ;  /* 0x0000003c5b1b7221 */ /* 0x050fe20000010000 */
[----:B------:R-:W-:-:S06]  /*3ef0*/  F2FP.F16.F32.PACK_AB R178, R91, R34 ;  /* 0x000000225bb2723e */ /* 0x000fcc00000000ff */
[----:B------:R-:W3:Y:S01]  /*3f00*/  MUFU.EX2 R41, R41 ;  /* 0x0000002900297308 */ /* 0x000ee20000000800 */
[C---:B-1----:R-:W-:Y:S01]  /*3f10*/  FADD.FTZ R20, R50.reuse, R13 ;  /* 0x0000000d32147221 */ /* 0x042fe20000010000 */
[----:B------:R-:W-:-:S06]  /*3f20*/  F2FP.F16.F32.PACK_AB R183, R50, R37 ;  /* 0x0000002532b7723e */ /* 0x000fcc00000000ff */
[----:B------:R-:W1:Y:S01]  /*3f30*/  MUFU.EX2 R52, R51 ;  /* 0x0000003300347308 */ /* 0x000e620000000800 */
[----:B--2---:R-:W-:Y:S01]  /*3f40*/  FADD.FTZ R26, R38, R27 ;  /* 0x0000001b261a7221 */ /* 0x004fe20000010000 */
[----:B------:R-:W-:-:S03]  /*3f50*/  F2FP.F16.F32.PACK_AB R172, R93, R38 ;  /* 0x000000265dac723e */ /* 0x000fc600000000ff */
[----:B------:R-:W-:-:S03]  /*3f60*/  FADD.FTZ R27, R93, R26 ;  /* 0x0000001a5d1b7221 */ /* 0x000fc60000010000 */
[----:B------:R-:W2:Y:S01]  /*3f70*/  MUFU.EX2 R24, R24 ;  /* 0x0000001800187308 */ /* 0x000ea20000000800 */
[----:B---3--:R-:W-:-:S07]  /*3f80*/  FADD.FTZ R13, R41, R20 ;  /* 0x00000014290d7221 */ /* 0x008fce0000010000 */
        /* <DEDUP_REMOVED lines=18> */
[----:B------:R-:W-:Y:S01]  /*40b0*/  VIADD R26, R14, UR42 ;  /* 0x0000002a0e1a7c36 */ /* 0x000fe20008000000 */
[----:B------:R-:W-:Y:S02]  /*40c0*/  F2FP.F16.F32.PACK_AB R168, R65, R36 ;  /* 0x0000002441a8723e */ /* 0x000fe400000000ff */
[----:B------:R-:W-:Y:S02]  /*40d0*/  FADD.FTZ R24, R170, R27 ;  /* 0x0000001baa187221 */ /* 0x000fe40000010000 */
[----:B------:R-:W-:Y:S01]  /*40e0*/  R2UR UR14, R26 ;  /* 0x000000001a0e72ca */ /* 0x000fe200000e0000 */
[----:B------:R-:W1:Y:S01]  /*40f0*/  MUFU.EX2 R69, R69 ;  /* 0x0000004500457308 */ /* 0x000e620000000800 */
[C---:B--2---:R-:W-:Y:S01]  /*4100*/  FADD.FTZ R20, R56.reuse, R13 ;  /* 0x0000000d38147221 */ /* 0x044fe20000010000 */
[----:B------:R-:W-:-:S06]  /*4110*/  F2FP.F16.F32.PACK_AB R173, R56, R3 ;  /* 0x0000000338ad723e */ /* 0x000fcc00000000ff */
[----:B------:R-:W2:Y:S01]  /*4120*/  MUFU.EX2 R12, R63 ;  /* 0x0000003f000c7308 */ /* 0x000ea20000000800 */
[----:B---3--:R-:W-:-:S03]  /*4130*/  FADD.FTZ R27, R49, R20 ;  /* 0x00000014311b7221 */ /* 0x008fc60000010000 */
[----:B------:R-:W-:-:S04]  /*4140*/  UIADD3 UR6, UR14, UR6, URZ ;  /* 0x000000060e067290 */ /* 0x000fc8000fffe03f */
        /* <DEDUP_REMOVED lines=9> */
[C---:B-1----:R-:W-:Y:S01]  /*41e0*/  FADD.FTZ R24, R2.reuse, R15 ;  /* 0x0000000f02187221 */ /* 0x042fe20000010000 */
[----:B------:R-:W-:Y:S01]  /*41f0*/  F2FP.F16.F32.PACK_AB R169, R2, R53 ;  /* 0x0000003502a9723e */ /* 0x000fe200000000ff */
[----:B------:R-:W-:Y:S02]  /*4200*/  VIADD R15, R74, 0xfffffffe ;  /* 0xfffffffe4a0f7836 */ /* 0x000fe40000000000 */
[----:B--2---:R-:W-:-:S04]  /*4210*/  FADD.FTZ R3, R57, R24 ;  /* 0x0000001839037221 */ /* 0x004fc80000010000 */
[C---:B---3--:R-:W-:Y:S01]  /*4220*/  FADD.FTZ R12, R20.reuse, R3 ;  /* 0x00000003140c7221 */ /* 0x048fe20000010000 */
        /* <DEDUP_REMOVED lines=13> */
.L_x_3741:
[----:B------:R-:W-:-:S11]  /*4300*/  UISETP.NE.AND UP1, UPT, UR7, 0x1, UPT ;  /* 0x000000010700788c */ /* 0x000fd6000bf25270 */
[----:B------:R-:W-:Y:S02]  /*4310*/  @UP1 ULDC.64 UR14, c[0x0][0x9e8] ;  /* 0x00027a00000e1ab9 */ /* 0x000fe40000000a00 */
[----:B------:R-:W-:-:S04]  /*4320*/  UIMAD.WIDE.U32 UR18, UR11, UR14, URZ ;  /* 0x0000000e0b1272a5 */ /* 0x000fc8000f8e003f */
[----:B------:R-:W-:-:S12]  /*4330*/  @UP1 USHF.R.U32.HI UR11, URZ, UR15, UR19 ;  /* 0x0000000f3f0b1299 */ /* 0x000fd80008011613 */
.L_x_3742:
[----:B------:R-:W-:-:S04]  /*4340*/  UIMAD UR7, UR11, UR7, UR7 ;  /* 0x000000070b0772a4 */ /* 0x000fc8000f8e0207 */
[----:B------:R-:W-:-:S04]  /*4350*/  UISETP.LT.AND UP1, UPT, UR6, UR7, UPT ;  /* 0x000000070600728c */ /* 0x000fc8000bf21270 */
[----:B------:R-:W-:-:S12]  /*4360*/  USEL UR6, UR6, UR7, UP1 ;  /* 0x0000000706067287 */ /* 0x000fd80008800000 */
.L_x_3740:
[----:B------:R-:W-:Y:S01]  /*4370*/  UIMAD.WIDE UR6, UR6, 0x2aaaaaab, URZ ;  /* 0x2aaaaaab060678a5 */ /* 0x000fe2000f8e023f */
[----:B------:R-:W-:Y:S01]  /*4380*/  IMAD.MOV.U32 R3, RZ, RZ, 0x3f800000 ;  /* 0x3f800000ff037424 */ /* 0x000fe200078e00ff */
[----:B------:R-:W-:Y:S01]  /*4390*/  CS2R R118, SRZ ;  /* 0x0000000000767805 */ /* 0x000fe2000001ff00 */
[----:B------:R-:W-:Y:S01]  /*43a0*/  IMAD.MOV.U32 R2, RZ, RZ, 0x3f800000 ;  /* 0x3f800000ff027424 */ /* 0x000fe200078e00ff */
        /* <DEDUP_REMOVED lines=52> */
[----:B------:R-:W-:Y:S06]  /*46f0*/  @!P1 BRA `(.L_x_3743) ;  /* 0x0000002c00e09947 */ /* 0x000fec0003800000 */
[----:B------:R-:W-:Y:S01]  /*4700*/  IMAD.IADD R20, R7, 0x1, R14 ;  /* 0x0000000107147824 */ /* 0x000fe200078e020e */
[----:B------:R-:W-:Y:S01]  /*4710*/  ULDC UR45, c[0x0][0x9e4] ;  /* 0x00027900002d7ab9 */ /* 0x000fe20000000800 */
[----:B------:R-:W-:Y:S02]  /*4720*/  IMAD.MOV.U32 R3, RZ, RZ, 0x3f800000 ;  /* 0x3f800000ff037424 */ /* 0x000fe400078e00ff */
[----:B------:R-:W-:-:S07]  /*4730*/  IMAD.MOV.U32 R119, RZ, RZ, RZ ;  /* 0x000000ffff777224 */ /* 0x000fce00078e00ff */
.L_x_3760:
[----:B------:R-:W-:-:S04]  /*4740*/  UIADD3 UR7, UR36, 0x1, URZ ;  /* 0x0000000124077890 */ /* 0x000fc8000fffe03f */
[----:B------:R-:W-:-:S04]  /*4750*/  UISETP.NE.AND UP1, UPT, UR7, 0x2, UPT ;  /* 0x000000020700788c */ /* 0x000fc8000bf25270 */
[----:B------:R-:W-:Y:S02]  /*4760*/  USEL UR40, URZ, 0x1, UP1 ;  /* 0x000000013f287887 */ /* 0x000fe40008800000 */
[----:B------:R-:W-:Y:S02]  /*4770*/  USEL UR7, UR7, URZ, UP1 ;  /* 0x0000003f07077287 */ /* 0x000fe40008800000 */
[----:B------:R-:W-:Y:S01]  /*4780*/  ULOP3.LUT UR40, UR46, UR40, URZ, 0x3c, !UPT ;  /* 0x000000282e287292 */ /* 0x000fe2000f8e3c3f */
[----:B------:R-:W-:Y:S11]  /*4790*/  @!P0 BRA `(.L_x_3744) ;  /* 0x0000000000048947 */ /* 0x000ff60003800000 */
[----:B------:R-:W-:Y:S01]  /*47a0*/  BPT.TRAP 0x1 ;  /* 0x000000040000795c */ /* 0x000fe20000300000 */
.L_x_3744:
[----:B------:R-:W-:Y:S01]  /*47b0*/  ULEA UR38, UR7, UR37, 0x3 ;  /* 0x0000002507267291 */ /* 0x000fe2000f8e183f */
[----:B------:R-:W-:-:S05]  /*47c0*/  IMAD.U32 R0, RZ, RZ, UR40 ;  /* 0x00000028ff007e24 */ /* 0x000fca000f8e00ff */
[----:B------:R-:W-:-:S04]  /*47d0*/  SHF.L.U32 R0, R0, 0x1f, RZ ;  /* 0x0000001f00007819 */ /* 0x000fc800000006ff */
[----:B------:R1:W2:Y:S01]  /*47e0*/  SYNCS.PHASECHK.TRANS64.TRYWAIT P1, [UR38+0x30830], R0 ;  /* 0x03083000ff0075a7 */ /* 0x0002a20008020166 */
[----:B------:R-:W-:Y:S05]  /*47f0*/  @!P0 BRA `(.L_x_3745) ;  /* 0x0000000000048947 */ /* 0x000fea0003800000 */
[----:B------:R-:W-:Y:S01]  /*4800*/  BPT.TRAP 0x1 ;  /* 0x000000040000795c */ /* 0x000fe20000300000 */
.L_x_3745:
[----:B--2---:R-:W-:Y:S05]  /*4810*/  @P1 BRA `(.L_x_3746) ;  /* 0x0000000000081947 */ /* 0x004fea0003800000 */
[----:B------:R-:W2:Y:S02]  /*4820*/  SYNCS.PHASECHK.TRANS64.TRYWAIT P1, [UR38+0x30830], R0 ;  /* 0x03083000ff0075a7 */ /* 0x000ea40008020166 */
[----:B--2---:R-:W-:Y:S05]  /*4830*/  @!P1 BRA `(.L_x_3747) ;  /* 0x000000d800e09947 */ /* 0x004fea0003800000 */
.L_x_3746:
[----:B------:R-:W-:Y:S01]  /*4840*/  R2UR UR56, R10 ;  /* 0x000000000a3872ca */ /* 0x000fe200000e0000 */
[----:B------:R-:W-:Y:S01]  /*4850*/  UIMAD UR6, UR7, 0x900, UR39 ;  /* 0x00000900070678a4 */ /* 0x000fe2000f8e0227 */
        /* <DEDUP_REMOVED lines=13> */
[----:B------:R-:W-:Y:S01]  /*4930*/  HGMMA.64x96x16.F32 R120, gdesc[UR56], RZ, !UPT, gsb0 ;  /* 0x01600000387879f0 */ /* 0x000fe2000c0008ff */
[----:B------:R-:W-:Y:S01]  /*4940*/  UIADD3 UR58, UR6, 0x2, URZ ;  /* 0x00000002063a7890 */ /* 0x000fe2000fffe03f */
[-C--:B------:R-:W-:Y:S01]  /*4950*/  FMUL.FTZ R29, R29, R2.reuse ;  /* 0x000000021d1d7220 */ /* 0x080fe20000410000 */
        /* <DEDUP_REMOVED lines=106> */
[----:B------:R-:W-:Y:S01]  /*5000*/  HGMMA.64x96x16.F32 R120, gdesc[UR56], R120, gsb0 ;  /* 0x01600000387879f0 */ /* 0x000fe20008000878 */
[----:B------:R-:W-:Y:S01]  /*5010*/  R2UR UR56, R8 ;  /* 0x00000000083872ca */ /* 0x000fe200000e0000 */
[----:B------:R-:W-:Y:S01]  /*5020*/  UIADD3 UR58, UR6, 0x606, URZ ;  /* 0x00000606063a7890 */ /* 0x000fe2000fffe03f */
[----:B------:R-:W-:Y:S01]  /*5030*/  R2UR UR57, R9 ;  /* 0x00000000093972ca */ /* 0x000fe200000e0000 */
[----:B------:R-:W-:Y:S01]  /*5040*/  UMOV UR59, 0x40000040 ;  /* 0x40000040003b7882 */ /* 0x000fe20000000000 */
[-C--:B------:R-:W-:Y:S01]  /*5050*/  FMUL.FTZ R115, R115, R3.reuse ;  /* 0x0000000373737220 */ /* 0x080fe20000410000 */
[-C--:B------:R-:W-:Y:S01]  /*5060*/  FMUL.FTZ R118, R118, R3.reuse ;  /* 0x0000000376767220 */ /* 0x080fe20000410000 */
[----:B------:R-:W-:Y:S01]  /*5070*/  FMUL.FTZ R119, R119, R3 ;  /* 0x0000000377777220 */ /* 0x000fe20000410000 */
[----:B------:R-:W-:-:S02]  /*5080*/  WARPGROUP.DEPBAR.LE gsb0, 0x0 ;  /* 0x00008000000079c5 */ /* 0x000fc40000010000 */
        /* <DEDUP_REMOVED lines=30> */
[----:B------:R-:W-:Y:S05]  /*5270*/  @!P0 BRA `(.L_x_3748) ;  /* 0x0000000000048947 */ /* 0x000fea0003800000 */
[----:B------:R-:W-:Y:S01]  /*5280*/  BPT.TRAP 0x1 ;  /* 0x000000040000795c */ /* 0x000fe20000300000 */
.L_x_3748:
[----:B------:R-:W-:Y:S01]  /*5290*/  ULEA UR6, UR36, UR37, 0x3 ;  /* 0x0000002524067291 */ /* 0x000fe2000f8e183f */
[----:B-12---:R-:W-:-:S05]  /*52a0*/  IMAD.U32 R0, RZ, RZ, UR46 ;  /* 0x0000002eff007e24 */ /* 0x006fca000f8e00ff */
[----:B------:R-:W-:-:S04]  /*52b0*/  SHF.L.U32 R0, R0, 0x1f, RZ ;  /* 0x0000001f00007819 */ /* 0x000fc800000006ff */
[----:B------:R1:W2:Y:S01]  /*52c0*/  SYNCS.PHASECHK.TRANS64.TRYWAIT P1, [UR6+0x30850], R0 ;  /* 0x03085000ff0075a7 */ /* 0x0002a20008020146 */
[----:B------:R-:W-:Y:S05]  /*52d0*/  @!P0 BRA `(.L_x_3749) ;  /* 0x0000000000048947 */ /* 0x000fea0003800000 */
[----:B------:R-:W-:Y:S01]  /*52e0*/  BPT.TRAP 0x1 ;  /* 0x000000040000795c */ /* 0x000fe20000300000 */
.L_x_3749:
[----:B--2---:R-:W-:Y:S05]  /*52f0*/  @P1 BRA `(.L_x_3750) ;  /* 0x0000000000081947 */ /* 0x004fea0003800000 */
[----:B------:R-:W2:Y:S02]  /*5300*/  SYNCS.PHASECHK.TRANS64.TRYWAIT P1, [UR6+0x30850], R0 ;  /* 0x03085000ff0075a7 */ /* 0x000ea40008020146 */
[----:B--2---:R-:W-:Y:S05]  /*5310*/  @!P1 BRA `(.L_x_3751) ;  /* 0x000000d000409947 */ /* 0x004fea0003800000 */
.L_x_3750:
[----:B------:R-:W-:Y:S01]  /*5320*/  UIADD3 UR10, UR37, 0x400, URZ ;  /* 0x00000400250a7890 */ /* 0x000fe2000fffe03f */
[----:B------:R-:W-:Y:S01]  /*5330*/  WARPGROUP.ARRIVE ;  /* 0x00000000000079c5 */ /* 0x000fe20000000000 */
[----:B------:R-:W-:-:S05]  /*5340*/  UMOV UR11, 0x40000040 ;  /* 0x40000040000b7882 */ /* 0x000fca0000000000 */
[----:B------:R-:W3:Y:S01]  /*5350*/  S2R R210, SR_TID.X ;  /* 0x0000000000d27919 */ /* 0x000ee20000002100 */
[----:B------:R-:W-:Y:S01]  /*5360*/  USHF.R.U32.HI UR10, URZ, 0x4, UR10 ;  /* 0x000000043f0a7899 */ /* 0x000fe2000801160a */
[----:B-12---:R-:W-:Y:S01]  /*5370*/  IMAD.U32 R0, RZ, RZ, UR38 ;  /* 0x00000026ff007e24 */ /* 0x006fe2000f8e00ff */
[----:B------:R-:W-:Y:S01]  /*5380*/  ULDC UR18, c[0x0][0x2e0] ;  /* 0x0000b80000127ab9 */ /* 0x000fe20000000800 */
[----:B------:R-:W-:Y:S01]  /*5390*/  IMAD R2, R15, -0x60, RZ ;  /* 0xffffffa00f027824 */ /* 0x000fe200078e02ff */
[----:B------:R-:W-:Y:S01]  /*53a0*/  ULOP3.LUT UR10, UR10, 0x3fff, URZ, 0xc0, !UPT ;  /* 0x00003fff0a0a7892 */ /* 0x000fe2000f8ec03f */
[----:B------:R-:W-:Y:S02]  /*53b0*/  ULDC UR15, c[0x0][0x9dc] ;  /* 0x00027700000f7ab9 */ /* 0x000fe40000000800 */
[----:B------:R-:W-:Y:S01]  /*53c0*/  IMAD R3, R17, UR18, R2 ;  /* 0x0000001211037c24 */ /* 0x000fe2000f8e0202 */
[----:B------:R-:W-:-:S04]  /*53d0*/  ULOP3.LUT UR10, UR10, 0x3000000, URZ, 0xfc, !UPT ;  /* 0x030000000a0a7892 */ /* 0x000fc8000f8efc3f */
[----:B------:R-:W-:-:S07]  /*53e0*/  UIMAD UR14, UR36, 0x900, UR10 ;  /* 0x00000900240e78a4 */ /* 0x000fce000f8e020a */
[----:B------:R-:W-:Y:S02]  /*53f0*/  UMOV UR10, UR14 ;  /* 0x0000000e000a7c82 */ /* 0x000fe40008000000 */
[----:B------:R-:W-:Y:S01]  /*5400*/  HGMMA.64x192x16.F32 R24, R188, gdesc[UR8].tnspB, R24, gsb0 ;  /* 0x42e00008bc187df0 */ /* 0x000fe20008000818 */
[----:B------:R-:W-:Y:S01]  /*5410*/  UIADD3 UR10, UR14, 0x80, URZ ;  /* 0x000000800e0a7890 */ /* 0x000fe2000fffe03f */
[----:B------:R-:W-:Y:S01]  /*5420*/  UMOV UR11, 0x40000040 ;  /* 0x40000040000b7882 */ /* 0x000fe20000000000 */
[----:B---3--:R-:W-:-:S13]  /*5430*/  LOP3.LUT P1, RZ, R210, 0x7f, RZ, 0xc0, !PT ;  /* 0x0000007fd2ff7812 */ /* 0x008fda000782c0ff */
[----:B------:R-:W-:-:S05]  /*5440*/  @!P1 VIADD R0, R0, 0x30840 ;  /* 0x0003084000009836 */ /* 0x000fca0000000000 */
[----:B------:R-:W-:Y:S01]  /*5450*/  @!P1 PRMT R0, RZ, 0x654, R0 ;  /* 0x00000654ff009816 */ /* 0x000fe20000000000 */
        /* <DEDUP_REMOVED lines=23> */
[----:B------:R-:W-:Y:S01]  /*55d0*/  UMOV UR10, UR15 ;  /* 0x0000000f000a7c82 */ /* 0x000fe20008000000 */
[----:B------:R-:W-:Y:S01]  /*55e0*/  ULDC UR15, c[0x0][0x9e0] ;  /* 0x00027800000f7ab9 */ /* 0x000fe20000000800 */
[----:B------:R-:W-:Y:S01]  /*55f0*/  ULOP3.LUT UR11, URZ, UR10, URZ, 0x33, !UPT ;  /* 0x0000000a3f0b7292 */ /* 0x000fe2000f8e333f */
[----:B------:R-:W-:Y:S02]  /*5600*/  WARPGROUP.DEPBAR.LE gsb0, 0x0 ;  /* 0x00008000000079c5 */ /* 0x000fe40000010000 */
[----:B------:R-:W1:Y:S01]  /*5610*/  LDC R168, c[0x0][0x288] ;  /* 0x0000a200ffa87b82 */ /* 0x000e620000000800 */
[----:B------:R2:W-:Y:S01]  /*5620*/  @!P1 SYNCS.ARRIVE.TRANS64.RED.A1T0 RZ, [R0+URZ], RZ ;  /* 0x000000ff00ff99a7 */ /* 0x0005e2000810043f */
[----:B------:R-:W-:Y:S01]  /*5630*/  PLOP3.LUT P1, PT, PT, PT, UP0, 0x40, 0x0 ;  /* 0x000000000000781c */ /* 0x000fe20003f2e808 */
[----:B--2---:R-:W-:Y:S01]  /*5640*/  IMAD R0, R16, -0x2, R2 ;  /* 0xfffffffe10007824 */ /* 0x004fe200078e0202 */
[----:B-1----:R-:W-:-:S05]  /*5650*/  IADD3 R3, R3, 0x1, -R168 ;  /* 0x0000000103037810 */ /* 0x002fca0007ffe8a8 */
[----:B------:R-:W-:-:S04]  /*5660*/  IMAD R3, R16, -0x2, R3 ;  /* 0xfffffffe10037824 */ /* 0x000fc800078e0203 */
[C---:B------:R-:W-:Y:S02]  /*5670*/  VIADD R168, R3.reuse, UR15 ;  /* 0x0000000f03a87c36 */ /* 0x040fe40008000000 */
[----:B------:R-:W-:Y:S02]  /*5680*/  VIADD R21, R3, UR11 ;  /* 0x0000000b03157c36 */ /* 0x000fe40008000000 */
[C---:B------:R-:W-:Y:S02]  /*5690*/  IMAD.IADD R172, R7.reuse, 0x1, R168 ;  /* 0x0000000107ac7824 */ /* 0x040fe400078e02a8 */
[----:B------:R-:W-:Y:S01]  /*56a0*/  IMAD.IADD R170, R7, 0x1, R21 ;  /* 0x0000000107aa7824 */ /* 0x000fe200078e0215 */
[----:B------:R-:W-:Y:S06]  /*56b0*/  @P1 BRA `(.L_x_3752) ;  /* 0x0000000000581947 */ /* 0x000fec0003800000 */
[----:B------:R-:W-:Y:S01]  /*56c0*/  ISETP.GT.AND P1, PT, R20, -0x1, PT ;  /* 0xffffffff1400780c */ /* 0x000fe20003f24270 */
[----:B------:R-:W-:-:S12]  /*56d0*/  BSSY B0, `(.L_x_3753) ;  /* 0x0000011000007945 */ /* 0x000fd80003800000 */
        /* <DEDUP_REMOVED lines=9> */
.L_x_3754:
[----:B------:R-:W-:-:S05]  /*5770*/  IMAD.U32 R169, RZ, RZ, UR45 ;  /* 0x0000002dffa97e24 */ /* 0x000fca000f8e00ff */
[----:B------:R-:W-:-:S13]  /*5780*/  ISETP.NE.AND P1, PT, R169, 0x1, PT ;  /* 0x00000001a900780c */ /* 0x000fda0003f25270 */
[----:B------:R-:W1:Y:S01]  /*5790*/  @P1 LDC.64 R174, c[0x0][0x9e8] ;  /* 0x00027a00ffae1b82 */ /* 0x000e620000000a00 */
[----:B------:R-:W-:-:S04]  /*57a0*/  @P1 IMAD.IADD R3, R7, 0x1, R14 ;  /* 0x0000000107031824 */ /* 0x000fc800078e020e */
[----:B-1----:R-:W-:-:S04]  /*57b0*/  @P1 IMAD.HI.U32 R174, R3, R174, RZ ;  /* 0x000000ae03ae1227 */ /* 0x002fc800078e00ff */
[----:B------:R-:W-:Y:S01]  /*57c0*/  IMAD.MOV.U32 R3, RZ, RZ, R20 ;  /* 0x000000ffff037224 */ /* 0x000fe200078e0014 */
[----:B------:R-:W-:-:S07]  /*57d0*/  @P1 SHF.R.U32.HI R3, RZ, R175, R174 ;  /* 0x000000afff031219 */ /* 0x000fce00000116ae */
.L_x_3755:
[----:B------:R-:W-:Y:S05]  /*57e0*/  BSYNC B0 ;  /* 0x0000000000007941 */ /* 0x000fea0003800000 */
.L_x_3753:
[----:B------:R-:W-:-:S05]  /*57f0*/  IMAD R3, R3, R169, R0 ;  /* 0x000000a903037224 */ /* 0x000fca00078e0200 */
[----:B------:R-:W-:Y:S02]  /*5800*/  VIADDMNMX R172, R3, R169, R172, PT ;  /* 0x000000a903ac7246 */ /* 0x000fe400038001ac */
[----:B------:R-:W-:-:S07]  /*5810*/  VIMNMX R170, R170, R3, !PT ;  /* 0x00000003aaaa7248 */ /* 0x000fce0007fe0100 */
.L_x_3752:
        /* <DEDUP_REMOVED lines=109> */
[----:B------:R-:W-:Y:S01]  /*5ef0*/  FSEL R124, R120, -INF , !P6 ;  /* 0xff800000787c7808 */ /* 0x000fe20007000000 */
[----:B------:R-:W-:Y:S01]  /*5f00*/  IMAD.IADD R120, R6, 0x1, R21 ;  /* 0x0000000106787824 */ /* 0x000fe200078e0215 */
[----:B------:R-:W-:Y:S01]  /*5f10*/  ISETP.GE.AND P6, PT, R2, 0x5a, PT ;  /* 0x0000005a0200780c */ /* 0x000fe20003fc6270 */
[----:B------:R-:W-:-:S03]  /*5f20*/  IMAD.IADD R2, R6, 0x1, R168 ;  /* 0x0000000106027824 */ /* 0x000fc600078e02a8 */
[----:B------:R-:W-:Y:S02]  /*5f30*/  P2R R128, PR, RZ, 0x40 ;  /* 0x00000040ff807803 */ /* 0x000fe40000000000 */
[----:B------:R-:W-:-:S04]  /*5f40*/  ISETP.GT.AND P6, PT, R170, 0x59, !P6 ;  /* 0x00000059aa00780c */ /* 0x000fc800077c4270 */
[----:B------:R-:W-:-:S04]  /*5f50*/  ISETP.LT.OR P6, PT, R172, 0x5a, P6 ;  /* 0x0000005aac00780c */ /* 0x000fc800037c1670 */
[----:B------:R-:W-:Y:S02]  /*5f60*/  FSEL R165, R165, -INF , !P6 ;  /* 0xff800000a5a57808 */ /* 0x000fe40007000000 */
[----:B------:R-:W-:-:S13]  /*5f70*/  PLOP3.LUT P6, PT, PT, PT, UP0, 0x40, 0x0 ;  /* 0x000000000000781c */ /* 0x000fda0003fce808 */
[----:B------:R-:W-:Y:S05]  /*5f80*/  @P6 BRA `(.L_x_3756) ;  /* 0x0000000000546947 */ /* 0x000fea0003800000 */
        /* <DEDUP_REMOVED lines=12> */
.L_x_3758:
[----:B------:R-:W-:-:S05]  /*6050*/  IMAD.U32 R132, RZ, RZ, UR45 ;  /* 0x0000002dff847e24 */ /* 0x000fca000f8e00ff */
[----:B------:R-:W-:-:S13]  /*6060*/  ISETP.NE.AND P6, PT, R132, 0x1, PT ;  /* 0x000000018400780c */ /* 0x000fda0003fc5270 */
[----:B------:R-:W1:Y:S02]  /*6070*/  @P6 LDC.64 R188, c[0x0][0x9e8] ;  /* 0x00027a00ffbc6b82 */ /* 0x000e640000000a00 */
[----:B-1----:R-:W-:-:S05]  /*6080*/  @P6 IMAD.HI.U32 R188, R21, R188, RZ ;  /* 0x000000bc15bc6227 */ /* 0x002fca00078e00ff */
[----:B------:R-:W-:-:S07]  /*6090*/  @P6 SHF.R.U32.HI R21, RZ, R189, R188 ;  /* 0x000000bdff156219 */ /* 0x000fce00000116bc */
.L_x_3759:
[----:B------:R-:W-:Y:S05]  /*60a0*/  BSYNC B0 ;  /* 0x0000000000007941 */ /* 0x000fea0003800000 */
.L_x_3757:
[----:B------:R-:W-:-:S05]  /*60b0*/  IMAD R21, R21, R132, R0 ;  /* 0x0000008415157224 */ /* 0x000fca00078e0200 */
[----:B------:R-:W-:Y:S02]  /*60c0*/  VIADDMNMX R2, R21, R132, R2, PT ;  /* 0x0000008415027246 */ /* 0x000fe40003800102 */
[----:B------:R-:W-:-:S07]  /*60d0*/  VIMNMX R120, R120, R21, !PT ;  /* 0x0000001578787248 */ /* 0x000fce0007fe0100 */
.L_x_3756:
[C---:B------:R-:W-:Y:S01]  /*60e0*/  ISETP.GT.AND P1, PT, R120.reuse, 0x1, !P1 ;  /* 0x000000017800780c */ /* 0x040fe20004f24270 */
[----:B------:R-:W-:Y:S01]  /*60f0*/  UMOV UR46, UR40 ;  /* 0x00000028002e7c82 */ /* 0x000fe20008000000 */
[----:B------:R-:W-:Y:S01]  /*6100*/  ISETP.GT.AND P2, PT, R120, 0x8, !P2 ;  /* 0x000000087800780c */ /* 0x000fe20005744270 */
[----:B------:R-:W-:Y:S01]  /*6110*/  UMOV UR36, UR7 ;  /* 0x0000000700247c82 */ /* 0x000fe20008000000 */
[C---:B------:R-:W-:Y:S02]  /*6120*/  ISETP.LT.OR P1, PT, R2.reuse, 0x2, P1 ;  /* 0x000000020200780c */ /* 0x040fe40000f21670 */
[----:B------:R-:W-:Y:S02]  /*6130*/  ISETP.LT.OR P2, PT, R2, 0x9, P2 ;  /* 0x000000090200780c */ /* 0x000fe40001741670 */
[----:B------:R-:W-:Y:S02]  /*6140*/  FSEL R217, R123, -INF , !P1 ;  /* 0xff8000007bd97808 */ /* 0x000fe40004800000 */
[----:B------:R-:W-:-:S02]  /*6150*/  ISETP.NE.AND P1, PT, R174, RZ, PT ;  /* 0x000000ffae00720c */ /* 0x000fc40003f25270 */
[----:B------:R-:W-:Y:S02]  /*6160*/  FSEL R189, R126, -INF , !P2 ;  /* 0xff8000007ebd7808 */ /* 0x000fe40005000000 */
[----:B------:R-:W-:Y:S02]  /*6170*/  ISETP.GT.AND P1, PT, R120, 0x9, !P1 ;  /* 0x000000097800780c */ /* 0x000fe40004f24270 */
[----:B------:R-:W-:Y:S02]  /*6180*/  ISETP.NE.AND P2, PT, R191, RZ, PT ;  /* 0x000000ffbf00720c */ /* 0x000fe40003f45270 */
[----:B------:R-:W-:Y:S02]  /*6190*/  ISETP.LT.OR P1, PT, R2, 0xa, P1 ;  /* 0x0000000a0200780c */ /* 0x000fe40000f21670 */
[----:B------:R-:W-:Y:S02]  /*61a0*/  ISETP.NE.AND P6, PT, R205, RZ, PT ;  /* 0x000000ffcd00720c */ /* 0x000fe40003fc5270 */
        /* <DEDUP_REMOVED lines=22> */
[----:B------:R-:W-:Y:S02]  /*6310*/  ISETP.GT.AND P1, PT, R120, 0x19, !P2 ;  /* 0x000000197800780c */ /* 0x000fe40005724270 */
[----:B------:R-:W-:Y:S02]  /*6320*/  FMNMX.FTZ R0, R171, R0, !PT ;  /* 0x00000000ab007209 */ /* 0x000fe40007810000 */
[----:B------:R-:W-:-:S02]  /*6330*/  ISETP.LT.OR P1, PT, R2, 0x1a, P1 ;  /* 0x0000001a0200780c */ /* 0x000fc40000f21670 */
[----:B------:R-:W-:Y:S02]  /*6340*/  FMNMX.FTZ R0, R169, R0, !PT ;  /* 0x00000000a9007209 */ /* 0x000fe40007810000 */
[----:B------:R-:W-:Y:S02]  /*6350*/  FSEL R211, R135, -INF , !P1 ;  /* 0xff80000087d37808 */ /* 0x000fe40004800000 */
[----:B------:R-:W-:Y:S02]  /*6360*/  ISETP.GT.AND P1, PT, R120, 0x20, !P6 ;  /* 0x000000207800780c */ /* 0x000fe40007724270 */
[----:B------:R-:W-:Y:S02]  /*6370*/  FMNMX.FTZ R0, R141, R0, !PT ;  /* 0x000000008d007209 */ /* 0x000fe40007810000 */
[----:B------:R-:W-:Y:S02]  /*6380*/  ISETP.LT.OR P1, PT, R2, 0x21, P1 ;  /* 0x000000210200780c */ /* 0x000fe40000f21670 */
[----:B------:R-:W-:-:S02]  /*6390*/  FMNMX.FTZ R0, R3, R0, !PT ;  /* 0x0000000003007209 */ /* 0x000fc40007810000 */
[----:B------:R-:W-:Y:S01]  /*63a0*/  FSEL R205, R138, -INF , !P1 ;  /* 0xff8000008acd7808 */ /* 0x000fe20004800000 */
[----:B------:R-:W-:Y:S01]  /*63b0*/  IMAD.U32 R138, RZ, RZ, UR6 ;  /* 0x00000006ff8a7e24 */ /* 0x000fe2000f8e00ff */
        /* <DEDUP_REMOVED lines=22> */
[----:B------:R-:W-:-:S02]  /*6520*/  ISETP.NE.AND P2, PT, R206, RZ, PT ;  /* 0x000000ffce00720c */ /* 0x000fc40003f45270 */
[----:B------:R-:W-:Y:S02]  /*6530*/  ISETP.GT.AND P1, PT, R120, 0x30, !P1 ;  /* 0x000000307800780c */ /* 0x000fe40004f24270 */
[----:B------:R-:W-:Y:S02]  /*6540*/  FMNMX.FTZ R0, R137, R0, !PT ;  /* 0x0000000089007209 */ /* 0x000fe40007810000 */
[----:B------:R-:W-:Y:S02]  /*6550*/  ISETP.LT.OR P1, PT, R2, 0x31, P1 ;  /* 0x000000310200780c */ /* 0x000fe40000f21670 */
[----:B------:R-:W-:Y:S02]  /*6560*/  FMNMX.FTZ R126, R165, R0, !PT ;  /* 0x00000000a57e7209 */ /* 0x000fe40007810000 */
[----:B------:R-:W-:Y:S01]  /*6570*/  FSEL R135, R146, -INF , !P1 ;  /* 0xff80000092877808 */ /* 0x000fe20004800000 */
[----:B------:R-:W1:Y:S01]  /*6580*/  LDC R0, c[0x0][0x988] ;  /* 0x00026200ff007b82 */ /* 0x000e620000000800 */
[----:B------:R-:W-:Y:S01]  /*6590*/  ISETP.NE.AND P1, PT, R144, RZ, PT ;  /* 0x000000ff9000720c */ /* 0x000fe20003f25270 */
[----:B------:R-:W2:Y:S01]  /*65a0*/  SHFL.BFLY PT, R21, R126, 0x2, 0x1f ;  /* 0x0c401f007e157f89 */ /* 0x000ea200000e0000 */
[----:B------:R-:W-:-:S02]  /*65b0*/  ISETP.NE.AND P6, PT, R208, RZ, PT ;  /* 0x000000ffd000720c */ /* 0x000fc40003fc5270 */
[C---:B------:R-:W-:Y:S02]  /*65c0*/  ISETP.GT.AND P1, PT, R120.reuse, 0x31, !P1 ;  /* 0x000000317800780c */ /* 0x040fe40004f24270 */
[----:B------:R-:W-:Y:S02]  /*65d0*/  ISETP.GT.AND P3, PT, R120, 0x50, !P3 ;  /* 0x000000507800780c */ /* 0x000fe40005f64270 */
[----:B------:R-:W-:Y:S02]  /*65e0*/  ISETP.LT.OR P1, PT, R2, 0x32, P1 ;  /* 0x000000320200780c */ /* 0x000fe40000f21670 */
[----:B------:R-:W-:Y:S02]  /*65f0*/  ISETP.GT.AND P4, PT, R120, 0x51, !P4 ;  /* 0x000000517800780c */ /* 0x000fe40006784270 */
[----:B------:R-:W-:Y:S02]  /*6600*/  FSEL R147, R147, -INF , !P1 ;  /* 0xff80000093937808 */ /* 0x000fe40004800000 */
[----:B------:R-:W-:-:S02]  /*6610*/  ISETP.NE.AND P1, PT, R186, RZ, PT ;  /* 0x000000ffba00720c */ /* 0x000fc40003f25270 */
[----:B------:R-:W-:Y:S02]  /*6620*/  ISETP.LT.OR P3, PT, R2, 0x51, P3 ;  /* 0x000000510200780c */ /* 0x000fe40001f61670 */
[C---:B------:R-:W-:Y:S02]  /*6630*/  ISETP.GT.AND P1, PT, R120.reuse, 0x38, !P1 ;  /* 0x000000387800780c */ /* 0x040fe40004f24270 */
[----:B------:R-:W-:Y:S02]  /*6640*/  ISETP.GT.AND P5, PT, R120, 0x58, !P5 ;  /* 0x000000587800780c */ /* 0x000fe40006fa4270 */
[C---:B------:R-:W-:Y:S02]  /*6650*/  ISETP.LT.OR P1, PT, R2.reuse, 0x39, P1 ;  /* 0x000000390200780c */ /* 0x040fe40000f21670 */
[----:B------:R-:W-:Y:S02]  /*6660*/  ISETP.LT.OR P4, PT, R2, 0x52, P4 ;  /* 0x000000520200780c */ /* 0x000fe40002781670 */
[----:B------:R-:W-:-:S02]  /*6670*/  FSEL R131, R150, -INF , !P1 ;  /* 0xff80000096837808 */ /* 0x000fc40004800000 */
[----:B------:R-:W-:Y:S02]  /*6680*/  ISETP.NE.AND P1, PT, R148, RZ, PT ;  /* 0x000000ff9400720c */ /* 0x000fe40003f25270 */
[----:B--2---:R-:W-:Y:S02]  /*6690*/  FMNMX.FTZ R130, R126, R21, !PT ;  /* 0x000000157e827209 */ /* 0x004fe40007810000 */
[----:B------:R-:W-:Y:S02]  /*66a0*/  ISETP.GT.AND P1, PT, R120, 0x39, !P1 ;  /* 0x000000397800780c */ /* 0x000fe40004f24270 */
[C---:B------:R-:W-:Y:S01]  /*66b0*/  ISETP.LT.OR P5, PT, R2.reuse, 0x59, P5 ;  /* 0x000000590200780c */ /* 0x040fe20002fa1670 */
[----:B------:R-:W2:Y:S01]  /*66c0*/  SHFL.BFLY PT, R21, R130, 0x1, 0x1f ;  /* 0x0c201f0082157f89 */ /* 0x000ea200000e0000 */
[----:B------:R-:W-:-:S04]  /*66d0*/  ISETP.LT.OR P1, PT, R2, 0x3a, P1 ;  /* 0x0000003a0200780c */ /* 0x000fc80000f21670 */
[----:B------:R-:W-:Y:S02]  /*66e0*/  FSEL R151, R151, -INF , !P1 ;  /* 0xff80000097977808 */ /* 0x000fe40004800000 */
[----:B------:R-:W-:-:S04]  /*66f0*/  ISETP.NE.AND P1, PT, R190, RZ, PT ;  /* 0x000000ffbe00720c */ /* 0x000fc80003f25270 */
[----:B------:R-:W-:-:S04]  /*6700*/  ISETP.GT.AND P1, PT, R120, 0x40, !P1 ;  /* 0x000000407800780c */ /* 0x000fc80004f24270 */
[----:B------:R-:W-:-:S04]  /*6710*/  ISETP.LT.OR P1, PT, R2, 0x41, P1 ;  /* 0x000000410200780c */ /* 0x000fc80000f21670 */
[----:B------:R-:W-:Y:S02]  /*6720*/  FSEL R127, R154, -INF , !P1 ;  /* 0xff8000009a7f7808 */ /* 0x000fe40004800000 */
[----:B------:R-:W-:Y:S02]  /*6730*/  ISETP.NE.AND P1, PT, R152, RZ, PT ;  /* 0x000000ff9800720c */ /* 0x000fe40003f25270 */
[----:B--2---:R-:W-:Y:S02]  /*6740*/  FMNMX.FTZ R21, R130, R21, !PT ;  /* 0x0000001582157209 */ /* 0x004fe40007810000 */
[----:B------:R-:W-:-:S04]  /*6750*/  ISETP.GT.AND P1, PT, R120, 0x41, !P1 ;  /* 0x000000417800780c */ /* 0x000fc80004f24270 */
[----:B------:R-:W-:-:S04]  /*6760*/  ISETP.LT.OR P1, PT, R2, 0x42, P1 ;  /* 0x000000420200780c */ /* 0x000fc80000f21670 */
[----:B------:R-:W-:Y:S02]  /*6770*/  FSEL R155, R155, -INF , !P1 ;  /* 0xff8000009b9b7808 */ /* 0x000fe40004800000 */
[----:B------:R-:W-:-:S04]  /*6780*/  ISETP.GT.AND P1, PT, R120, 0x48, !P2 ;  /* 0x000000487800780c */ /* 0x000fc80005724270 */
[----:B------:R-:W-:-:S04]  /*6790*/  ISETP.LT.OR P1, PT, R2, 0x49, P1 ;  /* 0x000000490200780c */ /* 0x000fc80000f21670 */
[----:B------:R-:W-:Y:S02]  /*67a0*/  FSEL R123, R158, -INF , !P1 ;  /* 0xff8000009e7b7808 */ /* 0x000fe40004800000 */
[----:B------:R-:W-:Y:S02]  /*67b0*/  ISETP.GT.AND P1, PT, R120, 0x49, !P6 ;  /* 0x000000497800780c */ /* 0x000fe40007724270 */
[----:B------:R-:W-:Y:S02]  /*67c0*/  ISETP.NE.AND P6, PT, R156, RZ, PT ;  /* 0x000000ff9c00720c */ /* 0x000fe40003fc5270 */
[----:B------:R-:W-:-:S04]  /*67d0*/  ISETP.LT.OR P1, PT, R2, 0x4a, P1 ;  /* 0x0000004a0200780c */ /* 0x000fc80000f21670 */
[----:B------:R-:W-:Y:S02]  /*67e0*/  FSEL R159, R159, -INF , !P1 ;  /* 0xff8000009f9f7808 */ /* 0x000fe40004800000 */
[----:B------:R-:W-:Y:S02]  /*67f0*/  ISETP.GT.AND P1, PT, R120, RZ, !P6 ;  /* 0x000000ff7800720c */ /* 0x000fe40007724270 */
[----:B------:R-:W-:Y:S02]  /*6800*/  ISETP.NE.AND P6, PT, R128, RZ, PT ;  /* 0x000000ff8000720c */ /* 0x000fe40003fc5270 */
[----:B------:R-:W-:Y:S02]  /*6810*/  ISETP.LT.OR P1, PT, R2, 0x1, P1 ;  /* 0x000000010200780c */ /* 0x000fe40000f21670 */
[----:B------:R-:W-:Y:S02]  /*6820*/  ISETP.GT.AND P2, PT, R120, 0x59, !P6 ;  /* 0x000000597800780c */ /* 0x000fe40007744270 */
[----:B------:R-:W-:Y:S01]  /*6830*/  FSEL R221, R122, -INF , !P1 ;  /* 0xff8000007add7808 */ /* 0x000fe20004800000 */
[C---:B-1----:R-:W-:Y:S01]  /*6840*/  FMUL.FTZ R122, R21.reuse, R0 ;  /* 0x00000000157a7220 */ /* 0x042fe20000410000 */
[----:B------:R-:W-:-:S02]  /*6850*/  FSETP.NEU.FTZ.AND P1, PT, R21, -INF , PT ;  /* 0xff8000001500780b */ /* 0x000fc40003f3d000 */
[----:B------:R-:W-:Y:S02]  /*6860*/  FMNMX.FTZ R126, R221, R4, !PT ;  /* 0x00000004dd7e7209 */ /* 0x000fe40007810000 */
[----:B------:R-:W-:Y:S02]  /*6870*/  FSEL R122, R122, RZ, P1 ;  /* 0x000000ff7a7a7208 */ /* 0x000fe40000800000 */
[----:B------:R-:W-:Y:S02]  /*6880*/  FMNMX.FTZ R126, R217, R126, !PT ;  /* 0x0000007ed97e7209 */ /* 0x000fe40007810000 */
        /* <DEDUP_REMOVED lines=8> */
[----:B------:R-:W-:Y:S01]  /*6910*/  FSEL R171, R163, -INF , !P4 ;  /* 0xff800000a3ab7808 */ /* 0x000fe20006000000 */
[--C-:B------:R-:W-:Y:S01]  /*6920*/  FFMA.FTZ R172, R125, R0, -R122.reuse ;  /* 0x000000007dac7223 */ /* 0x100fe2000001087a */
[----:B------:R-:W-:Y:S01]  /*6930*/  FMNMX.FTZ R126, R207, R126, !PT ;  /* 0x0000007ecf7e7209 */ /* 0x000fe20007810000 */
[----:B------:R1:W-:Y:S01]  /*6940*/  MUFU.EX2 R163, R120 ;  /* 0x0000007800a37308 */ /* 0x0003e20000000800 */
[----:B------:R-:W-:Y:S01]  /*6950*/  FSEL R177, R166, -INF , !P5 ;  /* 0xff800000a6b17808 */ /* 0x000fe20006800000 */
[--C-:B------:R-:W-:Y:S01]  /*6960*/  FFMA.FTZ R219, R124, R0, -R122.reuse ;  /* 0x000000007cdb7223 */ /* 0x100fe2000001087a */
[----:B------:R-:W-:Y:S01]  /*6970*/  FMNMX.FTZ R126, R213, R126, !PT ;  /* 0x0000007ed57e7209 */ /* 0x000fe20007810000 */
[-CC-:B------:R-:W-:Y:S01]  /*6980*/  FFMA.FTZ R188, R187, R0.reuse, -R122.reuse ;  /* 0x00000000bbbc7223 */ /* 0x180fe2000001087a */
[----:B------:R-:W-:Y:S01]  /*6990*/  FSEL R167, R167, -INF , !P2 ;  /* 0xff800000a7a77808 */ /* 0x000fe20005000000 */
[--C-:B------:R-:W-:Y:S01]  /*69a0*/  FFMA.FTZ R190, R185, R0, -R122.reuse ;  /* 0x00000000b9be7223 */ /* 0x100fe2000001087a */
[----:B------:R-:W-:Y:S01]  /*69b0*/  FMNMX.FTZ R126, R191, R126, !PT ;  /* 0x0000007ebf7e7209 */ /* 0x000fe20007810000 */
[----:B------:R-:W-:Y:S01]  /*69c0*/  MUFU.EX2 R219, R219 ;  /* 0x000000db00db7308 */ /* 0x000fe20000000800 */
[----:B-1----:R-:W-:Y:S01]  /*69d0*/  FSEL R120, R21, RZ, P1 ;  /* 0x000000ff15787208 */ /* 0x002fe20000800000 */
[--C-:B------:R-:W-:Y:S01]  /*69e0*/  FFMA.FTZ R183, R183, R0, -R122.reuse ;  /* 0x00000000b7b77223 */ /* 0x100fe2000001087a */
[----:B------:R-:W-:Y:S01]  /*69f0*/  FMNMX.FTZ R126, R211, R126, !PT ;  /* 0x0000007ed37e7209 */ /* 0x000fe20007810000 */
[-CC-:B------:R-:W-:Y:S01]  /*6a00*/  FFMA.FTZ R184, R181, R0.reuse, -R122.reuse ;  /* 0x00000000b5b87223 */ /* 0x180fe2000001087a */
[-CC-:B------:R-:W-:Y:S01]  /*6a10*/  FFMA.FTZ R179, R179, R0.reuse, -R122.reuse ;  /* 0x00000000b3b37223 */ /* 0x180fe2000001087a */
[--C-:B------:R-:W-:Y:S01]  /*6a20*/  FFMA.FTZ R170, R137, R0, -R122.reuse ;  /* 0x0000000089aa7223 */ /* 0x100fe2000001087a */
[----:B------:R-:W-:Y:S01]  /*6a30*/  FMNMX.FTZ R126, R205, R126, !PT ;  /* 0x0000007ecd7e7209 */ /* 0x000fe20007810000 */
[----:B------:R-:W-:Y:S01]  /*6a40*/  MUFU.EX2 R188, R188 ;  /* 0x000000bc00bc7308 */ /* 0x000fe20000000800 */
        /* <DEDUP_REMOVED lines=16> */
[----:B------:R-:W-:Y:S01]  /*6b50*/  FFMA.FTZ R133, R161, R0, -R122 ;  /* 0x00000000a1857223 */ /* 0x000fe2000001087a */
[----:B------:R-:W-:-:S02]  /*6b60*/  LOP3.LUT P6, RZ, R210, 0x7f, RZ, 0xc0, !PT ;  /* 0x0000007fd2ff7812 */ /* 0x000fc400078cc0ff */
[----:B------:R-:W-:-:S04]  /*6b70*/  FMNMX.FTZ R126, R147, R126, !PT ;  /* 0x0000007e937e7209 */ /* 0x000fc80007810000 */
[----:B------:R-:W-:Y:S01]  /*6b80*/  FMNMX.FTZ R126, R131, R126, !PT ;  /* 0x0000007e837e7209 */ /* 0x000fe20007810000 */
[----:B------:R-:W-:Y:S03]  /*6b90*/  MUFU.EX2 R184, R184 ;  /* 0x000000b800b87308 */ /* 0x000fe60000000800 */
        /* <DEDUP_REMOVED lines=20> */
[----:B------:R-:W-:Y:S08]  /*6ce0*/  MUFU.EX2 R178, R178 ;  /* 0x000000b200b27308 */ /* 0x000ff00000000800 */
[----:B------:R-:W-:Y:S08]  /*6cf0*/  MUFU.EX2 R121, R121 ;  /* 0x0000007900797308 */ /* 0x000ff00000000800 */
[----:B------:R-:W-:Y:S01]  /*6d00*/  MUFU.EX2 R172, R172 ;  /* 0x000000ac00ac7308 */ /* 0x000fe20000000800 */
[----:B-1----:R-:W-:Y:S01]  /*6d10*/  FMNMX.FTZ R125, R3, R2, !PT ;  /* 0x00000002037d7209 */ /* 0x002fe20007810000 */
[----:B------:R-:W-:Y:S01]  /*6d20*/  FADD.FTZ R3, -R120, R5 ;  /* 0x0000000578037221 */ /* 0x000fe20000010100 */
[----:B------:R-:W-:-:S02]  /*6d30*/  FFMA.FTZ R5, R165, R0, -R122 ;  /* 0x00000000a5057223 */ /* 0x000fc4000001087a */
[----:B------:R-:W-:Y:S01]  /*6d40*/  FSETP.NEU.FTZ.AND P1, PT, R125, -INF , PT ;  /* 0xff8000007d00780b */ /* 0x000fe20003f3d000 */
[-C--:B------:R-:W-:Y:S01]  /*6d50*/  FMUL.FTZ R3, R3, R0.reuse ;  /* 0x0000000003037220 */ /* 0x080fe20000410000 */
[----:B------:R-:W-:Y:S01]  /*6d60*/  FMUL.FTZ R126, R125, R0 ;  /* 0x000000007d7e7220 */ /* 0x000fe20000410000 */
[----:B------:R-:W-:Y:S04]  /*6d70*/  MUFU.EX2 R149, R149 ;  /* 0x0000009500957308 */ /* 0x000fe80000000800 */
[----:B------:R-:W-:-:S04]  /*6d80*/  FSEL R126, R126, RZ, P1 ;  /* 0x000000ff7e7e7208 */ /* 0x000fc80000800000 */
[----:B------:R1:W2:Y:S01]  /*6d90*/  MUFU.EX2 R2, R3 ;  /* 0x0000000300027308 */ /* 0x0002a20000000800 */
        /* <DEDUP_REMOVED lines=8> */
[----:B-1----:R-:W-:Y:S01]  /*6e20*/  FSEL R3, R125, RZ, P1 ;  /* 0x000000ff7d037208 */ /* 0x002fe20000800000 */
[-CC-:B------:R-:W-:Y:S01]  /*6e30*/  FFMA.FTZ R132, R139, R0.reuse, -R126.reuse ;  /* 0x000000008b847223 */ /* 0x180fe2000001087e */
[-CC-:B------:R-:W-:Y:S01]  /*6e40*/  FFMA.FTZ R139, R143, R0.reuse, -R126.reuse ;  /* 0x000000008f8b7223 */ /* 0x180fe2000001087e */
[-CC-:B------:R-:W-:Y:S01]  /*6e50*/  FFMA.FTZ R128, R211, R0.reuse, -R126.reuse ;  /* 0x00000000d3807223 */ /* 0x180fe2000001087e */
[-C--:B------:R-:W-:Y:S01]  /*6e60*/  FFMA.FTZ R181, R205, R0.reuse, -R126 ;  /* 0x00000000cdb57223 */ /* 0x080fe2000001087e */
[----:B------:R-:W-:Y:S01]  /*6e70*/  FADD.FTZ R3, -R3, R4 ;  /* 0x0000000403037221 */ /* 0x000fe20000010100 */
[-CC-:B------:R-:W-:Y:S01]  /*6e80*/  FFMA.FTZ R130, R209, R0.reuse, -R126.reuse ;  /* 0x00000000d1827223 */ /* 0x180fe2000001087e */
[----:B------:R-:W-:Y:S01]  /*6e90*/  MUFU.EX2 R137, R137 ;  /* 0x0000008900897308 */ /* 0x000fe20000000800 */
[----:B--2---:R-:W-:Y:S01]  /*6ea0*/  FFMA.FTZ R13, R2, R13, R219 ;  /* 0x0000000d020d7223 */ /* 0x004fe200000100db */
[-C--:B------:R-:W-:Y:S01]  /*6eb0*/  FMUL.FTZ R3, R3, R0.reuse ;  /* 0x0000000003037220 */ /* 0x080fe20000410000 */
[-CC-:B------:R-:W-:Y:S01]  /*6ec0*/  FFMA.FTZ R4, R135, R0.reuse, -R126.reuse ;  /* 0x0000000087047223 */ /* 0x180fe2000001087e */
[-CC-:B------:R-:W-:Y:S01]  /*6ed0*/  FFMA.FTZ R135, R147, R0.reuse, -R126.reuse ;  /* 0x0000000093877223 */ /* 0x180fe2000001087e */
[----:B------:R-:W-:Y:S01]  /*6ee0*/  FADD.FTZ R13, R188, R13 ;  /* 0x0000000dbc0d7221 */ /* 0x000fe20000010000 */
[-CC-:B------:R-:W-:Y:S01]  /*6ef0*/  FFMA.FTZ R127, R127, R0.reuse, -R126.reuse ;  /* 0x000000007f7f7223 */ /* 0x180fe2000001087e */
[-CC-:B------:R-:W-:Y:S01]  /*6f00*/  FFMA.FTZ R123, R123, R0.reuse, -R126.reuse ;  /* 0x000000007b7b7223 */ /* 0x180fe2000001087e */
[----:B------:R-:W1:Y:S01]  /*6f10*/  MUFU.EX2 R3, R3 ;  /* 0x0000000300037308 */ /* 0x000e620000000800 */
[----:B------:R-:W-:Y:S01]  /*6f20*/  FADD.FTZ R134, R190, R13 ;  /* 0x0000000dbe867221 */ /* 0x000fe20000010000 */
[-CC-:B------:R-:W-:Y:S01]  /*6f30*/  FFMA.FTZ R159, R159, R0.reuse, -R126.reuse ;  /* 0x000000009f9f7223 */ /* 0x180fe2000001087e */
[-CC-:B------:R-:W-:Y:S01]  /*6f40*/  FFMA.FTZ R173, R173, R0.reuse, -R126.reuse ;  /* 0x00000000adad7223 */ /* 0x180fe2000001087e */
[-C--:B------:R-:W-:Y:S01]  /*6f50*/  FFMA.FTZ R171, R171, R0.reuse, -R126 ;  /* 0x00000000abab7223 */ /* 0x080fe2000001087e */
[----:B------:R-:W-:Y:S01]  /*6f60*/  FADD.FTZ R13, R183, R134 ;  /* 0x00000086b70d7221 */ /* 0x000fe20000010000 */
[-CC-:B------:R-:W-:Y:S01]  /*6f70*/  FFMA.FTZ R177, R177, R0.reuse, -R126.reuse ;  /* 0x00000000b1b17223 */ /* 0x180fe2000001087e */
[----:B------:R-:W-:Y:S01]  /*6f80*/  ISETP.GT.AND P1, PT, R15, UR41, PT ;  /* 0x000000290f007c0c */ /* 0x000fe2000bf24270 */
[----:B------:R-:W2:Y:S01]  /*6f90*/  MUFU.EX2 R122, R122 ;  /* 0x0000007a007a7308 */ /* 0x000ea20000000800 */
[----:B------:R-:W-:Y:S01]  /*6fa0*/  FADD.FTZ R136, R184, R13 ;  /* 0x0000000db8887221 */ /* 0x000fe20000010000 */
[----:B------:R-:W-:Y:S01]  /*6fb0*/  FFMA.FTZ R13, R131, R0, -R126 ;  /* 0x00000000830d7223 */ /* 0x000fe2000001087e */
[----:B------:R-:W-:Y:S01]  /*6fc0*/  F2FP.F16.F32.PACK_AB R184, R179, R184 ;  /* 0x000000b8b3b8723e */ /* 0x000fe200000000ff */
[----:B------:R-:W-:-:S02]  /*6fd0*/  VIADD R15, R15, 0xffffffff ;  /* 0xffffffff0f0f7836 */ /* 0x000fc40000000000 */
[----:B------:R-:W-:Y:S01]  /*6fe0*/  FADD.FTZ R131, R179, R136 ;  /* 0x00000088b3837221 */ /* 0x000fe20000010000 */
[----:B------:R-:W-:Y:S01]  /*6ff0*/  F2FP.F16.F32.PACK_AB R190, R183, R190 ;  /* 0x000000beb7be723e */ /* 0x000fe200000000ff */
[----:B------:R-:W3:Y:S01]  /*7000*/  MUFU.EX2 R153, R153 ;  /* 0x0000009900997308 */ /* 0x000ee20000000800 */
[----:B-1----:R-:W-:Y:S01]  /*7010*/  FFMA.FTZ R134, R3, R12, R120 ;  /* 0x0000000c03867223 */ /* 0x002fe20000010078 */
[----:B------:R-:W-:Y:S01]  /*7020*/  FADD.FTZ R136, R186, R131 ;  /* 0x00000083ba887221 */ /* 0x000fe20000010000 */
[----:B------:R-:W-:Y:S01]  /*7030*/  FFMA.FTZ R131, R151, R0, -R126 ;  /* 0x0000000097837223 */ /* 0x000fe2000001087e */
[----:B------:R-:W-:Y:S01]  /*7040*/  F2FP.F16.F32.PACK_AB R186, R175, R186 ;  /* 0x000000baafba723e */ /* 0x000fe200000000ff */
[----:B------:R-:W-:Y:S01]  /*7050*/  FADD.FTZ R143, R137, R134 ;  /* 0x00000086898f7221 */ /* 0x000fe20000010000 */
[----:B------:R-:W-:Y:S02]  /*7060*/  F2FP.F16.F32.PACK_AB R188, R188, R219 ;  /* 0x000000dbbcbc723e */ /* 0x000fe400000000ff */
[----:B------:R-:W1:Y:S01]  /*7070*/  MUFU.EX2 R185, R185 ;  /* 0x000000b900b97308 */ /* 0x000e620000000800 */
[----:B--2---:R-:W-:Y:S01]  /*7080*/  FADD.FTZ R134, R122, R143 ;  /* 0x0000008f7a867221 */ /* 0x004fe20000010000 */
[----:B------:R-:W-:Y:S01]  /*7090*/  FADD.FTZ R143, R175, R136 ;  /* 0x00000088af8f7221 */ /* 0x000fe20000010000 */
[----:B------:R-:W-:-:S03]  /*70a0*/  F2FP.F16.F32.PACK_AB R189, R137, R120 ;  /* 0x0000007889bd723e */ /* 0x000fc600000000ff */
[----:B------:R-:W-:Y:S01]  /*70b0*/  FADD.FTZ R136, R180, R143 ;  /* 0x0000008fb4887221 */ /* 0x000fe20000010000 */
[----:B------:R-:W-:Y:S01]  /*70c0*/  F2FP.F16.F32.PACK_AB R180, R163, R180 ;  /* 0x000000b4a3b4723e */ /* 0x000fe200000000ff */
[----:B------:R-:W2:Y:S01]  /*70d0*/  MUFU.EX2 R124, R124 ;  /* 0x0000007c007c7308 */ /* 0x000ea20000000800 */
[----:B---3--:R-:W-:Y:S01]  /*70e0*/  FADD.FTZ R134, R153, R134 ;  /* 0x0000008699867221 */ /* 0x008fe20000010000 */
[----:B------:R-:W-:Y:S01]  /*70f0*/  FADD.FTZ R143, R163, R136 ;  /* 0x00000088a38f7221 */ /* 0x000fe20000010000 */
[----:B------:R-:W-:-:S05]  /*7100*/  F2FP.F16.F32.PACK_AB R191, R153, R122 ;  /* 0x0000007a99bf723e */ /* 0x000fca00000000ff */
[----:B------:R-:W3:Y:S08]  /*7110*/  MUFU.EX2 R187, R187 ;  /* 0x000000bb00bb7308 */ /* 0x000ef00000000800 */
[----:B------:R-:W4:Y:S08]  /*7120*/  MUFU.EX2 R128, R128 ;  /* 0x0000008000807308 */ /* 0x000f300000000800 */
[----:B------:R-:W5:Y:S08]  /*7130*/  MUFU.EX2 R181, R181 ;  /* 0x000000b500b57308 */ /* 0x000f700000000800 */
[----:B------:R1:W-:Y:S08]  /*7140*/  MUFU.EX2 R12, R13 ;  /* 0x0000000d000c7308 */ /* 0x0003f00000000800 */
[----:B------:R-:W5:Y:S01]  /*7150*/  MUFU.EX2 R130, R130 ;  /* 0x0000008200827308 */ /* 0x000f620000000800 */
[----:B-1----:R-:W-:Y:S01]  /*7160*/  FADD.FTZ R13, R185, R134 ;  /* 0x00000086b90d7221 */ /* 0x002fe20000010000 */
[----:B------:R-:W-:-:S02]  /*7170*/  @!P6 VIADD R134, R138, 0x30860 ;  /* 0x000308608a86e836 */ /* 0x000fc40000000000 */
[----:B------:R-:W-:Y:S01]  /*7180*/  FADD.FTZ R138, R182, R143 ;  /* 0x0000008fb68a7221 */ /* 0x000fe20000010000 */
[C---:B------:R-:W-:Y:S01]  /*7190*/  F2FP.F16.F32.PACK_AB R182, R141.reuse, R182 ;  /* 0x000000b68db6723e */ /* 0x040fe200000000ff */
[C---:B--2---:R-:W-:Y:S01]  /*71a0*/  FADD.FTZ R136, R124.reuse, R13 ;  /* 0x0000000d7c887221 */ /* 0x044fe20000010000 */
[----:B------:R-:W-:Y:S01]  /*71b0*/  F2FP.F16.F32.PACK_AB R185, R124, R185 ;  /* 0x000000b97cb9723e */ /* 0x000fe200000000ff */
[----:B------:R-:W-:Y:S01]  /*71c0*/  FADD.FTZ R143, R141, R138 ;  /* 0x0000008a8d8f7221 */ /* 0x000fe20000010000 */
[----:B------:R-:W1:Y:S01]  /*71d0*/  MUFU.EX2 R132, R132 ;  /* 0x0000008400847308 */ /* 0x000e620000000800 */
[----:B---3--:R-:W-:Y:S01]  /*71e0*/  FADD.FTZ R13, R187, R136 ;  /* 0x00000088bb0d7221 */ /* 0x008fe20000010000 */
[----:B------:R-:W-:Y:S01]  /*71f0*/  @!P6 PRMT R140, RZ, 0x654, R134 ;  /* 0x00000654ff8ce816 */ /* 0x000fe20000000086 */
[----:B------:R-:W-:Y:S01]  /*7200*/  FADD.FTZ R138, R176, R143 ;  /* 0x0000008fb08a7221 */ /* 0x000fe20000010000 */
[-C--:B------:R-:W-:Y:S01]  /*7210*/  FFMA.FTZ R134, R155, R0.reuse, -R126 ;  /* 0x000000009b867223 */ /* 0x080fe2000001087e */
[----:B----4-:R-:W-:Y:S01]  /*7220*/  FADD.FTZ R136, R128, R13 ;  /* 0x0000000d80887221 */ /* 0x010fe20000010000 */
[----:B------:R2:W-:Y:S01]  /*7230*/  @!P6 SYNCS.ARRIVE.TRANS64.RED.A1T0 RZ, [R140+URZ], RZ ;  /* 0x000000ff8cffe9a7 */ /* 0x0005e2000810043f */
[----:B------:R-:W-:Y:S01]  /*7240*/  FADD.FTZ R143, R145, R138 ;  /* 0x0000008a918f7221 */ /* 0x000fe20000010000 */
[----:B------:R-:W3:Y:S01]  /*7250*/  MUFU.EX2 R139, R139 ;  /* 0x0000008b008b7308 */ /* 0x000ee20000000800 */
[----:B-----5:R-:W-:Y:S01]  /*7260*/  FADD.FTZ R13, R181, R136 ;  /* 0x00000088b50d7221 */ /* 0x020fe20000010000 */
[----:B------:R-:W-:Y:S01]  /*7270*/  FFMA.FTZ R126, R167, R0, -R126 ;  /* 0x00000000a77e7223 */ /* 0x000fe2000001087e */
[----:B------:R-:W-:Y:S01]  /*7280*/  FADD.FTZ R138, R178, R143 ;  /* 0x0000008fb28a7221 */ /* 0x000fe20000010000 */
[----:B------:R-:W-:Y:S01]  /*7290*/  F2FP.F16.F32.PACK_AB R178, R121, R178 ;  /* 0x000000b279b2723e */ /* 0x000fe200000000ff */
[----:B------:R-:W-:Y:S01]  /*72a0*/  FADD.FTZ R13, R130, R13 ;  /* 0x0000000d820d7221 */ /* 0x000fe20000010000 */
[----:B------:R-:W-:Y:S01]  /*72b0*/  F2FP.F16.F32.PACK_AB R176, R145, R176 ;  /* 0x000000b091b0723e */ /* 0x000fe200000000ff */
[----:B------:R-:W-:Y:S01]  /*72c0*/  FADD.FTZ R143, R121, R138 ;  /* 0x0000008a798f7221 */ /* 0x000fe20000010000 */
[----:B------:R-:W4:Y:S01]  /*72d0*/  MUFU.EX2 R4, R4 ;  /* 0x0000000400047308 */ /* 0x000f220000000800 */
[----:B-1----:R-:W-:Y:S01]  /*72e0*/  FADD.FTZ R136, R132, R13 ;  /* 0x0000000d84887221 */ /* 0x002fe20000010000 */
[----:B------:R-:W-:Y:S01]  /*72f0*/  F2FP.F16.F32.PACK_AB R187, R128, R187 ;  /* 0x000000bb80bb723e */ /* 0x000fe200000000ff */
[----:B------:R-:W-:Y:S01]  /*7300*/  FADD.FTZ R138, R172, R143 ;  /* 0x0000008fac8a7221 */ /* 0x000fe20000010000 */
[----:B------:R-:W-:-:S02]  /*7310*/  F2FP.F16.F32.PACK_AB R172, R149, R172 ;  /* 0x000000ac95ac723e */ /* 0x000fc400000000ff */
[----:B------:R-:W-:Y:S02]  /*7320*/  F2FP.F16.F32.PACK_AB R181, R130, R181 ;  /* 0x000000b582b5723e */ /* 0x000fe400000000ff */
[----:B------:R-:W1:Y:S01]  /*7330*/  MUFU.EX2 R135, R135 ;  /* 0x0000008700877308 */ /* 0x000e620000000800 */
[C---:B---3--:R-:W-:Y:S01]  /*7340*/  FADD.FTZ R13, R139.reuse, R136 ;  /* 0x000000888b0d7221 */ /* 0x048fe20000010000 */
[----:B------:R-:W-:-:S06]  /*7350*/  F2FP.F16.F32.PACK_AB R183, R139, R132 ;  /* 0x000000848bb7723e */ /* 0x000fcc00000000ff */
[----:B------:R-:W-:Y:S01]  /*7360*/  MUFU.EX2 R174, R174 ;  /* 0x000000ae00ae7308 */ /* 0x000fe20000000800 */
[----:B----4-:R-:W-:-:S07]  /*7370*/  FADD.FTZ R136, R4, R13 ;  /* 0x0000000d04887221 */ /* 0x010fce0000010000 */
[----:B------:R-:W-:Y:S01]  /*7380*/  MUFU.EX2 R129, R129 ;  /* 0x0000008100817308 */ /* 0x000fe20000000800 */
[----:B-1----:R-:W-:-:S04]  /*7390*/  FADD.FTZ R13, R135, R136 ;  /* 0x00000088870d7221 */ /* 0x002fc80000010000 */
[----:B------:R-:W-:-:S03]  /*73a0*/  FADD.FTZ R136, R12, R13 ;  /* 0x0000000d0c887221 */ /* 0x000fc60000010000 */
[----:B------:R-:W1:Y:S08]  /*73b0*/  MUFU.EX2 R131, R131 ;  /* 0x0000008300837308 */ /* 0x000e700000000800 */
[----:B------:R-:W3:Y:S08]  /*73c0*/  MUFU.EX2 R168, R168 ;  /* 0x000000a800a87308 */ /* 0x000ef00000000800 */
[----:B------:R-:W4:Y:S01]  /*73d0*/  MUFU.EX2 R127, R127 ;  /* 0x0000007f007f7308 */ /* 0x000f220000000800 */
[C---:B-1----:R-:W-:Y:S01]  /*73e0*/  FADD.FTZ R136, R131.reuse, R136 ;  /* 0x0000008883887221 */ /* 0x042fe20000010000 */
[----:B------:R-:W-:-:S06]  /*73f0*/  F2FP.F16.F32.PACK_AB R179, R131, R12 ;  /* 0x0000000c83b3723e */ /* 0x000fcc00000000ff */
[----:B------:R-:W1:Y:S08]  /*7400*/  MUFU.EX2 R133, R133 ;  /* 0x0000008500857308 */ /* 0x000e700000000800 */
[----:B--2---:R2:W-:Y:S08]  /*7410*/  MUFU.EX2 R140, R123 ;  /* 0x0000007b008c7308 */ /* 0x0045f00000000800 */
[----:B------:R-:W5:Y:S01]  /*7420*/  MUFU.EX2 R134, R134 ;  /* 0x0000008600867308 */ /* 0x000f620000000800 */
[----:B--2---:R-:W-:-:S04]  /*7430*/  FADD.FTZ R123, R149, R138 ;  /* 0x0000008a957b7221 */ /* 0x004fc80000010000 */
[----:B------:R-:W-:Y:S01]  /*7440*/  FADD.FTZ R138, R174, R123 ;  /* 0x0000007bae8a7221 */ /* 0x000fe20000010000 */
[C---:B------:R-:W-:Y:S02]  /*7450*/  F2FP.F16.F32.PACK_AB R174, R129.reuse, R174 ;  /* 0x000000ae81ae723e */ /* 0x040fe400000000ff */
[----:B------:R-:W2:Y:S01]  /*7460*/  MUFU.EX2 R170, R170 ;  /* 0x000000aa00aa7308 */ /* 0x000ea20000000800 */
[----:B------:R-:W-:-:S04]  /*7470*/  FADD.FTZ R13, R129, R138 ;  /* 0x0000008a810d7221 */ /* 0x000fc80000010000 */
[----:B---3--:R-:W-:Y:S01]  /*7480*/  FADD.FTZ R138, R168, R13 ;  /* 0x0000000da88a7221 */ /* 0x008fe20000010000 */
[----:B----4-:R-:W-:Y:S01]  /*7490*/  FADD.FTZ R13, R127, R136 ;  /* 0x000000887f0d7221 */ /* 0x010fe20000010000 */
[C---:B-1----:R-:W-:Y:S01]  /*74a0*/  F2FP.F16.F32.PACK_AB R168, R133.reuse, R168 ;  /* 0x000000a885a8723e */ /* 0x042fe200000000ff */
[----:B------:R-:W1:Y:S01]  /*74b0*/  MUFU.EX2 R159, R159 ;  /* 0x0000009f009f7308 */ /* 0x000e620000000800 */
[----:B------:R-:W-:Y:S01]  /*74c0*/  FADD.FTZ R121, R133, R138 ;  /* 0x0000008a85797221 */ /* 0x000fe20000010000 */
[----:B-----5:R-:W-:-:S06]  /*74d0*/  FADD.FTZ R13, R134, R13 ;  /* 0x0000000d860d7221 */ /* 0x020fcc0000010000 */
[----:B------:R3:W4:Y:S01]  /*74e0*/  MUFU.EX2 R142, R173 ;  /* 0x000000ad008e7308 */ /* 0x0007220000000800 */
[----:B--2---:R-:W-:Y:S01]  /*74f0*/  FADD.FTZ R136, R170, R121 ;  /* 0x00000079aa887221 */ /* 0x004fe20000010000 */
[----:B------:R-:W-:-:S06]  /*7500*/  FADD.FTZ R121, R140, R13 ;  /* 0x0000000d8c797221 */ /* 0x000fcc0000010000 */
[----:B------:R-:W2:Y:S01]  /*7510*/  MUFU.EX2 R169, R171 ;  /* 0x000000ab00a97308 */ /* 0x000ea20000000800 */
[C---:B-1----:R-:W-:Y:S01]  /*7520*/  FADD.FTZ R121, R159.reuse, R121 ;  /* 0x000000799f797221 */ /* 0x042fe20000010000 */
[----:B---3--:R-:W-:Y:S02]  /*7530*/  F2FP.F16.F32.PACK_AB R173, R134, R127 ;  /* 0x0000007f86ad723e */ /* 0x008fe400000000ff */
[----:B------:R-:W-:-:S04]  /*7540*/  F2FP.F16.F32.PACK_AB R175, R159, R140 ;  /* 0x0000008c9faf723e */ /* 0x000fc800000000ff */
[----:B------:R1:W3:Y:S01]  /*7550*/  MUFU.EX2 R138, R177 ;  /* 0x000000b1008a7308 */ /* 0x0002e20000000800 */
[----:B----4-:R-:W-:-:S07]  /*7560*/  FADD.FTZ R121, R142, R121 ;  /* 0x000000798e797221 */ /* 0x010fce0000010000 */
[----:B------:R-:W4:Y:S01]  /*7570*/  MUFU.EX2 R5, R5 ;  /* 0x0000000500057308 */ /* 0x000f220000000800 */
[----:B--2---:R-:W-:Y:S01]  /*7580*/  FADD.FTZ R121, R169, R121 ;  /* 0x00000079a9797221 */ /* 0x004fe20000010000 */
[----:B-1----:R-:W-:Y:S01]  /*7590*/  F2FP.F16.F32.PACK_AB R177, R135, R4 ;  /* 0x0000000487b1723e */ /* 0x002fe200000000ff */
[----:B------:R-:W-:Y:S01]  /*75a0*/  IMAD.MOV.U32 R4, RZ, RZ, R125 ;  /* 0x000000ffff047224 */ /* 0x000fe200078e007d */
[----:B------:R-:W-:-:S04]  /*75b0*/  F2FP.F16.F32.PACK_AB R169, R169, R142 ;  /* 0x0000008ea9a9723e */ /* 0x000fc800000000ff */
[----:B------:R-:W1:Y:S01]  /*75c0*/  MUFU.EX2 R126, R126 ;  /* 0x0000007e007e7308 */ /* 0x000e620000000800 */
[----:B---3--:R-:W-:Y:S01]  /*75d0*/  FADD.FTZ R121, R138, R121 ;  /* 0x000000798a797221 */ /* 0x008fe20000010000 */
[C---:B----4-:R-:W-:Y:S01]  /*75e0*/  FADD.FTZ R13, R5.reuse, R136 ;  /* 0x00000088050d7221 */ /* 0x050fe20000010000 */
[----:B------:R-:W-:Y:S01]  /*75f0*/  F2FP.F16.F32.PACK_AB R170, R5, R170 ;  /* 0x000000aa05aa723e */ /* 0x000fe200000000ff */
[----:B------:R-:W-:Y:S02]  /*7600*/  IMAD.MOV.U32 R5, RZ, RZ, R21 ;  /* 0x000000ffff057224 */ /* 0x000fe400078e0015 */
[C---:B-1----:R-:W-:Y:S01]  /*7610*/  FADD.FTZ R12, R126.reuse, R121 ;  /* 0x000000797e0c7221 */ /* 0x042fe20000010000 */
[----:B------:R-:W-:Y:S01]  /*7620*/  F2FP.F16.F32.PACK_AB R171, R126, R138 ;  /* 0x0000008a7eab723e */ /* 0x000fe200000000ff */
[----:B------:R-:W-:Y:S06]  /*7630*/  @P1 BRA `(.L_x_3760) ;  /* 0xffffffd000401947 */ /* 0x000fec000383ffff */
[----:B------:R-:W-:Y:S01]  /*7640*/  IMAD.MOV.U32 R4, RZ, RZ, R125 ;  /* 0x000000ffff047224 */ /* 0x000fe200078e007d */
[----:B------:R-:W-:Y:S01]  /*7650*/  UMOV UR36, UR7 ;  /* 0x0000000700247c82 */ /* 0x000fe20008000000 */
[----:B------:R-:W-:Y:S01]  /*7660*/  IMAD.MOV.U32 R5, RZ, RZ, R21 ;  /* 0x000000ffff057224 */ /* 0x000fe200078e0015 */
[----:B------:R-:W-:-:S06]  /*7670*/  UMOV UR46, UR40 ;  /* 0x00000028002e7c82 */ /* 0x000fcc0008000000 */
.L_x_3743:
[----:B------:R-:W1:Y:S01]  /*7680*/  LDC R20, c[0x0][0x9e4] ;  /* 0x00027900ff147b82 */ /* 0x000e620000000800 */
[----:B------:R-:W-:Y:S01]  /*7690*/  VIADD R21, R192, -UR10 ;  /* 0x8000000ac0157c36 */ /* 0x000fe20008000000 */
[----:B------:R-:W-:-:S04]  /*76a0*/  LOP3.LUT R193, R193, 0xffefffff, RZ, 0xc0, !PT ;  /* 0xffefffffc1c17812 */ /* 0x000fc800078ec0ff */
[----:B------:R-:W-:Y:S02]  /*76b0*/  R2UR UR6, R21 ;  /* 0x00000000150672ca */ /* 0x000fe400000e0000 */
[----:B-1----:R-:W-:-:S13]  /*76c0*/  ISETP.GE.AND P1, PT, R20, 0x1, PT ;  /* 0x000000011400780c */ /* 0x002fda0003f26270 */
[----:B------:R-:W-:Y:S01]  /*76d0*/  @P1 LOP3.LUT R193, R193, 0x100000, RZ, 0xfc, !PT ;  /* 0x00100000c1c11812 */ /* 0x000fe200078efcff */
[----:B------:R-:W-:Y:S06]  /*76e0*/  @!P1 BRA `(.L_x_3761) ;  /* 0x0000000000449947 */ /* 0x000fec0003800000 */
        /* <DEDUP_REMOVED lines=9> */
.L_x_3762:
[----:B------:R-:W-:-:S13]  /*7780*/  ISETP.NE.AND P1, PT, R20, 0x1, PT ;  /* 0x000000011400780c */ /* 0x000fda0003f25270 */
[----:B------:R-:W1:Y:S02]  /*7790*/  @P1 LDC.64 R120, c[0x0][0x9e8] ;  /* 0x00027a00ff781b82 */ /* 0x000e640000000a00 */
[----:B-1----:R-:W-:-:S05]  /*77a0*/  @P1 IMAD.HI.U32 R120, R192, R120, RZ ;  /* 0x00000078c0781227 */ /* 0x002fca00078e00ff */
[----:B------:R-:W-:-:S07]  /*77b0*/  @P1 SHF.R.U32.HI R192, RZ, R121, R120 ;  /* 0x00000079ffc01219 */ /* 0x000fce0000011678 */
.L_x_3763:
[----:B------:R-:W-:-:S05]  /*77c0*/  IMAD R192, R192, R20, RZ ;  /* 0x00000014c0c07224 */ /* 0x000fca00078e02ff */
[----:B------:R-:W-:-:S13]  /*77d0*/  R2UR UR7, R192 ;  /* 0x00000000c00772ca */ /* 0x000fda00000e0000 */
[----:B------:R-:W-:-:S04]  /*77e0*/  UISETP.LT.AND UP0, UPT, UR6, UR7, UPT ;  /* 0x000000070600728c */ /* 0x000fc8000bf01270 */
[----:B------:R-:W-:-:S12]  /*77f0*/  USEL UR6, UR6, UR7, !UP0 ;  /* 0x0000000706067287 */ /* 0x000fd8000c000000 */
.L_x_3761:
[----:B------:R-:W-:-:S04]  /*7800*/  UIADD3 UR6, UR6, 0x5f, URZ ;  /* 0x0000005f06067890 */ /* 0x000fc8000fffe03f */
[----:B------:R-:W-:-:S04]  /*7810*/  UIMAD.WIDE UR6, UR6, 0x2aaaaaab, URZ ;  /* 0x2aaaaaab060678a5 */ /* 0x000fc8000f8e023f */
[----:B------:R-:W-:-:S04]  /*7820*/  USHF.R.U32.HI UR6, URZ, 0x1f, UR7 ;  /* 0x0000001f3f067899 */ /* 0x000fc80008011607 */
[----:B------:R-:W-:-:S04]  /*7830*/  ULEA.HI.SX32 UR6, UR7, UR6, 0x1c ;  /* 0x0000000607067291 */ /* 0x000fc8000f8fe23f */
[----:B------:R-:W-:-:S04]  /*7840*/  UISETP.LT.AND UP0, UPT, UR47, UR6, UPT ;  /* 0x000000062f00728c */ /* 0x000fc8000bf01270 */
[----:B------:R-:W-:-:S06]  /*7850*/  USEL UR40, UR47, UR6, !UP0 ;  /* 0x000000062f287287 */ /* 0x000fcc000c000000 */
[----:B------:R-:W-:-:S13]  /*7860*/  ISETP.GE.AND P1, PT, R15, UR40, PT ;  /* 0x000000280f007c0c */ /* 0x000fda000bf26270 */
[----:B------:R-:W-:Y:S05]  /*7870*/  @!P1 BRA `(.L_x_3764) ;  /* 0x0000001c00809947 */ /* 0x000fea0003800000 */
[----:B------:R-:W-:Y:S01]  /*7880*/  IMAD.MOV.U32 R21, RZ, RZ, R4 ;  /* 0x000000ffff157224 */ /* 0x000fe200078e0004 */
[----:B------:R-:W-:Y:S01]  /*7890*/  UMOV UR38, UR46 ;  /* 0x0000002e00267c82 */ /* 0x000fe20008000000 */
[----:B------:R-:W-:Y:S01]  /*78a0*/  IMAD.MOV.U32 R192, RZ, RZ, R5 ;  /* 0x000000ffffc07224 */ /* 0x000fe200078e0005 */
[----:B------:R-:W-:-:S06]  /*78b0*/  UMOV UR7, UR36 ;  /* 0x0000002400077c82 */ /* 0x000fcc0008000000 */
.L_x_3773:
[----:B------:R-:W-:-:S04]  /*78c0*/  UIADD3 UR36, UR7, 0x1, URZ ;  /* 0x0000000107247890 */ /* 0x000fc8000fffe03f */
[----:B------:R-:W-:-:S04]  /*78d0*/  UISETP.NE.AND UP0, UPT, UR36, 0x2, UPT ;  /* 0x000000022400788c */ /* 0x000fc8000bf05270 */
[----:B------:R-:W-:Y:S02]  /*78e0*/  USEL UR46, URZ, 0x1, UP0 ;  /* 0x000000013f2e7887 */ /* 0x000fe40008000000 */
[----:B------:R-:W-:Y:S02]  /*78f0*/  USEL UR36, UR36, URZ, UP0 ;  /* 0x0000003f24247287 */ /* 0x000fe40008000000 */
[----:B------:R-:W-:Y:S01]  /*7900*/  ULOP3.LUT UR46, UR38, UR46, URZ, 0x3c, !UPT ;  /* 0x0000002e262e7292 */ /* 0x000fe2000f8e3c3f */
[----:B------:R-:W-:Y:S11]  /*7910*/  @!P0 BRA `(.L_x_3765) ;  /* 0x0000000000048947 */ /* 0x000ff60003800000 */
[----:B------:R-:W-:Y:S01]  /*7920*/  BPT.TRAP 0x1 ;  /* 0x000000040000795c */ /* 0x000fe20000300000 */
.L_x_3765:
[----:B------:R-:W-:Y:S01]  /*7930*/  ULEA UR6, UR36, UR37, 0x3 ;  /* 0x0000002524067291 */ /* 0x000fe2000f8e183f */
[----:B------:R-:W-:-:S05]  /*7940*/  IMAD.U32 R0, RZ, RZ, UR46 ;  /* 0x0000002eff007e24 */ /* 0x000fca000f8e00ff */
[----:B------:R-:W-:-:S04]  /*7950*/  SHF.L.U32 R0, R0, 0x1f, RZ ;  /* 0x0000001f00007819 */ /* 0x000fc800000006ff */
[----:B------:R1:W2:Y:S01]  /*7960*/  SYNCS.PHASECHK.TRANS64.TRYWAIT P1, [UR6+0x30830], R0 ;  /* 0x03083000ff0075a7 */ /* 0x0002a20008020146 */
[----:B------:R-:W-:Y:S05]  /*7970*/  @!P0 BRA `(.L_x_3766) ;  /* 0x0000000000048947 */ /* 0x000fea0003800000 */
[----:B------:R-:W-:Y:S01]  /*7980*/  BPT.TRAP 0x1 ;  /* 0x000000040000795c */ /* 0x000fe20000300000 */
.L_x_3766:
[----:B--2---:R-:W-:Y:S05]  /*7990*/  @P1 BRA `(.L_x_3767) ;  /* 0x0000000000081947 */ /* 0x004fea0003800000 */
[----:B------:R-:W2:Y:S02]  /*79a0*/  SYNCS.PHASECHK.TRANS64.TRYWAIT P1, [UR6+0x30830], R0 ;  /* 0x03083000ff0075a7 */ /* 0x000ea40008020146 */
[----:B--2---:R-:W-:Y:S05]  /*79b0*/  @!P1 BRA `(.L_x_3768) ;  /* 0x000000a800b09947 */ /* 0x004fea0003800000 */
.L_x_3767:
        /* <DEDUP_REMOVED lines=165> */
.L_x_3769:
[----:B------:R-:W-:Y:S01]  /*8410*/  ULEA UR11, UR7, UR37, 0x3 ;  /* 0x00000025070b7291 */ /* 0x000fe2000f8e183f */
[----:B-12---:R-:W-:-:S05]  /*8420*/  IMAD.U32 R0, RZ, RZ, UR38 ;  /* 0x00000026ff007e24 */ /* 0x006fca000f8e00ff */
[----:B------:R-:W-:-:S04]  /*8430*/  SHF.L.U32 R0, R0, 0x1f, RZ ;  /* 0x0000001f00007819 */ /* 0x000fc800000006ff */
[----:B------:R1:W2:Y:S01]  /*8440*/  SYNCS.PHASECHK.TRANS64.TRYWAIT P1, [UR11+0x30850], R0 ;  /* 0x03085000ff0075a7 */ /* 0x0002a2000802014b */
[----:B------:R-:W-:Y:S05]  /*8450*/  @!P0 BRA `(.L_x_3770) ;  /* 0x0000000000048947 */ /* 0x000fea0003800000 */
[----:B------:R-:W-:Y:S01]  /*8460*/  BPT.TRAP 0x1 ;  /* 0x000000040000795c */ /* 0x000fe20000300000 */
.L_x_3770:
[----:B--2---:R-:W-:Y:S05]  /*8470*/  @P1 BRA `(.L_x_3771) ;  /* 0x0000000000081947 */ /* 0x004fea0003800000 */
[----:B------:R-:W2:Y:S02]  /*8480*/  SYNCS.PHASECHK.TRANS64.TRYWAIT P1, [UR11+0x30850], R0 ;  /* 0x03085000ff0075a7 */ /* 0x000ea4000802014b */
[----:B--2---:R-:W-:Y:S05]  /*8490*/  @!P1 BRA `(.L_x_3772) ;  /* 0x000000a000109947 */ /* 0x004fea0003800000 */
.L_x_3771:
[----:B------:R-:W-:Y:S01]  /*84a0*/  UIADD3 UR6, UR37, 0x400, URZ ;  /* 0x0000040025067890 */ /* 0x000fe2000fffe03f */
[----:B------:R-:W-:Y:S01]  /*84b0*/  WARPGROUP.ARRIVE ;  /* 0x00000000000079c5 */ /* 0x000fe20000000000 */
[----:B-12---:R-:W-:-:S05]  /*84c0*/  FMNMX.FTZ R0, R120, R192, !PT ;  /* 0x000000c078007209 */ /* 0x006fca0007810000 */
[----:B------:R-:W1:Y:S01]  /*84d0*/  S2R R205, SR_TID.X ;  /* 0x0000000000cd7919 */ /* 0x000e620000002100 */
[----:B------:R-:W-:Y:S01]  /*84e0*/  USHF.R.U32.HI UR6, URZ, 0x4, UR6 ;  /* 0x000000043f067899 */ /* 0x000fe20008011606 */
[----:B------:R-:W-:Y:S01]  /*84f0*/  FMNMX.FTZ R4, R122, R21, !PT ;  /* 0x000000157a047209 */ /* 0x000fe20007810000 */
[----:B------:R-:W-:Y:S01]  /*8500*/  UMOV UR38, UR46 ;  /* 0x0000002e00267c82 */ /* 0x000fe20008000000 */
[----:B------:R-:W-:Y:S01]  /*8510*/  FMNMX.FTZ R3, R121, R0, !PT ;  /* 0x0000000079037209 */ /* 0x000fe20007810000 */
[----:B------:R-:W-:-:S03]  /*8520*/  ULOP3.LUT UR6, UR6, 0x3fff, URZ, 0xc0, !UPT ;  /* 0x00003fff06067892 */ /* 0x000fc6000f8ec03f */
[----:B------:R-:W-:Y:S01]  /*8530*/  FMNMX.FTZ R0, R124, R3, !PT ;  /* 0x000000037c007209 */ /* 0x000fe20007810000 */
[----:B------:R-:W-:-:S03]  /*8540*/  ULOP3.LUT UR6, UR6, 0x3000000, URZ, 0xfc, !UPT ;  /* 0x0300000006067892 */ /* 0x000fc6000f8efc3f */
[----:B------:R-:W-:Y:S01]  /*8550*/  FMNMX.FTZ R3, R125, R0, !PT ;  /* 0x000000007d037209 */ /* 0x000fe20007810000 */
[----:B------:R-:W-:-:S03]  /*8560*/  UIMAD UR10, UR7, 0x900, UR6 ;  /* 0x00000900070a78a4 */ /* 0x000fc6000f8e0206 */
[----:B------:R-:W-:Y:S01]  /*8570*/  UMOV UR7, 0x40000040 ;  /* 0x4000004000077882 */ /* 0x000fe20000000000 */
[----:B------:R-:W-:-:S03]  /*8580*/  FMNMX.FTZ R0, R128, R3, !PT ;  /* 0x0000000380007209 */ /* 0x000fc60007810000 */
[----:B------:R-:W-:Y:S01]  /*8590*/  UMOV UR6, UR10 ;  /* 0x0000000a00067c82 */ /* 0x000fe20008000000 */
[----:B------:R-:W-:Y:S01]  /*85a0*/  FMNMX.FTZ R3, R129, R0, !PT ;  /* 0x0000000081037209 */ /* 0x000fe20007810000 */
[----:B------:R-:W-:Y:S01]  /*85b0*/  HGMMA.64x192x16.F32 R24, R188, gdesc[UR4].tnspB, R24, gsb0 ;  /* 0x42e00004bc187df0 */ /* 0x000fe20008000818 */
[----:B------:R-:W-:Y:S01]  /*85c0*/  UIADD3 UR6, UR10, 0x80, URZ ;  /* 0x000000800a067890 */ /* 0x000fe2000fffe03f */
[----:B------:R-:W-:Y:S01]  /*85d0*/  UMOV UR7, 0x40000040 ;  /* 0x4000004000077882 */ /* 0x000fe20000000000 */
[----:B------:R-:W-:-:S04]  /*85e0*/  FMNMX.FTZ R0, R132, R3, !PT ;  /* 0x0000000384007209 */ /* 0x000fc80007810000 */
[----:B------:R-:W-:Y:S02]  /*85f0*/  FMNMX.FTZ R3, R133, R0, !PT ;  /* 0x0000000085037209 */ /* 0x000fe40007810000 */
[----:B-1----:R-:W-:Y:S02]  /*8600*/  LOP3.LUT P1, RZ, R205, 0x7f, RZ, 0xc0, !PT ;  /* 0x0000007fcdff7812 */ /* 0x002fe4000782c0ff */
        /* <DEDUP_REMOVED lines=17> */
[----:B------:R-:W2:Y:S01]  /*8720*/  SHFL.BFLY PT, R3, R2, 0x2, 0x1f ;  /* 0x0c401f0002037f89 */ /* 0x000ea200000e0000 */
        /* <DEDUP_REMOVED lines=12> */
[----:B--2---:R-:W-:-:S14]  /*87f0*/  FMNMX.FTZ R180, R2, R3, !PT ;  /* 0x0000000302b47209 */ /* 0x004fdc0007810000 */
[----:B------:R-:W-:Y:S01]  /*8800*/  HGMMA.64x192x16.F32 R24, R176, gdesc[UR4].tnspB, R24, gsb0 ;  /* 0x42e00004b0187df0 */ /* 0x000fe20008000818 */
[----:B------:R-:W-:Y:S01]  /*8810*/  UIADD3 UR6, UR10, 0x200, URZ ;  /* 0x000002000a067890 */ /* 0x000fe2000fffe03f */
[----:B------:R-:W2:Y:S01]  /*8820*/  SHFL.BFLY PT, R5, R180, 0x1, 0x1f ;  /* 0x0c201f00b4057f89 */ /* 0x000ea200000e0000 */
[----:B------:R-:W-:Y:S01]  /*8830*/  UMOV UR7, 0x40000040 ;  /* 0x4000004000077882 */ /* 0x000fe20000000000 */
[----:B--2---:R-:W-:-:S05]  /*8840*/  FMNMX.FTZ R5, R180, R5, !PT ;  /* 0x00000005b4057209 */ /* 0x004fca0007810000 */
[----:B------:R-:W-:Y:S01]  /*8850*/  FADD.FTZ R3, -R5, R192 ;  /* 0x000000c005037221 */ /* 0x000fe20000010100 */
[----:B------:R-:W-:Y:S01]  /*8860*/  IMAD.MOV.U32 R192, RZ, RZ, R5 ;  /* 0x000000ffffc07224 */ /* 0x000fe200078e0005 */
[----:B------:R-:W-:Y:S02]  /*8870*/  WARPGROUP.DEPBAR.LE gsb0, 0x0 ;  /* 0x00008000000079c5 */ /* 0x000fe40000010000 */
[----:B------:R-:W-:Y:S01]  /*8880*/  WARPGROUP.ARRIVE ;  /* 0x00000000000079c5 */ /* 0x000fe20000000000 */
[----:B------:R-:W-:Y:S01]  /*8890*/  FMNMX.FTZ R179, R123, R4, !PT ;  /* 0x000000047bb37209 */ /* 0x000fe20007810000 */
[-C--:B-1----:R-:W-:Y:S01]  /*88a0*/  FMUL.FTZ R176, R3, R0.reuse ;  /* 0x0000000003b07220 */ /* 0x082fe20000410000 */
[-C--:B------:R-:W-:Y:S02]  /*88b0*/  FMUL.FTZ R3, R5, R0.reuse ;  /* 0x0000000005037220 */ /* 0x080fe40000410000 */
[----:B------:R-:W-:Y:S02]  /*88c0*/  FMNMX.FTZ R4, R126, R179, !PT ;  /* 0x000000b37e047209 */ /* 0x000fe40007810000 */
[----:B------:R-:W-:Y:S01]  /*88d0*/  HGMMA.64x192x16.F32 R24, R172, gdesc[UR4].tnspB, R24, gsb0 ;  /* 0x42e00004ac187df0 */ /* 0x000fe20008000818 */
[--C-:B------:R-:W-:Y:S01]  /*88e0*/  FFMA.FTZ R188, R121, R0, -R3.reuse ;  /* 0x0000000079bc7223 */ /* 0x100fe20000010803 */
[----:B------:R-:W-:Y:S01]  /*88f0*/  UIADD3 UR6, UR10, 0x280, URZ ;  /* 0x000002800a067890 */ /* 0x000fe2000fffe03f */
[----:B------:R-:W-:Y:S01]  /*8900*/  FMNMX.FTZ R121, R127, R4, !PT ;  /* 0x000000047f797209 */ /* 0x000fe20007810000 */
[----:B------:R-:W-:Y:S01]  /*8910*/  UMOV UR7, 0x40000040 ;  /* 0x4000004000077882 */ /* 0x000fe20000000000 */
        /* <DEDUP_REMOVED lines=18> */
[----:B------:R-:W-:-:S04]  /*8a40*/  FMNMX.FTZ R4, R138, R125, !PT ;  /* 0x0000007d8a047209 */ /* 0x000fc80007810000 */
[----:B------:R-:W-:-:S03]  /*8a50*/  FMNMX.FTZ R125, R139, R4, !PT ;  /* 0x000000048b7d7209 */ /* 0x000fc60007810000 */
[----:B------:R-:W2:Y:S01]  /*8a60*/  MUFU.EX2 R188, R188 ;  /* 0x000000bc00bc7308 */ /* 0x000ea20000000800 */
[----:B------:R-:W-:Y:S01]  /*8a70*/  FMNMX.FTZ R4, R142, R125, !PT ;  /* 0x0000007d8e047209 */ /* 0x000fe20007810000 */
[----:B------:R-:W-:-:S03]  /*8a80*/  FFMA.FTZ R125, R129, R0, -R3 ;  /* 0x00000000817d7223 */ /* 0x000fc60000010803 */
[----:B------:R-:W-:-:S03]  /*8a90*/  FMNMX.FTZ R129, R143, R4, !PT ;  /* 0x000000048f817209 */ /* 0x000fc60007810000 */
[----:B------:R-:W3:Y:S01]  /*8aa0*/  MUFU.EX2 R190, R190 ;  /* 0x000000be00be7308 */ /* 0x000ee20000000800 */
[----:B------:R-:W-:Y:S01]  /*8ab0*/  FMNMX.FTZ R4, R146, R129, !PT ;  /* 0x0000008192047209 */ /* 0x000fe20007810000 */
[----:B-1----:R-:W-:-:S03]  /*8ac0*/  FFMA.FTZ R13, R2, R13, R177 ;  /* 0x0000000d020d7223 */ /* 0x002fc600000100b1 */
[----:B------:R-:W-:-:S03]  /*8ad0*/  FMNMX.FTZ R129, R147, R4, !PT ;  /* 0x0000000493817209 */ /* 0x000fc60007810000 */
[----:B------:R-:W1:Y:S01]  /*8ae0*/  MUFU.EX2 R121, R121 ;  /* 0x0000007900797308 */ /* 0x000e620000000800 */
[----:B------:R-:W-:Y:S01]  /*8af0*/  FMNMX.FTZ R4, R150, R129, !PT ;  /* 0x0000008196047209 */ /* 0x000fe20007810000 */
[----:B------:R-:W-:Y:S01]  /*8b00*/  FFMA.FTZ R129, R133, R0, -R3 ;  /* 0x0000000085817223 */ /* 0x000fe20000010803 */
[C---:B--2---:R-:W-:Y:S01]  /*8b10*/  FADD.FTZ R13, R188.reuse, R13 ;  /* 0x0000000dbc0d7221 */ /* 0x044fe20000010000 */
[----:B------:R-:W-:Y:S02]  /*8b20*/  F2FP.F16.F32.PACK_AB R188, R188, R177 ;  /* 0x000000b1bcbc723e */ /* 0x000fe400000000ff */
[----:B------:R-:W-:Y:S02]  /*8b30*/  FMNMX.FTZ R133, R151, R4, !PT ;  /* 0x0000000497857209 */ /* 0x000fe40007810000 */
[----:B------:R-:W-:Y:S01]  /*8b40*/  MUFU.EX2 R184, R184 ;  /* 0x000000b800b87308 */ /* 0x000fe20000000800 */
[----:B---3--:R-:W-:Y:S01]  /*8b50*/  FADD.FTZ R140, R190, R13 ;  /* 0x0000000dbe8c7221 */ /* 0x008fe20000010000 */
[----:B------:R-:W-:-:S04]  /*8b60*/  FMNMX.FTZ R4, R154, R133, !PT ;  /* 0x000000859a047209 */ /* 0x000fc80007810000 */
[----:B------:R-:W-:Y:S02]  /*8b70*/  FMNMX.FTZ R133, R155, R4, !PT ;  /* 0x000000049b857209 */ /* 0x000fe40007810000 */
[----:B------:R-:W-:Y:S01]  /*8b80*/  MUFU.EX2 R125, R125 ;  /* 0x0000007d007d7308 */ /* 0x000fe20000000800 */
[----:B-1----:R-:W-:Y:S02]  /*8b90*/  F2FP.F16.F32.PACK_AB R190, R121, R190 ;  /* 0x000000be79be723e */ /* 0x002fe400000000ff */
[----:B------:R-:W-:Y:S01]  /*8ba0*/  FMNMX.FTZ R4, R158, R133, !PT ;  /* 0x000000859e047209 */ /* 0x000fe20007810000 */
[----:B------:R-:W-:-:S03]  /*8bb0*/  FFMA.FTZ R133, R137, R0, -R3 ;  /* 0x0000000089857223 */ /* 0x000fc60000010803 */
[----:B------:R-:W-:Y:S01]  /*8bc0*/  FMNMX.FTZ R137, R159, R4, !PT ;  /* 0x000000049f897209 */ /* 0x000fe20007810000 */
[----:B------:R-:W-:Y:S03]  /*8bd0*/  MUFU.EX2 R186, R186 ;  /* 0x000000ba00ba7308 */ /* 0x000fe60000000800 */
[----:B------:R-:W-:-:S04]  /*8be0*/  FMNMX.FTZ R4, R162, R137, !PT ;  /* 0x00000089a2047209 */ /* 0x000fc80007810000 */
[----:B------:R-:W-:Y:S01]  /*8bf0*/  FMNMX.FTZ R137, R163, R4, !PT ;  /* 0x00000004a3897209 */ /* 0x000fe20007810000 */
[----:B------:R-:W-:Y:S03]  /*8c00*/  MUFU.EX2 R129, R129 ;  /* 0x0000008100817308 */ /* 0x000fe60000000800 */
        /* <DEDUP_REMOVED lines=23> */
[----:B------:R-:W1:Y:S01]  /*8d80*/  SHFL.BFLY PT, R173, R4, 0x2, 0x1f ;  /* 0x0c401f0004ad7f89 */ /* 0x000e6200000e0000 */
[-CC-:B------:R-:W-:Y:S01]  /*8d90*/  FFMA.FTZ R172, R152, R0.reuse, -R3.reuse ;  /* 0x0000000098ac7223 */ /* 0x180fe20000010803 */
[----:B------:R-:W-:-:S03]  /*8da0*/  FFMA.FTZ R174, R156, R0, -R3 ;  /* 0x000000009cae7223 */ /* 0x000fc60000010803 */
[----:B------:R-:W-:Y:S01]  /*8db0*/  HGMMA.64x192x16.F32 R24, R168, gdesc[UR4].tnspB, R24, gsb0 ;  /* 0x42e00004a8187df0 */ /* 0x000fe20008000818 */
[----:B------:R-:W-:Y:S01]  /*8dc0*/  UMOV UR7, UR36 ;  /* 0x0000002400077c82 */ /* 0x000fe20008000000 */
[----:B------:R-:W-:Y:S08]  /*8dd0*/  MUFU.EX2 R172, R172 ;  /* 0x000000ac00ac7308 */ /* 0x000ff00000000800 */
[----:B------:R-:W-:Y:S01]  /*8de0*/  MUFU.EX2 R174, R174 ;  /* 0x000000ae00ae7308 */ /* 0x000fe20000000800 */
[----:B-1----:R-:W-:-:S05]  /*8df0*/  FMNMX.FTZ R173, R4, R173, !PT ;  /* 0x000000ad04ad7209 */ /* 0x002fca0007810000 */
[----:B------:R-:W1:Y:S02]  /*8e00*/  SHFL.BFLY PT, R4, R173, 0x1, 0x1f ;  /* 0x0c201f00ad047f89 */ /* 0x000e6400000e0000 */
[----:B-1----:R-:W-:-:S05]  /*8e10*/  FMNMX.FTZ R4, R173, R4, !PT ;  /* 0x00000004ad047209 */ /* 0x002fca0007810000 */
[C---:B------:R-:W-:Y:S01]  /*8e20*/  FADD.FTZ R3, -R4.reuse, R21 ;  /* 0x0000001504037221 */ /* 0x040fe20000010100 */
[-C--:B------:R-:W-:Y:S01]  /*8e30*/  FMUL.FTZ R161, R4, R0.reuse ;  /* 0x0000000004a17220 */ /* 0x080fe20000410000 */
[----:B------:R-:W-:Y:S02]  /*8e40*/  MUFU.EX2 R21, R165 ;  /* 0x000000a500157308 */ /* 0x000fe40000000800 */
[-C--:B------:R-:W-:Y:S01]  /*8e50*/  FMUL.FTZ R3, R3, R0.reuse ;  /* 0x0000000003037220 */ /* 0x080fe20000410000 */
[-CC-:B------:R-:W-:Y:S01]  /*8e60*/  FFMA.FTZ R122, R122, R0.reuse, -R161.reuse ;  /* 0x000000007a7a7223 */ /* 0x180fe200000108a1 */
[-CC-:B------:R-:W-:Y:S01]  /*8e70*/  FFMA.FTZ R191, R126, R0.reuse, -R161.reuse ;  /* 0x000000007ebf7223 */ /* 0x180fe200000108a1 */
[-CC-:B------:R-:W-:Y:S01]  /*8e80*/  FFMA.FTZ R126, R127, R0.reuse, -R161.reuse ;  /* 0x000000007f7e7223 */ /* 0x180fe200000108a1 */
[-CC-:B------:R-:W-:Y:S01]  /*8e90*/  FFMA.FTZ R189, R123, R0.reuse, -R161.reuse ;  /* 0x000000007bbd7223 */ /* 0x180fe200000108a1 */
[----:B------:R-:W-:Y:S01]  /*8ea0*/  IMAD.U32 R127, RZ, RZ, UR36 ;  /* 0x00000024ff7f7e24 */ /* 0x000fe2000f8e00ff */
[----:B------:R-:W-:Y:S01]  /*8eb0*/  MUFU.EX2 R3, R3 ;  /* 0x0000000300037308 */ /* 0x000fe20000000800 */
[-CC-:B------:R-:W-:Y:S01]  /*8ec0*/  FFMA.FTZ R185, R130, R0.reuse, -R161.reuse ;  /* 0x0000000082b97223 */ /* 0x180fe200000108a1 */
[-CC-:B------:R-:W-:Y:S01]  /*8ed0*/  FFMA.FTZ R128, R131, R0.reuse, -R161.reuse ;  /* 0x0000000083807223 */ /* 0x180fe200000108a1 */
[----:B------:R-:W-:Y:S01]  /*8ee0*/  IMAD.U32 R131, RZ, RZ, UR11 ;  /* 0x0000000bff837e24 */ /* 0x000fe2000f8e00ff */
[----:B------:R-:W-:Y:S01]  /*8ef0*/  @!P1 LEA R127, R127, UR37, 0x3 ;  /* 0x000000257f7f9c11 */ /* 0x000fe2000f8e18ff */
[-CC-:B------:R-:W-:Y:S01]  /*8f00*/  FFMA.FTZ R187, R134, R0.reuse, -R161.reuse ;  /* 0x0000000086bb7223 */ /* 0x180fe200000108a1 */
[-CC-:B------:R-:W-:Y:S01]  /*8f10*/  FFMA.FTZ R181, R138, R0.reuse, -R161.reuse ;  /* 0x000000008ab57223 */ /* 0x180fe200000108a1 */
[----:B------:R-:W-:Y:S01]  /*8f20*/  FFMA.FTZ R130, R135, R0, -R161 ;  /* 0x0000000087827223 */ /* 0x000fe200000108a1 */
[----:B------:R-:W1:Y:S01]  /*8f30*/  MUFU.EX2 R122, R122 ;  /* 0x0000007a007a7308 */ /* 0x000e620000000800 */
[----:B------:R-:W-:-:S02]  /*8f40*/  @!P1 VIADD R127, R127, 0x30840 ;  /* 0x000308407f7f9836 */ /* 0x000fc40000000000 */
[-CC-:B------:R-:W-:Y:S01]  /*8f50*/  FFMA.FTZ R132, R139, R0.reuse, -R161.reuse ;  /* 0x000000008b847223 */ /* 0x180fe200000108a1 */
[-CC-:B------:R-:W-:Y:S01]  /*8f60*/  FFMA.FTZ R183, R142, R0.reuse, -R161.reuse ;  /* 0x000000008eb77223 */ /* 0x180fe200000108a1 */
[-CC-:B------:R-:W-:Y:S01]  /*8f70*/  FFMA.FTZ R134, R143, R0.reuse, -R161.reuse ;  /* 0x000000008f867223 */ /* 0x180fe200000108a1 */
[-C--:B------:R-:W-:Y:S01]  /*8f80*/  FFMA.FTZ R123, R146, R0.reuse, -R161 ;  /* 0x00000000927b7223 */ /* 0x080fe200000108a1 */
[----:B------:R-:W-:Y:S01]  /*8f90*/  @!P1 PRMT R127, RZ, 0x654, R127 ;  /* 0x00000654ff7f9816 */ /* 0x000fe2000000007f */
        /* <DEDUP_REMOVED lines=8> */
[--C-:B------:R-:W-:Y:S01]  /*9020*/  FFMA.FTZ R163, R163, R0, -R161.reuse ;  /* 0x00000000a3a37223 */ /* 0x100fe200000108a1 */
[----:B------:R-:W3:Y:S01]  /*9030*/  MUFU.EX2 R191, R191 ;  /* 0x000000bf00bf7308 */ /* 0x000ee20000000800 */
[----:B-1----:R-:W-:Y:S01]  /*9040*/  FFMA.FTZ R12, R3, R12, R122 ;  /* 0x0000000c030c7223 */ /* 0x002fe2000001007a */
[----:B------:R-:W-:-:S06]  /*9050*/  FFMA.FTZ R166, R166, R0, -R161 ;  /* 0x00000000a6a67223 */ /* 0x000fcc00000108a1 */
[----:B------:R-:W1:Y:S01]  /*9060*/  MUFU.EX2 R126, R126 ;  /* 0x0000007e007e7308 */ /* 0x000e620000000800 */
[----:B--2---:R-:W-:Y:S01]  /*9070*/  FADD.FTZ R138, R189, R12 ;  /* 0x0000000cbd8a7221 */ /* 0x004fe20000010000 */
[--C-:B------:R-:W-:Y:S01]  /*9080*/  FFMA.FTZ R12, R151, R0, -R161.reuse ;  /* 0x00000000970c7223 */ /* 0x100fe200000108a1 */
[----:B------:R-:W-:Y:S01]  /*9090*/  F2FP.F16.F32.PACK_AB R189, R189, R122 ;  /* 0x0000007abdbd723e */ /* 0x000fe200000000ff */
[----:B------:R-:W-:-:S04]  /*90a0*/  FFMA.FTZ R161, R167, R0, -R161 ;  /* 0x00000000a7a17223 */ /* 0x000fc800000108a1 */
        /* <DEDUP_REMOVED lines=32> */
[----:B------:R-:W-:Y:S02]  /*92b0*/  WARPGROUP.DEPBAR.LE gsb0, 0x0 ;  /* 0x00008000000079c5 */ /* 0x000fe40000010000 */
[----:B------:R3:W-:Y:S04]  /*92c0*/  @!P1 SYNCS.ARRIVE.TRANS64.RED.A1T0 RZ, [R127+URZ], RZ ;  /* 0x000000ff7fff99a7 */ /* 0x0007e8000810043f */
[----:B------:R-:W4:Y:S01]  /*92d0*/  MUFU.EX2 R155, R155 ;  /* 0x0000009b009b7308 */ /* 0x000f220000000800 */
[C---:B-1----:R-:W-:Y:S01]  /*92e0*/  FADD.FTZ R122, R12.reuse, R13 ;  /* 0x0000000d0c7a7221 */ /* 0x042fe20000010000 */
[----:B------:R-:W-:-:S02]  /*92f0*/  F2FP.F16.F32.PACK_AB R179, R12, R179 ;  /* 0x000000b30cb3723e */ /* 0x000fc400000000ff */
[----:B------:R-:W-:Y:S02]  /*9300*/  F2FP.F16.F32.PACK_AB R170, R21, R124 ;  /* 0x0000007c15aa723e */ /* 0x000fe400000000ff */
[----:B------:R-:W-:Y:S01]  /*9310*/  F2FP.F16.F32.PACK_AB R168, R157, R120 ;  /* 0x000000789da8723e */ /* 0x000fe200000000ff */
[----:B---3--:R-:W-:Y:S01]  /*9320*/  @!P1 VIADD R127, R131, 0x30860 ;  /* 0x00030860837f9836 */ /* 0x008fe20000000000 */
[----:B------:R-:W1:Y:S01]  /*9330*/  MUFU.EX2 R175, R158 ;  /* 0x0000009e00af7308 */ /* 0x000e620000000800 */
[----:B--2---:R-:W-:-:S03]  /*9340*/  FADD.FTZ R122, R173, R122 ;  /* 0x0000007aad7a7221 */ /* 0x004fc60000010000 */
[----:B------:R-:W-:-:S04]  /*9350*/  @!P1 PRMT R127, RZ, 0x654, R127 ;  /* 0x00000654ff7f9816 */ /* 0x000fc8000000007f */
[----:B------:R2:W-:Y:S01]  /*9360*/  @!P1 SYNCS.ARRIVE.TRANS64.RED.A1T0 RZ, [R127+URZ], RZ ;  /* 0x000000ff7fff99a7 */ /* 0x0005e2000810043f */
[----:B------:R-:W3:Y:S01]  /*9370*/  MUFU.EX2 R159, R159 ;  /* 0x0000009f009f7308 */ /* 0x000ee20000000800 */
[----:B----4-:R-:W-:Y:S01]  /*9380*/  FADD.FTZ R122, R155, R122 ;  /* 0x0000007a9b7a7221 */ /* 0x010fe20000010000 */
[C---:B------:R-:W-:Y:S01]  /*9390*/  ISETP.GT.AND P1, PT, R15.reuse, UR40, PT ;  /* 0x000000280f007c0c */ /* 0x040fe2000bf24270 */
[----:B------:R-:W-:Y:S01]  /*93a0*/  VIADD R15, R15, 0xffffffff ;  /* 0xffffffff0f0f7836 */ /* 0x000fe20000000000 */
[----:B------:R-:W-:Y:S01]  /*93b0*/  F2FP.F16.F32.PACK_AB R173, R155, R173 ;  /* 0x000000ad9bad723e */ /* 0x000fe200000000ff */
[----:B--2---:R-:W-:-:S03]  /*93c0*/  FADD.FTZ R127, R121, R140 ;  /* 0x0000008c797f7221 */ /* 0x004fc60000010000 */
[----:B------:R-:W2:Y:S01]  /*93d0*/  MUFU.EX2 R169, R162 ;  /* 0x000000a200a97308 */ /* 0x000ea20000000800 */
[----:B-1----:R-:W-:Y:S01]  /*93e0*/  FADD.FTZ R122, R175, R122 ;  /* 0x0000007aaf7a7221 */ /* 0x002fe20000010000 */
[----:B------:R-:W-:Y:S01]  /*93f0*/  FADD.FTZ R140, R184, R127 ;  /* 0x0000007fb88c7221 */ /* 0x000fe20000010000 */
[----:B------:R-:W-:-:S03]  /*9400*/  F2FP.F16.F32.PACK_AB R184, R125, R184 ;  /* 0x000000b87db8723e */ /* 0x000fc600000000ff */
[----:B------:R-:W-:Y:S02]  /*9410*/  FADD.FTZ R127, R125, R140 ;  /* 0x0000008c7d7f7221 */ /* 0x000fe40000010000 */
[----:B------:R-:W1:Y:S01]  /*9420*/  MUFU.EX2 R163, R163 ;  /* 0x000000a300a37308 */ /* 0x000e620000000800 */
[C---:B---3--:R-:W-:Y:S01]  /*9430*/  FADD.FTZ R122, R159.reuse, R122 ;  /* 0x0000007a9f7a7221 */ /* 0x048fe20000010000 */
[----:B------:R-:W-:Y:S01]  /*9440*/  F2FP.F16.F32.PACK_AB R175, R159, R175 ;  /* 0x000000af9faf723e */ /* 0x000fe200000000ff */
[----:B------:R-:W-:Y:S01]  /*9450*/  FADD.FTZ R140, R186, R127 ;  /* 0x0000007fba8c7221 */ /* 0x000fe20000010000 */
[----:B------:R-:W-:-:S03]  /*9460*/  F2FP.F16.F32.PACK_AB R186, R129, R186 ;  /* 0x000000ba81ba723e */ /* 0x000fc600000000ff */
[----:B------:R-:W-:Y:S01]  /*9470*/  FADD.FTZ R127, R129, R140 ;  /* 0x0000008c817f7221 */ /* 0x000fe20000010000 */
[----:B------:R-:W3:Y:S01]  /*9480*/  MUFU.EX2 R171, R166 ;  /* 0x000000a600ab7308 */ /* 0x000ee20000000800 */
[----:B--2---:R-:W-:Y:S02]  /*9490*/  FADD.FTZ R122, R169, R122 ;  /* 0x0000007aa97a7221 */ /* 0x004fe40000010000 */
[----:B------:R-:W-:Y:S01]  /*94a0*/  FADD.FTZ R140, R180, R127 ;  /* 0x0000007fb48c7221 */ /* 0x000fe20000010000 */
[----:B------:R-:W-:-:S03]  /*94b0*/  F2FP.F16.F32.PACK_AB R180, R133, R180 ;  /* 0x000000b485b4723e */ /* 0x000fc600000000ff */
[----:B------:R-:W-:Y:S01]  /*94c0*/  FADD.FTZ R121, R133, R140 ;  /* 0x0000008c85797221 */ /* 0x000fe20000010000 */
[----:B------:R-:W2:Y:S01]  /*94d0*/  MUFU.EX2 R161, R161 ;  /* 0x000000a100a17308 */ /* 0x000ea20000000800 */
[C---:B-1----:R-:W-:Y:S01]  /*94e0*/  FADD.FTZ R122, R163.reuse, R122 ;  /* 0x0000007aa37a7221 */ /* 0x042fe20000010000 */
[----:B------:R-:W-:Y:S01]  /*94f0*/  F2FP.F16.F32.PACK_AB R169, R163, R169 ;  /* 0x000000a9a3a9723e */ /* 0x000fe200000000ff */
[----:B------:R-:W-:Y:S01]  /*9500*/  FADD.FTZ R140, R182, R121 ;  /* 0x00000079b68c7221 */ /* 0x000fe20000010000 */
[----:B------:R-:W-:-:S03]  /*9510*/  F2FP.F16.F32.PACK_AB R182, R137, R182 ;  /* 0x000000b689b6723e */ /* 0x000fc600000000ff */
[----:B------:R-:W-:Y:S01]  /*9520*/  FADD.FTZ R121, R137, R140 ;  /* 0x0000008c89797221 */ /* 0x000fe20000010000 */
[----:B---3--:R-:W-:-:S03]  /*9530*/  FADD.FTZ R122, R171, R122 ;  /* 0x0000007aab7a7221 */ /* 0x008fc60000010000 */
[----:B------:R-:W-:Y:S01]  /*9540*/  FADD.FTZ R126, R176, R121 ;  /* 0x00000079b07e7221 */ /* 0x000fe20000010000 */
[----:B------:R-:W-:-:S03]  /*9550*/  F2FP.F16.F32.PACK_AB R176, R141, R176 ;  /* 0x000000b08db0723e */ /* 0x000fc600000000ff */
[----:B------:R-:W-:Y:S01]  /*9560*/  FADD.FTZ R121, R141, R126 ;  /* 0x0000007e8d797221 */ /* 0x000fe20000010000 */
[----:B--2---:R-:W-:-:S03]  /*9570*/  F2FP.F16.F32.PACK_AB R171, R161, R171 ;  /* 0x000000aba1ab723e */ /* 0x004fc600000000ff */
        /* <DEDUP_REMOVED lines=8> */
[----:B------:R-:W-:-:S04]  /*9600*/  FADD.FTZ R13, R153, R126 ;  /* 0x0000007e990d7221 */ /* 0x000fc80000010000 */
[----:B------:R-:W-:-:S04]  /*9610*/  FADD.FTZ R12, R120, R13 ;  /* 0x0000000d780c7221 */ /* 0x000fc80000010000 */
[----:B------:R-:W-:-:S04]  /*9620*/  FADD.FTZ R13, R157, R12 ;  /* 0x0000000c9d0d7221 */ /* 0x000fc80000010000 */
[----:B------:R-:W-:-:S04]  /*9630*/  FADD.FTZ R12, R124, R13 ;  /* 0x0000000d7c0c7221 */ /* 0x000fc80000010000 */
[----:B------:R-:W-:Y:S01]  /*9640*/  FADD.FTZ R13, R21, R12 ;  /* 0x0000000c150d7221 */ /* 0x000fe20000010000 */
[----:B------:R-:W-:Y:S01]  /*9650*/  FADD.FTZ R12, R161, R122 ;  /* 0x0000007aa10c7221 */ /* 0x000fe20000010000 */
[----:B------:R-:W-:Y:S01]  /*9660*/  IMAD.MOV.U32 R21, RZ, RZ, R4 ;  /* 0x000000ffff157224 */ /* 0x000fe200078e0004 */
[----:B------:R-:W-:Y:S06]  /*9670*/  @P1 BRA `(.L_x_3773) ;  /* 0xffffffe000901947 */ /* 0x000fec000383ffff */
.L_x_3764:
[----:B------:R-:W-:-:S13]  /*9680*/  ISETP.GE.AND P1, PT, R15, UR47, PT ;  /* 0x0000002f0f007c0c */ /* 0x000fda000bf26270 */
[----:B------:R-:W-:Y:S05]  /*9690*/  @!P1 BRA `(.L_x_3774) ;  /* 0x0000002c00d89947 */ /* 0x000fea0003800000 */
[----:B------:R-:W-:Y:S01]  /*96a0*/  IMAD.MOV.U32 R21, RZ, RZ, R4 ;  /* 0x000000ffff157224 */ /* 0x000fe200078e0004 */
[----:B------:R-:W-:Y:S01]  /*96b0*/  UMOV UR38, UR46 ;  /* 0x0000002e00267c82 */ /* 0x000fe20008000000 */
[----:B------:R-:W-:Y:S01]  /*96c0*/  IMAD.MOV.U32 R205, RZ, RZ, R5 ;  /* 0x000000ffffcd7224 */ /* 0x000fe200078e0005 */
[----:B------:R-:W-:Y:S01]  /*96d0*/  UMOV UR7, UR36 ;  /* 0x0000002400077c82 */ /* 0x000fe20008000000 */
[----:B------:R-:W-:Y:S01]  /*96e0*/  IMAD.IADD R192, R7, 0x1, R14 ;  /* 0x0000000107c07824 */ /* 0x000fe200078e020e */
[----:B------:R-:W-:Y:S01]  /*96f0*/  ULDC UR40, c[0x0][0x9e4] ;  /* 0x0002790000287ab9 */ /* 0x000fe20000000800 */
[----:B------:R-:W-:Y:S01]  /*9700*/  ULDC UR41, c[0x0][0x9dc] ;  /* 0x0002770000297ab9 */ /* 0x000fe20000000800 */
[----:B------:R-:W-:-:S05]  /*9710*/  ULDC UR45, c[0x0][0x9e0] ;  /* 0x00027800002d7ab9 */ /* 0x000fca0000000800 */
.L_x_3791:
[----:B------:R-:W-:-:S04]  /*9720*/  UIADD3 UR36, UR7, 0x1, URZ ;  /* 0x0000000107247890 */ /* 0x000fc8000fffe03f */
[----:B------:R-:W-:-:S04]  /*9730*/  UISETP.NE.AND UP0, UPT, UR36, 0x2, UPT ;  /* 0x000000022400788c */ /* 0x000fc8000bf05270 */
[----:B------:R-:W-:Y:S02]  /*9740*/  USEL UR46, URZ, 0x1, UP0 ;  /* 0x000000013f2e7887 */ /* 0x000fe40008000000 */
[----:B------:R-:W-:Y:S02]  /*9750*/  USEL UR36, UR36, URZ, UP0 ;  /* 0x0000003f24247287 */ /* 0x000fe40008000000 */
[----:B------:R-:W-:Y:S01]  /*9760*/  ULOP3.LUT UR46, UR38, UR46, URZ, 0x3c, !UPT ;  /* 0x0000002e262e7292 */ /* 0x000fe2000f8e3c3f */
[----:B------:R-:W-:Y:S11]  /*9770*/  @!P0 BRA `(.L_x_3775) ;  /* 0x0000000000048947 */ /* 0x000ff60003800000 */
[----:B------:R-:W-:Y:S01]  /*9780*/  BPT.TRAP 0x1 ;  /* 0x000000040000795c */ /* 0x000fe20000300000 */
.L_x_3775:
[----:B------:R-:W-:Y:S01]  /*9790*/  ULEA UR6, UR36, UR37, 0x3 ;  /* 0x0000002524067291 */ /* 0x000fe2000f8e183f */
[----:B------:R-:W-:-:S05]  /*97a0*/  IMAD.U32 R0, RZ, RZ, UR46 ;  /* 0x0000002eff007e24 */ /* 0x000fca000f8e00ff */
[----:B------:R-:W-:-:S04]  /*97b0*/  SHF.L.U32 R0, R0, 0x1f, RZ ;  /* 0x0000001f00007819 */ /* 0x000fc800000006ff */
[----:B------:R1:W2:Y:S01]  /*97c0*/  SYNCS.PHASECHK.TRANS64.TRYWAIT P1, [UR6+0x30830], R0 ;  /* 0x03083000ff0075a7 */ /* 0x0002a20008020146 */
[----:B------:R-:W-:Y:S05]  /*97d0*/  @!P0 BRA `(.L_x_3776) ;  /* 0x0000000000048947 */ /* 0x000fea0003800000 */
[----:B------:R-:W-:Y:S01]  /*97e0*/  BPT.TRAP 0x1 ;  /* 0x000000040000795c */ /* 0x000fe20000300000 */
.L_x_3776:
[----:B--2---:R-:W-:Y:S05]  /*97f0*/  @P1 BRA `(.L_x_3777) ;  /* 0x0000000000081947 */ /* 0x004fea0003800000 */
[----:B------:R-:W2:Y:S02]  /*9800*/  SYNCS.PHASECHK.TRANS64.TRYWAIT P1, [UR6+0x30830], R0 ;  /* 0x03083000ff0075a7 */ /* 0x000ea40008020146 */
[----:B--2---:R-:W-:Y:S05]  /*9810*/  @!P1 BRA `(.L_x_3778) ;  /* 0x0000008c00489947 */ /* 0x004fea0003800000 */
.L_x_3777:
        /* <DEDUP_REMOVED lines=165> */
.L_x_3779:
[----:B------:R-:W-:Y:S01]  /*a270*/  ULEA UR10, UR7, UR37, 0x3 ;  /* 0x00000025070a7291 */ /* 0x000fe2000f8e183f */
[----:B-12---:R-:W-:-:S05]  /*a280*/  IMAD.U32 R0, RZ, RZ, UR38 ;  /* 0x00000026ff007e24 */ /* 0x006fca000f8e00ff */
[----:B------:R-:W-:-:S04]  /*a290*/  SHF.L.U32 R0, R0, 0x1f, RZ ;  /* 0x0000001f00007819 */ /* 0x000fc800000006ff */
[----:B------:R1:W2:Y:S01]  /*a2a0*/  SYNCS.PHASECHK.TRANS64.TRYWAIT P1, [UR10+0x30850], R0 ;  /* 0x03085000ff0075a7 */ /* 0x0002a2000802014a */
[----:B------:R-:W-:Y:S05]  /*a2b0*/  @!P0 BRA `(.L_x_3780) ;  /* 0x0000000000048947 */ /* 0x000fea0003800000 */
[----:B------:R-:W-:Y:S01]  /*a2c0*/  BPT.TRAP 0x1 ;  /* 0x000000040000795c */ /* 0x000fe20000300000 */
.L_x_3780:
[----:B--2---:R-:W-:Y:S05]  /*a2d0*/  @P1 BRA `(.L_x_3781) ;  /* 0x0000000000081947 */ /* 0x004fea0003800000 */
[----:B------:R-:W2:Y:S02]  /*a2e0*/  SYNCS.PHASECHK.TRANS64.TRYWAIT P1, [UR10+0x30850], R0 ;  /* 0x03085000ff0075a7 */ /* 0x000ea4000802014a */
[----:B--2---:R-:W-:Y:S05]  /*a2f0*/  @!P1 BRA `(.L_x_3782) ;  /* 0x0000008000a89947 */ /* 0x004fea0003800000 */
.L_x_3781:
[----:B------:R-:W-:Y:S01]  /*a300*/  UIADD3 UR6, UR37, 0x400, URZ ;  /* 0x0000040025067890 */ /* 0x000fe2000fffe03f */
[----:B------:R-:W-:-:S06]  /*a310*/  WARPGROUP.ARRIVE ;  /* 0x00000000000079c5 */ /* 0x000fcc0000000000 */
[----:B------:R-:W3:Y:S01]  /*a320*/  S2R R208, SR_TID.X ;  /* 0x0000000000d07919 */ /* 0x000ee20000002100 */
[----:B------:R-:W4:Y:S01]  /*a330*/  LDC R4, c[0x0][0x288] ;  /* 0x0000a200ff047b82 */ /* 0x000f220000000800 */
[----:B------:R-:W-:Y:S01]  /*a340*/  USHF.R.U32.HI UR6, URZ, 0x4, UR6 ;  /* 0x000000043f067899 */ /* 0x000fe20008011606 */
[----:B-12---:R-:W-:Y:S01]  /*a350*/  IMAD.U32 R0, RZ, RZ, UR36 ;  /* 0x00000024ff007e24 */ /* 0x006fe2000f8e00ff */
[----:B------:R-:W-:Y:S01]  /*a360*/  ULDC UR14, c[0x0][0x2e0] ;  /* 0x0000b800000e7ab9 */ /* 0x000fe20000000800 */
[----:B------:R-:W-:Y:S01]  /*a370*/  IMAD R2, R15, -0x60, RZ ;  /* 0xffffffa00f027824 */ /* 0x000fe200078e02ff */
[----:B------:R-:W-:-:S03]  /*a380*/  ULOP3.LUT UR6, UR6, 0x3fff, URZ, 0xc0, !UPT ;  /* 0x00003fff06067892 */ /* 0x000fc6000f8ec03f */
[----:B------:R-:W-:Y:S01]  /*a390*/  IMAD R3, R17, UR14, R2 ;  /* 0x0000000e11037c24 */ /* 0x000fe2000f8e0202 */
[----:B------:R-:W-:-:S04]  /*a3a0*/  ULOP3.LUT UR6, UR6, 0x3000000, URZ, 0xfc, !UPT ;  /* 0x0300000006067892 */ /* 0x000fc8000f8efc3f */
[----:B------:R-:W-:-:S03]  /*a3b0*/  UIMAD UR11, UR7, 0x900, UR6 ;  /* 0x00000900070b78a4 */ /* 0x000fc6000f8e0206 */
[----:B------:R-:W-:-:S04]  /*a3c0*/  UMOV UR7, 0x40000040 ;  /* 0x4000004000077882 */ /* 0x000fc80000000000 */
[----:B------:R-:W-:Y:S02]  /*a3d0*/  UMOV UR6, UR11 ;  /* 0x0000000b00067c82 */ /* 0x000fe40008000000 */
[----:B------:R-:W-:Y:S01]  /*a3e0*/  HGMMA.64x192x16.F32 R24, R188, gdesc[UR4].tnspB, R24, gsb0 ;  /* 0x42e00004bc187df0 */ /* 0x000fe20008000818 */
[----:B------:R-:W-:Y:S01]  /*a3f0*/  UIADD3 UR6, UR11, 0x80, URZ ;  /* 0x000000800b067890 */ /* 0x000fe2000fffe03f */
[----:B----4-:R-:W-:Y:S01]  /*a400*/  IADD3 R3, R3, 0x1, -R4 ;  /* 0x0000000103037810 */ /* 0x010fe20007ffe804 */
[----:B------:R-:W-:-:S04]  /*a410*/  UMOV UR7, 0x40000040 ;  /* 0x4000004000077882 */ /* 0x000fc80000000000 */
[----:B------:R-:W-:Y:S01]  /*a420*/  IMAD R3, R16, -0x2, R3 ;  /* 0xfffffffe10037824 */ /* 0x000fe200078e0203 */
[----:B---3--:R-:W-:-:S03]  /*a430*/  LOP3.LUT P1, RZ, R208, 0x7f, RZ, 0xc0, !PT ;  /* 0x0000007fd0ff7812 */ /* 0x008fc6000782c0ff */
[----:B------:R-:W-:-:S10]  /*a440*/  VIADD R5, R3, UR45 ;  /* 0x0000002d03057c36 */ /* 0x000fd40008000000 */
[----:B------:R-:W-:-:S05]  /*a450*/  @!P1 LEA R0, R0, UR37, 0x3 ;  /* 0x0000002500009c11 */ /* 0x000fca000f8e18ff */
        /* <DEDUP_REMOVED lines=25> */
[----:B------:R-:W-:-:S06]  /*a5f0*/  ULOP3.LUT UR6, URZ, UR41, URZ, 0x33, !UPT ;  /* 0x000000293f067292 */ /* 0x000fcc000f8e333f */
[----:B------:R-:W-:Y:S01]  /*a600*/  VIADD R4, R3, UR6 ;  /* 0x0000000603047c36 */ /* 0x000fe20008000000 */
[----:B------:R-:W-:Y:S02]  /*a610*/  WARPGROUP.DEPBAR.LE gsb0, 0x0 ;  /* 0x00008000000079c5 */ /* 0x000fe40000010000 */
[----:B------:R1:W-:Y:S01]  /*a620*/  @!P1 SYNCS.ARRIVE.TRANS64.RED.A1T0 RZ, [R0+URZ], RZ ;  /* 0x000000ff00ff99a7 */ /* 0x0003e2000810043f */
[----:B------:R-:W-:Y:S01]  /*a630*/  ISETP.GE.AND P1, PT, R20, 0x1, PT ;  /* 0x000000011400780c */ /* 0x000fe20003f26270 */
[C---:B------:R-:W-:Y:S02]  /*a640*/  IMAD.IADD R170, R7.reuse, 0x1, R5 ;  /* 0x0000000107aa7824 */ /* 0x040fe400078e0205 */
[----:B------:R-:W-:Y:S02]  /*a650*/  IMAD.IADD R168, R7, 0x1, R4 ;  /* 0x0000000107a87824 */ /* 0x000fe400078e0204 */
[----:B-1----:R-:W-:-:S08]  /*a660*/  IMAD R0, R16, -0x2, R2 ;  /* 0xfffffffe10007824 */ /* 0x002fd000078e0202 */
[----:B------:R-:W-:Y:S05]  /*a670*/  @!P1 BRA `(.L_x_3783) ;  /* 0x0000000000589947 */ /* 0x000fea0003800000 */
        /* <DEDUP_REMOVED lines=11> */
.L_x_3785:
[----:B------:R-:W-:-:S05]  /*a730*/  IMAD.U32 R169, RZ, RZ, UR40 ;  /* 0x00000028ffa97e24 */ /* 0x000fca000f8e00ff */
[----:B------:R-:W-:-:S13]  /*a740*/  ISETP.NE.AND P1, PT, R169, 0x1, PT ;  /* 0x00000001a900780c */ /* 0x000fda0003f25270 */
[----:B------:R-:W1:Y:S01]  /*a750*/  @P1 LDC.64 R172, c[0x0][0x9e8] ;  /* 0x00027a00ffac1b82 */ /* 0x000e620000000a00 */
[----:B------:R-:W-:-:S04]  /*a760*/  @P1 IMAD.IADD R3, R7, 0x1, R14 ;  /* 0x0000000107031824 */ /* 0x000fc800078e020e */
[----:B-1----:R-:W-:-:S04]  /*a770*/  @P1 IMAD.HI.U32 R172, R3, R172, RZ ;  /* 0x000000ac03ac1227 */ /* 0x002fc800078e00ff */
[----:B------:R-:W-:Y:S01]  /*a780*/  IMAD.MOV.U32 R3, RZ, RZ, R192 ;  /* 0x000000ffff037224 */ /* 0x000fe200078e00c0 */
[----:B------:R-:W-:-:S07]  /*a790*/  @P1 SHF.R.U32.HI R3, RZ, R173, R172 ;  /* 0x000000adff031219 */ /* 0x000fce00000116ac */
.L_x_3786:
[----:B------:R-:W-:Y:S05]  /*a7a0*/  BSYNC B0 ;  /* 0x0000000000007941 */ /* 0x000fea0003800000 */
.L_x_3784:
[----:B------:R-:W-:-:S05]  /*a7b0*/  IMAD R3, R3, R169, R0 ;  /* 0x000000a903037224 */ /* 0x000fca00078e0200 */
[----:B------:R-:W-:Y:S02]  /*a7c0*/  VIADDMNMX R170, R3, R169, R170, PT ;  /* 0x000000a903aa7246 */ /* 0x000fe400038001aa */
[----:B------:R-:W-:-:S07]  /*a7d0*/  VIMNMX R168, R168, R3, !PT ;  /* 0x00000003a8a87248 */ /* 0x000fce0007fe0100 */
.L_x_3783:
[C---:B------:R-:W-:Y:S02]  /*a7e0*/  ISETP.GE.AND P2, PT, R2.reuse, 0x9, PT ;  /* 0x000000090200780c */ /* 0x040fe40003f46270 */
[----:B------:R-:W-:Y:S02]  /*a7f0*/  ISETP.GE.AND P1, PT, R2, 0x2, PT ;  /* 0x000000020200780c */ /* 0x000fe40003f26270 */
[C---:B------:R-:W-:Y:S02]  /*a800*/  ISETP.GT.AND P3, PT, R168.reuse, 0x8, !P2 ;  /* 0x00000008a800780c */ /* 0x040fe40005764270 */
[----:B------:R-:W-:Y:S02]  /*a810*/  ISETP.GT.AND P4, PT, R168, 0x1, !P1 ;  /* 0x00000001a800780c */ /* 0x000fe40004f84270 */
[----:B------:R-:W-:Y:S02]  /*a820*/  ISETP.LT.OR P3, PT, R170, 0x9, P3 ;  /* 0x00000009aa00780c */ /* 0x000fe40001f61670 */
[----:B------:R-:W-:-:S02]  /*a830*/  ISETP.GE.AND P5, PT, R2, 0xa, PT ;  /* 0x0000000a0200780c */ /* 0x000fc40003fa6270 */
[----:B------:R-:W-:Y:S02]  /*a840*/  FSEL R173, R124, -INF , !P3 ;  /* 0xff8000007cad7808 */ /* 0x000fe40005800000 */
[----:B------:R-:W-:Y:S02]  /*a850*/  ISETP.LT.OR P4, PT, R170, 0x2, P4 ;  /* 0x00000002aa00780c */ /* 0x000fe40002781670 */
[----:B------:R-:W-:Y:S02]  /*a860*/  ISETP.GT.AND P3, PT, R168, 0x9, !P5 ;  /* 0x00000009a800780c */ /* 0x000fe40006f64270 */
[----:B------:R-:W-:Y:S02]  /*a870*/  FSEL R171, R121, -INF , !P4 ;  /* 0xff80000079ab7808 */ /* 0x000fe40006000000 */
        /* <DEDUP_REMOVED lines=107> */
[----:B------:R-:W-:-:S13]  /*af30*/  ISETP.GE.AND P6, PT, R20, 0x1, PT ;  /* 0x000000011400780c */ /* 0x000fda0003fc6270 */
[----:B------:R-:W-:Y:S05]  /*af40*/  @!P6 BRA `(.L_x_3787) ;  /* 0x000000000054e947 */ /* 0x000fea0003800000 */
        /* <DEDUP_REMOVED lines=12> */
.L_x_3789:
[----:B------:R-:W-:-:S05]  /*b010*/  IMAD.U32 R132, RZ, RZ, UR40 ;  /* 0x00000028ff847e24 */ /* 0x000fca000f8e00ff */
[----:B------:R-:W-:-:S13]  /*b020*/  ISETP.NE.AND P6, PT, R132, 0x1, PT ;  /* 0x000000018400780c */ /* 0x000fda0003fc5270 */
[----:B------:R-:W1:Y:S02]  /*b030*/  @P6 LDC.64 R4, c[0x0][0x9e8] ;  /* 0x00027a00ff046b82 */ /* 0x000e640000000a00 */
[----:B-1----:R-:W-:-:S05]  /*b040*/  @P6 IMAD.HI.U32 R4, R189, R4, RZ ;  /* 0x00000004bd046227 */ /* 0x002fca00078e00ff */
[----:B------:R-:W-:-:S07]  /*b050*/  @P6 SHF.R.U32.HI R189, RZ, R5, R4 ;  /* 0x00000005ffbd6219 */ /* 0x000fce0000011604 */
.L_x_3790:
[----:B------:R-:W-:Y:S05]  /*b060*/  BSYNC B0 ;  /* 0x0000000000007941 */ /* 0x000fea0003800000 */
.L_x_3788:
[----:B------:R-:W-:-:S05]  /*b070*/  IMAD R189, R189, R132, R0 ;  /* 0x00000084bdbd7224 */ /* 0x000fca00078e0200 */
[----:B------:R-:W-:Y:S02]  /*b080*/  VIADDMNMX R2, R189, R132, R2, PT ;  /* 0x00000084bd027246 */ /* 0x000fe40003800102 */
[----:B------:R-:W-:-:S07]  /*b090*/  VIMNMX R120, R120, R189, !PT ;  /* 0x000000bd78787248 */ /* 0x000fce0007fe0100 */
.L_x_3787:
        /* <DEDUP_REMOVED lines=41> */
[----:B------:R-:W-:Y:S02]  /*b330*/  ISETP.NE.AND P6, PT, R207, RZ, PT ;  /* 0x000000ffcf00720c */ /* 0x000fe40003fc5270 */
        /* <DEDUP_REMOVED lines=27> */
[----:B------:R-:W-:Y:S02]  /*b4f0*/  ISETP.NE.AND P2, PT, R206, RZ, PT ;  /* 0x000000ffce00720c */ /* 0x000fe40003f45270 */
[----:B------:R-:W-:Y:S02]  /*b500*/  ISETP.LT.OR P1, PT, R2, 0x31, P1 ;  /* 0x000000310200780c */ /* 0x000fe40000f21670 */
[----:B------:R-:W-:Y:S02]  /*b510*/  FMNMX.FTZ R0, R137, R0, !PT ;  /* 0x0000000089007209 */ /* 0x000fe40007810000 */
[----:B------:R-:W-:Y:S02]  /*b520*/  FSEL R135, R146, -INF , !P1 ;  /* 0xff80000092877808 */ /* 0x000fe40004800000 */
[----:B------:R-:W-:-:S02]  /*b530*/  ISETP.NE.AND P1, PT, R144, RZ, PT ;  /* 0x000000ff9000720c */ /* 0x000fc40003f25270 */
[----:B------:R-:W-:Y:S02]  /*b540*/  FMNMX.FTZ R4, R165, R0, !PT ;  /* 0x00000000a5047209 */ /* 0x000fe40007810000 */
[C---:B------:R-:W-:Y:S01]  /*b550*/  ISETP.GT.AND P1, PT, R120.reuse, 0x31, !P1 ;  /* 0x000000317800780c */ /* 0x040fe20004f24270 */
[----:B------:R-:W1:Y:S01]  /*b560*/  LDC R0, c[0x0][0x988] ;  /* 0x00026200ff007b82 */ /* 0x000e620000000800 */
[----:B------:R-:W-:Y:S01]  /*b570*/  ISETP.GT.AND P3, PT, R120, 0x50, !P3 ;  /* 0x000000507800780c */ /* 0x000fe20005f64270 */
[----:B------:R-:W2:Y:S01]  /*b580*/  SHFL.BFLY PT, R5, R4, 0x2, 0x1f ;  /* 0x0c401f0004057f89 */ /* 0x000ea200000e0000 */
[C---:B------:R-:W-:Y:S02]  /*b590*/  ISETP.LT.OR P1, PT, R2.reuse, 0x32, P1 ;  /* 0x000000320200780c */ /* 0x040fe40000f21670 */
[----:B------:R-:W-:Y:S02]  /*b5a0*/  ISETP.LT.OR P3, PT, R2, 0x51, P3 ;  /* 0x000000510200780c */ /* 0x000fe40001f61670 */
[----:B------:R-:W-:-:S02]  /*b5b0*/  FSEL R147, R147, -INF , !P1 ;  /* 0xff80000093937808 */ /* 0x000fc40004800000 */
[----:B------:R-:W-:Y:S02]  /*b5c0*/  ISETP.NE.AND P1, PT, R182, RZ, PT ;  /* 0x000000ffb600720c */ /* 0x000fe40003f25270 */
[C---:B------:R-:W-:Y:S02]  /*b5d0*/  ISETP.GT.AND P4, PT, R120.reuse, 0x51, !P4 ;  /* 0x000000517800780c */ /* 0x040fe40006784270 */
[----:B------:R-:W-:Y:S02]  /*b5e0*/  ISETP.GT.AND P1, PT, R120, 0x38, !P1 ;  /* 0x000000387800780c */ /* 0x000fe40004f24270 */
[----:B------:R-:W-:Y:S02]  /*b5f0*/  FSEL R221, R162, -INF , !P3 ;  /* 0xff800000a2dd7808 */ /* 0x000fe40005800000 */
[----:B------:R-:W-:Y:S02]  /*b600*/  ISETP.LT.OR P1, PT, R2, 0x39, P1 ;  /* 0x000000390200780c */ /* 0x000fe40000f21670 */
[----:B------:R-:W-:-:S02]  /*b610*/  ISETP.GT.AND P5, PT, R120, 0x58, !P5 ;  /* 0x000000587800780c */ /* 0x000fc40006fa4270 */
[----:B------:R-:W-:Y:S02]  /*b620*/  FSEL R131, R150, -INF , !P1 ;  /* 0xff80000096837808 */ /* 0x000fe40004800000 */
[----:B------:R-:W-:Y:S02]  /*b630*/  ISETP.NE.AND P1, PT, R148, RZ, PT ;  /* 0x000000ff9400720c */ /* 0x000fe40003f25270 */
[----:B------:R-:W-:Y:S02]  /*b640*/  ISETP.LT.OR P4, PT, R2, 0x52, P4 ;  /* 0x000000520200780c */ /* 0x000fe40002781670 */
[----:B------:R-:W-:Y:S02]  /*b650*/  ISETP.GT.AND P1, PT, R120, 0x39, !P1 ;  /* 0x000000397800780c */ /* 0x000fe40004f24270 */
[----:B--2---:R-:W-:Y:S02]  /*b660*/  FMNMX.FTZ R130, R4, R5, !PT ;  /* 0x0000000504827209 */ /* 0x004fe40007810000 */
[----:B------:R-:W-:-:S02]  /*b670*/  ISETP.LT.OR P1, PT, R2, 0x3a, P1 ;  /* 0x0000003a0200780c */ /* 0x000fc40000f21670 */
[----:B------:R-:W-:Y:S01]  /*b680*/  ISETP.LT.OR P5, PT, R2, 0x59, P5 ;  /* 0x000000590200780c */ /* 0x000fe20002fa1670 */
[----:B------:R-:W2:Y:S01]  /*b690*/  SHFL.BFLY PT, R5, R130, 0x1, 0x1f ;  /* 0x0c201f0082057f89 */ /* 0x000ea200000e0000 */
[----:B------:R-:W-:Y:S02]  /*b6a0*/  FSEL R151, R151, -INF , !P1 ;  /* 0xff80000097977808 */ /* 0x000fe40004800000 */
[----:B------:R-:W-:-:S04]  /*b6b0*/  ISETP.NE.AND P1, PT, R184, RZ, PT ;  /* 0x000000ffb800720c */ /* 0x000fc80003f25270 */
[----:B------:R-:W-:-:S04]  /*b6c0*/  ISETP.GT.AND P1, PT, R120, 0x40, !P1 ;  /* 0x000000407800780c */ /* 0x000fc80004f24270 */
[----:B------:R-:W-:-:S04]  /*b6d0*/  ISETP.LT.OR P1, PT, R2, 0x41, P1 ;  /* 0x000000410200780c */ /* 0x000fc80000f21670 */
[----:B------:R-:W-:Y:S02]  /*b6e0*/  FSEL R127, R154, -INF , !P1 ;  /* 0xff8000009a7f7808 */ /* 0x000fe40004800000 */
[----:B------:R-:W-:-:S04]  /*b6f0*/  ISETP.NE.AND P1, PT, R152, RZ, PT ;  /* 0x000000ff9800720c */ /* 0x000fc80003f25270 */
[----:B------:R-:W-:Y:S02]  /*b700*/  ISETP.GT.AND P1, PT, R120, 0x41, !P1 ;  /* 0x000000417800780c */ /* 0x000fe40004f24270 */
[----:B--2---:R-:W-:Y:S02]  /*b710*/  FMNMX.FTZ R5, R130, R5, !PT ;  /* 0x0000000582057209 */ /* 0x004fe40007810000 */
[----:B------:R-:W-:-:S03]  /*b720*/  ISETP.LT.OR P1, PT, R2, 0x42, P1 ;  /* 0x000000420200780c */ /* 0x000fc60000f21670 */
[----:B-1----:R-:W-:Y:S01]  /*b730*/  FMUL.FTZ R126, R5, R0 ;  /* 0x00000000057e7220 */ /* 0x002fe20000410000 */
        /* <DEDUP_REMOVED lines=12> */
[----:B------:R-:W-:-:S02]  /*b800*/  FSEL R122, R122, -INF , !P1 ;  /* 0xff8000007a7a7808 */ /* 0x000fc40004800000 */
[----:B------:R-:W-:Y:S02]  /*b810*/  FSETP.NEU.FTZ.AND P1, PT, R5, -INF , PT ;  /* 0xff8000000500780b */ /* 0x000fe40003f3d000 */
        /* <DEDUP_REMOVED lines=19> */
[----:B------:R-:W-:Y:S01]  /*b950*/  FSEL R2, R5, RZ, P1 ;  /* 0x000000ff05027208 */ /* 0x000fe20000800000 */
        /* <DEDUP_REMOVED lines=22> */
[----:B------:R-:W-:Y:S01]  /*bac0*/  FFMA.FTZ R137, R165, R0, -R126 ;  /* 0x00000000a5897223 */ /* 0x000fe2000001087e */
[----:B------:R-:W-:Y:S01]  /*bad0*/  MUFU.EX2 R188, R188 ;  /* 0x000000bc00bc7308 */ /* 0x000fe20000000800 */
        /* <DEDUP_REMOVED lines=18> */
[----:B------:R-:W-:Y:S04]  /*bc00*/  MUFU.EX2 R175, R175 ;  /* 0x000000af00af7308 */ /* 0x000fe80000000800 */
[----:B------:R-:W1:Y:S04]  /*bc10*/  SHFL.BFLY PT, R3, R4, 0x2, 0x1f ;  /* 0x0c401f0004037f89 */ /* 0x000e6800000e0000 */
[----:B------:R-:W-:Y:S08]  /*bc20*/  MUFU.EX2 R180, R180 ;  /* 0x000000b400b47308 */ /* 0x000ff00000000800 */
[----:B------:R2:W-:Y:S08]  /*bc30*/  MUFU.EX2 R163, R187 ;  /* 0x000000bb00a37308 */ /* 0x0005f00000000800 */
        /* <DEDUP_REMOVED lines=9> */
[----:B------:R-:W-:-:S02]  /*bcd0*/  IMAD.MOV.U32 R205, RZ, RZ, R5 ;  /* 0x000000ffffcd7224 */ /* 0x000fc400078e0005 */
[C---:B------:R-:W-:Y:S01]  /*bce0*/  FSETP.NEU.FTZ.AND P1, PT, R4.reuse, -INF , PT ;  /* 0xff8000000400780b */ /* 0x040fe20003f3d000 */
[-C--:B------:R-:W-:Y:S01]  /*bcf0*/  FMUL.FTZ R3, R3, R0.reuse ;  /* 0x0000000003037220 */ /* 0x080fe20000410000 */
[C---:B------:R-:W-:Y:S01]  /*bd00*/  FMUL.FTZ R126, R4.reuse, R0 ;  /* 0x00000000047e7220 */ /* 0x040fe20000410000 */
[----:B------:R-:W-:Y:S01]  /*bd10*/  MUFU.EX2 R121, R121 ;  /* 0x0000007900797308 */ /* 0x000fe20000000800 */
[----:B------:R-:W-:-:S03]  /*bd20*/  FSEL R132, R4, RZ, P1 ;  /* 0x000000ff04847208 */ /* 0x000fc60000800000 */
[----:B------:R-:W-:Y:S02]  /*bd30*/  FSEL R126, R126, RZ, P1 ;  /* 0x000000ff7e7e7208 */ /* 0x000fe40000800000 */
[C---:B------:R-:W-:Y:S01]  /*bd40*/  ISETP.GT.AND P1, PT, R15.reuse, UR47, PT ;  /* 0x0000002f0f007c0c */ /* 0x040fe2000bf24270 */
[----:B------:R-:W-:Y:S01]  /*bd50*/  VIADD R15, R15, 0xffffffff ;  /* 0xffffffff0f0f7836 */ /* 0x000fe20000000000 */
[----:B------:R1:W3:Y:S01]  /*bd60*/  MUFU.EX2 R2, R3 ;  /* 0x0000000300027308 */ /* 0x0002e20000000800 */
[-CC-:B------:R-:W-:Y:S01]  /*bd70*/  FFMA.FTZ R120, R122, R0.reuse, -R126.reuse ;  /* 0x000000007a787223 */ /* 0x180fe2000001087e */
[-CC-:B------:R-:W-:Y:S01]  /*bd80*/  FFMA.FTZ R149, R219, R0.reuse, -R126.reuse ;  /* 0x00000000db957223 */ /* 0x180fe2000001087e */
[-CC-:B------:R-:W-:Y:S01]  /*bd90*/  FFMA.FTZ R122, R189, R0.reuse, -R126.reuse ;  /* 0x00000000bd7a7223 */ /* 0x180fe2000001087e */
[-CC-:B------:R-:W-:Y:S01]  /*bda0*/  FFMA.FTZ R153, R217, R0.reuse, -R126.reuse ;  /* 0x00000000d9997223 */ /* 0x180fe2000001087e */
[-CC-:B------:R-:W-:Y:S01]  /*bdb0*/  FFMA.FTZ R185, R209, R0.reuse, -R126.reuse ;  /* 0x00000000d1b97223 */ /* 0x180fe2000001087e */
[-CC-:B------:R-:W-:Y:S01]  /*bdc0*/  FFMA.FTZ R124, R215, R0.reuse, -R126.reuse ;  /* 0x00000000d77c7223 */ /* 0x180fe2000001087e */
[-CC-:B--2---:R-:W-:Y:S01]  /*bdd0*/  FFMA.FTZ R187, R191, R0.reuse, -R126.reuse ;  /* 0x00000000bfbb7223 */ /* 0x184fe2000001087e */
[----:B------:R-:W-:Y:S01]  /*bde0*/  MUFU.EX2 R120, R120 ;  /* 0x0000007800787308 */ /* 0x000fe20000000800 */
[----:B-1----:R-:W-:Y:S01]  /*bdf0*/  FADD.FTZ R3, -R132, R21 ;  /* 0x0000001584037221 */ /* 0x002fe20000010100 */
[-CC-:B------:R-:W-:Y:S01]  /*be00*/  FFMA.FTZ R21, R135, R0.reuse, -R126.reuse ;  /* 0x0000000087157223 */ /* 0x180fe2000001087e */
[-CC-:B------:R-:W-:Y:S01]  /*be10*/  FFMA.FTZ R128, R213, R0.reuse, -R126.reuse ;  /* 0x00000000d5807223 */ /* 0x180fe2000001087e */
[-CC-:B------:R-:W-:Y:S01]  /*be20*/  FFMA.FTZ R181, R207, R0.reuse, -R126.reuse ;  /* 0x00000000cfb57223 */ /* 0x180fe2000001087e */
[-C--:B------:R-:W-:Y:S01]  /*be30*/  FMUL.FTZ R3, R3, R0.reuse ;  /* 0x0000000003037220 */ /* 0x080fe20000410000 */
[-CC-:B------:R-:W-:Y:S01]  /*be40*/  FFMA.FTZ R130, R211, R0.reuse, -R126.reuse ;  /* 0x00000000d3827223 */ /* 0x180fe2000001087e */
[-CC-:B------:R-:W-:Y:S01]  /*be50*/  FFMA.FTZ R183, R139, R0.reuse, -R126.reuse ;  /* 0x000000008bb77223 */ /* 0x180fe2000001087e */
[----:B------:R-:W-:Y:S01]  /*be60*/  MUFU.EX2 R149, R149 ;  /* 0x0000009500957308 */ /* 0x000fe20000000800 */
[----:B---3--:R-:W-:Y:S01]  /*be70*/  FFMA.FTZ R13, R2, R13, R223 ;  /* 0x0000000d020d7223 */ /* 0x008fe200000100df */
[-CC-:B------:R-:W-:Y:S01]  /*be80*/  FFMA.FTZ R143, R143, R0.reuse, -R126.reuse ;  /* 0x000000008f8f7223 */ /* 0x180fe2000001087e */
[----:B------:R-:W-:Y:S01]  /*be90*/  FFMA.FTZ R134, R147, R0, -R126 ;  /* 0x0000000093867223 */ /* 0x000fe2000001087e */
[----:B------:R-:W-:-:S02]  /*bea0*/  IMAD.U32 R139, RZ, RZ, UR10 ;  /* 0x0000000aff8b7e24 */ /* 0x000fc4000f8e00ff */
        /* <DEDUP_REMOVED lines=9> */
[--C-:B------:R-:W-:Y:S01]  /*bf40*/  FFMA.FTZ R179, R179, R0, -R126.reuse ;  /* 0x00000000b3b37223 */ /* 0x100fe2000001087e */
[----:B------:R-:W-:Y:S01]  /*bf50*/  F2FP.F16.F32.PACK_AB R190, R171, R190 ;  /* 0x000000beabbe723e */ /* 0x000fe200000000ff */
[----:B------:R-:W2:Y:S01]  /*bf60*/  MUFU.EX2 R122, R122 ;  /* 0x0000007a007a7308 */ /* 0x000ea20000000800 */
[----:B------:R-:W-:Y:S01]  /*bf70*/  FADD.FTZ R138, R184, R13 ;  /* 0x0000000db88a7221 */ /* 0x000fe20000010000 */
[----:B------:R-:W-:Y:S01]  /*bf80*/  FFMA.FTZ R13, R131, R0, -R126 ;  /* 0x00000000830d7223 */ /* 0x000fe2000001087e */
[----:B------:R-:W-:-:S02]  /*bf90*/  F2FP.F16.F32.PACK_AB R184, R173, R184 ;  /* 0x000000b8adb8723e */ /* 0x000fc400000000ff */
[----:B------:R-:W-:Y:S01]  /*bfa0*/  FADD.FTZ R131, R173, R138 ;  /* 0x0000008aad837221 */ /* 0x000fe20000010000 */
[----:B------:R-:W-:Y:S02]  /*bfb0*/  F2FP.F16.F32.PACK_AB R188, R188, R223 ;  /* 0x000000dfbcbc723e */ /* 0x000fe400000000ff */
[----:B------:R-:W3:Y:S01]  /*bfc0*/  MUFU.EX2 R153, R153 ;  /* 0x0000009900997308 */ /* 0x000ee20000000800 */
[----:B-1----:R-:W-:Y:S01]  /*bfd0*/  FFMA.FTZ R136, R3, R12, R120 ;  /* 0x0000000c03887223 */ /* 0x002fe20000010078 */
[----:B------:R-:W-:Y:S01]  /*bfe0*/  FADD.FTZ R138, R186, R131 ;  /* 0x00000083ba8a7221 */ /* 0x000fe20000010000 */
[----:B------:R-:W-:Y:S01]  /*bff0*/  FFMA.FTZ R131, R151, R0, -R126 ;  /* 0x0000000097837223 */ /* 0x000fe2000001087e */
[----:B------:R-:W-:Y:S01]  /*c000*/  F2FP.F16.F32.PACK_AB R186, R175, R186 ;  /* 0x000000baafba723e */ /* 0x000fe200000000ff */
[C---:B------:R-:W-:Y:S01]  /*c010*/  FADD.FTZ R135, R149.reuse, R136 ;  /* 0x0000008895877221 */ /* 0x040fe20000010000 */
[----:B------:R-:W-:Y:S02]  /*c020*/  F2FP.F16.F32.PACK_AB R189, R149, R120 ;  /* 0x0000007895bd723e */ /* 0x000fe400000000ff */
[----:B------:R-:W1:Y:S01]  /*c030*/  MUFU.EX2 R185, R185 ;  /* 0x000000b900b97308 */ /* 0x000e620000000800 */
[----:B--2---:R-:W-:Y:S01]  /*c040*/  FADD.FTZ R136, R122, R135 ;  /* 0x000000877a887221 */ /* 0x004fe20000010000 */
[----:B------:R-:W-:-:S04]  /*c050*/  FADD.FTZ R135, R175, R138 ;  /* 0x0000008aaf877221 */ /* 0x000fc80000010000 */
[----:B------:R-:W-:Y:S01]  /*c060*/  FADD.FTZ R138, R180, R135 ;  /* 0x00000087b48a7221 */ /* 0x000fe20000010000 */
[----:B------:R-:W-:Y:S01]  /*c070*/  F2FP.F16.F32.PACK_AB R180, R163, R180 ;  /* 0x000000b4a3b4723e */ /* 0x000fe200000000ff */
[----:B------:R-:W2:Y:S01]  /*c080*/  MUFU.EX2 R124, R124 ;  /* 0x0000007c007c7308 */ /* 0x000ea20000000800 */
[----:B---3--:R-:W-:Y:S01]  /*c090*/  FADD.FTZ R136, R153, R136 ;  /* 0x0000008899887221 */ /* 0x008fe20000010000 */
[----:B------:R-:W-:Y:S01]  /*c0a0*/  FADD.FTZ R135, R163, R138 ;  /* 0x0000008aa3877221 */ /* 0x000fe20000010000 */
[----:B------:R-:W-:-:S03]  /*c0b0*/  F2FP.F16.F32.PACK_AB R191, R153, R122 ;  /* 0x0000007a99bf723e */ /* 0x000fc600000000ff */
[----:B------:R-:W-:Y:S01]  /*c0c0*/  FADD.FTZ R140, R182, R135 ;  /* 0x00000087b68c7221 */ /* 0x000fe20000010000 */
[C---:B------:R-:W-:Y:S01]  /*c0d0*/  F2FP.F16.F32.PACK_AB R182, R141.reuse, R182 ;  /* 0x000000b68db6723e */ /* 0x040fe200000000ff */
[----:B------:R-:W3:Y:S02]  /*c0e0*/  MUFU.EX2 R187, R187 ;  /* 0x000000bb00bb7308 */ /* 0x000ee40000000800 */
[----:B------:R-:W-:-:S04]  /*c0f0*/  FADD.FTZ R135, R141, R140 ;  /* 0x0000008c8d877221 */ /* 0x000fc80000010000 */
[----:B------:R-:W-:Y:S01]  /*c100*/  FADD.FTZ R140, R176, R135 ;  /* 0x00000087b08c7221 */ /* 0x000fe20000010000 */
[C---:B------:R-:W-:Y:S01]  /*c110*/  F2FP.F16.F32.PACK_AB R176, R145.reuse, R176 ;  /* 0x000000b091b0723e */ /* 0x040fe200000000ff */
[----:B------:R-:W4:Y:S02]  /*c120*/  MUFU.EX2 R128, R128 ;  /* 0x0000008000807308 */ /* 0x000f240000000800 */
[----:B------:R-:W-:-:S04]  /*c130*/  FADD.FTZ R135, R145, R140 ;  /* 0x0000008c91877221 */ /* 0x000fc80000010000 */
[----:B------:R-:W-:Y:S01]  /*c140*/  FADD.FTZ R140, R178, R135 ;  /* 0x00000087b28c7221 */ /* 0x000fe20000010000 */
[C---:B------:R-:W-:Y:S01]  /*c150*/  F2FP.F16.F32.PACK_AB R178, R121.reuse, R178 ;  /* 0x000000b279b2723e */ /* 0x040fe200000000ff */
[----:B------:R-:W5:Y:S02]  /*c160*/  MUFU.EX2 R181, R181 ;  /* 0x000000b500b57308 */ /* 0x000f640000000800 */
[----:B------:R-:W-:-:S06]  /*c170*/  FADD.FTZ R135, R121, R140 ;  /* 0x0000008c79877221 */ /* 0x000fcc0000010000 */
[----:B------:R1:W-:Y:S08]  /*c180*/  MUFU.EX2 R12, R13 ;  /* 0x0000000d000c7308 */ /* 0x0003f00000000800 */
[----:B------:R-:W5:Y:S01]  /*c190*/  MUFU.EX2 R130, R130 ;  /* 0x0000008200827308 */ /* 0x000f620000000800 */
[----:B-1----:R-:W-:Y:S01]  /*c1a0*/  FADD.FTZ R13, R185, R136 ;  /* 0x00000088b90d7221 */ /* 0x002fe20000010000 */
[----:B------:R-:W-:Y:S01]  /*c1b0*/  @!P6 VIADD R136, R139, 0x30860 ;  /* 0x000308608b88e836 */ /* 0x000fe20000000000 */
[----:B--2---:R-:W-:-:S02]  /*c1c0*/  F2FP.F16.F32.PACK_AB R185, R124, R185 ;  /* 0x000000b97cb9723e */ /* 0x004fc400000000ff */
[----:B------:R-:W-:Y:S02]  /*c1d0*/  FADD.FTZ R138, R124, R13 ;  /* 0x0000000d7c8a7221 */ /* 0x000fe40000010000 */
[----:B------:R-:W-:Y:S01]  /*c1e0*/  @!P6 PRMT R139, RZ, 0x654, R136 ;  /* 0x00000654ff8be816 */ /* 0x000fe20000000088 */
[----:B------:R-:W1:Y:S01]  /*c1f0*/  MUFU.EX2 R183, R183 ;  /* 0x000000b700b77308 */ /* 0x000e620000000800 */
[----:B---3--:R-:W-:Y:S01]  /*c200*/  FADD.FTZ R13, R187, R138 ;  /* 0x0000008abb0d7221 */ /* 0x008fe20000010000 */
[-CC-:B------:R-:W-:Y:S01]  /*c210*/  FFMA.FTZ R136, R155, R0.reuse, -R126.reuse ;  /* 0x000000009b887223 */ /* 0x180fe2000001087e */
[----:B------:R-:W-:Y:S01]  /*c220*/  FFMA.FTZ R126, R167, R0, -R126 ;  /* 0x00000000a77e7223 */ /* 0x000fe2000001087e */
[----:B------:R2:W-:Y:S01]  /*c230*/  @!P6 SYNCS.ARRIVE.TRANS64.RED.A1T0 RZ, [R139+URZ], RZ ;  /* 0x000000ff8bffe9a7 */ /* 0x0005e2000810043f */
[C---:B----4-:R-:W-:Y:S01]  /*c240*/  FADD.FTZ R138, R128.reuse, R13 ;  /* 0x0000000d808a7221 */ /* 0x050fe20000010000 */
[----:B------:R-:W-:Y:S02]  /*c250*/  F2FP.F16.F32.PACK_AB R187, R128, R187 ;  /* 0x000000bb80bb723e */ /* 0x000fe400000000ff */
[----:B------:R-:W3:Y:S01]  /*c260*/  MUFU.EX2 R132, R143 ;  /* 0x0000008f00847308 */ /* 0x000ee20000000800 */
[----:B-----5:R-:W-:Y:S01]  /*c270*/  FADD.FTZ R13, R181, R138 ;  /* 0x0000008ab50d7221 */ /* 0x020fe20000010000 */
[----:B------:R-:W-:-:S03]  /*c280*/  F2FP.F16.F32.PACK_AB R181, R130, R181 ;  /* 0x000000b582b5723e */ /* 0x000fc600000000ff */
[----:B------:R-:W-:-:S03]  /*c290*/  FADD.FTZ R138, R130, R13 ;  /* 0x0000000d828a7221 */ /* 0x000fc60000010000 */
[----:B------:R-:W4:Y:S01]  /*c2a0*/  MUFU.EX2 R172, R172 ;  /* 0x000000ac00ac7308 */ /* 0x000f220000000800 */
[----:B-1----:R-:W-:-:S07]  /*c2b0*/  FADD.FTZ R13, R183, R138 ;  /* 0x0000008ab70d7221 */ /* 0x002fce0000010000 */
[----:B------:R-:W1:Y:S01]  /*c2c0*/  MUFU.EX2 R21, R21 ;  /* 0x0000001500157308 */ /* 0x000e620000000800 */
[C---:B---3--:R-:W-:Y:S01]  /*c2d0*/  FADD.FTZ R138, R132.reuse, R13 ;  /* 0x0000000d848a7221 */ /* 0x048fe20000010000 */
[----:B------:R-:W-:-:S06]  /*c2e0*/  F2FP.F16.F32.PACK_AB R183, R132, R183 ;  /* 0x000000b784b7723e */ /* 0x000fcc00000000ff */
[----:B------:R-:W3:Y:S01]  /*c2f0*/  MUFU.EX2 R125, R125 ;  /* 0x0000007d007d7308 */ /* 0x000ee20000000800 */
[----:B----4-:R-:W-:-:S07]  /*c300*/  FADD.FTZ R140, R172, R135 ;  /* 0x00000087ac8c7221 */ /* 0x010fce0000010000 */
[----:B------:R-:W4:Y:S01]  /*c310*/  MUFU.EX2 R134, R134 ;  /* 0x0000008600867308 */ /* 0x000f220000000800 */
[----:B-1----:R-:W-:-:S07]  /*c320*/  FADD.FTZ R13, R21, R138 ;  /* 0x0000008a150d7221 */ /* 0x002fce0000010000 */
[----:B------:R-:W-:Y:S01]  /*c330*/  MUFU.EX2 R174, R174 ;  /* 0x000000ae00ae7308 */ /* 0x000fe20000000800 */
[----:B---3--:R-:W-:-:S07]  /*c340*/  F2FP.F16.F32.PACK_AB R172, R125, R172 ;  /* 0x000000ac7dac723e */ /* 0x008fce00000000ff */
[----:B------:R-:W-:Y:S01]  /*c350*/  MUFU.EX2 R129, R129 ;  /* 0x0000008100817308 */ /* 0x000fe20000000800 */
[----:B----4-:R-:W-:-:S04]  /*c360*/  FADD.FTZ R13, R134, R13 ;  /* 0x0000000d860d7221 */ /* 0x010fc80000010000 */
[----:B------:R-:W-:-:S03]  /*c370*/  FADD.FTZ R138, R12, R13 ;  /* 0x0000000d0c8a7221 */ /* 0x000fc60000010000 */
[----:B------:R-:W1:Y:S08]  /*c380*/  MUFU.EX2 R131, R131 ;  /* 0x0000008300837308 */ /* 0x000e700000000800 */
[----:B------:R-:W3:Y:S08]  /*c390*/  MUFU.EX2 R168, R168 ;  /* 0x000000a800a87308 */ /* 0x000ef00000000800 */
[----:B------:R-:W4:Y:S01]  /*c3a0*/  MUFU.EX2 R127, R127 ;  /* 0x0000007f007f7308 */ /* 0x000f220000000800 */
[----:B-1----:R-:W-:-:S07]  /*c3b0*/  FADD.FTZ R138, R131, R138 ;  /* 0x0000008a838a7221 */ /* 0x002fce0000010000 */
[----:B------:R-:W1:Y:S08]  /*c3c0*/  MUFU.EX2 R133, R133 ;  /* 0x0000008500857308 */ /* 0x000e700000000800 */
[----:B------:R5:W-:Y:S08]  /*c3d0*/  MUFU.EX2 R142, R123 ;  /* 0x0000007b008e7308 */ /* 0x000bf00000000800 */
[----:B------:R-:W2:Y:S01]  /*c3e0*/  MUFU.EX2 R136, R136 ;  /* 0x0000008800887308 */ /* 0x000ea20000000800 */
[----:B-----5:R-:W-:-:S04]  /*c3f0*/  FADD.FTZ R123, R125, R140 ;  /* 0x0000008c7d7b7221 */ /* 0x020fc80000010000 */
[----:B------:R-:W-:Y:S01]  /*c400*/  FADD.FTZ R140, R174, R123 ;  /* 0x0000007bae8c7221 */ /* 0x000fe20000010000 */
[C---:B------:R-:W-:Y:S02]  /*c410*/  F2FP.F16.F32.PACK_AB R174, R129.reuse, R174 ;  /* 0x000000ae81ae723e */ /* 0x040fe400000000ff */
[----:B------:R-:W5:Y:S01]  /*c420*/  MUFU.EX2 R170, R170 ;  /* 0x000000aa00aa7308 */ /* 0x000f620000000800 */
[----:B------:R-:W-:-:S04]  /*c430*/  FADD.FTZ R13, R129, R140 ;  /* 0x0000008c810d7221 */ /* 0x000fc80000010000 */
[----:B---3--:R-:W-:Y:S01]  /*c440*/  FADD.FTZ R140, R168, R13 ;  /* 0x0000000da88c7221 */ /* 0x008fe20000010000 */
[----:B----4-:R-:W-:Y:S01]  /*c450*/  FADD.FTZ R13, R127, R138 ;  /* 0x0000008a7f0d7221 */ /* 0x010fe20000010000 */
[C---:B-1----:R-:W-:Y:S01]  /*c460*/  F2FP.F16.F32.PACK_AB R168, R133.reuse, R168 ;  /* 0x000000a885a8723e */ /* 0x042fe200000000ff */
[----:B------:R-:W1:Y:S01]  /*c470*/  MUFU.EX2 R159, R159 ;  /* 0x0000009f009f7308 */ /* 0x000e620000000800 */
[----:B------:R-:W-:Y:S01]  /*c480*/  FADD.FTZ R121, R133, R140 ;  /* 0x0000008c85797221 */ /* 0x000fe20000010000 */
[C---:B--2---:R-:W-:Y:S01]  /*c490*/  FADD.FTZ R13, R136.reuse, R13 ;  /* 0x0000000d880d7221 */ /* 0x044fe20000010000 */
[----:B------:R-:W-:-:S05]  /*c4a0*/  F2FP.F16.F32.PACK_AB R173, R136, R127 ;  /* 0x0000007f88ad723e */ /* 0x000fca00000000ff */
[----:B------:R-:W2:Y:S01]  /*c4b0*/  MUFU.EX2 R144, R221 ;  /* 0x000000dd00907308 */ /* 0x000ea20000000800 */
[----:B-----5:R-:W-:Y:S01]  /*c4c0*/  FADD.FTZ R138, R170, R121 ;  /* 0x00000079aa8a7221 */ /* 0x020fe20000010000 */
[----:B------:R-:W-:-:S06]  /*c4d0*/  FADD.FTZ R121, R142, R13 ;  /* 0x0000000d8e797221 */ /* 0x000fcc0000010000 */
[----:B------:R3:W4:Y:S01]  /*c4e0*/  MUFU.EX2 R169, R177 ;  /* 0x000000b100a97308 */ /* 0x0007220000000800 */
[C---:B-1----:R-:W-:Y:S01]  /*c4f0*/  FADD.FTZ R121, R159.reuse, R121 ;  /* 0x000000799f797221 */ /* 0x042fe20000010000 */
[----:B------:R-:W-:-:S06]  /*c500*/  F2FP.F16.F32.PACK_AB R175, R159, R142 ;  /* 0x0000008e9faf723e */ /* 0x000fcc00000000ff */
[----:B------:R1:W5:Y:S01]  /*c510*/  MUFU.EX2 R140, R179 ;  /* 0x000000b3008c7308 */ /* 0x0003620000000800 */
[----:B--2---:R-:W-:Y:S01]  /*c520*/  FADD.FTZ R121, R144, R121 ;  /* 0x0000007990797221 */ /* 0x004fe20000010000 */
[----:B---3--:R-:W-:Y:S01]  /*c530*/  F2FP.F16.F32.PACK_AB R177, R134, R21 ;  /* 0x0000001586b1723e */ /* 0x008fe200000000ff */
[----:B------:R-:W-:-:S05]  /*c540*/  IMAD.MOV.U32 R21, RZ, RZ, R4 ;  /* 0x000000ffff157224 */ /* 0x000fca00078e0004 */
[----:B------:R-:W2:Y:S01]  /*c550*/  MUFU.EX2 R137, R137 ;  /* 0x0000008900897308 */ /* 0x000ea20000000800 */
[----:B----4-:R-:W-:Y:S01]  /*c560*/  FADD.FTZ R121, R169, R121 ;  /* 0x00000079a9797221 */ /* 0x010fe20000010000 */
[----:B-1----:R-:W-:Y:S02]  /*c570*/  F2FP.F16.F32.PACK_AB R179, R131, R12 ;  /* 0x0000000c83b3723e */ /* 0x002fe400000000ff */
[----:B------:R-:W-:-:S04]  /*c580*/  F2FP.F16.F32.PACK_AB R169, R169, R144 ;  /* 0x00000090a9a9723e */ /* 0x000fc800000000ff */
[----:B------:R-:W1:Y:S01]  /*c590*/  MUFU.EX2 R126, R126 ;  /* 0x0000007e007e7308 */ /* 0x000e620000000800 */
[----:B-----5:R-:W-:Y:S01]  /*c5a0*/  FADD.FTZ R121, R140, R121 ;  /* 0x000000798c797221 */ /* 0x020fe20000010000 */
[C---:B--2---:R-:W-:Y:S01]  /*c5b0*/  FADD.FTZ R13, R137.reuse, R138 ;  /* 0x0000008a890d7221 */ /* 0x044fe20000010000 */
[----:B------:R-:W-:Y:S02]  /*c5c0*/  F2FP.F16.F32.PACK_AB R170, R137, R170 ;  /* 0x000000aa89aa723e */ /* 0x000fe400000000ff */
[C---:B-1----:R-:W-:Y:S01]  /*c5d0*/  FADD.FTZ R12, R126.reuse, R121 ;  /* 0x000000797e0c7221 */ /* 0x042fe20000010000 */
[----:B------:R-:W-:Y:S01]  /*c5e0*/  F2FP.F16.F32.PACK_AB R171, R126, R140 ;  /* 0x0000008c7eab723e */ /* 0x000fe200000000ff */
[----:B------:R-:W-:Y:S06]  /*c5f0*/  @P1 BRA `(.L_x_3791) ;  /* 0xffffffd000481947 */ /* 0x000fec000383ffff */
.L_x_3774:
        /* <DEDUP_REMOVED lines=99> */
.L_x_3792:
[----:B------:R-:W-:Y:S01]  /*cc30*/  ULEA UR5, UR36, UR37, 0x3 ;  /* 0x0000002524057291 */ /* 0x000fe2000f8e183f */
[----:B------:R-:W-:-:S05]  /*cc40*/  IMAD.U32 R2, RZ, RZ, UR46 ;  /* 0x0000002eff027e24 */ /* 0x000fca000f8e00ff */
[----:B------:R-:W-:-:S04]  /*cc50*/  SHF.L.U32 R2, R2, 0x1f, RZ ;  /* 0x0000001f02027819 */ /* 0x000fc800000006ff */
[----:B------:R1:W2:Y:S01]  /*cc60*/  SYNCS.PHASECHK.TRANS64.TRYWAIT P1, [UR5+0x30850], R2 ;  /* 0x03085002ff0075a7 */ /* 0x0002a20008020145 */
[----:B------:R-:W-:Y:S05]  /*cc70*/  @!P0 BRA `(.L_x_3793) ;  /* 0x0000000000048947 */ /* 0x000fea0003800000 */
[----:B------:R-:W-:Y:S01]  /*cc80*/  BPT.TRAP 0x1 ;  /* 0x000000040000795c */ /* 0x000fe20000300000 */
.L_x_3793:
[----:B--2---:R-:W-:Y:S05]  /*cc90*/  @P1 BRA `(.L_x_3794) ;  /* 0x0000000000081947 */ /* 0x004fea0003800000 */
[----:B------:R-:W2:Y:S02]  /*cca0*/  SYNCS.PHASECHK.TRANS64.TRYWAIT P0, [UR5+0x30850], R2 ;  /* 0x03085002ff0075a7 */ /* 0x000ea40008000145 */
[----:B--2---:R-:W-:Y:S05]  /*ccb0*/  @!P0 BRA `(.L_x_3795) ;  /* 0x0000005800508947 */ /* 0x004fea0003800000 */
.L_x_3794:
[----:B------:R-:W-:Y:S01]  /*ccc0*/  UIADD3 UR37, UR37, 0x400, URZ ;  /* 0x0000040025257890 */ /* 0x000fe2000fffe03f */
[----:B------:R-:W-:Y:S01]  /*ccd0*/  WARPGROUP.ARRIVE ;  /* 0x00000000000079c5 */ /* 0x000fe20000000000 */
[----:B------:R-:W-:Y:S01]  /*cce0*/  UMOV UR7, 0x40000040 ;  /* 0x4000004000077882 */ /* 0x000fe20000000000 */
[----:B--2---:R-:W2:Y:S01]  /*ccf0*/  SHFL.BFLY PT, R3, R12, 0x2, 0x1f ;  /* 0x0c401f000c037f89 */ /* 0x004ea200000e0000 */
[----:B------:R-:W-:Y:S01]  /*cd00*/  USHF.R.U32.HI UR37, URZ, 0x4, UR37 ;  /* 0x000000043f257899 */ /* 0x000fe20008011625 */
[----:B------:R-:W-:Y:S02]  /*cd10*/  CS2R R8, SRZ ;  /* 0x0000000000087805 */ /* 0x000fe4000001ff00 */
[----:B------:R-:W-:Y:S01]  /*cd20*/  R2UR UR8, R197 ;  /* 0x00000000c50872ca */ /* 0x000fe200000e0000 */
[----:B-1----:R-:W1:Y:S01]  /*cd30*/  SHFL.BFLY PT, R2, R13, 0x2, 0x1f ;  /* 0x0c401f000d027f89 */ /* 0x002e6200000e0000 */
[----:B------:R-:W-:Y:S01]  /*cd40*/  ULOP3.LUT UR37, UR37, 0x3fff, URZ, 0xc0, !UPT ;  /* 0x00003fff25257892 */ /* 0x000fe2000f8ec03f */
[----:B------:R-:W3:Y:S03]  /*cd50*/  S2R R11, SR_TID.X ;  /* 0x00000000000b7919 */ /* 0x000ee60000002100 */
[----:B------:R-:W-:-:S04]  /*cd60*/  ULOP3.LUT UR4, UR37, 0x3000000, URZ, 0xfc, !UPT ;  /* 0x0300000025047892 */ /* 0x000fc8000f8efc3f */
[----:B------:R-:W-:Y:S02]  /*cd70*/  UIMAD UR4, UR36, 0x900, UR4 ;  /* 0x00000900240478a4 */ /* 0x000fe4000f8e0204 */
[----:B------:R-:W-:Y:S02]  /*cd80*/  UIADD3 UR36, UR36, 0x1, URZ ;  /* 0x0000000124247890 */ /* 0x000fe4000fffe03f */
[----:B------:R-:W-:Y:S02]  /*cd90*/  UIADD3 UR8, UR8, 0x1, URZ ;  /* 0x0000000108087890 */ /* 0x000fe4000fffe03f */
[----:B------:R-:W-:Y:S01]  /*cda0*/  UISETP.NE.AND UP0, UPT, UR36, 0x2, UPT ;  /* 0x000000022400788c */ /* 0x000fe2000bf05270 */
[----:B------:R-:W-:Y:S02]  /*cdb0*/  UMOV UR6, UR4 ;  /* 0x0000000400067c82 */ /* 0x000fe40008000000 */
[----:B------:R-:W-:Y:S01]  /*cdc0*/  HGMMA.64x192x16.F32 R24, R188, gdesc[UR4].tnspB, R24, gsb0 ;  /* 0x42e00004bc187df0 */ /* 0x000fe20008000818 */
[----:B------:R-:W-:Y:S01]  /*cdd0*/  UIADD3 UR6, UR4, 0x80, URZ ;  /* 0x0000008004067890 */ /* 0x000fe2000fffe03f */
[----:B--2---:R-:W-:Y:S01]  /*cde0*/  FADD.FTZ R6, R3, R12 ;  /* 0x0000000c03067221 */ /* 0x004fe20000010000 */
[----:B------:R-:W-:Y:S01]  /*cdf0*/  UMOV UR7, 0x40000040 ;  /* 0x4000004000077882 */ /* 0x000fe20000000000 */
[----:B------:R-:W-:-:S02]  /*ce00*/  IMAD.U32 R197, RZ, RZ, UR8 ;  /* 0x00000008ffc57e24 */ /* 0x000fc4000f8e00ff */
[----:B-1----:R-:W-:Y:S01]  /*ce10*/  FADD.FTZ R2, R2, R13 ;  /* 0x0000000d02027221 */ /* 0x002fe20000010000 */
[----:B------:R-:W-:Y:S01]  /*ce20*/  IMAD.U32 R13, RZ, RZ, UR5 ;  /* 0x00000005ff0d7e24 */ /* 0x000fe2000f8e00ff */
[----:B------:R-:W1:Y:S01]  /*ce30*/  SHFL.BFLY PT, R7, R6, 0x1, 0x1f ;  /* 0x0c201f0006077f89 */ /* 0x000e6200000e0000 */
[----:B------:R-:W-:-:S03]  /*ce40*/  USEL UR36, UR36, URZ, UP0 ;  /* 0x0000003f24247287 */ /* 0x000fc60008000000 */
[----:B------:R-:W2:Y:S01]  /*ce50*/  SHFL.BFLY PT, R3, R2, 0x1, 0x1f ;  /* 0x0c201f0002037f89 */ /* 0x000ea200000e0000 */
[----:B---3--:R-:W-:Y:S01]  /*ce60*/  LOP3.LUT P2, RZ, R11, 0x7f, RZ, 0xc0, !PT ;  /* 0x0000007f0bff7812 */ /* 0x008fe2000784c0ff */
[----:B-1----:R-:W-:Y:S01]  /*ce70*/  FADD.FTZ R15, R6, R7 ;  /* 0x00000007060f7221 */ /* 0x002fe20000010000 */
[----:B--2---:R-:W-:-:S04]  /*ce80*/  FADD.FTZ R14, R2, R3 ;  /* 0x00000003020e7221 */ /* 0x004fc80000010000 */
[----:B------:R-:W-:Y:S01]  /*ce90*/  FSETP.NE.FTZ.AND P1, PT, R15, RZ, PT ;  /* 0x000000ff0f00720b */ /* 0x000fe20003f35000 */
[----:B------:R-:W-:Y:S02]  /*cea0*/  IMAD.MOV.U32 R3, RZ, RZ, -0x800000 ;  /* 0xff800000ff037424 */ /* 0x000fe400078e00ff */
[----:B------:R-:W-:Y:S01]  /*ceb0*/  IMAD.MOV.U32 R2, RZ, RZ, -0x800000 ;  /* 0xff800000ff027424 */ /* 0x000fe200078e00ff */
[----:B------:R-:W-:-:S09]  /*cec0*/  FSETP.NE.FTZ.AND P0, PT, R14, RZ, PT ;  /* 0x000000ff0e00720b */ /* 0x000fd20003f15000 */
[----:B------:R-:W1:Y:S01]  /*ced0*/  @P1 MUFU.LG2 R10, R15 ;  /* 0x0000000f000a1308 */ /* 0x000e620000000c00 */
[----:B------:R-:W-:-:S03]  /*cee0*/  @P1 FMUL.FTZ R12, R0, 0.69314718246459960938 ;  /* 0x3f317218000c1820 */ /* 0x000fc60000410000 */
[----:B------:R-:W-:Y:S01]  /*cef0*/  @P0 FMUL.FTZ R6, R0, 0.69314718246459960938 ;  /* 0x3f31721800060820 */ /* 0x000fe20000410000 */
[----:B------:R-:W-:-:S03]  /*cf00*/  @!P2 VIADD R0, R13, 0x30860 ;  /* 0x000308600d00a836 */ /* 0x000fc60000000000 */
[----:B------:R-:W2:Y:S08]  /*cf10*/  @P0 MUFU.LG2 R7, R14 ;  /* 0x0000000e00070308 */ /* 0x000eb00000000c00 */
[----:B------:R-:W3:Y:S01]  /*cf20*/  @P0 MUFU.RCP R8, R14 ;  /* 0x0000000e00080308 */ /* 0x000ee20000001000 */
[----:B-1----:R-:W-:-:S04]  /*cf30*/  @P1 FMUL.FTZ R11, R10, 0.69314718246459960938 ;  /* 0x3f3172180a0b1820 */ /* 0x002fc80000410000 */
[----:B------:R-:W-:Y:S01]  /*cf40*/  @P1 FFMA.FTZ R3, R12, R4, R11 ;  /* 0x000000040c031223 */ /* 0x000fe2000001000b */
[----:B------:R-:W-:Y:S02]  /*cf50*/  @!P2 PRMT R4, RZ, 0x654, R0 ;  /* 0x00000654ff04a816 */ /* 0x000fe40000000000 */
[----:B------:R-:W1:Y:S01]  /*cf60*/  @P1 MUFU.RCP R9, R15 ;  /* 0x0000000f00091308 */ /* 0x000e620000001000 */
[----:B--2---:R-:W-:-:S04]  /*cf70*/  @P0 FMUL.FTZ R7, R7, 0.69314718246459960938 ;  /* 0x3f31721807070820 */ /* 0x004fc80000410000 */
[----:B------:R-:W-:Y:S01]  /*cf80*/  @P0 FFMA.FTZ R2, R6, R5, R7 ;  /* 0x0000000506020223 */ /* 0x000fe20000010007 */
[----:B------:R-:W-:Y:S01]  /*cf90*/  PLOP3.LUT P0, PT, PT, PT, PT, 0x8, 0x0 ;  /* 0x000000000000781c */ /* 0x000fe20003f0e170 */
        /* <DEDUP_REMOVED lines=21> */
[----:B------:R-:W-:-:S04]  /*d0f0*/  USEL UR4, URZ, 0x1, UP0 ;  /* 0x000000013f047887 */ /* 0x000fc80008000000 */
[----:B------:R-:W-:Y:S01]  /*d100*/  ULOP3.LUT UR46, UR46, UR4, URZ, 0x3c, !UPT ;  /* 0x000000042e2e7292 */ /* 0x000fe2000f8e3c3f */
[----:B------:R-:W-:Y:S02]  /*d110*/  WARPGROUP.DEPBAR.LE gsb0, 0x0 ;  /* 0x00008000000079c5 */ /* 0x000fe40000010000 */
[----:B------:R-:W-:-:S10]  /*d120*/  WARPGROUP.ARRIVE ;  /* 0x00000000000079c5 */ /* 0x000fd40000000000 */
[----:B------:R-:W-:Y:S03]  /*d130*/  HGMMA.64x192x16.F32 R24, R168, gdesc[UR4].tnspB, R24, gsb0 ;  /* 0x42e00004a8187df0 */ /* 0x000fe60008000818 */
[----:B------:R-:W-:Y:S02]  /*d140*/  WARPGROUP.DEPBAR.LE gsb0, 0x0 ;  /* 0x00008000000079c5 */ /* 0x000fe40000010000 */
[----:B------:R2:W-:Y:S01]  /*d150*/  @!P2 SYNCS.ARRIVE.TRANS64.RED.A1T0 RZ, [R4+URZ], RZ ;  /* 0x000000ff04ffa9a7 */ /* 0x0005e2000810043f */
[-C--:B---3--:R-:W-:Y:S01]  /*d160*/  FMUL.FTZ R0, R32, R8.reuse ;  /* 0x0000000820007220 */ /* 0x088fe20000410000 */
        /* <DEDUP_REMOVED lines=94> */
[----:B--2---:R-:W-:-:S07]  /*d750*/  FMUL.FTZ R119, R119, R9 ;  /* 0x0000000977777220 */ /* 0x004fce0000410000 */
.L_x_3725:
        /* <DEDUP_REMOVED lines=8> */
[----:B------:R-:W-:Y:S01]  /*d7e0*/  IADD3 R13, P4, R18, 0x60, RZ ;  /* 0x00000060120d7810 */ /* 0x000fe20007f9e0ff */
[----:B------:R-:W-:Y:S01]  /*d7f0*/  VIADD R129, R200, UR42 ;  /* 0x0000002ac8817c36 */ /* 0x000fe20008000000 */
[C---:B------:R-:W-:Y:S01]  /*d800*/  IADD3 R21, P5, R18.reuse, 0x4020, RZ ;  /* 0x0000402012157810 */ /* 0x040fe20007fbe0ff */
[----:B------:R-:W-:Y:S01]  /*d810*/  ULDC UR10, c[0x0][0xa88] ;  /* 0x0002a200000a7ab9 */ /* 0x000fe20000000800 */
[----:B------:R-:W-:Y:S01]  /*d820*/  LOP3.LUT R12, R13, 0x380, RZ, 0xc0, !PT ;  /* 0x000003800d0c7812 */ /* 0x000fe200078ec0ff */
[----:B------:R-:W-:Y:S01]  /*d830*/  VIADD R4, R129, 0x8 ;  /* 0x0000000881047836 */ /* 0x000fe20000000000 */
[----:B------:R-:W-:Y:S01]  /*d840*/  IADD3 R9, P3, R18, 0x20, RZ ;  /* 0x0000002012097810 */ /* 0x000fe20007f7e0ff */
[----:B------:R-:W-:Y:S01]  /*d850*/  USHF.R.S32.HI UR5, URZ, 0x1f, UR43 ;  /* 0x0000001f3f057899 */ /* 0x000fe2000801142b */
[----:B------:R-:W-:Y:S01]  /*d860*/  SHF.R.U64 R12, R12, 0x3, RZ ;  /* 0x000000030c0c7819 */ /* 0x000fe200000012ff */
[----:B------:R-:W-:Y:S01]  /*d870*/  ULDC.64 UR8, c[0x0][0xb70] ;  /* 0x0002dc0000087ab9 */ /* 0x000fe20000000a00 */
[----:B------:R-:W-:Y:S01]  /*d880*/  LOP3.LUT R5, R18, 0x380, RZ, 0xc0, !PT ;  /* 0x0000038012057812 */ /* 0x000fe200078ec0ff */
[----:B------:R-:W-:Y:S01]  /*d890*/  UIMAD UR5, UR5, UR8, URZ ;  /* 0x00000008050572a4 */ /* 0x000fe2000f8e023f */
[----:B------:R-:W-:Y:S01]  /*d8a0*/  LOP3.LUT R12, R12, R13, RZ, 0x3c, !PT ;  /* 0x0000000d0c0c7212 */ /* 0x000fe200078e3cff */
[----:B------:R-:W-:Y:S01]  /*d8b0*/  IMAD.X R13, RZ, RZ, R19, P4 ;  /* 0x000000ffff0d7224 */ /* 0x000fe200020e0613 */
[----:B------:R-:W-:Y:S01]  /*d8c0*/  LOP3.LUT R20, R21, 0x380, RZ, 0xc0, !PT ;  /* 0x0000038015147812 */ /* 0x000fe200078ec0ff */
[----:B------:R-:W-:Y:S01]  /*d8d0*/  UIMAD.WIDE.U32 UR6, UR43, UR8, URZ ;  /* 0x000000082b0672a5 */ /* 0x000fe2000f8e003f */
[C---:B------:R-:W-:Y:S01]  /*d8e0*/  IADD3 R17, P4, R18.reuse, 0x8000, RZ ;  /* 0x0000800012117810 */ /* 0x040fe20007f9e0ff */
[----:B------:R-:W-:Y:S01]  /*d8f0*/  UIMAD UR5, UR43, UR9, UR5 ;  /* 0x000000092b0572a4 */ /* 0x000fe2000f8e0205 */
[----:B------:R-:W-:-:S02]  /*d900*/  IADD3 R11, P2, R18, 0x40, RZ ;  /* 0x00000040120b7810 */ /* 0x000fc40007f5e0ff */
[----:B------:R-:W-:Y:S01]  /*d910*/  LOP3.LUT R8, R9, 0x380, RZ, 0xc0, !PT ;  /* 0x0000038009087812 */ /* 0x000fe200078ec0ff */
[----:B------:R-:W-:Y:S01]  /*d920*/  UIADD3 UR5, UR7, UR5, URZ ;  /* 0x0000000507057290 */ /* 0x000fe2000fffe03f */
[----:B------:R-:W-:Y:S02]  /*d930*/  LOP3.LUT P0, RZ, R199, 0x3, RZ, 0xc0, !PT ;  /* 0x00000003c7ff7812 */ /* 0x000fe4000780c0ff */
[----:B------:R-:W-:Y:S02]  /*d940*/  IADD3 R15, P6, R18, 0x4000, RZ ;  /* 0x00004000120f7810 */ /* 0x000fe40007fde0ff */
[----:B------:R-:W-:Y:S02]  /*d950*/  SHF.R.U64 R5, R5, 0x3, RZ ;  /* 0x0000000305057819 */ /* 0x000fe400000012ff */
[----:B------:R-:W-:Y:S02]  /*d960*/  SHF.R.U64 R20, R20, 0x3, RZ ;  /* 0x0000000314147819 */ /* 0x000fe400000012ff */
[----:B------:R-:W-:-:S02]  /*d970*/  LOP3.LUT R28, R17, 0x380, RZ, 0xc0, !PT ;  /* 0x00000380111c7812 */ /* 0x000fc400078ec0ff */
[----:B------:R-:W-:Y:S02]  /*d980*/  LOP3.LUT R10, R11, 0x380, RZ, 0xc0, !PT ;  /* 0x000003800b0a7812 */ /* 0x000fe400078ec0ff */
[----:B------:R-:W-:Y:S02]  /*d990*/  SHF.R.U64 R8, R8, 0x3, RZ ;  /* 0x0000000308087819 */ /* 0x000fe400000012ff */
[----:B------:R-:W-:Y:S02]  /*d9a0*/  ISETP.GE.OR P1, PT, R4, UR10, P0 ;  /* 0x0000000a04007c0c */ /* 0x000fe40008726670 */
[----:B------:R-:W-:Y:S02]  /*d9b0*/  LOP3.LUT R14, R15, 0x380, RZ, 0xc0, !PT ;  /* 0x000003800f0e7812 */ /* 0x000fe400078ec0ff */
[----:B------:R-:W-:Y:S01]  /*d9c0*/  LOP3.LUT R4, R5, R18, RZ, 0x3c, !PT ;  /* 0x0000001205047212 */ /* 0x000fe200078e3cff */
[--C-:B------:R-:W-:Y:S01]  /*d9d0*/  IMAD.MOV.U32 R5, RZ, RZ, R19.reuse ;  /* 0x000000ffff057224 */ /* 0x100fe200078e0013 */
[----:B------:R-:W-:Y:S01]  /*d9e0*/  LOP3.LUT R20, R20, R21, RZ, 0x3c, !PT ;  /* 0x0000001514147212 */ /* 0x000fe200078e3cff */
[----:B------:R-:W-:Y:S01]  /*d9f0*/  IMAD.X R21, RZ, RZ, R19, P5 ;  /* 0x000000ffff157224 */ /* 0x000fe200028e0613 */
[----:B------:R-:W-:-:S02]  /*da00*/  SHF.R.U64 R28, R28, 0x3, RZ ;  /* 0x000000031c1c7819 */ /* 0x000fc400000012ff */
[----:B------:R-:W-:Y:S02]  /*da10*/  SHF.R.U64 R10, R10, 0x3, RZ ;  /* 0x000000030a0a7819 */ /* 0x000fe400000012ff */
[----:B------:R-:W-:Y:S01]  /*da20*/  LOP3.LUT R8, R8, R9, RZ, 0x3c, !PT ;  /* 0x0000000908087212 */ /* 0x000fe200078e3cff */
[----:B------:R-:W-:Y:S01]  /*da30*/  IMAD.X R9, RZ, RZ, R19, P3 ;  /* 0x000000ffff097224 */ /* 0x000fe200018e0613 */
[----:B------:R-:W-:Y:S02]  /*da40*/  SHF.R.U64 R14, R14, 0x3, RZ ;  /* 0x000000030e0e7819 */ /* 0x000fe400000012ff */
[C---:B------:R-:W-:Y:S02]  /*da50*/  IADD3 R25, P3, R18.reuse, 0x4040, RZ ;  /* 0x0000404012197810 */ /* 0x040fe40007f7e0ff */
[----:B------:R-:W-:Y:S02]  /*da60*/  IADD3 R74, P5, R18, 0x8040, RZ ;  /* 0x00008040124a7810 */ /* 0x000fe40007fbe0ff */
[----:B------:R-:W-:-:S02]  /*da70*/  LOP3.LUT R28, R28, R17, RZ, 0x3c, !PT ;  /* 0x000000111c1c7212 */ /* 0x000fc400078e3cff */
[----:B------:R-:W-:Y:S01]  /*da80*/  LOP3.LUT R10, R10, R11, RZ, 0x3c, !PT ;  /* 0x0000000b0a0a7212 */ /* 0x000fe200078e3cff */
[----:B------:R-:W-:Y:S01]  /*da90*/  IMAD.X R11, RZ, RZ, R19, P2 ;  /* 0x000000ffff0b7224 */ /* 0x000fe200010e0613 */
[----:B------:R-:W-:Y:S02]  /*daa0*/  MOV R17, R4 ;  /* 0x0000000400117202 */ /* 0x000fe40000000f00 */
[----:B------:R-:W-:Y:S02]  /*dab0*/  MOV R86, R20 ;  /* 0x0000001400567202 */ /* 0x000fe40000000f00 */
[----:B------:R-:W-:Y:S01]  /*dac0*/  LOP3.LUT R14, R14, R15, RZ, 0x3c, !PT ;  /* 0x0000000f0e0e7212 */ /* 0x000fe200078e3cff */
[----:B------:R-:W1:Y:S01]  /*dad0*/  LDC.64 R20, c[0x0][0xb78] ;  /* 0x0002de00ff147b82 */ /* 0x000e620000000a00 */
[----:B------:R-:W-:Y:S02]  /*dae0*/  F2FP.F16.F32.PACK_AB R4, R120, R7 ;  /* 0x000000077804723e */ /* 0x000fe400000000ff */
[----:B------:R-:W-:-:S02]  /*daf0*/  IADD3 R15, P2, R18, 0x4060, RZ ;  /* 0x00004060120f7810 */ /* 0x000fc40007f5e0ff */
[----:B------:R-:W-:Y:S02]  /*db00*/  LOP3.LUT R24, R25, 0x380, RZ, 0xc0, !PT ;  /* 0x0000038019187812 */ /* 0x000fe400078ec0ff */
[----:B------:R-:W-:Y:S02]  /*db10*/  LOP3.LUT R7, R74, 0x380, RZ, 0xc0, !PT ;  /* 0x000003804a077812 */ /* 0x000fe400078ec0ff */
[----:B------:R-:W-:Y:S02]  /*db20*/  F2FP.F16.F32.PACK_AB R6, R29, R6 ;  /* 0x000000061d06723e */ /* 0x000fe400000000ff */
[----:B------:R-:W-:Y:S02]  /*db30*/  LOP3.LUT R26, R15, 0x380, RZ, 0xc0, !PT ;  /* 0x000003800f1a7812 */ /* 0x000fe400078ec0ff */
[----:B------:R-:W-:Y:S02]  /*db40*/  SHF.R.U64 R24, R24, 0x3, RZ ;  /* 0x0000000318187819 */ /* 0x000fe400000012ff */
[----:B------:R-:W-:-:S02]  /*db50*/  SHF.R.U64 R29, R7, 0x3, RZ ;  /* 0x00000003071d7819 */ /* 0x000fc400000012ff */
[----:B------:R-:W-:Y:S01]  /*db60*/  F2FP.F16.F32.PACK_AB R7, R27, R30 ;  /* 0x0000001e1b07723e */ /* 0x000fe200000000ff */
[--C-:B------:R-:W-:Y:S01]  /*db70*/  IMAD.X R27, RZ, RZ, R19.reuse, P2 ;  /* 0x000000ffff1b7224 */ /* 0x100fe200010e0613 */
[----:B------:R-:W-:Y:S02]  /*db80*/  SHF.R.U64 R26, R26, 0x3, RZ ;  /* 0x000000031a1a7819 */ /* 0x000fe400000012ff */
[----:B------:R-:W-:Y:S01]  /*db90*/  LOP3.LUT R24, R24, R25, RZ, 0x3c, !PT ;  /* 0x0000001918187212 */ /* 0x000fe200078e3cff */
[--C-:B------:R-:W-:Y:S01]  /*dba0*/  IMAD.X R25, RZ, RZ, R19.reuse, P3 ;  /* 0x000000ffff197224 */ /* 0x100fe200018e0613 */
[----:B------:R-:W-:Y:S01]  /*dbb0*/  F2FP.F16.F32.PACK_AB R5, R32, R125 ;  /* 0x0000007d2005723e */ /* 0x000fe200000000ff */
[----:B------:R-:W-:Y:S01]  /*dbc0*/  BAR.SYNC.DEFER_BLOCKING 0x1, 0x100 ;  /* 0x0044000000007b1d */ /* 0x000fe20000010000 */
[----:B------:R-:W-:Y:S01]  /*dbd0*/  LOP3.LUT R30, R29, R74, RZ, 0x3c, !PT ;  /* 0x0000004a1d1e7212 */ /* 0x000fe200078e3cff */
[----:B------:R-:W-:Y:S01]  /*dbe0*/  IMAD.X R29, RZ, RZ, R19, P4 ;  /* 0x000000ffff1d7224 */ /* 0x000fe200020e0613 */
[----:B------:R-:W-:-:S02]  /*dbf0*/  IADD3 R75, P3, R18, 0x8060, RZ ;  /* 0x00008060124b7810 */ /* 0x000fc40007f7e0ff */
[----:B------:R-:W-:Y:S01]  /*dc00*/  LOP3.LUT R26, R26, R15, RZ, 0x3c, !PT ;  /* 0x0000000f1a1a7212 */ /* 0x000fe200078e3cff */
[----:B------:R-:W-:Y:S01]  /*dc10*/  IMAD.X R15, RZ, RZ, R19, P6 ;  /* 0x000000ffff0f7224 */ /* 0x000fe200030e0613 */
[----:B------:R-:W-:Y:S02]  /*dc20*/  IADD3 R35, P6, R18, 0x8020, RZ ;  /* 0x0000802012237810 */ /* 0x000fe40007fde0ff */
[----:B------:R-:W-:Y:S02]  /*dc30*/  LOP3.LUT R32, R75, 0x380, RZ, 0xc0, !PT ;  /* 0x000003804b207812 */ /* 0x000fe400078ec0ff */
[----:B------:R-:W-:Y:S02]  /*dc40*/  LOP3.LUT R34, R35, 0x380, RZ, 0xc0, !PT ;  /* 0x0000038023227812 */ /* 0x000fe400078ec0ff */
[----:B------:R-:W-:Y:S02]  /*dc50*/  SHF.R.U64 R32, R32, 0x3, RZ ;  /* 0x0000000320207819 */ /* 0x000fe400000012ff */
[----:B------:R-:W-:-:S02]  /*dc60*/  SHF.R.U64 R34, R34, 0x3, RZ ;  /* 0x0000000322227819 */ /* 0x000fc400000012ff */
[----:B------:R-:W-:Y:S02]  /*dc70*/  LOP3.LUT R32, R32, R75, RZ, 0x3c, !PT ;  /* 0x0000004b20207212 */ /* 0x000fe400078e3cff */
[----:B------:R-:W-:Y:S02]  /*dc80*/  MOV R127, R8 ;  /* 0x00000008007f7202 */ /* 0x000fe40000000f00 */
[----:B------:R-:W-:Y:S02]  /*dc90*/  MOV R125, R10 ;  /* 0x0000000a007d7202 */ /* 0x000fe40000000f00 */
[----:B------:R-:W-:Y:S01]  /*dca0*/  MOV R120, R12 ;  /* 0x0000000c00787202 */ /* 0x000fe20000000f00 */
[----:B------:R2:W-:Y:S01]  /*dcb0*/  STSM.16.M88.4 [R17], R4 ;  /* 0x0000000411007844 */ /* 0x0005e20000000200 */
[----:B------:R-:W-:Y:S02]  /*dcc0*/  MOV R87, R14 ;  /* 0x0000000e00577202 */ /* 0x000fe40000000f00 */
[----:B------:R-:W-:-:S02]  /*dcd0*/  F2FP.F16.F32.PACK_AB R8, R41, R40 ;  /* 0x000000282908723e */ /* 0x000fc400000000ff */
[----:B------:R-:W-:Y:S02]  /*dce0*/  F2FP.F16.F32.PACK_AB R9, R122, R121 ;  /* 0x000000797a09723e */ /* 0x000fe400000000ff */
[----:B------:R-:W-:Y:S02]  /*dcf0*/  F2FP.F16.F32.PACK_AB R10, R45, R44 ;  /* 0x0000002c2d0a723e */ /* 0x000fe400000000ff */
[----:B------:R-:W-:Y:S02]  /*dd00*/  F2FP.F16.F32.PACK_AB R11, R47, R46 ;  /* 0x0000002e2f0b723e */ /* 0x000fe400000000ff */
[----:B------:R-:W-:Y:S01]  /*dd10*/  LOP3.LUT R34, R34, R35, RZ, 0x3c, !PT ;  /* 0x0000002322227212 */ /* 0x000fe200078e3cff */
[----:B------:R-:W-:Y:S01]  /*dd20*/  IMAD.X R35, RZ, RZ, R19, P6 ;  /* 0x000000ffff237224 */ /* 0x000fe200030e0613 */
[----:B------:R-:W-:Y:S02]  /*dd30*/  MOV R75, R24 ;  /* 0x00000018004b7202 */ /* 0x000fe40000000f00 */
[----:B------:R-:W-:-:S02]  /*dd40*/  MOV R74, R26 ;  /* 0x0000001a004a7202 */ /* 0x000fc40000000f00 */
[----:B--2---:R-:W-:Y:S01]  /*dd50*/  MOV R17, R28 ;  /* 0x0000001c00117202 */ /* 0x004fe20000000f00 */
[----:B------:R-:W-:Y:S01]  /*dd60*/  IMAD.U32 R29, RZ, RZ, UR7 ;  /* 0x00000007ff1d7e24 */ /* 0x000fe2000f8e00ff */
[----:B------:R-:W-:Y:S01]  /*dd70*/  F2FP.F16.F32.PACK_AB R7, R124, R31 ;  /* 0x0000001f7c07723e */ /* 0x000fe200000000ff */
[----:B------:R-:W-:Y:S01]  /*dd80*/  IMAD.U32 R29, RZ, RZ, UR5 ;  /* 0x00000005ff1d7e24 */ /* 0x000fe2000f8e00ff */
[----:B------:R-:W-:Y:S01]  /*dd90*/  USHF.R.S32.HI UR5, URZ, 0x1f, UR44 ;  /* 0x0000001f3f057899 */ /* 0x000fe2000801142c */
[--C-:B------:R-:W-:Y:S01]  /*dda0*/  IMAD.X R31, RZ, RZ, R19.reuse, P5 ;  /* 0x000000ffff1f7224 */ /* 0x100fe200028e0613 */
[----:B------:R-:W-:Y:S01]  /*ddb0*/  F2FP.F16.F32.PACK_AB R4, R33, R0 ;  /* 0x000000002104723e */ /* 0x000fe200000000ff */
[----:B------:R-:W-:Y:S01]  /*ddc0*/  IMAD.X R33, RZ, RZ, R19, P3 ;  /* 0x000000ffff217224 */ /* 0x000fe200018e0613 */
[----:B------:R-:W-:Y:S01]  /*ddd0*/  F2FP.F16.F32.PACK_AB R5, R126, R123 ;  /* 0x0000007b7e05723e */ /* 0x000fe200000000ff */
[----:B------:R-:W-:Y:S01]  /*dde0*/  IMAD.U32 R28, RZ, RZ, UR6 ;  /* 0x00000006ff1c7e24 */ /* 0x000fe2000f8e00ff */
[----:B------:R-:W-:Y:S01]  /*ddf0*/  F2FP.F16.F32.PACK_AB R6, R37, R36 ;  /* 0x000000242506723e */ /* 0x000fe200000000ff */
[----:B------:R-:W-:Y:S01]  /*de00*/  ULDC.64 UR6, c[0x0][0xb40] ;  /* 0x0002d00000067ab9 */ /* 0x000fe20000000a00 */
[----:B------:R-:W-:Y:S01]  /*de10*/  MOV R0, R30 ;  /* 0x0000001e00007202 */ /* 0x000fe20000000f00 */
[C---:B-1----:R-:W-:Y:S01]  /*de20*/  IMAD R30, R20.reuse, UR5, RZ ;  /* 0x00000005141e7c24 */ /* 0x042fe2000f8e02ff */
[----:B------:R-:W-:Y:S01]  /*de30*/  MOV R32, R32 ;  /* 0x0000002000207202 */ /* 0x000fe20000000f00 */
[----:B------:R1:W-:Y:S01]  /*de40*/  STSM.16.M88.4 [R127], R4 ;  /* 0x000000047f007844 */ /* 0x0003e20000000200 */
[----:B------:R-:W-:Y:S01]  /*de50*/  F2FP.F16.F32.PACK_AB R12, R49, R48 ;  /* 0x00000030310c723e */ /* 0x000fe200000000ff */
[----:B------:R-:W-:Y:S01]  /*de60*/  IMAD R33, R21, UR44, R30 ;  /* 0x0000002c15217c24 */ /* 0x000fe2000f8e021e */
[----:B------:R-:W-:Y:S01]  /*de70*/  F2FP.F16.F32.PACK_AB R13, R51, R50 ;  /* 0x00000032330d723e */ /* 0x000fe200000000ff */
[----:B------:R-:W-:Y:S01]  /*de80*/  IMAD.WIDE.U32 R20, R20, UR44, R28 ;  /* 0x0000002c14147c25 */ /* 0x000fe2000f8e001c */
[----:B------:R-:W-:Y:S01]  /*de90*/  F2FP.F16.F32.PACK_AB R14, R53, R52 ;  /* 0x00000034350e723e */ /* 0x000fe200000000ff */
[----:B------:R-:W-:Y:S01]  /*dea0*/  STSM.16.M88.4 [R125], R8 ;  /* 0x000000087d007844 */ /* 0x000fe20000000200 */
[----:B------:R-:W-:-:S02]  /*deb0*/  F2FP.F16.F32.PACK_AB R15, R55, R54 ;  /* 0x00000036370f723e */ /* 0x000fc400000000ff */
[----:B------:R-:W-:Y:S02]  /*dec0*/  F2FP.F16.F32.PACK_AB R24, R57, R56 ;  /* 0x000000383918723e */ /* 0x000fe400000000ff */
[----:B------:R-:W-:Y:S01]  /*ded0*/  F2FP.F16.F32.PACK_AB R25, R59, R58 ;  /* 0x0000003a3b19723e */ /* 0x000fe200000000ff */
[----:B------:R-:W-:Y:S01]  /*dee0*/  STSM.16.M88.4 [R120], R12 ;  /* 0x0000000c78007844 */ /* 0x000fe20000000200 */
[----:B------:R-:W-:Y:S02]  /*def0*/  F2FP.F16.F32.PACK_AB R26, R61, R60 ;  /* 0x0000003c3d1a723e */ /* 0x000fe400000000ff */
[----:B------:R-:W-:Y:S02]  /*df00*/  F2FP.F16.F32.PACK_AB R27, R63, R62 ;  /* 0x0000003e3f1b723e */ /* 0x000fe400000000ff */
[----:B-1----:R-:W-:Y:S02]  /*df10*/  F2FP.F16.F32.PACK_AB R4, R65, R64 ;  /* 0x000000404104723e */ /* 0x002fe400000000ff */
        /* <DEDUP_REMOVED lines=35> */
[----:B-1----:R-:W-:Y:S02]  /*e150*/  SHF.R.S32.HI R5, RZ, 0x1f, R129 ;  /* 0x0000001fff057819 */ /* 0x002fe40000011481 */
[C---:B------:R-:W-:Y:S01]  /*e160*/  IADD3 R6, P2, R129.reuse, R20, RZ ;  /* 0x0000001481067210 */ /* 0x040fe20007f5e0ff */
[----:B------:R-:W-:Y:S01]  /*e170*/  STSM.16.M88.4 [R32], R112 ;  /* 0x0000007020007844 */ /* 0x000fe20000000200 */
[----:B------:R-:W-:Y:S02]  /*e180*/  ISETP.GE.OR P0, PT, R129, UR10, P0 ;  /* 0x0000000a81007c0c */ /* 0x000fe40008706670 */
[----:B------:R-:W-:Y:S01]  /*e190*/  IADD3.X R5, R5, R21, R33, P2, !PT ;  /* 0x0000001505057210 */ /* 0x000fe200017fe421 */
[----:B------:R-:W-:Y:S01]  /*e1a0*/  @!PT LDS RZ, [RZ] ;  /* 0x00000000fffff984 */ /* 0x000fe20000000800 */
[----:B------:R-:W-:Y:S01]  /*e1b0*/  @!PT LDS RZ, [RZ] ;  /* 0x00000000fffff984 */ /* 0x000fe20000000800 */
[----:B------:R-:W-:Y:S01]  /*e1c0*/  @!PT LDS RZ, [RZ] ;  /* 0x00000000fffff984 */ /* 0x000fe20000000800 */
[----:B------:R-:W-:Y:S01]  /*e1d0*/  @!PT LDS RZ, [RZ] ;  /* 0x00000000fffff984 */ /* 0x000fe20000000800 */
[----:B------:R1:W-:Y:S06]  /*e1e0*/  MEMBAR.ALL.CTA ;  /* 0x0000000000007992 */ /* 0x0003ec0000008000 */
[----:B-1----:R-:W1:Y:S02]  /*e1f0*/  FENCE.VIEW.ASYNC.S ;  /* 0x00000000000073c6 */ /* 0x002e640000000000 */
[----:B-1----:R-:W-:Y:S06]  /*e200*/  BAR.ARV 0x1, 0x120 ;  /* 0x0044800000007b1d */ /* 0x002fec0000002000 */
[----:B------:R-:W-:-:S04]  /*e210*/  LEA R4, P2, R6, UR6, 0x2 ;  /* 0x0000000606047c11 */ /* 0x000fc8000f8410ff */
[----:B------:R-:W-:Y:S02]  /*e220*/  LEA.HI.X R5, R6, UR7, R5, 0x2, P2 ;  /* 0x0000000706057c11 */ /* 0x000fe400090f1405 */
[----:B------:R-:W1:Y:S04]  /*e230*/  SHFL.IDX PT, R6, R202, RZ, 0x1f ;  /* 0x00001fffca067589 */ /* 0x000e6800000e0000 */
        /* <DEDUP_REMOVED lines=16> */
[----:B------:R-:W-:-:S05]  /*e340*/  UMOV UR8, 0x40 ;  /* 0x0000004000087882 */ /* 0x000fca0000000000 */
        /* <DEDUP_REMOVED lines=13> */
.L_x_3799:
[----:B------:R-:W-:Y:S05]  /*e420*/  BSYNC B0 ;  /* 0x0000000000007941 */ /* 0x000fea0003800000 */
.L_x_3798:
[----:B------:R-:W-:Y:S05]  /*e430*/  BRA `(.L_x_3797) ;  /* 0x00000008004c7947 */ /* 0x000fea0003800000 */
.L_x_3796:
[----:B------:R-:W1:Y:S01]  /*e440*/  LDC R12, c[0x0][0xdac] ;  /* 0x00036b00ff0c7b82 */ /* 0x000e620000000800 */
[----:B------:R-:W-:Y:S01]  /*e450*/  ISETP.GT.AND P0, PT, R204, 0x7f, PT ;  /* 0x0000007fcc00780c */ /* 0x000fe20003f04270 */
[----:B------:R-:W-:Y:S01]  /*e460*/  USHF.R.S32.HI UR6, URZ, 0x1f, UR43 ;  /* 0x0000001f3f067899 */ /* 0x000fe2000801142b */
[----:B------:R-:W-:Y:S01]  /*e470*/  BSSY B0, `(.L_x_3800) ;  /* 0x000001b000007945 */ /* 0x000fe20003800000 */
[----:B------:R-:W-:Y:S01]  /*e480*/  USHF.R.S32.HI UR7, URZ, 0x1f, UR44 ;  /* 0x0000001f3f077899 */ /* 0x000fe2000801142c */
[----:B------:R-:W-:-:S03]  /*e490*/  SHF.R.S32.HI R23, RZ, 0x1f, R22 ;  /* 0x0000001fff177819 */ /* 0x000fc60000011416 */
[----:B------:R-:W2:Y:S08]  /*e4a0*/  LDC.64 R6, c[0x0][0xae0] ;  /* 0x0002b800ff067b82 */ /* 0x000eb00000000a00 */
[----:B------:R-:W3:Y:S01]  /*e4b0*/  LDC.64 R8, c[0x0][0xae8] ;  /* 0x0002ba00ff087b82 */ /* 0x000ee20000000a00 */
[----:B------:R-:W-:Y:S05]  /*e4c0*/  @P0 BRA `(.L_x_3801) ;  /* 0x0000000000540947 */ /* 0x000fea0003800000 */
[----:B------:R-:W4:Y:S01]  /*e4d0*/  S2R R0, SR_TID.X ;  /* 0x0000000000007919 */ /* 0x000f220000002100 */
[----:B------:R-:W-:Y:S01]  /*e4e0*/  ULDC UR5, c[0x0][0xa88] ;  /* 0x0002a20000057ab9 */ /* 0x000fe20000000800 */
[----:B----4-:R-:W-:-:S04]  /*e4f0*/  IADD3 R2, R198, -0x80, R0 ;  /* 0xffffff80c6027810 */ /* 0x010fc80007ffe000 */
[----:B------:R-:W-:-:S13]  /*e500*/  ISETP.GE.AND P0, PT, R2, UR5, PT ;  /* 0x0000000502007c0c */ /* 0x000fda000bf06270 */
[----:B------:R-:W-:Y:S05]  /*e510*/  @P0 BRA `(.L_x_3801) ;  /* 0x0000000000400947 */ /* 0x000fea0003800000 */
[----:B------:R-:W4:Y:S01]  /*e520*/  LDC.64 R4, c[0x0][0xb70] ;  /* 0x0002dc00ff047b82 */ /* 0x000f220000000a00 */
[----:B------:R-:W-:Y:S01]  /*e530*/  SHF.R.S32.HI R3, RZ, 0x1f, R2 ;  /* 0x0000001fff037819 */ /* 0x000fe20000011402 */
[----:B------:R-:W-:-:S06]  /*e540*/  ULDC.64 UR8, c[0x0][0xb40] ;  /* 0x0002d00000087ab9 */ /* 0x000fcc0000000a00 */
[----:B------:R-:W5:Y:S01]  /*e550*/  LDC.64 R10, c[0x0][0xb78] ;  /* 0x0002de00ff0a7b82 */ /* 0x000f620000000a00 */
[C---:B----4-:R-:W-:Y:S02]  /*e560*/  IMAD R0, R4.reuse, UR6, RZ ;  /* 0x0000000604007c24 */ /* 0x050fe4000f8e02ff */
[----:B------:R-:W-:-:S04]  /*e570*/  IMAD.WIDE.U32 R2, R4, UR43, R2 ;  /* 0x0000002b04027c25 */ /* 0x000fc8000f8e0002 */
[----:B------:R-:W-:Y:S02]  /*e580*/  IMAD R5, R5, UR43, R0 ;  /* 0x0000002b05057c24 */ /* 0x000fe4000f8e0200 */
[C---:B-----5:R-:W-:Y:S02]  /*e590*/  IMAD R0, R10.reuse, UR7, RZ ;  /* 0x000000070a007c24 */ /* 0x060fe4000f8e02ff */
        /* <DEDUP_REMOVED lines=8> */
.L_x_3801:
[----:B------:R-:W-:Y:S05]  /*e620*/  BSYNC B0 ;  /* 0x0000000000007941 */ /* 0x000fea0003800000 */
.L_x_3800:
[----:B------:R-:W-:Y:S01]  /*e630*/  R2UR UR8, R196 ;  /* 0x00000000c40872ca */ /* 0x000fe200000e0000 */
[----:B------:R-:W-:Y:S01]  /*e640*/  ULDC UR5, c[0x0][0xa88] ;  /* 0x0002a20000057ab9 */ /* 0x000fe20000000800 */
[C---:B--2---:R-:W-:Y:S01]  /*e650*/  IMAD R0, R6.reuse, UR6, RZ ;  /* 0x0000000606007c24 */ /* 0x044fe2000f8e02ff */
[----:B------:R-:W-:Y:S01]  /*e660*/  UIADD3 UR42, -UR42, UR5, URZ ;  /* 0x000000052a2a7290 */ /* 0x000fe2000fffe13f */
[----:B----4-:R-:W-:Y:S01]  /*e670*/  IMAD.WIDE.U32 R2, R6, UR43, R22 ;  /* 0x0000002b06027c25 */ /* 0x010fe2000f8e0016 */
[----:B------:R-:W-:Y:S01]  /*e680*/  SHF.R.S32.HI R195, RZ, 0x1f, R194 ;  /* 0x0000001fffc37819 */ /* 0x000fe200000114c2 */
[----:B------:R-:W-:Y:S02]  /*e690*/  BSSY B0, `(.L_x_3802) ;  /* 0x0000025000007945 */ /* 0x000fe40003800000 */
[----:B------:R-:W-:Y:S01]  /*e6a0*/  IMAD R5, R7, UR43, R0 ;  /* 0x0000002b07057c24 */ /* 0x000fe2000f8e0200 */
[C---:B------:R-:W-:Y:S01]  /*e6b0*/  ISETP.GE.AND P3, PT, R194.reuse, UR42, PT ;  /* 0x0000002ac2007c0c */ /* 0x040fe2000bf66270 */
[----:B------:R-:W-:-:S02]  /*e6c0*/  VIADD R0, R194, 0x40 ;  /* 0x00000040c2007836 */ /* 0x000fc40000000000 */
[----:B------:R-:W-:Y:S01]  /*e6d0*/  VIADD R4, R194, 0x20 ;  /* 0x00000020c2047836 */ /* 0x000fe20000000000 */
[----:B------:R-:W-:Y:S01]  /*e6e0*/  ULOP3.LUT UR5, URZ, UR8, URZ, 0x33, !UPT ;  /* 0x000000083f057292 */ /* 0x000fe2000f8e333f */
[----:B------:R-:W-:Y:S01]  /*e6f0*/  IMAD.IADD R3, R3, 0x1, R5 ;  /* 0x0000000103037824 */ /* 0x000fe200078e0205 */
[----:B------:R-:W-:Y:S01]  /*e700*/  ISETP.GE.AND P1, PT, R0, UR42, PT ;  /* 0x0000002a00007c0c */ /* 0x000fe2000bf26270 */
[----:B---3--:R-:W-:Y:S01]  /*e710*/  IMAD R0, R8, UR7, RZ ;  /* 0x0000000708007c24 */ /* 0x008fe2000f8e02ff */
[----:B------:R-:W-:Y:S01]  /*e720*/  ISETP.GE.AND P0, PT, R4, UR42, PT ;  /* 0x0000002a04007c0c */ /* 0x000fe2000bf06270 */
[----:B------:R-:W-:Y:S02]  /*e730*/  VIADD R4, R194, 0x60 ;  /* 0x00000060c2047836 */ /* 0x000fe40000000000 */
[----:B------:R-:W-:Y:S02]  /*e740*/  IMAD R9, R9, UR44, R0 ;  /* 0x0000002c09097c24 */ /* 0x000fe4000f8e0200 */
[----:B-1----:R-:W-:Y:S01]  /*e750*/  VIADD R5, R12, UR5 ;  /* 0x000000050c057c36 */ /* 0x002fe20008000000 */
[----:B------:R-:W-:Y:S01]  /*e760*/  ISETP.GE.AND P2, PT, R4, UR42, PT ;  /* 0x0000002a04007c0c */ /* 0x000fe2000bf46270 */
[----:B------:R-:W-:-:S04]  /*e770*/  IMAD.WIDE.U32 R6, R8, UR44, R2 ;  /* 0x0000002c08067c25 */ /* 0x000fc8000f8e0002 */
[----:B------:R-:W-:-:S04]  /*e780*/  IMAD.WIDE R4, R5, 0x80, R194 ;  /* 0x0000008005047825 */ /* 0x000fc800078e02c2 */
[----:B------:R-:W-:Y:S01]  /*e790*/  IMAD.IADD R11, R7, 0x1, R9 ;  /* 0x00000001070b7824 */ /* 0x000fe200078e0209 */
        /* <DEDUP_REMOVED lines=20> */
.L_x_3803:
[----:B------:R-:W-:Y:S05]  /*e8e0*/  BSYNC B0 ;  /* 0x0000000000007941 */ /* 0x000fea0003800000 */
.L_x_3802:
[----:B------:R-:W-:Y:S04]  /*e8f0*/  BSSY B0, `(.L_x_3804) ;  /* 0x0000017000007945 */ /* 0x000fe80003800000 */
[----:B------:R-:W-:Y:S05]  /*e900*/  @P0 BRA `(.L_x_3805) ;  /* 0x0000000000540947 */ /* 0x000fea0003800000 */
[----:B-1----:R-:W-:Y:S01]  /*e910*/  IADD3 R9, P0, R4, 0x20, RZ ;  /* 0x0000002004097810 */ /* 0x002fe20007f1e0ff */
        /* <DEDUP_REMOVED lines=20> */
.L_x_3805:
[----:B------:R-:W-:Y:S05]  /*ea60*/  BSYNC B0 ;  /* 0x0000000000007941 */ /* 0x000fea0003800000 */
.L_x_3804:
[----:B------:R-:W-:Y:S04]  /*ea70*/  BSSY B0, `(.L_x_3806) ;  /* 0x0000017000007945 */ /* 0x000fe80003800000 */
[----:B------:R-:W-:Y:S05]  /*ea80*/  @P1 BRA `(.L_x_3807) ;  /* 0x0000000000541947 */ /* 0x000fea0003800000 */
[----:B-12---:R-:W-:Y:S01]  /*ea90*/  IADD3 R9, P0, R4, 0x40, RZ ;  /* 0x0000004004097810 */ /* 0x006fe20007f1e0ff */
        /* <DEDUP_REMOVED lines=20> */
.L_x_3807:
[----:B------:R-:W-:Y:S05]  /*ebe0*/  BSYNC B0 ;  /* 0x0000000000007941 */ /* 0x000fea0003800000 */
.L_x_3806:
[----:B------:R-:W-:Y:S04]  /*ebf0*/  BSSY B0, `(.L_x_3797) ;  /* 0x0000017000007945 */ /* 0x000fe80003800000 */
        /* <DEDUP_REMOVED lines=22> */
.L_x_3808:
[----:B------:R-:W-:Y:S05]  /*ed60*/  BSYNC B0 ;  /* 0x0000000000007941 */ /* 0x000fea0003800000 */
.L_x_3797:
[----:B------:R-:W5:Y:S02]  /*ed70*/  LDC R0, c[0x0][0xda8] ;  /* 0x00036a00ff007b82 */ /* 0x000f640000000800 */
[----:B-----5:R-:W-:-:S13]  /*ed80*/  ISETP.LE.AND P0, PT, R0, UR4, PT ;  /* 0x0000000400007c0c */ /* 0x020fda000bf03270 */
[----:B------:R-:W-:Y:S05]  /*ed90*/  @!P0 BRA `(.L_x_3809) ;  /* 0xffffff2000148947 */ /* 0x000fea000383ffff */
[----:B------:R-:W-:Y:S05]  /*eda0*/  EXIT ;  /* 0x000000000000794d */ /* 0x000fea0003800000 */
.L_x_3715:
        /* <DEDUP_REMOVED lines=14> */
[----:B------:R-:W-:Y:S01]  /*ee90*/  ULDC UR48, c[0x0][0xc] ;  /* 0x0000030000307ab9 */ /* 0x000fe20000000800 */
[----:B------:R-:W-:Y:S01]  /*eea0*/  IMAD.MOV.U32 R17, RZ, RZ, 0x1 ;  /* 0x00000001ff117424 */ /* 0x000fe200078e00ff */
[----:B------:R-:W-:Y:S01]  /*eeb0*/  ULDC.64 UR44, c[0x0][0x198] ;  /* 0x00006600002c7ab9 */ /* 0x000fe20000000a00 */
[----:B------:R-:W-:Y:S01]  /*eec0*/  IMAD.MOV.U32 R16, RZ, RZ, RZ ;  /* 0x000000ffff107224 */ /* 0x000fe200078e00ff */
[----:B------:R-:W-:-:S06]  /*eed0*/  UMOV UR47, URZ ;  /* 0x0000003f002f7c82 */ /* 0x000fcc0008000000 */
.L_x_3864:
        /* <DEDUP_REMOVED lines=21> */
.L_x_3811:
[----:B------:R-:W-:Y:S01]  /*f030*/  ULDC UR9, c[0x0][0xdc4] ;  /* 0x0003710000097ab9 */ /* 0x000fe20000000800 */
[----:B------:R-:W-:Y:S01]  /*f040*/  UMOV UR6, UR7 ;  /* 0x0000000700067c82 */ /* 0x000fe20008000000 */
[----:B------:R-:W-:-:S11]  /*f050*/  UISETP.NE.AND UP0, UPT, UR9, 0x1, UPT ;  /* 0x000000010900788c */ /* 0x000fd6000bf05270 */
[----:B------:R-:W-:Y:S02]  /*f060*/  @UP0 ULDC.64 UR10, c[0x0][0xdc8] ;  /* 0x00037200000a0ab9 */ /* 0x000fe40000000a00 */
[----:B------:R-:W-:-:S04]  /*f070*/  UIMAD.WIDE.U32 UR4, UR7, UR10, URZ ;  /* 0x0000000a070472a5 */ /* 0x000fc8000f8e003f */
[----:B------:R-:W-:-:S04]  /*f080*/  @UP0 USHF.R.U32.HI UR6, URZ, UR11, UR5 ;  /* 0x0000000b3f060299 */ /* 0x000fc80008011605 */
[----:B------:R-:W-:-:S12]  /*f090*/  UIMAD UR4, UR6, UR9, URZ ;  /* 0x00000009060472a4 */ /* 0x000fd8000f8e023f */
.L_x_3812:
[----:B------:R-:W-:Y:S01]  /*f0a0*/  ULDC.64 UR12, c[0x0][0x3f8] ;  /* 0x0000fe00000c7ab9 */ /* 0x000fe20000000a00 */
[----:B------:R-:W-:Y:S02]  /*f0b0*/  UIADD3 UR9, UR7, -UR4, URZ ;  /* 0x8000000407097290 */ /* 0x000fe4000fffe03f */
[----:B------:R-:W-:Y:S02]  /*f0c0*/  UISETP.NE.U32.AND UP0, UPT, UR12, URZ, UPT ;  /* 0x0000003f0c00728c */ /* 0x000fe4000bf05070 */
[----:B------:R-:W-:Y:S01]  /*f0d0*/  ULOP3.LUT UR10, URZ, UR6, URZ, 0x33, !UPT ;  /* 0x000000063f0a7292 */ /* 0x000fe2000f8e333f */
[----:B------:R-:W-:Y:S01]  /*f0e0*/  ULDC UR12, c[0x0][0xdb8] ;  /* 0x00036e00000c7ab9 */ /* 0x000fe20000000800 */
[----:B------:R-:W-:Y:S01]  /*f0f0*/  ULDC.64 UR4, c[0x0][0x9e0] ;  /* 0x0002780000047ab9 */ /* 0x000fe20000000a00 */
[----:B------:R-:W-:Y:S02]  /*f100*/  UISETP.NE.AND UP1, UPT, UR12, 0x1, UPT ;  /* 0x000000010c00788c */ /* 0x000fe4000bf25270 */
[----:B------:R-:W-:Y:S01]  /*f110*/  UISETP.NE.AND.EX UP0, UPT, UR13, URZ, UPT, UP0 ;  /* 0x0000003f0d00728c */ /* 0x000fe2000bf05300 */
[----:B------:R-:W-:-:S02]  /*f120*/  ULDC UR11, c[0x0][0xdc4] ;  /* 0x00037100000b7ab9 */ /* 0x000fc40000000800 */
[----:B------:R-:W-:Y:S01]  /*f130*/  ULDC UR13, c[0x0][0xdac] ;  /* 0x00036b00000d7ab9 */ /* 0x000fe20000000800 */
[----:B------:R-:W-:Y:S02]  /*f140*/  UISETP.GE.AND UP2, UPT, UR5, 0x1, UPT ;  /* 0x000000010500788c */ /* 0x000fe4000bf46270 */
[----:B------:R-:W-:Y:S02]  /*f150*/  UIMAD UR11, UR8, UR11, UR9 ;  /* 0x0000000b080b72a4 */ /* 0x000fe4000f8e0209 */
[----:B------:R-:W-:Y:S01]  /*f160*/  UIADD3 UR10, UR10, UR13, URZ ;  /* 0x0000000d0a0a7290 */ /* 0x000fe2000fffe03f */
[----:B------:R-:W-:Y:S01]  /*f170*/  @UP1 ULDC UR8, c[0x0][0xdbc] ;  /* 0x00036f0000081ab9 */ /* 0x000fe20000000800 */
[----:B------:R-:W-:Y:S01]  /*f180*/  PLOP3.LUT P1, PT, PT, PT, UP2, 0x80, 0x0 ;  /* 0x000000000000781c */ /* 0x000fe20003f2f028 */
[----:B------:R-:W-:Y:S02]  /*f190*/  UIMAD.WIDE.U32 UR8, UR11, UR8, URZ ;  /* 0x000000080b0872a5 */ /* 0x000fe4000f8e003f */
[----:B------:R-:W-:Y:S01]  /*f1a0*/  USHF.L.U32 UR41, UR10, 0x7, URZ ;  /* 0x000000070a297899 */ /* 0x000fe2000800063f */
        /* <DEDUP_REMOVED lines=23> */
.L_x_3814:
[----:B------:R-:W-:-:S11]  /*f320*/  UISETP.NE.AND UP0, UPT, UR5, 0x1, UPT ;  /* 0x000000010500788c */ /* 0x000fd6000bf05270 */
[----:B------:R-:W-:Y:S02]  /*f330*/  @UP0 ULDC.64 UR12, c[0x0][0x9e8] ;  /* 0x00027a00000c0ab9 */ /* 0x000fe40000000a00 */
[----:B------:R-:W-:-:S04]  /*f340*/  UIMAD.WIDE.U32 UR8, UR10, UR12, URZ ;  /* 0x0000000c0a0872a5 */ /* 0x000fc8000f8e003f */
[----:B------:R-:W-:-:S12]  /*f350*/  @UP0 USHF.R.U32.HI UR10, URZ, UR13, UR9 ;  /* 0x0000000d3f0a0299 */ /* 0x000fd80008011609 */
.L_x_3815:
[----:B------:R-:W-:-:S04]  /*f360*/  UIMAD UR10, UR10, UR5, UR5 ;  /* 0x000000050a0a72a4 */ /* 0x000fc8000f8e0205 */
[----:B------:R-:W-:-:S04]  /*f370*/  UISETP.LT.AND UP0, UPT, UR4, UR10, UPT ;  /* 0x0000000a0400728c */ /* 0x000fc8000bf01270 */
[----:B------:R-:W-:-:S12]  /*f380*/  USEL UR4, UR4, UR10, UP0 ;  /* 0x0000000a04047287 */ /* 0x000fd80008000000 */
.L_x_3813:
[----:B------:R-:W-:Y:S02]  /*f390*/  UIMAD UR8, UR14, UR6, 0x5f ;  /* 0x0000005f0e0874a4 */ /* 0x000fe4000f8e0206 */
[----:B------:R-:W-:Y:S02]  /*f3a0*/  UIADD3 UR10, UR4, 0x5f, URZ ;  /* 0x0000005f040a7890 */ /* 0x000fe4000fffe03f */
[----:B------:R-:W-:Y:S02]  /*f3b0*/  UIMAD.WIDE UR8, UR8, 0x2aaaaaab, URZ ;  /* 0x2aaaaaab080878a5 */ /* 0x000fe4000f8e023f */
[----:B------:R-:W-:Y:S02]  /*f3c0*/  UIMAD.WIDE UR10, UR10, 0x2aaaaaab, URZ ;  /* 0x2aaaaaab0a0a78a5 */ /* 0x000fe4000f8e023f */
[----:B------:R-:W-:Y:S02]  /*f3d0*/  USHF.R.U32.HI UR8, URZ, 0x1f, UR9 ;  /* 0x0000001f3f087899 */ /* 0x000fe40008011609 */
[----:B------:R-:W-:-:S02]  /*f3e0*/  USHF.R.U32.HI UR4, URZ, 0x1f, UR11 ;  /* 0x0000001f3f047899 */ /* 0x000fc4000801160b */
[----:B------:R-:W-:Y:S02]  /*f3f0*/  UIADD3 UR7, UR41, -UR7, URZ ;  /* 0x8000000729077290 */ /* 0x000fe4000fffe03f */
[----:B------:R-:W-:Y:S02]  /*f400*/  ULEA.HI.SX32 UR9, UR9, UR8, 0x1c ;  /* 0x0000000809097291 */ /* 0x000fe4000f8fe23f */
[----:B------:R-:W-:Y:S02]  /*f410*/  ULEA.HI.SX32 UR4, UR11, UR4, 0x1c ;  /* 0x000000040b047291 */ /* 0x000fe4000f8fe23f */
[----:B------:R-:W-:Y:S02]  /*f420*/  UIMAD UR7, UR14, UR6, UR7 ;  /* 0x000000060e0772a4 */ /* 0x000fe4000f8e0207 */
[----:B------:R-:W-:Y:S01]  /*f430*/  UISETP.LT.AND UP0, UPT, UR9, UR4, UPT ;  /* 0x000000040900728c */ /* 0x000fe2000bf01270 */
[----:B------:R-:W-:Y:S02]  /*f440*/  ULDC UR8, c[0x0][0x9dc] ;  /* 0x0002770000087ab9 */ /* 0x000fe40000000800 */
[----:B------:R-:W-:-:S02]  /*f450*/  UIADD3 UR8, UR7, -UR8, URZ ;  /* 0x8000000807087290 */ /* 0x000fc4000fffe03f */
[----:B------:R-:W-:Y:S01]  /*f460*/  USEL UR46, UR9, UR4, UP0 ;  /* 0x00000004092e7287 */ /* 0x000fe20008000000 */
[----:B------:R-:W-:Y:S11]  /*f470*/  @!P1 BRA `(.L_x_3816) ;  /* 0x0000000000489947 */ /* 0x000ff60003800000 */
        /* <DEDUP_REMOVED lines=11> */
.L_x_3817:
[----:B------:R-:W-:-:S11]  /*f530*/  UISETP.NE.AND UP0, UPT, UR5, 0x1, UPT ;  /* 0x000000010500788c */ /* 0x000fd6000bf05270 */
[----:B------:R-:W-:Y:S02]  /*f540*/  @UP0 ULDC.64 UR10, c[0x0][0x9e8] ;  /* 0x00027a00000a0ab9 */ /* 0x000fe40000000a00 */
[----:B------:R-:W-:-:S04]  /*f550*/  UIMAD.WIDE.U32 UR6, UR4, UR10, URZ ;  /* 0x0000000a040672a5 */ /* 0x000fc8000f8e003f */
[----:B------:R-:W-:-:S12]  /*f560*/  @UP0 USHF.R.U32.HI UR4, URZ, UR11, UR7 ;  /* 0x0000000b3f040299 */ /* 0x000fd80008011607 */
.L_x_3818:
[----:B------:R-:W-:-:S04]  /*f570*/  UIMAD UR4, UR4, UR5, URZ ;  /* 0x00000005040472a4 */ /* 0x000fc8000f8e023f */
[----:B------:R-:W-:-:S04]  /*f580*/  UISETP.LT.AND UP0, UPT, UR8, UR4, UPT ;  /* 0x000000040800728c */ /* 0x000fc8000bf01270 */
[----:B------:R-:W-:-:S12]  /*f590*/  USEL UR8, UR8, UR4, !UP0 ;  /* 0x0000000408087287 */ /* 0x000fd8000c000000 */
.L_x_3816:
[----:B------:R-:W-:Y:S01]  /*f5a0*/  UIMAD.WIDE UR4, UR8, 0x2aaaaaab, URZ ;  /* 0x2aaaaaab080478a5 */ /* 0x000fe2000f8e023f */
[----:B------:R-:W-:Y:S03]  /*f5b0*/  BSSY B6, `(.L_x_3819) ;  /* 0x000028e000067945 */ /* 0x000fe60003800000 */
[----:B------:R-:W-:-:S04]  /*f5c0*/  USHF.R.U32.HI UR4, URZ, 0x1f, UR5 ;  /* 0x0000001f3f047899 */ /* 0x000fc80008011605 */
[----:B------:R-:W-:-:S04]  /*f5d0*/  ULEA.HI.SX32 UR4, UR5, UR4, 0x1c ;  /* 0x0000000405047291 */ /* 0x000fc8000f8fe23f */
        /* <DEDUP_REMOVED lines=23> */
.L_x_3820:
        /* <DEDUP_REMOVED lines=23> */
.L_x_3822:
        /* <DEDUP_REMOVED lines=20> */
.L_x_3824:
[----:B------:R1:W2:Y:S01]  /*fa00*/  LDC.64 R2, c[0x4][R18] ;  /* 0x0100000012027b82 */ /* 0x0002a20000000a00 */
[----:B------:R-:W-:Y:S01]  /*fa10*/  ULDC.64 UR6, c[0x4][0x1b8] ;  /* 0x01006e0000067ab9 */ /* 0x000fe20000000a00 */
[----:B------:R-:W-:Y:S01]  /*fa20*/  ULDC.64 UR8, c[0x4][0x1c0] ;  /* 0x0100700000087ab9 */ /* 0x000fe20000000a00 */
[----:B------:R-:W-:Y:S01]  /*fa30*/  ULDC.64 UR4, c[0x4][0x108] ;  /* 0x0100420000047ab9 */ /* 0x000fe20000000a00 */
        /* <DEDUP_REMOVED lines=11> */
.L_x_3823:
[----:B------:R-:W-:Y:S01]  /*faf0*/  ULDC.64 UR4, c[0x0][0x9f8] ;  /* 0x00027e0000047ab9 */ /* 0x000fe20000000a00 */
[----:B------:R-:W-:Y:S01]  /*fb00*/  IMAD.U32 R5, RZ, RZ, UR43 ;  /* 0x0000002bff057e24 */ /* 0x000fe2000f8e00ff */
[----:B------:R-:W-:Y:S01]  /*fb10*/  ISETP.NE.U32.AND P0, PT, RZ, UR4, PT ;  /* 0x00000004ff007c0c */ /* 0x000fe2000bf05070 */
[----:B------:R-:W-:Y:S01]  /*fb20*/  IMAD.U32 R0, RZ, RZ, UR43 ;  /* 0x0000002bff007e24 */ /* 0x000fe2000f8e00ff */
[----:B------:R-:W1:Y:S01]  /*fb30*/  LDC R4, c[0x0][0x428] ;  /* 0x00010a00ff047b82 */ /* 0x000e620000000800 */
[----:B------:R-:W2:Y:S01]  /*fb40*/  S2R R18, SR_TID.X ;  /* 0x0000000000127919 */ /* 0x000ea20000002100 */
[----:B------:R-:W-:-:S13]  /*fb50*/  ISETP.NE.AND.EX P0, PT, RZ, UR5, PT, P0 ;  /* 0x00000005ff007c0c */ /* 0x000fda000bf05300 */
        /* <DEDUP_REMOVED lines=17> */
[----:B------:R-:W-:-:S03]  /*fc70*/  UMOV UR6, 0xffffffff ;  /* 0xffffffff00067882 */ /* 0x000fc60000000000 */
[----:B------:R-:W2:Y:S02]  /*fc80*/  @P0 LDC R5, c[0x0][0x42c] ;  /* 0x00010b00ff050b82 */ /* 0x000ea40000000800 */
[----:B------:R-:W-:-:S05]  /*fc90*/  VOTEU.ALL UP1, P1 ;  /* 0x00000000003f7886 */ /* 0x000fca0000820000 */
        /* <DEDUP_REMOVED lines=11> */
[----:B------:R-:W-:-:S04]  /*fd50*/  ISETP.NE.AND.EX P0, PT, R3, RZ, PT, P0 ;  /* 0x000000ff0300720c */ /* 0x000fc80003f05300 */
[----:B----4-:R-:W-:Y:S01]  /*fd60*/  SEL R6, R0, RZ, !P0 ;  /* 0x000000ff00067207 */ /* 0x010fe20004000000 */
[----:B--2---:R-:W-:Y:S08]  /*fd70*/  BRA.DIV UR6, `(.L_x_3825) ;  /* 0x0000002a06387947 */ /* 0x004ff0000b800000 */
.L_x_3876:
[----:B------:R-:W-:Y:S01]  /*fd80*/  UMOV UR4, 0xffffffff ;  /* 0xffffffff00047882 */ /* 0x000fe20000000000 */
[----:B------:R-:W-:Y:S02]  /*fd90*/  SHF.R.S32.HI R18, RZ, 0x1f, R0 ;  /* 0x0000001fff127819 */ /* 0x000fe40000011400 */
[----:B------:R-:W-:Y:S05]  /*fda0*/  BRA.DIV UR4, `(.L_x_3826) ;  /* 0x0000002a04587947 */ /* 0x000fea000b800000 */
[----:B------:R-:W-:-:S13]  /*fdb0*/  ELECT P6, URZ, PT ;  /* 0x00000000003f782f */ /* 0x000fda00038c0000 */
.L_x_3879:
[----:B------:R-:W-:Y:S05]  /*fdc0*/  @!P6 BRA `(.L_x_3827) ;  /* 0x0000000000f8e947 */ /* 0x000fea0003800000 */
[----:B------:R-:W-:Y:S01]  /*fdd0*/  IMAD.MOV.U32 R6, RZ, RZ, R0 ;  /* 0x000000ffff067224 */ /* 0x000fe200078e0000 */
[----:B------:R-:W-:Y:S06]  /*fde0*/  @!P0 BRA `(.L_x_3828) ;  /* 0x0000000000488947 */ /* 0x000fec0003800000 */
[----:B------:R-:W1:Y:S01]  /*fdf0*/  LDC R11, c[0x0][0x41c] ;  /* 0x00010700ff0b7b82 */ /* 0x000e620000000800 */
[----:B------:R-:W-:Y:S01]  /*fe00*/  IMAD.MOV.U32 R10, RZ, RZ, R5 ;  /* 0x000000ffff0a7224 */ /* 0x000fe200078e0005 */
[----:B------:R-:W-:Y:S02]  /*fe10*/  ULDC.64 UR4, c[0x0][0x408] ;  /* 0x0001020000047ab9 */ /* 0x000fe40000000a00 */
        /* <DEDUP_REMOVED lines=8> */
[----:B------:R-:W-:-:S04]  /*fea0*/  IMAD.WIDE.U32 R6, R0, UR4, R6 ;  /* 0x0000000400067c25 */ /* 0x000fc8000f8e0006 */
[----:B------:R-:W-:Y:S01]  /*feb0*/  IMAD.IADD R7, R7, 0x1, R9 ;  /* 0x0000000107077824 */ /* 0x000fe200078e0209 */
[----:B------:R-:W-:-:S04]  /*fec0*/  LEA R8, P2, R6, R2, 0x2 ;  /* 0x0000000206087211 */ /* 0x000fc800078410ff */
[----:B------:R-:W-:-:S05]  /*fed0*/  LEA.HI.X R9, R6, R3, R7, 0x2, P2 ;  /* 0x0000000306097211 */ /* 0x000fca00010f1407 */
[----:B------:R1:W5:Y:S01]  /*fee0*/  LDG.E R6, desc[UR60][R8.64] ;  /* 0x0000003c08067981 */ /* 0x000362000c1e1900 */
[----:B------:R-:W-:-:S04]  /*fef0*/  IMAD.MOV R10, RZ, RZ, -R10 ;  /* 0x000000ffff0a7224 */ /* 0x000fc800078e0a0a */
[----:B------:R-:W-:-:S07]  /*ff00*/  IMAD R5, R11, R10, R5 ;  /* 0x0000000a0b057224 */ /* 0x000fce00078e0205 */
.L_x_3828:
[----:B------:R-:W2:Y:S01]  /*ff10*/  S2R R7, SR_TID.X ;  /* 0x0000000000077919 */ /* 0x000ea20000002100 */
[----:B-1----:R-:W-:Y:S02]  /*ff20*/  LEA R8, R16, UR38, 0x3 ;  /* 0x0000002610087c11 */ /* 0x002fe4000f8e18ff */
[----:B--2---:R-:W-:Y:S02]  /*ff30*/  LOP3.LUT R9, R7, 0x7f, RZ, 0xc0, !PT ;  /* 0x0000007f07097812 */ /* 0x004fe400078ec0ff */
[----:B------:R-:W-:Y:S02]  /*ff40*/  SHF.L.U32 R7, R17, 0x1f, RZ ;  /* 0x0000001f11077819 */ /* 0x000fe400000006ff */
[----:B------:R-:W-:Y:S02]  /*ff50*/  ISETP.NE.AND P3, PT, R9, RZ, PT ;  /* 0x000000ff0900720c */ /* 0x000fe40003f65270 */
[----:B------:R-:W1:Y:S02]  /*ff60*/  SYNCS.PHASECHK.TRANS64.TRYWAIT P2, [R8+URZ+0x30840], R7 ;  /* 0x03084007080075a7 */ /* 0x000e64000804017f */
[----:B-1----:R-:W-:Y:S09]  /*ff70*/  @!P2 BRA `(.L_x_3829) ;  /* 0x000000280004a947 */ /* 0x002ff20003800000 */
.L_x_3880:
        /* <DEDUP_REMOVED lines=8> */
.L_x_3830:
        /* <DEDUP_REMOVED lines=27> */
.L_x_3827:
        /* <DEDUP_REMOVED lines=13> */
[----:B------:R-:W-:Y:S01]  /*10280*/  UIADD3 UR16, UR38, 0x1a400, URZ ;  /* 0x0001a40026107890 */ /* 0x000fe2000fffe03f */
[----:B------:R-:W-:Y:S01]  /*10290*/  UMOV UR11, UR41 ;  /* 0x00000029000b7c82 */ /* 0x000fe20008000000 */
[----:B------:R1:W-:Y:S01]  /*102a0*/  @P2 SYNCS.ARRIVE.TRANS64 RZ, [UR38+0x30800], R7 ;  /* 0x03080007ffff29a7 */ /* 0x0003e20008000026 */
[----:B------:R-:W-:Y:S01]  /*102b0*/  UMOV UR12, UR42 ;  /* 0x0000002a000c7c82 */ /* 0x000fe20008000000 */
[----:B------:R-:W-:Y:S01]  /*102c0*/  UMOV UR13, UR43 ;  /* 0x0000002b000d7c82 */ /* 0x000fe20008000000 */
[----:B------:R-:W-:Y:S01]  /*102d0*/  UMOV UR6, 0x0 ;  /* 0x0000000000067882 */ /* 0x000fe20000000000 */
[----:B------:R-:W-:Y:S01]  /*102e0*/  UMOV UR7, 0x12f00000 ;  /* 0x12f0000000077882 */ /* 0x000fe20000000000 */
[----:B------:R-:W-:Y:S01]  /*102f0*/  UMOV UR10, URZ ;  /* 0x0000003f000a7c82 */ /* 0x000fe20008000000 */
[----:B------:R-:W-:Y:S01]  /*10300*/  UMOV UR27, UR41 ;  /* 0x00000029001b7c82 */ /* 0x000fe20008000000 */
[----:B------:R-:W-:Y:S01]  /*10310*/  UMOV UR28, UR42 ;  /* 0x0000002a001c7c82 */ /* 0x000fe20008000000 */
[----:B-1----:R-:W-:Y:S01]  /*10320*/  IMAD.U32 R7, RZ, RZ, UR14 ;  /* 0x0000000eff077e24 */ /* 0x002fe2000f8e00ff */
[----:B------:R-:W-:Y:S01]  /*10330*/  UMOV UR29, UR43 ;  /* 0x0000002b001d7c82 */ /* 0x000fe20008000000 */
[----:B------:R-:W-:Y:S01]  /*10340*/  UMOV UR26, 0x40 ;  /* 0x00000040001a7882 */ /* 0x000fe20000000000 */
[----:B------:R-:W-:Y:S01]  /*10350*/  UMOV UR25, UR9 ;  /* 0x0000000900197c82 */ /* 0x000fe20008000000 */
[----:B------:R-:W-:Y:S01]  /*10360*/  UMOV UR19, UR41 ;  /* 0x0000002900137c82 */ /* 0x000fe20008000000 */
[----:B------:R-:W-:Y:S01]  /*10370*/  SHF.L.U32 R7, R7, 0x1f, RZ ;  /* 0x0000001f07077819 */ /* 0x000fe200000006ff */
        /* <DEDUP_REMOVED lines=9> */
.L_x_3881:
        /* <DEDUP_REMOVED lines=39> */
.L_x_3836:
[----:B-1----:R-:W1:Y:S01]  /*10680*/  S2R R2, SR_TID.X ;  /* 0x0000000000027919 */ /* 0x002e620000002100 */
[----:B------:R-:W-:Y:S02]  /*10690*/  LEA R3, R10, UR38, 0x3 ;  /* 0x000000260a037c11 */ /* 0x000fe4000f8e18ff */
[----:B-1----:R-:W-:Y:S02]  /*106a0*/  LOP3.LUT R9, R2, 0x7f, RZ, 0xc0, !PT ;  /* 0x0000007f02097812 */ /* 0x002fe400078ec0ff */
[----:B------:R-:W-:Y:S02]  /*106b0*/  SHF.L.U32 R2, R12, 0x1f, RZ ;  /* 0x0000001f0c027819 */ /* 0x000fe400000006ff */
[----:B------:R-:W-:Y:S02]  /*106c0*/  ISETP.NE.AND P2, PT, R9, RZ, PT ;  /* 0x000000ff0900720c */ /* 0x000fe40003f45270 */
[----:B------:R-:W1:Y:S02]  /*106d0*/  SYNCS.PHASECHK.TRANS64.TRYWAIT P3, [R3+URZ+0x30840], R2 ;  /* 0x03084002030075a7 */ /* 0x000e64000806017f */
[----:B-1----:R-:W-:Y:S09]  /*106e0*/  @!P3 BRA `(.L_x_3837) ;  /* 0x000000200054b947 */ /* 0x002ff20003800000 */
.L_x_3882:
        /* <DEDUP_REMOVED lines=8> */
.L_x_3838:
[----:B------:R-:W-:Y:S01]  /*10770*/  R2UR UR8, R10 ;  /* 0x000000000a0872ca */ /* 0x000fe200000e0000 */
[----:B------:R-:W-:Y:S01]  /*10780*/  UIADD3 UR4, UP0, UR44, 0x370, URZ ;  /* 0x000003702c047890 */ /* 0x000fe2000ff1e03f */
[----:B------:R-:W-:Y:S01]  /*10790*/  R2UR UR9, R3 ;  /* 0x00000000030972ca */ /* 0x000fe200000e0000 */
[----:B------:R-:W-:Y:S01]  /*107a0*/  UIADD3 UR19, UR38, 0x30800, URZ ;  /* 0x0003080026137890 */ /* 0x000fe2000fffe03f */
[----:B------:R-:W-:Y:S01]  /*107b0*/  R2UR UR11, R7 ;  /* 0x00000000070b72ca */ /* 0x000fe200000e0000 */
[----:B------:R-:W-:Y:S01]  /*107c0*/  UIADD3.X UR5, URZ, UR45, URZ, UP0, !UPT ;  /* 0x0000002d3f057290 */ /* 0x000fe200087fe43f */
[----:B------:R-:W-:Y:S01]  /*107d0*/  R2UR UR12, R4 ;  /* 0x00000000040c72ca */ /* 0x000fe200000e0000 */
[----:B------:R-:W-:Y:S01]  /*107e0*/  UMOV UR10, URZ ;  /* 0x0000003f000a7c82 */ /* 0x000fe20008000000 */
[----:B-----5:R-:W-:Y:S01]  /*107f0*/  R2UR UR13, R8 ;  /* 0x00000000080d72ca */ /* 0x020fe200000e0000 */
[----:B------:R-:W-:Y:S01]  /*10800*/  UMOV UR6, 0x0 ;  /* 0x0000000000067882 */ /* 0x000fe20000000000 */
[----:B------:R-:W-:Y:S01]  /*10810*/  UMOV UR7, 0x14f00000 ;  /* 0x14f0000000077882 */ /* 0x000fe20000000000 */
[----:B------:R-:W-:Y:S01]  /*10820*/  UMOV UR17, 0x40 ;  /* 0x0000004000117882 */ /* 0x000fe20000000000 */
[----:B------:R-:W-:Y:S01]  /*10830*/  UMOV UR18, 0x80 ;  /* 0x0000008000127882 */ /* 0x000fe20000000000 */
[----:B------:R-:W-:Y:S01]  /*10840*/  UIMAD UR8, UR8, 0x9000, UR38 ;  /* 0x00009000080878a4 */ /* 0x000fe2000f8e0226 */
[----:B-1----:R-:W-:Y:S01]  /*10850*/  SHF.L.U32 R3, R17, 0x1f, RZ ;  /* 0x0000001f11037819 */ /* 0x002fe200000006ff */
[----:B------:R-:W-:Y:S01]  /*10860*/  UIADD3 UR9, UR9, 0x30830, URZ ;  /* 0x0003083009097890 */ /* 0x000fe2000fffe03f */
[----:B------:R-:W-:Y:S01]  /*10870*/  LEA R2, R16, UR19, 0x3 ;  /* 0x0000001310027c11 */ /* 0x000fe2000f8e18ff */
[----:B------:R-:W-:-:S02]  /*10880*/  UIMAD UR11, UR11, 0x60, URZ ;  /* 0x000000600b0b78a4 */ /* 0x000fc4000f8e023f */
        /* <DEDUP_REMOVED lines=13> */
.L_x_3883:
        /* <DEDUP_REMOVED lines=9> */
.L_x_3840:
        /* <DEDUP_REMOVED lines=12> */
[----:B------:R-:W-:Y:S02]  /*10ab0*/  UIMAD UR15, UR9, 0x9000, UR38 ;  /* 0x00009000090f78a4 */ /* 0x000fe4000f8e0226 */
[----:B------:R-:W-:Y:S02]  /*10ac0*/  ULEA UR9, UR9, UR38, 0x3 ;  /* 0x0000002609097291 */ /* 0x000fe4000f8e183f */
[----:B------:R-:W-:Y:S02]  /*10ad0*/  UIMAD UR11, UR11, 0x60, URZ ;  /* 0x000000600b0b78a4 */ /* 0x000fe4000f8e023f */
[----:B------:R-:W-:Y:S02]  /*10ae0*/  UIADD3 UR8, UR15, 0x400, URZ ;  /* 0x000004000f087890 */ /* 0x000fe4000fffe03f */
[----:B------:R-:W-:Y:S02]  /*10af0*/  UIADD3 UR9, UR9, 0x30850, URZ ;  /* 0x0003085009097890 */ /* 0x000fe4000fffe03f */
[----:B------:R-:W-:-:S02]  /*10b00*/  UIADD3 UR14, UR15, 0x3400, URZ ;  /* 0x000034000f0e7890 */ /* 0x000fc4000fffe03f */
        /* <DEDUP_REMOVED lines=10> */
.L_x_3835:
[----:B------:R-:W-:Y:S05]  /*10bb0*/  BSYNC B0 ;  /* 0x0000000000007941 */ /* 0x000fea0003800000 */
.L_x_3834:
[----:B------:R-:W-:Y:S01]  /*10bc0*/  UIADD3 UR4, UR46, -0x3, URZ ;  /* 0xfffffffd2e047890 */ /* 0x000fe2000fffe03f */
[----:B------:R-:W-:Y:S02]  /*10bd0*/  IMAD.MOV.U32 R16, RZ, RZ, R10 ;  /* 0x000000ffff107224 */ /* 0x000fe400078e000a */
[----:B------:R-:W-:-:S03]  /*10be0*/  IMAD.MOV.U32 R17, RZ, RZ, R12 ;  /* 0x000000ffff117224 */ /* 0x000fc600078e000c */
[----:B------:R-:W-:-:S07]  /*10bf0*/  IMAD.U32 R7, RZ, RZ, UR4 ;  /* 0x00000004ff077e24 */ /* 0x000fce000f8e00ff */
.L_x_3833:
[----:B------:R-:W-:Y:S01]  /*10c00*/  ULOP3.LUT UR4, URZ, UR46, URZ, 0x33, !UPT ;  /* 0x0000002e3f047292 */ /* 0x000fe2000f8e333f */
[----:B------:R-:W-:Y:S01]  /*10c10*/  VIADD R11, R11, 0xfffffffe ;  /* 0xfffffffe0b0b7836 */ /* 0x000fe20000000000 */
[----:B------:R-:W-:Y:S04]  /*10c20*/  BSSY B0, `(.L_x_3832) ;  /* 0x00000e4000007945 */ /* 0x000fe80003800000 */
[----:B------:R-:W-:-:S13]  /*10c30*/  ISETP.NE.AND P2, PT, R11, UR4, PT ;  /* 0x000000040b007c0c */ /* 0x000fda000bf45270 */
[----:B------:R-:W-:Y:S05]  /*10c40*/  @!P2 BRA `(.L_x_3841) ;  /* 0x0000000c0084a947 */ /* 0x000fea0003800000 */
[----:B------:R-:W-:-:S07]  /*10c50*/  IMAD.MOV.U32 R8, RZ, RZ, R6 ;  /* 0x000000ffff087224 */ /* 0x000fce00078e0006 */
.L_x_3856:
        /* <DEDUP_REMOVED lines=27> */
.L_x_3844:
[----:B------:R-:W1:Y:S01]  /*10e10*/  S2R R2, SR_TID.X ;  /* 0x0000000000027919 */ /* 0x000e620000002100 */
[----:B------:R-:W-:Y:S02]  /*10e20*/  LEA R3, R10, UR38, 0x3 ;  /* 0x000000260a037c11 */ /* 0x000fe4000f8e18ff */
[----:B-1----:R-:W-:Y:S02]  /*10e30*/  LOP3.LUT R9, R2, 0x7f, RZ, 0xc0, !PT ;  /* 0x0000007f02097812 */ /* 0x002fe400078ec0ff */
[----:B------:R-:W-:Y:S02]  /*10e40*/  SHF.L.U32 R2, R11, 0x1f, RZ ;  /* 0x0000001f0b027819 */ /* 0x000fe400000006ff */
[----:B------:R-:W-:Y:S02]  /*10e50*/  ISETP.NE.AND P2, PT, R9, RZ, PT ;  /* 0x000000ff0900720c */ /* 0x000fe40003f45270 */
[----:B------:R-:W1:Y:S02]  /*10e60*/  SYNCS.PHASECHK.TRANS64.TRYWAIT P3, [R3+URZ+0x30840], R2 ;  /* 0x03084002030075a7 */ /* 0x000e64000806017f */
[----:B-1----:R-:W-:Y:S09]  /*10e70*/  @!P3 BRA `(.L_x_3845) ;  /* 0x000000180098b947 */ /* 0x002ff20003800000 */
.L_x_3884:
        /* <DEDUP_REMOVED lines=8> */
.L_x_3846:
        /* <DEDUP_REMOVED lines=14> */
[----:B------:R-:W-:Y:S01]  /*10fe0*/  SHF.L.U32 R17, R17, 0x1f, RZ ;  /* 0x0000001f11117819 */ /* 0x000fe200000006ff */
[----:B------:R-:W-:Y:S01]  /*10ff0*/  UIADD3 UR9, UR9, 0x30830, URZ ;  /* 0x0003083009097890 */ /* 0x000fe2000fffe03f */
[----:B-1----:R-:W-:Y:S01]  /*11000*/  LEA R2, R16, UR19, 0x3 ;  /* 0x0000001310027c11 */ /* 0x002fe2000f8e18ff */
        /* <DEDUP_REMOVED lines=14> */
.L_x_3885:
        /* <DEDUP_REMOVED lines=8> */
.L_x_3848:
        /* <DEDUP_REMOVED lines=29> */
.L_x_3843:
[----:B------:R-:W-:Y:S05]  /*11340*/  BSYNC B1 ;  /* 0x0000000000017941 */ /* 0x000fea0003800000 */
.L_x_3842:
        /* <DEDUP_REMOVED lines=8> */
[----:B------:R-:W-:Y:S01]  /*113d0*/  IMAD.MOV.U32 R13, RZ, RZ, R12 ;  /* 0x000000ffff0d7224 */ /* 0x000fe200078e000c */
[----:B------:R-:W-:Y:S06]  /*113e0*/  @!P0 BRA `(.L_x_3851) ;  /* 0x0000000000448947 */ /* 0x000fec0003800000 */
[----:B------:R-:W1:Y:S02]  /*113f0*/  LDC R8, c[0x0][0x41c] ;  /* 0x00010700ff087b82 */ /* 0x000e640000000800 */
        /* <DEDUP_REMOVED lines=16> */
.L_x_3851:
[----:B------:R-:W-:Y:S02]  /*11500*/  LEA R2, R16, UR38, 0x3 ;  /* 0x0000002610027c11 */ /* 0x000fe4000f8e18ff */
[----:B------:R-:W-:-:S04]  /*11510*/  SHF.L.U32 R3, R17, 0x1f, RZ ;  /* 0x0000001f11037819 */ /* 0x000fc800000006ff */
[----:B------:R-:W2:Y:S02]  /*11520*/  SYNCS.PHASECHK.TRANS64.TRYWAIT P2, [R2+URZ+0x30840], R3 ;  /* 0x03084003020075a7 */ /* 0x000ea4000804017f */
[----:B--2---:R-:W-:Y:S05]  /*11530*/  @!P2 BRA `(.L_x_3852) ;  /* 0x000000140010a947 */ /* 0x004fea0003800000 */
.L_x_3886:
        /* <DEDUP_REMOVED lines=11> */
.L_x_3853:
        /* <DEDUP_REMOVED lines=14> */
[----:B--2---:R-:W-:Y:S01]  /*116d0*/  LEA R2, R10, UR19, 0x3 ;  /* 0x000000130a027c11 */ /* 0x004fe2000f8e18ff */
[----:B------:R-:W-:-:S02]  /*116e0*/  ULEA UR9, UR9, UR19, 0x3 ;  /* 0x0000001309097291 */ /* 0x000fc4000f8e183f */
[----:B------:R-:W-:Y:S02]  /*116f0*/  UIMAD UR11, UR11, 0x60, URZ ;  /* 0x000000600b0b78a4 */ /* 0x000fe4000f8e023f */
[----:B------:R-:W-:Y:S02]  /*11700*/  UIADD3 UR14, UR8, 0x1e400, URZ ;  /* 0x0001e400080e7890 */ /* 0x000fe4000fffe03f */
        /* <DEDUP_REMOVED lines=13> */
.L_x_3887:
        /* <DEDUP_REMOVED lines=8> */
.L_x_3855:
        /* <DEDUP_REMOVED lines=28> */
.L_x_3850:
[----:B------:R-:W-:Y:S05]  /*11a20*/  BSYNC B1 ;  /* 0x0000000000017941 */ /* 0x000fea0003800000 */
.L_x_3849:
[----:B------:R-:W-:Y:S01]  /*11a30*/  ISETP.GT.AND P2, PT, R12, UR39, PT ;  /* 0x000000270c007c0c */ /* 0x000fe2000bf44270 */
[----:B------:R-:W-:-:S12]  /*11a40*/  VIADD R7, R7, 0xfffffffe ;  /* 0xfffffffe07077836 */ /* 0x000fd80000000000 */
[----:B------:R-:W-:Y:S05]  /*11a50*/  @P2 BRA `(.L_x_3856) ;  /* 0xfffffff000802947 */ /* 0x000fea000383ffff */
.L_x_3841:
[----:B------:R-:W-:Y:S05]  /*11a60*/  BSYNC B0 ;  /* 0x0000000000007941 */ /* 0x000fea0003800000 */
.L_x_3832:
[----:B------:R-:W-:Y:S04]  /*11a70*/  BSSY B0, `(.L_x_3857) ;  /* 0x000000e000007945 */ /* 0x000fe80003800000 */
[----:B------:R-:W-:Y:S05]  /*11a80*/  @P1 BRA `(.L_x_3858) ;  /* 0x0000000000301947 */ /* 0x000fea0003800000 */
[----:B-1----:R-:W1:Y:S01]  /*11a90*/  S2R R7, SR_LANEID ;  /* 0x0000000000077919 */ /* 0x002e620000000000 */
        /* <DEDUP_REMOVED lines=11> */
.L_x_3858:
[----:B------:R-:W-:Y:S05]  /*11b50*/  BSYNC B0 ;  /* 0x0000000000007941 */ /* 0x000fea0003800000 */
.L_x_3857:
        /* <DEDUP_REMOVED lines=9> */
.L_x_3888:
        /* <DEDUP_REMOVED lines=8> */
.L_x_3862:
        /* <DEDUP_REMOVED lines=27> */
.L_x_3860:
[----:B------:R-:W-:Y:S05]  /*11e20*/  BSYNC B0 ;  /* 0x0000000000007941 */ /* 0x000fea0003800000 */
.L_x_3859:
[----:B------:R-:W-:Y:S02]  /*11e30*/  VIADD R16, R16, 0x1 ;  /* 0x0000000110107836 */ /* 0x000fe40000000000 */
[----:B------:R-:W-:-:S03]  /*11e40*/  IMAD.MOV.U32 R13, RZ, RZ, R19 ;  /* 0x000000ffff0d7224 */ /* 0x000fc600078e0013 */
[----:B------:R-:W-:-:S04]  /*11e50*/  ISETP.NE.AND P0, PT, R16, 0x2, PT ;  /* 0x000000021000780c */ /* 0x000fc80003f05270 */
[----:B-1----:R-:W-:Y:S02]  /*11e60*/  SEL R0, RZ, 0x1, P0 ;  /* 0x00000001ff007807 */ /* 0x002fe40000000000 */
[----:B------:R-:W-:Y:S02]  /*11e70*/  SEL R16, R16, RZ, P0 ;  /* 0x000000ff10107207 */ /* 0x000fe40000000000 */
[----:B------:R-:W-:-:S07]  /*11e80*/  LOP3.LUT R17, R17, R0, RZ, 0x3c, !PT ;  /* 0x0000000011117212 */ /* 0x000fce00078e3cff */
.L_x_3821:
[----:B------:R-:W-:Y:S05]  /*11e90*/  BSYNC B6 ;  /* 0x0000000000067941 */ /* 0x000fea0003800000 */
.L_x_3819:
[----:B------:R-:W-:-:S03]  /*11ea0*/  UMOV UR4, 0xffffffff ;  /* 0xffffffff00047882 */ /* 0x000fc60000000000 */
[----:B------:R-:W-:Y:S05]  /*11eb0*/  BRA.DIV UR4, `(.L_x_3863) ;  /* 0x0000000a04ec7947 */ /* 0x000fea000b800000 */
[----:B------:R1:W2:Y:S02]  /*11ec0*/  SHFL.IDX PT, R14, R13, RZ, 0x1f ;  /* 0x00001fff0d0e7589 */ /* 0x0002a400000e0000 */
.L_x_3891:
        /* <DEDUP_REMOVED lines=14> */
.L_x_3810:
        /* <DEDUP_REMOVED lines=11> */
.L_x_3892:
        /* <DEDUP_REMOVED lines=16> */
.L_x_3868:
[----:B------:R-:W-:Y:S01]  /*12160*/  VIADD R3, R7, 0x30840 ;  /* 0x0003084007037836 */ /* 0x000fe20000000000 */
[----:B------:R-:W-:Y:S01]  /*12170*/  SHF.L.U32 R4, R17, 0x1f, RZ ;  /* 0x0000001f11047819 */ /* 0x000fe200000006ff */
[C---:B------:R-:W-:Y:S02]  /*12180*/  VIADD R0, R16.reuse, 0x1 ;  /* 0x0000000110007836 */ /* 0x040fe40000000000 */
        /* <DEDUP_REMOVED lines=9> */
.L_x_3893:
[----:B------:R-:W3:Y:S02]  /*12220*/  SYNCS.PHASECHK.TRANS64.TRYWAIT P0, [R3+URZ], R0 ;  /* 0x00000000030075a7 */ /* 0x000ee4000800017f */
[----:B---3--:R-:W-:Y:S05]  /*12230*/  @!P0 BRA `(.L_x_3870) ;  /* 0x0000000800588947 */ /* 0x008fea0003800000 */
.L_x_3894:
[----:B------:R-:W-:Y:S05]  /*12240*/  @!P2 BRA `(.L_x_3871) ;  /* 0x000000000004a947 */ /* 0x000fea0003800000 */
[----:B------:R-:W-:Y:S01]  /*12250*/  BPT.TRAP 0x1 ;  /* 0x000000040000795c */ /* 0x000fe20000300000 */
.L_x_3871:
[----:B---3--:R-:W-:-:S04]  /*12260*/  VIADD R3, R7, 0x30860 ;  /* 0x0003086007037836 */ /* 0x008fc80000000000 */
[----:B--2---:R-:W-:-:S04]  /*12270*/  IMAD R5, R16, 0x8, R3 ;  /* 0x0000000810057824 */ /* 0x004fc800078e0203 */
[----:B------:R-:W2:Y:S02]  /*12280*/  SYNCS.PHASECHK.TRANS64.TRYWAIT P0, [R5+URZ], R4 ;  /* 0x00000004050075a7 */ /* 0x000ea4000800017f */
[----:B--2---:R-:W-:Y:S05]  /*12290*/  @!P0 BRA `(.L_x_3872) ;  /* 0x0000000800548947 */ /* 0x004fea0003800000 */
.L_x_3895:
[----:B------:R-:W-:-:S07]  /*122a0*/  IMAD R3, R2, 0x8, R3 ;  /* 0x0000000802037824 */ /* 0x000fce00078e0203 */
.L_x_3873:
[----:B---3--:R3:W4:Y:S02]  /*122b0*/  SYNCS.PHASECHK.TRANS64.TRYWAIT P0, [R3+URZ], R0 ;  /* 0x00000000030075a7 */ /* 0x008724000800017f */
[----:B----4-:R-:W-:Y:S05]  /*122c0*/  @!P0 NANOSLEEP.SYNCS 0x989680 ;  /* 0x009896800000895d */ /* 0x010fea0003900000 */
[----:B------:R-:W4:Y:S02]  /*122d0*/  @!P0 SYNCS.PHASECHK.TRANS64 P0, [R3+URZ], R0 ;  /* 0x00000000030085a7 */ /* 0x000f24000800007f */
[----:B----4-:R-:W-:Y:S05]  /*122e0*/  @!P0 BRA `(.L_x_3873) ;  /* 0xfffffffc00f08947 */ /* 0x010fea000383ffff */
.L_x_3867:
[----:B------:R-:W-:Y:S05]  /*122f0*/  BSYNC B0 ;  /* 0x0000000000007941 */ /* 0x000fea0003800000 */
.L_x_3866:
[----:B------:R-:W-:Y:S05]  /*12300*/  EXIT ;  /* 0x000000000000794d */ /* 0x000fea0003800000 */
.L_x_3727:
[----:B-1----:R-:W-:-:S04]  /*12310*/  IMAD.U32 R3, RZ, RZ, UR37 ;  /* 0x00000025ff037e24 */ /* 0x002fc8000f8e00ff */
[----:B------:R1:W2:Y:S03]  /*12320*/  SYNCS.PHASECHK.TRANS64.TRYWAIT P1, [R3+URZ+0x30800], R0 ;  /* 0x03080000030075a7 */ /* 0x0002a6000802017f */
[----:B--2---:R-:W-:Y:S05]  /*12330*/  @!P1 NANOSLEEP.SYNCS 0x989680 ;  /* 0x009896800000995d */ /* 0x004fea0003900000 */
[----:B------:R-:W2:Y:S02]  /*12340*/  @!P1 SYNCS.PHASECHK.TRANS64 P1, [R3+URZ+0x30800], R0 ;  /* 0x03080000030095a7 */ /* 0x000ea4000802007f */
[----:B--2---:R-:W-:Y:S05]  /*12350*/  @!P1 BRA `(.L_x_3727) ;  /* 0xfffffffc00ec9947 */ /* 0x004fea000383ffff */
[----:B------:R-:W-:Y:S05]  /*12360*/  BRA `(.L_x_3874) ;  /* 0xfffffef400dc7947 */ /* 0x000fea000383ffff */
.L_x_3731:
[----:B--2---:R2:W3:Y:S02]  /*12370*/  SYNCS.PHASECHK.TRANS64.TRYWAIT P1, [R3+URZ+0x30830], R0 ;  /* 0x03083000030075a7 */ /* 0x0044e4000802017f */
[----:B---3--:R-:W-:Y:S05]  /*12380*/  @!P1 NANOSLEEP.SYNCS 0x989680 ;  /* 0x009896800000995d */ /* 0x008fea0003900000 */
[----:B------:R-:W3:Y:S02]  /*12390*/  @!P1 SYNCS.PHASECHK.TRANS64 P1, [R3+URZ+0x30830], R0 ;  /* 0x03083000030095a7 */ /* 0x000ee4000802007f */
[----:B---3--:R-:W-:Y:S05]  /*123a0*/  @!P1 BRA `(.L_x_3731) ;  /* 0xfffffffc00f09947 */ /* 0x008fea000383ffff */
[----:B------:R-:W-:Y:S05]  /*123b0*/  BRA `(.L_x_3730) ;  /* 0xfffffef800087947 */ /* 0x000fea000383ffff */
.L_x_3747:
[----:B--2---:R-:W-:-:S04]  /*123c0*/  IMAD.U32 R21, RZ, RZ, UR38 ;  /* 0x00000026ff157e24 */ /* 0x004fc8000f8e00ff */
[----:B------:R2:W3:Y:S03]  /*123d0*/  SYNCS.PHASECHK.TRANS64.TRYWAIT P1, [R21+URZ+0x30830], R0 ;  /* 0x03083000150075a7 */ /* 0x0004e6000802017f */
[----:B---3--:R-:W-:Y:S05]  /*123e0*/  @!P1 NANOSLEEP.SYNCS 0x989680 ;  /* 0x009896800000995d */ /* 0x008fea0003900000 */
[----:B------:R-:W3:Y:S02]  /*123f0*/  @!P1 SYNCS.PHASECHK.TRANS64 P1, [R21+URZ+0x30830], R0 ;  /* 0x03083000150095a7 */ /* 0x000ee4000802007f */
[----:B---3--:R-:W-:Y:S05]  /*12400*/  @!P1 BRA `(.L_x_3747) ;  /* 0xfffffffc00ec9947 */ /* 0x008fea000383ffff */
[----:B------:R-:W-:Y:S05]  /*12410*/  BRA `(.L_x_3746) ;  /* 0xffffff2400087947 */ /* 0x000fea000383ffff */
.L_x_3751:
[----:B--2---:R-:W-:-:S04]  /*12420*/  IMAD.U32 R3, RZ, RZ, UR6 ;  /* 0x00000006ff037e24 */ /* 0x004fc8000f8e00ff */
[----:B------:R2:W3:Y:S03]  /*12430*/  SYNCS.PHASECHK.TRANS64.TRYWAIT P1, [R3+URZ+0x30850], R0 ;  /* 0x03085000030075a7 */ /* 0x0004e6000802017f */
[----:B---3--:R-:W-:Y:S05]  /*12440*/  @!P1 NANOSLEEP.SYNCS 0x989680 ;  /* 0x009896800000995d */ /* 0x008fea0003900000 */
[----:B------:R-:W3:Y:S02]  /*12450*/  @!P1 SYNCS.PHASECHK.TRANS64 P1, [R3+URZ+0x30850], R0 ;  /* 0x03085000030095a7 */ /* 0x000ee4000802007f */
[----:B---3--:R-:W-:Y:S05]  /*12460*/  @!P1 BRA `(.L_x_3751) ;  /* 0xfffffffc00ec9947 */ /* 0x008fea000383ffff */
[----:B------:R-:W-:Y:S05]  /*12470*/  BRA `(.L_x_3750) ;  /* 0xffffff2c00a87947 */ /* 0x000fea000383ffff */
.L_x_3768:
[----:B--2---:R-:W-:-:S04]  /*12480*/  IMAD.U32 R5, RZ, RZ, UR6 ;  /* 0x00000006ff057e24 */ /* 0x004fc8000f8e00ff */
[----:B------:R2:W3:Y:S03]  /*12490*/  SYNCS.PHASECHK.TRANS64.TRYWAIT P1, [R5+URZ+0x30830], R0 ;  /* 0x03083000050075a7 */ /* 0x0004e6000802017f */
[----:B---3--:R-:W-:Y:S05]  /*124a0*/  @!P1 NANOSLEEP.SYNCS 0x989680 ;  /* 0x009896800000995d */ /* 0x008fea0003900000 */
[----:B------:R-:W3:Y:S02]  /*124b0*/  @!P1 SYNCS.PHASECHK.TRANS64 P1, [R5+URZ+0x30830], R0 ;  /* 0x03083000050095a7 */ /* 0x000ee4000802007f */
[----:B---3--:R-:W-:Y:S05]  /*124c0*/  @!P1 BRA `(.L_x_3768) ;  /* 0xfffffffc00ec9947 */ /* 0x008fea000383ffff */
[----:B------:R-:W-:Y:S05]  /*124d0*/  BRA `(.L_x_3767) ;  /* 0xffffff5400387947 */ /* 0x000fea000383ffff */
.L_x_3772:
[----:B--2---:R-:W-:-:S04]  /*124e0*/  IMAD.U32 R3, RZ, RZ, UR11 ;  /* 0x0000000bff037e24 */ /* 0x004fc8000f8e00ff */
[----:B------:R2:W3:Y:S03]  /*124f0*/  SYNCS.PHASECHK.TRANS64.TRYWAIT P1, [R3+URZ+0x30850], R0 ;  /* 0x03085000030075a7 */ /* 0x0004e6000802017f */
[----:B---3--:R-:W-:Y:S05]  /*12500*/  @!P1 NANOSLEEP.SYNCS 0x989680 ;  /* 0x009896800000995d */ /* 0x008fea0003900000 */
[----:B------:R-:W3:Y:S02]  /*12510*/  @!P1 SYNCS.PHASECHK.TRANS64 P1, [R3+URZ+0x30850], R0 ;  /* 0x03085000030095a7 */ /* 0x000ee4000802007f */
[----:B---3--:R-:W-:Y:S05]  /*12520*/  @!P1 BRA `(.L_x_3772) ;  /* 0xfffffffc00ec9947 */ /* 0x008fea000383ffff */
[----:B------:R-:W-:Y:S05]  /*12530*/  BRA `(.L_x_3771) ;  /* 0xffffff5c00d87947 */ /* 0x000fea000383ffff */
.L_x_3778:
[----:B--2---:R-:W-:-:S04]  /*12540*/  IMAD.U32 R5, RZ, RZ, UR6 ;  /* 0x00000006ff057e24 */ /* 0x004fc8000f8e00ff */
[----:B------:R2:W3:Y:S03]  /*12550*/  SYNCS.PHASECHK.TRANS64.TRYWAIT P1, [R5+URZ+0x30830], R0 ;  /* 0x03083000050075a7 */ /* 0x0004e6000802017f */
[----:B---3--:R-:W-:Y:S05]  /*12560*/  @!P1 NANOSLEEP.SYNCS 0x989680 ;  /* 0x009896800000995d */ /* 0x008fea0003900000 */
[----:B------:R-:W3:Y:S02]  /*12570*/  @!P1 SYNCS.PHASECHK.TRANS64 P1, [R5+URZ+0x30830], R0 ;  /* 0x03083000050095a7 */ /* 0x000ee4000802007f */
[----:B---3--:R-:W-:Y:S05]  /*12580*/  @!P1 BRA `(.L_x_3778) ;  /* 0xfffffffc00ec9947 */ /* 0x008fea000383ffff */
[----:B------:R-:W-:Y:S05]  /*12590*/  BRA `(.L_x_3777) ;  /* 0xffffff7000a07947 */ /* 0x000fea000383ffff */
.L_x_3782:
[----:B--2---:R-:W-:-:S04]  /*125a0*/  IMAD.U32 R3, RZ, RZ, UR10 ;  /* 0x0000000aff037e24 */ /* 0x004fc8000f8e00ff */
[----:B------:R2:W3:Y:S03]  /*125b0*/  SYNCS.PHASECHK.TRANS64.TRYWAIT P1, [R3+URZ+0x30850], R0 ;  /* 0x03085000030075a7 */ /* 0x0004e6000802017f */
[----:B---3--:R-:W-:Y:S05]  /*125c0*/  @!P1 NANOSLEEP.SYNCS 0x989680 ;  /* 0x009896800000995d */ /* 0x008fea0003900000 */
[----:B------:R-:W3:Y:S02]  /*125d0*/  @!P1 SYNCS.PHASECHK.TRANS64 P1, [R3+URZ+0x30850], R0 ;  /* 0x03085000030095a7 */ /* 0x000ee4000802007f */
[----:B---3--:R-:W-:Y:S05]  /*125e0*/  @!P1 BRA `(.L_x_3782) ;  /* 0xfffffffc00ec9947 */ /* 0x008fea000383ffff */
[----:B------:R-:W-:Y:S05]  /*125f0*/  BRA `(.L_x_3781) ;  /* 0xffffff7c00407947 */ /* 0x000fea000383ffff */
.L_x_3795:
[----:B--2---:R-:W-:-:S04]  /*12600*/  IMAD.U32 R3, RZ, RZ, UR5 ;  /* 0x00000005ff037e24 */ /* 0x004fc8000f8e00ff */
[----:B------:R2:W3:Y:S03]  /*12610*/  SYNCS.PHASECHK.TRANS64.TRYWAIT P0, [R3+URZ+0x30850], R2 ;  /* 0x03085002030075a7 */ /* 0x0004e6000800017f */
[----:B---3--:R-:W-:Y:S05]  /*12620*/  @!P0 NANOSLEEP.SYNCS 0x989680 ;  /* 0x009896800000895d */ /* 0x008fea0003900000 */
[----:B------:R-:W3:Y:S02]  /*12630*/  @!P0 SYNCS.PHASECHK.TRANS64 P0, [R3+URZ+0x30850], R2 ;  /* 0x03085002030085a7 */ /* 0x000ee4000800007f */
[----:B---3--:R-:W-:Y:S05]  /*12640*/  @!P0 BRA `(.L_x_3795) ;  /* 0xfffffffc00ec8947 */ /* 0x008fea000383ffff */
[----:B------:R-:W-:Y:S05]  /*12650*/  BRA `(.L_x_3794) ;  /* 0xffffffa400987947 */ /* 0x000fea000383ffff */
.L_x_3825:
[----:B------:R-:W1:Y:S01]  /*12660*/  S2R R18, SR_TID.X ;  /* 0x0000000000127919 */ /* 0x000e620000002100 */
        /* <DEDUP_REMOVED lines=9> */
.L_x_3875:
[----:B------:R-:W-:Y:S05]  /*12700*/  BRA `(.L_x_3876) ;  /* 0xffffffd4009c7947 */ /* 0x000fea000383ffff */
.L_x_3826:
[----:B------:R-:W-:Y:S01]  /*12710*/  BSSY B0, `(.L_x_3877) ;  /* 0x0000006000007945 */ /* 0x000fe20003800000 */
[----:B------:R-:W-:-:S07]  /*12720*/  IMAD.MOV.U32 R15, RZ, RZ, -0x1 ;  /* 0xffffffffff0f7424 */ /* 0x000fce00078e00ff */
[----:B------:R-:W-:Y:S05]  /*12730*/  WARPSYNC.COLLECTIVE R15, `(.L_x_3878) ;  /* 0x000000000f0c7348 */ /* 0x000fea0003c00000 */
[----:B------:R-:W-:Y:S02]  /*12740*/  ELECT P6, UR62, PT ;  /* 0x00000000003e782f */ /* 0x000fe400038c0000 */
[----:B------:R-:W-:Y:S01]  /*12750*/  MOV R14, UR62 ;  /* 0x0000003e000e7c02 */ /* 0x000fe20008000f00 */
[----:B------:R-:W-:Y:S10]  /*12760*/  ENDCOLLECTIVE ;  /* 0x000000000000791b */ /* 0x000ff40003800000 */
.L_x_3878:
[----:B------:R-:W-:Y:S05]  /*12770*/  BSYNC B0 ;  /* 0x0000000000007941 */ /* 0x000fea0003800000 */
.L_x_3877:
[----:B------:R-:W-:Y:S05]  /*12780*/  BRA `(.L_x_3879) ;  /* 0xffffffd4008c7947 */ /* 0x000fea000383ffff */
.L_x_3829:
[----:B-1----:R1:W2:Y:S02]  /*12790*/  SYNCS.PHASECHK.TRANS64.TRYWAIT P2, [R8+URZ+0x30840], R7 ;  /* 0x03084007080075a7 */ /* 0x0022a4000804017f */
[----:B--2---:R-:W-:Y:S05]  /*127a0*/  @!P2 NANOSLEEP.SYNCS 0x989680 ;  /* 0x009896800000a95d */ /* 0x004fea0003900000 */
[----:B------:R-:W2:Y:S02]  /*127b0*/  @!P2 SYNCS.PHASECHK.TRANS64 P2, [R8+URZ+0x30840], R7 ;  /* 0x030840070800a5a7 */ /* 0x000ea4000804007f */
[----:B--2---:R-:W-:Y:S05]  /*127c0*/  @!P2 BRA `(.L_x_3829) ;  /* 0xfffffffc00f0a947 */ /* 0x004fea000383ffff */
[----:B------:R-:W-:Y:S05]  /*127d0*/  BRA `(.L_x_3880) ;  /* 0xffffffd400e87947 */ /* 0x000fea000383ffff */
.L_x_3831:
[----:B-1----:R-:W-:-:S04]  /*127e0*/  IMAD.U32 R8, RZ, RZ, UR38 ;  /* 0x00000026ff087e24 */ /* 0x002fc8000f8e00ff */
[----:B------:R1:W2:Y:S03]  /*127f0*/  SYNCS.PHASECHK.TRANS64.TRYWAIT P2, [R8+URZ+0x30820], R7 ;  /* 0x03082007080075a7 */ /* 0x0002a6000804017f */
[----:B--2---:R-:W-:Y:S05]  /*12800*/  @!P2 NANOSLEEP.SYNCS 0x989680 ;  /* 0x009896800000a95d */ /* 0x004fea0003900000 */
[----:B------:R-:W2:Y:S02]  /*12810*/  @!P2 SYNCS.PHASECHK.TRANS64 P2, [R8+URZ+0x30820], R7 ;  /* 0x030820070800a5a7 */ /* 0x000ea4000804007f */
[----:B--2---:R-:W-:Y:S05]  /*12820*/  @!P2 BRA `(.L_x_3831) ;  /* 0xfffffffc00eca947 */ /* 0x004fea000383ffff */
[----:B------:R-:W-:Y:S05]  /*12830*/  BRA `(.L_x_3881) ;  /* 0xffffffd800f47947 */ /* 0x000fea000383ffff */
.L_x_3837:
[----:B-1----:R1:W2:Y:S02]  /*12840*/  SYNCS.PHASECHK.TRANS64.TRYWAIT P3, [R3+URZ+0x30840], R2 ;  /* 0x03084002030075a7 */ /* 0x0022a4000806017f */
[----:B--2---:R-:W-:Y:S05]  /*12850*/  @!P3 NANOSLEEP.SYNCS 0x989680 ;  /* 0x009896800000b95d */ /* 0x004fea0003900000 */
[----:B------:R-:W2:Y:S02]  /*12860*/  @!P3 SYNCS.PHASECHK.TRANS64 P3, [R3+URZ+0x30840], R2 ;  /* 0x030840020300b5a7 */ /* 0x000ea4000806007f */
[----:B--2---:R-:W-:Y:S05]  /*12870*/  @!P3 BRA `(.L_x_3837) ;  /* 0xfffffffc00f0b947 */ /* 0x004fea000383ffff */
[----:B------:R-:W-:Y:S05]  /*12880*/  BRA `(.L_x_3882) ;  /* 0xffffffdc00987947 */ /* 0x000fea000383ffff */
.L_x_3839:
[----:B-1----:R1:W2:Y:S02]  /*12890*/  SYNCS.PHASECHK.TRANS64.TRYWAIT P3, [R2+URZ+0x60], R3 ;  /* 0x00006003020075a7 */ /* 0x0022a4000806017f */
[----:B--2---:R-:W-:Y:S05]  /*128a0*/  @!P3 NANOSLEEP.SYNCS 0x989680 ;  /* 0x009896800000b95d */ /* 0x004fea0003900000 */
[----:B------:R-:W2:Y:S02]  /*128b0*/  @!P3 SYNCS.PHASECHK.TRANS64 P3, [R2+URZ+0x60], R3 ;  /* 0x000060030200b5a7 */ /* 0x000ea4000806007f */
[----:B--2---:R-:W-:Y:S05]  /*128c0*/  @!P3 BRA `(.L_x_3839) ;  /* 0xfffffffc00f0b947 */ /* 0x004fea000383ffff */
[----:B------:R-:W-:Y:S05]  /*128d0*/  BRA `(.L_x_3883) ;  /* 0xffffffe000207947 */ /* 0x000fea000383ffff */
.L_x_3845:
[----:B-1----:R1:W2:Y:S02]  /*128e0*/  SYNCS.PHASECHK.TRANS64.TRYWAIT P3, [R3+URZ+0x30840], R2 ;  /* 0x03084002030075a7 */ /* 0x0022a4000806017f */
[----:B--2---:R-:W-:Y:S05]  /*128f0*/  @!P3 NANOSLEEP.SYNCS 0x989680 ;  /* 0x009896800000b95d */ /* 0x004fea0003900000 */
[----:B------:R-:W2:Y:S02]  /*12900*/  @!P3 SYNCS.PHASECHK.TRANS64 P3, [R3+URZ+0x30840], R2 ;  /* 0x030840020300b5a7 */ /* 0x000ea4000806007f */
[----:B--2---:R-:W-:Y:S05]  /*12910*/  @!P3 BRA `(.L_x_3845) ;  /* 0xfffffffc00f0b947 */ /* 0x004fea000383ffff */
[----:B------:R-:W-:Y:S05]  /*12920*/  BRA `(.L_x_3884) ;  /* 0xffffffe400547947 */ /* 0x000fea000383ffff */
.L_x_3847:
[----:B-1----:R1:W2:Y:S02]  /*12930*/  SYNCS.PHASECHK.TRANS64.TRYWAIT P3, [R2+URZ+0x60], R17 ;  /* 0x00006011020075a7 */ /* 0x0022a4000806017f */
[----:B--2---:R-:W-:Y:S05]  /*12940*/  @!P3 NANOSLEEP.SYNCS 0x989680 ;  /* 0x009896800000b95d */ /* 0x004fea0003900000 */
[----:B------:R-:W2:Y:S02]  /*12950*/  @!P3 SYNCS.PHASECHK.TRANS64 P3, [R2+URZ+0x60], R17 ;  /* 0x000060110200b5a7 */ /* 0x000ea4000806007f */
[----:B--2---:R-:W-:Y:S05]  /*12960*/  @!P3 BRA `(.L_x_3847) ;  /* 0xfffffffc00f0b947 */ /* 0x004fea000383ffff */
[----:B------:R-:W-:Y:S05]  /*12970*/  BRA `(.L_x_3885) ;  /* 0xffffffe400dc7947 */ /* 0x000fea000383ffff */
.L_x_3852:
[----:B--2---:R2:W3:Y:S02]  /*12980*/  SYNCS.PHASECHK.TRANS64.TRYWAIT P2, [R2+URZ+0x30840], R3 ;  /* 0x03084003020075a7 */ /* 0x0044e4000804017f */
[----:B---3--:R-:W-:Y:S05]  /*12990*/  @!P2 NANOSLEEP.SYNCS 0x989680 ;  /* 0x009896800000a95d */ /* 0x008fea0003900000 */
[----:B------:R-:W3:Y:S02]  /*129a0*/  @!P2 SYNCS.PHASECHK.TRANS64 P2, [R2+URZ+0x30840], R3 ;  /* 0x030840030200a5a7 */ /* 0x000ee4000804007f */
[----:B---3--:R-:W-:Y:S05]  /*129b0*/  @!P2 BRA `(.L_x_3852) ;  /* 0xfffffffc00f0a947 */ /* 0x008fea000383ffff */
[----:B------:R-:W-:Y:S05]  /*129c0*/  BRA `(.L_x_3886) ;  /* 0xffffffe800dc7947 */ /* 0x000fea000383ffff */
.L_x_3854:
[----:B-1----:R1:W2:Y:S02]  /*129d0*/  SYNCS.PHASECHK.TRANS64.TRYWAIT P2, [R2+URZ+0x60], R11 ;  /* 0x0000600b020075a7 */ /* 0x0022a4000804017f */
[----:B--2---:R-:W-:Y:S05]  /*129e0*/  @!P2 NANOSLEEP.SYNCS 0x989680 ;  /* 0x009896800000a95d */ /* 0x004fea0003900000 */
[----:B------:R-:W2:Y:S02]  /*129f0*/  @!P2 SYNCS.PHASECHK.TRANS64 P2, [R2+URZ+0x60], R11 ;  /* 0x0000600b0200a5a7 */ /* 0x000ea4000804007f */
[----:B--2---:R-:W-:Y:S05]  /*12a00*/  @!P2 BRA `(.L_x_3854) ;  /* 0xfffffffc00f0a947 */ /* 0x004fea000383ffff */
[----:B------:R-:W-:Y:S05]  /*12a10*/  BRA `(.L_x_3887) ;  /* 0xffffffec00707947 */ /* 0x000fea000383ffff */
.L_x_3861:
[----:B-1----:R1:W2:Y:S02]  /*12a20*/  SYNCS.PHASECHK.TRANS64.TRYWAIT P0, [R3+URZ+0x30860], R0 ;  /* 0x03086000030075a7 */ /* 0x0022a4000800017f */
[----:B--2---:R-:W-:Y:S05]  /*12a30*/  @!P0 NANOSLEEP.SYNCS 0x989680 ;  /* 0x009896800000895d */ /* 0x004fea0003900000 */
[----:B------:R-:W2:Y:S02]  /*12a40*/  @!P0 SYNCS.PHASECHK.TRANS64 P0, [R3+URZ+0x30860], R0 ;  /* 0x03086000030085a7 */ /* 0x000ea4000800007f */
[----:B--2---:R-:W-:Y:S05]  /*12a50*/  @!P0 BRA `(.L_x_3861) ;  /* 0xfffffffc00f08947 */ /* 0x004fea000383ffff */
[----:B------:R-:W-:Y:S05]  /*12a60*/  BRA `(.L_x_3888) ;  /* 0xfffffff000607947 */ /* 0x000fea000383ffff */
.L_x_3863:
[----:B------:R-:W-:Y:S01]  /*12a70*/  BSSY B0, `(.L_x_3889) ;  /* 0x0000007000007945 */ /* 0x000fe20003800000 */
[----:B------:R-:W-:Y:S02]  /*12a80*/  IMAD.MOV.U32 R12, RZ, RZ, RZ ;  /* 0x000000ffff0c7224 */ /* 0x000fe400078e00ff */
[----:B------:R-:W-:Y:S02]  /*12a90*/  IMAD.MOV.U32 R11, RZ, RZ, 0x1f ;  /* 0x0000001fff0b7424 */ /* 0x000fe400078e00ff */
[----:B------:R-:W-:-:S07]  /*12aa0*/  IMAD.MOV.U32 R15, RZ, RZ, -0x1 ;  /* 0xffffffffff0f7424 */ /* 0x000fce00078e00ff */
[----:B------:R-:W-:Y:S05]  /*12ab0*/  WARPSYNC.COLLECTIVE R15, `(.L_x_3890) ;  /* 0x000000000f087348 */ /* 0x000fea0003c00000 */
[----:B------:R1:W2:Y:S02]  /*12ac0*/  SHFL.IDX P6, R14, R13, R12, R11 ;  /* 0x0000000c0d0e7389 */ /* 0x0002a400000c000b */
[----:B-12---:R-:W-:Y:S01]  /*12ad0*/  ENDCOLLECTIVE ;  /* 0x000000000000791b */ /* 0x006fe20003800000 */
.L_x_3890:
[----:B------:R-:W-:Y:S05]  /*12ae0*/  BSYNC B0 ;  /* 0x0000000000007941 */ /* 0x000fea0003800000 */
.L_x_3889:
[----:B------:R-:W-:Y:S05]  /*12af0*/  BRA `(.L_x_3891) ;  /* 0xfffffff000f47947 */ /* 0x000fea000383ffff */
.L_x_3865:
[----:B--2---:R2:W3:Y:S02]  /*12b00*/  SYNCS.PHASECHK.TRANS64.TRYWAIT P0, [R7+URZ+0x30820], R0 ;  /* 0x03082000070075a7 */ /* 0x0044e4000800017f */
[----:B---3--:R-:W-:Y:S05]  /*12b10*/  @!P0 NANOSLEEP.SYNCS 0x989680 ;  /* 0x009896800000895d */ /* 0x008fea0003900000 */
[----:B------:R-:W3:Y:S02]  /*12b20*/  @!P0 SYNCS.PHASECHK.TRANS64 P0, [R7+URZ+0x30820], R0 ;  /* 0x03082000070085a7 */ /* 0x000ee4000800007f */
[----:B---3--:R-:W-:Y:S05]  /*12b30*/  @!P0 BRA `(.L_x_3865) ;  /* 0xfffffffc00f08947 */ /* 0x008fea000383ffff */
[----:B------:R-:W-:Y:S05]  /*12b40*/  BRA `(.L_x_3892) ;  /* 0xfffffff400447947 */ /* 0x000fea000383ffff */
.L_x_3869:
[----:B--2---:R2:W3:Y:S02]  /*12b50*/  SYNCS.PHASECHK.TRANS64.TRYWAIT P0, [R5+URZ], R4 ;  /* 0x00000004050075a7 */ /* 0x0044e4000800017f */
[----:B---3--:R-:W-:Y:S05]  /*12b60*/  @!P0 NANOSLEEP.SYNCS 0x989680 ;  /* 0x009896800000895d */ /* 0x008fea0003900000 */
[----:B------:R-:W3:Y:S02]  /*12b70*/  @!P0 SYNCS.PHASECHK.TRANS64 P0, [R5+URZ], R4 ;  /* 0x00000004050085a7 */ /* 0x000ee4000800007f */
[----:B---3--:R-:W-:Y:S05]  /*12b80*/  @!P0 BRA `(.L_x_3869) ;  /* 0xfffffffc00f08947 */ /* 0x008fea000383ffff */
[----:B------:R-:W-:Y:S05]  /*12b90*/  BRA `(.L_x_3893) ;  /* 0xfffffff400a07947 */ /* 0x000fea000383ffff */
.L_x_3870:
[----:B---3--:R3:W4:Y:S02]  /*12ba0*/  SYNCS.PHASECHK.TRANS64.TRYWAIT P0, [R3+URZ], R0 ;  /* 0x00000000030075a7 */ /* 0x008724000800017f */
[----:B----4-:R-:W-:Y:S05]  /*12bb0*/  @!P0 NANOSLEEP.SYNCS 0x989680 ;  /* 0x009896800000895d */ /* 0x010fea0003900000 */
[----:B------:R-:W4:Y:S02]  /*12bc0*/  @!P0 SYNCS.PHASECHK.TRANS64 P0, [R3+URZ], R0 ;  /* 0x00000000030085a7 */ /* 0x000f24000800007f */
[----:B----4-:R-:W-:Y:S05]  /*12bd0*/  @!P0 BRA `(.L_x_3870) ;  /* 0xfffffffc00f08947 */ /* 0x010fea000383ffff */
[----:B------:R-:W-:Y:S05]  /*12be0*/  BRA `(.L_x_3894) ;  /* 0xfffffff400947947 */ /* 0x000fea000383ffff */
.L_x_3872:
[----:B--2---:R2:W3:Y:S02]  /*12bf0*/  SYNCS.PHASECHK.TRANS64.TRYWAIT P0, [R5+URZ], R4 ;  /* 0x00000004050075a7 */ /* 0x0044e4000800017f */
[----:B---3--:R-:W-:Y:S05]  /*12c00*/  @!P0 NANOSLEEP.SYNCS 0x989680 ;  /* 0x009896800000895d */ /* 0x008fea0003900000 */
[----:B------:R-:W3:Y:S02]  /*12c10*/  @!P0 SYNCS.PHASECHK.TRANS64 P0, [R5+URZ], R4 ;  /* 0x00000004050085a7 */ /* 0x000ee4000800007f */
[----:B---3--:R-:W-:Y:S05]  /*12c20*/  @!P0 BRA `(.L_x_3872) ;  /* 0xfffffffc00f08947 */ /* 0x008fea000383ffff */
[----:B------:R-:W-:Y:S05]  /*12c30*/  BRA `(.L_x_3895) ;  /* 0xfffffff400987947 */ /* 0x000fea000383ffff */
.L_x_3896:
        /* <DEDUP_REMOVED lines=12> */
.L_x_12763:


//--------------------- .text._ZN7cutlass13device_kernelIN5flash11enable_sm90INS1_16FlashAttnFwdSm90INS1_25CollectiveMainloopFwdSm90ILi2EN4cute5tupleIJNS5_1CILi1EEES8_S8_EEENS6_IJNS7_ILi128EEENS7_ILi96EEENS7_ILi192EEEEEELi192ENS_6half_tEfNS_4arch4Sm90ELb0ELb1ELb0ELb1ELb0ELb0ELb0ELb1ELb1ELb0ELb0ELb0EEENS1_21CollectiveEpilogueFwdINS6_IJSA_SC_SB_EEES9_SE_SG_Li256ELb1ELb0ELb0ELb0EEENS1_36VarlenDynamicPersistentTileSchedulerILi128ELi96ELi256ELi32ELb0ELb0ELb1ELb1ELb0ELb1EEEEEEEEEvNT_6ParamsE --------------------------
	.section	.text._ZN7cutlass13device_kernelIN5flash11enable_sm90INS1_16FlashAttnFwdSm90INS1_25CollectiveMainloopFwdSm90ILi2EN4cute5tupleIJNS5_1CILi1EEES8_S8_EEENS6_IJNS7_ILi128EEENS7_ILi96EEENS7_ILi192EEEEEELi192ENS_6half_tEfNS_4arch4Sm90ELb0ELb1ELb0ELb1ELb0ELb0ELb0ELb1ELb1ELb0ELb0ELb0EEENS1_21CollectiveEpilogueFwdINS6_IJSA_SC_SB_EEES9_SE_SG_Li256ELb1ELb0ELb0ELb0EEENS1_36VarlenDynamicPersistentTileSchedulerILi128ELi96ELi256ELi32ELb0ELb0ELb1ELb1ELb0ELb1EEEEEEEEEvNT_6ParamsE,"ax",@progbits
	.align	128
.text._ZN7cutlass13device_kernelIN5flash11enable_sm90INS1_16FlashAttnFwdSm90INS1_25CollectiveMainloopFwdSm90ILi2EN4cute5tupleIJNS5_1CILi1EEES8_S8_EEENS6_IJNS7_ILi128EEENS7_ILi96EEENS7_ILi192EEEEEELi192ENS_6half_tEfNS_4arch4Sm90ELb0ELb1ELb0ELb1ELb0ELb0ELb0ELb1ELb1ELb0ELb0ELb0EEENS1_21CollectiveEpilogueFwdINS6_IJSA_SC_SB_EEES9_SE_SG_Li256ELb1ELb0ELb0ELb0EEENS1_36VarlenDynamicPersistentTileSchedulerILi128ELi96ELi256ELi32ELb0ELb0ELb1ELb1ELb0ELb1EEEEEEEEEvNT_6ParamsE:
        .type           _ZN7cutlass13device_kernelIN5flash11enable_sm90INS1_16FlashAttnFwdSm90INS1_25CollectiveMainloopFwdSm90ILi2EN4cute5tupleIJNS5_1CILi1EEES8_S8_EEENS6_IJNS7_ILi128EEENS7_ILi96EEENS7_ILi192EEEEEELi192ENS_6half_tEfNS_4arch4Sm90ELb0ELb1ELb0ELb1ELb0ELb0ELb0ELb1ELb1ELb0ELb0ELb0EEENS1_21CollectiveEpilogueFwdINS6_IJSA_SC_SB_EEES9_SE_SG_Li256ELb1ELb0ELb0ELb0EEENS1_36VarlenDynamicPersistentTileSchedulerILi128ELi96ELi256ELi32ELb0ELb0ELb1ELb1ELb0ELb1EEEEEEEEEvNT_6ParamsE,@function
        .size           _ZN7cutlass13device_kernelIN5flash11enable_sm90INS1_16FlashAttnFwdSm90INS1_25CollectiveMainloopFwdSm90ILi2EN4cute5tupleIJNS5_1CILi1EEES8_S8_EEENS6_IJNS7_ILi128EEENS7_ILi96EEENS7_ILi192EEEEEELi192ENS_6half_tEfNS_4arch4Sm90ELb0ELb1ELb0ELb1ELb0ELb0ELb0ELb1ELb1ELb0ELb0ELb0EEENS1_21CollectiveEpilogueFwdINS6_IJSA_SC_SB_EEES9_SE_SG_Li256ELb1ELb0ELb0ELb0EEENS1_36VarlenDynamicPersistentTileSchedulerILi128ELi96ELi256ELi32ELb0ELb0ELb1ELb1ELb0ELb1EEEEEEEEEvNT_6ParamsE,(.L_x_12764 - _ZN7cutlass13device_kernelIN5flash11enable_sm90INS1_16FlashAttnFwdSm90INS1_25CollectiveMainloopFwdSm90ILi2EN4cute5tupleIJNS5_1CILi1EEES8_S8_EEENS6_IJNS7_ILi128EEENS7_ILi96EEENS7_ILi192EEEEEELi192ENS_6half_tEfNS_4arch4Sm90ELb0ELb1ELb0ELb1ELb0ELb0ELb0ELb1ELb1ELb0ELb0ELb0EEENS1_21CollectiveEpilogueFwdINS6_IJSA_SC_SB_EEES9_SE_SG_Li256ELb1ELb0ELb0ELb0EEENS1_36VarlenDynamicPersistentTileSchedulerILi128ELi96ELi256ELi32ELb0ELb0ELb1ELb1ELb0ELb1EEEEEEEEEvNT_6ParamsE)
        .other          _ZN7cutlass13device_kernelIN5flash11enable_sm90INS1_16FlashAttnFwdSm90INS1_25CollectiveMainloopFwdSm90ILi2EN4cute5tupleIJNS5_1CILi1EEES8_S8_EEENS6_IJNS7_ILi128EEENS7_ILi96EEENS7_ILi192EEEEEELi192ENS_6half_tEfNS_4arch4Sm90ELb0ELb1ELb0ELb1ELb0ELb0ELb0ELb1ELb1ELb0ELb0ELb0EEENS1_21CollectiveEpilogueFwdINS6_IJSA_SC_SB_EEES9_SE_SG_Li256ELb1ELb0ELb0ELb0EEENS1_36VarlenDynamicPersistentTileSchedulerILi128ELi96ELi256ELi32ELb0ELb0ELb1ELb1ELb0ELb1EEEEEEEEEvNT_6ParamsE,@"STO_CUDA_ENTRY STV_DEFAULT"
_ZN7cutlass13device_kernelIN5flash11enable_sm90INS1_16FlashAttnFwdSm90INS1_25CollectiveMainloopFwdSm90ILi2EN4cute5tupleIJNS5_1CILi1EEES8_S8_EEENS6_IJNS7_ILi128EEENS7_ILi96EEENS7_ILi192EEEEEELi192ENS_6half_tEfNS_4arch4Sm90ELb0ELb1ELb0ELb1ELb0ELb0ELb0ELb1ELb1ELb0ELb0ELb0EEENS1_21CollectiveEpilogueFwdINS6_IJSA_SC_SB_EEES9_SE_SG_Li256ELb1ELb0ELb0ELb0EEENS1_36VarlenDynamicPersistentTileSchedulerILi128ELi96ELi256ELi32ELb0ELb0ELb1ELb1ELb0ELb1EEEEEEEEEvNT_6ParamsE:
        /* <DEDUP_REMOVED lines=21> */
.L_x_3898:
[----:B------:R-:W-:Y:S05]  /*0150*/  BSYNC B0 ;  /* 0x0000000000007941 */ /* 0x000fea0003800000 */
.L_x_3897:
        /* <DEDUP_REMOVED lines=41> */
.L_x_3899:
        /* <DEDUP_REMOVED lines=22> */
.L_x_3900:
        /* <DEDUP_REMOVED lines=18> */
.L_x_3901:
        /* <DEDUP_REMOVED lines=22> */
.L_x_3902:
        /* <DEDUP_REMOVED lines=22> */
.L_x_3903:
        /* <DEDUP_REMOVED lines=9> */
.L_x_3905:
        /* <DEDUP_REMOVED lines=64> */
.L_x_4005:
[----:B------:R-:W-:Y:S01]  /*0dc0*/  ULDC.64 UR8, c[0x0][0xa28] ;  /* 0x00028a0000087ab9 */ /* 0x000fe20000000a00 */
[----:B0-----:R-:W0:Y:S01]  /*0dd0*/  LDC R17, c[0x0][0x288] ;  /* 0x0000a200ff117b82 */ /* 0x001e220000000800 */
[----:B------:R-:W-:Y:S01]  /*0de0*/  UISETP.NE.U32.AND UP0, UPT, UR8, URZ, UPT ;  /* 0x0000003f0800728c */ /* 0x000fe2000bf05070 */
[----:B---3-5:R-:W-:-:S03]  /*0df0*/  IMAD.MOV.U32 R7, RZ, RZ, RZ ;  /* 0x000000ffff077224 */ /* 0x028fc600078e00ff */
[----:B------:R-:W-:-:S03]  /*0e00*/  UISETP.NE.AND.EX UP0, UPT, UR9, URZ, UPT, UP0 ;  /* 0x0000003f0900728c */ /* 0x000fc6000bf05300 */
[----:B------:R-:W-:Y:S01]  /*0e10*/  ULDC.64 UR8, c[0x0][0xa18] ;  /* 0x0002860000087ab9 */ /* 0x000fe20000000a00 */
[----:B-12-4-:R-:W1:Y:S01]  /*0e20*/  LDC.64 R8, c[0x0][0x3f8] ;  /* 0x0000fe00ff087b82 */ /* 0x016e620000000a00 */
        /* <DEDUP_REMOVED lines=35> */
.L_x_3906:
        /* <DEDUP_REMOVED lines=10> */
.L_x_3907:
        /* <DEDUP_REMOVED lines=11> */
.L_x_3908:
        /* <DEDUP_REMOVED lines=17> */
.L_x_3910:
[----:B------:R-:W-:-:S13]  /*12c0*/  ISETP.NE.AND P0, PT, R9, 0x1, PT ;  /* 0x000000010900780c */ /* 0x000fda0003f05270 */
[----:B------:R-:W0:Y:S02]  /*12d0*/  @P0 LDC.64 R4, c[0x0][0x9e8] ;  /* 0x00027a00ff040b82 */ /* 0x000e240000000a00 */
[----:B0-----:R-:W-:-:S05]  /*12e0*/  @P0 IMAD.HI.U32 R4, R2, R4, RZ ;  /* 0x0000000402040227 */ /* 0x001fca00078e00ff */
[----:B------:R-:W-:-:S07]  /*12f0*/  @P0 SHF.R.U32.HI R2, RZ, R5, R4 ;  /* 0x00000005ff020219 */ /* 0x000fce0000011604 */
.L_x_3911:
[----:B------:R-:W-:-:S05]  /*1300*/  IMAD R3, R2, R9, R9 ;  /* 0x0000000902037224 */ /* 0x000fca00078e0209 */
[----:B------:R-:W-:-:S07]  /*1310*/  VIMNMX R0, R0, R3, PT ;  /* 0x0000000300007248 */ /* 0x000fce0003fe0100 */
.L_x_3909:
[----:B------:R-:W-:Y:S01]  /*1320*/  VIADD R2, R0, 0x5f ;  /* 0x0000005f00027836 */ /* 0x000fe20000000000 */
[----:B------:R-:W-:Y:S01]  /*1330*/  ULDC UR4, c[0x0][0x9dc] ;  /* 0x0002770000047ab9 */ /* 0x000fe20000000800 */
[----:B------:R-:W-:Y:S02]  /*1340*/  VIADD R0, R16, 0x5f ;  /* 0x0000005f10007836 */ /* 0x000fe40000000000 */
[----:B------:R-:W-:Y:S02]  /*1350*/  IMAD R3, R193, 0x80, -R17 ;  /* 0x00000080c1037824 */ /* 0x000fe400078e0a11 */
[----:B------:R-:W-:-:S04]  /*1360*/  IMAD.HI R2, R2, 0x2aaaaaab, RZ ;  /* 0x2aaaaaab02027827 */ /* 0x000fc800078e02ff */
[----:B------:R-:W-:Y:S01]  /*1370*/  IMAD.HI R0, R0, 0x2aaaaaab, RZ ;  /* 0x2aaaaaab00007827 */ /* 0x000fe200078e02ff */
[----:B------:R-:W-:-:S03]  /*1380*/  SHF.R.U32.HI R5, RZ, 0x1f, R2 ;  /* 0x0000001fff057819 */ /* 0x000fc60000011602 */
[----:B------:R-:W-:Y:S01]  /*1390*/  IMAD.IADD R4, R16, 0x1, R3 ;  /* 0x0000000110047824 */ /* 0x000fe200078e0203 */
        /* <DEDUP_REMOVED lines=16> */
.L_x_3913:
[----:B------:R-:W-:-:S13]  /*14a0*/  ISETP.NE.AND P0, PT, R9, 0x1, PT ;  /* 0x000000010900780c */ /* 0x000fda0003f05270 */
[----:B------:R-:W0:Y:S02]  /*14b0*/  @P0 LDC.64 R2, c[0x0][0x9e8] ;  /* 0x00027a00ff020b82 */ /* 0x000e240000000a00 */
[----:B0-----:R-:W-:-:S05]  /*14c0*/  @P0 IMAD.HI.U32 R0, R4, R2, RZ ;  /* 0x0000000204000227 */ /* 0x001fca00078e00ff */
[----:B------:R-:W-:-:S07]  /*14d0*/  @P0 SHF.R.U32.HI R4, RZ, R3, R0 ;  /* 0x00000003ff040219 */ /* 0x000fce0000011600 */
.L_x_3914:
[----:B------:R-:W-:-:S05]  /*14e0*/  IMAD R4, R4, R9, RZ ;  /* 0x0000000904047224 */ /* 0x000fca00078e02ff */
[----:B------:R-:W-:-:S13]  /*14f0*/  R2UR UR5, R4 ;  /* 0x00000000040572ca */ /* 0x000fda00000e0000 */
[----:B------:R-:W-:-:S04]  /*1500*/  UISETP.LT.AND UP0, UPT, UR4, UR5, UPT ;  /* 0x000000050400728c */ /* 0x000fc8000bf01270 */
[----:B------:R-:W-:-:S12]  /*1510*/  USEL UR4, UR4, UR5, !UP0 ;  /* 0x0000000504047287 */ /* 0x000fd8000c000000 */
.L_x_3912:
        /* <DEDUP_REMOVED lines=56> */
[----:B------:R-:W-:Y:S02]  /*18a0*/  IMAD.MOV.U32 R131, RZ, RZ, RZ ;  /* 0x000000ffff837224 */ /* 0x000fe400078e00ff */
        /* <DEDUP_REMOVED lines=35> */
.L_x_3916:
        /* <DEDUP_REMOVED lines=11> */
.L_x_4101:
[----:B------:R-:W-:Y:S05]  /*1b90*/  @!P0 BRA `(.L_x_3918) ;  /* 0x0000000000048947 */ /* 0x000fea0003800000 */
[----:B------:R-:W-:Y:S01]  /*1ba0*/  BPT.TRAP 0x1 ;  /* 0x000000040000795c */ /* 0x000fe20000300000 */
.L_x_3918:
[----:B0-----:R-:W-:Y:S02]  /*1bb0*/  IMAD.U32 R3, RZ, RZ, UR36 ;  /* 0x00000024ff037e24 */ /* 0x001fe4000f8e00ff */
[----:B------:R-:W-:-:S03]  /*1bc0*/  IMAD.U32 R0, RZ, RZ, UR37 ;  /* 0x00000025ff007e24 */ /* 0x000fc6000f8e00ff */
[----:B------:R-:W-:Y:S02]  /*1bd0*/  LEA R3, R3, UR38, 0x3 ;  /* 0x0000002603037c11 */ /* 0x000fe4000f8e18ff */
[----:B------:R-:W-:-:S04]  /*1be0*/  SHF.L.U32 R0, R0, 0x1f, RZ ;  /* 0x0000001f00007819 */ /* 0x000fc800000006ff */
[----:B------:R0:W1:Y:S01]  /*1bf0*/  SYNCS.PHASECHK.TRANS64.TRYWAIT P1, [R3+URZ+0x30830], R0 ;  /* 0x03083000030075a7 */ /* 0x000062000802017f */
[----:B------:R-:W-:Y:S05]  /*1c00*/  @!P0 BRA `(.L_x_3919) ;  /* 0x0000000000048947 */ /* 0x000fea0003800000 */
[----:B------:R-:W-:Y:S01]  /*1c10*/  BPT.TRAP 0x1 ;  /* 0x000000040000795c */ /* 0x000fe20000300000 */
.L_x_3919:
[----:B------:R-:W2:Y:S01]  /*1c20*/  LDL.LU R2, [R1] ;  /* 0x0000000001027983 */ /* 0x000ea20000300800 */
[----:B------:R-:W3:Y:S02]  /*1c30*/  S2R R4, SR_TID.X ;  /* 0x0000000000047919 */ /* 0x000ee40000002100 */
[----:B---3--:R-:W-:Y:S02]  /*1c40*/  LOP3.LUT P2, RZ, R4, 0x7f, RZ, 0xc0, !PT ;  /* 0x0000007f04ff7812 */ /* 0x008fe4000784c0ff */
[----:B--2---:R-:W-:-:S11]  /*1c50*/  LOP3.LUT R2, R2, 0xfff7ffff, RZ, 0xc0, !PT ;  /* 0xfff7ffff02027812 */ /* 0x004fd600078ec0ff */
[----:B------:R-:W-:-:S05]  /*1c60*/  @P2 LOP3.LUT R2, R2, 0x80000, RZ, 0xfc, !PT ;  /* 0x0008000002022812 */ /* 0x000fca00078efcff */
[----:B------:R2:W-:Y:S01]  /*1c70*/  STL [R1], R2 ;  /* 0x0000000201007387 */ /* 0x0005e20000100800 */
[----:B-1----:R-:W-:Y:S05]  /*1c80*/  @P1 BRA `(.L_x_3920) ;  /* 0x0000000000081947 */ /* 0x002fea0003800000 */
[----:B------:R-:W1:Y:S02]  /*1c90*/  SYNCS.PHASECHK.TRANS64.TRYWAIT P1, [R3+URZ+0x30830], R0 ;  /* 0x03083000030075a7 */ /* 0x000e64000802017f */
[----:B-1----:R-:W-:Y:S05]  /*1ca0*/  @!P1 BRA `(.L_x_3921) ;  /* 0x0000013400ac9947 */ /* 0x002fea0003800000 */
.L_x_3920:
        /* <DEDUP_REMOVED lines=10> */
[----:B--2---:R-:W2:Y:S01]  /*1d50*/  S2R R2, SR_TID.X ;  /* 0x0000000000027919 */ /* 0x004ea20000002100 */
[----:B------:R-:W-:Y:S01]  /*1d60*/  UMOV UR17, 0x40000040 ;  /* 0x4000004000117882 */ /* 0x000fe20000000000 */
[----:B------:R-:W-:Y:S01]  /*1d70*/  UMOV UR19, 0x40000040 ;  /* 0x4000004000137882 */ /* 0x000fe20000000000 */
[----:B------:R-:W-:Y:S01]  /*1d80*/  ULOP3.LUT UR39, UR4, 0x10000, URZ, 0xfc, !UPT ;  /* 0x0001000004277892 */ /* 0x000fe2000f8efc3f */
[----:B------:R-:W-:Y:S01]  /*1d90*/  IMAD.MOV.U32 R5, RZ, RZ, -0x60 ;  /* 0xffffffa0ff057424 */ /* 0x000fe200078e00ff */
[----:B------:R-:W-:Y:S01]  /*1da0*/  ULOP3.LUT UR4, UR40, 0x10000, URZ, 0xfc, !UPT ;  /* 0x0001000028047892 */ /* 0x000fe2000f8efc3f */
[----:B------:R-:W-:Y:S01]  /*1db0*/  IMAD R6, R193, 0x80, R201 ;  /* 0x00000080c1067824 */ /* 0x000fe200078e02c9 */
[----:B------:R-:W-:Y:S01]  /*1dc0*/  UIMAD UR5, UR36, 0x900, UR39 ;  /* 0x00000900240578a4 */ /* 0x000fe2000f8e0227 */
[----:B------:R-:W-:Y:S01]  /*1dd0*/  IMAD R5, R74, R5, 0x60 ;  /* 0x000000604a057424 */ /* 0x000fe200078e0205 */
[----:B------:R-:W-:-:S02]  /*1de0*/  UIADD3 UR12, UR4, 0x4, URZ ;  /* 0x00000004040c7890 */ /* 0x000fc4000fffe03f */
[----:B------:R-:W-:Y:S01]  /*1df0*/  UIADD3 UR14, UR5, 0x4, URZ ;  /* 0x00000004050e7890 */ /* 0x000fe2000fffe03f */
[----:B------:R-:W-:Y:S01]  /*1e00*/  IMAD R10, R18, -0x2, R5 ;  /* 0xfffffffe120a7824 */ /* 0x000fe200078e0205 */
[----:B------:R-:W-:Y:S01]  /*1e10*/  UMOV UR8, UR4 ;  /* 0x0000000400087c82 */ /* 0x000fe20008000000 */
[----:B------:R-:W-:Y:S01]  /*1e20*/  UMOV UR10, UR5 ;  /* 0x00000005000a7c82 */ /* 0x000fe20008000000 */
[----:B------:R-:W-:Y:S01]  /*1e30*/  IMAD.U32 R8, RZ, RZ, UR8 ;  /* 0x00000008ff087e24 */ /* 0x000fe2000f8e00ff */
[----:B------:R-:W-:Y:S01]  /*1e40*/  HGMMA.64x96x16.F32 R24, gdesc[UR8], RZ, !UPT, gsb0 ;  /* 0x01600000081879f0 */ /* 0x000fe2000c0008ff */
[----:B------:R-:W-:Y:S02]  /*1e50*/  UIADD3 UR8, UR4, 0x2, URZ ;  /* 0x0000000204087890 */ /* 0x000fe4000fffe03f */
[----:B------:R-:W-:Y:S01]  /*1e60*/  UIADD3 UR10, UR5, 0x2, URZ ;  /* 0x00000002050a7890 */ /* 0x000fe2000fffe03f */
[----:B------:R-:W-:Y:S01]  /*1e70*/  UMOV UR9, 0x40000040 ;  /* 0x4000004000097882 */ /* 0x000fe20000000000 */
[----:B------:R-:W-:Y:S01]  /*1e80*/  UMOV UR11, 0x40000040 ;  /* 0x40000040000b7882 */ /* 0x000fe20000000000 */
[----:B------:R-:W-:-:S02]  /*1e90*/  UIADD3 UR16, UR4, 0x6, URZ ;  /* 0x0000000604107890 */ /* 0x000fc4000fffe03f */
[----:B------:R-:W-:Y:S02]  /*1ea0*/  UIADD3 UR18, UR5, 0x6, URZ ;  /* 0x0000000605127890 */ /* 0x000fe4000fffe03f */
[----:B------:R-:W-:Y:S02]  /*1eb0*/  UIADD3 UR20, UR4, 0x400, URZ ;  /* 0x0000040004147890 */ /* 0x000fe4000fffe03f */
[----:B------:R-:W-:Y:S01]  /*1ec0*/  UIADD3 UR22, UR5, 0x300, URZ ;  /* 0x0000030005167890 */ /* 0x000fe2000fffe03f */
[----:B------:R-:W-:Y:S01]  /*1ed0*/  UMOV UR21, 0x40000040 ;  /* 0x4000004000157882 */ /* 0x000fe20000000000 */
[----:B------:R-:W-:Y:S01]  /*1ee0*/  UMOV UR23, 0x40000040 ;  /* 0x4000004000177882 */ /* 0x000fe20000000000 */
[----:B------:R-:W-:Y:S01]  /*1ef0*/  UIADD3 UR24, UR4, 0x402, URZ ;  /* 0x0000040204187890 */ /* 0x000fe2000fffe03f */
[----:B--2---:R-:W-:Y:S01]  /*1f00*/  LOP3.LUT P1, RZ, R2, 0x7f, RZ, 0xc0, !PT ;  /* 0x0000007f02ff7812 */ /* 0x004fe2000782c0ff */
[----:B------:R-:W-:Y:S01]  /*1f10*/  UIADD3 UR26, UR5, 0x302, URZ ;  /* 0x00000302051a7890 */ /* 0x000fe2000fffe03f */
[----:B------:R-:W-:Y:S01]  /*1f20*/  IMAD.IADD R2, R16, 0x1, R5 ;  /* 0x0000000110027824 */ /* 0x000fe200078e0205 */
        /* <DEDUP_REMOVED lines=9> */
[----:B01----:R-:W-:Y:S01]  /*1fc0*/  @!P1 VIADD R0, R3, 0x30840 ;  /* 0x0003084003009836 */ /* 0x003fe20000000000 */
[----:B------:R-:W-:Y:S01]  /*1fd0*/  UMOV UR33, 0x40000040 ;  /* 0x4000004000217882 */ /* 0x000fe20000000000 */
[----:B------:R-:W-:Y:S01]  /*1fe0*/  UMOV UR35, 0x40000040 ;  /* 0x4000004000237882 */ /* 0x000fe20000000000 */
[----:B------:R-:W-:Y:S01]  /*1ff0*/  UIADD3 UR40, UR4, 0x800, URZ ;  /* 0x0000080004287890 */ /* 0x000fe2000fffe03f */
[----:B------:R-:W-:Y:S01]  /*2000*/  IADD3 R3, -R17, 0x1, R2 ;  /* 0x0000000111037810 */ /* 0x000fe20007ffe102 */
[----:B------:R-:W-:Y:S01]  /*2010*/  UIADD3 UR42, UR5, 0x600, URZ ;  /* 0x00000600052a7890 */ /* 0x000fe2000fffe03f */
[----:B------:R-:W-:Y:S01]  /*2020*/  @!P1 PRMT R0, RZ, 0x654, R0 ;  /* 0x00000654ff009816 */ /* 0x000fe20000000000 */
        /* <DEDUP_REMOVED lines=15> */
[----:B------:R-:W-:Y:S02]  /*2120*/  ULDC.64 UR4, c[0x0][0x9e0] ;  /* 0x0002780000047ab9 */ /* 0x000fe40000000a00 */
[----:B------:R-:W-:Y:S01]  /*2130*/  UISETP.GE.AND UP0, UPT, UR5, 0x1, UPT ;  /* 0x000000010500788c */ /* 0x000fe2000bf06270 */
[----:B------:R-:W-:Y:S01]  /*2140*/  VIADD R4, R3, UR4 ;  /* 0x0000000403047c36 */ /* 0x000fe20008000000 */
[----:B------:R-:W-:-:S02]  /*2150*/  WARPGROUP.DEPBAR.LE gsb0, 0x0 ;  /* 0x00008000000079c5 */ /* 0x000fc40000010000 */
[----:B------:R-:W-:-:S06]  /*2160*/  WARPGROUP.ARRIVE ;  /* 0x00000000000079c5 */ /* 0x000fcc0000000000 */
[----:B------:R-:W-:Y:S01]  /*2170*/  HGMMA.64x96x16.F32 R24, gdesc[UR8], R24, gsb0 ;  /* 0x01600000081879f0 */ /* 0x000fe20008000818 */
[----:B------:R-:W-:Y:S02]  /*2180*/  ULDC UR10, c[0x0][0x9dc] ;  /* 0x00027700000a7ab9 */ /* 0x000fe40000000800 */
[----:B------:R-:W-:-:S06]  /*2190*/  ULOP3.LUT UR6, URZ, UR10, URZ, 0x33, !UPT ;  /* 0x0000000a3f067292 */ /* 0x000fcc000f8e333f */
[----:B------:R-:W-:-:S04]  /*21a0*/  VIADD R11, R3, UR6 ;  /* 0x00000006030b7c36 */ /* 0x000fc80008000000 */
[----:B------:R-:W-:Y:S01]  /*21b0*/  IMAD.IADD R2, R11, 0x1, R6 ;  /* 0x000000010b027824 */ /* 0x000fe200078e0206 */
        /* <DEDUP_REMOVED lines=32> */
[----:B------:R-:W-:Y:S02]  /*23c0*/  PLOP3.LUT P1, PT, PT, PT, UP0, 0x40, 0x0 ;  /* 0x000000000000781c */ /* 0x000fe40003f2e808 */
[----:B0-----:R-:W-:-:S11]  /*23d0*/  VIADDMNMX R0, R6, R4, R7, PT ;  /* 0x0000000406007246 */ /* 0x001fd60003800107 */
[----:B------:R-:W-:Y:S05]  /*23e0*/  @P1 BRA `(.L_x_3922) ;  /* 0x0000000000541947 */ /* 0x000fea0003800000 */
        /* <DEDUP_REMOVED lines=12> */
.L_x_3924:
[----:B------:R-:W-:-:S06]  /*24b0*/  UISETP.NE.AND UP1, UPT, UR5, 0x1, UPT ;  /* 0x000000010500788c */ /* 0x000fcc000bf25270 */
[----:B------:R-:W-:-:S05]  /*24c0*/  PLOP3.LUT P1, PT, PT, PT, UP1, 0x80, 0x0 ;  /* 0x000000000000781c */ /* 0x000fca0003f2f018 */
[----:B------:R-:W-:-:S08]  /*24d0*/  @UP1 ULDC.64 UR6, c[0x0][0x9e8] ;  /* 0x00027a0000061ab9 */ /* 0x000fd00000000a00 */
[----:B------:R-:W-:-:S05]  /*24e0*/  @P1 IMAD.HI.U32 R12, R3, UR6, RZ ;  /* 0x00000006030c1c27 */ /* 0x000fca000f8e00ff */
[----:B------:R-:W-:-:S07]  /*24f0*/  @P1 SHF.R.U32.HI R3, RZ, UR7, R12 ;  /* 0x00000007ff031c19 */ /* 0x000fce000801160c */
.L_x_3925:
[----:B------:R-:W-:Y:S05]  /*2500*/  BSYNC B0 ;  /* 0x0000000000007941 */ /* 0x000fea0003800000 */
.L_x_3923:
[----:B------:R-:W-:-:S05]  /*2510*/  IMAD R3, R3, UR5, R10 ;  /* 0x0000000503037c24 */ /* 0x000fca000f8e020a */
[----:B------:R-:W-:Y:S02]  /*2520*/  VIMNMX R2, R2, R3, !PT ;  /* 0x0000000302027248 */ /* 0x000fe40007fe0100 */
[----:B------:R-:W-:-:S07]  /*2530*/  VIADDMNMX R0, R3, UR5, R0, PT ;  /* 0x0000000503007c46 */ /* 0x000fce000b800100 */
.L_x_3922:
[C---:B------:R-:W-:Y:S02]  /*2540*/  ISETP.GE.AND P1, PT, R5.reuse, 0x2, PT ;  /* 0x000000020500780c */ /* 0x040fe40003f26270 */
[C---:B------:R-:W-:Y:S02]  /*2550*/  ISETP.GE.AND P5, PT, R5.reuse, 0xa, PT ;  /* 0x0000000a0500780c */ /* 0x040fe40003fa6270 */
        /* <DEDUP_REMOVED lines=34> */
[C---:B------:R-:W-:Y:S02]  /*2780*/  ISETP.GE.AND P4, PT, R5.reuse, 0x22, PT ;  /* 0x000000220500780c */ /* 0x040fe40003f86270 */
        /* <DEDUP_REMOVED lines=73> */
[----:B------:R-:W-:-:S04]  /*2c20*/  ISETP.GE.AND P5, PT, R5, 0x5a, PT ;  /* 0x0000005a0500780c */ /* 0x000fc80003fa6270 */
[----:B------:R-:W-:Y:S02]  /*2c30*/  P2R R65, PR, RZ, 0x20 ;  /* 0x00000020ff417803 */ /* 0x000fe40000000000 */
[----:B------:R-:W-:-:S04]  /*2c40*/  ISETP.GT.AND P5, PT, R2, 0x59, !P5 ;  /* 0x000000590200780c */ /* 0x000fc80006fa4270 */
[----:B------:R-:W-:Y:S01]  /*2c50*/  ISETP.LT.OR P5, PT, R0, 0x5a, P5 ;  /* 0x0000005a0000780c */ /* 0x000fe20002fa1670 */
[----:B------:R-:W-:-:S03]  /*2c60*/  VIADD R0, R6, 0x8 ;  /* 0x0000000806007836 */ /* 0x000fc60000000000 */
[----:B------:R-:W-:Y:S02]  /*2c70*/  FSEL R94, R69, -INF , !P5 ;  /* 0xff800000455e7808 */ /* 0x000fe40006800000 */
[----:B------:R-:W-:Y:S02]  /*2c80*/  PLOP3.LUT P5, PT, PT, PT, UP0, 0x40, 0x0 ;  /* 0x000000000000781c */ /* 0x000fe40003fae808 */
[----:B------:R-:W-:Y:S02]  /*2c90*/  VIADDMNMX R2, R0, R4, R7, PT ;  /* 0x0000000400027246 */ /* 0x000fe40003800107 */
[----:B------:R-:W-:-:S09]  /*2ca0*/  IADD3 R4, R11, 0x8, R6 ;  /* 0x000000080b047810 */ /* 0x000fd20007ffe006 */
        /* <DEDUP_REMOVED lines=15> */
.L_x_3928:
[----:B------:R-:W-:-:S06]  /*2da0*/  UISETP.NE.AND UP1, UPT, UR5, 0x1, UPT ;  /* 0x000000010500788c */ /* 0x000fcc000bf25270 */
[----:B------:R-:W-:-:S05]  /*2db0*/  PLOP3.LUT P5, PT, PT, PT, UP1, 0x80, 0x0 ;  /* 0x000000000000781c */ /* 0x000fca0003faf018 */
[----:B------:R-:W-:-:S08]  /*2dc0*/  @UP1 ULDC.64 UR6, c[0x0][0x9e8] ;  /* 0x00027a0000061ab9 */ /* 0x000fd00000000a00 */
[----:B------:R-:W-:Y:S01]  /*2dd0*/  @P5 IMAD.HI.U32 R3, R0, UR6, RZ ;  /* 0x0000000600035c27 */ /* 0x000fe2000f8e00ff */
[----:B------:R-:W-:-:S13]  /*2de0*/  PLOP3.LUT P5, PT, PT, PT, UP1, 0x80, 0x0 ;  /* 0x000000000000781c */ /* 0x000fda0003faf018 */
[----:B------:R-:W-:-:S07]  /*2df0*/  @P5 SHF.R.U32.HI R0, RZ, UR7, R3 ;  /* 0x00000007ff005c19 */ /* 0x000fce0008011603 */
.L_x_3929:
[----:B------:R-:W-:Y:S05]  /*2e00*/  BSYNC B0 ;  /* 0x0000000000007941 */ /* 0x000fea0003800000 */
.L_x_3927:
[----:B------:R-:W-:-:S05]  /*2e10*/  IMAD R3, R0, UR5, R10 ;  /* 0x0000000500037c24 */ /* 0x000fca000f8e020a */
[----:B------:R-:W-:Y:S02]  /*2e20*/  VIMNMX R4, R4, R3, !PT ;  /* 0x0000000304047248 */ /* 0x000fe40007fe0100 */
[----:B------:R-:W-:-:S07]  /*2e30*/  VIADDMNMX R2, R3, UR5, R2, PT ;  /* 0x0000000503027c46 */ /* 0x000fce000b800102 */
.L_x_3926:
[C---:B------:R-:W-:Y:S01]  /*2e40*/  ISETP.GT.AND P1, PT, R4.reuse, 0x1, !P1 ;  /* 0x000000010400780c */ /* 0x040fe20004f24270 */
[----:B------:R-:W-:Y:S01]  /*2e50*/  ULDC UR6, c[0x0][0x988] ;  /* 0x0002620000067ab9 */ /* 0x000fe20000000800 */
[----:B------:R-:W-:Y:S02]  /*2e60*/  ISETP.GT.AND P2, PT, R4, 0x8, !P2 ;  /* 0x000000080400780c */ /* 0x000fe40005744270 */
        /* <DEDUP_REMOVED lines=64> */
[----:B------:R-:W0:Y:S01]  /*3270*/  SHFL.BFLY PT, R5, R10, 0x2, 0x1f ;  /* 0x0c401f000a057f89 */ /* 0x000e2200000e0000 */
        /* <DEDUP_REMOVED lines=13> */
[----:B0-----:R-:W-:Y:S02]  /*3350*/  FMNMX.FTZ R12, R10, R5, !PT ;  /* 0x000000050a0c7209 */ /* 0x001fe40007810000 */
[----:B------:R-:W-:Y:S02]  /*3360*/  FMNMX.FTZ R10, R7, R27, !PT ;  /* 0x0000001b070a7209 */ /* 0x000fe40007810000 */
[----:B------:R-:W-:Y:S01]  /*3370*/  FSEL R51, R51, -INF , !P1 ;  /* 0xff80000033337808 */ /* 0x000fe20004800000 */
[----:B------:R-:W0:Y:S01]  /*3380*/  SHFL.BFLY PT, R5, R12, 0x1, 0x1f ;  /* 0x0c201f000c057f89 */ /* 0x000e2200000e0000 */
        /* <DEDUP_REMOVED lines=21> */
[----:B0-----:R-:W-:Y:S02]  /*34e0*/  FMNMX.FTZ R5, R12, R5, !PT ;  /* 0x000000050c057209 */ /* 0x001fe40007810000 */
        /* <DEDUP_REMOVED lines=25> */
[----:B------:R0:W-:Y:S01]  /*3680*/  MUFU.EX2 R57, R14 ;  /* 0x0000000e00397308 */ /* 0x0001e20000000800 */
        /* <DEDUP_REMOVED lines=9> */
[--C-:B0-----:R-:W-:Y:S01]  /*3720*/  FFMA.FTZ R14, R76, R0, -R53.reuse ;  /* 0x000000004c0e7223 */ /* 0x101fe20000010835 */
[----:B------:R-:W-:Y:S01]  /*3730*/  FMNMX.FTZ R10, R37, R10, !PT ;  /* 0x0000000a250a7209 */ /* 0x000fe20007810000 */
[-CC-:B------:R-:W-:Y:S01]  /*3740*/  FFMA.FTZ R34, R56, R0.reuse, -R53.reuse ;  /* 0x0000000038227223 */ /* 0x180fe20000010835 */
[----:B------:R-:W-:Y:S01]  /*3750*/  ISETP.NE.AND P5, PT, R65, RZ, PT ;  /* 0x000000ff4100720c */ /* 0x000fe20003fa5270 */
[----:B------:R-:W-:Y:S01]  /*3760*/  FFMA.FTZ R32, R86, R0, -R53 ;  /* 0x0000000056207223 */ /* 0x000fe20000010835 */
[----:B------:R-:W-:Y:S01]  /*3770*/  ISETP.GT.AND P4, PT, R4, 0x58, !P4 ;  /* 0x000000580400780c */ /* 0x000fe20006784270 */
[----:B------:R0:W1:Y:S01]  /*3780*/  MUFU.EX2 R61, R24 ;  /* 0x00000018003d7308 */ /* 0x0000620000000800 */
[----:B------:R-:W-:-:S02]  /*3790*/  ISETP.LT.OR P3, PT, R2, 0x52, P3 ;  /* 0x000000520200780c */ /* 0x000fc40001f61670 */
[----:B------:R-:W-:Y:S02]  /*37a0*/  FSEL R41, R66, -INF , !P2 ;  /* 0xff80000042297808 */ /* 0x000fe40005000000 */
[----:B------:R-:W-:Y:S02]  /*37b0*/  FMNMX.FTZ R10, R63, R10, !PT ;  /* 0x0000000a3f0a7209 */ /* 0x000fe40007810000 */
        /* <DEDUP_REMOVED lines=8> */
[----:B------:R-:W-:Y:S01]  /*3840*/  ISETP.LT.OR P5, PT, R2, 0x5a, P5 ;  /* 0x0000005a0200780c */ /* 0x000fe20002fa1670 */
[----:B------:R-:W-:Y:S01]  /*3850*/  FFMA.FTZ R2, R44, R0, -R53 ;  /* 0x000000002c027223 */ /* 0x000fe20000010835 */
[----:B------:R-:W-:Y:S01]  /*3860*/  FSEL R45, R70, -INF , !P4 ;  /* 0xff800000462d7808 */ /* 0x000fe20006000000 */
[----:B------:R0:W-:Y:S01]  /*3870*/  MUFU.EX2 R180, R4 ;  /* 0x0000000400b47308 */ /* 0x0001e20000000800 */
[----:B------:R-:W-:-:S02]  /*3880*/  FMNMX.FTZ R10, R67, R10, !PT ;  /* 0x0000000a430a7209 */ /* 0x000fc40007810000 */
[----:B------:R-:W-:Y:S02]  /*3890*/  FSEL R71, R71, -INF , !P5 ;  /* 0xff80000047477808 */ /* 0x000fe40006800000 */
[----:B------:R-:W-:Y:S02]  /*38a0*/  FMNMX.FTZ R10, R45, R10, !PT ;  /* 0x0000000a2d0a7209 */ /* 0x000fe40007810000 */
[----:B-1----:R-:W-:Y:S01]  /*38b0*/  F2FP.F16.F32.PACK_AB R190, R61, R20 ;  /* 0x000000143dbe723e */ /* 0x002fe200000000ff */
[----:B------:R1:W2:Y:S01]  /*38c0*/  MUFU.EX2 R65, R14 ;  /* 0x0000000e00417308 */ /* 0x0002a20000000800 */
[----:B------:R-:W-:Y:S01]  /*38d0*/  FMNMX.FTZ R10, R71, R10, !PT ;  /* 0x0000000a470a7209 */ /* 0x000fe20007810000 */
[----:B0-----:R-:W-:Y:S01]  /*38e0*/  FFMA.FTZ R4, R82, R0, -R53 ;  /* 0x0000000052047223 */ /* 0x001fe20000010835 */
[----:B------:R-:W-:-:S03]  /*38f0*/  F2FP.F16.F32.PACK_AB R188, R57, R12 ;  /* 0x0000000c39bc723e */ /* 0x000fc600000000ff */
[----:B------:R-:W0:Y:S02]  /*3900*/  SHFL.BFLY PT, R49, R10, 0x2, 0x1f ;  /* 0x0c401f000a317f89 */ /* 0x000e2400000e0000 */
[----:B------:R3:W-:Y:S01]  /*3910*/  MUFU.EX2 R75, R4 ;  /* 0x00000004004b7308 */ /* 0x0007e20000000800 */
[----:B-1----:R-:W-:-:S07]  /*3920*/  FFMA.FTZ R14, R80, R0, -R53 ;  /* 0x00000000500e7223 */ /* 0x002fce0000010835 */
[----:B------:R-:W-:Y:S01]  /*3930*/  MUFU.EX2 R83, R36 ;  /* 0x0000002400537308 */ /* 0x000fe20000000800 */
[----:B--2---:R-:W-:-:S07]  /*3940*/  F2FP.F16.F32.PACK_AB R184, R65, R26 ;  /* 0x0000001a41b8723e */ /* 0x004fce00000000ff */
[----:B------:R-:W-:Y:S01]  /*3950*/  MUFU.EX2 R28, R28 ;  /* 0x0000001c001c7308 */ /* 0x000fe20000000800 */
[----:B0-----:R-:W-:Y:S01]  /*3960*/  FMNMX.FTZ R49, R10, R49, !PT ;  /* 0x000000310a317209 */ /* 0x001fe20007810000 */
[----:B------:R-:W-:-:S06]  /*3970*/  FFMA.FTZ R10, R88, R0, -R53 ;  /* 0x00000000580a7223 */ /* 0x000fcc0000010835 */
[----:B------:R0:W1:Y:S01]  /*3980*/  MUFU.EX2 R69, R24 ;  /* 0x0000001800457308 */ /* 0x0000620000000800 */
[----:B---3--:R-:W2:Y:S07]  /*3990*/  SHFL.BFLY PT, R4, R49, 0x1, 0x1f ;  /* 0x0c201f0031047f89 */ /* 0x008eae00000e0000 */
[----:B------:R3:W-:Y:S01]  /*39a0*/  MUFU.EX2 R81, R10 ;  /* 0x0000000a00517308 */ /* 0x0007e20000000800 */
[----:B0-----:R-:W-:-:S07]  /*39b0*/  FFMA.FTZ R24, R48, R0, -R53 ;  /* 0x0000000030187223 */ /* 0x001fce0000010835 */
[----:B------:R-:W-:Y:S01]  /*39c0*/  MUFU.EX2 R85, R38 ;  /* 0x0000002600557308 */ /* 0x000fe20000000800 */
[----:B-1----:R-:W-:-:S07]  /*39d0*/  F2FP.F16.F32.PACK_AB R186, R69, R28 ;  /* 0x0000001c45ba723e */ /* 0x002fce00000000ff */
[----:B------:R0:W-:Y:S01]  /*39e0*/  MUFU.EX2 R73, R14 ;  /* 0x0000000e00497308 */ /* 0x0001e20000000800 */
[----:B--2---:R-:W-:-:S04]  /*39f0*/  FMNMX.FTZ R4, R49, R4, !PT ;  /* 0x0000000431047209 */ /* 0x004fc80007810000 */
[C---:B------:R-:W-:Y:S01]  /*3a00*/  FSETP.NEU.FTZ.AND P1, PT, R4.reuse, -INF , PT ;  /* 0xff8000000400780b */ /* 0x040fe20003f3d000 */
[-C--:B---3--:R-:W-:Y:S02]  /*3a10*/  FMUL.FTZ R10, R4, R0.reuse ;  /* 0x00000000040a7220 */ /* 0x088fe40000410000 */
[----:B------:R-:W1:Y:S01]  /*3a20*/  MUFU.EX2 R2, R2 ;  /* 0x0000000200027308 */ /* 0x000e620000000800 */
[----:B0-----:R-:W-:Y:S02]  /*3a30*/  FFMA.FTZ R14, R84, R0, -R53 ;  /* 0x00000000540e7223 */ /* 0x001fe40000010835 */
[----:B------:R-:W-:Y:S02]  /*3a40*/  FSEL R10, R10, RZ, P1 ;  /* 0x000000ff0a0a7208 */ /* 0x000fe40000800000 */
[----:B------:R-:W-:-:S03]  /*3a50*/  PLOP3.LUT P1, PT, PT, PT, UP0, 0x40, 0x0 ;  /* 0x000000000000781c */ /* 0x000fc60003f2e808 */
        /* <DEDUP_REMOVED lines=26> */
[-CC-:B------:R-:W-:Y:S01]  /*3c00*/  FFMA.FTZ R63, R63, R0.reuse, -R10.reuse ;  /* 0x000000003f3f7223 */ /* 0x180fe2000001080a */
[-CC-:B------:R-:W-:Y:S01]  /*3c10*/  FFMA.FTZ R41, R41, R0.reuse, -R10.reuse ;  /* 0x0000000029297223 */ /* 0x180fe2000001080a */
[-CC-:B------:R-:W-:Y:S01]  /*3c20*/  FFMA.FTZ R67, R67, R0.reuse, -R10.reuse ;  /* 0x0000000043437223 */ /* 0x180fe2000001080a */
[----:B------:R-:W-:Y:S01]  /*3c30*/  FADD.FTZ R52, R26, R13 ;  /* 0x0000000d1a347221 */ /* 0x000fe20000010000 */
[-CC-:B------:R-:W-:Y:S01]  /*3c40*/  FFMA.FTZ R45, R45, R0.reuse, -R10.reuse ;  /* 0x000000002d2d7223 */ /* 0x180fe2000001080a */
[----:B------:R-:W-:Y:S01]  /*3c50*/  FFMA.FTZ R71, R71, R0, -R10 ;  /* 0x0000000047477223 */ /* 0x000fe2000001080a */
[----:B------:R-:W2:Y:S01]  /*3c60*/  MUFU.EX2 R11, R11 ;  /* 0x0000000b000b7308 */ /* 0x000ea20000000800 */
[----:B------:R-:W-:Y:S01]  /*3c70*/  FADD.FTZ R13, R65, R52 ;  /* 0x00000034410d7221 */ /* 0x000fe20000010000 */
[----:B-1----:R-:W-:-:S03]  /*3c80*/  F2FP.F16.F32.PACK_AB R182, R75, R2 ;  /* 0x000000024bb6723e */ /* 0x002fc600000000ff */
[----:B------:R-:W-:-:S03]  /*3c90*/  FADD.FTZ R54, R28, R13 ;  /* 0x0000000d1c367221 */ /* 0x000fc60000010000 */
[----:B------:R-:W1:Y:S01]  /*3ca0*/  MUFU.EX2 R38, R31 ;  /* 0x0000001f00267308 */ /* 0x000e620000000800 */
[----:B0-----:R-:W-:Y:S01]  /*3cb0*/  FADD.FTZ R52, R7, R36 ;  /* 0x0000002407347221 */ /* 0x001fe20000010000 */
[----:B------:R-:W-:Y:S01]  /*3cc0*/  FADD.FTZ R27, R69, R54 ;  /* 0x00000036451b7221 */ /* 0x000fe20000010000 */
[----:B------:R-:W-:-:S03]  /*3cd0*/  F2FP.F16.F32.PACK_AB R189, R36, R7 ;  /* 0x0000000724bd723e */ /* 0x000fc600000000ff */
[----:B------:R-:W-:Y:S01]  /*3ce0*/  FADD.FTZ R56, R180, R27 ;  /* 0x0000001bb4387221 */ /* 0x000fe20000010000 */
[----:B------:R-:W-:Y:S01]  /*3cf0*/  F2FP.F16.F32.PACK_AB R180, R73, R180 ;  /* 0x000000b449b4723e */ /* 0x000fe200000000ff */
[----:B------:R-:W0:Y:S01]  /*3d00*/  MUFU.EX2 R42, R35 ;  /* 0x00000023002a7308 */ /* 0x000e220000000800 */
[----:B--2---:R-:W-:Y:S01]  /*3d10*/  FADD.FTZ R13, R11, R52 ;  /* 0x000000340b0d7221 */ /* 0x004fe20000010000 */
[----:B------:R-:W-:-:S04]  /*3d20*/  FADD.FTZ R27, R73, R56 ;  /* 0x00000038491b7221 */ /* 0x000fc80000010000 */
[----:B------:R-:W-:Y:S02]  /*3d30*/  FADD.FTZ R56, R2, R27 ;  /* 0x0000001b02387221 */ /* 0x000fe40000010000 */
[----:B------:R-:W2:Y:S01]  /*3d40*/  MUFU.EX2 R15, R15 ;  /* 0x0000000f000f7308 */ /* 0x000ea20000000800 */
[C---:B-1----:R-:W-:Y:S01]  /*3d50*/  FADD.FTZ R54, R38.reuse, R13 ;  /* 0x0000000d26367221 */ /* 0x042fe20000010000 */
[----:B------:R-:W-:Y:S01]  /*3d60*/  FADD.FTZ R27, R75, R56 ;  /* 0x000000384b1b7221 */ /* 0x000fe20000010000 */
[----:B------:R-:W-:Y:S01]  /*3d70*/  F2FP.F16.F32.PACK_AB R191, R38, R11 ;  /* 0x0000000b26bf723e */ /* 0x000fe200000000ff */
[----:B------:R-:W-:Y:S02]  /*3d80*/  VIADD R11, R74, 0xfffffffe ;  /* 0xfffffffe4a0b7836 */ /* 0x000fe40000000000 */
[----:B------:R-:W-:Y:S01]  /*3d90*/  FADD.FTZ R13, R185, R54 ;  /* 0x00000036b90d7221 */ /* 0x000fe20000010000 */
[----:B------:R-:W-:Y:S01]  /*3da0*/  FADD.FTZ R58, R24, R27 ;  /* 0x0000001b183a7221 */ /* 0x000fe20000010000 */
[----:B------:R-:W1:Y:S02]  /*3db0*/  MUFU.EX2 R44, R39 ;  /* 0x00000027002c7308 */ /* 0x000e640000000800 */
[C---:B0-----:R-:W-:Y:S01]  /*3dc0*/  FADD.FTZ R54, R42.reuse, R13 ;  /* 0x0000000d2a367221 */ /* 0x041fe20000010000 */
[----:B------:R-:W-:-:S05]  /*3dd0*/  F2FP.F16.F32.PACK_AB R185, R42, R185 ;  /* 0x000000b92ab9723e */ /* 0x000fca00000000ff */
[----:B------:R-:W0:Y:S01]  /*3de0*/  MUFU.EX2 R21, R21 ;  /* 0x0000001500157308 */ /* 0x000e220000000800 */
[----:B--2---:R-:W-:-:S07]  /*3df0*/  FADD.FTZ R13, R15, R54 ;  /* 0x000000360f0d7221 */ /* 0x004fce0000010000 */
[----:B------:R2:W3:Y:S01]  /*3e00*/  MUFU.EX2 R77, R14 ;  /* 0x0000000e004d7308 */ /* 0x0004e20000000800 */
[C---:B-1----:R-:W-:Y:S01]  /*3e10*/  FADD.FTZ R56, R44.reuse, R13 ;  /* 0x0000000d2c387221 */ /* 0x042fe20000010000 */
[----:B------:R-:W-:-:S06]  /*3e20*/  F2FP.F16.F32.PACK_AB R187, R44, R15 ;  /* 0x0000000f2cbb723e */ /* 0x000fcc00000000ff */
[----:B------:R-:W1:Y:S01]  /*3e30*/  MUFU.EX2 R46, R43 ;  /* 0x0000002b002e7308 */ /* 0x000e620000000800 */
[----:B--2---:R-:W-:Y:S01]  /*3e40*/  FFMA.FTZ R14, R60, R0, -R53 ;  /* 0x000000003c0e7223 */ /* 0x004fe20000010835 */
[----:B0-----:R-:W-:-:S06]  /*3e50*/  FADD.FTZ R13, R21, R56 ;  /* 0x00000038150d7221 */ /* 0x001fcc0000010000 */
[----:B------:R-:W0:Y:S01]  /*3e60*/  MUFU.EX2 R30, R30 ;  /* 0x0000001e001e7308 */ /* 0x000e220000000800 */
[C---:B---3--:R-:W-:Y:S01]  /*3e70*/  FADD.FTZ R27, R77.reuse, R58 ;  /* 0x0000003a4d1b7221 */ /* 0x048fe20000010000 */
[----:B------:R-:W-:-:S06]  /*3e80*/  F2FP.F16.F32.PACK_AB R176, R77, R24 ;  /* 0x000000184db0723e */ /* 0x000fcc00000000ff */
[----:B------:R-:W2:Y:S01]  /*3e90*/  MUFU.EX2 R25, R25 ;  /* 0x0000001900197308 */ /* 0x000ea20000000800 */
[C---:B-1----:R-:W-:Y:S01]  /*3ea0*/  FADD.FTZ R10, R46.reuse, R13 ;  /* 0x0000000d2e0a7221 */ /* 0x042fe20000010000 */
[----:B------:R-:W-:-:S06]  /*3eb0*/  F2FP.F16.F32.PACK_AB R181, R46, R21 ;  /* 0x000000152eb5723e */ /* 0x000fcc00000000ff */
[----:B------:R1:W3:Y:S01]  /*3ec0*/  MUFU.EX2 R79, R32 ;  /* 0x00000020004f7308 */ /* 0x0002e20000000800 */
[----:B0-----:R-:W-:-:S07]  /*3ed0*/  FADD.FTZ R56, R30, R27 ;  /* 0x0000001b1e387221 */ /* 0x001fce0000010000 */
[----:B------:R-:W0:Y:S01]  /*3ee0*/  MUFU.EX2 R48, R47 ;  /* 0x0000002f00307308 */ /* 0x000e220000000800 */
[-CC-:B-1----:R-:W-:Y:S01]  /*3ef0*/  FFMA.FTZ R32, R64, R0.reuse, -R53.reuse ;  /* 0x0000000040207223 */ /* 0x182fe20000010835 */
[----:B--2---:R-:W-:Y:S01]  /*3f00*/  FADD.FTZ R13, R25, R10 ;  /* 0x0000000a190d7221 */ /* 0x004fe20000010000 */
[----:B------:R-:W-:-:S05]  /*3f10*/  FFMA.FTZ R53, R94, R0, -R53 ;  /* 0x000000005e357223 */ /* 0x000fca0000010835 */
[----:B------:R-:W1:Y:S01]  /*3f20*/  MUFU.EX2 R34, R34 ;  /* 0x0000002200227308 */ /* 0x000e620000000800 */
[C---:B---3--:R-:W-:Y:S01]  /*3f30*/  FADD.FTZ R27, R79.reuse, R56 ;  /* 0x000000384f1b7221 */ /* 0x048fe20000010000 */
[----:B------:R-:W-:-:S06]  /*3f40*/  F2FP.F16.F32.PACK_AB R178, R79, R30 ;  /* 0x0000001e4fb2723e */ /* 0x000fcc00000000ff */
[----:B------:R-:W2:Y:S01]  /*3f50*/  MUFU.EX2 R29, R29 ;  /* 0x0000001d001d7308 */ /* 0x000ea20000000800 */
[C---:B0-----:R-:W-:Y:S01]  /*3f60*/  FADD.FTZ R10, R48.reuse, R13 ;  /* 0x0000000d300a7221 */ /* 0x041fe20000010000 */
[----:B------:R-:W-:-:S06]  /*3f70*/  F2FP.F16.F32.PACK_AB R183, R48, R25 ;  /* 0x0000001930b7723e */ /* 0x000fcc00000000ff */
[----:B------:R-:W0:Y:S01]  /*3f80*/  MUFU.EX2 R50, R51 ;  /* 0x0000003300327308 */ /* 0x000e220000000800 */
[----:B-1----:R-:W-:Y:S01]  /*3f90*/  FADD.FTZ R20, R34, R27 ;  /* 0x0000001b22147221 */ /* 0x002fe20000010000 */
[----:B------:R-:W-:-:S03]  /*3fa0*/  F2FP.F16.F32.PACK_AB R172, R81, R34 ;  /* 0x0000002251ac723e */ /* 0x000fc600000000ff */
[----:B------:R-:W-:-:S03]  /*3fb0*/  FADD.FTZ R27, R81, R20 ;  /* 0x00000014511b7221 */ /* 0x000fc60000010000 */
[----:B------:R-:W1:Y:S01]  /*3fc0*/  MUFU.EX2 R14, R14 ;  /* 0x0000000e000e7308 */ /* 0x000e620000000800 */
[----:B--2---:R-:W-:-:S07]  /*3fd0*/  FADD.FTZ R13, R29, R10 ;  /* 0x0000000a1d0d7221 */ /* 0x004fce0000010000 */
        /* <DEDUP_REMOVED lines=10> */
[----:B0-----:R-:W-:Y:S01]  /*4080*/  FADD.FTZ R10, R52, R13 ;  /* 0x0000000d340a7221 */ /* 0x001fe20000010000 */
[----:B------:R-:W-:Y:S01]  /*4090*/  IMAD.IADD R13, R16, 0x1, -R17 ;  /* 0x00000001100d7824 */ /* 0x000fe200078e0a11 */
[----:B------:R-:W-:-:S03]  /*40a0*/  F2FP.F16.F32.PACK_AB R179, R52, R33 ;  /* 0x0000002134b3723e */ /* 0x000fc600000000ff */
[----:B------:R-:W-:Y:S02]  /*40b0*/  IMAD R24, R193, 0x80, R13 ;  /* 0x00000080c1187824 */ /* 0x000fe400078e020d */
[----:B------:R-:W0:Y:S01]  /*40c0*/  MUFU.EX2 R54, R59 ;  /* 0x0000003b00367308 */ /* 0x000e220000000800 */
[----:B-1----:R-:W-:Y:S01]  /*40d0*/  FADD.FTZ R20, R32, R27 ;  /* 0x0000001b20147221 */ /* 0x002fe20000010000 */
[C---:B------:R-:W-:Y:S02]  /*40e0*/  F2FP.F16.F32.PACK_AB R168, R85.reuse, R32 ;  /* 0x0000002055a8723e */ /* 0x040fe400000000ff */
[----:B------:R-:W-:Y:S01]  /*40f0*/  R2UR UR6, R24 ;  /* 0x00000000180672ca */ /* 0x000fe200000e0000 */
[----:B------:R-:W-:-:S03]  /*4100*/  FADD.FTZ R31, R85, R20 ;  /* 0x00000014551f7221 */ /* 0x000fc60000010000 */
[----:B------:R-:W1:Y:S01]  /*4110*/  MUFU.EX2 R37, R37 ;  /* 0x0000002500257308 */ /* 0x000e620000000800 */
[----:B--2---:R-:W-:-:S07]  /*4120*/  FADD.FTZ R27, R3, R10 ;  /* 0x0000000a031b7221 */ /* 0x004fce0000010000 */
[----:B------:R-:W2:Y:S01]  /*4130*/  MUFU.EX2 R12, R63 ;  /* 0x0000003f000c7308 */ /* 0x000ea20000000800 */
[C---:B0-----:R-:W-:Y:S01]  /*4140*/  FADD.FTZ R14, R54.reuse, R27 ;  /* 0x0000001b360e7221 */ /* 0x041fe20000010000 */
[----:B------:R-:W-:Y:S01]  /*4150*/  UIADD3 UR4, UR6, UR4, URZ ;  /* 0x0000000406047290 */ /* 0x000fe2000fffe03f */
[----:B------:R-:W-:-:S05]  /*4160*/  F2FP.F16.F32.PACK_AB R173, R54, R3 ;  /* 0x0000000336ad723e */ /* 0x000fca00000000ff */
        /* <DEDUP_REMOVED lines=30> */
.L_x_3931:
[----:B------:R-:W-:-:S11]  /*4350*/  UISETP.NE.AND UP1, UPT, UR5, 0x1, UPT ;  /* 0x000000010500788c */ /* 0x000fd6000bf25270 */
[----:B------:R-:W-:Y:S02]  /*4360*/  @UP1 ULDC.64 UR6, c[0x0][0x9e8] ;  /* 0x00027a0000061ab9 */ /* 0x000fe40000000a00 */
[----:B------:R-:W-:-:S04]  /*4370*/  UIMAD.WIDE.U32 UR14, UR11, UR6, URZ ;  /* 0x000000060b0e72a5 */ /* 0x000fc8000f8e003f */
[----:B------:R-:W-:-:S12]  /*4380*/  @UP1 USHF.R.U32.HI UR11, URZ, UR7, UR15 ;  /* 0x000000073f0b1299 */ /* 0x000fd8000801160f */
.L_x_3932:
[----:B------:R-:W-:-:S04]  /*4390*/  UIMAD UR5, UR11, UR5, UR5 ;  /* 0x000000050b0572a4 */ /* 0x000fc8000f8e0205 */
[----:B------:R-:W-:-:S04]  /*43a0*/  UISETP.LT.AND UP1, UPT, UR4, UR5, UPT ;  /* 0x000000050400728c */ /* 0x000fc8000bf21270 */
[----:B------:R-:W-:-:S12]  /*43b0*/  USEL UR4, UR4, UR5, UP1 ;  /* 0x0000000504047287 */ /* 0x000fd80008800000 */
.L_x_3930:
[----:B------:R-:W-:Y:S01]  /*43c0*/  R2UR UR6, R192 ;  /* 0x00000000c00672ca */ /* 0x000fe200000e0000 */
        /* <DEDUP_REMOVED lines=63> */
.L_x_3950:
[----:B------:R-:W-:-:S04]  /*47c0*/  UIADD3 UR4, UR36, 0x1, URZ ;  /* 0x0000000124047890 */ /* 0x000fc8000fffe03f */
[----:B------:R-:W-:-:S04]  /*47d0*/  UISETP.NE.AND UP1, UPT, UR4, 0x2, UPT ;  /* 0x000000020400788c */ /* 0x000fc8000bf25270 */
[----:B------:R-:W-:Y:S02]  /*47e0*/  USEL UR7, URZ, 0x1, UP1 ;  /* 0x000000013f077887 */ /* 0x000fe40008800000 */
[----:B------:R-:W-:Y:S02]  /*47f0*/  USEL UR4, UR4, URZ, UP1 ;  /* 0x0000003f04047287 */ /* 0x000fe40008800000 */
[----:B------:R-:W-:Y:S01]  /*4800*/  ULOP3.LUT UR7, UR37, UR7, URZ, 0x3c, !UPT ;  /* 0x0000000725077292 */ /* 0x000fe2000f8e3c3f */
[----:B------:R-:W-:Y:S11]  /*4810*/  @!P0 BRA `(.L_x_3934) ;  /* 0x0000000000048947 */ /* 0x000ff60003800000 */
[----:B------:R-:W-:Y:S01]  /*4820*/  BPT.TRAP 0x1 ;  /* 0x000000040000795c */ /* 0x000fe20000300000 */
.L_x_3934:
[----:B------:R-:W-:Y:S01]  /*4830*/  ULEA UR5, UR4, UR38, 0x3 ;  /* 0x0000002604057291 */ /* 0x000fe2000f8e183f */
[----:B------:R-:W-:-:S05]  /*4840*/  IMAD.U32 R0, RZ, RZ, UR7 ;  /* 0x00000007ff007e24 */ /* 0x000fca000f8e00ff */
[----:B------:R-:W-:-:S04]  /*4850*/  SHF.L.U32 R0, R0, 0x1f, RZ ;  /* 0x0000001f00007819 */ /* 0x000fc800000006ff */
[----:B------:R0:W1:Y:S01]  /*4860*/  SYNCS.PHASECHK.TRANS64.TRYWAIT P1, [UR5+0x30830], R0 ;  /* 0x03083000ff0075a7 */ /* 0x0000620008020145 */
[----:B------:R-:W-:Y:S05]  /*4870*/  @!P0 BRA `(.L_x_3935) ;  /* 0x0000000000048947 */ /* 0x000fea0003800000 */
[----:B------:R-:W-:Y:S01]  /*4880*/  BPT.TRAP 0x1 ;  /* 0x000000040000795c */ /* 0x000fe20000300000 */
.L_x_3935:
[----:B-1----:R-:W-:Y:S05]  /*4890*/  @P1 BRA `(.L_x_3936) ;  /* 0x0000000000081947 */ /* 0x002fea0003800000 */
[----:B------:R-:W1:Y:S02]  /*48a0*/  SYNCS.PHASECHK.TRANS64.TRYWAIT P1, [UR5+0x30830], R0 ;  /* 0x03083000ff0075a7 */ /* 0x000e640008020145 */
[----:B-1----:R-:W-:Y:S05]  /*48b0*/  @!P1 BRA `(.L_x_3937) ;  /* 0x0000010800bc9947 */ /* 0x002fea0003800000 */
.L_x_3936:
[----:B------:R-:W-:Y:S01]  /*48c0*/  R2UR UR52, R8 ;  /* 0x00000000083472ca */ /* 0x000fe200000e0000 */
[----:B------:R-:W-:Y:S01]  /*48d0*/  UIMAD UR6, UR4, 0x900, UR39 ;  /* 0x00000900040678a4 */ /* 0x000fe2000f8e0227 */
        /* <DEDUP_REMOVED lines=123> */
[-C--:B------:R-:W-:Y:S01]  /*5090*/  FMUL.FTZ R111, R111, R3.reuse ;  /* 0x000000036f6f7220 */ /* 0x080fe20000410000 */
[-C--:B------:R-:W-:Y:S01]  /*50a0*/  FMUL.FTZ R114, R114, R3.reuse ;  /* 0x0000000372727220 */ /* 0x080fe20000410000 */
        /* <DEDUP_REMOVED lines=36> */
.L_x_3938:
[----:B------:R-:W-:Y:S01]  /*52f0*/  ULEA UR14, UR36, UR38, 0x3 ;  /* 0x00000026240e7291 */ /* 0x000fe2000f8e183f */
[----:B0-----:R-:W-:-:S05]  /*5300*/  IMAD.U32 R0, RZ, RZ, UR37 ;  /* 0x00000025ff007e24 */ /* 0x001fca000f8e00ff */
[----:B------:R-:W-:-:S04]  /*5310*/  SHF.L.U32 R0, R0, 0x1f, RZ ;  /* 0x0000001f00007819 */ /* 0x000fc800000006ff */
[----:B------:R0:W1:Y:S01]  /*5320*/  SYNCS.PHASECHK.TRANS64.TRYWAIT P1, [UR14+0x30850], R0 ;  /* 0x03085000ff0075a7 */ /* 0x000062000802014e */
[----:B------:R-:W-:Y:S05]  /*5330*/  @!P0 BRA `(.L_x_3939) ;  /* 0x0000000000048947 */ /* 0x000fea0003800000 */
[----:B------:R-:W-:Y:S01]  /*5340*/  BPT.TRAP 0x1 ;  /* 0x000000040000795c */ /* 0x000fe20000300000 */
.L_x_3939:
[----:B-1----:R-:W-:Y:S05]  /*5350*/  @P1 BRA `(.L_x_3940) ;  /* 0x0000000000081947 */ /* 0x002fea0003800000 */
[----:B------:R-:W1:Y:S02]  /*5360*/  SYNCS.PHASECHK.TRANS64.TRYWAIT P1, [UR14+0x30850], R0 ;  /* 0x03085000ff0075a7 */ /* 0x000e64000802014e */
[----:B-1----:R-:W-:Y:S05]  /*5370*/  @!P1 BRA `(.L_x_3941) ;  /* 0x0000010000249947 */ /* 0x002fea0003800000 */
.L_x_3940:
[----:B------:R-:W-:Y:S01]  /*5380*/  UIADD3 UR6, UR38, 0x400, URZ ;  /* 0x0000040026067890 */ /* 0x000fe2000fffe03f */
[----:B------:R-:W-:Y:S01]  /*5390*/  WARPGROUP.ARRIVE ;  /* 0x00000000000079c5 */ /* 0x000fe20000000000 */
[----:B------:R-:W-:-:S05]  /*53a0*/  UMOV UR11, 0x40000040 ;  /* 0x40000040000b7882 */ /* 0x000fca0000000000 */
[----:B------:R-:W2:Y:S01]  /*53b0*/  S2R R194, SR_TID.X ;  /* 0x0000000000c27919 */ /* 0x000ea20000002100 */
[----:B------:R-:W-:Y:S01]  /*53c0*/  USHF.R.U32.HI UR6, URZ, 0x4, UR6 ;  /* 0x000000043f067899 */ /* 0x000fe20008011606 */
[----:B01----:R-:W-:Y:S01]  /*53d0*/  IMAD.U32 R0, RZ, RZ, UR5 ;  /* 0x00000005ff007e24 */ /* 0x003fe2000f8e00ff */
[----:B------:R-:W-:Y:S01]  /*53e0*/  ULDC UR15, c[0x0][0x9dc] ;  /* 0x00027700000f7ab9 */ /* 0x000fe20000000800 */
[----:B------:R-:W-:Y:S01]  /*53f0*/  IMAD R3, R11, -0x60, RZ ;  /* 0xffffffa00b037824 */ /* 0x000fe200078e02ff */
[----:B------:R-:W-:-:S04]  /*5400*/  ULOP3.LUT UR6, UR6, 0x3fff, URZ, 0xc0, !UPT ;  /* 0x00003fff06067892 */ /* 0x000fc8000f8ec03f */
[----:B------:R-:W-:Y:S01]  /*5410*/  ULOP3.LUT UR6, UR6, 0x3000000, URZ, 0xfc, !UPT ;  /* 0x0300000006067892 */ /* 0x000fe2000f8efc3f */
[----:B------:R-:W-:-:S03]  /*5420*/  IADD3 R2, R3, 0x1, R16 ;  /* 0x0000000103027810 */ /* 0x000fc60007ffe010 */
[----:B------:R-:W-:-:S07]  /*5430*/  UIMAD UR6, UR36, 0x900, UR6 ;  /* 0x00000900240678a4 */ /* 0x000fce000f8e0206 */
[----:B------:R-:W-:Y:S02]  /*5440*/  UMOV UR10, UR6 ;  /* 0x00000006000a7c82 */ /* 0x000fe40008000000 */
[----:B------:R-:W-:Y:S01]  /*5450*/  HGMMA.64x192x16.F32 R24, R188, gdesc[UR8].tnspB, R24, gsb0 ;  /* 0x42e00008bc187df0 */ /* 0x000fe20008000818 */
[----:B------:R-:W-:Y:S01]  /*5460*/  UIADD3 UR10, UR6, 0x80, URZ ;  /* 0x00000080060a7890 */ /* 0x000fe2000fffe03f */
[----:B------:R-:W-:Y:S01]  /*5470*/  UMOV UR11, 0x40000040 ;  /* 0x40000040000b7882 */ /* 0x000fe20000000000 */
[----:B--2---:R-:W-:-:S13]  /*5480*/  LOP3.LUT P1, RZ, R194, 0x7f, RZ, 0xc0, !PT ;  /* 0x0000007fc2ff7812 */ /* 0x004fda000782c0ff */
        /* <DEDUP_REMOVED lines=29> */
[----:B------:R0:W-:Y:S01]  /*5660*/  @!P1 SYNCS.ARRIVE.TRANS64.RED.A1T0 RZ, [R0+URZ], RZ ;  /* 0x000000ff00ff99a7 */ /* 0x0001e2000810043f */
[----:B------:R-:W-:Y:S01]  /*5670*/  PLOP3.LUT P1, PT, PT, PT, UP0, 0x40, 0x0 ;  /* 0x000000000000781c */ /* 0x000fe20003f2e808 */
[----:B------:R-:W-:-:S04]  /*5680*/  IMAD.IADD R169, R2, 0x1, -R17 ;  /* 0x0000000102a97824 */ /* 0x000fc800078e0a11 */
[C---:B------:R-:W-:Y:S02]  /*5690*/  IMAD R169, R18.reuse, -0x2, R169 ;  /* 0xfffffffe12a97824 */ /* 0x040fe400078e02a9 */
[----:B0-----:R-:W-:Y:S02]  /*56a0*/  IMAD R0, R18, -0x2, R3 ;  /* 0xfffffffe12007824 */ /* 0x001fe400078e0203 */
        /* <DEDUP_REMOVED lines=17> */
.L_x_3944:
[----:B------:R-:W-:Y:S02]  /*57c0*/  IMAD.U32 R20, RZ, RZ, UR59 ;  /* 0x0000003bff147e24 */ /* 0x000fe4000f8e00ff */
[----:B------:R-:W-:-:S03]  /*57d0*/  IMAD.MOV.U32 R169, RZ, RZ, R15 ;  /* 0x000000ffffa97224 */ /* 0x000fc600078e000f */
[----:B------:R-:W-:-:S13]  /*57e0*/  ISETP.NE.AND P1, PT, R20, 0x1, PT ;  /* 0x000000011400780c */ /* 0x000fda0003f25270 */
[----:B------:R-:W0:Y:S02]  /*57f0*/  @P1 LDC.64 R170, c[0x0][0x9e8] ;  /* 0x00027a00ffaa1b82 */ /* 0x000e240000000a00 */
[----:B0-----:R-:W-:-:S05]  /*5800*/  @P1 IMAD.HI.U32 R14, R15, R170, RZ ;  /* 0x000000aa0f0e1227 */ /* 0x001fca00078e00ff */
[----:B------:R-:W-:-:S07]  /*5810*/  @P1 SHF.R.U32.HI R169, RZ, R171, R14 ;  /* 0x000000abffa91219 */ /* 0x000fce000001160e */
.L_x_3945:
[----:B------:R-:W-:Y:S05]  /*5820*/  BSYNC B0 ;  /* 0x0000000000007941 */ /* 0x000fea0003800000 */
.L_x_3943:
[----:B------:R-:W-:-:S05]  /*5830*/  IMAD R169, R169, R20, R0 ;  /* 0x00000014a9a97224 */ /* 0x000fca00078e0200 */
[----:B------:R-:W-:Y:S02]  /*5840*/  VIADDMNMX R2, R169, R20, R2, PT ;  /* 0x00000014a9027246 */ /* 0x000fe40003800102 */
[----:B------:R-:W-:-:S07]  /*5850*/  VIMNMX R12, R12, R169, !PT ;  /* 0x000000a90c0c7248 */ /* 0x000fce0007fe0100 */
.L_x_3942:
        /* <DEDUP_REMOVED lines=93> */
[----:B------:R-:W-:Y:S02]  /*5e30*/  ISETP.GE.AND P3, PT, R3, 0x51, PT ;  /* 0x000000510300780c */ /* 0x000fe40003f66270 */
[----:B------:R-:W-:Y:S02]  /*5e40*/  IADD3 R14, R207, 0x8, R6 ;  /* 0x00000008cf0e7810 */ /* 0x000fe40007ffe006 */
        /* <DEDUP_REMOVED lines=20> */
[----:B------:R-:W-:-:S04]  /*5f90*/  ISETP.LT.OR P6, PT, R2, 0x5a, P6 ;  /* 0x0000005a0200780c */ /* 0x000fc800037c1670 */
[----:B------:R-:W-:Y:S02]  /*5fa0*/  FSEL R165, R165, -INF , !P6 ;  /* 0xff800000a5a57808 */ /* 0x000fe40007000000 */
[----:B------:R-:W-:-:S13]  /*5fb0*/  PLOP3.LUT P6, PT, PT, PT, UP0, 0x40, 0x0 ;  /* 0x000000000000781c */ /* 0x000fda0003fce808 */
[----:B------:R-:W-:Y:S05]  /*5fc0*/  @P6 BRA `(.L_x_3946) ;  /* 0x0000000000546947 */ /* 0x000fea0003800000 */
        /* <DEDUP_REMOVED lines=11> */
.L_x_3948:
[----:B------:R-:W-:Y:S02]  /*6080*/  IMAD.U32 R128, RZ, RZ, UR59 ;  /* 0x0000003bff807e24 */ /* 0x000fe4000f8e00ff */
[----:B------:R-:W-:-:S03]  /*6090*/  IMAD.MOV.U32 R121, RZ, RZ, R21 ;  /* 0x000000ffff797224 */ /* 0x000fc600078e0015 */
[----:B------:R-:W-:-:S13]  /*60a0*/  ISETP.NE.AND P6, PT, R128, 0x1, PT ;  /* 0x000000018000780c */ /* 0x000fda0003fc5270 */
[----:B------:R-:W0:Y:S02]  /*60b0*/  @P6 LDC.64 R2, c[0x0][0x9e8] ;  /* 0x00027a00ff026b82 */ /* 0x000e240000000a00 */
[----:B0-----:R-:W-:-:S05]  /*60c0*/  @P6 IMAD.HI.U32 R2, R21, R2, RZ ;  /* 0x0000000215026227 */ /* 0x001fca00078e00ff */
[----:B------:R-:W-:-:S07]  /*60d0*/  @P6 SHF.R.U32.HI R121, RZ, R3, R2 ;  /* 0x00000003ff796219 */ /* 0x000fce0000011602 */
.L_x_3949:
[----:B------:R-:W-:Y:S05]  /*60e0*/  BSYNC B0 ;  /* 0x0000000000007941 */ /* 0x000fea0003800000 */
.L_x_3947:
[----:B------:R-:W-:-:S05]  /*60f0*/  IMAD R3, R121, R128, R0 ;  /* 0x0000008079037224 */ /* 0x000fca00078e0200 */
[----:B------:R-:W-:Y:S02]  /*6100*/  VIADDMNMX R12, R3, R128, R12, PT ;  /* 0x00000080030c7246 */ /* 0x000fe4000380010c */
[----:B------:R-:W-:-:S07]  /*6110*/  VIMNMX R14, R14, R3, !PT ;  /* 0x000000030e0e7248 */ /* 0x000fce0007fe0100 */
.L_x_3946:
        /* <DEDUP_REMOVED lines=44> */
[----:B------:R-:W-:Y:S02]  /*63e0*/  FSEL R209, R138, -INF , !P1 ;  /* 0xff8000008ad17808 */ /* 0x000fe40004800000 */
[----:B------:R-:W-:Y:S01]  /*63f0*/  ISETP.NE.AND P1, PT, R132, RZ, PT ;  /* 0x000000ff8400720c */ /* 0x000fe20003f25270 */
[----:B------:R-:W-:Y:S01]  /*6400*/  IMAD.U32 R132, RZ, RZ, UR14 ;  /* 0x0000000eff847e24 */ /* 0x000fe2000f8e00ff */
        /* <DEDUP_REMOVED lines=27> */
[----:B------:R-:W0:Y:S01]  /*65c0*/  LDC R0, c[0x0][0x988] ;  /* 0x00026200ff007b82 */ /* 0x000e220000000800 */
[----:B------:R-:W-:Y:S01]  /*65d0*/  ISETP.NE.AND P1, PT, R144, RZ, PT ;  /* 0x000000ff9000720c */ /* 0x000fe20003f25270 */
[----:B------:R-:W1:Y:S01]  /*65e0*/  SHFL.BFLY PT, R121, R20, 0x2, 0x1f ;  /* 0x0c401f0014797f89 */ /* 0x000e6200000e0000 */
        /* <DEDUP_REMOVED lines=14> */
[----:B-1----:R-:W-:Y:S02]  /*66d0*/  FMNMX.FTZ R126, R20, R121, !PT ;  /* 0x00000079147e7209 */ /* 0x002fe40007810000 */
[----:B------:R-:W-:Y:S02]  /*66e0*/  ISETP.GT.AND P1, PT, R14, 0x39, !P1 ;  /* 0x000000390e00780c */ /* 0x000fe40004f24270 */
[C---:B------:R-:W-:Y:S01]  /*66f0*/  ISETP.LT.OR P5, PT, R12.reuse, 0x59, P5 ;  /* 0x000000590c00780c */ /* 0x040fe20002fa1670 */
[----:B------:R-:W1:Y:S01]  /*6700*/  SHFL.BFLY PT, R121, R126, 0x1, 0x1f ;  /* 0x0c201f007e797f89 */ /* 0x000e6200000e0000 */
[----:B------:R-:W-:-:S04]  /*6710*/  ISETP.LT.OR P1, PT, R12, 0x3a, P1 ;  /* 0x0000003a0c00780c */ /* 0x000fc80000f21670 */
[----:B------:R-:W-:Y:S02]  /*6720*/  FSEL R151, R151, -INF , !P1 ;  /* 0xff80000097977808 */ /* 0x000fe40004800000 */
[----:B------:R-:W-:-:S04]  /*6730*/  ISETP.NE.AND P1, PT, R180, RZ, PT ;  /* 0x000000ffb400720c */ /* 0x000fc80003f25270 */
[----:B------:R-:W-:-:S04]  /*6740*/  ISETP.GT.AND P1, PT, R14, 0x40, !P1 ;  /* 0x000000400e00780c */ /* 0x000fc80004f24270 */
[----:B------:R-:W-:-:S04]  /*6750*/  ISETP.LT.OR P1, PT, R12, 0x41, P1 ;  /* 0x000000410c00780c */ /* 0x000fc80000f21670 */
[----:B------:R-:W-:Y:S02]  /*6760*/  FSEL R127, R154, -INF , !P1 ;  /* 0xff8000009a7f7808 */ /* 0x000fe40004800000 */
[----:B------:R-:W-:Y:S02]  /*6770*/  ISETP.NE.AND P1, PT, R152, RZ, PT ;  /* 0x000000ff9800720c */ /* 0x000fe40003f25270 */
[----:B-1----:R-:W-:Y:S02]  /*6780*/  FMNMX.FTZ R121, R126, R121, !PT ;  /* 0x000000797e797209 */ /* 0x002fe40007810000 */
[----:B------:R-:W-:-:S03]  /*6790*/  ISETP.GT.AND P1, PT, R14, 0x41, !P1 ;  /* 0x000000410e00780c */ /* 0x000fc60004f24270 */
[----:B0-----:R-:W-:Y:S01]  /*67a0*/  FMUL.FTZ R2, R121, R0 ;  /* 0x0000000079027220 */ /* 0x001fe20000410000 */
        /* <DEDUP_REMOVED lines=29> */
[--C-:B------:R-:W-:Y:S01]  /*6980*/  FFMA.FTZ R172, R133, R0, -R2.reuse ;  /* 0x0000000085ac7223 */ /* 0x100fe20000010802 */
[----:B------:R-:W-:Y:S01]  /*6990*/  FSEL R185, R166, -INF , !P5 ;  /* 0xff800000a6b97808 */ /* 0x000fe20006800000 */
[----:B------:R0:W-:Y:S01]  /*69a0*/  MUFU.EX2 R163, R14 ;  /* 0x0000000e00a37308 */ /* 0x0001e20000000800 */
[----:B------:R-:W-:Y:S01]  /*69b0*/  FMNMX.FTZ R20, R217, R20, !PT ;  /* 0x00000014d9147209 */ /* 0x000fe20007810000 */
[-CC-:B------:R-:W-:Y:S01]  /*69c0*/  FFMA.FTZ R176, R125, R0.reuse, -R2.reuse ;  /* 0x000000007db07223 */ /* 0x180fe20000010802 */
[----:B------:R-:W-:Y:S01]  /*69d0*/  FSEL R167, R167, -INF , !P2 ;  /* 0xff800000a7a77808 */ /* 0x000fe20005000000 */
[--C-:B------:R-:W-:Y:S01]  /*69e0*/  FFMA.FTZ R223, R120, R0, -R2.reuse ;  /* 0x0000000078df7223 */ /* 0x100fe20000010802 */
[----:B------:R-:W-:Y:S01]  /*69f0*/  FMNMX.FTZ R20, R207, R20, !PT ;  /* 0x00000014cf147209 */ /* 0x000fe20007810000 */
[-CC-:B------:R-:W-:Y:S01]  /*6a00*/  FFMA.FTZ R125, R145, R0.reuse, -R2.reuse ;  /* 0x00000000917d7223 */ /* 0x180fe20000010802 */
[-CC-:B------:R-:W-:Y:S01]  /*6a10*/  FFMA.FTZ R145, R153, R0.reuse, -R2.reuse ;  /* 0x0000000099917223 */ /* 0x180fe20000010802 */
[--C-:B------:R-:W-:Y:S01]  /*6a20*/  FFMA.FTZ R188, R177, R0, -R2.reuse ;  /* 0x00000000b1bc7223 */ /* 0x100fe20000010802 */
[----:B------:R-:W-:Y:S01]  /*6a30*/  FMNMX.FTZ R20, R215, R20, !PT ;  /* 0x00000014d7147209 */ /* 0x000fe20007810000 */
[-CC-:B------:R-:W-:Y:S01]  /*6a40*/  FFMA.FTZ R178, R129, R0.reuse, -R2.reuse ;  /* 0x0000000081b27223 */ /* 0x180fe20000010802 */
[----:B0-----:R-:W-:Y:S01]  /*6a50*/  FSEL R14, R121, RZ, P1 ;  /* 0x000000ff790e7208 */ /* 0x001fe20000800000 */
[--C-:B------:R-:W-:Y:S01]  /*6a60*/  FFMA.FTZ R177, R181, R0, -R2.reuse ;  /* 0x00000000b5b17223 */ /* 0x100fe20000010802 */
[----:B------:R-:W-:Y:S01]  /*6a70*/  FMNMX.FTZ R20, R209, R20, !PT ;  /* 0x00000014d1147209 */ /* 0x000fe20007810000 */
[-CC-:B------:R-:W-:Y:S01]  /*6a80*/  FFMA.FTZ R129, R149, R0.reuse, -R2.reuse ;  /* 0x0000000095817223 */ /* 0x180fe20000010802 */
[--C-:B------:R-:W-:Y:S01]  /*6a90*/  FFMA.FTZ R174, R137, R0, -R2.reuse ;  /* 0x0000000089ae7223 */ /* 0x100fe20000010802 */
[----:B------:R-:W-:Y:S01]  /*6aa0*/  FADD.FTZ R153, -R14, R5 ;  /* 0x000000050e997221 */ /* 0x000fe20000010100 */
[----:B------:R-:W-:Y:S01]  /*6ab0*/  FMNMX.FTZ R20, R213, R20, !PT ;  /* 0x00000014d5147209 */ /* 0x000fe20007810000 */
[-CC-:B------:R-:W-:Y:S01]  /*6ac0*/  FFMA.FTZ R186, R187, R0.reuse, -R2.reuse ;  /* 0x00000000bbba7223 */ /* 0x180fe20000010802 */
[-CC-:B------:R-:W-:Y:S01]  /*6ad0*/  FFMA.FTZ R181, R189, R0.reuse, -R2.reuse ;  /* 0x00000000bdb57223 */ /* 0x180fe20000010802 */
[----:B------:R-:W-:Y:S01]  /*6ae0*/  FMUL.FTZ R153, R153, R0 ;  /* 0x0000000099997220 */ /* 0x000fe20000410000 */
        /* <DEDUP_REMOVED lines=14> */
[----:B------:R-:W0:Y:S03]  /*6bd0*/  MUFU.EX2 R2, R153 ;  /* 0x0000009900027308 */ /* 0x000e260000000800 */
[----:B------:R-:W-:-:S04]  /*6be0*/  FMNMX.FTZ R20, R151, R20, !PT ;  /* 0x0000001497147209 */ /* 0x000fc80007810000 */
[----:B------:R-:W-:Y:S01]  /*6bf0*/  FMNMX.FTZ R20, R127, R20, !PT ;  /* 0x000000147f147209 */ /* 0x000fe20007810000 */
[----:B------:R-:W1:Y:S03]  /*6c00*/  MUFU.EX2 R188, R188 ;  /* 0x000000bc00bc7308 */ /* 0x000e660000000800 */
[----:B------:R-:W-:-:S04]  /*6c10*/  FMNMX.FTZ R20, R155, R20, !PT ;  /* 0x000000149b147209 */ /* 0x000fc80007810000 */
[----:B------:R-:W-:Y:S01]  /*6c20*/  FMNMX.FTZ R20, R123, R20, !PT ;  /* 0x000000147b147209 */ /* 0x000fe20007810000 */
[----:B------:R-:W2:Y:S03]  /*6c30*/  MUFU.EX2 R190, R190 ;  /* 0x000000be00be7308 */ /* 0x000ea60000000800 */
[----:B------:R-:W-:-:S04]  /*6c40*/  FMNMX.FTZ R20, R159, R20, !PT ;  /* 0x000000149f147209 */ /* 0x000fc80007810000 */
[----:B------:R-:W-:Y:S01]  /*6c50*/  FMNMX.FTZ R20, R183, R20, !PT ;  /* 0x00000014b7147209 */ /* 0x000fe20007810000 */
[----:B------:R-:W3:Y:S03]  /*6c60*/  MUFU.EX2 R177, R177 ;  /* 0x000000b100b17308 */ /* 0x000ee60000000800 */
[----:B------:R-:W-:-:S04]  /*6c70*/  FMNMX.FTZ R20, R175, R20, !PT ;  /* 0x00000014af147209 */ /* 0x000fc80007810000 */
[----:B------:R-:W-:Y:S01]  /*6c80*/  FMNMX.FTZ R20, R185, R20, !PT ;  /* 0x00000014b9147209 */ /* 0x000fe20007810000 */
[----:B------:R-:W4:Y:S03]  /*6c90*/  MUFU.EX2 R184, R184 ;  /* 0x000000b800b87308 */ /* 0x000f260000000800 */
[----:B------:R-:W-:-:S05]  /*6ca0*/  FMNMX.FTZ R20, R167, R20, !PT ;  /* 0x00000014a7147209 */ /* 0x000fca0007810000 */
[----:B------:R-:W5:Y:S01]  /*6cb0*/  SHFL.BFLY PT, R173, R20, 0x2, 0x1f ;  /* 0x0c401f0014ad7f89 */ /* 0x000f6200000e0000 */
[----:B------:R-:W4:Y:S08]  /*6cc0*/  MUFU.EX2 R179, R179 ;  /* 0x000000b300b37308 */ /* 0x000f300000000800 */
[----:B------:R-:W4:Y:S08]  /*6cd0*/  MUFU.EX2 R186, R186 ;  /* 0x000000ba00ba7308 */ /* 0x000f300000000800 */
[----:B------:R-:W-:Y:S01]  /*6ce0*/  MUFU.EX2 R181, R181 ;  /* 0x000000b500b57308 */ /* 0x000fe20000000800 */
[----:B-----5:R-:W-:-:S07]  /*6cf0*/  FMNMX.FTZ R173, R20, R173, !PT ;  /* 0x000000ad14ad7209 */ /* 0x020fce0007810000 */
[----:B------:R-:W-:Y:S01]  /*6d00*/  MUFU.EX2 R180, R180 ;  /* 0x000000b400b47308 */ /* 0x000fe20000000800 */
[----:B------:R-:W5:Y:S07]  /*6d10*/  SHFL.BFLY PT, R12, R173, 0x1, 0x1f ;  /* 0x0c201f00ad0c7f89 */ /* 0x000f6e00000e0000 */
[----:B------:R-:W-:Y:S08]  /*6d20*/  MUFU.EX2 R182, R182 ;  /* 0x000000b600b67308 */ /* 0x000ff00000000800 */
[----:B------:R-:W-:Y:S08]  /*6d30*/  MUFU.EX2 R141, R141 ;  /* 0x0000008d008d7308 */ /* 0x000ff00000000800 */
[----:B------:R-:W-:Y:S01]  /*6d40*/  MUFU.EX2 R176, R176 ;  /* 0x000000b000b07308 */ /* 0x000fe20000000800 */
[----:B-----5:R-:W-:-:S04]  /*6d50*/  FMNMX.FTZ R133, R173, R12, !PT ;  /* 0x0000000cad857209 */ /* 0x020fc80007810000 */
[C---:B------:R-:W-:Y:S01]  /*6d60*/  FSETP.NEU.FTZ.AND P1, PT, R133.reuse, -INF , PT ;  /* 0xff8000008500780b */ /* 0x040fe20003f3d000 */
[----:B------:R-:W-:Y:S02]  /*6d70*/  FMUL.FTZ R120, R133, R0 ;  /* 0x0000000085787220 */ /* 0x000fe40000410000 */
[----:B------:R-:W-:Y:S03]  /*6d80*/  MUFU.EX2 R125, R125 ;  /* 0x0000007d007d7308 */ /* 0x000fe60000000800 */
[----:B------:R-:W-:-:S05]  /*6d90*/  FSEL R120, R120, RZ, P1 ;  /* 0x000000ff78787208 */ /* 0x000fca0000800000 */
[----:B------:R-:W-:Y:S01]  /*6da0*/  MUFU.EX2 R178, R178 ;  /* 0x000000b200b27308 */ /* 0x000fe20000000800 */
[-CC-:B------:R-:W-:Y:S01]  /*6db0*/  FFMA.FTZ R191, R3, R0.reuse, -R120.reuse ;  /* 0x0000000003bf7223 */ /* 0x180fe20000010878 */
[----:B------:R-:W-:Y:S01]  /*6dc0*/  FSEL R3, R133, RZ, P1 ;  /* 0x000000ff85037208 */ /* 0x000fe20000800000 */
[-CC-:B------:R-:W-:Y:S01]  /*6dd0*/  FFMA.FTZ R12, R225, R0.reuse, -R120.reuse ;  /* 0x00000000e10c7223 */ /* 0x180fe20000010878 */
[-CC-:B------:R-:W-:Y:S01]  /*6de0*/  FFMA.FTZ R189, R221, R0.reuse, -R120.reuse ;  /* 0x00000000ddbd7223 */ /* 0x180fe20000010878 */
[-CC-:B------:R-:W-:Y:S01]  /*6df0*/  FFMA.FTZ R126, R139, R0.reuse, -R120.reuse ;  /* 0x000000008b7e7223 */ /* 0x180fe20000010878 */
[----:B------:R-:W-:Y:S01]  /*6e00*/  FFMA.FTZ R139, R143, R0, -R120 ;  /* 0x000000008f8b7223 */ /* 0x000fe20000010878 */
[----:B------:R-:W-:Y:S01]  /*6e10*/  FADD.FTZ R3, -R3, R4 ;  /* 0x0000000403037221 */ /* 0x000fe20000010100 */
[----:B0-----:R-:W-:Y:S01]  /*6e20*/  FFMA.FTZ R143, R2, R10, R223 ;  /* 0x0000000a028f7223 */ /* 0x001fe200000100df */
[----:B------:R-:W-:Y:S01]  /*6e30*/  MUFU.EX2 R12, R12 ;  /* 0x0000000c000c7308 */ /* 0x000fe20000000800 */
[-CC-:B------:R-:W-:Y:S01]  /*6e40*/  FFMA.FTZ R14, R219, R0.reuse, -R120.reuse ;  /* 0x00000000db0e7223 */ /* 0x180fe20000010878 */
[-C--:B------:R-:W-:Y:S01]  /*6e50*/  FMUL.FTZ R3, R3, R0.reuse ;  /* 0x0000000003037220 */ /* 0x080fe20000410000 */
[----:B-1----:R-:W-:Y:S01]  /*6e60*/  FADD.FTZ R143, R188, R143 ;  /* 0x0000008fbc8f7221 */ /* 0x002fe20000010000 */
[-CC-:B------:R-:W-:Y:S01]  /*6e70*/  FFMA.FTZ R20, R211, R0.reuse, -R120.reuse ;  /* 0x00000000d3147223 */ /* 0x180fe20000010878 */
[-CC-:B------:R-:W-:Y:S01]  /*6e80*/  FFMA.FTZ R153, R217, R0.reuse, -R120.reuse ;  /* 0x00000000d9997223 */ /* 0x180fe20000010878 */
[-CC-:B------:R-:W-:Y:S01]  /*6e90*/  FFMA.FTZ R187, R207, R0.reuse, -R120.reuse ;  /* 0x00000000cfbb7223 */ /* 0x180fe20000010878 */
[----:B--2---:R-:W-:Y:S01]  /*6ea0*/  FADD.FTZ R10, R190, R143 ;  /* 0x0000008fbe0a7221 */ /* 0x004fe20000010000 */
[----:B------:R-:W0:Y:S01]  /*6eb0*/  MUFU.EX2 R3, R3 ;  /* 0x0000000300037308 */ /* 0x000e220000000800 */
[-CC-:B------:R-:W-:Y:S01]  /*6ec0*/  FFMA.FTZ R122, R215, R0.reuse, -R120.reuse ;  /* 0x00000000d77a7223 */ /* 0x180fe20000010878 */
[-C--:B------:R-:W-:Y:S01]  /*6ed0*/  FFMA.FTZ R124, R209, R0.reuse, -R120 ;  /* 0x00000000d17c7223 */ /* 0x080fe20000010878 */
[----:B---3--:R-:W-:Y:S01]  /*6ee0*/  FADD.FTZ R143, R177, R10 ;  /* 0x0000000ab18f7221 */ /* 0x008fe20000010000 */
[-CC-:B------:R-:W-:Y:S01]  /*6ef0*/  FFMA.FTZ R4, R135, R0.reuse, -R120.reuse ;  /* 0x0000000087047223 */ /* 0x180fe20000010878 */
[-CC-:B------:R-:W-:Y:S01]  /*6f00*/  FFMA.FTZ R135, R147, R0.reuse, -R120.reuse ;  /* 0x0000000093877223 */ /* 0x180fe20000010878 */
[-CC-:B------:R-:W-:Y:S01]  /*6f10*/  FFMA.FTZ R157, R213, R0.reuse, -R120.reuse ;  /* 0x00000000d59d7223 */ /* 0x180fe20000010878 */
[----:B----4-:R-:W-:Y:S01]  /*6f20*/  FADD.FTZ R128, R184, R143 ;  /* 0x0000008fb8807221 */ /* 0x010fe20000010000 */
[----:B------:R-:W1:Y:S01]  /*6f30*/  MUFU.EX2 R189, R189 ;  /* 0x000000bd00bd7308 */ /* 0x000e620000000800 */
[-CC-:B------:R-:W-:Y:S01]  /*6f40*/  FFMA.FTZ R173, R127, R0.reuse, -R120.reuse ;  /* 0x000000007fad7223 */ /* 0x180fe20000010878 */
[-C--:B------:R-:W-:Y:S01]  /*6f50*/  FFMA.FTZ R131, R131, R0.reuse, -R120 ;  /* 0x0000000083837223 */ /* 0x080fe20000010878 */
[----:B------:R-:W-:Y:S01]  /*6f60*/  FADD.FTZ R143, R179, R128 ;  /* 0x00000080b38f7221 */ /* 0x000fe20000010000 */
[-CC-:B------:R-:W-:Y:S01]  /*6f70*/  FFMA.FTZ R128, R151, R0.reuse, -R120.reuse ;  /* 0x0000000097807223 */ /* 0x180fe20000010878 */
[-CC-:B------:R-:W-:Y:S01]  /*6f80*/  FFMA.FTZ R123, R123, R0.reuse, -R120.reuse ;  /* 0x000000007b7b7223 */ /* 0x180fe20000010878 */
[-C--:B------:R-:W-:Y:S01]  /*6f90*/  FFMA.FTZ R159, R159, R0.reuse, -R120 ;  /* 0x000000009f9f7223 */ /* 0x080fe20000010878 */
[----:B------:R-:W-:Y:S01]  /*6fa0*/  FADD.FTZ R130, R186, R143 ;  /* 0x0000008fba827221 */ /* 0x000fe20000010000 */
[----:B------:R-:W2:Y:S01]  /*6fb0*/  MUFU.EX2 R191, R191 ;  /* 0x000000bf00bf7308 */ /* 0x000ea20000000800 */
[----:B0-----:R-:W-:Y:S01]  /*6fc0*/  FFMA.FTZ R10, R3, R7, R12 ;  /* 0x00000007030a7223 */ /* 0x001fe2000001000c */
[-C--:B------:R-:W-:Y:S01]  /*6fd0*/  FFMA.FTZ R183, R183, R0.reuse, -R120 ;  /* 0x00000000b7b77223 */ /* 0x080fe20000010878 */
[----:B------:R-:W-:Y:S01]  /*6fe0*/  FADD.FTZ R147, R181, R130 ;  /* 0x00000082b5937221 */ /* 0x000fe20000010000 */
[-CC-:B------:R-:W-:Y:S01]  /*6ff0*/  FFMA.FTZ R175, R175, R0.reuse, -R120.reuse ;  /* 0x00000000afaf7223 */ /* 0x180fe20000010878 */
[----:B------:R-:W-:Y:S01]  /*7000*/  FFMA.FTZ R185, R185, R0, -R120 ;  /* 0x00000000b9b97223 */ /* 0x000fe20000010878 */
[----:B------:R-:W-:Y:S01]  /*7010*/  ISETP.GT.AND P1, PT, R11, UR58, PT ;  /* 0x0000003a0b007c0c */ /* 0x000fe2000bf24270 */
[----:B------:R-:W-:Y:S01]  /*7020*/  FADD.FTZ R130, R180, R147 ;  /* 0x00000093b4827221 */ /* 0x000fe20000010000 */
[----:B------:R-:W0:Y:S01]  /*7030*/  MUFU.EX2 R14, R14 ;  /* 0x0000000e000e7308 */ /* 0x000e220000000800 */
[----:B-1----:R-:W-:Y:S01]  /*7040*/  FADD.FTZ R10, R189, R10 ;  /* 0x0000000abd0a7221 */ /* 0x002fe20000010000 */
[----:B------:R-:W-:Y:S01]  /*7050*/  F2FP.F16.F32.PACK_AB R190, R177, R190 ;  /* 0x000000beb1be723e */ /* 0x000fe200000000ff */
[----:B------:R-:W-:Y:S01]  /*7060*/  FADD.FTZ R127, R163, R130 ;  /* 0x00000082a37f7221 */ /* 0x000fe20000010000 */
[----:B------:R-:W-:Y:S01]  /*7070*/  @!P6 VIADD R130, R132, 0x30860 ;  /* 0x000308608482e836 */ /* 0x000fe20000000000 */
[----:B------:R-:W-:Y:S01]  /*7080*/  F2FP.F16.F32.PACK_AB R184, R179, R184 ;  /* 0x000000b8b3b8723e */ /* 0x000fe200000000ff */
[----:B------:R-:W-:-:S02]  /*7090*/  VIADD R11, R11, 0xffffffff ;  /* 0xffffffff0b0b7836 */ /* 0x000fc40000000000 */
[----:B------:R-:W-:Y:S01]  /*70a0*/  FADD.FTZ R132, R182, R127 ;  /* 0x0000007fb6847221 */ /* 0x000fe20000010000 */
[----:B------:R-:W1:Y:S01]  /*70b0*/  MUFU.EX2 R20, R20 ;  /* 0x0000001400147308 */ /* 0x000e620000000800 */
[----:B--2---:R-:W-:Y:S01]  /*70c0*/  FADD.FTZ R143, R191, R10 ;  /* 0x0000000abf8f7221 */ /* 0x004fe20000010000 */
[----:B------:R-:W-:Y:S01]  /*70d0*/  @!P6 PRMT R134, RZ, 0x654, R130 ;  /* 0x00000654ff86e816 */ /* 0x000fe20000000082 */
[-CC-:B------:R-:W-:Y:S01]  /*70e0*/  FFMA.FTZ R130, R155, R0.reuse, -R120.reuse ;  /* 0x000000009b827223 */ /* 0x180fe20000010878 */
[----:B------:R-:W-:Y:S01]  /*70f0*/  FFMA.FTZ R120, R167, R0, -R120 ;  /* 0x00000000a7787223 */ /* 0x000fe20000010878 */
[----:B------:R-:W-:Y:S01]  /*7100*/  F2FP.F16.F32.PACK_AB R186, R181, R186 ;  /* 0x000000bab5ba723e */ /* 0x000fe200000000ff */
[----:B------:R2:W-:Y:S01]  /*7110*/  @!P6 SYNCS.ARRIVE.TRANS64.RED.A1T0 RZ, [R134+URZ], RZ ;  /* 0x000000ff86ffe9a7 */ /* 0x0005e2000810043f */
[----:B------:R-:W-:Y:S01]  /*7120*/  F2FP.F16.F32.PACK_AB R188, R188, R223 ;  /* 0x000000dfbcbc723e */ /* 0x000fe200000000ff */
[----:B------:R-:W3:Y:S01]  /*7130*/  MUFU.EX2 R153, R153 ;  /* 0x0000009900997308 */ /* 0x000ee20000000800 */
[----:B0-----:R-:W-:Y:S01]  /*7140*/  FADD.FTZ R143, R14, R143 ;  /* 0x0000008f0e8f7221 */ /* 0x001fe20000010000 */
[----:B------:R-:W-:-:S02]  /*7150*/  F2FP.F16.F32.PACK_AB R180, R163, R180 ;  /* 0x000000b4a3b4723e */ /* 0x000fc400000000ff */
[----:B------:R-:W-:Y:S02]  /*7160*/  F2FP.F16.F32.PACK_AB R182, R141, R182 ;  /* 0x000000b68db6723e */ /* 0x000fe400000000ff */
[----:B------:R-:W-:Y:S02]  /*7170*/  F2FP.F16.F32.PACK_AB R189, R189, R12 ;  /* 0x0000000cbdbd723e */ /* 0x000fe400000000ff */
[----:B------:R-:W0:Y:S01]  /*7180*/  MUFU.EX2 R187, R187 ;  /* 0x000000bb00bb7308 */ /* 0x000e220000000800 */
[----:B-1----:R-:W-:Y:S01]  /*7190*/  FADD.FTZ R10, R20, R143 ;  /* 0x0000008f140a7221 */ /* 0x002fe20000010000 */
        /* <DEDUP_REMOVED lines=13> */
[----:B------:R0:W-:Y:S01]  /*7270*/  MUFU.EX2 R7, R131 ;  /* 0x0000008300077308 */ /* 0x0001e20000000800 */
[----:B-1----:R-:W-:-:S07]  /*7280*/  FADD.FTZ R10, R126, R127 ;  /* 0x0000007f7e0a7221 */ /* 0x002fce0000010000 */
[----:B------:R-:W1:Y:S01]  /*7290*/  MUFU.EX2 R139, R139 ;  /* 0x0000008b008b7308 */ /* 0x000e620000000800 */
[----:B0-----:R-:W-:-:S04]  /*72a0*/  FADD.FTZ R131, R141, R132 ;  /* 0x000000848d837221 */ /* 0x001fc80000010000 */
[----:B------:R-:W-:Y:S01]  /*72b0*/  FADD.FTZ R132, R176, R131 ;  /* 0x00000083b0847221 */ /* 0x000fe20000010000 */
[C---:B------:R-:W-:Y:S02]  /*72c0*/  F2FP.F16.F32.PACK_AB R176, R125.reuse, R176 ;  /* 0x000000b07db0723e */ /* 0x040fe400000000ff */
[----:B------:R-:W0:Y:S01]  /*72d0*/  MUFU.EX2 R172, R172 ;  /* 0x000000ac00ac7308 */ /* 0x000e220000000800 */
[----:B------:R-:W-:-:S04]  /*72e0*/  FADD.FTZ R131, R125, R132 ;  /* 0x000000847d837221 */ /* 0x000fc80000010000 */
[----:B------:R-:W-:Y:S01]  /*72f0*/  FADD.FTZ R132, R178, R131 ;  /* 0x00000083b2847221 */ /* 0x000fe20000010000 */
[C---:B---3--:R-:W-:Y:S02]  /*7300*/  F2FP.F16.F32.PACK_AB R178, R129.reuse, R178 ;  /* 0x000000b281b2723e */ /* 0x048fe400000000ff */
[----:B------:R-:W3:Y:S01]  /*7310*/  MUFU.EX2 R4, R4 ;  /* 0x0000000400047308 */ /* 0x000ee20000000800 */
[----:B------:R-:W-:Y:S01]  /*7320*/  FADD.FTZ R131, R129, R132 ;  /* 0x0000008481837221 */ /* 0x000fe20000010000 */
[----:B-1----:R-:W-:-:S06]  /*7330*/  FADD.FTZ R127, R139, R10 ;  /* 0x0000000a8b7f7221 */ /* 0x002fcc0000010000 */
[----:B------:R-:W1:Y:S01]  /*7340*/  MUFU.EX2 R145, R145 ;  /* 0x0000009100917308 */ /* 0x000e620000000800 */
[----:B0-----:R-:W-:-:S07]  /*7350*/  FADD.FTZ R132, R172, R131 ;  /* 0x00000083ac847221 */ /* 0x001fce0000010000 */
[----:B------:R-:W0:Y:S01]  /*7360*/  MUFU.EX2 R135, R135 ;  /* 0x0000008700877308 */ /* 0x000e220000000800 */
[----:B---3--:R-:W-:-:S07]  /*7370*/  FADD.FTZ R10, R4, R127 ;  /* 0x0000007f040a7221 */ /* 0x008fce0000010000 */
[----:B------:R-:W-:Y:S01]  /*7380*/  MUFU.EX2 R174, R174 ;  /* 0x000000ae00ae7308 */ /* 0x000fe20000000800 */
[----:B-1----:R-:W-:-:S07]  /*7390*/  F2FP.F16.F32.PACK_AB R172, R145, R172 ;  /* 0x000000ac91ac723e */ /* 0x002fce00000000ff */
[----:B------:R-:W1:Y:S01]  /*73a0*/  MUFU.EX2 R128, R128 ;  /* 0x0000008000807308 */ /* 0x000e620000000800 */
[C---:B0-----:R-:W-:Y:S01]  /*73b0*/  FADD.FTZ R10, R135.reuse, R10 ;  /* 0x0000000a870a7221 */ /* 0x041fe20000010000 */
[----:B------:R-:W-:Y:S01]  /*73c0*/  F2FP.F16.F32.PACK_AB R177, R135, R4 ;  /* 0x0000000487b1723e */ /* 0x000fe200000000ff */
[----:B------:R-:W-:-:S05]  /*73d0*/  IMAD.MOV.U32 R4, RZ, RZ, R133 ;  /* 0x000000ffff047224 */ /* 0x000fca00078e0085 */
[----:B------:R-:W0:Y:S08]  /*73e0*/  MUFU.EX2 R137, R137 ;  /* 0x0000008900897308 */ /* 0x000e300000000800 */
[----:B------:R-:W-:Y:S01]  /*73f0*/  MUFU.EX2 R173, R173 ;  /* 0x000000ad00ad7308 */ /* 0x000fe20000000800 */
[----:B-1----:R-:W-:-:S07]  /*7400*/  F2FP.F16.F32.PACK_AB R179, R128, R7 ;  /* 0x0000000780b3723e */ /* 0x002fce00000000ff */
[----:B------:R-:W1:Y:S08]  /*7410*/  MUFU.EX2 R168, R168 ;  /* 0x000000a800a87308 */ /* 0x000e700000000800 */
[----:B--2---:R2:W-:Y:S08]  /*7420*/  MUFU.EX2 R134, R123 ;  /* 0x0000007b00867308 */ /* 0x0045f00000000800 */
[----:B------:R-:W3:Y:S01]  /*7430*/  MUFU.EX2 R130, R130 ;  /* 0x0000008200827308 */ /* 0x000ee20000000800 */
[----:B--2---:R-:W-:-:S04]  /*7440*/  FADD.FTZ R123, R145, R132 ;  /* 0x00000084917b7221 */ /* 0x004fc80000010000 */
[----:B------:R-:W-:Y:S01]  /*7450*/  FADD.FTZ R132, R174, R123 ;  /* 0x0000007bae847221 */ /* 0x000fe20000010000 */
[----:B------:R-:W-:Y:S01]  /*7460*/  FADD.FTZ R123, R7, R10 ;  /* 0x0000000a077b7221 */ /* 0x000fe20000010000 */
[C---:B0-----:R-:W-:Y:S01]  /*7470*/  F2FP.F16.F32.PACK_AB R174, R137.reuse, R174 ;  /* 0x000000ae89ae723e */ /* 0x041fe200000000ff */
[----:B------:R-:W0:Y:S01]  /*7480*/  MUFU.EX2 R149, R149 ;  /* 0x0000009500957308 */ /* 0x000e220000000800 */
[----:B------:R-:W-:Y:S01]  /*7490*/  FADD.FTZ R127, R137, R132 ;  /* 0x00000084897f7221 */ /* 0x000fe20000010000 */
[----:B------:R-:W-:-:S03]  /*74a0*/  FADD.FTZ R10, R128, R123 ;  /* 0x0000007b800a7221 */ /* 0x000fc60000010000 */
[----:B-1----:R-:W-:Y:S01]  /*74b0*/  FADD.FTZ R132, R168, R127 ;  /* 0x0000007fa8847221 */ /* 0x002fe20000010000 */
[----:B------:R-:W-:Y:S02]  /*74c0*/  FADD.FTZ R123, R173, R10 ;  /* 0x0000000aad7b7221 */ /* 0x000fe40000010000 */
[----:B------:R-:W1:Y:S01]  /*74d0*/  MUFU.EX2 R159, R159 ;  /* 0x0000009f009f7308 */ /* 0x000e620000000800 */
[C---:B---3--:R-:W-:Y:S01]  /*74e0*/  F2FP.F16.F32.PACK_AB R173, R130.reuse, R173 ;  /* 0x000000ad82ad723e */ /* 0x048fe200000000ff */
[----:B------:R-:W-:-:S04]  /*74f0*/  FADD.FTZ R123, R130, R123 ;  /* 0x0000007b827b7221 */ /* 0x000fc80000010000 */
[----:B------:R-:W-:Y:S02]  /*7500*/  FADD.FTZ R123, R134, R123 ;  /* 0x0000007b867b7221 */ /* 0x000fe40000010000 */
[----:B------:R2:W3:Y:S01]  /*7510*/  MUFU.EX2 R136, R183 ;  /* 0x000000b700887308 */ /* 0x0004e20000000800 */
[C---:B0-----:R-:W-:Y:S01]  /*7520*/  FADD.FTZ R125, R149.reuse, R132 ;  /* 0x00000084957d7221 */ /* 0x041fe20000010000 */
[----:B------:R-:W-:-:S06]  /*7530*/  F2FP.F16.F32.PACK_AB R168, R149, R168 ;  /* 0x000000a895a8723e */ /* 0x000fcc00000000ff */
[----:B------:R0:W4:Y:S01]  /*7540*/  MUFU.EX2 R169, R175 ;  /* 0x000000af00a97308 */ /* 0x0001220000000800 */
[----:B-1----:R-:W-:Y:S01]  /*7550*/  FADD.FTZ R123, R159, R123 ;  /* 0x0000007b9f7b7221 */ /* 0x002fe20000010000 */
[----:B--2---:R-:W-:-:S06]  /*7560*/  F2FP.F16.F32.PACK_AB R183, R139, R126 ;  /* 0x0000007e8bb7723e */ /* 0x004fcc00000000ff */
[----:B------:R-:W1:Y:S01]  /*7570*/  MUFU.EX2 R170, R170 ;  /* 0x000000aa00aa7308 */ /* 0x000e620000000800 */
[----:B---3--:R-:W-:Y:S01]  /*7580*/  FADD.FTZ R123, R136, R123 ;  /* 0x0000007b887b7221 */ /* 0x008fe20000010000 */
[----:B0-----:R-:W-:-:S06]  /*7590*/  F2FP.F16.F32.PACK_AB R175, R159, R134 ;  /* 0x000000869faf723e */ /* 0x001fcc00000000ff */
[----:B------:R0:W2:Y:S01]  /*75a0*/  MUFU.EX2 R132, R185 ;  /* 0x000000b900847308 */ /* 0x0000a20000000800 */
[C---:B----4-:R-:W-:Y:S01]  /*75b0*/  FADD.FTZ R123, R169.reuse, R123 ;  /* 0x0000007ba97b7221 */ /* 0x050fe20000010000 */
[----:B------:R-:W-:-:S06]  /*75c0*/  F2FP.F16.F32.PACK_AB R169, R169, R136 ;  /* 0x00000088a9a9723e */ /* 0x000fcc00000000ff */
[----:B------:R-:W3:Y:S01]  /*75d0*/  MUFU.EX2 R5, R5 ;  /* 0x0000000500057308 */ /* 0x000ee20000000800 */
[----:B-1----:R-:W-:Y:S01]  /*75e0*/  FADD.FTZ R10, R170, R125 ;  /* 0x0000007daa0a7221 */ /* 0x002fe20000010000 */
[----:B0-----:R-:W-:-:S06]  /*75f0*/  F2FP.F16.F32.PACK_AB R185, R153, R20 ;  /* 0x0000001499b9723e */ /* 0x001fcc00000000ff */
[----:B------:R-:W0:Y:S01]  /*7600*/  MUFU.EX2 R120, R120 ;  /* 0x0000007800787308 */ /* 0x000e220000000800 */
[----:B--2---:R-:W-:Y:S01]  /*7610*/  FADD.FTZ R123, R132, R123 ;  /* 0x0000007b847b7221 */ /* 0x004fe20000010000 */
[C---:B---3--:R-:W-:Y:S01]  /*7620*/  FADD.FTZ R10, R5.reuse, R10 ;  /* 0x0000000a050a7221 */ /* 0x048fe20000010000 */
[----:B------:R-:W-:Y:S01]  /*7630*/  F2FP.F16.F32.PACK_AB R170, R5, R170 ;  /* 0x000000aa05aa723e */ /* 0x000fe200000000ff */
[----:B------:R-:W-:Y:S02]  /*7640*/  IMAD.MOV.U32 R5, RZ, RZ, R121 ;  /* 0x000000ffff057224 */ /* 0x000fe400078e0079 */
[C---:B0-----:R-:W-:Y:S01]  /*7650*/  FADD.FTZ R7, R120.reuse, R123 ;  /* 0x0000007b78077221 */ /* 0x041fe20000010000 */
[----:B------:R-:W-:Y:S01]  /*7660*/  F2FP.F16.F32.PACK_AB R171, R120, R132 ;  /* 0x0000008478ab723e */ /* 0x000fe200000000ff */
[----:B------:R-:W-:Y:S06]  /*7670*/  @P1 BRA `(.L_x_3950) ;  /* 0xffffffd000501947 */ /* 0x000fec000383ffff */
[----:B------:R-:W-:Y:S01]  /*7680*/  IMAD.MOV.U32 R4, RZ, RZ, R133 ;  /* 0x000000ffff047224 */ /* 0x000fe200078e0085 */
[----:B------:R-:W-:Y:S01]  /*7690*/  UMOV UR36, UR4 ;  /* 0x0000000400247c82 */ /* 0x000fe20008000000 */
[----:B------:R-:W-:Y:S01]  /*76a0*/  IMAD.MOV.U32 R5, RZ, RZ, R121 ;  /* 0x000000ffff057224 */ /* 0x000fe200078e0079 */
[----:B------:R-:W-:-:S06]  /*76b0*/  UMOV UR37, UR7 ;  /* 0x0000000700257c82 */ /* 0x000fcc0008000000 */
.L_x_3933:
[----:B------:R-:W-:Y:S01]  /*76c0*/  IADD3 R12, R16, 0x80, -R17 ;  /* 0x00000080100c7810 */ /* 0x000fe20007ffe811 */
[----:B------:R-:W-:Y:S02]  /*76d0*/  ULDC UR7, c[0x0][0x9e4] ;  /* 0x0002790000077ab9 */ /* 0x000fe40000000800 */
[----:B------:R-:W-:Y:S02]  /*76e0*/  UISETP.GE.AND UP0, UPT, UR7, 0x1, UPT ;  /* 0x000000010700788c */ /* 0x000fe4000bf06270 */
[----:B------:R-:W-:-:S04]  /*76f0*/  IMAD R12, R193, 0x80, R12 ;  /* 0x00000080c10c7824 */ /* 0x000fc800078e020c */
[----:B------:R-:W-:Y:S02]  /*7700*/  PLOP3.LUT P1, PT, PT, PT, UP0, 0x40, 0x0 ;  /* 0x000000000000781c */ /* 0x000fe40003f2e808 */
[----:B------:R-:W-:-:S13]  /*7710*/  R2UR UR6, R12 ;  /* 0x000000000c0672ca */ /* 0x000fda00000e0000 */
[----:B------:R-:W-:Y:S01]  /*7720*/  UIADD3 UR10, UR6, -UR10, URZ ;  /* 0x8000000a060a7290 */ /* 0x000fe2000fffe03f */
[----:B------:R-:W-:Y:S11]  /*7730*/  @P1 BRA `(.L_x_3951) ;  /* 0x0000000000441947 */ /* 0x000ff60003800000 */
        /* <DEDUP_REMOVED lines=10> */
.L_x_3952:
[----:B------:R-:W-:-:S11]  /*77e0*/  UISETP.NE.AND UP1, UPT, UR7, 0x1, UPT ;  /* 0x000000010700788c */ /* 0x000fd6000bf25270 */
[----:B------:R-:W-:Y:S02]  /*77f0*/  @UP1 ULDC.64 UR14, c[0x0][0x9e8] ;  /* 0x00027a00000e1ab9 */ /* 0x000fe40000000a00 */
[----:B------:R-:W-:-:S04]  /*7800*/  UIMAD.WIDE.U32 UR4, UR6, UR14, URZ ;  /* 0x0000000e060472a5 */ /* 0x000fc8000f8e003f */
[----:B------:R-:W-:-:S12]  /*7810*/  @UP1 USHF.R.U32.HI UR6, URZ, UR15, UR5 ;  /* 0x0000000f3f061299 */ /* 0x000fd80008011605 */
.L_x_3953:
[----:B------:R-:W-:-:S04]  /*7820*/  UIMAD UR6, UR6, UR7, URZ ;  /* 0x00000007060672a4 */ /* 0x000fc8000f8e023f */
[----:B------:R-:W-:-:S04]  /*7830*/  UISETP.LT.AND UP1, UPT, UR10, UR6, UPT ;  /* 0x000000060a00728c */ /* 0x000fc8000bf21270 */
[----:B------:R-:W-:-:S12]  /*7840*/  USEL UR10, UR10, UR6, !UP1 ;  /* 0x000000060a0a7287 */ /* 0x000fd8000c800000 */
.L_x_3951:
[----:B------:R-:W-:Y:S01]  /*7850*/  UIADD3 UR4, UR10, 0x5f, URZ ;  /* 0x0000005f0a047890 */ /* 0x000fe2000fffe03f */
[----:B------:R-:W-:-:S03]  /*7860*/  R2UR UR6, R192 ;  /* 0x00000000c00672ca */ /* 0x000fc600000e0000 */
        /* <DEDUP_REMOVED lines=11> */
.L_x_3963:
[----:B------:R-:W-:-:S04]  /*7920*/  UIADD3 UR5, UR4, 0x1, URZ ;  /* 0x0000000104057890 */ /* 0x000fc8000fffe03f */
[----:B------:R-:W-:-:S04]  /*7930*/  UISETP.NE.AND UP1, UPT, UR5, 0x2, UPT ;  /* 0x000000020500788c */ /* 0x000fc8000bf25270 */
[----:B------:R-:W-:Y:S02]  /*7940*/  USEL UR37, URZ, 0x1, UP1 ;  /* 0x000000013f257887 */ /* 0x000fe40008800000 */
[----:B------:R-:W-:Y:S02]  /*7950*/  USEL UR36, UR5, URZ, UP1 ;  /* 0x0000003f05247287 */ /* 0x000fe40008800000 */
[----:B------:R-:W-:Y:S01]  /*7960*/  ULOP3.LUT UR37, UR7, UR37, URZ, 0x3c, !UPT ;  /* 0x0000002507257292 */ /* 0x000fe2000f8e3c3f */
[----:B------:R-:W-:Y:S11]  /*7970*/  @!P0 BRA `(.L_x_3955) ;  /* 0x0000000000048947 */ /* 0x000ff60003800000 */
[----:B------:R-:W-:Y:S01]  /*7980*/  BPT.TRAP 0x1 ;  /* 0x000000040000795c */ /* 0x000fe20000300000 */
.L_x_3955:
[----:B------:R-:W-:Y:S01]  /*7990*/  ULEA UR5, UR36, UR38, 0x3 ;  /* 0x0000002624057291 */ /* 0x000fe2000f8e183f */
[----:B------:R-:W-:-:S05]  /*79a0*/  IMAD.U32 R0, RZ, RZ, UR37 ;  /* 0x00000025ff007e24 */ /* 0x000fca000f8e00ff */
[----:B------:R-:W-:-:S04]  /*79b0*/  SHF.L.U32 R0, R0, 0x1f, RZ ;  /* 0x0000001f00007819 */ /* 0x000fc800000006ff */
[----:B------:R0:W1:Y:S01]  /*79c0*/  SYNCS.PHASECHK.TRANS64.TRYWAIT P1, [UR5+0x30830], R0 ;  /* 0x03083000ff0075a7 */ /* 0x0000620008020145 */
[----:B------:R-:W-:Y:S05]  /*79d0*/  @!P0 BRA `(.L_x_3956) ;  /* 0x0000000000048947 */ /* 0x000fea0003800000 */
[----:B------:R-:W-:Y:S01]  /*79e0*/  BPT.TRAP 0x1 ;  /* 0x000000040000795c */ /* 0x000fe20000300000 */
.L_x_3956:
[----:B-1----:R-:W-:Y:S05]  /*79f0*/  @P1 BRA `(.L_x_3957) ;  /* 0x0000000000081947 */ /* 0x002fea0003800000 */
[----:B------:R-:W1:Y:S02]  /*7a00*/  SYNCS.PHASECHK.TRANS64.TRYWAIT P1, [UR5+0x30830], R0 ;  /* 0x03083000ff0075a7 */ /* 0x000e640008020145 */
[----:B-1----:R-:W-:Y:S05]  /*7a10*/  @!P1 BRA `(.L_x_3958) ;  /* 0x000000d800949947 */ /* 0x002fea0003800000 */
.L_x_3957:
        /* <DEDUP_REMOVED lines=163> */
.L_x_3959:
[----:B------:R-:W-:Y:S01]  /*8450*/  ULEA UR10, UR4, UR38, 0x3 ;  /* 0x00000026040a7291 */ /* 0x000fe2000f8e183f */
[----:B01----:R-:W-:-:S05]  /*8460*/  IMAD.U32 R0, RZ, RZ, UR7 ;  /* 0x00000007ff007e24 */ /* 0x003fca000f8e00ff */
[----:B------:R-:W-:-:S04]  /*8470*/  SHF.L.U32 R0, R0, 0x1f, RZ ;  /* 0x0000001f00007819 */ /* 0x000fc800000006ff */
[----:B------:R0:W1:Y:S01]  /*8480*/  SYNCS.PHASECHK.TRANS64.TRYWAIT P1, [UR10+0x30850], R0 ;  /* 0x03085000ff0075a7 */ /* 0x000062000802014a */
[----:B------:R-:W-:Y:S05]  /*8490*/  @!P0 BRA `(.L_x_3960) ;  /* 0x0000000000048947 */ /* 0x000fea0003800000 */
[----:B------:R-:W-:Y:S01]  /*84a0*/  BPT.TRAP 0x1 ;  /* 0x000000040000795c */ /* 0x000fe20000300000 */
.L_x_3960:
[----:B-1----:R-:W-:Y:S05]  /*84b0*/  @P1 BRA `(.L_x_3961) ;  /* 0x0000000000081947 */ /* 0x002fea0003800000 */
[----:B------:R-:W1:Y:S02]  /*84c0*/  SYNCS.PHASECHK.TRANS64.TRYWAIT P1, [UR10+0x30850], R0 ;  /* 0x03085000ff0075a7 */ /* 0x000e64000802014a */
[----:B-1----:R-:W-:Y:S05]  /*84d0*/  @!P1 BRA `(.L_x_3962) ;  /* 0x000000cc00fc9947 */ /* 0x002fea0003800000 */
.L_x_3961:
[----:B------:R-:W-:Y:S01]  /*84e0*/  UIADD3 UR6, UR38, 0x400, URZ ;  /* 0x0000040026067890 */ /* 0x000fe2000fffe03f */
[----:B------:R-:W-:Y:S01]  /*84f0*/  WARPGROUP.ARRIVE ;  /* 0x00000000000079c5 */ /* 0x000fe20000000000 */
[----:B------:R-:W-:Y:S01]  /*8500*/  UMOV UR7, 0x40000040 ;  /* 0x4000004000077882 */ /* 0x000fe20000000000 */
[----:B01----:R-:W-:Y:S01]  /*8510*/  FMNMX.FTZ R0, R120, R12, !PT ;  /* 0x0000000c78007209 */ /* 0x003fe20007810000 */
[----:B------:R-:W-:Y:S01]  /*8520*/  USHF.R.U32.HI UR6, URZ, 0x4, UR6 ;  /* 0x000000043f067899 */ /* 0x000fe20008011606 */
[----:B------:R-:W-:Y:S02]  /*8530*/  FMNMX.FTZ R4, R122, R13, !PT ;  /* 0x0000000d7a047209 */ /* 0x000fe40007810000 */
[----:B------:R-:W0:Y:S01]  /*8540*/  S2R R193, SR_TID.X ;  /* 0x0000000000c17919 */ /* 0x000e220000002100 */
[----:B------:R-:W-:Y:S01]  /*8550*/  FMNMX.FTZ R3, R121, R0, !PT ;  /* 0x0000000079037209 */ /* 0x000fe20007810000 */
[----:B------:R-:W-:Y:S01]  /*8560*/  ULOP3.LUT UR6, UR6, 0x3fff, URZ, 0xc0, !UPT ;  /* 0x00003fff06067892 */ /* 0x000fe2000f8ec03f */
[----:B------:R-:W-:-:S02]  /*8570*/  FMNMX.FTZ R21, R123, R4, !PT ;  /* 0x000000047b157209 */ /* 0x000fc40007810000 */
[----:B------:R-:W-:Y:S01]  /*8580*/  FMNMX.FTZ R0, R124, R3, !PT ;  /* 0x000000037c007209 */ /* 0x000fe20007810000 */
[----:B------:R-:W-:Y:S01]  /*8590*/  ULOP3.LUT UR6, UR6, 0x3000000, URZ, 0xfc, !UPT ;  /* 0x0300000006067892 */ /* 0x000fe2000f8efc3f */
[----:B------:R-:W-:Y:S02]  /*85a0*/  FMNMX.FTZ R4, R126, R21, !PT ;  /* 0x000000157e047209 */ /* 0x000fe40007810000 */
[----:B------:R-:W-:Y:S01]  /*85b0*/  FMNMX.FTZ R3, R125, R0, !PT ;  /* 0x000000007d037209 */ /* 0x000fe20007810000 */
[----:B------:R-:W-:Y:S01]  /*85c0*/  UIMAD UR4, UR4, 0x900, UR6 ;  /* 0x00000900040478a4 */ /* 0x000fe2000f8e0206 */
[----:B------:R-:W-:Y:S02]  /*85d0*/  FMNMX.FTZ R21, R127, R4, !PT ;  /* 0x000000047f157209 */ /* 0x000fe40007810000 */
[----:B------:R-:W-:Y:S02]  /*85e0*/  FMNMX.FTZ R0, R128, R3, !PT ;  /* 0x0000000380007209 */ /* 0x000fe40007810000 */
[----:B------:R-:W-:-:S02]  /*85f0*/  FMNMX.FTZ R4, R130, R21, !PT ;  /* 0x0000001582047209 */ /* 0x000fc40007810000 */
[----:B------:R-:W-:Y:S01]  /*8600*/  UMOV UR6, UR4 ;  /* 0x0000000400067c82 */ /* 0x000fe20008000000 */
[----:B------:R-:W-:Y:S01]  /*8610*/  FMNMX.FTZ R3, R129, R0, !PT ;  /* 0x0000000081037209 */ /* 0x000fe20007810000 */
[----:B------:R-:W-:Y:S01]  /*8620*/  HGMMA.64x192x16.F32 R24, R188, gdesc[UR4].tnspB, R24, gsb0 ;  /* 0x42e00004bc187df0 */ /* 0x000fe20008000818 */
[----:B------:R-:W-:Y:S01]  /*8630*/  UIADD3 UR6, UR4, 0x80, URZ ;  /* 0x0000008004067890 */ /* 0x000fe2000fffe03f */
[----:B------:R-:W-:Y:S01]  /*8640*/  FMNMX.FTZ R21, R131, R4, !PT ;  /* 0x0000000483157209 */ /* 0x000fe20007810000 */
[----:B------:R-:W-:Y:S01]  /*8650*/  UMOV UR7, 0x40000040 ;  /* 0x4000004000077882 */ /* 0x000fe20000000000 */
[----:B------:R-:W-:Y:S02]  /*8660*/  FMNMX.FTZ R0, R132, R3, !PT ;  /* 0x0000000384007209 */ /* 0x000fe40007810000 */
[----:B------:R-:W-:Y:S02]  /*8670*/  FMNMX.FTZ R4, R134, R21, !PT ;  /* 0x0000001586047209 */ /* 0x000fe40007810000 */
[----:B------:R-:W-:-:S04]  /*8680*/  FMNMX.FTZ R3, R133, R0, !PT ;  /* 0x0000000085037209 */ /* 0x000fc80007810000 */
[----:B------:R-:W-:Y:S02]  /*8690*/  FMNMX.FTZ R0, R136, R3, !PT ;  /* 0x0000000388007209 */ /* 0x000fe40007810000 */
[----:B0-----:R-:W-:Y:S02]  /*86a0*/  LOP3.LUT P1, RZ, R193, 0x7f, RZ, 0xc0, !PT ;  /* 0x0000007fc1ff7812 */ /* 0x001fe4000782c0ff */
        /* <DEDUP_REMOVED lines=17> */
[----:B-1----:R-:W-:-:S05]  /*87c0*/  FMNMX.FTZ R14, R2, R3, !PT ;  /* 0x00000003020e7209 */ /* 0x002fca0007810000 */
[----:B------:R-:W1:Y:S02]  /*87d0*/  SHFL.BFLY PT, R5, R14, 0x1, 0x1f ;  /* 0x0c201f000e057f89 */ /* 0x000e6400000e0000 */
[----:B-1----:R-:W-:-:S05]  /*87e0*/  FMNMX.FTZ R5, R14, R5, !PT ;  /* 0x000000050e057209 */ /* 0x002fca0007810000 */
[----:B------:R-:W-:-:S04]  /*87f0*/  FADD.FTZ R3, -R5, R12 ;  /* 0x0000000c05037221 */ /* 0x000fc80000010100 */
[-C--:B0-----:R-:W-:Y:S01]  /*8800*/  FMUL.FTZ R12, R3, R0.reuse ;  /* 0x00000000030c7220 */ /* 0x081fe20000410000 */
[----:B------:R-:W-:-:S03]  /*8810*/  FMUL.FTZ R3, R5, R0 ;  /* 0x0000000005037220 */ /* 0x000fc60000410000 */
[----:B------:R0:W-:Y:S01]  /*8820*/  MUFU.EX2 R2, R12 ;  /* 0x0000000c00027308 */ /* 0x0001e20000000800 */
[-CC-:B------:R-:W-:Y:S01]  /*8830*/  FFMA.FTZ R21, R125, R0.reuse, -R3.reuse ;  /* 0x000000007d157223 */ /* 0x180fe20000010803 */
[-CC-:B------:R-:W-:Y:S01]  /*8840*/  FFMA.FTZ R15, R120, R0.reuse, -R3.reuse ;  /* 0x00000000780f7223 */ /* 0x180fe20000010803 */
[-CC-:B------:R-:W-:Y:S01]  /*8850*/  FFMA.FTZ R14, R164, R0.reuse, -R3.reuse ;  /* 0x00000000a40e7223 */ /* 0x180fe20000010803 */
[----:B------:R-:W-:-:S04]  /*8860*/  FFMA.FTZ R165, R165, R0, -R3 ;  /* 0x00000000a5a57223 */ /* 0x000fc80000010803 */
[----:B------:R-:W-:Y:S01]  /*8870*/  MUFU.EX2 R15, R15 ;  /* 0x0000000f000f7308 */ /* 0x000fe20000000800 */
[----:B0-----:R-:W-:-:S07]  /*8880*/  FFMA.FTZ R12, R160, R0, -R3 ;  /* 0x00000000a00c7223 */ /* 0x001fce0000010803 */
[----:B------:R-:W-:Y:S08]  /*8890*/  MUFU.EX2 R21, R21 ;  /* 0x0000001500157308 */ /* 0x000ff00000000800 */
[----:B------:R-:W-:Y:S08]  /*88a0*/  MUFU.EX2 R12, R12 ;  /* 0x0000000c000c7308 */ /* 0x000ff00000000800 */
[----:B------:R-:W-:Y:S01]  /*88b0*/  MUFU.EX2 R14, R14 ;  /* 0x0000000e000e7308 */ /* 0x000fe20000000800 */
[----:B------:R-:W-:-:S02]  /*88c0*/  WARPGROUP.DEPBAR.LE gsb0, 0x0 ;  /* 0x00008000000079c5 */ /* 0x000fc40000010000 */
[----:B------:R-:W-:Y:S01]  /*88d0*/  WARPGROUP.ARRIVE ;  /* 0x00000000000079c5 */ /* 0x000fe20000000000 */
[--C-:B------:R-:W-:Y:S01]  /*88e0*/  FFMA.FTZ R188, R121, R0, -R3.reuse ;  /* 0x0000000079bc7223 */ /* 0x100fe20000010803 */
[----:B------:R-:W-:Y:S01]  /*88f0*/  FMNMX.FTZ R121, R135, R4, !PT ;  /* 0x0000000487797209 */ /* 0x000fe20007810000 */
[----:B------:R-:W-:-:S03]  /*8900*/  FFMA.FTZ R190, R124, R0, -R3 ;  /* 0x000000007cbe7223 */ /* 0x000fc60000010803 */
[----:B------:R-:W-:Y:S01]  /*8910*/  HGMMA.64x192x16.F32 R24, R184, gdesc[UR4].tnspB, R24, gsb0 ;  /* 0x42e00004b8187df0 */ /* 0x000fe20008000818 */
[----:B------:R-:W-:Y:S01]  /*8920*/  UIADD3 UR6, UR4, 0x100, URZ ;  /* 0x0000010004067890 */ /* 0x000fe2000fffe03f */
[----:B------:R-:W-:Y:S01]  /*8930*/  FMNMX.FTZ R4, R138, R121, !PT ;  /* 0x000000798a047209 */ /* 0x000fe20007810000 */
[----:B------:R-:W-:Y:S01]  /*8940*/  UMOV UR7, 0x40000040 ;  /* 0x4000004000077882 */ /* 0x000fe20000000000 */
[----:B------:R-:W-:Y:S02]  /*8950*/  MUFU.EX2 R188, R188 ;  /* 0x000000bc00bc7308 */ /* 0x000fe40000000800 */
[----:B------:R-:W-:-:S04]  /*8960*/  FMNMX.FTZ R121, R139, R4, !PT ;  /* 0x000000048b797209 */ /* 0x000fc80007810000 */
[----:B------:R-:W-:Y:S01]  /*8970*/  FMNMX.FTZ R4, R142, R121, !PT ;  /* 0x000000798e047209 */ /* 0x000fe20007810000 */
[----:B------:R-:W-:Y:S01]  /*8980*/  FFMA.FTZ R121, R129, R0, -R3 ;  /* 0x0000000081797223 */ /* 0x000fe20000010803 */
[----:B------:R-:W-:Y:S02]  /*8990*/  MUFU.EX2 R190, R190 ;  /* 0x000000be00be7308 */ /* 0x000fe40000000800 */
[----:B------:R-:W-:-:S04]  /*89a0*/  FMNMX.FTZ R125, R143, R4, !PT ;  /* 0x000000048f7d7209 */ /* 0x000fc80007810000 */
[----:B------:R-:W-:Y:S02]  /*89b0*/  FMNMX.FTZ R4, R146, R125, !PT ;  /* 0x0000007d92047209 */ /* 0x000fe40007810000 */
[----:B------:R-:W-:Y:S02]  /*89c0*/  MUFU.EX2 R121, R121 ;  /* 0x0000007900797308 */ /* 0x000fe40000000800 */
[----:B------:R-:W-:-:S04]  /*89d0*/  FMNMX.FTZ R125, R147, R4, !PT ;  /* 0x00000004937d7209 */ /* 0x000fc80007810000 */
[----:B------:R-:W-:Y:S01]  /*89e0*/  FMNMX.FTZ R4, R150, R125, !PT ;  /* 0x0000007d96047209 */ /* 0x000fe20007810000 */
[----:B------:R-:W-:-:S03]  /*89f0*/  FFMA.FTZ R125, R133, R0, -R3 ;  /* 0x00000000857d7223 */ /* 0x000fc60000010803 */
[----:B------:R-:W-:-:S03]  /*8a00*/  FMNMX.FTZ R129, R151, R4, !PT ;  /* 0x0000000497817209 */ /* 0x000fc60007810000 */
[----:B------:R-:W-:Y:S01]  /*8a10*/  MUFU.EX2 R125, R125 ;  /* 0x0000007d007d7308 */ /* 0x000fe20000000800 */
[----:B------:R-:W-:-:S04]  /*8a20*/  FMNMX.FTZ R4, R154, R129, !PT ;  /* 0x000000819a047209 */ /* 0x000fc80007810000 */
[----:B------:R-:W-:-:S04]  /*8a30*/  FMNMX.FTZ R129, R155, R4, !PT ;  /* 0x000000049b817209 */ /* 0x000fc80007810000 */
[----:B------:R-:W-:Y:S01]  /*8a40*/  FMNMX.FTZ R4, R158, R129, !PT ;  /* 0x000000819e047209 */ /* 0x000fe20007810000 */
[-CC-:B------:R-:W-:Y:S01]  /*8a50*/  FFMA.FTZ R129, R137, R0.reuse, -R3.reuse ;  /* 0x0000000089817223 */ /* 0x180fe20000010803 */
[-CC-:B------:R-:W-:Y:S01]  /*8a60*/  FFMA.FTZ R137, R145, R0.reuse, -R3.reuse ;  /* 0x0000000091897223 */ /* 0x180fe20000010803 */
[--C-:B------:R-:W-:Y:S01]  /*8a70*/  FFMA.FTZ R145, R153, R0, -R3.reuse ;  /* 0x0000000099917223 */ /* 0x100fe20000010803 */
[----:B------:R-:W-:Y:S01]  /*8a80*/  FMNMX.FTZ R133, R159, R4, !PT ;  /* 0x000000049f857209 */ /* 0x000fe20007810000 */
[----:B------:R-:W-:Y:S02]  /*8a90*/  FFMA.FTZ R153, R161, R0, -R3 ;  /* 0x00000000a1997223 */ /* 0x000fe40000010803 */
[----:B------:R-:W-:Y:S01]  /*8aa0*/  MUFU.EX2 R129, R129 ;  /* 0x0000008100817308 */ /* 0x000fe20000000800 */
[----:B------:R-:W-:-:S04]  /*8ab0*/  FMNMX.FTZ R4, R162, R133, !PT ;  /* 0x00000085a2047209 */ /* 0x000fc80007810000 */
[----:B------:R-:W-:-:S03]  /*8ac0*/  FMNMX.FTZ R133, R163, R4, !PT ;  /* 0x00000004a3857209 */ /* 0x000fc60007810000 */
[----:B------:R-:W-:Y:S01]  /*8ad0*/  MUFU.EX2 R137, R137 ;  /* 0x0000008900897308 */ /* 0x000fe20000000800 */
[----:B------:R-:W-:Y:S01]  /*8ae0*/  FMNMX.FTZ R4, R166, R133, !PT ;  /* 0x00000085a6047209 */ /* 0x000fe20007810000 */
[-CC-:B------:R-:W-:Y:S01]  /*8af0*/  FFMA.FTZ R133, R141, R0.reuse, -R3.reuse ;  /* 0x000000008d857223 */ /* 0x180fe20000010803 */
[-CC-:B------:R-:W-:Y:S01]  /*8b00*/  FFMA.FTZ R141, R149, R0.reuse, -R3.reuse ;  /* 0x00000000958d7223 */ /* 0x180fe20000010803 */
[----:B------:R-:W-:Y:S01]  /*8b10*/  FFMA.FTZ R149, R157, R0, -R3 ;  /* 0x000000009d957223 */ /* 0x000fe20000010803 */
[----:B------:R-:W-:-:S03]  /*8b20*/  FMNMX.FTZ R4, R167, R4, !PT ;  /* 0x00000004a7047209 */ /* 0x000fc60007810000 */
[----:B------:R-:W-:Y:S08]  /*8b30*/  MUFU.EX2 R133, R133 ;  /* 0x0000008500857308 */ /* 0x000ff00000000800 */
[----:B------:R-:W-:Y:S08]  /*8b40*/  MUFU.EX2 R141, R141 ;  /* 0x0000008d008d7308 */ /* 0x000ff00000000800 */
[----:B------:R-:W-:Y:S08]  /*8b50*/  MUFU.EX2 R145, R145 ;  /* 0x0000009100917308 */ /* 0x000ff00000000800 */
[----:B------:R-:W-:Y:S08]  /*8b60*/  MUFU.EX2 R149, R149 ;  /* 0x0000009500957308 */ /* 0x000ff00000000800 */
[----:B------:R-:W0:Y:S01]  /*8b70*/  MUFU.EX2 R153, R153 ;  /* 0x0000009900997308 */ /* 0x000e220000000800 */
[----:B------:R-:W-:-:S02]  /*8b80*/  WARPGROUP.DEPBAR.LE gsb0, 0x0 ;  /* 0x00008000000079c5 */ /* 0x000fc40000010000 */
[----:B------:R-:W-:Y:S01]  /*8b90*/  WARPGROUP.ARRIVE ;  /* 0x00000000000079c5 */ /* 0x000fe20000000000 */
[-CC-:B------:R-:W-:Y:S01]  /*8ba0*/  FFMA.FTZ R184, R128, R0.reuse, -R3.reuse ;  /* 0x0000000080b87223 */ /* 0x180fe20000010803 */
[----:B------:R-:W-:-:S04]  /*8bb0*/  FFMA.FTZ R186, R132, R0, -R3 ;  /* 0x0000000084ba7223 */ /* 0x000fc80000010803 */
[----:B------:R-:W-:Y:S01]  /*8bc0*/  HGMMA.64x192x16.F32 R24, R180, gdesc[UR4].tnspB, R24, gsb0 ;  /* 0x42e00004b4187df0 */ /* 0x000fe20008000818 */
[----:B------:R-:W-:Y:S01]  /*8bd0*/  UIADD3 UR6, UR4, 0x180, URZ ;  /* 0x0000018004067890 */ /* 0x000fe2000fffe03f */
[----:B------:R-:W-:Y:S01]  /*8be0*/  MUFU.EX2 R184, R184 ;  /* 0x000000b800b87308 */ /* 0x000fe20000000800 */
[----:B------:R-:W-:-:S07]  /*8bf0*/  UMOV UR7, 0x40000040 ;  /* 0x4000004000077882 */ /* 0x000fce0000000000 */
[----:B------:R-:W-:Y:S01]  /*8c00*/  MUFU.EX2 R186, R186 ;  /* 0x000000ba00ba7308 */ /* 0x000fe20000000800 */
[----:B------:R-:W-:Y:S02]  /*8c10*/  WARPGROUP.DEPBAR.LE gsb0, 0x0 ;  /* 0x00008000000079c5 */ /* 0x000fe40000010000 */
[----:B------:R-:W-:Y:S01]  /*8c20*/  WARPGROUP.ARRIVE ;  /* 0x00000000000079c5 */ /* 0x000fe20000000000 */
[-CC-:B------:R-:W-:Y:S01]  /*8c30*/  FFMA.FTZ R180, R136, R0.reuse, -R3.reuse ;  /* 0x0000000088b47223 */ /* 0x180fe20000010803 */
[----:B------:R-:W-:-:S05]  /*8c40*/  FFMA.FTZ R182, R140, R0, -R3 ;  /* 0x000000008cb67223 */ /* 0x000fca0000010803 */
        /* <DEDUP_REMOVED lines=12> */
[----:B------:R-:W-:Y:S01]  /*8d10*/  UMOV UR7, 0x40000040 ;  /* 0x4000004000077882 */ /* 0x000fe20000000000 */
[----:B------:R-:W-:-:S06]  /*8d20*/  UMOV UR4, UR36 ;  /* 0x0000002400047c82 */ /* 0x000fcc0008000000 */
[----:B------:R-:W-:Y:S01]  /*8d30*/  MUFU.EX2 R178, R178 ;  /* 0x000000b200b27308 */ /* 0x000fe20000000800 */
[----:B------:R-:W-:Y:S02]  /*8d40*/  WARPGROUP.DEPBAR.LE gsb0, 0x0 ;  /* 0x00008000000079c5 */ /* 0x000fe40000010000 */
[----:B------:R-:W-:Y:S01]  /*8d50*/  WARPGROUP.ARRIVE ;  /* 0x00000000000079c5 */ /* 0x000fe20000000000 */
[----:B------:R-:W1:Y:S01]  /*8d60*/  SHFL.BFLY PT, R173, R4, 0x2, 0x1f ;  /* 0x0c401f0004ad7f89 */ /* 0x000e6200000e0000 */
[-CC-:B------:R-:W-:Y:S01]  /*8d70*/  FFMA.FTZ R172, R152, R0.reuse, -R3.reuse ;  /* 0x0000000098ac7223 */ /* 0x180fe20000010803 */
[----:B------:R-:W-:-:S04]  /*8d80*/  FFMA.FTZ R174, R156, R0, -R3 ;  /* 0x000000009cae7223 */ /* 0x000fc80000010803 */
        /* <DEDUP_REMOVED lines=9> */
[----:B------:R-:W1:Y:S02]  /*8e20*/  MUFU.EX2 R13, R165 ;  /* 0x000000a5000d7308 */ /* 0x000e640000000800 */
[-C--:B------:R-:W-:Y:S01]  /*8e30*/  FMUL.FTZ R3, R3, R0.reuse ;  /* 0x0000000003037220 */ /* 0x080fe20000410000 */
[-CC-:B------:R-:W-:Y:S01]  /*8e40*/  FFMA.FTZ R20, R122, R0.reuse, -R157.reuse ;  /* 0x000000007a147223 */ /* 0x180fe2000001089d */
[-CC-:B------:R-:W-:Y:S01]  /*8e50*/  FFMA.FTZ R189, R123, R0.reuse, -R157.reuse ;  /* 0x000000007bbd7223 */ /* 0x180fe2000001089d */
[-CC-:B------:R-:W-:Y:S01]  /*8e60*/  FFMA.FTZ R191, R126, R0.reuse, -R157.reuse ;  /* 0x000000007ebf7223 */ /* 0x180fe2000001089d */
[----:B------:R-:W-:Y:S02]  /*8e70*/  IMAD.U32 R123, RZ, RZ, UR5 ;  /* 0x00000005ff7b7e24 */ /* 0x000fe4000f8e00ff */
[-CC-:B------:R-:W-:Y:S01]  /*8e80*/  FFMA.FTZ R120, R127, R0.reuse, -R157.reuse ;  /* 0x000000007f787223 */ /* 0x180fe2000001089d */
[----:B------:R-:W-:Y:S01]  /*8e90*/  MUFU.EX2 R3, R3 ;  /* 0x0000000300037308 */ /* 0x000fe20000000800 */
[----:B------:R-:W-:Y:S01]  /*8ea0*/  FFMA.FTZ R185, R130, R0, -R157 ;  /* 0x0000000082b97223 */ /* 0x000fe2000001089d */
[----:B------:R-:W-:-:S02]  /*8eb0*/  @!P1 VIADD R123, R123, 0x30840 ;  /* 0x000308407b7b9836 */ /* 0x000fc40000000000 */
[-CC-:B------:R-:W-:Y:S01]  /*8ec0*/  FFMA.FTZ R122, R131, R0.reuse, -R157.reuse ;  /* 0x00000000837a7223 */ /* 0x180fe2000001089d */
[-CC-:B------:R-:W-:Y:S01]  /*8ed0*/  FFMA.FTZ R187, R134, R0.reuse, -R157.reuse ;  /* 0x0000000086bb7223 */ /* 0x180fe2000001089d */
[-CC-:B------:R-:W-:Y:S01]  /*8ee0*/  FFMA.FTZ R124, R135, R0.reuse, -R157.reuse ;  /* 0x00000000877c7223 */ /* 0x180fe2000001089d */
[-C--:B------:R-:W-:Y:S01]  /*8ef0*/  FFMA.FTZ R181, R138, R0.reuse, -R157 ;  /* 0x000000008ab57223 */ /* 0x080fe2000001089d */
[----:B------:R-:W-:Y:S01]  /*8f00*/  @!P1 PRMT R123, RZ, 0x654, R123 ;  /* 0x00000654ff7b9816 */ /* 0x000fe2000000007b */
        /* <DEDUP_REMOVED lines=15> */
[----:B------:R-:W-:Y:S01]  /*9000*/  IMAD.U32 R127, RZ, RZ, UR10 ;  /* 0x0000000aff7f7e24 */ /* 0x000fe2000f8e00ff */
[----:B------:R-:W4:Y:S01]  /*9010*/  MUFU.EX2 R191, R191 ;  /* 0x000000bf00bf7308 */ /* 0x000f220000000800 */
[-CC-:B------:R-:W-:Y:S01]  /*9020*/  FFMA.FTZ R166, R166, R0.reuse, -R157.reuse ;  /* 0x00000000a6a67223 */ /* 0x180fe2000001089d */
[----:B------:R-:W-:Y:S01]  /*9030*/  FFMA.FTZ R157, R167, R0, -R157 ;  /* 0x00000000a79d7223 */ /* 0x000fe2000001089d */
[----:B------:R-:W-:-:S05]  /*9040*/  @!P1 VIADD R127, R127, 0x30860 ;  /* 0x000308607f7f9836 */ /* 0x000fca0000000000 */
[----:B------:R-:W5:Y:S01]  /*9050*/  MUFU.EX2 R120, R120 ;  /* 0x0000007800787308 */ /* 0x000f620000000800 */
[----:B------:R-:W-:-:S07]  /*9060*/  @!P1 PRMT R127, RZ, 0x654, R127 ;  /* 0x00000654ff7f9816 */ /* 0x000fce000000007f */
[----:B------:R-:W5:Y:S08]  /*9070*/  MUFU.EX2 R185, R185 ;  /* 0x000000b900b97308 */ /* 0x000f700000000800 */
        /* <DEDUP_REMOVED lines=11> */
[----:B------:R-:W5:Y:S01]  /*9130*/  MUFU.EX2 R173, R154 ;  /* 0x0000009a00ad7308 */ /* 0x000f620000000800 */
[----:B------:R-:W-:-:S02]  /*9140*/  WARPGROUP.DEPBAR.LE gsb0, 0x0 ;  /* 0x00008000000079c5 */ /* 0x000fc40000010000 */
[----:B------:R2:W-:Y:S05]  /*9150*/  @!P1 SYNCS.ARRIVE.TRANS64.RED.A1T0 RZ, [R123+URZ], RZ ;  /* 0x000000ff7bff99a7 */ /* 0x0005ea000810043f */
[----:B------:R-:W5:Y:S01]  /*9160*/  MUFU.EX2 R155, R155 ;  /* 0x0000009b009b7308 */ /* 0x000f620000000800 */
[----:B0-----:R-:W-:Y:S02]  /*9170*/  F2FP.F16.F32.PACK_AB R168, R153, R12 ;  /* 0x0000000c99a8723e */ /* 0x001fe400000000ff */
[----:B-1----:R-:W-:Y:S01]  /*9180*/  F2FP.F16.F32.PACK_AB R170, R13, R14 ;  /* 0x0000000e0daa723e */ /* 0x002fe200000000ff */
[----:B--2---:R-:W-:Y:S01]  /*9190*/  FFMA.FTZ R123, R2, R10, R15 ;  /* 0x0000000a027b7223 */ /* 0x004fe2000001000f */
[----:B------:R-:W-:-:S03]  /*91a0*/  FFMA.FTZ R10, R3, R7, R20 ;  /* 0x00000007030a7223 */ /* 0x000fc60000010014 */
[----:B------:R-:W0:Y:S01]  /*91b0*/  MUFU.EX2 R175, R158 ;  /* 0x0000009e00af7308 */ /* 0x000e220000000800 */
[----:B------:R1:W-:Y:S01]  /*91c0*/  @!P1 SYNCS.ARRIVE.TRANS64.RED.A1T0 RZ, [R127+URZ], RZ ;  /* 0x000000ff7fff99a7 */ /* 0x0003e2000810043f */
[C---:B------:R-:W-:Y:S01]  /*91d0*/  FADD.FTZ R123, R188.reuse, R123 ;  /* 0x0000007bbc7b7221 */ /* 0x040fe20000010000 */
[----:B---3--:R-:W-:Y:S01]  /*91e0*/  FADD.FTZ R10, R189, R10 ;  /* 0x0000000abd0a7221 */ /* 0x008fe20000010000 */
[----:B------:R-:W-:Y:S02]  /*91f0*/  F2FP.F16.F32.PACK_AB R188, R188, R15 ;  /* 0x0000000fbcbc723e */ /* 0x000fe400000000ff */
[----:B------:R-:W-:Y:S01]  /*9200*/  FADD.FTZ R132, R190, R123 ;  /* 0x0000007bbe847221 */ /* 0x000fe20000010000 */
[----:B----4-:R-:W-:Y:S01]  /*9210*/  FADD.FTZ R7, R191, R10 ;  /* 0x0000000abf077221 */ /* 0x010fe20000010000 */
[----:B------:R-:W-:Y:S01]  /*9220*/  F2FP.F16.F32.PACK_AB R189, R189, R20 ;  /* 0x00000014bdbd723e */ /* 0x000fe200000000ff */
[----:B------:R-:W2:Y:S01]  /*9230*/  MUFU.EX2 R159, R159 ;  /* 0x0000009f009f7308 */ /* 0x000ea20000000800 */
[----:B------:R-:W-:Y:S01]  /*9240*/  FADD.FTZ R123, R21, R132 ;  /* 0x00000084157b7221 */ /* 0x000fe20000010000 */
[C---:B-----5:R-:W-:Y:S01]  /*9250*/  FADD.FTZ R10, R120.reuse, R7 ;  /* 0x00000007780a7221 */ /* 0x060fe20000010000 */
[----:B------:R-:W-:-:S02]  /*9260*/  F2FP.F16.F32.PACK_AB R191, R120, R191 ;  /* 0x000000bf78bf723e */ /* 0x000fc400000000ff */
[----:B------:R-:W-:Y:S01]  /*9270*/  FADD.FTZ R132, R184, R123 ;  /* 0x0000007bb8847221 */ /* 0x000fe20000010000 */
[----:B------:R-:W-:Y:S01]  /*9280*/  FADD.FTZ R7, R185, R10 ;  /* 0x0000000ab9077221 */ /* 0x000fe20000010000 */
[----:B------:R-:W-:Y:S01]  /*9290*/  ISETP.GT.AND P1, PT, R11, UR58, PT ;  /* 0x0000003a0b007c0c */ /* 0x000fe2000bf24270 */
[----:B------:R-:W3:Y:S01]  /*92a0*/  MUFU.EX2 R169, R162 ;  /* 0x000000a200a97308 */ /* 0x000ee20000000800 */
[----:B------:R-:W-:Y:S01]  /*92b0*/  FADD.FTZ R123, R121, R132 ;  /* 0x00000084797b7221 */ /* 0x000fe20000010000 */
[----:B------:R-:W-:Y:S01]  /*92c0*/  FADD.FTZ R10, R122, R7 ;  /* 0x000000077a0a7221 */ /* 0x000fe20000010000 */
[----:B------:R-:W-:Y:S01]  /*92d0*/  F2FP.F16.F32.PACK_AB R190, R21, R190 ;  /* 0x000000be15be723e */ /* 0x000fe200000000ff */
[----:B------:R-:W-:Y:S02]  /*92e0*/  VIADD R11, R11, 0xffffffff ;  /* 0xffffffff0b0b7836 */ /* 0x000fe40000000000 */
[----:B------:R-:W-:Y:S01]  /*92f0*/  FADD.FTZ R132, R186, R123 ;  /* 0x0000007bba847221 */ /* 0x000fe20000010000 */
[----:B------:R-:W-:Y:S01]  /*9300*/  FADD.FTZ R7, R187, R10 ;  /* 0x0000000abb077221 */ /* 0x000fe20000010000 */
[----:B------:R-:W-:Y:S01]  /*9310*/  F2FP.F16.F32.PACK_AB R184, R121, R184 ;  /* 0x000000b879b8723e */ /* 0x000fe200000000ff */
[----:B------:R-:W4:Y:S01]  /*9320*/  MUFU.EX2 R163, R163 ;  /* 0x000000a300a37308 */ /* 0x000f220000000800 */
[----:B------:R-:W-:Y:S01]  /*9330*/  FADD.FTZ R123, R125, R132 ;  /* 0x000000847d7b7221 */ /* 0x000fe20000010000 */
[----:B------:R-:W-:Y:S01]  /*9340*/  FADD.FTZ R10, R124, R7 ;  /* 0x000000077c0a7221 */ /* 0x000fe20000010000 */
[----:B------:R-:W-:-:S02]  /*9350*/  F2FP.F16.F32.PACK_AB R185, R122, R185 ;  /* 0x000000b97ab9723e */ /* 0x000fc400000000ff */
[----:B------:R-:W-:Y:S01]  /*9360*/  FADD.FTZ R132, R180, R123 ;  /* 0x0000007bb4847221 */ /* 0x000fe20000010000 */
[----:B------:R-:W-:Y:S01]  /*9370*/  FADD.FTZ R7, R181, R10 ;  /* 0x0000000ab5077221 */ /* 0x000fe20000010000 */
[----:B------:R-:W-:Y:S01]  /*9380*/  F2FP.F16.F32.PACK_AB R186, R125, R186 ;  /* 0x000000ba7dba723e */ /* 0x000fe200000000ff */
[----:B------:R-:W5:Y:S01]  /*9390*/  MUFU.EX2 R171, R166 ;  /* 0x000000a600ab7308 */ /* 0x000f620000000800 */
[----:B------:R-:W-:Y:S01]  /*93a0*/  FADD.FTZ R15, R129, R132 ;  /* 0x00000084810f7221 */ /* 0x000fe20000010000 */
[----:B------:R-:W-:Y:S01]  /*93b0*/  FADD.FTZ R10, R126, R7 ;  /* 0x000000077e0a7221 */ /* 0x000fe20000010000 */
[----:B------:R-:W-:Y:S02]  /*93c0*/  F2FP.F16.F32.PACK_AB R187, R124, R187 ;  /* 0x000000bb7cbb723e */ /* 0x000fe400000000ff */
[----:B------:R-:W-:Y:S01]  /*93d0*/  FADD.FTZ R132, R182, R15 ;  /* 0x0000000fb6847221 */ /* 0x000fe20000010000 */
[----:B------:R-:W-:Y:S01]  /*93e0*/  FADD.FTZ R7, R183, R10 ;  /* 0x0000000ab7077221 */ /* 0x000fe20000010000 */
[----:B------:R-:W-:Y:S01]  /*93f0*/  F2FP.F16.F32.PACK_AB R180, R129, R180 ;  /* 0x000000b481b4723e */ /* 0x000fe200000000ff */
[----:B------:R-:W1:Y:S01]  /*9400*/  MUFU.EX2 R120, R157 ;  /* 0x0000009d00787308 */ /* 0x000e620000000800 */
        /* <DEDUP_REMOVED lines=22> */
[----:B0-----:R-:W-:Y:S01]  /*9570*/  FADD.FTZ R10, R175, R10 ;  /* 0x0000000aaf0a7221 */ /* 0x001fe20000010000 */
[----:B------:R-:W-:Y:S02]  /*9580*/  F2FP.F16.F32.PACK_AB R172, R145, R172 ;  /* 0x000000ac91ac723e */ /* 0x000fe400000000ff */
[----:B------:R-:W-:Y:S01]  /*9590*/  FADD.FTZ R7, R149, R20 ;  /* 0x0000001495077221 */ /* 0x000fe20000010000 */
[----:B--2---:R-:W-:Y:S01]  /*95a0*/  FADD.FTZ R10, R159, R10 ;  /* 0x0000000a9f0a7221 */ /* 0x004fe20000010000 */
[----:B------:R-:W-:Y:S02]  /*95b0*/  F2FP.F16.F32.PACK_AB R173, R155, R173 ;  /* 0x000000ad9bad723e */ /* 0x000fe400000000ff */
[----:B------:R-:W-:Y:S01]  /*95c0*/  FADD.FTZ R20, R12, R7 ;  /* 0x000000070c147221 */ /* 0x000fe20000010000 */
[----:B---3--:R-:W-:Y:S01]  /*95d0*/  FADD.FTZ R10, R169, R10 ;  /* 0x0000000aa90a7221 */ /* 0x008fe20000010000 */
[----:B------:R-:W-:-:S02]  /*95e0*/  F2FP.F16.F32.PACK_AB R174, R149, R174 ;  /* 0x000000ae95ae723e */ /* 0x000fc400000000ff */
[----:B------:R-:W-:Y:S01]  /*95f0*/  FADD.FTZ R7, R153, R20 ;  /* 0x0000001499077221 */ /* 0x000fe20000010000 */
[----:B----4-:R-:W-:Y:S01]  /*9600*/  FADD.FTZ R10, R163, R10 ;  /* 0x0000000aa30a7221 */ /* 0x010fe20000010000 */
[----:B------:R-:W-:Y:S02]  /*9610*/  F2FP.F16.F32.PACK_AB R175, R159, R175 ;  /* 0x000000af9faf723e */ /* 0x000fe400000000ff */
[----:B------:R-:W-:Y:S01]  /*9620*/  FADD.FTZ R12, R14, R7 ;  /* 0x000000070e0c7221 */ /* 0x000fe20000010000 */
[----:B-----5:R-:W-:Y:S01]  /*9630*/  FADD.FTZ R7, R171, R10 ;  /* 0x0000000aab077221 */ /* 0x020fe20000010000 */
[----:B------:R-:W-:Y:S02]  /*9640*/  F2FP.F16.F32.PACK_AB R169, R163, R169 ;  /* 0x000000a9a3a9723e */ /* 0x000fe400000000ff */
[----:B------:R-:W-:Y:S01]  /*9650*/  FADD.FTZ R10, R13, R12 ;  /* 0x0000000c0d0a7221 */ /* 0x000fe20000010000 */
[C---:B-1----:R-:W-:Y:S01]  /*9660*/  FADD.FTZ R7, R120.reuse, R7 ;  /* 0x0000000778077221 */ /* 0x042fe20000010000 */
[----:B------:R-:W-:Y:S01]  /*9670*/  F2FP.F16.F32.PACK_AB R171, R120, R171 ;  /* 0x000000ab78ab723e */ /* 0x000fe200000000ff */
[----:B------:R-:W-:-:S02]  /*9680*/  IMAD.MOV.U32 R13, RZ, RZ, R4 ;  /* 0x000000ffff0d7224 */ /* 0x000fc400078e0004 */
[----:B------:R-:W-:Y:S01]  /*9690*/  IMAD.MOV.U32 R12, RZ, RZ, R5 ;  /* 0x000000ffff0c7224 */ /* 0x000fe200078e0005 */
[----:B------:R-:W-:Y:S06]  /*96a0*/  @P1 BRA `(.L_x_3963) ;  /* 0xffffffe0009c1947 */ /* 0x000fec000383ffff */
.L_x_3954:
        /* <DEDUP_REMOVED lines=13> */
.L_x_3981:
[----:B------:R-:W-:-:S04]  /*9780*/  UIADD3 UR5, UR4, 0x1, URZ ;  /* 0x0000000104057890 */ /* 0x000fc8000fffe03f */
[----:B------:R-:W-:-:S04]  /*9790*/  UISETP.NE.AND UP1, UPT, UR5, 0x2, UPT ;  /* 0x000000020500788c */ /* 0x000fc8000bf25270 */
[----:B------:R-:W-:Y:S02]  /*97a0*/  USEL UR37, URZ, 0x1, UP1 ;  /* 0x000000013f257887 */ /* 0x000fe40008800000 */
[----:B------:R-:W-:Y:S02]  /*97b0*/  USEL UR36, UR5, URZ, UP1 ;  /* 0x0000003f05247287 */ /* 0x000fe40008800000 */
[----:B------:R-:W-:Y:S01]  /*97c0*/  ULOP3.LUT UR37, UR7, UR37, URZ, 0x3c, !UPT ;  /* 0x0000002507257292 */ /* 0x000fe2000f8e3c3f */
[----:B------:R-:W-:Y:S11]  /*97d0*/  @!P0 BRA `(.L_x_3965) ;  /* 0x0000000000048947 */ /* 0x000ff60003800000 */
[----:B------:R-:W-:Y:S01]  /*97e0*/  BPT.TRAP 0x1 ;  /* 0x000000040000795c */ /* 0x000fe20000300000 */
.L_x_3965:
[----:B------:R-:W-:Y:S01]  /*97f0*/  ULEA UR5, UR36, UR38, 0x3 ;  /* 0x0000002624057291 */ /* 0x000fe2000f8e183f */
[----:B------:R-:W-:-:S05]  /*9800*/  IMAD.U32 R0, RZ, RZ, UR37 ;  /* 0x00000025ff007e24 */ /* 0x000fca000f8e00ff */
[----:B------:R-:W-:-:S04]  /*9810*/  SHF.L.U32 R0, R0, 0x1f, RZ ;  /* 0x0000001f00007819 */ /* 0x000fc800000006ff */
[----:B------:R0:W1:Y:S01]  /*9820*/  SYNCS.PHASECHK.TRANS64.TRYWAIT P1, [UR5+0x30830], R0 ;  /* 0x03083000ff0075a7 */ /* 0x0000620008020145 */
[----:B------:R-:W-:Y:S05]  /*9830*/  @!P0 BRA `(.L_x_3966) ;  /* 0x0000000000048947 */ /* 0x000fea0003800000 */
[----:B------:R-:W-:Y:S01]  /*9840*/  BPT.TRAP 0x1 ;  /* 0x000000040000795c */ /* 0x000fe20000300000 */
.L_x_3966:
[----:B-1----:R-:W-:Y:S05]  /*9850*/  @P1 BRA `(.L_x_3967) ;  /* 0x0000000000081947 */ /* 0x002fea0003800000 */
[----:B------:R-:W1:Y:S02]  /*9860*/  SYNCS.PHASECHK.TRANS64.TRYWAIT P1, [UR5+0x30830], R0 ;  /* 0x03083000ff0075a7 */ /* 0x000e640008020145 */
[----:B-1----:R-:W-:Y:S05]  /*9870*/  @!P1 BRA `(.L_x_3968) ;  /* 0x000000bc002c9947 */ /* 0x002fea0003800000 */
.L_x_3967:
        /* <DEDUP_REMOVED lines=163> */
.L_x_3969:
[----:B------:R-:W-:Y:S01]  /*a2b0*/  ULEA UR10, UR4, UR38, 0x3 ;  /* 0x00000026040a7291 */ /* 0x000fe2000f8e183f */
[----:B01----:R-:W-:-:S05]  /*a2c0*/  IMAD.U32 R0, RZ, RZ, UR7 ;  /* 0x00000007ff007e24 */ /* 0x003fca000f8e00ff */
[----:B------:R-:W-:-:S04]  /*a2d0*/  SHF.L.U32 R0, R0, 0x1f, RZ ;  /* 0x0000001f00007819 */ /* 0x000fc800000006ff */
[----:B------:R0:W1:Y:S01]  /*a2e0*/  SYNCS.PHASECHK.TRANS64.TRYWAIT P1, [UR10+0x30850], R0 ;  /* 0x03085000ff0075a7 */ /* 0x000062000802014a */
[----:B------:R-:W-:Y:S05]  /*a2f0*/  @!P0 BRA `(.L_x_3970) ;  /* 0x0000000000048947 */ /* 0x000fea0003800000 */
[----:B------:R-:W-:Y:S01]  /*a300*/  BPT.TRAP 0x1 ;  /* 0x000000040000795c */ /* 0x000fe20000300000 */
.L_x_3970:
[----:B-1----:R-:W-:Y:S05]  /*a310*/  @P1 BRA `(.L_x_3971) ;  /* 0x0000000000081947 */ /* 0x002fea0003800000 */
[----:B------:R-:W1:Y:S02]  /*a320*/  SYNCS.PHASECHK.TRANS64.TRYWAIT P1, [UR10+0x30850], R0 ;  /* 0x03085000ff0075a7 */ /* 0x000e64000802014a */
[----:B-1----:R-:W-:Y:S05]  /*a330*/  @!P1 BRA `(.L_x_3972) ;  /* 0x000000b000949947 */ /* 0x002fea0003800000 */
.L_x_3971:
        /* <DEDUP_REMOVED lines=11> */
[----:B------:R-:W-:Y:S02]  /*a3f0*/  UIMAD UR4, UR4, 0x900, UR6 ;  /* 0x00000900040478a4 */ /* 0x000fe4000f8e0206 */
[----:B------:R-:W-:-:S04]  /*a400*/  IMAD.IADD R3, R2, 0x1, -R17 ;  /* 0x0000000102037824 */ /* 0x000fc800078e0a11 */
[----:B------:R-:W-:Y:S01]  /*a410*/  IMAD R3, R18, -0x2, R3 ;  /* 0xfffffffe12037824 */ /* 0x000fe200078e0203 */
        /* <DEDUP_REMOVED lines=8> */
[----:B------:R-:W-:Y:S01]  /*a4a0*/  WARPGROUP.ARRIVE ;  /* 0x00000000000079c5 */ /* 0x000fe20000000000 */
[----:B------:R-:W-:-:S04]  /*a4b0*/  VIADD R189, R3, UR11 ;  /* 0x0000000b03bd7c36 */ /* 0x000fc80008000000 */
[----:B------:R-:W-:Y:S01]  /*a4c0*/  IMAD.IADD R2, R6, 0x1, R189 ;  /* 0x0000000106027824 */ /* 0x000fe200078e02bd */
        /* <DEDUP_REMOVED lines=18> */
[----:B------:R-:W-:-:S06]  /*a5f0*/  ULOP3.LUT UR4, URZ, UR59, URZ, 0x33, !UPT ;  /* 0x0000003b3f047292 */ /* 0x000fcc000f8e333f */
[----:B------:R-:W-:-:S04]  /*a600*/  VIADD R191, R3, UR4 ;  /* 0x0000000403bf7c36 */ /* 0x000fc80008000000 */
[----:B------:R-:W-:Y:S01]  /*a610*/  IMAD.IADD R4, R6, 0x1, R191 ;  /* 0x0000000106047824 */ /* 0x000fe200078e02bf */
[----:B------:R-:W-:Y:S02]  /*a620*/  WARPGROUP.DEPBAR.LE gsb0, 0x0 ;  /* 0x00008000000079c5 */ /* 0x000fe40000010000 */
[----:B------:R-:W-:-:S06]  /*a630*/  WARPGROUP.ARRIVE ;  /* 0x00000000000079c5 */ /* 0x000fcc0000000000 */
[----:B------:R-:W-:Y:S03]  /*a640*/  HGMMA.64x192x16.F32 R24, R168, gdesc[UR4].tnspB, R24, gsb0 ;  /* 0x42e00004a8187df0 */ /* 0x000fe60008000818 */
[----:B------:R-:W-:Y:S02]  /*a650*/  WARPGROUP.DEPBAR.LE gsb0, 0x0 ;  /* 0x00008000000079c5 */ /* 0x000fe40000010000 */
[----:B------:R0:W-:Y:S01]  /*a660*/  @!P1 SYNCS.ARRIVE.TRANS64.RED.A1T0 RZ, [R0+URZ], RZ ;  /* 0x000000ff00ff99a7 */ /* 0x0001e2000810043f */
[----:B------:R-:W-:Y:S01]  /*a670*/  PLOP3.LUT P1, PT, PT, PT, UP0, 0x40, 0x0 ;  /* 0x000000000000781c */ /* 0x000fe20003f2e808 */
[----:B0-----:R-:W-:-:S12]  /*a680*/  IMAD R0, R18, -0x2, R5 ;  /* 0xfffffffe12007824 */ /* 0x001fd800078e0205 */
[----:B------:R-:W-:Y:S05]  /*a690*/  @P1 BRA `(.L_x_3973) ;  /* 0x0000000000581947 */ /* 0x000fea0003800000 */
[----:B------:R-:W-:Y:S01]  /*a6a0*/  ISETP.GT.AND P1, PT, R13, -0x1, PT ;  /* 0xffffffff0d00780c */ /* 0x000fe20003f24270 */
[----:B------:R-:W-:-:S12]  /*a6b0*/  BSSY B0, `(.L_x_3974) ;  /* 0x0000011000007945 */ /* 0x000fd80003800000 */
[----:B------:R-:W-:Y:S05]  /*a6c0*/  @P1 BRA `(.L_x_3975) ;  /* 0x0000000000241947 */ /* 0x000fea0003800000 */
[----:B------:R-:W-:Y:S01]  /*a6d0*/  IMAD.U32 R168, RZ, RZ, UR58 ;  /* 0x0000003affa87e24 */ /* 0x000fe2000f8e00ff */
[----:B------:R-:W-:-:S04]  /*a6e0*/  IADD3 R3, R6, R16, -R17 ;  /* 0x0000001006037210 */ /* 0x000fc80007ffe811 */
[----:B------:R-:W-:Y:S02]  /*a6f0*/  ISETP.NE.AND P1, PT, R168, 0x1, PT ;  /* 0x00000001a800780c */ /* 0x000fe40003f25270 */
[----:B------:R-:W-:-:S11]  /*a700*/  LOP3.LUT R3, RZ, R3, RZ, 0x33, !PT ;  /* 0x00000003ff037212 */ /* 0x000fd600078e33ff */
[----:B------:R-:W0:Y:S02]  /*a710*/  @P1 LDC.64 R170, c[0x0][0x9e8] ;  /* 0x00027a00ffaa1b82 */ /* 0x000e240000000a00 */
[----:B0-----:R-:W-:-:S05]  /*a720*/  @P1 IMAD.HI.U32 R20, R3, R170, RZ ;  /* 0x000000aa03141227 */ /* 0x001fca00078e00ff */
[----:B------:R-:W-:-:S04]  /*a730*/  @P1 SHF.R.U32.HI R3, RZ, R171, R20 ;  /* 0x000000abff031219 */ /* 0x000fc80000011614 */
[----:B------:R-:W-:Y:S01]  /*a740*/  LOP3.LUT R3, RZ, R3, RZ, 0x33, !PT ;  /* 0x00000003ff037212 */ /* 0x000fe200078e33ff */
[----:B------:R-:W-:Y:S06]  /*a750*/  BRA `(.L_x_3976) ;  /* 0x0000000000187947 */ /* 0x000fec0003800000 */
.L_x_3975:
[----:B------:R-:W-:Y:S02]  /*a760*/  IMAD.U32 R168, RZ, RZ, UR58 ;  /* 0x0000003affa87e24 */ /* 0x000fe4000f8e00ff */
[----:B------:R-:W-:-:S03]  /*a770*/  IMAD.MOV.U32 R3, RZ, RZ, R13 ;  /* 0x000000ffff037224 */ /* 0x000fc600078e000d */
[----:B------:R-:W-:-:S13]  /*a780*/  ISETP.NE.AND P1, PT, R168, 0x1, PT ;  /* 0x00000001a800780c */ /* 0x000fda0003f25270 */
[----:B------:R-:W0:Y:S02]  /*a790*/  @P1 LDC.64 R170, c[0x0][0x9e8] ;  /* 0x00027a00ffaa1b82 */ /* 0x000e240000000a00 */
[----:B0-----:R-:W-:-:S05]  /*a7a0*/  @P1 IMAD.HI.U32 R20, R13, R170, RZ ;  /* 0x000000aa0d141227 */ /* 0x001fca00078e00ff */
[----:B------:R-:W-:-:S07]  /*a7b0*/  @P1 SHF.R.U32.HI R3, RZ, R171, R20 ;  /* 0x000000abff031219 */ /* 0x000fce0000011614 */
.L_x_3976:
[----:B------:R-:W-:Y:S05]  /*a7c0*/  BSYNC B0 ;  /* 0x0000000000007941 */ /* 0x000fea0003800000 */
.L_x_3974:
[----:B------:R-:W-:-:S05]  /*a7d0*/  IMAD R3, R3, R168, R0 ;  /* 0x000000a803037224 */ /* 0x000fca00078e0200 */
[----:B------:R-:W-:Y:S02]  /*a7e0*/  VIADDMNMX R2, R3, R168, R2, PT ;  /* 0x000000a803027246 */ /* 0x000fe40003800102 */
[----:B------:R-:W-:-:S07]  /*a7f0*/  VIMNMX R4, R4, R3, !PT ;  /* 0x0000000304047248 */ /* 0x000fce0007fe0100 */
.L_x_3973:
        /* <DEDUP_REMOVED lines=113> */
[----:B------:R-:W-:-:S04]  /*af10*/  ISETP.GT.AND P6, PT, R4, 0x59, !P6 ;  /* 0x000000590400780c */ /* 0x000fc800077c4270 */
[----:B------:R-:W-:Y:S02]  /*af20*/  ISETP.LT.OR P6, PT, R2, 0x5a, P6 ;  /* 0x0000005a0200780c */ /* 0x000fe400037c1670 */
[----:B------:R-:W-:Y:S02]  /*af30*/  IADD3 R2, R189, 0x8, R6 ;  /* 0x00000008bd027810 */ /* 0x000fe40007ffe006 */
        /* <DEDUP_REMOVED lines=14> */
.L_x_3979:
[----:B------:R-:W-:Y:S02]  /*b020*/  IMAD.U32 R124, RZ, RZ, UR58 ;  /* 0x0000003aff7c7e24 */ /* 0x000fe4000f8e00ff */
[----:B------:R-:W-:-:S03]  /*b030*/  IMAD.MOV.U32 R189, RZ, RZ, R21 ;  /* 0x000000ffffbd7224 */ /* 0x000fc600078e0015 */
[----:B------:R-:W-:-:S13]  /*b040*/  ISETP.NE.AND P6, PT, R124, 0x1, PT ;  /* 0x000000017c00780c */ /* 0x000fda0003fc5270 */
[----:B------:R-:W0:Y:S02]  /*b050*/  @P6 LDC.64 R4, c[0x0][0x9e8] ;  /* 0x00027a00ff046b82 */ /* 0x000e240000000a00 */
[----:B0-----:R-:W-:-:S05]  /*b060*/  @P6 IMAD.HI.U32 R4, R21, R4, RZ ;  /* 0x0000000415046227 */ /* 0x001fca00078e00ff */
[----:B------:R-:W-:-:S07]  /*b070*/  @P6 SHF.R.U32.HI R189, RZ, R5, R4 ;  /* 0x00000005ffbd6219 */ /* 0x000fce0000011604 */
.L_x_3980:
[----:B------:R-:W-:Y:S05]  /*b080*/  BSYNC B0 ;  /* 0x0000000000007941 */ /* 0x000fea0003800000 */
.L_x_3978:
[----:B------:R-:W-:-:S05]  /*b090*/  IMAD R5, R189, R124, R0 ;  /* 0x0000007cbd057224 */ /* 0x000fca00078e0200 */
[----:B------:R-:W-:Y:S02]  /*b0a0*/  VIADDMNMX R2, R5, R124, R2, PT ;  /* 0x0000007c05027246 */ /* 0x000fe40003800102 */
[----:B------:R-:W-:-:S07]  /*b0b0*/  VIMNMX R20, R20, R5, !PT ;  /* 0x0000000514147248 */ /* 0x000fce0007fe0100 */
.L_x_3977:
[C---:B------:R-:W-:Y:S01]  /*b0c0*/  ISETP.GT.AND P1, PT, R20.reuse, 0x1, !P1 ;  /* 0x000000011400780c */ /* 0x040fe20004f24270 */
[----:B------:R-:W-:Y:S01]  /*b0d0*/  UMOV UR7, UR37 ;  /* 0x0000002500077c82 */ /* 0x000fe20008000000 */
[----:B------:R-:W-:Y:S02]  /*b0e0*/  ISETP.GT.AND P2, PT, R20, 0x8, !P2 ;  /* 0x000000081400780c */ /* 0x000fe40005744270 */
        /* <DEDUP_REMOVED lines=30> */
[----:B------:R-:W-:Y:S01]  /*b2d0*/  FSEL R191, R134, -INF , !P1 ;  /* 0xff80000086bf7808 */ /* 0x000fe20004800000 */
[----:B------:R-:W-:Y:S01]  /*b2e0*/  IMAD.U32 R134, RZ, RZ, UR10 ;  /* 0x0000000aff867e24 */ /* 0x000fe2000f8e00ff */
        /* <DEDUP_REMOVED lines=59> */
[----:B------:R-:W-:Y:S02]  /*b6a0*/  ISETP.LT.OR P1, PT, R2, 0x3a, P1 ;  /* 0x0000003a0200780c */ /* 0x000fe40000f21670 */
[----:B------:R-:W-:-:S02]  /*b6b0*/  R2UR UR4, R192 ;  /* 0x00000000c00472ca */ /* 0x000fc400000e0000 */
        /* <DEDUP_REMOVED lines=44> */
[----:B------:R-:W-:Y:S01]  /*b980*/  MUFU.EX2 R188, R188 ;  /* 0x000000bc00bc7308 */ /* 0x000fe20000000800 */
[----:B------:R-:W-:Y:S01]  /*b990*/  FMNMX.FTZ R4, R191, R4, !PT ;  /* 0x00000004bf047209 */ /* 0x000fe20007810000 */
[-CC-:B------:R-:W-:Y:S01]  /*b9a0*/  FFMA.FTZ R173, R173, R0.reuse, -R120.reuse ;  /* 0x00000000adad7223 */ /* 0x180fe20000010878 */
[----:B------:R-:W-:Y:S01]  /*b9b0*/  FSEL R149, R5, RZ, P1 ;  /* 0x000000ff05957208 */ /* 0x000fe20000800000 */
[--C-:B------:R-:W-:Y:S01]  /*b9c0*/  FFMA.FTZ R184, R183, R0, -R120.reuse ;  /* 0x00000000b7b87223 */ /* 0x100fe20000010878 */
[----:B------:R-:W-:Y:S01]  /*b9d0*/  FMNMX.FTZ R4, R209, R4, !PT ;  /* 0x00000004d1047209 */ /* 0x000fe20007810000 */
[-CC-:B------:R-:W-:Y:S01]  /*b9e0*/  FFMA.FTZ R175, R175, R0.reuse, -R120.reuse ;  /* 0x00000000afaf7223 */ /* 0x180fe20000010878 */
[----:B------:R-:W-:Y:S01]  /*b9f0*/  FFMA.FTZ R172, R125, R0, -R120 ;  /* 0x000000007dac7223 */ /* 0x000fe20000010878 */
[----:B------:R-:W-:Y:S01]  /*ba00*/  FADD.FTZ R149, -R149, R14 ;  /* 0x0000000e95957221 */ /* 0x000fe20000010100 */
[----:B------:R-:W-:Y:S01]  /*ba10*/  FMNMX.FTZ R4, R193, R4, !PT ;  /* 0x00000004c1047209 */ /* 0x000fe20007810000 */
[----:B------:R-:W-:Y:S01]  /*ba20*/  MUFU.EX2 R217, R217 ;  /* 0x000000d900d97308 */ /* 0x000fe20000000800 */
[-CC-:B------:R-:W-:Y:S01]  /*ba30*/  FFMA.FTZ R177, R177, R0.reuse, -R120.reuse ;  /* 0x00000000b1b17223 */ /* 0x180fe20000010878 */
[----:B------:R-:W-:Y:S01]  /*ba40*/  FMUL.FTZ R2, R149, R0 ;  /* 0x0000000095027220 */ /* 0x000fe20000410000 */
        /* <DEDUP_REMOVED lines=13> */
[----:B------:R-:W1:Y:S01]  /*bb20*/  MUFU.EX2 R190, R190 ;  /* 0x000000be00be7308 */ /* 0x000e620000000800 */
[-CC-:B------:R-:W-:Y:S01]  /*bb30*/  FFMA.FTZ R129, R157, R0.reuse, -R120.reuse ;  /* 0x000000009d817223 */ /* 0x180fe20000010878 */
[--C-:B------:R-:W-:Y:S01]  /*bb40*/  FFMA.FTZ R133, R161, R0, -R120.reuse ;  /* 0x00000000a1857223 */ /* 0x100fe20000010878 */
[----:B------:R-:W-:Y:S01]  /*bb50*/  FMNMX.FTZ R4, R147, R4, !PT ;  /* 0x0000000493047209 */ /* 0x000fe20007810000 */
[----:B------:R-:W-:Y:S01]  /*bb60*/  FFMA.FTZ R137, R165, R0, -R120 ;  /* 0x00000000a5897223 */ /* 0x000fe20000010878 */
[----:B------:R-:W-:-:S02]  /*bb70*/  LOP3.LUT P6, RZ, R194, 0x7f, RZ, 0xc0, !PT ;  /* 0x0000007fc2ff7812 */ /* 0x000fc400078cc0ff */
[----:B------:R-:W-:Y:S01]  /*bb80*/  FMNMX.FTZ R4, R131, R4, !PT ;  /* 0x0000000483047209 */ /* 0x000fe20007810000 */
[----:B------:R-:W2:Y:S03]  /*bb90*/  MUFU.EX2 R173, R173 ;  /* 0x000000ad00ad7308 */ /* 0x000ea60000000800 */
[----:B------:R-:W-:-:S04]  /*bba0*/  FMNMX.FTZ R4, R151, R4, !PT ;  /* 0x0000000497047209 */ /* 0x000fc80007810000 */
[----:B------:R-:W-:Y:S01]  /*bbb0*/  FMNMX.FTZ R4, R127, R4, !PT ;  /* 0x000000047f047209 */ /* 0x000fe20007810000 */
[----:B------:R-:W3:Y:S03]  /*bbc0*/  MUFU.EX2 R184, R184 ;  /* 0x000000b800b87308 */ /* 0x000ee60000000800 */
[----:B------:R-:W-:-:S04]  /*bbd0*/  FMNMX.FTZ R4, R155, R4, !PT ;  /* 0x000000049b047209 */ /* 0x000fc80007810000 */
[----:B------:R-:W-:Y:S01]  /*bbe0*/  FMNMX.FTZ R4, R123, R4, !PT ;  /* 0x000000047b047209 */ /* 0x000fe20007810000 */
[----:B------:R4:W-:Y:S03]  /*bbf0*/  MUFU.EX2 R163, R20 ;  /* 0x0000001400a37308 */ /* 0x0009e60000000800 */
[----:B------:R-:W-:-:S04]  /*bc00*/  FMNMX.FTZ R4, R159, R4, !PT ;  /* 0x000000049f047209 */ /* 0x000fc80007810000 */
[----:B------:R-:W-:Y:S01]  /*bc10*/  FMNMX.FTZ R4, R179, R4, !PT ;  /* 0x00000004b3047209 */ /* 0x000fe20007810000 */
[----:B------:R-:W-:Y:S03]  /*bc20*/  MUFU.EX2 R175, R175 ;  /* 0x000000af00af7308 */ /* 0x000fe60000000800 */
[----:B------:R-:W-:-:S04]  /*bc30*/  FMNMX.FTZ R4, R171, R4, !PT ;  /* 0x00000004ab047209 */ /* 0x000fc80007810000 */
[----:B------:R-:W-:Y:S01]  /*bc40*/  FMNMX.FTZ R4, R181, R4, !PT ;  /* 0x00000004b5047209 */ /* 0x000fe20007810000 */
[----:B------:R-:W-:Y:S03]  /*bc50*/  MUFU.EX2 R186, R186 ;  /* 0x000000ba00ba7308 */ /* 0x000fe60000000800 */
[----:B------:R-:W-:-:S05]  /*bc60*/  FMNMX.FTZ R4, R167, R4, !PT ;  /* 0x00000004a7047209 */ /* 0x000fca0007810000 */
[----:B------:R-:W5:Y:S01]  /*bc70*/  SHFL.BFLY PT, R3, R4, 0x2, 0x1f ;  /* 0x0c401f0004037f89 */ /* 0x000f6200000e0000 */
[----:B------:R-:W-:Y:S08]  /*bc80*/  MUFU.EX2 R177, R177 ;  /* 0x000000b100b17308 */ /* 0x000ff00000000800 */
[----:B------:R-:W-:Y:S08]  /*bc90*/  MUFU.EX2 R180, R180 ;  /* 0x000000b400b47308 */ /* 0x000ff00000000800 */
        /* <DEDUP_REMOVED lines=9> */
[CC--:B------:R-:W-:Y:S02]  /*bd30*/  FMUL.FTZ R122, R4.reuse, R0.reuse ;  /* 0x00000000047a7220 */ /* 0x0c0fe40000410000 */
[----:B------:R-:W-:Y:S01]  /*bd40*/  MUFU.EX2 R121, R121 ;  /* 0x0000007900797308 */ /* 0x000fe20000000800 */
[----:B------:R-:W-:Y:S02]  /*bd50*/  FSEL R3, R4, RZ, P1 ;  /* 0x000000ff04037208 */ /* 0x000fe40000800000 */
[----:B------:R-:W-:Y:S02]  /*bd60*/  FSEL R122, R122, RZ, P1 ;  /* 0x000000ff7a7a7208 */ /* 0x000fe40000800000 */
[----:B------:R-:W-:Y:S01]  /*bd70*/  ISETP.GT.AND P1, PT, R11, UR4, PT ;  /* 0x000000040b007c0c */ /* 0x000fe2000bf24270 */
[----:B------:R-:W-:Y:S02]  /*bd80*/  FADD.FTZ R3, -R3, R12 ;  /* 0x0000000c03037221 */ /* 0x000fe40000010100 */
[----:B------:R-:W-:Y:S01]  /*bd90*/  MUFU.EX2 R172, R172 ;  /* 0x000000ac00ac7308 */ /* 0x000fe20000000800 */
[-CC-:B------:R-:W-:Y:S01]  /*bda0*/  FFMA.FTZ R14, R219, R0.reuse, -R122.reuse ;  /* 0x00000000db0e7223 */ /* 0x180fe2000001087a */
[-CC-:B------:R-:W-:Y:S01]  /*bdb0*/  FFMA.FTZ R149, R215, R0.reuse, -R122.reuse ;  /* 0x00000000d7957223 */ /* 0x180fe2000001087a */
[-C--:B------:R-:W-:Y:S01]  /*bdc0*/  FMUL.FTZ R3, R3, R0.reuse ;  /* 0x0000000003037220 */ /* 0x080fe20000410000 */
[--C-:B------:R-:W-:Y:S01]  /*bdd0*/  FFMA.FTZ R183, R139, R0, -R122.reuse ;  /* 0x000000008bb77223 */ /* 0x100fe2000001087a */
[----:B0-----:R-:W-:Y:S01]  /*bde0*/  FFMA.FTZ R139, R2, R10, R217 ;  /* 0x0000000a028b7223 */ /* 0x001fe200000100d9 */
[-CC-:B----4-:R-:W-:Y:S01]  /*bdf0*/  FFMA.FTZ R20, R189, R0.reuse, -R122.reuse ;  /* 0x00000000bd147223 */ /* 0x190fe2000001087a */
[-CC-:B------:R-:W-:Y:S01]  /*be00*/  FFMA.FTZ R153, R213, R0.reuse, -R122.reuse ;  /* 0x00000000d5997223 */ /* 0x180fe2000001087a */
[----:B------:R-:W-:Y:S01]  /*be10*/  MUFU.EX2 R14, R14 ;  /* 0x0000000e000e7308 */ /* 0x000fe20000000800 */
[----:B------:R-:W-:Y:S01]  /*be20*/  FADD.FTZ R139, R188, R139 ;  /* 0x0000008bbc8b7221 */ /* 0x000fe20000010000 */
[-CC-:B------:R-:W-:Y:S01]  /*be30*/  FFMA.FTZ R185, R195, R0.reuse, -R122.reuse ;  /* 0x00000000c3b97223 */ /* 0x180fe2000001087a */
[-CC-:B------:R-:W-:Y:S01]  /*be40*/  FFMA.FTZ R120, R211, R0.reuse, -R122.reuse ;  /* 0x00000000d3787223 */ /* 0x180fe2000001087a */
[-CC-:B------:R-:W-:Y:S01]  /*be50*/  FFMA.FTZ R143, R143, R0.reuse, -R122.reuse ;  /* 0x000000008f8f7223 */ /* 0x180fe2000001087a */
[----:B-1----:R-:W-:Y:S01]  /*be60*/  FADD.FTZ R10, R190, R139 ;  /* 0x0000008bbe0a7221 */ /* 0x002fe20000010000 */
[-CC-:B------:R-:W-:Y:S01]  /*be70*/  FFMA.FTZ R187, R191, R0.reuse, -R122.reuse ;  /* 0x00000000bfbb7223 */ /* 0x180fe2000001087a */
[-C--:B------:R-:W-:Y:S01]  /*be80*/  FFMA.FTZ R124, R209, R0.reuse, -R122 ;  /* 0x00000000d17c7223 */ /* 0x080fe2000001087a */
[----:B------:R-:W0:Y:S01]  /*be90*/  MUFU.EX2 R3, R3 ;  /* 0x0000000300037308 */ /* 0x000e220000000800 */
[----:B--2---:R-:W-:Y:S01]  /*bea0*/  FADD.FTZ R139, R173, R10 ;  /* 0x0000000aad8b7221 */ /* 0x004fe20000010000 */
[-CC-:B------:R-:W-:Y:S01]  /*beb0*/  FFMA.FTZ R126, R193, R0.reuse, -R122.reuse ;  /* 0x00000000c17e7223 */ /* 0x180fe2000001087a */
[-CC-:B------:R-:W-:Y:S01]  /*bec0*/  FFMA.FTZ R131, R131, R0.reuse, -R122.reuse ;  /* 0x0000000083837223 */ /* 0x180fe2000001087a */
[-CC-:B------:R-:W-:Y:S01]  /*bed0*/  FFMA.FTZ R157, R207, R0.reuse, -R122.reuse ;  /* 0x00000000cf9d7223 */ /* 0x180fe2000001087a */
[----:B---3--:R-:W-:Y:S01]  /*bee0*/  FADD.FTZ R130, R184, R139 ;  /* 0x0000008bb8827221 */ /* 0x008fe20000010000 */
[-CC-:B------:R-:W-:Y:S01]  /*bef0*/  FFMA.FTZ R128, R135, R0.reuse, -R122.reuse ;  /* 0x0000000087807223 */ /* 0x180fe2000001087a */
[-CC-:B------:R-:W-:Y:S01]  /*bf00*/  FFMA.FTZ R135, R147, R0.reuse, -R122.reuse ;  /* 0x0000000093877223 */ /* 0x180fe2000001087a */
[----:B------:R-:W1:Y:S01]  /*bf10*/  MUFU.EX2 R149, R149 ;  /* 0x0000009500957308 */ /* 0x000e620000000800 */
[-CC-:B------:R-:W-:Y:S01]  /*bf20*/  FFMA.FTZ R127, R127, R0.reuse, -R122.reuse ;  /* 0x000000007f7f7223 */ /* 0x180fe2000001087a */
[-CC-:B------:R-:W-:Y:S01]  /*bf30*/  FFMA.FTZ R123, R123, R0.reuse, -R122.reuse ;  /* 0x000000007b7b7223 */ /* 0x180fe2000001087a */
[-CC-:B------:R-:W-:Y:S01]  /*bf40*/  FFMA.FTZ R159, R159, R0.reuse, -R122.reuse ;  /* 0x000000009f9f7223 */ /* 0x180fe2000001087a */
[-CC-:B------:R-:W-:Y:S01]  /*bf50*/  FFMA.FTZ R179, R179, R0.reuse, -R122.reuse ;  /* 0x00000000b3b37223 */ /* 0x180fe2000001087a */
[-CC-:B------:R-:W-:Y:S01]  /*bf60*/  FFMA.FTZ R171, R171, R0.reuse, -R122.reuse ;  /* 0x00000000abab7223 */ /* 0x180fe2000001087a */
[----:B------:R-:W-:Y:S01]  /*bf70*/  FFMA.FTZ R181, R181, R0, -R122 ;  /* 0x00000000b5b57223 */ /* 0x000fe2000001087a */
[----:B------:R-:W-:Y:S01]  /*bf80*/  UMOV UR4, UR36 ;  /* 0x0000002400047c82 */ /* 0x000fe20008000000 */
[----:B------:R-:W2:Y:S01]  /*bf90*/  MUFU.EX2 R20, R20 ;  /* 0x0000001400147308 */ /* 0x000ea20000000800 */
[----:B0-----:R-:W-:Y:S01]  /*bfa0*/  FFMA.FTZ R10, R3, R7, R14 ;  /* 0x00000007030a7223 */ /* 0x001fe2000001000e */
[----:B------:R-:W-:Y:S01]  /*bfb0*/  F2FP.F16.F32.PACK_AB R190, R173, R190 ;  /* 0x000000beadbe723e */ /* 0x000fe200000000ff */
[----:B------:R-:W-:Y:S01]  /*bfc0*/  VIADD R11, R11, 0xffffffff ;  /* 0xffffffff0b0b7836 */ /* 0x000fe20000000000 */
[----:B------:R-:W-:-:S02]  /*bfd0*/  F2FP.F16.F32.PACK_AB R184, R175, R184 ;  /* 0x000000b8afb8723e */ /* 0x000fc400000000ff */
[----:B------:R-:W-:Y:S02]  /*bfe0*/  F2FP.F16.F32.PACK_AB R188, R188, R217 ;  /* 0x000000d9bcbc723e */ /* 0x000fe400000000ff */
[----:B------:R-:W0:Y:S01]  /*bff0*/  MUFU.EX2 R153, R153 ;  /* 0x0000009900997308 */ /* 0x000e220000000800 */
[C---:B-1----:R-:W-:Y:S01]  /*c000*/  FADD.FTZ R139, R149.reuse, R10 ;  /* 0x0000000a958b7221 */ /* 0x042fe20000010000 */
[----:B------:R-:W-:Y:S01]  /*c010*/  F2FP.F16.F32.PACK_AB R189, R149, R14 ;  /* 0x0000000e95bd723e */ /* 0x000fe200000000ff */
[----:B------:R-:W-:-:S05]  /*c020*/  IMAD.MOV.U32 R14, RZ, RZ, R5 ;  /* 0x000000ffff0e7224 */ /* 0x000fca00078e0005 */
[----:B------:R-:W1:Y:S01]  /*c030*/  MUFU.EX2 R185, R185 ;  /* 0x000000b900b97308 */ /* 0x000e620000000800 */
[----:B--2---:R-:W-:-:S07]  /*c040*/  FADD.FTZ R10, R20, R139 ;  /* 0x0000008b140a7221 */ /* 0x004fce0000010000 */
[----:B------:R2:W-:Y:S01]  /*c050*/  MUFU.EX2 R12, R143 ;  /* 0x0000008f000c7308 */ /* 0x0005e20000000800 */
[C---:B0-----:R-:W-:Y:S01]  /*c060*/  FADD.FTZ R10, R153.reuse, R10 ;  /* 0x0000000a990a7221 */ /* 0x041fe20000010000 */
[----:B------:R-:W-:-:S06]  /*c070*/  F2FP.F16.F32.PACK_AB R191, R153, R20 ;  /* 0x0000001499bf723e */ /* 0x000fcc00000000ff */
[----:B------:R-:W0:Y:S01]  /*c080*/  MUFU.EX2 R120, R120 ;  /* 0x0000007800787308 */ /* 0x000e220000000800 */
[----:B--2---:R-:W-:Y:S01]  /*c090*/  FADD.FTZ R143, R175, R130 ;  /* 0x00000082af8f7221 */ /* 0x004fe20000010000 */
[----:B------:R-:W-:-:S03]  /*c0a0*/  FFMA.FTZ R130, R151, R0, -R122 ;  /* 0x0000000097827223 */ /* 0x000fc6000001087a */
[----:B------:R-:W-:Y:S01]  /*c0b0*/  FADD.FTZ R132, R186, R143 ;  /* 0x0000008fba847221 */ /* 0x000fe20000010000 */
[C---:B------:R-:W-:Y:S02]  /*c0c0*/  F2FP.F16.F32.PACK_AB R186, R177.reuse, R186 ;  /* 0x000000bab1ba723e */ /* 0x040fe400000000ff */
[----:B------:R-:W2:Y:S01]  /*c0d0*/  MUFU.EX2 R187, R187 ;  /* 0x000000bb00bb7308 */ /* 0x000ea20000000800 */
[----:B------:R-:W-:-:S04]  /*c0e0*/  FADD.FTZ R139, R177, R132 ;  /* 0x00000084b18b7221 */ /* 0x000fc80000010000 */
[----:B------:R-:W-:Y:S01]  /*c0f0*/  FADD.FTZ R132, R180, R139 ;  /* 0x0000008bb4847221 */ /* 0x000fe20000010000 */
[C---:B------:R-:W-:Y:S02]  /*c100*/  F2FP.F16.F32.PACK_AB R180, R163.reuse, R180 ;  /* 0x000000b4a3b4723e */ /* 0x040fe400000000ff */
[----:B------:R-:W3:Y:S01]  /*c110*/  MUFU.EX2 R124, R124 ;  /* 0x0000007c007c7308 */ /* 0x000ee20000000800 */
[----:B------:R-:W-:Y:S01]  /*c120*/  FADD.FTZ R139, R163, R132 ;  /* 0x00000084a38b7221 */ /* 0x000fe20000010000 */
[----:B------:R-:W-:-:S03]  /*c130*/  @!P6 VIADD R132, R134, 0x30860 ;  /* 0x000308608684e836 */ /* 0x000fc60000000000 */
[----:B------:R-:W-:Y:S01]  /*c140*/  FADD.FTZ R134, R182, R139 ;  /* 0x0000008bb6867221 */ /* 0x000fe20000010000 */
[C---:B------:R-:W-:Y:S02]  /*c150*/  F2FP.F16.F32.PACK_AB R182, R141.reuse, R182 ;  /* 0x000000b68db6723e */ /* 0x040fe400000000ff */
[----:B------:R-:W4:Y:S01]  /*c160*/  MUFU.EX2 R126, R126 ;  /* 0x0000007e007e7308 */ /* 0x000f220000000800 */
[----:B------:R-:W-:Y:S01]  /*c170*/  FADD.FTZ R139, R141, R134 ;  /* 0x000000868d8b7221 */ /* 0x000fe20000010000 */
[----:B------:R-:W-:Y:S01]  /*c180*/  @!P6 PRMT R136, RZ, 0x654, R132 ;  /* 0x00000654ff88e816 */ /* 0x000fe20000000084 */
[-CC-:B------:R-:W-:Y:S01]  /*c190*/  FFMA.FTZ R132, R155, R0.reuse, -R122.reuse ;  /* 0x000000009b847223 */ /* 0x180fe2000001087a */
[----:B------:R-:W-:Y:S01]  /*c1a0*/  FFMA.FTZ R122, R167, R0, -R122 ;  /* 0x00000000a77a7223 */ /* 0x000fe2000001087a */
[----:B------:R-:W-:Y:S01]  /*c1b0*/  FADD.FTZ R134, R176, R139 ;  /* 0x0000008bb0867221 */ /* 0x000fe20000010000 */
[----:B------:R5:W-:Y:S01]  /*c1c0*/  @!P6 SYNCS.ARRIVE.TRANS64.RED.A1T0 RZ, [R136+URZ], RZ ;  /* 0x000000ff88ffe9a7 */ /* 0x000be2000810043f */
[----:B------:R-:W-:Y:S01]  /*c1d0*/  F2FP.F16.F32.PACK_AB R176, R145, R176 ;  /* 0x000000b091b0723e */ /* 0x000fe200000000ff */
[----:B------:R1:W-:Y:S08]  /*c1e0*/  MUFU.EX2 R7, R131 ;  /* 0x0000008300077308 */ /* 0x0003f00000000800 */
[----:B------:R-:W5:Y:S01]  /*c1f0*/  MUFU.EX2 R157, R157 ;  /* 0x0000009d009d7308 */ /* 0x000f620000000800 */
[----:B-1----:R-:W-:Y:S01]  /*c200*/  FADD.FTZ R131, R185, R10 ;  /* 0x0000000ab9837221 */ /* 0x002fe20000010000 */
[----:B0-----:R-:W-:-:S03]  /*c210*/  F2FP.F16.F32.PACK_AB R185, R120, R185 ;  /* 0x000000b978b9723e */ /* 0x001fc600000000ff */
[----:B------:R-:W-:-:S03]  /*c220*/  FADD.FTZ R10, R120, R131 ;  /* 0x00000083780a7221 */ /* 0x000fc60000010000 */
[----:B------:R-:W0:Y:S01]  /*c230*/  MUFU.EX2 R183, R183 ;  /* 0x000000b700b77308 */ /* 0x000e220000000800 */
[----:B--2---:R-:W-:Y:S01]  /*c240*/  FADD.FTZ R131, R187, R10 ;  /* 0x0000000abb837221 */ /* 0x004fe20000010000 */
[----:B---3--:R-:W-:-:S03]  /*c250*/  F2FP.F16.F32.PACK_AB R187, R124, R187 ;  /* 0x000000bb7cbb723e */ /* 0x008fc600000000ff */
[----:B------:R-:W-:-:S03]  /*c260*/  FADD.FTZ R131, R124, R131 ;  /* 0x000000837c837221 */ /* 0x000fc60000010000 */
[----:B------:R-:W1:Y:S01]  /*c270*/  MUFU.EX2 R128, R128 ;  /* 0x0000008000807308 */ /* 0x000e620000000800 */
[----:B----4-:R-:W-:Y:S01]  /*c280*/  FADD.FTZ R10, R126, R131 ;  /* 0x000000837e0a7221 */ /* 0x010fe20000010000 */
[----:B------:R-:W-:-:S03]  /*c290*/  FADD.FTZ R131, R145, R134 ;  /* 0x0000008691837221 */ /* 0x000fc60000010000 */
[----:B-----5:R-:W-:Y:S01]  /*c2a0*/  FADD.FTZ R10, R157, R10 ;  /* 0x0000000a9d0a7221 */ /* 0x020fe20000010000 */
[----:B------:R-:W-:Y:S01]  /*c2b0*/  FADD.FTZ R134, R178, R131 ;  /* 0x00000083b2867221 */ /* 0x000fe20000010000 */
[----:B------:R-:W-:Y:S01]  /*c2c0*/  F2FP.F16.F32.PACK_AB R178, R121, R178 ;  /* 0x000000b279b2723e */ /* 0x000fe200000000ff */
[----:B------:R-:W2:Y:S01]  /*c2d0*/  MUFU.EX2 R125, R125 ;  /* 0x0000007d007d7308 */ /* 0x000ea20000000800 */
[----:B0-----:R-:W-:Y:S01]  /*c2e0*/  FADD.FTZ R131, R183, R10 ;  /* 0x0000000ab7837221 */ /* 0x001fe20000010000 */
[----:B------:R-:W-:Y:S01]  /*c2f0*/  FADD.FTZ R139, R121, R134 ;  /* 0x00000086798b7221 */ /* 0x000fe20000010000 */
[C---:B------:R-:W-:Y:S02]  /*c300*/  F2FP.F16.F32.PACK_AB R183, R12.reuse, R183 ;  /* 0x000000b70cb7723e */ /* 0x040fe400000000ff */
[----:B------:R-:W-:Y:S01]  /*c310*/  FADD.FTZ R131, R12, R131 ;  /* 0x000000830c837221 */ /* 0x000fe20000010000 */
[----:B------:R-:W-:Y:S01]  /*c320*/  FADD.FTZ R134, R172, R139 ;  /* 0x0000008bac867221 */ /* 0x000fe20000010000 */
[----:B------:R-:W-:Y:S01]  /*c330*/  IMAD.MOV.U32 R12, RZ, RZ, R4 ;  /* 0x000000ffff0c7224 */ /* 0x000fe200078e0004 */
[----:B------:R-:W0:Y:S01]  /*c340*/  MUFU.EX2 R135, R135 ;  /* 0x0000008700877308 */ /* 0x000e220000000800 */
[----:B-1----:R-:W-:-:S07]  /*c350*/  FADD.FTZ R10, R128, R131 ;  /* 0x00000083800a7221 */ /* 0x002fce0000010000 */
[----:B------:R-:W1:Y:S01]  /*c360*/  MUFU.EX2 R174, R174 ;  /* 0x000000ae00ae7308 */ /* 0x000e620000000800 */
[----:B--2---:R-:W-:-:S07]  /*c370*/  F2FP.F16.F32.PACK_AB R172, R125, R172 ;  /* 0x000000ac7dac723e */ /* 0x004fce00000000ff */
[----:B------:R-:W-:Y:S01]  /*c380*/  MUFU.EX2 R130, R130 ;  /* 0x0000008200827308 */ /* 0x000fe20000000800 */
[C---:B0-----:R-:W-:Y:S01]  /*c390*/  FADD.FTZ R10, R135.reuse, R10 ;  /* 0x0000000a870a7221 */ /* 0x041fe20000010000 */
[----:B------:R-:W-:-:S06]  /*c3a0*/  F2FP.F16.F32.PACK_AB R177, R135, R128 ;  /* 0x0000008087b1723e */ /* 0x000fcc00000000ff */
[----:B------:R-:W0:Y:S08]  /*c3b0*/  MUFU.EX2 R129, R129 ;  /* 0x0000008100817308 */ /* 0x000e300000000800 */
[----:B------:R-:W-:Y:S08]  /*c3c0*/  MUFU.EX2 R127, R127 ;  /* 0x0000007f007f7308 */ /* 0x000ff00000000800 */
[----:B------:R-:W2:Y:S08]  /*c3d0*/  MUFU.EX2 R168, R168 ;  /* 0x000000a800a87308 */ /* 0x000eb00000000800 */
[----:B------:R3:W-:Y:S08]  /*c3e0*/  MUFU.EX2 R136, R123 ;  /* 0x0000007b00887308 */ /* 0x0007f00000000800 */
[----:B------:R-:W4:Y:S01]  /*c3f0*/  MUFU.EX2 R132, R132 ;  /* 0x0000008400847308 */ /* 0x000f220000000800 */
[----:B---3--:R-:W-:-:S04]  /*c400*/  FADD.FTZ R123, R125, R134 ;  /* 0x000000867d7b7221 */ /* 0x008fc80000010000 */
[----:B-1----:R-:W-:Y:S01]  /*c410*/  FADD.FTZ R134, R174, R123 ;  /* 0x0000007bae867221 */ /* 0x002fe20000010000 */
[----:B------:R-:W-:Y:S01]  /*c420*/  FADD.FTZ R123, R7, R10 ;  /* 0x0000000a077b7221 */ /* 0x000fe20000010000 */
[C---:B0-----:R-:W-:Y:S01]  /*c430*/  F2FP.F16.F32.PACK_AB R174, R129.reuse, R174 ;  /* 0x000000ae81ae723e */ /* 0x041fe200000000ff */
[----:B------:R-:W0:Y:S01]  /*c440*/  MUFU.EX2 R133, R133 ;  /* 0x0000008500857308 */ /* 0x000e220000000800 */
[----:B------:R-:W-:Y:S01]  /*c450*/  FADD.FTZ R131, R129, R134 ;  /* 0x0000008681837221 */ /* 0x000fe20000010000 */
[----:B------:R-:W-:-:S03]  /*c460*/  FADD.FTZ R10, R130, R123 ;  /* 0x0000007b820a7221 */ /* 0x000fc60000010000 */
[----:B--2---:R-:W-:Y:S01]  /*c470*/  FADD.FTZ R134, R168, R131 ;  /* 0x00000083a8867221 */ /* 0x004fe20000010000 */
[----:B------:R-:W-:Y:S02]  /*c480*/  FADD.FTZ R121, R127, R10 ;  /* 0x0000000a7f797221 */ /* 0x000fe40000010000 */
[----:B------:R-:W1:Y:S01]  /*c490*/  MUFU.EX2 R159, R159 ;  /* 0x0000009f009f7308 */ /* 0x000e620000000800 */
[C---:B----4-:R-:W-:Y:S01]  /*c4a0*/  F2FP.F16.F32.PACK_AB R173, R132.reuse, R127 ;  /* 0x0000007f84ad723e */ /* 0x050fe200000000ff */
[----:B------:R-:W-:-:S04]  /*c4b0*/  FADD.FTZ R121, R132, R121 ;  /* 0x0000007984797221 */ /* 0x000fc80000010000 */
[----:B------:R-:W-:Y:S02]  /*c4c0*/  FADD.FTZ R121, R136, R121 ;  /* 0x0000007988797221 */ /* 0x000fe40000010000 */
[----:B------:R2:W3:Y:S01]  /*c4d0*/  MUFU.EX2 R138, R179 ;  /* 0x000000b3008a7308 */ /* 0x0004e20000000800 */
[C---:B0-----:R-:W-:Y:S01]  /*c4e0*/  FADD.FTZ R123, R133.reuse, R134 ;  /* 0x00000086857b7221 */ /* 0x041fe20000010000 */
[----:B------:R-:W-:-:S06]  /*c4f0*/  F2FP.F16.F32.PACK_AB R168, R133, R168 ;  /* 0x000000a885a8723e */ /* 0x000fcc00000000ff */
[----:B------:R-:W0:Y:S01]  /*c500*/  MUFU.EX2 R169, R171 ;  /* 0x000000ab00a97308 */ /* 0x000e220000000800 */
[C---:B-1----:R-:W-:Y:S01]  /*c510*/  FADD.FTZ R121, R159.reuse, R121 ;  /* 0x000000799f797221 */ /* 0x042fe20000010000 */
[----:B--2---:R-:W-:Y:S02]  /*c520*/  F2FP.F16.F32.PACK_AB R179, R130, R7 ;  /* 0x0000000782b3723e */ /* 0x004fe400000000ff */
[----:B------:R-:W-:-:S04]  /*c530*/  F2FP.F16.F32.PACK_AB R175, R159, R136 ;  /* 0x000000889faf723e */ /* 0x000fc800000000ff */
[----:B------:R-:W1:Y:S01]  /*c540*/  MUFU.EX2 R170, R170 ;  /* 0x000000aa00aa7308 */ /* 0x000e620000000800 */
[----:B---3--:R-:W-:-:S07]  /*c550*/  FADD.FTZ R121, R138, R121 ;  /* 0x000000798a797221 */ /* 0x008fce0000010000 */
[----:B------:R2:W3:Y:S01]  /*c560*/  MUFU.EX2 R134, R181 ;  /* 0x000000b500867308 */ /* 0x0004e20000000800 */
[C---:B0-----:R-:W-:Y:S01]  /*c570*/  FADD.FTZ R121, R169.reuse, R121 ;  /* 0x00000079a9797221 */ /* 0x041fe20000010000 */
[----:B------:R-:W-:-:S06]  /*c580*/  F2FP.F16.F32.PACK_AB R169, R169, R138 ;  /* 0x0000008aa9a9723e */ /* 0x000fcc00000000ff */
[----:B------:R-:W0:Y:S01]  /*c590*/  MUFU.EX2 R137, R137 ;  /* 0x0000008900897308 */ /* 0x000e220000000800 */
[----:B-1----:R-:W-:Y:S01]  /*c5a0*/  FADD.FTZ R10, R170, R123 ;  /* 0x0000007baa0a7221 */ /* 0x002fe20000010000 */
[----:B--2---:R-:W-:-:S06]  /*c5b0*/  F2FP.F16.F32.PACK_AB R181, R157, R126 ;  /* 0x0000007e9db5723e */ /* 0x004fcc00000000ff */
[----:B------:R-:W1:Y:S01]  /*c5c0*/  MUFU.EX2 R122, R122 ;  /* 0x0000007a007a7308 */ /* 0x000e620000000800 */
[----:B---3--:R-:W-:Y:S01]  /*c5d0*/  FADD.FTZ R121, R134, R121 ;  /* 0x0000007986797221 */ /* 0x008fe20000010000 */
[C---:B0-----:R-:W-:Y:S01]  /*c5e0*/  FADD.FTZ R10, R137.reuse, R10 ;  /* 0x0000000a890a7221 */ /* 0x041fe20000010000 */
[----:B------:R-:W-:Y:S02]  /*c5f0*/  F2FP.F16.F32.PACK_AB R170, R137, R170 ;  /* 0x000000aa89aa723e */ /* 0x000fe400000000ff */
[C---:B-1----:R-:W-:Y:S01]  /*c600*/  FADD.FTZ R7, R122.reuse, R121 ;  /* 0x000000797a077221 */ /* 0x042fe20000010000 */
[----:B------:R-:W-:Y:S01]  /*c610*/  F2FP.F16.F32.PACK_AB R171, R122, R134 ;  /* 0x000000867aab723e */ /* 0x000fe200000000ff */
[----:B------:R-:W-:Y:S06]  /*c620*/  @P1 BRA `(.L_x_3981) ;  /* 0xffffffd000541947 */ /* 0x000fec000383ffff */
.L_x_3964:
        /* <DEDUP_REMOVED lines=99> */
.L_x_3982:
[----:B------:R-:W-:Y:S01]  /*cc60*/  ULEA UR5, UR36, UR38, 0x3 ;  /* 0x0000002624057291 */ /* 0x000fe2000f8e183f */
[----:B------:R-:W-:-:S05]  /*cc70*/  IMAD.U32 R2, RZ, RZ, UR37 ;  /* 0x00000025ff027e24 */ /* 0x000fca000f8e00ff */
[----:B------:R-:W-:-:S04]  /*cc80*/  SHF.L.U32 R2, R2, 0x1f, RZ ;  /* 0x0000001f02027819 */ /* 0x000fc800000006ff */
[----:B------:R0:W1:Y:S01]  /*cc90*/  SYNCS.PHASECHK.TRANS64.TRYWAIT P1, [UR5+0x30850], R2 ;  /* 0x03085002ff0075a7 */ /* 0x0000620008020145 */
[----:B------:R-:W-:Y:S05]  /*cca0*/  @!P0 BRA `(.L_x_3983) ;  /* 0x0000000000048947 */ /* 0x000fea0003800000 */
[----:B------:R-:W-:Y:S01]  /*ccb0*/  BPT.TRAP 0x1 ;  /* 0x000000040000795c */ /* 0x000fe20000300000 */
.L_x_3983:
[----:B-1----:R-:W-:Y:S05]  /*ccc0*/  @P1 BRA `(.L_x_3984) ;  /* 0x0000000000081947 */ /* 0x002fea0003800000 */
[----:B------:R-:W1:Y:S02]  /*ccd0*/  SYNCS.PHASECHK.TRANS64.TRYWAIT P0, [UR5+0x30850], R2 ;  /* 0x03085002ff0075a7 */ /* 0x000e640008000145 */
[----:B-1----:R-:W-:Y:S05]  /*cce0*/  @!P0 BRA `(.L_x_3985) ;  /* 0x0000008800408947 */ /* 0x002fea0003800000 */
.L_x_3984:
[----:B------:R-:W-:Y:S01]  /*ccf0*/  UIADD3 UR38, UR38, 0x400, URZ ;  /* 0x0000040026267890 */ /* 0x000fe2000fffe03f */
[----:B------:R-:W-:Y:S01]  /*cd00*/  WARPGROUP.ARRIVE ;  /* 0x00000000000079c5 */ /* 0x000fe20000000000 */
[----:B------:R-:W-:Y:S01]  /*cd10*/  UMOV UR7, 0x40000040 ;  /* 0x4000004000077882 */ /* 0x000fe20000000000 */
[----:B01----:R-:W0:Y:S01]  /*cd20*/  SHFL.BFLY PT, R2, R7, 0x2, 0x1f ;  /* 0x0c401f0007027f89 */ /* 0x003e2200000e0000 */
[----:B------:R-:W-:Y:S01]  /*cd30*/  USHF.R.U32.HI UR38, URZ, 0x4, UR38 ;  /* 0x000000043f267899 */ /* 0x000fe20008011626 */
[----:B------:R-:W-:Y:S01]  /*cd40*/  IMAD.MOV.U32 R8, RZ, RZ, RZ ;  /* 0x000000ffff087224 */ /* 0x000fe200078e00ff */
[----:B------:R-:W-:Y:S01]  /*cd50*/  R2UR UR8, R199 ;  /* 0x00000000c70872ca */ /* 0x000fe200000e0000 */
[----:B------:R-:W1:Y:S01]  /*cd60*/  SHFL.BFLY PT, R3, R10, 0x2, 0x1f ;  /* 0x0c401f000a037f89 */ /* 0x000e6200000e0000 */
[----:B------:R-:W-:Y:S01]  /*cd70*/  ULOP3.LUT UR38, UR38, 0x3fff, URZ, 0xc0, !UPT ;  /* 0x00003fff26267892 */ /* 0x000fe2000f8ec03f */
[----:B------:R-:W2:Y:S03]  /*cd80*/  S2R R14, SR_TID.X ;  /* 0x00000000000e7919 */ /* 0x000ea60000002100 */
        /* <DEDUP_REMOVED lines=8> */
[----:B0-----:R-:W-:Y:S01]  /*ce10*/  FADD.FTZ R6, R2, R7 ;  /* 0x0000000702067221 */ /* 0x001fe20000010000 */
[----:B------:R-:W-:Y:S01]  /*ce20*/  UMOV UR7, 0x40000040 ;  /* 0x4000004000077882 */ /* 0x000fe20000000000 */
[----:B------:R-:W-:-:S02]  /*ce30*/  IMAD.U32 R7, RZ, RZ, UR5 ;  /* 0x00000005ff077e24 */ /* 0x000fc4000f8e00ff */
[----:B-1----:R-:W-:Y:S01]  /*ce40*/  FADD.FTZ R3, R3, R10 ;  /* 0x0000000a03037221 */ /* 0x002fe20000010000 */
[----:B------:R-:W-:Y:S01]  /*ce50*/  IMAD.MOV.U32 R10, RZ, RZ, RZ ;  /* 0x000000ffff0a7224 */ /* 0x000fe200078e00ff */
[----:B------:R-:W0:Y:S01]  /*ce60*/  SHFL.BFLY PT, R9, R6, 0x1, 0x1f ;  /* 0x0c201f0006097f89 */ /* 0x000e2200000e0000 */
[----:B------:R-:W-:Y:S01]  /*ce70*/  IMAD.U32 R199, RZ, RZ, UR8 ;  /* 0x00000008ffc77e24 */ /* 0x000fe2000f8e00ff */
[----:B------:R-:W-:Y:S02]  /*ce80*/  USEL UR36, UR36, URZ, UP0 ;  /* 0x0000003f24247287 */ /* 0x000fe40008000000 */
[----:B------:R-:W1:Y:S01]  /*ce90*/  SHFL.BFLY PT, R2, R3, 0x1, 0x1f ;  /* 0x0c201f0003027f89 */ /* 0x000e6200000e0000 */
[----:B--2---:R-:W-:Y:S01]  /*cea0*/  LOP3.LUT P2, RZ, R14, 0x7f, RZ, 0xc0, !PT ;  /* 0x0000007f0eff7812 */ /* 0x004fe2000784c0ff */
[----:B0-----:R-:W-:Y:S01]  /*ceb0*/  FADD.FTZ R13, R6, R9 ;  /* 0x00000009060d7221 */ /* 0x001fe20000010000 */
[----:B-1----:R-:W-:-:S04]  /*cec0*/  FADD.FTZ R12, R3, R2 ;  /* 0x00000002030c7221 */ /* 0x002fc80000010000 */
[----:B------:R-:W-:Y:S01]  /*ced0*/  FSETP.NE.FTZ.AND P1, PT, R13, RZ, PT ;  /* 0x000000ff0d00720b */ /* 0x000fe20003f35000 */
[----:B------:R-:W-:Y:S02]  /*cee0*/  IMAD.MOV.U32 R2, RZ, RZ, -0x800000 ;  /* 0xff800000ff027424 */ /* 0x000fe400078e00ff */
[----:B------:R-:W-:Y:S01]  /*cef0*/  IMAD.MOV.U32 R3, RZ, RZ, -0x800000 ;  /* 0xff800000ff037424 */ /* 0x000fe200078e00ff */
[----:B------:R-:W-:-:S09]  /*cf00*/  FSETP.NE.FTZ.AND P0, PT, R12, RZ, PT ;  /* 0x000000ff0c00720b */ /* 0x000fd20003f15000 */
[----:B------:R-:W0:Y:S01]  /*cf10*/  @P1 MUFU.LG2 R11, R13 ;  /* 0x0000000d000b1308 */ /* 0x000e220000000c00 */
[----:B------:R-:W-:-:S03]  /*cf20*/  @P1 FMUL.FTZ R14, R0, 0.69314718246459960938 ;  /* 0x3f317218000e1820 */ /* 0x000fc60000410000 */
[----:B------:R-:W-:Y:S01]  /*cf30*/  @P0 FMUL.FTZ R6, R0, 0.69314718246459960938 ;  /* 0x3f31721800060820 */ /* 0x000fe20000410000 */
[----:B------:R-:W-:-:S03]  /*cf40*/  @!P2 VIADD R0, R7, 0x30860 ;  /* 0x000308600700a836 */ /* 0x000fc60000000000 */
[----:B------:R-:W1:Y:S08]  /*cf50*/  @P0 MUFU.LG2 R9, R12 ;  /* 0x0000000c00090308 */ /* 0x000e700000000c00 */
[----:B------:R-:W2:Y:S01]  /*cf60*/  @P1 MUFU.RCP R10, R13 ;  /* 0x0000000d000a1308 */ /* 0x000ea20000001000 */
[----:B0-----:R-:W-:-:S04]  /*cf70*/  @P1 FMUL.FTZ R11, R11, 0.69314718246459960938 ;  /* 0x3f3172180b0b1820 */ /* 0x001fc80000410000 */
[----:B------:R-:W-:Y:S01]  /*cf80*/  @P1 FFMA.FTZ R2, R14, R4, R11 ;  /* 0x000000040e021223 */ /* 0x000fe2000001000b */
[----:B------:R-:W-:Y:S02]  /*cf90*/  @!P2 PRMT R4, RZ, 0x654, R0 ;  /* 0x00000654ff04a816 */ /* 0x000fe40000000000 */
[----:B------:R-:W0:Y:S01]  /*cfa0*/  @P0 MUFU.RCP R8, R12 ;  /* 0x0000000c00080308 */ /* 0x000e220000001000 */
[----:B-1----:R-:W-:-:S04]  /*cfb0*/  @P0 FMUL.FTZ R9, R9, 0.69314718246459960938 ;  /* 0x3f31721809090820 */ /* 0x002fc80000410000 */
        /* <DEDUP_REMOVED lines=30> */
[----:B--2---:R-:W-:Y:S01]  /*d1a0*/  FMUL.FTZ R127, R43, R10 ;  /* 0x0000000a2b7f7220 */ /* 0x004fe20000410000 */
[----:B0-----:R-:W-:Y:S01]  /*d1b0*/  FMUL.FTZ R0, R32, R8 ;  /* 0x0000000820007220 */ /* 0x001fe20000410000 */
        /* <DEDUP_REMOVED lines=94> */
.L_x_3915:
        /* <DEDUP_REMOVED lines=13> */
[----:B------:R-:W-:Y:S01]  /*d870*/  R2UR UR4, R198 ;  /* 0x00000000c60472ca */ /* 0x000fe200000e0000 */
        /* <DEDUP_REMOVED lines=8> */
[----:B------:R-:W-:Y:S01]  /*d900*/  F2FP.F16.F32.PACK_AB R97, R99, R98 ;  /* 0x000000626361723e */ /* 0x000fe200000000ff */
[----:B------:R-:W-:Y:S01]  /*d910*/  UIMAD.WIDE UR8, UR4, 0x4, UR8 ;  /* 0x00000004040878a5 */ /* 0x000fe2000f8e0208 */
        /* <DEDUP_REMOVED lines=8> */
[----:B------:R-:W-:Y:S02]  /*d9a0*/  MOV R16, R38 ;  /* 0x0000002600107202 */ /* 0x000fe40000000f00 */
[----:B0-----:R-:W-:Y:S02]  /*d9b0*/  MOV R17, R5 ;  /* 0x0000000500117202 */ /* 0x001fe40000000f00 */
[----:B------:R-:W-:-:S02]  /*d9c0*/  F2FP.F16.F32.PACK_AB R114, R117, R116 ;  /* 0x000000747572723e */ /* 0x000fc400000000ff */
[----:B------:R-:W-:Y:S01]  /*d9d0*/  F2FP.F16.F32.PACK_AB R115, R119, R118 ;  /* 0x000000767773723e */ /* 0x000fe200000000ff */
[----:B------:R-:W-:-:S03]  /*d9e0*/  IMAD.WIDE R4, R203, 0x2, R16 ;  /* 0x00000002cb047825 */ /* 0x000fc600078e0210 */
[C---:B------:R-:W-:Y:S02]  /*d9f0*/  LOP3.LUT R21, R4.reuse, 0x380, RZ, 0xc0, !PT ;  /* 0x0000038004157812 */ /* 0x040fe400078ec0ff */
[C---:B------:R-:W-:Y:S02]  /*da00*/  IADD3 R75, P2, R4.reuse, 0x20, RZ ;  /* 0x00000020044b7810 */ /* 0x040fe40007f5e0ff */
[C---:B------:R-:W-:Y:S02]  /*da10*/  IADD3 R95, P1, R4.reuse, 0x40, RZ ;  /* 0x00000040045f7810 */ /* 0x040fe40007f3e0ff */
[C---:B------:R-:W-:Y:S01]  /*da20*/  IADD3 R135, P6, R4.reuse, 0x60, RZ ;  /* 0x0000006004877810 */ /* 0x040fe20007fde0ff */
[--C-:B------:R-:W-:Y:S01]  /*da30*/  IMAD.X R9, RZ, RZ, R5.reuse, P2 ;  /* 0x000000ffff097224 */ /* 0x100fe200010e0605 */
[C---:B------:R-:W-:Y:S01]  /*da40*/  IADD3 R137, P5, R4.reuse, 0x4000, RZ ;  /* 0x0000400004897810 */ /* 0x040fe20007fbe0ff */
[--C-:B------:R-:W-:Y:S01]  /*da50*/  IMAD.X R11, RZ, RZ, R5.reuse, P1 ;  /* 0x000000ffff0b7224 */ /* 0x100fe200008e0605 */
[----:B------:R-:W-:Y:S01]  /*da60*/  SHF.R.U64 R21, R21, 0x3, RZ ;  /* 0x0000000315157819 */ /* 0x000fe200000012ff */
[--C-:B------:R-:W-:Y:S01]  /*da70*/  IMAD.X R13, RZ, RZ, R5.reuse, P6 ;  /* 0x000000ffff0d7224 */ /* 0x100fe200030e0605 */
[C---:B------:R-:W-:Y:S01]  /*da80*/  IADD3 R139, P0, R4.reuse, 0x4020, RZ ;  /* 0x00004020048b7810 */ /* 0x040fe20007f1e0ff */
[----:B------:R-:W-:Y:S01]  /*da90*/  IMAD.X R15, RZ, RZ, R5, P5 ;  /* 0x000000ffff0f7224 */ /* 0x000fe200028e0605 */
[----:B------:R-:W-:-:S02]  /*daa0*/  IADD3 R141, P4, R4, 0x4040, RZ ;  /* 0x00004040048d7810 */ /* 0x000fc40007f9e0ff */
[C---:B------:R-:W-:Y:S01]  /*dab0*/  IADD3 R143, P3, R4.reuse, 0x4060, RZ ;  /* 0x00004060048f7810 */ /* 0x040fe20007f7e0ff */
[--C-:B------:R-:W-:Y:S01]  /*dac0*/  IMAD.X R25, RZ, RZ, R5.reuse, P0 ;  /* 0x000000ffff197224 */ /* 0x100fe200000e0605 */
[C---:B------:R-:W-:Y:S01]  /*dad0*/  IADD3 R145, P2, R4.reuse, 0x8000, RZ ;  /* 0x0000800004917810 */ /* 0x040fe20007f5e0ff */
[--C-:B------:R-:W-:Y:S01]  /*dae0*/  IMAD.X R27, RZ, RZ, R5.reuse, P4 ;  /* 0x000000ffff1b7224 */ /* 0x100fe200020e0605 */
[C---:B------:R-:W-:Y:S01]  /*daf0*/  IADD3 R147, P1, R4.reuse, 0x8020, RZ ;  /* 0x0000802004937810 */ /* 0x040fe20007f3e0ff */
[--C-:B------:R-:W-:Y:S01]  /*db00*/  IMAD.X R29, RZ, RZ, R5.reuse, P3 ;  /* 0x000000ffff1d7224 */ /* 0x100fe200018e0605 */
[C---:B------:R-:W-:Y:S01]  /*db10*/  IADD3 R149, P6, R4.reuse, 0x8040, RZ ;  /* 0x0000804004957810 */ /* 0x040fe20007fde0ff */
[--C-:B------:R-:W-:Y:S01]  /*db20*/  IMAD.X R31, RZ, RZ, R5.reuse, P2 ;  /* 0x000000ffff1f7224 */ /* 0x100fe200010e0605 */
[----:B------:R-:W-:Y:S01]  /*db30*/  IADD3 R151, P5, R4, 0x8060, RZ ;  /* 0x0000806004977810 */ /* 0x000fe20007fbe0ff */
[--C-:B------:R-:W-:Y:S01]  /*db40*/  IMAD.X R33, RZ, RZ, R5.reuse, P1 ;  /* 0x000000ffff217224 */ /* 0x100fe200008e0605 */
[----:B------:R-:W-:Y:S01]  /*db50*/  LOP3.LUT R4, R21, R4, RZ, 0x3c, !PT ;  /* 0x0000000415047212 */ /* 0x000fe200078e3cff */
[--C-:B------:R-:W-:Y:S01]  /*db60*/  IMAD.X R35, RZ, RZ, R5.reuse, P6 ;  /* 0x000000ffff237224 */ /* 0x100fe200030e0605 */
[----:B------:R-:W-:Y:S01]  /*db70*/  LOP3.LUT R8, R75, 0x380, RZ, 0xc0, !PT ;  /* 0x000003804b087812 */ /* 0x000fe200078ec0ff */
[----:B------:R-:W-:Y:S01]  /*db80*/  IMAD.X R21, RZ, RZ, R5, P5 ;  /* 0x000000ffff157224 */ /* 0x000fe200028e0605 */
[----:B------:R-:W-:-:S02]  /*db90*/  LOP3.LUT R10, R95, 0x380, RZ, 0xc0, !PT ;  /* 0x000003805f0a7812 */ /* 0x000fc400078ec0ff */
[----:B------:R-:W-:Y:S02]  /*dba0*/  LOP3.LUT R12, R135, 0x380, RZ, 0xc0, !PT ;  /* 0x00000380870c7812 */ /* 0x000fe400078ec0ff */
[----:B------:R-:W-:Y:S02]  /*dbb0*/  LOP3.LUT R14, R137, 0x380, RZ, 0xc0, !PT ;  /* 0x00000380890e7812 */ /* 0x000fe400078ec0ff */
[----:B------:R-:W-:Y:S02]  /*dbc0*/  LOP3.LUT R24, R139, 0x380, RZ, 0xc0, !PT ;  /* 0x000003808b187812 */ /* 0x000fe400078ec0ff */
[----:B------:R-:W-:Y:S02]  /*dbd0*/  LOP3.LUT R26, R141, 0x380, RZ, 0xc0, !PT ;  /* 0x000003808d1a7812 */ /* 0x000fe400078ec0ff */
[----:B------:R-:W-:Y:S02]  /*dbe0*/  SHF.R.U64 R8, R8, 0x3, RZ ;  /* 0x0000000308087819 */ /* 0x000fe400000012ff */
[----:B------:R-:W-:-:S02]  /*dbf0*/  SHF.R.U64 R10, R10, 0x3, RZ ;  /* 0x000000030a0a7819 */ /* 0x000fc400000012ff */
[----:B------:R-:W-:Y:S02]  /*dc00*/  LOP3.LUT R28, R143, 0x380, RZ, 0xc0, !PT ;  /* 0x000003808f1c7812 */ /* 0x000fe400078ec0ff */
[----:B------:R-:W-:Y:S02]  /*dc10*/  LOP3.LUT R30, R145, 0x380, RZ, 0xc0, !PT ;  /* 0x00000380911e7812 */ /* 0x000fe400078ec0ff */
[----:B------:R-:W-:Y:S02]  /*dc20*/  MOV R132, R4 ;  /* 0x0000000400847202 */ /* 0x000fe40000000f00 */
[----:B------:R-:W-:Y:S02]  /*dc30*/  F2FP.F16.F32.PACK_AB R4, R20, R7 ;  /* 0x000000071404723e */ /* 0x000fe400000000ff */
[----:B------:R-:W-:Y:S02]  /*dc40*/  SHF.R.U64 R12, R12, 0x3, RZ ;  /* 0x000000030c0c7819 */ /* 0x000fe400000012ff */
[----:B------:R-:W-:-:S02]  /*dc50*/  SHF.R.U64 R14, R14, 0x3, RZ ;  /* 0x000000030e0e7819 */ /* 0x000fc400000012ff */
[----:B------:R-:W-:Y:S02]  /*dc60*/  F2FP.F16.F32.PACK_AB R5, R128, R133 ;  /* 0x000000858005723e */ /* 0x000fe400000000ff */
[----:B------:R-:W-:Y:S02]  /*dc70*/  LOP3.LUT R20, R147, 0x380, RZ, 0xc0, !PT ;  /* 0x0000038093147812 */ /* 0x000fe400078ec0ff */
[----:B------:R-:W-:Y:S01]  /*dc80*/  F2FP.F16.F32.PACK_AB R7, R131, R32 ;  /* 0x000000208307723e */ /* 0x000fe200000000ff */
[----:B------:R-:W-:Y:S01]  /*dc90*/  BAR.SYNC.DEFER_BLOCKING 0x1, 0x100 ;  /* 0x0044000000007b1d */ /* 0x000fe20000010000 */
[----:B------:R-:W-:Y:S02]  /*dca0*/  SHF.R.U64 R24, R24, 0x3, RZ ;  /* 0x0000000318187819 */ /* 0x000fe400000012ff */
[----:B------:R-:W-:Y:S02]  /*dcb0*/  SHF.R.U64 R26, R26, 0x3, RZ ;  /* 0x000000031a1a7819 */ /* 0x000fe400000012ff */
[----:B------:R-:W-:-:S02]  /*dcc0*/  LOP3.LUT R74, R151, 0x380, RZ, 0xc0, !PT ;  /* 0x00000380974a7812 */ /* 0x000fc400078ec0ff */
[----:B------:R-:W-:Y:S02]  /*dcd0*/  LOP3.LUT R8, R8, R75, RZ, 0x3c, !PT ;  /* 0x0000004b08087212 */ /* 0x000fe400078e3cff */
[----:B------:R-:W-:Y:S02]  /*dce0*/  LOP3.LUT R10, R10, R95, RZ, 0x3c, !PT ;  /* 0x0000005f0a0a7212 */ /* 0x000fe400078e3cff */
[----:B------:R-:W-:Y:S02]  /*dcf0*/  SHF.R.U64 R28, R28, 0x3, RZ ;  /* 0x000000031c1c7819 */ /* 0x000fe400000012ff */
[----:B------:R-:W-:Y:S02]  /*dd00*/  SHF.R.U64 R30, R30, 0x3, RZ ;  /* 0x000000031e1e7819 */ /* 0x000fe400000012ff */
[----:B------:R-:W-:Y:S02]  /*dd10*/  LOP3.LUT R12, R12, R135, RZ, 0x3c, !PT ;  /* 0x000000870c0c7212 */ /* 0x000fe400078e3cff */
[----:B------:R-:W-:-:S02]  /*dd20*/  LOP3.LUT R14, R14, R137, RZ, 0x3c, !PT ;  /* 0x000000890e0e7212 */ /* 0x000fc400078e3cff */
[----:B------:R-:W-:Y:S02]  /*dd30*/  LOP3.LUT R34, R149, 0x380, RZ, 0xc0, !PT ;  /* 0x0000038095227812 */ /* 0x000fe400078ec0ff */
[----:B------:R-:W-:Y:S02]  /*dd40*/  SHF.R.U64 R20, R20, 0x3, RZ ;  /* 0x0000000314147819 */ /* 0x000fe400000012ff */
[----:B------:R-:W-:Y:S01]  /*dd50*/  LOP3.LUT R24, R24, R139, RZ, 0x3c, !PT ;  /* 0x0000008b18187212 */ /* 0x000fe200078e3cff */
[----:B------:R0:W-:Y:S01]  /*dd60*/  STSM.16.M88.4 [R132], R4 ;  /* 0x0000000484007844 */ /* 0x0001e20000000200 */
[----:B------:R-:W-:Y:S02]  /*dd70*/  LOP3.LUT R26, R26, R141, RZ, 0x3c, !PT ;  /* 0x0000008d1a1a7212 */ /* 0x000fe400078e3cff */
[----:B------:R-:W-:Y:S02]  /*dd80*/  SHF.R.U64 R74, R74, 0x3, RZ ;  /* 0x000000034a4a7819 */ /* 0x000fe400000012ff */
[----:B------:R-:W-:-:S02]  /*dd90*/  LOP3.LUT R28, R28, R143, RZ, 0x3c, !PT ;  /* 0x0000008f1c1c7212 */ /* 0x000fc400078e3cff */
[----:B------:R-:W-:Y:S02]  /*dda0*/  LOP3.LUT R30, R30, R145, RZ, 0x3c, !PT ;  /* 0x000000911e1e7212 */ /* 0x000fe400078e3cff */
[----:B------:R-:W-:Y:S02]  /*ddb0*/  MOV R131, R8 ;  /* 0x0000000800837202 */ /* 0x000fe40000000f00 */
[----:B------:R-:W-:Y:S02]  /*ddc0*/  MOV R130, R10 ;  /* 0x0000000a00827202 */ /* 0x000fe40000000f00 */
[----:B------:R-:W-:Y:S02]  /*ddd0*/  F2FP.F16.F32.PACK_AB R8, R41, R40 ;  /* 0x000000282908723e */ /* 0x000fe400000000ff */
[----:B------:R-:W-:Y:S02]  /*dde0*/  F2FP.F16.F32.PACK_AB R9, R127, R122 ;  /* 0x0000007a7f09723e */ /* 0x000fe400000000ff */
[----:B0-----:R-:W-:-:S02]  /*ddf0*/  F2FP.F16.F32.PACK_AB R4, R121, R0 ;  /* 0x000000007904723e */ /* 0x001fc400000000ff */
[----:B------:R-:W-:Y:S02]  /*de00*/  F2FP.F16.F32.PACK_AB R5, R126, R125 ;  /* 0x0000007d7e05723e */ /* 0x000fe400000000ff */
[----:B------:R-:W-:Y:S02]  /*de10*/  F2FP.F16.F32.PACK_AB R6, R37, R36 ;  /* 0x000000242506723e */ /* 0x000fe400000000ff */
[----:B------:R-:W-:Y:S02]  /*de20*/  F2FP.F16.F32.PACK_AB R7, R129, R124 ;  /* 0x0000007c8107723e */ /* 0x000fe400000000ff */
[----:B------:R-:W-:Y:S02]  /*de30*/  F2FP.F16.F32.PACK_AB R10, R45, R44 ;  /* 0x0000002c2d0a723e */ /* 0x000fe400000000ff */
[----:B------:R-:W-:Y:S01]  /*de40*/  F2FP.F16.F32.PACK_AB R11, R47, R120 ;  /* 0x000000782f0b723e */ /* 0x000fe200000000ff */
[----:B------:R0:W-:Y:S01]  /*de50*/  STSM.16.M88.4 [R131], R4 ;  /* 0x0000000483007844 */ /* 0x0001e20000000200 */
[----:B------:R-:W-:-:S02]  /*de60*/  SHF.R.U64 R34, R34, 0x3, RZ ;  /* 0x0000000322227819 */ /* 0x000fc400000012ff */
[----:B------:R-:W-:Y:S01]  /*de70*/  LOP3.LUT R32, R20, R147, RZ, 0x3c, !PT ;  /* 0x0000009314207212 */ /* 0x000fe200078e3cff */
[----:B------:R1:W-:Y:S01]  /*de80*/  STSM.16.M88.4 [R130], R8 ;  /* 0x0000000882007844 */ /* 0x0003e20000000200 */
[----:B------:R-:W-:Y:S02]  /*de90*/  MOV R128, R12 ;  /* 0x0000000c00807202 */ /* 0x000fe40000000f00 */
[----:B------:R-:W-:Y:S02]  /*dea0*/  MOV R123, R14 ;  /* 0x0000000e007b7202 */ /* 0x000fe40000000f00 */
[----:B------:R-:W-:Y:S02]  /*deb0*/  LOP3.LUT R20, R74, R151, RZ, 0x3c, !PT ;  /* 0x000000974a147212 */ /* 0x000fe400078e3cff */
[----:B------:R-:W-:Y:S02]  /*dec0*/  MOV R95, R24 ;  /* 0x00000018005f7202 */ /* 0x000fe40000000f00 */
[----:B------:R-:W-:-:S02]  /*ded0*/  MOV R94, R26 ;  /* 0x0000001a005e7202 */ /* 0x000fc40000000f00 */
[----:B------:R-:W-:Y:S02]  /*dee0*/  F2FP.F16.F32.PACK_AB R12, R49, R48 ;  /* 0x00000030310c723e */ /* 0x000fe400000000ff */
[----:B------:R-:W-:Y:S02]  /*def0*/  F2FP.F16.F32.PACK_AB R13, R51, R50 ;  /* 0x00000032330d723e */ /* 0x000fe400000000ff */
[----:B------:R-:W-:Y:S02]  /*df00*/  F2FP.F16.F32.PACK_AB R14, R53, R52 ;  /* 0x00000034350e723e */ /* 0x000fe400000000ff */
[----:B------:R-:W-:Y:S02]  /*df10*/  F2FP.F16.F32.PACK_AB R15, R55, R54 ;  /* 0x00000036370f723e */ /* 0x000fe400000000ff */
[----:B------:R-:W-:Y:S02]  /*df20*/  MOV R75, R28 ;  /* 0x0000001c004b7202 */ /* 0x000fe40000000f00 */
[----:B------:R-:W-:Y:S01]  /*df30*/  MOV R74, R30 ;  /* 0x0000001e004a7202 */ /* 0x000fe20000000f00 */
[----:B------:R-:W-:Y:S01]  /*df40*/  STSM.16.M88.4 [R128], R12 ;  /* 0x0000000c80007844 */ /* 0x000fe20000000200 */
[----:B------:R-:W-:-:S02]  /*df50*/  F2FP.F16.F32.PACK_AB R24, R57, R56 ;  /* 0x000000383918723e */ /* 0x000fc400000000ff */
        /* <DEDUP_REMOVED lines=8> */
[----:B------:R-:W-:Y:S02]  /*dfe0*/  LOP3.LUT R34, R34, R149, RZ, 0x3c, !PT ;  /* 0x0000009522227212 */ /* 0x000fe400078e3cff */
[----:B0-----:R-:W-:Y:S01]  /*dff0*/  F2FP.F16.F32.PACK_AB R4, R73, R72 ;  /* 0x000000484904723e */ /* 0x001fe200000000ff */
[----:B------:R-:W-:Y:S01]  /*e000*/  STSM.16.M88.4 [R95], R28 ;  /* 0x0000001c5f007844 */ /* 0x000fe20000000200 */
[----:B------:R-:W-:Y:S02]  /*e010*/  F2FP.F16.F32.PACK_AB R5, R46, R39 ;  /* 0x000000272e05723e */ /* 0x000fe400000000ff */
[----:B------:R-:W-:Y:S02]  /*e020*/  F2FP.F16.F32.PACK_AB R6, R77, R76 ;  /* 0x0000004c4d06723e */ /* 0x000fe400000000ff */
[----:B------:R-:W-:-:S02]  /*e030*/  F2FP.F16.F32.PACK_AB R7, R79, R78 ;  /* 0x0000004e4f07723e */ /* 0x000fc400000000ff */
[----:B-1----:R-:W-:Y:S02]  /*e040*/  F2FP.F16.F32.PACK_AB R8, R81, R80 ;  /* 0x000000505108723e */ /* 0x002fe400000000ff */
[----:B------:R-:W-:Y:S01]  /*e050*/  F2FP.F16.F32.PACK_AB R9, R83, R82 ;  /* 0x000000525309723e */ /* 0x000fe200000000ff */
[----:B------:R0:W-:Y:S01]  /*e060*/  STSM.16.M88.4 [R94], R4 ;  /* 0x000000045e007844 */ /* 0x0001e20000000200 */
[----:B------:R-:W-:Y:S02]  /*e070*/  F2FP.F16.F32.PACK_AB R10, R85, R84 ;  /* 0x00000054550a723e */ /* 0x000fe400000000ff */
[----:B------:R-:W-:Y:S02]  /*e080*/  F2FP.F16.F32.PACK_AB R11, R87, R86 ;  /* 0x00000056570b723e */ /* 0x000fe400000000ff */
[----:B------:R-:W-:Y:S02]  /*e090*/  MOV R32, R32 ;  /* 0x0000002000207202 */ /* 0x000fe40000000f00 */
[----:B------:R-:W-:Y:S01]  /*e0a0*/  MOV R34, R34 ;  /* 0x0000002200227202 */ /* 0x000fe20000000f00 */
[----:B------:R1:W-:Y:S01]  /*e0b0*/  STSM.16.M88.4 [R75], R8 ;  /* 0x000000084b007844 */ /* 0x0003e20000000200 */
[----:B------:R-:W-:-:S02]  /*e0c0*/  MOV R20, R20 ;  /* 0x0000001400147202 */ /* 0x000fc40000000f00 */
[----:B------:R-:W-:Y:S01]  /*e0d0*/  PLOP3.LUT P0, PT, PT, PT, UP0, 0x80, 0x0 ;  /* 0x000000000000781c */ /* 0x000fe20003f0f008 */
[----:B------:R1:W-:Y:S04]  /*e0e0*/  STSM.16.M88.4 [R74], R88 ;  /* 0x000000584a007844 */ /* 0x0003e80000000200 */
[----:B------:R1:W-:Y:S01]  /*e0f0*/  STSM.16.M88.4 [R32], R96 ;  /* 0x0000006020007844 */ /* 0x0003e20000000200 */
[----:B0-----:R-:W-:Y:S02]  /*e100*/  IMAD.U32 R4, RZ, RZ, UR8 ;  /* 0x00000008ff047e24 */ /* 0x001fe4000f8e00ff */
[----:B------:R-:W-:Y:S01]  /*e110*/  IMAD.U32 R5, RZ, RZ, UR9 ;  /* 0x00000009ff057e24 */ /* 0x000fe2000f8e00ff */
[----:B------:R1:W-:Y:S01]  /*e120*/  STSM.16.M88.4 [R34], R104 ;  /* 0x0000006822007844 */ /* 0x0003e20000000200 */
[----:B------:R-:W-:-:S03]  /*e130*/  ULDC.64 UR8, c[0x0][0xbe0] ;  /* 0x0002f80000087ab9 */ /* 0x000fc60000000a00 */
[----:B------:R1:W-:Y:S01]  /*e140*/  STSM.16.M88.4 [R20], R112 ;  /* 0x0000007014007844 */ /* 0x0003e20000000200 */
[----:B------:R-:W-:Y:S01]  /*e150*/  UISETP.NE.U32.AND UP1, UPT, UR8, URZ, UPT ;  /* 0x0000003f0800728c */ /* 0x000fe2000bf25070 */
[----:B------:R-:W-:Y:S03]  /*e160*/  BAR.SYNC.DEFER_BLOCKING 0x1, 0x100 ;  /* 0x0044000000007b1d */ /* 0x000fe60000010000 */
[----:B------:R-:W-:-:S05]  /*e170*/  UISETP.NE.AND.EX UP1, UPT, UR9, URZ, UPT, UP1 ;  /* 0x0000003f0900728c */ /* 0x000fca000bf25310 */
[----:B------:R-:W0:Y:S01]  /*e180*/  LDC R37, c[0x0][0xa88] ;  /* 0x0002a200ff257b82 */ /* 0x000e220000000800 */
[----:B------:R-:W-:Y:S01]  /*e190*/  PLOP3.LUT P1, PT, PT, PT, UP1, 0x80, 0x0 ;  /* 0x000000000000781c */ /* 0x000fe20003f2f018 */
[----:B------:R-:W-:-:S04]  /*e1a0*/  IMAD R7, R22, 0x40, R19 ;  /* 0x0000004016077824 */ /* 0x000fc800078e0213 */
[----:B------:R-:W-:Y:S02]  /*e1b0*/  @UP1 ULDC.64 UR8, c[0x0][0xbe0] ;  /* 0x0002f80000081ab9 */ /* 0x000fe40000000a00 */
[----:B------:R-:W-:Y:S01]  /*e1c0*/  @UP1 UIMAD.WIDE UR8, UR4, 0x4, UR8 ;  /* 0x00000004040818a5 */ /* 0x000fe2000f8e0208 */
[----:B------:R-:W-:-:S05]  /*e1d0*/  IMAD.WIDE R16, R7, 0x2, R16 ;  /* 0x0000000207107825 */ /* 0x000fca00078e0210 */
[----:B------:R-:W-:Y:S02]  /*e1e0*/  IMAD.U32 R6, RZ, RZ, UR8 ;  /* 0x00000008ff067e24 */ /* 0x000fe4000f8e00ff */
[----:B------:R-:W-:Y:S01]  /*e1f0*/  IMAD.U32 R7, RZ, RZ, UR9 ;  /* 0x00000009ff077e24 */ /* 0x000fe2000f8e00ff */
[----:B------:R-:W2:Y:S01]  /*e200*/  @P0 LDG.E R0, desc[UR60][R4.64] ;  /* 0x0000003c04000981 */ /* 0x000ea2000c1e1900 */
[----:B------:R-:W-:Y:S01]  /*e210*/  UMOV UR4, URZ ;  /* 0x0000003f00047c82 */ /* 0x000fe20008000000 */
[----:B------:R-:W-:Y:S02]  /*e220*/  IADD3 R33, P5, R16, 0x1000, RZ ;  /* 0x0000100010217810 */ /* 0x000fe40007fbe0ff */
[----:B0-----:R1:W5:Y:S01]  /*e230*/  @P1 LDG.E R37, desc[UR60][R6.64] ;  /* 0x0000003c06251981 */ /* 0x001362000c1e1900 */
[----:B--2---:R-:W-:Y:S01]  /*e240*/  @P0 R2UR UR4, R0 ;  /* 0x00000000000402ca */ /* 0x004fe200000e0000 */
[----:B-1----:R-:W-:-:S14]  /*e250*/  @P1 BRA `(.L_x_3988) ;  /* 0x0000000000101947 */ /* 0x002fdc0003800000 */
[----:B------:R-:W-:Y:S05]  /*e260*/  @!P0 BRA `(.L_x_3988) ;  /* 0x00000000000c8947 */ /* 0x000fea0003800000 */
[----:B------:R-:W2:Y:S04]  /*e270*/  LDG.E R0, desc[UR60][R4.64] ;  /* 0x0000003c04007981 */ /* 0x000ea8000c1e1900 */
[----:B-----5:R-:W2:Y:S02]  /*e280*/  LDG.E R37, desc[UR60][R4.64+0x4] ;  /* 0x0000043c04257981 */ /* 0x020ea4000c1e1900 */
[----:B--2---:R-:W-:-:S07]  /*e290*/  IMAD.IADD R37, R37, 0x1, -R0 ;  /* 0x0000000125257824 */ /* 0x004fce00078e0a00 */
.L_x_3988:
[----:B------:R-:W-:Y:S01]  /*e2a0*/  R2UR UR17, R197 ;  /* 0x00000000c51172ca */ /* 0x000fe200000e0000 */
[----:B------:R-:W-:Y:S01]  /*e2b0*/  ULDC.64 UR12, c[0x0][0xb70] ;  /* 0x0002dc00000c7ab9 */ /* 0x000fe20000000a00 */
[----:B------:R-:W-:Y:S01]  /*e2c0*/  R2UR UR15, R198 ;  /* 0x00000000c60f72ca */ /* 0x000fe200000e0000 */
[----:B------:R-:W-:Y:S01]  /*e2d0*/  USHF.R.S32.HI UR11, URZ, 0x1f, UR4 ;  /* 0x0000001f3f0b7899 */ /* 0x000fe20008011404 */
[----:B------:R-:W-:Y:S01]  /*e2e0*/  IADD3 R5, P3, R16, 0x3000, RZ ;  /* 0x0000300010057810 */ /* 0x000fe20007f7e0ff */
[----:B------:R-:W-:Y:S01]  /*e2f0*/  UMOV UR10, UR4 ;  /* 0x00000004000a7c82 */ /* 0x000fe20008000000 */
[----:B------:R-:W-:Y:S01]  /*e300*/  IMAD R6, R196, 0x80, R201 ;  /* 0x00000080c4067824 */ /* 0x000fe200078e02c9 */
[----:B------:R-:W-:Y:S02]  /*e310*/  IADD3 R57, P0, R16, 0x4000, RZ ;  /* 0x0000400010397810 */ /* 0x000fe40007f1e0ff */
[----:B------:R-:W-:Y:S02]  /*e320*/  LOP3.LUT R4, R5, 0x380, RZ, 0xc0, !PT ;  /* 0x0000038005047812 */ /* 0x000fe400078ec0ff */
[----:B------:R-:W-:-:S02]  /*e330*/  SHF.R.S32.HI R0, RZ, 0x1f, R6 ;  /* 0x0000001fff007819 */ /* 0x000fc40000011406 */
[----:B------:R-:W-:Y:S01]  /*e340*/  USHF.R.S32.HI UR14, URZ, 0x1f, UR17 ;  /* 0x0000001f3f0e7899 */ /* 0x000fe20008011411 */
[----:B------:R-:W-:Y:S01]  /*e350*/  SHF.R.U64 R4, R4, 0x3, RZ ;  /* 0x0000000304047819 */ /* 0x000fe200000012ff */
[----:B------:R-:W-:Y:S01]  /*e360*/  UIMAD.WIDE.U32 UR8, UR17, UR12, UR10 ;  /* 0x0000000c110872a5 */ /* 0x000fe2000f8e000a */
[----:B------:R-:W-:Y:S01]  /*e370*/  IADD3 R9, P4, R16, 0x2000, RZ ;  /* 0x0000200010097810 */ /* 0x000fe20007f9e0ff */
[----:B------:R-:W-:Y:S01]  /*e380*/  UIMAD UR7, UR14, UR12, URZ ;  /* 0x0000000c0e0772a4 */ /* 0x000fe2000f8e023f */
[----:B------:R-:W-:Y:S02]  /*e390*/  LOP3.LUT R4, R4, R5, RZ, 0x3c, !PT ;  /* 0x0000000504047212 */ /* 0x000fe400078e3cff */
[C---:B------:R-:W-:Y:S01]  /*e3a0*/  IADD3 R45, P1, R16.reuse, 0x5000, RZ ;  /* 0x00005000102d7810 */ /* 0x040fe20007f3e0ff */
[----:B------:R-:W-:Y:S01]  /*e3b0*/  UIMAD UR10, UR17, UR13, UR7 ;  /* 0x0000000d110a72a4 */ /* 0x000fe2000f8e0207 */
[----:B------:R-:W-:Y:S01]  /*e3c0*/  IADD3 R29, P2, R16, 0x6000, RZ ;  /* 0x00006000101d7810 */ /* 0x000fe20007f5e0ff */
[----:B------:R-:W-:Y:S01]  /*e3d0*/  USHF.R.S32.HI UR7, URZ, 0x1f, UR15 ;  /* 0x0000001f3f077899 */ /* 0x000fe2000801140f */
[----:B------:R-:W-:Y:S01]  /*e3e0*/  LOP3.LUT R56, R57, 0x380, RZ, 0xc0, !PT ;  /* 0x0000038039387812 */ /* 0x000fe200078ec0ff */
[----:B------:R-:W-:Y:S01]  /*e3f0*/  ULDC.64 UR12, c[0x0][0xb78] ;  /* 0x0002de00000c7ab9 */ /* 0x000fe20000000a00 */
[----:B------:R-:W-:Y:S01]  /*e400*/  USEL UR15, UR15, URZ, !UP0 ;  /* 0x0000003f0f0f7287 */ /* 0x000fe2000c000000 */
[----:B------:R-:W-:Y:S01]  /*e410*/  LOP3.LUT R32, R33, 0x380, RZ, 0xc0, !PT ;  /* 0x0000038021207812 */ /* 0x000fe200078ec0ff */
[----:B------:R-:W-:Y:S01]  /*e420*/  USEL UR16, UR7, URZ, !UP0 ;  /* 0x0000003f07107287 */ /* 0x000fe2000c000000 */
[----:B------:R-:W-:Y:S01]  /*e430*/  LOP3.LUT R8, R9, 0x380, RZ, 0xc0, !PT ;  /* 0x0000038009087812 */ /* 0x000fe200078ec0ff */
[----:B------:R-:W-:Y:S01]  /*e440*/  UIADD3 UR9, UR9, UR10, URZ ;  /* 0x0000000a09097290 */ /* 0x000fe2000fffe03f */
[----:B------:R-:W-:Y:S01]  /*e450*/  LOP3.LUT R44, R45, 0x380, RZ, 0xc0, !PT ;  /* 0x000003802d2c7812 */ /* 0x000fe200078ec0ff */
[----:B------:R-:W-:Y:S01]  /*e460*/  UIMAD UR7, UR16, UR12, URZ ;  /* 0x0000000c100772a4 */ /* 0x000fe2000f8e023f */
[----:B------:R-:W-:Y:S01]  /*e470*/  LOP3.LUT R28, R29, 0x380, RZ, 0xc0, !PT ;  /* 0x000003801d1c7812 */ /* 0x000fe200078ec0ff */
[----:B------:R-:W-:Y:S01]  /*e480*/  UIMAD.WIDE.U32 UR8, UR15, UR12, UR8 ;  /* 0x0000000c0f0872a5 */ /* 0x000fe2000f8e0008 */
[----:B------:R-:W-:Y:S01]  /*e490*/  SHF.R.U64 R56, R56, 0x3, RZ ;  /* 0x0000000338387819 */ /* 0x000fe200000012ff */
[----:B------:R-:W-:Y:S01]  /*e4a0*/  UIMAD UR7, UR15, UR13, UR7 ;  /* 0x0000000d0f0772a4 */ /* 0x000fe2000f8e0207 */
[----:B------:R-:W-:-:S02]  /*e4b0*/  SHF.R.U64 R32, R32, 0x3, RZ ;  /* 0x0000000320207819 */ /* 0x000fc400000012ff */
[----:B------:R-:W-:Y:S02]  /*e4c0*/  SHF.R.U64 R8, R8, 0x3, RZ ;  /* 0x0000000308087819 */ /* 0x000fe400000012ff */
[----:B------:R-:W-:Y:S01]  /*e4d0*/  IADD3 R5, P6, R6, UR8, RZ ;  /* 0x0000000806057c10 */ /* 0x000fe2000ffde0ff */
[----:B------:R-:W-:Y:S01]  /*e4e0*/  IMAD.U32 R7, RZ, RZ, UR7 ;  /* 0x00000007ff077e24 */ /* 0x000fe2000f8e00ff */
[----:B------:R-:W-:Y:S02]  /*e4f0*/  SHF.R.U64 R44, R44, 0x3, RZ ;  /* 0x000000032c2c7819 */ /* 0x000fe400000012ff */
[----:B------:R-:W-:Y:S02]  /*e500*/  SHF.R.U64 R28, R28, 0x3, RZ ;  /* 0x000000031c1c7819 */ /* 0x000fe400000012ff */
[----:B------:R-:W-:Y:S01]  /*e510*/  IADD3.X R0, R0, UR9, R7, P6, !PT ;  /* 0x0000000900007c10 */ /* 0x000fe2000b7fe407 */
[----:B------:R-:W-:Y:S01]  /*e520*/  ULDC.64 UR8, c[0x0][0xb40] ;  /* 0x0002d00000087ab9 */ /* 0x000fe20000000a00 */
[----:B------:R-:W-:Y:S01]  /*e530*/  LOP3.LUT R56, R56, R57, RZ, 0x3c, !PT ;  /* 0x0000003938387212 */ /* 0x000fe200078e3cff */
[----:B------:R-:W-:Y:S01]  /*e540*/  IMAD.X R57, RZ, RZ, R17, P0 ;  /* 0x000000ffff397224 */ /* 0x000fe200000e0611 */
[----:B------:R-:W-:-:S02]  /*e550*/  LEA R20, P6, R5, UR8, 0x2 ;  /* 0x0000000805147c11 */ /* 0x000fc4000f8c10ff */
[----:B------:R-:W-:Y:S02]  /*e560*/  LOP3.LUT P0, RZ, R200, 0x3, RZ, 0xc0, !PT ;  /* 0x00000003c8ff7812 */ /* 0x000fe4000780c0ff */
[----:B------:R-:W-:Y:S01]  /*e570*/  LEA.HI.X R21, R5, UR9, R0, 0x2, P6 ;  /* 0x0000000905157c11 */ /* 0x000fe2000b0f1400 */
[----:B------:R-:W-:Y:S01]  /*e580*/  VIADD R0, R6, 0x8 ;  /* 0x0000000806007836 */ /* 0x000fe20000000000 */
        /* <DEDUP_REMOVED lines=8> */
[C---:B------:R-:W-:Y:S01]  /*e610*/  IADD3 R13, P6, R16.reuse, 0x7000, RZ ;  /* 0x00007000100d7810 */ /* 0x040fe20007fde0ff */
[----:B------:R-:W-:Y:S01]  /*e620*/  IMAD.X R29, RZ, RZ, R17, P2 ;  /* 0x000000ffff1d7224 */ /* 0x000fe200010e0611 */
[C---:B------:R-:W-:Y:S01]  /*e630*/  IADD3 R61, P5, R16.reuse, 0x8000, RZ ;  /* 0x00008000103d7810 */ /* 0x040fe20007fbe0ff */
[----:B------:R-:W-:Y:S01]  /*e640*/  ULDC.64 UR8, c[0x0][0xaa0] ;  /* 0x0002a80000087ab9 */ /* 0x000fe20000000a00 */
[----:B------:R-:W-:-:S02]  /*e650*/  IADD3 R53, P4, R16, 0x9000, RZ ;  /* 0x0000900010357810 */ /* 0x000fc40007f9e0ff */
[----:B------:R-:W-:Y:S02]  /*e660*/  IADD3 R41, P3, R16, 0xa000, RZ ;  /* 0x0000a00010297810 */ /* 0x000fe40007f7e0ff */
[-C--:B-----5:R-:W-:Y:S02]  /*e670*/  ISETP.GE.OR P1, PT, R6, R37.reuse, P0 ;  /* 0x000000250600720c */ /* 0x0a0fe40000726670 */
[----:B------:R-:W-:Y:S02]  /*e680*/  IADD3 R7, P2, R16, 0xb000, RZ ;  /* 0x0000b00010077810 */ /* 0x000fe40007f5e0ff */
[----:B------:R-:W-:Y:S02]  /*e690*/  ISETP.GE.OR P0, PT, R0, R37, P0 ;  /* 0x000000250000720c */ /* 0x000fe40000706670 */
[----:B------:R-:W-:Y:S01]  /*e6a0*/  LOP3.LUT R11, R16, 0x380, RZ, 0xc0, !PT ;  /* 0x00000380100b7812 */ /* 0x000fe200078ec0ff */
[----:B------:R-:W-:Y:S01]  /*e6b0*/  IMAD.X R25, RZ, RZ, R17, P2 ;  /* 0x000000ffff197224 */ /* 0x000fe200010e0611 */
[----:B------:R-:W-:-:S02]  /*e6c0*/  LOP3.LUT R12, R13, 0x380, RZ, 0xc0, !PT ;  /* 0x000003800d0c7812 */ /* 0x000fc400078ec0ff */
[----:B------:R-:W-:Y:S02]  /*e6d0*/  LOP3.LUT R60, R61, 0x380, RZ, 0xc0, !PT ;  /* 0x000003803d3c7812 */ /* 0x000fe400078ec0ff */
[----:B------:R-:W-:Y:S01]  /*e6e0*/  LOP3.LUT R52, R53, 0x380, RZ, 0xc0, !PT ;  /* 0x0000038035347812 */ /* 0x000fe200078ec0ff */
[----:B------:R-:W-:Y:S01]  /*e6f0*/  @!P1 STG.E desc[UR60][R20.64], R3 ;  /* 0x0000000314009986 */ /* 0x000fe2000c10193c */
        /* <DEDUP_REMOVED lines=9> */
[----:B------:R-:W-:Y:S01]  /*e790*/  SHF.R.U64 R40, R40, 0x3, RZ ;  /* 0x0000000328287819 */ /* 0x000fe200000012ff */
[----:B------:R-:W5:Y:S01]  /*e7a0*/  LD.E.128 R56, desc[UR60][R56.64] ;  /* 0x0000003c38387980 */ /* 0x000f62000c101d00 */
[----:B------:R-:W-:Y:S02]  /*e7b0*/  SHF.R.U64 R0, R0, 0x3, RZ ;  /* 0x0000000300007819 */ /* 0x000fe400000012ff */
[----:B------:R-:W-:Y:S01]  /*e7c0*/  LOP3.LUT R16, R11, R16, RZ, 0x3c, !PT ;  /* 0x000000100b107212 */ /* 0x000fe200078e3cff */
        /* <DEDUP_REMOVED lines=15> */
[----:B0-----:R-:W-:Y:S01]  /*e8c0*/  IMAD.U32 R17, RZ, RZ, UR8 ;  /* 0x00000008ff117e24 */ /* 0x001fe2000f8e00ff */
[----:B------:R-:W-:Y:S02]  /*e8d0*/  ULDC.64 UR8, c[0x0][0xae0] ;  /* 0x0002b80000087ab9 */ /* 0x000fe40000000a00 */
[----:B------:R-:W5:Y:S01]  /*e8e0*/  LD.E.128 R44, desc[UR60][R44.64] ;  /* 0x0000003c2c2c7980 */ /* 0x000f62000c101d00 */
[----:B------:R-:W-:-:S03]  /*e8f0*/  IMAD.WIDE.U32 R2, R17, UR4, R2 ;  /* 0x0000000411027c25 */ /* 0x000fc6000f8e0002 */
        /* <DEDUP_REMOVED lines=13> */
[----:B------:R-:W-:-:S02]  /*e9d0*/  VIADD R3, R3, UR7 ;  /* 0x0000000703037c36 */ /* 0x000fc40008000000 */
[----:B------:R-:W-:Y:S01]  /*e9e0*/  IMAD.U32 R17, RZ, RZ, UR8 ;  /* 0x00000008ff117e24 */ /* 0x000fe2000f8e00ff */
[----:B------:R-:W-:Y:S01]  /*e9f0*/  UIMAD UR4, UR17, UR9, UR4 ;  /* 0x00000009110472a4 */ /* 0x000fe2000f8e0204 */
[----:B------:R-:W-:Y:S02]  /*ea00*/  IMAD R37, R196, -0x80, R37 ;  /* 0xffffff80c4257824 */ /* 0x000fe400078e0225 */
[----:B------:R-:W-:Y:S01]  /*ea10*/  IMAD.WIDE.U32 R2, R17, UR17, R2 ;  /* 0x0000001111027c25 */ /* 0x000fe2000f8e0002 */
[----:B------:R-:W-:Y:S02]  /*ea20*/  ULDC.64 UR8, c[0x0][0xae8] ;  /* 0x0002ba0000087ab9 */ /* 0x000fe40000000a00 */
[----:B------:R-:W-:Y:S01]  /*ea30*/  ISETP.GE.AND P3, PT, R22, R37, PT ;  /* 0x000000251600720c */ /* 0x000fe20003f66270 */
[----:B------:R-:W-:Y:S01]  /*ea40*/  VIADD R3, R3, UR4 ;  /* 0x0000000403037c36 */ /* 0x000fe20008000000 */
[----:B------:R-:W-:Y:S01]  /*ea50*/  UIMAD UR4, UR16, UR8, URZ ;  /* 0x00000008100472a4 */ /* 0x000fe2000f8e023f */
[----:B------:R-:W-:-:S02]  /*ea60*/  VIADD R38, R38, 0x30820 ;  /* 0x0003082026267836 */ /* 0x000fc40000000000 */
[C---:B------:R-:W-:Y:S02]  /*ea70*/  VIADD R0, R22.reuse, 0x20 ;  /* 0x0000002016007836 */ /* 0x040fe40000000000 */
[----:B------:R-:W-:Y:S01]  /*ea80*/  IMAD.U32 R21, RZ, RZ, UR8 ;  /* 0x00000008ff157e24 */ /* 0x000fe2000f8e00ff */
[----:B------:R-:W-:Y:S01]  /*ea90*/  UIMAD UR4, UR15, UR9, UR4 ;  /* 0x000000090f0472a4 */ /* 0x000fe2000f8e0204 */
[----:B------:R-:W-:Y:S01]  /*eaa0*/  PRMT R38, RZ, 0x654, R38 ;  /* 0x00000654ff267816 */ /* 0x000fe20000000026 */
[----:B------:R-:W-:Y:S01]  /*eab0*/  VIADD R16, R22, 0x60 ;  /* 0x0000006016107836 */ /* 0x000fe20000000000 */
[-C--:B------:R-:W-:Y:S01]  /*eac0*/  ISETP.GE.AND P0, PT, R0, R37.reuse, PT ;  /* 0x000000250000720c */ /* 0x080fe20003f06270 */
[----:B------:R-:W-:Y:S01]  /*ead0*/  IMAD.WIDE.U32 R20, R21, UR15, R2 ;  /* 0x0000000f15147c25 */ /* 0x000fe2000f8e0002 */
[--C-:B------:R-:W-:Y:S01]  /*eae0*/  SHF.R.S32.HI R23, RZ, 0x1f, R22.reuse ;  /* 0x0000001fff177819 */ /* 0x100fe20000011416 */
[----:B0-----:R0:W-:Y:S02]  /*eaf0*/  SYNCS.ARRIVE.TRANS64.RED.A1T0 RZ, [R38+URZ], RZ ;  /* 0x000000ff26ff79a7 */ /* 0x0011e4000810043f */
[----:B------:R-:W-:Y:S01]  /*eb00*/  VIADD R0, R22, 0x40 ;  /* 0x0000004016007836 */ /* 0x000fe20000000000 */
[----:B------:R-:W-:Y:S01]  /*eb10*/  BSSY B1, `(.L_x_3989) ;  /* 0x0000019000017945 */ /* 0x000fe20003800000 */
[----:B------:R-:W-:Y:S01]  /*eb20*/  VIADD R39, R21, UR4 ;  /* 0x0000000415277c36 */ /* 0x000fe20008000000 */
[-C--:B------:R-:W-:Y:S01]  /*eb30*/  ISETP.GE.AND P2, PT, R16, R37.reuse, PT ;  /* 0x000000251000720c */ /* 0x080fe20003f46270 */
[----:B------:R-:W-:Y:S01]  /*eb40*/  IMAD.WIDE R16, R196, 0x80, R22 ;  /* 0x00000080c4107825 */ /* 0x000fe200078e0216 */
[----:B------:R-:W-:Y:S01]  /*eb50*/  ISETP.GE.AND P1, PT, R0, R37, PT ;  /* 0x000000250000720c */ /* 0x000fe20003f26270 */
[----:B0-----:R-:W-:-:S12]  /*eb60*/  @P3 BRA `(.L_x_3990) ;  /* 0x00000000004c3947 */ /* 0x001fd80003800000 */
        /* <DEDUP_REMOVED lines=19> */
.L_x_3990:
[----:B------:R-:W-:Y:S05]  /*eca0*/  BSYNC B1 ;  /* 0x0000000000017941 */ /* 0x000fea0003800000 */
.L_x_3989:
[----:B------:R-:W-:Y:S04]  /*ecb0*/  BSSY B1, `(.L_x_3991) ;  /* 0x0000017000017945 */ /* 0x000fe80003800000 */
[----:B------:R-:W-:Y:S05]  /*ecc0*/  @P0 BRA `(.L_x_3992) ;  /* 0x0000000000540947 */ /* 0x000fea0003800000 */
[----:B0-----:R-:W-:Y:S01]  /*ecd0*/  IADD3 R37, P0, R16, 0x20, RZ ;  /* 0x0000002010257810 */ /* 0x001fe20007f1e0ff */
        /* <DEDUP_REMOVED lines=20> */
.L_x_3992:
[----:B------:R-:W-:Y:S05]  /*ee20*/  BSYNC B1 ;  /* 0x0000000000017941 */ /* 0x000fea0003800000 */
.L_x_3991:
[----:B------:R-:W-:Y:S04]  /*ee30*/  BSSY B1, `(.L_x_3993) ;  /* 0x0000017000017945 */ /* 0x000fe80003800000 */
[----:B------:R-:W-:Y:S05]  /*ee40*/  @P1 BRA `(.L_x_3994) ;  /* 0x0000000000541947 */ /* 0x000fea0003800000 */
[----:B-1---5:R-:W-:Y:S01]  /*ee50*/  IADD3 R33, P0, R16, 0x40, RZ ;  /* 0x0000004010217810 */ /* 0x022fe20007f1e0ff */
        /* <DEDUP_REMOVED lines=20> */
.L_x_3994:
[----:B------:R-:W-:Y:S05]  /*efa0*/  BSYNC B1 ;  /* 0x0000000000017941 */ /* 0x000fea0003800000 */
.L_x_3993:
[----:B------:R-:W-:Y:S05]  /*efb0*/  @P2 BRA `(.L_x_3995) ;  /* 0x0000000c00442947 */ /* 0x000fea0003800000 */
[----:B--2--5:R-:W-:Y:S01]  /*efc0*/  IADD3 R9, P0, R16, 0x60, RZ ;  /* 0x0000006010097810 */ /* 0x024fe20007f1e0ff */
[----:B------:R-:W-:Y:S01]  /*efd0*/  ULDC.64 UR8, c[0x0][0xad8] ;  /* 0x0002b60000087ab9 */ /* 0x000fe20000000a00 */
[----:B------:R-:W-:Y:S01]  /*efe0*/  IMAD.MOV.U32 R2, RZ, RZ, R20 ;  /* 0x000000ffff027224 */ /* 0x000fe200078e0014 */
[----:B------:R-:W-:Y:S01]  /*eff0*/  ULDC UR4, c[0x0][0xa8c] ;  /* 0x0002a30000047ab9 */ /* 0x000fe20000000800 */
[----:B------:R-:W-:Y:S01]  /*f000*/  IMAD.MOV.U32 R3, RZ, RZ, R39 ;  /* 0x000000ffff037224 */ /* 0x000fe200078e0027 */
[C---:B------:R-:W-:Y:S01]  /*f010*/  ISETP.GE.AND P1, PT, R19.reuse, UR4, PT ;  /* 0x0000000413007c0c */ /* 0x040fe2000bf26270 */
[----:B------:R-:W-:Y:S02]  /*f020*/  IMAD.X R16, RZ, RZ, R17, P0 ;  /* 0x000000ffff107224 */ /* 0x000fe400000e0611 */
[----:B------:R-:W-:Y:S02]  /*f030*/  VIADD R0, R19, 0x40 ;  /* 0x0000004013007836 */ /* 0x000fe40000000000 */
[----:B------:R-:W-:-:S02]  /*f040*/  IMAD R16, R16, UR8, RZ ;  /* 0x0000000810107c24 */ /* 0x000fc4000f8e02ff */
[----:B------:R-:W-:Y:S01]  /*f050*/  IMAD.WIDE.U32 R2, R9, UR8, R2 ;  /* 0x0000000809027c25 */ /* 0x000fe2000f8e0002 */
[----:B------:R-:W-:-:S03]  /*f060*/  ISETP.GE.AND P2, PT, R0, UR4, PT ;  /* 0x0000000400007c0c */ /* 0x000fc6000bf46270 */
        /* <DEDUP_REMOVED lines=12> */
.L_x_3987:
        /* <DEDUP_REMOVED lines=29> */
.L_x_3996:
        /* <DEDUP_REMOVED lines=33> */
.L_x_3998:
[----:B------:R-:W-:Y:S05]  /*f510*/  BSYNC B1 ;  /* 0x0000000000017941 */ /* 0x000fea0003800000 */
.L_x_3997:
        /* <DEDUP_REMOVED lines=11> */
[----:B------:R-:W-:Y:S02]  /*f5d0*/  IMAD.IADD R3, R3, 0x1, R9 ;  /* 0x0000000103037824 */ /* 0x000fe400078e0209 */
[----:B------:R-:W-:Y:S01]  /*f5e0*/  IMAD.U32 R5, RZ, RZ, UR12 ;  /* 0x0000000cff057e24 */ /* 0x000fe2000f8e00ff */
[----:B------:R-:W-:Y:S01]  /*f5f0*/  UIMAD UR4, UR7, UR13, UR4 ;  /* 0x0000000d070472a4 */ /* 0x000fe2000f8e0204 */
[C---:B------:R-:W-:Y:S01]  /*f600*/  VIADD R0, R22.reuse, 0x20 ;  /* 0x0000002016007836 */ /* 0x040fe20000000000 */
[----:B------:R-:W-:Y:S01]  /*f610*/  ISETP.GE.AND P3, PT, R22, R7, PT ;  /* 0x000000071600720c */ /* 0x000fe20003f66270 */
[----:B------:R-:W-:Y:S01]  /*f620*/  IMAD.WIDE.U32 R2, R5, UR7, R2 ;  /* 0x0000000705027c25 */ /* 0x000fe2000f8e0002 */
[----:B------:R-:W-:-:S02]  /*f630*/  ULDC.64 UR12, c[0x0][0xae8] ;  /* 0x0002ba00000c7ab9 */ /* 0x000fc40000000a00 */
[-C--:B------:R-:W-:Y:S01]  /*f640*/  ISETP.GE.AND P2, PT, R0, R7.reuse, PT ;  /* 0x000000070000720c */ /* 0x080fe20003f46270 */
[----:B------:R-:W-:Y:S01]  /*f650*/  VIADD R3, R3, UR4 ;  /* 0x0000000403037c36 */ /* 0x000fe20008000000 */
[----:B------:R-:W-:Y:S01]  /*f660*/  UIMAD UR4, UR9, UR12, URZ ;  /* 0x0000000c090472a4 */ /* 0x000fe2000f8e023f */
[C---:B------:R-:W-:Y:S02]  /*f670*/  VIADD R4, R22.reuse, 0x40 ;  /* 0x0000004016047836 */ /* 0x040fe40000000000 */
[----:B------:R-:W-:Y:S01]  /*f680*/  VIADD R0, R22, 0x60 ;  /* 0x0000006016007836 */ /* 0x000fe20000000000 */
[----:B------:R-:W-:Y:S01]  /*f690*/  UIMAD UR4, UR10, UR13, UR4 ;  /* 0x0000000d0a0472a4 */ /* 0x000fe2000f8e0204 */
[----:B------:R-:W-:Y:S01]  /*f6a0*/  IMAD.U32 R5, RZ, RZ, UR12 ;  /* 0x0000000cff057e24 */ /* 0x000fe2000f8e00ff */
[-C--:B------:R-:W-:Y:S01]  /*f6b0*/  ISETP.GE.AND P1, PT, R4, R7.reuse, PT ;  /* 0x000000070400720c */ /* 0x080fe20003f26270 */
[----:B------:R-:W-:Y:S01]  /*f6c0*/  IMAD.MOV.U32 R6, RZ, RZ, R22 ;  /* 0x000000ffff067224 */ /* 0x000fe200078e0016 */
[----:B------:R-:W-:Y:S01]  /*f6d0*/  ISETP.GE.AND P0, PT, R0, R7, PT ;  /* 0x000000070000720c */ /* 0x000fe20003f06270 */
[----:B------:R-:W-:Y:S01]  /*f6e0*/  IMAD.WIDE.U32 R4, R5, UR10, R2 ;  /* 0x0000000a05047c25 */ /* 0x000fe2000f8e0002 */
[----:B------:R-:W-:-:S03]  /*f6f0*/  SHF.R.S32.HI R7, RZ, 0x1f, R22 ;  /* 0x0000001fff077819 */ /* 0x000fc60000011416 */
[----:B------:R-:W-:Y:S02]  /*f700*/  VIADD R11, R5, UR4 ;  /* 0x00000004050b7c36 */ /* 0x000fe40008000000 */
        /* <DEDUP_REMOVED lines=21> */
.L_x_4000:
[----:B------:R-:W-:Y:S05]  /*f860*/  BSYNC B1 ;  /* 0x0000000000017941 */ /* 0x000fea0003800000 */
.L_x_3999:
        /* <DEDUP_REMOVED lines=23> */
.L_x_4002:
[----:B------:R-:W-:Y:S05]  /*f9e0*/  BSYNC B1 ;  /* 0x0000000000017941 */ /* 0x000fea0003800000 */
.L_x_4001:
[----:B------:R-:W-:Y:S04]  /*f9f0*/  BSSY B1, `(.L_x_4003) ;  /* 0x0000017000017945 */ /* 0x000fe80003800000 */
[----:B------:R-:W-:Y:S05]  /*fa00*/  @P1 BRA `(.L_x_4004) ;  /* 0x0000000000541947 */ /* 0x000fea0003800000 */
[----:B01----:R-:W-:Y:S01]  /*fa10*/  IADD3 R9, P1, R6, 0x40, RZ ;  /* 0x0000004006097810 */ /* 0x003fe20007f3e0ff */
        /* <DEDUP_REMOVED lines=20> */
.L_x_4004:
[----:B------:R-:W-:Y:S05]  /*fb60*/  BSYNC B1 ;  /* 0x0000000000017941 */ /* 0x000fea0003800000 */
.L_x_4003:
        /* <DEDUP_REMOVED lines=22> */
.L_x_3995:
[----:B------:R-:W-:Y:S05]  /*fcd0*/  BSYNC B0 ;  /* 0x0000000000007941 */ /* 0x000fea0003800000 */
.L_x_3986:
[----:B------:R-:W-:Y:S02]  /*fce0*/  ULDC UR4, c[0x0][0xc14] ;  /* 0x0003050000047ab9 */ /* 0x000fe40000000800 */
[----:B------:R-:W-:-:S06]  /*fcf0*/  UISETP.GE.AND UP0, UPT, UR5, UR4, UPT ;  /* 0x000000040500728c */ /* 0x000fcc000bf06270 */
[----:B------:R-:W-:-:S13]  /*fd00*/  PLOP3.LUT P0, PT, PT, PT, UP0, 0x80, 0x0 ;  /* 0x000000000000781c */ /* 0x000fda0003f0f008 */
[----:B------:R-:W-:Y:S05]  /*fd10*/  @!P0 BRA `(.L_x_4005) ;  /* 0xffffff1000288947 */ /* 0x000fea000383ffff */
[----:B------:R-:W-:Y:S05]  /*fd20*/  EXIT ;  /* 0x000000000000794d */ /* 0x000fea0003800000 */
.L_x_3904:
[----:B------:R-:W-:-:S08]  /*fd30*/  NOP ;  /* 0x0000000000007918 */ /* 0x000fd00000000000 */
[----:B0-----:R-:W0:-:S00]  /*fd40*/  USETMAXREG.DEALLOC.CTAPOOL 0x18 ;  /* 0x00000018000079c8 */ /* 0x001e0000080e0500 */
[----:B0-----:R-:W-:-:S06]  /*fd50*/  LOP3.LUT R0, R0, 0x3, RZ, 0xc0, !PT ;  /* 0x0000000300007812 */ /* 0x001fcc00078ec0ff */
[----:B------:R-:W0:Y:S02]  /*fd60*/  SHFL.IDX PT, R0, R0, RZ, 0x1f ;  /* 0x00001fff00007589 */ /* 0x000e2400000e0000 */
[----:B0-----:R-:W-:-:S13]  /*fd70*/  ISETP.NE.AND P0, PT, R0, RZ, PT ;  /* 0x000000ff0000720c */ /* 0x001fda0003f05270 */
[----:B------:R-:W-:Y:S05]  /*fd80*/  @P0 EXIT ;  /* 0x000000000000094d */ /* 0x000fea0003800000 */
[----:B------:R-:W2:Y:S01]  /*fd90*/  LDL.LU R6, [R1] ;  /* 0x0000000001067983 */ /* 0x000ea20000300800 */
        /* <DEDUP_REMOVED lines=20> */
[----:B------:R-:W-:Y:S01]  /*fee0*/  IMAD.MOV.U32 R19, RZ, RZ, RZ ;  /* 0x000000ffff137224 */ /* 0x000fe200078e00ff */
        /* <DEDUP_REMOVED lines=8> */
[----:B0-----:R-:W-:-:S05]  /*ff70*/  SEL R4, R4, RZ, P0 ;  /* 0x000000ff04047207 */ /* 0x001fca0000000000 */
[----:B------:R-:W-:-:S05]  /*ff80*/  IMAD.IADD R4, R5, 0x1, R4 ;  /* 0x0000000105047824 */ /* 0x000fca00078e0204 */
        /* <DEDUP_REMOVED lines=14> */
[----:B------:R2:W-:Y:S01]  /*10070*/  STL [R1], R6 ;  /* 0x0000000601007387 */ /* 0x0005e20000100800 */
[----:B0-----:R-:W-:-:S05]  /*10080*/  IMAD R4, R2, UR4, RZ ;  /* 0x0000000402047c24 */ /* 0x001fca000f8e02ff */
[----:B-1----:R-:W-:Y:S01]  /*10090*/  ISETP.GT.AND P0, PT, R4, UR6, PT ;  /* 0x0000000604007c0c */ /* 0x002fe2000bf04270 */
[----:B------:R-:W-:-:S12]  /*100a0*/  IMAD.MOV.U32 R5, RZ, RZ, R4 ;  /* 0x000000ffff057224 */ /* 0x000fd800078e0004 */
[----:B--2---:R-:W-:Y:S05]  /*100b0*/  @P0 BRA `(.L_x_4006) ;  /* 0x0000000000bc0947 */ /* 0x004fea0003800000 */
[----:B------:R-:W-:Y:S01]  /*100c0*/  IMAD.MOV.U32 R4, RZ, RZ, R5 ;  /* 0x000000ffff047224 */ /* 0x000fe200078e0005 */
[----:B------:R-:W-:Y:S01]  /*100d0*/  ULDC UR5, c[0x0][0xc14] ;  /* 0x0003050000057ab9 */ /* 0x000fe20000000800 */
[----:B------:R-:W-:Y:S01]  /*100e0*/  IMAD.MOV.U32 R19, RZ, RZ, RZ ;  /* 0x000000ffff137224 */ /* 0x000fe200078e00ff */
[----:B------:R-:W-:Y:S01]  /*100f0*/  ULDC UR7, c[0x0][0xc14] ;  /* 0x0003050000077ab9 */ /* 0x000fe20000000800 */
[----:B------:R-:W-:-:S05]  /*10100*/  ULDC UR4, c[0x0][0xc10] ;  /* 0x0003040000047ab9 */ /* 0x000fca0000000800 */
.L_x_4010:
        /* <DEDUP_REMOVED lines=16> */
.L_x_4009:
[----:B------:R-:W-:Y:S05]  /*10210*/  BSYNC B0 ;  /* 0x0000000000007941 */ /* 0x000fea0003800000 */
.L_x_4008:
        /* <DEDUP_REMOVED lines=25> */
.L_x_4006:
        /* <DEDUP_REMOVED lines=20> */
.L_x_4011:
        /* <DEDUP_REMOVED lines=33> */
[----:B-1----:R-:W-:Y:S02]  /*10700*/  IMAD.MOV.U32 R2, RZ, RZ, RZ ;  /* 0x000000ffff027224 */ /* 0x002fe400078e00ff */
        /* <DEDUP_REMOVED lines=22> */
.L_x_4007:
[----:B------:R-:W-:Y:S02]  /*10870*/  IMAD.MOV.U32 R17, RZ, RZ, RZ ;  /* 0x000000ffff117224 */ /* 0x000fe400078e00ff */
[----:B------:R-:W-:Y:S02]  /*10880*/  IMAD.U32 R16, RZ, RZ, UR6 ;  /* 0x00000006ff107e24 */ /* 0x000fe4000f8e00ff */
[----:B------:R-:W-:-:S07]  /*10890*/  IMAD.MOV.U32 R18, RZ, RZ, RZ ;  /* 0x000000ffff127224 */ /* 0x000fce00078e00ff */
.L_x_4012:
        /* <DEDUP_REMOVED lines=20> */
.L_x_4088:
        /* <DEDUP_REMOVED lines=40> */
.L_x_4014:
        /* <DEDUP_REMOVED lines=14> */
.L_x_4015:
[----:B------:R-:W-:Y:S05]  /*10d40*/  @!P0 BRA `(.L_x_4016) ;  /* 0x00000000000c8947 */ /* 0x000fea0003800000 */
[----:B-1----:R-:W2:Y:S04]  /*10d50*/  LDG.E R6, desc[UR60][R2.64] ;  /* 0x0000003c02067981 */ /* 0x002ea8000c1e1900 */
[----:B------:R-:W2:Y:S02]  /*10d60*/  LDG.E R5, desc[UR60][R2.64+0x4] ;  /* 0x0000043c02057981 */ /* 0x000ea4000c1e1900 */
[----:B--2---:R-:W-:-:S07]  /*10d70*/  IMAD.IADD R5, R5, 0x1, -R6 ;  /* 0x0000000105057824 */ /* 0x004fce00078e0a06 */
.L_x_4016:
        /* <DEDUP_REMOVED lines=18> */
.L_x_4019:
[----:B------:R-:W-:-:S13]  /*10ea0*/  ISETP.NE.AND P1, PT, R3, 0x1, PT ;  /* 0x000000010300780c */ /* 0x000fda0003f25270 */
[----:B------:R-:W1:Y:S02]  /*10eb0*/  @P1 LDC.64 R4, c[0x0][0x9e8] ;  /* 0x00027a00ff041b82 */ /* 0x000e640000000a00 */
[----:B-1----:R-:W-:-:S05]  /*10ec0*/  @P1 IMAD.HI.U32 R4, R6, R4, RZ ;  /* 0x0000000406041227 */ /* 0x002fca00078e00ff */
[----:B------:R-:W-:-:S07]  /*10ed0*/  @P1 SHF.R.U32.HI R6, RZ, R5, R4 ;  /* 0x00000005ff061219 */ /* 0x000fce0000011604 */
.L_x_4020:
[----:B------:R-:W-:Y:S05]  /*10ee0*/  BSYNC B0 ;  /* 0x0000000000007941 */ /* 0x000fea0003800000 */
.L_x_4018:
[----:B------:R-:W-:-:S05]  /*10ef0*/  IMAD R5, R6, R3, R3 ;  /* 0x0000000306057224 */ /* 0x000fca00078e0203 */
[----:B------:R-:W-:-:S07]  /*10f00*/  VIMNMX R2, R2, R5, PT ;  /* 0x0000000502027248 */ /* 0x000fce0003fe0100 */
.L_x_4017:
[----:B------:R-:W-:Y:S01]  /*10f10*/  VIADD R2, R2, 0x5f ;  /* 0x0000005f02027836 */ /* 0x000fe20000000000 */
[----:B------:R-:W-:Y:S01]  /*10f20*/  ULDC UR4, c[0x0][0x9dc] ;  /* 0x0002770000047ab9 */ /* 0x000fe20000000800 */
[----:B------:R-:W-:Y:S02]  /*10f30*/  IMAD R0, R17, 0x80, -R0 ;  /* 0x0000008011007824 */ /* 0x000fe400078e0a00 */
[----:B------:R-:W-:-:S04]  /*10f40*/  IMAD.HI R5, R2, 0x2aaaaaab, RZ ;  /* 0x2aaaaaab02057827 */ /* 0x000fc800078e02ff */
[C---:B------:R-:W-:Y:S02]  /*10f50*/  VIADD R2, R7.reuse, 0x5f ;  /* 0x0000005f07027836 */ /* 0x040fe40000000000 */
[----:B------:R-:W-:Y:S02]  /*10f60*/  IMAD.IADD R7, R7, 0x1, R0 ;  /* 0x0000000107077824 */ /* 0x000fe400078e0200 */
[----:B------:R-:W-:Y:S01]  /*10f70*/  IMAD.HI R4, R2, 0x2aaaaaab, RZ ;  /* 0x2aaaaaab02047827 */ /* 0x000fe200078e02ff */
[----:B------:R-:W-:-:S03]  /*10f80*/  SHF.R.U32.HI R2, RZ, 0x1f, R5 ;  /* 0x0000001fff027819 */ /* 0x000fc60000011605 */
[----:B------:R-:W-:Y:S01]  /*10f90*/  VIADD R0, R7, -UR4 ;  /* 0x8000000407007c36 */ /* 0x000fe20008000000 */
[----:B------:R-:W-:Y:S02]  /*10fa0*/  LEA.HI.SX32 R2, R5, R2, 0x1c ;  /* 0x0000000205027211 */ /* 0x000fe400078fe2ff */
[----:B------:R-:W-:-:S04]  /*10fb0*/  SHF.R.U32.HI R5, RZ, 0x1f, R4 ;  /* 0x0000001fff057819 */ /* 0x000fc80000011604 */
[----:B------:R-:W-:-:S04]  /*10fc0*/  LEA.HI.SX32 R5, R4, R5, 0x1c ;  /* 0x0000000504057211 */ /* 0x000fc800078fe2ff */
[----:B-1----:R-:W-:-:S05]  /*10fd0*/  VIMNMX R6, R5, R2, PT ;  /* 0x0000000205067248 */ /* 0x002fca0003fe0100 */
[----:B------:R1:W-:Y:S01]  /*10fe0*/  STL [R1+0x14], R6 ;  /* 0x0000140601007387 */ /* 0x0003e20000100800 */
[----:B------:R-:W-:Y:S05]  /*10ff0*/  @!P0 BRA `(.L_x_4021) ;  /* 0x0000000000488947 */ /* 0x000fea0003800000 */
[----:B------:R-:W-:Y:S01]  /*11000*/  IMAD.MOV.U32 R2, RZ, RZ, R7 ;  /* 0x000000ffff027224 */ /* 0x000fe200078e0007 */
[----:B------:R-:W-:Y:S04]  /*11010*/  BSSY B0, `(.L_x_4022) ;  /* 0x000000e000007945 */ /* 0x000fe80003800000 */
[----:B------:R-:W-:-:S13]  /*11020*/  ISETP.GT.AND P0, PT, R2, -0x1, PT ;  /* 0xffffffff0200780c */ /* 0x000fda0003f04270 */
        /* <DEDUP_REMOVED lines=8> */
.L_x_4023:
[----:B------:R-:W-:-:S13]  /*110b0*/  ISETP.NE.AND P0, PT, R3, 0x1, PT ;  /* 0x000000010300780c */ /* 0x000fda0003f05270 */
[----:B------:R-:W2:Y:S02]  /*110c0*/  @P0 LDC.64 R4, c[0x0][0x9e8] ;  /* 0x00027a00ff040b82 */ /* 0x000ea40000000a00 */
[----:B--2---:R-:W-:-:S05]  /*110d0*/  @P0 IMAD.HI.U32 R4, R2, R4, RZ ;  /* 0x0000000402040227 */ /* 0x004fca00078e00ff */
[----:B------:R-:W-:-:S07]  /*110e0*/  @P0 SHF.R.U32.HI R2, RZ, R5, R4 ;  /* 0x00000005ff020219 */ /* 0x000fce0000011604 */
.L_x_4024:
[----:B------:R-:W-:Y:S05]  /*110f0*/  BSYNC B0 ;  /* 0x0000000000007941 */ /* 0x000fea0003800000 */
.L_x_4022:
[----:B------:R-:W-:-:S05]  /*11100*/  IMAD R3, R2, R3, RZ ;  /* 0x0000000302037224 */ /* 0x000fca00078e02ff */
[----:B------:R-:W-:-:S07]  /*11110*/  VIMNMX R0, R0, R3, !PT ;  /* 0x0000000300007248 */ /* 0x000fce0007fe0100 */
.L_x_4021:
[----:B------:R-:W-:Y:S01]  /*11120*/  IMAD.HI R0, R0, 0x2aaaaaab, RZ ;  /* 0x2aaaaaab00007827 */ /* 0x000fe200078e02ff */
[----:B------:R-:W-:Y:S04]  /*11130*/  BSSY B6, `(.L_x_4025) ;  /* 0x000031c000067945 */ /* 0x000fe80003800000 */
[----:B------:R-:W-:-:S04]  /*11140*/  SHF.R.U32.HI R3, RZ, 0x1f, R0 ;  /* 0x0000001fff037819 */ /* 0x000fc80000011600 */
[----:B------:R-:W-:-:S04]  /*11150*/  LEA.HI.SX32 R3, R0, R3, 0x1c ;  /* 0x0000000300037211 */ /* 0x000fc800078fe2ff */
        /* <DEDUP_REMOVED lines=21> */
.L_x_4026:
        /* <DEDUP_REMOVED lines=17> */
[----:B0-----:R-:W-:Y:S02]  /*113c0*/  IMAD.U32 R11, RZ, RZ, UR5 ;  /* 0x00000005ff0b7e24 */ /* 0x001fe4000f8e00ff */
[----:B------:R-:W-:Y:S02]  /*113d0*/  IMAD.MOV.U32 R8, RZ, RZ, 0x70 ;  /* 0x00000070ff087424 */ /* 0x000fe400078e00ff */
[----:B------:R-:W-:Y:S02]  /*113e0*/  IMAD.MOV.U32 R12, RZ, RZ, 0x1 ;  /* 0x00000001ff0c7424 */ /* 0x000fe400078e00ff */
[----:B------:R-:W-:-:S07]  /*113f0*/  IMAD.MOV.U32 R13, RZ, RZ, RZ ;  /* 0x000000ffff0d7224 */ /* 0x000fce00078e00ff */
[----:B------:R-:W-:-:S07]  /*11400*/  LEPC R20, `(.L_x_4028) ;  /* 0x000000001014794e */ /* 0x000fce0000000000 */
[----:B--2---:R-:W-:Y:S05]  /*11410*/  CALL.ABS.NOINC R2 ;  /* 0x0000000002007343 */ /* 0x004fea0003c00000 */
.L_x_4028:
        /* <DEDUP_REMOVED lines=14> */
[----:B0-----:R-:W-:Y:S02]  /*11500*/  IMAD.U32 R11, RZ, RZ, UR5 ;  /* 0x00000005ff0b7e24 */ /* 0x001fe4000f8e00ff */
[----:B------:R-:W-:Y:S02]  /*11510*/  IMAD.MOV.U32 R8, RZ, RZ, 0x70 ;  /* 0x00000070ff087424 */ /* 0x000fe400078e00ff */
[----:B------:R-:W-:Y:S02]  /*11520*/  IMAD.MOV.U32 R12, RZ, RZ, 0x1 ;  /* 0x00000001ff0c7424 */ /* 0x000fe400078e00ff */
[----:B--2---:R-:W-:-:S07]  /*11530*/  IMAD.MOV.U32 R13, RZ, RZ, RZ ;  /* 0x000000ffff0d7224 */ /* 0x004fce00078e00ff */
[----:B------:R-:W-:-:S07]  /*11540*/  LEPC R20, `(.L_x_4030) ;  /* 0x000000001014794e */ /* 0x000fce0000000000 */
[----:B---3--:R-:W-:Y:S05]  /*11550*/  CALL.ABS.NOINC R2 ;  /* 0x0000000002007343 */ /* 0x008fea0003c00000 */
.L_x_4030:
        /* <DEDUP_REMOVED lines=16> */
.L_x_4029:
        /* <DEDUP_REMOVED lines=28> */
.L_x_4031:
        /* <DEDUP_REMOVED lines=16> */
.L_x_4032:
        /* <DEDUP_REMOVED lines=15> */
.L_x_4033:
        /* <DEDUP_REMOVED lines=18> */
.L_x_4104:
[----:B------:R-:W-:Y:S01]  /*11b30*/  UMOV UR4, 0xffffffff ;  /* 0xffffffff00047882 */ /* 0x000fe20000000000 */
[----:B------:R-:W-:Y:S02]  /*11b40*/  SHF.R.S32.HI R17, RZ, 0x1f, R0 ;  /* 0x0000001fff117819 */ /* 0x000fe40000011400 */
[----:B------:R-:W-:Y:S05]  /*11b50*/  BRA.DIV UR4, `(.L_x_4035) ;  /* 0x0000003a04f07947 */ /* 0x000fea000b800000 */
[----:B------:R-:W-:-:S13]  /*11b60*/  ELECT P6, URZ, PT ;  /* 0x00000000003f782f */ /* 0x000fda00038c0000 */
.L_x_4107:
        /* <DEDUP_REMOVED lines=8> */
[----:B0-----:R-:W0:Y:S02]  /*11bf0*/  @P0 LDC.64 R10, c[0x0][0x420] ;  /* 0x00010800ff0a0b82 */ /* 0x001e240000000a00 */
[----:B0-----:R-:W-:-:S05]  /*11c00*/  @P0 IMAD.HI.U32 R10, R5, R10, RZ ;  /* 0x0000000a050a0227 */ /* 0x001fca00078e00ff */
        /* <DEDUP_REMOVED lines=12> */
.L_x_4037:
[----:B------:R-:W2:Y:S01]  /*11cd0*/  LDL R9, [R1] ;  /* 0x0000000001097983 */ /* 0x000ea20000100800 */
[----:B0-----:R-:W-:-:S03]  /*11ce0*/  MOV R11, 0x400 ;  /* 0x00000400000b7802 */ /* 0x001fc60000000f00 */
[----:B------:R-:W3:Y:S01]  /*11cf0*/  LDL R10, [R1+0x8] ;  /* 0x00000800010a7983 */ /* 0x000ee20000100800 */
[----:B-1----:R-:W0:Y:S02]  /*11d00*/  S2R R12, SR_CgaCtaId ;  /* 0x00000000000c7919 */ /* 0x002e240000008800 */
[----:B0-----:R-:W-:-:S05]  /*11d10*/  LEA R11, R12, R11, 0x18 ;  /* 0x0000000b0c0b7211 */ /* 0x001fca00078ec0ff */
[----:B--2---:R-:W-:Y:S01]  /*11d20*/  IMAD R9, R9, 0x8, R11 ;  /* 0x0000000809097824 */ /* 0x004fe200078e020b */
[----:B---3--:R-:W-:-:S04]  /*11d30*/  SHF.L.U32 R10, R10, 0x1f, RZ ;  /* 0x0000001f0a0a7819 */ /* 0x008fc800000006ff */
[----:B------:R-:W0:Y:S02]  /*11d40*/  SYNCS.PHASECHK.TRANS64.TRYWAIT P0, [R9+URZ+0x30840], R10 ;  /* 0x0308400a090075a7 */ /* 0x000e24000800017f */
[----:B0-----:R-:W-:Y:S05]  /*11d50*/  @!P0 BRA `(.L_x_4038) ;  /* 0x0000003800908947 */ /* 0x001fea0003800000 */
.L_x_4108:
        /* <DEDUP_REMOVED lines=11> */
.L_x_4039:
        /* <DEDUP_REMOVED lines=32> */
[----:B-1----:R-:W-:Y:S01]  /*12010*/  NOP ;  /* 0x0000000000007918 */ /* 0x002fe20000000000 */
.L_x_4036:
[----:B------:R-:W2:Y:S01]  /*12020*/  LDL.LU R12, [R1+0x18] ;  /* 0x00001800010c7983 */ /* 0x000ea20000300800 */
[----:B------:R-:W-:Y:S01]  /*12030*/  MOV R10, 0x400 ;  /* 0x00000400000a7802 */ /* 0x000fe20000000f00 */
[----:B------:R-:W-:Y:S05]  /*12040*/  WARPSYNC.ALL ;  /* 0x0000000000007948 */ /* 0x000fea0003800000 */
[----:B0-----:R-:W0:Y:S01]  /*12050*/  S2R R11, SR_CgaCtaId ;  /* 0x00000000000b7919 */ /* 0x001e220000008800 */
        /* <DEDUP_REMOVED lines=43> */
.L_x_4109:
[----:B------:R-:W-:Y:S05]  /*12310*/  BSYNC B0 ;  /* 0x0000000000007941 */ /* 0x000fea0003800000 */
.L_x_4040:
[----:B------:R-:W2:Y:S04]  /*12320*/  LDL R9, [R1+0x14] ;  /* 0x0000140001097983 */ /* 0x000ea80000100800 */
[----:B0-----:R-:W3:Y:S01]  /*12330*/  LDL R8, [R1+0x10] ;  /* 0x0000100001087983 */ /* 0x001ee20000100800 */
[----:B------:R-:W-:Y:S01]  /*12340*/  BSSY B0, `(.L_x_4042) ;  /* 0x00001a7000007945 */ /* 0x000fe20003800000 */
[----:B--2---:R-:W-:-:S05]  /*12350*/  VIADD R7, R9, 0xfffffffe ;  /* 0xfffffffe09077836 */ /* 0x004fca0000000000 */
[----:B---3--:R-:W-:-:S13]  /*12360*/  ISETP.GE.AND P0, PT, R7, R8, PT ;  /* 0x000000080700720c */ /* 0x008fda0003f06270 */
[----:B------:R-:W-:Y:S05]  /*12370*/  @!P0 BRA `(.L_x_4043) ;  /* 0x00000018008c8947 */ /* 0x000fea0003800000 */
[----:B------:R-:W-:Y:S01]  /*12380*/  LOP3.LUT R13, RZ, R8, RZ, 0x33, !PT ;  /* 0x00000008ff0d7212 */ /* 0x000fe200078e33ff */
        /* <DEDUP_REMOVED lines=37> */
.L_x_4048:
[----:B0-----:R-:W0:Y:S01]  /*125e0*/  S2R R3, SR_CgaCtaId ;  /* 0x0000000000037919 */ /* 0x001e220000008800 */
[----:B------:R-:W-:-:S04]  /*125f0*/  MOV R2, 0x400 ;  /* 0x0000040000027802 */ /* 0x000fc80000000f00 */
[----:B0-----:R-:W-:Y:S02]  /*12600*/  LEA R2, R3, R2, 0x18 ;  /* 0x0000000203027211 */ /* 0x001fe400078ec0ff */
[----:B------:R-:W-:-:S03]  /*12610*/  SHF.L.U32 R3, R14, 0x1f, RZ ;  /* 0x0000001f0e037819 */ /* 0x000fc600000006ff */
[----:B------:R-:W-:-:S04]  /*12620*/  IMAD R2, R12, 0x8, R2 ;  /* 0x000000080c027824 */ /* 0x000fc800078e0202 */
[----:B------:R-:W0:Y:S02]  /*12630*/  SYNCS.PHASECHK.TRANS64.TRYWAIT P0, [R2+URZ+0x30840], R3 ;  /* 0x03084003020075a7 */ /* 0x000e24000800017f */
[----:B0-----:R-:W-:Y:S05]  /*12640*/  @!P0 BRA `(.L_x_4049) ;  /* 0x0000003000888947 */ /* 0x001fea0003800000 */
.L_x_4110:
        /* <DEDUP_REMOVED lines=11> */
.L_x_4050:
        /* <DEDUP_REMOVED lines=37> */
.L_x_4111:
        /* <DEDUP_REMOVED lines=13> */
.L_x_4052:
        /* <DEDUP_REMOVED lines=35> */
[----:B0-----:R-:W-:Y:S01]  /*12c50*/  NOP ;  /* 0x0000000000007918 */ /* 0x001fe20000000000 */
.L_x_4047:
[----:B------:R-:W-:Y:S05]  /*12c60*/  BSYNC B2 ;  /* 0x0000000000027941 */ /* 0x000fea0003800000 */
.L_x_4046:
[----:B------:R-:W2:Y:S04]  /*12c70*/  LDL R2, [R1+0x14] ;  /* 0x0000140001027983 */ /* 0x000ea80000100800 */
[----:B------:R0:W-:Y:S04]  /*12c80*/  STL [R1], R12 ;  /* 0x0000000c01007387 */ /* 0x0001e80000100800 */
[----:B------:R0:W-:Y:S02]  /*12c90*/  STL [R1+0x8], R14 ;  /* 0x0000080e01007387 */ /* 0x0001e40000100800 */
[----:B0-2---:R-:W-:-:S07]  /*12ca0*/  VIADD R7, R2, 0xfffffffd ;  /* 0xfffffffd02077836 */ /* 0x005fce0000000000 */
.L_x_4045:
[----:B------:R-:W-:Y:S05]  /*12cb0*/  BSYNC B1 ;  /* 0x0000000000017941 */ /* 0x000fea0003800000 */
.L_x_4044:
[----:B------:R-:W2:Y:S01]  /*12cc0*/  LDL.LU R2, [R1+0x14] ;  /* 0x0000140001027983 */ /* 0x000ea20000300800 */
[----:B------:R-:W-:Y:S01]  /*12cd0*/  VIADD R13, R13, 0xfffffffe ;  /* 0xfffffffe0d0d7836 */ /* 0x000fe20000000000 */
[----:B--2---:R-:W-:-:S04]  /*12ce0*/  LOP3.LUT R2, RZ, R2, RZ, 0x33, !PT ;  /* 0x00000002ff027212 */ /* 0x004fc800078e33ff */
[----:B------:R-:W-:-:S13]  /*12cf0*/  ISETP.NE.AND P0, PT, R13, R2, PT ;  /* 0x000000020d00720c */ /* 0x000fda0003f05270 */
[----:B------:R-:W-:Y:S05]  /*12d00*/  @!P0 BRA `(.L_x_4043) ;  /* 0x0000001000288947 */ /* 0x000fea0003800000 */
[----:B------:R-:W-:-:S07]  /*12d10*/  IMAD.MOV.U32 R10, RZ, RZ, R6 ;  /* 0x000000ffff0a7224 */ /* 0x000fce00078e0006 */
.L_x_4067:
        /* <DEDUP_REMOVED lines=32> */
.L_x_4055:
[----:B------:R-:W1:Y:S01]  /*12f20*/  S2R R3, SR_CgaCtaId ;  /* 0x0000000000037919 */ /* 0x000e620000008800 */
[----:B------:R-:W-:-:S04]  /*12f30*/  MOV R2, 0x400 ;  /* 0x0000040000027802 */ /* 0x000fc80000000f00 */
[----:B-1----:R-:W-:Y:S02]  /*12f40*/  LEA R2, R3, R2, 0x18 ;  /* 0x0000000203027211 */ /* 0x002fe400078ec0ff */
[----:B------:R-:W-:-:S03]  /*12f50*/  SHF.L.U32 R3, R9, 0x1f, RZ ;  /* 0x0000001f09037819 */ /* 0x000fc600000006ff */
[----:B------:R-:W-:-:S04]  /*12f60*/  IMAD R2, R8, 0x8, R2 ;  /* 0x0000000808027824 */ /* 0x000fc800078e0202 */
[----:B------:R-:W1:Y:S02]  /*12f70*/  SYNCS.PHASECHK.TRANS64.TRYWAIT P0, [R2+URZ+0x30840], R3 ;  /* 0x03084003020075a7 */ /* 0x000e64000800017f */
[----:B-1----:R-:W-:Y:S05]  /*12f80*/  @!P0 BRA `(.L_x_4056) ;  /* 0x0000002800608947 */ /* 0x002fea0003800000 */
.L_x_4112:
        /* <DEDUP_REMOVED lines=11> */
.L_x_4057:
        /* <DEDUP_REMOVED lines=37> */
.L_x_4113:
        /* <DEDUP_REMOVED lines=8> */
.L_x_4059:
        /* <DEDUP_REMOVED lines=35> */
.L_x_4054:
[----:B------:R-:W-:Y:S05]  /*13540*/  BSYNC B1 ;  /* 0x0000000000017941 */ /* 0x000fea0003800000 */
.L_x_4053:
        /* <DEDUP_REMOVED lines=32> */
.L_x_4062:
[----:B------:R-:W2:Y:S01]  /*13750*/  S2R R3, SR_CgaCtaId ;  /* 0x0000000000037919 */ /* 0x000ea20000008800 */
[----:B------:R-:W-:-:S04]  /*13760*/  MOV R2, 0x400 ;  /* 0x0000040000027802 */ /* 0x000fc80000000f00 */
[----:B--2---:R-:W-:Y:S02]  /*13770*/  LEA R2, R3, R2, 0x18 ;  /* 0x0000000203027211 */ /* 0x004fe400078ec0ff */
[----:B------:R-:W-:-:S03]  /*13780*/  SHF.L.U32 R3, R14, 0x1f, RZ ;  /* 0x0000001f0e037819 */ /* 0x000fc600000006ff */
[----:B------:R-:W-:-:S04]  /*13790*/  IMAD R2, R15, 0x8, R2 ;  /* 0x000000080f027824 */ /* 0x000fc800078e0202 */
[----:B------:R-:W2:Y:S02]  /*137a0*/  SYNCS.PHASECHK.TRANS64.TRYWAIT P0, [R2+URZ+0x30840], R3 ;  /* 0x03084003020075a7 */ /* 0x000ea4000800017f */
[----:B--2---:R-:W-:Y:S05]  /*137b0*/  @!P0 BRA `(.L_x_4063) ;  /* 0x00000020007c8947 */ /* 0x004fea0003800000 */
.L_x_4114:
        /* <DEDUP_REMOVED lines=11> */
.L_x_4064:
        /* <DEDUP_REMOVED lines=38> */
.L_x_4115:
        /* <DEDUP_REMOVED lines=8> */
.L_x_4066:
        /* <DEDUP_REMOVED lines=33> */
.L_x_4061:
[----:B------:R-:W-:Y:S05]  /*13d60*/  BSYNC B1 ;  /* 0x0000000000017941 */ /* 0x000fea0003800000 */
.L_x_4060:
[----:B------:R-:W2:Y:S01]  /*13d70*/  LDL R2, [R1+0x10] ;  /* 0x0000100001027983 */ /* 0x000ea20000100800 */
[----:B------:R-:W-:Y:S01]  /*13d80*/  VIADD R7, R7, 0xfffffffe ;  /* 0xfffffffe07077836 */ /* 0x000fe20000000000 */
[----:B--2---:R-:W-:-:S13]  /*13d90*/  ISETP.GT.AND P0, PT, R13, R2, PT ;  /* 0x000000020d00720c */ /* 0x004fda0003f04270 */
[----:B------:R-:W-:Y:S05]  /*13da0*/  @P0 BRA `(.L_x_4067) ;  /* 0xffffffec00dc0947 */ /* 0x000fea000383ffff */
.L_x_4043:
[----:B------:R-:W-:Y:S05]  /*13db0*/  BSYNC B0 ;  /* 0x0000000000007941 */ /* 0x000fea0003800000 */
.L_x_4042:
        /* <DEDUP_REMOVED lines=17> */
.L_x_4069:
[----:B------:R-:W-:Y:S05]  /*13ed0*/  BSYNC B0 ;  /* 0x0000000000007941 */ /* 0x000fea0003800000 */
.L_x_4068:
        /* <DEDUP_REMOVED lines=11> */
.L_x_4116:
        /* <DEDUP_REMOVED lines=11> */
.L_x_4073:
        /* <DEDUP_REMOVED lines=33> */
.L_x_4071:
[----:B------:R-:W-:Y:S05]  /*14250*/  BSYNC B0 ;  /* 0x0000000000007941 */ /* 0x000fea0003800000 */
.L_x_4070:
        /* <DEDUP_REMOVED lines=9> */
.L_x_4027:
[----:B------:R-:W-:Y:S05]  /*142f0*/  BSYNC B6 ;  /* 0x0000000000067941 */ /* 0x000fea0003800000 */
.L_x_4025:
[----:B------:R-:W-:-:S03]  /*14300*/  UMOV UR4, 0xffffffff ;  /* 0xffffffff00047882 */ /* 0x000fc60000000000 */
[----:B------:R-:W-:Y:S05]  /*14310*/  BRA.DIV UR4, `(.L_x_4074) ;  /* 0x0000001604e07947 */ /* 0x000fea000b800000 */
[----:B------:R2:W3:Y:S04]  /*14320*/  SHFL.IDX PT, R4, R16, RZ, 0x1f ;  /* 0x00001fff10047589 */ /* 0x0004e800000e0000 */
[----:B------:R-:W4:Y:S02]  /*14330*/  SHFL.IDX PT, R16, R16, 0x1, 0x1f ;  /* 0x00201f0010107f89 */ /* 0x000f2400000e0000 */
.L_x_4120:
        /* <DEDUP_REMOVED lines=13> */
.L_x_4076:
[----:B------:R-:W-:Y:S05]  /*14410*/  BSYNC B0 ;  /* 0x0000000000007941 */ /* 0x000fea0003800000 */
.L_x_4075:
        /* <DEDUP_REMOVED lines=23> */
.L_x_4128:
[----:B------:R-:W-:Y:S02]  /*14590*/  ULDC UR4, c[0x0][0xc10] ;  /* 0x0003040000047ab9 */ /* 0x000fe40000000800 */
[----:B------:R-:W-:-:S04]  /*145a0*/  IMAD.U32 R5, RZ, RZ, UR4 ;  /* 0x00000004ff057e24 */ /* 0x000fc8000f8e00ff */
[----:B-1----:R-:W-:-:S04]  /*145b0*/  IMAD R3, R14, R5, RZ ;  /* 0x000000050e037224 */ /* 0x002fc800078e02ff */
[----:B--2-4-:R-:W-:-:S05]  /*145c0*/  IMAD.IADD R16, R16, 0x1, R3 ;  /* 0x0000000110107824 */ /* 0x014fca00078e0203 */
[----:B---3--:R-:W-:-:S13]  /*145d0*/  ISETP.GT.AND P0, PT, R16, R4, PT ;  /* 0x000000041000720c */ /* 0x008fda0003f04270 */
[----:B------:R-:W-:Y:S05]  /*145e0*/  @P0 BRA `(.L_x_4078) ;  /* 0x0000000000b40947 */ /* 0x000fea0003800000 */
[----:B------:R-:W1:Y:S02]  /*145f0*/  LDC R0, c[0x0][0xc14] ;  /* 0x00030500ff007b82 */ /* 0x000e640000000800 */
.L_x_4083:
        /* <DEDUP_REMOVED lines=14> */
.L_x_4081:
[----:B------:R-:W-:Y:S05]  /*146e0*/  BSYNC B0 ;  /* 0x0000000000007941 */ /* 0x000fea0003800000 */
.L_x_4080:
        /* <DEDUP_REMOVED lines=23> */
.L_x_4136:
[----:B------:R-:W-:Y:S02]  /*14860*/  ULDC UR4, c[0x0][0xc10] ;  /* 0x0003040000047ab9 */ /* 0x000fe40000000800 */
[----:B------:R-:W-:-:S04]  /*14870*/  IMAD.U32 R5, RZ, RZ, UR4 ;  /* 0x00000004ff057e24 */ /* 0x000fc8000f8e00ff */
[----:B-1----:R-:W-:-:S04]  /*14880*/  IMAD R3, R14, R5, RZ ;  /* 0x000000050e037224 */ /* 0x002fc800078e02ff */
[----:B------:R-:W-:-:S05]  /*14890*/  IMAD.IADD R16, R3, 0x1, R16 ;  /* 0x0000000103107824 */ /* 0x000fca00078e0210 */
[----:B------:R-:W-:-:S13]  /*148a0*/  ISETP.GT.AND P0, PT, R16, R4, PT ;  /* 0x000000041000720c */ /* 0x000fda0003f04270 */
[----:B------:R-:W-:Y:S05]  /*148b0*/  @!P0 BRA `(.L_x_4083) ;  /* 0xfffffffc00508947 */ /* 0x000fea000383ffff */
.L_x_4078:
        /* <DEDUP_REMOVED lines=8> */
.L_x_4140:
[----:B------:R-:W-:Y:S01]  /*14940*/  ISETP.NE.AND P0, PT, R3, RZ, PT ;  /* 0x000000ff0300720c */ /* 0x000fe20003f05270 */
[----:B------:R-:W-:-:S12]  /*14950*/  IMAD.MOV.U32 R7, RZ, RZ, RZ ;  /* 0x000000ffff077224 */ /* 0x000fd800078e00ff */
[----:B------:R-:W-:Y:S05]  /*14960*/  @!P0 BRA `(.L_x_4085) ;  /* 0x0000000000108947 */ /* 0x000fea0003800000 */
[----:B------:R-:W-:Y:S01]  /*14970*/  UMOV UR4, 0xffffffff ;  /* 0xffffffff00047882 */ /* 0x000fe20000000000 */
[----:B------:R-:W-:Y:S02]  /*14980*/  VIADD R12, R6, 0xffffffff ;  /* 0xffffffff060c7836 */ /* 0x000fe40000000000 */
[----:B------:R-:W-:Y:S05]  /*14990*/  BRA.DIV UR4, `(.L_x_4086) ;  /* 0x0000001a04747947 */ /* 0x000fea000b800000 */
[----:B------:R3:W4:Y:S02]  /*149a0*/  SHFL.IDX PT, R7, R2, R12, 0x1f ;  /* 0x00001f0c02077589 */ /* 0x00072400000e0000 */
.L_x_4085:
        /* <DEDUP_REMOVED lines=67> */
.L_x_4079:
[----:B------:R-:W-:Y:S01]  /*14de0*/  UMOV UR4, URZ ;  /* 0x0000003f00047c82 */ /* 0x000fe20008000000 */
[----:B------:R-:W-:Y:S01]  /*14df0*/  UMOV UR5, URZ ;  /* 0x0000003f00057c82 */ /* 0x000fe20008000000 */
[----:B------:R-:W-:Y:S01]  /*14e00*/  ULDC UR6, c[0x0][0xc14] ;  /* 0x0003050000067ab9 */ /* 0x000fe20000000800 */
[----:B------:R-:W-:Y:S02]  /*14e10*/  IMAD.MOV.U32 R16, RZ, RZ, R4 ;  /* 0x000000ffff107224 */ /* 0x000fe400078e0004 */
[----:B------:R-:W-:Y:S02]  /*14e20*/  IMAD.U32 R17, RZ, RZ, UR4 ;  /* 0x00000004ff117e24 */ /* 0x000fe4000f8e00ff */
[----:B------:R-:W-:Y:S02]  /*14e30*/  IMAD.U32 R18, RZ, RZ, UR5 ;  /* 0x00000005ff127e24 */ /* 0x000fe4000f8e00ff */
[----:B------:R-:W-:-:S07]  /*14e40*/  IMAD.U32 R19, RZ, RZ, UR6 ;  /* 0x00000006ff137e24 */ /* 0x000fce000f8e00ff */
.L_x_4087:
        /* <DEDUP_REMOVED lines=12> */
.L_x_4013:
        /* <DEDUP_REMOVED lines=12> */
.L_x_4143:
[----:B------:R-:W-:Y:S05]  /*14fd0*/  BSYNC B0 ;  /* 0x0000000000007941 */ /* 0x000fea0003800000 */
.L_x_4089:
[----:B------:R-:W-:-:S03]  /*14fe0*/  UMOV UR4, 0xffffffff ;  /* 0xffffffff00047882 */ /* 0x000fc60000000000 */
[----:B------:R-:W-:Y:S05]  /*14ff0*/  BRA.DIV UR4, `(.L_x_4091) ;  /* 0x0000001604187947 */ /* 0x000fea000b800000 */
[----:B------:R-:W2:Y:S02]  /*15000*/  S2R R2, SR_TID.X ;  /* 0x0000000000027919 */ /* 0x000ea40000002100 */
[----:B--2---:R-:W-:-:S04]  /*15010*/  SHF.R.U32.HI R2, RZ, 0x5, R2 ;  /* 0x00000005ff027819 */ /* 0x004fc80000011602 */
[----:B------:R-:W-:-:S05]  /*15020*/  LOP3.LUT R2, R2, 0x3, RZ, 0xc0, !PT ;  /* 0x0000000302027812 */ /* 0x000fca00078ec0ff */
[----:B------:R2:W3:Y:S02]  /*15030*/  SHFL.IDX PT, R14, R2, RZ, 0x1f ;  /* 0x00001fff020e7589 */ /* 0x0004e400000e0000 */
.L_x_4146:
[----:B---3--:R-:W-:Y:S01]  /*15040*/  ISETP.NE.AND P0, PT, R14, RZ, PT ;  /* 0x000000ff0e00720c */ /* 0x008fe20003f05270 */
[----:B------:R-:W-:-:S12]  /*15050*/  BSSY B0, `(.L_x_4092) ;  /* 0x0000029000007945 */ /* 0x000fd80003800000 */
[----:B------:R-:W-:Y:S05]  /*15060*/  @P0 BRA `(.L_x_4093) ;  /* 0x00000000009c0947 */ /* 0x000fea0003800000 */
[----:B------:R-:W-:-:S03]  /*15070*/  UMOV UR4, 0xffffffff ;  /* 0xffffffff00047882 */ /* 0x000fc60000000000 */
[----:B------:R-:W-:Y:S05]  /*15080*/  BRA.DIV UR4, `(.L_x_4094) ;  /* 0x0000001604287947 */ /* 0x000fea000b800000 */
[----:B------:R-:W-:-:S13]  /*15090*/  ELECT P6, URZ, PT ;  /* 0x00000000003f782f */ /* 0x000fda00038c0000 */
.L_x_4149:
        /* <DEDUP_REMOVED lines=8> */
.L_x_4095:
        /* <DEDUP_REMOVED lines=14> */
.L_x_4150:
[----:B------:R-:W2:Y:S02]  /*15200*/  SYNCS.PHASECHK.TRANS64.TRYWAIT P0, [R7+URZ], R2 ;  /* 0x00000002070075a7 */ /* 0x000ea4000800017f */
[----:B--2---:R-:W-:Y:S05]  /*15210*/  @!P0 BRA `(.L_x_4097) ;  /* 0x0000001000f88947 */ /* 0x004fea0003800000 */
.L_x_4151:
[----:B------:R-:W-:Y:S05]  /*15220*/  @!P2 BRA `(.L_x_4098) ;  /* 0x000000000004a947 */ /* 0x000fea0003800000 */
[----:B------:R-:W-:Y:S01]  /*15230*/  BPT.TRAP 0x1 ;  /* 0x000000040000795c */ /* 0x000fe20000300000 */
.L_x_4098:
[----:B------:R-:W3:Y:S01]  /*15240*/  LDL.LU R4, [R1] ;  /* 0x0000000001047983 */ /* 0x000ee20000300800 */
[----:B------:R-:W-:-:S04]  /*15250*/  VIADD R0, R0, 0x30860 ;  /* 0x0003086000007836 */ /* 0x000fc80000000000 */
[----:B---3--:R-:W-:-:S04]  /*15260*/  IMAD R4, R4, 0x8, R0 ;  /* 0x0000000804047824 */ /* 0x008fc800078e0200 */
[----:B------:R-:W3:Y:S02]  /*15270*/  SYNCS.PHASECHK.TRANS64.TRYWAIT P0, [R4+URZ], R5 ;  /* 0x00000005040075a7 */ /* 0x000ee4000800017f */
[----:B---3--:R-:W-:Y:S05]  /*15280*/  @!P0 BRA `(.L_x_4099) ;  /* 0x0000001000f08947 */ /* 0x008fea0003800000 */
.L_x_4152:
[----:B------:R-:W-:-:S07]  /*15290*/  IMAD R3, R3, 0x8, R0 ;  /* 0x0000000803037824 */ /* 0x000fce00078e0200 */
.L_x_4100:
[----:B----4-:R4:W0:Y:S02]  /*152a0*/  SYNCS.PHASECHK.TRANS64.TRYWAIT P0, [R3+URZ], R2 ;  /* 0x00000002030075a7 */ /* 0x010824000800017f */
[----:B0-----:R-:W-:Y:S05]  /*152b0*/  @!P0 NANOSLEEP.SYNCS 0x989680 ;  /* 0x009896800000895d */ /* 0x001fea0003900000 */
[----:B------:R-:W0:Y:S02]  /*152c0*/  @!P0 SYNCS.PHASECHK.TRANS64 P0, [R3+URZ], R2 ;  /* 0x00000002030085a7 */ /* 0x000e24000800007f */
[----:B0-----:R-:W-:Y:S05]  /*152d0*/  @!P0 BRA `(.L_x_4100) ;  /* 0xfffffffc00f08947 */ /* 0x001fea000383ffff */
.L_x_4093:
[----:B------:R-:W-:Y:S05]  /*152e0*/  BSYNC B0 ;  /* 0x0000000000007941 */ /* 0x000fea0003800000 */
.L_x_4092:
[----:B------:R-:W-:Y:S05]  /*152f0*/  EXIT ;  /* 0x000000000000794d */ /* 0x000fea0003800000 */
.L_x_3917:
[----:B0-----:R-:W-:-:S04]  /*15300*/  IMAD.U32 R3, RZ, RZ, UR38 ;  /* 0x00000026ff037e24 */ /* 0x001fc8000f8e00ff */
[----:B------:R0:W1:Y:S03]  /*15310*/  SYNCS.PHASECHK.TRANS64.TRYWAIT P1, [R3+URZ+0x30800], R0 ;  /* 0x03080000030075a7 */ /* 0x000066000802017f */
[----:B-1----:R-:W-:Y:S05]  /*15320*/  @!P1 NANOSLEEP.SYNCS 0x989680 ;  /* 0x009896800000995d */ /* 0x002fea0003900000 */
[----:B------:R-:W1:Y:S02]  /*15330*/  @!P1 SYNCS.PHASECHK.TRANS64 P1, [R3+URZ+0x30800], R0 ;  /* 0x03080000030095a7 */ /* 0x000e64000802007f */
[----:B-1----:R-:W-:Y:S05]  /*15340*/  @!P1 BRA `(.L_x_3917) ;  /* 0xfffffffc00ec9947 */ /* 0x002fea000383ffff */
[----:B------:R-:W-:Y:S05]  /*15350*/  BRA `(.L_x_4101) ;  /* 0xfffffec8000c7947 */ /* 0x000fea000383ffff */
.L_x_3921:
[----:B-1----:R1:W3:Y:S02]  /*15360*/  SYNCS.PHASECHK.TRANS64.TRYWAIT P1, [R3+URZ+0x30830], R0 ;  /* 0x03083000030075a7 */ /* 0x0022e4000802017f */
[----:B---3--:R-:W-:Y:S05]  /*15370*/  @!P1 NANOSLEEP.SYNCS 0x989680 ;  /* 0x009896800000995d */ /* 0x008fea0003900000 */
[----:B------:R-:W3:Y:S02]  /*15380*/  @!P1 SYNCS.PHASECHK.TRANS64 P1, [R3+URZ+0x30830], R0 ;  /* 0x03083000030095a7 */ /* 0x000ee4000802007f */
[----:B---3--:R-:W-:Y:S05]  /*15390*/  @!P1 BRA `(.L_x_3921) ;  /* 0xfffffffc00f09947 */ /* 0x008fea000383ffff */
[----:B------:R-:W-:Y:S05]  /*153a0*/  BRA `(.L_x_3920) ;  /* 0xfffffec800407947 */ /* 0x000fea000383ffff */
.L_x_3937:
[----:B-1----:R-:W-:-:S04]  /*153b0*/  IMAD.U32 R121, RZ, RZ, UR5 ;  /* 0x00000005ff797e24 */ /* 0x002fc8000f8e00ff */
[----:B------:R1:W2:Y:S03]  /*153c0*/  SYNCS.PHASECHK.TRANS64.TRYWAIT P1, [R121+URZ+0x30830], R0 ;  /* 0x03083000790075a7 */ /* 0x0002a6000802017f */
[----:B--2---:R-:W-:Y:S05]  /*153d0*/  @!P1 NANOSLEEP.SYNCS 0x989680 ;  /* 0x009896800000995d */ /* 0x004fea0003900000 */
[----:B------:R-:W2:Y:S02]  /*153e0*/  @!P1 SYNCS.PHASECHK.TRANS64 P1, [R121+URZ+0x30830], R0 ;  /* 0x03083000790095a7 */ /* 0x000ea4000802007f */
[----:B--2---:R-:W-:Y:S05]  /*153f0*/  @!P1 BRA `(.L_x_3937) ;  /* 0xfffffffc00ec9947 */ /* 0x004fea000383ffff */
[----:B------:R-:W-:Y:S05]  /*15400*/  BRA `(.L_x_3936) ;  /* 0xfffffef4002c7947 */ /* 0x000fea000383ffff */
.L_x_3941:
[----:B-1----:R-:W-:-:S04]  /*15410*/  IMAD.U32 R3, RZ, RZ, UR14 ;  /* 0x0000000eff037e24 */ /* 0x002fc8000f8e00ff */
[----:B------:R1:W2:Y:S03]  /*15420*/  SYNCS.PHASECHK.TRANS64.TRYWAIT P1, [R3+URZ+0x30850], R0 ;  /* 0x03085000030075a7 */ /* 0x0002a6000802017f */
[----:B--2---:R-:W-:Y:S05]  /*15430*/  @!P1 NANOSLEEP.SYNCS 0x989680 ;  /* 0x009896800000995d */ /* 0x004fea0003900000 */
[----:B------:R-:W2:Y:S02]  /*15440*/  @!P1 SYNCS.PHASECHK.TRANS64 P1, [R3+URZ+0x30850], R0 ;  /* 0x03085000030095a7 */ /* 0x000ea4000802007f */
[----:B--2---:R-:W-:Y:S05]  /*15450*/  @!P1 BRA `(.L_x_3941) ;  /* 0xfffffffc00ec9947 */ /* 0x004fea000383ffff */
[----:B------:R-:W-:Y:S05]  /*15460*/  BRA `(.L_x_3940) ;  /* 0xfffffefc00c47947 */ /* 0x000fea000383ffff */
.L_x_3958:
[----:B-1----:R-:W-:-:S04]  /*15470*/  IMAD.U32 R5, RZ, RZ, UR5 ;  /* 0x00000005ff057e24 */ /* 0x002fc8000f8e00ff */
[----:B------:R1:W2:Y:S03]  /*15480*/  SYNCS.PHASECHK.TRANS64.TRYWAIT P1, [R5+URZ+0x30830], R0 ;  /* 0x03083000050075a7 */ /* 0x0002a6000802017f */
[----:B--2---:R-:W-:Y:S05]  /*15490*/  @!P1 NANOSLEEP.SYNCS 0x989680 ;  /* 0x009896800000995d */ /* 0x004fea0003900000 */
[----:B------:R-:W2:Y:S02]  /*154a0*/  @!P1 SYNCS.PHASECHK.TRANS64 P1, [R5+URZ+0x30830], R0 ;  /* 0x03083000050095a7 */ /* 0x000ea4000802007f */
[----:B--2---:R-:W-:Y:S05]  /*154b0*/  @!P1 BRA `(.L_x_3958) ;  /* 0xfffffffc00ec9947 */ /* 0x004fea000383ffff */
[----:B------:R-:W-:Y:S05]  /*154c0*/  BRA `(.L_x_3957) ;  /* 0xffffff2400547947 */ /* 0x000fea000383ffff */
.L_x_3962:
[----:B-1----:R-:W-:-:S04]  /*154d0*/  IMAD.U32 R3, RZ, RZ, UR10 ;  /* 0x0000000aff037e24 */ /* 0x002fc8000f8e00ff */
[----:B------:R1:W2:Y:S03]  /*154e0*/  SYNCS.PHASECHK.TRANS64.TRYWAIT P1, [R3+URZ+0x30850], R0 ;  /* 0x03085000030075a7 */ /* 0x0002a6000802017f */
[----:B--2---:R-:W-:Y:S05]  /*154f0*/  @!P1 NANOSLEEP.SYNCS 0x989680 ;  /* 0x009896800000995d */ /* 0x004fea0003900000 */
[----:B------:R-:W2:Y:S02]  /*15500*/  @!P1 SYNCS.PHASECHK.TRANS64 P1, [R3+URZ+0x30850], R0 ;  /* 0x03085000030095a7 */ /* 0x000ea4000802007f */
[----:B--2---:R-:W-:Y:S05]  /*15510*/  @!P1 BRA `(.L_x_3962) ;  /* 0xfffffffc00ec9947 */ /* 0x004fea000383ffff */
[----:B------:R-:W-:Y:S05]  /*15520*/  BRA `(.L_x_3961) ;  /* 0xffffff2c00ec7947 */ /* 0x000fea000383ffff */
.L_x_3968:
[----:B-1----:R-:W-:-:S04]  /*15530*/  IMAD.U32 R5, RZ, RZ, UR5 ;  /* 0x00000005ff057e24 */ /* 0x002fc8000f8e00ff */
[----:B------:R1:W2:Y:S03]  /*15540*/  SYNCS.PHASECHK.TRANS64.TRYWAIT P1, [R5+URZ+0x30830], R0 ;  /* 0x03083000050075a7 */ /* 0x0002a6000802017f */
[----:B--2---:R-:W-:Y:S05]  /*15550*/  @!P1 NANOSLEEP.SYNCS 0x989680 ;  /* 0x009896800000995d */ /* 0x004fea0003900000 */
[----:B------:R-:W2:Y:S02]  /*15560*/  @!P1 SYNCS.PHASECHK.TRANS64 P1, [R5+URZ+0x30830], R0 ;  /* 0x03083000050095a7 */ /* 0x000ea4000802007f */
[----:B--2---:R-:W-:Y:S05]  /*15570*/  @!P1 BRA `(.L_x_3968) ;  /* 0xfffffffc00ec9947 */ /* 0x004fea000383ffff */
[----:B------:R-:W-:Y:S05]  /*15580*/  BRA `(.L_x_3967) ;  /* 0xffffff4000bc7947 */ /* 0x000fea000383ffff */
.L_x_3972:
[----:B-1----:R-:W-:-:S04]  /*15590*/  IMAD.U32 R3, RZ, RZ, UR10 ;  /* 0x0000000aff037e24 */ /* 0x002fc8000f8e00ff */
[----:B------:R1:W2:Y:S03]  /*155a0*/  SYNCS.PHASECHK.TRANS64.TRYWAIT P1, [R3+URZ+0x30850], R0 ;  /* 0x03085000030075a7 */ /* 0x0002a6000802017f */
[----:B--2---:R-:W-:Y:S05]  /*155b0*/  @!P1 NANOSLEEP.SYNCS 0x989680 ;  /* 0x009896800000995d */ /* 0x004fea0003900000 */
[----:B------:R-:W2:Y:S02]  /*155c0*/  @!P1 SYNCS.PHASECHK.TRANS64 P1, [R3+URZ+0x30850], R0 ;  /* 0x03085000030095a7 */ /* 0x000ea4000802007f */
[----:B--2---:R-:W-:Y:S05]  /*155d0*/  @!P1 BRA `(.L_x_3972) ;  /* 0xfffffffc00ec9947 */ /* 0x004fea000383ffff */
[----:B------:R-:W-:Y:S05]  /*155e0*/  BRA `(.L_x_3971) ;  /* 0xffffff4c00547947 */ /* 0x000fea000383ffff */
.L_x_3985:
[----:B-1----:R-:W-:-:S04]  /*155f0*/  IMAD.U32 R3, RZ, RZ, UR5 ;  /* 0x00000005ff037e24 */ /* 0x002fc8000f8e00ff */
[----:B------:R1:W2:Y:S03]  /*15600*/  SYNCS.PHASECHK.TRANS64.TRYWAIT P0, [R3+URZ+0x30850], R2 ;  /* 0x03085002030075a7 */ /* 0x0002a6000800017f */
[----:B--2---:R-:W-:Y:S05]  /*15610*/  @!P0 NANOSLEEP.SYNCS 0x989680 ;  /* 0x009896800000895d */ /* 0x004fea0003900000 */
[----:B------:R-:W2:Y:S02]  /*15620*/  @!P0 SYNCS.PHASECHK.TRANS64 P0, [R3+URZ+0x30850], R2 ;  /* 0x03085002030085a7 */ /* 0x000ea4000800007f */
[----:B--2---:R-:W-:Y:S05]  /*15630*/  @!P0 BRA `(.L_x_3985) ;  /* 0xfffffffc00ec8947 */ /* 0x004fea000383ffff */
[----:B------:R-:W-:Y:S05]  /*15640*/  BRA `(.L_x_3984) ;  /* 0xffffff7400a87947 */ /* 0x000fea000383ffff */
.L_x_4034:
[----:B------:R-:W1:Y:S01]  /*15650*/  S2R R9, SR_TID.X ;  /* 0x0000000000097919 */ /* 0x000e620000002100 */
[----:B------:R-:W-:Y:S01]  /*15660*/  BSSY B0, `(.L_x_4102) ;  /* 0x000000a000007945 */ /* 0x000fe20003800000 */
[----:B------:R-:W-:Y:S02]  /*15670*/  IMAD.MOV.U32 R12, RZ, RZ, RZ ;  /* 0x000000ffff0c7224 */ /* 0x000fe400078e00ff */
        /* <DEDUP_REMOVED lines=8> */
.L_x_4103:
[----:B------:R-:W-:Y:S05]  /*15700*/  BSYNC B0 ;  /* 0x0000000000007941 */ /* 0x000fea0003800000 */
.L_x_4102:
[----:B------:R-:W-:Y:S05]  /*15710*/  BRA `(.L_x_4104) ;  /* 0xffffffc400047947 */ /* 0x000fea000383ffff */
.L_x_4035:
[----:B------:R-:W-:Y:S01]  /*15720*/  BSSY B0, `(.L_x_4105) ;  /* 0x0000006000007945 */ /* 0x000fe20003800000 */
[----:B------:R-:W-:-:S07]  /*15730*/  IMAD.MOV.U32 R15, RZ, RZ, -0x1 ;  /* 0xffffffffff0f7424 */ /* 0x000fce00078e00ff */
[----:B0-----:R-:W-:Y:S05]  /*15740*/  WARPSYNC.COLLECTIVE R15, `(.L_x_4106) ;  /* 0x000000000f0c7348 */ /* 0x001fea0003c00000 */
[----:B------:R-:W-:Y:S02]  /*15750*/  ELECT P6, UR62, PT ;  /* 0x00000000003e782f */ /* 0x000fe400038c0000 */
[----:B------:R-:W-:Y:S01]  /*15760*/  MOV R14, UR62 ;  /* 0x0000003e000e7c02 */ /* 0x000fe20008000f00 */
[----:B0-----:R-:W-:Y:S10]  /*15770*/  ENDCOLLECTIVE ;  /* 0x000000000000791b */ /* 0x001ff40003800000 */
.L_x_4106:
[----:B------:R-:W-:Y:S05]  /*15780*/  BSYNC B0 ;  /* 0x0000000000007941 */ /* 0x000fea0003800000 */
.L_x_4105:
[----:B------:R-:W-:Y:S05]  /*15790*/  BRA `(.L_x_4107) ;  /* 0xffffffc000f47947 */ /* 0x000fea000383ffff */
.L_x_4038:
[----:B0-----:R0:W1:Y:S02]  /*157a0*/  SYNCS.PHASECHK.TRANS64.TRYWAIT P0, [R9+URZ+0x30840], R10 ;  /* 0x0308400a090075a7 */ /* 0x001064000800017f */
[----:B-1----:R-:W-:Y:S05]  /*157b0*/  @!P0 NANOSLEEP.SYNCS 0x989680 ;  /* 0x009896800000895d */ /* 0x002fea0003900000 */
[----:B------:R-:W1:Y:S02]  /*157c0*/  @!P0 SYNCS.PHASECHK.TRANS64 P0, [R9+URZ+0x30840], R10 ;  /* 0x0308400a090085a7 */ /* 0x000e64000800007f */
[----:B-1----:R-:W-:Y:S05]  /*157d0*/  @!P0 BRA `(.L_x_4038) ;  /* 0xfffffffc00f08947 */ /* 0x002fea000383ffff */
[----:B------:R-:W-:Y:S05]  /*157e0*/  BRA `(.L_x_4108) ;  /* 0xffffffc4005c7947 */ /* 0x000fea000383ffff */
.L_x_4041:
        /* <DEDUP_REMOVED lines=8> */
.L_x_4049:
[----:B0-----:R0:W1:Y:S02]  /*15870*/  SYNCS.PHASECHK.TRANS64.TRYWAIT P0, [R2+URZ+0x30840], R3 ;  /* 0x03084003020075a7 */ /* 0x001064000800017f */
[----:B-1----:R-:W-:Y:S05]  /*15880*/  @!P0 NANOSLEEP.SYNCS 0x989680 ;  /* 0x009896800000895d */ /* 0x002fea0003900000 */
[----:B------:R-:W1:Y:S02]  /*15890*/  @!P0 SYNCS.PHASECHK.TRANS64 P0, [R2+URZ+0x30840], R3 ;  /* 0x03084003020085a7 */ /* 0x000e64000800007f */
[----:B-1----:R-:W-:Y:S05]  /*158a0*/  @!P0 BRA `(.L_x_4049) ;  /* 0xfffffffc00f08947 */ /* 0x002fea000383ffff */
[----:B------:R-:W-:Y:S05]  /*158b0*/  BRA `(.L_x_4110) ;  /* 0xffffffcc00647947 */ /* 0x000fea000383ffff */
.L_x_4051:
[----:B0-----:R0:W1:Y:S02]  /*158c0*/  SYNCS.PHASECHK.TRANS64.TRYWAIT P0, [R3+URZ+0x60], R2 ;  /* 0x00006002030075a7 */ /* 0x001064000800017f */
[----:B-1----:R-:W-:Y:S05]  /*158d0*/  @!P0 NANOSLEEP.SYNCS 0x989680 ;  /* 0x009896800000895d */ /* 0x002fea0003900000 */
[----:B------:R-:W1:Y:S02]  /*158e0*/  @!P0 SYNCS.PHASECHK.TRANS64 P0, [R3+URZ+0x60], R2 ;  /* 0x00006002030085a7 */ /* 0x000e64000800007f */
[----:B-1----:R-:W-:Y:S05]  /*158f0*/  @!P0 BRA `(.L_x_4051) ;  /* 0xfffffffc00f08947 */ /* 0x002fea000383ffff */
[----:B------:R-:W-:Y:S05]  /*15900*/  BRA `(.L_x_4111) ;  /* 0xffffffd000107947 */ /* 0x000fea000383ffff */
.L_x_4056:
[----:B-1----:R1:W2:Y:S02]  /*15910*/  SYNCS.PHASECHK.TRANS64.TRYWAIT P0, [R2+URZ+0x30840], R3 ;  /* 0x03084003020075a7 */ /* 0x0022a4000800017f */
[----:B--2---:R-:W-:Y:S05]  /*15920*/  @!P0 NANOSLEEP.SYNCS 0x989680 ;  /* 0x009896800000895d */ /* 0x004fea0003900000 */
[----:B------:R-:W2:Y:S02]  /*15930*/  @!P0 SYNCS.PHASECHK.TRANS64 P0, [R2+URZ+0x30840], R3 ;  /* 0x03084003020085a7 */ /* 0x000ea4000800007f */
[----:B--2---:R-:W-:Y:S05]  /*15940*/  @!P0 BRA `(.L_x_4056) ;  /* 0xfffffffc00f08947 */ /* 0x004fea000383ffff */
[----:B------:R-:W-:Y:S05]  /*15950*/  BRA `(.L_x_4112) ;  /* 0xffffffd4008c7947 */ /* 0x000fea000383ffff */
.L_x_4058:
[----:B0-----:R0:W1:Y:S02]  /*15960*/  SYNCS.PHASECHK.TRANS64.TRYWAIT P1, [R3+URZ+0x60], R2 ;  /* 0x00006002030075a7 */ /* 0x001064000802017f */
[----:B-1----:R-:W-:Y:S05]  /*15970*/  @!P1 NANOSLEEP.SYNCS 0x989680 ;  /* 0x009896800000995d */ /* 0x002fea0003900000 */
[----:B------:R-:W1:Y:S02]  /*15980*/  @!P1 SYNCS.PHASECHK.TRANS64 P1, [R3+URZ+0x60], R2 ;  /* 0x00006002030095a7 */ /* 0x000e64000802007f */
[----:B-1----:R-:W-:Y:S05]  /*15990*/  @!P1 BRA `(.L_x_4058) ;  /* 0xfffffffc00f09947 */ /* 0x002fea000383ffff */
[----:B------:R-:W-:Y:S05]  /*159a0*/  BRA `(.L_x_4113) ;  /* 0xffffffd800387947 */ /* 0x000fea000383ffff */
.L_x_4063:
[----:B--2---:R2:W3:Y:S02]  /*159b0*/  SYNCS.PHASECHK.TRANS64.TRYWAIT P0, [R2+URZ+0x30840], R3 ;  /* 0x03084003020075a7 */ /* 0x0044e4000800017f */
[----:B---3--:R-:W-:Y:S05]  /*159c0*/  @!P0 NANOSLEEP.SYNCS 0x989680 ;  /* 0x009896800000895d */ /* 0x008fea0003900000 */
[----:B------:R-:W3:Y:S02]  /*159d0*/  @!P0 SYNCS.PHASECHK.TRANS64 P0, [R2+URZ+0x30840], R3 ;  /* 0x03084003020085a7 */ /* 0x000ee4000800007f */
[----:B---3--:R-:W-:Y:S05]  /*159e0*/  @!P0 BRA `(.L_x_4063) ;  /* 0xfffffffc00f08947 */ /* 0x008fea000383ffff */
[----:B------:R-:W-:Y:S05]  /*159f0*/  BRA `(.L_x_4114) ;  /* 0xffffffdc00707947 */ /* 0x000fea000383ffff */
.L_x_4065:
[----:B0-----:R0:W1:Y:S02]  /*15a00*/  SYNCS.PHASECHK.TRANS64.TRYWAIT P1, [R2+URZ+0x60], R9 ;  /* 0x00006009020075a7 */ /* 0x001064000802017f */
[----:B-1----:R-:W-:Y:S05]  /*15a10*/  @!P1 NANOSLEEP.SYNCS 0x989680 ;  /* 0x009896800000995d */ /* 0x002fea0003900000 */
[----:B------:R-:W1:Y:S02]  /*15a20*/  @!P1 SYNCS.PHASECHK.TRANS64 P1, [R2+URZ+0x60], R9 ;  /* 0x00006009020095a7 */ /* 0x000e64000802007f */
[----:B-1----:R-:W-:Y:S05]  /*15a30*/  @!P1 BRA `(.L_x_4065) ;  /* 0xfffffffc00f09947 */ /* 0x002fea000383ffff */
[----:B------:R-:W-:Y:S05]  /*15a40*/  BRA `(.L_x_4115) ;  /* 0xffffffe000207947 */ /* 0x000fea000383ffff */
.L_x_4072:
[----:B-1----:R1:W2:Y:S02]  /*15a50*/  SYNCS.PHASECHK.TRANS64.TRYWAIT P0, [R3+URZ+0x30860], R0 ;  /* 0x03086000030075a7 */ /* 0x0022a4000800017f */
[----:B--2---:R-:W-:Y:S05]  /*15a60*/  @!P0 NANOSLEEP.SYNCS 0x989680 ;  /* 0x009896800000895d */ /* 0x004fea0003900000 */
[----:B------:R-:W2:Y:S02]  /*15a70*/  @!P0 SYNCS.PHASECHK.TRANS64 P0, [R3+URZ+0x30860], R0 ;  /* 0x03086000030085a7 */ /* 0x000ea4000800007f */
[----:B--2---:R-:W-:Y:S05]  /*15a80*/  @!P0 BRA `(.L_x_4072) ;  /* 0xfffffffc00f08947 */ /* 0x004fea000383ffff */
[----:B------:R-:W-:Y:S05]  /*15a90*/  BRA `(.L_x_4116) ;  /* 0xffffffe4003c7947 */ /* 0x000fea000383ffff */
.L_x_4074:
[----:B------:R-:W-:Y:S01]  /*15aa0*/  BSSY B0, `(.L_x_4117) ;  /* 0x0000008000007945 */ /* 0x000fe20003800000 */
[----:B------:R-:W-:Y:S02]  /*15ab0*/  IMAD.MOV.U32 R13, RZ, RZ, R16 ;  /* 0x000000ffff0d7224 */ /* 0x000fe400078e0010 */
[----:B------:R-:W-:Y:S02]  /*15ac0*/  IMAD.MOV.U32 R12, RZ, RZ, RZ ;  /* 0x000000ffff0c7224 */ /* 0x000fe400078e00ff */
[----:B0-----:R-:W-:Y:S02]  /*15ad0*/  IMAD.MOV.U32 R11, RZ, RZ, 0x1f ;  /* 0x0000001fff0b7424 */ /* 0x001fe400078e00ff */
[----:B------:R-:W-:-:S07]  /*15ae0*/  IMAD.MOV.U32 R15, RZ, RZ, -0x1 ;  /* 0xffffffffff0f7424 */ /* 0x000fce00078e00ff */
[----:B-1----:R-:W-:Y:S05]  /*15af0*/  WARPSYNC.COLLECTIVE R15, `(.L_x_4118) ;  /* 0x000000000f087348 */ /* 0x002fea0003c00000 */
[----:B------:R0:W2:Y:S02]  /*15b00*/  SHFL.IDX P6, R14, R13, R12, R11 ;  /* 0x0000000c0d0e7389 */ /* 0x0000a400000c000b */
[----:B012---:R-:W-:Y:S01]  /*15b10*/  ENDCOLLECTIVE ;  /* 0x000000000000791b */ /* 0x007fe20003800000 */
.L_x_4118:
[----:B------:R-:W-:Y:S05]  /*15b20*/  BSYNC B0 ;  /* 0x0000000000007941 */ /* 0x000fea0003800000 */
.L_x_4117:
        /* <DEDUP_REMOVED lines=8> */
.L_x_4119:
[----:B------:R-:W-:Y:S01]  /*15bb0*/  IMAD.MOV.U32 R16, RZ, RZ, R14 ;  /* 0x000000ffff107224 */ /* 0x000fe200078e000e */
[----:B------:R-:W-:Y:S06]  /*15bc0*/  BRA `(.L_x_4120) ;  /* 0xffffffe400dc7947 */ /* 0x000fec000383ffff */
.L_x_4077:
[----:B------:R-:W-:Y:S01]  /*15bd0*/  BSSY B0, `(.L_x_4121) ;  /* 0x0000008000007945 */ /* 0x000fe20003800000 */
[----:B-----5:R-:W-:Y:S02]  /*15be0*/  IMAD.MOV.U32 R13, RZ, RZ, R17 ;  /* 0x000000ffff0d7224 */ /* 0x020fe400078e0011 */
[----:B------:R-:W-:Y:S02]  /*15bf0*/  IMAD.MOV.U32 R12, RZ, RZ, 0x1 ;  /* 0x00000001ff0c7424 */ /* 0x000fe400078e00ff */
[----:B0-----:R-:W-:Y:S02]  /*15c00*/  IMAD.MOV.U32 R11, RZ, RZ, RZ ;  /* 0x000000ffff0b7224 */ /* 0x001fe400078e00ff */
[----:B------:R-:W-:-:S07]  /*15c10*/  IMAD.MOV.U32 R15, RZ, RZ, -0x1 ;  /* 0xffffffffff0f7424 */ /* 0x000fce00078e00ff */
[----:B-1234-:R-:W-:Y:S05]  /*15c20*/  WARPSYNC.COLLECTIVE R15, `(.L_x_4122) ;  /* 0x000000000f087348 */ /* 0x01efea0003c00000 */
[----:B------:R0:W0:Y:S02]  /*15c30*/  SHFL.UP P6, R14, R13, R12, R11 ;  /* 0x0400000c0d0e7389 */ /* 0x00002400000c000b */
[----:B01234-:R-:W-:Y:S01]  /*15c40*/  ENDCOLLECTIVE ;  /* 0x000000000000791b */ /* 0x01ffe20003800000 */
.L_x_4122:
[----:B------:R-:W-:Y:S05]  /*15c50*/  BSYNC B0 ;  /* 0x0000000000007941 */ /* 0x000fea0003800000 */
.L_x_4121:
        /* <DEDUP_REMOVED lines=10> */
.L_x_4123:
        /* <DEDUP_REMOVED lines=8> */
.L_x_4124:
        /* <DEDUP_REMOVED lines=8> */
.L_x_4125:
        /* <DEDUP_REMOVED lines=8> */
.L_x_4126:
        /* <DEDUP_REMOVED lines=8> */
.L_x_4127:
[----:B------:R-:W-:Y:S05]  /*15f00*/  BRA `(.L_x_4128) ;  /* 0xffffffe400a07947 */ /* 0x000fea000383ffff */
.L_x_4082:
        /* <DEDUP_REMOVED lines=8> */
.L_x_4130:
[----:B------:R-:W-:Y:S05]  /*15f90*/  BSYNC B0 ;  /* 0x0000000000007941 */ /* 0x000fea0003800000 */
.L_x_4129:
        /* <DEDUP_REMOVED lines=10> */
.L_x_4131:
        /* <DEDUP_REMOVED lines=8> */
.L_x_4132:
        /* <DEDUP_REMOVED lines=8> */
.L_x_4133:
        /* <DEDUP_REMOVED lines=8> */
.L_x_4134:
        /* <DEDUP_REMOVED lines=8> */
.L_x_4135:
[----:B------:R-:W-:Y:S05]  /*16240*/  BRA `(.L_x_4136) ;  /* 0xffffffe400847947 */ /* 0x000fea000383ffff */
.L_x_4084:
[----:B------:R-:W-:Y:S01]  /*16250*/  BSSY B0, `(.L_x_4137) ;  /* 0x0000006000007945 */ /* 0x000fe20003800000 */
[----:B------:R-:W-:Y:S01]  /*16260*/  PLOP3.LUT P6, PT, P6, PT, PT, 0x8, 0x0 ;  /* 0x000000000000781c */ /* 0x000fe200037ce170 */
[----:B------:R-:W-:-:S12]  /*16270*/  IMAD.MOV.U32 R15, RZ, RZ, -0x1 ;  /* 0xffffffffff0f7424 */ /* 0x000fd800078e00ff */
[----:B0-----:R-:W-:Y:S05]  /*16280*/  WARPSYNC.COLLECTIVE R15, `(.L_x_4138) ;  /* 0x000000000f087348 */ /* 0x001fea0003c00000 */
[----:B------:R-:W-:Y:S01]  /*16290*/  VOTE.ANY R14, PT, P6 ;  /* 0x00000000000e7806 */ /* 0x000fe200030e0100 */
[----:B0-----:R-:W-:Y:S06]  /*162a0*/  ENDCOLLECTIVE ;  /* 0x000000000000791b */ /* 0x001fec0003800000 */
.L_x_4138:
[----:B------:R-:W-:Y:S05]  /*162b0*/  BSYNC B0 ;  /* 0x0000000000007941 */ /* 0x000fea0003800000 */
.L_x_4137:
        /* <DEDUP_REMOVED lines=9> */
.L_x_4139:
[----:B------:R-:W-:Y:S01]  /*16350*/  IMAD.MOV.U32 R17, RZ, RZ, R14 ;  /* 0x000000ffff117224 */ /* 0x000fe200078e000e */
[----:B------:R-:W-:Y:S06]  /*16360*/  BRA `(.L_x_4140) ;  /* 0xffffffe400747947 */ /* 0x000fec000383ffff */
.L_x_4086:
[----:B------:R-:W-:Y:S01]  /*16370*/  BSSY B0, `(.L_x_4141) ;  /* 0x0000007000007945 */ /* 0x000fe20003800000 */
[----:B------:R-:W-:Y:S02]  /*16380*/  IMAD.MOV.U32 R13, RZ, RZ, R2 ;  /* 0x000000ffff0d7224 */ /* 0x000fe400078e0002 */
[----:B------:R-:W-:Y:S02]  /*16390*/  IMAD.MOV.U32 R11, RZ, RZ, 0x1f ;  /* 0x0000001fff0b7424 */ /* 0x000fe400078e00ff */
[----:B------:R-:W-:-:S07]  /*163a0*/  IMAD.MOV.U32 R15, RZ, RZ, -0x1 ;  /* 0xffffffffff0f7424 */ /* 0x000fce00078e00ff */
[----:B012---:R-:W-:Y:S05]  /*163b0*/  WARPSYNC.COLLECTIVE R15, `(.L_x_4142) ;  /* 0x000000000f087348 */ /* 0x007fea0003c00000 */
[----:B------:R3:W4:Y:S02]  /*163c0*/  SHFL.IDX P6, R14, R13, R12, R11 ;  /* 0x0000000c0d0e7389 */ /* 0x00072400000c000b */
[----:B01234-:R-:W-:Y:S01]  /*163d0*/  ENDCOLLECTIVE ;  /* 0x000000000000791b */ /* 0x01ffe20003800000 */
.L_x_4142:
[----:B------:R-:W-:Y:S05]  /*163e0*/  BSYNC B0 ;  /* 0x0000000000007941 */ /* 0x000fea0003800000 */
.L_x_4141:
[----:B------:R-:W-:Y:S01]  /*163f0*/  IMAD.MOV.U32 R7, RZ, RZ, R14 ;  /* 0x000000ffff077224 */ /* 0x000fe200078e000e */
[----:B------:R-:W-:Y:S06]  /*16400*/  BRA `(.L_x_4085) ;  /* 0xffffffe400687947 */ /* 0x000fec000383ffff */
.L_x_4090:
[----:B-1----:R1:W2:Y:S02]  /*16410*/  SYNCS.PHASECHK.TRANS64.TRYWAIT P0, [R0+URZ+0x30820], R3 ;  /* 0x03082003000075a7 */ /* 0x0022a4000800017f */
[----:B--2---:R-:W-:Y:S05]  /*16420*/  @!P0 NANOSLEEP.SYNCS 0x989680 ;  /* 0x009896800000895d */ /* 0x004fea0003900000 */
[----:B------:R-:W2:Y:S02]  /*16430*/  @!P0 SYNCS.PHASECHK.TRANS64 P0, [R0+URZ+0x30820], R3 ;  /* 0x03082003000085a7 */ /* 0x000ea4000800007f */
[----:B--2---:R-:W-:Y:S05]  /*16440*/  @!P0 BRA `(.L_x_4090) ;  /* 0xfffffffc00f08947 */ /* 0x004fea000383ffff */
[----:B------:R-:W-:Y:S05]  /*16450*/  BRA `(.L_x_4143) ;  /* 0xffffffe800dc7947 */ /* 0x000fea000383ffff */
.L_x_4091:
[----:B------:R-:W2:Y:S01]  /*16460*/  S2R R2, SR_TID.X ;  /* 0x0000000000027919 */ /* 0x000ea20000002100 */
[----:B------:R-:W-:Y:S01]  /*16470*/  BSSY B0, `(.L_x_4144) ;  /* 0x000000a000007945 */ /* 0x000fe20003800000 */
[----:B------:R-:W-:Y:S02]  /*16480*/  IMAD.MOV.U32 R12, RZ, RZ, RZ ;  /* 0x000000ffff0c7224 */ /* 0x000fe400078e00ff */
[----:B0-----:R-:W-:Y:S02]  /*16490*/  IMAD.MOV.U32 R11, RZ, RZ, 0x1f ;  /* 0x0000001fff0b7424 */ /* 0x001fe400078e00ff */
[----:B------:R-:W-:Y:S01]  /*164a0*/  IMAD.MOV.U32 R15, RZ, RZ, -0x1 ;  /* 0xffffffffff0f7424 */ /* 0x000fe200078e00ff */
[----:B--2---:R-:W-:-:S04]  /*164b0*/  SHF.R.U32.HI R2, RZ, 0x5, R2 ;  /* 0x00000005ff027819 */ /* 0x004fc80000011602 */
[----:B------:R-:W-:-:S05]  /*164c0*/  LOP3.LUT R2, R2, 0x3, RZ, 0xc0, !PT ;  /* 0x0000000302027812 */ /* 0x000fca00078ec0ff */
[----:B------:R-:W-:-:S07]  /*164d0*/  IMAD.MOV.U32 R13, RZ, RZ, R2 ;  /* 0x000000ffff0d7224 */ /* 0x000fce00078e0002 */
[----:B-1----:R-:W-:Y:S05]  /*164e0*/  WARPSYNC.COLLECTIVE R15, `(.L_x_4145) ;  /* 0x000000000f087348 */ /* 0x002fea0003c00000 */
[----:B------:R0:W2:Y:S02]  /*164f0*/  SHFL.IDX P6, R14, R13, R12, R11 ;  /* 0x0000000c0d0e7389 */ /* 0x0000a400000c000b */
[----:B012---:R-:W-:Y:S01]  /*16500*/  ENDCOLLECTIVE ;  /* 0x000000000000791b */ /* 0x007fe20003800000 */
.L_x_4145:
[----:B------:R-:W-:Y:S05]  /*16510*/  BSYNC B0 ;  /* 0x0000000000007941 */ /* 0x000fea0003800000 */
.L_x_4144:
[----:B------:R-:W-:Y:S05]  /*16520*/  BRA `(.L_x_4146) ;  /* 0xffffffe800c47947 */ /* 0x000fea000383ffff */
.L_x_4094:
[----:B------:R-:W-:Y:S01]  /*16530*/  BSSY B1, `(.L_x_4147) ;  /* 0x0000006000017945 */ /* 0x000fe20003800000 */
[----:B------:R-:W-:-:S07]  /*16540*/  IMAD.MOV.U32 R15, RZ, RZ, -0x1 ;  /* 0xffffffffff0f7424 */ /* 0x000fce00078e00ff */
[----:B012---:R-:W-:Y:S05]  /*16550*/  WARPSYNC.COLLECTIVE R15, `(.L_x_4148) ;  /* 0x000000000f0c7348 */ /* 0x007fea0003c00000 */
[----:B------:R-:W-:Y:S02]  /*16560*/  ELECT P6, UR62, PT ;  /* 0x00000000003e782f */ /* 0x000fe400038c0000 */
[----:B------:R-:W-:Y:S01]  /*16570*/  MOV R14, UR62 ;  /* 0x0000003e000e7c02 */ /* 0x000fe20008000f00 */
[----:B012---:R-:W-:Y:S10]  /*16580*/  ENDCOLLECTIVE ;  /* 0x000000000000791b */ /* 0x007ff40003800000 */
.L_x_4148:
[----:B------:R-:W-:Y:S05]  /*16590*/  BSYNC B1 ;  /* 0x0000000000017941 */ /* 0x000fea0003800000 */
.L_x_4147:
[----:B------:R-:W-:Y:S05]  /*165a0*/  BRA `(.L_x_4149) ;  /* 0xffffffe800bc7947 */ /* 0x000fea000383ffff */
.L_x_4096:
[----:B-1----:R1:W2:Y:S02]  /*165b0*/  SYNCS.PHASECHK.TRANS64.TRYWAIT P0, [R6+URZ], R5 ;  /* 0x00000005060075a7 */ /* 0x0022a4000800017f */
[----:B--2---:R-:W-:Y:S05]  /*165c0*/  @!P0 NANOSLEEP.SYNCS 0x989680 ;  /* 0x009896800000895d */ /* 0x004fea0003900000 */
[----:B------:R-:W2:Y:S02]  /*165d0*/  @!P0 SYNCS.PHASECHK.TRANS64 P0, [R6+URZ], R5 ;  /* 0x00000005060085a7 */ /* 0x000ea4000800007f */
[----:B--2---:R-:W-:Y:S05]  /*165e0*/  @!P0 BRA `(.L_x_4096) ;  /* 0xfffffffc00f08947 */ /* 0x004fea000383ffff */
[----:B------:R-:W-:Y:S05]  /*165f0*/  BRA `(.L_x_4150) ;  /* 0xffffffec00007947 */ /* 0x000fea000383ffff */
.L_x_4097:
[----:B--2---:R2:W3:Y:S02]  /*16600*/  SYNCS.PHASECHK.TRANS64.TRYWAIT P0, [R7+URZ], R2 ;  /* 0x00000002070075a7 */ /* 0x0044e4000800017f */
[----:B---3--:R-:W-:Y:S05]  /*16610*/  @!P0 NANOSLEEP.SYNCS 0x989680 ;  /* 0x009896800000895d */ /* 0x008fea0003900000 */
[----:B------:R-:W3:Y:S02]  /*16620*/  @!P0 SYNCS.PHASECHK.TRANS64 P0, [R7+URZ], R2 ;  /* 0x00000002070085a7 */ /* 0x000ee4000800007f */
[----:B---3--:R-:W-:Y:S05]  /*16630*/  @!P0 BRA `(.L_x_4097) ;  /* 0xfffffffc00f08947 */ /* 0x008fea000383ffff */
[----:B------:R-:W-:Y:S05]  /*16640*/  BRA `(.L_x_4151) ;  /* 0xffffffe800f47947 */ /* 0x000fea000383ffff */
.L_x_4099:
[----:B---3--:R3:W4:Y:S02]  /*16650*/  SYNCS.PHASECHK.TRANS64.TRYWAIT P0, [R4+URZ], R5 ;  /* 0x00000005040075a7 */ /* 0x008724000800017f */
[----:B----4-:R-:W-:Y:S05]  /*16660*/  @!P0 NANOSLEEP.SYNCS 0x989680 ;  /* 0x009896800000895d */ /* 0x010fea0003900000 */
[----:B------:R-:W4:Y:S02]  /*16670*/  @!P0 SYNCS.PHASECHK.TRANS64 P0, [R4+URZ], R5 ;  /* 0x00000005040085a7 */ /* 0x000f24000800007f */
[----:B----4-:R-:W-:Y:S05]  /*16680*/  @!P0 BRA `(.L_x_4099) ;  /* 0xfffffffc00f08947 */ /* 0x010fea000383ffff */
[----:B------:R-:W-:Y:S05]  /*16690*/  BRA `(.L_x_4152) ;  /* 0xffffffe800fc7947 */ /* 0x000fea000383ffff */
.L_x_4153:
        /* <DEDUP_REMOVED lines=14> */
.L_x_12764:


//--------------------- .text._ZN7cutlass13device_kernelIN5flash11enable_sm90INS1_16FlashAttnFwdSm90INS1_25CollectiveMainloopFwdSm90ILi2EN4cute5tupleIJNS5_1CILi1EEES8_S8_EEENS6_IJNS7_ILi128EEENS7_ILi96EEENS7_ILi192EEEEEELi192ENS_6half_tEfNS_4arch4Sm90ELb0ELb1ELb0ELb1ELb0ELb1ELb0ELb1ELb1ELb0ELb0ELb0EEENS1_21CollectiveEpilogueFwdINS6_IJSA_SC_SB_EEES9_SE_SG_Li256ELb1ELb0ELb0ELb0EEENS1_36VarlenDynamicPersistentTileSchedulerILi128ELi96ELi256ELi32ELb0ELb0ELb1ELb1ELb0ELb1EEEEEEEEEvNT_6ParamsE --------------------------
	.section	.text._ZN7cutlass13device_kernelIN5flash11enable_sm90INS1_16FlashAttnFwdSm90INS1_25CollectiveMainloopFwdSm90ILi2EN4cute5tupleIJNS5_1CILi1EEES8_S8_EEENS6_IJNS7_ILi128EEENS7_ILi96EEENS7_ILi192EEEEEELi192ENS_6half_tEfNS_4arch4Sm90ELb0ELb1ELb0ELb1ELb0ELb1ELb0ELb1ELb1ELb0ELb0ELb0EEENS1_21CollectiveEpilogueFwdINS6_IJSA_SC_SB_EEES9_SE_SG_Li256ELb1ELb0ELb0ELb0EEENS1_36VarlenDynamicPersistentTileSchedulerILi128ELi96ELi256ELi32ELb0ELb0ELb1ELb1ELb0ELb1EEEEEEEEEvNT_6ParamsE,"ax",@progbits
	.align	128
.text._ZN7cutlass13device_kernelIN5flash11enable_sm90INS1_16FlashAttnFwdSm90INS1_25CollectiveMainloopFwdSm90ILi2EN4cute5tupleIJNS5_1CILi1EEES8_S8_EEENS6_IJNS7_ILi128EEENS7_ILi96EEENS7_ILi192EEEEEELi192ENS_6half_tEfNS_4arch4Sm90ELb0ELb1ELb0ELb1ELb0ELb1ELb0ELb1ELb1ELb0ELb0ELb0EEENS1_21CollectiveEpilogueFwdINS6_IJSA_SC_SB_EEES9_SE_SG_Li256ELb1ELb0ELb0ELb0EEENS1_36VarlenDynamicPersistentTileSchedulerILi128ELi96ELi256ELi32ELb0ELb0ELb1ELb1ELb0ELb1EEEEEEEEEvNT_6ParamsE:
        .type           _ZN7cutlass13device_kernelIN5flash11enable_sm90INS1_16FlashAttnFwdSm90INS1_25CollectiveMainloopFwdSm90ILi2EN4cute5tupleIJNS5_1CILi1EEES8_S8_EEENS6_IJNS7_ILi128EEENS7_ILi96EEENS7_ILi192EEEEEELi192ENS_6half_tEfNS_4arch4Sm90ELb0ELb1ELb0ELb1ELb0ELb1ELb0ELb1ELb1ELb0ELb0ELb0EEENS1_21CollectiveEpilogueFwdINS6_IJSA_SC_SB_EEES9_SE_SG_Li256ELb1ELb0ELb0ELb0EEENS1_36VarlenDynamicPersistentTileSchedulerILi128ELi96ELi256ELi32ELb0ELb0ELb1ELb1ELb0ELb1EEEEEEEEEvNT_6ParamsE,@function
        .size           _ZN7cutlass13device_kernelIN5flash11enable_sm90INS1_16FlashAttnFwdSm90INS1_25CollectiveMainloopFwdSm90ILi2EN4cute5tupleIJNS5_1CILi1EEES8_S8_EEENS6_IJNS7_ILi128EEENS7_ILi96EEENS7_ILi192EEEEEELi192ENS_6half_tEfNS_4arch4Sm90ELb0ELb1ELb0ELb1ELb0ELb1ELb0ELb1ELb1ELb0ELb0ELb0EEENS1_21CollectiveEpilogueFwdINS6_IJSA_SC_SB_EEES9_SE_SG_Li256ELb1ELb0ELb0ELb0EEENS1_36VarlenDynamicPersistentTileSchedulerILi128ELi96ELi256ELi32ELb0ELb0ELb1ELb1ELb0ELb1EEEEEEEEEvNT_6ParamsE,(.L_x_12765 - _ZN7cutlass13device_kernelIN5flash11enable_sm90INS1_16FlashAttnFwdSm90INS1_25CollectiveMainloopFwdSm90ILi2EN4cute5tupleIJNS5_1CILi1EEES8_S8_EEENS6_IJNS7_ILi128EEENS7_ILi96EEENS7_ILi192EEEEEELi192ENS_6half_tEfNS_4arch4Sm90ELb0ELb1ELb0ELb1ELb0ELb1ELb0ELb1ELb1ELb0ELb0ELb0EEENS1_21CollectiveEpilogueFwdINS6_IJSA_SC_SB_EEES9_SE_SG_Li256ELb1ELb0ELb0ELb0EEENS1_36VarlenDynamicPersistentTileSchedulerILi128ELi96ELi256ELi32ELb0ELb0ELb1ELb1ELb0ELb1EEEEEEEEEvNT_6ParamsE)
        .other          _ZN7cutlass13device_kernelIN5flash11enable_sm90INS1_16FlashAttnFwdSm90INS1_25CollectiveMainloopFwdSm90ILi2EN4cute5tupleIJNS5_1CILi1EEES8_S8_EEENS6_IJNS7_ILi128EEENS7_ILi96EEENS7_ILi192EEEEEELi192ENS_6half_tEfNS_4arch4Sm90ELb0ELb1ELb0ELb1ELb0ELb1ELb0ELb1ELb1ELb0ELb0ELb0EEENS1_21CollectiveEpilogueFwdINS6_IJSA_SC_SB_EEES9_SE_SG_Li256ELb1ELb0ELb0ELb0EEENS1_36VarlenDynamicPersistentTileSchedulerILi128ELi96ELi256ELi32ELb0ELb0ELb1ELb1ELb0ELb1EEEEEEEEEvNT_6ParamsE,@"STO_CUDA_ENTRY STV_DEFAULT"
_ZN7cutlass13device_kernelIN5flash11enable_sm90INS1_16FlashAttnFwdSm90INS1_25CollectiveMainloopFwdSm90ILi2EN4cute5tupleIJNS5_1CILi1EEES8_S8_EEENS6_IJNS7_ILi128EEENS7_ILi96EEENS7_ILi192EEEEEELi192ENS_6half_tEfNS_4arch4Sm90ELb0ELb1ELb0ELb1ELb0ELb1ELb0ELb1ELb1ELb0ELb0ELb0EEENS1_21CollectiveEpilogueFwdINS6_IJSA_SC_SB_EEES9_SE_SG_Li256ELb1ELb0ELb0ELb0EEENS1_36VarlenDynamicPersistentTileSchedulerILi128ELi96ELi256ELi32ELb0ELb0ELb1ELb1ELb0ELb1EEEEEEEEEvNT_6ParamsE:
        /* <DEDUP_REMOVED lines=27> */
.L_x_4155:
[----:B------:R-:W-:Y:S05]  /*01b0*/  BSYNC B0 ;  /* 0x0000000000007941 */ /* 0x000fea0003800000 */
.L_x_4154:
        /* <DEDUP_REMOVED lines=41> */
.L_x_4156:
        /* <DEDUP_REMOVED lines=22> */
.L_x_4157:
        /* <DEDUP_REMOVED lines=18> */
.L_x_4158:
        /* <DEDUP_REMOVED lines=22> */
.L_x_4159:
        /* <DEDUP_REMOVED lines=22> */
.L_x_4160:
[----:B------:R-:W-:Y:S01]  /*0990*/  PLOP3.LUT P0, PT, PT, PT, UP0, 0x80, 0x0 ;  /* 0x000000000000781c */ /* 0x000fe20003f0f008 */
[----:B------:R-:W-:Y:S01]  /*09a0*/  UMOV UR60, 0x1 ;  /* 0x00000001003c7882 */ /* 0x000fe20000000000 */
[----:B------:R-:W-:Y:S01]  /*09b0*/  NOP ;  /* 0x0000000000007918 */ /* 0x000fe20000000000 */
[----:B------:R-:W-:Y:S01]  /*09c0*/  USEL UR60, UR60, 0x2, !UP0 ;  /* 0x000000023c3c7887 */ /* 0x000fe2000c000000 */
[----:B------:R-:W-:Y:S01]  /*09d0*/  BSSY B7, `(.L_x_4161) ;  /* 0x000270c000077945 */ /* 0x000fe20003800000 */
[----:B012-4-:R-:W-:Y:S08]  /*09e0*/  BAR.SYNC.DEFER_BLOCKING 0x0 ;  /* 0x0000000000007b1d */ /* 0x017ff00000010000 */
[----:B------:R-:W-:Y:S05]  /*09f0*/  @!P0 BRA `(.L_x_4162) ;  /* 0x00000204008c8947 */ /* 0x000fea0003800000 */
.L_x_4163:
        /* <DEDUP_REMOVED lines=15> */
[----:B------:R-:W-:Y:S01]  /*0af0*/  VIADD R224, R4, 0xffffff80 ;  /* 0xffffff8004e07836 */ /* 0x000fe20000000000 */
[----:B------:R-:W-:Y:S01]  /*0b00*/  R2UR UR4, R17 ;  /* 0x00000000110472ca */ /* 0x000fe200000e0000 */
[----:B------:R-:W-:Y:S01]  /*0b10*/  ULOP3.LUT UR5, UR60, 0x1, URZ, 0xfc, !UPT ;  /* 0x000000013c057892 */ /* 0x000fe2000f8efc3f */
[----:B------:R-:W-:Y:S01]  /*0b20*/  IMAD.MOV.U32 R220, RZ, RZ, RZ ;  /* 0x000000ffffdc7224 */ /* 0x000fe200078e00ff */
[----:B------:R-:W-:Y:S02]  /*0b30*/  CS2R R22, SRZ ;  /* 0x0000000000167805 */ /* 0x000fe4000001ff00 */
[----:B------:R-:W-:Y:S01]  /*0b40*/  SHF.R.S32.HI R3, RZ, 0x1f, R224 ;  /* 0x0000001fff037819 */ /* 0x000fe200000114e0 */
[----:B------:R-:W-:Y:S02]  /*0b50*/  IMAD.MOV.U32 R204, RZ, RZ, RZ ;  /* 0x000000ffffcc7224 */ /* 0x000fe400078e00ff */
[----:B------:R-:W-:Y:S01]  /*0b60*/  IMAD.MOV.U32 R194, RZ, RZ, RZ ;  /* 0x000000ffffc27224 */ /* 0x000fe200078e00ff */
[----:B------:R-:W-:-:S02]  /*0b70*/  LEA.HI R5, R3, R224, RZ, 0x7 ;  /* 0x000000e003057211 */ /* 0x000fc400078f38ff */
[-C--:B------:R-:W-:Y:S02]  /*0b80*/  LEA.HI R0, R3, R224.reuse, RZ, 0x4 ;  /* 0x000000e003007211 */ /* 0x080fe400078f20ff */
[----:B------:R-:W-:Y:S01]  /*0b90*/  LOP3.LUT R7, R5, 0xffffff80, RZ, 0xc0, !PT ;  /* 0xffffff8005077812 */ /* 0x000fe200078ec0ff */
[----:B------:R-:W-:Y:S01]  /*0ba0*/  UIADD3 UR4, UR4, 0x12400, URZ ;  /* 0x0001240004047890 */ /* 0x000fe2000fffe03f */
[CC--:B------:R-:W-:Y:S02]  /*0bb0*/  LEA.HI R214, R3.reuse, R224.reuse, RZ, 0x3 ;  /* 0x000000e003d67211 */ /* 0x0c0fe400078f18ff */
[----:B------:R-:W-:Y:S01]  /*0bc0*/  LEA.HI R10, R3, R224, RZ, 0x2 ;  /* 0x000000e0030a7211 */ /* 0x000fe200078f10ff */
[----:B------:R-:W-:Y:S01]  /*0bd0*/  IMAD.IADD R226, R224, 0x1, -R7 ;  /* 0x00000001e0e27824 */ /* 0x000fe200078e0a07 */
[----:B------:R-:W-:Y:S02]  /*0be0*/  SHF.R.S32.HI R7, RZ, 0x4, R0 ;  /* 0x00000004ff077819 */ /* 0x000fe40000011400 */
[----:B------:R-:W-:-:S02]  /*0bf0*/  SHF.R.S32.HI R195, RZ, 0x2, R10 ;  /* 0x00000002ffc37819 */ /* 0x000fc4000001140a */
[----:B------:R-:W-:Y:S02]  /*0c00*/  SHF.R.S32.HI R9, RZ, 0x1f, R226 ;  /* 0x0000001fff097819 */ /* 0x000fe400000114e2 */
[----:B------:R-:W-:Y:S01]  /*0c10*/  LEA.HI R2, R0, R7, RZ, 0x1 ;  /* 0x0000000700027211 */ /* 0x000fe200078f08ff */
[----:B------:R-:W-:Y:S01]  /*0c20*/  VIADD R221, R195, 0x40 ;  /* 0x00000040c3dd7836 */ /* 0x000fe20000000000 */
[----:B------:R-:W-:Y:S02]  /*0c30*/  LEA.HI R6, R9, R226, RZ, 0x2 ;  /* 0x000000e209067211 */ /* 0x000fe400078f10ff */
[----:B------:R-:W-:Y:S01]  /*0c40*/  LOP3.LUT R4, R2, 0x1ffffffe, RZ, 0xc0, !PT ;  /* 0x1ffffffe02047812 */ /* 0x000fe200078ec0ff */
[----:B------:R-:W-:Y:S01]  /*0c50*/  IMAD.SHL.U32 R205, R221, 0x40, RZ ;  /* 0x00000040ddcd7824 */ /* 0x000fe200078e00ff */
[--C-:B------:R-:W-:Y:S02]  /*0c60*/  SHF.R.S32.HI R8, RZ, 0x2, R6.reuse ;  /* 0x00000002ff087819 */ /* 0x100fe40000011406 */
[----:B------:R-:W-:Y:S01]  /*0c70*/  SHF.R.S32.HI R11, RZ, 0x1f, R6 ;  /* 0x0000001fff0b7819 */ /* 0x000fe20000011406 */
[----:B------:R-:W-:Y:S01]  /*0c80*/  IMAD.IADD R4, R7, 0x1, -R4 ;  /* 0x0000000107047824 */ /* 0x000fe200078e0a04 */
[----:B------:R-:W-:-:S02]  /*0c90*/  LEA.HI R2, R3, R224, RZ, 0x5 ;  /* 0x000000e003027211 */ /* 0x000fc400078f28ff */
[----:B------:R-:W-:Y:S02]  /*0ca0*/  LEA.HI R11, R11, R8, RZ, 0x3 ;  /* 0x000000080b0b7211 */ /* 0x000fe400078f18ff */
[----:B------:R-:W-:Y:S02]  /*0cb0*/  LOP3.LUT R3, R0, 0x3fffff0, RZ, 0xc0, !PT ;  /* 0x03fffff000037812 */ /* 0x000fe400078ec0ff */
[----:B------:R-:W-:Y:S02]  /*0cc0*/  LOP3.LUT R11, R11, 0xfffffff8, RZ, 0xc0, !PT ;  /* 0xfffffff80b0b7812 */ /* 0x000fe400078ec0ff */
[----:B------:R-:W-:Y:S01]  /*0cd0*/  LOP3.LUT R7, R214, 0x1ffffff8, RZ, 0xc0, !PT ;  /* 0x1ffffff8d6077812 */ /* 0x000fe200078ec0ff */
[----:B------:R-:W-:Y:S01]  /*0ce0*/  IMAD.IADD R3, R224, 0x1, -R3 ;  /* 0x00000001e0037824 */ /* 0x000fe200078e0a03 */
[----:B------:R-:W-:Y:S02]  /*0cf0*/  IADD3 R8, R8, -R11, RZ ;  /* 0x8000000b08087210 */ /* 0x000fe40007ffe0ff */
[----:B------:R-:W-:Y:S01]  /*0d00*/  LOP3.LUT R11, R10, 0xfffffffc, RZ, 0xc0, !PT ;  /* 0xfffffffc0a0b7812 */ /* 0x000fe200078ec0ff */
[----:B------:R-:W-:Y:S01]  /*0d10*/  IMAD.IADD R7, R224, 0x1, -R7 ;  /* 0x00000001e0077824 */ /* 0x000fe200078e0a07 */
[----:B------:R-:W-:-:S02]  /*0d20*/  SHF.R.S32.HI R10, RZ, 0x1f, R10 ;  /* 0x0000001fff0a7819 */ /* 0x000fc4000001140a */
[----:B------:R-:W-:Y:S01]  /*0d30*/  SHF.R.S32.HI R2, RZ, 0x5, R2 ;  /* 0x00000005ff027819 */ /* 0x000fe20000011402 */
[----:B------:R-:W-:Y:S01]  /*0d40*/  IMAD.IADD R224, R224, 0x1, -R11 ;  /* 0x00000001e0e07824 */ /* 0x000fe200078e0a0b */
[----:B------:R-:W-:Y:S01]  /*0d50*/  LEA.HI R10, R10, R195, RZ, 0x3 ;  /* 0x000000c30a0a7211 */ /* 0x000fe200078f18ff */
[----:B------:R-:W-:Y:S01]  /*0d60*/  IMAD.SHL.U32 R213, R7, 0x8, RZ ;  /* 0x0000000807d57824 */ /* 0x000fe200078e00ff */
[----:B------:R-:W-:Y:S01]  /*0d70*/  SHF.R.S32.HI R0, RZ, 0x1f, R221 ;  /* 0x0000001fff007819 */ /* 0x000fe200000114dd */
[----:B------:R-:W-:Y:S01]  /*0d80*/  IMAD.SHL.U32 R192, R224, 0x8, RZ ;  /* 0x00000008e0c07824 */ /* 0x000fe200078e00ff */
[----:B------:R-:W-:Y:S01]  /*0d90*/  LOP3.LUT R10, R10, 0xfffffff8, RZ, 0xc0, !PT ;  /* 0xfffffff80a0a7812 */ /* 0x000fe200078ec0ff */
[----:B------:R-:W-:Y:S01]  /*0da0*/  IMAD R3, R2, 0x10, R3 ;  /* 0x0000001002037824 */ /* 0x000fe200078e0203 */
[----:B------:R-:W-:Y:S01]  /*0db0*/  LEA.HI R0, R0, R221, RZ, 0x3 ;  /* 0x000000dd00007211 */ /* 0x000fe200078f18ff */
[C---:B------:R-:W-:Y:S01]  /*0dc0*/  VIADD R199, R192.reuse, 0x40 ;  /* 0x00000040c0c77836 */ /* 0x040fe20000000000 */
[----:B------:R-:W-:Y:S01]  /*0dd0*/  IADD3 R198, R192, 0x20, RZ ;  /* 0x00000020c0c67810 */ /* 0x000fe20007ffe0ff */
[----:B------:R-:W-:Y:S01]  /*0de0*/  IMAD.IADD R217, R195, 0x1, -R10 ;  /* 0x00000001c3d97824 */ /* 0x000fe200078e0a0a */
[----:B------:R-:W-:Y:S01]  /*0df0*/  LOP3.LUT R205, R205, 0x1c0, RZ, 0xc0, !PT ;  /* 0x000001c0cdcd7812 */ /* 0x000fe200078ec0ff */
[----:B------:R-:W-:Y:S01]  /*0e00*/  IMAD R235, R3, 0x8, R4 ;  /* 0x0000000803eb7824 */ /* 0x000fe200078e0204 */
[----:B------:R-:W-:Y:S01]  /*0e10*/  SHF.R.S32.HI R3, RZ, 0x1f, R198 ;  /* 0x0000001fff037819 */ /* 0x000fe200000114c6 */
[----:B------:R-:W-:Y:S01]  /*0e20*/  IMAD.SHL.U32 R208, R217, 0x40, RZ ;  /* 0x00000040d9d07824 */ /* 0x000fe200078e00ff */
[----:B------:R-:W-:Y:S01]  /*0e30*/  SHF.R.S32.HI R4, RZ, 0x1f, R199 ;  /* 0x0000001fff047819 */ /* 0x000fe200000114c7 */
[----:B------:R-:W-:Y:S01]  /*0e40*/  IMAD.SHL.U32 R210, R2, 0x200, RZ ;  /* 0x0000020002d27824 */ /* 0x000fe200078e00ff */
[CC--:B------:R-:W-:Y:S01]  /*0e50*/  LEA.HI R2, R3.reuse, R198.reuse, RZ, 0x6 ;  /* 0x000000c603027211 */ /* 0x0c0fe200078f30ff */
[----:B------:R-:W-:Y:S01]  /*0e60*/  IMAD.SHL.U32 R0, R0, 0x40, RZ ;  /* 0x0000004000007824 */ /* 0x000fe200078e00ff */
[----:B------:R-:W-:Y:S01]  /*0e70*/  LOP3.LUT R208, R208, 0x1c0, RZ, 0xc0, !PT ;  /* 0x000001c0d0d07812 */ /* 0x000fe200078ec0ff */
[----:B------:R-:W-:Y:S01]  /*0e80*/  IMAD.SHL.U32 R18, R224, 0x4, RZ ;  /* 0x00000004e0127824 */ /* 0x000fe200078e00ff */
[----:B------:R-:W-:Y:S01]  /*0e90*/  LEA.HI R225, R3, R198, RZ, 0x3 ;  /* 0x000000c603e17211 */ /* 0x000fe200078f18ff */
[----:B------:R-:W-:Y:S01]  /*0ea0*/  IMAD.SHL.U32 R3, R2, 0x80, RZ ;  /* 0x0000008002037824 */ /* 0x000fe200078e00ff */
[CC--:B------:R-:W-:Y:S01]  /*0eb0*/  LEA.HI R230, R4.reuse, R199.reuse, RZ, 0x3 ;  /* 0x000000c704e67211 */ /* 0x0c0fe200078f18ff */
[----:B------:R-:W-:Y:S01]  /*0ec0*/  IMAD.SHL.U32 R235, R235, 0x8, RZ ;  /* 0x00000008ebeb7824 */ /* 0x000fe200078e00ff */
[----:B------:R-:W-:-:S02]  /*0ed0*/  LEA.HI R4, R4, R199, RZ, 0x6 ;  /* 0x000000c704047211 */ /* 0x000fc400078f30ff */
[----:B------:R-:W-:Y:S02]  /*0ee0*/  SHF.R.U32.HI R233, RZ, 0x3, R205 ;  /* 0x00000003ffe97819 */ /* 0x000fe400000116cd */
[----:B------:R-:W-:Y:S01]  /*0ef0*/  SHF.R.U32.HI R209, RZ, 0x3, R208 ;  /* 0x00000003ffd17819 */ /* 0x000fe200000116d0 */
[----:B------:R-:W-:Y:S01]  /*0f00*/  IMAD.SHL.U32 R4, R4, 0x80, RZ ;  /* 0x0000008004047824 */ /* 0x000fe200078e00ff */
[--C-:B------:R-:W-:Y:S02]  /*0f10*/  LOP3.LUT R2, R208, 0x38, R225.reuse, 0xf8, !PT ;  /* 0x00000038d0027812 */ /* 0x100fe400078ef8e1 */
[----:B------:R-:W-:Y:S02]  /*0f20*/  LOP3.LUT R10, R205, 0x38, R225, 0xf8, !PT ;  /* 0x00000038cd0a7812 */ /* 0x000fe400078ef8e1 */
[----:B------:R-:W-:Y:S02]  /*0f30*/  LOP3.LUT R211, R0, 0xfffffe00, RZ, 0xc0, !PT ;  /* 0xfffffe0000d37812 */ /* 0x000fe400078ec0ff */
[----:B------:R-:W-:-:S02]  /*0f40*/  LOP3.LUT R3, R3, 0xffffe000, RZ, 0xc0, !PT ;  /* 0xffffe00003037812 */ /* 0x000fc400078ec0ff */
[----:B------:R-:W-:Y:S02]  /*0f50*/  LOP3.LUT R2, R2, R209, RZ, 0x3c, !PT ;  /* 0x000000d102027212 */ /* 0x000fe400078e3cff */
[----:B------:R-:W-:Y:S02]  /*0f60*/  LOP3.LUT R10, R10, R233, RZ, 0x3c, !PT ;  /* 0x000000e90a0a7212 */ /* 0x000fe400078e3cff */
[--C-:B------:R-:W-:Y:S02]  /*0f70*/  LOP3.LUT R0, R208, 0x38, R230.reuse, 0xf8, !PT ;  /* 0x00000038d0007812 */ /* 0x100fe400078ef8e6 */
[----:B------:R-:W-:Y:S02]  /*0f80*/  LOP3.LUT R12, R205, 0x38, R230, 0xf8, !PT ;  /* 0x00000038cd0c7812 */ /* 0x000fe400078ef8e6 */
[-C--:B------:R-:W-:Y:S02]  /*0f90*/  IADD3 R2, R2, R3.reuse, R210 ;  /* 0x0000000302027210 */ /* 0x080fe40007ffe0d2 */
[----:B------:R-:W-:-:S02]  /*0fa0*/  IADD3 R10, R10, R3, R211 ;  /* 0x000000030a0a7210 */ /* 0x000fc40007ffe0d3 */
[----:B------:R-:W-:Y:S02]  /*0fb0*/  LOP3.LUT R4, R4, 0xffffe000, RZ, 0xc0, !PT ;  /* 0xffffe00004047812 */ /* 0x000fe400078ec0ff */
[----:B------:R-:W-:Y:S01]  /*0fc0*/  LOP3.LUT R3, R0, R209, RZ, 0x3c, !PT ;  /* 0x000000d100037212 */ /* 0x000fe200078e3cff */
[----:B------:R-:W-:Y:S01]  /*0fd0*/  IMAD.U32 R0, RZ, RZ, UR5 ;  /* 0x00000005ff007e24 */ /* 0x000fe2000f8e00ff */
[----:B------:R-:W-:Y:S02]  /*0fe0*/  LOP3.LUT R12, R12, R233, RZ, 0x3c, !PT ;  /* 0x000000e90c0c7212 */ /* 0x000fe400078e3cff */
[-C--:B------:R-:W-:Y:S02]  /*0ff0*/  IADD3 R229, R3, R4.reuse, R210 ;  /* 0x0000000403e57210 */ /* 0x080fe40007ffe0d2 */
[----:B------:R-:W-:Y:S02]  /*1000*/  IADD3 R12, R12, R4, R211 ;  /* 0x000000040c0c7210 */ /* 0x000fe40007ffe0d3 */
[----:B------:R-:W-:-:S02]  /*1010*/  MOV R4, UR4 ;  /* 0x0000000400047c02 */ /* 0x000fc40008000f00 */
[----:B------:R-:W-:Y:S02]  /*1020*/  SHF.R.S32.HI R234, RZ, 0x7, R5 ;  /* 0x00000007ffea7819 */ /* 0x000fe40000011405 */
[----:B------:R-:W-:Y:S01]  /*1030*/  LEA.HI R9, R9, R226, RZ, 0x5 ;  /* 0x000000e209097211 */ /* 0x000fe200078f28ff */
[----:B------:R0:W-:Y:S01]  /*1040*/  STL [R1+0x38], R4 ;  /* 0x0000380401007387 */ /* 0x0001e20000100800 */
[----:B------:R-:W-:Y:S02]  /*1050*/  LEA.HI R5, R5, R234, RZ, 0x1 ;  /* 0x000000ea05057211 */ /* 0x000fe400078f08ff */
[----:B------:R-:W-:Y:S02]  /*1060*/  SHF.R.S32.HI R9, RZ, 0x5, R9 ;  /* 0x00000005ff097819 */ /* 0x000fe40000011409 */
[----:B------:R-:W-:Y:S02]  /*1070*/  LOP3.LUT R5, R5, 0x3fffffe, RZ, 0xc0, !PT ;  /* 0x03fffffe05057812 */ /* 0x000fe400078ec0ff */
[----:B------:R-:W-:-:S02]  /*1080*/  LOP3.LUT R0, R205, 0x38, R192, 0xf8, !PT ;  /* 0x00000038cd007812 */ /* 0x000fc400078ef8c0 */
[----:B------:R-:W-:Y:S02]  /*1090*/  LEA R8, R9, R8, 0x4 ;  /* 0x0000000809087211 */ /* 0x000fe400078e20ff */
[----:B------:R-:W-:Y:S02]  /*10a0*/  IADD3 R5, R234, -R5, RZ ;  /* 0x80000005ea057210 */ /* 0x000fe40007ffe0ff */
[----:B------:R-:W-:Y:S02]  /*10b0*/  LOP3.LUT R3, R6, 0x7ffffffc, RZ, 0xc0, !PT ;  /* 0x7ffffffc06037812 */ /* 0x000fe400078ec0ff */
[----:B------:R-:W-:Y:S01]  /*10c0*/  LOP3.LUT R0, R211, R0, R233, 0xf6, !PT ;  /* 0x00000000d3007212 */ /* 0x000fe200078ef6e9 */
[----:B------:R-:W-:Y:S01]  /*10d0*/  IMAD R216, R5, 0x40, R8 ;  /* 0x0000004005d87824 */ /* 0x000fe200078e0208 */
[----:B------:R-:W-:Y:S01]  /*10e0*/  SHF.R.S32.HI R214, RZ, 0x3, R214 ;  /* 0x00000003ffd67819 */ /* 0x000fe200000114d6 */
[----:B------:R-:W-:Y:S01]  /*10f0*/  IMAD.IADD R206, R226, 0x1, -R3 ;  /* 0x00000001e2ce7824 */ /* 0x000fe200078e0a03 */
[----:B------:R-:W-:-:S02]  /*1100*/  SHF.R.S32.HI R222, RZ, 0x1f, R195 ;  /* 0x0000001fffde7819 */ /* 0x000fc400000114c3 */
[----:B------:R-:W-:Y:S02]  /*1110*/  SHF.R.S32.HI R225, RZ, 0x3, R225 ;  /* 0x00000003ffe17819 */ /* 0x000fe400000114e1 */
[----:B------:R-:W-:Y:S02]  /*1120*/  SHF.R.S32.HI R230, RZ, 0x3, R230 ;  /* 0x00000003ffe67819 */ /* 0x000fe400000114e6 */
[----:B------:R-:W-:Y:S02]  /*1130*/  LEA R231, R0, UR4, 0x1 ;  /* 0x0000000400e77c11 */ /* 0x000fe4000f8e08ff */
[----:B------:R-:W-:Y:S02]  /*1140*/  LEA R232, R2, UR4, 0x1 ;  /* 0x0000000402e87c11 */ /* 0x000fe4000f8e08ff */
[----:B------:R-:W-:Y:S02]  /*1150*/  LEA R228, R10, UR4, 0x1 ;  /* 0x000000040ae47c11 */ /* 0x000fe4000f8e08ff */
[----:B------:R-:W-:-:S02]  /*1160*/  LEA R229, R229, UR4, 0x1 ;  /* 0x00000004e5e57c11 */ /* 0x000fc4000f8e08ff */
[----:B0-----:R-:W-:-:S07]  /*1170*/  LEA R227, R12, UR4, 0x1 ;  /* 0x000000040ce37c11 */ /* 0x001fce000f8e08ff */
.L_x_4462:
[----:B------:R-:W-:Y:S01]  /*1180*/  ULDC.64 UR4, c[0x0][0xa28] ;  /* 0x00028a0000047ab9 */ /* 0x000fe20000000a00 */
[----:B0-2345:R-:W0:Y:S01]  /*1190*/  LDC.64 R4, c[0x0][0xa08] ;  /* 0x00028200ff047b82 */ /* 0x03de220000000a00 */
[----:B------:R-:W-:Y:S01]  /*11a0*/  ISETP.NE.U32.AND P0, PT, RZ, UR4, PT ;  /* 0x00000004ff007c0c */ /* 0x000fe2000bf05070 */
[----:B------:R-:W-:Y:S01]  /*11b0*/  IMAD.MOV.U32 R0, RZ, RZ, RZ ;  /* 0x000000ffff007224 */ /* 0x000fe200078e00ff */
[----:B------:R-:W-:Y:S01]  /*11c0*/  MOV R26, RZ ;  /* 0x000000ff001a7202 */ /* 0x000fe20000000f00 */
[----:B------:R-:W-:Y:S01]  /*11d0*/  ULDC.64 UR6, c[0x0][0x208] ;  /* 0x0000820000067ab9 */ /* 0x000fe20000000a00 */
[----:B------:R-:W-:Y:S01]  /*11e0*/  ISETP.NE.AND.EX P0, PT, RZ, UR5, PT, P0 ;  /* 0x00000005ff007c0c */ /* 0x000fe2000bf05300 */
[----:B------:R-:W-:Y:S02]  /*11f0*/  ULDC.64 UR4, c[0x0][0xa18] ;  /* 0x0002860000047ab9 */ /* 0x000fe40000000a00 */
[----:B------:R-:W-:-:S04]  /*1200*/  ISETP.NE.U32.AND P1, PT, RZ, UR4, PT ;  /* 0x00000004ff007c0c */ /* 0x000fc8000bf25070 */
[----:B------:R-:W-:Y:S01]  /*1210*/  ISETP.NE.AND.EX P1, PT, RZ, UR5, PT, P1 ;  /* 0x00000005ff007c0c */ /* 0x000fe2000bf25310 */
[----:B------:R-:W-:Y:S02]  /*1220*/  ULDC.64 UR4, c[0x0][0xa08] ;  /* 0x0002820000047ab9 */ /* 0x000fe40000000a00 */
[----:B------:R-:W-:-:S03]  /*1230*/  ISETP.NE.U32.AND P3, PT, RZ, UR4, PT ;  /* 0x00000004ff007c0c */ /* 0x000fc6000bf65070 */
[----:B------:R-:W1:Y:S01]  /*1240*/  @P0 LDC.64 R2, c[0x0][0xa28] ;  /* 0x00028a00ff020b82 */ /* 0x000e620000000a00 */
[----:B------:R-:W-:Y:S01]  /*1250*/  ISETP.NE.AND.EX P3, PT, RZ, UR5, PT, P3 ;  /* 0x00000005ff007c0c */ /* 0x000fe2000bf65330 */
[----:B0-----:R-:W-:-:S06]  /*1260*/  IMAD.WIDE R8, R203, 0x4, R4 ;  /* 0x00000004cb087825 */ /* 0x001fcc00078e0204 */
[----:B------:R-:W0:Y:S01]  /*1270*/  @P1 LDC.64 R6, c[0x0][0xa18] ;  /* 0x00028600ff061b82 */ /* 0x000e220000000a00 */
[----:B------:R-:W-:Y:S02]  /*1280*/  ULDC UR4, c[0x0][0x288] ;  /* 0x0000a20000047ab9 */ /* 0x000fe40000000800 */
[----:B------:R-:W-:Y:S01]  /*1290*/  IMAD.U32 R197, RZ, RZ, UR4 ;  /* 0x00000004ffc57e24 */ /* 0x000fe2000f8e00ff */
[----:B------:R-:W-:Y:S02]  /*12a0*/  ULDC.64 UR4, c[0x0][0x3f8] ;  /* 0x0000fe0000047ab9 */ /* 0x000fe40000000a00 */
[----:B------:R-:W-:Y:S01]  /*12b0*/  UISETP.NE.U32.AND UP0, UPT, UR4, URZ, UPT ;  /* 0x0000003f0400728c */ /* 0x000fe2000bf05070 */
[----:B------:R2:W5:Y:S03]  /*12c0*/  @P3 LDG.E R26, desc[UR6][R8.64] ;  /* 0x00000006081a3981 */ /* 0x000566000c1e1900 */
[----:B------:R-:W-:-:S03]  /*12d0*/  UISETP.NE.AND.EX UP0, UPT, UR5, URZ, UPT, UP0 ;  /* 0x0000003f0500728c */ /* 0x000fc6000bf05300 */
[----:B------:R-:W-:Y:S01]  /*12e0*/  ULDC.64 UR4, c[0x0][0xa20] ;  /* 0x0002880000047ab9 */ /* 0x000fe20000000a00 */
[----:B-1----:R-:W-:Y:S01]  /*12f0*/  @P0 IMAD.WIDE R2, R203, 0x4, R2 ;  /* 0x00000004cb020825 */ /* 0x002fe200078e0202 */
[----:B------:R-:W-:-:S04]  /*1300*/  ISETP.NE.U32.AND P2, PT, RZ, UR4, PT ;  /* 0x00000004ff007c0c */ /* 0x000fc8000bf45070 */
[----:B------:R2:W5:Y:S01]  /*1310*/  @P0 LDG.E R0, desc[UR6][R2.64] ;  /* 0x0000000602000981 */ /* 0x000562000c1e1900 */
[----:B0-----:R-:W-:-:S05]  /*1320*/  @P1 IMAD.WIDE R4, R203, 0x4, R6 ;  /* 0x00000004cb041825 */ /* 0x001fca00078e0206 */
[----:B------:R2:W5:Y:S01]  /*1330*/  @P1 LDG.E R197, desc[UR6][R4.64] ;  /* 0x0000000604c51981 */ /* 0x000562000c1e1900 */
[----:B------:R-:W-:Y:S02]  /*1340*/  ULDC UR6, c[0x0][0x404] ;  /* 0x0001010000067ab9 */ /* 0x000fe40000000800 */
[----:B------:R-:W-:Y:S01]  /*1350*/  USEL UR4, UR6, 0x1, UP0 ;  /* 0x0000000106047887 */ /* 0x000fe20008000000 */
[----:B------:R-:W-:Y:S02]  /*1360*/  ISETP.NE.AND.EX P2, PT, RZ, UR5, PT, P2 ;  /* 0x00000005ff007c0c */ /* 0x000fe4000bf45320 */
[----:B------:R-:W-:Y:S01]  /*1370*/  ULDC UR6, c[0x0][0x2e0] ;  /* 0x0000b80000067ab9 */ /* 0x000fe20000000800 */
[----:B------:R-:W-:Y:S01]  /*1380*/  ULDC UR7, c[0x0][0x338] ;  /* 0x0000ce0000077ab9 */ /* 0x000fe20000000800 */
[----:B------:R-:W-:Y:S01]  /*1390*/  UIMAD UR6, UR4, UR6, URZ ;  /* 0x00000006040672a4 */ /* 0x000fe2000f8e023f */
[----:B------:R-:W-:Y:S02]  /*13a0*/  IMAD.MOV.U32 R223, RZ, RZ, R201 ;  /* 0x000000ffffdf7224 */ /* 0x000fe400078e00c9 */
[----:B------:R-:W-:-:S02]  /*13b0*/  IMAD.MOV.U32 R218, RZ, RZ, R202 ;  /* 0x000000ffffda7224 */ /* 0x000fc400078e00ca */
[----:B------:R-:W-:Y:S01]  /*13c0*/  IMAD.MOV.U32 R219, RZ, RZ, R203 ;  /* 0x000000ffffdb7224 */ /* 0x000fe200078e00cb */
[----:B--2---:R-:W-:Y:S06]  /*13d0*/  @P1 BRA `(.L_x_4165) ;  /* 0x0000000000281947 */ /* 0x004fec0003800000 */
[----:B------:R-:W-:Y:S02]  /*13e0*/  ULDC.64 UR4, c[0x0][0xa00] ;  /* 0x0002800000047ab9 */ /* 0x000fe40000000a00 */
[----:B------:R-:W-:-:S04]  /*13f0*/  ISETP.NE.U32.AND P0, PT, RZ, UR4, PT ;  /* 0x00000004ff007c0c */ /* 0x000fc8000bf05070 */
[----:B------:R-:W-:-:S13]  /*1400*/  ISETP.NE.AND.EX P0, PT, RZ, UR5, PT, P0 ;  /* 0x00000005ff007c0c */ /* 0x000fda000bf05300 */
[----:B------:R-:W-:Y:S05]  /*1410*/  @!P0 BRA `(.L_x_4165) ;  /* 0x0000000000188947 */ /* 0x000fea0003800000 */
[----:B------:R-:W0:Y:S01]  /*1420*/  LDC.64 R2, c[0x0][0xa00] ;  /* 0x00028000ff027b82 */ /* 0x000e220000000a00 */
[----:B------:R-:W-:Y:S01]  /*1430*/  ULDC.64 UR4, c[0x0][0x208] ;  /* 0x0000820000047ab9 */ /* 0x000fe20000000a00 */
[----:B0-----:R-:W-:-:S05]  /*1440*/  IMAD.WIDE R2, R203, 0x4, R2 ;  /* 0x00000004cb027825 */ /* 0x001fca00078e0202 */
[----:B-----5:R-:W2:Y:S04]  /*1450*/  LDG.E R197, desc[UR4][R2.64] ;  /* 0x0000000402c57981 */ /* 0x020ea8000c1e1900 */
[----:B------:R-:W2:Y:S02]  /*1460*/  LDG.E R4, desc[UR4][R2.64+0x4] ;  /* 0x0000040402047981 */ /* 0x000ea4000c1e1900 */
[----:B--2---:R-:W-:-:S07]  /*1470*/  IMAD.IADD R197, R4, 0x1, -R197 ;  /* 0x0000000104c57824 */ /* 0x004fce00078e0ac5 */
.L_x_4165:
[----:B------:R-:W-:Y:S01]  /*1480*/  MOV R24, UR7 ;  /* 0x0000000700187c02 */ /* 0x000fe20008000f00 */
[----:B------:R-:W-:Y:S01]  /*1490*/  IMAD.U32 R25, RZ, RZ, UR6 ;  /* 0x00000006ff197e24 */ /* 0x000fe2000f8e00ff */
[----:B------:R-:W-:Y:S06]  /*14a0*/  @!P2 BRA `(.L_x_4166) ;  /* 0x000000000014a947 */ /* 0x000fec0003800000 */
[----:B------:R-:W0:Y:S01]  /*14b0*/  LDC.64 R2, c[0x0][0xa20] ;  /* 0x00028800ff027b82 */ /* 0x000e220000000a00 */
[----:B------:R-:W-:Y:S01]  /*14c0*/  ULDC.64 UR4, c[0x0][0x208] ;  /* 0x0000820000047ab9 */ /* 0x000fe20000000a00 */
[----:B0-----:R-:W-:-:S05]  /*14d0*/  IMAD.WIDE R2, R203, 0x4, R2 ;  /* 0x00000004cb027825 */ /* 0x001fca00078e0202 */
[----:B------:R0:W5:Y:S01]  /*14e0*/  LDG.E R25, desc[UR4][R2.64] ;  /* 0x0000000402197981 */ /* 0x000162000c1e1900 */
[----:B------:R-:W-:Y:S05]  /*14f0*/  BRA `(.L_x_4167) ;  /* 0x0000000000147947 */ /* 0x000fea0003800000 */
.L_x_4166:
[----:B------:R-:W-:Y:S05]  /*1500*/  @!P3 BRA `(.L_x_4167) ;  /* 0x000000000010b947 */ /* 0x000fea0003800000 */
[----:B------:R-:W-:Y:S02]  /*1510*/  ULDC.64 UR4, c[0x0][0x208] ;  /* 0x0000820000047ab9 */ /* 0x000fe40000000a00 */
[----:B------:R-:W2:Y:S04]  /*1520*/  LDG.E R2, desc[UR4][R8.64] ;  /* 0x0000000408027981 */ /* 0x000ea8000c1e1900 */
[----:B------:R-:W2:Y:S02]  /*1530*/  LDG.E R25, desc[UR4][R8.64+0x4] ;  /* 0x0000040408197981 */ /* 0x000ea4000c1e1900 */
[----:B--2---:R-:W-:-:S07]  /*1540*/  IMAD.IADD R25, R25, 0x1, -R2 ;  /* 0x0000000119197824 */ /* 0x004fce00078e0a02 */
.L_x_4167:
        /* <DEDUP_REMOVED lines=22> */
[----:B------:R-:W-:-:S04]  /*16b0*/  VIADD R0, R196, 0x5f ;  /* 0x0000005fc4007836 */ /* 0x000fc80000000000 */
[----:B------:R-:W-:-:S05]  /*16c0*/  IMAD.HI R0, R0, 0x2aaaaaab, RZ ;  /* 0x2aaaaaab00007827 */ /* 0x000fca00078e02ff */
[----:B------:R-:W-:-:S04]  /*16d0*/  SHF.R.U32.HI R3, RZ, 0x1f, R0 ;  /* 0x0000001fff037819 */ /* 0x000fc80000011600 */
[----:B------:R-:W-:Y:S01]  /*16e0*/  LEA.HI.SX32 R150, R0, R3, 0x1c ;  /* 0x0000000300967211 */ /* 0x000fe200078fe2ff */
[----:B------:R-:W-:Y:S01]  /*16f0*/  IMAD.IADD R0, R146, 0x1, R8 ;  /* 0x0000000192007824 */ /* 0x000fe200078e0208 */
[----:B0-----:R-:W-:Y:S06]  /*1700*/  @!P1 BRA `(.L_x_4168) ;  /* 0x0000000000489947 */ /* 0x001fec0003800000 */
        /* <DEDUP_REMOVED lines=11> */
.L_x_4170:
[----:B------:R-:W-:-:S13]  /*17c0*/  ISETP.NE.AND P0, PT, R9, 0x1, PT ;  /* 0x000000010900780c */ /* 0x000fda0003f05270 */
[----:B------:R-:W0:Y:S02]  /*17d0*/  @P0 LDC.64 R4, c[0x0][0x9e8] ;  /* 0x00027a00ff040b82 */ /* 0x000e240000000a00 */
[----:B0-----:R-:W-:-:S05]  /*17e0*/  @P0 IMAD.HI.U32 R4, R2, R4, RZ ;  /* 0x0000000402040227 */ /* 0x001fca00078e00ff */
[----:B------:R-:W-:-:S07]  /*17f0*/  @P0 SHF.R.U32.HI R2, RZ, R5, R4 ;  /* 0x00000005ff020219 */ /* 0x000fce0000011604 */
.L_x_4171:
[----:B------:R-:W-:Y:S05]  /*1800*/  BSYNC B0 ;  /* 0x0000000000007941 */ /* 0x000fea0003800000 */
.L_x_4169:
[----:B------:R-:W-:-:S05]  /*1810*/  IMAD R3, R2, R9, R9 ;  /* 0x0000000902037224 */ /* 0x000fca00078e0209 */
[----:B------:R-:W-:-:S07]  /*1820*/  VIMNMX R0, R0, R3, PT ;  /* 0x0000000300007248 */ /* 0x000fce0003fe0100 */
.L_x_4168:
        /* <DEDUP_REMOVED lines=15> */
.L_x_4174:
[----:B------:R-:W-:Y:S01]  /*1920*/  ISETP.NE.AND P0, PT, R9, 0x1, PT ;  /* 0x000000010900780c */ /* 0x000fe20003f05270 */
[----:B------:R-:W-:-:S12]  /*1930*/  IMAD.MOV.U32 R4, RZ, RZ, R145 ;  /* 0x000000ffff047224 */ /* 0x000fd800078e0091 */
[----:B------:R-:W0:Y:S02]  /*1940*/  @P0 LDC.64 R6, c[0x0][0x9e8] ;  /* 0x00027a00ff060b82 */ /* 0x000e240000000a00 */
[----:B0-----:R-:W-:-:S05]  /*1950*/  @P0 IMAD.HI.U32 R6, R145, R6, RZ ;  /* 0x0000000691060227 */ /* 0x001fca00078e00ff */
[----:B------:R-:W-:-:S07]  /*1960*/  @P0 SHF.R.U32.HI R4, RZ, R7, R6 ;  /* 0x00000007ff040219 */ /* 0x000fce0000011606 */
.L_x_4175:
[----:B------:R-:W-:Y:S05]  /*1970*/  BSYNC B0 ;  /* 0x0000000000007941 */ /* 0x000fea0003800000 */
.L_x_4173:
[----:B------:R-:W-:-:S05]  /*1980*/  IMAD R3, R4, R9, RZ ;  /* 0x0000000904037224 */ /* 0x000fca00078e02ff */
[----:B------:R-:W-:-:S07]  /*1990*/  VIMNMX R2, R2, R3, !PT ;  /* 0x0000000302027248 */ /* 0x000fce0007fe0100 */
.L_x_4172:
[----:B------:R-:W-:Y:S01]  /*19a0*/  VIADD R0, R0, 0x5f ;  /* 0x0000005f00007836 */ /* 0x000fe20000000000 */
[----:B------:R-:W-:Y:S01]  /*19b0*/  PLOP3.LUT P2, PT, PT, PT, PT, 0x80, 0x0 ;  /* 0x000000000000781c */ /* 0x000fe20003f4f070 */
[----:B------:R-:W-:-:S04]  /*19c0*/  IMAD.HI R2, R2, 0x2aaaaaab, RZ ;  /* 0x2aaaaaab02027827 */ /* 0x000fc800078e02ff */
[----:B------:R-:W-:Y:S01]  /*19d0*/  IMAD.HI R0, R0, 0x2aaaaaab, RZ ;  /* 0x2aaaaaab00007827 */ /* 0x000fe200078e02ff */
[----:B------:R-:W-:-:S04]  /*19e0*/  SHF.R.U32.HI R5, RZ, 0x1f, R2 ;  /* 0x0000001fff057819 */ /* 0x000fc80000011602 */
[----:B------:R-:W-:Y:S02]  /*19f0*/  SHF.R.U32.HI R3, RZ, 0x1f, R0 ;  /* 0x0000001fff037819 */ /* 0x000fe40000011600 */
[----:B------:R-:W-:Y:S02]  /*1a00*/  LEA.HI.SX32 R5, R2, R5, 0x1c ;  /* 0x0000000502057211 */ /* 0x000fe400078fe2ff */
[----:B------:R-:W-:Y:S02]  /*1a10*/  LEA.HI.SX32 R3, R0, R3, 0x1c ;  /* 0x0000000300037211 */ /* 0x000fe400078fe2ff */
[----:B------:R-:W-:Y:S02]  /*1a20*/  VIMNMX R5, RZ, R5, !PT ;  /* 0x00000005ff057248 */ /* 0x000fe40007fe0100 */
[----:B------:R-:W-:-:S03]  /*1a30*/  VIMNMX R3, R150, R3, PT ;  /* 0x0000000396037248 */ /* 0x000fc60003fe0100 */
[--C-:B------:R-:W-:Y:S02]  /*1a40*/  IMAD R5, R5, 0x60, -R10.reuse ;  /* 0x0000006005057824 */ /* 0x100fe400078e0a0a */
[----:B------:R-:W-:-:S03]  /*1a50*/  IMAD R3, R3, 0x60, -R10 ;  /* 0x0000006003037824 */ /* 0x000fc600078e0a0a */
[----:B------:R-:W-:Y:S02]  /*1a60*/  VIMNMX R5, RZ, R5, !PT ;  /* 0x00000005ff057248 */ /* 0x000fe40007fe0100 */
[----:B------:R-:W-:-:S03]  /*1a70*/  VIMNMX R0, R3, R24, PT ;  /* 0x0000001803007248 */ /* 0x000fc60003fe0100 */
[----:B------:R-:W-:Y:S01]  /*1a80*/  IMAD.WIDE.U32 R2, R5, -0x55555555, RZ ;  /* 0xaaaaaaab05027825 */ /* 0x000fe200078e00ff */
[----:B------:R-:W-:-:S04]  /*1a90*/  ISETP.GT.AND P0, PT, R0, R5, PT ;  /* 0x000000050000720c */ /* 0x000fc80003f04270 */
[----:B------:R-:W-:-:S05]  /*1aa0*/  SHF.R.U32.HI R125, RZ, 0x6, R3 ;  /* 0x00000006ff7d7819 */ /* 0x000fca0000011603 */
[----:B------:R-:W-:-:S04]  /*1ab0*/  IMAD.MOV.U32 R2, RZ, RZ, R125 ;  /* 0x000000ffff027224 */ /* 0x000fc800078e007d */
[----:B------:R-:W-:-:S04]  /*1ac0*/  @P0 VIADD R0, R0, 0x5f ;  /* 0x0000005f00000836 */ /* 0x000fc80000000000 */
[----:B------:R-:W-:-:S05]  /*1ad0*/  @P0 IMAD.HI R0, R0, 0x2aaaaaab, RZ ;  /* 0x2aaaaaab00000827 */ /* 0x000fca00078e02ff */
[----:B------:R-:W-:-:S04]  /*1ae0*/  @P0 SHF.R.U32.HI R3, RZ, 0x1f, R0 ;  /* 0x0000001fff030819 */ /* 0x000fc80000011600 */
[----:B------:R-:W-:-:S04]  /*1af0*/  @P0 LEA.HI.SX32 R2, R0, R3, 0x1c ;  /* 0x0000000300020211 */ /* 0x000fc800078fe2ff */
[----:B------:R-:W-:-:S13]  /*1b00*/  ISETP.GT.AND P0, PT, R2, R125, PT ;  /* 0x0000007d0200720c */ /* 0x000fda0003f04270 */
[----:B------:R-:W-:Y:S05]  /*1b10*/  @!P0 BRA `(.L_x_4176) ;  /* 0x0000008800d88947 */ /* 0x000fea0003800000 */
        /* <DEDUP_REMOVED lines=20> */
.L_x_4178:
[----:B------:R-:W-:Y:S05]  /*1c60*/  BSYNC B6 ;  /* 0x0000000000067941 */ /* 0x000fea0003800000 */
.L_x_4177:
        /* <DEDUP_REMOVED lines=19> */
[----:B-1---5:R-:W-:Y:S05]  /*1da0*/  CALL.ABS.NOINC R14 ;  /* 0x000000000e007343 */ /* 0x022fea0003c00000 */
.L_x_4180:
[----:B------:R-:W-:Y:S05]  /*1db0*/  BSYNC B6 ;  /* 0x0000000000067941 */ /* 0x000fea0003800000 */
.L_x_4179:
[----:B------:R-:W-:Y:S01]  /*1dc0*/  ULDC.64 UR4, c[0x0][0x9f8] ;  /* 0x00027e0000047ab9 */ /* 0x000fe20000000a00 */
[----:B------:R-:W-:Y:S01]  /*1dd0*/  ULDC.64 UR6, c[0x0][0x208] ;  /* 0x0000820000067ab9 */ /* 0x000fe20000000a00 */
[----:B------:R-:W-:Y:S01]  /*1de0*/  ISETP.NE.U32.AND P0, PT, RZ, UR4, PT ;  /* 0x00000004ff007c0c */ /* 0x000fe2000bf05070 */
[----:B------:R-:W0:Y:S01]  /*1df0*/  LDC R0, c[0x0][0x428] ;  /* 0x00010a00ff007b82 */ /* 0x000e220000000800 */
[----:B------:R-:W-:Y:S02]  /*1e00*/  ULDC UR8, c[0x0][0x2e4] ;  /* 0x0000b90000087ab9 */ /* 0x000fe40000000800 */
[----:B------:R-:W-:-:S05]  /*1e10*/  ISETP.NE.AND.EX P0, PT, RZ, UR5, PT, P0 ;  /* 0x00000005ff007c0c */ /* 0x000fca000bf05300 */
[----:B------:R-:W1:Y:S01]  /*1e20*/  LDC.64 R104, c[0x0][0x2f0] ;  /* 0x0000bc00ff687b82 */ /* 0x000e620000000a00 */
[----:B------:R-:W-:Y:S01]  /*1e30*/  ISETP.GE.AND P2, PT, R198, UR8, PT ;  /* 0x00000008c6007c0c */ /* 0x000fe2000bf46270 */
[----:B------:R-:W-:Y:S01]  /*1e40*/  IMAD.IADD R26, R26, 0x1, R25 ;  /* 0x000000011a1a7824 */ /* 0x000fe200078e0219 */
[----:B------:R-:W-:Y:S01]  /*1e50*/  ISETP.GE.AND P1, PT, R192, UR8, PT ;  /* 0x00000008c0007c0c */ /* 0x000fe2000bf26270 */
[----:B------:R-:W-:-:S04]  /*1e60*/  ULDC.64 UR4, c[0x0][0x320] ;  /* 0x0000c80000047ab9 */ /* 0x000fc80000000a00 */
[----:B------:R-:W2:Y:S01]  /*1e70*/  @P0 LDC.64 R4, c[0x0][0x9f8] ;  /* 0x00027e00ff040b82 */ /* 0x000ea20000000a00 */
[----:B------:R-:W-:-:S07]  /*1e80*/  SHF.R.S32.HI R193, RZ, 0x1f, R192 ;  /* 0x0000001fffc17819 */ /* 0x000fce00000114c0 */
[----:B------:R-:W3:Y:S08]  /*1e90*/  LDC.64 R98, c[0x0][0x3e8] ;  /* 0x0000fa00ff627b82 */ /* 0x000ef00000000a00 */
[----:B------:R-:W4:Y:S01]  /*1ea0*/  LDC R35, c[0x0][0x3d4] ;  /* 0x0000f500ff237b82 */ /* 0x000f220000000800 */
[----:B--2---:R-:W-:-:S07]  /*1eb0*/  @P0 IMAD.WIDE R4, R203, 0x4, R4 ;  /* 0x00000004cb040825 */ /* 0x004fce00078e0204 */
[----:B------:R-:W2:Y:S01]  /*1ec0*/  LDC.64 R92, c[0x0][0x3d8] ;  /* 0x0000f600ff5c7b82 */ /* 0x000ea20000000a00 */
[----:B------:R1:W4:Y:S01]  /*1ed0*/  @P0 LDG.E R203, desc[UR6][R4.64] ;  /* 0x0000000604cb0981 */ /* 0x000322000c1e1900 */
[----:B0-----:R-:W-:Y:S01]  /*1ee0*/  ISETP.NE.AND P0, PT, R0, 0x1, PT ;  /* 0x000000010000780c */ /* 0x001fe20003f05270 */
[----:B------:R-:W-:Y:S01]  /*1ef0*/  VIADD R0, R192, 0x60 ;  /* 0x00000060c0007836 */ /* 0x000fe20000000000 */
[----:B------:R-:W-:Y:S01]  /*1f00*/  SEL R6, RZ, 0xffffffff, P2 ;  /* 0xffffffffff067807 */ /* 0x000fe20001000000 */
[----:B------:R-:W-:Y:S01]  /*1f10*/  ULDC.64 UR6, c[0x0][0x2f8] ;  /* 0x0000be0000067ab9 */ /* 0x000fe20000000a00 */
[----:B------:R-:W-:Y:S01]  /*1f20*/  SEL R3, RZ, 0x1, P1 ;  /* 0x00000001ff037807 */ /* 0x000fe20000800000 */
[----:B---3--:R-:W-:Y:S01]  /*1f30*/  IMAD.WIDE.U32 R100, R195, R98, R192 ;  /* 0x00000062c3647225 */ /* 0x008fe200078e00c0 */
[----:B------:R-:W-:Y:S01]  /*1f40*/  ISETP.GE.AND P1, PT, R199, UR8, PT ;  /* 0x00000008c7007c0c */ /* 0x000fe2000bf26270 */
[----:B------:R-:W0:Y:S01]  /*1f50*/  S2R R151, SR_TID.X ;  /* 0x0000000000977919 */ /* 0x000e220000002100 */
[----:B------:R-:W-:Y:S01]  /*1f60*/  ISETP.GE.AND P2, PT, R0, UR8, PT ;  /* 0x0000000800007c0c */ /* 0x000fe2000bf46270 */
[----:B-1----:R-:W-:Y:S01]  /*1f70*/  IMAD.SHL.U32 R4, R6, 0x2, RZ ;  /* 0x0000000206047824 */ /* 0x002fe200078e00ff */
[----:B------:R-:W-:Y:S01]  /*1f80*/  SEL R5, RZ, 0x4, P1 ;  /* 0x00000004ff057807 */ /* 0x000fe20000800000 */
[----:B------:R-:W-:Y:S01]  /*1f90*/  IMAD R27, R99, 0x60, RZ ;  /* 0x00000060631b7824 */ /* 0x000fe200078e02ff */
[----:B------:R-:W-:Y:S01]  /*1fa0*/  SEL R6, RZ, 0x8, P2 ;  /* 0x00000008ff067807 */ /* 0x000fe20001000000 */
[----:B------:R-:W1:Y:S01]  /*1fb0*/  @P0 LDC R7, c[0x0][0x42c] ;  /* 0x00010b00ff070b82 */ /* 0x000e620000000800 */
[----:B------:R-:W-:Y:S01]  /*1fc0*/  LOP3.LUT R4, R4, 0x2, R3, 0xe2, !PT ;  /* 0x0000000204047812 */ /* 0x000fe200078ee203 */
[----:B------:R-:W-:Y:S01]  /*1fd0*/  VIADD R3, R192, 0x80 ;  /* 0x00000080c0037836 */ /* 0x000fe20000000000 */
[----:B------:R-:W-:Y:S01]  /*1fe0*/  SHF.R.S32.HI R25, RZ, 0x1f, R26 ;  /* 0x0000001fff197819 */ /* 0x000fe2000001141a */
[----:B------:R-:W-:Y:S01]  /*1ff0*/  IMAD.SHL.U32 R91, R98, 0x40, RZ ;  /* 0x00000040625b7824 */ /* 0x000fe200078e00ff */
[----:B------:R-:W-:Y:S01]  /*2000*/  LOP3.LUT R5, R6, R4, R5, 0xfe, !PT ;  /* 0x0000000406057212 */ /* 0x000fe200078efe05 */
[----:B--2---:R-:W-:Y:S01]  /*2010*/  IMAD.WIDE.U32 R94, R195, R92, R192 ;  /* 0x0000005cc35e7225 */ /* 0x004fe200078e00c0 */
[----:B------:R-:W-:Y:S01]  /*2020*/  ISETP.GE.AND P1, PT, R3, UR8, PT ;  /* 0x0000000803007c0c */ /* 0x000fe2000bf26270 */
[----:B------:R-:W2:Y:S01]  /*2030*/  @P0 LDC R9, c[0x0][0x430] ;  /* 0x00010c00ff090b82 */ /* 0x000ea20000000800 */
[--C-:B------:R-:W-:Y:S01]  /*2040*/  SHF.R.S32.HI R19, RZ, 0x1f, R18.reuse ;  /* 0x0000001fff137819 */ /* 0x100fe20000011412 */
[----:B------:R-:W-:Y:S01]  /*2050*/  IMAD R133, R93, 0x60, RZ ;  /* 0x000000605d857824 */ /* 0x000fe200078e02ff */
[----:B------:R-:W-:Y:S01]  /*2060*/  SEL R6, RZ, 0x10, P1 ;  /* 0x00000010ff067807 */ /* 0x000fe20000800000 */
[----:B------:R-:W-:Y:S01]  /*2070*/  IMAD.SHL.U32 R111, R92, 0x40, RZ ;  /* 0x000000405c6f7824 */ /* 0x000fe200078e00ff */
[----:B----4-:R-:W-:Y:S01]  /*2080*/  ISETP.GE.AND P1, PT, R198, R35, PT ;  /* 0x00000023c600720c */ /* 0x010fe20003f26270 */
[----:B------:R-:W-:Y:S01]  /*2090*/  IMAD.WIDE.U32 R102, R195, R98, R18 ;  /* 0x00000062c3667225 */ /* 0x000fe200078e0012 */
[----:B------:R-:W-:-:S02]  /*20a0*/  LOP3.LUT R21, R5, R6, RZ, 0xfc, !PT ;  /* 0x0000000605157212 */ /* 0x000fc400078efcff */
[----:B------:R-:W-:Y:S01]  /*20b0*/  ISETP.GE.AND P3, PT, R199, R35, PT ;  /* 0x00000023c700720c */ /* 0x000fe20003f66270 */
[----:B------:R-:W-:Y:S01]  /*20c0*/  IMAD R6, R25, R104, RZ ;  /* 0x0000006819067224 */ /* 0x000fe200078e02ff */
[----:B------:R-:W-:Y:S01]  /*20d0*/  LOP3.LUT P2, RZ, R217, 0x4, RZ, 0xc0, !PT ;  /* 0x00000004d9ff7812 */ /* 0x000fe2000784c0ff */
[----:B------:R-:W-:Y:S01]  /*20e0*/  IMAD.WIDE.U32 R96, R195, R92, R18 ;  /* 0x0000005cc3607225 */ /* 0x000fe200078e0012 */
[----:B------:R-:W-:Y:S02]  /*20f0*/  LOP3.LUT R16, R16, 0xfffffffe, RZ, 0xc0, !PT ;  /* 0xfffffffe10107812 */ /* 0x000fe400078ec0ff */
[----:B------:R-:W-:Y:S01]  /*2100*/  SHF.L.U64.HI R135, R104, 0x6, R105 ;  /* 0x0000000668877819 */ /* 0x000fe20000010269 */
[----:B-1----:R-:W-:Y:S01]  /*2110*/  @P0 IMAD.HI.U32 R4, R202, R7, RZ ;  /* 0x00000007ca040227 */ /* 0x002fe200078e00ff */
[----:B------:R-:W-:Y:S02]  /*2120*/  SHF.L.U32 R136, R104, 0x6, RZ ;  /* 0x0000000668887819 */ /* 0x000fe400000006ff */
[----:B------:R-:W-:Y:S01]  /*2130*/  SHF.L.U64.HI R110, R92, 0x6, R93 ;  /* 0x000000065c6e7819 */ /* 0x000fe2000001025d */
[----:B------:R-:W-:Y:S01]  /*2140*/  IMAD R7, R26, R105, R6 ;  /* 0x000000691a077224 */ /* 0x000fe200078e0206 */
[----:B------:R-:W-:Y:S01]  /*2150*/  SHF.R.S32.HI R148, RZ, 0x1f, R221 ;  /* 0x0000001fff947819 */ /* 0x000fe200000114dd */
[----:B------:R-:W-:Y:S01]  /*2160*/  IMAD.SHL.U32 R124, R35, 0x2, RZ ;  /* 0x00000002237c7824 */ /* 0x000fe200078e00ff */
[----:B------:R-:W-:-:S02]  /*2170*/  @P3 LOP3.LUT R16, R16, 0x1, RZ, 0xfc, !PT ;  /* 0x0000000110103812 */ /* 0x000fc400078efcff */
[----:B--2---:R-:W-:Y:S01]  /*2180*/  @P0 SHF.R.U32.HI R202, RZ, R9, R4 ;  /* 0x00000009ffca0219 */ /* 0x004fe20000011604 */
[----:B------:R-:W-:Y:S01]  /*2190*/  IMAD.WIDE.U32 R4, R26, R104, RZ ;  /* 0x000000681a047225 */ /* 0x000fe200078e00ff */
[----:B------:R-:W-:Y:S02]  /*21a0*/  LOP3.LUT R16, R16, 0xfffffffb, RZ, 0xc0, !PT ;  /* 0xfffffffb10107812 */ /* 0x000fe400078ec0ff */
[----:B------:R-:W-:Y:S02]  /*21b0*/  SHF.R.S32.HI R8, RZ, 0x1f, R202 ;  /* 0x0000001fff087819 */ /* 0x000fe400000114ca */
[----:B------:R-:W-:Y:S01]  /*21c0*/  IADD3 R5, R5, R7, RZ ;  /* 0x0000000705057210 */ /* 0x000fe20007ffe0ff */
[----:B------:R-:W-:Y:S01]  /*21d0*/  IMAD.WIDE.U32 R6, R202, UR4, R192 ;  /* 0x00000004ca067c25 */ /* 0x000fe2000f8e00c0 */
[----:B------:R-:W-:Y:S02]  /*21e0*/  @P2 LOP3.LUT R16, R16, 0x4, RZ, 0xfc, !PT ;  /* 0x0000000410102812 */ /* 0x000fe400078efcff */
[----:B0-----:R-:W-:Y:S01]  /*21f0*/  LEA.HI R151, R151, 0x8, RZ, 0x19 ;  /* 0x0000000897977811 */ /* 0x001fe200078fc8ff */
[----:B------:R-:W-:-:S02]  /*2200*/  IMAD R9, R8, UR4, RZ ;  /* 0x0000000408097c24 */ /* 0x000fc4000f8e02ff */
[----:B------:R-:W-:-:S04]  /*2210*/  IMAD.WIDE.U32 R4, R202, UR6, R4 ;  /* 0x00000006ca047c25 */ /* 0x000fc8000f8e0004 */
[----:B------:R-:W-:Y:S01]  /*2220*/  IMAD R107, R202, UR5, R9 ;  /* 0x00000005ca6b7c24 */ /* 0x000fe2000f8e0209 */
[----:B------:R-:W-:Y:S01]  /*2230*/  ULDC.64 UR4, c[0x0][0xa08] ;  /* 0x0002820000047ab9 */ /* 0x000fe20000000a00 */
[----:B------:R-:W-:Y:S01]  /*2240*/  IMAD R9, R8, UR6, RZ ;  /* 0x0000000608097c24 */ /* 0x000fe2000f8e02ff */
[----:B------:R-:W-:Y:S01]  /*2250*/  ISETP.NE.U32.AND P0, PT, RZ, UR4, PT ;  /* 0x00000004ff007c0c */ /* 0x000fe2000bf05070 */
[----:B------:R-:W-:Y:S02]  /*2260*/  IMAD.IADD R107, R7, 0x1, R107 ;  /* 0x00000001076b7824 */ /* 0x000fe400078e026b */
[----:B------:R-:W-:Y:S01]  /*2270*/  IMAD R9, R202, UR7, R9 ;  /* 0x00000007ca097c24 */ /* 0x000fe2000f8e0209 */
[----:B------:R-:W-:Y:S01]  /*2280*/  ISETP.NE.AND.EX P0, PT, RZ, UR5, PT, P0 ;  /* 0x00000005ff007c0c */ /* 0x000fe2000bf05300 */
[----:B------:R-:W-:Y:S01]  /*2290*/  IMAD.MOV.U32 R106, RZ, RZ, R6 ;  /* 0x000000ffff6a7224 */ /* 0x000fe200078e0006 */
[----:B------:R-:W-:Y:S01]  /*22a0*/  ULDC.64 UR4, c[0x0][0x300] ;  /* 0x0000c00000047ab9 */ /* 0x000fe20000000a00 */
[----:B------:R-:W-:-:S02]  /*22b0*/  IMAD.IADD R5, R5, 0x1, R9 ;  /* 0x0000000105057824 */ /* 0x000fc400078e0209 */
[----:B------:R-:W-:-:S04]  /*22c0*/  IMAD R6, R222, R98, RZ ;  /* 0x00000062de067224 */ /* 0x000fc800078e02ff */
[----:B------:R-:W-:-:S04]  /*22d0*/  IMAD R9, R195, R99, R6 ;  /* 0x00000063c3097224 */ /* 0x000fc800078e0206 */
[----:B------:R-:W-:Y:S01]  /*22e0*/  IMAD.IADD R103, R103, 0x1, R9 ;  /* 0x0000000167677824 */ /* 0x000fe200078e0209 */
[----:B------:R-:W-:Y:S02]  /*22f0*/  IADD3 R101, R9, R101, RZ ;  /* 0x0000006509657210 */ /* 0x000fe40007ffe0ff */
[----:B------:R-:W-:Y:S01]  /*2300*/  SEL R9, R35, RZ, P1 ;  /* 0x000000ff23097207 */ /* 0x000fe20000800000 */
[----:B-----5:R-:W-:-:S04]  /*2310*/  IMAD.WIDE.U32 R102, R144, R98, R102 ;  /* 0x0000006290667225 */ /* 0x020fc800078e0066 */
[----:B------:R-:W-:Y:S02]  /*2320*/  IMAD.IADD R9, R198, 0x1, R9 ;  /* 0x00000001c6097824 */ /* 0x000fe400078e0209 */
[----:B------:R-:W-:Y:S01]  /*2330*/  IMAD.WIDE.U32 R100, R144, R98, R100 ;  /* 0x0000006290647225 */ /* 0x000fe200078e0064 */
[----:B------:R-:W-:Y:S02]  /*2340*/  SHF.R.S32.HI R7, RZ, 0x1f, R203 ;  /* 0x0000001fff077819 */ /* 0x000fe400000114cb */
[----:B------:R-:W-:Y:S02]  /*2350*/  SEL R203, R203, RZ, !P0 ;  /* 0x000000ffcbcb7207 */ /* 0x000fe40004000000 */
[----:B------:R-:W-:Y:S01]  /*2360*/  SEL R8, R7, RZ, !P0 ;  /* 0x000000ff07087207 */ /* 0x000fe20004000000 */
[----:B------:R-:W-:-:S04]  /*2370*/  IMAD.WIDE.U32 R6, R195, R104, R192 ;  /* 0x00000068c3067225 */ /* 0x000fc800078e00c0 */
[----:B------:R-:W-:Y:S02]  /*2380*/  IMAD R10, R8, UR4, RZ ;  /* 0x00000004080a7c24 */ /* 0x000fe4000f8e02ff */
[----:B------:R-:W-:-:S04]  /*2390*/  IMAD.WIDE.U32 R108, R203, UR4, R4 ;  /* 0x00000004cb6c7c25 */ /* 0x000fc8000f8e0004 */
[----:B------:R-:W-:Y:S01]  /*23a0*/  IMAD R4, R222, R104, RZ ;  /* 0x00000068de047224 */ /* 0x000fe200078e02ff */
[----:B------:R-:W-:Y:S01]  /*23b0*/  IADD3 R5, P0, R108, R6, RZ ;  /* 0x000000066c057210 */ /* 0x000fe20007f1e0ff */
[----:B------:R-:W-:Y:S01]  /*23c0*/  IMAD R11, R203, UR5, R10 ;  /* 0x00000005cb0b7c24 */ /* 0x000fe2000f8e020a */
[----:B------:R-:W-:Y:S01]  /*23d0*/  ULDC.64 UR4, c[0x0][0x328] ;  /* 0x0000ca0000047ab9 */ /* 0x000fe20000000a00 */
[----:B------:R-:W-:Y:S01]  /*23e0*/  IMAD R13, R195, R105, R4 ;  /* 0x00000069c30d7224 */ /* 0x000fe200078e0204 */
[----:B------:R-:W-:Y:S01]  /*23f0*/  SHF.R.S32.HI R10, RZ, 0x1f, R9 ;  /* 0x0000001fff0a7819 */ /* 0x000fe20000011409 */
[----:B------:R-:W-:Y:S02]  /*2400*/  IMAD.IADD R4, R109, 0x1, R11 ;  /* 0x000000016d047824 */ /* 0x000fe400078e020b */
[----:B------:R-:W-:Y:S01]  /*2410*/  IMAD R8, R8, UR4, RZ ;  /* 0x0000000408087c24 */ /* 0x000fe2000f8e02ff */
[----:B------:R-:W-:Y:S01]  /*2420*/  LEA.HI R14, R10, R9, RZ, 0x3 ;  /* 0x000000090a0e7211 */ /* 0x000fe200078f18ff */
[----:B------:R-:W-:Y:S01]  /*2430*/  IMAD.WIDE.U32 R106, R203, UR4, R106 ;  /* 0x00000004cb6a7c25 */ /* 0x000fe2000f8e006a */
[----:B------:R-:W-:-:S02]  /*2440*/  IADD3.X R6, R4, R7, R13, P0, !PT ;  /* 0x0000000704067210 */ /* 0x000fc400007fe40d */
[----:B------:R-:W-:Y:S01]  /*2450*/  ISETP.GE.AND P0, PT, R192, R35, PT ;  /* 0x00000023c000720c */ /* 0x000fe20003f06270 */
[----:B------:R-:W-:Y:S01]  /*2460*/  IMAD R33, R203, UR5, R8 ;  /* 0x00000005cb217c24 */ /* 0x000fe2000f8e0208 */
[----:B------:R-:W-:Y:S01]  /*2470*/  SHF.R.S32.HI R116, RZ, 0x3, R14 ;  /* 0x00000003ff747819 */ /* 0x000fe2000001140e */
[----:B------:R-:W-:Y:S01]  /*2480*/  IMAD R8, R222, R92, RZ ;  /* 0x0000005cde087224 */ /* 0x000fe200078e02ff */
[----:B------:R-:W-:-:S03]  /*2490*/  SEL R7, R35, RZ, P0 ;  /* 0x000000ff23077207 */ /* 0x000fc60000000000 */
[----:B------:R-:W-:Y:S01]  /*24a0*/  IMAD R11, R195, R93, R8 ;  /* 0x0000005dc30b7224 */ /* 0x000fe200078e0208 */
[----:B------:R-:W-:Y:S01]  /*24b0*/  SEL R8, R35, RZ, P3 ;  /* 0x000000ff23087207 */ /* 0x000fe20001800000 */
[----:B------:R-:W-:Y:S01]  /*24c0*/  IMAD.IADD R7, R192, 0x1, R7 ;  /* 0x00000001c0077824 */ /* 0x000fe200078e0207 */
[----:B------:R-:W-:Y:S01]  /*24d0*/  IADD3 R122, P3, R195, R26, RZ ;  /* 0x0000001ac37a7210 */ /* 0x000fe20007f7e0ff */
[----:B------:R-:W-:Y:S02]  /*24e0*/  IMAD.IADD R97, R97, 0x1, R11 ;  /* 0x0000000161617824 */ /* 0x000fe400078e020b */
[----:B------:R-:W-:Y:S02]  /*24f0*/  IMAD.IADD R95, R11, 0x1, R95 ;  /* 0x000000010b5f7824 */ /* 0x000fe400078e025f */
[----:B------:R-:W-:Y:S01]  /*2500*/  IMAD.IADD R11, R199, 0x1, R8 ;  /* 0x00000001c70b7824 */ /* 0x000fe200078e0208 */
[----:B------:R-:W-:Y:S01]  /*2510*/  SHF.R.S32.HI R8, RZ, 0x1f, R7 ;  /* 0x0000001fff087819 */ /* 0x000fe20000011407 */
[----:B------:R-:W-:-:S03]  /*2520*/  IMAD.WIDE.U32 R96, R144, R92, R96 ;  /* 0x0000005c90607225 */ /* 0x000fc600078e0060 */
[-C--:B------:R-:W-:Y:S01]  /*2530*/  LEA.HI R13, R8, R7.reuse, RZ, 0x3 ;  /* 0x00000007080d7211 */ /* 0x080fe200078f18ff */
[----:B------:R-:W-:Y:S01]  /*2540*/  IMAD.WIDE.U32 R94, R144, R92, R94 ;  /* 0x0000005c905e7225 */ /* 0x000fe200078e005e */
[----:B------:R-:W-:Y:S02]  /*2550*/  LEA.HI R7, R8, R7, RZ, 0x6 ;  /* 0x0000000708077211 */ /* 0x000fe400078f30ff */
[----:B------:R-:W-:Y:S01]  /*2560*/  LEA.HI R8, R10, R9, RZ, 0x6 ;  /* 0x000000090a087211 */ /* 0x000fe200078f30ff */
[----:B------:R-:W-:Y:S01]  /*2570*/  IMAD.X R123, R222, 0x1, R25, P3 ;  /* 0x00000001de7b7824 */ /* 0x000fe200018e0619 */
[----:B------:R-:W-:Y:S02]  /*2580*/  SHF.R.S32.HI R7, RZ, 0x6, R7 ;  /* 0x00000006ff077819 */ /* 0x000fe40000011407 */
[----:B------:R-:W-:Y:S02]  /*2590*/  SHF.R.S32.HI R9, RZ, 0x6, R8 ;  /* 0x00000006ff097819 */ /* 0x000fe40000011408 */
[----:B------:R-:W-:Y:S01]  /*25a0*/  SHF.R.S32.HI R20, RZ, 0x1f, R11 ;  /* 0x0000001fff147819 */ /* 0x000fe2000001140b */
[C---:B------:R-:W-:Y:S01]  /*25b0*/  IMAD R143, R7.reuse, 0x1800, R210 ;  /* 0x00001800078f7824 */ /* 0x040fe200078e02d2 */
[C---:B------:R-:W-:Y:S01]  /*25c0*/  LOP3.LUT R8, R208.reuse, 0x38, R13, 0xf8, !PT ;  /* 0x00000038d0087812 */ /* 0x040fe200078ef80d */
[--C-:B------:R-:W-:Y:S01]  /*25d0*/  IMAD R141, R7, 0x1800, R211.reuse ;  /* 0x00001800078d7824 */ /* 0x100fe200078e02d3 */
[----:B------:R-:W-:Y:S01]  /*25e0*/  LOP3.LUT R10, R208, 0x38, R14, 0xf8, !PT ;  /* 0x00000038d00a7812 */ /* 0x000fe200078ef80e */
[C---:B------:R-:W-:Y:S01]  /*25f0*/  IMAD R142, R9.reuse, 0x1800, R210 ;  /* 0x00001800098e7824 */ /* 0x040fe200078e02d2 */
[----:B------:R-:W-:Y:S01]  /*2600*/  LEA.HI R15, R20, R11, RZ, 0x3 ;  /* 0x0000000b140f7211 */ /* 0x000fe200078f18ff */
[----:B------:R-:W-:Y:S01]  /*2610*/  IMAD R139, R9, 0x1800, R211 ;  /* 0x00001800098b7824 */ /* 0x000fe200078e02d3 */
[----:B------:R-:W-:-:S02]  /*2620*/  LOP3.LUT R8, R8, R209, RZ, 0x3c, !PT ;  /* 0x000000d108087212 */ /* 0x000fc400078e3cff */
[----:B------:R-:W-:Y:S02]  /*2630*/  LEA.HI R11, R20, R11, RZ, 0x6 ;  /* 0x0000000b140b7211 */ /* 0x000fe400078f30ff */
[----:B------:R-:W-:Y:S02]  /*2640*/  LOP3.LUT R12, R205, 0x38, R13, 0xf8, !PT ;  /* 0x00000038cd0c7812 */ /* 0x000fe400078ef80d */
[----:B------:R-:W-:Y:S02]  /*2650*/  LOP3.LUT R7, R10, R209, RZ, 0x3c, !PT ;  /* 0x000000d10a077212 */ /* 0x000fe400078e3cff */
[----:B------:R-:W-:Y:S02]  /*2660*/  IADD3 R143, R143, R8, RZ ;  /* 0x000000088f8f7210 */ /* 0x000fe40007ffe0ff */
[----:B------:R-:W-:Y:S01]  /*2670*/  SHF.R.S32.HI R11, RZ, 0x6, R11 ;  /* 0x00000006ff0b7819 */ /* 0x000fe2000001140b */
[----:B------:R-:W-:Y:S01]  /*2680*/  IMAD.IADD R142, R142, 0x1, R7 ;  /* 0x000000018e8e7824 */ /* 0x000fe200078e0207 */
[----:B------:R-:W-:-:S02]  /*2690*/  LOP3.LUT R8, R208, 0x38, R15, 0xf8, !PT ;  /* 0x00000038d0087812 */ /* 0x000fc400078ef80f */
[----:B------:R-:W-:Y:S01]  /*26a0*/  LOP3.LUT R12, R12, R233, RZ, 0x3c, !PT ;  /* 0x000000e90c0c7212 */ /* 0x000fe200078e3cff */
[C---:B------:R-:W-:Y:S01]  /*26b0*/  IMAD R140, R11.reuse, 0x1800, R210 ;  /* 0x000018000b8c7824 */ /* 0x040fe200078e02d2 */
[----:B------:R-:W-:Y:S01]  /*26c0*/  LOP3.LUT R7, R8, R209, RZ, 0x3c, !PT ;  /* 0x000000d108077212 */ /* 0x000fe200078e3cff */
[----:B------:R-:W-:Y:S01]  /*26d0*/  IMAD R138, R11, 0x1800, R211 ;  /* 0x000018000b8a7824 */ /* 0x000fe200078e02d3 */
[----:B------:R-:W-:Y:S01]  /*26e0*/  LOP3.LUT R10, R205, 0x38, R14, 0xf8, !PT ;  /* 0x00000038cd0a7812 */ /* 0x000fe200078ef80e */
[----:B------:R-:W-:Y:S01]  /*26f0*/  VIADD R8, R192, 0xa0 ;  /* 0x000000a0c0087836 */ /* 0x000fe20000000000 */
[----:B------:R-:W-:Y:S01]  /*2700*/  SHF.R.S32.HI R11, RZ, 0x1f, R144 ;  /* 0x0000001fff0b7819 */ /* 0x000fe20000011490 */
[----:B------:R-:W-:Y:S01]  /*2710*/  IMAD.IADD R141, R141, 0x1, R12 ;  /* 0x000000018d8d7824 */ /* 0x000fe200078e020c */
[----:B------:R-:W-:Y:S01]  /*2720*/  LOP3.LUT R12, R205, 0x38, R15, 0xf8, !PT ;  /* 0x00000038cd0c7812 */ /* 0x000fe200078ef80f */
[----:B------:R-:W-:Y:S01]  /*2730*/  IMAD.IADD R140, R140, 0x1, R7 ;  /* 0x000000018c8c7824 */ /* 0x000fe200078e0207 */
[-C--:B------:R-:W-:Y:S01]  /*2740*/  LOP3.LUT R10, R10, R233.reuse, RZ, 0x3c, !PT ;  /* 0x000000e90a0a7212 */ /* 0x080fe200078e3cff */
[C---:B------:R-:W-:Y:S01]  /*2750*/  IMAD R7, R11.reuse, R98, RZ ;  /* 0x000000620b077224 */ /* 0x040fe200078e02ff */
[----:B------:R-:W-:Y:S01]  /*2760*/  ISETP.GE.AND P2, PT, R8, UR8, PT ;  /* 0x0000000808007c0c */ /* 0x000fe2000bf46270 */
[----:B------:R-:W-:Y:S01]  /*2770*/  IMAD R11, R11, R92, RZ ;  /* 0x0000005c0b0b7224 */ /* 0x000fe200078e02ff */
[----:B------:R-:W-:Y:S01]  /*2780*/  LOP3.LUT R9, R12, R233, RZ, 0x3c, !PT ;  /* 0x000000e90c097212 */ /* 0x000fe200078e3cff */
[----:B------:R-:W-:Y:S01]  /*2790*/  IMAD.IADD R139, R139, 0x1, R10 ;  /* 0x000000018b8b7824 */ /* 0x000fe200078e020a */
[----:B------:R-:W-:Y:S01]  /*27a0*/  SEL R20, RZ, 0x20, P2 ;  /* 0x00000020ff147807 */ /* 0x000fe20001000000 */
[----:B------:R-:W-:Y:S01]  /*27b0*/  IMAD R31, R144, R99, R7 ;  /* 0x00000063901f7224 */ /* 0x000fe200078e0207 */
[----:B------:R-:W-:Y:S01]  /*27c0*/  LOP3.LUT R10, R208, 0x18, R192, 0xf8, !PT ;  /* 0x00000018d00a7812 */ /* 0x000fe200078ef8c0 */
[----:B------:R-:W-:Y:S01]  /*27d0*/  IMAD.IADD R138, R138, 0x1, R9 ;  /* 0x000000018a8a7824 */ /* 0x000fe200078e0209 */
[C---:B------:R-:W-:Y:S01]  /*27e0*/  SHF.L.U64.HI R7, R98.reuse, 0x6, R99 ;  /* 0x0000000662077819 */ /* 0x040fe20000010263 */
[----:B------:R-:W-:Y:S01]  /*27f0*/  IMAD R9, R105, 0x60, RZ ;  /* 0x0000006069097824 */ /* 0x000fe200078e02ff */
[----:B------:R-:W-:Y:S01]  /*2800*/  SHF.R.S32.HI R117, RZ, 0x3, R13 ;  /* 0x00000003ff757819 */ /* 0x000fe2000001140d */
[----:B------:R-:W-:Y:S01]  /*2810*/  IMAD.WIDE.U32 R98, R98, 0x60, RZ ;  /* 0x0000006062627825 */ /* 0x000fe200078e00ff */
[----:B------:R-:W-:-:S02]  /*2820*/  SHF.R.S32.HI R115, RZ, 0x3, R15 ;  /* 0x00000003ff737819 */ /* 0x000fc4000001140f */
[----:B------:R-:W-:Y:S01]  /*2830*/  LOP3.LUT R28, R21, R20, RZ, 0xfc, !PT ;  /* 0x00000014151c7212 */ /* 0x000fe200078efcff */
[----:B------:R-:W-:Y:S01]  /*2840*/  IMAD R29, R144, R93, R11 ;  /* 0x0000005d901d7224 */ /* 0x000fe200078e020b */
[----:B------:R-:W-:Y:S01]  /*2850*/  LOP3.LUT R137, R10, R209, RZ, 0x3c, !PT ;  /* 0x000000d10a897212 */ /* 0x000fe200078e3cff */
[----:B------:R-:W-:Y:S01]  /*2860*/  IMAD.WIDE.U32 R104, R104, 0x60, RZ ;  /* 0x0000006068687825 */ /* 0x000fe200078e00ff */
[----:B------:R-:W-:Y:S02]  /*2870*/  LOP3.LUT R13, R13, 0xfffffff8, RZ, 0xc0, !PT ;  /* 0xfffffff80d0d7812 */ /* 0x000fe400078ec0ff */
[----:B------:R-:W-:Y:S01]  /*2880*/  LOP3.LUT R14, R14, 0xfffffff8, RZ, 0xc0, !PT ;  /* 0xfffffff80e0e7812 */ /* 0x000fe200078ec0ff */
[----:B------:R-:W-:Y:S01]  /*2890*/  IMAD.WIDE.U32 R92, R92, 0x60, RZ ;  /* 0x000000605c5c7825 */ /* 0x000fe200078e00ff */
[----:B------:R-:W-:Y:S02]  /*28a0*/  LOP3.LUT R15, R15, 0xfffffff8, RZ, 0xc0, !PT ;  /* 0xfffffff80f0f7812 */ /* 0x000fe400078ec0ff */
[----:B------:R-:W-:Y:S01]  /*28b0*/  LOP3.LUT R20, R21, 0x1, RZ, 0xc0, !PT ;  /* 0x0000000115147812 */ /* 0x000fe200078ec0ff */
[----:B------:R-:W-:Y:S01]  /*28c0*/  IMAD.IADD R134, R99, 0x1, R27 ;  /* 0x0000000163867824 */ /* 0x000fe200078e021b */
[----:B------:R-:W-:Y:S01]  /*28d0*/  IADD3 R11, R97, R29, RZ ;  /* 0x0000001d610b7210 */ /* 0x000fe20007ffe0ff */
[----:B------:R-:W-:Y:S01]  /*28e0*/  IMAD.IADD R132, R105, 0x1, R9 ;  /* 0x0000000169847824 */ /* 0x000fe200078e0209 */
[C---:B------:R-:W-:Y:S01]  /*28f0*/  LOP3.LUT R21, R28.reuse, 0x2, RZ, 0xc0, !PT ;  /* 0x000000021c157812 */ /* 0x040fe200078ec0ff */
[----:B------:R-:W-:Y:S01]  /*2900*/  IMAD.IADD R12, R29, 0x1, R95 ;  /* 0x000000011d0c7824 */ /* 0x000fe200078e025f */
[C---:B------:R-:W-:Y:S01]  /*2910*/  LOP3.LUT R25, R28.reuse, 0x4, RZ, 0xc0, !PT ;  /* 0x000000041c197812 */ /* 0x040fe200078ec0ff */
[----:B------:R-:W-:Y:S01]  /*2920*/  IMAD.IADD R133, R93, 0x1, R133 ;  /* 0x000000015d857824 */ /* 0x000fe200078e0285 */
[C---:B------:R-:W-:Y:S01]  /*2930*/  LOP3.LUT R26, R28.reuse, 0x8, RZ, 0xc0, !PT ;  /* 0x000000081c1a7812 */ /* 0x040fe200078ec0ff */
[----:B------:R-:W-:Y:S01]  /*2940*/  IMAD.IADD R9, R103, 0x1, R31 ;  /* 0x0000000167097824 */ /* 0x000fe200078e021f */
[----:B------:R-:W-:Y:S01]  /*2950*/  LOP3.LUT R27, R28, 0x10, RZ, 0xc0, !PT ;  /* 0x000000101c1b7812 */ /* 0x000fe200078ec0ff */
[----:B------:R-:W-:Y:S01]  /*2960*/  IMAD.IADD R10, R31, 0x1, R101 ;  /* 0x000000011f0a7824 */ /* 0x000fe200078e0265 */
[----:B------:R-:W-:Y:S01]  /*2970*/  IADD3 R137, R210, R137, RZ ;  /* 0x00000089d2897210 */ /* 0x000fe20007ffe0ff */
[----:B------:R-:W-:Y:S01]  /*2980*/  IMAD.IADD R29, R107, 0x1, R33 ;  /* 0x000000016b1d7824 */ /* 0x000fe200078e0221 */
[----:B------:R-:W-:-:S02]  /*2990*/  SHF.R.S32.HI R114, RZ, 0x1f, R13 ;  /* 0x0000001fff727819 */ /* 0x000fc4000001140d */
[----:B------:R-:W-:Y:S02]  /*29a0*/  SHF.R.S32.HI R113, RZ, 0x1f, R14 ;  /* 0x0000001fff717819 */ /* 0x000fe4000001140e */
[----:B------:R-:W-:Y:S02]  /*29b0*/  SHF.R.S32.HI R112, RZ, 0x1f, R15 ;  /* 0x0000001fff707819 */ /* 0x000fe4000001140f */
[----:B------:R-:W-:-:S07]  /*29c0*/  LOP3.LUT R28, R28, 0x20, RZ, 0xc0, !PT ;  /* 0x000000201c1c7812 */ /* 0x000fce00078ec0ff */
.L_x_4280:
[----:B0-----:R-:W0:Y:S01]  /*29d0*/  LDC.64 R120, c[0x0][0x2d8] ;  /* 0x0000b600ff787b82 */ /* 0x001e220000000a00 */
[----:B------:R-:W-:Y:S01]  /*29e0*/  VIADD R41, R2, 0xffffffff ;  /* 0xffffffff02297836 */ /* 0x000fe20000000000 */
[----:B------:R-:W-:Y:S01]  /*29f0*/  LOP3.LUT P5, RZ, R217, 0x4, RZ, 0xc0, !PT ;  /* 0x00000004d9ff7812 */ /* 0x000fe200078ac0ff */
[----:B------:R-:W-:Y:S05]  /*2a00*/  YIELD ;  /* 0x0000000000007946 */ /* 0x000fea0003800000 */
[----:B------:R-:W1:Y:S01]  /*2a10*/  LDC R119, c[0x0][0x3d4] ;  /* 0x0000f500ff777b82 */ /* 0x000e620000000800 */
[----:B--23--:R-:W-:Y:S01]  /*2a20*/  SHF.R.S32.HI R34, RZ, 0x1f, R41 ;  /* 0x0000001fff227819 */ /* 0x00cfe20000011429 */
[-C--:B------:R-:W-:Y:S01]  /*2a30*/  IMAD R31, R132, R41.reuse, RZ ;  /* 0x00000029841f7224 */ /* 0x080fe200078e02ff */
[----:B------:R-:W-:Y:S01]  /*2a40*/  LOP3.LUT R16, R16, 0xfffffffd, RZ, 0xc0, !PT ;  /* 0xfffffffd10107812 */ /* 0x000fe200078ec0ff */
[----:B------:R-:W-:Y:S01]  /*2a50*/  IMAD.WIDE.U32 R128, R104, R41, RZ ;  /* 0x0000002968807225 */ /* 0x000fe200078e00ff */
[----:B------:R-:W-:Y:S03]  /*2a60*/  BSSY B0, `(.L_x_4181) ;  /* 0x0000755000007945 */ /* 0x000fe60003800000 */
[----:B------:R-:W-:Y:S01]  /*2a70*/  IMAD R31, R34, R104, R31 ;  /* 0x00000068221f7224 */ /* 0x000fe200078e021f */
[----:B------:R-:W-:-:S02]  /*2a80*/  IADD3 R2, P2, P3, R5, R128, R136 ;  /* 0x0000008005027210 */ /* 0x000fc40007b5e088 */
[----:B------:R-:W-:Y:S01]  /*2a90*/  IADD3 R32, P4, R5, R128, RZ ;  /* 0x0000008005207210 */ /* 0x000fe20007f9e0ff */
[----:B------:R-:W-:Y:S02]  /*2aa0*/  IMAD.IADD R85, R129, 0x1, R31 ;  /* 0x0000000181557824 */ /* 0x000fe400078e021f */
[----:B------:R-:W-:Y:S02]  /*2ab0*/  IMAD R31, R22, 0x4800, R137 ;  /* 0x00004800161f7824 */ /* 0x000fe400078e0289 */
[----:B------:R-:W-:Y:S01]  /*2ac0*/  IMAD.X R33, R85, 0x1, R6, P4 ;  /* 0x0000000155217824 */ /* 0x000fe200020e0606 */
[----:B------:R-:W-:Y:S02]  /*2ad0*/  IADD3.X R30, R6, R85, R135, P2, P3 ;  /* 0x00000055061e7210 */ /* 0x000fe400017e6487 */
[----:B0-----:R-:W-:Y:S02]  /*2ae0*/  LEA R36, P2, R2, R120, 0x1 ;  /* 0x0000007802247211 */ /* 0x001fe400078408ff */
[----:B------:R-:W-:-:S02]  /*2af0*/  ISETP.GT.AND P3, PT, R41, R125, PT ;  /* 0x0000007d2900720c */ /* 0x000fc40003f64270 */
[----:B------:R-:W-:Y:S01]  /*2b00*/  LEA.HI.X R37, R2, R121, R30, 0x1, P2 ;  /* 0x0000007902257211 */ /* 0x000fe200010f0c1e */
[----:B------:R-:W-:Y:S01]  /*2b10*/  IMAD R30, R31, 0x2, R118 ;  /* 0x000000021f1e7824 */ /* 0x000fe200078e0276 */
[----:B-1----:R-:W-:Y:S01]  /*2b20*/  ISETP.GE.AND P2, PT, R119, 0x1, PT ;  /* 0x000000017700780c */ /* 0x002fe20003f46270 */
[----:B------:R-:W-:Y:S01]  /*2b30*/  IMAD.MOV.U32 R2, RZ, RZ, R41 ;  /* 0x000000ffff027224 */ /* 0x000fe200078e0029 */
[----:B------:R-:W-:-:S04]  /*2b40*/  LEA R38, P4, R32, R120, 0x1 ;  /* 0x0000007820267211 */ /* 0x000fc800078808ff */
[----:B------:R-:W-:Y:S02]  /*2b50*/  LEA.HI.X R39, R32, R121, R33, 0x1, P4 ;  /* 0x0000007920277211 */ /* 0x000fe400020f0c21 */
[C---:B------:R-:W-:Y:S01]  /*2b60*/  IADD3 R33, R31.reuse, 0x20, RZ ;  /* 0x000000201f217810 */ /* 0x040fe20007ffe0ff */
[----:B------:R-:W-:Y:S01]  /*2b70*/  @P5 VIADD R33, R31, 0xffffffe0 ;  /* 0xffffffe01f215836 */ /* 0x000fe20000000000 */
[----:B------:R-:W-:-:S03]  /*2b80*/  @P3 LOP3.LUT R16, R16, 0x2, RZ, 0xfc, !PT ;  /* 0x0000000210103812 */ /* 0x000fc600078efcff */
[----:B------:R-:W-:Y:S01]  /*2b90*/  IMAD R31, R33, 0x2, R118 ;  /* 0x00000002211f7824 */ /* 0x000fe200078e0276 */
[----:B------:R-:W-:Y:S06]  /*2ba0*/  @!P2 BRA `(.L_x_4182) ;  /* 0x00000070001ca947 */ /* 0x000fec0003800000 */
[----:B------:R-:W-:Y:S01]  /*2bb0*/  ULDC.U8 UR4, c[0x0][0x3f0] ;  /* 0x0000fc0000047ab9 */ /* 0x000fe20000000000 */
[-C--:B------:R-:W-:Y:S01]  /*2bc0*/  IMAD R35, R134, R41.reuse, RZ ;  /* 0x0000002986237224 */ /* 0x080fe200078e02ff */
        /* <DEDUP_REMOVED lines=31> */
[----:B------:R-:W-:Y:S01]  /*2dc0*/  ULDC.64 UR6, c[0x0][0x208] ;  /* 0x0000820000067ab9 */ /* 0x000fe20000000a00 */
[----:B------:R-:W-:Y:S01]  /*2dd0*/  IMAD.X R34, R89, 0x1, R11, P2 ;  /* 0x0000000159227824 */ /* 0x000fe200010e060b */
[----:B------:R-:W-:-:S04]  /*2de0*/  LEA R32, P2, R33, UR4, 0x1 ;  /* 0x0000000421207c11 */ /* 0x000fc8000f8408ff */
[----:B------:R-:W-:Y:S01]  /*2df0*/  LEA.HI.X R33, R33, UR5, R34, 0x1, P2 ;  /* 0x0000000521217c11 */ /* 0x000fe200090f0c22 */
[----:B------:R-:W-:Y:S01]  /*2e00*/  ULDC.64 UR4, c[0x0][0x3e0] ;  /* 0x0000f80000047ab9 */ /* 0x000fe20000000a00 */
[----:B------:R-:W-:-:S05]  /*2e10*/  IADD3 R35, P2, R102, R80, RZ ;  /* 0x0000005066237210 */ /* 0x000fca0007f5e0ff */
[----:B------:R-:W-:Y:S01]  /*2e20*/  IMAD.X R42, R90, 0x1, R9, P2 ;  /* 0x000000015a2a7824 */ /* 0x000fe200010e0609 */
[----:B------:R-:W-:-:S04]  /*2e30*/  LEA R34, P2, R35, UR4, 0x1 ;  /* 0x0000000423227c11 */ /* 0x000fc8000f8408ff */
[----:B------:R-:W-:Y:S01]  /*2e40*/  LEA.HI.X R35, R35, UR5, R42, 0x1, P2 ;  /* 0x0000000523237c11 */ /* 0x000fe200090f0c2a */
[C---:B------:R-:W-:Y:S01]  /*2e50*/  VIADD R42, R18.reuse, 0x10 ;  /* 0x00000010122a7836 */ /* 0x040fe20000000000 */
[----:B------:R-:W-:Y:S02]  /*2e60*/  ISETP.GE.AND P2, PT, R18, R119, PT ;  /* 0x000000771200720c */ /* 0x000fe40003f46270 */
        /* <DEDUP_REMOVED lines=31> */
.L_x_4185:
[----:B------:R-:W-:Y:S05]  /*3060*/  BSYNC B1 ;  /* 0x0000000000017941 */ /* 0x000fea0003800000 */
.L_x_4184:
        /* <DEDUP_REMOVED lines=13> */
[----:B------:R-:W-:Y:S01]  /*3140*/  CS2R R62, SRZ ;  /* 0x00000000003e7805 */ /* 0x000fe2000001ff00 */
[----:B------:R-:W-:Y:S01]  /*3150*/  IMAD.MOV.U32 R129, RZ, RZ, R65 ;  /* 0x000000ffff817224 */ /* 0x000fe200078e0041 */
[----:B------:R-:W-:Y:S06]  /*3160*/  @P4 BRA `(.L_x_4187) ;  /* 0x0000000000b84947 */ /* 0x000fec0003800000 */
[----:B------:R-:W-:Y:S01]  /*3170*/  IADD3 R82, P2, P5, R96, R82, R111 ;  /* 0x0000005260527210 */ /* 0x000fe20007d5e06f */
[----:B------:R-:W-:Y:S01]  /*3180*/  ULDC.64 UR4, c[0x0][0x3c8] ;  /* 0x0000f20000047ab9 */ /* 0x000fe20000000a00 */
[----:B------:R-:W-:Y:S02]  /*3190*/  CS2R R60, SRZ ;  /* 0x00000000003c7805 */ /* 0x000fe4000001ff00 */
[----:B------:R-:W-:Y:S02]  /*31a0*/  CS2R R62, SRZ ;  /* 0x00000000003e7805 */ /* 0x000fe4000001ff00 */
[----:B------:R-:W-:Y:S01]  /*31b0*/  IADD3.X R89, R11, R89, R110, P2, P5 ;  /* 0x000000590b597210 */ /* 0x000fe200017ea46e */
[----:B------:R-:W-:Y:S01]  /*31c0*/  ULDC.64 UR6, c[0x0][0x208] ;  /* 0x0000820000067ab9 */ /* 0x000fe20000000a00 */
[----:B------:R-:W-:-:S04]  /*31d0*/  IADD3 R80, P2, P5, R102, R80, R91 ;  /* 0x0000005066507210 */ /* 0x000fc80007d5e05b */
[----:B0-----:R-:W-:Y:S02]  /*31e0*/  IADD3.X R35, R9, R90, R7, P2, P5 ;  /* 0x0000005a09237210 */ /* 0x001fe400017ea407 */
        /* <DEDUP_REMOVED lines=38> */
.L_x_4187:
[----:B------:R-:W-:Y:S05]  /*3450*/  BSYNC B1 ;  /* 0x0000000000017941 */ /* 0x000fea0003800000 */
.L_x_4186:
[----:B01----:R-:W-:Y:S01]  /*3460*/  IMAD.MOV.U32 R32, RZ, RZ, R68 ;  /* 0x000000ffff207224 */ /* 0x003fe200078e0044 */
[----:B------:R-:W-:Y:S01]  /*3470*/  PRMT R154, R128, 0x5410, R129 ;  /* 0x00005410809a7816 */ /* 0x000fe20000000081 */
[----:B------:R-:W-:Y:S01]  /*3480*/  IMAD.MOV.U32 R33, RZ, RZ, R69 ;  /* 0x000000ffff217224 */ /* 0x000fe200078e0045 */
[----:B------:R-:W-:Y:S01]  /*3490*/  ULOP3.LUT UR4, UR60, 0x1, URZ, 0xfc, !UPT ;  /* 0x000000013c047892 */ /* 0x000fe2000f8efc3f */
[----:B------:R-:W-:Y:S02]  /*34a0*/  IMAD.MOV.U32 R34, RZ, RZ, R76 ;  /* 0x000000ffff227224 */ /* 0x000fe400078e004c */
        /* <DEDUP_REMOVED lines=11> */
[----:B------:R-:W-:-:S02]  /*3560*/  PLOP3.LUT P2, PT, PT, PT, UP0, 0x80, 0x0 ;  /* 0x000000000000781c */ /* 0x000fc40003f4f008 */
[----:B------:R-:W-:Y:S01]  /*3570*/  PRMT R163, R34, 0x5410, R35 ;  /* 0x0000541022a37816 */ /* 0x000fe20000000023 */
[----:B------:R-:W-:Y:S01]  /*3580*/  IMAD.MOV.U32 R34, RZ, RZ, R70 ;  /* 0x000000ffff227224 */ /* 0x000fe200078e0046 */
[----:B------:R-:W-:Y:S01]  /*3590*/  PRMT R167, R32, 0x5410, R33 ;  /* 0x0000541020a77816 */ /* 0x000fe20000000021 */
[----:B------:R-:W-:Y:S02]  /*35a0*/  IMAD.MOV.U32 R32, RZ, RZ, R66 ;  /* 0x000000ffff207224 */ /* 0x000fe400078e0042 */
[----:B------:R-:W-:Y:S02]  /*35b0*/  IMAD.MOV.U32 R33, RZ, RZ, R67 ;  /* 0x000000ffff217224 */ /* 0x000fe400078e0043 */
        /* <DEDUP_REMOVED lines=14> */
[----:B-----5:R-:W-:Y:S01]  /*36a0*/  IMAD.MOV.U32 R32, RZ, RZ, R40 ;  /* 0x000000ffff207224 */ /* 0x020fe200078e0028 */
[----:B------:R-:W-:Y:S01]  /*36b0*/  PRMT R165, R34, 0x5410, R35 ;  /* 0x0000541022a57816 */ /* 0x000fe20000000023 */
[----:B------:R-:W-:Y:S02]  /*36c0*/  IMAD.MOV.U32 R33, RZ, RZ, R41 ;  /* 0x000000ffff217224 */ /* 0x000fe400078e0029 */
[----:B------:R-:W-:Y:S02]  /*36d0*/  IMAD.MOV.U32 R34, RZ, RZ, R44 ;  /* 0x000000ffff227224 */ /* 0x000fe400078e002c */
[----:B------:R-:W-:Y:S01]  /*36e0*/  IMAD.MOV.U32 R35, RZ, RZ, R45 ;  /* 0x000000ffff237224 */ /* 0x000fe200078e002d */
[----:B------:R-:W-:Y:S01]  /*36f0*/  PRMT R80, R33, 0x5410, R32 ;  /* 0x0000541021507816 */ /* 0x000fe20000000020 */
[----:B------:R-:W-:Y:S01]  /*3700*/  IMAD.MOV.U32 R32, RZ, RZ, R48 ;  /* 0x000000ffff207224 */ /* 0x000fe200078e0030 */
[----:B------:R-:W-:-:S02]  /*3710*/  MOV R33, R49 ;  /* 0x0000003100217202 */ /* 0x000fc40000000f00 */
[----:B------:R-:W-:Y:S01]  /*3720*/  PRMT R82, R35, 0x5410, R34 ;  /* 0x0000541023527816 */ /* 0x000fe20000000022 */
[----:B------:R-:W-:Y:S01]  /*3730*/  IMAD.MOV.U32 R34, RZ, RZ, R52 ;  /* 0x000000ffff227224 */ /* 0x000fe200078e0034 */
        /* <DEDUP_REMOVED lines=14> */
[----:B------:R-:W-:Y:S02]  /*3820*/  IMAD.MOV.U32 R33, RZ, RZ, R50 ;  /* 0x000000ffff217224 */ /* 0x000fe400078e0032 */
        /* <DEDUP_REMOVED lines=14> */
.L_x_4188:
[----:B------:R-:W-:Y:S01]  /*3910*/  IMAD R89, R22, 0x8, R17 ;  /* 0x0000000816597824 */ /* 0x000fe200078e0211 */
[----:B------:R-:W-:Y:S01]  /*3920*/  SHF.L.U32 R90, R204, 0x1f, RZ ;  /* 0x0000001fcc5a7819 */ /* 0x000fe200000006ff */
[----:B------:R-:W-:Y:S03]  /*3930*/  BSSY B1, `(.L_x_4189) ;  /* 0x0000003000017945 */ /* 0x000fe60003800000 */
[----:B------:R-:W0:Y:S02]  /*3940*/  SYNCS.PHASECHK.TRANS64.TRYWAIT P5, [R89+URZ+0x30890], R90 ;  /* 0x0308905a590075a7 */ /* 0x000e2400080a017f */
[----:B0-----:R-:W-:Y:S05]  /*3950*/  @!P5 BRA `(.L_x_4190) ;  /* 0x000002400054d947 */ /* 0x001fea0003800000 */
.L_x_4587:
[----:B------:R-:W-:Y:S05]  /*3960*/  BSYNC B1 ;  /* 0x0000000000017941 */ /* 0x000fea0003800000 */
.L_x_4189:
        /* <DEDUP_REMOVED lines=50> */
.L_x_4196:
[----:B------:R-:W-:Y:S05]  /*3c90*/  BSYNC B3 ;  /* 0x0000000000037941 */ /* 0x000fea0003800000 */
.L_x_4195:
[----:B------:R-:W-:Y:S02]  /*3ca0*/  ULDC.64 UR4, c[0x0][0x208] ;  /* 0x0000820000047ab9 */ /* 0x000fe40000000a00 */
[----:B--2---:R1:W-:Y:S03]  /*3cb0*/  STG.E.128 desc[UR4][R38.64], R32 ;  /* 0x0000002026007986 */ /* 0x0043e6000c101d04 */
.L_x_4194:
[----:B------:R-:W-:Y:S05]  /*3cc0*/  BSYNC B2 ;  /* 0x0000000000027941 */ /* 0x000fea0003800000 */
.L_x_4193:
[----:B------:R-:W-:Y:S01]  /*3cd0*/  ISETP.NE.AND P3, PT, R21, RZ, PT ;  /* 0x000000ff1500720c */ /* 0x000fe20003f65270 */
[----:B------:R-:W-:-:S12]  /*3ce0*/  BSSY B2, `(.L_x_4197) ;  /* 0x0000032000027945 */ /* 0x000fd80003800000 */
[----:B------:R-:W-:Y:S05]  /*3cf0*/  @!P3 BRA `(.L_x_4198) ;  /* 0x0000000000c0b947 */ /* 0x000fea0003800000 */
[----:B-1----:R1:W2:Y:S01]  /*3d00*/  LDS.128 R32, [R31+0x1e000] ;  /* 0x01e000001f207984 */ /* 0x0022a20000000c00 */
        /* <DEDUP_REMOVED lines=44> */
.L_x_4200:
[----:B------:R-:W-:Y:S05]  /*3fd0*/  BSYNC B3 ;  /* 0x0000000000037941 */ /* 0x000fea0003800000 */
.L_x_4199:
[----:B------:R-:W-:Y:S02]  /*3fe0*/  ULDC.64 UR4, c[0x0][0x208] ;  /* 0x0000820000047ab9 */ /* 0x000fe40000000a00 */
[----:B--2---:R2:W-:Y:S03]  /*3ff0*/  STG.E.128 desc[UR4][R38.64+0x40], R32 ;  /* 0x0000402026007986 */ /* 0x0045e6000c101d04 */
.L_x_4198:
[----:B------:R-:W-:Y:S05]  /*4000*/  BSYNC B2 ;  /* 0x0000000000027941 */ /* 0x000fea0003800000 */
.L_x_4197:
        /* <DEDUP_REMOVED lines=8> */
[----:B------:R-:W-:Y:S01]  /*4090*/  SHF.R.U64 R120, R78, 0x10, R79 ;  /* 0x000000104e787819 */ /* 0x000fe2000000124f */
        /* <DEDUP_REMOVED lines=8> */
[----:B------:R-:W-:-:S02]  /*4120*/  HADD2.F32 R78, -RZ, R86.H1_H1 ;  /* 0x30000056ff4e7230 */ /* 0x000fc40000004100 */
[----:B------:R-:W-:Y:S02]  /*4130*/  HADD2.F32 R84, -RZ, R84.H0_H0 ;  /* 0x20000054ff547230 */ /* 0x000fe40000004100 */
[----:B------:R-:W-:Y:S02]  /*4140*/  HADD2.F32 R77, -RZ, R76.H0_H0 ;  /* 0x2000004cff4d7230 */ /* 0x000fe40000004100 */
[-C--:B------:R-:W-:Y:S01]  /*4150*/  FMUL.FTZ R76, R35, R120.reuse ;  /* 0x00000078234c7220 */ /* 0x080fe20000410000 */
[----:B------:R-:W-:Y:S02]  /*4160*/  HADD2.F32 R86, -RZ, R86.H0_H0 ;  /* 0x20000056ff567230 */ /* 0x000fe40000004100 */
[C---:B------:R-:W-:Y:S01]  /*4170*/  FMUL.FTZ R120, R33.reuse, R120 ;  /* 0x0000007821787220 */ /* 0x040fe20000410000 */
[-C--:B------:R-:W-:Y:S01]  /*4180*/  FMUL.FTZ R85, R78, R79.reuse ;  /* 0x0000004f4e557220 */ /* 0x080fe20000410000 */
[-C--:B------:R-:W-:Y:S02]  /*4190*/  FFMA.FTZ R33, R33, R84.reuse, -R76 ;  /* 0x0000005421217223 */ /* 0x080fe4000001084c */
[----:B------:R-:W-:Y:S01]  /*41a0*/  FFMA.FTZ R76, R35, R84, R120 ;  /* 0x00000054234c7223 */ /* 0x000fe20000010078 */
[C---:B------:R-:W-:Y:S01]  /*41b0*/  FMUL.FTZ R79, R86.reuse, R79 ;  /* 0x0000004f564f7220 */ /* 0x040fe20000410000 */
[----:B------:R-:W-:Y:S01]  /*41c0*/  FFMA.FTZ R35, R86, R77, -R85 ;  /* 0x0000004d56237223 */ /* 0x000fe20000010855 */
[----:B------:R-:W-:-:S02]  /*41d0*/  HADD2.F32 R85, -RZ, R169.H0_H0 ;  /* 0x200000a9ff557230 */ /* 0x000fc40000004100 */
[--C-:B------:R-:W-:Y:S02]  /*41e0*/  HADD2.F32 R86, -RZ, R32.reuse.H1_H1 ;  /* 0x30000020ff567230 */ /* 0x100fe40000004100 */
[----:B------:R-:W-:Y:S01]  /*41f0*/  FFMA.FTZ R78, R78, R77, R79 ;  /* 0x0000004d4e4e7223 */ /* 0x000fe2000001004f */
[----:B------:R-:W-:Y:S01]  /*4200*/  HADD2.F32 R84, -RZ, R32.H0_H0 ;  /* 0x20000020ff547230 */ /* 0x000fe20000004100 */
[----:B------:R-:W-:Y:S01]  /*4210*/  F2FP.F16.F32.PACK_AB R33, R76, R33 ;  /* 0x000000214c21723e */ /* 0x000fe200000000ff */
        /* <DEDUP_REMOVED lines=15> */
[----:B------:R-:W-:Y:S02]  /*4310*/  F2FP.F16.F32.PACK_AB R34, R32, R121 ;  /* 0x000000792022723e */ /* 0x000fe400000000ff */
[----:B------:R-:W-:-:S07]  /*4320*/  MOV R32, R86 ;  /* 0x0000005600207202 */ /* 0x000fce0000000f00 */
.L_x_4204:
[----:B------:R-:W-:Y:S05]  /*4330*/  BSYNC B3 ;  /* 0x0000000000037941 */ /* 0x000fea0003800000 */
.L_x_4203:
[----:B------:R-:W-:Y:S02]  /*4340*/  ULDC.64 UR4, c[0x0][0x208] ;  /* 0x0000820000047ab9 */ /* 0x000fe40000000a00 */
[----:B--2---:R3:W-:Y:S03]  /*4350*/  STG.E.128 desc[UR4][R38.64+0x80], R32 ;  /* 0x0000802026007986 */ /* 0x0047e6000c101d04 */
.L_x_4202:
[----:B------:R-:W-:Y:S05]  /*4360*/  BSYNC B2 ;  /* 0x0000000000027941 */ /* 0x000fea0003800000 */
.L_x_4201:
[----:B------:R-:W-:Y:S01]  /*4370*/  ISETP.NE.AND P3, PT, R26, RZ, PT ;  /* 0x000000ff1a00720c */ /* 0x000fe20003f65270 */
[----:B------:R-:W-:-:S12]  /*4380*/  BSSY B2, `(.L_x_4205) ;  /* 0x0000034000027945 */ /* 0x000fd80003800000 */
[----:B------:R-:W-:Y:S05]  /*4390*/  @!P3 BRA `(.L_x_4206) ;  /* 0x0000000000c8b947 */ /* 0x000fea0003800000 */
[----:B-123--:R1:W2:Y:S01]  /*43a0*/  LDS.128 R32, [R31+0x21000] ;  /* 0x021000001f207984 */ /* 0x00e2a20000000c00 */
[----:B------:R-:W-:Y:S01]  /*43b0*/  VIADD R76, R18, 0x30 ;  /* 0x00000030124c7836 */ /* 0x000fe20000000000 */
[----:B------:R-:W-:Y:S04]  /*43c0*/  BSSY B3, `(.L_x_4207) ;  /* 0x000002d000037945 */ /* 0x000fe80003800000 */
[----:B------:R-:W-:-:S13]  /*43d0*/  ISETP.GE.AND P3, PT, R76, R119, PT ;  /* 0x000000774c00720c */ /* 0x000fda0003f66270 */
[----:B-1----:R-:W-:Y:S05]  /*43e0*/  @P3 BRA `(.L_x_4208) ;  /* 0x0000000000a83947 */ /* 0x002fea0003800000 */
[--C-:B------:R-:W-:Y:S01]  /*43f0*/  SHF.R.U64 R79, R72, 0x10, R73.reuse ;  /* 0x00000010484f7819 */ /* 0x100fe20000001249 */
        /* <DEDUP_REMOVED lines=8> */
[----:B------:R-:W-:-:S02]  /*4480*/  HADD2.F32 R74, -RZ, R73.H1_H1 ;  /* 0x30000049ff4a7230 */ /* 0x000fc40000004100 */
[----:B------:R-:W-:Y:S02]  /*4490*/  HADD2.F32 R78, -RZ, R78.H0_H0 ;  /* 0x2000004eff4e7230 */ /* 0x000fe40000004100 */
[-C--:B------:R-:W-:Y:S01]  /*44a0*/  FMUL.FTZ R33, R35, R77.reuse ;  /* 0x0000004d23217220 */ /* 0x080fe20000410000 */
[----:B------:R-:W-:Y:S02]  /*44b0*/  HADD2.F32 R73, -RZ, R73.H0_H0 ;  /* 0x20000049ff497230 */ /* 0x000fe40000004100 */
[----:B------:R-:W-:Y:S01]  /*44c0*/  FMUL.FTZ R84, R32, R77 ;  /* 0x0000004d20547220 */ /* 0x000fe20000410000 */
[----:B------:R-:W-:Y:S02]  /*44d0*/  HADD2.F32 R75, -RZ, R79.H0_H0 ;  /* 0x2000004fff4b7230 */ /* 0x000fe40000004100 */
[-C--:B------:R-:W-:Y:S01]  /*44e0*/  FMUL.FTZ R86, R74, R78.reuse ;  /* 0x0000004e4a567220 */ /* 0x080fe20000410000 */
[----:B------:R-:W-:Y:S02]  /*44f0*/  HADD2.F32 R76, -RZ, R76.H0_H0 ;  /* 0x2000004cff4c7230 */ /* 0x000fe40000004100 */
[----:B------:R-:W-:Y:S01]  /*4500*/  FMUL.FTZ R77, R73, R78 ;  /* 0x0000004e494d7220 */ /* 0x000fe20000410000 */
[----:B------:R-:W-:-:S02]  /*4510*/  HADD2.F32 R79, -RZ, R168.H1_H1 ;  /* 0x300000a8ff4f7230 */ /* 0x000fc40000004100 */
[-C--:B------:R-:W-:Y:S01]  /*4520*/  FFMA.FTZ R32, R32, R75.reuse, -R33 ;  /* 0x0000004b20207223 */ /* 0x080fe20000010821 */
[----:B------:R-:W-:Y:S01]  /*4530*/  FFMA.FTZ R33, R35, R75, R84 ;  /* 0x0000004b23217223 */ /* 0x000fe20000010054 */
[-C--:B------:R-:W-:Y:S01]  /*4540*/  FFMA.FTZ R35, R73, R76.reuse, -R86 ;  /* 0x0000004c49237223 */ /* 0x080fe20000010856 */
[----:B------:R-:W-:Y:S01]  /*4550*/  FFMA.FTZ R78, R74, R76, R77 ;  /* 0x0000004c4a4e7223 */ /* 0x000fe2000001004d */
[----:B------:R-:W-:Y:S02]  /*4560*/  HADD2.F32 R76, -RZ, R168.H0_H0 ;  /* 0x200000a8ff4c7230 */ /* 0x000fe40000004100 */
[----:B------:R-:W-:Y:S01]  /*4570*/  HADD2.F32 R73, -RZ, R72.H1_H1 ;  /* 0x30000048ff497230 */ /* 0x000fe20000004100 */
[----:B------:R-:W-:Y:S01]  /*4580*/  F2FP.F16.F32.PACK_AB R33, R33, R32 ;  /* 0x000000202121723e */ /* 0x000fe200000000ff */
[----:B------:R-:W-:Y:S01]  /*4590*/  HADD2.F32 R74, -RZ, R34.H1_H1 ;  /* 0x30000022ff4a7230 */ /* 0x000fe20000004100 */
[----:B------:R-:W-:Y:S01]  /*45a0*/  F2FP.F16.F32.PACK_AB R35, R78, R35 ;  /* 0x000000234e23723e */ /* 0x000fe200000000ff */
        /* <DEDUP_REMOVED lines=14> */
.L_x_4208:
[----:B------:R-:W-:Y:S05]  /*4690*/  BSYNC B3 ;  /* 0x0000000000037941 */ /* 0x000fea0003800000 */
.L_x_4207:
[----:B------:R-:W-:Y:S02]  /*46a0*/  ULDC.64 UR4, c[0x0][0x208] ;  /* 0x0000820000047ab9 */ /* 0x000fe40000000a00 */
[----:B--2---:R4:W-:Y:S03]  /*46b0*/  STG.E.128 desc[UR4][R38.64+0xc0], R32 ;  /* 0x0000c02026007986 */ /* 0x0049e6000c101d04 */
.L_x_4206:
[----:B------:R-:W-:Y:S05]  /*46c0*/  BSYNC B2 ;  /* 0x0000000000027941 */ /* 0x000fea0003800000 */
.L_x_4205:
        /* <DEDUP_REMOVED lines=49> */
.L_x_4212:
[----:B------:R-:W-:Y:S05]  /*49e0*/  BSYNC B3 ;  /* 0x0000000000037941 */ /* 0x000fea0003800000 */
.L_x_4211:
[----:B------:R-:W-:Y:S02]  /*49f0*/  ULDC.64 UR4, c[0x0][0x208] ;  /* 0x0000820000047ab9 */ /* 0x000fe40000000a00 */
[----:B--2---:R1:W-:Y:S03]  /*4a00*/  STG.E.128 desc[UR4][R38.64+0x100], R32 ;  /* 0x0001002026007986 */ /* 0x0043e6000c101d04 */
.L_x_4210:
[----:B------:R-:W-:Y:S05]  /*4a10*/  BSYNC B2 ;  /* 0x0000000000027941 */ /* 0x000fea0003800000 */
.L_x_4209:
[----:B------:R-:W-:-:S13]  /*4a20*/  ISETP.NE.AND P3, PT, R28, RZ, PT ;  /* 0x000000ff1c00720c */ /* 0x000fda0003f65270 */
        /* <DEDUP_REMOVED lines=47> */
.L_x_4214:
[----:B------:R-:W-:Y:S05]  /*4d20*/  BSYNC B2 ;  /* 0x0000000000027941 */ /* 0x000fea0003800000 */
.L_x_4213:
[----:B------:R-:W-:Y:S02]  /*4d30*/  ULDC.64 UR4, c[0x0][0x208] ;  /* 0x0000820000047ab9 */ /* 0x000fe40000000a00 */
[----:B--2---:R1:W-:Y:S03]  /*4d40*/  STG.E.128 desc[UR4][R38.64+0x140], R32 ;  /* 0x0001402026007986 */ /* 0x0043e6000c101d04 */
.L_x_4192:
[----:B------:R-:W-:Y:S05]  /*4d50*/  BSYNC B1 ;  /* 0x0000000000017941 */ /* 0x000fea0003800000 */
.L_x_4191:
        /* <DEDUP_REMOVED lines=49> */
.L_x_4219:
[----:B------:R-:W-:Y:S05]  /*5070*/  BSYNC B2 ;  /* 0x0000000000027941 */ /* 0x000fea0003800000 */
.L_x_4218:
[----:B------:R-:W-:Y:S02]  /*5080*/  ULDC.64 UR4, c[0x0][0x208] ;  /* 0x0000820000047ab9 */ /* 0x000fe40000000a00 */
[----:B--2---:R1:W-:Y:S03]  /*5090*/  STG.E.128 desc[UR4][R36.64], R32 ;  /* 0x0000002024007986 */ /* 0x0043e6000c101d04 */
.L_x_4217:
[----:B------:R-:W-:Y:S05]  /*50a0*/  BSYNC B1 ;  /* 0x0000000000017941 */ /* 0x000fea0003800000 */
.L_x_4216:
        /* <DEDUP_REMOVED lines=49> */
.L_x_4223:
[----:B------:R-:W-:Y:S05]  /*53c0*/  BSYNC B2 ;  /* 0x0000000000027941 */ /* 0x000fea0003800000 */
.L_x_4222:
[----:B------:R-:W-:Y:S02]  /*53d0*/  ULDC.64 UR4, c[0x0][0x208] ;  /* 0x0000820000047ab9 */ /* 0x000fe40000000a00 */
[----:B--2---:R1:W-:Y:S03]  /*53e0*/  STG.E.128 desc[UR4][R36.64+0x40], R32 ;  /* 0x0000402024007986 */ /* 0x0043e6000c101d04 */
.L_x_4221:
[----:B------:R-:W-:Y:S05]  /*53f0*/  BSYNC B1 ;  /* 0x0000000000017941 */ /* 0x000fea0003800000 */
.L_x_4220:
        /* <DEDUP_REMOVED lines=29> */
[----:B------:R-:W-:Y:S02]  /*55d0*/  HADD2.F32 R39, -RZ, R130.H1_H1 ;  /* 0x30000082ff277230 */ /* 0x000fe40000004100 */
[----:B------:R-:W-:Y:S01]  /*55e0*/  FFMA.FTZ R60, R35, R54, -R60 ;  /* 0x00000036233c7223 */ /* 0x000fe2000001083c */
[----:B------:R-:W-:Y:S02]  /*55f0*/  HADD2.F32 R32, -RZ, R32.H0_H0 ;  /* 0x20000020ff207230 */ /* 0x000fe40000004100 */
[----:B------:R-:W-:Y:S02]  /*5600*/  HADD2.F32 R53, -RZ, R130.H0_H0 ;  /* 0x20000082ff357230 */ /* 0x000fe40000004100 */
[-C--:B------:R-:W-:Y:S01]  /*5610*/  FMUL.FTZ R55, R33, R39.reuse ;  /* 0x0000002721377220 */ /* 0x080fe20000410000 */
[--C-:B------:R-:W-:Y:S02]  /*5620*/  HADD2.F32 R34, -RZ, R38.reuse.H1_H1 ;  /* 0x30000026ff227230 */ /* 0x100fe40000004100 */
[----:B------:R-:W-:Y:S01]  /*5630*/  FMUL.FTZ R52, R32, R39 ;  /* 0x0000002720347220 */ /* 0x000fe20000410000 */
[----:B------:R-:W-:-:S02]  /*5640*/  HADD2.F32 R38, -RZ, R38.H0_H0 ;  /* 0x20000026ff267230 */ /* 0x000fc40000004100 */
[--C-:B------:R-:W-:Y:S02]  /*5650*/  HADD2.F32 R35, -RZ, R131.reuse.H1_H1 ;  /* 0x30000083ff237230 */ /* 0x100fe40000004100 */
[-C--:B------:R-:W-:Y:S01]  /*5660*/  FMUL.FTZ R39, R34, R53.reuse ;  /* 0x0000003522277220 */ /* 0x080fe20000410000 */
        /* <DEDUP_REMOVED lines=10> */
.L_x_4227:
[----:B------:R-:W-:Y:S05]  /*5710*/  BSYNC B2 ;  /* 0x0000000000027941 */ /* 0x000fea0003800000 */
.L_x_4226:
[----:B------:R-:W-:Y:S02]  /*5720*/  ULDC.64 UR4, c[0x0][0x208] ;  /* 0x0000820000047ab9 */ /* 0x000fe40000000a00 */
[----:B--2---:R1:W-:Y:S03]  /*5730*/  STG.E.128 desc[UR4][R36.64+0x80], R32 ;  /* 0x0000802024007986 */ /* 0x0043e6000c101d04 */
.L_x_4225:
[----:B------:R-:W-:Y:S05]  /*5740*/  BSYNC B1 ;  /* 0x0000000000017941 */ /* 0x000fea0003800000 */
.L_x_4224:
        /* <DEDUP_REMOVED lines=29> */
[----:B------:R-:W-:Y:S02]  /*5920*/  HADD2.F32 R39, -RZ, R128.H1_H1 ;  /* 0x30000080ff277230 */ /* 0x000fe40000004100 */
[----:B------:R-:W-:Y:S01]  /*5930*/  FFMA.FTZ R56, R35, R50, -R56 ;  /* 0x0000003223387223 */ /* 0x000fe20000010838 */
[----:B------:R-:W-:Y:S02]  /*5940*/  HADD2.F32 R32, -RZ, R32.H0_H0 ;  /* 0x20000020ff207230 */ /* 0x000fe40000004100 */
[----:B------:R-:W-:Y:S02]  /*5950*/  HADD2.F32 R49, -RZ, R128.H0_H0 ;  /* 0x20000080ff317230 */ /* 0x000fe40000004100 */
[----:B------:R-:W-:Y:S01]  /*5960*/  FMUL.FTZ R51, R33, R39 ;  /* 0x0000002721337220 */ /* 0x000fe20000410000 */
[----:B------:R-:W-:-:S02]  /*5970*/  HADD2.F32 R34, -RZ, R38.H1_H1 ;  /* 0x30000026ff227230 */ /* 0x000fc40000004100 */
[----:B------:R-:W-:Y:S01]  /*5980*/  FMUL.FTZ R48, R32, R39 ;  /* 0x0000002720307220 */ /* 0x000fe20000410000 */
[----:B------:R-:W-:Y:S02]  /*5990*/  HADD2.F32 R38, -RZ, R38.H0_H0 ;  /* 0x20000026ff267230 */ /* 0x000fe40000004100 */
        /* <DEDUP_REMOVED lines=12> */
.L_x_4231:
[----:B------:R-:W-:Y:S05]  /*5a60*/  BSYNC B2 ;  /* 0x0000000000027941 */ /* 0x000fea0003800000 */
.L_x_4230:
[----:B------:R-:W-:Y:S02]  /*5a70*/  ULDC.64 UR4, c[0x0][0x208] ;  /* 0x0000820000047ab9 */ /* 0x000fe40000000a00 */
[----:B--2---:R1:W-:Y:S03]  /*5a80*/  STG.E.128 desc[UR4][R36.64+0xc0], R32 ;  /* 0x0000c02024007986 */ /* 0x0043e6000c101d04 */
.L_x_4229:
[----:B------:R-:W-:Y:S05]  /*5a90*/  BSYNC B1 ;  /* 0x0000000000017941 */ /* 0x000fea0003800000 */
.L_x_4228:
        /* <DEDUP_REMOVED lines=49> */
.L_x_4235:
[----:B------:R-:W-:Y:S05]  /*5db0*/  BSYNC B2 ;  /* 0x0000000000027941 */ /* 0x000fea0003800000 */
.L_x_4234:
[----:B------:R-:W-:Y:S02]  /*5dc0*/  ULDC.64 UR4, c[0x0][0x208] ;  /* 0x0000820000047ab9 */ /* 0x000fe40000000a00 */
[----:B--2---:R1:W-:Y:S03]  /*5dd0*/  STG.E.128 desc[UR4][R36.64+0x100], R32 ;  /* 0x0001002024007986 */ /* 0x0043e6000c101d04 */
.L_x_4233:
[----:B------:R-:W-:Y:S05]  /*5de0*/  BSYNC B1 ;  /* 0x0000000000017941 */ /* 0x000fea0003800000 */
.L_x_4232:
        /* <DEDUP_REMOVED lines=48> */
.L_x_4237:
[----:B------:R-:W-:Y:S05]  /*60f0*/  BSYNC B1 ;  /* 0x0000000000017941 */ /* 0x000fea0003800000 */
.L_x_4236:
[----:B------:R-:W-:Y:S02]  /*6100*/  ULDC.64 UR4, c[0x0][0x208] ;  /* 0x0000820000047ab9 */ /* 0x000fe40000000a00 */
[----:B--2---:R1:W-:Y:S01]  /*6110*/  STG.E.128 desc[UR4][R36.64+0x140], R32 ;  /* 0x0001402024007986 */ /* 0x0043e2000c101d04 */
[----:B------:R-:W-:Y:S05]  /*6120*/  BRA `(.L_x_4215) ;  /* 0x0000003c00a07947 */ /* 0x000fea0003800000 */
.L_x_4183:
        /* <DEDUP_REMOVED lines=20> */
[----:B------:R-:W-:Y:S01]  /*6270*/  CS2R R54, SRZ ;  /* 0x0000000000367805 */ /* 0x000fe2000001ff00 */
[----:B------:R-:W-:Y:S01]  /*6280*/  IMAD.X R33, R89, 0x1, R12, P2 ;  /* 0x0000000159217824 */ /* 0x000fe200010e060c */
[C---:B------:R-:W-:Y:S02]  /*6290*/  LEA R56, P2, R32.reuse, UR4, 0x1 ;  /* 0x0000000420387c11 */ /* 0x040fe4000f8408ff */
[----:B------:R-:W-:Y:S01]  /*62a0*/  CS2R R52, SRZ ;  /* 0x0000000000347805 */ /* 0x000fe2000001ff00 */
[----:B------:R-:W-:Y:S01]  /*62b0*/  ULDC.64 UR6, c[0x0][0x208] ;  /* 0x0000820000067ab9 */ /* 0x000fe20000000a00 */
        /* <DEDUP_REMOVED lines=23> */
.L_x_4239:
[----:B------:R-:W-:Y:S05]  /*6430*/  BSYNC B1 ;  /* 0x0000000000017941 */ /* 0x000fea0003800000 */
.L_x_4238:
        /* <DEDUP_REMOVED lines=23> */
[----:B------:R-:W-:Y:S01]  /*65b0*/  CS2R R76, SRZ ;  /* 0x00000000004c7805 */ /* 0x000fe2000001ff00 */
[----:B------:R-:W-:Y:S01]  /*65c0*/  ULDC.64 UR6, c[0x0][0x208] ;  /* 0x0000820000067ab9 */ /* 0x000fe20000000a00 */
        /* <DEDUP_REMOVED lines=23> */
.L_x_4241:
[----:B------:R-:W-:Y:S05]  /*6740*/  BSYNC B1 ;  /* 0x0000000000017941 */ /* 0x000fea0003800000 */
.L_x_4240:
[----:B0-----:R-:W-:Y:S01]  /*6750*/  IMAD.MOV.U32 R80, RZ, RZ, R32 ;  /* 0x000000ffff507224 */ /* 0x001fe200078e0020 */
[----:B------:R-:W-:Y:S01]  /*6760*/  MOV R81, R33 ;  /* 0x0000002100517202 */ /* 0x000fe20000000f00 */
[----:B------:R-:W-:Y:S01]  /*6770*/  IMAD.MOV.U32 R82, RZ, RZ, R36 ;  /* 0x000000ffff527224 */ /* 0x000fe200078e0024 */
[----:B------:R-:W-:Y:S01]  /*6780*/  ULOP3.LUT UR4, UR60, 0x1, URZ, 0xfc, !UPT ;  /* 0x000000013c047892 */ /* 0x000fe2000f8efc3f */
[----:B------:R-:W-:Y:S01]  /*6790*/  IMAD.MOV.U32 R83, RZ, RZ, R37 ;  /* 0x000000ffff537224 */ /* 0x000fe200078e0025 */
        /* <DEDUP_REMOVED lines=16> */
[----:B------:R-:W-:Y:S01]  /*68a0*/  IMAD.MOV.U32 R81, RZ, RZ, R47 ;  /* 0x000000ffff517224 */ /* 0x000fe200078e002f */
[----:B------:R-:W-:Y:S02]  /*68b0*/  MOV R83, R45 ;  /* 0x0000002d00537202 */ /* 0x000fe40000000f00 */
[----:B------:R-:W-:Y:S02]  /*68c0*/  PLOP3.LUT P2, PT, PT, PT, UP0, 0x80, 0x0 ;  /* 0x000000000000781c */ /* 0x000fe40003f4f008 */
        /* <DEDUP_REMOVED lines=21> */
[----:B------:R-:W-:Y:S02]  /*6a20*/  PRMT R167, R167, 0x5410, R83 ;  /* 0x00005410a7a77816 */ /* 0x000fe40000000053 */
[----:B------:R-:W-:Y:S02]  /*6a30*/  MOV R83, R57 ;  /* 0x0000003900537202 */ /* 0x000fe40000000f00 */
[----:B------:R-:W-:Y:S01]  /*6a40*/  PRMT R152, R80, 0x5410, R81 ;  /* 0x0000541050987816 */ /* 0x000fe20000000051 */
[----:B------:R-:W-:Y:S01]  /*6a50*/  IMAD.MOV.U32 R80, RZ, RZ, R62 ;  /* 0x000000ffff507224 */ /* 0x000fe200078e003e */
[----:B------:R-:W-:Y:S01]  /*6a60*/  PRMT R153, R82, 0x5410, R83 ;  /* 0x0000541052997816 */ /* 0x000fe20000000053 */
[----:B------:R-:W-:-:S02]  /*6a70*/  IMAD.MOV.U32 R81, RZ, RZ, R63 ;  /* 0x000000ffff517224 */ /* 0x000fc400078e003f */
[----:B------:R-:W-:Y:S02]  /*6a80*/  IMAD.MOV.U32 R82, RZ, RZ, R60 ;  /* 0x000000ffff527224 */ /* 0x000fe400078e003c */
        /* <DEDUP_REMOVED lines=29> */
.L_x_4242:
[----:B------:R-:W-:Y:S01]  /*6c60*/  IMAD R89, R22, 0x8, R17 ;  /* 0x0000000816597824 */ /* 0x000fe200078e0211 */
[----:B------:R-:W-:Y:S01]  /*6c70*/  SHF.L.U32 R90, R204, 0x1f, RZ ;  /* 0x0000001fcc5a7819 */ /* 0x000fe200000006ff */
[----:B------:R-:W0:Y:S01]  /*6c80*/  LDC R147, c[0x0][0x2e4] ;  /* 0x0000b900ff937b82 */ /* 0x000e220000000800 */
[----:B------:R-:W-:Y:S02]  /*6c90*/  BSSY B1, `(.L_x_4243) ;  /* 0x0000004000017945 */ /* 0x000fe40003800000 */
[----:B------:R-:W1:Y:S05]  /*6ca0*/  SYNCS.PHASECHK.TRANS64.TRYWAIT P5, [R89+URZ+0x30890], R90 ;  /* 0x0308905a590075a7 */ /* 0x000e6a00080a017f */
[----:B------:R-:W2:Y:S01]  /*6cb0*/  LDC.64 R126, c[0x0][0x2f0] ;  /* 0x0000bc00ff7e7b82 */ /* 0x000ea20000000a00 */
[----:B-1----:R-:W-:Y:S05]  /*6cc0*/  @!P5 BRA `(.L_x_4244) ;  /* 0x0000020c008cd947 */ /* 0x002fea0003800000 */
.L_x_4588:
[----:B------:R-:W-:Y:S05]  /*6cd0*/  BSYNC B1 ;  /* 0x0000000000017941 */ /* 0x000fea0003800000 */
.L_x_4243:
        /* <DEDUP_REMOVED lines=26> */
[----:B------:R-:W-:Y:S02]  /*6e80*/  IMAD.IADD R81, R81, 0x1, R80 ;  /* 0x0000000151517824 */ /* 0x000fe400078e0250 */
[C---:B------:R-:W-:Y:S02]  /*6e90*/  IMAD R80, R22.reuse, 0x4800, R143 ;  /* 0x0000480016507824 */ /* 0x040fe400078e028f */
[----:B------:R-:W-:Y:S02]  /*6ea0*/  IMAD R84, R22, 0x4800, R81 ;  /* 0x0000480016547824 */ /* 0x000fe400078e0251 */
[--C-:B------:R-:W-:Y:S02]  /*6eb0*/  IMAD R80, R80, 0x2, R17.reuse ;  /* 0x0000000250507824 */ /* 0x100fe400078e0211 */
[----:B------:R-:W-:-:S04]  /*6ec0*/  IMAD R84, R84, 0x2, R17 ;  /* 0x0000000254547824 */ /* 0x000fc800078e0211 */
[----:B------:R-:W0:Y:S04]  /*6ed0*/  LDS.128 R80, [R80+0x1e400] ;  /* 0x01e4000050507984 */ /* 0x000e280000000c00 */
[----:B------:R-:W2:Y:S01]  /*6ee0*/  LDS.128 R84, [R84+0x1e400] ;  /* 0x01e4000054547984 */ /* 0x000ea20000000c00 */
[----:B------:R-:W-:Y:S05]  /*6ef0*/  @P4 BRA `(.L_x_4250) ;  /* 0x00000004004c4947 */ /* 0x000fea0003800000 */
[--C-:B------:R-:W-:Y:S01]  /*6f00*/  SHF.R.U64 R40, R40, 0x10, R41.reuse ;  /* 0x0000001028287819 */ /* 0x100fe20000001229 */
[----:B--2---:R-:W-:Y:S01]  /*6f10*/  HADD2.F32 R168, -RZ, R85.H0_H0 ;  /* 0x20000055ffa87230 */ /* 0x004fe20000004100 */
[----:B------:R-:W-:Y:S01]  /*6f20*/  SHF.R.U32.HI R166, RZ, 0x10, R41 ;  /* 0x00000010ffa67819 */ /* 0x000fe20000011629 */
[----:B0-----:R-:W-:Y:S01]  /*6f30*/  HADD2.F32 R170, -RZ, R81.H0_H0 ;  /* 0x20000051ffaa7230 */ /* 0x001fe20000004100 */
[--C-:B------:R-:W-:Y:S01]  /*6f40*/  SHF.R.U64 R41, R52, 0x10, R53.reuse ;  /* 0x0000001034297819 */ /* 0x100fe20000001235 */
[----:B------:R-:W-:Y:S01]  /*6f50*/  HADD2.F32 R169, -RZ, R85.H1_H1 ;  /* 0x30000055ffa97230 */ /* 0x000fe20000004100 */
[----:B------:R-:W-:Y:S01]  /*6f60*/  SHF.R.U32.HI R52, RZ, 0x10, R53 ;  /* 0x00000010ff347819 */ /* 0x000fe20000011635 */
[----:B------:R-:W-:Y:S01]  /*6f70*/  HADD2.F32 R81, -RZ, R81.H1_H1 ;  /* 0x30000051ff517230 */ /* 0x000fe20000004100 */
[--C-:B------:R-:W-:Y:S01]  /*6f80*/  SHF.R.U64 R53, R54, 0x10, R55.reuse ;  /* 0x0000001036357819 */ /* 0x100fe20000001237 */
[----:B------:R-:W-:Y:S01]  /*6f90*/  HADD2.F32 R166, -RZ, R166.H0_H0 ;  /* 0x200000a6ffa67230 */ /* 0x000fe20000004100 */
[----:B------:R-:W-:Y:S01]  /*6fa0*/  SHF.R.U32.HI R54, RZ, 0x10, R55 ;  /* 0x00000010ff367819 */ /* 0x000fe20000011637 */
[--C-:B------:R-:W-:Y:S01]  /*6fb0*/  HADD2.F32 R55, -RZ, R167.reuse.H1_H1 ;  /* 0x300000a7ff377230 */ /* 0x100fe20000004100 */
[--C-:B------:R-:W-:Y:S01]  /*6fc0*/  SHF.R.U64 R42, R42, 0x10, R43.reuse ;  /* 0x000000102a2a7819 */ /* 0x100fe2000000122b */
[----:B------:R-:W-:Y:S01]  /*6fd0*/  HADD2.F32 R167, -RZ, R167.H0_H0 ;  /* 0x200000a7ffa77230 */ /* 0x000fe20000004100 */
[----:B------:R-:W-:Y:S01]  /*6fe0*/  SHF.R.U32.HI R43, RZ, 0x10, R43 ;  /* 0x00000010ff2b7819 */ /* 0x000fe2000001162b */
[----:B------:R-:W-:-:S02]  /*6ff0*/  HADD2.F32 R52, -RZ, R52.H0_H0 ;  /* 0x20000034ff347230 */ /* 0x000fc40000004100 */
[-C--:B------:R-:W-:Y:S01]  /*7000*/  FMUL.FTZ R85, R168, R55.reuse ;  /* 0x00000037a8557220 */ /* 0x080fe20000410000 */
[C---:B------:R-:W-:Y:S01]  /*7010*/  FMUL.FTZ R55, R170.reuse, R55 ;  /* 0x00000037aa377220 */ /* 0x040fe20000410000 */
[----:B------:R-:W-:Y:S02]  /*7020*/  HADD2.F32 R41, -RZ, R41.H0_H0 ;  /* 0x20000029ff297230 */ /* 0x000fe40000004100 */
[-C--:B------:R-:W-:Y:S01]  /*7030*/  FFMA.FTZ R85, R170, R167.reuse, -R85 ;  /* 0x000000a7aa557223 */ /* 0x080fe20000010855 */
[-C--:B------:R-:W-:Y:S01]  /*7040*/  FMUL.FTZ R170, R169, R52.reuse ;  /* 0x00000034a9aa7220 */ /* 0x080fe20000410000 */
[C---:B------:R-:W-:Y:S01]  /*7050*/  FMUL.FTZ R52, R81.reuse, R52 ;  /* 0x0000003451347220 */ /* 0x040fe20000410000 */
[----:B------:R-:W-:Y:S01]  /*7060*/  FFMA.FTZ R55, R168, R167, R55 ;  /* 0x000000a7a8377223 */ /* 0x000fe20000010037 */
[--C-:B------:R-:W-:Y:S02]  /*7070*/  HADD2.F32 R167, -RZ, R87.reuse.H0_H0 ;  /* 0x20000057ffa77230 */ /* 0x100fe40000004100 */
[----:B------:R-:W-:Y:S01]  /*7080*/  FFMA.FTZ R170, R81, R166, -R170 ;  /* 0x000000a651aa7223 */ /* 0x000fe200000108aa */
[----:B------:R-:W-:-:S02]  /*7090*/  HADD2.F32 R168, -RZ, R87.H1_H1 ;  /* 0x30000057ffa87230 */ /* 0x000fc40000004100 */
[----:B------:R-:W-:Y:S01]  /*70a0*/  FFMA.FTZ R52, R169, R166, R52 ;  /* 0x000000a6a9347223 */ /* 0x000fe20000010034 */
[----:B------:R-:W-:Y:S02]  /*70b0*/  HADD2.F32 R81, -RZ, R172.H0_H0 ;  /* 0x200000acff517230 */ /* 0x000fe40000004100 */
[--C-:B------:R-:W-:Y:S01]  /*70c0*/  HADD2.F32 R87, -RZ, R83.reuse.H0_H0 ;  /* 0x20000053ff577230 */ /* 0x100fe20000004100 */
        /* <DEDUP_REMOVED lines=16> */
[----:B------:R-:W-:Y:S01]  /*71d0*/  HADD2.F32 R84, -RZ, R84.H1_H1 ;  /* 0x30000054ff547230 */ /* 0x000fe20000004100 */
[----:B------:R-:W-:Y:S01]  /*71e0*/  F2FP.F16.F32.PACK_AB R52, R52, R55 ;  /* 0x000000373434723e */ /* 0x000fe200000000ff */
[----:B------:R-:W-:Y:S02]  /*71f0*/  HADD2.F32 R80, -RZ, R80.H1_H1 ;  /* 0x30000050ff507230 */ /* 0x000fe40000004100 */
[-C--:B------:R-:W-:Y:S01]  /*7200*/  FMUL.FTZ R166, R83, R43.reuse ;  /* 0x0000002b53a67220 */ /* 0x080fe20000410000 */
[----:B------:R-:W-:Y:S02]  /*7210*/  HADD2.F32 R167, -RZ, R40.H0_H0 ;  /* 0x20000028ffa77230 */ /* 0x000fe40000004100 */
[----:B------:R-:W-:Y:S01]  /*7220*/  FMUL.FTZ R40, R87, R43 ;  /* 0x0000002b57287220 */ /* 0x000fe20000410000 */
[----:B------:R-:W-:Y:S02]  /*7230*/  HADD2.F32 R54, -RZ, R183.H0_H0 ;  /* 0x200000b7ff367230 */ /* 0x000fe40000004100 */
[-C--:B------:R-:W-:Y:S01]  /*7240*/  FMUL.FTZ R43, R84, R41.reuse ;  /* 0x00000029542b7220 */ /* 0x080fe20000410000 */
[C---:B------:R-:W-:Y:S01]  /*7250*/  FMUL.FTZ R41, R80.reuse, R41 ;  /* 0x0000002950297220 */ /* 0x040fe20000410000 */
[----:B------:R-:W-:Y:S01]  /*7260*/  HADD2.F32 R53, -RZ, R53.H0_H0 ;  /* 0x20000035ff357230 */ /* 0x000fe20000004100 */
[----:B------:R-:W-:Y:S01]  /*7270*/  F2FP.F16.F32.PACK_AB R169, R169, R174 ;  /* 0x000000aea9a9723e */ /* 0x000fe200000000ff */
[-C--:B------:R-:W-:Y:S01]  /*7280*/  FFMA.FTZ R43, R80, R167.reuse, -R43 ;  /* 0x000000a7502b7223 */ /* 0x080fe2000001082b */
[----:B------:R-:W-:Y:S01]  /*7290*/  FFMA.FTZ R40, R83, R54, -R40 ;  /* 0x0000003653287223 */ /* 0x000fe20000010828 */
[----:B------:R-:W-:Y:S01]  /*72a0*/  FFMA.FTZ R167, R84, R167, R41 ;  /* 0x000000a754a77223 */ /* 0x000fe20000010029 */
[----:B------:R-:W-:-:S02]  /*72b0*/  HADD2.F32 R41, -RZ, R184.H1_H1 ;  /* 0x300000b8ff297230 */ /* 0x000fc40000004100 */
[----:B------:R-:W-:Y:S01]  /*72c0*/  FFMA.FTZ R166, R87, R54, R166 ;  /* 0x0000003657a67223 */ /* 0x000fe200000100a6 */
[----:B------:R-:W-:Y:S02]  /*72d0*/  HADD2.F32 R83, -RZ, R86.H0_H0 ;  /* 0x20000056ff537230 */ /* 0x000fe40000004100 */
[----:B------:R-:W-:Y:S02]  /*72e0*/  HADD2.F32 R80, -RZ, R82.H0_H0 ;  /* 0x20000052ff507230 */ /* 0x000fe40000004100 */
[----:B------:R-:W-:Y:S02]  /*72f0*/  HADD2.F32 R86, -RZ, R86.H1_H1 ;  /* 0x30000056ff567230 */ /* 0x000fe40000004100 */
[----:B------:R-:W-:Y:S01]  /*7300*/  FMUL.FTZ R87, R83, R41 ;  /* 0x0000002953577220 */ /* 0x000fe20000410000 */
[----:B------:R-:W-:Y:S01]  /*7310*/  HADD2.F32 R82, -RZ, R82.H1_H1 ;  /* 0x30000052ff527230 */ /* 0x000fe20000004100 */
[----:B------:R-:W-:Y:S01]  /*7320*/  F2FP.F16.F32.PACK_AB R84, R167, R166 ;  /* 0x000000a6a754723e */ /* 0x000fe200000000ff */
[----:B------:R-:W-:-:S02]  /*7330*/  HADD2.F32 R54, -RZ, R171.H0_H0 ;  /* 0x200000abff367230 */ /* 0x000fc40000004100 */
[----:B------:R-:W-:Y:S02]  /*7340*/  HADD2.F32 R171, -RZ, R42.H0_H0 ;  /* 0x2000002affab7230 */ /* 0x000fe40000004100 */
[----:B------:R-:W-:Y:S01]  /*7350*/  FMUL.FTZ R42, R80, R41 ;  /* 0x00000029502a7220 */ /* 0x000fe20000410000 */
[-C--:B------:R-:W-:Y:S01]  /*7360*/  FMUL.FTZ R41, R86, R53.reuse ;  /* 0x0000003556297220 */ /* 0x080fe20000410000 */
[----:B------:R-:W-:Y:S01]  /*7370*/  FMUL.FTZ R53, R82, R53 ;  /* 0x0000003552357220 */ /* 0x000fe20000410000 */
        /* <DEDUP_REMOVED lines=10> */
[----:B------:R-:W-:-:S07]  /*7420*/  MOV R85, R52 ;  /* 0x0000003400557202 */ /* 0x000fce0000000f00 */
.L_x_4250:
[----:B------:R-:W-:Y:S05]  /*7430*/  BSYNC B3 ;  /* 0x0000000000037941 */ /* 0x000fea0003800000 */
.L_x_4249:
[----:B------:R-:W-:Y:S01]  /*7440*/  ISETP.GE.AND P4, PT, R165, R147, PT ;  /* 0x00000093a500720c */ /* 0x000fe20003f86270 */
[----:B------:R-:W-:-:S12]  /*7450*/  ULDC.64 UR4, c[0x0][0x208] ;  /* 0x0000820000047ab9 */ /* 0x000fd80000000a00 */
        /* <DEDUP_REMOVED lines=9> */
.L_x_4248:
[----:B------:R-:W-:Y:S05]  /*74f0*/  BSYNC B2 ;  /* 0x0000000000027941 */ /* 0x000fea0003800000 */
.L_x_4247:
[----:B------:R-:W-:Y:S01]  /*7500*/  ISETP.NE.AND P4, PT, R21, RZ, PT ;  /* 0x000000ff1500720c */ /* 0x000fe20003f85270 */
[----:B------:R-:W-:-:S12]  /*7510*/  BSSY B2, `(.L_x_4251) ;  /* 0x0000077000027945 */ /* 0x000fd80003800000 */
[----:B------:R-:W-:Y:S05]  /*7520*/  @!P4 BRA `(.L_x_4252) ;  /* 0x0000000400d4c947 */ /* 0x000fea0003800000 */
[----:B0-----:R-:W-:Y:S01]  /*7530*/  SEL R40, R124, R149, !P1 ;  /* 0x000000957c287207 */ /* 0x001fe20004800000 */
[----:B------:R-:W-:Y:S01]  /*7540*/  BSSY B3, `(.L_x_4253) ;  /* 0x0000068000037945 */ /* 0x000fe20003800000 */
[----:B------:R-:W-:Y:S02]  /*7550*/  IADD3 R80, P4, P5, R108, R130, R14 ;  /* 0x000000826c507210 */ /* 0x000fe40007d9e00e */
[----:B------:R-:W-:Y:S02]  /*7560*/  SHF.R.S32.HI R41, RZ, 0x1f, R40 ;  /* 0x0000001fff297819 */ /* 0x000fe40000011428 */
[----:B------:R-:W-:Y:S02]  /*7570*/  IADD3.X R81, R4, R155, R113, P4, P5 ;  /* 0x0000009b04517210 */ /* 0x000fe400027ea471 */
[----:B------:R-:W-:Y:S02]  /*7580*/  LEA.HI R41, R41, R40, RZ, 0x4 ;  /* 0x0000002829297211 */ /* 0x000fe400078f20ff */
[----:B------:R-:W-:-:S02]  /*7590*/  ISETP.GE.AND P4, PT, R198, R119, PT ;  /* 0x00000077c600720c */ /* 0x000fc40003f86270 */
        /* <DEDUP_REMOVED lines=21> */
[----:B0-----:R-:W-:Y:S01]  /*76f0*/  HADD2.F32 R53, -RZ, R41.H0_H0 ;  /* 0x20000029ff357230 */ /* 0x001fe20000004100 */
[----:B------:R-:W-:Y:S01]  /*7700*/  SHF.R.U32.HI R48, RZ, 0x10, R49 ;  /* 0x00000010ff307819 */ /* 0x000fe20000011631 */
[----:B------:R-:W-:Y:S01]  /*7710*/  HADD2.F32 R84, -RZ, R182.H1_H1 ;  /* 0x300000b6ff547230 */ /* 0x000fe20000004100 */
[--C-:B------:R-:W-:Y:S01]  /*7720*/  SHF.R.U64 R49, R50, 0x10, R51.reuse ;  /* 0x0000001032317819 */ /* 0x100fe20000001233 */
[----:B------:R-:W-:Y:S01]  /*7730*/  HADD2.F32 R37, -RZ, R37.H0_H0 ;  /* 0x20000025ff257230 */ /* 0x000fe20000004100 */
[----:B------:R-:W-:Y:S01]  /*7740*/  SHF.R.U32.HI R50, RZ, 0x10, R51 ;  /* 0x00000010ff327819 */ /* 0x000fe20000011633 */
[----:B------:R-:W-:Y:S01]  /*7750*/  HADD2.F32 R51, -RZ, R184.H0_H0 ;  /* 0x200000b8ff337230 */ /* 0x000fe20000004100 */
[--C-:B------:R-:W-:Y:S01]  /*7760*/  SHF.R.U64 R38, R38, 0x10, R39.reuse ;  /* 0x0000001026267819 */ /* 0x100fe20000001227 */
[----:B------:R-:W-:Y:S01]  /*7770*/  HADD2.F32 R87, -RZ, R48.H0_H0 ;  /* 0x20000030ff577230 */ /* 0x000fe20000004100 */
[----:B------:R-:W-:Y:S01]  /*7780*/  SHF.R.U32.HI R39, RZ, 0x10, R39 ;  /* 0x00000010ff277819 */ /* 0x000fe20000011627 */
[----:B------:R-:W-:-:S02]  /*7790*/  HADD2.F32 R48, -RZ, R41.H1_H1 ;  /* 0x30000029ff307230 */ /* 0x000fc40000004100 */
[-C--:B------:R-:W-:Y:S01]  /*77a0*/  FMUL.FTZ R164, R53, R51.reuse ;  /* 0x0000003335a47220 */ /* 0x080fe20000410000 */
[----:B------:R-:W-:Y:S02]  /*77b0*/  HADD2.F32 R41, -RZ, R82.H0_H0 ;  /* 0x20000052ff297230 */ /* 0x000fe40000004100 */
[C---:B------:R-:W-:Y:S01]  /*77c0*/  FMUL.FTZ R82, R85.reuse, R51 ;  /* 0x0000003355527220 */ /* 0x040fe20000410000 */
[-C--:B------:R-:W-:Y:S01]  /*77d0*/  FMUL.FTZ R51, R86, R87.reuse ;  /* 0x0000005756337220 */ /* 0x080fe20000410000 */
[C---:B------:R-:W-:Y:S01]  /*77e0*/  FMUL.FTZ R87, R48.reuse, R87 ;  /* 0x0000005730577220 */ /* 0x040fe20000410000 */
[-C--:B------:R-:W-:Y:S01]  /*77f0*/  FFMA.FTZ R164, R85, R84.reuse, R164 ;  /* 0x0000005455a47223 */ /* 0x080fe200000100a4 */
[----:B------:R-:W-:Y:S01]  /*7800*/  FFMA.FTZ R82, R53, R84, -R82 ;  /* 0x0000005435527223 */ /* 0x000fe20000010852 */
[-C--:B------:R-:W-:Y:S01]  /*7810*/  FFMA.FTZ R51, R48, R41.reuse, -R51 ;  /* 0x0000002930337223 */ /* 0x080fe20000010833 */
[----:B------:R-:W-:Y:S01]  /*7820*/  FFMA.FTZ R87, R86, R41, R87 ;  /* 0x0000002956577223 */ /* 0x000fe20000010057 */
[----:B------:R-:W-:-:S02]  /*7830*/  HADD2.F32 R53, -RZ, R55.H0_H0 ;  /* 0x20000037ff357230 */ /* 0x000fc40000004100 */
[----:B------:R-:W-:Y:S01]  /*7840*/  HADD2.F32 R84, -RZ, R55.H1_H1 ;  /* 0x30000037ff547230 */ /* 0x000fe20000004100 */
[----:B------:R-:W-:Y:S01]  /*7850*/  F2FP.F16.F32.PACK_AB R51, R51, R82 ;  /* 0x000000523333723e */ /* 0x000fe200000000ff */
[----:B------:R-:W-:Y:S01]  /*7860*/  HADD2.F32 R41, -RZ, R183.H1_H1 ;  /* 0x300000b7ff297230 */ /* 0x000fe20000004100 */
[----:B------:R-:W-:Y:S01]  /*7870*/  F2FP.F16.F32.PACK_AB R87, R87, R164 ;  /* 0x000000a45757723e */ /* 0x000fe200000000ff */
[--C-:B------:R-:W-:Y:S02]  /*7880*/  HADD2.F32 R55, -RZ, R43.reuse.H0_H0 ;  /* 0x2000002bff377230 */ /* 0x100fe40000004100 */
[----:B------:R-:W-:Y:S02]  /*7890*/  HADD2.F32 R85, -RZ, R50.H0_H0 ;  /* 0x20000032ff557230 */ /* 0x000fe40000004100 */
[-C--:B------:R-:W-:Y:S01]  /*78a0*/  FMUL.FTZ R86, R53, R41.reuse ;  /* 0x0000002935567220 */ /* 0x080fe20000410000 */
[----:B------:R-:W-:Y:S02]  /*78b0*/  HADD2.F32 R50, -RZ, R43.H1_H1 ;  /* 0x3000002bff327230 */ /* 0x000fe40000004100 */
[----:B------:R-:W-:Y:S01]  /*78c0*/  FMUL.FTZ R166, R55, R41 ;  /* 0x0000002937a67220 */ /* 0x000fe20000410000 */
[----:B------:R-:W-:-:S02]  /*78d0*/  HADD2.F32 R48, -RZ, R182.H0_H0 ;  /* 0x200000b6ff307230 */ /* 0x000fc40000004100 */
[-C--:B------:R-:W-:Y:S01]  /*78e0*/  FMUL.FTZ R41, R84, R85.reuse ;  /* 0x0000005554297220 */ /* 0x080fe20000410000 */
[----:B------:R-:W-:Y:S02]  /*78f0*/  HADD2.F32 R39, -RZ, R39.H0_H0 ;  /* 0x20000027ff277230 */ /* 0x000fe40000004100 */
[C---:B------:R-:W-:Y:S01]  /*7900*/  FMUL.FTZ R85, R50.reuse, R85 ;  /* 0x0000005532557220 */ /* 0x040fe20000410000 */
[--C-:B------:R-:W-:Y:S02]  /*7910*/  HADD2.F32 R43, -RZ, R181.reuse.H0_H0 ;  /* 0x200000b5ff2b7230 */ /* 0x100fe40000004100 */
[-C--:B------:R-:W-:Y:S01]  /*7920*/  FFMA.FTZ R86, R55, R48.reuse, -R86 ;  /* 0x0000003037567223 */ /* 0x080fe20000010856 */
[----:B------:R-:W-:Y:S01]  /*7930*/  FFMA.FTZ R166, R53, R48, R166 ;  /* 0x0000003035a67223 */ /* 0x000fe200000100a6 */
[-C--:B------:R-:W-:Y:S01]  /*7940*/  FFMA.FTZ R41, R50, R39.reuse, -R41 ;  /* 0x0000002732297223 */ /* 0x080fe20000010829 */
[----:B------:R-:W-:Y:S01]  /*7950*/  FFMA.FTZ R85, R84, R39, R85 ;  /* 0x0000002754557223 */ /* 0x000fe20000010055 */
[----:B------:R-:W-:-:S02]  /*7960*/  HADD2.F32 R39, -RZ, R181.H1_H1 ;  /* 0x300000b5ff277230 */ /* 0x000fc40000004100 */
[----:B------:R-:W-:Y:S02]  /*7970*/  HADD2.F32 R50, -RZ, R52.H0_H0 ;  /* 0x20000034ff327230 */ /* 0x000fe40000004100 */
[----:B------:R-:W-:Y:S02]  /*7980*/  HADD2.F32 R48, -RZ, R40.H0_H0 ;  /* 0x20000028ff307230 */ /* 0x000fe40000004100 */
[----:B------:R-:W-:Y:S02]  /*7990*/  HADD2.F32 R52, -RZ, R52.H1_H1 ;  /* 0x30000034ff347230 */ /* 0x000fe40000004100 */
[-C--:B------:R-:W-:Y:S01]  /*79a0*/  FMUL.FTZ R53, R50, R39.reuse ;  /* 0x0000002732357220 */ /* 0x080fe20000410000 */
[----:B------:R-:W-:Y:S02]  /*79b0*/  HADD2.F32 R40, -RZ, R40.H1_H1 ;  /* 0x30000028ff287230 */ /* 0x000fe40000004100 */
[----:B------:R-:W-:Y:S01]  /*79c0*/  FMUL.FTZ R163, R48, R39 ;  /* 0x0000002730a37220 */ /* 0x000fe20000410000 */
[----:B------:R-:W-:-:S02]  /*79d0*/  HADD2.F32 R55, -RZ, R36.H0_H0 ;  /* 0x20000024ff377230 */ /* 0x000fc40000004100 */
[----:B------:R-:W-:Y:S01]  /*79e0*/  FMUL.FTZ R39, R52, R37 ;  /* 0x0000002534277220 */ /* 0x000fe20000410000 */
[----:B------:R-:W-:Y:S01]  /*79f0*/  FFMA.FTZ R53, R48, R43, -R53 ;  /* 0x0000002b30357223 */ /* 0x000fe20000010835 */
[----:B------:R-:W-:Y:S01]  /*7a00*/  FMUL.FTZ R37, R40, R37 ;  /* 0x0000002528257220 */ /* 0x000fe20000410000 */
[----:B------:R-:W-:Y:S01]  /*7a10*/  FFMA.FTZ R163, R50, R43, R163 ;  /* 0x0000002b32a37223 */ /* 0x000fe200000100a3 */
[-C--:B------:R-:W-:Y:S01]  /*7a20*/  FFMA.FTZ R40, R40, R55.reuse, -R39 ;  /* 0x0000003728287223 */ /* 0x080fe20000010827 */
[----:B------:R-:W-:Y:S02]  /*7a30*/  HADD2.F32 R43, -RZ, R54.H0_H0 ;  /* 0x20000036ff2b7230 */ /* 0x000fe40000004100 */
[----:B------:R-:W-:Y:S01]  /*7a40*/  FFMA.FTZ R52, R52, R55, R37 ;  /* 0x0000003734347223 */ /* 0x000fe20000010025 */
[----:B------:R-:W-:Y:S02]  /*7a50*/  HADD2.F32 R36, -RZ, R180.H1_H1 ;  /* 0x300000b4ff247230 */ /* 0x000fe40000004100 */
        /* <DEDUP_REMOVED lines=20> */
[----:B------:R-:W-:-:S02]  /*7ba0*/  F2FP.F16.F32.PACK_AB R54, R49, R36 ;  /* 0x000000243136723e */ /* 0x000fc400000000ff */
[----:B------:R-:W-:-:S07]  /*7bb0*/  MOV R41, R51 ;  /* 0x0000003300297202 */ /* 0x000fce0000000f00 */
.L_x_4254:
[----:B------:R-:W-:Y:S05]  /*7bc0*/  BSYNC B3 ;  /* 0x0000000000037941 */ /* 0x000fea0003800000 */
.L_x_4253:
        /* <DEDUP_REMOVED lines=11> */
.L_x_4252:
[----:B------:R-:W-:Y:S05]  /*7c80*/  BSYNC B2 ;  /* 0x0000000000027941 */ /* 0x000fea0003800000 */
.L_x_4251:
[----:B------:R-:W-:-:S13]  /*7c90*/  ISETP.NE.AND P4, PT, R25, RZ, PT ;  /* 0x000000ff1900720c */ /* 0x000fda0003f85270 */
[----:B------:R-:W-:Y:S05]  /*7ca0*/  @!P4 BRA `(.L_x_4246) ;  /* 0x0000000400e0c947 */ /* 0x000fea0003800000 */
[----:B------:R-:W-:Y:S01]  /*7cb0*/  LOP3.LUT P6, RZ, R16, 0x1, RZ, 0xc0, !PT ;  /* 0x0000000110ff7812 */ /* 0x000fe200078cc0ff */
[----:B------:R-:W-:Y:S01]  /*7cc0*/  BSSY B2, `(.L_x_4255) ;  /* 0x000006b000027945 */ /* 0x000fe20003800000 */
[----:B------:R-:W-:Y:S02]  /*7cd0*/  IADD3 R48, P4, P5, R108, R130, R15 ;  /* 0x000000826c307210 */ /* 0x000fe40007d9e00f */
[----:B---3--:R-:W-:Y:S02]  /*7ce0*/  SEL R36, R124, R149, !P6 ;  /* 0x000000957c247207 */ /* 0x008fe40007000000 */
[----:B------:R-:W-:Y:S02]  /*7cf0*/  IADD3.X R49, R4, R155, R112, P4, P5 ;  /* 0x0000009b04317210 */ /* 0x000fe400027ea470 */
[----:B------:R-:W-:Y:S02]  /*7d00*/  SHF.R.S32.HI R37, RZ, 0x1f, R36 ;  /* 0x0000001fff257819 */ /* 0x000fe40000011424 */
[----:B------:R-:W-:-:S02]  /*7d10*/  ISETP.GE.AND P4, PT, R199, R119, PT ;  /* 0x00000077c700720c */ /* 0x000fc40003f86270 */
[----:B------:R-:W-:-:S04]  /*7d20*/  LEA.HI R36, R37, R36, RZ, 0x4 ;  /* 0x0000002425247211 */ /* 0x000fc800078f20ff */
[----:B------:R-:W-:-:S04]  /*7d30*/  LEA.HI.SX32 R36, R36, R115, 0x1c ;  /* 0x0000007324247211 */ /* 0x000fc800078fe2ff */
[----:B------:R-:W-:Y:S01]  /*7d40*/  SHF.R.S32.HI R37, RZ, 0x1f, R36 ;  /* 0x0000001fff257819 */ /* 0x000fe20000011424 */
[----:B------:R-:W-:-:S03]  /*7d50*/  IMAD.SHL.U32 R51, R36, 0x8, RZ ;  /* 0x0000000824337824 */ /* 0x000fc600078e00ff */
        /* <DEDUP_REMOVED lines=8> */
[--C-:B------:R-:W-:Y:S02]  /*7de0*/  IMAD R36, R36, 0x2, R17.reuse ;  /* 0x0000000224247824 */ /* 0x100fe400078e0211 */
[----:B0-----:R-:W-:-:S04]  /*7df0*/  IMAD R40, R38, 0x2, R17 ;  /* 0x0000000226287824 */ /* 0x001fc800078e0211 */
[----:B------:R-:W0:Y:S04]  /*7e00*/  LDS.128 R36, [R36+0x1e400] ;  /* 0x01e4000024247984 */ /* 0x000e280000000c00 */
[----:B------:R-:W2:Y:S01]  /*7e10*/  LDS.128 R40, [R40+0x1e400] ;  /* 0x01e4000028287984 */ /* 0x000ea20000000c00 */
[----:B------:R-:W-:Y:S05]  /*7e20*/  @P4 BRA `(.L_x_4256) ;  /* 0x0000000400504947 */ /* 0x000fea0003800000 */
[--C-:B------:R-:W-:Y:S01]  /*7e30*/  SHF.R.U64 R32, R32, 0x10, R33.reuse ;  /* 0x0000001020207819 */ /* 0x100fe20000001221 */
[----:B------:R-:W-:Y:S01]  /*7e40*/  HADD2.F32 R53, -RZ, R179.H1_H1 ;  /* 0x300000b3ff357230 */ /* 0x000fe20000004100 */
[----:B------:R-:W-:Y:S01]  /*7e50*/  SHF.R.U32.HI R50, RZ, 0x10, R33 ;  /* 0x00000010ff327819 */ /* 0x000fe20000011621 */
[----:B0-----:R-:W-:Y:S01]  /*7e60*/  HADD2.F32 R80, -RZ, R37.H0_H0 ;  /* 0x20000025ff507230 */ /* 0x001fe20000004100 */
[--C-:B------:R-:W-:Y:S01]  /*7e70*/  SHF.R.U64 R33, R44, 0x10, R45.reuse ;  /* 0x000000102c217819 */ /* 0x100fe2000000122d */
[----:B------:R-:W-:Y:S01]  /*7e80*/  HADD2.F32 R82, -RZ, R178.H1_H1 ;  /* 0x300000b2ff527230 */ /* 0x000fe20000004100 */
[----:B--2---:R-:W-:Y:S01]  /*7e90*/  MOV R52, R41 ;  /* 0x0000002900347202 */ /* 0x004fe20000000f00 */
[----:B------:R-:W-:Y:S01]  /*7ea0*/  HADD2.F32 R41, -RZ, R177.H1_H1 ;  /* 0x300000b1ff297230 */ /* 0x000fe20000004100 */
[----:B------:R-:W-:Y:S02]  /*7eb0*/  SHF.R.U32.HI R45, RZ, 0x10, R45 ;  /* 0x00000010ff2d7819 */ /* 0x000fe4000001162d */
[--C-:B------:R-:W-:Y:S01]  /*7ec0*/  SHF.R.U64 R44, R46, 0x10, R47.reuse ;  /* 0x000000102e2c7819 */ /* 0x100fe2000000122f */
[--C-:B------:R-:W-:Y:S01]  /*7ed0*/  HADD2.F32 R54, -RZ, R52.reuse.H0_H0 ;  /* 0x20000034ff367230 */ /* 0x100fe20000004100 */
[----:B------:R-:W-:Y:S01]  /*7ee0*/  SHF.R.U32.HI R46, RZ, 0x10, R47 ;  /* 0x00000010ff2e7819 */ /* 0x000fe2000001162f */
[----:B------:R-:W-:Y:S01]  /*7ef0*/  HADD2.F32 R52, -RZ, R52.H1_H1 ;  /* 0x30000034ff347230 */ /* 0x000fe20000004100 */
[--C-:B------:R-:W-:Y:S01]  /*7f00*/  SHF.R.U64 R34, R34, 0x10, R35.reuse ;  /* 0x0000001022227819 */ /* 0x100fe20000001223 */
[----:B------:R-:W-:Y:S01]  /*7f10*/  HADD2.F32 R55, -RZ, R45.H0_H0 ;  /* 0x2000002dff377230 */ /* 0x000fe20000004100 */
[----:B------:R-:W-:Y:S01]  /*7f20*/  SHF.R.U32.HI R35, RZ, 0x10, R35 ;  /* 0x00000010ff237819 */ /* 0x000fe20000011623 */
[----:B------:R-:W-:-:S02]  /*7f30*/  HADD2.F32 R45, -RZ, R37.H1_H1 ;  /* 0x30000025ff2d7230 */ /* 0x000fc40000004100 */
[-C--:B------:R-:W-:Y:S01]  /*7f40*/  FMUL.FTZ R37, R54, R53.reuse ;  /* 0x0000003536257220 */ /* 0x080fe20000410000 */
[----:B------:R-:W-:Y:S02]  /*7f50*/  HADD2.F32 R47, -RZ, R50.H0_H0 ;  /* 0x20000032ff2f7230 */ /* 0x000fe40000004100 */
[----:B------:R-:W-:Y:S01]  /*7f60*/  FMUL.FTZ R53, R80, R53 ;  /* 0x0000003550357220 */ /* 0x000fe20000410000 */
[----:B------:R-:W-:Y:S01]  /*7f70*/  FMUL.FTZ R50, R52, R55 ;  /* 0x0000003734327220 */ /* 0x000fe20000410000 */
[----:B------:R-:W-:Y:S01]  /*7f80*/  FFMA.FTZ R37, R80, R41, -R37 ;  /* 0x0000002950257223 */ /* 0x000fe20000010825 */
[C---:B------:R-:W-:Y:S01]  /*7f90*/  FMUL.FTZ R55, R45.reuse, R55 ;  /* 0x000000372d377220 */ /* 0x040fe20000410000 */
[----:B------:R-:W-:Y:S01]  /*7fa0*/  FFMA.FTZ R41, R54, R41, R53 ;  /* 0x0000002936297223 */ /* 0x000fe20000010035 */
[-C--:B------:R-:W-:Y:S01]  /*7fb0*/  FFMA.FTZ R50, R45, R47.reuse, -R50 ;  /* 0x0000002f2d327223 */ /* 0x080fe20000010832 */
[--C-:B------:R-:W-:Y:S02]  /*7fc0*/  HADD2.F32 R45, -RZ, R43.reuse.H0_H0 ;  /* 0x2000002bff2d7230 */ /* 0x100fe40000004100 */
[----:B------:R-:W-:Y:S01]  /*7fd0*/  FFMA.FTZ R52, R52, R47, R55 ;  /* 0x0000002f34347223 */ /* 0x000fe20000010037 */
[----:B------:R-:W-:-:S02]  /*7fe0*/  HADD2.F32 R54, -RZ, R43.H1_H1 ;  /* 0x3000002bff367230 */ /* 0x000fc40000004100 */
[----:B------:R-:W-:Y:S02]  /*7ff0*/  HADD2.F32 R53, -RZ, R46.H0_H0 ;  /* 0x2000002eff357230 */ /* 0x000fe40000004100 */
[-C--:B------:R-:W-:Y:S01]  /*8000*/  FMUL.FTZ R84, R45, R82.reuse ;  /* 0x000000522d547220 */ /* 0x080fe20000410000 */
[--C-:B------:R-:W-:Y:S01]  /*8010*/  HADD2.F32 R43, -RZ, R39.reuse.H0_H0 ;  /* 0x20000027ff2b7230 */ /* 0x100fe20000004100 */
[----:B------:R-:W-:Y:S01]  /*8020*/  F2FP.F16.F32.PACK_AB R37, R50, R37 ;  /* 0x000000253225723e */ /* 0x000fe200000000ff */
[----:B------:R-:W-:Y:S02]  /*8030*/  HADD2.F32 R46, -RZ, R39.H1_H1 ;  /* 0x30000027ff2e7230 */ /* 0x000fe40000004100 */
[----:B------:R-:W-:Y:S01]  /*8040*/  FMUL.FTZ R55, R54, R53 ;  /* 0x0000003536377220 */ /* 0x000fe20000410000 */
[----:B------:R-:W-:Y:S02]  /*8050*/  HADD2.F32 R80, -RZ, R176.H1_H1 ;  /* 0x300000b0ff507230 */ /* 0x000fe40000004100 */
        /* <DEDUP_REMOVED lines=8> */
[----:B------:R-:W-:Y:S02]  /*80e0*/  HADD2.F32 R82, -RZ, R179.H0_H0 ;  /* 0x200000b3ff527230 */ /* 0x000fe40000004100 */
[----:B------:R-:W-:Y:S01]  /*80f0*/  HADD2.F32 R47, -RZ, R33.H0_H0 ;  /* 0x20000021ff2f7230 */ /* 0x000fe20000004100 */
[----:B------:R-:W-:Y:S01]  /*8100*/  F2FP.F16.F32.PACK_AB R35, R46, R35 ;  /* 0x000000232e23723e */ /* 0x000fe200000000ff */
        /* <DEDUP_REMOVED lines=13> */
[----:B------:R-:W-:Y:S01]  /*81e0*/  FFMA.FTZ R33, R43, R80, R82 ;  /* 0x000000502b217223 */ /* 0x000fe20000010052 */
[-C--:B------:R-:W-:Y:S01]  /*81f0*/  FFMA.FTZ R43, R36, R45.reuse, -R53 ;  /* 0x0000002d242b7223 */ /* 0x080fe20000010835 */
[----:B------:R-:W-:Y:S01]  /*8200*/  FFMA.FTZ R36, R40, R45, R47 ;  /* 0x0000002d28247223 */ /* 0x000fe2000001002f */
[----:B------:R-:W-:Y:S02]  /*8210*/  HADD2.F32 R44, -RZ, R42.H0_H0 ;  /* 0x2000002aff2c7230 */ /* 0x000fe40000004100 */
[----:B------:R-:W-:Y:S01]  /*8220*/  HADD2.F32 R53, -RZ, R178.H0_H0 ;  /* 0x200000b2ff357230 */ /* 0x000fe20000004100 */
[----:B------:R-:W-:Y:S01]  /*8230*/  F2FP.F16.F32.PACK_AB R32, R43, R32 ;  /* 0x000000202b20723e */ /* 0x000fe200000000ff */
[----:B------:R-:W-:Y:S02]  /*8240*/  HADD2.F32 R40, -RZ, R38.H0_H0 ;  /* 0x20000026ff287230 */ /* 0x000fe40000004100 */
[----:B------:R-:W-:-:S02]  /*8250*/  HADD2.F32 R42, -RZ, R42.H1_H1 ;  /* 0x3000002aff2a7230 */ /* 0x000fc40000004100 */
[-C--:B------:R-:W-:Y:S01]  /*8260*/  FMUL.FTZ R81, R44, R53.reuse ;  /* 0x000000352c517220 */ /* 0x080fe20000410000 */
        /* <DEDUP_REMOVED lines=11> */
[----:B------:R-:W-:Y:S01]  /*8320*/  F2FP.F16.F32.PACK_AB R40, R36, R33 ;  /* 0x000000212428723e */ /* 0x000fe200000000ff */
[----:B------:R-:W-:Y:S02]  /*8330*/  IMAD.MOV.U32 R36, RZ, RZ, R32 ;  /* 0x000000ffff247224 */ /* 0x000fe400078e0020 */
[----:B------:R-:W-:Y:S01]  /*8340*/  F2FP.F16.F32.PACK_AB R38, R38, R81 ;  /* 0x000000512626723e */ /* 0x000fe200000000ff */
[----:B------:R-:W-:Y:S01]  /*8350*/  IMAD.MOV.U32 R43, RZ, RZ, R54 ;  /* 0x000000ffff2b7224 */ /* 0x000fe200078e0036 */
[----:B------:R-:W-:-:S07]  /*8360*/  F2FP.F16.F32.PACK_AB R42, R42, R53 ;  /* 0x000000352a2a723e */ /* 0x000fce00000000ff */
.L_x_4256:
[----:B------:R-:W-:Y:S05]  /*8370*/  BSYNC B2 ;  /* 0x0000000000027941 */ /* 0x000fea0003800000 */
.L_x_4255:
        /* <DEDUP_REMOVED lines=11> */
.L_x_4246:
[----:B------:R-:W-:Y:S05]  /*8430*/  BSYNC B1 ;  /* 0x0000000000017941 */ /* 0x000fea0003800000 */
.L_x_4245:
        /* <DEDUP_REMOVED lines=39> */
[----:B--2---:R-:W-:Y:S01]  /*86b0*/  IMAD.MOV.U32 R49, RZ, RZ, R37 ;  /* 0x000000ffff317224 */ /* 0x004fe200078e0025 */
[----:B------:R-:W-:Y:S01]  /*86c0*/  SHF.R.U32.HI R55, RZ, 0x10, R77 ;  /* 0x00000010ff377819 */ /* 0x000fe2000001164d */
[----:B------:R-:W-:Y:S01]  /*86d0*/  IMAD.MOV.U32 R51, RZ, RZ, R39 ;  /* 0x000000ffff337224 */ /* 0x000fe200078e0027 */
[----:B------:R-:W-:Y:S01]  /*86e0*/  SHF.R.U32.HI R53, RZ, 0x10, R65 ;  /* 0x00000010ff357819 */ /* 0x000fe20000011641 */
[----:B0-----:R-:W-:Y:S01]  /*86f0*/  IMAD.MOV.U32 R37, RZ, RZ, R35 ;  /* 0x000000ffff257224 */ /* 0x001fe200078e0023 */
[----:B------:R-:W-:Y:S01]  /*8700*/  SHF.R.U64 R44, R64, 0x10, R65 ;  /* 0x00000010402c7819 */ /* 0x000fe20000001241 */
[----:B------:R-:W-:Y:S01]  /*8710*/  HADD2.F32 R54, -RZ, R175.H1_H1 ;  /* 0x300000afff367230 */ /* 0x000fe20000004100 */
[----:B------:R-:W-:Y:S01]  /*8720*/  SHF.R.U64 R48, R76, 0x10, R77 ;  /* 0x000000104c307819 */ /* 0x000fe2000000124d */
[----:B------:R-:W-:Y:S01]  /*8730*/  HADD2.F32 R39, -RZ, R49.H0_H0 ;  /* 0x20000031ff277230 */ /* 0x000fe20000004100 */
[--C-:B------:R-:W-:Y:S01]  /*8740*/  SHF.R.U64 R47, R78, 0x10, R79.reuse ;  /* 0x000000104e2f7819 */ /* 0x100fe2000000124f */
[----:B------:R-:W-:Y:S01]  /*8750*/  HADD2.F32 R35, -RZ, R33.H0_H0 ;  /* 0x20000021ff237230 */ /* 0x000fe20000004100 */
[----:B------:R-:W-:Y:S01]  /*8760*/  SHF.R.U32.HI R78, RZ, 0x10, R79 ;  /* 0x00000010ff4e7819 */ /* 0x000fe2000001164f */
[----:B------:R-:W-:-:S02]  /*8770*/  HADD2.F32 R55, -RZ, R55.H0_H0 ;  /* 0x20000037ff377230 */ /* 0x000fc40000004100 */
[-C--:B------:R-:W-:Y:S01]  /*8780*/  FMUL.FTZ R64, R39, R54.reuse ;  /* 0x0000003627407220 */ /* 0x080fe20000410000 */
[----:B------:R-:W-:Y:S02]  /*8790*/  HADD2.F32 R50, -RZ, R33.H1_H1 ;  /* 0x30000021ff327230 */ /* 0x000fe40000004100 */
[C---:B------:R-:W-:Y:S01]  /*87a0*/  FMUL.FTZ R54, R35.reuse, R54 ;  /* 0x0000003623367220 */ /* 0x040fe20000410000 */
[----:B------:R-:W-:Y:S01]  /*87b0*/  HADD2.F32 R52, -RZ, R162.H1_H1 ;  /* 0x300000a2ff347230 */ /* 0x000fe20000004100 */
[----:B------:R-:W-:Y:S01]  /*87c0*/  SHF.R.U64 R46, R66, 0x10, R67 ;  /* 0x00000010422e7819 */ /* 0x000fe20000001243 */
[----:B------:R-:W-:Y:S02]  /*87d0*/  HADD2.F32 R49, -RZ, R49.H1_H1 ;  /* 0x30000031ff317230 */ /* 0x000fe40000004100 */
[-C--:B------:R-:W-:Y:S01]  /*87e0*/  FMUL.FTZ R76, R50, R55.reuse ;  /* 0x00000037324c7220 */ /* 0x080fe20000410000 */
[----:B------:R-:W-:Y:S02]  /*87f0*/  HADD2.F32 R53, -RZ, R53.H0_H0 ;  /* 0x20000035ff357230 */ /* 0x000fe40000004100 */
[-C--:B------:R-:W-:Y:S01]  /*8800*/  FFMA.FTZ R33, R35, R52.reuse, -R64 ;  /* 0x0000003423217223 */ /* 0x080fe20000010840 */
[----:B------:R-:W-:Y:S01]  /*8810*/  FFMA.FTZ R35, R39, R52, R54 ;  /* 0x0000003427237223 */ /* 0x000fe20000010036 */
[----:B------:R-:W-:Y:S01]  /*8820*/  FMUL.FTZ R65, R49, R55 ;  /* 0x0000003731417220 */ /* 0x000fe20000410000 */
[----:B------:R-:W-:-:S02]  /*8830*/  HADD2.F32 R39, -RZ, R37.H0_H0 ;  /* 0x20000025ff277230 */ /* 0x000fc40000004100 */
[-C--:B------:R-:W-:Y:S01]  /*8840*/  FFMA.FTZ R52, R49, R53.reuse, R76 ;  /* 0x0000003531347223 */ /* 0x080fe2000001004c */
[----:B------:R-:W-:Y:S02]  /*8850*/  HADD2.F32 R76, -RZ, R173.H1_H1 ;  /* 0x300000adff4c7230 */ /* 0x000fe40000004100 */
[----:B------:R-:W-:Y:S01]  /*8860*/  FFMA.FTZ R50, R50, R53, -R65 ;  /* 0x0000003532327223 */ /* 0x000fe20000010841 */
[----:B------:R-:W-:Y:S01]  /*8870*/  HADD2.F32 R49, -RZ, R51.H0_H0 ;  /* 0x20000033ff317230 */ /* 0x000fe20000004100 */
[----:B------:R-:W-:Y:S01]  /*8880*/  SHF.R.U32.HI R66, RZ, 0x10, R67 ;  /* 0x00000010ff427819 */ /* 0x000fe20000011643 */
[----:B------:R-:W-:Y:S02]  /*8890*/  HADD2.F32 R64, -RZ, R161.H1_H1 ;  /* 0x300000a1ff407230 */ /* 0x000fe40000004100 */
[----:B------:R-:W-:Y:S02]  /*88a0*/  HADD2.F32 R53, -RZ, R78.H0_H0 ;  /* 0x2000004eff357230 */ /* 0x000fe40000004100 */
[----:B------:R-:W-:Y:S01]  /*88b0*/  FMUL.FTZ R78, R49, R76 ;  /* 0x0000004c314e7220 */ /* 0x000fe20000410000 */
[----:B------:R-:W-:-:S02]  /*88c0*/  HADD2.F32 R51, -RZ, R51.H1_H1 ;  /* 0x30000033ff337230 */ /* 0x000fc40000004100 */
[C---:B------:R-:W-:Y:S01]  /*88d0*/  FMUL.FTZ R76, R39.reuse, R76 ;  /* 0x0000004c274c7220 */ /* 0x040fe20000410000 */
[----:B------:R-:W-:Y:S02]  /*88e0*/  HADD2.F32 R54, -RZ, R37.H1_H1 ;  /* 0x30000025ff367230 */ /* 0x000fe40000004100 */
[-C--:B------:R-:W-:Y:S01]  /*88f0*/  FFMA.FTZ R37, R39, R64.reuse, -R78 ;  /* 0x0000004027257223 */ /* 0x080fe2000001084e */
[----:B------:R-:W-:Y:S02]  /*8900*/  HADD2.F32 R66, -RZ, R66.H0_H0 ;  /* 0x20000042ff427230 */ /* 0x000fe40000004100 */
[-C--:B------:R-:W-:Y:S01]  /*8910*/  FMUL.FTZ R55, R51, R53.reuse ;  /* 0x0000003533377220 */ /* 0x080fe20000410000 */
[----:B------:R-:W-:Y:S01]  /*8920*/  FFMA.FTZ R39, R49, R64, R76 ;  /* 0x0000004031277223 */ /* 0x000fe2000001004c */
[C---:B------:R-:W-:Y:S01]  /*8930*/  FMUL.FTZ R80, R54.reuse, R53 ;  /* 0x0000003536507220 */ /* 0x040fe20000410000 */
[----:B------:R-:W-:Y:S02]  /*8940*/  HADD2.F32 R53, -RZ, R48.H0_H0 ;  /* 0x20000030ff357230 */ /* 0x000fe40000004100 */
[----:B------:R-:W-:Y:S01]  /*8950*/  FFMA.FTZ R54, R54, R66, -R55 ;  /* 0x0000004236367223 */ /* 0x000fe20000010837 */
[----:B------:R-:W-:-:S02]  /*8960*/  HADD2.F32 R49, -RZ, R36.H0_H0 ;  /* 0x20000024ff317230 */ /* 0x000fc40000004100 */
[----:B------:R-:W-:Y:S01]  /*8970*/  FFMA.FTZ R64, R51, R66, R80 ;  /* 0x0000004233407223 */ /* 0x000fe20000010050 */
[----:B------:R-:W-:Y:S01]  /*8980*/  HADD2.F32 R48, -RZ, R32.H0_H0 ;  /* 0x20000020ff307230 */ /* 0x000fe20000004100 */
[----:B------:R-:W-:Y:S01]  /*8990*/  F2FP.F16.F32.PACK_AB R33, R50, R33 ;  /* 0x000000213221723e */ /* 0x000fe200000000ff */
[----:B------:R-:W-:Y:S01]  /*89a0*/  HADD2.F32 R36, -RZ, R36.H1_H1 ;  /* 0x30000024ff247230 */ /* 0x000fe20000004100 */
[----:B------:R-:W-:Y:S01]  /*89b0*/  F2FP.F16.F32.PACK_AB R54, R54, R37 ;  /* 0x000000253636723e */ /* 0x000fe200000000ff */
[----:B------:R-:W-:Y:S01]  /*89c0*/  HADD2.F32 R175, -RZ, R175.H0_H0 ;  /* 0x200000afffaf7230 */ /* 0x000fe20000004100 */
[----:B------:R-:W-:Y:S01]  /*89d0*/  F2FP.F16.F32.PACK_AB R37, R52, R35 ;  /* 0x000000233425723e */ /* 0x000fe200000000ff */
[----:B------:R-:W-:Y:S02]  /*89e0*/  HADD2.F32 R32, -RZ, R32.H1_H1 ;  /* 0x30000020ff207230 */ /* 0x000fe40000004100 */
[----:B------:R-:W-:Y:S01]  /*89f0*/  FMUL.FTZ R65, R36, R53 ;  /* 0x0000003524417220 */ /* 0x000fe20000410000 */
[----:B------:R-:W-:-:S02]  /*8a00*/  HADD2.F32 R162, -RZ, R162.H0_H0 ;  /* 0x200000a2ffa27230 */ /* 0x000fc40000004100 */
[C---:B------:R-:W-:Y:S01]  /*8a10*/  FMUL.FTZ R55, R49.reuse, R175 ;  /* 0x000000af31377220 */ /* 0x040fe20000410000 */
[----:B------:R-:W-:Y:S02]  /*8a20*/  HADD2.F32 R51, -RZ, R44.H0_H0 ;  /* 0x2000002cff337230 */ /* 0x000fe40000004100 */
[----:B------:R-:W-:Y:S01]  /*8a30*/  FMUL.FTZ R53, R32, R53 ;  /* 0x0000003520357220 */ /* 0x000fe20000410000 */
[C---:B------:R-:W-:Y:S01]  /*8a40*/  FMUL.FTZ R44, R48.reuse, R175 ;  /* 0x000000af302c7220 */ /* 0x040fe20000410000 */
[-C--:B------:R-:W-:Y:S01]  /*8a50*/  FFMA.FTZ R55, R48, R162.reuse, -R55 ;  /* 0x000000a230377223 */ /* 0x080fe20000010837 */
[----:B------:R-:W-:Y:S02]  /*8a60*/  HADD2.F32 R173, -RZ, R173.H0_H0 ;  /* 0x200000adffad7230 */ /* 0x000fe40000004100 */
[-C--:B------:R-:W-:Y:S01]  /*8a70*/  FFMA.FTZ R53, R36, R51.reuse, R53 ;  /* 0x0000003324357223 */ /* 0x080fe20000010035 */
[----:B------:R-:W-:Y:S01]  /*8a80*/  FFMA.FTZ R44, R49, R162, R44 ;  /* 0x000000a2312c7223 */ /* 0x000fe2000001002c */
[----:B------:R-:W-:Y:S01]  /*8a90*/  FFMA.FTZ R48, R32, R51, -R65 ;  /* 0x0000003320307223 */ /* 0x000fe20000010841 */
[----:B------:R-:W-:Y:S01]  /*8aa0*/  HADD2.F32 R36, -RZ, R38.H0_H0 ;  /* 0x20000026ff247230 */ /* 0x000fe20000004100 */
[----:B------:R-:W-:Y:S01]  /*8ab0*/  F2FP.F16.F32.PACK_AB R39, R64, R39 ;  /* 0x000000274027723e */ /* 0x000fe200000000ff */
[----:B------:R-:W-:Y:S01]  /*8ac0*/  HADD2.F32 R49, -RZ, R47.H0_H0 ;  /* 0x2000002fff317230 */ /* 0x000fe20000004100 */
[----:B------:R-:W-:Y:S01]  /*8ad0*/  MOV R35, R54 ;  /* 0x0000003600237202 */ /* 0x000fe20000000f00 */
        /* <DEDUP_REMOVED lines=17> */
.L_x_4260:
[----:B------:R-:W-:Y:S05]  /*8bf0*/  BSYNC B2 ;  /* 0x0000000000027941 */ /* 0x000fea0003800000 */
.L_x_4259:
[----:B------:R-:W-:Y:S02]  /*8c00*/  ULDC.64 UR4, c[0x0][0x208] ;  /* 0x0000820000047ab9 */ /* 0x000fe40000000a00 */
[----:B0-----:R4:W-:Y:S04]  /*8c10*/  STG.E.128 desc[UR4][R40.64], R32 ;  /* 0x0000002028007986 */ /* 0x0019e8000c101d04 */
[----:B--2---:R4:W-:Y:S02]  /*8c20*/  @!P3 STG.E.128 desc[UR4][R42.64], R36 ;  /* 0x000000242a00b986 */ /* 0x0049e4000c101d04 */
.L_x_4258:
[----:B------:R-:W-:Y:S05]  /*8c30*/  BSYNC B1 ;  /* 0x0000000000017941 */ /* 0x000fea0003800000 */
.L_x_4257:
        /* <DEDUP_REMOVED lines=34> */
[----:B0-----:R-:W-:Y:S01]  /*8e60*/  IMAD.MOV.U32 R49, RZ, RZ, R32 ;  /* 0x000000ffff317224 */ /* 0x001fe200078e0020 */
[----:B--2---:R-:W-:Y:S01]  /*8e70*/  MOV R32, R37 ;  /* 0x0000002500207202 */ /* 0x004fe20000000f00 */
[----:B------:R-:W-:Y:S01]  /*8e80*/  IMAD.MOV.U32 R50, RZ, RZ, R36 ;  /* 0x000000ffff327224 */ /* 0x000fe200078e0024 */
[----:B------:R-:W-:Y:S01]  /*8e90*/  SHF.R.U32.HI R54, RZ, 0x10, R73 ;  /* 0x00000010ff367819 */ /* 0x000fe20000011649 */
[----:B------:R-:W-:Y:S01]  /*8ea0*/  IMAD.MOV.U32 R51, RZ, RZ, R39 ;  /* 0x000000ffff337224 */ /* 0x000fe200078e0027 */
[--C-:B------:R-:W-:Y:S01]  /*8eb0*/  SHF.R.U32.HI R52, RZ, 0x10, R61.reuse ;  /* 0x00000010ff347819 */ /* 0x100fe2000001163d */
[----:B------:R-:W-:Y:S01]  /*8ec0*/  HADD2.F32 R55, -RZ, R160.H1_H1 ;  /* 0x300000a0ff377230 */ /* 0x000fe20000004100 */
[----:B------:R-:W-:Y:S01]  /*8ed0*/  SHF.R.U64 R47, R60, 0x10, R61 ;  /* 0x000000103c2f7819 */ /* 0x000fe2000000123d */
[--C-:B------:R-:W-:Y:S01]  /*8ee0*/  HADD2.F32 R36, -RZ, R32.reuse.H0_H0 ;  /* 0x20000020ff247230 */ /* 0x100fe20000004100 */
[--C-:B------:R-:W-:Y:S01]  /*8ef0*/  SHF.R.U64 R46, R74, 0x10, R75.reuse ;  /* 0x000000104a2e7819 */ /* 0x100fe2000000124b */
[----:B------:R-:W-:Y:S01]  /*8f00*/  HADD2.F32 R39, -RZ, R32.H1_H1 ;  /* 0x30000020ff277230 */ /* 0x000fe20000004100 */
[----:B------:R-:W-:Y:S01]  /*8f10*/  SHF.R.U32.HI R74, RZ, 0x10, R75 ;  /* 0x00000010ff4a7819 */ /* 0x000fe2000001164b */
[----:B------:R-:W-:Y:S01]  /*8f20*/  IMAD.MOV.U32 R37, RZ, RZ, R35 ;  /* 0x000000ffff257224 */ /* 0x000fe200078e0023 */
[--C-:B------:R-:W-:Y:S01]  /*8f30*/  SHF.R.U64 R44, R62, 0x10, R63.reuse ;  /* 0x000000103e2c7819 */ /* 0x100fe2000000123f */
[--C-:B------:R-:W-:Y:S01]  /*8f40*/  HADD2.F32 R32, -RZ, R33.reuse.H0_H0 ;  /* 0x20000021ff207230 */ /* 0x100fe20000004100 */
[----:B------:R-:W-:Y:S01]  /*8f50*/  SHF.R.U32.HI R62, RZ, 0x10, R63 ;  /* 0x00000010ff3e7819 */ /* 0x000fe2000001163f */
        /* <DEDUP_REMOVED lines=18> */
[----:B------:R-:W-:Y:S02]  /*9080*/  HADD2.F32 R53, -RZ, R157.H1_H1 ;  /* 0x3000009dff357230 */ /* 0x000fe40000004100 */
[----:B------:R-:W-:Y:S02]  /*9090*/  HADD2.F32 R39, -RZ, R37.H0_H0 ;  /* 0x20000025ff277230 */ /* 0x000fe40000004100 */
[----:B------:R-:W-:Y:S01]  /*90a0*/  FMUL.FTZ R64, R51, R60 ;  /* 0x0000003c33407220 */ /* 0x000fe20000410000 */
[----:B------:R-:W-:-:S02]  /*90b0*/  HADD2.F32 R54, -RZ, R62.H0_H0 ;  /* 0x2000003eff367230 */ /* 0x000fc40000004100 */
[-C--:B------:R-:W-:Y:S01]  /*90c0*/  FMUL.FTZ R62, R52, R55.reuse ;  /* 0x00000037343e7220 */ /* 0x080fe20000410000 */
[----:B------:R-:W-:Y:S02]  /*90d0*/  HADD2.F32 R37, -RZ, R37.H1_H1 ;  /* 0x30000025ff257230 */ /* 0x000fe40000004100 */
[C---:B------:R-:W-:Y:S01]  /*90e0*/  FMUL.FTZ R55, R39.reuse, R55 ;  /* 0x0000003727377220 */ /* 0x040fe20000410000 */
[----:B------:R-:W-:Y:S02]  /*90f0*/  HADD2.F32 R160, -RZ, R160.H0_H0 ;  /* 0x200000a0ffa07230 */ /* 0x000fe40000004100 */
[----:B------:R-:W-:Y:S01]  /*9100*/  FFMA.FTZ R62, R39, R53, -R62 ;  /* 0x00000035273e7223 */ /* 0x000fe2000001083e */
[----:B------:R-:W-:Y:S02]  /*9110*/  HADD2.F32 R39, -RZ, R50.H0_H0 ;  /* 0x20000032ff277230 */ /* 0x000fe40000004100 */
[C---:B------:R-:W-:Y:S01]  /*9120*/  FMUL.FTZ R66, R37.reuse, R60 ;  /* 0x0000003c25427220 */ /* 0x040fe20000410000 */
[----:B------:R-:W-:Y:S01]  /*9130*/  FFMA.FTZ R61, R37, R54, -R64 ;  /* 0x00000036253d7223 */ /* 0x000fe20000010840 */
[----:B------:R-:W-:-:S02]  /*9140*/  HADD2.F32 R37, -RZ, R49.H0_H0 ;  /* 0x20000031ff257230 */ /* 0x000fc40000004100 */
[----:B------:R-:W-:Y:S01]  /*9150*/  FFMA.FTZ R60, R52, R53, R55 ;  /* 0x00000035343c7223 */ /* 0x000fe20000010037 */
[----:B------:R-:W-:Y:S02]  /*9160*/  HADD2.F32 R48, -RZ, R48.H0_H0 ;  /* 0x20000030ff307230 */ /* 0x000fe40000004100 */
[----:B------:R-:W-:Y:S01]  /*9170*/  FMUL.FTZ R52, R39, R160 ;  /* 0x000000a027347220 */ /* 0x000fe20000410000 */
[----:B------:R-:W-:Y:S02]  /*9180*/  HADD2.F32 R50, -RZ, R50.H1_H1 ;  /* 0x30000032ff327230 */ /* 0x000fe40000004100 */
[----:B------:R-:W-:Y:S01]  /*9190*/  FFMA.FTZ R63, R51, R54, R66 ;  /* 0x00000036333f7223 */ /* 0x000fe20000010042 */
[----:B------:R-:W-:Y:S02]  /*91a0*/  HADD2.F32 R49, -RZ, R49.H1_H1 ;  /* 0x30000031ff317230 */ /* 0x000fe40000004100 */
[----:B------:R-:W-:Y:S01]  /*91b0*/  FMUL.FTZ R160, R37, R160 ;  /* 0x000000a025a07220 */ /* 0x000fe20000410000 */
[----:B------:R-:W-:-:S02]  /*91c0*/  HADD2.F32 R158, -RZ, R158.H0_H0 ;  /* 0x2000009eff9e7230 */ /* 0x000fc40000004100 */
[CC--:B------:R-:W-:Y:S01]  /*91d0*/  FMUL.FTZ R54, R50.reuse, R48.reuse ;  /* 0x0000003032367220 */ /* 0x0c0fe20000410000 */
[----:B------:R-:W-:Y:S02]  /*91e0*/  HADD2.F32 R47, -RZ, R47.H0_H0 ;  /* 0x2000002fff2f7230 */ /* 0x000fe40000004100 */
[----:B------:R-:W-:Y:S01]  /*91f0*/  FMUL.FTZ R53, R49, R48 ;  /* 0x0000003031357220 */ /* 0x000fe20000410000 */
[----:B------:R-:W-:Y:S02]  /*9200*/  HADD2.F32 R48, -RZ, R157.H0_H0 ;  /* 0x2000009dff307230 */ /* 0x000fe40000004100 */
[-C--:B------:R-:W-:Y:S01]  /*9210*/  FFMA.FTZ R160, R39, R158.reuse, R160 ;  /* 0x0000009e27a07223 */ /* 0x080fe200000100a0 */
[----:B------:R-:W-:Y:S01]  /*9220*/  FFMA.FTZ R52, R37, R158, -R52 ;  /* 0x0000009e25347223 */ /* 0x000fe20000010834 */
[-C--:B------:R-:W-:Y:S01]  /*9230*/  FFMA.FTZ R51, R49, R47.reuse, -R54 ;  /* 0x0000002f31337223 */ /* 0x080fe20000010836 */
[----:B------:R-:W-:Y:S01]  /*9240*/  FFMA.FTZ R53, R50, R47, R53 ;  /* 0x0000002f32357223 */ /* 0x000fe20000010035 */
[----:B------:R-:W-:Y:S01]  /*9250*/  HADD2.F32 R39, -RZ, R38.H0_H0 ;  /* 0x20000026ff277230 */ /* 0x000fe20000004100 */
[----:B------:R-:W-:Y:S01]  /*9260*/  F2FP.F16.F32.PACK_AB R61, R61, R62 ;  /* 0x0000003e3d3d723e */ /* 0x000fe200000000ff */
[----:B------:R-:W-:Y:S01]  /*9270*/  HADD2.F32 R50, -RZ, R159.H0_H0 ;  /* 0x2000009fff327230 */ /* 0x000fe20000004100 */
[----:B------:R-:W-:Y:S01]  /*9280*/  F2FP.F16.F32.PACK_AB R32, R51, R52 ;  /* 0x000000343320723e */ /* 0x000fe200000000ff */
[----:B------:R-:W-:-:S02]  /*9290*/  HADD2.F32 R49, -RZ, R46.H0_H0 ;  /* 0x2000002eff317230 */ /* 0x000fc40000004100 */
[----:B------:R-:W-:Y:S02]  /*92a0*/  HADD2.F32 R37, -RZ, R34.H0_H0 ;  /* 0x20000022ff257230 */ /* 0x000fe40000004100 */
[----:B------:R-:W-:Y:S02]  /*92b0*/  HADD2.F32 R38, -RZ, R38.H1_H1 ;  /* 0x30000026ff267230 */ /* 0x000fe40000004100 */
[----:B------:R-:W-:Y:S02]  /*92c0*/  HADD2.F32 R34, -RZ, R34.H1_H1 ;  /* 0x30000022ff227230 */ /* 0x000fe40000004100 */
[----:B------:R-:W-:Y:S02]  /*92d0*/  HADD2.F32 R47, -RZ, R44.H0_H0 ;  /* 0x2000002cff2f7230 */ /* 0x000fe40000004100 */
        /* <DEDUP_REMOVED lines=8> */
[----:B------:R-:W-:Y:S01]  /*9360*/  F2FP.F16.F32.PACK_AB R37, R36, R33 ;  /* 0x000000212425723e */ /* 0x000fe200000000ff */
[----:B------:R-:W-:Y:S01]  /*9370*/  IMAD.MOV.U32 R33, RZ, RZ, R35 ;  /* 0x000000ffff217224 */ /* 0x000fe200078e0023 */
[----:B------:R-:W-:Y:S01]  /*9380*/  F2FP.F16.F32.PACK_AB R39, R63, R60 ;  /* 0x0000003c3f27723e */ /* 0x000fe200000000ff */
[----:B------:R-:W-:Y:S01]  /*9390*/  IMAD.MOV.U32 R35, RZ, RZ, R61 ;  /* 0x000000ffff237224 */ /* 0x000fe200078e003d */
[----:B------:R-:W-:-:S02]  /*93a0*/  F2FP.F16.F32.PACK_AB R36, R53, R160 ;  /* 0x000000a03524723e */ /* 0x000fc400000000ff */
[----:B------:R-:W-:Y:S02]  /*93b0*/  F2FP.F16.F32.PACK_AB R34, R55, R44 ;  /* 0x0000002c3722723e */ /* 0x000fe400000000ff */
[----:B------:R-:W-:-:S07]  /*93c0*/  F2FP.F16.F32.PACK_AB R38, R49, R50 ;  /* 0x000000323126723e */ /* 0x000fce00000000ff */
.L_x_4264:
[----:B------:R-:W-:Y:S05]  /*93d0*/  BSYNC B2 ;  /* 0x0000000000027941 */ /* 0x000fea0003800000 */
.L_x_4263:
[----:B------:R-:W-:Y:S02]  /*93e0*/  ULDC.64 UR4, c[0x0][0x208] ;  /* 0x0000820000047ab9 */ /* 0x000fe40000000a00 */
[----:B0-----:R0:W-:Y:S04]  /*93f0*/  STG.E.128 desc[UR4][R40.64], R32 ;  /* 0x0000002028007986 */ /* 0x0011e8000c101d04 */
[----:B--2---:R0:W-:Y:S02]  /*9400*/  @!P3 STG.E.128 desc[UR4][R42.64], R36 ;  /* 0x000000242a00b986 */ /* 0x0041e4000c101d04 */
.L_x_4262:
[----:B------:R-:W-:Y:S05]  /*9410*/  BSYNC B1 ;  /* 0x0000000000017941 */ /* 0x000fea0003800000 */
.L_x_4261:
[----:B------:R-:W-:-:S13]  /*9420*/  ISETP.NE.AND P3, PT, R25, RZ, PT ;  /* 0x000000ff1900720c */ /* 0x000fda0003f65270 */
[----:B------:R-:W-:Y:S05]  /*9430*/  @!P3 BRA `(.L_x_4215) ;  /* 0x0000000800dcb947 */ /* 0x000fea0003800000 */
[----:B------:R-:W-:Y:S01]  /*9440*/  LOP3.LUT P5, RZ, R16, 0x1, RZ, 0xc0, !PT ;  /* 0x0000000110ff7812 */ /* 0x000fe200078ac0ff */
[----:B------:R-:W-:Y:S01]  /*9450*/  BSSY B1, `(.L_x_4265) ;  /* 0x0000070000017945 */ /* 0x000fe20003800000 */
[----:B0---4-:R-:W-:Y:S02]  /*9460*/  IADD3 R35, P3, P4, R108, R128, R15 ;  /* 0x000000806c237210 */ /* 0x011fe40007c7e00f */
[----:B------:R-:W-:Y:S02]  /*9470*/  SEL R149, R124, R149, !P5 ;  /* 0x000000957c957207 */ /* 0x000fe40006800000 */
[----:B---3--:R-:W-:Y:S02]  /*9480*/  IADD3.X R38, R4, R45, R112, P3, P4 ;  /* 0x0000002d04267210 */ /* 0x008fe40001fe8470 */
[----:B------:R-:W-:Y:S02]  /*9490*/  SHF.R.S32.HI R32, RZ, 0x1f, R149 ;  /* 0x0000001fff207819 */ /* 0x000fe40000011495 */
[----:B------:R-:W-:-:S02]  /*94a0*/  LEA R40, P3, R35, R120, 0x1 ;  /* 0x0000007823287211 */ /* 0x000fc400078608ff */
[----:B------:R-:W-:Y:S02]  /*94b0*/  LEA.HI R32, R32, R149, RZ, 0x4 ;  /* 0x0000009520207211 */ /* 0x000fe400078f20ff */
[----:B------:R-:W-:Y:S02]  /*94c0*/  LEA.HI.X R41, R35, R121, R38, 0x1, P3 ;  /* 0x0000007923297211 */ /* 0x000fe400018f0c26 */
[----:B------:R-:W-:Y:S02]  /*94d0*/  LEA.HI.SX32 R32, R32, R115, 0x1c ;  /* 0x0000007320207211 */ /* 0x000fe400078fe2ff */
[----:B------:R-:W-:Y:S02]  /*94e0*/  ISETP.GE.AND P3, PT, R199, R119, PT ;  /* 0x00000077c700720c */ /* 0x000fe40003f66270 */
[----:B------:R-:W-:Y:S02]  /*94f0*/  SHF.R.S32.HI R33, RZ, 0x1f, R32 ;  /* 0x0000001fff217819 */ /* 0x000fe40000011420 */
[----:B------:R-:W-:-:S02]  /*9500*/  SHF.L.U32 R42, R32, 0x3, RZ ;  /* 0x00000003202a7819 */ /* 0x000fc400000006ff */
        /* <DEDUP_REMOVED lines=13> */
[----:B------:R-:W-:Y:S01]  /*95e0*/  SHF.R.U32.HI R50, RZ, 0x10, R69 ;  /* 0x00000010ff327819 */ /* 0x000fe20000011645 */
[----:B--2---:R-:W-:Y:S01]  /*95f0*/  IMAD.MOV.U32 R44, RZ, RZ, R36 ;  /* 0x000000ffff2c7224 */ /* 0x004fe200078e0024 */
[----:B------:R-:W-:Y:S01]  /*9600*/  MOV R46, R38 ;  /* 0x00000026002e7202 */ /* 0x000fe20000000f00 */
[----:B0-----:R-:W-:Y:S01]  /*9610*/  IMAD.MOV.U32 R36, RZ, RZ, R34 ;  /* 0x000000ffff247224 */ /* 0x001fe200078e0022 */
        /* <DEDUP_REMOVED lines=27> */
[----:B------:R-:W-:Y:S02]  /*97d0*/  HADD2.F32 R48, -RZ, R70.H0_H0 ;  /* 0x20000046ff307230 */ /* 0x000fe40000004100 */
[----:B------:R-:W-:Y:S01]  /*97e0*/  FMUL.FTZ R47, R33, R47 ;  /* 0x0000002f212f7220 */ /* 0x000fe20000410000 */
[----:B------:R-:W-:Y:S01]  /*97f0*/  HADD2.F32 R35, -RZ, R35.H1_H1 ;  /* 0x30000023ff237230 */ /* 0x000fe20000004100 */
[----:B------:R-:W-:Y:S01]  /*9800*/  SHF.R.U64 R61, R56, 0x10, R57 ;  /* 0x00000010383d7819 */ /* 0x000fe20000001239 */
[----:B------:R-:W-:-:S02]  /*9810*/  HADD2.F32 R37, -RZ, R152.H1_H1 ;  /* 0x30000098ff257230 */ /* 0x000fc40000004100 */
[-C--:B------:R-:W-:Y:S01]  /*9820*/  FMUL.FTZ R56, R39, R48.reuse ;  /* 0x0000003027387220 */ /* 0x080fe20000410000 */
[----:B------:R-:W-:Y:S02]  /*9830*/  HADD2.F32 R38, -RZ, R58.H0_H0 ;  /* 0x2000003aff267230 */ /* 0x000fe40000004100 */
[----:B------:R-:W-:Y:S01]  /*9840*/  FMUL.FTZ R58, R35, R48 ;  /* 0x00000030233a7220 */ /* 0x000fe20000410000 */
[----:B------:R-:W-:Y:S02]  /*9850*/  HADD2.F32 R156, -RZ, R156.H0_H0 ;  /* 0x2000009cff9c7230 */ /* 0x000fe40000004100 */
[-C--:B------:R-:W-:Y:S01]  /*9860*/  FFMA.FTZ R48, R34, R37.reuse, R47 ;  /* 0x0000002522307223 */ /* 0x080fe2000001002f */
[----:B------:R-:W-:Y:S01]  /*9870*/  FFMA.FTZ R54, R33, R37, -R54 ;  /* 0x0000002521367223 */ /* 0x000fe20000010836 */
        /* <DEDUP_REMOVED lines=14> */
[----:B------:R-:W-:Y:S02]  /*9960*/  HADD2.F32 R154, -RZ, R154.H0_H0 ;  /* 0x2000009aff9a7230 */ /* 0x000fe40000004100 */
[----:B------:R-:W-:Y:S01]  /*9970*/  FFMA.FTZ R38, R33, R153, -R38 ;  /* 0x0000009921267223 */ /* 0x000fe20000010826 */
[----:B------:R-:W-:Y:S02]  /*9980*/  HADD2.F32 R33, -RZ, R46.H0_H0 ;  /* 0x2000002eff217230 */ /* 0x000fe40000004100 */
[-C--:B------:R-:W-:Y:S01]  /*9990*/  FFMA.FTZ R47, R32, R35.reuse, -R47 ;  /* 0x00000023202f7223 */ /* 0x080fe2000001082f */
[----:B------:R-:W-:Y:S01]  /*99a0*/  FFMA.FTZ R44, R44, R35, R37 ;  /* 0x000000232c2c7223 */ /* 0x000fe20000010025 */
[----:B------:R-:W-:Y:S02]  /*99b0*/  HADD2.F32 R35, -RZ, R53.H0_H0 ;  /* 0x20000035ff237230 */ /* 0x000fe40000004100 */
[----:B------:R-:W-:Y:S01]  /*99c0*/  FFMA.FTZ R39, R34, R153, R39 ;  /* 0x0000009922277223 */ /* 0x000fe20000010027 */
[----:B------:R-:W-:-:S02]  /*99d0*/  HADD2.F32 R32, -RZ, R36.H0_H0 ;  /* 0x20000024ff207230 */ /* 0x000fc40000004100 */
[----:B------:R-:W-:Y:S01]  /*99e0*/  FMUL.FTZ R37, R33, R154 ;  /* 0x0000009a21257220 */ /* 0x000fe20000410000 */
        /* <DEDUP_REMOVED lines=18> */
[----:B------:R-:W-:Y:S01]  /*9b10*/  F2FP.F16.F32.PACK_AB R38, R35, R154 ;  /* 0x0000009a2326723e */ /* 0x000fe200000000ff */
[----:B------:R-:W-:Y:S01]  /*9b20*/  IMAD.MOV.U32 R37, RZ, RZ, R49 ;  /* 0x000000ffff257224 */ /* 0x000fe200078e0031 */
[----:B------:R-:W-:Y:S01]  /*9b30*/  F2FP.F16.F32.PACK_AB R33, R52, R51 ;  /* 0x000000333421723e */ /* 0x000fe200000000ff */
[----:B------:R-:W-:-:S07]  /*9b40*/  IMAD.MOV.U32 R35, RZ, RZ, R54 ;  /* 0x000000ffff237224 */ /* 0x000fce00078e0036 */
.L_x_4266:
[----:B------:R-:W-:Y:S05]  /*9b50*/  BSYNC B1 ;  /* 0x0000000000017941 */ /* 0x000fea0003800000 */
.L_x_4265:
[----:B------:R-:W-:Y:S01]  /*9b60*/  ISETP.GE.AND P3, PT, R42, R147, PT ;  /* 0x000000932a00720c */ /* 0x000fe20003f66270 */
[----:B------:R-:W-:Y:S02]  /*9b70*/  ULDC.64 UR4, c[0x0][0x208] ;  /* 0x0000820000047ab9 */ /* 0x000fe40000000a00 */
[----:B0-----:R0:W-:Y:S10]  /*9b80*/  STG.E.128 desc[UR4][R40.64], R32 ;  /* 0x0000002028007986 */ /* 0x0011f4000c101d04 */
[----:B------:R-:W-:Y:S05]  /*9b90*/  @P3 BRA `(.L_x_4215) ;  /* 0x0000000400043947 */ /* 0x000fea0003800000 */
[--C-:B0-----:R-:W-:Y:S01]  /*9ba0*/  SHF.R.S32.HI R32, RZ, 0x1f, R42.reuse ;  /* 0x0000001fff207819 */ /* 0x101fe2000001142a */
[----:B------:R-:W-:Y:S01]  /*9bb0*/  ULDC.64 UR4, c[0x0][0x208] ;  /* 0x0000820000047ab9 */ /* 0x000fe20000000a00 */
[----:B------:R-:W-:-:S04]  /*9bc0*/  IADD3 R42, P3, P4, R108, R128, R42 ;  /* 0x000000806c2a7210 */ /* 0x000fc80007c7e02a */
[----:B------:R-:W-:Y:S02]  /*9bd0*/  IADD3.X R45, R4, R45, R32, P3, P4 ;  /* 0x0000002d042d7210 */ /* 0x000fe40001fe8420 */
[----:B------:R-:W-:-:S04]  /*9be0*/  LEA R120, P3, R42, R120, 0x1 ;  /* 0x000000782a787211 */ /* 0x000fc800078608ff */
[----:B------:R-:W-:-:S05]  /*9bf0*/  LEA.HI.X R121, R42, R121, R45, 0x1, P3 ;  /* 0x000000792a797211 */ /* 0x000fca00018f0c2d */
[----:B--2---:R0:W-:Y:S01]  /*9c00*/  STG.E.128 desc[UR4][R120.64], R36 ;  /* 0x0000002478007986 */ /* 0x0041e2000c101d04 */
[----:B------:R-:W-:Y:S05]  /*9c10*/  BRA `(.L_x_4215) ;  /* 0x0000000000e47947 */ /* 0x000fea0003800000 */
.L_x_4182:
[----:B------:R-:W-:-:S04]  /*9c20*/  ULOP3.LUT UR4, UR60, 0x1, URZ, 0xfc, !UPT ;  /* 0x000000013c047892 */ /* 0x000fc8000f8efc3f */
[----:B------:R-:W-:-:S06]  /*9c30*/  UISETP.NE.AND UP0, UPT, UR4, 0x3, UPT ;  /* 0x000000030400788c */ /* 0x000fcc000bf05270 */
[----:B------:R-:W-:-:S13]  /*9c40*/  PLOP3.LUT P2, PT, PT, PT, UP0, 0x80, 0x0 ;  /* 0x000000000000781c */ /* 0x000fda0003f4f008 */
[----:B------:R-:W-:Y:S05]  /*9c50*/  @!P2 BRA `(.L_x_4267) ;  /* 0x000000000004a947 */ /* 0x000fea0003800000 */
[----:B------:R-:W-:Y:S01]  /*9c60*/  BPT.TRAP 0x1 ;  /* 0x000000040000795c */ /* 0x000fe20000300000 */
.L_x_4267:
[----:B------:R-:W-:Y:S01]  /*9c70*/  IMAD R89, R22, 0x8, R17 ;  /* 0x0000000816597824 */ /* 0x000fe200078e0211 */
[----:B------:R-:W-:Y:S01]  /*9c80*/  SHF.L.U32 R90, R204, 0x1f, RZ ;  /* 0x0000001fcc5a7819 */ /* 0x000fe200000006ff */
[----:B------:R-:W-:Y:S01]  /*9c90*/  IMAD R88, R2, -0x60, R24 ;  /* 0xffffffa002587824 */ /* 0x000fe200078e0218 */
[----:B------:R-:W-:Y:S02]  /*9ca0*/  BSSY B1, `(.L_x_4268) ;  /* 0x0000004000017945 */ /* 0x000fe40003800000 */
[----:B------:R-:W0:Y:S02]  /*9cb0*/  SYNCS.PHASECHK.TRANS64.TRYWAIT P3, [R89+URZ+0x30890], R90 ;  /* 0x0308905a590075a7 */ /* 0x000e24000806017f */
[----:B------:R-:W-:Y:S01]  /*9cc0*/  VIMNMX R88, R88, 0x60, PT ;  /* 0x0000006058587848 */ /* 0x000fe20003fe0100 */
[----:B0-----:R-:W-:Y:S06]  /*9cd0*/  @!P3 BRA `(.L_x_4269) ;  /* 0x000001dc009cb947 */ /* 0x001fec0003800000 */
.L_x_4589:
[----:B------:R-:W-:Y:S05]  /*9ce0*/  BSYNC B1 ;  /* 0x0000000000017941 */ /* 0x000fea0003800000 */
.L_x_4268:
[----:B------:R-:W-:Y:S01]  /*9cf0*/  ISETP.GE.AND P3, PT, R195, R88, PT ;  /* 0x00000058c300720c */ /* 0x000fe20003f66270 */
[----:B------:R-:W-:-:S12]  /*9d00*/  BSSY B1, `(.L_x_4270) ;  /* 0x0000015000017945 */ /* 0x000fd80003800000 */
[----:B------:R-:W-:Y:S05]  /*9d10*/  @P3 BRA `(.L_x_4271) ;  /* 0x00000000004c3947 */ /* 0x000fea0003800000 */
[----:B------:R-:W-:Y:S01]  /*9d20*/  ISETP.NE.AND P3, PT, R20, RZ, PT ;  /* 0x000000ff1400720c */ /* 0x000fe20003f65270 */
[----:B------:R-:W-:-:S12]  /*9d30*/  ULDC.64 UR4, c[0x0][0x208] ;  /* 0x0000820000047ab9 */ /* 0x000fd80000000a00 */
[----:B------:R-:W1:Y:S04]  /*9d40*/  @P3 LDS.128 R32, [R30+0x1e000] ;  /* 0x01e000001e203984 */ /* 0x000e680000000c00 */
[----:B-1----:R-:W-:Y:S01]  /*9d50*/  @P3 STG.E.128 desc[UR4][R38.64], R32 ;  /* 0x0000002026003986 */ /* 0x002fe2000c101d04 */
[----:B------:R-:W-:-:S13]  /*9d60*/  ISETP.NE.AND P3, PT, R21, RZ, PT ;  /* 0x000000ff1500720c */ /* 0x000fda0003f65270 */
        /* <DEDUP_REMOVED lines=13> */
[----:B-1----:R1:W-:Y:S02]  /*9e40*/  @P3 STG.E.128 desc[UR4][R38.64+0x140], R32 ;  /* 0x0001402026003986 */ /* 0x0023e4000c101d04 */
.L_x_4271:
[----:B------:R-:W-:Y:S05]  /*9e50*/  BSYNC B1 ;  /* 0x0000000000017941 */ /* 0x000fea0003800000 */
.L_x_4270:
[----:B------:R-:W-:-:S13]  /*9e60*/  ISETP.GE.AND P3, PT, R221, R88, PT ;  /* 0x00000058dd00720c */ /* 0x000fda0003f66270 */
[----:B------:R-:W-:Y:S05]  /*9e70*/  @P3 BRA `(.L_x_4215) ;  /* 0x00000000004c3947 */ /* 0x000fea0003800000 */
[----:B------:R-:W-:Y:S01]  /*9e80*/  ISETP.NE.AND P3, PT, R20, RZ, PT ;  /* 0x000000ff1400720c */ /* 0x000fe20003f65270 */
[----:B------:R-:W-:-:S12]  /*9e90*/  ULDC.64 UR4, c[0x0][0x208] ;  /* 0x0000820000047ab9 */ /* 0x000fd80000000a00 */
[----:B-1----:R-:W1:Y:S04]  /*9ea0*/  @P3 LDS.128 R32, [R30+0x20000] ;  /* 0x020000001e203984 */ /* 0x002e680000000c00 */
        /* <DEDUP_REMOVED lines=16> */
.L_x_4215:
[----:B------:R-:W-:Y:S05]  /*9fb0*/  BSYNC B0 ;  /* 0x0000000000007941 */ /* 0x000fea0003800000 */
.L_x_4181:
        /* <DEDUP_REMOVED lines=12> */
[----:B------:R-:W-:-:S04]  /*a080*/  @!P3 IADD3 R32, R89, 0x308a0, RZ ;  /* 0x000308a05920b810 */ /* 0x000fc80007ffe0ff */
[----:B------:R-:W-:-:S04]  /*a090*/  @!P3 PRMT R32, RZ, 0x654, R32 ;  /* 0x00000654ff20b816 */ /* 0x000fc80000000020 */
[----:B------:R0:W-:Y:S01]  /*a0a0*/  @!P3 SYNCS.ARRIVE.TRANS64.RED.A1T0 RZ, [R32+URZ], RZ ;  /* 0x000000ff20ffb9a7 */ /* 0x0001e2000810043f */
[----:B------:R-:W-:Y:S05]  /*a0b0*/  @!P2 BRA `(.L_x_4273) ;  /* 0x000000000004a947 */ /* 0x000fea0003800000 */
[----:B------:R-:W-:Y:S01]  /*a0c0*/  BPT.TRAP 0x1 ;  /* 0x000000040000795c */ /* 0x000fe20000300000 */
.L_x_4273:
[----:B------:R-:W-:Y:S05]  /*a0d0*/  BSYNC B0 ;  /* 0x0000000000007941 */ /* 0x000fea0003800000 */
.L_x_4272:
[----:B------:R-:W1:Y:S01]  /*a0e0*/  SYNCS.PHASECHK.TRANS64.TRYWAIT P2, [R89+URZ+0x308b0], R90 ;  /* 0x0308b05a590075a7 */ /* 0x000e62000804017f */
[----:B------:R-:W-:Y:S01]  /*a0f0*/  ULDC UR61, c[0x0][0x2e4] ;  /* 0x0000b900003d7ab9 */ /* 0x000fe20000000800 */
[----:B------:R-:W-:Y:S01]  /*a100*/  ULDC.64 UR56, c[0x0][0x318] ;  /* 0x0000c60000387ab9 */ /* 0x000fe20000000a00 */
[----:B------:R-:W-:Y:S01]  /*a110*/  ULDC.64 UR58, c[0x0][0x308] ;  /* 0x0000c200003a7ab9 */ /* 0x000fe20000000a00 */
[----:B------:R-:W-:Y:S04]  /*a120*/  BSSY B0, `(.L_x_4274) ;  /* 0x0000002000007945 */ /* 0x000fe80003800000 */
[----:B-1----:R-:W-:Y:S05]  /*a130*/  @!P2 BRA `(.L_x_4275) ;  /* 0x000001d80098a947 */ /* 0x002fea0003800000 */
.L_x_4590:
[----:B------:R-:W-:Y:S05]  /*a140*/  BSYNC B0 ;  /* 0x0000000000007941 */ /* 0x000fea0003800000 */
.L_x_4274:
[----:B------:R-:W-:Y:S01]  /*a150*/  ISETP.GE.AND P2, PT, R195, R88, PT ;  /* 0x00000058c300720c */ /* 0x000fe20003f46270 */
[----:B------:R-:W-:Y:S01]  /*a160*/  BSSY B0, `(.L_x_4276) ;  /* 0x000001e000007945 */ /* 0x000fe20003800000 */
[----:B------:R-:W-:-:S11]  /*a170*/  IMAD.WIDE R36, R2, 0x60, R122 ;  /* 0x0000006002247825 */ /* 0x000fd600078e027a */
[----:B------:R-:W-:Y:S05]  /*a180*/  @P2 BRA `(.L_x_4277) ;  /* 0x00000000006c2947 */ /* 0x000fea0003800000 */
[----:B------:R-:W-:Y:S01]  /*a190*/  IMAD R35, R37, UR56, RZ ;  /* 0x0000003825237c24 */ /* 0x000fe2000f8e02ff */
[----:B------:R-:W-:Y:S01]  /*a1a0*/  ULDC.64 UR4, c[0x0][0x208] ;  /* 0x0000820000047ab9 */ /* 0x000fe20000000a00 */
[----:B0-----:R-:W-:Y:S02]  /*a1b0*/  IMAD.MOV.U32 R32, RZ, RZ, R106 ;  /* 0x000000ffff207224 */ /* 0x001fe400078e006a */
[----:B------:R-:W-:Y:S02]  /*a1c0*/  IMAD.MOV.U32 R33, RZ, RZ, R29 ;  /* 0x000000ffff217224 */ /* 0x000fe400078e001d */
[C---:B------:R-:W-:Y:S02]  /*a1d0*/  IMAD R35, R36.reuse, UR57, R35 ;  /* 0x0000003924237c24 */ /* 0x040fe4000f8e0223 */
[----:B------:R-:W-:-:S04]  /*a1e0*/  IMAD.WIDE.U32 R32, R36, UR56, R32 ;  /* 0x0000003824207c25 */ /* 0x000fc8000f8e0020 */
[----:B------:R-:W-:Y:S01]  /*a1f0*/  IMAD.IADD R33, R33, 0x1, R35 ;  /* 0x0000000121217824 */ /* 0x000fe200078e0223 */
[----:B------:R-:W-:-:S04]  /*a200*/  LEA R38, P2, R32, UR58, 0x1 ;  /* 0x0000003a20267c11 */ /* 0x000fc8000f8408ff */
[----:B------:R-:W-:Y:S02]  /*a210*/  LEA.HI.X R39, R32, UR59, R33, 0x1, P2 ;  /* 0x0000003b20277c11 */ /* 0x000fe400090f0c21 */
[----:B------:R-:W-:-:S13]  /*a220*/  ISETP.GE.AND P2, PT, R192, UR61, PT ;  /* 0x0000003dc0007c0c */ /* 0x000fda000bf46270 */
[----:B------:R-:W0:Y:S04]  /*a230*/  @!P2 LDS.128 R32, [R30] ;  /* 0x000000001e20a984 */ /* 0x000e280000000c00 */
[----:B0-----:R-:W-:Y:S01]  /*a240*/  @!P2 STG.E.128 desc[UR4][R38.64], R32 ;  /* 0x000000202600a986 */ /* 0x001fe2000c101d04 */
[----:B------:R-:W-:-:S13]  /*a250*/  ISETP.GE.AND P2, PT, R198, UR61, PT ;  /* 0x0000003dc6007c0c */ /* 0x000fda000bf46270 */
[----:B------:R-:W0:Y:S04]  /*a260*/  @!P2 LDS.128 R32, [R31] ;  /* 0x000000001f20a984 */ /* 0x000e280000000c00 */
[----:B0-----:R-:W-:Y:S01]  /*a270*/  @!P2 STG.E.128 desc[UR4][R38.64+0x40], R32 ;  /* 0x000040202600a986 */ /* 0x001fe2000c101d04 */
[----:B------:R-:W-:-:S13]  /*a280*/  ISETP.GE.AND P2, PT, R199, UR61, PT ;  /* 0x0000003dc7007c0c */ /* 0x000fda000bf46270 */
[----:B------:R-:W0:Y:S04]  /*a290*/  @!P2 LDS.128 R32, [R30+0x3000] ;  /* 0x003000001e20a984 */ /* 0x000e280000000c00 */
        /* <DEDUP_REMOVED lines=9> */
[----:B0-----:R2:W-:Y:S02]  /*a330*/  @!P2 STG.E.128 desc[UR4][R38.64+0x140], R32 ;  /* 0x000140202600a986 */ /* 0x0015e4000c101d04 */
.L_x_4277:
[----:B------:R-:W-:Y:S05]  /*a340*/  BSYNC B0 ;  /* 0x0000000000007941 */ /* 0x000fea0003800000 */
.L_x_4276:
[----:B------:R-:W-:Y:S01]  /*a350*/  ISETP.GE.AND P2, PT, R221, R88, PT ;  /* 0x00000058dd00720c */ /* 0x000fe20003f46270 */
[----:B------:R-:W-:-:S12]  /*a360*/  BSSY B0, `(.L_x_4278) ;  /* 0x000001f000007945 */ /* 0x000fd80003800000 */
[----:B------:R-:W-:Y:S05]  /*a370*/  @P2 BRA `(.L_x_4279) ;  /* 0x0000000000742947 */ /* 0x000fea0003800000 */
[----:B--2---:R-:W-:Y:S01]  /*a380*/  IADD3 R35, P2, R36, 0x40, RZ ;  /* 0x0000004024237810 */ /* 0x004fe20007f5e0ff */
[----:B0-----:R-:W-:Y:S01]  /*a390*/  IMAD.MOV.U32 R32, RZ, RZ, R106 ;  /* 0x000000ffff207224 */ /* 0x001fe200078e006a */
[----:B------:R-:W-:Y:S01]  /*a3a0*/  MOV R33, R29 ;  /* 0x0000001d00217202 */ /* 0x000fe20000000f00 */
[----:B------:R-:W-:Y:S02]  /*a3b0*/  ULDC.64 UR4, c[0x0][0x208] ;  /* 0x0000820000047ab9 */ /* 0x000fe40000000a00 */
[----:B------:R-:W-:Y:S02]  /*a3c0*/  IMAD.X R36, RZ, RZ, R37, P2 ;  /* 0x000000ffff247224 */ /* 0x000fe400010e0625 */
[----:B------:R-:W-:-:S04]  /*a3d0*/  IMAD.WIDE.U32 R32, R35, UR56, R32 ;  /* 0x0000003823207c25 */ /* 0x000fc8000f8e0020 */
[----:B------:R-:W-:-:S04]  /*a3e0*/  IMAD R36, R36, UR56, RZ ;  /* 0x0000003824247c24 */ /* 0x000fc8000f8e02ff */
[----:B------:R-:W-:Y:S01]  /*a3f0*/  IMAD R35, R35, UR57, R36 ;  /* 0x0000003923237c24 */ /* 0x000fe2000f8e0224 */
[----:B------:R-:W-:-:S03]  /*a400*/  LEA R36, P2, R32, UR58, 0x1 ;  /* 0x0000003a20247c11 */ /* 0x000fc6000f8408ff */
[----:B------:R-:W-:-:S05]  /*a410*/  IMAD.IADD R33, R33, 0x1, R35 ;  /* 0x0000000121217824 */ /* 0x000fca00078e0223 */
[----:B------:R-:W-:Y:S02]  /*a420*/  LEA.HI.X R37, R32, UR59, R33, 0x1, P2 ;  /* 0x0000003b20257c11 */ /* 0x000fe400090f0c21 */
        /* <DEDUP_REMOVED lines=18> */
.L_x_4279:
[----:B------:R-:W-:Y:S05]  /*a550*/  BSYNC B0 ;  /* 0x0000000000007941 */ /* 0x000fea0003800000 */
.L_x_4278:
[----:B------:R-:W-:Y:S01]  /*a560*/  @!PT LDS RZ, [RZ] ;  /* 0x00000000fffff984 */ /* 0x000fe20000000800 */
[----:B------:R-:W-:Y:S01]  /*a570*/  @!PT LDS RZ, [RZ] ;  /* 0x00000000fffff984 */ /* 0x000fe20000000800 */
[----:B------:R-:W-:Y:S01]  /*a580*/  @!PT LDS RZ, [RZ] ;  /* 0x00000000fffff984 */ /* 0x000fe20000000800 */
[----:B------:R-:W-:Y:S01]  /*a590*/  @!PT LDS RZ, [RZ] ;  /* 0x00000000fffff984 */ /* 0x000fe20000000800 */
[----:B------:R4:W-:Y:S06]  /*a5a0*/  MEMBAR.ALL.CTA ;  /* 0x0000000000007992 */ /* 0x0009ec0000008000 */
[----:B----4-:R-:W4:Y:S01]  /*a5b0*/  FENCE.VIEW.ASYNC.S ;  /* 0x00000000000073c6 */ /* 0x010f220000000000 */
[----:B-1----:R-:W-:Y:S01]  /*a5c0*/  @!P3 VIADD R89, R89, 0x308c0 ;  /* 0x000308c05959b836 */ /* 0x002fe20000000000 */
[----:B----4-:R1:W-:Y:S01]  /*a5d0*/  BAR.SYNC.DEFER_BLOCKING R151, 0x80 ;  /* 0x000200970000751d */ /* 0x0103e20000010000 */
[----:B------:R-:W-:Y:S01]  /*a5e0*/  LOP3.LUT P4, RZ, R16, 0x2, RZ, 0xc0, !PT ;  /* 0x0000000210ff7812 */ /* 0x000fe2000788c0ff */
[----:B------:R-:W-:-:S02]  /*a5f0*/  VIADD R22, R22, 0x1 ;  /* 0x0000000116167836 */ /* 0x000fc40000000000 */
[----:B------:R-:W-:Y:S02]  /*a600*/  @!P3 PRMT R89, RZ, 0x654, R89 ;  /* 0x00000654ff59b816 */ /* 0x000fe40000000059 */
[----:B------:R-:W-:Y:S02]  /*a610*/  PLOP3.LUT P2, PT, PT, PT, PT, 0x8, 0x0 ;  /* 0x000000000000781c */ /* 0x000fe40003f4e170 */
[----:B------:R1:W-:Y:S01]  /*a620*/  @!P3 SYNCS.ARRIVE.TRANS64.RED.A1T0 RZ, [R89+URZ], RZ ;  /* 0x000000ff59ffb9a7 */ /* 0x0003e2000810043f */
[----:B------:R-:W-:-:S04]  /*a630*/  ISETP.NE.AND P3, PT, R22, 0x2, PT ;  /* 0x000000021600780c */ /* 0x000fc80003f65270 */
[----:B------:R-:W-:Y:S02]  /*a640*/  SEL R31, RZ, 0x1, P3 ;  /* 0x00000001ff1f7807 */ /* 0x000fe40001800000 */
[----:B------:R-:W-:Y:S02]  /*a650*/  SEL R22, R22, RZ, P3 ;  /* 0x000000ff16167207 */ /* 0x000fe40001800000 */
[----:B------:R-:W-:Y:S01]  /*a660*/  LOP3.LUT R204, R204, R31, RZ, 0x3c, !PT ;  /* 0x0000001fcccc7212 */ /* 0x000fe200078e3cff */
[----:B-1----:R-:W-:Y:S06]  /*a670*/  @P4 BRA `(.L_x_4280) ;  /* 0xffffff8000d44947 */ /* 0x002fec000383ffff */
.L_x_4176:
[----:B------:R-:W1:Y:S01]  /*a680*/  LDC.64 R4, c[0x0][0x9e0] ;  /* 0x00027800ff047b82 */ /* 0x000e620000000a00 */
[----:B------:R-:W-:Y:S01]  /*a690*/  BSSY B0, `(.L_x_4281) ;  /* 0x0000005000007945 */ /* 0x000fe20003800000 */
[----:B-1----:R-:W-:-:S03]  /*a6a0*/  ISETP.GE.AND P0, PT, R5, 0x1, PT ;  /* 0x000000010500780c */ /* 0x002fc60003f06270 */
[----:B------:R-:W-:Y:S10]  /*a6b0*/  @P2 BRA `(.L_x_4282) ;  /* 0x0000000000082947 */ /* 0x000ff40003800000 */
[----:B------:R-:W1:Y:S02]  /*a6c0*/  FENCE.VIEW.ASYNC.G ;  /* 0x00000000000073c6 */ /* 0x000e640000000100 */
[----:B-1----:R-:W-:Y:S06]  /*a6d0*/  BAR.ARV 0xc, 0x120 ;  /* 0x0304800000007b1d */ /* 0x002fec0000002000 */
.L_x_4282:
[----:B------:R-:W-:Y:S05]  /*a6e0*/  BSYNC B0 ;  /* 0x0000000000007941 */ /* 0x000fea0003800000 */
.L_x_4281:
[----:B------:R-:W-:Y:S01]  /*a6f0*/  IMAD.IADD R0, R146, 0x1, R4 ;  /* 0x0000000192007824 */ /* 0x000fe200078e0204 */
[----:B------:R-:W-:Y:S06]  /*a700*/  @!P0 BRA `(.L_x_4283) ;  /* 0x0000000000488947 */ /* 0x000fec0003800000 */
[C---:B------:R-:W-:Y:S01]  /*a710*/  ISETP.GT.AND P1, PT, R146.reuse, RZ, PT ;  /* 0x000000ff9200720c */ /* 0x040fe20003f24270 */
[----:B------:R-:W-:Y:S01]  /*a720*/  BSSY B0, `(.L_x_4284) ;  /* 0x000000e000007945 */ /* 0x000fe20003800000 */
[----:B------:R-:W-:-:S11]  /*a730*/  VIADD R2, R146, 0xffffffff ;  /* 0xffffffff92027836 */ /* 0x000fd60000000000 */
[----:B------:R-:W-:Y:S05]  /*a740*/  @P1 BRA `(.L_x_4285) ;  /* 0x00000000001c1947 */ /* 0x000fea0003800000 */
[----:B------:R-:W-:Y:S02]  /*a750*/  ISETP.NE.AND P1, PT, R5, 0x1, PT ;  /* 0x000000010500780c */ /* 0x000fe40003f25270 */
[----:B------:R-:W-:-:S11]  /*a760*/  IADD3 R3, -R146, RZ, RZ ;  /* 0x000000ff92037210 */ /* 0x000fd60007ffe1ff */
[----:B------:R-:W1:Y:S02]  /*a770*/  @P1 LDC.64 R6, c[0x0][0x9e8] ;  /* 0x00027a00ff061b82 */ /* 0x000e640000000a00 */
[----:B-1----:R-:W-:-:S05]  /*a780*/  @P1 IMAD.HI.U32 R2, R3, R6, RZ ;  /* 0x0000000603021227 */ /* 0x002fca00078e00ff */
[----:B------:R-:W-:-:S04]  /*a790*/  @P1 SHF.R.U32.HI R3, RZ, R7, R2 ;  /* 0x00000007ff031219 */ /* 0x000fc80000011602 */
[----:B------:R-:W-:Y:S01]  /*a7a0*/  LOP3.LUT R2, RZ, R3, RZ, 0x33, !PT ;  /* 0x00000003ff027212 */ /* 0x000fe200078e33ff */
[----:B------:R-:W-:Y:S06]  /*a7b0*/  BRA `(.L_x_4286) ;  /* 0x0000000000107947 */ /* 0x000fec0003800000 */
.L_x_4285:
[----:B------:R-:W-:-:S13]  /*a7c0*/  ISETP.NE.AND P1, PT, R5, 0x1, PT ;  /* 0x000000010500780c */ /* 0x000fda0003f25270 */
[----:B------:R-:W1:Y:S02]  /*a7d0*/  @P1 LDC.64 R6, c[0x0][0x9e8] ;  /* 0x00027a00ff061b82 */ /* 0x000e640000000a00 */
[----:B-1----:R-:W-:-:S05]  /*a7e0*/  @P1 IMAD.HI.U32 R4, R2, R6, RZ ;  /* 0x0000000602041227 */ /* 0x002fca00078e00ff */
[----:B------:R-:W-:-:S07]  /*a7f0*/  @P1 SHF.R.U32.HI R2, RZ, R7, R4 ;  /* 0x00000007ff021219 */ /* 0x000fce0000011604 */
.L_x_4286:
[----:B------:R-:W-:Y:S05]  /*a800*/  BSYNC B0 ;  /* 0x0000000000007941 */ /* 0x000fea0003800000 */
.L_x_4284:
[----:B------:R-:W-:-:S05]  /*a810*/  IMAD R3, R2, R5, R5 ;  /* 0x0000000502037224 */ /* 0x000fca00078e0205 */
[----:B------:R-:W-:-:S07]  /*a820*/  VIMNMX R0, R0, R3, PT ;  /* 0x0000000300007248 */ /* 0x000fce0003fe0100 */
.L_x_4283:
[----:B------:R-:W-:Y:S01]  /*a830*/  VIADD R0, R0, 0x5f ;  /* 0x0000005f00007836 */ /* 0x000fe20000000000 */
[----:B------:R-:W-:-:S03]  /*a840*/  ULDC UR4, c[0x0][0x9dc] ;  /* 0x0002770000047ab9 */ /* 0x000fc60000000800 */
[----:B------:R-:W-:-:S05]  /*a850*/  IMAD.HI R0, R0, 0x2aaaaaab, RZ ;  /* 0x2aaaaaab00007827 */ /* 0x000fca00078e02ff */
[----:B------:R-:W-:-:S04]  /*a860*/  SHF.R.U32.HI R3, RZ, 0x1f, R0 ;  /* 0x0000001fff037819 */ /* 0x000fc80000011600 */
[----:B------:R-:W-:Y:S01]  /*a870*/  LEA.HI.SX32 R3, R0, R3, 0x1c ;  /* 0x0000000300037211 */ /* 0x000fe200078fe2ff */
[----:B------:R-:W-:-:S03]  /*a880*/  VIADD R0, R145, -UR4 ;  /* 0x8000000491007c36 */ /* 0x000fc60008000000 */
        /* <DEDUP_REMOVED lines=12> */
.L_x_4289:
[----:B------:R-:W-:-:S13]  /*a950*/  ISETP.NE.AND P0, PT, R5, 0x1, PT ;  /* 0x000000010500780c */ /* 0x000fda0003f05270 */
[----:B------:R-:W1:Y:S02]  /*a960*/  @P0 LDC.64 R2, c[0x0][0x9e8] ;  /* 0x00027a00ff020b82 */ /* 0x000e640000000a00 */
[----:B-1----:R-:W-:-:S05]  /*a970*/  @P0 IMAD.HI.U32 R2, R145, R2, RZ ;  /* 0x0000000291020227 */ /* 0x002fca00078e00ff */
[----:B------:R-:W-:-:S07]  /*a980*/  @P0 SHF.R.U32.HI R145, RZ, R3, R2 ;  /* 0x00000003ff910219 */ /* 0x000fce0000011602 */
.L_x_4290:
[----:B------:R-:W-:Y:S05]  /*a990*/  BSYNC B0 ;  /* 0x0000000000007941 */ /* 0x000fea0003800000 */
.L_x_4288:
[----:B------:R-:W-:-:S05]  /*a9a0*/  IMAD R145, R145, R5, RZ ;  /* 0x0000000591917224 */ /* 0x000fca00078e02ff */
[----:B------:R-:W-:-:S07]  /*a9b0*/  VIMNMX R0, R0, R145, !PT ;  /* 0x0000009100007248 */ /* 0x000fce0007fe0100 */
.L_x_4287:
[----:B------:R-:W-:Y:S01]  /*a9c0*/  IMAD.HI R0, R0, 0x2aaaaaab, RZ ;  /* 0x2aaaaaab00007827 */ /* 0x000fe200078e02ff */
[----:B------:R-:W-:Y:S02]  /*a9d0*/  PLOP3.LUT P0, PT, PT, PT, PT, 0x80, 0x0 ;  /* 0x000000000000781c */ /* 0x000fe40003f0f070 */
[----:B------:R-:W-:Y:S02]  /*a9e0*/  CS2R R118, SRZ ;  /* 0x0000000000767805 */ /* 0x000fe4000001ff00 */
[----:B------:R-:W-:Y:S02]  /*a9f0*/  CS2R R116, SRZ ;  /* 0x0000000000747805 */ /* 0x000fe4000001ff00 */
[----:B------:R-:W-:Y:S02]  /*aa00*/  CS2R R114, SRZ ;  /* 0x0000000000727805 */ /* 0x000fe4000001ff00 */
[----:B------:R-:W-:Y:S02]  /*aa10*/  SHF.R.U32.HI R3, RZ, 0x1f, R0 ;  /* 0x0000001fff037819 */ /* 0x000fe40000011600 */
[----:B------:R-:W-:-:S02]  /*aa20*/  CS2R R112, SRZ ;  /* 0x0000000000707805 */ /* 0x000fc4000001ff00 */
[----:B------:R-:W-:Y:S01]  /*aa30*/  CS2R R106, SRZ ;  /* 0x00000000006a7805 */ /* 0x000fe2000001ff00 */
[----:B------:R-:W-:Y:S01]  /*aa40*/  IMAD.MOV.U32 R110, RZ, RZ, RZ ;  /* 0x000000ffff6e7224 */ /* 0x000fe200078e00ff */
[----:B------:R-:W-:Y:S02]  /*aa50*/  LEA.HI.SX32 R212, R0, R3, 0x1c ;  /* 0x0000000300d47211 */ /* 0x000fe400078fe2ff */
[----:B------:R-:W-:Y:S02]  /*aa60*/  CS2R R2, SRZ ;  /* 0x0000000000027805 */ /* 0x000fe4000001ff00 */
[----:B------:R-:W-:Y:S02]  /*aa70*/  CS2R R108, SRZ ;  /* 0x00000000006c7805 */ /* 0x000fe4000001ff00 */
[----:B------:R-:W-:Y:S02]  /*aa80*/  CS2R R54, SRZ ;  /* 0x0000000000367805 */ /* 0x000fe4000001ff00 */
[----:B------:R-:W-:-:S02]  /*aa90*/  VIMNMX R212, RZ, R212, !PT ;  /* 0x000000d4ffd47248 */ /* 0x000fc40007fe0100 */
[----:B------:R-:W-:Y:S01]  /*aaa0*/  CS2R R104, SRZ ;  /* 0x0000000000687805 */ /* 0x000fe2000001ff00 */
[----:B------:R-:W-:Y:S01]  /*aab0*/  IMAD.MOV.U32 R103, RZ, RZ, RZ ;  /* 0x000000ffff677224 */ /* 0x000fe200078e00ff */
[----:B------:R-:W-:Y:S02]  /*aac0*/  CS2R R98, SRZ ;  /* 0x0000000000627805 */ /* 0x000fe4000001ff00 */
[----:B------:R-:W-:Y:S02]  /*aad0*/  ISETP.GT.AND P1, PT, R150, R212, PT ;  /* 0x000000d49600720c */ /* 0x000fe40003f24270 */
[----:B------:R-:W-:Y:S02]  /*aae0*/  CS2R R100, SRZ ;  /* 0x0000000000647805 */ /* 0x000fe4000001ff00 */
[----:B------:R-:W-:Y:S01]  /*aaf0*/  CS2R R96, SRZ ;  /* 0x0000000000607805 */ /* 0x000fe2000001ff00 */
[----:B------:R-:W-:Y:S01]  /*ab00*/  IMAD.MOV.U32 R95, RZ, RZ, RZ ;  /* 0x000000ffff5f7224 */ /* 0x000fe200078e00ff */
[----:B------:R-:W-:-:S02]  /*ab10*/  CS2R R90, SRZ ;  /* 0x00000000005a7805 */ /* 0x000fc4000001ff00 */
[----:B------:R-:W-:Y:S02]  /*ab20*/  CS2R R92, SRZ ;  /* 0x00000000005c7805 */ /* 0x000fe4000001ff00 */
[----:B------:R-:W-:Y:S02]  /*ab30*/  CS2R R62, SRZ ;  /* 0x00000000003e7805 */ /* 0x000fe4000001ff00 */
[----:B------:R-:W-:Y:S02]  /*ab40*/  CS2R R88, SRZ ;  /* 0x0000000000587805 */ /* 0x000fe4000001ff00 */
[----:B------:R-:W-:Y:S02]  /*ab50*/  MOV R87, RZ ;  /* 0x000000ff00577202 */ /* 0x000fe40000000f00 */
        /* <DEDUP_REMOVED lines=26> */
[----:B---3--:R-:W-:Y:S02]  /*ad00*/  CS2R R36, SRZ ;  /* 0x0000000000247805 */ /* 0x008fe4000001ff00 */
[----:B------:R-:W-:Y:S02]  /*ad10*/  CS2R R122, SRZ ;  /* 0x00000000007a7805 */ /* 0x000fe4000001ff00 */
[----:B0-2---:R-:W-:-:S02]  /*ad20*/  CS2R R32, SRZ ;  /* 0x0000000000207805 */ /* 0x005fc4000001ff00 */
[----:B------:R-:W-:Y:S02]  /*ad30*/  CS2R R134, SRZ ;  /* 0x0000000000867805 */ /* 0x000fe4000001ff00 */
[----:B------:R-:W-:Y:S02]  /*ad40*/  CS2R R28, SRZ ;  /* 0x00000000001c7805 */ /* 0x000fe4000001ff00 */
[----:B------:R-:W-:Y:S01]  /*ad50*/  CS2R R24, SRZ ;  /* 0x0000000000187805 */ /* 0x000fe2000001ff00 */
[----:B------:R-:W-:Y:S06]  /*ad60*/  @!P1 BRA `(.L_x_4291) ;  /* 0x0000013c00849947 */ /* 0x000fec0003800000 */
[----:B------:R-:W2:Y:S04]  /*ad70*/  LDL R4, [R1+0x38] ;  /* 0x0000380001047983 */ /* 0x000ea80000100800 */
        /* <DEDUP_REMOVED lines=27> */
.L_x_4292:
        /* <DEDUP_REMOVED lines=12> */
.L_x_4296:
[----:B-1----:R1:W2:Y:S02]  /*aff0*/  SYNCS.PHASECHK.TRANS64.TRYWAIT P0, [R17+URZ+0x30800], R0 ;  /* 0x03080000110075a7 */ /* 0x0022a4000800017f */
[----:B--2---:R-:W-:Y:S05]  /*b000*/  @!P0 NANOSLEEP.SYNCS 0x989680 ;  /* 0x009896800000895d */ /* 0x004fea0003900000 */
[----:B------:R-:W2:Y:S02]  /*b010*/  @!P0 SYNCS.PHASECHK.TRANS64 P0, [R17+URZ+0x30800], R0 ;  /* 0x03080000110085a7 */ /* 0x000ea4000800007f */
[----:B--2---:R-:W-:Y:S05]  /*b020*/  @!P0 BRA `(.L_x_4296) ;  /* 0xfffffffc00f08947 */ /* 0x004fea000383ffff */
.L_x_4295:
[----:B------:R-:W-:Y:S05]  /*b030*/  BSYNC B0 ;  /* 0x0000000000007941 */ /* 0x000fea0003800000 */
.L_x_4294:
[----:B------:R-:W-:Y:S05]  /*b040*/  BRA `(.L_x_4297) ;  /* 0x0000006c00247947 */ /* 0x000fea0003800000 */
.L_x_4293:
[----:B------:R-:W2:Y:S01]  /*b050*/  LDL R0, [R1+0x38] ;  /* 0x0000380001007983 */ /* 0x000ea20000100800 */
[----:B------:R-:W0:Y:S01]  /*b060*/  LDC.64 R10, c[0x0][0x3d8] ;  /* 0x0000f600ff0a7b82 */ /* 0x000e220000000a00 */
[----:B-----5:R-:W-:Y:S01]  /*b070*/  SHF.R.S32.HI R9, RZ, 0x1f, R144 ;  /* 0x0000001fff097819 */ /* 0x020fe20000011490 */
[--C-:B------:R-:W-:Y:S01]  /*b080*/  IMAD.MOV.U32 R2, RZ, RZ, R18.reuse ;  /* 0x000000ffff027224 */ /* 0x100fe200078e0012 */
[----:B------:R-:W-:Y:S02]  /*b090*/  SHF.R.S32.HI R3, RZ, 0x1f, R18 ;  /* 0x0000001fff037819 */ /* 0x000fe40000011412 */
[----:B------:R-:W-:-:S03]  /*b0a0*/  SHF.R.S32.HI R7, RZ, 0x1f, R192 ;  /* 0x0000001fff077819 */ /* 0x000fc600000114c0 */
[----:B------:R-:W1:Y:S01]  /*b0b0*/  LDC.64 R12, c[0x0][0x3e8] ;  /* 0x0000fa00ff0c7b82 */ /* 0x000e620000000a00 */
[-C--:B0-----:R-:W-:Y:S01]  /*b0c0*/  IMAD R6, R222, R10.reuse, RZ ;  /* 0x0000000ade067224 */ /* 0x081fe200078e02ff */
[----:B------:R-:W-:Y:S01]  /*b0d0*/  SHF.L.U64.HI R74, R10, 0x6, R11 ;  /* 0x000000060a4a7819 */ /* 0x000fe2000001020b */
[----:B------:R-:W-:Y:S01]  /*b0e0*/  IMAD.WIDE.U32 R72, R144, R10, RZ ;  /* 0x0000000a90487225 */ /* 0x000fe200078e00ff */
[----:B------:R-:W-:-:S03]  /*b0f0*/  SHF.L.U32 R76, R10, 0x6, RZ ;  /* 0x000000060a4c7819 */ /* 0x000fc600000006ff */
[----:B------:R-:W-:Y:S01]  /*b100*/  IMAD.WIDE.U32 R4, R195, R10, R2 ;  /* 0x0000000ac3047225 */ /* 0x000fe200078e0002 */
[----:B-1----:R-:W-:-:S03]  /*b110*/  SHF.L.U64.HI R69, R12, 0x6, R13 ;  /* 0x000000060c457819 */ /* 0x002fc6000001020d */
[C---:B------:R-:W-:Y:S01]  /*b120*/  IMAD R83, R195.reuse, R11, R6 ;  /* 0x0000000bc3537224 */ /* 0x040fe200078e0206 */
[----:B------:R-:W-:Y:S01]  /*b130*/  IADD3 R79, P0, R4, R72, RZ ;  /* 0x00000048044f7210 */ /* 0x000fe20007f1e0ff */
[----:B------:R-:W-:Y:S02]  /*b140*/  IMAD.MOV.U32 R6, RZ, RZ, R192 ;  /* 0x000000ffff067224 */ /* 0x000fe400078e00c0 */
[----:B------:R-:W-:-:S04]  /*b150*/  IMAD.WIDE.U32 R2, R195, R12, R2 ;  /* 0x0000000cc3027225 */ /* 0x000fc800078e0002 */
[----:B------:R-:W-:Y:S01]  /*b160*/  IMAD.SHL.U32 R75, R12, 0x40, RZ ;  /* 0x000000400c4b7824 */ /* 0x000fe200078e00ff */
[----:B--2---:R-:W-:Y:S01]  /*b170*/  R2UR UR4, R0 ;  /* 0x00000000000472ca */ /* 0x004fe200000e0000 */
[C---:B------:R-:W-:Y:S02]  /*b180*/  IMAD R0, R9.reuse, R10, RZ ;  /* 0x0000000a09007224 */ /* 0x040fe400078e02ff */
[----:B------:R-:W-:Y:S02]  /*b190*/  IMAD R9, R9, R12, RZ ;  /* 0x0000000c09097224 */ /* 0x000fe400078e02ff */
[C---:B------:R-:W-:Y:S02]  /*b1a0*/  IMAD R61, R144.reuse, R11, R0 ;  /* 0x0000000b903d7224 */ /* 0x040fe400078e0200 */
[----:B------:R-:W-:Y:S02]  /*b1b0*/  IMAD R9, R144, R13, R9 ;  /* 0x0000000d90097224 */ /* 0x000fe400078e0209 */
[----:B------:R-:W-:-:S02]  /*b1c0*/  IMAD.IADD R61, R61, 0x1, R73 ;  /* 0x000000013d3d7824 */ /* 0x000fc400078e0249 */
[----:B------:R-:W-:Y:S02]  /*b1d0*/  IMAD R0, R222, R12, RZ ;  /* 0x0000000cde007224 */ /* 0x000fe400078e02ff */
[----:B------:R-:W-:Y:S01]  /*b1e0*/  ULOP3.LUT UP0, URZ, UR4, 0x3ff, URZ, 0xc0, !UPT ;  /* 0x000003ff043f7892 */ /* 0x000fe2000f80c03f */
[----:B------:R-:W-:Y:S01]  /*b1f0*/  IADD3.X R81, R61, R5, R83, P0, !PT ;  /* 0x000000053d517210 */ /* 0x000fe200007fe453 */
[----:B------:R-:W-:-:S04]  /*b200*/  IMAD.WIDE.U32 R4, R195, R10, R6 ;  /* 0x0000000ac3047225 */ /* 0x000fc800078e0006 */
[----:B------:R-:W-:Y:S01]  /*b210*/  IMAD.WIDE.U32 R144, R144, R12, RZ ;  /* 0x0000000c90907225 */ /* 0x000fe200078e00ff */
[----:B------:R-:W-:-:S03]  /*b220*/  IADD3 R71, P1, R4, R72, RZ ;  /* 0x0000004804477210 */ /* 0x000fc60007f3e0ff */
[----:B------:R-:W-:Y:S01]  /*b230*/  IMAD.WIDE.U32 R6, R195, R12, R6 ;  /* 0x0000000cc3067225 */ /* 0x000fe200078e0006 */
[----:B------:R-:W-:Y:S02]  /*b240*/  IADD3.X R83, R61, R83, R5, P1, !PT ;  /* 0x000000533d537210 */ /* 0x000fe40000ffe405 */
[----:B------:R-:W-:Y:S01]  /*b250*/  PLOP3.LUT P1, PT, PT, PT, UP0, 0x80, 0x0 ;  /* 0x000000000000781c */ /* 0x000fe20003f2f008 */
[----:B------:R-:W-:Y:S01]  /*b260*/  IMAD R0, R195, R13, R0 ;  /* 0x0000000dc3007224 */ /* 0x000fe200078e0200 */
[-C--:B------:R-:W-:Y:S01]  /*b270*/  IADD3 R60, P0, R2, R144.reuse, RZ ;  /* 0x00000090023c7210 */ /* 0x080fe20007f1e0ff */
[----:B------:R-:W-:Y:S01]  /*b280*/  IMAD.IADD R77, R9, 0x1, R145 ;  /* 0x00000001094d7824 */ /* 0x000fe200078e0291 */
[----:B------:R-:W-:-:S04]  /*b290*/  IADD3 R70, P2, R6, R144, RZ ;  /* 0x0000009006467210 */ /* 0x000fc80007f5e0ff */
[C---:B------:R-:W-:Y:S02]  /*b2a0*/  IADD3.X R78, R77.reuse, R3, R0, P0, !PT ;  /* 0x000000034d4e7210 */ /* 0x040fe400007fe400 */
[----:B------:R-:W-:-:S03]  /*b2b0*/  IADD3.X R80, R77, R0, R7, P2, !PT ;  /* 0x000000004d507210 */ /* 0x000fc600017fe407 */
        /* <DEDUP_REMOVED lines=17> */
.L_x_4298:
[----:B------:R-:W0:Y:S01]  /*b3d0*/  LDC.64 R12, c[0x0][0x3d8] ;  /* 0x0000f600ff0c7b82 */ /* 0x000e220000000a00 */
[----:B------:R-:W-:Y:S01]  /*b3e0*/  SHF.R.S32.HI R5, RZ, 0x1f, R201 ;  /* 0x0000001fff057819 */ /* 0x000fe200000114c9 */
[----:B------:R-:W-:Y:S01]  /*b3f0*/  ULDC.U8 UR4, c[0x0][0x3f0] ;  /* 0x0000fc0000047ab9 */ /* 0x000fe20000000000 */
[----:B------:R-:W-:Y:S01]  /*b400*/  BSSY B0, `(.L_x_4299) ;  /* 0x0000685000007945 */ /* 0x000fe20003800000 */
[----:B------:R-:W-:-:S04]  /*b410*/  ISETP.NE.AND P0, PT, RZ, UR4, PT ;  /* 0x00000004ff007c0c */ /* 0x000fc8000bf05270 */
[----:B------:R-:W1:Y:S01]  /*b420*/  LDC.64 R2, c[0x0][0x3e8] ;  /* 0x0000fa00ff027b82 */ /* 0x000e620000000a00 */
[----:B0-----:R-:W-:-:S04]  /*b430*/  IMAD R0, R5, R12, RZ ;  /* 0x0000000c05007224 */ /* 0x001fc800078e02ff */
[C---:B------:R-:W-:Y:S02]  /*b440*/  IMAD R9, R201.reuse, R13, R0 ;  /* 0x0000000dc9097224 */ /* 0x040fe400078e0200 */
[----:B------:R-:W-:Y:S02]  /*b450*/  IMAD R0, R201, -0x80, R197 ;  /* 0xffffff80c9007824 */ /* 0x000fe400078e02c5 */
[----:B-1----:R-:W-:Y:S02]  /*b460*/  IMAD R8, R5, R2, RZ ;  /* 0x0000000205087224 */ /* 0x002fe400078e02ff */
[----:B------:R-:W-:Y:S01]  /*b470*/  IMAD.WIDE.U32 R4, R201, R12, RZ ;  /* 0x0000000cc9047225 */ /* 0x000fe200078e00ff */
[----:B------:R-:W-:-:S03]  /*b480*/  VIMNMX R10, R0, 0x80, PT ;  /* 0x00000080000a7848 */ /* 0x000fc60003fe0100 */
[----:B------:R-:W-:-:S04]  /*b490*/  IMAD.WIDE.U32 R6, R201, R2, RZ ;  /* 0x00000002c9067225 */ /* 0x000fc800078e00ff */
[----:B------:R-:W-:Y:S02]  /*b4a0*/  IMAD R11, R201, R3, R8 ;  /* 0x00000003c90b7224 */ /* 0x000fe400078e0208 */
[----:B------:R-:W-:Y:S02]  /*b4b0*/  IMAD.IADD R9, R5, 0x1, R9 ;  /* 0x0000000105097824 */ /* 0x000fe400078e0209 */
[----:B------:R-:W-:Y:S01]  /*b4c0*/  IMAD.SHL.U32 R84, R4, 0x80, RZ ;  /* 0x0000008004547824 */ /* 0x000fe200078e00ff */
[----:B------:R-:W-:Y:S01]  /*b4d0*/  IADD3 R5, R7, R11, RZ ;  /* 0x0000000b07057210 */ /* 0x000fe20007ffe0ff */
[----:B------:R-:W-:Y:S01]  /*b4e0*/  IMAD.SHL.U32 R87, R6, 0x80, RZ ;  /* 0x0000008006577824 */ /* 0x000fe200078e00ff */
[----:B------:R-:W-:Y:S02]  /*b4f0*/  SHF.L.U64.HI R82, R4, 0x7, R9 ;  /* 0x0000000704527819 */ /* 0x000fe40000010209 */
[----:B------:R-:W-:Y:S01]  /*b500*/  SHF.L.U64.HI R85, R6, 0x7, R5 ;  /* 0x0000000706557819 */ /* 0x000fe20000010205 */
[----:B------:R-:W-:Y:S06]  /*b510*/  @!P0 BRA `(.L_x_4300) ;  /* 0x0000003000f48947 */ /* 0x000fec0003800000 */
[----:B------:R-:W0:Y:S01]  /*b520*/  LDC R80, c[0x0][0x428] ;  /* 0x00010a00ff507b82 */ /* 0x000e220000000800 */
        /* <DEDUP_REMOVED lines=18> */
[----:B------:R-:W-:Y:S01]  /*b650*/  VIADD R7, R18, 0x20 ;  /* 0x0000002012077836 */ /* 0x000fe20000000000 */
[----:B------:R-:W-:Y:S01]  /*b660*/  ULDC UR6, c[0x0][0x3d4] ;  /* 0x0000f50000067ab9 */ /* 0x000fe20000000800 */
[----:B------:R-:W-:Y:S01]  /*b670*/  LEA R4, P3, R0, UR4, 0x1 ;  /* 0x0000000400047c11 */ /* 0x000fe2000f8608ff */
[----:B------:R-:W-:Y:S01]  /*b680*/  IMAD.X R5, R82, 0x1, R81, P1 ;  /* 0x0000000152057824 */ /* 0x000fe200008e0651 */
[C---:B------:R-:W-:Y:S01]  /*b690*/  IADD3 R11, R18.reuse, 0x30, RZ ;  /* 0x00000030120b7810 */ /* 0x040fe20007ffe0ff */
[C---:B------:R-:W-:Y:S01]  /*b6a0*/  VIADD R6, R18.reuse, 0x10 ;  /* 0x0000001012067836 */ /* 0x040fe20000000000 */
[----:B------:R-:W-:Y:S01]  /*b6b0*/  ISETP.GE.AND P1, PT, R7, UR6, PT ;  /* 0x0000000607007c0c */ /* 0x000fe2000bf26270 */
[----:B------:R-:W-:Y:S01]  /*b6c0*/  VIADD R14, R18, 0x40 ;  /* 0x00000040120e7836 */ /* 0x000fe20000000000 */
[----:B------:R-:W-:Y:S01]  /*b6d0*/  LEA.HI.X R5, R0, UR5, R5, 0x1, P3 ;  /* 0x0000000500057c11 */ /* 0x000fe200098f0c05 */
[----:B------:R-:W-:Y:S01]  /*b6e0*/  ULDC.64 UR4, c[0x0][0x3e0] ;  /* 0x0000f80000047ab9 */ /* 0x000fe20000000a00 */
[----:B------:R-:W-:Y:S01]  /*b6f0*/  IADD3 R0, P4, R87, R60, RZ ;  /* 0x0000003c57007210 */ /* 0x000fe20007f9e0ff */
[----:B------:R-:W-:Y:S01]  /*b700*/  VIADD R15, R18, 0x50 ;  /* 0x00000050120f7836 */ /* 0x000fe20000000000 */
[----:B------:R-:W-:-:S02]  /*b710*/  ISETP.GE.AND P2, PT, R6, UR6, PT ;  /* 0x0000000606007c0c */ /* 0x000fc4000bf46270 */
[----:B------:R-:W-:Y:S02]  /*b720*/  CS2R R70, SRZ ;  /* 0x0000000000467805 */ /* 0x000fe4000001ff00 */
[----:B------:R-:W-:Y:S01]  /*b730*/  LEA R6, P6, R0, UR4, 0x1 ;  /* 0x0000000400067c11 */ /* 0x000fe2000f8c08ff */
[----:B------:R-:W-:Y:S01]  /*b740*/  IMAD.X R7, R85, 0x1, R78, P4 ;  /* 0x0000000155077824 */ /* 0x000fe200020e064e */
[----:B------:R-:W-:Y:S02]  /*b750*/  ISETP.GE.AND P3, PT, R18, UR6, PT ;  /* 0x0000000612007c0c */ /* 0x000fe4000bf66270 */
[----:B------:R-:W-:Y:S02]  /*b760*/  CS2R R64, SRZ ;  /* 0x0000000000407805 */ /* 0x000fe4000001ff00 */
[----:B------:R-:W-:Y:S02]  /*b770*/  ISETP.GE.AND P5, PT, R11, UR6, PT ;  /* 0x000000060b007c0c */ /* 0x000fe4000bfa6270 */
[----:B------:R-:W-:-:S02]  /*b780*/  CS2R R56, SRZ ;  /* 0x0000000000387805 */ /* 0x000fc4000001ff00 */
[----:B------:R-:W-:Y:S02]  /*b790*/  LEA.HI.X R7, R0, UR5, R7, 0x1, P6 ;  /* 0x0000000500077c11 */ /* 0x000fe4000b0f0c07 */
[----:B------:R-:W-:Y:S02]  /*b7a0*/  CS2R R52, SRZ ;  /* 0x0000000000347805 */ /* 0x000fe4000001ff00 */
[----:B------:R-:W-:Y:S02]  /*b7b0*/  ISETP.GE.AND P4, PT, R14, UR6, PT ;  /* 0x000000060e007c0c */ /* 0x000fe4000bf86270 */
        /* <DEDUP_REMOVED lines=22> */
.L_x_4302:
[----:B------:R-:W-:Y:S05]  /*b920*/  BSYNC B1 ;  /* 0x0000000000017941 */ /* 0x000fea0003800000 */
.L_x_4301:
[----:B------:R-:W-:Y:S01]  /*b930*/  ISETP.GE.AND P1, PT, R221, R10, PT ;  /* 0x0000000add00720c */ /* 0x000fe20003f26270 */
[----:B------:R-:W-:Y:S01]  /*b940*/  BSSY B1, `(.L_x_4303) ;  /* 0x000003e000017945 */ /* 0x000fe20003800000 */
[----:B------:R-:W-:Y:S02]  /*b950*/  LOP3.LUT R0, R208, 0x18, R192, 0xf8, !PT ;  /* 0x00000018d0007812 */ /* 0x000fe400078ef8c0 */
        /* <DEDUP_REMOVED lines=10> */
[----:B------:R-:W-:Y:S02]  /*ba00*/  LOP3.LUT R11, R0, R209, RZ, 0x3c, !PT ;  /* 0x000000d1000b7212 */ /* 0x000fe400078e3cff */
[----:B------:R-:W-:Y:S01]  /*ba10*/  CS2R R20, SRZ ;  /* 0x0000000000147805 */ /* 0x000fe2000001ff00 */
[----:B------:R-:W-:Y:S06]  /*ba20*/  @P1 BRA `(.L_x_4304) ;  /* 0x0000000000bc1947 */ /* 0x000fec0003800000 */
[----:B------:R-:W-:Y:S01]  /*ba30*/  IADD3 R75, P4, P5, R60, R75, R87 ;  /* 0x0000004b3c4b7210 */ /* 0x000fe20007d9e057 */
[C---:B-1----:R-:W-:Y:S01]  /*ba40*/  VIADD R4, R18.reuse, 0x10 ;  /* 0x0000001012047836 */ /* 0x042fe20000000000 */
[----:B------:R-:W-:Y:S01]  /*ba50*/  IADD3 R76, P2, P3, R79, R76, R84 ;  /* 0x0000004c4f4c7210 */ /* 0x000fe20007b5e054 */
[----:B------:R-:W-:Y:S01]  /*ba60*/  VIADD R6, R18, 0x20 ;  /* 0x0000002012067836 */ /* 0x000fe20000000000 */
[----:B------:R-:W-:Y:S01]  /*ba70*/  ULDC UR8, c[0x0][0x3d4] ;  /* 0x0000f50000087ab9 */ /* 0x000fe20000000800 */
[----:B------:R-:W-:Y:S01]  /*ba80*/  IADD3.X R0, R78, R69, R85, P4, P5 ;  /* 0x000000454e007210 */ /* 0x000fe200027ea455 */
[----:B------:R-:W-:Y:S01]  /*ba90*/  ULDC.64 UR4, c[0x0][0x3c8] ;  /* 0x0000f20000047ab9 */ /* 0x000fe20000000a00 */
[----:B------:R-:W-:Y:S01]  /*baa0*/  IADD3.X R5, R81, R74, R82, P2, P3 ;  /* 0x0000004a51057210 */ /* 0x000fe200017e6452 */
[----:B------:R-:W-:Y:S01]  /*bab0*/  ULDC.64 UR6, c[0x0][0x3e0] ;  /* 0x0000f80000067ab9 */ /* 0x000fe20000000a00 */
[----:B------:R-:W-:Y:S02]  /*bac0*/  ISETP.GE.AND P5, PT, R18, UR8, PT ;  /* 0x0000000812007c0c */ /* 0x000fe4000bfa6270 */
[----:B------:R-:W-:-:S02]  /*bad0*/  CS2R R40, SRZ ;  /* 0x0000000000287805 */ /* 0x000fc4000001ff00 */
[----:B------:R-:W-:Y:S02]  /*bae0*/  ISETP.GE.AND P2, PT, R4, UR8, PT ;  /* 0x0000000804007c0c */ /* 0x000fe4000bf46270 */
[----:B------:R-:W-:Y:S02]  /*baf0*/  CS2R R42, SRZ ;  /* 0x00000000002a7805 */ /* 0x000fe4000001ff00 */
[----:B------:R-:W-:Y:S01]  /*bb00*/  LEA R4, P3, R76, UR4, 0x1 ;  /* 0x000000044c047c11 */ /* 0x000fe2000f8608ff */
[----:B------:R-:W-:Y:S01]  /*bb10*/  VIADD R8, R18, 0x40 ;  /* 0x0000004012087836 */ /* 0x000fe20000000000 */
[----:B------:R-:W-:Y:S01]  /*bb20*/  ISETP.GE.AND P4, PT, R6, UR8, PT ;  /* 0x0000000806007c0c */ /* 0x000fe2000bf86270 */
[----:B------:R-:W-:Y:S01]  /*bb30*/  ULDC.64 UR10, c[0x0][0x208] ;  /* 0x00008200000a7ab9 */ /* 0x000fe20000000a00 */
[----:B------:R-:W-:Y:S02]  /*bb40*/  IADD3 R7, R18, 0x30, RZ ;  /* 0x0000003012077810 */ /* 0x000fe40007ffe0ff */
[----:B------:R-:W-:-:S02]  /*bb50*/  LEA R6, P6, R75, UR6, 0x1 ;  /* 0x000000064b067c11 */ /* 0x000fc4000f8c08ff */
[----:B------:R-:W-:Y:S02]  /*bb60*/  LEA.HI.X R5, R76, UR5, R5, 0x1, P3 ;  /* 0x000000054c057c11 */ /* 0x000fe400098f0c05 */
[----:B------:R-:W-:Y:S02]  /*bb70*/  ISETP.GE.AND P3, PT, R7, UR8, PT ;  /* 0x0000000807007c0c */ /* 0x000fe4000bf66270 */
[----:B------:R-:W-:Y:S01]  /*bb80*/  LEA.HI.X R7, R75, UR7, R0, 0x1, P6 ;  /* 0x000000074b077c11 */ /* 0x000fe2000b0f0c00 */
[----:B------:R-:W-:Y:S01]  /*bb90*/  VIADD R0, R18, 0x50 ;  /* 0x0000005012007836 */ /* 0x000fe20000000000 */
        /* <DEDUP_REMOVED lines=24> */
.L_x_4304:
[----:B------:R-:W-:Y:S05]  /*bd20*/  BSYNC B1 ;  /* 0x0000000000017941 */ /* 0x000fea0003800000 */
.L_x_4303:
[----:B------:R-:W-:Y:S01]  /*bd30*/  LOP3.LUT P2, RZ, R217, 0x4, RZ, 0xc0, !PT ;  /* 0x00000004d9ff7812 */ /* 0x000fe2000784c0ff */
[----:B------:R-:W-:Y:S01]  /*bd40*/  IMAD.IADD R60, R210, 0x1, R11 ;  /* 0x00000001d23c7824 */ /* 0x000fe200078e020b */
[----:B-----5:R-:W-:Y:S01]  /*bd50*/  MOV R11, R65 ;  /* 0x00000041000b7202 */ /* 0x020fe20000000f00 */
[----:B------:R-:W-:Y:S01]  /*bd60*/  IMAD.MOV.U32 R14, RZ, RZ, R70 ;  /* 0x000000ffff0e7224 */ /* 0x000fe200078e0046 */
[----:B-12---:R-:W-:Y:S01]  /*bd70*/  MOV R5, R61 ;  /* 0x0000003d00057202 */ /* 0x006fe20000000f00 */
[----:B------:R-:W-:Y:S01]  /*bd80*/  IMAD.MOV.U32 R0, RZ, RZ, R64 ;  /* 0x000000ffff007224 */ /* 0x000fe200078e0040 */
[----:B------:R-:W-:Y:S01]  /*bd90*/  PRMT R82, R11, 0x7610, R82 ;  /* 0x000076100b527816 */ /* 0x000fe20000000052 */
[----:B------:R-:W-:Y:S01]  /*bda0*/  IMAD R60, R60, 0x2, R17 ;  /* 0x000000023c3c7824 */ /* 0x000fe200078e0211 */
[----:B------:R-:W-:Y:S01]  /*bdb0*/  PRMT R85, R14, 0x7610, R85 ;  /* 0x000076100e557816 */ /* 0x000fe20000000055 */
[----:B------:R-:W-:Y:S01]  /*bdc0*/  IMAD.MOV.U32 R11, RZ, RZ, R46 ;  /* 0x000000ffff0b7224 */ /* 0x000fe200078e002e */
[----:B------:R-:W-:Y:S01]  /*bdd0*/  PRMT R83, R83, 0x5410, R0 ;  /* 0x0000541053537816 */ /* 0x000fe20000000000 */
[----:B------:R-:W-:Y:S01]  /*bde0*/  VIADD R15, R60, 0x12400 ;  /* 0x000124003c0f7836 */ /* 0x000fe20000000000 */
[----:B------:R-:W-:Y:S01]  /*bdf0*/  ULDC.64 UR4, c[0x0][0x3c8] ;  /* 0x0000f20000047ab9 */ /* 0x000fe20000000a00 */
[----:B------:R-:W-:Y:S01]  /*be00*/  IMAD.MOV.U32 R14, RZ, RZ, R47 ;  /* 0x000000ffff0e7224 */ /* 0x000fe200078e002f */
[----:B------:R-:W-:Y:S01]  /*be10*/  ULDC.64 UR6, c[0x0][0x3e0] ;  /* 0x0000f80000067ab9 */ /* 0x000fe20000000a00 */
[----:B------:R-:W-:-:S02]  /*be20*/  IMAD.MOV.U32 R0, RZ, RZ, R71 ;  /* 0x000000ffff007224 */ /* 0x000fc400078e0047 */
[----:B------:R-:W-:Y:S01]  /*be30*/  VIADD R10, R60, 0x12440 ;  /* 0x000124403c0a7836 */ /* 0x000fe20000000000 */
[----:B------:R-:W-:Y:S01]  /*be40*/  PRMT R73, R11, 0x5410, R14 ;  /* 0x000054100b497816 */ /* 0x000fe2000000000e */
[----:B------:R-:W-:Y:S01]  /*be50*/  @P2 VIADD R10, R15, 0xffffffc0 ;  /* 0xffffffc00f0a2836 */ /* 0x000fe20000000000 */
[----:B0-----:R-:W-:Y:S01]  /*be60*/  ISETP.NE.AND P2, PT, R80, 0x1, PT ;  /* 0x000000015000780c */ /* 0x001fe20003f45270 */
[----:B------:R-:W-:Y:S01]  /*be70*/  IMAD.MOV.U32 R11, RZ, RZ, R51 ;  /* 0x000000ffff0b7224 */ /* 0x000fe200078e0033 */
[----:B------:R-:W-:Y:S01]  /*be80*/  PRMT R84, R0, 0x7610, R84 ;  /* 0x0000761000547816 */ /* 0x000fe20000000054 */
[----:B------:R-:W-:Y:S01]  /*be90*/  IMAD.MOV.U32 R14, RZ, RZ, R55 ;  /* 0x000000ffff0e7224 */ /* 0x000fe200078e0037 */
[----:B------:R-:W-:Y:S01]  /*bea0*/  MOV R0, R50 ;  /* 0x0000003200007202 */ /* 0x000fe20000000f00 */
[----:B------:R-:W-:Y:S02]  /*beb0*/  IMAD.MOV.U32 R7, RZ, RZ, R77 ;  /* 0x000000ffff077224 */ /* 0x000fe400078e004d */
[----:B------:R-:W-:Y:S01]  /*bec0*/  IMAD.MOV.U32 R61, RZ, RZ, R63 ;  /* 0x000000ffff3d7224 */ /* 0x000fe200078e003f */
[----:B------:R-:W-:Y:S01]  /*bed0*/  PRMT R75, R0, 0x5410, R11 ;  /* 0x00005410004b7816 */ /* 0x000fe2000000000b */
[----:B------:R-:W-:-:S02]  /*bee0*/  IMAD.MOV.U32 R0, RZ, RZ, R54 ;  /* 0x000000ffff007224 */ /* 0x000fc400078e0036 */
[----:B------:R-:W-:Y:S01]  /*bef0*/  IMAD.MOV.U32 R11, RZ, RZ, R58 ;  /* 0x000000ffff0b7224 */ /* 0x000fe200078e003a */
[----:B------:R-:W-:Y:S01]  /*bf00*/  PRMT R82, R82, 0x5410, R61 ;  /* 0x0000541052527816 */ /* 0x000fe2000000003d */
[----:B------:R-:W0:Y:S01]  /*bf10*/  @P2 LDC R15, c[0x0][0x430] ;  /* 0x00010c00ff0f2b82 */ /* 0x000e220000000800 */
[----:B------:R-:W-:Y:S01]  /*bf20*/  PRMT R77, R0, 0x5410, R14 ;  /* 0x00005410004d7816 */ /* 0x000fe2000000000e */
[----:B------:R-:W-:Y:S01]  /*bf30*/  IMAD.MOV.U32 R61, RZ, RZ, R56 ;  /* 0x000000ffff3d7224 */ /* 0x000fe200078e0038 */
[----:B------:R-:W-:Y:S01]  /*bf40*/  PRMT R80, R11, 0x7610, R80 ;  /* 0x000076100b507816 */ /* 0x000fe20000000050 */
[----:B------:R-:W-:Y:S01]  /*bf50*/  IMAD.MOV.U32 R11, RZ, RZ, R59 ;  /* 0x000000ffff0b7224 */ /* 0x000fe200078e003b */
[----:B------:R-:W-:Y:S01]  /*bf60*/  MOV R14, R62 ;  /* 0x0000003e000e7202 */ /* 0x000fe20000000f00 */
[----:B------:R-:W-:Y:S01]  /*bf70*/  IMAD.MOV.U32 R69, RZ, RZ, R53 ;  /* 0x000000ffff457224 */ /* 0x000fe200078e0035 */
[----:B------:R-:W-:Y:S01]  /*bf80*/  PRMT R81, R61, 0x7610, R81 ;  /* 0x000076103d517816 */ /* 0x000fe20000000051 */
[----:B------:R-:W1:Y:S01]  /*bf90*/  @P2 LDC R0, c[0x0][0x42c] ;  /* 0x00010b00ff002b82 */ /* 0x000e620000000800 */
[----:B------:R-:W-:Y:S01]  /*bfa0*/  PRMT R83, R14, 0x7610, R83 ;  /* 0x000076100e537816 */ /* 0x000fe20000000053 */
[----:B------:R-:W-:Y:S01]  /*bfb0*/  IMAD.MOV.U32 R14, RZ, RZ, R67 ;  /* 0x000000ffff0e7224 */ /* 0x000fe200078e0043 */
[----:B------:R-:W-:Y:S01]  /*bfc0*/  PRMT R80, R80, 0x5410, R11 ;  /* 0x0000541050507816 */ /* 0x000fe2000000000b */
[----:B------:R-:W-:-:S02]  /*bfd0*/  IMAD.MOV.U32 R11, RZ, RZ, R66 ;  /* 0x000000ffff0b7224 */ /* 0x000fc400078e0042 */
[----:B------:R-:W-:Y:S01]  /*bfe0*/  IMAD.MOV.U32 R61, RZ, RZ, R52 ;  /* 0x000000ffff3d7224 */ /* 0x000fe200078e0034 */
[----:B------:R-:W-:Y:S01]  /*bff0*/  PRMT R84, R84, 0x5410, R14 ;  /* 0x0000541054547816 */ /* 0x000fe2000000000e */
[----:B------:R-:W-:Y:S01]  /*c000*/  IMAD.MOV.U32 R4, RZ, RZ, R72 ;  /* 0x000000ffff047224 */ /* 0x000fe200078e0048 */
[----:B------:R-:W-:Y:S01]  /*c010*/  PRMT R87, R11, 0x7610, R87 ;  /* 0x000076100b577816 */ /* 0x000fe20000000057 */
[----:B------:R-:W-:Y:S01]  /*c020*/  IMAD R11, R201, 0x80, R195 ;  /* 0x00000080c90b7824 */ /* 0x000fe200078e02c3 */
[----:B------:R-:W-:Y:S01]  /*c030*/  MOV R14, R57 ;  /* 0x00000039000e7202 */ /* 0x000fe20000000f00 */
[----:B------:R-:W-:Y:S01]  /*c040*/  IMAD.MOV.U32 R6, RZ, RZ, R144 ;  /* 0x000000ffff067224 */ /* 0x000fe200078e0090 */
[----:B------:R-:W-:Y:S01]  /*c050*/  PRMT R79, R61, 0x5410, R69 ;  /* 0x000054103d4f7816 */ /* 0x000fe20000000045 */
[----:B------:R-:W-:Y:S01]  /*c060*/  IMAD R11, R224, 0x40, R11 ;  /* 0x00000040e00b7824 */ /* 0x000fe200078e020b */
[----:B------:R-:W-:Y:S01]  /*c070*/  PRMT R81, R81, 0x5410, R14 ;  /* 0x0000541051517816 */ /* 0x000fe2000000000e */
[----:B------:R-:W-:Y:S01]  /*c080*/  IMAD.MOV.U32 R14, RZ, RZ, R48 ;  /* 0x000000ffff0e7224 */ /* 0x000fe200078e0030 */
[----:B------:R-:W-:Y:S01]  /*c090*/  MOV R61, R44 ;  /* 0x0000002c003d7202 */ /* 0x000fe20000000f00 */
[----:B------:R-:W-:-:S02]  /*c0a0*/  IMAD.MOV.U32 R69, RZ, RZ, R45 ;  /* 0x000000ffff457224 */ /* 0x000fc400078e002d */
[----:B------:R-:W-:Y:S01]  /*c0b0*/  IMAD.MOV.U32 R72, RZ, RZ, R25 ;  /* 0x000000ffff487224 */ /* 0x000fe200078e0019 */
[----:B------:R-:W-:Y:S01]  /*c0c0*/  PRMT R76, R14, 0x7610, R76 ;  /* 0x000076100e4c7816 */ /* 0x000fe2000000004c */
[----:B------:R-:W-:Y:S01]  /*c0d0*/  IMAD.MOV.U32 R14, RZ, RZ, R49 ;  /* 0x000000ffff0e7224 */ /* 0x000fe200078e0031 */
[----:B------:R-:W-:Y:S01]  /*c0e0*/  PRMT R74, R61, 0x5410, R69 ;  /* 0x000054103d4a7816 */ /* 0x000fe20000000045 */
[----:B-1----:R-:W-:-:S03]  /*c0f0*/  @P2 IMAD.HI.U32 R0, R11, R0, RZ ;  /* 0x000000000b002227 */ /* 0x002fc600078e00ff */
[----:B------:R-:W-:Y:S01]  /*c100*/  PRMT R76, R76, 0x5410, R14 ;  /* 0x000054104c4c7816 */ /* 0x000fe2000000000e */
[----:B------:R-:W-:Y:S01]  /*c110*/  IMAD.MOV.U32 R14, RZ, RZ, R9 ;  /* 0x000000ffff0e7224 */ /* 0x000fe200078e0009 */
[----:B0-----:R-:W-:Y:S01]  /*c120*/  @P2 SHF.R.U32.HI R11, RZ, R15, R0 ;  /* 0x0000000fff0b2219 */ /* 0x001fe20000011600 */
[----:B------:R-:W-:Y:S02]  /*c130*/  IMAD.MOV.U32 R0, RZ, RZ, R8 ;  /* 0x000000ffff007224 */ /* 0x000fe400078e0008 */
[----:B------:R-:W-:Y:S01]  /*c140*/  IMAD.MOV.U32 R69, RZ, RZ, R24 ;  /* 0x000000ffff457224 */ /* 0x000fe200078e0018 */
[----:B------:R-:W-:Y:S01]  /*c150*/  SHF.R.S32.HI R15, RZ, 0x1f, R11 ;  /* 0x0000001fff0f7819 */ /* 0x000fe2000001140b */
[-C--:B------:R-:W-:Y:S01]  /*c160*/  IMAD.WIDE.U32 R4, R11, R12.reuse, R4 ;  /* 0x0000000c0b047225 */ /* 0x080fe200078e0004 */
[----:B------:R-:W-:Y:S02]  /*c170*/  PRMT R61, R14, 0x5410, R0 ;  /* 0x000054100e3d7816 */ /* 0x000fe40000000000 */
[----:B------:R-:W-:Y:S01]  /*c180*/  PRMT R69, R69, 0x5410, R72 ;  /* 0x0000541045457816 */ /* 0x000fe20000000048 */
[----:B------:R-:W-:-:S02]  /*c190*/  IMAD R0, R15, R12, RZ ;  /* 0x0000000c0f007224 */ /* 0x000fc400078e02ff */
[-C--:B------:R-:W-:Y:S02]  /*c1a0*/  IMAD R14, R15, R2.reuse, RZ ;  /* 0x000000020f0e7224 */ /* 0x080fe400078e02ff */
[C---:B------:R-:W-:Y:S02]  /*c1b0*/  IMAD R13, R11.reuse, R13, R0 ;  /* 0x0000000d0b0d7224 */ /* 0x040fe400078e0200 */
[----:B------:R-:W-:Y:S01]  /*c1c0*/  IMAD.WIDE.U32 R6, R11, R2, R6 ;  /* 0x000000020b067225 */ /* 0x000fe200078e0006 */
[----:B------:R-:W-:-:S03]  /*c1d0*/  MOV R2, R28 ;  /* 0x0000001c00027202 */ /* 0x000fc60000000f00 */
[----:B------:R-:W-:Y:S01]  /*c1e0*/  IMAD R15, R11, R3, R14 ;  /* 0x000000030b0f7224 */ /* 0x000fe200078e020e */
[----:B------:R-:W-:Y:S01]  /*c1f0*/  LEA R3, P2, R4, UR4, 0x1 ;  /* 0x0000000404037c11 */ /* 0x000fe2000f8408ff */
[----:B------:R-:W-:Y:S01]  /*c200*/  IMAD.MOV.U32 R12, RZ, RZ, R29 ;  /* 0x000000ffff0c7224 */ /* 0x000fe200078e001d */
[----:B------:R-:W-:Y:S01]  /*c210*/  LEA R0, P3, R6, UR6, 0x1 ;  /* 0x0000000606007c11 */ /* 0x000fe2000f8608ff */
[----:B------:R-:W-:Y:S01]  /*c220*/  IMAD.IADD R11, R5, 0x1, R13 ;  /* 0x00000001050b7824 */ /* 0x000fe200078e020d */
[----:B------:R-:W-:Y:S01]  /*c230*/  UMOV UR4, 0xffffffff ;  /* 0xffffffff00047882 */ /* 0x000fe20000000000 */
[----:B------:R-:W-:Y:S01]  /*c240*/  IMAD.IADD R5, R7, 0x1, R15 ;  /* 0x0000000107057824 */ /* 0x000fe200078e020f */
[----:B------:R-:W-:Y:S02]  /*c250*/  PRMT R72, R2, 0x5410, R12 ;  /* 0x0000541002487816 */ /* 0x000fe4000000000c */
[----:B------:R-:W-:Y:S02]  /*c260*/  LEA.HI.X R4, R4, UR5, R11, 0x1, P2 ;  /* 0x0000000504047c11 */ /* 0x000fe400090f0c0b */
[----:B------:R-:W-:-:S02]  /*c270*/  LEA.HI.X R2, R6, UR7, R5, 0x1, P3 ;  /* 0x0000000706027c11 */ /* 0x000fc400098f0c05 */
[----:B------:R-:W-:Y:S01]  /*c280*/  LEA.HI R5, R220, R220, RZ, 0x1 ;  /* 0x000000dcdc057211 */ /* 0x000fe200078f08ff */
[----:B------:R-:W-:Y:S06]  /*c290*/  BRA.DIV UR4, `(.L_x_4305) ;  /* 0x000001ba04547947 */ /* 0x000fec000b800000 */
.L_x_4593:
[----:B------:R-:W-:-:S03]  /*c2a0*/  UMOV UR4, 0xffffffff ;  /* 0xffffffff00047882 */ /* 0x000fc60000000000 */
[----:B------:R-:W-:Y:S05]  /*c2b0*/  BRA.DIV UR4, `(.L_x_4306) ;  /* 0x000001ba04747947 */ /* 0x000fea000b800000 */
.L_x_4596:
[----:B------:R-:W-:-:S03]  /*c2c0*/  UMOV UR4, 0xffffffff ;  /* 0xffffffff00047882 */ /* 0x000fc60000000000 */
[----:B------:R-:W-:Y:S05]  /*c2d0*/  BRA.DIV UR4, `(.L_x_4307) ;  /* 0x000001ba04947947 */ /* 0x000fea000b800000 */
.L_x_4599:
[----:B------:R-:W-:-:S03]  /*c2e0*/  UMOV UR4, 0xffffffff ;  /* 0xffffffff00047882 */ /* 0x000fc60000000000 */
[----:B------:R-:W-:Y:S05]  /*c2f0*/  BRA.DIV UR4, `(.L_x_4308) ;  /* 0x000001ba04b47947 */ /* 0x000fea000b800000 */
.L_x_4602:
[----:B------:R-:W-:-:S03]  /*c300*/  UMOV UR4, 0xffffffff ;  /* 0xffffffff00047882 */ /* 0x000fc60000000000 */
[----:B------:R-:W-:Y:S05]  /*c310*/  BRA.DIV UR4, `(.L_x_4309) ;  /* 0x000001ba04d47947 */ /* 0x000fea000b800000 */
.L_x_4605:
[----:B------:R-:W-:Y:S01]  /*c320*/  UMOV UR4, 0xffffffff ;  /* 0xffffffff00047882 */ /* 0x000fe20000000000 */
[----:B------:R-:W-:Y:S02]  /*c330*/  LOP3.LUT R5, R5, 0xfffffffe, RZ, 0xc0, !PT ;  /* 0xfffffffe05057812 */ /* 0x000fe400078ec0ff */
[----:B------:R-:W-:Y:S05]  /*c340*/  BRA.DIV UR4, `(.L_x_4310) ;  /* 0x000001ba04f07947 */ /* 0x000fea000b800000 */
.L_x_4608:
[----:B------:R-:W-:Y:S01]  /*c350*/  UMOV UR4, 0xffffffff ;  /* 0xffffffff00047882 */ /* 0x000fe20000000000 */
[----:B------:R-:W-:Y:S02]  /*c360*/  IMAD.IADD R4, R220, 0x1, -R5 ;  /* 0x00000001dc047824 */ /* 0x000fe400078e0a05 */
[----:B------:R-:W-:Y:S05]  /*c370*/  BRA.DIV UR4, `(.L_x_4311) ;  /* 0x000001be040c7947 */ /* 0x000fea000b800000 */
.L_x_4611:
[----:B------:R-:W-:Y:S01]  /*c380*/  UMOV UR4, 0xffffffff ;  /* 0xffffffff00047882 */ /* 0x000fe20000000000 */
[----:B------:R-:W-:Y:S02]  /*c390*/  SHF.L.U32 R4, R4, 0x1f, RZ ;  /* 0x0000001f04047819 */ /* 0x000fe400000006ff */
[----:B------:R-:W-:Y:S05]  /*c3a0*/  BRA.DIV UR4, `(.L_x_4312) ;  /* 0x000001be04287947 */ /* 0x000fea000b800000 */
.L_x_4614:
[----:B------:R-:W0:Y:S01]  /*c3b0*/  SYNCS.PHASECHK.TRANS64.TRYWAIT P2, [R17+URZ+0x30800], R4 ;  /* 0x03080004110075a7 */ /* 0x000e22000804017f */
[----:B------:R-:W-:Y:S01]  /*c3c0*/  IMAD.MOV.U32 R0, RZ, RZ, R34 ;  /* 0x000000ffff007224 */ /* 0x000fe200078e0022 */
[----:B------:R-:W-:Y:S01]  /*c3d0*/  MOV R2, R35 ;  /* 0x0000002300027202 */ /* 0x000fe20000000f00 */
[----:B------:R-:W-:Y:S01]  /*c3e0*/  IMAD.MOV.U32 R3, RZ, RZ, R36 ;  /* 0x000000ffff037224 */ /* 0x000fe200078e0024 */
[----:B------:R-:W-:Y:S01]  /*c3f0*/  BSSY B1, `(.L_x_4313) ;  /* 0x0000019000017945 */ /* 0x000fe20003800000 */
[----:B------:R-:W-:Y:S01]  /*c400*/  IMAD.MOV.U32 R5, RZ, RZ, R37 ;  /* 0x000000ffff057224 */ /* 0x000fe200078e0025 */
[----:B------:R-:W-:Y:S01]  /*c410*/  PRMT R11, R0, 0x5410, R2 ;  /* 0x00005410000b7816 */ /* 0x000fe20000000002 */
[----:B------:R-:W-:Y:S02]  /*c420*/  IMAD.MOV.U32 R0, RZ, RZ, R42 ;  /* 0x000000ffff007224 */ /* 0x000fe400078e002a */
        /* <DEDUP_REMOVED lines=17> */
[----:B------:R-:W-:-:S03]  /*c540*/  IMAD.MOV.U32 R0, RZ, RZ, R20 ;  /* 0x000000ffff007224 */ /* 0x000fc600078e0014 */
[----:B------:R-:W-:Y:S01]  /*c550*/  PRMT R2, R5, 0x5410, R6 ;  /* 0x0000541005027816 */ /* 0x000fe20000000006 */
[----:B------:R-:W-:Y:S01]  /*c560*/  IMAD.MOV.U32 R5, RZ, RZ, R21 ;  /* 0x000000ffff057224 */ /* 0x000fe200078e0015 */
[----:B0-----:R-:W-:Y:S06]  /*c570*/  @!P2 BRA `(.L_x_4314) ;  /* 0x000001b800dca947 */ /* 0x001fec0003800000 */
.L_x_4615:
[----:B------:R-:W-:Y:S05]  /*c580*/  BSYNC B1 ;  /* 0x0000000000017941 */ /* 0x000fea0003800000 */
.L_x_4313:
[----:B------:R-:W-:Y:S01]  /*c590*/  BSSY B1, `(.L_x_4315) ;  /* 0x000011b000017945 */ /* 0x000fe20003800000 */
[----:B------:R-:W-:-:S03]  /*c5a0*/  PRMT R0, R0, 0x5410, R5 ;  /* 0x0000541000007816 */ /* 0x000fc60000000005 */
[----:B------:R-:W-:Y:S05]  /*c5b0*/  @P0 BRA `(.L_x_4316) ;  /* 0x0000001000600947 */ /* 0x000fea0003800000 */
[----:B------:R-:W1:Y:S01]  /*c5c0*/  LDC R5, c[0x0][0x3d4] ;  /* 0x0000f500ff057b82 */ /* 0x000e620000000800 */
[C---:B0-----:R-:W-:Y:S01]  /*c5d0*/  VIADD R4, R18.reuse, 0x10 ;  /* 0x0000001012047836 */ /* 0x041fe20000000000 */
[C---:B------:R-:W-:Y:S01]  /*c5e0*/  IADD3 R6, R18.reuse, 0x20, RZ ;  /* 0x0000002012067810 */ /* 0x040fe20007ffe0ff */
[C---:B------:R-:W-:Y:S01]  /*c5f0*/  VIADD R86, R18.reuse, 0x30 ;  /* 0x0000003012567836 */ /* 0x040fe20000000000 */
[----:B------:R-:W-:Y:S01]  /*c600*/  BSSY B2, `(.L_x_4317) ;  /* 0x0000034000027945 */ /* 0x000fe20003800000 */
[-C--:B-1----:R-:W-:Y:S02]  /*c610*/  ISETP.GE.AND P0, PT, R18, R5.reuse, PT ;  /* 0x000000051200720c */ /* 0x082fe40003f06270 */
        /* <DEDUP_REMOVED lines=21> */
[----:B------:R-:W-:Y:S01]  /*c770*/  FMUL.FTZ R71, R71, R86 ;  /* 0x0000005647477220 */ /* 0x000fe20000410000 */
[----:B------:R-:W-:Y:S02]  /*c780*/  HADD2.F32 R4, -RZ, R4.H1_H1 ;  /* 0x30000004ff047230 */ /* 0x000fe40000004100 */
[--C-:B------:R-:W-:Y:S02]  /*c790*/  HADD2.F32 R66, -RZ, R6.reuse.H0_H0 ;  /* 0x20000006ff427230 */ /* 0x100fe40000004100 */
[----:B------:R-:W-:Y:S01]  /*c7a0*/  FFMA.FTZ R88, R70, R88, R71 ;  /* 0x0000005846587223 */ /* 0x000fe20000010047 */
[----:B------:R-:W-:-:S02]  /*c7b0*/  HADD2.F32 R67, -RZ, R6.H1_H1 ;  /* 0x30000006ff437230 */ /* 0x000fc40000004100 */
[----:B------:R-:W-:Y:S01]  /*c7c0*/  FFMA.FTZ R89, R70, R86, -R89 ;  /* 0x0000005646597223 */ /* 0x000fe20000010859 */
[--C-:B------:R-:W-:Y:S02]  /*c7d0*/  HADD2.F32 R71, -RZ, R84.reuse.H1_H1 ;  /* 0x30000054ff477230 */ /* 0x100fe40000004100 */
[C---:B------:R-:W-:Y:S01]  /*c7e0*/  FMUL.FTZ R90, R4.reuse, R87 ;  /* 0x00000057045a7220 */ /* 0x040fe20000410000 */
        /* <DEDUP_REMOVED lines=21> */
.L_x_4318:
[----:B------:R-:W-:Y:S05]  /*c940*/  BSYNC B2 ;  /* 0x0000000000027941 */ /* 0x000fea0003800000 */
.L_x_4317:
[----:B------:R-:W-:Y:S04]  /*c950*/  BSSY B2, `(.L_x_4319) ;  /* 0x000002c000027945 */ /* 0x000fe80003800000 */
[----:B------:R-:W-:Y:S05]  /*c960*/  @P2 BRA `(.L_x_4320) ;  /* 0x0000000000a82947 */ /* 0x000fea0003800000 */
[----:B0-----:R-:W0:Y:S01]  /*c970*/  LDS.128 R4, [R10] ;  /* 0x000000000a047984 */ /* 0x001e220000000c00 */
        /* <DEDUP_REMOVED lines=41> */
.L_x_4320:
[----:B------:R-:W-:Y:S05]  /*cc10*/  BSYNC B2 ;  /* 0x0000000000027941 */ /* 0x000fea0003800000 */
.L_x_4319:
[----:B------:R-:W-:Y:S04]  /*cc20*/  BSSY B2, `(.L_x_4321) ;  /* 0x000002c000027945 */ /* 0x000fe80003800000 */
[----:B------:R-:W-:Y:S05]  /*cc30*/  @P3 BRA `(.L_x_4322) ;  /* 0x0000000000a83947 */ /* 0x000fea0003800000 */
[----:B01----:R-:W0:Y:S01]  /*cc40*/  LDS.128 R4, [R60+0x16400] ;  /* 0x016400003c047984 */ /* 0x003e220000000c00 */
        /* <DEDUP_REMOVED lines=41> */
.L_x_4322:
[----:B------:R-:W-:Y:S05]  /*cee0*/  BSYNC B2 ;  /* 0x0000000000027941 */ /* 0x000fea0003800000 */
.L_x_4321:
[----:B------:R-:W-:Y:S04]  /*cef0*/  BSSY B2, `(.L_x_4323) ;  /* 0x000002c000027945 */ /* 0x000fe80003800000 */
[----:B------:R-:W-:Y:S05]  /*cf00*/  @P4 BRA `(.L_x_4324) ;  /* 0x0000000000a84947 */ /* 0x000fea0003800000 */
[----:B012---:R-:W0:Y:S01]  /*cf10*/  LDS.128 R4, [R10+0x4000] ;  /* 0x004000000a047984 */ /* 0x007e220000000c00 */
        /* <DEDUP_REMOVED lines=41> */
.L_x_4324:
[----:B------:R-:W-:Y:S05]  /*d1b0*/  BSYNC B2 ;  /* 0x0000000000027941 */ /* 0x000fea0003800000 */
.L_x_4323:
[----:B------:R-:W-:Y:S04]  /*d1c0*/  BSSY B2, `(.L_x_4325) ;  /* 0x000002c000027945 */ /* 0x000fe80003800000 */
[----:B------:R-:W-:Y:S05]  /*d1d0*/  @P5 BRA `(.L_x_4326) ;  /* 0x0000000000a85947 */ /* 0x000fea0003800000 */
[----:B0123--:R-:W0:Y:S01]  /*d1e0*/  LDS.128 R4, [R60+0x1a400] ;  /* 0x01a400003c047984 */ /* 0x00fe220000000c00 */
        /* <DEDUP_REMOVED lines=41> */
.L_x_4326:
[----:B------:R-:W-:Y:S05]  /*d480*/  BSYNC B2 ;  /* 0x0000000000027941 */ /* 0x000fea0003800000 */
.L_x_4325:
[----:B------:R-:W-:Y:S05]  /*d490*/  @P6 BRA `(.L_x_4316) ;  /* 0x0000000000a86947 */ /* 0x000fea0003800000 */
[----:B01234-:R-:W0:Y:S01]  /*d4a0*/  LDS.128 R4, [R10+0x8000] ;  /* 0x008000000a047984 */ /* 0x01fe220000000c00 */
        /* <DEDUP_REMOVED lines=41> */
.L_x_4316:
[----:B------:R-:W-:Y:S05]  /*d740*/  BSYNC B1 ;  /* 0x0000000000017941 */ /* 0x000fea0003800000 */
.L_x_4315:
[----:B------:R-:W-:Y:S05]  /*d750*/  @P1 BRA `(.L_x_4327) ;  /* 0x00000044003c1947 */ /* 0x000fea0003800000 */
[----:B01234-:R-:W0:Y:S01]  /*d760*/  LDC R5, c[0x0][0x3d4] ;  /* 0x0000f500ff057b82 */ /* 0x01fe220000000800 */
[C---:B------:R-:W-:Y:S01]  /*d770*/  VIADD R4, R18.reuse, 0x10 ;  /* 0x0000001012047836 */ /* 0x040fe20000000000 */
[C---:B------:R-:W-:Y:S01]  /*d780*/  IADD3 R44, R18.reuse, 0x30, RZ ;  /* 0x00000030122c7810 */ /* 0x040fe20007ffe0ff */
[C---:B------:R-:W-:Y:S01]  /*d790*/  VIADD R6, R18.reuse, 0x20 ;  /* 0x0000002012067836 */ /* 0x040fe20000000000 */
[----:B------:R-:W-:Y:S01]  /*d7a0*/  BSSY B1, `(.L_x_4328) ;  /* 0x0000034000017945 */ /* 0x000fe20003800000 */
[-C--:B0-----:R-:W-:Y:S02]  /*d7b0*/  ISETP.GE.AND P0, PT, R18, R5.reuse, PT ;  /* 0x000000051200720c */ /* 0x081fe40003f06270 */
        /* <DEDUP_REMOVED lines=10> */
[--C-:B------:R-:W-:Y:S01]  /*d860*/  HADD2.F32 R44, -RZ, R78.reuse.H0_H0 ;  /* 0x2000004eff2c7230 */ /* 0x100fe20000004100 */
[--C-:B------:R-:W-:Y:S01]  /*d870*/  SHF.R.U32.HI R47, RZ, 0x10, R43.reuse ;  /* 0x00000010ff2f7819 */ /* 0x100fe2000001162b */
[----:B------:R-:W-:Y:S01]  /*d880*/  HADD2.F32 R46, -RZ, R15.H0_H0 ;  /* 0x2000000fff2e7230 */ /* 0x000fe20000004100 */
[----:B------:R-:W-:Y:S01]  /*d890*/  SHF.R.U64 R51, R42, 0x10, R43 ;  /* 0x000000102a337819 */ /* 0x000fe2000000122b */
[----:B------:R-:W-:Y:S01]  /*d8a0*/  HADD2.F32 R45, -RZ, R45.H0_H0 ;  /* 0x2000002dff2d7230 */ /* 0x000fe20000004100 */
[----:B------:R-:W-:Y:S01]  /*d8b0*/  SHF.R.U64 R53, R40, 0x10, R41 ;  /* 0x0000001028357819 */ /* 0x000fe20000001229 */
[----:B------:R-:W-:Y:S02]  /*d8c0*/  HADD2.F32 R47, -RZ, R47.H0_H0 ;  /* 0x2000002fff2f7230 */ /* 0x000fe40000004100 */
[----:B------:R-:W-:-:S02]  /*d8d0*/  HADD2.F32 R78, -RZ, R78.H1_H1 ;  /* 0x3000004eff4e7230 */ /* 0x000fc40000004100 */
        /* <DEDUP_REMOVED lines=13> */
[----:B------:R-:W-:Y:S02]  /*d9b0*/  HADD2.F32 R42, -RZ, R15.H1_H1 ;  /* 0x3000000fff2a7230 */ /* 0x000fe40000004100 */
[----:B------:R-:W-:-:S02]  /*d9c0*/  HADD2.F32 R5, -RZ, R5.H1_H1 ;  /* 0x30000005ff057230 */ /* 0x000fc40000004100 */
[C---:B------:R-:W-:Y:S01]  /*d9d0*/  FFMA.FTZ R48, R7.reuse, R44, -R48 ;  /* 0x0000002c07307223 */ /* 0x040fe20000010830 */
[----:B------:R-:W-:Y:S02]  /*d9e0*/  HADD2.F32 R15, -RZ, R51.H0_H0 ;  /* 0x20000033ff0f7230 */ /* 0x000fe40000004100 */
[----:B------:R-:W-:Y:S01]  /*d9f0*/  FFMA.FTZ R43, R7, R46, R50 ;  /* 0x0000002e072b7223 */ /* 0x000fe20000010032 */
[----:B------:R-:W-:Y:S02]  /*da00*/  HADD2.F32 R4, -RZ, R53.H0_H0 ;  /* 0x20000035ff047230 */ /* 0x000fe40000004100 */
[C---:B------:R-:W-:Y:S01]  /*da10*/  FMUL.FTZ R45, R41.reuse, R42 ;  /* 0x0000002a292d7220 */ /* 0x040fe20000410000 */
[----:B------:R-:W-:Y:S01]  /*da20*/  FMUL.FTZ R41, R41, R78 ;  /* 0x0000004e29297220 */ /* 0x000fe20000410000 */
[CC--:B------:R-:W-:Y:S01]  /*da30*/  FMUL.FTZ R7, R5.reuse, R15.reuse ;  /* 0x0000000f05077220 */ /* 0x0c0fe20000410000 */
        /* <DEDUP_REMOVED lines=10> */
.L_x_4329:
[----:B------:R-:W-:Y:S05]  /*dae0*/  BSYNC B1 ;  /* 0x0000000000017941 */ /* 0x000fea0003800000 */
.L_x_4328:
[----:B------:R-:W-:Y:S04]  /*daf0*/  BSSY B1, `(.L_x_4330) ;  /* 0x000002c000017945 */ /* 0x000fe80003800000 */
[----:B------:R-:W-:Y:S05]  /*db00*/  @P1 BRA `(.L_x_4331) ;  /* 0x0000000000a81947 */ /* 0x000fea0003800000 */
[----:B0-----:R-:W0:Y:S01]  /*db10*/  LDS.128 R4, [R10+0x2000] ;  /* 0x002000000a047984 */ /* 0x001e220000000c00 */
[----:B------:R-:W-:Y:S01]  /*db20*/  SHF.R.U32.HI R40, RZ, 0x10, R39 ;  /* 0x00000010ff287819 */ /* 0x000fe20000011627 */
[----:B------:R-:W-:Y:S01]  /*db30*/  HADD2.F32 R41, -RZ, R13.H0_H0 ;  /* 0x2000000dff297230 */ /* 0x000fe20000004100 */
[----:B------:R-:W-:Y:S02]  /*db40*/  SHF.R.U32.HI R42, RZ, 0x10, R37 ;  /* 0x00000010ff2a7819 */ /* 0x000fe40000011625 */
        /* <DEDUP_REMOVED lines=20> */
[----:B------:R-:W-:Y:S01]  /*dc90*/  FMUL.FTZ R42, R36, R14 ;  /* 0x0000000e242a7220 */ /* 0x000fe20000410000 */
[----:B------:R-:W-:-:S02]  /*dca0*/  HADD2.F32 R5, -RZ, R5.H1_H1 ;  /* 0x30000005ff057230 */ /* 0x000fc40000004100 */
[C---:B------:R-:W-:Y:S01]  /*dcb0*/  FFMA.FTZ R41, R7.reuse, R41, R40 ;  /* 0x0000002907297223 */ /* 0x040fe20000010028 */
[----:B------:R-:W-:Y:S02]  /*dcc0*/  HADD2.F32 R13, -RZ, R45.H0_H0 ;  /* 0x2000002dff0d7230 */ /* 0x000fe40000004100 */
[----:B------:R-:W-:Y:S01]  /*dcd0*/  FFMA.FTZ R38, R7, R39, -R38 ;  /* 0x0000002707267223 */ /* 0x000fe20000010826 */
[----:B------:R-:W-:Y:S02]  /*dce0*/  HADD2.F32 R4, -RZ, R46.H0_H0 ;  /* 0x2000002eff047230 */ /* 0x000fe40000004100 */
[----:B------:R-:W-:Y:S01]  /*dcf0*/  FMUL.FTZ R40, R36, R37 ;  /* 0x0000002524287220 */ /* 0x000fe20000410000 */
[C---:B------:R-:W-:Y:S02]  /*dd00*/  FMUL.FTZ R7, R5.reuse, R13 ;  /* 0x0000000d05077220 */ /* 0x040fe40000410000 */
        /* <DEDUP_REMOVED lines=10> */
.L_x_4331:
[----:B------:R-:W-:Y:S05]  /*ddb0*/  BSYNC B1 ;  /* 0x0000000000017941 */ /* 0x000fea0003800000 */
.L_x_4330:
[----:B------:R-:W-:Y:S04]  /*ddc0*/  BSSY B1, `(.L_x_4332) ;  /* 0x000002c000017945 */ /* 0x000fe80003800000 */
[----:B------:R-:W-:Y:S05]  /*ddd0*/  @P2 BRA `(.L_x_4333) ;  /* 0x0000000000a82947 */ /* 0x000fea0003800000 */
[----:B01----:R-:W0:Y:S01]  /*dde0*/  LDS.128 R4, [R60+0x18400] ;  /* 0x018400003c047984 */ /* 0x003e220000000c00 */
[----:B------:R-:W-:Y:S02]  /*ddf0*/  SHF.R.U32.HI R13, RZ, 0x10, R33 ;  /* 0x00000010ff0d7819 */ /* 0x000fe40000011621 */
[----:B------:R-:W-:Y:S02]  /*de00*/  SHF.R.U32.HI R36, RZ, 0x10, R35 ;  /* 0x00000010ff247819 */ /* 0x000fe40000011623 */
[----:B------:R-:W-:Y:S01]  /*de10*/  SHF.R.U64 R40, R32, 0x10, R33 ;  /* 0x0000001020287819 */ /* 0x000fe20000001221 */
[----:B------:R-:W-:Y:S01]  /*de20*/  HADD2.F32 R33, -RZ, R12.H0_H0 ;  /* 0x2000000cff217230 */ /* 0x000fe20000004100 */
[----:B------:R-:W-:Y:S01]  /*de30*/  SHF.R.U64 R39, R34, 0x10, R35 ;  /* 0x0000001022277819 */ /* 0x000fe20000001223 */
[----:B------:R-:W-:Y:S02]  /*de40*/  HADD2.F32 R36, -RZ, R36.H0_H0 ;  /* 0x20000024ff247230 */ /* 0x000fe40000004100 */
[----:B------:R-:W-:-:S02]  /*de50*/  HADD2.F32 R34, -RZ, R13.H0_H0 ;  /* 0x2000000dff227230 */ /* 0x000fc40000004100 */
[----:B------:R-:W-:Y:S02]  /*de60*/  HADD2.F32 R35, -RZ, R11.H0_H0 ;  /* 0x2000000bff237230 */ /* 0x000fe40000004100 */
[----:B------:R-:W-:Y:S02]  /*de70*/  HADD2.F32 R12, -RZ, R12.H1_H1 ;  /* 0x3000000cff0c7230 */ /* 0x000fe40000004100 */
[--C-:B0-----:R-:W-:Y:S02]  /*de80*/  HADD2.F32 R32, -RZ, R7.reuse.H1_H1 ;  /* 0x30000007ff207230 */ /* 0x101fe40000004100 */
[----:B------:R-:W-:Y:S02]  /*de90*/  HADD2.F32 R15, -RZ, R7.H0_H0 ;  /* 0x20000007ff0f7230 */ /* 0x000fe40000004100 */
[--C-:B------:R-:W-:Y:S02]  /*dea0*/  HADD2.F32 R7, -RZ, R4.reuse.H0_H0 ;  /* 0x20000004ff077230 */ /* 0x100fe40000004100 */
[----:B------:R-:W-:Y:S01]  /*deb0*/  FMUL.FTZ R38, R32, R36 ;  /* 0x0000002420267220 */ /* 0x000fe20000410000 */
[----:B------:R-:W-:-:S02]  /*dec0*/  HADD2.F32 R4, -RZ, R4.H1_H1 ;  /* 0x30000004ff047230 */ /* 0x000fc40000004100 */
[-C--:B------:R-:W-:Y:S01]  /*ded0*/  FMUL.FTZ R37, R32, R34.reuse ;  /* 0x0000002220257220 */ /* 0x080fe20000410000 */
[--C-:B------:R-:W-:Y:S02]  /*dee0*/  HADD2.F32 R13, -RZ, R6.reuse.H0_H0 ;  /* 0x20000006ff0d7230 */ /* 0x100fe40000004100 */
[C---:B------:R-:W-:Y:S01]  /*def0*/  FFMA.FTZ R38, R15.reuse, R34, -R38 ;  /* 0x000000220f267223 */ /* 0x040fe20000010826 */
[----:B------:R-:W-:Y:S02]  /*df00*/  HADD2.F32 R14, -RZ, R6.H1_H1 ;  /* 0x30000006ff0e7230 */ /* 0x000fe40000004100 */
[----:B------:R-:W-:Y:S01]  /*df10*/  FFMA.FTZ R37, R15, R36, R37 ;  /* 0x000000240f257223 */ /* 0x000fe20000010025 */
[----:B------:R-:W-:Y:S02]  /*df20*/  HADD2.F32 R6, -RZ, R5.H0_H0 ;  /* 0x20000005ff067230 */ /* 0x000fe40000004100 */
[C---:B------:R-:W-:Y:S01]  /*df30*/  FMUL.FTZ R32, R4.reuse, R35 ;  /* 0x0000002304207220 */ /* 0x040fe20000410000 */
[----:B------:R-:W-:Y:S01]  /*df40*/  FMUL.FTZ R34, R4, R33 ;  /* 0x0000002104227220 */ /* 0x000fe20000410000 */
[----:B------:R-:W-:-:S02]  /*df50*/  HADD2.F32 R15, -RZ, R11.H1_H1 ;  /* 0x3000000bff0f7230 */ /* 0x000fc40000004100 */
[C---:B------:R-:W-:Y:S01]  /*df60*/  FMUL.FTZ R36, R14.reuse, R12 ;  /* 0x0000000c0e247220 */ /* 0x040fe20000410000 */
[----:B------:R-:W-:Y:S02]  /*df70*/  HADD2.F32 R5, -RZ, R5.H1_H1 ;  /* 0x30000005ff057230 */ /* 0x000fe40000004100 */
[C---:B------:R-:W-:Y:S01]  /*df80*/  FFMA.FTZ R35, R7.reuse, R35, R34 ;  /* 0x0000002307237223 */ /* 0x040fe20000010022 */
[----:B------:R-:W-:Y:S02]  /*df90*/  HADD2.F32 R11, -RZ, R39.H0_H0 ;  /* 0x20000027ff0b7230 */ /* 0x000fe40000004100 */
[----:B------:R-:W-:Y:S01]  /*dfa0*/  FFMA.FTZ R32, R7, R33, -R32 ;  /* 0x0000002107207223 */ /* 0x000fe20000010820 */
[----:B------:R-:W-:Y:S02]  /*dfb0*/  HADD2.F32 R4, -RZ, R40.H0_H0 ;  /* 0x20000028ff047230 */ /* 0x000fe40000004100 */
[----:B------:R-:W-:Y:S01]  /*dfc0*/  FMUL.FTZ R34, R14, R15 ;  /* 0x0000000f0e227220 */ /* 0x000fe20000410000 */
[----:B------:R-:W-:-:S02]  /*dfd0*/  FMUL.FTZ R7, R5, R11 ;  /* 0x0000000b05077220 */ /* 0x000fc40000410000 */
        /* <DEDUP_REMOVED lines=8> */
[----:B------:R-:W-:-:S05]  /*e060*/  F2FP.F16.F32.PACK_AB R5, R14, R5 ;  /* 0x000000050e05723e */ /* 0x000fca00000000ff */
[----:B------:R2:W-:Y:S02]  /*e070*/  STS.128 [R60+0x18400], R4 ;  /* 0x018400043c007388 */ /* 0x0005e40000000c00 */
.L_x_4333:
[----:B------:R-:W-:Y:S05]  /*e080*/  BSYNC B1 ;  /* 0x0000000000017941 */ /* 0x000fea0003800000 */
.L_x_4332:
[----:B------:R-:W-:Y:S04]  /*e090*/  BSSY B1, `(.L_x_4334) ;  /* 0x000002c000017945 */ /* 0x000fe80003800000 */
[----:B------:R-:W-:Y:S05]  /*e0a0*/  @P3 BRA `(.L_x_4335) ;  /* 0x0000000000a83947 */ /* 0x000fea0003800000 */
[----:B012---:R-:W0:Y:S01]  /*e0b0*/  LDS.128 R4, [R10+0x6000] ;  /* 0x006000000a047984 */ /* 0x007e220000000c00 */
[----:B------:R-:W-:Y:S01]  /*e0c0*/  SHF.R.U64 R34, R30, 0x10, R31 ;  /* 0x000000101e227819 */ /* 0x000fe2000000121f */
[----:B------:R-:W-:Y:S01]  /*e0d0*/  HADD2.F32 R15, -RZ, R3.H0_H0 ;  /* 0x20000003ff0f7230 */ /* 0x000fe20000004100 */
[----:B------:R-:W-:Y:S02]  /*e0e0*/  SHF.R.U32.HI R30, RZ, 0x10, R29 ;  /* 0x00000010ff1e7819 */ /* 0x000fe4000001161d */
[----:B------:R-:W-:Y:S02]  /*e0f0*/  SHF.R.U32.HI R31, RZ, 0x10, R31 ;  /* 0x00000010ff1f7819 */ /* 0x000fe4000001161f */
[----:B------:R-:W-:Y:S01]  /*e100*/  SHF.R.U64 R33, R28, 0x10, R29 ;  /* 0x000000101c217819 */ /* 0x000fe2000000121d */
[----:B------:R-:W-:Y:S02]  /*e110*/  HADD2.F32 R30, -RZ, R30.H0_H0 ;  /* 0x2000001eff1e7230 */ /* 0x000fe40000004100 */
[----:B------:R-:W-:-:S02]  /*e120*/  HADD2.F32 R28, -RZ, R31.H0_H0 ;  /* 0x2000001fff1c7230 */ /* 0x000fc40000004100 */
[--C-:B------:R-:W-:Y:S02]  /*e130*/  HADD2.F32 R29, -RZ, R72.reuse.H0_H0 ;  /* 0x20000048ff1d7230 */ /* 0x100fe40000004100 */
        /* <DEDUP_REMOVED lines=10> */
[C---:B------:R-:W-:Y:S01]  /*e1e0*/  FMUL.FTZ R14, R4.reuse, R29 ;  /* 0x0000001d040e7220 */ /* 0x040fe20000410000 */
[----:B------:R-:W-:Y:S01]  /*e1f0*/  FMUL.FTZ R28, R4, R15 ;  /* 0x0000000f041c7220 */ /* 0x000fe20000410000 */
[----:B------:R-:W-:Y:S02]  /*e200*/  HADD2.F32 R6, -RZ, R5.H0_H0 ;  /* 0x20000005ff067230 */ /* 0x000fe40000004100 */
[----:B------:R-:W-:Y:S01]  /*e210*/  FFMA.FTZ R31, R13, R30, R31 ;  /* 0x0000001e0d1f7223 */ /* 0x000fe2000001001f */
[----:B------:R-:W-:-:S02]  /*e220*/  HADD2.F32 R4, -RZ, R3.H1_H1 ;  /* 0x30000003ff047230 */ /* 0x000fc40000004100 */
[C---:B------:R-:W-:Y:S01]  /*e230*/  FFMA.FTZ R14, R7.reuse, R15, -R14 ;  /* 0x0000000f070e7223 */ /* 0x040fe2000001080e */
[----:B------:R-:W-:Y:S02]  /*e240*/  HADD2.F32 R5, -RZ, R5.H1_H1 ;  /* 0x30000005ff057230 */ /* 0x000fe40000004100 */
[----:B------:R-:W-:Y:S01]  /*e250*/  FFMA.FTZ R29, R7, R29, R28 ;  /* 0x0000001d071d7223 */ /* 0x000fe2000001001c */
[----:B------:R-:W-:Y:S02]  /*e260*/  HADD2.F32 R13, -RZ, R33.H0_H0 ;  /* 0x20000021ff0d7230 */ /* 0x000fe40000004100 */
[C---:B------:R-:W-:Y:S01]  /*e270*/  FMUL.FTZ R28, R12.reuse, R72 ;  /* 0x000000480c1c7220 */ /* 0x040fe20000410000 */
[----:B------:R-:W-:Y:S02]  /*e280*/  HADD2.F32 R3, -RZ, R34.H0_H0 ;  /* 0x20000022ff037230 */ /* 0x000fe40000004100 */
[-C--:B------:R-:W-:Y:S01]  /*e290*/  FMUL.FTZ R15, R12, R4.reuse ;  /* 0x000000040c0f7220 */ /* 0x080fe20000410000 */
[----:B------:R-:W-:Y:S01]  /*e2a0*/  FMUL.FTZ R7, R5, R13 ;  /* 0x0000000d05077220 */ /* 0x000fe20000410000 */
[----:B------:R-:W-:Y:S01]  /*e2b0*/  FFMA.FTZ R28, R11, R4, -R28 ;  /* 0x000000040b1c7223 */ /* 0x000fe2000001081c */
[-C--:B------:R-:W-:Y:S01]  /*e2c0*/  FMUL.FTZ R12, R5, R3.reuse ;  /* 0x00000003050c7220 */ /* 0x080fe20000410000 */
        /* <DEDUP_REMOVED lines=8> */
.L_x_4335:
[----:B------:R-:W-:Y:S05]  /*e350*/  BSYNC B1 ;  /* 0x0000000000017941 */ /* 0x000fea0003800000 */
.L_x_4334:
[----:B------:R-:W-:Y:S04]  /*e360*/  BSSY B1, `(.L_x_4336) ;  /* 0x000002c000017945 */ /* 0x000fe80003800000 */
[----:B------:R-:W-:Y:S05]  /*e370*/  @P4 BRA `(.L_x_4337) ;  /* 0x0000000000a84947 */ /* 0x000fea0003800000 */
[----:B0123--:R-:W0:Y:S01]  /*e380*/  LDS.128 R4, [R60+0x1c400] ;  /* 0x01c400003c047984 */ /* 0x00fe220000000c00 */
[----:B------:R-:W-:Y:S01]  /*e390*/  SHF.R.U32.HI R15, RZ, 0x10, R27 ;  /* 0x00000010ff0f7819 */ /* 0x000fe2000001161b */
[----:B------:R-:W-:Y:S01]  /*e3a0*/  HADD2.F32 R14, -RZ, R2.H0_H0 ;  /* 0x20000002ff0e7230 */ /* 0x000fe20000004100 */
[--C-:B------:R-:W-:Y:S01]  /*e3b0*/  SHF.R.U64 R29, R24, 0x10, R25.reuse ;  /* 0x00000010181d7819 */ /* 0x100fe20000001219 */
[----:B------:R-:W-:Y:S01]  /*e3c0*/  HADD2.F32 R24, -RZ, R69.H0_H0 ;  /* 0x20000045ff187230 */ /* 0x000fe20000004100 */
[----:B------:R-:W-:Y:S01]  /*e3d0*/  SHF.R.U32.HI R25, RZ, 0x10, R25 ;  /* 0x00000010ff197819 */ /* 0x000fe20000011619 */
[----:B------:R-:W-:Y:S01]  /*e3e0*/  HADD2.F32 R15, -RZ, R15.H0_H0 ;  /* 0x2000000fff0f7230 */ /* 0x000fe20000004100 */
[----:B------:R-:W-:-:S03]  /*e3f0*/  SHF.R.U64 R31, R26, 0x10, R27 ;  /* 0x000000101a1f7819 */ /* 0x000fc6000000121b */
[----:B------:R-:W-:Y:S02]  /*e400*/  HADD2.F32 R25, -RZ, R25.H0_H0 ;  /* 0x20000019ff197230 */ /* 0x000fe40000004100 */
[--C-:B0-----:R-:W-:Y:S02]  /*e410*/  HADD2.F32 R13, -RZ, R7.reuse.H1_H1 ;  /* 0x30000007ff0d7230 */ /* 0x101fe40000004100 */
[--C-:B------:R-:W-:Y:S02]  /*e420*/  HADD2.F32 R3, -RZ, R4.reuse.H0_H0 ;  /* 0x20000004ff037230 */ /* 0x100fe40000004100 */
[----:B------:R-:W-:Y:S02]  /*e430*/  HADD2.F32 R4, -RZ, R4.H1_H1 ;  /* 0x30000004ff047230 */ /* 0x000fe40000004100 */
[C---:B------:R-:W-:Y:S01]  /*e440*/  FMUL.FTZ R28, R13.reuse, R15 ;  /* 0x0000000f0d1c7220 */ /* 0x040fe20000410000 */
[----:B------:R-:W-:Y:S02]  /*e450*/  HADD2.F32 R12, -RZ, R7.H0_H0 ;  /* 0x20000007ff0c7230 */ /* 0x000fe40000004100 */
[----:B------:R-:W-:Y:S01]  /*e460*/  FMUL.FTZ R27, R13, R25 ;  /* 0x000000190d1b7220 */ /* 0x000fe20000410000 */
[----:B------:R-:W-:-:S02]  /*e470*/  HADD2.F32 R7, -RZ, R6.H0_H0 ;  /* 0x20000006ff077230 */ /* 0x000fc40000004100 */
[----:B------:R-:W-:Y:S01]  /*e480*/  FMUL.FTZ R26, R4, R24 ;  /* 0x00000018041a7220 */ /* 0x000fe20000410000 */
[----:B------:R-:W-:Y:S02]  /*e490*/  HADD2.F32 R11, -RZ, R6.H1_H1 ;  /* 0x30000006ff0b7230 */ /* 0x000fe40000004100 */
[----:B------:R-:W-:Y:S01]  /*e4a0*/  FFMA.FTZ R30, R12, R25, R28 ;  /* 0x000000190c1e7223 */ /* 0x000fe2000001001c */
[-C--:B------:R-:W-:Y:S01]  /*e4b0*/  FMUL.FTZ R28, R4, R14.reuse ;  /* 0x0000000e041c7220 */ /* 0x080fe20000410000 */
[C---:B------:R-:W-:Y:S01]  /*e4c0*/  FFMA.FTZ R26, R3.reuse, R14, -R26 ;  /* 0x0000000e031a7223 */ /* 0x040fe2000001081a */
[----:B------:R-:W-:Y:S02]  /*e4d0*/  HADD2.F32 R6, -RZ, R5.H0_H0 ;  /* 0x20000005ff067230 */ /* 0x000fe40000004100 */
[----:B------:R-:W-:Y:S01]  /*e4e0*/  FFMA.FTZ R27, R12, R15, -R27 ;  /* 0x0000000f0c1b7223 */ /* 0x000fe2000001081b */
[----:B------:R-:W-:Y:S02]  /*e4f0*/  HADD2.F32 R14, -RZ, R69.H1_H1 ;  /* 0x30000045ff0e7230 */ /* 0x000fe40000004100 */
[----:B------:R-:W-:Y:S01]  /*e500*/  FFMA.FTZ R3, R3, R24, R28 ;  /* 0x0000001803037223 */ /* 0x000fe2000001001c */
[----:B------:R-:W-:-:S02]  /*e510*/  HADD2.F32 R4, -RZ, R2.H1_H1 ;  /* 0x30000002ff047230 */ /* 0x000fc40000004100 */
[----:B------:R-:W-:Y:S02]  /*e520*/  HADD2.F32 R5, -RZ, R5.H1_H1 ;  /* 0x30000005ff057230 */ /* 0x000fe40000004100 */
[C---:B------:R-:W-:Y:S01]  /*e530*/  FMUL.FTZ R24, R11.reuse, R14 ;  /* 0x0000000e0b187220 */ /* 0x040fe20000410000 */
[----:B------:R-:W-:Y:S02]  /*e540*/  HADD2.F32 R12, -RZ, R29.H0_H0 ;  /* 0x2000001dff0c7230 */ /* 0x000fe40000004100 */
[-C--:B------:R-:W-:Y:S01]  /*e550*/  FMUL.FTZ R15, R11, R4.reuse ;  /* 0x000000040b0f7220 */ /* 0x080fe20000410000 */
[----:B------:R-:W-:Y:S02]  /*e560*/  HADD2.F32 R2, -RZ, R31.H0_H0 ;  /* 0x2000001fff027230 */ /* 0x000fe40000004100 */
[----:B------:R-:W-:Y:S01]  /*e570*/  FFMA.FTZ R24, R7, R4, -R24 ;  /* 0x0000000407187223 */ /* 0x000fe20000010818 */
[----:B------:R-:W-:Y:S01]  /*e580*/  F2FP.F16.F32.PACK_AB R4, R3, R26 ;  /* 0x0000001a0304723e */ /* 0x000fe200000000ff */
[----:B------:R-:W-:Y:S01]  /*e590*/  FMUL.FTZ R11, R5, R12 ;  /* 0x0000000c050b7220 */ /* 0x000fe20000410000 */
[----:B------:R-:W-:Y:S01]  /*e5a0*/  FFMA.FTZ R15, R7, R14, R15 ;  /* 0x0000000e070f7223 */ /* 0x000fe2000001000f */
[-C--:B------:R-:W-:Y:S01]  /*e5b0*/  FMUL.FTZ R13, R5, R2.reuse ;  /* 0x00000002050d7220 */ /* 0x080fe20000410000 */
[----:B------:R-:W-:Y:S01]  /*e5c0*/  F2FP.F16.F32.PACK_AB R7, R30, R27 ;  /* 0x0000001b1e07723e */ /* 0x000fe200000000ff */
[----:B------:R-:W-:-:S02]  /*e5d0*/  FFMA.FTZ R5, R6, R2, -R11 ;  /* 0x0000000206057223 */ /* 0x000fc4000001080b */
[----:B------:R-:W-:Y:S01]  /*e5e0*/  FFMA.FTZ R12, R6, R12, R13 ;  /* 0x0000000c060c7223 */ /* 0x000fe2000001000d */
[----:B------:R-:W-:-:S04]  /*e5f0*/  F2FP.F16.F32.PACK_AB R6, R15, R24 ;  /* 0x000000180f06723e */ /* 0x000fc800000000ff */
[----:B------:R-:W-:-:S05]  /*e600*/  F2FP.F16.F32.PACK_AB R5, R12, R5 ;  /* 0x000000050c05723e */ /* 0x000fca00000000ff */
[----:B------:R4:W-:Y:S02]  /*e610*/  STS.128 [R60+0x1c400], R4 ;  /* 0x01c400043c007388 */ /* 0x0009e40000000c00 */
.L_x_4337:
[----:B------:R-:W-:Y:S05]  /*e620*/  BSYNC B1 ;  /* 0x0000000000017941 */ /* 0x000fea0003800000 */
.L_x_4336:
[----:B------:R-:W-:Y:S05]  /*e630*/  @P5 BRA `(.L_x_4327) ;  /* 0x0000003400845947 */ /* 0x000fea0003800000 */
[----:B01234-:R-:W0:Y:S01]  /*e640*/  LDS.128 R4, [R10+0xa000] ;  /* 0x00a000000a047984 */ /* 0x01fe220000000c00 */
[----:B------:R-:W-:Y:S01]  /*e650*/  SHF.R.U32.HI R14, RZ, 0x10, R9 ;  /* 0x00000010ff0e7819 */ /* 0x000fe20000011609 */
[----:B------:R-:W-:Y:S01]  /*e660*/  HADD2.F32 R11, -RZ, R0.H0_H0 ;  /* 0x20000000ff0b7230 */ /* 0x000fe20000004100 */
        /* <DEDUP_REMOVED lines=16> */
[C---:B------:R-:W-:Y:S01]  /*e770*/  FMUL.FTZ R9, R4.reuse, R13 ;  /* 0x0000000d04097220 */ /* 0x040fe20000410000 */
[-C--:B------:R-:W-:Y:S01]  /*e780*/  FMUL.FTZ R15, R4, R11.reuse ;  /* 0x0000000b040f7220 */ /* 0x080fe20000410000 */
[--C-:B------:R-:W-:Y:S02]  /*e790*/  HADD2.F32 R3, -RZ, R5.reuse.H0_H0 ;  /* 0x20000005ff037230 */ /* 0x100fe40000004100 */
[----:B------:R-:W-:Y:S01]  /*e7a0*/  FFMA.FTZ R21, R8, R14, R21 ;  /* 0x0000000e08157223 */ /* 0x000fe20000010015 */
[----:B------:R-:W-:Y:S02]  /*e7b0*/  HADD2.F32 R4, -RZ, R0.H1_H1 ;  /* 0x30000000ff047230 */ /* 0x000fe40000004100 */
[----:B------:R-:W-:Y:S01]  /*e7c0*/  FFMA.FTZ R9, R2, R11, -R9 ;  /* 0x0000000b02097223 */ /* 0x000fe20000010809 */
[----:B------:R-:W-:-:S02]  /*e7d0*/  HADD2.F32 R5, -RZ, R5.H1_H1 ;  /* 0x30000005ff057230 */ /* 0x000fc40000004100 */
[C---:B------:R-:W-:Y:S01]  /*e7e0*/  FMUL.FTZ R12, R6.reuse, R61 ;  /* 0x0000003d060c7220 */ /* 0x040fe20000410000 */
[----:B------:R-:W-:Y:S02]  /*e7f0*/  HADD2.F32 R8, -RZ, R24.H0_H0 ;  /* 0x20000018ff087230 */ /* 0x000fe40000004100 */
[-C--:B------:R-:W-:Y:S01]  /*e800*/  FMUL.FTZ R14, R6, R4.reuse ;  /* 0x00000004060e7220 */ /* 0x080fe20000410000 */
[----:B------:R-:W-:Y:S02]  /*e810*/  HADD2.F32 R0, -RZ, R25.H0_H0 ;  /* 0x20000019ff007230 */ /* 0x000fe40000004100 */
[----:B------:R-:W-:Y:S01]  /*e820*/  FFMA.FTZ R2, R2, R13, R15 ;  /* 0x0000000d02027223 */ /* 0x000fe2000001000f */
[----:B------:R-:W-:Y:S01]  /*e830*/  FFMA.FTZ R12, R7, R4, -R12 ;  /* 0x00000004070c7223 */ /* 0x000fe2000001080c */
[----:B------:R-:W-:Y:S01]  /*e840*/  FMUL.FTZ R6, R5, R8 ;  /* 0x0000000805067220 */ /* 0x000fe20000410000 */
[----:B------:R-:W-:Y:S01]  /*e850*/  FFMA.FTZ R61, R7, R61, R14 ;  /* 0x0000003d073d7223 */ /* 0x000fe2000001000e */
[----:B------:R-:W-:Y:S01]  /*e860*/  FMUL.FTZ R11, R5, R0 ;  /* 0x00000000050b7220 */ /* 0x000fe20000410000 */
[----:B------:R-:W-:Y:S01]  /*e870*/  F2FP.F16.F32.PACK_AB R7, R21, R20 ;  /* 0x000000141507723e */ /* 0x000fe200000000ff */
[C---:B------:R-:W-:Y:S01]  /*e880*/  FFMA.FTZ R5, R3.reuse, R0, -R6 ;  /* 0x0000000003057223 */ /* 0x040fe20000010806 */
[----:B------:R-:W-:Y:S01]  /*e890*/  F2FP.F16.F32.PACK_AB R4, R2, R9 ;  /* 0x000000090204723e */ /* 0x000fe200000000ff */
[----:B------:R-:W-:Y:S01]  /*e8a0*/  FFMA.FTZ R8, R3, R8, R11 ;  /* 0x0000000803087223 */ /* 0x000fe2000001000b */
[----:B------:R-:W-:-:S04]  /*e8b0*/  F2FP.F16.F32.PACK_AB R6, R61, R12 ;  /* 0x0000000c3d06723e */ /* 0x000fc800000000ff */
[----:B------:R-:W-:-:S05]  /*e8c0*/  F2FP.F16.F32.PACK_AB R5, R8, R5 ;  /* 0x000000050805723e */ /* 0x000fca00000000ff */
[----:B------:R0:W-:Y:S01]  /*e8d0*/  STS.128 [R10+0xa000], R4 ;  /* 0x00a000040a007388 */ /* 0x0001e20000000c00 */
[----:B------:R-:W-:Y:S05]  /*e8e0*/  BRA `(.L_x_4327) ;  /* 0x0000003000d87947 */ /* 0x000fea0003800000 */
.L_x_4300:
[----:B------:R-:W0:Y:S01]  /*e8f0*/  LDC R78, c[0x0][0x428] ;  /* 0x00010a00ff4e7b82 */ /* 0x000e220000000800 */
[-C--:B------:R-:W-:Y:S01]  /*e900*/  ISETP.GE.AND P0, PT, R195, R10.reuse, PT ;  /* 0x0000000ac300720c */ /* 0x080fe20003f06270 */
[----:B------:R-:W-:Y:S01]  /*e910*/  BSSY B1, `(.L_x_4338) ;  /* 0x000003f000017945 */ /* 0x000fe20003800000 */
[----:B------:R-:W-:Y:S01]  /*e920*/  ISETP.GE.AND P1, PT, R221, R10, PT ;  /* 0x0000000add00720c */ /* 0x000fe20003f26270 */
[----:B------:R-:W-:Y:S01]  /*e930*/  IMAD.MOV.U32 R9, RZ, RZ, R61 ;  /* 0x000000ffff097224 */ /* 0x000fe200078e003d */
[----:B------:R-:W-:Y:S01]  /*e940*/  MOV R11, R77 ;  /* 0x0000004d000b7202 */ /* 0x000fe20000000f00 */
[----:B------:R-:W-:Y:S01]  /*e950*/  IMAD.MOV.U32 R8, RZ, RZ, R72 ;  /* 0x000000ffff087224 */ /* 0x000fe200078e0048 */
[----:B------:R-:W-:Y:S01]  /*e960*/  CS2R R40, SRZ ;  /* 0x0000000000287805 */ /* 0x000fe2000001ff00 */
[----:B------:R-:W-:Y:S01]  /*e970*/  IMAD.MOV.U32 R10, RZ, RZ, R144 ;  /* 0x000000ffff0a7224 */ /* 0x000fe200078e0090 */
        /* <DEDUP_REMOVED lines=45> */
[----:B------:R-:W-:-:S02]  /*ec50*/  CS2R R24, SRZ ;  /* 0x0000000000187805 */ /* 0x000fc4000001ff00 */
[----:B------:R-:W-:Y:S02]  /*ec60*/  CS2R R26, SRZ ;  /* 0x00000000001a7805 */ /* 0x000fe4000001ff00 */
[----:B------:R-:W-:Y:S02]  /*ec70*/  CS2R R28, SRZ ;  /* 0x00000000001c7805 */ /* 0x000fe4000001ff00 */
[----:B------:R-:W-:Y:S01]  /*ec80*/  CS2R R30, SRZ ;  /* 0x00000000001e7805 */ /* 0x000fe2000001ff00 */
[----:B------:R-:W-:Y:S02]  /*ec90*/  ULDC.64 UR8, c[0x0][0x208] ;  /* 0x0000820000087ab9 */ /* 0x000fe40000000a00 */
[----:B------:R0:W5:Y:S04]  /*eca0*/  @!P2 LDG.E.128 R32, desc[UR8][R14.64] ;  /* 0x000000080e20a981 */ /* 0x000168000c1e1d00 */
[----:B------:R0:W5:Y:S04]  /*ecb0*/  @!P3 LDG.E.128 R36, desc[UR8][R14.64+0x40] ;  /* 0x000040080e24b981 */ /* 0x000168000c1e1d00 */
[----:B------:R0:W5:Y:S04]  /*ecc0*/  @!P4 LDG.E.128 R60, desc[UR8][R14.64+0x80] ;  /* 0x000080080e3cc981 */ /* 0x000168000c1e1d00 */
[----:B------:R0:W5:Y:S04]  /*ecd0*/  @!P2 LDG.E.128 R4, desc[UR8][R20.64] ;  /* 0x000000081404a981 */ /* 0x000168000c1e1d00 */
[----:B------:R0:W5:Y:S04]  /*ece0*/  @!P3 LDG.E.128 R24, desc[UR8][R20.64+0x40] ;  /* 0x000040081418b981 */ /* 0x000168000c1e1d00 */
[----:B------:R0:W5:Y:S02]  /*ecf0*/  @!P4 LDG.E.128 R28, desc[UR8][R20.64+0x80] ;  /* 0x00008008141cc981 */ /* 0x000164000c1e1d00 */
.L_x_4339:
[----:B------:R-:W-:Y:S05]  /*ed00*/  BSYNC B1 ;  /* 0x0000000000017941 */ /* 0x000fea0003800000 */
.L_x_4338:
[----:B------:R-:W-:Y:S01]  /*ed10*/  BSSY B1, `(.L_x_4340) ;  /* 0x0000027000017945 */ /* 0x000fe20003800000 */
[----:B-----5:R-:W-:Y:S01]  /*ed20*/  IMAD.MOV.U32 R72, RZ, RZ, R4 ;  /* 0x000000ffff487224 */ /* 0x020fe200078e0004 */
[----:B------:R-:W-:Y:S01]  /*ed30*/  CS2R R66, SRZ ;  /* 0x0000000000427805 */ /* 0x000fe2000001ff00 */
[----:B------:R-:W-:Y:S02]  /*ed40*/  IMAD.MOV.U32 R73, RZ, RZ, R5 ;  /* 0x000000ffff497224 */ /* 0x000fe400078e0005 */
[----:B------:R-:W-:Y:S01]  /*ed50*/  IMAD.MOV.U32 R77, RZ, RZ, R6 ;  /* 0x000000ffff4d7224 */ /* 0x000fe200078e0006 */
[----:B------:R-:W-:Y:S06]  /*ed60*/  @P1 BRA `(.L_x_4341) ;  /* 0x0000000000841947 */ /* 0x000fec0003800000 */
[----:B------:R-:W-:Y:S01]  /*ed70*/  IADD3 R76, P2, P3, R71, R76, R84 ;  /* 0x0000004c474c7210 */ /* 0x000fe20007b5e054 */
[----:B------:R-:W-:Y:S01]  /*ed80*/  ULDC.64 UR4, c[0x0][0x3c8] ;  /* 0x0000f20000047ab9 */ /* 0x000fe20000000a00 */
[----:B------:R-:W-:Y:S01]  /*ed90*/  IADD3 R75, P4, P5, R70, R75, R87 ;  /* 0x0000004b464b7210 */ /* 0x000fe20007d9e057 */
[----:B------:R-:W-:Y:S01]  /*eda0*/  ULDC.64 UR6, c[0x0][0x3e0] ;  /* 0x0000f80000067ab9 */ /* 0x000fe20000000a00 */
[----:B0-----:R-:W-:Y:S02]  /*edb0*/  IADD3.X R15, R83, R74, R82, P2, P3 ;  /* 0x0000004a530f7210 */ /* 0x001fe400017e6452 */
[----:B------:R-:W-:Y:S02]  /*edc0*/  CS2R R52, SRZ ;  /* 0x0000000000347805 */ /* 0x000fe4000001ff00 */
[----:B------:R-:W-:Y:S01]  /*edd0*/  LEA R14, P2, R76, UR4, 0x1 ;  /* 0x000000044c0e7c11 */ /* 0x000fe2000f8408ff */
[----:B------:R-:W-:Y:S01]  /*ede0*/  ULDC UR4, c[0x0][0x3d4] ;  /* 0x0000f50000047ab9 */ /* 0x000fe20000000800 */
[----:B------:R-:W-:-:S02]  /*edf0*/  IADD3.X R0, R80, R69, R85, P4, P5 ;  /* 0x0000004550007210 */ /* 0x000fc400027ea455 */
[----:B------:R-:W-:Y:S02]  /*ee00*/  CS2R R54, SRZ ;  /* 0x0000000000367805 */ /* 0x000fe4000001ff00 */
[C---:B------:R-:W-:Y:S02]  /*ee10*/  LEA R20, P3, R75.reuse, UR6, 0x1 ;  /* 0x000000064b147c11 */ /* 0x040fe4000f8608ff */
[----:B------:R-:W-:Y:S02]  /*ee20*/  CS2R R56, SRZ ;  /* 0x0000000000387805 */ /* 0x000fe4000001ff00 */
[----:B------:R-:W-:Y:S02]  /*ee30*/  LEA.HI.X R15, R76, UR5, R15, 0x1, P2 ;  /* 0x000000054c0f7c11 */ /* 0x000fe400090f0c0f */
[----:B------:R-:W-:Y:S02]  /*ee40*/  CS2R R58, SRZ ;  /* 0x00000000003a7805 */ /* 0x000fe4000001ff00 */
[----:B------:R-:W-:-:S02]  /*ee50*/  LEA.HI.X R21, R75, UR7, R0, 0x1, P3 ;  /* 0x000000074b157c11 */ /* 0x000fc400098f0c00 */
        /* <DEDUP_REMOVED lines=18> */
.L_x_4341:
[----:B------:R-:W-:Y:S05]  /*ef80*/  BSYNC B1 ;  /* 0x0000000000017941 */ /* 0x000fea0003800000 */
.L_x_4340:
[----:B01----:R-:W-:Y:S01]  /*ef90*/  IMAD.MOV.U32 R14, RZ, RZ, R24 ;  /* 0x000000ffff0e7224 */ /* 0x003fe200078e0018 */
[----:B------:R-:W-:Y:S01]  /*efa0*/  MOV R0, R7 ;  /* 0x0000000700007202 */ /* 0x000fe20000000f00 */
[----:B------:R-:W-:Y:S01]  /*efb0*/  IMAD.MOV.U32 R15, RZ, RZ, R25 ;  /* 0x000000ffff0f7224 */ /* 0x000fe200078e0019 */
[----:B------:R-:W-:Y:S01]  /*efc0*/  ISETP.NE.AND P2, PT, R78, 0x1, PT ;  /* 0x000000014e00780c */ /* 0x000fe20003f45270 */
        /* <DEDUP_REMOVED lines=8> */
[----:B------:R-:W-:Y:S01]  /*f050*/  ULDC.64 UR4, c[0x0][0x3c8] ;  /* 0x0000f20000047ab9 */ /* 0x000fe20000000a00 */
[----:B------:R-:W-:Y:S01]  /*f060*/  PRMT R81, R0, 0x5410, R14 ;  /* 0x0000541000517816 */ /* 0x000fe2000000000e */
[----:B------:R-:W-:Y:S01]  /*f070*/  IMAD.MOV.U32 R0, RZ, RZ, R28 ;  /* 0x000000ffff007224 */ /* 0x000fe200078e001c */
[----:B------:R-:W-:Y:S01]  /*f080*/  PRMT R89, R89, 0x5410, R72 ;  /* 0x0000541059597816 */ /* 0x000fe20000000048 */
[----:B------:R-:W-:Y:S01]  /*f090*/  IMAD.MOV.U32 R14, RZ, RZ, R30 ;  /* 0x000000ffff0e7224 */ /* 0x000fe200078e001e */
[----:B------:R-:W0:Y:S01]  /*f0a0*/  @P2 LDC R21, c[0x0][0x430] ;  /* 0x00010c00ff152b82 */ /* 0x000e220000000800 */
[----:B------:R-:W-:Y:S01]  /*f0b0*/  PRMT R90, R73, 0x7610, R90 ;  /* 0x00007610495a7816 */ /* 0x000fe2000000005a */
[----:B------:R-:W-:Y:S01]  /*f0c0*/  ULDC.64 UR6, c[0x0][0x3e0] ;  /* 0x0000f80000067ab9 */ /* 0x000fe20000000a00 */
[----:B------:R-:W-:Y:S01]  /*f0d0*/  PRMT R74, R0, 0x5410, R15 ;  /* 0x00005410004a7816 */ /* 0x000fe2000000000f */
[----:B------:R-:W-:Y:S01]  /*f0e0*/  IMAD.MOV.U32 R15, RZ, RZ, R32 ;  /* 0x000000ffff0f7224 */ /* 0x000fe200078e0020 */
[----:B------:R-:W-:Y:S01]  /*f0f0*/  PRMT R75, R14, 0x7610, R75 ;  /* 0x000076100e4b7816 */ /* 0x000fe2000000004b */
[----:B------:R-:W-:Y:S01]  /*f100*/  IMAD.MOV.U32 R14, RZ, RZ, R31 ;  /* 0x000000ffff0e7224 */ /* 0x000fe200078e001f */
[----:B------:R-:W-:Y:S01]  /*f110*/  PRMT R82, R69, 0x7610, R82 ;  /* 0x0000761045527816 */ /* 0x000fe20000000052 */
[----:B------:R-:W1:Y:S01]  /*f120*/  @P2 LDC R0, c[0x0][0x42c] ;  /* 0x00010b00ff002b82 */ /* 0x000e620000000800 */
[----:B------:R-:W-:Y:S01]  /*f130*/  PRMT R89, R15, 0x7610, R89 ;  /* 0x000076100f597816 */ /* 0x000fe20000000059 */
[----:B------:R-:W-:Y:S01]  /*f140*/  IMAD R15, R201, 0x80, R195 ;  /* 0x00000080c90f7824 */ /* 0x000fe200078e02c3 */
[----:B------:R-:W-:Y:S01]  /*f150*/  PRMT R75, R75, 0x5410, R14 ;  /* 0x000054104b4b7816 */ /* 0x000fe2000000000e */
[----:B------:R-:W-:Y:S01]  /*f160*/  IMAD.MOV.U32 R14, RZ, RZ, R34 ;  /* 0x000000ffff0e7224 */ /* 0x000fe200078e0022 */
[----:B------:R-:W-:Y:S01]  /*f170*/  PRMT R90, R90, 0x5410, R20 ;  /* 0x000054105a5a7816 */ /* 0x000fe20000000014 */
[----:B------:R-:W-:Y:S01]  /*f180*/  IMAD R15, R224, 0x40, R15 ;  /* 0x00000040e00f7824 */ /* 0x000fe200078e020f */
[----:B------:R-:W-:Y:S01]  /*f190*/  MOV R20, R35 ;  /* 0x0000002300147202 */ /* 0x000fe20000000f00 */
[----:B-----5:R-:W-:Y:S01]  /*f1a0*/  IMAD.MOV.U32 R71, RZ, RZ, R43 ;  /* 0x000000ffff477224 */ /* 0x020fe200078e002b */
        /* <DEDUP_REMOVED lines=9> */
[----:B------:R-:W-:Y:S01]  /*f240*/  IMAD.MOV.U32 R69, RZ, RZ, R63 ;  /* 0x000000ffff457224 */ /* 0x000fe200078e003f */
[----:B------:R-:W-:Y:S01]  /*f250*/  PRMT R76, R14, 0x7610, R76 ;  /* 0x000076100e4c7816 */ /* 0x000fe2000000004c */
[----:B------:R-:W-:Y:S02]  /*f260*/  IMAD.MOV.U32 R14, RZ, RZ, R61 ;  /* 0x000000ffff0e7224 */ /* 0x000fe400078e003d */
[----:B-1----:R-:W-:Y:S01]  /*f270*/  @P2 IMAD.HI.U32 R0, R15, R0, RZ ;  /* 0x000000000f002227 */ /* 0x002fe200078e00ff */
[----:B------:R-:W-:-:S02]  /*f280*/  PRMT R77, R20, 0x5410, R69 ;  /* 0x00005410144d7816 */ /* 0x000fc40000000045 */
[----:B------:R-:W-:Y:S01]  /*f290*/  PRMT R76, R76, 0x5410, R14 ;  /* 0x000054104c4c7816 */ /* 0x000fe2000000000e */
[----:B------:R-:W-:Y:S01]  /*f2a0*/  IMAD.MOV.U32 R20, RZ, RZ, R42 ;  /* 0x000000ffff147224 */ /* 0x000fe200078e002a */
[----:B0-----:R-:W-:Y:S01]  /*f2b0*/  @P2 SHF.R.U32.HI R15, RZ, R21, R0 ;  /* 0x00000015ff0f2219 */ /* 0x001fe20000011600 */
[----:B------:R-:W-:Y:S01]  /*f2c0*/  IMAD.MOV.U32 R0, RZ, RZ, R40 ;  /* 0x000000ffff007224 */ /* 0x000fe200078e0028 */
[----:B------:R-:W-:Y:S02]  /*f2d0*/  MOV R14, R41 ;  /* 0x00000029000e7202 */ /* 0x000fe40000000f00 */
[----:B------:R-:W-:Y:S01]  /*f2e0*/  SHF.R.S32.HI R21, RZ, 0x1f, R15 ;  /* 0x0000001fff157819 */ /* 0x000fe2000001140f */
[-C--:B------:R-:W-:Y:S01]  /*f2f0*/  IMAD.WIDE.U32 R8, R15, R12.reuse, R8 ;  /* 0x0000000c0f087225 */ /* 0x080fe200078e0008 */
[----:B------:R-:W-:Y:S02]  /*f300*/  PRMT R69, R0, 0x5410, R14 ;  /* 0x0000541000457816 */ /* 0x000fe4000000000e */
[----:B------:R-:W-:Y:S01]  /*f310*/  PRMT R70, R20, 0x5410, R71 ;  /* 0x0000541014467816 */ /* 0x000fe20000000047 */
[----:B------:R-:W-:-:S02]  /*f320*/  IMAD R0, R21, R12, RZ ;  /* 0x0000000c15007224 */ /* 0x000fc400078e02ff */
[-C--:B------:R-:W-:Y:S02]  /*f330*/  IMAD R14, R21, R2.reuse, RZ ;  /* 0x00000002150e7224 */ /* 0x080fe400078e02ff */
[----:B------:R-:W-:-:S04]  /*f340*/  IMAD.WIDE.U32 R10, R15, R2, R10 ;  /* 0x000000020f0a7225 */ /* 0x000fc800078e000a */
[C---:B------:R-:W-:Y:S01]  /*f350*/  IMAD R13, R15.reuse, R13, R0 ;  /* 0x0000000d0f0d7224 */ /* 0x040fe200078e0200 */
[----:B------:R-:W-:Y:S01]  /*f360*/  LEA R0, P3, R10, UR6, 0x1 ;  /* 0x000000060a007c11 */ /* 0x000fe2000f8608ff */
[----:B------:R-:W-:Y:S01]  /*f370*/  IMAD R15, R15, R3, R14 ;  /* 0x000000030f0f7224 */ /* 0x000fe200078e020e */
[----:B------:R-:W-:Y:S01]  /*f380*/  LEA R3, P2, R8, UR4, 0x1 ;  /* 0x0000000408037c11 */ /* 0x000fe2000f8408ff */
[----:B------:R-:W-:Y:S01]  /*f390*/  IMAD.MOV.U32 R2, RZ, RZ, R44 ;  /* 0x000000ffff027224 */ /* 0x000fe200078e002c */
[----:B------:R-:W-:Y:S01]  /*f3a0*/  UMOV UR4, 0xffffffff ;  /* 0xffffffff00047882 */ /* 0x000fe20000000000 */
[----:B------:R-:W-:Y:S02]  /*f3b0*/  IMAD.MOV.U32 R12, RZ, RZ, R45 ;  /* 0x000000ffff0c7224 */ /* 0x000fe400078e002d */
[----:B------:R-:W-:Y:S01]  /*f3c0*/  IMAD.IADD R13, R9, 0x1, R13 ;  /* 0x00000001090d7824 */ /* 0x000fe200078e020d */
[----:B------:R-:W-:Y:S02]  /*f3d0*/  IADD3 R9, R11, R15, RZ ;  /* 0x0000000f0b097210 */ /* 0x000fe40007ffe0ff */
[----:B------:R-:W-:-:S02]  /*f3e0*/  PRMT R21, R2, 0x5410, R12 ;  /* 0x0000541002157816 */ /* 0x000fc4000000000c */
[----:B------:R-:W-:Y:S02]  /*f3f0*/  LEA.HI.X R8, R8, UR5, R13, 0x1, P2 ;  /* 0x0000000508087c11 */ /* 0x000fe400090f0c0d */
[----:B------:R-:W-:Y:S02]  /*f400*/  LEA.HI.X R2, R10, UR7, R9, 0x1, P3 ;  /* 0x000000070a027c11 */ /* 0x000fe400098f0c09 */
[----:B------:R-:W-:Y:S01]  /*f410*/  LEA.HI R9, R220, R220, RZ, 0x1 ;  /* 0x000000dcdc097211 */ /* 0x000fe200078f08ff */
[----:B------:R-:W-:Y:S06]  /*f420*/  BRA.DIV UR4, `(.L_x_4342) ;  /* 0x0000018e04447947 */ /* 0x000fec000b800000 */
.L_x_4618:
[----:B------:R-:W-:-:S03]  /*f430*/  UMOV UR4, 0xffffffff ;  /* 0xffffffff00047882 */ /* 0x000fc60000000000 */
[----:B------:R-:W-:Y:S05]  /*f440*/  BRA.DIV UR4, `(.L_x_4343) ;  /* 0x0000018e04647947 */ /* 0x000fea000b800000 */
.L_x_4621:
[----:B------:R-:W-:-:S03]  /*f450*/  UMOV UR4, 0xffffffff ;  /* 0xffffffff00047882 */ /* 0x000fc60000000000 */
[----:B------:R-:W-:Y:S05]  /*f460*/  BRA.DIV UR4, `(.L_x_4344) ;  /* 0x0000018e04847947 */ /* 0x000fea000b800000 */
.L_x_4624:
[----:B------:R-:W-:-:S03]  /*f470*/  UMOV UR4, 0xffffffff ;  /* 0xffffffff00047882 */ /* 0x000fc60000000000 */
[----:B------:R-:W-:Y:S05]  /*f480*/  BRA.DIV UR4, `(.L_x_4345) ;  /* 0x0000018e04a47947 */ /* 0x000fea000b800000 */
.L_x_4627:
[----:B------:R-:W-:-:S03]  /*f490*/  UMOV UR4, 0xffffffff ;  /* 0xffffffff00047882 */ /* 0x000fc60000000000 */
[----:B------:R-:W-:Y:S05]  /*f4a0*/  BRA.DIV UR4, `(.L_x_4346) ;  /* 0x0000018e04c47947 */ /* 0x000fea000b800000 */
.L_x_4630:
[----:B------:R-:W-:Y:S01]  /*f4b0*/  UMOV UR4, 0xffffffff ;  /* 0xffffffff00047882 */ /* 0x000fe20000000000 */
[----:B------:R-:W-:Y:S02]  /*f4c0*/  LOP3.LUT R9, R9, 0xfffffffe, RZ, 0xc0, !PT ;  /* 0xfffffffe09097812 */ /* 0x000fe400078ec0ff */
[----:B------:R-:W-:Y:S05]  /*f4d0*/  BRA.DIV UR4, `(.L_x_4347) ;  /* 0x0000018e04e07947 */ /* 0x000fea000b800000 */
.L_x_4633:
[----:B------:R-:W-:Y:S01]  /*f4e0*/  UMOV UR4, 0xffffffff ;  /* 0xffffffff00047882 */ /* 0x000fe20000000000 */
[----:B------:R-:W-:Y:S02]  /*f4f0*/  IMAD.IADD R8, R220, 0x1, -R9 ;  /* 0x00000001dc087824 */ /* 0x000fe400078e0a09 */
[----:B------:R-:W-:Y:S05]  /*f500*/  BRA.DIV UR4, `(.L_x_4348) ;  /* 0x0000018e04fc7947 */ /* 0x000fea000b800000 */
.L_x_4636:
[----:B------:R-:W-:Y:S01]  /*f510*/  UMOV UR4, 0xffffffff ;  /* 0xffffffff00047882 */ /* 0x000fe20000000000 */
[----:B------:R-:W-:Y:S02]  /*f520*/  SHF.L.U32 R8, R8, 0x1f, RZ ;  /* 0x0000001f08087819 */ /* 0x000fe400000006ff */
[----:B------:R-:W-:Y:S05]  /*f530*/  BRA.DIV UR4, `(.L_x_4349) ;  /* 0x0000019204187947 */ /* 0x000fea000b800000 */
.L_x_4639:
[----:B------:R-:W0:Y:S01]  /*f540*/  SYNCS.PHASECHK.TRANS64.TRYWAIT P2, [R17+URZ+0x30800], R8 ;  /* 0x03080008110075a7 */ /* 0x000e22000804017f */
[----:B------:R-:W-:Y:S01]  /*f550*/  IMAD.MOV.U32 R0, RZ, RZ, R46 ;  /* 0x000000ffff007224 */ /* 0x000fe200078e002e */
[----:B------:R-:W-:Y:S01]  /*f560*/  BSSY B1, `(.L_x_4350) ;  /* 0x000001b000017945 */ /* 0x000fe20003800000 */
[----:B------:R-:W-:Y:S02]  /*f570*/  IMAD.MOV.U32 R2, RZ, RZ, R47 ;  /* 0x000000ffff027224 */ /* 0x000fe400078e002f */
[----:B------:R-:W-:Y:S02]  /*f580*/  IMAD.MOV.U32 R3, RZ, RZ, R48 ;  /* 0x000000ffff037224 */ /* 0x000fe400078e0030 */
[----:B------:R-:W-:Y:S01]  /*f590*/  IMAD.MOV.U32 R9, RZ, RZ, R49 ;  /* 0x000000ffff097224 */ /* 0x000fe200078e0031 */
[----:B------:R-:W-:Y:S01]  /*f5a0*/  PRMT R71, R0, 0x5410, R2 ;  /* 0x0000541000477816 */ /* 0x000fe20000000002 */
[----:B------:R-:W-:Y:S01]  /*f5b0*/  IMAD.MOV.U32 R10, RZ, RZ, R53 ;  /* 0x000000ffff0a7224 */ /* 0x000fe200078e0035 */
[----:B------:R-:W-:Y:S01]  /*f5c0*/  MOV R2, R50 ;  /* 0x0000003200027202 */ /* 0x000fe20000000f00 */
[----:B------:R-:W-:Y:S01]  /*f5d0*/  IMAD.MOV.U32 R11, RZ, RZ, R57 ;  /* 0x000000ffff0b7224 */ /* 0x000fe200078e0039 */
[----:B------:R-:W-:Y:S01]  /*f5e0*/  PRMT R0, R3, 0x5410, R9 ;  /* 0x0000541003007816 */ /* 0x000fe20000000009 */
[----:B------:R-:W-:-:S02]  /*f5f0*/  IMAD.MOV.U32 R3, RZ, RZ, R51 ;  /* 0x000000ffff037224 */ /* 0x000fc400078e0033 */
        /* <DEDUP_REMOVED lines=9> */
[----:B------:R-:W-:Y:S02]  /*f690*/  IMAD.MOV.U32 R9, RZ, RZ, R59 ;  /* 0x000000ffff097224 */ /* 0x000fe400078e003b */
[----:B------:R-:W-:Y:S02]  /*f6a0*/  IMAD.MOV.U32 R10, RZ, RZ, R64 ;  /* 0x000000ffff0a7224 */ /* 0x000fe400078e0040 */
[----:B------:R-:W-:Y:S01]  /*f6b0*/  IMAD.MOV.U32 R11, RZ, RZ, R65 ;  /* 0x000000ffff0b7224 */ /* 0x000fe200078e0041 */
[----:B------:R-:W-:Y:S02]  /*f6c0*/  PRMT R73, R3, 0x5410, R9 ;  /* 0x0000541003497816 */ /* 0x000fe40000000009 */
[----:B------:R-:W-:-:S02]  /*f6d0*/  MOV R9, R66 ;  /* 0x0000004200097202 */ /* 0x000fc40000000f00 */
[----:B------:R-:W-:Y:S01]  /*f6e0*/  PRMT R3, R10, 0x5410, R11 ;  /* 0x000054100a037816 */ /* 0x000fe2000000000b */
[----:B------:R-:W-:Y:S01]  /*f6f0*/  IMAD.MOV.U32 R10, RZ, RZ, R67 ;  /* 0x000000ffff0a7224 */ /* 0x000fe200078e0043 */
[----:B0-----:R-:W-:Y:S06]  /*f700*/  @!P2 BRA `(.L_x_4351) ;  /* 0x0000018c00cca947 */ /* 0x001fec0003800000 */
.L_x_4640:
[----:B------:R-:W-:Y:S05]  /*f710*/  BSYNC B1 ;  /* 0x0000000000017941 */ /* 0x000fea0003800000 */
.L_x_4350:
        /* <DEDUP_REMOVED lines=10> */
[--C-:B------:R-:W-:Y:S01]  /*f7c0*/  HADD2.F32 R92, -RZ, R90.reuse.H0_H0 ;  /* 0x2000005aff5c7230 */ /* 0x100fe20000004100 */
[----:B0-----:R-:W-:Y:S01]  /*f7d0*/  LOP3.LUT R8, R208, 0x38, R192, 0xf8, !PT ;  /* 0x00000038d0087812 */ /* 0x001fe200078ef8c0 */
[----:B------:R-:W-:Y:S01]  /*f7e0*/  HADD2.F32 R91, -RZ, R90.H1_H1 ;  /* 0x3000005aff5b7230 */ /* 0x000fe20000004100 */
[----:B------:R-:W-:Y:S01]  /*f7f0*/  SHF.R.S32.HI R13, RZ, 0x1f, R10 ;  /* 0x0000001fff0d7819 */ /* 0x000fe2000001140a */
[----:B------:R-:W-:Y:S01]  /*f800*/  IMAD.SHL.U32 R11, R10, 0x8, RZ ;  /* 0x000000080a0b7824 */ /* 0x000fe200078e00ff */
[-C--:B------:R-:W-:Y:S02]  /*f810*/  LOP3.LUT R9, R8, R209.reuse, RZ, 0x3c, !PT ;  /* 0x000000d108097212 */ /* 0x080fe400078e3cff */
[----:B------:R-:W-:Y:S02]  /*f820*/  LEA.HI R13, R13, R10, RZ, 0x3 ;  /* 0x0000000a0d0d7211 */ /* 0x000fe400078f18ff */
[----:B------:R-:W-:Y:S01]  /*f830*/  LOP3.LUT R8, R208, 0x38, R11, 0xf8, !PT ;  /* 0x00000038d0087812 */ /* 0x000fe200078ef80b */
[----:B------:R-:W-:Y:S01]  /*f840*/  IMAD.IADD R84, R210, 0x1, R9 ;  /* 0x00000001d2547824 */ /* 0x000fe200078e0209 */
[----:B------:R-:W-:Y:S01]  /*f850*/  SHF.R.U64 R102, R32, 0x10, R33 ;  /* 0x0000001020667819 */ /* 0x000fe20000001221 */
[----:B------:R-:W-:Y:S01]  /*f860*/  IMAD.SHL.U32 R13, R13, 0x400, RZ ;  /* 0x000004000d0d7824 */ /* 0x000fe200078e00ff */
[----:B------:R-:W-:Y:S01]  /*f870*/  LOP3.LUT R12, R8, R209, RZ, 0x3c, !PT ;  /* 0x000000d1080c7212 */ /* 0x000fe200078e3cff */
[----:B------:R-:W-:Y:S01]  /*f880*/  IMAD R84, R84, 0x2, R17 ;  /* 0x0000000254547824 */ /* 0x000fe200078e0211 */
[----:B------:R-:W-:-:S02]  /*f890*/  SHF.R.U64 R99, R4, 0x10, R5 ;  /* 0x0000001004637819 */ /* 0x000fc40000001205 */
[----:B------:R-:W-:Y:S02]  /*f8a0*/  LOP3.LUT R13, R13, 0x7fffe000, RZ, 0xc0, !PT ;  /* 0x7fffe0000d0d7812 */ /* 0x000fe400078ec0ff */
[----:B------:R-:W0:Y:S01]  /*f8b0*/  LDS.128 R8, [R84+0x12400] ;  /* 0x0124000054087984 */ /* 0x000e220000000c00 */
[----:B------:R-:W-:Y:S02]  /*f8c0*/  SHF.R.U32.HI R94, RZ, 0x10, R5 ;  /* 0x00000010ff5e7819 */ /* 0x000fe40000011605 */
[----:B------:R-:W-:Y:S02]  /*f8d0*/  IADD3 R12, R12, R13, R210 ;  /* 0x0000000d0c0c7210 */ /* 0x000fe40007ffe0d2 */
[----:B------:R-:W-:Y:S01]  /*f8e0*/  SHF.R.U32.HI R93, RZ, 0x10, R33 ;  /* 0x00000010ff5d7819 */ /* 0x000fe20000011621 */
[----:B------:R-:W-:Y:S01]  /*f8f0*/  HADD2.F32 R94, -RZ, R94.H0_H0 ;  /* 0x2000005eff5e7230 */ /* 0x000fe20000004100 */
[----:B------:R-:W-:Y:S02]  /*f900*/  LEA R86, R12, R17, 0x1 ;  /* 0x000000110c567211 */ /* 0x000fe400078e08ff */
[----:B------:R-:W-:-:S02]  /*f910*/  SHF.R.U64 R101, R34, 0x10, R35 ;  /* 0x0000001022657819 */ /* 0x000fc40000001223 */
[----:B------:R-:W-:Y:S01]  /*f920*/  SHF.R.U32.HI R100, RZ, 0x10, R35 ;  /* 0x00000010ff647819 */ /* 0x000fe20000011623 */
[----:B------:R-:W1:Y:S01]  /*f930*/  LDS.128 R12, [R86+0x12400] ;  /* 0x01240000560c7984 */ /* 0x000e620000000c00 */
[--C-:B------:R-:W-:Y:S02]  /*f940*/  SHF.R.U32.HI R95, RZ, 0x10, R7.reuse ;  /* 0x00000010ff5f7819 */ /* 0x100fe40000011607 */
[----:B------:R-:W-:Y:S01]  /*f950*/  SHF.R.U64 R97, R6, 0x10, R7 ;  /* 0x0000001006617819 */ /* 0x000fe20000001207 */
[--C-:B0-----:R-:W-:Y:S02]  /*f960*/  HADD2.F32 R5, -RZ, R9.reuse.H0_H0 ;  /* 0x20000009ff057230 */ /* 0x101fe40000004100 */
[----:B------:R-:W-:Y:S02]  /*f970*/  HADD2.F32 R4, -RZ, R8.H0_H0 ;  /* 0x20000008ff047230 */ /* 0x000fe40000004100 */
[----:B------:R-:W-:Y:S02]  /*f980*/  HADD2.F32 R9, -RZ, R9.H1_H1 ;  /* 0x30000009ff097230 */ /* 0x000fe40000004100 */
        /* <DEDUP_REMOVED lines=11> */
[--C-:B------:R-:W-:Y:S02]  /*fa40*/  HADD2.F32 R90, -RZ, R89.reuse.H1_H1 ;  /* 0x30000059ff5a7230 */ /* 0x100fe40000004100 */
[----:B------:R-:W-:Y:S01]  /*fa50*/  FFMA.FTZ R96, R5, R92, R96 ;  /* 0x0000005c05607223 */ /* 0x000fe20000010060 */
[----:B------:R-:W-:Y:S02]  /*fa60*/  HADD2.F32 R89, -RZ, R89.H0_H0 ;  /* 0x20000059ff597230 */ /* 0x000fe40000004100 */
[----:B------:R-:W-:Y:S01]  /*fa70*/  FMUL.FTZ R92, R33, R32 ;  /* 0x00000020215c7220 */ /* 0x000fe20000410000 */
[----:B------:R-:W-:Y:S02]  /*fa80*/  HADD2.F32 R34, -RZ, R14.H0_H0 ;  /* 0x2000000eff227230 */ /* 0x000fe40000004100 */
[----:B------:R-:W-:Y:S01]  /*fa90*/  FMUL.FTZ R5, R13, R90 ;  /* 0x0000005a0d057220 */ /* 0x000fe20000410000 */
[----:B------:R-:W-:-:S02]  /*faa0*/  HADD2.F32 R33, -RZ, R88.H1_H1 ;  /* 0x30000058ff217230 */ /* 0x000fc40000004100 */
[-C--:B------:R-:W-:Y:S01]  /*fab0*/  FMUL.FTZ R13, R13, R89.reuse ;  /* 0x000000590d0d7220 */ /* 0x080fe20000410000 */
[----:B------:R-:W-:Y:S02]  /*fac0*/  HADD2.F32 R35, -RZ, R15.H0_H0 ;  /* 0x2000000fff237230 */ /* 0x000fe40000004100 */
[C---:B------:R-:W-:Y:S01]  /*fad0*/  FFMA.FTZ R89, R4.reuse, R89, -R5 ;  /* 0x0000005904597223 */ /* 0x040fe20000010805 */
[----:B------:R-:W-:Y:S02]  /*fae0*/  HADD2.F32 R5, -RZ, R88.H0_H0 ;  /* 0x20000058ff057230 */ /* 0x000fe40000004100 */
[----:B------:R-:W-:Y:S01]  /*faf0*/  FFMA.FTZ R90, R4, R90, R13 ;  /* 0x0000005a045a7223 */ /* 0x000fe2000001000d */
[--C-:B------:R-:W-:Y:S02]  /*fb00*/  HADD2.F32 R88, -RZ, R87.reuse.H0_H0 ;  /* 0x20000057ff587230 */ /* 0x100fe40000004100 */
[----:B------:R-:W-:Y:S01]  /*fb10*/  FFMA.FTZ R98, R9, R32, -R98 ;  /* 0x0000002009627223 */ /* 0x000fe20000010862 */
[----:B------:R-:W-:-:S02]  /*fb20*/  HADD2.F32 R4, -RZ, R87.H1_H1 ;  /* 0x30000057ff047230 */ /* 0x000fc40000004100 */
[----:B------:R-:W-:Y:S01]  /*fb30*/  FFMA.FTZ R93, R9, R94, R92 ;  /* 0x0000005e095d7223 */ /* 0x000fe2000001005c */
[C---:B------:R-:W-:Y:S01]  /*fb40*/  FMUL.FTZ R9, R34.reuse, R33 ;  /* 0x0000002122097220 */ /* 0x040fe20000410000 */
[-C--:B------:R-:W-:Y:S01]  /*fb50*/  FMUL.FTZ R13, R34, R5.reuse ;  /* 0x00000005220d7220 */ /* 0x080fe20000410000 */
[----:B------:R-:W-:Y:S02]  /*fb60*/  HADD2.F32 R15, -RZ, R15.H1_H1 ;  /* 0x3000000fff0f7230 */ /* 0x000fe40000004100 */
[C---:B------:R-:W-:Y:S01]  /*fb70*/  FMUL.FTZ R92, R35.reuse, R88 ;  /* 0x00000058235c7220 */ /* 0x040fe20000410000 */
[----:B------:R-:W-:Y:S02]  /*fb80*/  HADD2.F32 R34, -RZ, R95.H0_H0 ;  /* 0x2000005fff227230 */ /* 0x000fe40000004100 */
[-C--:B------:R-:W-:Y:S01]  /*fb90*/  FMUL.FTZ R35, R35, R4.reuse ;  /* 0x0000000423237220 */ /* 0x080fe20000410000 */
[----:B------:R-:W-:Y:S02]  /*fba0*/  HADD2.F32 R32, -RZ, R100.H0_H0 ;  /* 0x20000064ff207230 */ /* 0x000fe40000004100 */
[C---:B------:R-:W-:Y:S01]  /*fbb0*/  FFMA.FTZ R87, R6.reuse, R5, -R9 ;  /* 0x0000000506577223 */ /* 0x040fe20000010809 */
[----:B------:R-:W-:Y:S01]  /*fbc0*/  FFMA.FTZ R33, R6, R33, R13 ;  /* 0x0000002106217223 */ /* 0x000fe2000001000d */
[----:B------:R-:W-:Y:S01]  /*fbd0*/  FFMA.FTZ R92, R7, R4, -R92 ;  /* 0x00000004075c7223 */ /* 0x000fe2000001085c */
[----:B------:R-:W-:-:S02]  /*fbe0*/  HADD2.F32 R12, -RZ, R12.H1_H1 ;  /* 0x3000000cff0c7230 */ /* 0x000fc40000004100 */
[----:B------:R-:W-:Y:S01]  /*fbf0*/  FMUL.FTZ R6, R15, R34 ;  /* 0x000000220f067220 */ /* 0x000fe20000410000 */
[----:B------:R-:W-:Y:S02]  /*fc00*/  HADD2.F32 R14, -RZ, R14.H1_H1 ;  /* 0x3000000eff0e7230 */ /* 0x000fe40000004100 */
[----:B------:R-:W-:Y:S01]  /*fc10*/  FFMA.FTZ R88, R7, R88, R35 ;  /* 0x0000005807587223 */ /* 0x000fe20000010023 */
[-C--:B------:R-:W-:Y:S01]  /*fc20*/  FMUL.FTZ R4, R15, R32.reuse ;  /* 0x000000200f047220 */ /* 0x080fe20000410000 */
[----:B------:R-:W-:Y:S02]  /*fc30*/  HADD2.F32 R9, -RZ, R99.H0_H0 ;  /* 0x20000063ff097230 */ /* 0x000fe40000004100 */
[C---:B------:R-:W-:Y:S01]  /*fc40*/  FFMA.FTZ R95, R11.reuse, R32, -R6 ;  /* 0x000000200b5f7223 */ /* 0x040fe20000010806 */
[----:B------:R-:W-:Y:S02]  /*fc50*/  HADD2.F32 R13, -RZ, R97.H0_H0 ;  /* 0x20000061ff0d7230 */ /* 0x000fe40000004100 */
[----:B------:R-:W-:Y:S01]  /*fc60*/  FFMA.FTZ R97, R11, R34, R4 ;  /* 0x000000220b617223 */ /* 0x000fe20000010004 */
[----:B------:R-:W-:-:S02]  /*fc70*/  HADD2.F32 R5, -RZ, R102.H0_H0 ;  /* 0x20000066ff057230 */ /* 0x000fc40000004100 */
        /* <DEDUP_REMOVED lines=18> */
[----:B------:R-:W-:-:S02]  /*fda0*/  F2FP.F16.F32.PACK_AB R8, R15, R90 ;  /* 0x0000005a0f08723e */ /* 0x000fc400000000ff */
[----:B------:R-:W-:-:S05]  /*fdb0*/  F2FP.F16.F32.PACK_AB R10, R10, R33 ;  /* 0x000000210a0a723e */ /* 0x000fca00000000ff */
[----:B------:R1:W-:Y:S02]  /*fdc0*/  STS.128 [R86+0x12400], R8 ;  /* 0x0124000856007388 */ /* 0x0003e40000000c00 */
.L_x_4355:
[----:B------:R-:W-:Y:S05]  /*fdd0*/  BSYNC B2 ;  /* 0x0000000000027941 */ /* 0x000fea0003800000 */
.L_x_4354:
[----:B------:R-:W-:Y:S04]  /*fde0*/  BSSY B2, `(.L_x_4356) ;  /* 0x0000060000027945 */ /* 0x000fe80003800000 */
[----:B------:R-:W-:Y:S05]  /*fdf0*/  @P2 BRA `(.L_x_4357) ;  /* 0x0000000400782947 */ /* 0x000fea0003800000 */
[----:B-1----:R-:W-:Y:S01]  /*fe00*/  LEA.HI R4, R85, R225, RZ, 0x1d ;  /* 0x000000e155047211 */ /* 0x002fe200078fe8ff */
[----:B------:R-:W-:Y:S01]  /*fe10*/  HADD2.F32 R34, -RZ, R82.H1_H1 ;  /* 0x30000052ff227230 */ /* 0x000fe20000004100 */
[----:B------:R-:W-:Y:S01]  /*fe20*/  SHF.R.U64 R89, R36, 0x10, R37 ;  /* 0x0000001024597819 */ /* 0x000fe20000001225 */
[--C-:B------:R-:W-:Y:S01]  /*fe30*/  HADD2.F32 R36, -RZ, R80.reuse.H1_H1 ;  /* 0x30000050ff247230 */ /* 0x100fe20000004100 */
[----:B------:R-:W-:Y:S01]  /*fe40*/  SHF.R.S32.HI R7, RZ, 0x1f, R4 ;  /* 0x0000001fff077819 */ /* 0x000fe20000011404 */
[----:B------:R-:W-:Y:S01]  /*fe50*/  IMAD.SHL.U32 R5, R4, 0x8, RZ ;  /* 0x0000000804057824 */ /* 0x000fe200078e00ff */
[----:B------:R-:W-:Y:S01]  /*fe60*/  SHF.R.U64 R86, R24, 0x10, R25 ;  /* 0x0000001018567819 */ /* 0x000fe20000001219 */
[----:B------:R-:W-:Y:S01]  /*fe70*/  HADD2.F32 R80, -RZ, R80.H0_H0 ;  /* 0x20000050ff507230 */ /* 0x000fe20000004100 */
[----:B------:R-:W-:Y:S01]  /*fe80*/  LEA.HI R7, R7, R4, RZ, 0x3 ;  /* 0x0000000407077211 */ /* 0x000fe200078f18ff */
[----:B------:R-:W-:Y:S01]  /*fe90*/  HADD2.F32 R82, -RZ, R82.H0_H0 ;  /* 0x20000052ff527230 */ /* 0x000fe20000004100 */
[----:B------:R-:W-:-:S02]  /*fea0*/  LOP3.LUT R4, R208, 0x38, R5, 0xf8, !PT ;  /* 0x00000038d0047812 */ /* 0x000fc400078ef805 */
[----:B------:R-:W-:Y:S01]  /*feb0*/  SHF.R.U32.HI R33, RZ, 0x10, R25 ;  /* 0x00000010ff217819 */ /* 0x000fe20000011619 */
[----:B------:R-:W-:Y:S01]  /*fec0*/  IMAD.SHL.U32 R7, R7, 0x400, RZ ;  /* 0x0000040007077824 */ /* 0x000fe200078e00ff */
[----:B0-----:R-:W-:Y:S02]  /*fed0*/  LOP3.LUT R8, R4, R209, RZ, 0x3c, !PT ;  /* 0x000000d104087212 */ /* 0x001fe400078e3cff */
[----:B------:R-:W-:Y:S01]  /*fee0*/  SHF.R.U32.HI R35, RZ, 0x10, R37 ;  /* 0x00000010ff237819 */ /* 0x000fe20000011625 */
[----:B------:R-:W-:Y:S01]  /*fef0*/  HADD2.F32 R33, -RZ, R33.H0_H0 ;  /* 0x20000021ff217230 */ /* 0x000fe20000004100 */
[----:B------:R-:W-:Y:S02]  /*ff00*/  LOP3.LUT R9, R7, 0x7fffe000, RZ, 0xc0, !PT ;  /* 0x7fffe00007097812 */ /* 0x000fe400078ec0ff */
[----:B------:R-:W0:Y:S01]  /*ff10*/  LDS.128 R4, [R232] ;  /* 0x00000000e8047984 */ /* 0x000e220000000c00 */
[----:B------:R-:W-:Y:S02]  /*ff20*/  SHF.R.U64 R88, R38, 0x10, R39 ;  /* 0x0000001026587819 */ /* 0x000fe40000001227 */
[----:B------:R-:W-:-:S02]  /*ff30*/  IADD3 R8, R8, R9, R210 ;  /* 0x0000000908087210 */ /* 0x000fc40007ffe0d2 */
[----:B------:R-:W-:Y:S02]  /*ff40*/  SHF.R.U32.HI R87, RZ, 0x10, R39 ;  /* 0x00000010ff577819 */ /* 0x000fe40000011627 */
[----:B------:R-:W-:Y:S01]  /*ff50*/  SHF.R.U64 R39, R26, 0x10, R27 ;  /* 0x000000101a277819 */ /* 0x000fe2000000121b */
[----:B------:R-:W-:Y:S01]  /*ff60*/  IMAD R12, R8, 0x2, R17 ;  /* 0x00000002080c7824 */ /* 0x000fe200078e0211 */
[----:B------:R-:W-:-:S04]  /*ff70*/  SHF.R.U32.HI R37, RZ, 0x10, R27 ;  /* 0x00000010ff257819 */ /* 0x000fc8000001161b */
[----:B------:R-:W1:Y:S01]  /*ff80*/  LDS.128 R8, [R12+0x12400] ;  /* 0x012400000c087984 */ /* 0x000e620000000c00 */
[--C-:B0-----:R-:W-:Y:S02]  /*ff90*/  HADD2.F32 R13, -RZ, R5.reuse.H0_H0 ;  /* 0x20000005ff0d7230 */ /* 0x101fe40000004100 */
[----:B------:R-:W-:Y:S02]  /*ffa0*/  HADD2.F32 R14, -RZ, R5.H1_H1 ;  /* 0x30000005ff0e7230 */ /* 0x000fe40000004100 */
[----:B------:R-:W-:Y:S02]  /*ffb0*/  HADD2.F32 R5, -RZ, R4.H0_H0 ;  /* 0x20000004ff057230 */ /* 0x000fe40000004100 */
[----:B------:R-:W-:Y:S02]  /*ffc0*/  HADD2.F32 R15, -RZ, R6.H0_H0 ;  /* 0x20000006ff0f7230 */ /* 0x000fe40000004100 */
[--C-:B------:R-:W-:Y:S02]  /*ffd0*/  HADD2.F32 R24, -RZ, R7.reuse.H0_H0 ;  /* 0x20000007ff187230 */ /* 0x100fe40000004100 */
[----:B------:R-:W-:-:S02]  /*ffe0*/  HADD2.F32 R7, -RZ, R7.H1_H1 ;  /* 0x30000007ff077230 */ /* 0x000fc40000004100 */
[----:B------:R-:W-:Y:S02]  /*fff0*/  HADD2.F32 R4, -RZ, R4.H1_H1 ;  /* 0x30000004ff047230 */ /* 0x000fe40000004100 */
[--C-:B-1----:R-:W-:Y:S02]  /*10000*/  HADD2.F32 R25, -RZ, R9.reuse.H0_H0 ;  /* 0x20000009ff197230 */ /* 0x102fe40000004100 */
[----:B------:R-:W-:Y:S02]  /*10010*/  HADD2.F32 R26, -RZ, R9.H1_H1 ;  /* 0x30000009ff1a7230 */ /* 0x000fe40000004100 */
[----:B------:R-:W-:Y:S02]  /*10020*/  HADD2.F32 R9, -RZ, R8.H0_H0 ;  /* 0x20000008ff097230 */ /* 0x000fe40000004100 */
[C---:B------:R-:W-:Y:S01]  /*10030*/  FMUL.FTZ R38, R25.reuse, R36 ;  /* 0x0000002419267220 */ /* 0x040fe20000410000 */
[----:B------:R-:W-:Y:S01]  /*10040*/  FMUL.FTZ R84, R25, R34 ;  /* 0x0000002219547220 */ /* 0x000fe20000410000 */
[----:B------:R-:W-:-:S02]  /*10050*/  HADD2.F32 R25, -RZ, R35.H0_H0 ;  /* 0x20000023ff197230 */ /* 0x000fc40000004100 */
[C---:B------:R-:W-:Y:S01]  /*10060*/  FMUL.FTZ R35, R26.reuse, R33 ;  /* 0x000000211a237220 */ /* 0x040fe20000410000 */
[C---:B------:R-:W-:Y:S01]  /*10070*/  FFMA.FTZ R38, R13.reuse, R34, -R38 ;  /* 0x000000220d267223 */ /* 0x040fe20000010826 */
[----:B------:R-:W-:Y:S01]  /*10080*/  FFMA.FTZ R84, R13, R36, R84 ;  /* 0x000000240d547223 */ /* 0x000fe20000010054 */
[----:B------:R-:W-:Y:S02]  /*10090*/  HADD2.F32 R27, -RZ, R10.H0_H0 ;  /* 0x2000000aff1b7230 */ /* 0x000fe40000004100 */
[-C--:B------:R-:W-:Y:S01]  /*100a0*/  FMUL.FTZ R13, R26, R25.reuse ;  /* 0x000000191a0d7220 */ /* 0x080fe20000410000 */
[C---:B------:R-:W-:Y:S01]  /*100b0*/  FMUL.FTZ R34, R9.reuse, R80 ;  /* 0x0000005009227220 */ /* 0x040fe20000410000 */
[----:B------:R-:W-:Y:S02]  /*100c0*/  HADD2.F32 R26, -RZ, R81.H0_H0 ;  /* 0x20000051ff1a7230 */ /* 0x000fe40000004100 */
[C---:B------:R-:W-:Y:S01]  /*100d0*/  FFMA.FTZ R35, R14.reuse, R25, -R35 ;  /* 0x000000190e237223 */ /* 0x040fe20000010823 */
        /* <DEDUP_REMOVED lines=8> */
[----:B------:R-:W-:Y:S02]  /*10160*/  HADD2.F32 R83, -RZ, R83.H1_H1 ;  /* 0x30000053ff537230 */ /* 0x000fe40000004100 */
[-C--:B------:R-:W-:Y:S01]  /*10170*/  FMUL.FTZ R36, R27, R14.reuse ;  /* 0x0000000e1b247220 */ /* 0x080fe20000410000 */
[----:B------:R-:W-:Y:S01]  /*10180*/  FFMA.FTZ R27, R15, R14, -R34 ;  /* 0x0000000e0f1b7223 */ /* 0x000fe20000010822 */
[----:B------:R-:W-:Y:S01]  /*10190*/  FMUL.FTZ R5, R32, R81 ;  /* 0x0000005120057220 */ /* 0x000fe20000410000 */
[----:B------:R-:W-:-:S02]  /*101a0*/  HADD2.F32 R11, -RZ, R11.H1_H1 ;  /* 0x3000000bff0b7230 */ /* 0x000fc40000004100 */
[-C--:B------:R-:W-:Y:S01]  /*101b0*/  FMUL.FTZ R32, R32, R83.reuse ;  /* 0x0000005320207220 */ /* 0x080fe20000410000 */
[----:B------:R-:W-:Y:S02]  /*101c0*/  HADD2.F32 R34, -RZ, R37.H0_H0 ;  /* 0x20000025ff227230 */ /* 0x000fe40000004100 */
[----:B------:R-:W-:Y:S01]  /*101d0*/  FFMA.FTZ R36, R15, R26, R36 ;  /* 0x0000001a0f247223 */ /* 0x000fe20000010024 */
[----:B------:R-:W-:Y:S02]  /*101e0*/  HADD2.F32 R14, -RZ, R87.H0_H0 ;  /* 0x20000057ff0e7230 */ /* 0x000fe40000004100 */
[C---:B------:R-:W-:Y:S01]  /*101f0*/  FFMA.FTZ R83, R24.reuse, R83, -R5 ;  /* 0x0000005318537223 */ /* 0x040fe20000010805 */
[----:B------:R-:W-:Y:S01]  /*10200*/  FFMA.FTZ R32, R24, R81, R32 ;  /* 0x0000005118207223 */ /* 0x000fe20000010020 */
[C---:B------:R-:W-:Y:S01]  /*10210*/  FMUL.FTZ R26, R11.reuse, R34 ;  /* 0x000000220b1a7220 */ /* 0x040fe20000410000 */
[----:B------:R-:W-:Y:S02]  /*10220*/  HADD2.F32 R8, -RZ, R8.H1_H1 ;  /* 0x30000008ff087230 */ /* 0x000fe40000004100 */
[----:B------:R-:W-:Y:S01]  /*10230*/  FMUL.FTZ R24, R11, R14 ;  /* 0x0000000e0b187220 */ /* 0x000fe20000410000 */
[----:B------:R-:W-:-:S02]  /*10240*/  HADD2.F32 R10, -RZ, R10.H1_H1 ;  /* 0x3000000aff0a7230 */ /* 0x000fc40000004100 */
[C---:B------:R-:W-:Y:S01]  /*10250*/  FFMA.FTZ R26, R7.reuse, R14, -R26 ;  /* 0x0000000e071a7223 */ /* 0x040fe2000001081a */
[----:B------:R-:W-:Y:S02]  /*10260*/  HADD2.F32 R11, -RZ, R86.H0_H0 ;  /* 0x20000056ff0b7230 */ /* 0x000fe40000004100 */
[----:B------:R-:W-:Y:S02]  /*10270*/  HADD2.F32 R13, -RZ, R39.H0_H0 ;  /* 0x20000027ff0d7230 */ /* 0x000fe40000004100 */
[----:B------:R-:W-:Y:S01]  /*10280*/  FFMA.FTZ R39, R7, R34, R24 ;  /* 0x0000002207277223 */ /* 0x000fe20000010018 */
[----:B------:R-:W-:Y:S02]  /*10290*/  HADD2.F32 R5, -RZ, R89.H0_H0 ;  /* 0x20000059ff057230 */ /* 0x000fe40000004100 */
[----:B------:R-:W-:Y:S01]  /*102a0*/  FMUL.FTZ R7, R8, R11 ;  /* 0x0000000b08077220 */ /* 0x000fe20000410000 */
[----:B------:R-:W-:Y:S02]  /*102b0*/  HADD2.F32 R9, -RZ, R88.H0_H0 ;  /* 0x20000058ff097230 */ /* 0x000fe40000004100 */
[----:B------:R-:W-:Y:S01]  /*102c0*/  FMUL.FTZ R37, R10, R13 ;  /* 0x0000000d0a257220 */ /* 0x000fe20000410000 */
[----:B------:R-:W-:-:S02]  /*102d0*/  HADD2.F32 R6, -RZ, R6.H1_H1 ;  /* 0x30000006ff067230 */ /* 0x000fc40000004100 */
[-C--:B------:R-:W-:Y:S01]  /*102e0*/  FMUL.FTZ R8, R8, R5.reuse ;  /* 0x0000000508087220 */ /* 0x080fe20000410000 */
[----:B------:R-:W-:Y:S01]  /*102f0*/  FFMA.FTZ R15, R4, R5, -R7 ;  /* 0x00000005040f7223 */ /* 0x000fe20000010807 */
[----:B------:R-:W-:Y:S01]  /*10300*/  FMUL.FTZ R14, R10, R9 ;  /* 0x000000090a0e7220 */ /* 0x000fe20000410000 */
        /* <DEDUP_REMOVED lines=13> */
.L_x_4357:
[----:B------:R-:W-:Y:S05]  /*103e0*/  BSYNC B2 ;  /* 0x0000000000027941 */ /* 0x000fea0003800000 */
.L_x_4356:
[----:B------:R-:W-:Y:S05]  /*103f0*/  @P3 BRA `(.L_x_4353) ;  /* 0x0000000400783947 */ /* 0x000fea0003800000 */
[----:B------:R-:W-:Y:S01]  /*10400*/  LEA.HI R85, R85, R230, RZ, 0x1d ;  /* 0x000000e655557211 */ /* 0x000fe200078fe8ff */
[----:B------:R-:W-:Y:S01]  /*10410*/  HADD2.F32 R32, -RZ, R74.H1_H1 ;  /* 0x3000004aff207230 */ /* 0x000fe20000004100 */
[----:B------:R-:W-:Y:S01]  /*10420*/  SHF.R.U64 R35, R30, 0x10, R31 ;  /* 0x000000101e237819 */ /* 0x000fe2000000121f */
[----:B------:R-:W-:Y:S01]  /*10430*/  HADD2.F32 R30, -RZ, R76.H1_H1 ;  /* 0x3000004cff1e7230 */ /* 0x000fe20000004100 */
[----:B-12---:R-:W-:Y:S01]  /*10440*/  SHF.R.S32.HI R4, RZ, 0x1f, R85 ;  /* 0x0000001fff047819 */ /* 0x006fe20000011455 */
[----:B------:R-:W-:Y:S01]  /*10450*/  IMAD.SHL.U32 R5, R85, 0x8, RZ ;  /* 0x0000000855057824 */ /* 0x000fe200078e00ff */
[----:B------:R-:W-:Y:S01]  /*10460*/  SHF.R.U64 R39, R60, 0x10, R61 ;  /* 0x000000103c277819 */ /* 0x000fe2000000123d */
[----:B------:R-:W-:Y:S01]  /*10470*/  HADD2.F32 R74, -RZ, R74.H0_H0 ;  /* 0x2000004aff4a7230 */ /* 0x000fe20000004100 */
[----:B------:R-:W-:Y:S01]  /*10480*/  LEA.HI R85, R4, R85, RZ, 0x3 ;  /* 0x0000005504557211 */ /* 0x000fe200078f18ff */
[----:B------:R-:W-:Y:S01]  /*10490*/  HADD2.F32 R76, -RZ, R76.H0_H0 ;  /* 0x2000004cff4c7230 */ /* 0x000fe20000004100 */
[----:B------:R-:W-:-:S02]  /*104a0*/  LOP3.LUT R4, R208, 0x38, R5, 0xf8, !PT ;  /* 0x00000038d0047812 */ /* 0x000fc400078ef805 */
[----:B------:R-:W-:Y:S01]  /*104b0*/  SHF.R.U64 R37, R28, 0x10, R29 ;  /* 0x000000101c257819 */ /* 0x000fe2000000121d */
[----:B------:R-:W-:Y:S01]  /*104c0*/  IMAD.SHL.U32 R85, R85, 0x400, RZ ;  /* 0x0000040055557824 */ /* 0x000fe200078e00ff */
[----:B0-----:R-:W-:Y:S02]  /*104d0*/  LOP3.LUT R8, R4, R209, RZ, 0x3c, !PT ;  /* 0x000000d104087212 */ /* 0x001fe400078e3cff */
[----:B------:R-:W0:Y:S01]  /*104e0*/  LDS.128 R4, [R229] ;  /* 0x00000000e5047984 */ /* 0x000e220000000c00 */
[----:B------:R-:W-:Y:S02]  /*104f0*/  SHF.R.U32.HI R60, RZ, 0x10, R61 ;  /* 0x00000010ff3c7819 */ /* 0x000fe4000001163d */
[----:B------:R-:W-:Y:S02]  /*10500*/  LOP3.LUT R85, R85, 0x7fffe000, RZ, 0xc0, !PT ;  /* 0x7fffe00055557812 */ /* 0x000fe400078ec0ff */
[----:B------:R-:W-:Y:S02]  /*10510*/  SHF.R.U32.HI R29, RZ, 0x10, R29 ;  /* 0x00000010ff1d7819 */ /* 0x000fe4000001161d */
[----:B------:R-:W-:-:S02]  /*10520*/  IADD3 R8, R8, R85, R210 ;  /* 0x0000005508087210 */ /* 0x000fc40007ffe0d2 */
[----:B------:R-:W-:Y:S01]  /*10530*/  SHF.R.U32.HI R33, RZ, 0x10, R31 ;  /* 0x00000010ff217819 */ /* 0x000fe2000001161f */
[----:B------:R-:W-:Y:S01]  /*10540*/  HADD2.F32 R29, -RZ, R29.H0_H0 ;  /* 0x2000001dff1d7230 */ /* 0x000fe20000004100 */
[----:B------:R-:W-:Y:S02]  /*10550*/  LEA R12, R8, R17, 0x1 ;  /* 0x00000011080c7211 */ /* 0x000fe400078e08ff */
[--C-:B------:R-:W-:Y:S02]  /*10560*/  SHF.R.U64 R38, R62, 0x10, R63.reuse ;  /* 0x000000103e267819 */ /* 0x100fe4000000123f */
[----:B------:R-:W-:Y:S01]  /*10570*/  SHF.R.U32.HI R62, RZ, 0x10, R63 ;  /* 0x00000010ff3e7819 */ /* 0x000fe2000001163f */
[----:B------:R-:W1:Y:S01]  /*10580*/  LDS.128 R8, [R12+0x12400] ;  /* 0x012400000c087984 */ /* 0x000e620000000c00 */
[--C-:B0-----:R-:W-:Y:S02]  /*10590*/  HADD2.F32 R13, -RZ, R5.reuse.H0_H0 ;  /* 0x20000005ff0d7230 */ /* 0x101fe40000004100 */
[----:B------:R-:W-:-:S02]  /*105a0*/  HADD2.F32 R14, -RZ, R5.H1_H1 ;  /* 0x30000005ff0e7230 */ /* 0x000fc40000004100 */
[----:B------:R-:W-:Y:S02]  /*105b0*/  HADD2.F32 R5, -RZ, R4.H0_H0 ;  /* 0x20000004ff057230 */ /* 0x000fe40000004100 */
[----:B------:R-:W-:Y:S02]  /*105c0*/  HADD2.F32 R15, -RZ, R6.H0_H0 ;  /* 0x20000006ff0f7230 */ /* 0x000fe40000004100 */
[--C-:B------:R-:W-:Y:S02]  /*105d0*/  HADD2.F32 R24, -RZ, R7.reuse.H0_H0 ;  /* 0x20000007ff187230 */ /* 0x100fe40000004100 */
[----:B------:R-:W-:Y:S02]  /*105e0*/  HADD2.F32 R7, -RZ, R7.H1_H1 ;  /* 0x30000007ff077230 */ /* 0x000fe40000004100 */
[----:B------:R-:W-:Y:S02]  /*105f0*/  HADD2.F32 R4, -RZ, R4.H1_H1 ;  /* 0x30000004ff047230 */ /* 0x000fe40000004100 */
        /* <DEDUP_REMOVED lines=40> */
[----:B------:R-:W-:Y:S02]  /*10880*/  HADD2.F32 R13, -RZ, R35.H0_H0 ;  /* 0x20000023ff0d7230 */ /* 0x000fe40000004100 */
[----:B------:R-:W-:Y:S01]  /*10890*/  FFMA.FTZ R35, R7, R30, R24 ;  /* 0x0000001e07237223 */ /* 0x000fe20000010018 */
[----:B------:R-:W-:Y:S02]  /*108a0*/  HADD2.F32 R5, -RZ, R39.H0_H0 ;  /* 0x20000027ff057230 */ /* 0x000fe40000004100 */
[----:B------:R-:W-:Y:S01]  /*108b0*/  FMUL.FTZ R7, R8, R11 ;  /* 0x0000000b08077220 */ /* 0x000fe20000410000 */
[----:B------:R-:W-:Y:S02]  /*108c0*/  HADD2.F32 R9, -RZ, R38.H0_H0 ;  /* 0x20000026ff097230 */ /* 0x000fe40000004100 */
[----:B------:R-:W-:Y:S01]  /*108d0*/  FMUL.FTZ R33, R10, R13 ;  /* 0x0000000d0a217220 */ /* 0x000fe20000410000 */
[-C--:B------:R-:W-:Y:S01]  /*108e0*/  FMUL.FTZ R8, R8, R5.reuse ;  /* 0x0000000508087220 */ /* 0x080fe20000410000 */
[----:B------:R-:W-:Y:S01]  /*108f0*/  FFMA.FTZ R15, R4, R5, -R7 ;  /* 0x00000005040f7223 */ /* 0x000fe20000010807 */
[-C--:B------:R-:W-:Y:S01]  /*10900*/  FMUL.FTZ R14, R10, R9.reuse ;  /* 0x000000090a0e7220 */ /* 0x080fe20000410000 */
[----:B------:R-:W-:Y:S01]  /*10910*/  FFMA.FTZ R10, R6, R9, -R33 ;  /* 0x00000009060a7223 */ /* 0x000fe20000010821 */
[----:B------:R-:W-:Y:S01]  /*10920*/  FFMA.FTZ R25, R4, R11, R8 ;  /* 0x0000000b04197223 */ /* 0x000fe20000010008 */
[----:B------:R-:W-:Y:S01]  /*10930*/  F2FP.F16.F32.PACK_AB R7, R26, R77 ;  /* 0x0000004d1a07723e */ /* 0x000fe200000000ff */
        /* <DEDUP_REMOVED lines=10> */
.L_x_4353:
[----:B------:R-:W-:Y:S05]  /*109e0*/  BSYNC B1 ;  /* 0x0000000000017941 */ /* 0x000fea0003800000 */
.L_x_4352:
        /* <DEDUP_REMOVED lines=8> */
[--C-:B------:R-:W-:Y:S01]  /*10a70*/  HADD2.F32 R31, -RZ, R78.reuse.H1_H1 ;  /* 0x3000004eff1f7230 */ /* 0x100fe20000004100 */
[--C-:B------:R-:W-:Y:S01]  /*10a80*/  SHF.R.U64 R60, R52, 0x10, R53.reuse ;  /* 0x00000010343c7819 */ /* 0x100fe20000001235 */
[--C-:B------:R-:W-:Y:S01]  /*10a90*/  HADD2.F32 R33, -RZ, R69.reuse.H1_H1 ;  /* 0x30000045ff217230 */ /* 0x100fe20000004100 */
[----:B------:R-:W-:Y:S01]  /*10aa0*/  SHF.R.S32.HI R5, RZ, 0x1f, R4 ;  /* 0x0000001fff057819 */ /* 0x000fe20000011404 */
[----:B------:R-:W-:Y:S01]  /*10ab0*/  IMAD.SHL.U32 R6, R4, 0x8, RZ ;  /* 0x0000000804067824 */ /* 0x000fe200078e00ff */
[----:B------:R-:W-:Y:S01]  /*10ac0*/  SHF.R.U32.HI R52, RZ, 0x10, R53 ;  /* 0x00000010ff347819 */ /* 0x000fe20000011635 */
[----:B------:R-:W-:Y:S01]  /*10ad0*/  HADD2.F32 R30, -RZ, R69.H0_H0 ;  /* 0x20000045ff1e7230 */ /* 0x000fe20000004100 */
[----:B------:R-:W-:Y:S01]  /*10ae0*/  LEA.HI R5, R5, R4, RZ, 0x3 ;  /* 0x0000000405057211 */ /* 0x000fe200078f18ff */
[----:B------:R-:W-:Y:S01]  /*10af0*/  HADD2.F32 R78, -RZ, R78.H0_H0 ;  /* 0x2000004eff4e7230 */ /* 0x000fe20000004100 */
[----:B------:R-:W-:-:S02]  /*10b00*/  LOP3.LUT R4, R205, 0x38, R6, 0xf8, !PT ;  /* 0x00000038cd047812 */ /* 0x000fc400078ef806 */
[--C-:B------:R-:W-:Y:S01]  /*10b10*/  SHF.R.U32.HI R32, RZ, 0x10, R41.reuse ;  /* 0x00000010ff207819 */ /* 0x100fe20000011629 */
[----:B------:R-:W-:Y:S01]  /*10b20*/  IMAD.SHL.U32 R5, R5, 0x400, RZ ;  /* 0x0000040005057824 */ /* 0x000fe200078e00ff */
[----:B0-----:R-:W-:Y:S02]  /*10b30*/  LOP3.LUT R8, R4, R233, RZ, 0x3c, !PT ;  /* 0x000000e904087212 */ /* 0x001fe400078e3cff */
[----:B------:R-:W-:Y:S01]  /*10b40*/  SHF.R.U64 R40, R40, 0x10, R41 ;  /* 0x0000001028287819 */ /* 0x000fe20000001229 */
[----:B------:R-:W-:Y:S01]  /*10b50*/  HADD2.F32 R32, -RZ, R32.H0_H0 ;  /* 0x20000020ff207230 */ /* 0x000fe20000004100 */
[----:B------:R-:W-:Y:S02]  /*10b60*/  LOP3.LUT R9, R5, 0x7fffe000, RZ, 0xc0, !PT ;  /* 0x7fffe00005097812 */ /* 0x000fe400078ec0ff */
[----:B------:R-:W0:Y:S01]  /*10b70*/  LDS.128 R4, [R231] ;  /* 0x00000000e7047984 */ /* 0x000e220000000c00 */
[----:B------:R-:W-:Y:S02]  /*10b80*/  SHF.R.U64 R41, R54, 0x10, R55 ;  /* 0x0000001036297819 */ /* 0x000fe40000001237 */
[----:B------:R-:W-:-:S02]  /*10b90*/  IADD3 R8, R8, R9, R211 ;  /* 0x0000000908087210 */ /* 0x000fc40007ffe0d3 */
[----:B------:R-:W-:Y:S02]  /*10ba0*/  SHF.R.U64 R39, R42, 0x10, R43 ;  /* 0x000000102a277819 */ /* 0x000fe4000000122b */
[----:B------:R-:W-:Y:S01]  /*10bb0*/  SHF.R.U32.HI R54, RZ, 0x10, R55 ;  /* 0x00000010ff367819 */ /* 0x000fe20000011637 */
        /* <DEDUP_REMOVED lines=21> */
[----:B------:R-:W-:Y:S01]  /*10d10*/  FMUL.FTZ R31, R9, R78 ;  /* 0x0000004e091f7220 */ /* 0x000fe20000410000 */
[----:B------:R-:W-:Y:S02]  /*10d20*/  HADD2.F32 R28, -RZ, R10.H0_H0 ;  /* 0x2000000aff1c7230 */ /* 0x000fe40000004100 */
[C---:B------:R-:W-:Y:S01]  /*10d30*/  FFMA.FTZ R34, R15.reuse, R26, -R34 ;  /* 0x0000001a0f227223 */ /* 0x040fe20000010822 */
[----:B------:R-:W-:Y:S02]  /*10d40*/  HADD2.F32 R27, -RZ, R70.H0_H0 ;  /* 0x20000046ff1b7230 */ /* 0x000fe40000004100 */
[----:B------:R-:W-:Y:S01]  /*10d50*/  FFMA.FTZ R36, R15, R32, R36 ;  /* 0x000000200f247223 */ /* 0x000fe20000010024 */
[----:B------:R-:W-:-:S02]  /*10d60*/  HADD2.F32 R9, -RZ, R79.H0_H0 ;  /* 0x2000004fff097230 */ /* 0x000fc40000004100 */
[C---:B------:R-:W-:Y:S01]  /*10d70*/  FFMA.FTZ R78, R5.reuse, R78, -R14 ;  /* 0x0000004e054e7223 */ /* 0x040fe2000001080e */
[----:B------:R-:W-:Y:S02]  /*10d80*/  HADD2.F32 R29, -RZ, R11.H0_H0 ;  /* 0x2000000bff1d7230 */ /* 0x000fe40000004100 */
[----:B------:R-:W-:Y:S01]  /*10d90*/  FFMA.FTZ R31, R5, R30, R31 ;  /* 0x0000001e051f7223 */ /* 0x000fe2000001001f */
[----:B------:R-:W-:Y:S02]  /*10da0*/  HADD2.F32 R70, -RZ, R70.H1_H1 ;  /* 0x30000046ff467230 */ /* 0x000fe40000004100 */
[C---:B------:R-:W-:Y:S01]  /*10db0*/  FMUL.FTZ R5, R28.reuse, R27 ;  /* 0x0000001b1c057220 */ /* 0x040fe20000410000 */
[----:B------:R-:W-:Y:S02]  /*10dc0*/  HADD2.F32 R14, -RZ, R79.H1_H1 ;  /* 0x3000004fff0e7230 */ /* 0x000fe40000004100 */
[----:B------:R-:W-:Y:S01]  /*10dd0*/  FMUL.FTZ R15, R28, R9 ;  /* 0x000000091c0f7220 */ /* 0x000fe20000410000 */
[----:B------:R-:W-:-:S02]  /*10de0*/  HADD2.F32 R11, -RZ, R11.H1_H1 ;  /* 0x3000000bff0b7230 */ /* 0x000fc40000004100 */
[C---:B------:R-:W-:Y:S01]  /*10df0*/  FMUL.FTZ R32, R29.reuse, R70 ;  /* 0x000000461d207220 */ /* 0x040fe20000410000 */
[----:B------:R-:W-:Y:S02]  /*10e00*/  HADD2.F32 R28, -RZ, R42.H0_H0 ;  /* 0x2000002aff1c7230 */ /* 0x000fe40000004100 */
        /* <DEDUP_REMOVED lines=19> */
[-C--:B------:R-:W-:Y:S01]  /*10f40*/  FMUL.FTZ R8, R8, R5.reuse ;  /* 0x0000000508087220 */ /* 0x080fe20000410000 */
[----:B------:R-:W-:Y:S01]  /*10f50*/  FFMA.FTZ R25, R4, R5, -R7 ;  /* 0x0000000504197223 */ /* 0x000fe20000010807 */
[-C--:B------:R-:W-:Y:S01]  /*10f60*/  FMUL.FTZ R10, R10, R9.reuse ;  /* 0x000000090a0a7220 */ /* 0x080fe20000410000 */
        /* <DEDUP_REMOVED lines=13> */
.L_x_4359:
[----:B------:R-:W-:Y:S05]  /*11040*/  BSYNC B1 ;  /* 0x0000000000017941 */ /* 0x000fea0003800000 */
.L_x_4358:
[----:B------:R-:W-:Y:S04]  /*11050*/  BSSY B1, `(.L_x_4360) ;  /* 0x0000060000017945 */ /* 0x000fe80003800000 */
[----:B------:R-:W-:Y:S05]  /*11060*/  @P1 BRA `(.L_x_4361) ;  /* 0x0000000400781947 */ /* 0x000fea0003800000 */
[----:B-1234-:R-:W-:Y:S01]  /*11070*/  LEA.HI R4, R13, R225, RZ, 0x1d ;  /* 0x000000e10d047211 */ /* 0x01efe200078fe8ff */
        /* <DEDUP_REMOVED lines=9> */
[----:B------:R-:W-:Y:S01]  /*11110*/  LOP3.LUT R4, R205, 0x38, R6, 0xf8, !PT ;  /* 0x00000038cd047812 */ /* 0x000fe200078ef806 */
[----:B------:R-:W-:Y:S01]  /*11120*/  HADD2.F32 R21, -RZ, R71.H0_H0 ;  /* 0x20000047ff157230 */ /* 0x000fe20000004100 */
[----:B------:R-:W-:Y:S01]  /*11130*/  SHF.R.U32.HI R32, RZ, 0x10, R45 ;  /* 0x00000010ff207819 */ /* 0x000fe2000001162d */
[----:B------:R-:W-:Y:S01]  /*11140*/  IMAD.SHL.U32 R5, R5, 0x400, RZ ;  /* 0x0000040005057824 */ /* 0x000fe200078e00ff */
[----:B0-----:R-:W-:-:S02]  /*11150*/  LOP3.LUT R8, R4, R233, RZ, 0x3c, !PT ;  /* 0x000000e904087212 */ /* 0x001fc400078e3cff */
[----:B------:R-:W-:Y:S01]  /*11160*/  SHF.R.U64 R41, R58, 0x10, R59 ;  /* 0x000000103a297819 */ /* 0x000fe2000000123b */
[----:B------:R-:W-:Y:S01]  /*11170*/  HADD2.F32 R32, -RZ, R32.H0_H0 ;  /* 0x20000020ff207230 */ /* 0x000fe20000004100 */
[----:B------:R-:W-:Y:S02]  /*11180*/  LOP3.LUT R9, R5, 0x7fffe000, RZ, 0xc0, !PT ;  /* 0x7fffe00005097812 */ /* 0x000fe400078ec0ff */
[----:B------:R-:W0:Y:S01]  /*11190*/  LDS.128 R4, [R228] ;  /* 0x00000000e4047984 */ /* 0x000e220000000c00 */
[----:B------:R-:W-:Y:S02]  /*111a0*/  SHF.R.U64 R39, R46, 0x10, R47 ;  /* 0x000000102e277819 */ /* 0x000fe4000000122f */
[----:B------:R-:W-:Y:S02]  /*111b0*/  IADD3 R8, R8, R9, R211 ;  /* 0x0000000908087210 */ /* 0x000fe40007ffe0d3 */
[----:B------:R-:W-:Y:S02]  /*111c0*/  SHF.R.U32.HI R58, RZ, 0x10, R59 ;  /* 0x00000010ff3a7819 */ /* 0x000fe4000001163b */
[----:B------:R-:W-:-:S02]  /*111d0*/  LEA R12, R8, R17, 0x1 ;  /* 0x00000011080c7211 */ /* 0x000fc400078e08ff */
[----:B------:R-:W-:Y:S02]  /*111e0*/  SHF.R.U32.HI R46, RZ, 0x10, R47 ;  /* 0x00000010ff2e7819 */ /* 0x000fe4000001162f */
[----:B------:R-:W-:Y:S01]  /*111f0*/  SHF.R.U64 R40, R44, 0x10, R45 ;  /* 0x000000102c287819 */ /* 0x000fe2000000122d */
[----:B------:R-:W1:Y:S01]  /*11200*/  LDS.128 R8, [R12+0x12400] ;  /* 0x012400000c087984 */ /* 0x000e620000000c00 */
        /* <DEDUP_REMOVED lines=19> */
[----:B------:R-:W-:Y:S01]  /*11340*/  FFMA.FTZ R34, R15, R26, -R34 ;  /* 0x0000001a0f227223 */ /* 0x000fe20000010822 */
[----:B------:R-:W-:Y:S02]  /*11350*/  HADD2.F32 R9, -RZ, R73.H0_H0 ;  /* 0x20000049ff097230 */ /* 0x000fe40000004100 */
[----:B------:R-:W-:Y:S01]  /*11360*/  FFMA.FTZ R27, R5, R30, R27 ;  /* 0x0000001e051b7223 */ /* 0x000fe2000001001b */
[----:B------:R-:W-:-:S02]  /*11370*/  HADD2.F32 R29, -RZ, R11.H0_H0 ;  /* 0x2000000bff1d7230 */ /* 0x000fc40000004100 */
[----:B------:R-:W-:Y:S01]  /*11380*/  FFMA.FTZ R36, R15, R32, R36 ;  /* 0x000000200f247223 */ /* 0x000fe20000010024 */
[----:B------:R-:W-:Y:S02]  /*11390*/  HADD2.F32 R30, -RZ, R71.H1_H1 ;  /* 0x30000047ff1e7230 */ /* 0x000fe40000004100 */
[----:B------:R-:W-:Y:S01]  /*113a0*/  FFMA.FTZ R72, R5, R72, -R14 ;  /* 0x0000004805487223 */ /* 0x000fe2000001080e */
[C---:B------:R-:W-:Y:S01]  /*113b0*/  FMUL.FTZ R5, R28.reuse, R21 ;  /* 0x000000151c057220 */ /* 0x040fe20000410000 */
[----:B------:R-:W-:Y:S02]  /*113c0*/  HADD2.F32 R14, -RZ, R73.H1_H1 ;  /* 0x30000049ff0e7230 */ /* 0x000fe40000004100 */
[----:B------:R-:W-:Y:S01]  /*113d0*/  FMUL.FTZ R15, R28, R9 ;  /* 0x000000091c0f7220 */ /* 0x000fe20000410000 */
[----:B------:R-:W-:Y:S02]  /*113e0*/  HADD2.F32 R11, -RZ, R11.H1_H1 ;  /* 0x3000000bff0b7230 */ /* 0x000fe40000004100 */
[----:B------:R-:W-:Y:S01]  /*113f0*/  FMUL.FTZ R32, R29, R30 ;  /* 0x0000001e1d207220 */ /* 0x000fe20000410000 */
[----:B------:R-:W-:-:S02]  /*11400*/  HADD2.F32 R28, -RZ, R46.H0_H0 ;  /* 0x2000002eff1c7230 */ /* 0x000fc40000004100 */
[C---:B------:R-:W-:Y:S01]  /*11410*/  FFMA.FTZ R31, R24.reuse, R9, -R5 ;  /* 0x00000009181f7223 */ /* 0x040fe20000010805 */
[----:B------:R-:W-:Y:S02]  /*11420*/  HADD2.F32 R26, -RZ, R58.H0_H0 ;  /* 0x2000003aff1a7230 */ /* 0x000fe40000004100 */
[-C--:B------:R-:W-:Y:S01]  /*11430*/  FMUL.FTZ R29, R29, R14.reuse ;  /* 0x0000000e1d1d7220 */ /* 0x080fe20000410000 */
[----:B------:R-:W-:Y:S01]  /*11440*/  FFMA.FTZ R32, R25, R14, -R32 ;  /* 0x0000000e19207223 */ /* 0x000fe20000010820 */
[----:B------:R-:W-:Y:S01]  /*11450*/  FFMA.FTZ R24, R24, R21, R15 ;  /* 0x0000001518187223 */ /* 0x000fe2000001000f */
[C---:B------:R-:W-:Y:S01]  /*11460*/  FMUL.FTZ R38, R11.reuse, R28 ;  /* 0x0000001c0b267220 */ /* 0x040fe20000410000 */
[----:B------:R-:W-:Y:S01]  /*11470*/  FMUL.FTZ R14, R11, R26 ;  /* 0x0000001a0b0e7220 */ /* 0x000fe20000410000 */
[----:B------:R-:W-:Y:S02]  /*11480*/  HADD2.F32 R8, -RZ, R8.H1_H1 ;  /* 0x30000008ff087230 */ /* 0x000fe40000004100 */
[----:B------:R-:W-:Y:S01]  /*11490*/  FFMA.FTZ R29, R25, R30, R29 ;  /* 0x0000001e191d7223 */ /* 0x000fe2000001001d */
[----:B------:R-:W-:-:S02]  /*114a0*/  HADD2.F32 R10, -RZ, R10.H1_H1 ;  /* 0x3000000aff0a7230 */ /* 0x000fc40000004100 */
[C---:B------:R-:W-:Y:S01]  /*114b0*/  FFMA.FTZ R33, R7.reuse, R26, -R38 ;  /* 0x0000001a07217223 */ /* 0x040fe20000010826 */
[----:B------:R-:W-:Y:S02]  /*114c0*/  HADD2.F32 R11, -RZ, R40.H0_H0 ;  /* 0x20000028ff0b7230 */ /* 0x000fe40000004100 */
[----:B------:R-:W-:Y:S01]  /*114d0*/  FFMA.FTZ R28, R7, R28, R14 ;  /* 0x0000001c071c7223 */ /* 0x000fe2000001000e */
[----:B------:R-:W-:Y:S02]  /*114e0*/  HADD2.F32 R15, -RZ, R39.H0_H0 ;  /* 0x20000027ff0f7230 */ /* 0x000fe40000004100 */
[----:B------:R-:W-:Y:S02]  /*114f0*/  HADD2.F32 R5, -RZ, R42.H0_H0 ;  /* 0x2000002aff057230 */ /* 0x000fe40000004100 */
[----:B------:R-:W-:Y:S01]  /*11500*/  FMUL.FTZ R7, R8, R11 ;  /* 0x0000000b08077220 */ /* 0x000fe20000410000 */
[----:B------:R-:W-:Y:S02]  /*11510*/  HADD2.F32 R9, -RZ, R41.H0_H0 ;  /* 0x20000029ff097230 */ /* 0x000fe40000004100 */
[----:B------:R-:W-:Y:S01]  /*11520*/  FMUL.FTZ R25, R10, R15 ;  /* 0x0000000f0a197220 */ /* 0x000fe20000410000 */
[----:B------:R-:W-:-:S02]  /*11530*/  HADD2.F32 R4, -RZ, R4.H1_H1 ;  /* 0x30000004ff047230 */ /* 0x000fc40000004100 */
[----:B------:R-:W-:Y:S01]  /*11540*/  FMUL.FTZ R8, R8, R5 ;  /* 0x0000000508087220 */ /* 0x000fe20000410000 */
[----:B------:R-:W-:Y:S02]  /*11550*/  HADD2.F32 R6, -RZ, R6.H1_H1 ;  /* 0x30000006ff067230 */ /* 0x000fe40000004100 */
[----:B------:R-:W-:Y:S01]  /*11560*/  FMUL.FTZ R14, R10, R9 ;  /* 0x000000090a0e7220 */ /* 0x000fe20000410000 */
        /* <DEDUP_REMOVED lines=14> */
.L_x_4361:
[----:B------:R-:W-:Y:S05]  /*11650*/  BSYNC B1 ;  /* 0x0000000000017941 */ /* 0x000fea0003800000 */
.L_x_4360:
[----:B------:R-:W-:Y:S05]  /*11660*/  @P2 BRA `(.L_x_4327) ;  /* 0x0000000400782947 */ /* 0x000fea0003800000 */
[----:B------:R-:W-:Y:S01]  /*11670*/  LEA.HI R13, R13, R230, RZ, 0x1d ;  /* 0x000000e60d0d7211 */ /* 0x000fe200078fe8ff */
[----:B------:R-:W-:Y:S01]  /*11680*/  HADD2.F32 R29, -RZ, R0.H1_H1 ;  /* 0x30000000ff1d7230 */ /* 0x000fe20000004100 */
[----:B------:R-:W-:Y:S01]  /*11690*/  SHF.R.U32.HI R30, RZ, 0x10, R49 ;  /* 0x00000010ff1e7819 */ /* 0x000fe20000011631 */
[----:B------:R-:W-:Y:S01]  /*116a0*/  HADD2.F32 R28, -RZ, R3.H1_H1 ;  /* 0x30000003ff1c7230 */ /* 0x000fe20000004100 */
[----:B01234-:R-:W-:Y:S01]  /*116b0*/  SHF.R.S32.HI R6, RZ, 0x1f, R13 ;  /* 0x0000001fff067819 */ /* 0x01ffe2000001140d */
[----:B------:R-:W-:Y:S01]  /*116c0*/  IMAD.SHL.U32 R4, R13, 0x8, RZ ;  /* 0x000000080d047824 */ /* 0x000fe200078e00ff */
[----:B------:R-:W-:Y:S01]  /*116d0*/  SHF.R.U64 R39, R64, 0x10, R65 ;  /* 0x0000001040277819 */ /* 0x000fe20000001241 */
[----:B------:R-:W-:Y:S01]  /*116e0*/  HADD2.F32 R30, -RZ, R30.H0_H0 ;  /* 0x2000001eff1e7230 */ /* 0x000fe20000004100 */
[----:B------:R-:W-:Y:S02]  /*116f0*/  LEA.HI R6, R6, R13, RZ, 0x3 ;  /* 0x0000000d06067211 */ /* 0x000fe400078f18ff */
[----:B------:R-:W-:-:S02]  /*11700*/  LOP3.LUT R4, R205, 0x38, R4, 0xf8, !PT ;  /* 0x00000038cd047812 */ /* 0x000fc400078ef804 */
[----:B------:R-:W-:Y:S01]  /*11710*/  SHF.R.U32.HI R64, RZ, 0x10, R65 ;  /* 0x00000010ff407819 */ /* 0x000fe20000011641 */
[----:B------:R-:W-:Y:S01]  /*11720*/  IMAD.SHL.U32 R6, R6, 0x400, RZ ;  /* 0x0000040006067824 */ /* 0x000fe200078e00ff */
[----:B------:R-:W-:Y:S02]  /*11730*/  LOP3.LUT R8, R4, R233, RZ, 0x3c, !PT ;  /* 0x000000e904087212 */ /* 0x000fe400078e3cff */
[----:B------:R-:W-:Y:S02]  /*11740*/  SHF.R.U64 R37, R66, 0x10, R67 ;  /* 0x0000001042257819 */ /* 0x000fe40000001243 */
[----:B------:R-:W-:Y:S02]  /*11750*/  LOP3.LUT R9, R6, 0x7fffe000, RZ, 0xc0, !PT ;  /* 0x7fffe00006097812 */ /* 0x000fe400078ec0ff */
[----:B------:R-:W0:Y:S01]  /*11760*/  LDS.128 R4, [R227] ;  /* 0x00000000e3047984 */ /* 0x000e220000000c00 */
[----:B------:R-:W-:Y:S02]  /*11770*/  SHF.R.U64 R33, R50, 0x10, R51 ;  /* 0x0000001032217819 */ /* 0x000fe40000001233 */
[----:B------:R-:W-:-:S02]  /*11780*/  IADD3 R8, R8, R9, R211 ;  /* 0x0000000908087210 */ /* 0x000fc40007ffe0d3 */
[----:B------:R-:W-:Y:S02]  /*11790*/  SHF.R.U32.HI R66, RZ, 0x10, R67 ;  /* 0x00000010ff427819 */ /* 0x000fe40000011643 */
[----:B------:R-:W-:Y:S01]  /*117a0*/  SHF.R.U32.HI R50, RZ, 0x10, R51 ;  /* 0x00000010ff327819 */ /* 0x000fe20000011633 */
[----:B------:R-:W-:Y:S01]  /*117b0*/  IMAD R12, R8, 0x2, R17 ;  /* 0x00000002080c7824 */ /* 0x000fe200078e0211 */
[----:B------:R-:W-:-:S04]  /*117c0*/  SHF.R.U64 R35, R48, 0x10, R49 ;  /* 0x0000001030237819 */ /* 0x000fc80000001231 */
        /* <DEDUP_REMOVED lines=16> */
[----:B------:R-:W-:Y:S02]  /*118d0*/  HADD2.F32 R28, -RZ, R0.H0_H0 ;  /* 0x20000000ff1c7230 */ /* 0x000fe40000004100 */
[----:B------:R-:W-:Y:S01]  /*118e0*/  FFMA.FTZ R34, R13, R29, R34 ;  /* 0x0000001d0d227223 */ /* 0x000fe20000010022 */
[----:B------:R-:W-:Y:S02]  /*118f0*/  HADD2.F32 R0, -RZ, R3.H0_H0 ;  /* 0x20000003ff007230 */ /* 0x000fe40000004100 */
[-C--:B------:R-:W-:Y:S01]  /*11900*/  FMUL.FTZ R25, R25, R24.reuse ;  /* 0x0000001819197220 */ /* 0x080fe20000410000 */
[----:B------:R-:W-:Y:S01]  /*11910*/  FFMA.FTZ R31, R14, R24, -R31 ;  /* 0x000000180e1f7223 */ /* 0x000fe2000001081f */
[----:B------:R-:W-:Y:S01]  /*11920*/  FMUL.FTZ R24, R9, R28 ;  /* 0x0000001c09187220 */ /* 0x000fe20000410000 */
[----:B------:R-:W-:-:S02]  /*11930*/  HADD2.F32 R26, -RZ, R10.H0_H0 ;  /* 0x2000000aff1a7230 */ /* 0x000fc40000004100 */
[-C--:B------:R-:W-:Y:S01]  /*11940*/  FMUL.FTZ R9, R9, R0.reuse ;  /* 0x0000000009097220 */ /* 0x080fe20000410000 */
[----:B------:R-:W-:Y:S02]  /*11950*/  HADD2.F32 R3, -RZ, R2.H0_H0 ;  /* 0x20000002ff037230 */ /* 0x000fe40000004100 */
[----:B------:R-:W-:Y:S01]  /*11960*/  FFMA.FTZ R24, R5, R0, -R24 ;  /* 0x0000000005187223 */ /* 0x000fe20000010818 */
[----:B------:R-:W-:Y:S02]  /*11970*/  HADD2.F32 R0, -RZ, R20.H0_H0 ;  /* 0x20000014ff007230 */ /* 0x000fe40000004100 */
[----:B------:R-:W-:Y:S01]  /*11980*/  FFMA.FTZ R25, R14, R30, R25 ;  /* 0x0000001e0e197223 */ /* 0x000fe20000010019 */
[----:B------:R-:W-:Y:S02]  /*11990*/  HADD2.F32 R27, -RZ, R11.H0_H0 ;  /* 0x2000000bff1b7230 */ /* 0x000fe40000004100 */
[----:B------:R-:W-:Y:S01]  /*119a0*/  FMUL.FTZ R14, R26, R3 ;  /* 0x000000031a0e7220 */ /* 0x000fe20000410000 */
[----:B------:R-:W-:-:S02]  /*119b0*/  HADD2.F32 R2, -RZ, R2.H1_H1 ;  /* 0x30000002ff027230 */ /* 0x000fc40000004100 */
[-C--:B------:R-:W-:Y:S01]  /*119c0*/  FMUL.FTZ R30, R26, R0.reuse ;  /* 0x000000001a1e7220 */ /* 0x080fe20000410000 */
[----:B------:R-:W-:Y:S02]  /*119d0*/  HADD2.F32 R20, -RZ, R20.H1_H1 ;  /* 0x30000014ff147230 */ /* 0x000fe40000004100 */
[----:B------:R-:W-:Y:S01]  /*119e0*/  FFMA.FTZ R26, R15, R0, -R14 ;  /* 0x000000000f1a7223 */ /* 0x000fe2000001080e */
[----:B------:R-:W-:Y:S02]  /*119f0*/  HADD2.F32 R11, -RZ, R11.H1_H1 ;  /* 0x3000000bff0b7230 */ /* 0x000fe40000004100 */
[C---:B------:R-:W-:Y:S01]  /*11a00*/  FMUL.FTZ R36, R27.reuse, R2 ;  /* 0x000000021b247220 */ /* 0x040fe20000410000 */
[----:B------:R-:W-:Y:S02]  /*11a10*/  HADD2.F32 R14, -RZ, R50.H0_H0 ;  /* 0x20000032ff0e7230 */ /* 0x000fe40000004100 */
[----:B------:R-:W-:Y:S01]  /*11a20*/  FMUL.FTZ R27, R27, R20 ;  /* 0x000000141b1b7220 */ /* 0x000fe20000410000 */
[----:B------:R-:W-:-:S02]  /*11a30*/  HADD2.F32 R0, -RZ, R66.H0_H0 ;  /* 0x20000042ff007230 */ /* 0x000fc40000004100 */
[----:B------:R-:W-:Y:S01]  /*11a40*/  FFMA.FTZ R28, R5, R28, R9 ;  /* 0x0000001c051c7223 */ /* 0x000fe20000010009 */
[----:B------:R-:W-:Y:S02]  /*11a50*/  HADD2.F32 R8, -RZ, R8.H1_H1 ;  /* 0x30000008ff087230 */ /* 0x000fe40000004100 */
[----:B------:R-:W-:Y:S01]  /*11a60*/  FFMA.FTZ R27, R21, R2, R27 ;  /* 0x00000002151b7223 */ /* 0x000fe2000001001b */
[C---:B------:R-:W-:Y:S01]  /*11a70*/  FMUL.FTZ R38, R11.reuse, R14 ;  /* 0x0000000e0b267220 */ /* 0x040fe20000410000 */
[-C--:B------:R-:W-:Y:S01]  /*11a80*/  FMUL.FTZ R2, R11, R0.reuse ;  /* 0x000000000b027220 */ /* 0x080fe20000410000 */
[----:B------:R-:W-:Y:S02]  /*11a90*/  HADD2.F32 R10, -RZ, R10.H1_H1 ;  /* 0x3000000aff0a7230 */ /* 0x000fe40000004100 */
[----:B------:R-:W-:Y:S01]  /*11aa0*/  FFMA.FTZ R30, R15, R3, R30 ;  /* 0x000000030f1e7223 */ /* 0x000fe2000001001e */
[----:B------:R-:W-:Y:S02]  /*11ab0*/  HADD2.F32 R9, -RZ, R35.H0_H0 ;  /* 0x20000023ff097230 */ /* 0x000fe40000004100 */
[----:B------:R-:W-:Y:S01]  /*11ac0*/  FFMA.FTZ R29, R7, R0, -R38 ;  /* 0x00000000071d7223 */ /* 0x000fe20000010826 */
[----:B------:R-:W-:-:S02]  /*11ad0*/  HADD2.F32 R11, -RZ, R33.H0_H0 ;  /* 0x20000021ff0b7230 */ /* 0x000fc40000004100 */
[----:B------:R-:W-:Y:S01]  /*11ae0*/  FFMA.FTZ R2, R7, R14, R2 ;  /* 0x0000000e07027223 */ /* 0x000fe20000010002 */
[----:B------:R-:W-:Y:S02]  /*11af0*/  HADD2.F32 R3, -RZ, R39.H0_H0 ;  /* 0x20000027ff037230 */ /* 0x000fe40000004100 */
[----:B------:R-:W-:Y:S01]  /*11b00*/  FMUL.FTZ R7, R8, R9 ;  /* 0x0000000908077220 */ /* 0x000fe20000410000 */
[----:B------:R-:W-:Y:S02]  /*11b10*/  HADD2.F32 R5, -RZ, R37.H0_H0 ;  /* 0x20000025ff057230 */ /* 0x000fe40000004100 */
[----:B------:R-:W-:Y:S01]  /*11b20*/  FMUL.FTZ R15, R10, R11 ;  /* 0x0000000b0a0f7220 */ /* 0x000fe20000410000 */
[----:B------:R-:W-:Y:S02]  /*11b30*/  HADD2.F32 R6, -RZ, R6.H1_H1 ;  /* 0x30000006ff067230 */ /* 0x000fe40000004100 */
[----:B------:R-:W-:Y:S01]  /*11b40*/  FMUL.FTZ R8, R8, R3 ;  /* 0x0000000308087220 */ /* 0x000fe20000410000 */
[----:B------:R-:W-:Y:S01]  /*11b50*/  FFMA.FTZ R36, R21, R20, -R36 ;  /* 0x0000001415247223 */ /* 0x000fe20000010824 */
        /* <DEDUP_REMOVED lines=15> */
.L_x_4327:
[----:B------:R-:W-:Y:S05]  /*11c50*/  BSYNC B0 ;  /* 0x0000000000007941 */ /* 0x000fea0003800000 */
.L_x_4299:
        /* <DEDUP_REMOVED lines=8> */
.L_x_4297:
[----:B------:R-:W-:-:S06]  /*11ce0*/  ULOP3.LUT UR4, UR60, 0x1, URZ, 0xfc, !UPT ;  /* 0x000000013c047892 */ /* 0x000fcc000f8efc3f */
[----:B01----:R-:W-:-:S05]  /*11cf0*/  IMAD.U32 R0, RZ, RZ, UR4 ;  /* 0x00000004ff007e24 */ /* 0x003fca000f8e00ff */
[----:B------:R-:W-:-:S13]  /*11d00*/  ISETP.NE.AND P0, PT, R0, 0x3, PT ;  /* 0x000000030000780c */ /* 0x000fda0003f05270 */
[----:B------:R-:W-:Y:S05]  /*11d10*/  @!P0 BRA `(.L_x_4362) ;  /* 0x0000000000048947 */ /* 0x000fea0003800000 */
[----:B------:R-:W-:Y:S01]  /*11d20*/  BPT.TRAP 0x1 ;  /* 0x000000040000795c */ /* 0x000fe20000300000 */
.L_x_4362:
[----:B--234-:R-:W-:Y:S01]  /*11d30*/  IMAD R5, R23, 0x8, R17 ;  /* 0x0000000817057824 */ /* 0x01cfe200078e0211 */
[----:B------:R-:W-:-:S04]  /*11d40*/  SHF.L.U32 R0, R194, 0x1f, RZ ;  /* 0x0000001fc2007819 */ /* 0x000fc800000006ff */
[----:B------:R0:W1:Y:S01]  /*11d50*/  SYNCS.PHASECHK.TRANS64.TRYWAIT P2, [R5+URZ+0x30830], R0 ;  /* 0x03083000050075a7 */ /* 0x000062000804017f */
[----:B------:R-:W-:Y:S05]  /*11d60*/  @!P0 BRA `(.L_x_4363) ;  /* 0x0000000000048947 */ /* 0x000fea0003800000 */
[----:B------:R-:W-:Y:S01]  /*11d70*/  BPT.TRAP 0x1 ;  /* 0x000000040000795c */ /* 0x000fe20000300000 */
.L_x_4363:
[----:B------:R-:W2:Y:S02]  /*11d80*/  S2R R2, SR_TID.X ;  /* 0x0000000000027919 */ /* 0x000ea40000002100 */
[----:B--2---:R-:W-:-:S04]  /*11d90*/  LOP3.LUT R2, R2, 0x7f, RZ, 0xc0, !PT ;  /* 0x0000007f02027812 */ /* 0x004fc800078ec0ff */
[----:B------:R-:W-:Y:S01]  /*11da0*/  ISETP.NE.AND P1, PT, R2, RZ, PT ;  /* 0x000000ff0200720c */ /* 0x000fe20003f25270 */
[----:B-1----:R-:W-:-:S12]  /*11db0*/  @P2 BRA `(.L_x_4364) ;  /* 0x0000000000082947 */ /* 0x002fd80003800000 */
[----:B------:R-:W1:Y:S02]  /*11dc0*/  SYNCS.PHASECHK.TRANS64.TRYWAIT P2, [R5+URZ+0x30830], R0 ;  /* 0x03083000050075a7 */ /* 0x000e64000804017f */
[----:B-1----:R-:W-:Y:S05]  /*11dd0*/  @!P2 BRA `(.L_x_4365) ;  /* 0x00000168002ca947 */ /* 0x002fea0003800000 */
.L_x_4364:
[----:B------:R-:W-:Y:S05]  /*11de0*/  WARPSYNC.ALL ;  /* 0x0000000000007948 */ /* 0x000fea0003800000 */
[----:B01----:R-:W-:Y:S01]  /*11df0*/  IADD3 R0, R17, 0x1e400, RZ ;  /* 0x0001e40011007810 */ /* 0x003fe20007ffe0ff */
[----:B------:R-:W-:Y:S01]  /*11e00*/  IMAD.MOV.U32 R3, RZ, RZ, 0x40000040 ;  /* 0x40000040ff037424 */ /* 0x000fe200078e00ff */
[----:B------:R-:W-:Y:S01]  /*11e10*/  R2UR UR4, R68 ;  /* 0x00000000440472ca */ /* 0x000fe200000e0000 */
[----:B------:R-:W-:Y:S01]  /*11e20*/  UMOV UR9, 0x40000040 ;  /* 0x4000004000097882 */ /* 0x000fe20000000000 */
[----:B------:R-:W-:Y:S01]  /*11e30*/  SHF.R.U32.HI R0, RZ, 0x4, R0 ;  /* 0x00000004ff007819 */ /* 0x000fe20000011600 */
[----:B------:R-:W-:Y:S01]  /*11e40*/  WARPGROUP.ARRIVE ;  /* 0x00000000000079c5 */ /* 0x000fe20000000000 */
[----:B------:R-:W-:Y:S01]  /*11e50*/  R2UR UR11, R3 ;  /* 0x00000000030b72ca */ /* 0x000fe200000e0000 */
[----:B------:R-:W-:Y:S01]  /*11e60*/  IMAD.MOV.U32 R7, RZ, RZ, 0x40000040 ;  /* 0x40000040ff077424 */ /* 0x000fe200078e00ff */
[----:B------:R-:W-:Y:S01]  /*11e70*/  LOP3.LUT R0, R0, 0x3fff, RZ, 0xc0, !PT ;  /* 0x00003fff00007812 */ /* 0x000fe200078ec0ff */
[----:B------:R-:W-:Y:S01]  /*11e80*/  IMAD.U32 R9, RZ, RZ, UR9 ;  /* 0x00000009ff097e24 */ /* 0x000fe2000f8e00ff */
[----:B------:R-:W-:Y:S01]  /*11e90*/  UMOV UR53, 0x40000040 ;  /* 0x4000004000357882 */ /* 0x000fe20000000000 */
[----:B------:R-:W-:Y:S01]  /*11ea0*/  UMOV UR49, 0x40000040 ;  /* 0x4000004000317882 */ /* 0x000fe20000000000 */
[----:B------:R-:W-:Y:S01]  /*11eb0*/  LOP3.LUT R10, R0, 0x10000, RZ, 0xfc, !PT ;  /* 0x00010000000a7812 */ /* 0x000fe200078efcff */
[----:B------:R-:W-:Y:S01]  /*11ec0*/  UMOV UR45, 0x40000040 ;  /* 0x40000040002d7882 */ /* 0x000fe20000000000 */
[----:B------:R-:W-:Y:S01]  /*11ed0*/  UMOV UR41, 0x40000040 ;  /* 0x4000004000297882 */ /* 0x000fe20000000000 */
[----:B------:R-:W-:Y:S01]  /*11ee0*/  ULOP3.LUT UR4, UR4, 0x10000, URZ, 0xfc, !UPT ;  /* 0x0001000004047892 */ /* 0x000fe2000f8efc3f */
[----:B------:R-:W-:Y:S01]  /*11ef0*/  IMAD.MOV.U32 R3, RZ, RZ, 0x40000040 ;  /* 0x40000040ff037424 */ /* 0x000fe200078e00ff */
[----:B------:R-:W-:Y:S01]  /*11f00*/  UMOV UR37, 0x40000040 ;  /* 0x4000004000257882 */ /* 0x000fe20000000000 */
[----:B------:R-:W-:Y:S01]  /*11f10*/  IMAD R2, R23, 0x900, R10 ;  /* 0x0000090017027824 */ /* 0x000fe200078e020a */
[----:B------:R-:W-:Y:S01]  /*11f20*/  UIADD3 UR5, UR4, 0x2, URZ ;  /* 0x0000000204057890 */ /* 0x000fe2000fffe03f */
[----:B------:R-:W-:Y:S01]  /*11f30*/  IMAD.MOV.U32 R73, RZ, RZ, -0x60 ;  /* 0xffffffa0ff497424 */ /* 0x000fe200078e00ff */
[----:B------:R-:W-:Y:S01]  /*11f40*/  UIADD3 UR52, UR4, 0x406, URZ ;  /* 0x0000040604347890 */ /* 0x000fe2000fffe03f */
[C---:B------:R-:W-:Y:S01]  /*11f50*/  VIADD R6, R2.reuse, 0x2 ;  /* 0x0000000202067836 */ /* 0x040fe20000000000 */
[----:B------:R-:W-:Y:S01]  /*11f60*/  R2UR UR10, R2 ;  /* 0x00000000020a72ca */ /* 0x000fe200000e0000 */
[----:B------:R-:W-:Y:S01]  /*11f70*/  UMOV UR8, UR4 ;  /* 0x0000000400087c82 */ /* 0x000fe20008000000 */
[----:B------:R-:W-:Y:S01]  /*11f80*/  UIADD3 UR48, UR4, 0x800, URZ ;  /* 0x0000080004307890 */ /* 0x000fe2000fffe03f */
[----:B------:R-:W-:Y:S01]  /*11f90*/  IMAD.U32 R8, RZ, RZ, UR8 ;  /* 0x00000008ff087e24 */ /* 0x000fe2000f8e00ff */
[----:B------:R-:W-:Y:S01]  /*11fa0*/  UIADD3 UR44, UR4, 0x802, URZ ;  /* 0x00000802042c7890 */ /* 0x000fe2000fffe03f */
[----:B------:R-:W-:Y:S01]  /*11fb0*/  R2UR UR39, R3 ;  /* 0x00000000032772ca */ /* 0x000fe200000e0000 */
[----:B------:R-:W-:Y:S01]  /*11fc0*/  UIADD3 UR40, UR4, 0x804, URZ ;  /* 0x0000080404287890 */ /* 0x000fe2000fffe03f */
[----:B------:R-:W-:Y:S01]  /*11fd0*/  IMAD R73, R150, R73, 0x60 ;  /* 0x0000006096497424 */ /* 0x000fe200078e0249 */
[----:B------:R0:W-:Y:S01]  /*11fe0*/  STL.64 [R1+0x30], R8 ;  /* 0x0000300801007387 */ /* 0x0001e20000100a00 */
[----:B------:R-:W-:Y:S01]  /*11ff0*/  UIADD3 UR36, UR4, 0x806, URZ ;  /* 0x0000080604247890 */ /* 0x000fe2000fffe03f */
[----:B------:R-:W-:Y:S01]  /*12000*/  @!P1 VIADD R0, R5, 0x30840 ;  /* 0x0003084005009836 */ /* 0x000fe20000000000 */
[----:B------:R-:W-:Y:S01]  /*12010*/  LOP3.LUT R16, R16, 0xffefffff, RZ, 0xc0, !PT ;  /* 0xffefffff10107812 */ /* 0x000fe200078ec0ff */
[--C-:B------:R-:W-:Y:S01]  /*12020*/  IMAD.IADD R4, R196, 0x1, R73.reuse ;  /* 0x00000001c4047824 */ /* 0x100fe200078e0249 */
[----:B------:R-:W-:Y:S01]  /*12030*/  HGMMA.64x96x16.F32 R24, gdesc[UR8], RZ, !UPT, gsb0 ;  /* 0x01600000081879f0 */ /* 0x000fe2000c0008ff */
[----:B------:R-:W-:Y:S01]  /*12040*/  R2UR UR10, R6 ;  /* 0x00000000060a72ca */ /* 0x000fe200000e0000 */
[----:B------:R-:W-:Y:S01]  /*12050*/  UMOV UR8, UR5 ;  /* 0x0000000500087c82 */ /* 0x000fe20008000000 */
[----:B------:R-:W-:Y:S01]  /*12060*/  R2UR UR11, R7 ;  /* 0x00000000070b72ca */ /* 0x000fe200000e0000 */
[----:B------:R-:W-:Y:S01]  /*12070*/  UMOV UR9, 0x40000040 ;  /* 0x4000004000097882 */ /* 0x000fe20000000000 */
[----:B------:R-:W-:Y:S01]  /*12080*/  VIADD R6, R2, 0x4 ;  /* 0x0000000402067836 */ /* 0x000fe20000000000 */
[----:B------:R-:W-:Y:S01]  /*12090*/  UIADD3 UR5, UR4, 0x4, URZ ;  /* 0x0000000404057890 */ /* 0x000fe2000fffe03f */
[----:B------:R-:W-:Y:S01]  /*120a0*/  IMAD.MOV.U32 R7, RZ, RZ, 0x40000040 ;  /* 0x40000040ff077424 */ /* 0x000fe200078e00ff */
[----:B0-----:R-:W-:Y:S01]  /*120b0*/  MOV R8, UR8 ;  /* 0x0000000800087c02 */ /* 0x001fe20008000f00 */
[----:B------:R-:W-:Y:S01]  /*120c0*/  IMAD.U32 R9, RZ, RZ, UR9 ;  /* 0x00000009ff097e24 */ /* 0x000fe2000f8e00ff */
[----:B------:R-:W-:Y:S01]  /*120d0*/  @!P1 PRMT R0, RZ, 0x654, R0 ;  /* 0x00000654ff009816 */ /* 0x000fe20000000000 */
[C-C-:B------:R-:W-:Y:S01]  /*120e0*/  IMAD R75, R206.reuse, -0x2, R4.reuse ;  /* 0xfffffffece4b7824 */ /* 0x140fe200078e0204 */
[----:B------:R-:W-:Y:S01]  /*120f0*/  IADD3 R5, -R197, 0x1, R4 ;  /* 0x00000001c5057810 */ /* 0x000fe20007ffe104 */
[C---:B------:R-:W-:Y:S01]  /*12100*/  IMAD R14, R206.reuse, -0x2, R73 ;  /* 0xfffffffece0e7824 */ /* 0x040fe200078e0249 */
[----:B------:R0:W-:Y:S03]  /*12110*/  STL.64 [R1+0x28], R8 ;  /* 0x0000280801007387 */ /* 0x0001e60000100a00 */
[----:B------:R-:W-:Y:S01]  /*12120*/  IMAD R5, R206, -0x2, R5 ;  /* 0xfffffffece057824 */ /* 0x000fe200078e0205 */
[----:B------:R-:W-:-:S02]  /*12130*/  WARPGROUP.DEPBAR.LE gsb0, 0x0 ;  /* 0x00008000000079c5 */ /* 0x000fc40000010000 */
[----:B------:R-:W-:-:S06]  /*12140*/  WARPGROUP.ARRIVE ;  /* 0x00000000000079c5 */ /* 0x000fcc0000000000 */
[----:B------:R-:W-:Y:S01]  /*12150*/  HGMMA.64x96x16.F32 R24, gdesc[UR8], R24, gsb0 ;  /* 0x01600000081879f0 */ /* 0x000fe20008000818 */
[----:B------:R-:W-:Y:S01]  /*12160*/  R2UR UR10, R6 ;  /* 0x00000000060a72ca */ /* 0x000fe200000e0000 */
[----:B------:R-:W-:Y:S01]  /*12170*/  UMOV UR8, UR5 ;  /* 0x0000000500087c82 */ /* 0x000fe20008000000 */
[----:B------:R-:W-:Y:S01]  /*12180*/  R2UR UR11, R7 ;  /* 0x00000000070b72ca */ /* 0x000fe200000e0000 */
[----:B------:R-:W-:Y:S01]  /*12190*/  UMOV UR9, 0x40000040 ;  /* 0x4000004000097882 */ /* 0x000fe20000000000 */
[----:B------:R-:W-:Y:S01]  /*121a0*/  IMAD.MOV.U32 R7, RZ, RZ, 0x40000040 ;  /* 0x40000040ff077424 */ /* 0x000fe200078e00ff */
[----:B------:R-:W-:Y:S01]  /*121b0*/  IADD3 R6, R2, 0x6, RZ ;  /* 0x0000000602067810 */ /* 0x000fe20007ffe0ff */
[----:B------:R-:W-:Y:S01]  /*121c0*/  UIADD3 UR5, UR4, 0x6, URZ ;  /* 0x0000000604057890 */ /* 0x000fe2000fffe03f */
[----:B0-----:R-:W-:Y:S02]  /*121d0*/  IMAD.U32 R8, RZ, RZ, UR8 ;  /* 0x00000008ff087e24 */ /* 0x001fe4000f8e00ff */
[----:B------:R-:W-:-:S05]  /*121e0*/  IMAD.U32 R9, RZ, RZ, UR9 ;  /* 0x00000009ff097e24 */ /* 0x000fca000f8e00ff */
[----:B------:R0:W-:Y:S01]  /*121f0*/  STL.64 [R1+0x20], R8 ;  /* 0x0000200801007387 */ /* 0x0001e20000100a00 */
[----:B------:R-:W-:Y:S02]  /*12200*/  WARPGROUP.DEPBAR.LE gsb0, 0x0 ;  /* 0x00008000000079c5 */ /* 0x000fe40000010000 */
[----:B------:R-:W-:-:S06]  /*12210*/  WARPGROUP.ARRIVE ;  /* 0x00000000000079c5 */ /* 0x000fcc0000000000 */
[----:B------:R-:W-:Y:S01]  /*12220*/  HGMMA.64x96x16.F32 R24, gdesc[UR8], R24, gsb0 ;  /* 0x01600000081879f0 */ /* 0x000fe20008000818 */
[----:B------:R-:W-:Y:S01]  /*12230*/  R2UR UR10, R6 ;  /* 0x00000000060a72ca */ /* 0x000fe200000e0000 */
[----:B------:R-:W-:Y:S01]  /*12240*/  UMOV UR8, UR5 ;  /* 0x0000000500087c82 */ /* 0x000fe20008000000 */
[----:B------:R-:W-:Y:S01]  /*12250*/  R2UR UR11, R7 ;  /* 0x00000000070b72ca */ /* 0x000fe200000e0000 */
[----:B------:R-:W-:Y:S01]  /*12260*/  UMOV UR9, 0x40000040 ;  /* 0x4000004000097882 */ /* 0x000fe20000000000 */
[----:B------:R-:W-:Y:S01]  /*12270*/  VIADD R6, R2, 0x300 ;  /* 0x0000030002067836 */ /* 0x000fe20000000000 */
[----:B------:R-:W-:Y:S01]  /*12280*/  UIADD3 UR5, UR4, 0x400, URZ ;  /* 0x0000040004057890 */ /* 0x000fe2000fffe03f */
[----:B------:R-:W-:Y:S02]  /*12290*/  IMAD.MOV.U32 R7, RZ, RZ, 0x40000040 ;  /* 0x40000040ff077424 */ /* 0x000fe400078e00ff */
        /* <DEDUP_REMOVED lines=27> */
[----:B------:R-:W-:Y:S01]  /*12450*/  IMAD.U32 R9, RZ, RZ, UR9 ;  /* 0x00000009ff097e24 */ /* 0x000fe2000f8e00ff */
[----:B------:R-:W-:-:S02]  /*12460*/  ULDC UR4, c[0x0][0x9dc] ;  /* 0x0002770000047ab9 */ /* 0x000fc40000000800 */
[----:B------:R-:W-:Y:S02]  /*12470*/  IMAD.U32 R11, RZ, RZ, UR4 ;  /* 0x00000004ff0b7e24 */ /* 0x000fe4000f8e00ff */
        /* <DEDUP_REMOVED lines=8> */
[----:B------:R-:W-:Y:S02]  /*12500*/  VIADD R6, R2, 0x306 ;  /* 0x0000030602067836 */ /* 0x000fe40000000000 */
[----:B------:R-:W-:Y:S02]  /*12510*/  IMAD.MOV.U32 R7, RZ, RZ, 0x40000040 ;  /* 0x40000040ff077424 */ /* 0x000fe400078e00ff */
[----:B0-----:R-:W-:Y:S01]  /*12520*/  IMAD.U32 R8, RZ, RZ, UR8 ;  /* 0x00000008ff087e24 */ /* 0x001fe2000f8e00ff */
[----:B------:R-:W-:Y:S01]  /*12530*/  R2UR UR54, R6 ;  /* 0x00000000063672ca */ /* 0x000fe200000e0000 */
[----:B------:R-:W-:Y:S01]  /*12540*/  IMAD.U32 R9, RZ, RZ, UR9 ;  /* 0x00000009ff097e24 */ /* 0x000fe2000f8e00ff */
[----:B------:R-:W-:Y:S01]  /*12550*/  R2UR UR55, R7 ;  /* 0x00000000073772ca */ /* 0x000fe200000e0000 */
[----:B------:R-:W-:Y:S01]  /*12560*/  IMAD.MOV.U32 R7, RZ, RZ, 0x40000040 ;  /* 0x40000040ff077424 */ /* 0x000fe200078e00ff */
[----:B------:R-:W-:-:S02]  /*12570*/  IADD3 R6, R2, 0x600, RZ ;  /* 0x0000060002067810 */ /* 0x000fc40007ffe0ff */
[----:B------:R0:W-:Y:S02]  /*12580*/  STL.64 [R1], R8 ;  /* 0x0000000801007387 */ /* 0x0001e40000100a00 */
[----:B------:R-:W-:Y:S01]  /*12590*/  R2UR UR50, R6 ;  /* 0x00000000063272ca */ /* 0x000fe200000e0000 */
[----:B------:R-:W-:Y:S01]  /*125a0*/  VIADD R6, R2, 0x602 ;  /* 0x0000060202067836 */ /* 0x000fe20000000000 */
[----:B------:R-:W-:Y:S01]  /*125b0*/  R2UR UR51, R7 ;  /* 0x00000000073372ca */ /* 0x000fe200000e0000 */
[----:B------:R-:W-:-:S03]  /*125c0*/  IMAD.MOV.U32 R7, RZ, RZ, 0x40000040 ;  /* 0x40000040ff077424 */ /* 0x000fc600078e00ff */
[----:B------:R-:W-:Y:S01]  /*125d0*/  R2UR UR46, R6 ;  /* 0x00000000062e72ca */ /* 0x000fe200000e0000 */
[C---:B------:R-:W-:Y:S01]  /*125e0*/  VIADD R6, R2.reuse, 0x604 ;  /* 0x0000060402067836 */ /* 0x040fe20000000000 */
[----:B------:R-:W-:Y:S01]  /*125f0*/  R2UR UR47, R7 ;  /* 0x00000000072f72ca */ /* 0x000fe200000e0000 */
[----:B------:R-:W-:Y:S01]  /*12600*/  IMAD.MOV.U32 R7, RZ, RZ, 0x40000040 ;  /* 0x40000040ff077424 */ /* 0x000fe200078e00ff */
[----:B------:R-:W-:Y:S02]  /*12610*/  IADD3 R2, R2, 0x606, RZ ;  /* 0x0000060602027810 */ /* 0x000fe40007ffe0ff */
[----:B------:R-:W-:Y:S02]  /*12620*/  R2UR UR42, R6 ;  /* 0x00000000062a72ca */ /* 0x000fe400000e0000 */
[----:B------:R-:W-:Y:S02]  /*12630*/  R2UR UR43, R7 ;  /* 0x00000000072b72ca */ /* 0x000fe400000e0000 */
[----:B------:R-:W-:-:S02]  /*12640*/  R2UR UR38, R2 ;  /* 0x00000000022672ca */ /* 0x000fc400000e0000 */
[----:B------:R-:W1:Y:S01]  /*12650*/  LDC.64 R2, c[0x0][0x9e0] ;  /* 0x00027800ff027b82 */ /* 0x000e620000000a00 */
[----:B0-----:R-:W-:Y:S02]  /*12660*/  LEA R8, R201, R216, 0x7 ;  /* 0x000000d8c9087211 */ /* 0x001fe400078e38ff */
[----:B-1----:R-:W-:Y:S01]  /*12670*/  ISETP.GE.AND P2, PT, R3, 0x1, PT ;  /* 0x000000010300780c */ /* 0x002fe20003f46270 */
[----:B------:R-:W-:-:S12]  /*12680*/  IMAD.IADD R12, R5, 0x1, R2 ;  /* 0x00000001050c7824 */ /* 0x000fd800078e0202 */
[----:B------:R-:W-:Y:S01]  /*12690*/  @P2 LOP3.LUT R16, R16, 0x100000, RZ, 0xfc, !PT ;  /* 0x0010000010102812 */ /* 0x000fe200078efcff */
        /* <DEDUP_REMOVED lines=36> */
.L_x_4368:
[----:B------:R-:W-:-:S13]  /*128e0*/  ISETP.NE.AND P2, PT, R3, 0x1, PT ;  /* 0x000000010300780c */ /* 0x000fda0003f45270 */
[----:B------:R-:W0:Y:S02]  /*128f0*/  @P2 LDC.64 R6, c[0x0][0x9e8] ;  /* 0x00027a00ff062b82 */ /* 0x000e240000000a00 */
[----:B0-----:R-:W-:-:S05]  /*12900*/  @P2 IMAD.HI.U32 R6, R5, R6, RZ ;  /* 0x0000000605062227 */ /* 0x001fca00078e00ff */
[----:B------:R-:W-:-:S07]  /*12910*/  @P2 SHF.R.U32.HI R5, RZ, R7, R6 ;  /* 0x00000007ff052219 */ /* 0x000fce0000011606 */
.L_x_4369:
[----:B------:R-:W-:Y:S05]  /*12920*/  BSYNC B0 ;  /* 0x0000000000007941 */ /* 0x000fea0003800000 */
.L_x_4367:
[----:B------:R-:W-:-:S05]  /*12930*/  IMAD R5, R5, R3, R14 ;  /* 0x0000000305057224 */ /* 0x000fca00078e020e */
[----:B------:R-:W-:Y:S02]  /*12940*/  VIMNMX R4, R4, R5, !PT ;  /* 0x0000000504047248 */ /* 0x000fe40007fe0100 */
[----:B------:R-:W-:-:S07]  /*12950*/  VIADDMNMX R0, R5, R3, R0, PT ;  /* 0x0000000305007246 */ /* 0x000fce0003800100 */
.L_x_4366:
[C---:B------:R-:W-:Y:S02]  /*12960*/  ISETP.GE.AND P3, PT, R73.reuse, 0x9, PT ;  /* 0x000000094900780c */ /* 0x040fe40003f66270 */
[----:B------:R-:W-:Y:S02]  /*12970*/  ISETP.GE.AND P2, PT, R73, 0x2, PT ;  /* 0x000000024900780c */ /* 0x000fe40003f46270 */
[----:B------:R-:W-:Y:S02]  /*12980*/  P2R R20, PR, RZ, 0x8 ;  /* 0x00000008ff147803 */ /* 0x000fe40000000000 */
[C---:B------:R-:W-:Y:S02]  /*12990*/  ISETP.GT.AND P3, PT, R4.reuse, 0x8, !P3 ;  /* 0x000000080400780c */ /* 0x040fe40005f64270 */
[----:B------:R-:W-:Y:S02]  /*129a0*/  ISETP.GT.AND P4, PT, R4, 0x1, !P2 ;  /* 0x000000010400780c */ /* 0x000fe40005784270 */
[----:B------:R-:W-:-:S02]  /*129b0*/  ISETP.LT.OR P3, PT, R0, 0x9, P3 ;  /* 0x000000090000780c */ /* 0x000fc40001f61670 */
[----:B------:R-:W-:Y:S02]  /*129c0*/  ISETP.GE.AND P5, PT, R73, 0xa, PT ;  /* 0x0000000a4900780c */ /* 0x000fe40003fa6270 */
[----:B------:R-:W-:Y:S02]  /*129d0*/  FSEL R101, R28, -INF , !P3 ;  /* 0xff8000001c657808 */ /* 0x000fe40005800000 */
[----:B------:R-:W-:Y:S02]  /*129e0*/  ISETP.LT.OR P4, PT, R0, 0x2, P4 ;  /* 0x000000020000780c */ /* 0x000fe40002781670 */
[----:B------:R-:W-:Y:S02]  /*129f0*/  ISETP.GT.AND P3, PT, R4, 0x9, !P5 ;  /* 0x000000090400780c */ /* 0x000fe40006f64270 */
[----:B------:R-:W-:Y:S02]  /*12a00*/  FSEL R103, R25, -INF , !P4 ;  /* 0xff80000019677808 */ /* 0x000fe40006000000 */
        /* <DEDUP_REMOVED lines=88> */
[C---:B------:R-:W-:Y:S02]  /*12f90*/  ISETP.GE.AND P3, PT, R73.reuse, 0x52, PT ;  /* 0x000000524900780c */ /* 0x040fe40003f66270 */
[----:B------:R-:W-:Y:S02]  /*12fa0*/  ISETP.GE.AND P6, PT, R73, 0x1, PT ;  /* 0x000000014900780c */ /* 0x000fe40003fc6270 */
[----:B------:R-:W-:-:S02]  /*12fb0*/  ISETP.GT.AND P4, PT, R4, 0x51, !P3 ;  /* 0x000000510400780c */ /* 0x000fc40005f84270 */
[----:B------:R-:W-:Y:S02]  /*12fc0*/  IADD3 R6, R77, 0x8, R8 ;  /* 0x000000084d067810 */ /* 0x000fe40007ffe008 */
        /* <DEDUP_REMOVED lines=15> */
[----:B------:R-:W-:Y:S02]  /*130c0*/  FSEL R69, R69, -INF , !P5 ;  /* 0xff80000045457808 */ /* 0x000fe40006800000 */
[----:B------:R-:W-:-:S13]  /*130d0*/  ISETP.GE.AND P5, PT, R3, 0x1, PT ;  /* 0x000000010300780c */ /* 0x000fda0003fa6270 */
[----:B------:R-:W-:Y:S05]  /*130e0*/  @!P5 BRA `(.L_x_4370) ;  /* 0x000000000050d947 */ /* 0x000fea0003800000 */
        /* <DEDUP_REMOVED lines=12> */
.L_x_4372:
[----:B------:R-:W-:-:S13]  /*131b0*/  ISETP.NE.AND P5, PT, R3, 0x1, PT ;  /* 0x000000010300780c */ /* 0x000fda0003fa5270 */
[----:B------:R-:W0:Y:S02]  /*131c0*/  @P5 LDC.64 R32, c[0x0][0x9e8] ;  /* 0x00027a00ff205b82 */ /* 0x000e240000000a00 */
[----:B0-----:R-:W-:-:S05]  /*131d0*/  @P5 IMAD.HI.U32 R32, R0, R32, RZ ;  /* 0x0000002000205227 */ /* 0x001fca00078e00ff */
[----:B------:R-:W-:-:S07]  /*131e0*/  @P5 SHF.R.U32.HI R0, RZ, R33, R32 ;  /* 0x00000021ff005219 */ /* 0x000fce0000011620 */
.L_x_4373:
[----:B------:R-:W-:Y:S05]  /*131f0*/  BSYNC B0 ;  /* 0x0000000000007941 */ /* 0x000fea0003800000 */
.L_x_4371:
[----:B------:R-:W-:-:S05]  /*13200*/  IMAD R5, R0, R3, R14 ;  /* 0x0000000300057224 */ /* 0x000fca00078e020e */
[----:B------:R-:W-:Y:S02]  /*13210*/  VIMNMX R6, R6, R5, !PT ;  /* 0x0000000506067248 */ /* 0x000fe40007fe0100 */
[----:B------:R-:W-:-:S07]  /*13220*/  VIADDMNMX R4, R5, R3, R4, PT ;  /* 0x0000000305047246 */ /* 0x000fce0003800104 */
.L_x_4370:
[----:B------:R-:W-:Y:S01]  /*13230*/  ISETP.GT.AND P2, PT, R6, 0x1, !P2 ;  /* 0x000000010600780c */ /* 0x000fe20005744270 */
[----:B------:R-:W-:Y:S01]  /*13240*/  ULDC UR4, c[0x0][0x988] ;  /* 0x0002620000047ab9 */ /* 0x000fe20000000800 */
[----:B------:R-:W-:Y:S01]  /*13250*/  FMNMX.FTZ R0, R85, R103, !PT ;  /* 0x0000006755007209 */ /* 0x000fe20007810000 */
[----:B------:R-:W-:Y:S01]  /*13260*/  IMAD.IADD R202, R196, 0x1, -R197 ;  /* 0x00000001c4ca7824 */ /* 0x000fe200078e0ac5 */
        /* <DEDUP_REMOVED lines=55> */
[----:B------:R-:W-:Y:S01]  /*135e0*/  ISETP.GT.AND P6, PT, R6, RZ, !P6 ;  /* 0x000000ff0600720c */ /* 0x000fe200077c4270 */
[----:B------:R-:W0:Y:S01]  /*135f0*/  SHFL.BFLY PT, R5, R12, 0x2, 0x1f ;  /* 0x0c401f000c057f89 */ /* 0x000e2200000e0000 */
[----:B------:R-:W-:Y:S02]  /*13600*/  FSEL R43, R43, -INF , !P2 ;  /* 0xff8000002b2b7808 */ /* 0x000fe40005000000 */
[----:B------:R-:W-:-:S02]  /*13610*/  ISETP.NE.AND P2, PT, R79, RZ, PT ;  /* 0x000000ff4f00720c */ /* 0x000fc40003f45270 */
[----:B------:R-:W-:Y:S02]  /*13620*/  ISETP.LT.OR P6, PT, R4, 0x1, P6 ;  /* 0x000000010400780c */ /* 0x000fe400037c1670 */
[----:B------:R-:W-:Y:S02]  /*13630*/  ISETP.GT.AND P2, PT, R6, 0x28, !P2 ;  /* 0x000000280600780c */ /* 0x000fe40005744270 */
[----:B------:R-:W-:Y:S02]  /*13640*/  FSEL R26, R26, -INF , !P6 ;  /* 0xff8000001a1a7808 */ /* 0x000fe40007000000 */
[----:B------:R-:W-:Y:S02]  /*13650*/  ISETP.LT.OR P2, PT, R4, 0x29, P2 ;  /* 0x000000290400780c */ /* 0x000fe40001741670 */
[----:B------:R-:W-:Y:S02]  /*13660*/  ISETP.NE.AND P5, PT, R83, RZ, PT ;  /* 0x000000ff5300720c */ /* 0x000fe40003fa5270 */
[----:B------:R-:W-:-:S02]  /*13670*/  FSEL R75, R46, -INF , !P2 ;  /* 0xff8000002e4b7808 */ /* 0x000fc40005000000 */
[----:B------:R-:W-:Y:S02]  /*13680*/  ISETP.NE.AND P2, PT, R44, RZ, PT ;  /* 0x000000ff2c00720c */ /* 0x000fe40003f45270 */
[----:B------:R-:W-:Y:S02]  /*13690*/  MOV R0, UR4 ;  /* 0x0000000400007c02 */ /* 0x000fe40008000f00 */
[----:B------:R-:W-:Y:S02]  /*136a0*/  ISETP.GT.AND P2, PT, R6, 0x29, !P2 ;  /* 0x000000290600780c */ /* 0x000fe40005744270 */
[----:B------:R-:W-:Y:S02]  /*136b0*/  ISETP.NE.AND P6, PT, R84, RZ, PT ;  /* 0x000000ff5400720c */ /* 0x000fe40003fc5270 */
[----:B------:R-:W-:Y:S02]  /*136c0*/  ISETP.LT.OR P2, PT, R4, 0x2a, P2 ;  /* 0x0000002a0400780c */ /* 0x000fe40001741670 */
[----:B0-----:R-:W-:-:S02]  /*136d0*/  FMNMX.FTZ R14, R12, R5, !PT ;  /* 0x000000050c0e7209 */ /* 0x001fc40007810000 */
[----:B------:R-:W-:Y:S02]  /*136e0*/  FSEL R47, R47, -INF , !P2 ;  /* 0xff8000002f2f7808 */ /* 0x000fe40005000000 */
[----:B------:R-:W-:Y:S01]  /*136f0*/  ISETP.NE.AND P2, PT, R80, RZ, PT ;  /* 0x000000ff5000720c */ /* 0x000fe20003f45270 */
[----:B------:R-:W0:Y:S01]  /*13700*/  SHFL.BFLY PT, R5, R14, 0x1, 0x1f ;  /* 0x0c201f000e057f89 */ /* 0x000e2200000e0000 */
        /* <DEDUP_REMOVED lines=25> */
[----:B0-----:R-:W-:Y:S02]  /*138a0*/  FMNMX.FTZ R5, R14, R5, !PT ;  /* 0x000000050e057209 */ /* 0x001fe40007810000 */
[----:B------:R-:W-:Y:S02]  /*138b0*/  FSEL R55, R55, -INF , !P2 ;  /* 0xff80000037377808 */ /* 0x000fe40005000000 */
[----:B------:R-:W-:Y:S01]  /*138c0*/  ISETP.NE.AND P2, PT, R82, RZ, PT ;  /* 0x000000ff5200720c */ /* 0x000fe20003f45270 */
[----:B------:R-:W-:Y:S01]  /*138d0*/  FMUL.FTZ R20, R5, R0 ;  /* 0x0000000005147220 */ /* 0x000fe20000410000 */
[----:B------:R-:W-:-:S02]  /*138e0*/  FMNMX.FTZ R12, R77, R12, !PT ;  /* 0x0000000c4d0c7209 */ /* 0x000fc40007810000 */
[----:B------:R-:W-:Y:S02]  /*138f0*/  ISETP.GT.AND P2, PT, R6, 0x40, !P2 ;  /* 0x000000400600780c */ /* 0x000fe40005744270 */
        /* <DEDUP_REMOVED lines=9> */
[----:B------:R-:W-:Y:S02]  /*13990*/  ISETP.GT.AND P3, PT, R6, 0x51, !P3 ;  /* 0x000000510600780c */ /* 0x000fe40005f64270 */
[----:B------:R-:W-:-:S02]  /*139a0*/  FSEL R59, R59, -INF , !P2 ;  /* 0xff8000003b3b7808 */ /* 0x000fc40005000000 */
[----:B------:R-:W-:Y:S02]  /*139b0*/  ISETP.GT.AND P2, PT, R6, 0x48, !P5 ;  /* 0x000000480600780c */ /* 0x000fe40006f44270 */
[----:B------:R-:W-:Y:S02]  /*139c0*/  ISETP.NE.AND P5, PT, R60, RZ, PT ;  /* 0x000000ff3c00720c */ /* 0x000fe40003fa5270 */
[----:B------:R-:W-:Y:S02]  /*139d0*/  ISETP.LT.OR P2, PT, R4, 0x49, P2 ;  /* 0x000000490400780c */ /* 0x000fe40001741670 */
[----:B------:R-:W-:Y:S02]  /*139e0*/  FMNMX.FTZ R12, R59, R12, !PT ;  /* 0x0000000c3b0c7209 */ /* 0x000fe40007810000 */
[----:B------:R-:W-:Y:S02]  /*139f0*/  FSEL R83, R62, -INF , !P2 ;  /* 0xff8000003e537808 */ /* 0x000fe40005000000 */
[----:B------:R-:W-:-:S02]  /*13a00*/  FSETP.NEU.FTZ.AND P2, PT, R5, -INF , PT ;  /* 0xff8000000500780b */ /* 0x000fc40003f5d000 */
[----:B------:R-:W-:Y:S02]  /*13a10*/  FMNMX.FTZ R12, R83, R12, !PT ;  /* 0x0000000c530c7209 */ /* 0x000fe40007810000 */
[----:B------:R-:W-:Y:S02]  /*13a20*/  FSEL R20, R20, RZ, P2 ;  /* 0x000000ff14147208 */ /* 0x000fe40001000000 */
[----:B------:R-:W-:Y:S02]  /*13a30*/  ISETP.GT.AND P2, PT, R6, 0x49, !P5 ;  /* 0x000000490600780c */ /* 0x000fe40006f44270 */
[----:B------:R-:W-:Y:S01]  /*13a40*/  ISETP.NE.AND P5, PT, R24, RZ, PT ;  /* 0x000000ff1800720c */ /* 0x000fe20003fa5270 */
[-CC-:B------:R-:W-:Y:S01]  /*13a50*/  FFMA.FTZ R180, R95, R0.reuse, -R20.reuse ;  /* 0x000000005fb47223 */ /* 0x180fe20000010814 */
[----:B------:R-:W-:Y:S01]  /*13a60*/  ISETP.LT.OR P2, PT, R4, 0x4a, P2 ;  /* 0x0000004a0400780c */ /* 0x000fe20001741670 */
[-CC-:B------:R-:W-:Y:S01]  /*13a70*/  FFMA.FTZ R186, R97, R0.reuse, -R20.reuse ;  /* 0x0000000061ba7223 */ /* 0x180fe20000010814 */
[C---:B------:R-:W-:Y:S01]  /*13a80*/  ISETP.GT.AND P4, PT, R6.reuse, 0x58, !P4 ;  /* 0x000000580600780c */ /* 0x040fe20006784270 */
[-CC-:B------:R-:W-:Y:S01]  /*13a90*/  FFMA.FTZ R188, R85, R0.reuse, -R20.reuse ;  /* 0x0000000055bc7223 */ /* 0x180fe20000010814 */
[----:B------:R-:W-:Y:S01]  /*13aa0*/  FSEL R63, R63, -INF , !P2 ;  /* 0xff8000003f3f7808 */ /* 0x000fe20005000000 */
[-CC-:B------:R-:W-:Y:S01]  /*13ab0*/  FFMA.FTZ R85, R103, R0.reuse, -R20.reuse ;  /* 0x0000000067557223 */ /* 0x180fe20000010814 */
[----:B------:R-:W-:Y:S01]  /*13ac0*/  ISETP.GT.AND P2, PT, R6, 0x50, !P6 ;  /* 0x000000500600780c */ /* 0x000fe20007744270 */
[-CC-:B------:R-:W-:Y:S01]  /*13ad0*/  FFMA.FTZ R190, R101, R0.reuse, -R20.reuse ;  /* 0x0000000065be7223 */ /* 0x180fe20000010814 */
[C---:B------:R-:W-:Y:S01]  /*13ae0*/  ISETP.LT.OR P3, PT, R4.reuse, 0x52, P3 ;  /* 0x000000520400780c */ /* 0x040fe20001f61670 */
[----:B------:R-:W-:Y:S01]  /*13af0*/  MUFU.EX2 R188, R188 ;  /* 0x000000bc00bc7308 */ /* 0x000fe20000000800 */
[----:B------:R-:W-:Y:S01]  /*13b00*/  ISETP.LT.OR P2, PT, R4, 0x51, P2 ;  /* 0x000000510400780c */ /* 0x000fe20001741670 */
[--C-:B------:R-:W-:Y:S01]  /*13b10*/  FFMA.FTZ R87, R87, R0, -R20.reuse ;  /* 0x0000000057577223 */ /* 0x100fe20000010814 */
[----:B------:R-:W-:Y:S01]  /*13b20*/  FMNMX.FTZ R12, R63, R12, !PT ;  /* 0x0000000c3f0c7209 */ /* 0x000fe20007810000 */
[-CC-:B------:R-:W-:Y:S01]  /*13b30*/  FFMA.FTZ R184, R99, R0.reuse, -R20.reuse ;  /* 0x0000000063b87223 */ /* 0x180fe20000010814 */
[----:B------:R-:W-:Y:S01]  /*13b40*/  FSEL R95, R66, -INF , !P2 ;  /* 0xff800000425f7808 */ /* 0x000fe20005000000 */
[-CC-:B------:R-:W-:Y:S01]  /*13b50*/  FFMA.FTZ R89, R89, R0.reuse, -R20.reuse ;  /* 0x0000000059597223 */ /* 0x180fe20000010814 */
[----:B------:R-:W-:Y:S01]  /*13b60*/  ISETP.GT.AND P5, PT, R6, 0x59, !P5 ;  /* 0x000000590600780c */ /* 0x000fe20006fa4270 */
[----:B------:R-:W0:Y:S01]  /*13b70*/  MUFU.EX2 R85, R85 ;  /* 0x0000005500557308 */ /* 0x000e220000000800 */
[C---:B------:R-:W-:Y:S01]  /*13b80*/  ISETP.LT.OR P4, PT, R4.reuse, 0x59, P4 ;  /* 0x000000590400780c */ /* 0x040fe20002781670 */
[-CC-:B------:R-:W-:Y:S01]  /*13b90*/  FFMA.FTZ R91, R91, R0.reuse, -R20.reuse ;  /* 0x000000005b5b7223 */ /* 0x180fe20000010814 */
[----:B------:R-:W-:Y:S01]  /*13ba0*/  FSEL R97, R67, -INF , !P3 ;  /* 0xff80000043617808 */ /* 0x000fe20005800000 */
[--C-:B------:R-:W-:Y:S01]  /*13bb0*/  FFMA.FTZ R67, R93, R0, -R20.reuse ;  /* 0x000000005d437223 */ /* 0x100fe20000010814 */
[----:B------:R-:W-:Y:S01]  /*13bc0*/  FMNMX.FTZ R12, R95, R12, !PT ;  /* 0x0000000c5f0c7209 */ /* 0x000fe20007810000 */
[-CC-:B------:R-:W-:Y:S01]  /*13bd0*/  FFMA.FTZ R45, R45, R0.reuse, -R20.reuse ;  /* 0x000000002d2d7223 */ /* 0x180fe20000010814 */
[----:B------:R-:W-:Y:S01]  /*13be0*/  ISETP.LT.OR P5, PT, R4, 0x5a, P5 ;  /* 0x0000005a0400780c */ /* 0x000fe20002fa1670 */
[--C-:B------:R-:W-:Y:S01]  /*13bf0*/  FFMA.FTZ R4, R9, R0, -R20.reuse ;  /* 0x0000000009047223 */ /* 0x100fe20000010814 */
[----:B------:R-:W-:Y:S01]  /*13c00*/  FSEL R93, R70, -INF , !P4 ;  /* 0xff800000465d7808 */ /* 0x000fe20006000000 */
[----:B------:R-:W1:Y:S01]  /*13c10*/  MUFU.EX2 R190, R190 ;  /* 0x000000be00be7308 */ /* 0x000e620000000800 */
[----:B------:R-:W-:Y:S01]  /*13c20*/  FMNMX.FTZ R12, R97, R12, !PT ;  /* 0x0000000c610c7209 */ /* 0x000fe20007810000 */
[-CC-:B------:R-:W-:Y:S01]  /*13c30*/  FFMA.FTZ R7, R7, R0.reuse, -R20.reuse ;  /* 0x0000000007077223 */ /* 0x180fe20000010814 */
[----:B------:R-:W-:Y:S01]  /*13c40*/  FSEL R71, R71, -INF , !P5 ;  /* 0xff80000047477808 */ /* 0x000fe20006800000 */
        /* <DEDUP_REMOVED lines=8> */
[-CC-:B------:R-:W-:Y:S01]  /*13cd0*/  FFMA.FTZ R21, R21, R0.reuse, -R20.reuse ;  /* 0x0000000015157223 */ /* 0x180fe20000010814 */
[-CC-:B------:R-:W-:Y:S01]  /*13ce0*/  FFMA.FTZ R61, R61, R0.reuse, -R20.reuse ;  /* 0x000000003d3d7223 */ /* 0x180fe20000010814 */
[----:B------:R-:W3:Y:S01]  /*13cf0*/  SHFL.BFLY PT, R9, R12, 0x2, 0x1f ;  /* 0x0c401f000c097f89 */ /* 0x000ee200000e0000 */
[-CC-:B------:R-:W-:Y:S01]  /*13d00*/  FFMA.FTZ R25, R25, R0.reuse, -R20.reuse ;  /* 0x0000000019197223 */ /* 0x180fe20000010814 */
[----:B------:R-:W4:Y:S01]  /*13d10*/  MUFU.EX2 R87, R87 ;  /* 0x0000005700577308 */ /* 0x000f220000000800 */
[-CC-:B------:R-:W-:Y:S01]  /*13d20*/  FFMA.FTZ R65, R65, R0.reuse, -R20.reuse ;  /* 0x0000000041417223 */ /* 0x180fe20000010814 */
[-CC-:B------:R-:W-:Y:S01]  /*13d30*/  FFMA.FTZ R29, R29, R0.reuse, -R20.reuse ;  /* 0x000000001d1d7223 */ /* 0x180fe20000010814 */
[----:B------:R-:W-:Y:S01]  /*13d40*/  FFMA.FTZ R20, R69, R0, -R20 ;  /* 0x0000000045147223 */ /* 0x000fe20000010814 */
[----:B------:R-:W-:-:S04]  /*13d50*/  ISETP.GE.AND P6, PT, R3, 0x1, PT ;  /* 0x000000010300780c */ /* 0x000fc80003fc6270 */
[----:B------:R-:W4:Y:S08]  /*13d60*/  MUFU.EX2 R184, R184 ;  /* 0x000000b800b87308 */ /* 0x000f300000000800 */
[----:B------:R-:W4:Y:S01]  /*13d70*/  MUFU.EX2 R89, R89 ;  /* 0x0000005900597308 */ /* 0x000f220000000800 */
[----:B---3--:R-:W-:-:S07]  /*13d80*/  FMNMX.FTZ R9, R12, R9, !PT ;  /* 0x000000090c097209 */ /* 0x008fce0007810000 */
[----:B------:R-:W3:Y:S01]  /*13d90*/  MUFU.EX2 R186, R186 ;  /* 0x000000ba00ba7308 */ /* 0x000ee20000000800 */
[----:B--2---:R-:W2:Y:S07]  /*13da0*/  SHFL.BFLY PT, R4, R9, 0x1, 0x1f ;  /* 0x0c201f0009047f89 */ /* 0x004eae00000e0000 */
[----:B------:R-:W-:Y:S08]  /*13db0*/  MUFU.EX2 R91, R91 ;  /* 0x0000005b005b7308 */ /* 0x000ff00000000800 */
[----:B------:R-:W-:Y:S08]  /*13dc0*/  MUFU.EX2 R180, R180 ;  /* 0x000000b400b47308 */ /* 0x000ff00000000800 */
[----:B------:R-:W-:Y:S01]  /*13dd0*/  MUFU.EX2 R67, R67 ;  /* 0x0000004300437308 */ /* 0x000fe20000000800 */
[----:B--2---:R-:W-:Y:S01]  /*13de0*/  FMNMX.FTZ R4, R9, R4, !PT ;  /* 0x0000000409047209 */ /* 0x004fe20007810000 */
[----:B0-----:R-:W-:Y:S01]  /*13df0*/  FADD.FTZ R9, R188, R85 ;  /* 0x00000055bc097221 */ /* 0x001fe20000010000 */
[----:B------:R-:W-:-:S02]  /*13e00*/  F2FP.F16.F32.PACK_AB R188, R85, R188 ;  /* 0x000000bc55bc723e */ /* 0x000fc400000000ff */
[C---:B------:R-:W-:Y:S01]  /*13e10*/  FSETP.NEU.FTZ.AND P2, PT, R4.reuse, -INF , PT ;  /* 0xff8000000400780b */ /* 0x040fe20003f5d000 */
[----:B------:R-:W-:Y:S01]  /*13e20*/  FMUL.FTZ R6, R4, R0 ;  /* 0x0000000004067220 */ /* 0x000fe20000410000 */
[----:B-1----:R-:W-:Y:S01]  /*13e30*/  FADD.FTZ R32, R190, R9 ;  /* 0x00000009be207221 */ /* 0x002fe20000010000 */
[----:B------:R-:W-:Y:S01]  /*13e40*/  MUFU.EX2 R45, R45 ;  /* 0x0000002d002d7308 */ /* 0x000fe20000000800 */
[C---:B----4-:R-:W-:Y:S02]  /*13e50*/  F2FP.F16.F32.PACK_AB R190, R87.reuse, R190 ;  /* 0x000000be57be723e */ /* 0x050fe400000000ff */
[----:B------:R-:W-:Y:S01]  /*13e60*/  FSEL R6, R6, RZ, P2 ;  /* 0x000000ff06067208 */ /* 0x000fe20001000000 */
[----:B------:R-:W-:-:S04]  /*13e70*/  FADD.FTZ R9, R87, R32 ;  /* 0x0000002057097221 */ /* 0x000fc80000010000 */
[-CC-:B------:R-:W-:Y:S01]  /*13e80*/  FFMA.FTZ R26, R26, R0.reuse, -R6.reuse ;  /* 0x000000001a1a7223 */ /* 0x180fe20000010806 */
[-CC-:B------:R-:W-:Y:S01]  /*13e90*/  FFMA.FTZ R27, R27, R0.reuse, -R6.reuse ;  /* 0x000000001b1b7223 */ /* 0x180fe20000010806 */
[-CC-:B------:R-:W-:Y:S01]  /*13ea0*/  FFMA.FTZ R33, R33, R0.reuse, -R6.reuse ;  /* 0x0000000021217223 */ /* 0x180fe20000010806 */
[-CC-:B------:R-:W-:Y:S01]  /*13eb0*/  FFMA.FTZ R31, R31, R0.reuse, -R6.reuse ;  /* 0x000000001f1f7223 */ /* 0x180fe20000010806 */
[-CC-:B------:R-:W-:Y:S01]  /*13ec0*/  FFMA.FTZ R37, R37, R0.reuse, -R6.reuse ;  /* 0x0000000025257223 */ /* 0x180fe20000010806 */
[----:B------:R-:W-:Y:S01]  /*13ed0*/  FADD.FTZ R34, R184, R9 ;  /* 0x00000009b8227221 */ /* 0x000fe20000010000 */
[----:B------:R-:W-:Y:S01]  /*13ee0*/  MUFU.EX2 R26, R26 ;  /* 0x0000001a001a7308 */ /* 0x000fe20000000800 */
[-CC-:B------:R-:W-:Y:S01]  /*13ef0*/  FFMA.FTZ R35, R35, R0.reuse, -R6.reuse ;  /* 0x0000000023237223 */ /* 0x180fe20000010806 */
[-C--:B------:R-:W-:Y:S01]  /*13f00*/  FFMA.FTZ R41, R41, R0.reuse, -R6 ;  /* 0x0000000029297223 */ /* 0x080fe20000010806 */
[----:B------:R-:W-:Y:S01]  /*13f10*/  FADD.FTZ R9, R89, R34 ;  /* 0x0000002259097221 */ /* 0x000fe20000010000 */
[-CC-:B------:R-:W-:Y:S01]  /*13f20*/  FFMA.FTZ R39, R39, R0.reuse, -R6.reuse ;  /* 0x0000000027277223 */ /* 0x180fe20000010806 */
[-CC-:B------:R-:W-:Y:S01]  /*13f30*/  FFMA.FTZ R73, R73, R0.reuse, -R6.reuse ;  /* 0x0000000049497223 */ /* 0x180fe20000010806 */
[-CC-:B------:R-:W-:Y:S01]  /*13f40*/  FFMA.FTZ R43, R43, R0.reuse, -R6.reuse ;  /* 0x000000002b2b7223 */ /* 0x180fe20000010806 */
[----:B---3--:R-:W-:Y:S01]  /*13f50*/  FADD.FTZ R36, R186, R9 ;  /* 0x00000009ba247221 */ /* 0x008fe20000010000 */
        /* <DEDUP_REMOVED lines=14> */
[-CC-:B------:R-:W-:Y:S01]  /*14040*/  FFMA.FTZ R93, R93, R0.reuse, -R6.reuse ;  /* 0x000000005d5d7223 */ /* 0x180fe20000010806 */
[----:B------:R-:W-:Y:S01]  /*14050*/  FFMA.FTZ R71, R71, R0, -R6 ;  /* 0x0000000047477223 */ /* 0x000fe20000010806 */
[----:B------:R2:W3:Y:S01]  /*14060*/  MUFU.EX2 R12, R31 ;  /* 0x0000001f000c7308 */ /* 0x0004e20000000800 */
[----:B0-----:R-:W-:Y:S01]  /*14070*/  FADD.FTZ R34, R26, R27 ;  /* 0x0000001b1a227221 */ /* 0x001fe20000010000 */
[----:B------:R-:W-:-:S02]  /*14080*/  F2FP.F16.F32.PACK_AB R189, R27, R26 ;  /* 0x0000001a1bbd723e */ /* 0x000fc400000000ff */
[----:B------:R-:W-:Y:S02]  /*14090*/  F2FP.F16.F32.PACK_AB R184, R89, R184 ;  /* 0x000000b859b8723e */ /* 0x000fe400000000ff */
[----:B------:R-:W-:Y:S02]  /*140a0*/  F2FP.F16.F32.PACK_AB R186, R91, R186 ;  /* 0x000000ba5bba723e */ /* 0x000fe400000000ff */
[----:B------:R-:W0:Y:S01]  /*140b0*/  MUFU.EX2 R37, R37 ;  /* 0x0000002500257308 */ /* 0x000e220000000800 */
[----:B-1----:R-:W-:Y:S01]  /*140c0*/  FADD.FTZ R9, R33, R34 ;  /* 0x0000002221097221 */ /* 0x002fe20000010000 */
[----:B--2---:R-:W-:-:S04]  /*140d0*/  FADD.FTZ R31, R91, R36 ;  /* 0x000000245b1f7221 */ /* 0x004fc80000010000 */
[----:B------:R-:W-:Y:S01]  /*140e0*/  FADD.FTZ R38, R180, R31 ;  /* 0x0000001fb4267221 */ /* 0x000fe20000010000 */
[C---:B------:R-:W-:Y:S01]  /*140f0*/  F2FP.F16.F32.PACK_AB R180, R67.reuse, R180 ;  /* 0x000000b443b4723e */ /* 0x040fe200000000ff */
[----:B------:R-:W1:Y:S01]  /*14100*/  MUFU.EX2 R14, R35 ;  /* 0x00000023000e7308 */ /* 0x000e620000000800 */
[C---:B---3--:R-:W-:Y:S01]  /*14110*/  FADD.FTZ R36, R12.reuse, R9 ;  /* 0x000000090c247221 */ /* 0x048fe20000010000 */
[----:B------:R-:W-:Y:S01]  /*14120*/  FADD.FTZ R31, R67, R38 ;  /* 0x00000026431f7221 */ /* 0x000fe20000010000 */
[----:B------:R-:W-:-:S03]  /*14130*/  F2FP.F16.F32.PACK_AB R191, R12, R33 ;  /* 0x000000210cbf723e */ /* 0x000fc600000000ff */
[----:B------:R-:W-:Y:S01]  /*14140*/  FADD.FTZ R38, R182, R31 ;  /* 0x0000001fb6267221 */ /* 0x000fe20000010000 */
[----:B------:R-:W-:Y:S01]  /*14150*/  F2FP.F16.F32.PACK_AB R182, R45, R182 ;  /* 0x000000b62db6723e */ /* 0x000fe200000000ff */
[----:B------:R-:W2:Y:S01]  /*14160*/  MUFU.EX2 R41, R41 ;  /* 0x0000002900297308 */ /* 0x000ea20000000800 */
[----:B0-----:R-:W-:Y:S01]  /*14170*/  FADD.FTZ R9, R37, R36 ;  /* 0x0000002425097221 */ /* 0x001fe20000010000 */
[----:B------:R-:W-:-:S06]  /*14180*/  FADD.FTZ R40, R45, R38 ;  /* 0x000000262d287221 */ /* 0x000fcc0000010000 */
        /* <DEDUP_REMOVED lines=21> */
[----:B0-----:R-:W-:-:S07]  /*142e0*/  FADD.FTZ R9, R75, R38 ;  /* 0x000000264b097221 */ /* 0x001fce0000010000 */
[----:B------:R-:W0:Y:S01]  /*142f0*/  MUFU.EX2 R15, R15 ;  /* 0x0000000f000f7308 */ /* 0x000e220000000800 */
[C---:B-1----:R-:W-:Y:S01]  /*14300*/  FADD.FTZ R40, R178.reuse, R31 ;  /* 0x0000001fb2287221 */ /* 0x042fe20000010000 */
[----:B------:R-:W-:Y:S01]  /*14310*/  F2FP.F16.F32.PACK_AB R178, R178, R13 ;  /* 0x0000000db2b2723e */ /* 0x000fe200000000ff */
[----:B------:R-:W-:-:S04]  /*14320*/  IMAD R13, R201, 0x80, R202 ;  /* 0x00000080c90d7824 */ /* 0x000fc800078e02ca */
[----:B------:R-:W-:Y:S01]  /*14330*/  IMAD.IADD R2, R13, 0x1, R2 ;  /* 0x000000010d027824 */ /* 0x000fe200078e0202 */
        /* <DEDUP_REMOVED lines=29> */
[----:B------:R-:W-:-:S06]  /*14510*/  F2FP.F16.F32.PACK_AB R168, R168, R25 ;  /* 0x00000019a8a8723e */ /* 0x000fcc00000000ff */
        /* <DEDUP_REMOVED lines=16> */
[C---:B--2---:R-:W-:Y:S01]  /*14620*/  FADD.FTZ R12, R38.reuse, R9 ;  /* 0x00000009260c7221 */ /* 0x044fe20000010000 */
[----:B------:R-:W-:-:S03]  /*14630*/  F2FP.F16.F32.PACK_AB R169, R38, R95 ;  /* 0x0000005f26a9723e */ /* 0x000fc600000000ff */
[----:B0-----:R-:W-:-:S04]  /*14640*/  FADD.FTZ R9, R93, R12 ;  /* 0x0000000c5d097221 */ /* 0x001fc80000010000 */
[C---:B-1----:R-:W-:Y:S01]  /*14650*/  FADD.FTZ R6, R20.reuse, R9 ;  /* 0x0000000914067221 */ /* 0x042fe20000010000 */
[----:B------:R-:W-:Y:S01]  /*14660*/  F2FP.F16.F32.PACK_AB R171, R20, R93 ;  /* 0x0000005d14ab723e */ /* 0x000fe200000000ff */
[----:B------:R-:W-:Y:S01]  /*14670*/  VIADD R9, R150, 0xfffffffe ;  /* 0xfffffffe96097836 */ /* 0x000fe20000000000 */
[----:B------:R-:W-:Y:S06]  /*14680*/  @!P6 BRA `(.L_x_4374) ;  /* 0x000000000048e947 */ /* 0x000fec0003800000 */
        /* <DEDUP_REMOVED lines=11> */
.L_x_4376:
[----:B------:R-:W-:-:S13]  /*14740*/  ISETP.NE.AND P2, PT, R3, 0x1, PT ;  /* 0x000000010300780c */ /* 0x000fda0003f45270 */
[----:B------:R-:W0:Y:S02]  /*14750*/  @P2 LDC.64 R14, c[0x0][0x9e8] ;  /* 0x00027a00ff0e2b82 */ /* 0x000e240000000a00 */
[----:B0-----:R-:W-:-:S05]  /*14760*/  @P2 IMAD.HI.U32 R14, R12, R14, RZ ;  /* 0x0000000e0c0e2227 */ /* 0x001fca00078e00ff */
[----:B------:R-:W-:-:S07]  /*14770*/  @P2 SHF.R.U32.HI R12, RZ, R15, R14 ;  /* 0x0000000fff0c2219 */ /* 0x000fce000001160e */
.L_x_4377:
[----:B------:R-:W-:Y:S05]  /*14780*/  BSYNC B0 ;  /* 0x0000000000007941 */ /* 0x000fea0003800000 */
.L_x_4375:
[----:B------:R-:W-:-:S05]  /*14790*/  IMAD R3, R12, R3, R3 ;  /* 0x000000030c037224 */ /* 0x000fca00078e0203 */
[----:B------:R-:W-:-:S07]  /*147a0*/  VIMNMX R2, R2, R3, PT ;  /* 0x0000000302027248 */ /* 0x000fce0003fe0100 */
.L_x_4374:
[----:B------:R-:W-:Y:S01]  /*147b0*/  IMAD.HI R2, R2, 0x2aaaaaab, RZ ;  /* 0x2aaaaaab02027827 */ /* 0x000fe200078e02ff */
[----:B------:R-:W-:Y:S01]  /*147c0*/  ULDC UR46, c[0x0][0x9e4] ;  /* 0x00027900002e7ab9 */ /* 0x000fe20000000800 */
[----:B------:R-:W-:Y:S01]  /*147d0*/  ULDC UR39, c[0x0][0x9e4] ;  /* 0x0002790000277ab9 */ /* 0x000fe20000000800 */
[----:B------:R-:W-:Y:S01]  /*147e0*/  ULDC UR47, c[0x0][0x9dc] ;  /* 0x00027700002f7ab9 */ /* 0x000fe20000000800 */
[----:B------:R-:W-:Y:S01]  /*147f0*/  ULDC UR51, c[0x0][0x9dc] ;  /* 0x0002770000337ab9 */ /* 0x000fe20000000800 */
[----:B------:R-:W-:Y:S01]  /*14800*/  SHF.R.U32.HI R3, RZ, 0x1f, R2 ;  /* 0x0000001fff037819 */ /* 0x000fe20000011602 */
[----:B------:R-:W-:Y:S01]  /*14810*/  ULDC UR38, c[0x0][0x988] ;  /* 0x0002620000267ab9 */ /* 0x000fe20000000800 */
[----:B------:R-:W-:Y:S01]  /*14820*/  ULDC UR43, c[0x0][0x988] ;  /* 0x00026200002b7ab9 */ /* 0x000fe20000000800 */
[----:B------:R-:W-:Y:S01]  /*14830*/  ULDC UR42, c[0x0][0x988] ;  /* 0x00026200002a7ab9 */ /* 0x000fe20000000800 */
[----:B------:R-:W-:Y:S01]  /*14840*/  LEA.HI.SX32 R207, R2, R3, 0x1c ;  /* 0x0000000302cf7211 */ /* 0x000fe200078fe2ff */
[----:B------:R-:W-:Y:S01]  /*14850*/  ULDC UR54, c[0x0][0x9e0] ;  /* 0x0002780000367ab9 */ /* 0x000fe20000000800 */
[----:B------:R-:W-:Y:S01]  /*14860*/  ULDC UR50, c[0x0][0x9e0] ;  /* 0x0002780000327ab9 */ /* 0x000fe20000000800 */
[----:B------:R-:W-:Y:S01]  /*14870*/  BSSY B1, `(.L_x_4378) ;  /* 0x0000382000017945 */ /* 0x000fe20003800000 */
[----:B------:R-:W-:Y:S01]  /*14880*/  VIMNMX R207, R212, R207, !PT ;  /* 0x000000cfd4cf7248 */ /* 0x000fe20007fe0100 */
[----:B------:R-:W-:Y:S01]  /*14890*/  IMAD.MOV.U32 R3, RZ, RZ, 0x3f800000 ;  /* 0x3f800000ff037424 */ /* 0x000fe200078e00ff */
[----:B------:R-:W-:Y:S01]  /*148a0*/  CS2R R118, SRZ ;  /* 0x0000000000767805 */ /* 0x000fe2000001ff00 */
[----:B------:R-:W-:Y:S01]  /*148b0*/  IMAD.MOV.U32 R2, RZ, RZ, 0x3f800000 ;  /* 0x3f800000ff027424 */ /* 0x000fe200078e00ff */
[----:B------:R-:W-:-:S02]  /*148c0*/  ISETP.GE.AND P2, PT, R9, R207, PT ;  /* 0x000000cf0900720c */ /* 0x000fc40003f46270 */
        /* <DEDUP_REMOVED lines=47> */
[----:B------:R-:W-:Y:S06]  /*14bc0*/  @!P2 BRA `(.L_x_4379) ;  /* 0x000000340030a947 */ /* 0x000fec0003800000 */
[----:B------:R-:W-:Y:S01]  /*14bd0*/  IMAD.IADD R203, R8, 0x1, R202 ;  /* 0x0000000108cb7824 */ /* 0x000fe200078e02ca */
[----:B------:R-:W-:Y:S01]  /*14be0*/  BSSY B0, `(.L_x_4380) ;  /* 0x0000346000007945 */ /* 0x000fe20003800000 */
[----:B------:R-:W-:Y:S02]  /*14bf0*/  IMAD.MOV.U32 R3, RZ, RZ, 0x3f800000 ;  /* 0x3f800000ff037424 */ /* 0x000fe400078e00ff */
[----:B------:R-:W-:Y:S01]  /*14c00*/  IMAD.MOV.U32 R119, RZ, RZ, RZ ;  /* 0x000000ffff777224 */ /* 0x000fe200078e00ff */
[----:B------:R-:W-:-:S07]  /*14c10*/  IADD3 R12, R203, 0x8, RZ ;  /* 0x00000008cb0c7810 */ /* 0x000fce0007ffe0ff */
.L_x_4399:
[----:B------:R-:W-:-:S05]  /*14c20*/  VIADD R13, R23, 0x1 ;  /* 0x00000001170d7836 */ /* 0x000fca0000000000 */
[----:B------:R-:W-:-:S04]  /*14c30*/  ISETP.NE.AND P2, PT, R13, 0x2, PT ;  /* 0x000000020d00780c */ /* 0x000fc80003f45270 */
[----:B------:R-:W-:Y:S02]  /*14c40*/  SEL R11, RZ, 0x1, P2 ;  /* 0x00000001ff0b7807 */ /* 0x000fe40001000000 */
[----:B------:R-:W-:Y:S02]  /*14c50*/  SEL R13, R13, RZ, P2 ;  /* 0x000000ff0d0d7207 */ /* 0x000fe40001000000 */
[----:B------:R-:W-:Y:S01]  /*14c60*/  LOP3.LUT R200, R194, R11, RZ, 0x3c, !PT ;  /* 0x0000000bc2c87212 */ /* 0x000fe200078e3cff */
[----:B------:R-:W-:Y:S06]  /*14c70*/  @!P0 BRA `(.L_x_4381) ;  /* 0x0000000000048947 */ /* 0x000fec0003800000 */
[----:B------:R-:W-:Y:S01]  /*14c80*/  BPT.TRAP 0x1 ;  /* 0x000000040000795c */ /* 0x000fe20000300000 */
.L_x_4381:
[----:B------:R-:W-:Y:S01]  /*14c90*/  IMAD R0, R13, 0x8, R17 ;  /* 0x000000080d007824 */ /* 0x000fe200078e0211 */
[----:B------:R-:W-:-:S04]  /*14ca0*/  SHF.L.U32 R11, R200, 0x1f, RZ ;  /* 0x0000001fc80b7819 */ /* 0x000fc800000006ff */
[----:B------:R0:W1:Y:S01]  /*14cb0*/  SYNCS.PHASECHK.TRANS64.TRYWAIT P2, [R0+URZ+0x30830], R11 ;  /* 0x0308300b000075a7 */ /* 0x000062000804017f */
[----:B------:R-:W-:Y:S05]  /*14cc0*/  @!P0 BRA `(.L_x_4382) ;  /* 0x0000000000048947 */ /* 0x000fea0003800000 */
[----:B------:R-:W-:Y:S01]  /*14cd0*/  BPT.TRAP 0x1 ;  /* 0x000000040000795c */ /* 0x000fe20000300000 */
.L_x_4382:
[----:B------:R-:W-:Y:S01]  /*14ce0*/  BSSY B2, `(.L_x_4383) ;  /* 0x0000006000027945 */ /* 0x000fe20003800000 */
[----:B------:R-:W-:Y:S02]  /*14cf0*/  IMAD R14, R13, 0x900, R10 ;  /* 0x000009000d0e7824 */ /* 0x000fe400078e020a */
[----:B------:R-:W-:Y:S01]  /*14d00*/  IMAD.MOV.U32 R15, RZ, RZ, 0x40000040 ;  /* 0x40000040ff0f7424 */ /* 0x000fe200078e00ff */
[----:B-1----:R-:W-:Y:S06]  /*14d10*/  @P2 BRA `(.L_x_4384) ;  /* 0x0000000000082947 */ /* 0x002fec0003800000 */
[----:B------:R-:W1:Y:S02]  /*14d20*/  SYNCS.PHASECHK.TRANS64.TRYWAIT P2, [R0+URZ+0x30830], R11 ;  /* 0x0308300b000075a7 */ /* 0x000e64000804017f */
[----:B-1----:R-:W-:Y:S05]  /*14d30*/  @!P2 BRA `(.L_x_4385) ;  /* 0x000001380068a947 */ /* 0x002fea0003800000 */
.L_x_4384:
[----:B------:R-:W-:Y:S05]  /*14d40*/  BSYNC B2 ;  /* 0x0000000000027941 */ /* 0x000fea0003800000 */
.L_x_4383:
[----:B------:R-:W2:Y:S04]  /*14d50*/  LDL.64 R120, [R1+0x30] ;  /* 0x0000300001787983 */ /* 0x000ea80000100a00 */
[----:B------:R3:W-:Y:S04]  /*14d60*/  STL.64 [R1+0x50], R8 ;  /* 0x0000500801007387 */ /* 0x0007e80000100a00 */
[----:B---3--:R-:W3:Y:S04]  /*14d70*/  LDL.64 R8, [R1+0x28] ;  /* 0x0000280001087983 */ /* 0x008ee80000100a00 */
[----:B------:R4:W-:Y:S04]  /*14d80*/  STL.64 [R1+0x48], R6 ;  /* 0x0000480601007387 */ /* 0x0009e80000100a00 */
[----:B----4-:R-:W4:Y:S01]  /*14d90*/  LDL.64 R6, [R1+0x20] ;  /* 0x0000200001067983 */ /* 0x010f220000100a00 */
[----:B------:R-:W-:-:S02]  /*14da0*/  R2UR UR6, R14 ;  /* 0x000000000e0672ca */ /* 0x000fc400000e0000 */
[----:B------:R-:W-:Y:S01]  /*14db0*/  R2UR UR7, R15 ;  /* 0x000000000f0772ca */ /* 0x000fe200000e0000 */
[----:B------:R0:W-:Y:S04]  /*14dc0*/  STL.64 [R1+0x40], R4 ;  /* 0x0000400401007387 */ /* 0x0001e80000100a00 */
[----:B0-----:R-:W4:Y:S01]  /*14dd0*/  LDL.64 R4, [R1+0x18] ;  /* 0x0000180001047983 */ /* 0x001f220000100a00 */
[----:B------:R-:W-:Y:S02]  /*14de0*/  VIADD R20, R14, 0x2 ;  /* 0x000000020e147836 */ /* 0x000fe40000000000 */
[----:B------:R-:W-:Y:S01]  /*14df0*/  IMAD.MOV.U32 R21, RZ, RZ, 0x40000040 ;  /* 0x40000040ff157424 */ /* 0x000fe200078e00ff */
[----:B--2---:R-:W-:Y:S02]  /*14e00*/  R2UR UR4, R120 ;  /* 0x00000000780472ca */ /* 0x004fe400000e0000 */
[----:B------:R-:W-:-:S02]  /*14e10*/  R2UR UR5, R121 ;  /* 0x00000000790572ca */ /* 0x000fc400000e0000 */
[----:B-----5:R-:W-:-:S11]  /*14e20*/  WARPGROUP.ARRIVE ;  /* 0x00000000000079c5 */ /* 0x020fd60000000000 */
[----:B------:R-:W-:Y:S01]  /*14e30*/  HGMMA.64x96x16.F32 R120, gdesc[UR4], RZ, !UPT, gsb0 ;  /* 0x01600000047879f0 */ /* 0x000fe2000c0008ff */
[----:B---3--:R-:W-:Y:S02]  /*14e40*/  R2UR UR4, R8 ;  /* 0x00000000080472ca */ /* 0x008fe400000e0000 */
[----:B------:R-:W-:Y:S02]  /*14e50*/  R2UR UR5, R9 ;  /* 0x00000000090572ca */ /* 0x000fe400000e0000 */
[----:B------:R-:W2:Y:S01]  /*14e60*/  LDL.64 R8, [R1+0x10] ;  /* 0x0000100001087983 */ /* 0x000ea20000100a00 */
[----:B------:R-:W-:Y:S02]  /*14e70*/  R2UR UR6, R20 ;  /* 0x00000000140672ca */ /* 0x000fe400000e0000 */
[----:B------:R-:W-:Y:S01]  /*14e80*/  R2UR UR7, R21 ;  /* 0x00000000150772ca */ /* 0x000fe200000e0000 */
[----:B------:R-:W-:Y:S01]  /*14e90*/  IMAD.MOV.U32 R21, RZ, RZ, 0x40000040 ;  /* 0x40000040ff157424 */ /* 0x000fe200078e00ff */
[----:B------:R-:W-:Y:S01]  /*14ea0*/  IADD3 R20, R14, 0x4, RZ ;  /* 0x000000040e147810 */ /* 0x000fe20007ffe0ff */
[----:B------:R-:W-:-:S02]  /*14eb0*/  WARPGROUP.DEPBAR.LE gsb0, 0x0 ;  /* 0x00008000000079c5 */ /* 0x000fc40000010000 */
[----:B------:R-:W-:-:S08]  /*14ec0*/  WARPGROUP.ARRIVE ;  /* 0x00000000000079c5 */ /* 0x000fd00000000000 */
[----:B------:R-:W-:Y:S01]  /*14ed0*/  HGMMA.64x96x16.F32 R120, gdesc[UR4], R120, gsb0 ;  /* 0x01600000047879f0 */ /* 0x000fe20008000878 */
[----:B----4-:R-:W-:Y:S02]  /*14ee0*/  R2UR UR4, R6 ;  /* 0x00000000060472ca */ /* 0x010fe400000e0000 */
[----:B------:R-:W-:Y:S02]  /*14ef0*/  R2UR UR5, R7 ;  /* 0x00000000070572ca */ /* 0x000fe400000e0000 */
[----:B------:R-:W3:Y:S01]  /*14f00*/  LDL.64 R6, [R1+0x8] ;  /* 0x0000080001067983 */ /* 0x000ee20000100a00 */
[----:B------:R-:W-:Y:S02]  /*14f10*/  R2UR UR6, R20 ;  /* 0x00000000140672ca */ /* 0x000fe400000e0000 */
[----:B------:R-:W-:Y:S01]  /*14f20*/  R2UR UR7, R21 ;  /* 0x00000000150772ca */ /* 0x000fe200000e0000 */
[----:B------:R-:W-:Y:S02]  /*14f30*/  VIADD R20, R14, 0x6 ;  /* 0x000000060e147836 */ /* 0x000fe40000000000 */
[----:B------:R-:W-:Y:S01]  /*14f40*/  IMAD.MOV.U32 R21, RZ, RZ, 0x40000040 ;  /* 0x40000040ff157424 */ /* 0x000fe200078e00ff */
[----:B------:R-:W-:-:S02]  /*14f50*/  WARPGROUP.DEPBAR.LE gsb0, 0x0 ;  /* 0x00008000000079c5 */ /* 0x000fc40000010000 */
[----:B------:R-:W-:-:S07]  /*14f60*/  WARPGROUP.ARRIVE ;  /* 0x00000000000079c5 */ /* 0x000fce0000000000 */
[----:B------:R-:W-:Y:S01]  /*14f70*/  HGMMA.64x96x16.F32 R120, gdesc[UR4], R120, gsb0 ;  /* 0x01600000047879f0 */ /* 0x000fe20008000878 */
[----:B------:R-:W-:Y:S02]  /*14f80*/  R2UR UR4, R4 ;  /* 0x00000000040472ca */ /* 0x000fe400000e0000 */
[----:B------:R-:W-:Y:S02]  /*14f90*/  R2UR UR5, R5 ;  /* 0x00000000050572ca */ /* 0x000fe400000e0000 */
[----:B------:R-:W4:Y:S01]  /*14fa0*/  LDL.64 R4, [R1] ;  /* 0x0000000001047983 */ /* 0x000f220000100a00 */
        /* <DEDUP_REMOVED lines=9> */
[----:B--2---:R-:W-:Y:S02]  /*15040*/  R2UR UR4, R8 ;  /* 0x00000000080472ca */ /* 0x004fe400000e0000 */
[----:B------:R-:W-:Y:S01]  /*15050*/  R2UR UR5, R9 ;  /* 0x00000000090572ca */ /* 0x000fe200000e0000 */
[----:B------:R-:W-:Y:S01]  /*15060*/  IMAD.MOV.U32 R21, RZ, RZ, 0x40000040 ;  /* 0x40000040ff157424 */ /* 0x000fe200078e00ff */
[----:B------:R-:W-:Y:S01]  /*15070*/  IADD3 R20, R14, 0x302, RZ ;  /* 0x000003020e147810 */ /* 0x000fe20007ffe0ff */
[----:B------:R0:W5:Y:S01]  /*15080*/  LDL.LU.64 R8, [R1+0x50] ;  /* 0x0000500001087983 */ /* 0x0001620000300a00 */
[----:B------:R-:W-:-:S02]  /*15090*/  WARPGROUP.DEPBAR.LE gsb0, 0x0 ;  /* 0x00008000000079c5 */ /* 0x000fc40000010000 */
[----:B------:R-:W-:-:S07]  /*150a0*/  WARPGROUP.ARRIVE ;  /* 0x00000000000079c5 */ /* 0x000fce0000000000 */
[----:B------:R-:W-:Y:S01]  /*150b0*/  HGMMA.64x96x16.F32 R120, gdesc[UR4], R120, gsb0 ;  /* 0x01600000047879f0 */ /* 0x000fe20008000878 */
[----:B------:R-:W-:Y:S02]  /*150c0*/  R2UR UR6, R20 ;  /* 0x00000000140672ca */ /* 0x000fe400000e0000 */
[----:B------:R-:W-:Y:S02]  /*150d0*/  R2UR UR7, R21 ;  /* 0x00000000150772ca */ /* 0x000fe400000e0000 */
[----:B---3--:R-:W-:Y:S02]  /*150e0*/  R2UR UR4, R6 ;  /* 0x00000000060472ca */ /* 0x008fe400000e0000 */
[----:B------:R-:W-:Y:S01]  /*150f0*/  R2UR UR5, R7 ;  /* 0x00000000070572ca */ /* 0x000fe200000e0000 */
[----:B------:R-:W-:Y:S01]  /*15100*/  VIADD R20, R14, 0x304 ;  /* 0x000003040e147836 */ /* 0x000fe20000000000 */
[----:B------:R0:W5:Y:S01]  /*15110*/  LDL.LU.64 R6, [R1+0x48] ;  /* 0x0000480001067983 */ /* 0x0001620000300a00 */
[----:B------:R-:W-:Y:S01]  /*15120*/  IMAD.MOV.U32 R21, RZ, RZ, 0x40000040 ;  /* 0x40000040ff157424 */ /* 0x000fe200078e00ff */
[----:B------:R-:W-:-:S02]  /*15130*/  WARPGROUP.DEPBAR.LE gsb0, 0x0 ;  /* 0x00008000000079c5 */ /* 0x000fc40000010000 */
[----:B------:R-:W-:-:S07]  /*15140*/  WARPGROUP.ARRIVE ;  /* 0x00000000000079c5 */ /* 0x000fce0000000000 */
[----:B------:R-:W-:Y:S01]  /*15150*/  HGMMA.64x96x16.F32 R120, gdesc[UR4], R120, gsb0 ;  /* 0x01600000047879f0 */ /* 0x000fe20008000878 */
[----:B------:R-:W-:Y:S02]  /*15160*/  R2UR UR6, R20 ;  /* 0x00000000140672ca */ /* 0x000fe400000e0000 */
[----:B------:R-:W-:Y:S02]  /*15170*/  R2UR UR7, R21 ;  /* 0x00000000150772ca */ /* 0x000fe400000e0000 */
[----:B----4-:R-:W-:Y:S02]  /*15180*/  R2UR UR4, R4 ;  /* 0x00000000040472ca */ /* 0x010fe400000e0000 */
        /* <DEDUP_REMOVED lines=8> */
[----:B------:R-:W-:Y:S01]  /*15210*/  R2UR UR7, R21 ;  /* 0x00000000150772ca */ /* 0x000fe200000e0000 */
[----:B------:R-:W-:Y:S01]  /*15220*/  UMOV UR4, UR52 ;  /* 0x0000003400047c82 */ /* 0x000fe20008000000 */
[----:B------:R-:W-:Y:S01]  /*15230*/  UMOV UR5, UR53 ;  /* 0x0000003500057c82 */ /* 0x000fe20008000000 */
[----:B------:R-:W-:Y:S01]  /*15240*/  IMAD.MOV.U32 R21, RZ, RZ, 0x40000040 ;  /* 0x40000040ff157424 */ /* 0x000fe200078e00ff */
[----:B------:R-:W-:Y:S01]  /*15250*/  IADD3 R20, R14, 0x600, RZ ;  /* 0x000006000e147810 */ /* 0x000fe20007ffe0ff */
[----:B------:R-:W-:Y:S02]  /*15260*/  WARPGROUP.DEPBAR.LE gsb0, 0x0 ;  /* 0x00008000000079c5 */ /* 0x000fe40000010000 */
[----:B------:R-:W-:-:S06]  /*15270*/  WARPGROUP.ARRIVE ;  /* 0x00000000000079c5 */ /* 0x000fcc0000000000 */
[----:B------:R-:W-:Y:S01]  /*15280*/  HGMMA.64x96x16.F32 R120, gdesc[UR4], R120, gsb0 ;  /* 0x01600000047879f0 */ /* 0x000fe20008000878 */
[----:B------:R-:W-:Y:S02]  /*15290*/  R2UR UR6, R20 ;  /* 0x00000000140672ca */ /* 0x000fe400000e0000 */
[----:B------:R-:W-:Y:S01]  /*152a0*/  R2UR UR7, R21 ;  /* 0x00000000150772ca */ /* 0x000fe200000e0000 */
[----:B------:R-:W-:Y:S01]  /*152b0*/  UMOV UR4, UR48 ;  /* 0x0000003000047c82 */ /* 0x000fe20008000000 */
[----:B------:R-:W-:Y:S01]  /*152c0*/  UMOV UR5, UR49 ;  /* 0x0000003100057c82 */ /* 0x000fe20008000000 */
[----:B------:R-:W-:Y:S02]  /*152d0*/  VIADD R20, R14, 0x602 ;  /* 0x000006020e147836 */ /* 0x000fe40000000000 */
[----:B------:R-:W-:Y:S01]  /*152e0*/  IMAD.MOV.U32 R21, RZ, RZ, 0x40000040 ;  /* 0x40000040ff157424 */ /* 0x000fe200078e00ff */
        /* <DEDUP_REMOVED lines=25> */
[----:B------:R-:W-:Y:S02]  /*15480*/  WARPGROUP.DEPBAR.LE gsb0, 0x0 ;  /* 0x00008000000079c5 */ /* 0x000fe40000010000 */
[----:B------:R-:W-:-:S08]  /*15490*/  WARPGROUP.ARRIVE ;  /* 0x00000000000079c5 */ /* 0x000fd00000000000 */
[----:B------:R-:W-:Y:S01]  /*154a0*/  HGMMA.64x96x16.F32 R120, gdesc[UR4], R120, gsb0 ;  /* 0x01600000047879f0 */ /* 0x000fe20008000878 */
        /* <DEDUP_REMOVED lines=97> */
[----:B0-----:R-:W-:Y:S05]  /*15ac0*/  @!P0 BRA `(.L_x_4386) ;  /* 0x0000000000048947 */ /* 0x001fea0003800000 */
[----:B------:R-:W-:Y:S01]  /*15ad0*/  BPT.TRAP 0x1 ;  /* 0x000000040000795c */ /* 0x000fe20000300000 */
.L_x_4386:
[----:B------:R-:W-:Y:S01]  /*15ae0*/  SHF.L.U32 R2, R194, 0x1f, RZ ;  /* 0x0000001fc2027819 */ /* 0x000fe200000006ff */
[----:B------:R-:W-:-:S04]  /*15af0*/  IMAD R14, R23, 0x8, R17 ;  /* 0x00000008170e7824 */ /* 0x000fc800078e0211 */
[----:B------:R0:W2:Y:S01]  /*15b00*/  SYNCS.PHASECHK.TRANS64.TRYWAIT P2, [R14+URZ+0x30850], R2 ;  /* 0x030850020e0075a7 */ /* 0x0000a2000804017f */
[----:B------:R-:W-:Y:S05]  /*15b10*/  @!P0 BRA `(.L_x_4387) ;  /* 0x0000000000048947 */ /* 0x000fea0003800000 */
[----:B------:R-:W-:Y:S01]  /*15b20*/  BPT.TRAP 0x1 ;  /* 0x000000040000795c */ /* 0x000fe20000300000 */
.L_x_4387:
[----:B------:R-:W-:Y:S01]  /*15b30*/  VIADD R3, R17, 0x400 ;  /* 0x0000040011037836 */ /* 0x000fe20000000000 */
[----:B------:R-:W-:Y:S04]  /*15b40*/  BSSY B2, `(.L_x_4388) ;  /* 0x0000008000027945 */ /* 0x000fe80003800000 */
[----:B------:R-:W-:-:S04]  /*15b50*/  SHF.R.U32.HI R3, RZ, 0x4, R3 ;  /* 0x00000004ff037819 */ /* 0x000fc80000011603 */
[----:B------:R-:W-:-:S04]  /*15b60*/  LOP3.LUT R3, R3, 0x3fff, RZ, 0xc0, !PT ;  /* 0x00003fff03037812 */ /* 0x000fc800078ec0ff */
[----:B------:R-:W-:-:S05]  /*15b70*/  LOP3.LUT R3, R3, 0x3000000, RZ, 0xfc, !PT ;  /* 0x0300000003037812 */ /* 0x000fca00078efcff */
[----:B-1----:R-:W-:Y:S01]  /*15b80*/  IMAD R11, R23, 0x900, R3 ;  /* 0x00000900170b7824 */ /* 0x002fe200078e0203 */
[----:B--2---:R-:W-:Y:S06]  /*15b90*/  @P2 BRA `(.L_x_4389) ;  /* 0x0000000000082947 */ /* 0x004fec0003800000 */
[----:B------:R-:W1:Y:S02]  /*15ba0*/  SYNCS.PHASECHK.TRANS64.TRYWAIT P2, [R14+URZ+0x30850], R2 ;  /* 0x030850020e0075a7 */ /* 0x000e64000804017f */
[----:B-1----:R-:W-:Y:S05]  /*15bb0*/  @!P2 BRA `(.L_x_4390) ;  /* 0x0000012800dca947 */ /* 0x002fea0003800000 */
.L_x_4389:
[----:B------:R-:W-:Y:S05]  /*15bc0*/  BSYNC B2 ;  /* 0x0000000000027941 */ /* 0x000fea0003800000 */
.L_x_4388:
[----:B01----:R-:W-:Y:S01]  /*15bd0*/  IMAD.MOV.U32 R2, RZ, RZ, R11 ;  /* 0x000000ffff027224 */ /* 0x003fe200078e000b */
[----:B------:R-:W-:Y:S01]  /*15be0*/  WARPGROUP.ARRIVE ;  /* 0x00000000000079c5 */ /* 0x000fe20000000000 */
[----:B------:R-:W-:Y:S01]  /*15bf0*/  IMAD.MOV.U32 R3, RZ, RZ, 0x40000040 ;  /* 0x40000040ff037424 */ /* 0x000fe200078e00ff */
[----:B------:R-:W-:Y:S01]  /*15c00*/  LOP3.LUT P2, RZ, R16, 0x100000, RZ, 0xc0, !PT ;  /* 0x0010000010ff7812 */ /* 0x000fe2000784c0ff */
[----:B------:R-:W-:Y:S01]  /*15c10*/  @!P1 VIADD R0, R0, 0x30840 ;  /* 0x0003084000009836 */ /* 0x000fe20000000000 */
[----:B------:R-:W-:Y:S02]  /*15c20*/  R2UR UR6, R2 ;  /* 0x00000000020672ca */ /* 0x000fe400000e0000 */
[----:B------:R-:W-:Y:S01]  /*15c30*/  R2UR UR7, R3 ;  /* 0x00000000030772ca */ /* 0x000fe200000e0000 */
[----:B------:R-:W-:Y:S01]  /*15c40*/  IMAD.MOV.U32 R3, RZ, RZ, 0x40000040 ;  /* 0x40000040ff037424 */ /* 0x000fe200078e00ff */
[----:B------:R-:W-:Y:S02]  /*15c50*/  IADD3 R2, R11, 0x80, RZ ;  /* 0x000000800b027810 */ /* 0x000fe40007ffe0ff */
[----:B------:R-:W-:-:S09]  /*15c60*/  @!P1 PRMT R0, RZ, 0x654, R0 ;  /* 0x00000654ff009816 */ /* 0x000fd20000000000 */
        /* <DEDUP_REMOVED lines=24> */
[----:B------:R-:W-:Y:S01]  /*15df0*/  R2UR UR7, R3 ;  /* 0x00000000030772ca */ /* 0x000fe200000e0000 */
[----:B------:R-:W-:Y:S01]  /*15e00*/  IMAD.MOV.U32 R3, RZ, RZ, 0x40000040 ;  /* 0x40000040ff037424 */ /* 0x000fe200078e00ff */
[----:B------:R-:W-:Y:S01]  /*15e10*/  MOV R11, UR47 ;  /* 0x0000002f000b7c02 */ /* 0x000fe20008000f00 */
[----:B------:R-:W-:Y:S02]  /*15e20*/  WARPGROUP.DEPBAR.LE gsb0, 0x0 ;  /* 0x00008000000079c5 */ /* 0x000fe40000010000 */
[----:B------:R-:W-:-:S12]  /*15e30*/  WARPGROUP.ARRIVE ;  /* 0x00000000000079c5 */ /* 0x000fd80000000000 */
[----:B------:R-:W-:Y:S01]  /*15e40*/  HGMMA.64x192x16.F32 R24, R172, gdesc[UR4].tnspB, R24, gsb0 ;  /* 0x42e00004ac187df0 */ /* 0x000fe20008000818 */
[----:B------:R-:W-:Y:S02]  /*15e50*/  R2UR UR6, R2 ;  /* 0x00000000020672ca */ /* 0x000fe400000e0000 */
[----:B------:R-:W-:Y:S01]  /*15e60*/  R2UR UR7, R3 ;  /* 0x00000000030772ca */ /* 0x000fe200000e0000 */
[----:B------:R-:W-:Y:S02]  /*15e70*/  WARPGROUP.DEPBAR.LE gsb0, 0x0 ;  /* 0x00008000000079c5 */ /* 0x000fe40000010000 */
[----:B------:R-:W-:-:S14]  /*15e80*/  WARPGROUP.ARRIVE ;  /* 0x00000000000079c5 */ /* 0x000fdc0000000000 */
[----:B------:R-:W-:Y:S03]  /*15e90*/  HGMMA.64x192x16.F32 R24, R168, gdesc[UR4].tnspB, R24, gsb0 ;  /* 0x42e00004a8187df0 */ /* 0x000fe60008000818 */
[----:B------:R-:W-:Y:S02]  /*15ea0*/  WARPGROUP.DEPBAR.LE gsb0, 0x0 ;  /* 0x00008000000079c5 */ /* 0x000fe40000010000 */
[----:B-----5:R-:W-:Y:S01]  /*15eb0*/  IMAD R168, R9, -0x60, RZ ;  /* 0xffffffa009a87824 */ /* 0x020fe200078e02ff */
[----:B------:R0:W-:Y:S04]  /*15ec0*/  @!P1 SYNCS.ARRIVE.TRANS64.RED.A1T0 RZ, [R0+URZ], RZ ;  /* 0x000000ff00ff99a7 */ /* 0x0001e8000810043f */
[----:B------:R-:W-:-:S02]  /*15ed0*/  IADD3 R2, R168, 0x1, R196 ;  /* 0x00000001a8027810 */ /* 0x000fc40007ffe0c4 */
[----:B0-----:R-:W-:-:S03]  /*15ee0*/  LOP3.LUT R0, RZ, R11, RZ, 0x33, !PT ;  /* 0x0000000bff007212 */ /* 0x001fc600078e33ff */
[----:B------:R-:W-:-:S04]  /*15ef0*/  IMAD.IADD R3, R2, 0x1, -R197 ;  /* 0x0000000102037824 */ /* 0x000fc800078e0ac5 */
[----:B------:R-:W-:-:S04]  /*15f00*/  IMAD R3, R206, -0x2, R3 ;  /* 0xfffffffece037824 */ /* 0x000fc800078e0203 */
[----:B------:R-:W-:Y:S02]  /*15f10*/  VIADD R23, R3, UR54 ;  /* 0x0000003603177c36 */ /* 0x000fe40008000000 */
[----:B------:R-:W-:Y:S02]  /*15f20*/  IMAD.IADD R21, R0, 0x1, R3 ;  /* 0x0000000100157824 */ /* 0x000fe400078e0203 */
[----:B------:R-:W-:Y:S02]  /*15f30*/  IMAD R0, R206, -0x2, R168 ;  /* 0xfffffffece007824 */ /* 0x000fe400078e02a8 */
[C---:B------:R-:W-:Y:S02]  /*15f40*/  IMAD.IADD R20, R8.reuse, 0x1, R23 ;  /* 0x0000000108147824 */ /* 0x040fe400078e0217 */
[----:B------:R-:W-:Y:S01]  /*15f50*/  IMAD.IADD R15, R8, 0x1, R21 ;  /* 0x00000001080f7824 */ /* 0x000fe200078e0215 */
[----:B------:R-:W-:Y:S06]  /*15f60*/  @!P2 BRA `(.L_x_4391) ;  /* 0x000000000058a947 */ /* 0x000fec0003800000 */
[----:B------:R-:W-:Y:S01]  /*15f70*/  IMAD.IADD R171, R8, 0x1, R202 ;  /* 0x0000000108ab7824 */ /* 0x000fe200078e02ca */
[----:B------:R-:W-:Y:S04]  /*15f80*/  BSSY B2, `(.L_x_4392) ;  /* 0x0000011000027945 */ /* 0x000fe80003800000 */
[----:B------:R-:W-:-:S13]  /*15f90*/  ISETP.GT.AND P2, PT, R171, -0x1, PT ;  /* 0xffffffffab00780c */ /* 0x000fda0003f44270 */
[----:B------:R-:W-:Y:S05]  /*15fa0*/  @P2 BRA `(.L_x_4393) ;  /* 0x0000000000202947 */ /* 0x000fea0003800000 */
[----:B------:R-:W-:Y:S02]  /*15fb0*/  MOV R169, UR46 ;  /* 0x0000002e00a97c02 */ /* 0x000fe40008000f00 */
[----:B------:R-:W-:Y:S02]  /*15fc0*/  LOP3.LUT R171, RZ, R171, RZ, 0x33, !PT ;  /* 0x000000abffab7212 */ /* 0x000fe400078e33ff */
[----:B------:R-:W-:-:S13]  /*15fd0*/  ISETP.NE.AND P2, PT, R169, 0x1, PT ;  /* 0x00000001a900780c */ /* 0x000fda0003f45270 */
[----:B------:R-:W0:Y:S02]  /*15fe0*/  @P2 LDC.64 R2, c[0x0][0x9e8] ;  /* 0x00027a00ff022b82 */ /* 0x000e240000000a00 */
[----:B0-----:R-:W-:-:S05]  /*15ff0*/  @P2 IMAD.HI.U32 R2, R171, R2, RZ ;  /* 0x00000002ab022227 */ /* 0x001fca00078e00ff */
[----:B------:R-:W-:-:S04]  /*16000*/  @P2 SHF.R.U32.HI R171, RZ, R3, R2 ;  /* 0x00000003ffab2219 */ /* 0x000fc80000011602 */
[----:B------:R-:W-:Y:S01]  /*16010*/  LOP3.LUT R2, RZ, R171, RZ, 0x33, !PT ;  /* 0x000000abff027212 */ /* 0x000fe200078e33ff */
[----:B------:R-:W-:Y:S06]  /*16020*/  BRA `(.L_x_4394) ;  /* 0x0000000000187947 */ /* 0x000fec0003800000 */
.L_x_4393:
[----:B------:R-:W-:-:S05]  /*16030*/  IMAD.U32 R169, RZ, RZ, UR46 ;  /* 0x0000002effa97e24 */ /* 0x000fca000f8e00ff */
[----:B------:R-:W-:-:S13]  /*16040*/  ISETP.NE.AND P2, PT, R169, 0x1, PT ;  /* 0x00000001a900780c */ /* 0x000fda0003f45270 */
[----:B------:R-:W0:Y:S02]  /*16050*/  @P2 LDC.64 R2, c[0x0][0x9e8] ;  /* 0x00027a00ff022b82 */ /* 0x000e240000000a00 */
[----:B0-----:R-:W-:-:S04]  /*16060*/  @P2 IMAD.HI.U32 R170, R171, R2, RZ ;  /* 0x00000002abaa2227 */ /* 0x001fc800078e00ff */
[----:B------:R-:W-:Y:S01]  /*16070*/  IMAD.MOV.U32 R2, RZ, RZ, R171 ;  /* 0x000000ffff027224 */ /* 0x000fe200078e00ab */
[----:B------:R-:W-:-:S07]  /*16080*/  @P2 SHF.R.U32.HI R2, RZ, R3, R170 ;  /* 0x00000003ff022219 */ /* 0x000fce00000116aa */
.L_x_4394:
[----:B------:R-:W-:Y:S05]  /*16090*/  BSYNC B2 ;  /* 0x0000000000027941 */ /* 0x000fea0003800000 */
.L_x_4392:
[----:B------:R-:W-:-:S05]  /*160a0*/  IMAD R2, R2, R169, R0 ;  /* 0x000000a902027224 */ /* 0x000fca00078e0200 */
[----:B------:R-:W-:Y:S02]  /*160b0*/  VIADDMNMX R20, R2, R169, R20, PT ;  /* 0x000000a902147246 */ /* 0x000fe40003800114 */
[----:B------:R-:W-:-:S07]  /*160c0*/  VIMNMX R15, R15, R2, !PT ;  /* 0x000000020f0f7248 */ /* 0x000fce0007fe0100 */
.L_x_4391:
[C---:B------:R-:W-:Y:S02]  /*160d0*/  ISETP.GE.AND P2, PT, R168.reuse, 0x2, PT ;  /* 0x00000002a800780c */ /* 0x040fe40003f46270 */
[C---:B------:R-:W-:Y:S02]  /*160e0*/  ISETP.GE.AND P3, PT, R168.reuse, 0x9, PT ;  /* 0x00000009a800780c */ /* 0x040fe40003f66270 */
[C---:B------:R-:W-:Y:S02]  /*160f0*/  ISETP.GT.AND P5, PT, R15.reuse, 0x1, !P2 ;  /* 0x000000010f00780c */ /* 0x040fe400057a4270 */
[----:B------:R-:W-:Y:S02]  /*16100*/  ISETP.GE.AND P6, PT, R168, 0xa, PT ;  /* 0x0000000aa800780c */ /* 0x000fe40003fc6270 */
[----:B------:R-:W-:Y:S02]  /*16110*/  ISETP.GT.AND P4, PT, R15, 0x8, !P3 ;  /* 0x000000080f00780c */ /* 0x000fe40005f84270 */
[----:B------:R-:W-:-:S02]  /*16120*/  ISETP.LT.OR P5, PT, R20, 0x2, P5 ;  /* 0x000000021400780c */ /* 0x000fc40002fa1670 */
[----:B------:R-:W-:Y:S02]  /*16130*/  ISETP.LT.OR P4, PT, R20, 0x9, P4 ;  /* 0x000000091400780c */ /* 0x000fe40002781670 */
[----:B------:R-:W-:Y:S02]  /*16140*/  FSEL R121, R121, -INF , !P5 ;  /* 0xff80000079797808 */ /* 0x000fe40006800000 */
[----:B------:R-:W-:Y:S02]  /*16150*/  ISETP.GE.AND P5, PT, R168, 0x11, PT ;  /* 0x00000011a800780c */ /* 0x000fe40003fa6270 */
[----:B------:R-:W-:Y:S02]  /*16160*/  LOP3.LUT R16, R16, 0xfffffffb, RZ, 0xc0, !PT ;  /* 0xfffffffb10107812 */ /* 0x000fe400078ec0ff */
[----:B------:R-:W-:Y:S02]  /*16170*/  FSEL R124, R124, -INF , !P4 ;  /* 0xff8000007c7c7808 */ /* 0x000fe40006000000 */
[----:B------:R-:W-:-:S02]  /*16180*/  ISETP.GT.AND P4, PT, R15, 0x9, !P6 ;  /* 0x000000090f00780c */ /* 0x000fc40007784270 */
[----:B------:R-:W-:Y:S02]  /*16190*/  @P6 LOP3.LUT R16, R16, 0x4, RZ, 0xfc, !PT ;  /* 0x0000000410106812 */ /* 0x000fe400078efcff */
[----:B------:R-:W-:Y:S02]  /*161a0*/  ISETP.LT.OR P4, PT, R20, 0xa, P4 ;  /* 0x0000000a1400780c */ /* 0x000fe40002781670 */
[----:B------:R-:W-:Y:S02]  /*161b0*/  LOP3.LUT R16, R16, 0xfffffff7, RZ, 0xc0, !PT ;  /* 0xfffffff710107812 */ /* 0x000fe400078ec0ff */
[----:B------:R-:W-:Y:S02]  /*161c0*/  FSEL R125, R125, -INF , !P4 ;  /* 0xff8000007d7d7808 */ /* 0x000fe40006000000 */
[----:B------:R-:W-:Y:S02]  /*161d0*/  @P5 LOP3.LUT R16, R16, 0x8, RZ, 0xfc, !PT ;  /* 0x0000000810105812 */ /* 0x000fe400078efcff */
[----:B------:R-:W-:-:S02]  /*161e0*/  ISETP.GT.AND P4, PT, R15, 0x10, !P5 ;  /* 0x000000100f00780c */ /* 0x000fc40006f84270 */
[----:B------:R-:W-:Y:S02]  /*161f0*/  ISETP.GE.AND P5, PT, R168, 0x12, PT ;  /* 0x00000012a800780c */ /* 0x000fe40003fa6270 */
[----:B------:R-:W-:Y:S02]  /*16200*/  ISETP.LT.OR P4, PT, R20, 0x11, P4 ;  /* 0x000000111400780c */ /* 0x000fe40002781670 */
[----:B------:R-:W-:Y:S02]  /*16210*/  LOP3.LUT R16, R16, 0xfff7ffff, RZ, 0xc0, !PT ;  /* 0xfff7ffff10107812 */ /* 0x000fe400078ec0ff */
[----:B------:R-:W-:Y:S02]  /*16220*/  FSEL R128, R128, -INF , !P4 ;  /* 0xff80000080807808 */ /* 0x000fe40006000000 */
[----:B------:R-:W-:Y:S02]  /*16230*/  ISETP.GT.AND P4, PT, R15, 0x11, !P5 ;  /* 0x000000110f00780c */ /* 0x000fe40006f84270 */
[----:B------:R-:W-:-:S02]  /*16240*/  IADD3 R23, R23, 0x8, R8 ;  /* 0x0000000817177810 */ /* 0x000fc40007ffe008 */
[----:B------:R-:W-:Y:S02]  /*16250*/  ISETP.LT.OR P4, PT, R20, 0x12, P4 ;  /* 0x000000121400780c */ /* 0x000fe40002781670 */
[----:B------:R-:W-:Y:S02]  /*16260*/  @P5 LOP3.LUT R16, R16, 0x80000, RZ, 0xfc, !PT ;  /* 0x0008000010105812 */ /* 0x000fe400078efcff */
[----:B------:R-:W-:Y:S02]  /*16270*/  ISETP.GE.AND P5, PT, R168, 0x19, PT ;  /* 0x00000019a800780c */ /* 0x000fe40003fa6270 */
[----:B------:R-:W-:Y:S02]  /*16280*/  LOP3.LUT R16, R16, 0xfffbffff, RZ, 0xc0, !PT ;  /* 0xfffbffff10107812 */ /* 0x000fe400078ec0ff */
[----:B------:R-:W-:Y:S02]  /*16290*/  FSEL R129, R129, -INF , !P4 ;  /* 0xff80000081817808 */ /* 0x000fe40006000000 */
[----:B------:R-:W-:-:S02]  /*162a0*/  ISETP.GT.AND P4, PT, R15, 0x18, !P5 ;  /* 0x000000180f00780c */ /* 0x000fc40006f84270 */
[----:B------:R-:W-:Y:S02]  /*162b0*/  IADD3 R21, R21, 0x8, R8 ;  /* 0x0000000815157810 */ /* 0x000fe40007ffe008 */
[----:B------:R-:W-:-:S03]  /*162c0*/  ISETP.LT.OR P4, PT, R20, 0x19, P4 ;  /* 0x000000191400780c */ /* 0x000fc60002781670 */
[----:B------:R-:W-:Y:S02]  /*162d0*/  @P5 LOP3.LUT R16, R16, 0x40000, RZ, 0xfc, !PT ;  /* 0x0004000010105812 */ /* 0x000fe400078efcff */
[----:B------:R-:W-:Y:S02]  /*162e0*/  ISETP.GE.AND P5, PT, R168, 0x1a, PT ;  /* 0x0000001aa800780c */ /* 0x000fe40003fa6270 */
[----:B------:R-:W-:Y:S02]  /*162f0*/  LOP3.LUT R16, R16, 0xfffdffff, RZ, 0xc0, !PT ;  /* 0xfffdffff10107812 */ /* 0x000fe400078ec0ff */
[----:B------:R-:W-:Y:S02]  /*16300*/  FSEL R132, R132, -INF , !P4 ;  /* 0xff80000084847808 */ /* 0x000fe40006000000 */
[----:B------:R-:W-:-:S04]  /*16310*/  ISETP.GT.AND P4, PT, R15, 0x19, !P5 ;  /* 0x000000190f00780c */ /* 0x000fc80006f84270 */
        /* <DEDUP_REMOVED lines=69> */
[----:B------:R-:W-:Y:S02]  /*16770*/  FSEL R156, R156, -INF , !P4 ;  /* 0xff8000009c9c7808 */ /* 0x000fe40006000000 */
[----:B------:R-:W-:Y:S02]  /*16780*/  LOP3.LUT R16, R16, 0xffffffdf, RZ, 0xc0, !PT ;  /* 0xffffffdf10107812 */ /* 0x000fe400078ec0ff */
[----:B------:R-:W-:-:S04]  /*16790*/  ISETP.GT.AND P4, PT, R15, 0x49, !P5 ;  /* 0x000000490f00780c */ /* 0x000fc80006f84270 */
[----:B------:R-:W-:-:S03]  /*167a0*/  ISETP.LT.OR P4, PT, R20, 0x4a, P4 ;  /* 0x0000004a1400780c */ /* 0x000fc60002781670 */
[----:B------:R-:W-:Y:S02]  /*167b0*/  @P5 LOP3.LUT R16, R16, 0x20, RZ, 0xfc, !PT ;  /* 0x0000002010105812 */ /* 0x000fe400078efcff */
[----:B------:R-:W-:Y:S02]  /*167c0*/  ISETP.GE.AND P5, PT, R168, 0x51, PT ;  /* 0x00000051a800780c */ /* 0x000fe40003fa6270 */
[----:B------:R-:W-:Y:S02]  /*167d0*/  FSEL R157, R157, -INF , !P4 ;  /* 0xff8000009d9d7808 */ /* 0x000fe40006000000 */
[----:B------:R-:W-:Y:S02]  /*167e0*/  ISETP.GT.AND P4, PT, R15, 0x50, !P5 ;  /* 0x000000500f00780c */ /* 0x000fe40006f84270 */
[----:B------:R-:W-:Y:S02]  /*167f0*/  LOP3.LUT R16, R16, 0xffffffef, RZ, 0xc0, !PT ;  /* 0xffffffef10107812 */ /* 0x000fe400078ec0ff */
[----:B------:R-:W-:-:S04]  /*16800*/  ISETP.LT.OR P4, PT, R20, 0x51, P4 ;  /* 0x000000511400780c */ /* 0x000fc80002781670 */
[----:B------:R-:W-:Y:S02]  /*16810*/  FSEL R160, R160, -INF , !P4 ;  /* 0xff800000a0a07808 */ /* 0x000fe40006000000 */
[----:B------:R-:W-:Y:S02]  /*16820*/  ISETP.GE.AND P4, PT, R168, 0x52, PT ;  /* 0x00000052a800780c */ /* 0x000fe40003f86270 */
[----:B------:R-:W-:Y:S02]  /*16830*/  @P5 LOP3.LUT R16, R16, 0x10, RZ, 0xfc, !PT ;  /* 0x0000001010105812 */ /* 0x000fe400078efcff */
[----:B------:R-:W-:Y:S02]  /*16840*/  ISETP.GT.AND P5, PT, R15, 0x51, !P4 ;  /* 0x000000510f00780c */ /* 0x000fe400067a4270 */
[----:B------:R-:W-:Y:S02]  /*16850*/  LOP3.LUT R16, R16, 0xfffffffd, RZ, 0xc0, !PT ;  /* 0xfffffffd10107812 */ /* 0x000fe400078ec0ff */
[----:B------:R-:W-:-:S04]  /*16860*/  ISETP.LT.OR P5, PT, R20, 0x52, P5 ;  /* 0x000000521400780c */ /* 0x000fc80002fa1670 */
[----:B------:R-:W-:Y:S02]  /*16870*/  FSEL R161, R161, -INF , !P5 ;  /* 0xff800000a1a17808 */ /* 0x000fe40006800000 */
[----:B------:R-:W-:-:S04]  /*16880*/  ISETP.GE.AND P5, PT, R168, 0x59, PT ;  /* 0x00000059a800780c */ /* 0x000fc80003fa6270 */
[----:B------:R-:W-:-:S04]  /*16890*/  ISETP.GT.AND P6, PT, R15, 0x58, !P5 ;  /* 0x000000580f00780c */ /* 0x000fc80006fc4270 */
[----:B------:R-:W-:-:S04]  /*168a0*/  ISETP.LT.OR P6, PT, R20, 0x59, P6 ;  /* 0x000000591400780c */ /* 0x000fc800037c1670 */
[----:B------:R-:W-:Y:S02]  /*168b0*/  FSEL R164, R164, -INF , !P6 ;  /* 0xff800000a4a47808 */ /* 0x000fe40007000000 */
[----:B------:R-:W-:-:S13]  /*168c0*/  ISETP.GE.AND P6, PT, R168, 0x1, PT ;  /* 0x00000001a800780c */ /* 0x000fda0003fc6270 */
[----:B------:R-:W-:Y:S02]  /*168d0*/  @P6 LOP3.LUT R16, R16, 0x2, RZ, 0xfc, !PT ;  /* 0x0000000210106812 */ /* 0x000fe400078efcff */
[----:B------:R-:W-:Y:S02]  /*168e0*/  ISETP.GT.AND P6, PT, R15, RZ, !P6 ;  /* 0x000000ff0f00720c */ /* 0x000fe400077c4270 */
[----:B------:R-:W-:Y:S02]  /*168f0*/  LOP3.LUT R16, R16, 0xfffffffe, RZ, 0xc0, !PT ;  /* 0xfffffffe10107812 */ /* 0x000fe400078ec0ff */
[----:B------:R-:W-:-:S04]  /*16900*/  ISETP.LT.OR P6, PT, R20, 0x1, P6 ;  /* 0x000000011400780c */ /* 0x000fc800037c1670 */
[----:B------:R-:W-:Y:S02]  /*16910*/  FSEL R120, R120, -INF , !P6 ;  /* 0xff80000078787808 */ /* 0x000fe40007000000 */
[----:B------:R-:W-:-:S13]  /*16920*/  ISETP.GE.AND P6, PT, R168, 0x5a, PT ;  /* 0x0000005aa800780c */ /* 0x000fda0003fc6270 */
[----:B------:R-:W-:Y:S02]  /*16930*/  @P6 LOP3.LUT R16, R16, 0x1, RZ, 0xfc, !PT ;  /* 0x0000000110106812 */ /* 0x000fe400078efcff */
[----:B------:R-:W-:-:S04]  /*16940*/  ISETP.GT.AND P6, PT, R15, 0x59, !P6 ;  /* 0x000000590f00780c */ /* 0x000fc800077c4270 */
[----:B------:R-:W-:-:S04]  /*16950*/  ISETP.LT.OR P6, PT, R20, 0x5a, P6 ;  /* 0x0000005a1400780c */ /* 0x000fc800037c1670 */
[----:B------:R-:W-:Y:S02]  /*16960*/  FSEL R165, R165, -INF , !P6 ;  /* 0xff800000a5a57808 */ /* 0x000fe40007000000 */
[----:B------:R-:W-:-:S13]  /*16970*/  LOP3.LUT P6, RZ, R16, 0x100000, RZ, 0xc0, !PT ;  /* 0x0010000010ff7812 */ /* 0x000fda00078cc0ff */
[----:B------:R-:W-:Y:S05]  /*16980*/  @!P6 BRA `(.L_x_4395) ;  /* 0x000000000058e947 */ /* 0x000fea0003800000 */
[----:B------:R-:W-:Y:S01]  /*16990*/  ISETP.GT.AND P6, PT, R12, -0x1, PT ;  /* 0xffffffff0c00780c */ /* 0x000fe20003fc4270 */
[----:B------:R-:W-:-:S12]  /*169a0*/  BSSY B2, `(.L_x_4396) ;  /* 0x0000011000027945 */ /* 0x000fd80003800000 */
[----:B------:R-:W-:Y:S05]  /*169b0*/  @P6 BRA `(.L_x_4397) ;  /* 0x0000000000246947 */ /* 0x000fea0003800000 */
[----:B------:R-:W-:Y:S02]  /*169c0*/  IMAD.U32 R20, RZ, RZ, UR46 ;  /* 0x0000002eff147e24 */ /* 0x000fe4000f8e00ff */
[----:B------:R-:W-:-:S03]  /*169d0*/  VIADD R15, R203, 0x8 ;  /* 0x00000008cb0f7836 */ /* 0x000fc60000000000 */
[----:B------:R-:W-:Y:S02]  /*169e0*/  ISETP.NE.AND P6, PT, R20, 0x1, PT ;  /* 0x000000011400780c */ /* 0x000fe40003fc5270 */
[----:B------:R-:W-:-:S11]  /*169f0*/  LOP3.LUT R15, RZ, R15, RZ, 0x33, !PT ;  /* 0x0000000fff0f7212 */ /* 0x000fd600078e33ff */
[----:B------:R-:W0:Y:S02]  /*16a00*/  @P6 LDC.64 R2, c[0x0][0x9e8] ;  /* 0x00027a00ff026b82 */ /* 0x000e240000000a00 */
[----:B0-----:R-:W-:-:S05]  /*16a10*/  @P6 IMAD.HI.U32 R2, R15, R2, RZ ;  /* 0x000000020f026227 */ /* 0x001fca00078e00ff */
[----:B------:R-:W-:-:S04]  /*16a20*/  @P6 SHF.R.U32.HI R15, RZ, R3, R2 ;  /* 0x00000003ff0f6219 */ /* 0x000fc80000011602 */
[----:B------:R-:W-:Y:S01]  /*16a30*/  LOP3.LUT R15, RZ, R15, RZ, 0x33, !PT ;  /* 0x0000000fff0f7212 */ /* 0x000fe200078e33ff */
[----:B------:R-:W-:Y:S06]  /*16a40*/  BRA `(.L_x_4398) ;  /* 0x0000000000187947 */ /* 0x000fec0003800000 */
.L_x_4397:
[----:B------:R-:W-:Y:S01]  /*16a50*/  MOV R20, UR46 ;  /* 0x0000002e00147c02 */ /* 0x000fe20008000f00 */
[----:B------:R-:W-:-:S03]  /*16a60*/  IMAD.MOV.U32 R15, RZ, RZ, R12 ;  /* 0x000000ffff0f7224 */ /* 0x000fc600078e000c */
[----:B------:R-:W-:-:S13]  /*16a70*/  ISETP.NE.AND P6, PT, R20, 0x1, PT ;  /* 0x000000011400780c */ /* 0x000fda0003fc5270 */
[----:B------:R-:W0:Y:S02]  /*16a80*/  @P6 LDC.64 R2, c[0x0][0x9e8] ;  /* 0x00027a00ff026b82 */ /* 0x000e240000000a00 */
[----:B0-----:R-:W-:-:S05]  /*16a90*/  @P6 IMAD.HI.U32 R2, R12, R2, RZ ;  /* 0x000000020c026227 */ /* 0x001fca00078e00ff */
[----:B------:R-:W-:-:S07]  /*16aa0*/  @P6 SHF.R.U32.HI R15, RZ, R3, R2 ;  /* 0x00000003ff0f6219 */ /* 0x000fce0000011602 */
.L_x_4398:
[----:B------:R-:W-:Y:S05]  /*16ab0*/  BSYNC B2 ;  /* 0x0000000000027941 */ /* 0x000fea0003800000 */
.L_x_4396:
[----:B------:R-:W-:-:S05]  /*16ac0*/  IMAD R0, R15, R20, R0 ;  /* 0x000000140f007224 */ /* 0x000fca00078e0200 */
[----:B------:R-:W-:Y:S02]  /*16ad0*/  VIADDMNMX R23, R0, R20, R23, PT ;  /* 0x0000001400177246 */ /* 0x000fe40003800117 */
[----:B------:R-:W-:-:S07]  /*16ae0*/  VIMNMX R21, R21, R0, !PT ;  /* 0x0000000015157248 */ /* 0x000fce0007fe0100 */
.L_x_4395:
[----:B------:R-:W-:Y:S01]  /*16af0*/  ISETP.GT.AND P2, PT, R21, 0x1, !P2 ;  /* 0x000000011500780c */ /* 0x000fe20005744270 */
[----:B------:R-:W-:Y:S01]  /*16b00*/  @!P1 VIADD R14, R14, 0x30860 ;  /* 0x000308600e0e9836 */ /* 0x000fe20000000000 */
[----:B------:R-:W-:Y:S02]  /*16b10*/  FMNMX.FTZ R0, R120, R5, !PT ;  /* 0x0000000578007209 */ /* 0x000fe40007810000 */
[----:B------:R-:W-:Y:S02]  /*16b20*/  ISETP.LT.OR P2, PT, R23, 0x2, P2 ;  /* 0x000000021700780c */ /* 0x000fe40001741670 */
[C---:B------:R-:W-:Y:S02]  /*16b30*/  LOP3.LUT P6, RZ, R16.reuse, 0x8000, RZ, 0xc0, !PT ;  /* 0x0000800010ff7812 */ /* 0x040fe400078cc0ff */
[----:B------:R-:W-:Y:S02]  /*16b40*/  FSEL R123, R123, -INF , !P2 ;  /* 0xff8000007b7b7808 */ /* 0x000fe40005000000 */
[----:B------:R-:W-:-:S02]  /*16b50*/  LOP3.LUT P2, RZ, R16, 0x4, RZ, 0xc0, !PT ;  /* 0x0000000410ff7812 */ /* 0x000fc4000784c0ff */
[C---:B------:R-:W-:Y:S02]  /*16b60*/  ISETP.GT.AND P3, PT, R21.reuse, 0x8, !P3 ;  /* 0x000000081500780c */ /* 0x040fe40005f64270 */
[----:B------:R-:W-:Y:S02]  /*16b70*/  ISETP.GT.AND P2, PT, R21, 0x9, !P2 ;  /* 0x000000091500780c */ /* 0x000fe40005744270 */
[----:B------:R-:W-:Y:S02]  /*16b80*/  FMNMX.FTZ R3, R121, R0, !PT ;  /* 0x0000000079037209 */ /* 0x000fe40007810000 */
[C---:B------:R-:W-:Y:S02]  /*16b90*/  ISETP.LT.OR P2, PT, R23.reuse, 0xa, P2 ;  /* 0x0000000a1700780c */ /* 0x040fe40001741670 */
[----:B------:R-:W-:Y:S02]  /*16ba0*/  ISETP.LT.OR P3, PT, R23, 0x9, P3 ;  /* 0x000000091700780c */ /* 0x000fe40001f61670 */
[----:B------:R-:W-:-:S02]  /*16bb0*/  FSEL R127, R127, -INF , !P2 ;  /* 0xff8000007f7f7808 */ /* 0x000fc40005000000 */
[----:B------:R-:W-:Y:S02]  /*16bc0*/  LOP3.LUT P2, RZ, R16, 0x8, RZ, 0xc0, !PT ;  /* 0x0000000810ff7812 */ /* 0x000fe4000784c0ff */
[----:B------:R-:W-:Y:S02]  /*16bd0*/  FMNMX.FTZ R0, R124, R3, !PT ;  /* 0x000000037c007209 */ /* 0x000fe40007810000 */
[----:B------:R-:W-:Y:S02]  /*16be0*/  ISETP.GT.AND P2, PT, R21, 0x10, !P2 ;  /* 0x000000101500780c */ /* 0x000fe40005744270 */
[----:B------:R-:W-:Y:S02]  /*16bf0*/  FSEL R126, R126, -INF , !P3 ;  /* 0xff8000007e7e7808 */ /* 0x000fe40005800000 */
[----:B------:R-:W-:Y:S02]  /*16c00*/  ISETP.LT.OR P2, PT, R23, 0x11, P2 ;  /* 0x000000111700780c */ /* 0x000fe40001741670 */
[----:B------:R-:W-:-:S02]  /*16c10*/  LOP3.LUT P3, RZ, R16, 0x4000, RZ, 0xc0, !PT ;  /* 0x0000400010ff7812 */ /* 0x000fc4000786c0ff */
[----:B------:R-:W-:Y:S02]  /*16c20*/  FSEL R130, R130, -INF , !P2 ;  /* 0xff80000082827808 */ /* 0x000fe40005000000 */
[----:B------:R-:W-:Y:S02]  /*16c30*/  LOP3.LUT P2, RZ, R16, 0x80000, RZ, 0xc0, !PT ;  /* 0x0008000010ff7812 */ /* 0x000fe4000784c0ff */
[----:B------:R-:W-:Y:S02]  /*16c40*/  FMNMX.FTZ R3, R125, R0, !PT ;  /* 0x000000007d037209 */ /* 0x000fe40007810000 */
[----:B------:R-:W-:Y:S02]  /*16c50*/  ISETP.GT.AND P2, PT, R21, 0x11, !P2 ;  /* 0x000000111500780c */ /* 0x000fe40005744270 */
[----:B------:R-:W-:Y:S02]  /*16c60*/  FMNMX.FTZ R0, R128, R3, !PT ;  /* 0x0000000380007209 */ /* 0x000fe40007810000 */
[----:B------:R-:W-:-:S02]  /*16c70*/  ISETP.LT.OR P2, PT, R23, 0x12, P2 ;  /* 0x000000121700780c */ /* 0x000fc40001741670 */
[----:B------:R-:W-:Y:S02]  /*16c80*/  FMNMX.FTZ R3, R129, R0, !PT ;  /* 0x0000000081037209 */ /* 0x000fe40007810000 */
[----:B------:R-:W-:Y:S02]  /*16c90*/  FSEL R131, R131, -INF , !P2 ;  /* 0xff80000083837808 */ /* 0x000fe40005000000 */
[----:B------:R-:W-:Y:S02]  /*16ca0*/  LOP3.LUT P2, RZ, R16, 0x40000, RZ, 0xc0, !PT ;  /* 0x0004000010ff7812 */ /* 0x000fe4000784c0ff */
[----:B------:R-:W-:Y:S02]  /*16cb0*/  FMNMX.FTZ R0, R132, R3, !PT ;  /* 0x0000000384007209 */ /* 0x000fe40007810000 */
[----:B------:R-:W-:Y:S02]  /*16cc0*/  ISETP.GT.AND P2, PT, R21, 0x18, !P2 ;  /* 0x000000181500780c */ /* 0x000fe40005744270 */
[----:B------:R-:W-:-:S02]  /*16cd0*/  FMNMX.FTZ R3, R133, R0, !PT ;  /* 0x0000000085037209 */ /* 0x000fc40007810000 */
[----:B------:R-:W-:Y:S02]  /*16ce0*/  ISETP.LT.OR P2, PT, R23, 0x19, P2 ;  /* 0x000000191700780c */ /* 0x000fe40001741670 */
[----:B------:R-:W-:Y:S02]  /*16cf0*/  FMNMX.FTZ R0, R136, R3, !PT ;  /* 0x0000000388007209 */ /* 0x000fe40007810000 */
[----:B------:R-:W-:Y:S02]  /*16d00*/  FSEL R134, R134, -INF , !P2 ;  /* 0xff80000086867808 */ /* 0x000fe40005000000 */
[----:B------:R-:W-:Y:S02]  /*16d10*/  LOP3.LUT P2, RZ, R16, 0x20000, RZ, 0xc0, !PT ;  /* 0x0002000010ff7812 */ /* 0x000fe4000784c0ff */
[----:B------:R-:W-:Y:S02]  /*16d20*/  FMNMX.FTZ R3, R137, R0, !PT ;  /* 0x0000000089037209 */ /* 0x000fe40007810000 */
[----:B------:R-:W-:-:S02]  /*16d30*/  ISETP.GT.AND P2, PT, R21, 0x19, !P2 ;  /* 0x000000191500780c */ /* 0x000fc40005744270 */
[----:B------:R-:W-:Y:S02]  /*16d40*/  FMNMX.FTZ R0, R140, R3, !PT ;  /* 0x000000038c007209 */ /* 0x000fe40007810000 */
[----:B------:R-:W-:Y:S02]  /*16d50*/  ISETP.LT.OR P2, PT, R23, 0x1a, P2 ;  /* 0x0000001a1700780c */ /* 0x000fe40001741670 */
[----:B------:R-:W-:Y:S02]  /*16d60*/  FMNMX.FTZ R3, R141, R0, !PT ;  /* 0x000000008d037209 */ /* 0x000fe40007810000 */
[----:B------:R-:W-:Y:S02]  /*16d70*/  FSEL R135, R135, -INF , !P2 ;  /* 0xff80000087877808 */ /* 0x000fe40005000000 */
[----:B------:R-:W-:Y:S02]  /*16d80*/  LOP3.LUT P2, RZ, R16, 0x10000, RZ, 0xc0, !PT ;  /* 0x0001000010ff7812 */ /* 0x000fe4000784c0ff */
        /* <DEDUP_REMOVED lines=26> */
[----:B------:R-:W-:Y:S01]  /*16f30*/  FMNMX.FTZ R2, R165, R0, !PT ;  /* 0x00000000a5027209 */ /* 0x000fe20007810000 */
[----:B------:R-:W-:Y:S01]  /*16f40*/  IMAD.U32 R0, RZ, RZ, UR43 ;  /* 0x0000002bff007e24 */ /* 0x000fe2000f8e00ff */
[----:B------:R-:W-:Y:S02]  /*16f50*/  ISETP.LT.OR P2, PT, R23, 0x31, P2 ;  /* 0x000000311700780c */ /* 0x000fe40001741670 */
[----:B------:R-:W-:Y:S01]  /*16f60*/  LOP3.LUT P6, RZ, R16, 0x20, RZ, 0xc0, !PT ;  /* 0x0000002010ff7812 */ /* 0x000fe200078cc0ff */
[----:B------:R-:W0:Y:S01]  /*16f70*/  SHFL.BFLY PT, R3, R2, 0x2, 0x1f ;  /* 0x0c401f0002037f89 */ /* 0x000e2200000e0000 */
[----:B------:R-:W-:Y:S02]  /*16f80*/  FSEL R146, R146, -INF , !P2 ;  /* 0xff80000092927808 */ /* 0x000fe40005000000 */
[----:B------:R-:W-:-:S02]  /*16f90*/  LOP3.LUT P2, RZ, R16, 0x800, RZ, 0xc0, !PT ;  /* 0x0000080010ff7812 */ /* 0x000fc4000784c0ff */
[----:B------:R-:W-:Y:S02]  /*16fa0*/  LOP3.LUT P3, RZ, R16, 0x10, RZ, 0xc0, !PT ;  /* 0x0000001010ff7812 */ /* 0x000fe4000786c0ff */
[C---:B------:R-:W-:Y:S02]  /*16fb0*/  ISETP.GT.AND P2, PT, R21.reuse, 0x31, !P2 ;  /* 0x000000311500780c */ /* 0x040fe40005744270 */
[----:B------:R-:W-:Y:S02]  /*16fc0*/  ISETP.GT.AND P4, PT, R21, 0x51, !P4 ;  /* 0x000000511500780c */ /* 0x000fe40006784270 */
[----:B------:R-:W-:Y:S02]  /*16fd0*/  ISETP.LT.OR P2, PT, R23, 0x32, P2 ;  /* 0x000000321700780c */ /* 0x000fe40001741670 */
[----:B------:R-:W-:Y:S02]  /*16fe0*/  ISETP.GT.AND P5, PT, R21, 0x58, !P5 ;  /* 0x000000581500780c */ /* 0x000fe40006fa4270 */
[----:B------:R-:W-:-:S02]  /*16ff0*/  FSEL R147, R147, -INF , !P2 ;  /* 0xff80000093937808 */ /* 0x000fc40005000000 */
[----:B------:R-:W-:Y:S02]  /*17000*/  LOP3.LUT P2, RZ, R16, 0x400, RZ, 0xc0, !PT ;  /* 0x0000040010ff7812 */ /* 0x000fe4000784c0ff */
[----:B------:R-:W-:Y:S02]  /*17010*/  ISETP.LT.OR P4, PT, R23, 0x52, P4 ;  /* 0x000000521700780c */ /* 0x000fe40002781670 */
[----:B------:R-:W-:Y:S02]  /*17020*/  ISETP.GT.AND P2, PT, R21, 0x38, !P2 ;  /* 0x000000381500780c */ /* 0x000fe40005744270 */
[C---:B------:R-:W-:Y:S02]  /*17030*/  ISETP.LT.OR P5, PT, R23.reuse, 0x59, P5 ;  /* 0x000000591700780c */ /* 0x040fe40002fa1670 */
[----:B------:R-:W-:Y:S02]  /*17040*/  ISETP.LT.OR P2, PT, R23, 0x39, P2 ;  /* 0x000000391700780c */ /* 0x000fe40001741670 */
[----:B0-----:R-:W-:-:S02]  /*17050*/  FMNMX.FTZ R20, R2, R3, !PT ;  /* 0x0000000302147209 */ /* 0x001fc40007810000 */
[----:B------:R-:W-:Y:S02]  /*17060*/  FSEL R150, R150, -INF , !P2 ;  /* 0xff80000096967808 */ /* 0x000fe40005000000 */
[----:B------:R-:W-:Y:S01]  /*17070*/  LOP3.LUT P2, RZ, R16, 0x200, RZ, 0xc0, !PT ;  /* 0x0000020010ff7812 */ /* 0x000fe2000784c0ff */
[----:B------:R-:W0:Y:S01]  /*17080*/  SHFL.BFLY PT, R15, R20, 0x1, 0x1f ;  /* 0x0c201f00140f7f89 */ /* 0x000e2200000e0000 */
[----:B------:R-:W-:Y:S02]  /*17090*/  FSEL R163, R163, -INF , !P4 ;  /* 0xff800000a3a37808 */ /* 0x000fe40006000000 */
[----:B------:R-:W-:Y:S02]  /*170a0*/  ISETP.GT.AND P2, PT, R21, 0x39, !P2 ;  /* 0x000000391500780c */ /* 0x000fe40005744270 */
[----:B------:R-:W-:Y:S02]  /*170b0*/  FSEL R166, R166, -INF , !P5 ;  /* 0xff800000a6a67808 */ /* 0x000fe40006800000 */
[----:B------:R-:W-:-:S02]  /*170c0*/  ISETP.LT.OR P2, PT, R23, 0x3a, P2 ;  /* 0x0000003a1700780c */ /* 0x000fc40001741670 */
[----:B------:R-:W-:Y:S02]  /*170d0*/  MOV R194, R200 ;  /* 0x000000c800c27202 */ /* 0x000fe40000000f00 */
[----:B------:R-:W-:Y:S02]  /*170e0*/  FSEL R151, R151, -INF , !P2 ;  /* 0xff80000097977808 */ /* 0x000fe40005000000 */
[----:B------:R-:W-:-:S04]  /*170f0*/  LOP3.LUT P2, RZ, R16, 0x100, RZ, 0xc0, !PT ;  /* 0x0000010010ff7812 */ /* 0x000fc8000784c0ff */
[----:B------:R-:W-:-:S04]  /*17100*/  ISETP.GT.AND P2, PT, R21, 0x40, !P2 ;  /* 0x000000401500780c */ /* 0x000fc80005744270 */
[----:B------:R-:W-:Y:S02]  /*17110*/  ISETP.LT.OR P2, PT, R23, 0x41, P2 ;  /* 0x000000411700780c */ /* 0x000fe40001741670 */
[----:B0-----:R-:W-:Y:S02]  /*17120*/  FMNMX.FTZ R15, R20, R15, !PT ;  /* 0x0000000f140f7209 */ /* 0x001fe40007810000 */
[----:B------:R-:W-:Y:S02]  /*17130*/  FSEL R154, R154, -INF , !P2 ;  /* 0xff8000009a9a7808 */ /* 0x000fe40005000000 */
[----:B------:R-:W-:Y:S01]  /*17140*/  LOP3.LUT P2, RZ, R16, 0x80, RZ, 0xc0, !PT ;  /* 0x0000008010ff7812 */ /* 0x000fe2000784c0ff */
[----:B------:R-:W-:-:S03]  /*17150*/  FMUL.FTZ R3, R15, R0 ;  /* 0x000000000f037220 */ /* 0x000fc60000410000 */
[----:B------:R-:W-:-:S04]  /*17160*/  ISETP.GT.AND P2, PT, R21, 0x41, !P2 ;  /* 0x000000411500780c */ /* 0x000fc80005744270 */
[----:B------:R-:W-:-:S04]  /*17170*/  ISETP.LT.OR P2, PT, R23, 0x42, P2 ;  /* 0x000000421700780c */ /* 0x000fc80001741670 */
[----:B------:R-:W-:Y:S02]  /*17180*/  FSEL R155, R155, -INF , !P2 ;  /* 0xff8000009b9b7808 */ /* 0x000fe40005000000 */
[----:B------:R-:W-:-:S04]  /*17190*/  LOP3.LUT P2, RZ, R16, 0x40, RZ, 0xc0, !PT ;  /* 0x0000004010ff7812 */ /* 0x000fc8000784c0ff */
[----:B------:R-:W-:-:S04]  /*171a0*/  ISETP.GT.AND P2, PT, R21, 0x48, !P2 ;  /* 0x000000481500780c */ /* 0x000fc80005744270 */
[----:B------:R-:W-:-:S04]  /*171b0*/  ISETP.LT.OR P2, PT, R23, 0x49, P2 ;  /* 0x000000491700780c */ /* 0x000fc80001741670 */
[----:B------:R-:W-:Y:S02]  /*171c0*/  FSEL R158, R158, -INF , !P2 ;  /* 0xff8000009e9e7808 */ /* 0x000fe40005000000 */
[----:B------:R-:W-:Y:S02]  /*171d0*/  ISETP.GT.AND P2, PT, R21, 0x49, !P6 ;  /* 0x000000491500780c */ /* 0x000fe40007744270 */
[----:B------:R-:W-:Y:S02]  /*171e0*/  LOP3.LUT P6, RZ, R16, 0x2, RZ, 0xc0, !PT ;  /* 0x0000000210ff7812 */ /* 0x000fe400078cc0ff */
[----:B------:R-:W-:-:S04]  /*171f0*/  ISETP.LT.OR P2, PT, R23, 0x4a, P2 ;  /* 0x0000004a1700780c */ /* 0x000fc80001741670 */
[----:B------:R-:W-:Y:S02]  /*17200*/  FSEL R159, R159, -INF , !P2 ;  /* 0xff8000009f9f7808 */ /* 0x000fe40005000000 */
[----:B------:R-:W-:-:S04]  /*17210*/  ISETP.GT.AND P2, PT, R21, 0x50, !P3 ;  /* 0x000000501500780c */ /* 0x000fc80005f44270 */
[----:B------:R-:W-:-:S04]  /*17220*/  ISETP.LT.OR P2, PT, R23, 0x51, P2 ;  /* 0x000000511700780c */ /* 0x000fc80001741670 */
[----:B------:R-:W-:Y:S02]  /*17230*/  FSEL R162, R162, -INF , !P2 ;  /* 0xff800000a2a27808 */ /* 0x000fe40005000000 */
[----:B------:R-:W-:Y:S02]  /*17240*/  ISETP.GT.AND P2, PT, R21, RZ, !P6 ;  /* 0x000000ff1500720c */ /* 0x000fe40007744270 */
[----:B------:R-:W-:Y:S02]  /*17250*/  LOP3.LUT P6, RZ, R16, 0x1, RZ, 0xc0, !PT ;  /* 0x0000000110ff7812 */ /* 0x000fe400078cc0ff */
[----:B------:R-:W-:Y:S02]  /*17260*/  ISETP.LT.OR P2, PT, R23, 0x1, P2 ;  /* 0x000000011700780c */ /* 0x000fe40001741670 */
[----:B------:R-:W-:Y:S02]  /*17270*/  ISETP.GT.AND P3, PT, R21, 0x59, !P6 ;  /* 0x000000591500780c */ /* 0x000fe40007764270 */
[----:B------:R-:W-:-:S02]  /*17280*/  FSEL R122, R122, -INF , !P2 ;  /* 0xff8000007a7a7808 */ /* 0x000fc40005000000 */
[----:B------:R-:W-:Y:S02]  /*17290*/  FSETP.NEU.FTZ.AND P2, PT, R15, -INF , PT ;  /* 0xff8000000f00780b */ /* 0x000fe40003f5d000 */
[----:B------:R-:W-:Y:S02]  /*172a0*/  FMNMX.FTZ R2, R122, R4, !PT ;  /* 0x000000047a027209 */ /* 0x000fe40007810000 */
[----:B------:R-:W-:Y:S02]  /*172b0*/  FSEL R3, R3, RZ, P2 ;  /* 0x000000ff03037208 */ /* 0x000fe40001000000 */
[----:B------:R-:W-:-:S03]  /*172c0*/  ISETP.LT.OR P3, PT, R23, 0x5a, P3 ;  /* 0x0000005a1700780c */ /* 0x000fc60001f61670 */
[--C-:B------:R-:W-:Y:S01]  /*172d0*/  FFMA.FTZ R20, R121, R0, -R3.reuse ;  /* 0x0000000079147223 */ /* 0x100fe20000010803 */
[----:B------:R-:W-:Y:S01]  /*172e0*/  FMNMX.FTZ R121, R123, R2, !PT ;  /* 0x000000027b797209 */ /* 0x000fe20007810000 */
[-CC-:B------:R-:W-:Y:S01]  /*172f0*/  FFMA.FTZ R188, R120, R0.reuse, -R3.reuse ;  /* 0x0000000078bc7223 */ /* 0x180fe20000010803 */
[-CC-:B------:R-:W-:Y:S01]  /*17300*/  FFMA.FTZ R120, R125, R0.reuse, -R3.reuse ;  /* 0x000000007d787223 */ /* 0x180fe20000010803 */
[----:B------:R-:W-:Y:S01]  /*17310*/  FSEL R167, R167, -INF , !P3 ;  /* 0xff800000a7a77808 */ /* 0x000fe20005800000 */
[-CC-:B------:R-:W-:Y:S01]  /*17320*/  FFMA.FTZ R182, R140, R0.reuse, -R3.reuse ;  /* 0x000000008cb67223 */ /* 0x180fe20000010803 */
[----:B------:R-:W-:Y:S01]  /*17330*/  FMNMX.FTZ R2, R126, R121, !PT ;  /* 0x000000797e027209 */ /* 0x000fe20007810000 */
[-CC-:B------:R-:W-:Y:S01]  /*17340*/  FFMA.FTZ R190, R124, R0.reuse, -R3.reuse ;  /* 0x000000007cbe7223 */ /* 0x180fe20000010803 */
[----:B------:R-:W-:Y:S01]  /*17350*/  FSEL R140, R15, RZ, P2 ;  /* 0x000000ff0f8c7208 */ /* 0x000fe20001000000 */
[--C-:B------:R-:W-:Y:S01]  /*17360*/  FFMA.FTZ R184, R128, R0, -R3.reuse ;  /* 0x0000000080b87223 */ /* 0x100fe20000010803 */
[----:B------:R-:W-:Y:S01]  /*17370*/  FMNMX.FTZ R121, R127, R2, !PT ;  /* 0x000000027f797209 */ /* 0x000fe20007810000 */
[-CC-:B------:R-:W-:Y:S01]  /*17380*/  FFMA.FTZ R186, R132, R0.reuse, -R3.reuse ;  /* 0x0000000084ba7223 */ /* 0x180fe20000010803 */
[-CC-:B------:R-:W-:Y:S01]  /*17390*/  FFMA.FTZ R124, R133, R0.reuse, -R3.reuse ;  /* 0x00000000857c7223 */ /* 0x180fe20000010803 */
        /* <DEDUP_REMOVED lines=30> */
[----:B------:R-:W-:Y:S01]  /*17580*/  FMNMX.FTZ R2, R154, R125, !PT ;  /* 0x0000007d9a027209 */ /* 0x000fe20007810000 */
[----:B------:R-:W-:Y:S01]  /*17590*/  FFMA.FTZ R125, R137, R0, -R3 ;  /* 0x00000000897d7223 */ /* 0x000fe20000010803 */
[----:B------:R-:W-:Y:S02]  /*175a0*/  MUFU.EX2 R184, R184 ;  /* 0x000000b800b87308 */ /* 0x000fe40000000800 */
[----:B------:R-:W-:-:S04]  /*175b0*/  FMNMX.FTZ R129, R155, R2, !PT ;  /* 0x000000029b817209 */ /* 0x000fc80007810000 */
[----:B------:R-:W-:Y:S01]  /*175c0*/  FMNMX.FTZ R2, R158, R129, !PT ;  /* 0x000000819e027209 */ /* 0x000fe20007810000 */
[----:B------:R-:W-:Y:S01]  /*175d0*/  FFMA.FTZ R129, R149, R0, -R3 ;  /* 0x0000000095817223 */ /* 0x000fe20000010803 */
[----:B------:R-:W-:Y:S01]  /*175e0*/  FADD.FTZ R3, -R140, R5 ;  /* 0x000000058c037221 */ /* 0x000fe20000010100 */
[----:B------:R-:W-:Y:S01]  /*175f0*/  MUFU.EX2 R121, R121 ;  /* 0x0000007900797308 */ /* 0x000fe20000000800 */
[----:B------:R-:W-:Y:S02]  /*17600*/  FMNMX.FTZ R21, R159, R2, !PT ;  /* 0x000000029f157209 */ /* 0x000fe40007810000 */
[----:B------:R-:W-:Y:S02]  /*17610*/  FMUL.FTZ R3, R3, R0 ;  /* 0x0000000003037220 */ /* 0x000fe40000410000 */
[----:B------:R-:W-:-:S03]  /*17620*/  FMNMX.FTZ R2, R162, R21, !PT ;  /* 0x00000015a2027209 */ /* 0x000fc60007810000 */
        /* <DEDUP_REMOVED lines=9> */
[----:B0-----:R-:W-:-:S07]  /*176c0*/  FMNMX.FTZ R21, R2, R21, !PT ;  /* 0x0000001502157209 */ /* 0x001fce0007810000 */
[----:B------:R-:W-:Y:S01]  /*176d0*/  MUFU.EX2 R23, R23 ;  /* 0x0000001700177308 */ /* 0x000fe20000000800 */
[----:B------:R-:W0:Y:S07]  /*176e0*/  SHFL.BFLY PT, R2, R21, 0x1, 0x1f ;  /* 0x0c201f0015027f89 */ /* 0x000e2e00000e0000 */
[----:B------:R-:W-:Y:S08]  /*176f0*/  MUFU.EX2 R176, R176 ;  /* 0x000000b000b07308 */ /* 0x000ff00000000800 */
[----:B------:R-:W-:Y:S08]  /*17700*/  MUFU.EX2 R128, R128 ;  /* 0x0000008000807308 */ /* 0x000ff00000000800 */
[----:B------:R-:W-:Y:S01]  /*17710*/  MUFU.EX2 R178, R178 ;  /* 0x000000b200b27308 */ /* 0x000fe20000000800 */
[----:B0-----:R-:W-:-:S04]  /*17720*/  FMNMX.FTZ R21, R21, R2, !PT ;  /* 0x0000000215157209 */ /* 0x001fc80007810000 */
[----:B------:R-:W-:-:S03]  /*17730*/  FSETP.NEU.FTZ.AND P2, PT, R21, -INF , PT ;  /* 0xff8000001500780b */ /* 0x000fc60003f5d000 */
[----:B------:R0:W1:Y:S01]  /*17740*/  MUFU.EX2 R2, R3 ;  /* 0x0000000300027308 */ /* 0x0000620000000800 */
[----:B------:R-:W-:-:S05]  /*17750*/  FMUL.FTZ R137, R21, R0 ;  /* 0x0000000015897220 */ /* 0x000fca0000410000 */
[----:B------:R-:W-:Y:S02]  /*17760*/  FSEL R137, R137, RZ, P2 ;  /* 0x000000ff89897208 */ /* 0x000fe40001000000 */
[----:B------:R-:W-:Y:S01]  /*17770*/  MUFU.EX2 R129, R129 ;  /* 0x0000008100817308 */ /* 0x000fe20000000800 */
[----:B0-----:R-:W-:Y:S02]  /*17780*/  FSEL R3, R21, RZ, P2 ;  /* 0x000000ff15037208 */ /* 0x001fe40001000000 */
[-CC-:B------:R-:W-:Y:S01]  /*17790*/  FFMA.FTZ R189, R122, R0.reuse, -R137.reuse ;  /* 0x000000007abd7223 */ /* 0x180fe20000010889 */
[-CC-:B------:R-:W-:Y:S01]  /*177a0*/  FFMA.FTZ R122, R123, R0.reuse, -R137.reuse ;  /* 0x000000007b7a7223 */ /* 0x180fe20000010889 */
[-CC-:B------:R-:W-:Y:S01]  /*177b0*/  FFMA.FTZ R191, R126, R0.reuse, -R137.reuse ;  /* 0x000000007ebf7223 */ /* 0x180fe20000010889 */
[----:B------:R-:W-:Y:S01]  /*177c0*/  FADD.FTZ R3, -R3, R4 ;  /* 0x0000000403037221 */ /* 0x000fe20000010100 */
[-CC-:B------:R-:W-:Y:S01]  /*177d0*/  FFMA.FTZ R123, R127, R0.reuse, -R137.reuse ;  /* 0x000000007f7b7223 */ /* 0x180fe20000010889 */
[-CC-:B------:R-:W-:Y:S01]  /*177e0*/  FFMA.FTZ R185, R130, R0.reuse, -R137.reuse ;  /* 0x0000000082b97223 */ /* 0x180fe20000010889 */
[----:B------:R-:W-:Y:S01]  /*177f0*/  MUFU.EX2 R189, R189 ;  /* 0x000000bd00bd7308 */ /* 0x000fe20000000800 */
[-C--:B------:R-:W-:Y:S01]  /*17800*/  FMUL.FTZ R3, R3, R0.reuse ;  /* 0x0000000003037220 */ /* 0x080fe20000410000 */
[----:B-1----:R-:W-:Y:S01]  /*17810*/  FFMA.FTZ R7, R2, R7, R188 ;  /* 0x0000000702077223 */ /* 0x002fe200000100bc */
[-CC-:B------:R-:W-:Y:S01]  /*17820*/  FFMA.FTZ R126, R131, R0.reuse, -R137.reuse ;  /* 0x00000000837e7223 */ /* 0x180fe20000010889 */
[-CC-:B------:R-:W-:Y:S01]  /*17830*/  FFMA.FTZ R187, R134, R0.reuse, -R137.reuse ;  /* 0x0000000086bb7223 */ /* 0x180fe20000010889 */
[-C--:B------:R-:W-:Y:S01]  /*17840*/  FFMA.FTZ R127, R135, R0.reuse, -R137 ;  /* 0x00000000877f7223 */ /* 0x080fe20000010889 */
[----:B------:R-:W-:Y:S01]  /*17850*/  FADD.FTZ R7, R20, R7 ;  /* 0x0000000714077221 */ /* 0x000fe20000010000 */
[-CC-:B------:R-:W-:Y:S01]  /*17860*/  FFMA.FTZ R181, R138, R0.reuse, -R137.reuse ;  /* 0x000000008ab57223 */ /* 0x180fe20000010889 */
[----:B------:R-:W0:Y:S01]  /*17870*/  MUFU.EX2 R3, R3 ;  /* 0x0000000300037308 */ /* 0x000e220000000800 */
[-C--:B------:R-:W-:Y:S01]  /*17880*/  FFMA.FTZ R130, R139, R0.reuse, -R137 ;  /* 0x000000008b827223 */ /* 0x080fe20000010889 */
[----:B------:R-:W-:Y:S01]  /*17890*/  FADD.FTZ R7, R190, R7 ;  /* 0x00000007be077221 */ /* 0x000fe20000010000 */
[-CC-:B------:R-:W-:Y:S01]  /*178a0*/  FFMA.FTZ R183, R142, R0.reuse, -R137.reuse ;  /* 0x000000008eb77223 */ /* 0x180fe20000010889 */
[-CC-:B------:R-:W-:Y:S01]  /*178b0*/  FFMA.FTZ R143, R143, R0.reuse, -R137.reuse ;  /* 0x000000008f8f7223 */ /* 0x180fe20000010889 */
[-C--:B------:R-:W-:Y:S01]  /*178c0*/  FFMA.FTZ R177, R146, R0.reuse, -R137 ;  /* 0x0000000092b17223 */ /* 0x080fe20000010889 */
[----:B------:R-:W-:Y:S01]  /*178d0*/  FADD.FTZ R7, R120, R7 ;  /* 0x0000000778077221 */ /* 0x000fe20000010000 */
[-CC-:B------:R-:W-:Y:S01]  /*178e0*/  FFMA.FTZ R131, R147, R0.reuse, -R137.reuse ;  /* 0x0000000093837223 */ /* 0x180fe20000010889 */
[----:B------:R-:W1:Y:S01]  /*178f0*/  MUFU.EX2 R122, R122 ;  /* 0x0000007a007a7308 */ /* 0x000e620000000800 */
[-C--:B------:R-:W-:Y:S01]  /*17900*/  FFMA.FTZ R179, R150, R0.reuse, -R137 ;  /* 0x0000000096b37223 */ /* 0x080fe20000010889 */
[----:B------:R-:W-:Y:S01]  /*17910*/  FADD.FTZ R134, R184, R7 ;  /* 0x00000007b8867221 */ /* 0x000fe20000010000 */
[-CC-:B------:R-:W-:Y:S01]  /*17920*/  FFMA.FTZ R173, R154, R0.reuse, -R137.reuse ;  /* 0x000000009aad7223 */ /* 0x180fe20000010889 */
[-CC-:B------:R-:W-:Y:S01]  /*17930*/  FFMA.FTZ R175, R158, R0.reuse, -R137.reuse ;  /* 0x000000009eaf7223 */ /* 0x180fe20000010889 */
[----:B------:R-:W-:Y:S01]  /*17940*/  FFMA.FTZ R169, R162, R0, -R137 ;  /* 0x00000000a2a97223 */ /* 0x000fe20000010889 */
[----:B------:R-:W-:Y:S01]  /*17950*/  FADD.FTZ R135, R121, R134 ;  /* 0x0000008679877221 */ /* 0x000fe20000010000 */
[----:B------:R-:W-:Y:S01]  /*17960*/  F2FP.F16.F32.PACK_AB R188, R20, R188 ;  /* 0x000000bc14bc723e */ /* 0x000fe200000000ff */
[----:B------:R-:W2:Y:S01]  /*17970*/  MUFU.EX2 R191, R191 ;  /* 0x000000bf00bf7308 */ /* 0x000ea20000000800 */
[----:B0-----:R-:W-:Y:S01]  /*17980*/  FFMA.FTZ R7, R3, R6, R189 ;  /* 0x0000000603077223 */ /* 0x001fe200000100bd */
[----:B------:R-:W-:Y:S01]  /*17990*/  FADD.FTZ R135, R186, R135 ;  /* 0x00000087ba877221 */ /* 0x000fe20000010000 */
[--C-:B------:R-:W-:Y:S01]  /*179a0*/  FFMA.FTZ R6, R151, R0, -R137.reuse ;  /* 0x0000000097067223 */ /* 0x100fe20000010889 */
[----:B------:R-:W-:Y:S01]  /*179b0*/  F2FP.F16.F32.PACK_AB R190, R120, R190 ;  /* 0x000000be78be723e */ /* 0x000fe200000000ff */
[----:B------:R-:W-:Y:S01]  /*179c0*/  FFMA.FTZ R163, R163, R0, -R137 ;  /* 0x00000000a3a37223 */ /* 0x000fe20000010889 */
[----:B------:R-:W-:Y:S01]  /*179d0*/  FADD.FTZ R135, R124, R135 ;  /* 0x000000877c877221 */ /* 0x000fe20000010000 */
[----:B------:R-:W-:Y:S01]  /*179e0*/  F2FP.F16.F32.PACK_AB R184, R121, R184 ;  /* 0x000000b879b8723e */ /* 0x000fe200000000ff */
[----:B------:R-:W0:Y:S01]  /*179f0*/  MUFU.EX2 R123, R123 ;  /* 0x0000007b007b7308 */ /* 0x000e220000000800 */
[----:B-1----:R-:W-:Y:S01]  /*17a00*/  FADD.FTZ R134, R122, R7 ;  /* 0x000000077a867221 */ /* 0x002fe20000010000 */
[----:B------:R-:W-:Y:S01]  /*17a10*/  FADD.FTZ R138, R180, R135 ;  /* 0x00000087b48a7221 */ /* 0x000fe20000010000 */
[----:B------:R-:W-:Y:S01]  /*17a20*/  FFMA.FTZ R166, R166, R0, -R137 ;  /* 0x00000000a6a67223 */ /* 0x000fe20000010889 */
[----:B------:R-:W-:-:S02]  /*17a30*/  F2FP.F16.F32.PACK_AB R186, R124, R186 ;  /* 0x000000ba7cba723e */ /* 0x000fc400000000ff */
[----:B------:R-:W-:Y:S01]  /*17a40*/  FADD.FTZ R135, R125, R138 ;  /* 0x0000008a7d877221 */ /* 0x000fe20000010000 */
[----:B------:R-:W-:Y:S01]  /*17a50*/  ISETP.GT.AND P2, PT, R9, R207, PT ;  /* 0x000000cf0900720c */ /* 0x000fe20003f44270 */
[----:B------:R-:W1:Y:S01]  /*17a60*/  MUFU.EX2 R185, R185 ;  /* 0x000000b900b97308 */ /* 0x000e620000000800 */
[----:B--2---:R-:W-:Y:S01]  /*17a70*/  FADD.FTZ R134, R191, R134 ;  /* 0x00000086bf867221 */ /* 0x004fe20000010000 */
[----:B------:R-:W-:Y:S01]  /*17a80*/  FADD.FTZ R138, R182, R135 ;  /* 0x00000087b68a7221 */ /* 0x000fe20000010000 */
[----:B------:R-:W-:Y:S01]  /*17a90*/  @!P1 PRMT R135, RZ, 0x654, R14 ;  /* 0x00000654ff879816 */ /* 0x000fe2000000000e */
[----:B------:R-:W-:Y:S01]  /*17aa0*/  FFMA.FTZ R14, R155, R0, -R137 ;  /* 0x000000009b0e7223 */ /* 0x000fe20000010889 */
[----:B------:R-:W-:Y:S01]  /*17ab0*/  F2FP.F16.F32.PACK_AB R182, R23, R182 ;  /* 0x000000b617b6723e */ /* 0x000fe200000000ff */
[----:B------:R-:W-:Y:S01]  /*17ac0*/  VIADD R9, R9, 0xffffffff ;  /* 0xffffffff09097836 */ /* 0x000fe20000000000 */
[----:B------:R2:W-:Y:S01]  /*17ad0*/  @!P1 SYNCS.ARRIVE.TRANS64.RED.A1T0 RZ, [R135+URZ], RZ ;  /* 0x000000ff87ff99a7 */ /* 0x0005e2000810043f */
[----:B------:R-:W3:Y:S01]  /*17ae0*/  MUFU.EX2 R126, R126 ;  /* 0x0000007e007e7308 */ /* 0x000ee20000000800 */
[----:B0-----:R-:W-:Y:S01]  /*17af0*/  FADD.FTZ R134, R123, R134 ;  /* 0x000000867b867221 */ /* 0x001fe20000010000 */
[----:B------:R-:W-:-:S02]  /*17b00*/  F2FP.F16.F32.PACK_AB R180, R125, R180 ;  /* 0x000000b47db4723e */ /* 0x000fc400000000ff */
[----:B------:R-:W-:Y:S02]  /*17b10*/  F2FP.F16.F32.PACK_AB R189, R122, R189 ;  /* 0x000000bd7abd723e */ /* 0x000fe400000000ff */
[----:B------:R-:W-:Y:S02]  /*17b20*/  F2FP.F16.F32.PACK_AB R191, R123, R191 ;  /* 0x000000bf7bbf723e */ /* 0x000fe400000000ff */
[----:B------:R-:W0:Y:S01]  /*17b30*/  MUFU.EX2 R187, R187 ;  /* 0x000000bb00bb7308 */ /* 0x000e220000000800 */
[----:B-1----:R-:W-:-:S07]  /*17b40*/  FADD.FTZ R7, R185, R134 ;  /* 0x00000086b9077221 */ /* 0x002fce0000010000 */
[----:B------:R-:W1:Y:S01]  /*17b50*/  MUFU.EX2 R127, R127 ;  /* 0x0000007f007f7308 */ /* 0x000e620000000800 */
[C---:B---3--:R-:W-:Y:S01]  /*17b60*/  FADD.FTZ R134, R126.reuse, R7 ;  /* 0x000000077e867221 */ /* 0x048fe20000010000 */
[----:B------:R-:W-:Y:S01]  /*17b70*/  FADD.FTZ R7, R23, R138 ;  /* 0x0000008a17077221 */ /* 0x000fe20000010000 */
[----:B------:R-:W-:-:S03]  /*17b80*/  F2FP.F16.F32.PACK_AB R185, R126, R185 ;  /* 0x000000b97eb9723e */ /* 0x000fc600000000ff */
[----:B--2---:R-:W-:Y:S01]  /*17b90*/  FADD.FTZ R135, R176, R7 ;  /* 0x00000007b0877221 */ /* 0x004fe20000010000 */
[C---:B------:R-:W-:Y:S01]  /*17ba0*/  F2FP.F16.F32.PACK_AB R176, R128.reuse, R176 ;  /* 0x000000b080b0723e */ /* 0x040fe200000000ff */
[----:B------:R-:W2:Y:S01]  /*17bb0*/  MUFU.EX2 R181, R181 ;  /* 0x000000b500b57308 */ /* 0x000ea20000000800 */
[----:B0-----:R-:W-:Y:S01]  /*17bc0*/  FADD.FTZ R134, R187, R134 ;  /* 0x00000086bb867221 */ /* 0x001fe20000010000 */
[----:B------:R-:W-:-:S04]  /*17bd0*/  FADD.FTZ R135, R128, R135 ;  /* 0x0000008780877221 */ /* 0x000fc80000010000 */
[----:B------:R-:W-:Y:S01]  /*17be0*/  FADD.FTZ R140, R178, R135 ;  /* 0x00000087b28c7221 */ /* 0x000fe20000010000 */
[----:B------:R-:W-:Y:S01]  /*17bf0*/  F2FP.F16.F32.PACK_AB R178, R129, R178 ;  /* 0x000000b281b2723e */ /* 0x000fe200000000ff */
[----:B------:R-:W0:Y:S01]  /*17c00*/  MUFU.EX2 R130, R130 ;  /* 0x0000008200827308 */ /* 0x000e220000000800 */
[----:B-1----:R-:W-:Y:S01]  /*17c10*/  FADD.FTZ R138, R127, R134 ;  /* 0x000000867f8a7221 */ /* 0x002fe20000010000 */
[----:B------:R-:W-:Y:S01]  /*17c20*/  FADD.FTZ R135, R129, R140 ;  /* 0x0000008c81877221 */ /* 0x000fe20000010000 */
[-CC-:B------:R-:W-:Y:S01]  /*17c30*/  FFMA.FTZ R134, R159, R0.reuse, -R137.reuse ;  /* 0x000000009f867223 */ /* 0x180fe20000010889 */
[----:B------:R-:W-:Y:S01]  /*17c40*/  FFMA.FTZ R137, R167, R0, -R137 ;  /* 0x00000000a7897223 */ /* 0x000fe20000010889 */
[----:B------:R-:W-:-:S03]  /*17c50*/  F2FP.F16.F32.PACK_AB R187, R127, R187 ;  /* 0x000000bb7fbb723e */ /* 0x000fc600000000ff */
        /* <DEDUP_REMOVED lines=9> */
[----:B------:R-:W-:Y:S01]  /*17cf0*/  F2FP.F16.F32.PACK_AB R183, R4, R183 ;  /* 0x000000b704b7723e */ /* 0x000fe200000000ff */
[----:B------:R-:W-:-:S05]  /*17d00*/  IMAD.MOV.U32 R4, RZ, RZ, R21 ;  /* 0x000000ffff047224 */ /* 0x000fca00078e0015 */
        /* <DEDUP_REMOVED lines=49> */
[----:B------:R-:W-:Y:S01]  /*18020*/  IMAD.MOV.U32 R5, RZ, RZ, R15 ;  /* 0x000000ffff057224 */ /* 0x000fe200078e000f */
[----:B------:R-:W-:Y:S06]  /*18030*/  @P2 BRA `(.L_x_4399) ;  /* 0xffffffc800f82947 */ /* 0x000fec000383ffff */
[----:B------:R-:W-:Y:S05]  /*18040*/  BSYNC B0 ;  /* 0x0000000000007941 */ /* 0x000fea0003800000 */
.L_x_4380:
[----:B------:R-:W-:Y:S01]  /*18050*/  IMAD.MOV.U32 R4, RZ, RZ, R21 ;  /* 0x000000ffff047224 */ /* 0x000fe200078e0015 */
[----:B------:R-:W-:Y:S01]  /*18060*/  MOV R5, R15 ;  /* 0x0000000f00057202 */ /* 0x000fe20000000f00 */
[----:B------:R-:W-:Y:S02]  /*18070*/  IMAD.MOV.U32 R23, RZ, RZ, R13 ;  /* 0x000000ffff177224 */ /* 0x000fe400078e000d */
[----:B------:R-:W-:-:S07]  /*18080*/  IMAD.MOV.U32 R194, RZ, RZ, R200 ;  /* 0x000000ffffc27224 */ /* 0x000fce00078e00c8 */
.L_x_4379:
[----:B------:R-:W-:Y:S05]  /*18090*/  BSYNC B1 ;  /* 0x0000000000017941 */ /* 0x000fea0003800000 */
.L_x_4378:
[----:B------:R-:W0:Y:S01]  /*180a0*/  LDC R202, c[0x0][0x9e4] ;  /* 0x00027900ffca7b82 */ /* 0x000e220000000800 */
[----:B------:R-:W-:Y:S02]  /*180b0*/  IADD3 R8, R196, 0x80, -R197 ;  /* 0x00000080c4087810 */ /* 0x000fe40007ffe8c5 */
[----:B------:R-:W-:-:S03]  /*180c0*/  LOP3.LUT R16, R16, 0xffefffff, RZ, 0xc0, !PT ;  /* 0xffefffff10107812 */ /* 0x000fc600078ec0ff */
[----:B------:R-:W-:-:S04]  /*180d0*/  IMAD R8, R201, 0x80, R8 ;  /* 0x00000080c9087824 */ /* 0x000fc800078e0208 */
[----:B------:R-:W-:Y:S01]  /*180e0*/  IMAD.IADD R11, R8, 0x1, -R11 ;  /* 0x00000001080b7824 */ /* 0x000fe200078e0a0b */
[----:B0-----:R-:W-:-:S13]  /*180f0*/  ISETP.GE.AND P2, PT, R202, 0x1, PT ;  /* 0x00000001ca00780c */ /* 0x001fda0003f46270 */
[----:B------:R-:W-:Y:S01]  /*18100*/  @P2 LOP3.LUT R16, R16, 0x100000, RZ, 0xfc, !PT ;  /* 0x0010000010102812 */ /* 0x000fe200078efcff */
        /* <DEDUP_REMOVED lines=11> */
.L_x_4402:
[----:B------:R-:W-:-:S13]  /*181c0*/  ISETP.NE.AND P2, PT, R202, 0x1, PT ;  /* 0x00000001ca00780c */ /* 0x000fda0003f45270 */
[----:B------:R-:W0:Y:S02]  /*181d0*/  @P2 LDC.64 R12, c[0x0][0x9e8] ;  /* 0x00027a00ff0c2b82 */ /* 0x000e240000000a00 */
[----:B0-----:R-:W-:-:S05]  /*181e0*/  @P2 IMAD.HI.U32 R12, R8, R12, RZ ;  /* 0x0000000c080c2227 */ /* 0x001fca00078e00ff */
[----:B------:R-:W-:-:S07]  /*181f0*/  @P2 SHF.R.U32.HI R8, RZ, R13, R12 ;  /* 0x0000000dff082219 */ /* 0x000fce000001160c */
.L_x_4403:
[----:B------:R-:W-:Y:S05]  /*18200*/  BSYNC B0 ;  /* 0x0000000000007941 */ /* 0x000fea0003800000 */
.L_x_4401:
[----:B------:R-:W-:-:S05]  /*18210*/  IMAD R8, R8, R202, RZ ;  /* 0x000000ca08087224 */ /* 0x000fca00078e02ff */
[----:B------:R-:W-:-:S07]  /*18220*/  VIMNMX R11, R11, R8, !PT ;  /* 0x000000080b0b7248 */ /* 0x000fce0007fe0100 */
.L_x_4400:
[----:B------:R-:W-:Y:S01]  /*18230*/  IADD3 R11, R11, 0x5f, RZ ;  /* 0x0000005f0b0b7810 */ /* 0x000fe20007ffe0ff */
[----:B------:R-:W-:Y:S04]  /*18240*/  BSSY B0, `(.L_x_4404) ;  /* 0x0000229000007945 */ /* 0x000fe80003800000 */
[----:B------:R-:W-:-:S05]  /*18250*/  IMAD.HI R11, R11, 0x2aaaaaab, RZ ;  /* 0x2aaaaaab0b0b7827 */ /* 0x000fca00078e02ff */
[----:B------:R-:W-:-:S04]  /*18260*/  SHF.R.U32.HI R8, RZ, 0x1f, R11 ;  /* 0x0000001fff087819 */ /* 0x000fc8000001160b */
[----:B------:R-:W-:-:S04]  /*18270*/  LEA.HI.SX32 R15, R11, R8, 0x1c ;  /* 0x000000080b0f7211 */ /* 0x000fc800078fe2ff */
[----:B------:R-:W-:-:S04]  /*18280*/  VIMNMX R15, R212, R15, !PT ;  /* 0x0000000fd40f7248 */ /* 0x000fc80007fe0100 */
[----:B------:R-:W-:-:S13]  /*18290*/  ISETP.GE.AND P2, PT, R9, R15, PT ;  /* 0x0000000f0900720c */ /* 0x000fda0003f46270 */
[----:B------:R-:W-:Y:S05]  /*182a0*/  @!P2 BRA `(.L_x_4405) ;  /* 0x000000200088a947 */ /* 0x000fea0003800000 */
[----:B------:R-:W-:Y:S01]  /*182b0*/  BSSY B1, `(.L_x_4405) ;  /* 0x0000221000017945 */ /* 0x000fe20003800000 */
[----:B------:R-:W-:Y:S02]  /*182c0*/  IMAD.MOV.U32 R11, RZ, RZ, R4 ;  /* 0x000000ffff0b7224 */ /* 0x000fe400078e0004 */
[----:B------:R-:W-:Y:S02]  /*182d0*/  IMAD.MOV.U32 R8, RZ, RZ, R5 ;  /* 0x000000ffff087224 */ /* 0x000fe400078e0005 */
[----:B------:R-:W-:Y:S02]  /*182e0*/  IMAD.MOV.U32 R12, RZ, RZ, R194 ;  /* 0x000000ffff0c7224 */ /* 0x000fe400078e00c2 */
[----:B------:R-:W-:-:S07]  /*182f0*/  IMAD.MOV.U32 R13, RZ, RZ, R23 ;  /* 0x000000ffff0d7224 */ /* 0x000fce00078e0017 */
.L_x_4416:
[----:B------:R-:W-:-:S04]  /*18300*/  IADD3 R14, R13, 0x1, RZ ;  /* 0x000000010d0e7810 */ /* 0x000fc80007ffe0ff */
[----:B------:R-:W-:-:S04]  /*18310*/  ISETP.NE.AND P2, PT, R14, 0x2, PT ;  /* 0x000000020e00780c */ /* 0x000fc80003f45270 */
[----:B------:R-:W-:Y:S02]  /*18320*/  SEL R14, R14, RZ, P2 ;  /* 0x000000ff0e0e7207 */ /* 0x000fe40001000000 */
[----:B------:R-:W-:-:S03]  /*18330*/  SEL R5, RZ, 0x1, P2 ;  /* 0x00000001ff057807 */ /* 0x000fc60001000000 */
[----:B------:R-:W-:Y:S01]  /*18340*/  IMAD.MOV.U32 R23, RZ, RZ, R14 ;  /* 0x000000ffff177224 */ /* 0x000fe200078e000e */
[----:B------:R-:W-:Y:S01]  /*18350*/  LOP3.LUT R194, R12, R5, RZ, 0x3c, !PT ;  /* 0x000000050cc27212 */ /* 0x000fe200078e3cff */
[----:B------:R-:W-:Y:S06]  /*18360*/  @!P0 BRA `(.L_x_4406) ;  /* 0x0000000000048947 */ /* 0x000fec0003800000 */
[----:B------:R-:W-:Y:S01]  /*18370*/  BPT.TRAP 0x1 ;  /* 0x000000040000795c */ /* 0x000fe20000300000 */
.L_x_4406:
[----:B------:R-:W-:Y:S01]  /*18380*/  IMAD R0, R23, 0x8, R17 ;  /* 0x0000000817007824 */ /* 0x000fe200078e0211 */
[----:B------:R-:W-:-:S04]  /*18390*/  SHF.L.U32 R21, R194, 0x1f, RZ ;  /* 0x0000001fc2157819 */ /* 0x000fc800000006ff */
[----:B------:R0:W1:Y:S01]  /*183a0*/  SYNCS.PHASECHK.TRANS64.TRYWAIT P2, [R0+URZ+0x30830], R21 ;  /* 0x03083015000075a7 */ /* 0x000062000804017f */
[----:B------:R-:W-:Y:S05]  /*183b0*/  @!P0 BRA `(.L_x_4407) ;  /* 0x0000000000048947 */ /* 0x000fea0003800000 */
[----:B------:R-:W-:Y:S01]  /*183c0*/  BPT.TRAP 0x1 ;  /* 0x000000040000795c */ /* 0x000fe20000300000 */
.L_x_4407:
[----:B------:R-:W-:Y:S01]  /*183d0*/  BSSY B2, `(.L_x_4408) ;  /* 0x0000006000027945 */ /* 0x000fe20003800000 */
[----:B------:R-:W-:Y:S02]  /*183e0*/  IMAD R4, R23, 0x900, R10 ;  /* 0x0000090017047824 */ /* 0x000fe400078e020a */
[----:B------:R-:W-:Y:S01]  /*183f0*/  IMAD.MOV.U32 R5, RZ, RZ, 0x40000040 ;  /* 0x40000040ff057424 */ /* 0x000fe200078e00ff */
[----:B-1----:R-:W-:Y:S06]  /*18400*/  @P2 BRA `(.L_x_4409) ;  /* 0x0000000000082947 */ /* 0x002fec0003800000 */
[----:B------:R-:W1:Y:S02]  /*18410*/  SYNCS.PHASECHK.TRANS64.TRYWAIT P2, [R0+URZ+0x30830], R21 ;  /* 0x03083015000075a7 */ /* 0x000e64000804017f */
[----:B-1----:R-:W-:Y:S05]  /*18420*/  @!P2 BRA `(.L_x_4410) ;  /* 0x0000010000d4a947 */ /* 0x002fea0003800000 */
.L_x_4409:
[----:B------:R-:W-:Y:S05]  /*18430*/  BSYNC B2 ;  /* 0x0000000000027941 */ /* 0x000fea0003800000 */
.L_x_4408:
        /* <DEDUP_REMOVED lines=9> */
[----:B------:R-:W-:Y:S01]  /*184d0*/  VIADD R20, R4, 0x2 ;  /* 0x0000000204147836 */ /* 0x000fe20000000000 */
[----:B-1----:R-:W-:Y:S02]  /*184e0*/  MOV R21, 0x40000040 ;  /* 0x4000004000157802 */ /* 0x002fe40000000f00 */
        /* <DEDUP_REMOVED lines=9> */
[----:B------:R-:W-:Y:S02]  /*18580*/  VIADD R20, R4, 0x4 ;  /* 0x0000000404147836 */ /* 0x000fe40000000000 */
[----:B------:R-:W-:Y:S01]  /*18590*/  IMAD.MOV.U32 R21, RZ, RZ, 0x40000040 ;  /* 0x40000040ff157424 */ /* 0x000fe200078e00ff */
[----:B------:R-:W-:-:S02]  /*185a0*/  WARPGROUP.DEPBAR.LE gsb0, 0x0 ;  /* 0x00008000000079c5 */ /* 0x000fc40000010000 */
[----:B------:R-:W-:-:S07]  /*185b0*/  WARPGROUP.ARRIVE ;  /* 0x00000000000079c5 */ /* 0x000fce0000000000 */
        /* <DEDUP_REMOVED lines=16> */
[----:B------:R-:W-:Y:S01]  /*186c0*/  IMAD.MOV.U32 R21, RZ, RZ, 0x40000040 ;  /* 0x40000040ff157424 */ /* 0x000fe200078e00ff */
[----:B------:R-:W-:Y:S01]  /*186d0*/  IADD3 R20, R4, 0x300, RZ ;  /* 0x0000030004147810 */ /* 0x000fe20007ffe0ff */
[----:B------:R-:W-:-:S02]  /*186e0*/  WARPGROUP.DEPBAR.LE gsb0, 0x0 ;  /* 0x00008000000079c5 */ /* 0x000fc40000010000 */
[----:B------:R-:W-:-:S08]  /*186f0*/  WARPGROUP.ARRIVE ;  /* 0x00000000000079c5 */ /* 0x000fd00000000000 */
[----:B------:R-:W-:Y:S01]  /*18700*/  HGMMA.64x96x16.F32 R120, gdesc[UR4], R120, gsb0 ;  /* 0x01600000047879f0 */ /* 0x000fe20008000878 */
[----:B------:R-:W-:Y:S02]  /*18710*/  R2UR UR6, R20 ;  /* 0x00000000140672ca */ /* 0x000fe400000e0000 */
[----:B------:R-:W-:Y:S02]  /*18720*/  R2UR UR7, R21 ;  /* 0x00000000150772ca */ /* 0x000fe400000e0000 */
[----:B--2---:R-:W-:Y:S02]  /*18730*/  R2UR UR4, R10 ;  /* 0x000000000a0472ca */ /* 0x004fe400000e0000 */
        /* <DEDUP_REMOVED lines=12> */
[----:B------:R-:W-:Y:S01]  /*18800*/  MOV R21, 0x40000040 ;  /* 0x4000004000157802 */ /* 0x000fe20000000f00 */
[----:B------:R0:W5:Y:S01]  /*18810*/  LDL.LU.64 R8, [R1+0x48] ;  /* 0x0000480001087983 */ /* 0x0001620000300a00 */
        /* <DEDUP_REMOVED lines=44> */
[----:B------:R-:W-:Y:S01]  /*18ae0*/  VIADD R4, R4, 0x606 ;  /* 0x0000060604047836 */ /* 0x000fe20000000000 */
[----:B------:R-:W-:Y:S01]  /*18af0*/  MOV R5, 0x40000040 ;  /* 0x4000004000057802 */ /* 0x000fe20000000f00 */
        /* <DEDUP_REMOVED lines=109> */
.L_x_4411:
[----:B------:R-:W-:Y:S01]  /*191d0*/  SHF.L.U32 R0, R12, 0x1f, RZ ;  /* 0x0000001f0c007819 */ /* 0x000fe200000006ff */
[----:B------:R-:W-:-:S04]  /*191e0*/  IMAD R200, R13, 0x8, R17 ;  /* 0x000000080dc87824 */ /* 0x000fc800078e0211 */
[----:B------:R0:W1:Y:S01]  /*191f0*/  SYNCS.PHASECHK.TRANS64.TRYWAIT P2, [R200+URZ+0x30850], R0 ;  /* 0x03085000c80075a7 */ /* 0x000062000804017f */
[----:B------:R-:W-:Y:S05]  /*19200*/  @!P0 BRA `(.L_x_4412) ;  /* 0x0000000000048947 */ /* 0x000fea0003800000 */
[----:B------:R-:W-:Y:S01]  /*19210*/  BPT.TRAP 0x1 ;  /* 0x000000040000795c */ /* 0x000fe20000300000 */
.L_x_4412:
[----:B------:R-:W-:Y:S04]  /*19220*/  BSSY B2, `(.L_x_4413) ;  /* 0x0000004000027945 */ /* 0x000fe80003800000 */
[----:B-1----:R-:W-:Y:S05]  /*19230*/  @P2 BRA `(.L_x_4414) ;  /* 0x0000000000082947 */ /* 0x002fea0003800000 */
[----:B------:R-:W1:Y:S02]  /*19240*/  SYNCS.PHASECHK.TRANS64.TRYWAIT P2, [R200+URZ+0x30850], R0 ;  /* 0x03085000c80075a7 */ /* 0x000e64000804017f */
[----:B-1----:R-:W-:Y:S05]  /*19250*/  @!P2 BRA `(.L_x_4415) ;  /* 0x000000f4005ca947 */ /* 0x002fea0003800000 */
.L_x_4414:
[----:B------:R-:W-:Y:S05]  /*19260*/  BSYNC B2 ;  /* 0x0000000000027941 */ /* 0x000fea0003800000 */
.L_x_4413:
[----:B01----:R-:W-:Y:S01]  /*19270*/  VIADD R0, R17, 0x400 ;  /* 0x0000040011007836 */ /* 0x003fe20000000000 */
[----:B------:R-:W-:Y:S01]  /*19280*/  WARPGROUP.ARRIVE ;  /* 0x00000000000079c5 */ /* 0x000fe20000000000 */
[----:B------:R-:W-:Y:S01]  /*19290*/  MOV R3, 0x40000040 ;  /* 0x4000004000037802 */ /* 0x000fe20000000f00 */
[----:B------:R-:W-:Y:S01]  /*192a0*/  IMAD.MOV.U32 R21, RZ, RZ, 0x40000040 ;  /* 0x40000040ff157424 */ /* 0x000fe200078e00ff */
[C---:B-----5:R-:W-:Y:S01]  /*192b0*/  ISETP.GT.AND P2, PT, R9.reuse, R15, PT ;  /* 0x0000000f0900720c */ /* 0x060fe20003f44270 */
[----:B------:R-:W-:Y:S01]  /*192c0*/  @!P1 VIADD R200, R200, 0x30860 ;  /* 0x00030860c8c89836 */ /* 0x000fe20000000000 */
[----:B------:R-:W-:Y:S01]  /*192d0*/  SHF.R.U32.HI R0, RZ, 0x4, R0 ;  /* 0x00000004ff007819 */ /* 0x000fe20000011600 */
[----:B------:R-:W-:-:S03]  /*192e0*/  VIADD R9, R9, 0xffffffff ;  /* 0xffffffff09097836 */ /* 0x000fc60000000000 */
[----:B------:R-:W-:Y:S02]  /*192f0*/  LOP3.LUT R0, R0, 0x3fff, RZ, 0xc0, !PT ;  /* 0x00003fff00007812 */ /* 0x000fe400078ec0ff */
[----:B------:R-:W-:Y:S02]  /*19300*/  @!P1 PRMT R200, RZ, 0x654, R200 ;  /* 0x00000654ffc89816 */ /* 0x000fe400000000c8 */
[----:B------:R-:W-:-:S05]  /*19310*/  LOP3.LUT R0, R0, 0x3000000, RZ, 0xfc, !PT ;  /* 0x0300000000007812 */ /* 0x000fca00078efcff */
[----:B------:R-:W-:Y:S01]  /*19320*/  IMAD R12, R13, 0x900, R0 ;  /* 0x000009000d0c7824 */ /* 0x000fe200078e0200 */
[----:B------:R-:W-:Y:S01]  /*19330*/  FMNMX.FTZ R0, R120, R8, !PT ;  /* 0x0000000878007209 */ /* 0x000fe20007810000 */
[----:B------:R-:W-:Y:S02]  /*19340*/  IMAD.MOV.U32 R13, RZ, RZ, 0x40000040 ;  /* 0x40000040ff0d7424 */ /* 0x000fe400078e00ff */
[C---:B------:R-:W-:Y:S01]  /*19350*/  VIADD R2, R12.reuse, 0x80 ;  /* 0x000000800c027836 */ /* 0x040fe20000000000 */
[----:B------:R-:W-:Y:S02]  /*19360*/  R2UR UR6, R12 ;  /* 0x000000000c0672ca */ /* 0x000fe400000e0000 */
[----:B------:R-:W-:-:S13]  /*19370*/  R2UR UR7, R13 ;  /* 0x000000000d0772ca */ /* 0x000fda00000e0000 */
        /* <DEDUP_REMOVED lines=10> */
[----:B------:R-:W-:Y:S02]  /*19420*/  R2UR UR7, R3 ;  /* 0x00000000030772ca */ /* 0x000fe400000e0000 */
        /* <DEDUP_REMOVED lines=22> */
[----:B------:R-:W-:-:S03]  /*19590*/  IMAD.MOV.U32 R3, RZ, RZ, 0x40000040 ;  /* 0x40000040ff037424 */ /* 0x000fc600078e00ff */
[----:B------:R-:W-:Y:S02]  /*195a0*/  FMNMX.FTZ R4, R165, R0, !PT ;  /* 0x00000000a5047209 */ /* 0x000fe40007810000 */
[----:B------:R-:W-:-:S03]  /*195b0*/  MOV R0, UR42 ;  /* 0x0000002a00007c02 */ /* 0x000fc60008000f00 */
        /* <DEDUP_REMOVED lines=10> */
[----:B0-----:R-:W-:Y:S01]  /*19660*/  FMNMX.FTZ R5, R20, R5, !PT ;  /* 0x0000000514057209 */ /* 0x001fe20007810000 */
[C---:B------:R-:W-:Y:S01]  /*19670*/  VIADD R20, R12.reuse, 0x200 ;  /* 0x000002000c147836 */ /* 0x040fe20000000000 */
[----:B------:R-:W-:Y:S01]  /*19680*/  FMNMX.FTZ R13, R135, R4, !PT ;  /* 0x00000004870d7209 */ /* 0x000fe20007810000 */
[----:B------:R-:W-:-:S03]  /*19690*/  VIADD R12, R12, 0x280 ;  /* 0x000002800c0c7836 */ /* 0x000fc60000000000 */
        /* <DEDUP_REMOVED lines=18> */
[----:B------:R-:W-:Y:S02]  /*197c0*/  R2UR UR6, R2 ;  /* 0x00000000020672ca */ /* 0x000fe400000e0000 */
[----:B------:R-:W-:Y:S01]  /*197d0*/  R2UR UR7, R3 ;  /* 0x00000000030772ca */ /* 0x000fe200000e0000 */
[----:B------:R-:W-:Y:S01]  /*197e0*/  FADD.FTZ R3, -R5, R8 ;  /* 0x0000000805037221 */ /* 0x000fe20000010100 */
[----:B------:R-:W-:-:S03]  /*197f0*/  FMNMX.FTZ R4, R167, R4, !PT ;  /* 0x00000004a7047209 */ /* 0x000fc60007810000 */
[-C--:B------:R-:W-:Y:S01]  /*19800*/  FMUL.FTZ R2, R3, R0.reuse ;  /* 0x0000000003027220 */ /* 0x080fe20000410000 */
[-C--:B------:R-:W-:Y:S01]  /*19810*/  FMUL.FTZ R3, R5, R0.reuse ;  /* 0x0000000005037220 */ /* 0x080fe20000410000 */
[----:B------:R-:W0:Y:S03]  /*19820*/  SHFL.BFLY PT, R13, R4, 0x2, 0x1f ;  /* 0x0c401f00040d7f89 */ /* 0x000e2600000e0000 */
        /* <DEDUP_REMOVED lines=16> */
[----:B0-----:R-:W-:-:S07]  /*19930*/  FMNMX.FTZ R13, R4, R13, !PT ;  /* 0x0000000d040d7209 */ /* 0x001fce0007810000 */
[----:B------:R-:W0:Y:S01]  /*19940*/  MUFU.EX2 R188, R188 ;  /* 0x000000bc00bc7308 */ /* 0x000e220000000800 */
[----:B------:R-:W1:Y:S07]  /*19950*/  SHFL.BFLY PT, R4, R13, 0x1, 0x1f ;  /* 0x0c201f000d047f89 */ /* 0x000e6e00000e0000 */
[----:B------:R-:W2:Y:S08]  /*19960*/  MUFU.EX2 R120, R120 ;  /* 0x0000007800787308 */ /* 0x000eb00000000800 */
[----:B------:R-:W3:Y:S01]  /*19970*/  MUFU.EX2 R190, R190 ;  /* 0x000000be00be7308 */ /* 0x000ee20000000800 */
[----:B0-----:R-:W-:-:S07]  /*19980*/  FFMA.FTZ R7, R2, R7, R188 ;  /* 0x0000000702077223 */ /* 0x001fce00000100bc */
[----:B------:R-:W0:Y:S01]  /*19990*/  MUFU.EX2 R124, R124 ;  /* 0x0000007c007c7308 */ /* 0x000e220000000800 */
[C---:B--2---:R-:W-:Y:S01]  /*199a0*/  FADD.FTZ R7, R120.reuse, R7 ;  /* 0x0000000778077221 */ /* 0x044fe20000010000 */
[----:B------:R-:W-:Y:S02]  /*199b0*/  F2FP.F16.F32.PACK_AB R188, R120, R188 ;  /* 0x000000bc78bc723e */ /* 0x000fe400000000ff */
[----:B-1----:R-:W-:Y:S01]  /*199c0*/  FMNMX.FTZ R4, R13, R4, !PT ;  /* 0x000000040d047209 */ /* 0x002fe20007810000 */
[----:B------:R-:W-:-:S03]  /*199d0*/  IMAD.MOV.U32 R13, RZ, RZ, 0x40000040 ;  /* 0x40000040ff0d7424 */ /* 0x000fc600078e00ff */
[----:B------:R-:W1:Y:S01]  /*199e0*/  MUFU.EX2 R184, R184 ;  /* 0x000000b800b87308 */ /* 0x000e620000000800 */
[----:B---3--:R-:W-:-:S07]  /*199f0*/  FADD.FTZ R7, R190, R7 ;  /* 0x00000007be077221 */ /* 0x008fce0000010000 */
[----:B------:R-:W2:Y:S01]  /*19a00*/  MUFU.EX2 R121, R121 ;  /* 0x0000007900797308 */ /* 0x000ea20000000800 */
[C---:B0-----:R-:W-:Y:S01]  /*19a10*/  FADD.FTZ R7, R124.reuse, R7 ;  /* 0x000000077c077221 */ /* 0x041fe20000010000 */
[----:B------:R-:W-:-:S06]  /*19a20*/  F2FP.F16.F32.PACK_AB R190, R124, R190 ;  /* 0x000000be7cbe723e */ /* 0x000fcc00000000ff */
        /* <DEDUP_REMOVED lines=11> */
[-C--:B------:R-:W-:Y:S01]  /*19ae0*/  FFMA.FTZ R136, R141, R0.reuse, -R3 ;  /* 0x000000008d887223 */ /* 0x080fe20000010803 */
[-C--:B------:R-:W-:Y:S02]  /*19af0*/  FMUL.FTZ R141, R4, R0.reuse ;  /* 0x00000000048d7220 */ /* 0x080fe40000410000 */
[----:B------:R-:W-:Y:S01]  /*19b00*/  HGMMA.64x192x16.F32 R24, R176, gdesc[UR4].tnspB, R24, gsb0 ;  /* 0x42e00004b0187df0 */ /* 0x000fe20008000818 */
[----:B------:R-:W-:Y:S01]  /*19b10*/  R2UR UR6, R20 ;  /* 0x00000000140672ca */ /* 0x000fe200000e0000 */
[-C--:B------:R-:W-:Y:S01]  /*19b20*/  FFMA.FTZ R122, R122, R0.reuse, -R141 ;  /* 0x000000007a7a7223 */ /* 0x080fe2000001088d */
[----:B------:R-:W-:Y:S01]  /*19b30*/  R2UR UR7, R21 ;  /* 0x00000000150772ca */ /* 0x000fe200000e0000 */
[----:B------:R0:W-:Y:S01]  /*19b40*/  MUFU.EX2 R20, R137 ;  /* 0x0000008900147308 */ /* 0x0001e20000000800 */
[-C--:B------:R-:W-:Y:S01]  /*19b50*/  FFMA.FTZ R21, R160, R0.reuse, -R3 ;  /* 0x00000000a0157223 */ /* 0x080fe20000010803 */
[-CC-:B------:R-:W-:Y:S01]  /*19b60*/  FFMA.FTZ R189, R123, R0.reuse, -R141.reuse ;  /* 0x000000007bbd7223 */ /* 0x180fe2000001088d */
[-CC-:B------:R-:W-:Y:S01]  /*19b70*/  FFMA.FTZ R191, R126, R0.reuse, -R141.reuse ;  /* 0x000000007ebf7223 */ /* 0x180fe2000001088d */
[-CC-:B------:R-:W-:Y:S01]  /*19b80*/  FFMA.FTZ R140, R127, R0.reuse, -R141.reuse ;  /* 0x000000007f8c7223 */ /* 0x180fe2000001088d */
[-CC-:B------:R-:W-:Y:S01]  /*19b90*/  FFMA.FTZ R185, R130, R0.reuse, -R141.reuse ;  /* 0x0000000082b97223 */ /* 0x180fe2000001088d */
[-CC-:B------:R-:W-:Y:S01]  /*19ba0*/  FFMA.FTZ R126, R131, R0.reuse, -R141.reuse ;  /* 0x00000000837e7223 */ /* 0x180fe2000001088d */
[-C--:B------:R-:W-:Y:S01]  /*19bb0*/  FFMA.FTZ R187, R134, R0.reuse, -R141 ;  /* 0x0000000086bb7223 */ /* 0x080fe2000001088d */
[----:B------:R-:W-:Y:S01]  /*19bc0*/  MUFU.EX2 R122, R122 ;  /* 0x0000007a007a7308 */ /* 0x000fe20000000800 */
[-C--:B0-----:R-:W-:Y:S01]  /*19bd0*/  FFMA.FTZ R137, R164, R0.reuse, -R3 ;  /* 0x00000000a4897223 */ /* 0x081fe20000010803 */
        /* <DEDUP_REMOVED lines=8> */
[----:B------:R-:W-:-:S06]  /*19c60*/  FFMA.FTZ R166, R166, R0, -R141 ;  /* 0x00000000a6a67223 */ /* 0x000fcc000001088d */
        /* <DEDUP_REMOVED lines=21> */
[----:B-1----:R-:W-:Y:S01]  /*19dc0*/  FADD.FTZ R144, R184, R7 ;  /* 0x00000007b8907221 */ /* 0x002fe20000010000 */
[-CC-:B------:R-:W-:Y:S01]  /*19dd0*/  FFMA.FTZ R177, R146, R0.reuse, -R141.reuse ;  /* 0x0000000092b17223 */ /* 0x180fe2000001088d */
[-CC-:B------:R-:W-:Y:S01]  /*19de0*/  FFMA.FTZ R179, R150, R0.reuse, -R141.reuse ;  /* 0x0000000096b37223 */ /* 0x180fe2000001088d */
[----:B------:R-:W-:Y:S01]  /*19df0*/  HGMMA.64x192x16.F32 R24, R172, gdesc[UR4].tnspB, R24, gsb0 ;  /* 0x42e00004ac187df0 */ /* 0x000fe20008000818 */
[----:B------:R-:W-:Y:S01]  /*19e00*/  R2UR UR6, R12 ;  /* 0x000000000c0672ca */ /* 0x000fe200000e0000 */
[-CC-:B------:R-:W-:Y:S01]  /*19e10*/  FFMA.FTZ R12, R139, R0.reuse, -R141.reuse ;  /* 0x000000008b0c7223 */ /* 0x180fe2000001088d */
[----:B------:R-:W-:Y:S01]  /*19e20*/  R2UR UR7, R13 ;  /* 0x000000000d0772ca */ /* 0x000fe200000e0000 */
[----:B------:R-:W-:Y:S01]  /*19e30*/  MUFU.EX2 R176, R176 ;  /* 0x000000b000b07308 */ /* 0x000fe20000000800 */
[----:B------:R-:W-:Y:S01]  /*19e40*/  @!P1 LEA R13, R14, R17, 0x3 ;  /* 0x000000110e0d9211 */ /* 0x000fe200078e18ff */
[----:B------:R-:W-:Y:S01]  /*19e50*/  FFMA.FTZ R14, R147, R0, -R141 ;  /* 0x00000000930e7223 */ /* 0x000fe2000001088d */
[----:B--2---:R-:W-:-:S03]  /*19e60*/  F2FP.F16.F32.PACK_AB R184, R121, R184 ;  /* 0x000000b879b8723e */ /* 0x004fc600000000ff */
[----:B------:R-:W-:Y:S02]  /*19e70*/  @!P1 VIADD R13, R13, 0x30840 ;  /* 0x000308400d0d9836 */ /* 0x000fe40000000000 */
[----:B------:R-:W-:Y:S03]  /*19e80*/  MUFU.EX2 R12, R12 ;  /* 0x0000000c000c7308 */ /* 0x000fe60000000800 */
[----:B------:R-:W-:-:S05]  /*19e90*/  @!P1 PRMT R13, RZ, 0x654, R13 ;  /* 0x00000654ff0d9816 */ /* 0x000fca000000000d */
        /* <DEDUP_REMOVED lines=8> */
[----:B------:R-:W-:Y:S01]  /*19f20*/  FADD.FTZ R3, -R4, R11 ;  /* 0x0000000b04037221 */ /* 0x000fe20000010100 */
[-CC-:B------:R-:W-:Y:S01]  /*19f30*/  FFMA.FTZ R173, R154, R0.reuse, -R141.reuse ;  /* 0x000000009aad7223 */ /* 0x180fe2000001088d */
[-C--:B------:R-:W-:Y:S01]  /*19f40*/  FFMA.FTZ R175, R158, R0.reuse, -R141 ;  /* 0x000000009eaf7223 */ /* 0x080fe2000001088d */
[----:B------:R-:W-:Y:S01]  /*19f50*/  HGMMA.64x192x16.F32 R24, R168, gdesc[UR4].tnspB, R24, gsb0 ;  /* 0x42e00004a8187df0 */ /* 0x000fe20008000818 */
[----:B------:R-:W-:Y:S01]  /*19f60*/  FMUL.FTZ R3, R3, R0 ;  /* 0x0000000003037220 */ /* 0x000fe20000410000 */
[----:B------:R-:W-:Y:S08]  /*19f70*/  MUFU.EX2 R172, R172 ;  /* 0x000000ac00ac7308 */ /* 0x000ff00000000800 */
[----:B------:R-:W0:Y:S08]  /*19f80*/  MUFU.EX2 R3, R3 ;  /* 0x0000000300037308 */ /* 0x000e300000000800 */
[----:B------:R-:W-:Y:S08]  /*19f90*/  MUFU.EX2 R173, R173 ;  /* 0x000000ad00ad7308 */ /* 0x000ff00000000800 */
[----:B------:R-:W-:Y:S01]  /*19fa0*/  MUFU.EX2 R174, R174 ;  /* 0x000000ae00ae7308 */ /* 0x000fe20000000800 */
[----:B0-----:R-:W-:-:S04]  /*19fb0*/  FFMA.FTZ R6, R3, R6, R122 ;  /* 0x0000000603067223 */ /* 0x001fc8000001007a */
[----:B------:R-:W-:Y:S01]  /*19fc0*/  FADD.FTZ R138, R189, R6 ;  /* 0x00000006bd8a7221 */ /* 0x000fe20000010000 */
[----:B------:R-:W-:Y:S01]  /*19fd0*/  FFMA.FTZ R6, R151, R0, -R141 ;  /* 0x0000000097067223 */ /* 0x000fe2000001088d */
[----:B------:R-:W-:Y:S01]  /*19fe0*/  F2FP.F16.F32.PACK_AB R189, R189, R122 ;  /* 0x0000007abdbd723e */ /* 0x000fe200000000ff */
[----:B------:R-:W-:Y:S08]  /*19ff0*/  MUFU.EX2 R175, R175 ;  /* 0x000000af00af7308 */ /* 0x000ff00000000800 */
[----:B------:R-:W-:Y:S08]  /*1a000*/  MUFU.EX2 R6, R6 ;  /* 0x0000000600067308 */ /* 0x000ff00000000800 */
[----:B------:R-:W0:Y:S01]  /*1a010*/  MUFU.EX2 R11, R165 ;  /* 0x000000a5000b7308 */ /* 0x000e220000000800 */
[----:B------:R-:W-:-:S02]  /*1a020*/  WARPGROUP.DEPBAR.LE gsb0, 0x0 ;  /* 0x00008000000079c5 */ /* 0x000fc40000010000 */
[----:B------:R1:W-:Y:S01]  /*1a030*/  @!P1 SYNCS.ARRIVE.TRANS64.RED.A1T0 RZ, [R13+URZ], RZ ;  /* 0x000000ff0dff99a7 */ /* 0x0003e2000810043f */
[----:B0-----:R-:W-:Y:S02]  /*1a040*/  F2FP.F16.F32.PACK_AB R170, R11, R137 ;  /* 0x000000890baa723e */ /* 0x001fe400000000ff */
[----:B------:R-:W-:Y:S02]  /*1a050*/  F2FP.F16.F32.PACK_AB R168, R133, R21 ;  /* 0x0000001585a8723e */ /* 0x000fe400000000ff */
[----:B------:R-:W-:Y:S01]  /*1a060*/  F2FP.F16.F32.PACK_AB R169, R163, R162 ;  /* 0x000000a2a3a9723e */ /* 0x000fe200000000ff */
[----:B-1----:R-:W-:Y:S01]  /*1a070*/  FADD.FTZ R13, R191, R138 ;  /* 0x0000008abf0d7221 */ /* 0x002fe20000010000 */
[-CC-:B------:R-:W-:Y:S01]  /*1a080*/  FFMA.FTZ R138, R155, R0.reuse, -R141.reuse ;  /* 0x000000009b8a7223 */ /* 0x180fe2000001088d */
[----:B------:R-:W-:Y:S01]  /*1a090*/  FFMA.FTZ R141, R167, R0, -R141 ;  /* 0x00000000a78d7223 */ /* 0x000fe2000001088d */
[----:B------:R0:W-:Y:S01]  /*1a0a0*/  @!P1 SYNCS.ARRIVE.TRANS64.RED.A1T0 RZ, [R200+URZ], RZ ;  /* 0x000000ffc8ff99a7 */ /* 0x0001e2000810043f */
[C---:B------:R-:W-:Y:S01]  /*1a0b0*/  FADD.FTZ R142, R140.reuse, R13 ;  /* 0x0000000d8c8e7221 */ /* 0x040fe20000010000 */
        /* <DEDUP_REMOVED lines=8> */
[----:B------:R-:W-:Y:S01]  /*1a140*/  F2FP.F16.F32.PACK_AB R185, R126, R185 ;  /* 0x000000b97eb9723e */ /* 0x000fe200000000ff */
[----:B------:R-:W2:Y:S01]  /*1a150*/  MUFU.EX2 R141, R141 ;  /* 0x0000008d008d7308 */ /* 0x000ea20000000800 */
        /* <DEDUP_REMOVED lines=14> */
[----:B------:R-:W3:Y:S01]  /*1a240*/  MUFU.EX2 R120, R159 ;  /* 0x0000009f00787308 */ /* 0x000ee20000000800 */
        /* <DEDUP_REMOVED lines=15> */
[----:B------:R-:W-:Y:S01]  /*1a340*/  F2FP.F16.F32.PACK_AB R172, R129, R172 ;  /* 0x000000ac81ac723e */ /* 0x000fe200000000ff */
[----:B------:R-:W-:Y:S02]  /*1a350*/  IMAD.MOV.U32 R12, RZ, RZ, R194 ;  /* 0x000000ffff0c7224 */ /* 0x000fe400078e00c2 */
[----:B------:R-:W-:Y:S01]  /*1a360*/  FADD.FTZ R7, R173, R8 ;  /* 0x00000008ad077221 */ /* 0x000fe20000010000 */
[----:B------:R-:W-:Y:S01]  /*1a370*/  FADD.FTZ R13, R174, R13 ;  /* 0x0000000dae0d7221 */ /* 0x000fe20000010000 */
[C---:B-1----:R-:W-:Y:S02]  /*1a380*/  F2FP.F16.F32.PACK_AB R173, R138.reuse, R173 ;  /* 0x000000ad8aad723e */ /* 0x042fe400000000ff */
[----:B------:R-:W-:Y:S01]  /*1a390*/  FADD.FTZ R8, R138, R7 ;  /* 0x000000078a087221 */ /* 0x000fe20000010000 */
[----:B------:R-:W-:-:S02]  /*1a3a0*/  F2FP.F16.F32.PACK_AB R174, R132, R174 ;  /* 0x000000ae84ae723e */ /* 0x000fc400000000ff */
[----:B--2---:R-:W-:Y:S01]  /*1a3b0*/  F2FP.F16.F32.PACK_AB R171, R141, R166 ;  /* 0x000000a68dab723e */ /* 0x004fe200000000ff */
[----:B------:R-:W-:Y:S01]  /*1a3c0*/  FADD.FTZ R7, R175, R8 ;  /* 0x00000008af077221 */ /* 0x000fe20000010000 */
[----:B------:R-:W-:Y:S01]  /*1a3d0*/  FADD.FTZ R8, R132, R13 ;  /* 0x0000000d84087221 */ /* 0x000fe20000010000 */
[C---:B---3--:R-:W-:Y:S02]  /*1a3e0*/  F2FP.F16.F32.PACK_AB R175, R120.reuse, R175 ;  /* 0x000000af78af723e */ /* 0x048fe400000000ff */
[----:B------:R-:W-:Y:S01]  /*1a3f0*/  FADD.FTZ R7, R120, R7 ;  /* 0x0000000778077221 */ /* 0x000fe20000010000 */
[----:B------:R-:W-:Y:S01]  /*1a400*/  FADD.FTZ R8, R21, R8 ;  /* 0x0000000815087221 */ /* 0x000fe20000010000 */
[----:B------:R-:W-:Y:S02]  /*1a410*/  MOV R13, R23 ;  /* 0x00000017000d7202 */ /* 0x000fe40000000f00 */
[----:B------:R-:W-:Y:S01]  /*1a420*/  FADD.FTZ R7, R162, R7 ;  /* 0x00000007a2077221 */ /* 0x000fe20000010000 */
[----:B------:R-:W-:-:S03]  /*1a430*/  FADD.FTZ R8, R133, R8 ;  /* 0x0000000885087221 */ /* 0x000fc60000010000 */
[----:B------:R-:W-:Y:S01]  /*1a440*/  FADD.FTZ R7, R163, R7 ;  /* 0x00000007a3077221 */ /* 0x000fe20000010000 */
[----:B------:R-:W-:-:S03]  /*1a450*/  FADD.FTZ R8, R137, R8 ;  /* 0x0000000889087221 */ /* 0x000fc60000010000 */
[----:B------:R-:W-:Y:S01]  /*1a460*/  FADD.FTZ R6, R166, R7 ;  /* 0x00000007a6067221 */ /* 0x000fe20000010000 */
[----:B------:R-:W-:Y:S01]  /*1a470*/  FADD.FTZ R7, R11, R8 ;  /* 0x000000080b077221 */ /* 0x000fe20000010000 */
[----:B------:R-:W-:Y:S02]  /*1a480*/  IMAD.MOV.U32 R11, RZ, RZ, R4 ;  /* 0x000000ffff0b7224 */ /* 0x000fe400078e0004 */
[----:B------:R-:W-:Y:S01]  /*1a490*/  FADD.FTZ R6, R141, R6 ;  /* 0x000000068d067221 */ /* 0x000fe20000010000 */
[----:B------:R-:W-:Y:S01]  /*1a4a0*/  IMAD.MOV.U32 R8, RZ, RZ, R5 ;  /* 0x000000ffff087224 */ /* 0x000fe200078e0005 */
[----:B0-----:R-:W-:Y:S06]  /*1a4b0*/  @P2 BRA `(.L_x_4416) ;  /* 0xffffffdc00902947 */ /* 0x001fec000383ffff */
[----:B------:R-:W-:Y:S05]  /*1a4c0*/  BSYNC B1 ;  /* 0x0000000000017941 */ /* 0x000fea0003800000 */
.L_x_4405:
[----:B------:R-:W-:Y:S05]  /*1a4d0*/  BSYNC B0 ;  /* 0x0000000000007941 */ /* 0x000fea0003800000 */
.L_x_4404:
[----:B------:R-:W-:Y:S01]  /*1a4e0*/  ISETP.GE.AND P2, PT, R9, R212, PT ;  /* 0x000000d40900720c */ /* 0x000fe20003f46270 */
[----:B------:R-:W-:-:S12]  /*1a4f0*/  BSSY B0, `(.L_x_4417) ;  /* 0x000034c000007945 */ /* 0x000fd80003800000 */
[----:B------:R-:W-:Y:S05]  /*1a500*/  @!P2 BRA `(.L_x_4418) ;  /* 0x000000340028a947 */ /* 0x000fea0003800000 */
[----:B------:R-:W-:Y:S02]  /*1a510*/  IMAD R20, R201, 0x80, R216 ;  /* 0x00000080c9147824 */ /* 0x000fe400078e02d8 */
[----:B------:R-:W-:Y:S02]  /*1a520*/  IMAD.MOV.U32 R8, RZ, RZ, R4 ;  /* 0x000000ffff087224 */ /* 0x000fe400078e0004 */
[----:B------:R-:W-:Y:S01]  /*1a530*/  IMAD.MOV.U32 R11, RZ, RZ, R5 ;  /* 0x000000ffff0b7224 */ /* 0x000fe200078e0005 */
[----:B------:R-:W-:Y:S01]  /*1a540*/  IADD3 R20, R20, 0x8, RZ ;  /* 0x0000000814147810 */ /* 0x000fe20007ffe0ff */
[----:B------:R-:W-:Y:S02]  /*1a550*/  IMAD.MOV.U32 R12, RZ, RZ, R194 ;  /* 0x000000ffff0c7224 */ /* 0x000fe400078e00c2 */
[----:B------:R-:W-:Y:S01]  /*1a560*/  IMAD.MOV.U32 R13, RZ, RZ, R23 ;  /* 0x000000ffff0d7224 */ /* 0x000fe200078e0017 */
[----:B------:R-:W-:-:S07]  /*1a570*/  IADD3 R20, R20, R196, -R197 ;  /* 0x000000c414147210 */ /* 0x000fce0007ffe8c5 */
.L_x_4437:
[----:B------:R-:W-:-:S05]  /*1a580*/  VIADD R0, R13, 0x1 ;  /* 0x000000010d007836 */ /* 0x000fca0000000000 */
[----:B------:R-:W-:-:S04]  /*1a590*/  ISETP.NE.AND P2, PT, R0, 0x2, PT ;  /* 0x000000020000780c */ /* 0x000fc80003f45270 */
[----:B------:R-:W-:Y:S02]  /*1a5a0*/  SEL R5, RZ, 0x1, P2 ;  /* 0x00000001ff057807 */ /* 0x000fe40001000000 */
[----:B------:R-:W-:Y:S02]  /*1a5b0*/  SEL R23, R0, RZ, P2 ;  /* 0x000000ff00177207 */ /* 0x000fe40001000000 */
[----:B------:R-:W-:Y:S01]  /*1a5c0*/  LOP3.LUT R194, R12, R5, RZ, 0x3c, !PT ;  /* 0x000000050cc27212 */ /* 0x000fe200078e3cff */
[----:B------:R-:W-:Y:S06]  /*1a5d0*/  @!P0 BRA `(.L_x_4419) ;  /* 0x0000000000048947 */ /* 0x000fec0003800000 */
[----:B------:R-:W-:Y:S01]  /*1a5e0*/  BPT.TRAP 0x1 ;  /* 0x000000040000795c */ /* 0x000fe20000300000 */
.L_x_4419:
[----:B------:R-:W-:Y:S02]  /*1a5f0*/  LEA R0, R23, R17, 0x3 ;  /* 0x0000001117007211 */ /* 0x000fe400078e18ff */
[----:B------:R-:W-:-:S04]  /*1a600*/  SHF.L.U32 R15, R194, 0x1f, RZ ;  /* 0x0000001fc20f7819 */ /* 0x000fc800000006ff */
[----:B------:R0:W1:Y:S01]  /*1a610*/  SYNCS.PHASECHK.TRANS64.TRYWAIT P2, [R0+URZ+0x30830], R15 ;  /* 0x0308300f000075a7 */ /* 0x000062000804017f */
[----:B------:R-:W-:Y:S05]  /*1a620*/  @!P0 BRA `(.L_x_4420) ;  /* 0x0000000000048947 */ /* 0x000fea0003800000 */
[----:B------:R-:W-:Y:S01]  /*1a630*/  BPT.TRAP 0x1 ;  /* 0x000000040000795c */ /* 0x000fe20000300000 */
.L_x_4420:
[----:B------:R-:W-:Y:S01]  /*1a640*/  BSSY B1, `(.L_x_4421) ;  /* 0x0000006000017945 */ /* 0x000fe20003800000 */
[----:B------:R-:W-:Y:S02]  /*1a650*/  IMAD R4, R23, 0x900, R10 ;  /* 0x0000090017047824 */ /* 0x000fe400078e020a */
[----:B------:R-:W-:Y:S01]  /*1a660*/  IMAD.MOV.U32 R5, RZ, RZ, 0x40000040 ;  /* 0x40000040ff057424 */ /* 0x000fe200078e00ff */
[----:B-1----:R-:W-:Y:S06]  /*1a670*/  @P2 BRA `(.L_x_4422) ;  /* 0x0000000000082947 */ /* 0x002fec0003800000 */
[----:B------:R-:W1:Y:S02]  /*1a680*/  SYNCS.PHASECHK.TRANS64.TRYWAIT P2, [R0+URZ+0x30830], R15 ;  /* 0x0308300f000075a7 */ /* 0x000e64000804017f */
[----:B-1----:R-:W-:Y:S05]  /*1a690*/  @!P2 BRA `(.L_x_4423) ;  /* 0x000000e00060a947 */ /* 0x002fea0003800000 */
.L_x_4422:
[----:B------:R-:W-:Y:S05]  /*1a6a0*/  BSYNC B1 ;  /* 0x0000000000017941 */ /* 0x000fea0003800000 */
.L_x_4421:
        /* <DEDUP_REMOVED lines=10> */
[----:B-1----:R-:W-:Y:S01]  /*1a750*/  IMAD.MOV.U32 R15, RZ, RZ, 0x40000040 ;  /* 0x40000040ff0f7424 */ /* 0x002fe200078e00ff */
        /* <DEDUP_REMOVED lines=9> */
[----:B------:R-:W-:Y:S01]  /*1a7f0*/  VIADD R14, R4, 0x4 ;  /* 0x00000004040e7836 */ /* 0x000fe20000000000 */
[----:B------:R-:W-:Y:S01]  /*1a800*/  MOV R15, 0x40000040 ;  /* 0x40000040000f7802 */ /* 0x000fe20000000f00 */
        /* <DEDUP_REMOVED lines=195> */
.L_x_4424:
[----:B------:R-:W-:Y:S01]  /*1b440*/  SHF.L.U32 R2, R12, 0x1f, RZ ;  /* 0x0000001f0c027819 */ /* 0x000fe200000006ff */
[----:B------:R-:W-:-:S04]  /*1b450*/  IMAD R12, R13, 0x8, R17 ;  /* 0x000000080d0c7824 */ /* 0x000fc800078e0211 */
[----:B------:R0:W1:Y:S01]  /*1b460*/  SYNCS.PHASECHK.TRANS64.TRYWAIT P2, [R12+URZ+0x30850], R2 ;  /* 0x030850020c0075a7 */ /* 0x000062000804017f */
[----:B------:R-:W-:Y:S05]  /*1b470*/  @!P0 BRA `(.L_x_4425) ;  /* 0x0000000000048947 */ /* 0x000fea0003800000 */
[----:B------:R-:W-:Y:S01]  /*1b480*/  BPT.TRAP 0x1 ;  /* 0x000000040000795c */ /* 0x000fe20000300000 */
.L_x_4425:
[----:B------:R-:W-:Y:S01]  /*1b490*/  IADD3 R3, R17, 0x400, RZ ;  /* 0x0000040011037810 */ /* 0x000fe20007ffe0ff */
[----:B------:R-:W-:Y:S03]  /*1b4a0*/  BSSY B1, `(.L_x_4426) ;  /* 0x0000008000017945 */ /* 0x000fe60003800000 */
[----:B------:R-:W-:-:S04]  /*1b4b0*/  SHF.R.U32.HI R3, RZ, 0x4, R3 ;  /* 0x00000004ff037819 */ /* 0x000fc80000011603 */
[----:B------:R-:W-:-:S04]  /*1b4c0*/  LOP3.LUT R3, R3, 0x3fff, RZ, 0xc0, !PT ;  /* 0x00003fff03037812 */ /* 0x000fc800078ec0ff */
[----:B------:R-:W-:-:S05]  /*1b4d0*/  LOP3.LUT R3, R3, 0x3000000, RZ, 0xfc, !PT ;  /* 0x0300000003037812 */ /* 0x000fca00078efcff */
[----:B------:R-:W-:Y:S01]  /*1b4e0*/  IMAD R4, R13, 0x900, R3 ;  /* 0x000009000d047824 */ /* 0x000fe200078e0203 */
[----:B-1----:R-:W-:Y:S06]  /*1b4f0*/  @P2 BRA `(.L_x_4427) ;  /* 0x0000000000082947 */ /* 0x002fec0003800000 */
[----:B------:R-:W1:Y:S02]  /*1b500*/  SYNCS.PHASECHK.TRANS64.TRYWAIT P2, [R12+URZ+0x30850], R2 ;  /* 0x030850020c0075a7 */ /* 0x000e64000804017f */
[----:B-1----:R-:W-:Y:S05]  /*1b510*/  @!P2 BRA `(.L_x_4428) ;  /* 0x000000d000d4a947 */ /* 0x002fea0003800000 */
.L_x_4427:
[----:B------:R-:W-:Y:S05]  /*1b520*/  BSYNC B1 ;  /* 0x0000000000017941 */ /* 0x000fea0003800000 */
.L_x_4426:
[----:B01----:R-:W-:Y:S01]  /*1b530*/  IMAD.MOV.U32 R2, RZ, RZ, R4 ;  /* 0x000000ffff027224 */ /* 0x003fe200078e0004 */
[----:B------:R-:W-:Y:S01]  /*1b540*/  WARPGROUP.ARRIVE ;  /* 0x00000000000079c5 */ /* 0x000fe20000000000 */
[----:B------:R-:W-:Y:S01]  /*1b550*/  IMAD.MOV.U32 R3, RZ, RZ, 0x40000040 ;  /* 0x40000040ff037424 */ /* 0x000fe200078e00ff */
[----:B------:R-:W-:Y:S01]  /*1b560*/  ISETP.GE.AND P2, PT, R202, 0x1, PT ;  /* 0x00000001ca00780c */ /* 0x000fe20003f46270 */
[----:B-----5:R-:W-:Y:S01]  /*1b570*/  IMAD R21, R9, -0x60, RZ ;  /* 0xffffffa009157824 */ /* 0x020fe200078e02ff */
[----:B------:R-:W-:Y:S01]  /*1b580*/  R2UR UR6, R2 ;  /* 0x00000000020672ca */ /* 0x000fe200000e0000 */
[----:B------:R-:W-:Y:S01]  /*1b590*/  VIADD R2, R4, 0x80 ;  /* 0x0000008004027836 */ /* 0x000fe20000000000 */
[----:B------:R-:W-:Y:S01]  /*1b5a0*/  R2UR UR7, R3 ;  /* 0x00000000030772ca */ /* 0x000fe200000e0000 */
[----:B------:R-:W-:Y:S01]  /*1b5b0*/  IMAD.MOV.U32 R3, RZ, RZ, 0x40000040 ;  /* 0x40000040ff037424 */ /* 0x000fe200078e00ff */
[----:B------:R-:W-:Y:S01]  /*1b5c0*/  ULOP3.LUT UR4, URZ, UR51, URZ, 0x33, !UPT ;  /* 0x000000333f047292 */ /* 0x000fe2000f8e333f */
[----:B------:R-:W-:-:S05]  /*1b5d0*/  @!P1 VIADD R0, R0, 0x30840 ;  /* 0x0003084000009836 */ /* 0x000fca0000000000 */
[----:B------:R-:W-:-:S05]  /*1b5e0*/  @!P1 PRMT R0, RZ, 0x654, R0 ;  /* 0x00000654ff009816 */ /* 0x000fca0000000000 */
        /* <DEDUP_REMOVED lines=26> */
[----:B------:R-:W-:Y:S01]  /*1b790*/  LEA R4, R201, R216, 0x7 ;  /* 0x000000d8c9047211 */ /* 0x000fe200078e38ff */
[----:B------:R-:W-:Y:S02]  /*1b7a0*/  WARPGROUP.DEPBAR.LE gsb0, 0x0 ;  /* 0x00008000000079c5 */ /* 0x000fe40000010000 */
[----:B------:R-:W-:-:S12]  /*1b7b0*/  WARPGROUP.ARRIVE ;  /* 0x00000000000079c5 */ /* 0x000fd80000000000 */
[----:B------:R-:W-:Y:S01]  /*1b7c0*/  HGMMA.64x192x16.F32 R24, R172, gdesc[UR4].tnspB, R24, gsb0 ;  /* 0x42e00004ac187df0 */ /* 0x000fe20008000818 */
[----:B------:R-:W-:Y:S02]  /*1b7d0*/  R2UR UR6, R2 ;  /* 0x00000000020672ca */ /* 0x000fe400000e0000 */
[----:B------:R-:W-:Y:S02]  /*1b7e0*/  R2UR UR7, R3 ;  /* 0x00000000030772ca */ /* 0x000fe400000e0000 */
[----:B------:R-:W-:-:S05]  /*1b7f0*/  IADD3 R2, R21, 0x1, R196 ;  /* 0x0000000115027810 */ /* 0x000fca0007ffe0c4 */
[----:B------:R-:W-:-:S04]  /*1b800*/  IMAD.IADD R3, R2, 0x1, -R197 ;  /* 0x0000000102037824 */ /* 0x000fc800078e0ac5 */
[----:B------:R-:W-:-:S04]  /*1b810*/  IMAD R3, R206, -0x2, R3 ;  /* 0xfffffffece037824 */ /* 0x000fc800078e0203 */
[C---:B------:R-:W-:Y:S02]  /*1b820*/  VIADD R15, R3.reuse, UR50 ;  /* 0x00000032030f7c36 */ /* 0x040fe40008000000 */
[----:B------:R-:W-:Y:S02]  /*1b830*/  VIADD R14, R3, UR4 ;  /* 0x00000004030e7c36 */ /* 0x000fe40008000000 */
[C---:B------:R-:W-:Y:S02]  /*1b840*/  IMAD.IADD R13, R4.reuse, 0x1, R15 ;  /* 0x00000001040d7824 */ /* 0x040fe400078e020f */
[----:B------:R-:W-:Y:S01]  /*1b850*/  IMAD.IADD R5, R4, 0x1, R14 ;  /* 0x0000000104057824 */ /* 0x000fe200078e020e */
[----:B------:R-:W-:Y:S02]  /*1b860*/  WARPGROUP.DEPBAR.LE gsb0, 0x0 ;  /* 0x00008000000079c5 */ /* 0x000fe40000010000 */
[----:B------:R-:W-:-:S06]  /*1b870*/  WARPGROUP.ARRIVE ;  /* 0x00000000000079c5 */ /* 0x000fcc0000000000 */
[----:B------:R-:W-:Y:S03]  /*1b880*/  HGMMA.64x192x16.F32 R24, R168, gdesc[UR4].tnspB, R24, gsb0 ;  /* 0x42e00004a8187df0 */ /* 0x000fe60008000818 */
[----:B------:R-:W-:Y:S02]  /*1b890*/  WARPGROUP.DEPBAR.LE gsb0, 0x0 ;  /* 0x00008000000079c5 */ /* 0x000fe40000010000 */
[----:B------:R0:W-:Y:S02]  /*1b8a0*/  @!P1 SYNCS.ARRIVE.TRANS64.RED.A1T0 RZ, [R0+URZ], RZ ;  /* 0x000000ff00ff99a7 */ /* 0x0001e4000810043f */
[----:B0-----:R-:W-:Y:S01]  /*1b8b0*/  IMAD R0, R206, -0x2, R21 ;  /* 0xfffffffece007824 */ /* 0x001fe200078e0215 */
[----:B------:R-:W-:Y:S06]  /*1b8c0*/  @!P2 BRA `(.L_x_4429) ;  /* 0x000000000058a947 */ /* 0x000fec0003800000 */
[----:B------:R-:W-:Y:S01]  /*1b8d0*/  IADD3 R168, R4, R196, -R197 ;  /* 0x000000c404a87210 */ /* 0x000fe20007ffe8c5 */
[----:B------:R-:W-:Y:S03]  /*1b8e0*/  BSSY B1, `(.L_x_4430) ;  /* 0x0000011000017945 */ /* 0x000fe60003800000 */
        /* <DEDUP_REMOVED lines=10> */
.L_x_4431:
[----:B------:R-:W-:Y:S01]  /*1b990*/  IMAD.U32 R170, RZ, RZ, UR39 ;  /* 0x00000027ffaa7e24 */ /* 0x000fe2000f8e00ff */
[----:B------:R-:W-:-:S04]  /*1b9a0*/  IADD3 R169, R4, R196, -R197 ;  /* 0x000000c404a97210 */ /* 0x000fc80007ffe8c5 */
[----:B------:R-:W-:-:S13]  /*1b9b0*/  ISETP.NE.AND P2, PT, R170, 0x1, PT ;  /* 0x00000001aa00780c */ /* 0x000fda0003f45270 */
[----:B------:R-:W0:Y:S02]  /*1b9c0*/  @P2 LDC.64 R2, c[0x0][0x9e8] ;  /* 0x00027a00ff022b82 */ /* 0x000e240000000a00 */
[----:B0-----:R-:W-:-:S05]  /*1b9d0*/  @P2 IMAD.HI.U32 R2, R169, R2, RZ ;  /* 0x00000002a9022227 */ /* 0x001fca00078e00ff */
[----:B------:R-:W-:-:S07]  /*1b9e0*/  @P2 SHF.R.U32.HI R169, RZ, R3, R2 ;  /* 0x00000003ffa92219 */ /* 0x000fce0000011602 */
.L_x_4432:
[----:B------:R-:W-:Y:S05]  /*1b9f0*/  BSYNC B1 ;  /* 0x0000000000017941 */ /* 0x000fea0003800000 */
.L_x_4430:
[----:B------:R-:W-:-:S05]  /*1ba00*/  IMAD R2, R169, R170, R0 ;  /* 0x000000aaa9027224 */ /* 0x000fca00078e0200 */
[----:B------:R-:W-:Y:S02]  /*1ba10*/  VIADDMNMX R13, R2, R170, R13, PT ;  /* 0x000000aa020d7246 */ /* 0x000fe4000380010d */
[----:B------:R-:W-:-:S07]  /*1ba20*/  VIMNMX R5, R5, R2, !PT ;  /* 0x0000000205057248 */ /* 0x000fce0007fe0100 */
.L_x_4429:
[C---:B------:R-:W-:Y:S02]  /*1ba30*/  ISETP.GE.AND P2, PT, R21.reuse, 0x2, PT ;  /* 0x000000021500780c */ /* 0x040fe40003f46270 */
[----:B------:R-:W-:Y:S02]  /*1ba40*/  ISETP.GE.AND P3, PT, R21, 0x9, PT ;  /* 0x000000091500780c */ /* 0x000fe40003f66270 */
[----:B------:R-:W-:Y:S02]  /*1ba50*/  ISETP.GT.AND P5, PT, R5, 0x1, !P2 ;  /* 0x000000010500780c */ /* 0x000fe400057a4270 */
        /* <DEDUP_REMOVED lines=135> */
[----:B------:R-:W-:-:S13]  /*1c2d0*/  ISETP.GE.AND P6, PT, R202, 0x1, PT ;  /* 0x00000001ca00780c */ /* 0x000fda0003fc6270 */
[----:B------:R-:W-:Y:S05]  /*1c2e0*/  @!P6 BRA `(.L_x_4433) ;  /* 0x00000000005ce947 */ /* 0x000fea0003800000 */
[----:B------:R-:W-:Y:S01]  /*1c2f0*/  ISETP.GT.AND P6, PT, R20, -0x1, PT ;  /* 0xffffffff1400780c */ /* 0x000fe20003fc4270 */
[----:B------:R-:W-:-:S12]  /*1c300*/  BSSY B1, `(.L_x_4434) ;  /* 0x0000012000017945 */ /* 0x000fd80003800000 */
[----:B------:R-:W-:Y:S05]  /*1c310*/  @P6 BRA `(.L_x_4435) ;  /* 0x0000000000286947 */ /* 0x000fea0003800000 */
[----:B------:R-:W-:Y:S02]  /*1c320*/  IMAD.U32 R13, RZ, RZ, UR39 ;  /* 0x00000027ff0d7e24 */ /* 0x000fe4000f8e00ff */
[----:B------:R-:W-:-:S03]  /*1c330*/  VIADD R4, R4, 0x8 ;  /* 0x0000000804047836 */ /* 0x000fc60000000000 */
[----:B------:R-:W-:Y:S02]  /*1c340*/  ISETP.NE.AND P6, PT, R13, 0x1, PT ;  /* 0x000000010d00780c */ /* 0x000fe40003fc5270 */
[----:B------:R-:W-:-:S04]  /*1c350*/  IADD3 R4, R4, R196, -R197 ;  /* 0x000000c404047210 */ /* 0x000fc80007ffe8c5 */
[----:B------:R-:W-:-:S07]  /*1c360*/  LOP3.LUT R5, RZ, R4, RZ, 0x33, !PT ;  /* 0x00000004ff057212 */ /* 0x000fce00078e33ff */
[----:B------:R-:W0:Y:S02]  /*1c370*/  @P6 LDC.64 R2, c[0x0][0x9e8] ;  /* 0x00027a00ff026b82 */ /* 0x000e240000000a00 */
[----:B0-----:R-:W-:-:S05]  /*1c380*/  @P6 IMAD.HI.U32 R2, R5, R2, RZ ;  /* 0x0000000205026227 */ /* 0x001fca00078e00ff */
[----:B------:R-:W-:-:S04]  /*1c390*/  @P6 SHF.R.U32.HI R5, RZ, R3, R2 ;  /* 0x00000003ff056219 */ /* 0x000fc80000011602 */
[----:B------:R-:W-:Y:S01]  /*1c3a0*/  LOP3.LUT R5, RZ, R5, RZ, 0x33, !PT ;  /* 0x00000005ff057212 */ /* 0x000fe200078e33ff */
[----:B------:R-:W-:Y:S06]  /*1c3b0*/  BRA `(.L_x_4436) ;  /* 0x0000000000187947 */ /* 0x000fec0003800000 */
.L_x_4435:
[----:B------:R-:W-:Y:S01]  /*1c3c0*/  IMAD.U32 R13, RZ, RZ, UR39 ;  /* 0x00000027ff0d7e24 */ /* 0x000fe2000f8e00ff */
[----:B------:R-:W-:-:S04]  /*1c3d0*/  MOV R5, R20 ;  /* 0x0000001400057202 */ /* 0x000fc80000000f00 */
[----:B------:R-:W-:-:S13]  /*1c3e0*/  ISETP.NE.AND P6, PT, R13, 0x1, PT ;  /* 0x000000010d00780c */ /* 0x000fda0003fc5270 */
[----:B------:R-:W0:Y:S02]  /*1c3f0*/  @P6 LDC.64 R2, c[0x0][0x9e8] ;  /* 0x00027a00ff026b82 */ /* 0x000e240000000a00 */
[----:B0-----:R-:W-:-:S05]  /*1c400*/  @P6 IMAD.HI.U32 R2, R20, R2, RZ ;  /* 0x0000000214026227 */ /* 0x001fca00078e00ff */
[----:B------:R-:W-:-:S07]  /*1c410*/  @P6 SHF.R.U32.HI R5, RZ, R3, R2 ;  /* 0x00000003ff056219 */ /* 0x000fce0000011602 */
.L_x_4436:
[----:B------:R-:W-:Y:S05]  /*1c420*/  BSYNC B1 ;  /* 0x0000000000017941 */ /* 0x000fea0003800000 */
.L_x_4434:
[----:B------:R-:W-:-:S05]  /*1c430*/  IMAD R0, R5, R13, R0 ;  /* 0x0000000d05007224 */ /* 0x000fca00078e0200 */
[----:B------:R-:W-:Y:S02]  /*1c440*/  VIADDMNMX R15, R0, R13, R15, PT ;  /* 0x0000000d000f7246 */ /* 0x000fe4000380010f */
[----:B------:R-:W-:-:S07]  /*1c450*/  VIMNMX R14, R14, R0, !PT ;  /* 0x000000000e0e7248 */ /* 0x000fce0007fe0100 */
.L_x_4433:
[----:B------:R-:W-:Y:S01]  /*1c460*/  ISETP.GT.AND P2, PT, R14, 0x1, !P2 ;  /* 0x000000010e00780c */ /* 0x000fe20005744270 */
[----:B------:R-:W-:Y:S01]  /*1c470*/  @!P1 VIADD R12, R12, 0x30860 ;  /* 0x000308600c0c9836 */ /* 0x000fe20000000000 */
[----:B------:R-:W-:Y:S02]  /*1c480*/  LOP3.LUT P6, RZ, R16, 0x8000, RZ, 0xc0, !PT ;  /* 0x0000800010ff7812 */ /* 0x000fe400078cc0ff */
[----:B------:R-:W-:Y:S02]  /*1c490*/  ISETP.LT.OR P2, PT, R15, 0x2, P2 ;  /* 0x000000020f00780c */ /* 0x000fe40001741670 */
[----:B------:R-:W-:Y:S02]  /*1c4a0*/  ISETP.GT.AND P3, PT, R14, 0x8, !P3 ;  /* 0x000000080e00780c */ /* 0x000fe40005f64270 */
[----:B------:R-:W-:Y:S02]  /*1c4b0*/  FSEL R123, R123, -INF , !P2 ;  /* 0xff8000007b7b7808 */ /* 0x000fe40005000000 */
[----:B------:R-:W-:-:S02]  /*1c4c0*/  LOP3.LUT P2, RZ, R16, 0x4, RZ, 0xc0, !PT ;  /* 0x0000000410ff7812 */ /* 0x000fc4000784c0ff */
[C---:B------:R-:W-:Y:S02]  /*1c4d0*/  ISETP.LT.OR P3, PT, R15.reuse, 0x9, P3 ;  /* 0x000000090f00780c */ /* 0x040fe40001f61670 */
[----:B------:R-:W-:Y:S02]  /*1c4e0*/  ISETP.GT.AND P2, PT, R14, 0x9, !P2 ;  /* 0x000000090e00780c */ /* 0x000fe40005744270 */
[----:B------:R-:W-:Y:S02]  /*1c4f0*/  FSEL R126, R126, -INF , !P3 ;  /* 0xff8000007e7e7808 */ /* 0x000fe40005800000 */
[----:B------:R-:W-:Y:S02]  /*1c500*/  ISETP.LT.OR P2, PT, R15, 0xa, P2 ;  /* 0x0000000a0f00780c */ /* 0x000fe40001741670 */
[----:B------:R-:W-:Y:S02]  /*1c510*/  LOP3.LUT P3, RZ, R16, 0x4000, RZ, 0xc0, !PT ;  /* 0x0000400010ff7812 */ /* 0x000fe4000786c0ff */
[----:B------:R-:W-:-:S02]  /*1c520*/  FSEL R127, R127, -INF , !P2 ;  /* 0xff8000007f7f7808 */ /* 0x000fc40005000000 */
[----:B------:R-:W-:Y:S02]  /*1c530*/  LOP3.LUT P2, RZ, R16, 0x8, RZ, 0xc0, !PT ;  /* 0x0000000810ff7812 */ /* 0x000fe4000784c0ff */
[----:B------:R-:W-:Y:S02]  /*1c540*/  FMNMX.FTZ R0, R120, R11, !PT ;  /* 0x0000000b78007209 */ /* 0x000fe40007810000 */
[----:B------:R-:W-:Y:S02]  /*1c550*/  ISETP.GT.AND P2, PT, R14, 0x10, !P2 ;  /* 0x000000100e00780c */ /* 0x000fe40005744270 */
[----:B------:R-:W-:Y:S02]  /*1c560*/  FMNMX.FTZ R3, R121, R0, !PT ;  /* 0x0000000079037209 */ /* 0x000fe40007810000 */
[----:B------:R-:W-:Y:S02]  /*1c570*/  ISETP.LT.OR P2, PT, R15, 0x11, P2 ;  /* 0x000000110f00780c */ /* 0x000fe40001741670 */
[----:B------:R-:W-:-:S02]  /*1c580*/  FMNMX.FTZ R0, R124, R3, !PT ;  /* 0x000000037c007209 */ /* 0x000fc40007810000 */
        /* <DEDUP_REMOVED lines=58> */
[C---:B------:R-:W-:Y:S02]  /*1c930*/  ISETP.GT.AND P4, PT, R14.reuse, 0x51, !P4 ;  /* 0x000000510e00780c */ /* 0x040fe40006784270 */
[----:B------:R-:W-:Y:S02]  /*1c940*/  ISETP.LT.OR P2, PT, R15, 0x32, P2 ;  /* 0x000000320f00780c */ /* 0x000fe40001741670 */
[----:B------:R-:W-:Y:S02]  /*1c950*/  ISETP.GT.AND P5, PT, R14, 0x58, !P5 ;  /* 0x000000580e00780c */ /* 0x000fe40006fa4270 */
[----:B------:R-:W-:-:S02]  /*1c960*/  FSEL R147, R147, -INF , !P2 ;  /* 0xff80000093937808 */ /* 0x000fc40005000000 */
[----:B------:R-:W-:Y:S02]  /*1c970*/  LOP3.LUT P2, RZ, R16, 0x400, RZ, 0xc0, !PT ;  /* 0x0000040010ff7812 */ /* 0x000fe4000784c0ff */
[C---:B------:R-:W-:Y:S02]  /*1c980*/  ISETP.LT.OR P4, PT, R15.reuse, 0x52, P4 ;  /* 0x000000520f00780c */ /* 0x040fe40002781670 */
        /* <DEDUP_REMOVED lines=10> */
[----:B------:R-:W-:-:S04]  /*1ca30*/  ISETP.LT.OR P2, PT, R15, 0x3a, P2 ;  /* 0x0000003a0f00780c */ /* 0x000fc80001741670 */
        /* <DEDUP_REMOVED lines=32> */
[-CC-:B------:R-:W-:Y:S01]  /*1cc40*/  FFMA.FTZ R13, R121, R0.reuse, -R3.reuse ;  /* 0x00000000790d7223 */ /* 0x180fe20000010803 */
[----:B------:R-:W-:Y:S01]  /*1cc50*/  FMNMX.FTZ R2, R126, R21, !PT ;  /* 0x000000157e027209 */ /* 0x000fe20007810000 */
[-CC-:B------:R-:W-:Y:S01]  /*1cc60*/  FFMA.FTZ R188, R120, R0.reuse, -R3.reuse ;  /* 0x0000000078bc7223 */ /* 0x180fe20000010803 */
[----:B------:R-:W-:Y:S01]  /*1cc70*/  FSEL R167, R167, -INF , !P3 ;  /* 0xff800000a7a77808 */ /* 0x000fe20005800000 */
        /* <DEDUP_REMOVED lines=23> */
[----:B------:R-:W-:Y:S01]  /*1cdf0*/  FFMA.FTZ R165, R165, R0, -R3 ;  /* 0x00000000a5a57223 */ /* 0x000fe20000010803 */
[----:B------:R-:W-:Y:S01]  /*1ce00*/  MUFU.EX2 R188, R188 ;  /* 0x000000bc00bc7308 */ /* 0x000fe20000000800 */
[----:B------:R-:W-:-:S04]  /*1ce10*/  FMNMX.FTZ R121, R139, R2, !PT ;  /* 0x000000028b797209 */ /* 0x000fc80007810000 */
[----:B------:R-:W-:-:S03]  /*1ce20*/  FMNMX.FTZ R2, R142, R121, !PT ;  /* 0x000000798e027209 */ /* 0x000fc60007810000 */
[----:B------:R-:W-:Y:S01]  /*1ce30*/  MUFU.EX2 R13, R13 ;  /* 0x0000000d000d7308 */ /* 0x000fe20000000800 */
[----:B------:R-:W-:-:S04]  /*1ce40*/  FMNMX.FTZ R121, R143, R2, !PT ;  /* 0x000000028f797209 */ /* 0x000fc80007810000 */
[----:B------:R-:W-:Y:S01]  /*1ce50*/  FMNMX.FTZ R2, R146, R121, !PT ;  /* 0x0000007992027209 */ /* 0x000fe20007810000 */
[----:B------:R-:W-:Y:S02]  /*1ce60*/  FFMA.FTZ R121, R133, R0, -R3 ;  /* 0x0000000085797223 */ /* 0x000fe40000010803 */
        /* <DEDUP_REMOVED lines=15> */
[----:B------:R-:W-:Y:S01]  /*1cf60*/  FMNMX.FTZ R2, R166, R15, !PT ;  /* 0x0000000fa6027209 */ /* 0x000fe20007810000 */
[----:B------:R-:W-:Y:S02]  /*1cf70*/  FFMA.FTZ R15, R145, R0, -R3 ;  /* 0x00000000910f7223 */ /* 0x000fe40000010803 */
[----:B------:R-:W-:Y:S01]  /*1cf80*/  MUFU.EX2 R121, R121 ;  /* 0x0000007900797308 */ /* 0x000fe20000000800 */
[----:B------:R-:W-:-:S05]  /*1cf90*/  FMNMX.FTZ R2, R167, R2, !PT ;  /* 0x00000002a7027209 */ /* 0x000fca0007810000 */
[----:B------:R-:W0:Y:S02]  /*1cfa0*/  SHFL.BFLY PT, R129, R2, 0x2, 0x1f ;  /* 0x0c401f0002817f89 */ /* 0x000e2400000e0000 */
[----:B------:R-:W-:Y:S08]  /*1cfb0*/  MUFU.EX2 R180, R180 ;  /* 0x000000b400b47308 */ /* 0x000ff00000000800 */
[----:B------:R-:W-:Y:S08]  /*1cfc0*/  MUFU.EX2 R124, R124 ;  /* 0x0000007c007c7308 */ /* 0x000ff00000000800 */
[----:B------:R-:W-:Y:S01]  /*1cfd0*/  MUFU.EX2 R182, R182 ;  /* 0x000000b600b67308 */ /* 0x000fe20000000800 */
[----:B0-----:R-:W-:Y:S01]  /*1cfe0*/  FMNMX.FTZ R4, R2, R129, !PT ;  /* 0x0000008102047209 */ /* 0x001fe20007810000 */
[----:B------:R-:W-:Y:S01]  /*1cff0*/  FFMA.FTZ R129, R157, R0, -R3 ;  /* 0x000000009d817223 */ /* 0x000fe20000010803 */
[----:B------:R-:W-:-:S05]  /*1d000*/  FSEL R2, R5, RZ, P2 ;  /* 0x000000ff05027208 */ /* 0x000fca0001000000 */
[----:B------:R-:W-:Y:S01]  /*1d010*/  MUFU.EX2 R14, R14 ;  /* 0x0000000e000e7308 */ /* 0x000fe20000000800 */
[----:B------:R-:W0:Y:S01]  /*1d020*/  SHFL.BFLY PT, R133, R4, 0x1, 0x1f ;  /* 0x0c201f0004857f89 */ /* 0x000e2200000e0000 */
[----:B------:R-:W-:-:S04]  /*1d030*/  FADD.FTZ R3, -R2, R11 ;  /* 0x0000000b02037221 */ /* 0x000fc80000010100 */
[----:B------:R-:W-:Y:S02]  /*1d040*/  FMUL.FTZ R3, R3, R0 ;  /* 0x0000000003037220 */ /* 0x000fe40000410000 */
[----:B------:R-:W-:Y:S08]  /*1d050*/  MUFU.EX2 R176, R176 ;  /* 0x000000b000b07308 */ /* 0x000ff00000000800 */
[----:B------:R1:W2:Y:S08]  /*1d060*/  MUFU.EX2 R2, R3 ;  /* 0x0000000300027308 */ /* 0x0002b00000000800 */
[----:B------:R-:W-:Y:S01]  /*1d070*/  MUFU.EX2 R15, R15 ;  /* 0x0000000f000f7308 */ /* 0x000fe20000000800 */
[----:B0-----:R-:W-:-:S04]  /*1d080*/  FMNMX.FTZ R4, R4, R133, !PT ;  /* 0x0000008504047209 */ /* 0x001fc80007810000 */
[C---:B------:R-:W-:Y:S01]  /*1d090*/  FSETP.NEU.FTZ.AND P2, PT, R4.reuse, -INF , PT ;  /* 0xff8000000400780b */ /* 0x040fe20003f5d000 */
[C---:B------:R-:W-:Y:S02]  /*1d0a0*/  FMUL.FTZ R133, R4.reuse, R0 ;  /* 0x0000000004857220 */ /* 0x040fe40000410000 */
[----:B------:R-:W-:Y:S01]  /*1d0b0*/  MUFU.EX2 R178, R178 ;  /* 0x000000b200b27308 */ /* 0x000fe20000000800 */
[----:B-1----:R-:W-:Y:S02]  /*1d0c0*/  FSEL R3, R4, RZ, P2 ;  /* 0x000000ff04037208 */ /* 0x002fe40001000000 */
[----:B------:R-:W-:Y:S02]  /*1d0d0*/  FSEL R133, R133, RZ, P2 ;  /* 0x000000ff85857208 */ /* 0x000fe40001000000 */
[----:B------:R-:W-:Y:S01]  /*1d0e0*/  ISETP.GT.AND P2, PT, R9, R212, PT ;  /* 0x000000d40900720c */ /* 0x000fe20003f44270 */
[----:B------:R-:W-:Y:S01]  /*1d0f0*/  FADD.FTZ R3, -R3, R8 ;  /* 0x0000000803037221 */ /* 0x000fe20000010100 */
[----:B------:R-:W-:-:S02]  /*1d100*/  VIADD R9, R9, 0xffffffff ;  /* 0xffffffff09097836 */ /* 0x000fc40000000000 */
[-CC-:B------:R-:W-:Y:S01]  /*1d110*/  FFMA.FTZ R189, R122, R0.reuse, -R133.reuse ;  /* 0x000000007abd7223 */ /* 0x180fe20000010885 */
[-CC-:B------:R-:W-:Y:S01]  /*1d120*/  FFMA.FTZ R122, R123, R0.reuse, -R133.reuse ;  /* 0x000000007b7a7223 */ /* 0x180fe20000010885 */
[-C--:B------:R-:W-:Y:S01]  /*1d130*/  FMUL.FTZ R3, R3, R0.reuse ;  /* 0x0000000003037220 */ /* 0x080fe20000410000 */
[-CC-:B------:R-:W-:Y:S01]  /*1d140*/  FFMA.FTZ R187, R134, R0.reuse, -R133.reuse ;  /* 0x0000000086bb7223 */ /* 0x180fe20000010885 */
[----:B--2---:R-:W-:Y:S01]  /*1d150*/  FFMA.FTZ R134, R2, R7, R188 ;  /* 0x0000000702867223 */ /* 0x004fe200000100bc */
[-CC-:B------:R-:W-:Y:S01]  /*1d160*/  FFMA.FTZ R191, R126, R0.reuse, -R133.reuse ;  /* 0x000000007ebf7223 */ /* 0x180fe20000010885 */
[----:B------:R-:W-:Y:S01]  /*1d170*/  MUFU.EX2 R189, R189 ;  /* 0x000000bd00bd7308 */ /* 0x000fe20000000800 */
[-CC-:B------:R-:W-:Y:S01]  /*1d180*/  FFMA.FTZ R123, R127, R0.reuse, -R133.reuse ;  /* 0x000000007f7b7223 */ /* 0x180fe20000010885 */
[----:B------:R-:W-:Y:S01]  /*1d190*/  FADD.FTZ R7, R13, R134 ;  /* 0x000000860d077221 */ /* 0x000fe20000010000 */
[-CC-:B------:R-:W-:Y:S01]  /*1d1a0*/  FFMA.FTZ R185, R130, R0.reuse, -R133.reuse ;  /* 0x0000000082b97223 */ /* 0x180fe20000010885 */
[-CC-:B------:R-:W-:Y:S01]  /*1d1b0*/  FFMA.FTZ R126, R131, R0.reuse, -R133.reuse ;  /* 0x00000000837e7223 */ /* 0x180fe20000010885 */
[-C--:B------:R-:W-:Y:S01]  /*1d1c0*/  FFMA.FTZ R127, R135, R0.reuse, -R133 ;  /* 0x00000000877f7223 */ /* 0x080fe20000010885 */
[----:B------:R-:W-:Y:S01]  /*1d1d0*/  FADD.FTZ R134, R190, R7 ;  /* 0x00000007be867221 */ /* 0x000fe20000010000 */
[-CC-:B------:R-:W-:Y:S01]  /*1d1e0*/  FFMA.FTZ R181, R138, R0.reuse, -R133.reuse ;  /* 0x000000008ab57223 */ /* 0x180fe20000010885 */
[----:B------:R-:W0:Y:S01]  /*1d1f0*/  MUFU.EX2 R3, R3 ;  /* 0x0000000300037308 */ /* 0x000e220000000800 */
[-CC-:B------:R-:W-:Y:S01]  /*1d200*/  FFMA.FTZ R130, R139, R0.reuse, -R133.reuse ;  /* 0x000000008b827223 */ /* 0x180fe20000010885 */
        /* <DEDUP_REMOVED lines=10> */
[----:B------:R-:W-:Y:S01]  /*1d2b0*/  FFMA.FTZ R175, R158, R0, -R133 ;  /* 0x000000009eaf7223 */ /* 0x000fe20000010885 */
[----:B------:R-:W-:Y:S01]  /*1d2c0*/  F2FP.F16.F32.PACK_AB R184, R120, R184 ;  /* 0x000000b878b8723e */ /* 0x000fe200000000ff */
[----:B------:R-:W-:Y:S01]  /*1d2d0*/  FADD.FTZ R136, R186, R135 ;  /* 0x00000087ba887221 */ /* 0x000fe20000010000 */
[----:B------:R-:W-:Y:S01]  /*1d2e0*/  FFMA.FTZ R169, R162, R0, -R133 ;  /* 0x00000000a2a97223 */ /* 0x000fe20000010885 */
[----:B------:R-:W2:Y:S01]  /*1d2f0*/  MUFU.EX2 R191, R191 ;  /* 0x000000bf00bf7308 */ /* 0x000ea20000000800 */
[----:B0-----:R-:W-:Y:S01]  /*1d300*/  FFMA.FTZ R7, R3, R6, R189 ;  /* 0x0000000603077223 */ /* 0x001fe200000100bd */
[--C-:B------:R-:W-:Y:S01]  /*1d310*/  FFMA.FTZ R6, R151, R0, -R133.reuse ;  /* 0x0000000097067223 */ /* 0x100fe20000010885 */
[----:B------:R-:W-:Y:S01]  /*1d320*/  F2FP.F16.F32.PACK_AB R188, R13, R188 ;  /* 0x000000bc0dbc723e */ /* 0x000fe200000000ff */
[-CC-:B------:R-:W-:Y:S01]  /*1d330*/  FFMA.FTZ R163, R163, R0.reuse, -R133.reuse ;  /* 0x00000000a3a37223 */ /* 0x180fe20000010885 */
[----:B------:R-:W-:Y:S01]  /*1d340*/  FFMA.FTZ R166, R166, R0, -R133 ;  /* 0x00000000a6a67223 */ /* 0x000fe20000010885 */
[----:B------:R-:W-:-:S02]  /*1d350*/  F2FP.F16.F32.PACK_AB R190, R21, R190 ;  /* 0x000000be15be723e */ /* 0x000fc400000000ff */
[----:B------:R-:W0:Y:S01]  /*1d360*/  MUFU.EX2 R123, R123 ;  /* 0x0000007b007b7308 */ /* 0x000e220000000800 */
[C---:B-1----:R-:W-:Y:S01]  /*1d370*/  FADD.FTZ R134, R122.reuse, R7 ;  /* 0x000000077a867221 */ /* 0x042fe20000010000 */
[C---:B------:R-:W-:Y:S01]  /*1d380*/  FADD.FTZ R7, R121.reuse, R136 ;  /* 0x0000008879077221 */ /* 0x040fe20000010000 */
[----:B------:R-:W-:Y:S02]  /*1d390*/  F2FP.F16.F32.PACK_AB R186, R121, R186 ;  /* 0x000000ba79ba723e */ /* 0x000fe400000000ff */
[----:B------:R-:W-:Y:S01]  /*1d3a0*/  F2FP.F16.F32.PACK_AB R189, R122, R189 ;  /* 0x000000bd7abd723e */ /* 0x000fe200000000ff */
[----:B------:R-:W-:Y:S01]  /*1d3b0*/  FADD.FTZ R135, R180, R7 ;  /* 0x00000007b4877221 */ /* 0x000fe20000010000 */
[C---:B------:R-:W-:Y:S01]  /*1d3c0*/  F2FP.F16.F32.PACK_AB R180, R124.reuse, R180 ;  /* 0x000000b47cb4723e */ /* 0x040fe200000000ff */
[----:B------:R-:W1:Y:S01]  /*1d3d0*/  MUFU.EX2 R185, R185 ;  /* 0x000000b900b97308 */ /* 0x000e620000000800 */
[----:B--2---:R-:W-:Y:S01]  /*1d3e0*/  FADD.FTZ R134, R191, R134 ;  /* 0x00000086bf867221 */ /* 0x004fe20000010000 */
[----:B------:R-:W-:-:S04]  /*1d3f0*/  FADD.FTZ R135, R124, R135 ;  /* 0x000000877c877221 */ /* 0x000fc80000010000 */
[----:B------:R-:W-:Y:S01]  /*1d400*/  FADD.FTZ R135, R182, R135 ;  /* 0x00000087b6877221 */ /* 0x000fe20000010000 */
[C---:B------:R-:W-:Y:S01]  /*1d410*/  F2FP.F16.F32.PACK_AB R182, R14.reuse, R182 ;  /* 0x000000b60eb6723e */ /* 0x040fe200000000ff */
[----:B------:R-:W2:Y:S01]  /*1d420*/  MUFU.EX2 R126, R126 ;  /* 0x0000007e007e7308 */ /* 0x000ea20000000800 */
[C---:B0-----:R-:W-:Y:S01]  /*1d430*/  FADD.FTZ R134, R123.reuse, R134 ;  /* 0x000000867b867221 */ /* 0x041fe20000010000 */
[----:B------:R-:W-:Y:S01]  /*1d440*/  FADD.FTZ R135, R14, R135 ;  /* 0x000000870e877221 */ /* 0x000fe20000010000 */
[----:B------:R-:W-:-:S03]  /*1d450*/  F2FP.F16.F32.PACK_AB R191, R123, R191 ;  /* 0x000000bf7bbf723e */ /* 0x000fc600000000ff */
[----:B------:R-:W-:Y:S01]  /*1d460*/  FADD.FTZ R138, R176, R135 ;  /* 0x00000087b08a7221 */ /* 0x000fe20000010000 */
[----:B------:R-:W-:Y:S01]  /*1d470*/  F2FP.F16.F32.PACK_AB R176, R15, R176 ;  /* 0x000000b00fb0723e */ /* 0x000fe200000000ff */
[----:B------:R-:W0:Y:S01]  /*1d480*/  MUFU.EX2 R187, R187 ;  /* 0x000000bb00bb7308 */ /* 0x000e220000000800 */
[----:B-1----:R-:W-:Y:S01]  /*1d490*/  FADD.FTZ R7, R185, R134 ;  /* 0x00000086b9077221 */ /* 0x002fe20000010000 */
[----:B------:R-:W-:-:S04]  /*1d4a0*/  FADD.FTZ R135, R15, R138 ;  /* 0x0000008a0f877221 */ /* 0x000fc80000010000 */
[----:B------:R-:W-:Y:S02]  /*1d4b0*/  FADD.FTZ R138, R178, R135 ;  /* 0x00000087b28a7221 */ /* 0x000fe40000010000 */
[----:B------:R-:W1:Y:S01]  /*1d4c0*/  MUFU.EX2 R127, R127 ;  /* 0x0000007f007f7308 */ /* 0x000e620000000800 */
[C---:B--2---:R-:W-:Y:S01]  /*1d4d0*/  FADD.FTZ R134, R126.reuse, R7 ;  /* 0x000000077e867221 */ /* 0x044fe20000010000 */
[----:B------:R-:W-:Y:S01]  /*1d4e0*/  @!P1 PRMT R7, RZ, 0x654, R12 ;  /* 0x00000654ff079816 */ /* 0x000fe2000000000c */
[----:B------:R-:W-:Y:S01]  /*1d4f0*/  FFMA.FTZ R12, R155, R0, -R133 ;  /* 0x000000009b0c7223 */ /* 0x000fe20000010885 */
[----:B------:R-:W-:Y:S02]  /*1d500*/  F2FP.F16.F32.PACK_AB R185, R126, R185 ;  /* 0x000000b97eb9723e */ /* 0x000fe400000000ff */
[----:B------:R2:W-:Y:S02]  /*1d510*/  @!P1 SYNCS.ARRIVE.TRANS64.RED.A1T0 RZ, [R7+URZ], RZ ;  /* 0x000000ff07ff99a7 */ /* 0x0005e4000810043f */
[----:B------:R-:W2:Y:S01]  /*1d520*/  MUFU.EX2 R181, R181 ;  /* 0x000000b500b57308 */ /* 0x000ea20000000800 */
[----:B0-----:R-:W-:-:S07]  /*1d530*/  FADD.FTZ R134, R187, R134 ;  /* 0x00000086bb867221 */ /* 0x001fce0000010000 */
[----:B------:R-:W0:Y:S01]  /*1d540*/  MUFU.EX2 R130, R130 ;  /* 0x0000008200827308 */ /* 0x000e220000000800 */
[----:B-1----:R-:W-:Y:S01]  /*1d550*/  FADD.FTZ R136, R127, R134 ;  /* 0x000000867f887221 */ /* 0x002fe20000010000 */
[-CC-:B------:R-:W-:Y:S01]  /*1d560*/  FFMA.FTZ R134, R159, R0.reuse, -R133.reuse ;  /* 0x000000009f867223 */ /* 0x180fe20000010885 */
[----:B------:R-:W-:Y:S01]  /*1d570*/  FFMA.FTZ R133, R167, R0, -R133 ;  /* 0x00000000a7857223 */ /* 0x000fe20000010885 */
[----:B------:R-:W-:-:S04]  /*1d580*/  F2FP.F16.F32.PACK_AB R187, R127, R187 ;  /* 0x000000bb7fbb723e */ /* 0x000fc800000000ff */
        /* <DEDUP_REMOVED lines=11> */
[C---:B0-----:R-:W-:Y:S01]  /*1d640*/  FADD.FTZ R136, R8.reuse, R7 ;  /* 0x0000000708887221 */ /* 0x041fe20000010000 */
[----:B------:R-:W-:Y:S01]  /*1d650*/  F2FP.F16.F32.PACK_AB R183, R8, R183 ;  /* 0x000000b708b7723e */ /* 0x000fe200000000ff */
[----:B------:R-:W-:-:S05]  /*1d660*/  IMAD.MOV.U32 R8, RZ, RZ, R4 ;  /* 0x000000ffff087224 */ /* 0x000fca00078e0004 */
        /* <DEDUP_REMOVED lines=37> */
[----:B------:R-:W-:Y:S02]  /*1d8c0*/  F2FP.F16.F32.PACK_AB R175, R134, R175 ;  /* 0x000000af86af723e */ /* 0x000fe400000000ff */
[----:B------:R-:W-:-:S04]  /*1d8d0*/  MOV R13, R23 ;  /* 0x00000017000d7202 */ /* 0x000fc80000000f00 */
[----:B------:R-:W0:Y:S01]  /*1d8e0*/  MUFU.EX2 R14, R163 ;  /* 0x000000a3000e7308 */ /* 0x000e220000000800 */
[C---:B-1----:R-:W-:Y:S01]  /*1d8f0*/  FADD.FTZ R7, R11.reuse, R124 ;  /* 0x0000007c0b077221 */ /* 0x042fe20000010000 */
[----:B------:R-:W-:-:S06]  /*1d900*/  F2FP.F16.F32.PACK_AB R170, R11, R170 ;  /* 0x000000aa0baa723e */ /* 0x000fcc00000000ff */
[----:B------:R-:W1:Y:S01]  /*1d910*/  MUFU.EX2 R166, R166 ;  /* 0x000000a600a67308 */ /* 0x000e620000000800 */
[----:B--2---:R-:W-:-:S07]  /*1d920*/  FADD.FTZ R11, R169, R120 ;  /* 0x00000078a90b7221 */ /* 0x004fce0000010000 */
[----:B------:R-:W2:Y:S01]  /*1d930*/  MUFU.EX2 R133, R133 ;  /* 0x0000008500857308 */ /* 0x000ea20000000800 */
[C---:B0-----:R-:W-:Y:S01]  /*1d940*/  FADD.FTZ R11, R14.reuse, R11 ;  /* 0x0000000b0e0b7221 */ /* 0x041fe20000010000 */
[----:B------:R-:W-:-:S03]  /*1d950*/  F2FP.F16.F32.PACK_AB R169, R14, R169 ;  /* 0x000000a90ea9723e */ /* 0x000fc600000000ff */
[----:B-1----:R-:W-:-:S04]  /*1d960*/  FADD.FTZ R11, R166, R11 ;  /* 0x0000000ba60b7221 */ /* 0x002fc80000010000 */
[C---:B--2---:R-:W-:Y:S01]  /*1d970*/  FADD.FTZ R6, R133.reuse, R11 ;  /* 0x0000000b85067221 */ /* 0x044fe20000010000 */
[----:B------:R-:W-:Y:S01]  /*1d980*/  F2FP.F16.F32.PACK_AB R171, R133, R166 ;  /* 0x000000a685ab723e */ /* 0x000fe200000000ff */
[----:B------:R-:W-:Y:S01]  /*1d990*/  IMAD.MOV.U32 R11, RZ, RZ, R5 ;  /* 0x000000ffff0b7224 */ /* 0x000fe200078e0005 */
[----:B------:R-:W-:Y:S06]  /*1d9a0*/  @P2 BRA `(.L_x_4437) ;  /* 0xffffffc800f42947 */ /* 0x000fec000383ffff */
.L_x_4418:
[----:B------:R-:W-:Y:S05]  /*1d9b0*/  BSYNC B0 ;  /* 0x0000000000007941 */ /* 0x000fea0003800000 */
.L_x_4417:
        /* <DEDUP_REMOVED lines=99> */
.L_x_4438:
[----:B------:R-:W-:Y:S01]  /*1dff0*/  IMAD R12, R23, 0x8, R17 ;  /* 0x00000008170c7824 */ /* 0x000fe200078e0211 */
[----:B------:R-:W-:-:S04]  /*1e000*/  SHF.L.U32 R3, R194, 0x1f, RZ ;  /* 0x0000001fc2037819 */ /* 0x000fc800000006ff */
[----:B------:R0:W1:Y:S01]  /*1e010*/  SYNCS.PHASECHK.TRANS64.TRYWAIT P2, [R12+URZ+0x30850], R3 ;  /* 0x030850030c0075a7 */ /* 0x000062000804017f */
[----:B------:R-:W-:Y:S05]  /*1e020*/  @!P0 BRA `(.L_x_4439) ;  /* 0x0000000000048947 */ /* 0x000fea0003800000 */
[----:B------:R-:W-:Y:S01]  /*1e030*/  BPT.TRAP 0x1 ;  /* 0x000000040000795c */ /* 0x000fe20000300000 */
.L_x_4439:
        /* <DEDUP_REMOVED lines=9> */
.L_x_4441:
[----:B------:R-:W-:Y:S05]  /*1e0d0*/  BSYNC B0 ;  /* 0x0000000000007941 */ /* 0x000fea0003800000 */
.L_x_4440:
[----:B01----:R-:W-:Y:S01]  /*1e0e0*/  MOV R3, 0x40000040 ;  /* 0x4000004000037802 */ /* 0x003fe20000000f00 */
[----:B------:R-:W-:Y:S01]  /*1e0f0*/  WARPGROUP.ARRIVE ;  /* 0x00000000000079c5 */ /* 0x000fe20000000000 */
[C---:B------:R-:W-:Y:S01]  /*1e100*/  R2UR UR6, R2.reuse ;  /* 0x00000000020672ca */ /* 0x040fe200000e0000 */
[----:B------:R-:W-:Y:S01]  /*1e110*/  VIADD R8, R2, 0x80 ;  /* 0x0000008002087836 */ /* 0x000fe20000000000 */
[----:B------:R-:W-:Y:S01]  /*1e120*/  R2UR UR7, R3 ;  /* 0x00000000030772ca */ /* 0x000fe200000e0000 */
[----:B------:R-:W-:Y:S01]  /*1e130*/  IMAD.MOV.U32 R9, RZ, RZ, 0x40000040 ;  /* 0x40000040ff097424 */ /* 0x000fe200078e00ff */
[----:B------:R-:W-:Y:S01]  /*1e140*/  MOV R3, 0x40000040 ;  /* 0x4000004000037802 */ /* 0x000fe20000000f00 */
[----:B------:R-:W-:Y:S01]  /*1e150*/  @!P1 VIADD R12, R12, 0x30860 ;  /* 0x000308600c0c9836 */ /* 0x000fe20000000000 */
[----:B------:R-:W-:Y:S01]  /*1e160*/  IADD3 R220, R220, 0x1, RZ ;  /* 0x00000001dcdc7810 */ /* 0x000fe20007ffe0ff */
[----:B------:R-:W-:-:S03]  /*1e170*/  VIADD R23, R23, 0x1 ;  /* 0x0000000117177836 */ /* 0x000fc60000000000 */
[----:B------:R-:W-:Y:S02]  /*1e180*/  @!P1 PRMT R12, RZ, 0x654, R12 ;  /* 0x00000654ff0c9816 */ /* 0x000fe4000000000c */
[----:B------:R-:W-:-:S03]  /*1e190*/  ISETP.NE.AND P2, PT, R23, 0x2, PT ;  /* 0x000000021700780c */ /* 0x000fc60003f45270 */
[----:B------:R-:W-:Y:S01]  /*1e1a0*/  HGMMA.64x192x16.F32 R24, R188, gdesc[UR4].tnspB, R24, gsb0 ;  /* 0x42e00004bc187df0 */ /* 0x000fe20008000818 */
[----:B------:R-:W-:Y:S01]  /*1e1b0*/  R2UR UR6, R8 ;  /* 0x00000000080672ca */ /* 0x000fe200000e0000 */
[----:B------:R-:W-:Y:S01]  /*1e1c0*/  VIADD R8, R2, 0x100 ;  /* 0x0000010002087836 */ /* 0x000fe20000000000 */
[----:B------:R-:W-:Y:S01]  /*1e1d0*/  R2UR UR7, R9 ;  /* 0x00000000090772ca */ /* 0x000fe200000e0000 */
[----:B------:R-:W-:Y:S01]  /*1e1e0*/  IMAD.MOV.U32 R9, RZ, RZ, 0x40000040 ;  /* 0x40000040ff097424 */ /* 0x000fe200078e00ff */
[----:B------:R-:W-:Y:S01]  /*1e1f0*/  SEL R23, R23, RZ, P2 ;  /* 0x000000ff17177207 */ /* 0x000fe20001000000 */
[----:B------:R-:W-:Y:S02]  /*1e200*/  WARPGROUP.DEPBAR.LE gsb0, 0x0 ;  /* 0x00008000000079c5 */ /* 0x000fe40000010000 */
[----:B------:R-:W-:-:S12]  /*1e210*/  WARPGROUP.ARRIVE ;  /* 0x00000000000079c5 */ /* 0x000fd80000000000 */
        /* <DEDUP_REMOVED lines=9> */
[C---:B------:R-:W-:Y:S01]  /*1e2b0*/  VIADD R8, R2.reuse, 0x200 ;  /* 0x0000020002087836 */ /* 0x040fe20000000000 */
[----:B------:R-:W-:Y:S01]  /*1e2c0*/  R2UR UR7, R9 ;  /* 0x00000000090772ca */ /* 0x000fe200000e0000 */
[----:B------:R-:W-:Y:S02]  /*1e2d0*/  IMAD.MOV.U32 R9, RZ, RZ, 0x40000040 ;  /* 0x40000040ff097424 */ /* 0x000fe400078e00ff */
[----:B------:R-:W-:Y:S01]  /*1e2e0*/  VIADD R2, R2, 0x280 ;  /* 0x0000028002027836 */ /* 0x000fe20000000000 */
[----:B------:R-:W-:Y:S02]  /*1e2f0*/  WARPGROUP.DEPBAR.LE gsb0, 0x0 ;  /* 0x00008000000079c5 */ /* 0x000fe40000010000 */
[----:B------:R-:W-:-:S11]  /*1e300*/  WARPGROUP.ARRIVE ;  /* 0x00000000000079c5 */ /* 0x000fd60000000000 */
[----:B------:R-:W-:Y:S01]  /*1e310*/  HGMMA.64x192x16.F32 R24, R176, gdesc[UR4].tnspB, R24, gsb0 ;  /* 0x42e00004b0187df0 */ /* 0x000fe20008000818 */
[----:B------:R-:W-:Y:S02]  /*1e320*/  R2UR UR6, R8 ;  /* 0x00000000080672ca */ /* 0x000fe400000e0000 */
[----:B------:R-:W-:Y:S01]  /*1e330*/  R2UR UR7, R9 ;  /* 0x00000000090772ca */ /* 0x000fe200000e0000 */
[----:B------:R-:W-:Y:S02]  /*1e340*/  WARPGROUP.DEPBAR.LE gsb0, 0x0 ;  /* 0x00008000000079c5 */ /* 0x000fe40000010000 */
[----:B------:R-:W-:-:S14]  /*1e350*/  WARPGROUP.ARRIVE ;  /* 0x00000000000079c5 */ /* 0x000fdc0000000000 */
        /* <DEDUP_REMOVED lines=130> */
.L_x_4291:
        /* <DEDUP_REMOVED lines=9> */
[----:B------:R-:W2:Y:S01]  /*1ec10*/  S2R R6, SR_SWINHI ;  /* 0x0000000000067919 */ /* 0x000ea20000002f00 */
[----:B------:R-:W-:Y:S01]  /*1ec20*/  ULDC.64 UR4, c[0x0][0xbd8] ;  /* 0x0002f60000047ab9 */ /* 0x000fe20000000a00 */
[----:B------:R-:W-:Y:S01]  /*1ec30*/  F2FP.F16.F32.PACK_AB R24, R25, R24 ;  /* 0x000000181918723e */ /* 0x000fe200000000ff */
[----:B------:R-:W-:Y:S01]  /*1ec40*/  ULDC.64 UR6, c[0x0][0x208] ;  /* 0x0000820000067ab9 */ /* 0x000fe20000000a00 */
        /* <DEDUP_REMOVED lines=18> */
[----:B------:R-:W-:Y:S01]  /*1ed70*/  IMAD.WIDE R26, R235, 0x2, R4 ;  /* 0x00000002eb1a7825 */ /* 0x000fe200078e0204 */
[----:B------:R-:W-:Y:S02]  /*1ed80*/  F2FP.F16.F32.PACK_AB R66, R69, R68 ;  /* 0x000000444542723e */ /* 0x000fe400000000ff */
[----:B------:R-:W-:Y:S02]  /*1ed90*/  F2FP.F16.F32.PACK_AB R67, R71, R67 ;  /* 0x000000434743723e */ /* 0x000fe400000000ff */
[C---:B------:R-:W-:Y:S02]  /*1eda0*/  IADD3 R111, P2, R26.reuse, 0x20, RZ ;  /* 0x000000201a6f7810 */ /* 0x040fe40007f5e0ff */
[----:B------:R-:W-:-:S02]  /*1edb0*/  IADD3 R143, P0, R26, 0x4020, RZ ;  /* 0x000040201a8f7810 */ /* 0x000fc40007f1e0ff */
[----:B------:R-:W-:Y:S01]  /*1edc0*/  LOP3.LUT R6, R111, 0x380, RZ, 0xc0, !PT ;  /* 0x000003806f067812 */ /* 0x000fe200078ec0ff */
[--C-:B------:R-:W-:Y:S01]  /*1edd0*/  IMAD.X R9, RZ, RZ, R27.reuse, P2 ;  /* 0x000000ffff097224 */ /* 0x100fe200010e061b */
[----:B------:R-:W-:Y:S01]  /*1ede0*/  LOP3.LUT R7, R26, 0x380, RZ, 0xc0, !PT ;  /* 0x000003801a077812 */ /* 0x000fe200078ec0ff */
[--C-:B------:R-:W-:Y:S01]  /*1edf0*/  IMAD.X R21, RZ, RZ, R27.reuse, P0 ;  /* 0x000000ffff157224 */ /* 0x100fe200000e061b */
[----:B------:R-:W-:Y:S02]  /*1ee00*/  SHF.R.U64 R6, R6, 0x3, RZ ;  /* 0x0000000306067819 */ /* 0x000fe400000012ff */
[C---:B------:R-:W-:Y:S02]  /*1ee10*/  IADD3 R137, P1, R26.reuse, 0x40, RZ ;  /* 0x000000401a897810 */ /* 0x040fe40007f3e0ff */
[----:B------:R-:W-:Y:S02]  /*1ee20*/  IADD3 R139, P6, R26, 0x60, RZ ;  /* 0x000000601a8b7810 */ /* 0x000fe40007fde0ff */
[----:B------:R-:W-:Y:S01]  /*1ee30*/  LOP3.LUT R8, R6, R111, RZ, 0x3c, !PT ;  /* 0x0000006f06087212 */ /* 0x000fe200078e3cff */
[--C-:B------:R-:W-:Y:S01]  /*1ee40*/  IMAD.X R11, RZ, RZ, R27.reuse, P1 ;  /* 0x000000ffff0b7224 */ /* 0x100fe200008e061b */
[----:B------:R-:W-:Y:S01]  /*1ee50*/  IADD3 R141, P5, R26, 0x4000, RZ ;  /* 0x000040001a8d7810 */ /* 0x000fe20007fbe0ff */
[----:B------:R-:W-:Y:S01]  /*1ee60*/  IMAD.X R13, RZ, RZ, R27, P6 ;  /* 0x000000ffff0d7224 */ /* 0x000fe200030e061b */
[----:B------:R-:W-:-:S02]  /*1ee70*/  LOP3.LUT R6, R143, 0x380, RZ, 0xc0, !PT ;  /* 0x000003808f067812 */ /* 0x000fc400078ec0ff */
[----:B------:R-:W-:Y:S02]  /*1ee80*/  SHF.R.U64 R7, R7, 0x3, RZ ;  /* 0x0000000307077819 */ /* 0x000fe400000012ff */
[----:B------:R-:W-:Y:S02]  /*1ee90*/  IADD3.X R15, RZ, R27, RZ, P5, !PT ;  /* 0x0000001bff0f7210 */ /* 0x000fe40002ffe4ff */
[----:B------:R-:W-:Y:S02]  /*1eea0*/  SHF.R.U64 R6, R6, 0x3, RZ ;  /* 0x0000000306067819 */ /* 0x000fe400000012ff */
        /* <DEDUP_REMOVED lines=9> */
[----:B------:R-:W-:Y:S01]  /*1ef40*/  LOP3.LUT R26, R7, R26, RZ, 0x3c, !PT ;  /* 0x0000001a071a7212 */ /* 0x000fe200078e3cff */
[--C-:B------:R-:W-:Y:S01]  /*1ef50*/  IMAD.X R47, RZ, RZ, R27.reuse, P6 ;  /* 0x000000ffff2f7224 */ /* 0x100fe200030e061b */
[----:B------:R-:W-:Y:S01]  /*1ef60*/  LOP3.LUT R20, R6, R143, RZ, 0x3c, !PT ;  /* 0x0000008f06147212 */ /* 0x000fe200078e3cff */
[----:B------:R-:W-:Y:S01]  /*1ef70*/  IMAD.X R7, RZ, RZ, R27, P5 ;  /* 0x000000ffff077224 */ /* 0x000fe200028e061b */
[----:B------:R-:W-:Y:S02]  /*1ef80*/  LOP3.LUT R6, R151, 0x380, RZ, 0xc0, !PT ;  /* 0x0000038097067812 */ /* 0x000fe400078ec0ff */
[-C--:B------:R-:W-:Y:S02]  /*1ef90*/  IADD3.X R43, RZ, R27.reuse, RZ, P1, !PT ;  /* 0x0000001bff2b7210 */ /* 0x080fe40000ffe4ff */
[----:B------:R-:W-:Y:S02]  /*1efa0*/  MOV R78, R26 ;  /* 0x0000001a004e7202 */ /* 0x000fe40000000f00 */
[----:B------:R-:W-:-:S02]  /*1efb0*/  LOP3.LUT R42, R86, 0x380, RZ, 0xc0, !PT ;  /* 0x00000380562a7812 */ /* 0x000fc400078ec0ff */
[----:B------:R-:W-:Y:S02]  /*1efc0*/  LOP3.LUT R27, R153, 0x380, RZ, 0xc0, !PT ;  /* 0x00000380991b7812 */ /* 0x000fe400078ec0ff */
[----:B------:R-:W-:Y:S02]  /*1efd0*/  F2FP.F16.F32.PACK_AB R26, R29, R28 ;  /* 0x0000001c1d1a723e */ /* 0x000fe400000000ff */
[----:B------:R-:W-:Y:S02]  /*1efe0*/  SHF.R.U64 R6, R6, 0x3, RZ ;  /* 0x0000000306067819 */ /* 0x000fe400000012ff */
[----:B------:R-:W-:Y:S02]  /*1eff0*/  SHF.R.U64 R29, R42, 0x3, RZ ;  /* 0x000000032a1d7819 */ /* 0x000fe400000012ff */
[----:B------:R-:W-:Y:S02]  /*1f000*/  SHF.R.U64 R28, R27, 0x3, RZ ;  /* 0x000000031b1c7819 */ /* 0x000fe400000012ff */
[----:B------:R-:W-:-:S02]  /*1f010*/  LOP3.LUT R42, R6, R151, RZ, 0x3c, !PT ;  /* 0x00000097062a7212 */ /* 0x000fc400078e3cff */
[----:B------:R-:W-:Y:S02]  /*1f020*/  LOP3.LUT R6, R29, R86, RZ, 0x3c, !PT ;  /* 0x000000561d067212 */ /* 0x000fe400078e3cff */
[----:B------:R-:W-:Y:S02]  /*1f030*/  LOP3.LUT R46, R28, R153, RZ, 0x3c, !PT ;  /* 0x000000991c2e7212 */ /* 0x000fe400078e3cff */
[----:B------:R-:W-:Y:S02]  /*1f040*/  MOV R28, R8 ;  /* 0x00000008001c7202 */ /* 0x000fe40000000f00 */
[----:B------:R-:W-:Y:S02]  /*1f050*/  MOV R8, R42 ;  /* 0x0000002a00087202 */ /* 0x000fe40000000f00 */
[----:B------:R-:W-:Y:S02]  /*1f060*/  F2FP.F16.F32.PACK_AB R43, R130, R0 ;  /* 0x00000000822b723e */ /* 0x000fe400000000ff */
[----:B------:R-:W-:-:S02]  /*1f070*/  MOV R0, R6 ;  /* 0x0000000600007202 */ /* 0x000fc40000000f00 */
[----:B------:R-:W2:Y:S01]  /*1f080*/  LDC.64 R6, c[0x0][0xbd8] ;  /* 0x0002f600ff067b82 */ /* 0x000ea20000000a00 */
[----:B------:R-:W-:Y:S02]  /*1f090*/  LOP3.LUT R34, R147, 0x380, RZ, 0xc0, !PT ;  /* 0x0000038093227812 */ /* 0x000fe400078ec0ff */
[----:B------:R-:W-:Y:S02]  /*1f0a0*/  ISETP.NE.U32.AND P0, PT, RZ, UR4, PT ;  /* 0x00000004ff007c0c */ /* 0x000fe4000bf05070 */
[----:B------:R-:W-:Y:S02]  /*1f0b0*/  LOP3.LUT R10, R137, 0x380, RZ, 0xc0, !PT ;  /* 0x00000380890a7812 */ /* 0x000fe400078ec0ff */
[----:B------:R-:W-:Y:S02]  /*1f0c0*/  LOP3.LUT R12, R139, 0x380, RZ, 0xc0, !PT ;  /* 0x000003808b0c7812 */ /* 0x000fe400078ec0ff */
[----:B------:R-:W-:Y:S02]  /*1f0d0*/  LOP3.LUT R14, R141, 0x380, RZ, 0xc0, !PT ;  /* 0x000003808d0e7812 */ /* 0x000fe400078ec0ff */
[----:B------:R-:W-:-:S02]  /*1f0e0*/  SHF.R.U64 R34, R34, 0x3, RZ ;  /* 0x0000000322227819 */ /* 0x000fc400000012ff */
[----:B------:R-:W-:Y:S01]  /*1f0f0*/  ISETP.NE.AND.EX P0, PT, RZ, UR5, PT, P0 ;  /* 0x00000005ff007c0c */ /* 0x000fe2000bf05300 */
[----:B------:R-:W-:Y:S01]  /*1f100*/  ULDC.64 UR4, c[0x0][0xbe0] ;  /* 0x0002f80000047ab9 */ /* 0x000fe20000000a00 */
[----:B------:R-:W-:Y:S02]  /*1f110*/  SHF.R.U64 R10, R10, 0x3, RZ ;  /* 0x000000030a0a7819 */ /* 0x000fe400000012ff */
[----:B------:R-:W-:Y:S02]  /*1f120*/  LOP3.LUT R30, R145, 0x380, RZ, 0xc0, !PT ;  /* 0x00000380911e7812 */ /* 0x000fe400078ec0ff */
[----:B------:R-:W-:Y:S02]  /*1f130*/  SHF.R.U64 R12, R12, 0x3, RZ ;  /* 0x000000030c0c7819 */ /* 0x000fe400000012ff */
[----:B------:R-:W-:Y:S02]  /*1f140*/  ISETP.NE.U32.AND P1, PT, RZ, UR4, PT ;  /* 0x00000004ff007c0c */ /* 0x000fe4000bf25070 */
[----:B------:R-:W-:-:S02]  /*1f150*/  SHF.R.U64 R14, R14, 0x3, RZ ;  /* 0x000000030e0e7819 */ /* 0x000fc400000012ff */
[----:B------:R-:W-:Y:S02]  /*1f160*/  LOP3.LUT R38, R149, 0x380, RZ, 0xc0, !PT ;  /* 0x0000038095267812 */ /* 0x000fe400078ec0ff */
[----:B------:R-:W-:Y:S02]  /*1f170*/  LOP3.LUT R34, R34, R147, RZ, 0x3c, !PT ;  /* 0x0000009322227212 */ /* 0x000fe400078e3cff */
[----:B------:R-:W-:Y:S02]  /*1f180*/  LOP3.LUT R10, R10, R137, RZ, 0x3c, !PT ;  /* 0x000000890a0a7212 */ /* 0x000fe400078e3cff */
[----:B------:R-:W-:Y:S02]  /*1f190*/  SHF.R.U64 R30, R30, 0x3, RZ ;  /* 0x000000031e1e7819 */ /* 0x000fe400000012ff */
[----:B------:R-:W-:Y:S02]  /*1f1a0*/  LOP3.LUT R12, R12, R139, RZ, 0x3c, !PT ;  /* 0x0000008b0c0c7212 */ /* 0x000fe400078e3cff */
[----:B------:R-:W-:-:S02]  /*1f1b0*/  ISETP.NE.AND.EX P1, PT, RZ, UR5, PT, P1 ;  /* 0x00000005ff007c0c */ /* 0x000fc4000bf25310 */
[----:B------:R-:W-:Y:S02]  /*1f1c0*/  LOP3.LUT R14, R14, R141, RZ, 0x3c, !PT ;  /* 0x0000008d0e0e7212 */ /* 0x000fe400078e3cff */
[----:B------:R-:W-:Y:S02]  /*1f1d0*/  SHF.R.U64 R38, R38, 0x3, RZ ;  /* 0x0000000326267819 */ /* 0x000fe400000012ff */
[----:B------:R-:W-:Y:S01]  /*1f1e0*/  F2FP.F16.F32.PACK_AB R27, R134, R123 ;  /* 0x0000007b861b723e */ /* 0x000fe200000000ff */
[----:B------:R-:W-:Y:S01]  /*1f1f0*/  BAR.SYNC.DEFER_BLOCKING 0x1, 0x100 ;  /* 0x0044000000007b1d */ /* 0x000fe20000010000 */
[----:B------:R-:W-:Y:S02]  /*1f200*/  MOV R9, R34 ;  /* 0x0000002200097202 */ /* 0x000fe40000000f00 */
[----:B------:R-:W-:Y:S02]  /*1f210*/  F2FP.F16.F32.PACK_AB R34, R37, R36 ;  /* 0x000000242522723e */ /* 0x000fe400000000ff */
[----:B------:R-:W-:-:S02]  /*1f220*/  F2FP.F16.F32.PACK_AB R35, R132, R121 ;  /* 0x000000798423723e */ /* 0x000fc400000000ff */
[----:B------:R-:W-:Y:S02]  /*1f230*/  LOP3.LUT R30, R30, R145, RZ, 0x3c, !PT ;  /* 0x000000911e1e7212 */ /* 0x000fe400078e3cff */
[----:B------:R-:W-:Y:S02]  /*1f240*/  MOV R10, R10 ;  /* 0x0000000a000a7202 */ /* 0x000fe40000000f00 */
[----:B------:R-:W-:Y:S02]  /*1f250*/  F2FP.F16.F32.PACK_AB R42, R45, R44 ;  /* 0x0000002c2d2a723e */ /* 0x000fe400000000ff */
[----:B------:R-:W-:Y:S02]  /*1f260*/  MOV R12, R12 ;  /* 0x0000000c000c7202 */ /* 0x000fe40000000f00 */
[----:B------:R-:W-:Y:S02]  /*1f270*/  LOP3.LUT R38, R38, R149, RZ, 0x3c, !PT ;  /* 0x0000009526267212 */ /* 0x000fe400078e3cff */
[----:B------:R-:W-:-:S02]  /*1f280*/  MOV R14, R14 ;  /* 0x0000000e000e7202 */ /* 0x000fc40000000f00 */
[----:B------:R-:W-:Y:S02]  /*1f290*/  MOV R20, R20 ;  /* 0x0000001400147202 */ /* 0x000fe40000000f00 */
[----:B------:R-:W-:Y:S02]  /*1f2a0*/  F2FP.F16.F32.PACK_AB R73, R70, R74 ;  /* 0x0000004a4649723e */ /* 0x000fe400000000ff */
[----:B------:R-:W-:Y:S01]  /*1f2b0*/  F2FP.F16.F32.PACK_AB R80, R81, R80 ;  /* 0x000000505150723e */ /* 0x000fe200000000ff */
[----:B------:R-:W-:Y:S01]  /*1f2c0*/  STSM.16.M88.4 [R78], R24 ;  /* 0x000000184e007844 */ /* 0x000fe20000000200 */
[----:B------:R-:W-:Y:S02]  /*1f2d0*/  MOV R30, R30 ;  /* 0x0000001e001e7202 */ /* 0x000fe40000000f00 */
[----:B------:R-:W-:Y:S01]  /*1f2e0*/  F2FP.F16.F32.PACK_AB R74, R77, R76 ;  /* 0x0000004c4d4a723e */ /* 0x000fe200000000ff */
[----:B------:R-:W-:Y:S01]  /*1f2f0*/  STSM.16.M88.4 [R28], R32 ;  /* 0x000000201c007844 */ /* 0x000fe20000000200 */
[----:B------:R-:W-:-:S02]  /*1f300*/  F2FP.F16.F32.PACK_AB R75, R79, R75 ;  /* 0x0000004b4f4b723e */ /* 0x000fc400000000ff */
[----:B------:R-:W-:Y:S01]  /*1f310*/  F2FP.F16.F32.PACK_AB R81, R63, R82 ;  /* 0x000000523f51723e */ /* 0x000fe200000000ff */
[----:B------:R2:W-:Y:S01]  /*1f320*/  STSM.16.M88.4 [R10], R40 ;  /* 0x000000280a007844 */ /* 0x0005e20000000200 */
[----:B------:R-:W-:Y:S02]  /*1f330*/  F2FP.F16.F32.PACK_AB R88, R89, R88 ;  /* 0x000000585958723e */ /* 0x000fe400000000ff */
[----:B------:R-:W-:Y:S01]  /*1f340*/  F2FP.F16.F32.PACK_AB R82, R85, R84 ;  /* 0x000000545552723e */ /* 0x000fe200000000ff */
[----:B------:R-:W-:Y:S01]  /*1f350*/  STSM.16.M88.4 [R12], R48 ;  /* 0x000000300c007844 */ /* 0x000fe20000000200 */
[----:B------:R-:W-:Y:S02]  /*1f360*/  F2FP.F16.F32.PACK_AB R83, R87, R83 ;  /* 0x000000535753723e */ /* 0x000fe400000000ff */
[----:B------:R-:W-:Y:S01]  /*1f370*/  F2FP.F16.F32.PACK_AB R89, R62, R90 ;  /* 0x0000005a3e59723e */ /* 0x000fe200000000ff */
[----:B------:R-:W-:Y:S01]  /*1f380*/  STSM.16.M88.4 [R14], R56 ;  /* 0x000000380e007844 */ /* 0x000fe20000000200 */
[----:B------:R-:W-:-:S02]  /*1f390*/  F2FP.F16.F32.PACK_AB R96, R97, R96 ;  /* 0x000000606160723e */ /* 0x000fc400000000ff */
[----:B------:R-:W-:Y:S01]  /*1f3a0*/  MOV R38, R38 ;  /* 0x0000002600267202 */ /* 0x000fe20000000f00 */
[----:B------:R3:W-:Y:S01]  /*1f3b0*/  STSM.16.M88.4 [R20], R64 ;  /* 0x0000004014007844 */ /* 0x0007e20000000200 */
[----:B------:R-:W-:Y:S02]  /*1f3c0*/  F2FP.F16.F32.PACK_AB R90, R93, R92 ;  /* 0x0000005c5d5a723e */ /* 0x000fe400000000ff */
[----:B------:R-:W-:Y:S01]  /*1f3d0*/  F2FP.F16.F32.PACK_AB R91, R95, R91 ;  /* 0x0000005b5f5b723e */ /* 0x000fe200000000ff */
[----:B------:R-:W-:Y:S01]  /*1f3e0*/  STSM.16.M88.4 [R30], R72 ;  /* 0x000000481e007844 */ /* 0x000fe20000000200 */
[----:B------:R-:W-:Y:S01]  /*1f3f0*/  F2FP.F16.F32.PACK_AB R97, R55, R98 ;  /* 0x000000623761723e */ /* 0x000fe200000000ff */
[----:B--2---:R-:W-:Y:S01]  /*1f400*/  IMAD.WIDE R10, R219, 0x4, R6 ;  /* 0x00000004db0a7825 */ /* 0x004fe200078e0206 */
[----:B------:R-:W-:Y:S01]  /*1f410*/  F2FP.F16.F32.PACK_AB R104, R105, R104 ;  /* 0x000000686968723e */ /* 0x000fe200000000ff */
[----:B------:R2:W-:Y:S01]  /*1f420*/  STSM.16.M88.4 [R9], R80 ;  /* 0x0000005009007844 */ /* 0x0005e20000000200 */
[----:B------:R-:W-:Y:S01]  /*1f430*/  F2FP.F16.F32.PACK_AB R98, R101, R100 ;  /* 0x000000646562723e */ /* 0x000fe200000000ff */
[----:B------:R-:W4:Y:S01]  /*1f440*/  @P1 LDC.64 R6, c[0x0][0xbe0] ;  /* 0x0002f800ff061b82 */ /* 0x000f220000000a00 */
[----:B------:R-:W-:Y:S01]  /*1f450*/  F2FP.F16.F32.PACK_AB R99, R103, R99 ;  /* 0x000000636763723e */ /* 0x000fe200000000ff */
[----:B------:R-:W-:Y:S01]  /*1f460*/  STSM.16.M88.4 [R38], R88 ;  /* 0x0000005826007844 */ /* 0x000fe20000000200 */
[----:B------:R-:W-:-:S02]  /*1f470*/  F2FP.F16.F32.PACK_AB R105, R54, R106 ;  /* 0x0000006a3669723e */ /* 0x000fc400000000ff */
[----:B------:R-:W-:Y:S01]  /*1f480*/  F2FP.F16.F32.PACK_AB R112, R113, R112 ;  /* 0x000000707170723e */ /* 0x000fe200000000ff */
[----:B------:R-:W-:Y:S01]  /*1f490*/  STSM.16.M88.4 [R8], R96 ;  /* 0x0000006008007844 */ /* 0x000fe20000000200 */
[----:B------:R-:W-:Y:S02]  /*1f4a0*/  MOV R46, R46 ;  /* 0x0000002e002e7202 */ /* 0x000fe40000000f00 */
[----:B------:R-:W-:Y:S01]  /*1f4b0*/  F2FP.F16.F32.PACK_AB R107, R107, R110 ;  /* 0x0000006e6b6b723e */ /* 0x000fe200000000ff */
[----:B------:R-:W-:Y:S01]  /*1f4c0*/  ULDC UR4, c[0x0][0xa88] ;  /* 0x0002a20000047ab9 */ /* 0x000fe20000000800 */
[----:B------:R-:W-:Y:S01]  /*1f4d0*/  F2FP.F16.F32.PACK_AB R106, R109, R108 ;  /* 0x0000006c6d6a723e */ /* 0x000fe200000000ff */
[----:B---3--:R-:W-:Y:S01]  /*1f4e0*/  IMAD.MOV.U32 R20, RZ, RZ, RZ ;  /* 0x000000ffff147224 */ /* 0x008fe200078e00ff */
[----:B------:R-:W-:Y:S02]  /*1f4f0*/  F2FP.F16.F32.PACK_AB R113, R115, R114 ;  /* 0x000000727371723e */ /* 0x000fe400000000ff */
[----:B------:R-:W-:Y:S01]  /*1f500*/  F2FP.F16.F32.PACK_AB R114, R117, R116 ;  /* 0x000000747572723e */ /* 0x000fe200000000ff */
[----:B------:R-:W-:Y:S01]  /*1f510*/  STSM.16.M88.4 [R46], R104 ;  /* 0x000000682e007844 */ /* 0x000fe20000000200 */
[----:B------:R-:W-:-:S05]  /*1f520*/  F2FP.F16.F32.PACK_AB R115, R119, R118 ;  /* 0x000000767773723e */ /* 0x000fca00000000ff */
[----:B------:R3:W-:Y:S01]  /*1f530*/  STSM.16.M88.4 [R0], R112 ;  /* 0x0000007000007844 */ /* 0x0007e20000000200 */
[----:B------:R-:W-:Y:S01]  /*1f540*/  BAR.SYNC.DEFER_BLOCKING 0x1, 0x100 ;  /* 0x0044000000007b1d */ /* 0x000fe20000010000 */
[----:B--2---:R-:W-:-:S04]  /*1f550*/  IMAD R9, R214, 0x40, R213 ;  /* 0x00000040d6097824 */ /* 0x004fc800078e02d5 */
[----:B------:R-:W-:-:S03]  /*1f560*/  IMAD.WIDE R4, R9, 0x2, R4 ;  /* 0x0000000209047825 */ /* 0x000fc600078e0204 */
[----:B------:R-:W-:Y:S01]  /*1f570*/  IADD3 R9, P5, R4, 0x1000, RZ ;  /* 0x0000100004097810 */ /* 0x000fe20007fbe0ff */
[----:B----4-:R-:W-:Y:S01]  /*1f580*/  @P1 IMAD.WIDE R6, R219, 0x4, R6 ;  /* 0x00000004db061825 */ /* 0x010fe200078e0206 */
[----:B---3--:R-:W-:Y:S02]  /*1f590*/  MOV R0, UR4 ;  /* 0x0000000400007c02 */ /* 0x008fe40008000f00 */
[----:B------:R-:W-:-:S04]  /*1f5a0*/  LOP3.LUT R8, R9, 0x380, RZ, 0xc0, !PT ;  /* 0x0000038009087812 */ /* 0x000fc800078ec0ff */
[----:B------:R-:W-:Y:S02]  /*1f5b0*/  SHF.R.U64 R8, R8, 0x3, RZ ;  /* 0x0000000308087819 */ /* 0x000fe400000012ff */
[----:B------:R-:W-:Y:S01]  /*1f5c0*/  IADD3 R13, P4, R4, 0x2000, RZ ;  /* 0x00002000040d7810 */ /* 0x000fe20007f9e0ff */
[----:B------:R2:W5:Y:S01]  /*1f5d0*/  @P0 LDG.E R20, desc[UR6][R10.64] ;  /* 0x000000060a140981 */ /* 0x000562000c1e1900 */
[----:B------:R-:W-:-:S03]  /*1f5e0*/  LOP3.LUT R8, R8, R9, RZ, 0x3c, !PT ;  /* 0x0000000908087212 */ /* 0x000fc600078e3cff */
[----:B------:R2:W5:Y:S01]  /*1f5f0*/  @P1 LDG.E R0, desc[UR6][R6.64] ;  /* 0x0000000606001981 */ /* 0x000562000c1e1900 */
[----:B------:R-:W-:Y:S07]  /*1f600*/  @P1 BRA `(.L_x_4445) ;  /* 0x0000000000141947 */ /* 0x000fee0003800000 */
[----:B------:R-:W-:Y:S05]  /*1f610*/  @!P0 BRA `(.L_x_4445) ;  /* 0x0000000000108947 */ /* 0x000fea0003800000 */
[----:B------:R-:W-:Y:S02]  /*1f620*/  ULDC.64 UR4, c[0x0][0x208] ;  /* 0x0000820000047ab9 */ /* 0x000fe40000000a00 */
[----:B--2---:R-:W2:Y:S04]  /*1f630*/  LDG.E R7, desc[UR4][R10.64] ;  /* 0x000000040a077981 */ /* 0x004ea8000c1e1900 */
[----:B-----5:R-:W2:Y:S02]  /*1f640*/  LDG.E R0, desc[UR4][R10.64+0x4] ;  /* 0x000004040a007981 */ /* 0x020ea4000c1e1900 */
[----:B--2---:R-:W-:-:S07]  /*1f650*/  IMAD.IADD R0, R0, 0x1, -R7 ;  /* 0x0000000100007824 */ /* 0x004fce00078e0a07 */
.L_x_4445:
[----:B------:R-:W-:Y:S01]  /*1f660*/  SHF.R.S32.HI R61, RZ, 0x1f, R218 ;  /* 0x0000001fff3d7819 */ /* 0x000fe200000114da */
[----:B------:R-:W-:Y:S01]  /*1f670*/  ULDC.64 UR4, c[0x0][0xb70] ;  /* 0x0002dc0000047ab9 */ /* 0x000fe20000000a00 */
[--C-:B-----5:R-:W-:Y:S01]  /*1f680*/  SHF.R.S32.HI R21, RZ, 0x1f, R20.reuse ;  /* 0x0000001fff157819 */ /* 0x120fe20000011414 */
[----:B------:R-:W-:Y:S01]  /*1f690*/  ULDC.64 UR6, c[0x0][0x208] ;  /* 0x0000820000067ab9 */ /* 0x000fe20000000a00 */
[----:B------:R-:W-:Y:S01]  /*1f6a0*/  SHF.R.S32.HI R9, RZ, 0x1f, R219 ;  /* 0x0000001fff097819 */ /* 0x000fe200000114db */
[----:B--2---:R-:W-:Y:S01]  /*1f6b0*/  IMAD R7, R61, UR4, RZ ;  /* 0x000000043d077c24 */ /* 0x004fe2000f8e02ff */
[----:B------:R-:W-:Y:S02]  /*1f6c0*/  SEL R65, R219, RZ, !P0 ;  /* 0x000000ffdb417207 */ /* 0x000fe40004000000 */
[----:B------:R-:W-:Y:S01]  /*1f6d0*/  SEL R60, R9, RZ, !P0 ;  /* 0x000000ff093c7207 */ /* 0x000fe20004000000 */
[----:B------:R-:W-:Y:S01]  /*1f6e0*/  IMAD R11, R218, UR5, R7 ;  /* 0x00000005da0b7c24 */ /* 0x000fe2000f8e0207 */
[----:B------:R-:W-:Y:S01]  /*1f6f0*/  IADD3 R29, P0, R4, 0x4000, RZ ;  /* 0x00004000041d7810 */ /* 0x000fe20007f1e0ff */
[----:B------:R-:W-:Y:S01]  /*1f700*/  IMAD.WIDE.U32 R6, R218, UR4, R20 ;  /* 0x00000004da067c25 */ /* 0x000fe2000f8e0014 */
[----:B------:R-:W-:Y:S01]  /*1f710*/  ULDC.64 UR4, c[0x0][0xb78] ;  /* 0x0002de0000047ab9 */ /* 0x000fe20000000a00 */
[----:B------:R-:W-:-:S02]  /*1f720*/  IADD3 R25, P3, R4, 0x3000, RZ ;  /* 0x0000300004197810 */ /* 0x000fc40007f7e0ff */
[----:B------:R-:W-:Y:S01]  /*1f730*/  IMAD.IADD R7, R7, 0x1, R11 ;  /* 0x0000000107077824 */ /* 0x000fe200078e020b */
[----:B------:R-:W-:Y:S01]  /*1f740*/  IADD3 R33, P1, R4, 0x5000, RZ ;  /* 0x0000500004217810 */ /* 0x000fe20007f3e0ff */
[----:B------:R-:W-:Y:S01]  /*1f750*/  IMAD R9, R60, UR4, RZ ;  /* 0x000000043c097c24 */ /* 0x000fe2000f8e02ff */
[----:B------:R-:W-:Y:S01]  /*1f760*/  LOP3.LUT R28, R29, 0x380, RZ, 0xc0, !PT ;  /* 0x000003801d1c7812 */ /* 0x000fe200078ec0ff */
[----:B------:R-:W-:Y:S01]  /*1f770*/  IMAD R11, R223, 0x80, R216 ;  /* 0x00000080df0b7824 */ /* 0x000fe200078e02d8 */
[----:B------:R-:W-:Y:S01]  /*1f780*/  IADD3 R37, P2, R4, 0x6000, RZ ;  /* 0x0000600004257810 */ /* 0x000fe20007f5e0ff */
[----:B------:R-:W-:Y:S01]  /*1f790*/  IMAD.WIDE.U32 R6, R65, UR4, R6 ;  /* 0x0000000441067c25 */ /* 0x000fe2000f8e0006 */
[----:B------:R-:W-:Y:S02]  /*1f7a0*/  LOP3.LUT R12, R13, 0x380, RZ, 0xc0, !PT ;  /* 0x000003800d0c7812 */ /* 0x000fe400078ec0ff */
[----:B------:R-:W-:Y:S01]  /*1f7b0*/  LOP3.LUT R24, R25, 0x380, RZ, 0xc0, !PT ;  /* 0x0000038019187812 */ /* 0x000fe200078ec0ff */
[----:B------:R-:W-:Y:S01]  /*1f7c0*/  IMAD R10, R65, UR5, R9 ;  /* 0x00000005410a7c24 */ /* 0x000fe2000f8e0209 */
[----:B------:R-:W-:Y:S01]  /*1f7d0*/  SHF.R.S32.HI R9, RZ, 0x1f, R11 ;  /* 0x0000001fff097819 */ /* 0x000fe2000001140b */
[----:B------:R-:W-:Y:S01]  /*1f7e0*/  ULDC.64 UR4, c[0x0][0xb40] ;  /* 0x0002d00000047ab9 */ /* 0x000fe20000000a00 */
[----:B------:R-:W-:-:S02]  /*1f7f0*/  IADD3 R6, P6, R11, R6, RZ ;  /* 0x000000060b067210 */ /* 0x000fc40007fde0ff */
[----:B------:R-:W-:Y:S02]  /*1f800*/  LOP3.LUT R32, R33, 0x380, RZ, 0xc0, !PT ;  /* 0x0000038021207812 */ /* 0x000fe400078ec0ff */
[----:B------:R-:W-:Y:S02]  /*1f810*/  SHF.R.U64 R28, R28, 0x3, RZ ;  /* 0x000000031c1c7819 */ /* 0x000fe400000012ff */
[----:B------:R-:W-:Y:S02]  /*1f820*/  LOP3.LUT R36, R37, 0x380, RZ, 0xc0, !PT ;  /* 0x0000038025247812 */ /* 0x000fe400078ec0ff */
[----:B------:R-:W-:Y:S01]  /*1f830*/  IADD3.X R9, R9, R7, R10, P6, !PT ;  /* 0x0000000709097210 */ /* 0x000fe200037fe40a */
[----:B------:R-:W-:Y:S01]  /*1f840*/  VIADD R7, R11, 0x8 ;  /* 0x000000080b077836 */ /* 0x000fe20000000000 */
[----:B------:R-:W-:Y:S02]  /*1f850*/  SHF.R.U64 R12, R12, 0x3, RZ ;  /* 0x000000030c0c7819 */ /* 0x000fe400000012ff */
[----:B------:R-:W-:-:S02]  /*1f860*/  SHF.R.U64 R24, R24, 0x3, RZ ;  /* 0x0000000318187819 */ /* 0x000fc400000012ff */
[----:B------:R-:W-:Y:S02]  /*1f870*/  SHF.R.U64 R32, R32, 0x3, RZ ;  /* 0x0000000320207819 */ /* 0x000fe400000012ff */
[----:B------:R-:W-:Y:S02]  /*1f880*/  LEA R54, P6, R6, UR4, 0x2 ;  /* 0x0000000406367c11 */ /* 0x000fe4000f8c10ff */
[----:B------:R-:W-:Y:S01]  /*1f890*/  LOP3.LUT R28, R28, R29, RZ, 0x3c, !PT ;  /* 0x0000001d1c1c7212 */ /* 0x000fe200078e3cff */
[----:B------:R-:W-:Y:S01]  /*1f8a0*/  IMAD.X R29, RZ, RZ, R5, P0 ;  /* 0x000000ffff1d7224 */ /* 0x000fe200000e0605 */
[----:B------:R-:W-:Y:S02]  /*1f8b0*/  SHF.R.U64 R36, R36, 0x3, RZ ;  /* 0x0000000324247819 */ /* 0x000fe400000012ff */
[----:B------:R-:W-:Y:S02]  /*1f8c0*/  LOP3.LUT P0, RZ, R226, 0x3, RZ, 0xc0, !PT ;  /* 0x00000003e2ff7812 */ /* 0x000fe4000780c0ff */
[----:B------:R-:W-:-:S02]  /*1f8d0*/  LOP3.LUT R12, R12, R13, RZ, 0x3c, !PT ;  /* 0x0000000d0c0c7212 */ /* 0x000fc400078e3cff */
[----:B------:R-:W-:Y:S01]  /*1f8e0*/  LOP3.LUT R24, R24, R25, RZ, 0x3c, !PT ;  /* 0x0000001918187212 */ /* 0x000fe200078e3cff */
[--C-:B------:R-:W-:Y:S01]  /*1f8f0*/  IMAD.X R25, RZ, RZ, R5.reuse, P3 ;  /* 0x000000ffff197224 */ /* 0x100fe200018e0605 */
[----:B------:R-:W-:Y:S01]  /*1f900*/  LOP3.LUT R32, R32, R33, RZ, 0x3c, !PT ;  /* 0x0000002120207212 */ /* 0x000fe200078e3cff */
[----:B------:R-:W-:Y:S01]  /*1f910*/  IMAD.X R33, RZ, RZ, R5, P1 ;  /* 0x000000ffff217224 */ /* 0x000fe200008e0605 */
[----:B------:R-:W-:Y:S01]  /*1f920*/  LEA.HI.X R55, R6, UR5, R9, 0x2, P6 ;  /* 0x0000000506377c11 */ /* 0x000fe2000b0f1409 */
[----:B------:R-:W-:Y:S01]  /*1f930*/  IMAD.X R9, RZ, RZ, R5, P5 ;  /* 0x000000ffff097224 */ /* 0x000fe200028e0605 */
[----:B------:R-:W-:Y:S01]  /*1f940*/  LOP3.LUT R36, R36, R37, RZ, 0x3c, !PT ;  /* 0x0000002524247212 */ /* 0x000fe200078e3cff */
[----:B------:R-:W-:Y:S01]  /*1f950*/  ULDC.64 UR4, c[0x0][0xaa0] ;  /* 0x0002a80000047ab9 */ /* 0x000fe20000000a00 */
[----:B------:R-:W-:Y:S02]  /*1f960*/  IADD3.X R13, RZ, R5, RZ, P4, !PT ;  /* 0x00000005ff0d7210 */ /* 0x000fe400027fe4ff */
[----:B------:R-:W-:-:S02]  /*1f970*/  IADD3 R41, P6, R4, 0x7000, RZ ;  /* 0x0000700004297810 */ /* 0x000fc40007fde0ff */
[C---:B------:R-:W-:Y:S02]  /*1f980*/  IADD3 R45, P5, R4.reuse, 0x8000, RZ ;  /* 0x00008000042d7810 */ /* 0x040fe40007fbe0ff */
[C---:B------:R-:W-:Y:S02]  /*1f990*/  IADD3 R49, P4, R4.reuse, 0x9000, RZ ;  /* 0x0000900004317810 */ /* 0x040fe40007f9e0ff */
[C---:B------:R-:W-:Y:S02]  /*1f9a0*/  IADD3 R53, P3, R4.reuse, 0xa000, RZ ;  /* 0x0000a00004357810 */ /* 0x040fe40007f7e0ff */
[----:B------:R-:W-:Y:S02]  /*1f9b0*/  ISETP.GE.OR P1, PT, R11, R0, P0 ;  /* 0x000000000b00720c */ /* 0x000fe40000726670 */
[----:B------:R-:W-:Y:S02]  /*1f9c0*/  LOP3.LUT R6, R4, 0x380, RZ, 0xc0, !PT ;  /* 0x0000038004067812 */ /* 0x000fe400078ec0ff */
[----:B------:R-:W-:-:S02]  /*1f9d0*/  IADD3.X R37, RZ, R5, RZ, P2, !PT ;  /* 0x00000005ff257210 */ /* 0x000fc400017fe4ff */
[----:B------:R-:W-:Y:S02]  /*1f9e0*/  IADD3 R11, P2, R4, 0xb000, RZ ;  /* 0x0000b000040b7810 */ /* 0x000fe40007f5e0ff */
[----:B------:R-:W-:Y:S02]  /*1f9f0*/  ISETP.GE.OR P0, PT, R7, R0, P0 ;  /* 0x000000000700720c */ /* 0x000fe40000706670 */
[----:B------:R-:W-:Y:S02]  /*1fa00*/  LOP3.LUT R40, R41, 0x380, RZ, 0xc0, !PT ;  /* 0x0000038029287812 */ /* 0x000fe400078ec0ff */
[----:B------:R-:W-:Y:S01]  /*1fa10*/  LOP3.LUT R44, R45, 0x380, RZ, 0xc0, !PT ;  /* 0x000003802d2c7812 */ /* 0x000fe200078ec0ff */
[----:B------:R2:W-:Y:S01]  /*1fa20*/  @!P1 STG.E desc[UR6][R54.64], R3 ;  /* 0x0000000336009986 */ /* 0x0005e2000c101906 */
[----:B------:R-:W-:Y:S02]  /*1fa30*/  LOP3.LUT R48, R49, 0x380, RZ, 0xc0, !PT ;  /* 0x0000038031307812 */ /* 0x000fe400078ec0ff */
[----:B------:R-:W-:-:S02]  /*1fa40*/  LOP3.LUT R52, R53, 0x380, RZ, 0xc0, !PT ;  /* 0x0000038035347812 */ /* 0x000fc400078ec0ff */
[----:B------:R-:W-:Y:S02]  /*1fa50*/  SHF.R.U64 R7, R6, 0x3, RZ ;  /* 0x0000000306077819 */ /* 0x000fe400000012ff */
[----:B------:R-:W-:Y:S01]  /*1fa60*/  LOP3.LUT R6, R11, 0x380, RZ, 0xc0, !PT ;  /* 0x000003800b067812 */ /* 0x000fe200078ec0ff */
[----:B------:R3:W-:Y:S01]  /*1fa70*/  @!P0 STG.E desc[UR6][R54.64+0x20], R2 ;  /* 0x0000200236008986 */ /* 0x0007e2000c101906 */
[----:B------:R-:W-:Y:S02]  /*1fa80*/  SHF.R.U64 R40, R40, 0x3, RZ ;  /* 0x0000000328287819 */ /* 0x000fe400000012ff */
[----:B------:R-:W-:Y:S01]  /*1fa90*/  SHF.R.U64 R44, R44, 0x3, RZ ;  /* 0x000000032c2c7819 */ /* 0x000fe200000012ff */
[----:B------:R-:W5:Y:S01]  /*1faa0*/  LD.E.128 R12, desc[UR6][R12.64] ;  /* 0x000000060c0c7980 */ /* 0x000f62000c101d00 */
[----:B------:R-:W-:Y:S02]  /*1fab0*/  SHF.R.U64 R48, R48, 0x3, RZ ;  /* 0x0000000330307819 */ /* 0x000fe400000012ff */
[----:B------:R-:W-:Y:S01]  /*1fac0*/  SHF.R.U64 R52, R52, 0x3, RZ ;  /* 0x0000000334347819 */ /* 0x000fe200000012ff */
[----:B------:R-:W5:Y:S01]  /*1fad0*/  LD.E.128 R24, desc[UR6][R24.64] ;  /* 0x0000000618187980 */ /* 0x000f62000c101d00 */
[----:B------:R-:W-:-:S02]  /*1fae0*/  SHF.R.U64 R6, R6, 0x3, RZ ;  /* 0x0000000306067819 */ /* 0x000fc400000012ff */
        /* <DEDUP_REMOVED lines=9> */
[----:B------:R-:W5:Y:S01]  /*1fb80*/  LD.E.128 R28, desc[UR6][R28.64] ;  /* 0x000000061c1c7980 */ /* 0x000f62000c101d00 */
[----:B------:R-:W-:-:S02]  /*1fb90*/  IADD3.X R57, RZ, R5, RZ, P2, !PT ;  /* 0x00000005ff397210 */ /* 0x000fc400017fe4ff */
[----:B------:R-:W-:Y:S01]  /*1fba0*/  LOP3.LUT R56, R6, R11, RZ, 0x3c, !PT ;  /* 0x0000000b06387212 */ /* 0x000fe200078e3cff */
[----:B------:R-:W5:Y:S01]  /*1fbb0*/  LD.E.128 R32, desc[UR6][R32.64] ;  /* 0x0000000620207980 */ /* 0x000f62000c101d00 */
[----:B--2---:R-:W-:-:S03]  /*1fbc0*/  SHF.R.S32.HI R3, RZ, 0x1f, R213 ;  /* 0x0000001fff037819 */ /* 0x004fc600000114d5 */
[----:B------:R-:W5:Y:S04]  /*1fbd0*/  LD.E.128 R4, desc[UR6][R4.64] ;  /* 0x0000000604047980 */ /* 0x000f68000c101d00 */
[----:B------:R-:W5:Y:S04]  /*1fbe0*/  LD.E.128 R8, desc[UR6][R8.64] ;  /* 0x0000000608087980 */ /* 0x000f68000c101d00 */
[----:B------:R-:W5:Y:S04]  /*1fbf0*/  LD.E.128 R36, desc[UR6][R36.64] ;  /* 0x0000000624247980 */ /* 0x000f68000c101d00 */
[----:B------:R-:W5:Y:S04]  /*1fc00*/  LD.E.128 R40, desc[UR6][R40.64] ;  /* 0x0000000628287980 */ /* 0x000f68000c101d00 */
[----:B------:R-:W5:Y:S04]  /*1fc10*/  LD.E.128 R44, desc[UR6][R44.64] ;  /* 0x000000062c2c7980 */ /* 0x000f68000c101d00 */
[----:B------:R-:W5:Y:S04]  /*1fc20*/  LD.E.128 R48, desc[UR6][R48.64] ;  /* 0x0000000630307980 */ /* 0x000f68000c101d00 */
[----:B---3--:R-:W5:Y:S04]  /*1fc30*/  LD.E.128 R52, desc[UR6][R52.64] ;  /* 0x0000000634347980 */ /* 0x008f68000c101d00 */
[----:B------:R-:W5:Y:S01]  /*1fc40*/  LD.E.128 R56, desc[UR6][R56.64] ;  /* 0x0000000638387980 */ /* 0x000f62000c101d00 */
[----:B------:R-:W-:Y:S01]  /*1fc50*/  IMAD R21, R21, UR4, RZ ;  /* 0x0000000415157c24 */ /* 0x000fe2000f8e02ff */
[----:B------:R-:W-:Y:S01]  /*1fc60*/  @!PT LDS RZ, [RZ] ;  /* 0x00000000fffff984 */ /* 0x000fe20000000800 */
[----:B------:R-:W-:Y:S01]  /*1fc70*/  @!PT LDS RZ, [RZ] ;  /* 0x00000000fffff984 */ /* 0x000fe20000000800 */
[----:B------:R-:W-:Y:S01]  /*1fc80*/  @!PT LDS RZ, [RZ] ;  /* 0x00000000fffff984 */ /* 0x000fe20000000800 */
[----:B------:R-:W-:Y:S01]  /*1fc90*/  @!PT LDS RZ, [RZ] ;  /* 0x00000000fffff984 */ /* 0x000fe20000000800 */
[----:B------:R2:W-:Y:S06]  /*1fca0*/  MEMBAR.ALL.CTA ;  /* 0x0000000000007992 */ /* 0x0005ec0000008000 */
[----:B--2---:R-:W2:Y:S01]  /*1fcb0*/  FENCE.VIEW.ASYNC.S ;  /* 0x00000000000073c6 */ /* 0x004ea20000000000 */
[----:B------:R-:W-:-:S02]  /*1fcc0*/  IMAD.MOV.U32 R2, RZ, RZ, R213 ;  /* 0x000000ffff027224 */ /* 0x000fc400078e00d5 */
[C---:B------:R-:W-:Y:S02]  /*1fcd0*/  IMAD R21, R20.reuse, UR5, R21 ;  /* 0x0000000514157c24 */ /* 0x040fe4000f8e0215 */
[----:B------:R-:W-:Y:S01]  /*1fce0*/  IMAD.WIDE.U32 R2, R20, UR4, R2 ;  /* 0x0000000414027c25 */ /* 0x000fe2000f8e0002 */
[----:B------:R-:W-:-:S03]  /*1fcf0*/  ULDC.64 UR4, c[0x0][0xae0] ;  /* 0x0002b80000047ab9 */ /* 0x000fc60000000a00 */
[----:B------:R-:W-:Y:S02]  /*1fd00*/  IMAD R63, R223, -0x80, R0 ;  /* 0xffffff80df3f7824 */ /* 0x000fe400078e0200 */
[C---:B------:R-:W-:Y:S02]  /*1fd10*/  VIADD R0, R214.reuse, 0x40 ;  /* 0x00000040d6007836 */ /* 0x040fe40000000000 */
[----:B------:R-:W-:Y:S01]  /*1fd20*/  IMAD.IADD R3, R3, 0x1, R21 ;  /* 0x0000000103037824 */ /* 0x000fe200078e0215 */
[-C--:B------:R-:W-:Y:S01]  /*1fd30*/  ISETP.GE.AND P3, PT, R214, R63.reuse, PT ;  /* 0x0000003fd600720c */ /* 0x080fe20003f66270 */
[----:B------:R-:W-:Y:S01]  /*1fd40*/  IMAD R61, R61, UR4, RZ ;  /* 0x000000043d3d7c24 */ /* 0x000fe2000f8e02ff */
[----:B------:R-:W-:Y:S01]  /*1fd50*/  ISETP.GE.AND P1, PT, R0, R63, PT ;  /* 0x0000003f0000720c */ /* 0x000fe20003f26270 */
[----:B------:R-:W-:Y:S02]  /*1fd60*/  VIADD R20, R214, 0x20 ;  /* 0x00000020d6147836 */ /* 0x000fe40000000000 */
[----:B------:R-:W-:-:S02]  /*1fd70*/  IMAD R61, R218, UR5, R61 ;  /* 0x00000005da3d7c24 */ /* 0x000fc4000f8e023d */
[----:B------:R-:W-:Y:S01]  /*1fd80*/  IMAD.WIDE.U32 R2, R218, UR4, R2 ;  /* 0x00000004da027c25 */ /* 0x000fe2000f8e0002 */
[----:B------:R-:W-:-:S03]  /*1fd90*/  ULDC.64 UR4, c[0x0][0xae8] ;  /* 0x0002ba0000047ab9 */ /* 0x000fc60000000a00 */
[----:B------:R-:W-:Y:S01]  /*1fda0*/  VIADD R0, R17, 0x30820 ;  /* 0x0003082011007836 */ /* 0x000fe20000000000 */
[----:B------:R-:W-:Y:S01]  /*1fdb0*/  IADD3 R21, R214, 0x60, RZ ;  /* 0x00000060d6157810 */ /* 0x000fe20007ffe0ff */
[----:B------:R-:W-:Y:S01]  /*1fdc0*/  IMAD.IADD R3, R3, 0x1, R61 ;  /* 0x0000000103037824 */ /* 0x000fe200078e023d */
[-C--:B------:R-:W-:Y:S01]  /*1fdd0*/  ISETP.GE.AND P0, PT, R20, R63.reuse, PT ;  /* 0x0000003f1400720c */ /* 0x080fe20003f06270 */
[----:B------:R-:W-:Y:S01]  /*1fde0*/  IMAD R20, R60, UR4, RZ ;  /* 0x000000043c147c24 */ /* 0x000fe2000f8e02ff */
[----:B------:R-:W-:Y:S01]  /*1fdf0*/  PRMT R0, RZ, 0x654, R0 ;  /* 0x00000654ff007816 */ /* 0x000fe20000000000 */
[----:B------:R-:W-:Y:S01]  /*1fe00*/  IMAD.WIDE.U32 R60, R65, UR4, R2 ;  /* 0x00000004413c7c25 */ /* 0x000fe2000f8e0002 */
[----:B------:R-:W-:Y:S02]  /*1fe10*/  ISETP.GE.AND P2, PT, R21, R63, PT ;  /* 0x0000003f1500720c */ /* 0x000fe40003f46270 */
[----:B------:R-:W-:Y:S01]  /*1fe20*/  SHF.R.S32.HI R215, RZ, 0x1f, R214 ;  /* 0x0000001fffd77819 */ /* 0x000fe200000114d6 */
[----:B------:R-:W-:Y:S01]  /*1fe30*/  IMAD R63, R65, UR5, R20 ;  /* 0x00000005413f7c24 */ /* 0x000fe2000f8e0214 */
[----:B--2---:R2:W-:Y:S01]  /*1fe40*/  SYNCS.ARRIVE.TRANS64.RED.A1T0 RZ, [R0+URZ], RZ ;  /* 0x000000ff00ff79a7 */ /* 0x0045e2000810043f */
[----:B------:R-:W-:Y:S01]  /*1fe50*/  BSSY B1, `(.L_x_4446) ;  /* 0x0000018000017945 */ /* 0x000fe20003800000 */
[----:B------:R-:W-:-:S04]  /*1fe60*/  IMAD.WIDE R20, R223, 0x80, R214 ;  /* 0x00000080df147825 */ /* 0x000fc800078e02d6 */
[----:B------:R-:W-:Y:S01]  /*1fe70*/  IMAD.IADD R65, R61, 0x1, R63 ;  /* 0x000000013d417824 */ /* 0x000fe200078e023f */
[----:B------:R-:W-:Y:S06]  /*1fe80*/  @P3 BRA `(.L_x_4447) ;  /* 0x0000000000503947 */ /* 0x000fec0003800000 */
[----:B------:R-:W-:Y:S01]  /*1fe90*/  ULDC.64 UR4, c[0x0][0xad8] ;  /* 0x0002b60000047ab9 */ /* 0x000fe20000000a00 */
[C---:B--2---:R-:W-:Y:S01]  /*1fea0*/  VIADD R0, R213.reuse, 0x40 ;  /* 0x00000040d5007836 */ /* 0x044fe20000000000 */
        /* <DEDUP_REMOVED lines=15> */
[----:B-----5:R3:W-:Y:S04]  /*1ffa0*/  @!P3 STG.E.128 desc[UR8][R62.64], R4 ;  /* 0x000000043e00b986 */ /* 0x0207e8000c101d08 */
[----:B------:R3:W-:Y:S04]  /*1ffb0*/  @!P4 STG.E.128 desc[UR8][R62.64+0x80], R28 ;  /* 0x0000801c3e00c986 */ /* 0x0007e8000c101d08 */
[----:B------:R3:W-:Y:S02]  /*1ffc0*/  @!P5 STG.E.128 desc[UR8][R62.64+0x100], R44 ;  /* 0x0001002c3e00d986 */ /* 0x0007e4000c101d08 */
.L_x_4447:
[----:B------:R-:W-:Y:S05]  /*1ffd0*/  BSYNC B1 ;  /* 0x0000000000017941 */ /* 0x000fea0003800000 */
.L_x_4446:
[----:B------:R-:W-:Y:S04]  /*1ffe0*/  BSSY B1, `(.L_x_4448) ;  /* 0x0000018000017945 */ /* 0x000fe80003800000 */
[----:B------:R-:W-:Y:S05]  /*1fff0*/  @P0 BRA `(.L_x_4449) ;  /* 0x0000000000580947 */ /* 0x000fea0003800000 */
[----:B---3-5:R-:W-:Y:S01]  /*20000*/  IADD3 R5, P0, R20, 0x20, RZ ;  /* 0x0000002014057810 */ /* 0x028fe20007f1e0ff */
[----:B------:R-:W-:Y:S01]  /*20010*/  ULDC UR6, c[0x0][0xa8c] ;  /* 0x0002a30000067ab9 */ /* 0x000fe20000000800 */
[C---:B------:R-:W-:Y:S01]  /*20020*/  IADD3 R2, R213.reuse, 0x40, RZ ;  /* 0x00000040d5027810 */ /* 0x040fe20007ffe0ff */
[----:B------:R-:W-:Y:S01]  /*20030*/  ULDC.64 UR4, c[0x0][0xad8] ;  /* 0x0002b60000047ab9 */ /* 0x000fe20000000a00 */
[----:B------:R-:W-:Y:S01]  /*20040*/  IMAD.MOV.U32 R3, RZ, RZ, R65 ;  /* 0x000000ffff037224 */ /* 0x000fe200078e0041 */
[C---:B------:R-:W-:Y:S01]  /*20050*/  ISETP.GE.AND P3, PT, R213.reuse, UR6, PT ;  /* 0x00000006d5007c0c */ /* 0x040fe2000bf66270 */
[----:B--2---:R-:W-:Y:S01]  /*20060*/  IMAD.X R0, RZ, RZ, R21, P0 ;  /* 0x000000ffff007224 */ /* 0x004fe200000e0615 */
[----:B------:R-:W-:Y:S01]  /*20070*/  ISETP.GE.AND P4, PT, R2, UR6, PT ;  /* 0x0000000602007c0c */ /* 0x000fe2000bf86270 */
[----:B------:R-:W-:Y:S01]  /*20080*/  IMAD.MOV.U32 R2, RZ, RZ, R60 ;  /* 0x000000ffff027224 */ /* 0x000fe200078e003c */
[----:B------:R-:W-:Y:S01]  /*20090*/  ULDC.64 UR8, c[0x0][0x208] ;  /* 0x0000820000087ab9 */ /* 0x000fe20000000a00 */
        /* <DEDUP_REMOVED lines=12> */
.L_x_4449:
[----:B------:R-:W-:Y:S05]  /*20160*/  BSYNC B1 ;  /* 0x0000000000017941 */ /* 0x000fea0003800000 */
.L_x_4448:
[----:B------:R-:W-:Y:S04]  /*20170*/  BSSY B1, `(.L_x_4450) ;  /* 0x0000018000017945 */ /* 0x000fe80003800000 */
[----:B------:R-:W-:Y:S05]  /*20180*/  @P1 BRA `(.L_x_4451) ;  /* 0x0000000000581947 */ /* 0x000fea0003800000 */
[----:B---345:R-:W-:Y:S01]  /*20190*/  IADD3 R5, P0, R20, 0x40, RZ ;  /* 0x0000004014057810 */ /* 0x038fe20007f1e0ff */
[C---:B------:R-:W-:Y:S01]  /*201a0*/  VIADD R2, R213.reuse, 0x40 ;  /* 0x00000040d5027836 */ /* 0x040fe20000000000 */
[----:B------:R-:W-:Y:S01]  /*201b0*/  ULDC UR6, c[0x0][0xa8c] ;  /* 0x0002a30000067ab9 */ /* 0x000fe20000000800 */
[----:B------:R-:W-:Y:S01]  /*201c0*/  ULDC.64 UR4, c[0x0][0xad8] ;  /* 0x0002b60000047ab9 */ /* 0x000fe20000000a00 */
[----:B--2---:R-:W-:Y:S01]  /*201d0*/  IADD3.X R0, RZ, R21, RZ, P0, !PT ;  /* 0x00000015ff007210 */ /* 0x004fe200007fe4ff */
[----:B------:R-:W-:Y:S01]  /*201e0*/  IMAD.MOV.U32 R3, RZ, RZ, R65 ;  /* 0x000000ffff037224 */ /* 0x000fe200078e0041 */
[----:B------:R-:W-:Y:S01]  /*201f0*/  ISETP.GE.AND P3, PT, R2, UR6, PT ;  /* 0x0000000602007c0c */ /* 0x000fe2000bf66270 */
[----:B------:R-:W-:Y:S01]  /*20200*/  IMAD.MOV.U32 R2, RZ, RZ, R60 ;  /* 0x000000ffff027224 */ /* 0x000fe200078e003c */
[C---:B------:R-:W-:Y:S01]  /*20210*/  ISETP.GE.AND P1, PT, R213.reuse, UR6, PT ;  /* 0x00000006d5007c0c */ /* 0x040fe2000bf26270 */
[----:B------:R-:W-:Y:S01]  /*20220*/  VIADD R4, R213, 0x80 ;  /* 0x00000080d5047836 */ /* 0x000fe20000000000 */
[----:B------:R-:W-:Y:S01]  /*20230*/  ULDC.64 UR8, c[0x0][0x208] ;  /* 0x0000820000087ab9 */ /* 0x000fe20000000a00 */
[----:B------:R-:W-:-:S02]  /*20240*/  IMAD R0, R0, UR4, RZ ;  /* 0x0000000400007c24 */ /* 0x000fc4000f8e02ff */
        /* <DEDUP_REMOVED lines=9> */
[----:B------:R2:W-:Y:S02]  /*202e0*/  @!P4 STG.E.128 desc[UR8][R4.64+0x100], R52 ;  /* 0x000100340400c986 */ /* 0x0005e4000c101d08 */
.L_x_4451:
[----:B------:R-:W-:Y:S05]  /*202f0*/  BSYNC B1 ;  /* 0x0000000000017941 */ /* 0x000fea0003800000 */
.L_x_4450:
[----:B------:R-:W-:Y:S05]  /*20300*/  @P2 BRA `(.L_x_4452) ;  /* 0x0000000c00342947 */ /* 0x000fea0003800000 */
[----:B--2345:R-:W-:Y:S01]  /*20310*/  IADD3 R5, P0, R20, 0x60, RZ ;  /* 0x0000006014057810 */ /* 0x03cfe20007f1e0ff */
[----:B------:R-:W-:Y:S01]  /*20320*/  ULDC.64 UR4, c[0x0][0xad8] ;  /* 0x0002b60000047ab9 */ /* 0x000fe20000000a00 */
[----:B------:R-:W-:Y:S01]  /*20330*/  IMAD.MOV.U32 R2, RZ, RZ, R60 ;  /* 0x000000ffff027224 */ /* 0x000fe200078e003c */
[----:B------:R-:W-:Y:S01]  /*20340*/  ULDC UR6, c[0x0][0xa8c] ;  /* 0x0002a30000067ab9 */ /* 0x000fe20000000800 */
[----:B------:R-:W-:Y:S01]  /*20350*/  IMAD.MOV.U32 R3, RZ, RZ, R65 ;  /* 0x000000ffff037224 */ /* 0x000fe200078e0041 */
[C---:B------:R-:W-:Y:S01]  /*20360*/  ISETP.GE.AND P1, PT, R213.reuse, UR6, PT ;  /* 0x00000006d5007c0c */ /* 0x040fe2000bf26270 */
[----:B------:R-:W-:Y:S01]  /*20370*/  IMAD.X R20, RZ, RZ, R21, P0 ;  /* 0x000000ffff147224 */ /* 0x000fe200000e0615 */
[----:B------:R-:W-:Y:S01]  /*20380*/  ULDC.64 UR8, c[0x0][0x208] ;  /* 0x0000820000087ab9 */ /* 0x000fe20000000a00 */
[----:B------:R-:W-:Y:S02]  /*20390*/  VIADD R0, R213, 0x40 ;  /* 0x00000040d5007836 */ /* 0x000fe40000000000 */
[----:B------:R-:W-:-:S02]  /*203a0*/  IMAD R20, R20, UR4, RZ ;  /* 0x0000000414147c24 */ /* 0x000fc4000f8e02ff */
[----:B------:R-:W-:Y:S01]  /*203b0*/  IMAD.WIDE.U32 R2, R5, UR4, R2 ;  /* 0x0000000405027c25 */ /* 0x000fe2000f8e0002 */
[----:B------:R-:W-:-:S03]  /*203c0*/  ISETP.GE.AND P2, PT, R0, UR6, PT ;  /* 0x0000000600007c0c */ /* 0x000fc6000bf46270 */
[----:B------:R-:W-:Y:S01]  /*203d0*/  IMAD R5, R5, UR5, R20 ;  /* 0x0000000505057c24 */ /* 0x000fe2000f8e0214 */
[----:B------:R-:W-:Y:S01]  /*203e0*/  ULDC.64 UR4, c[0x0][0xa80] ;  /* 0x0002a00000047ab9 */ /* 0x000fe20000000a00 */
        /* <DEDUP_REMOVED lines=8> */
[----:B------:R-:W-:Y:S02]  /*20470*/  ULDC.64 UR4, c[0x0][0x208] ;  /* 0x0000820000047ab9 */ /* 0x000fe40000000a00 */
[----:B------:R3:W-:Y:S01]  /*20480*/  STG.E.128 desc[UR4][R4.64+0x100], R56 ;  /* 0x0001003804007986 */ /* 0x0007e2000c101d04 */
[----:B------:R-:W-:Y:S05]  /*20490*/  BRA `(.L_x_4452) ;  /* 0x0000000800d07947 */ /* 0x000fea0003800000 */
.L_x_4444:
        /* <DEDUP_REMOVED lines=9> */
[----:B------:R-:W3:Y:S01]  /*20530*/  S2R R8, SR_TID.X ;  /* 0x0000000000087919 */ /* 0x000ee20000002100 */
[----:B--2---:R-:W-:-:S11]  /*20540*/  IMAD.WIDE R2, R219, 0x4, R2 ;  /* 0x00000004db027825 */ /* 0x004fd600078e0202 */
[----:B------:R-:W2:Y:S01]  /*20550*/  @P1 LDC.64 R4, c[0x0][0xbe0] ;  /* 0x0002f800ff041b82 */ /* 0x000ea20000000a00 */
[----:B------:R-:W-:Y:S02]  /*20560*/  ULDC UR4, c[0x0][0xa88] ;  /* 0x0002a20000047ab9 */ /* 0x000fe40000000800 */
[----:B------:R-:W-:Y:S01]  /*20570*/  IMAD.U32 R0, RZ, RZ, UR4 ;  /* 0x00000004ff007e24 */ /* 0x000fe2000f8e00ff */
[----:B------:R4:W5:Y:S01]  /*20580*/  @P0 LDG.E R7, desc[UR6][R2.64] ;  /* 0x0000000602070981 */ /* 0x000962000c1e1900 */
[----:B---3--:R-:W-:Y:S02]  /*20590*/  VIADD R6, R8, 0xffffff80 ;  /* 0xffffff8008067836 */ /* 0x008fe40000000000 */
[----:B--2---:R-:W-:-:S03]  /*205a0*/  @P1 IMAD.WIDE R4, R219, 0x4, R4 ;  /* 0x00000004db041825 */ /* 0x004fc600078e0204 */
[----:B------:R-:W-:Y:S02]  /*205b0*/  ISETP.GT.AND P2, PT, R6, 0x7f, PT ;  /* 0x0000007f0600780c */ /* 0x000fe40003f44270 */
[----:B------:R4:W5:Y:S01]  /*205c0*/  @P1 LDG.E R0, desc[UR6][R4.64] ;  /* 0x0000000604001981 */ /* 0x000962000c1e1900 */
[----:B------:R-:W-:Y:S10]  /*205d0*/  @P1 BRA `(.L_x_4453) ;  /* 0x0000000000141947 */ /* 0x000ff40003800000 */
[----:B------:R-:W-:Y:S05]  /*205e0*/  @!P0 BRA `(.L_x_4453) ;  /* 0x0000000000108947 */ /* 0x000fea0003800000 */
[----:B------:R-:W-:Y:S02]  /*205f0*/  ULDC.64 UR4, c[0x0][0x208] ;  /* 0x0000820000047ab9 */ /* 0x000fe40000000a00 */
[----:B----4-:R-:W2:Y:S04]  /*20600*/  LDG.E R5, desc[UR4][R2.64] ;  /* 0x0000000402057981 */ /* 0x010ea8000c1e1900 */
[----:B-----5:R-:W2:Y:S02]  /*20610*/  LDG.E R0, desc[UR4][R2.64+0x4] ;  /* 0x0000040402007981 */ /* 0x020ea4000c1e1900 */
[----:B--2---:R-:W-:-:S07]  /*20620*/  IADD3 R0, -R5, R0, RZ ;  /* 0x0000000005007210 */ /* 0x004fce0007ffe1ff */
.L_x_4453:
[----:B----4-:R-:W-:Y:S01]  /*20630*/  SHF.R.S32.HI R2, RZ, 0x1f, R219 ;  /* 0x0000001fff027819 */ /* 0x010fe200000114db */
[----:B------:R-:W-:Y:S01]  /*20640*/  BSSY B1, `(.L_x_4454) ;  /* 0x000001d000017945 */ /* 0x000fe20003800000 */
[----:B------:R-:W-:Y:S02]  /*20650*/  SHF.R.S32.HI R9, RZ, 0x1f, R218 ;  /* 0x0000001fff097819 */ /* 0x000fe400000114da */
[----:B------:R-:W-:Y:S02]  /*20660*/  SHF.R.S32.HI R12, RZ, 0x1f, R213 ;  /* 0x0000001fff0c7819 */ /* 0x000fe400000114d5 */
[----:B------:R-:W-:Y:S02]  /*20670*/  SEL R11, R219, RZ, !P0 ;  /* 0x000000ffdb0b7207 */ /* 0x000fe40004000000 */
[----:B------:R-:W-:Y:S02]  /*20680*/  SEL R10, R2, RZ, !P0 ;  /* 0x000000ff020a7207 */ /* 0x000fe40004000000 */
[----:B-----5:R-:W-:Y:S01]  /*20690*/  SHF.R.S32.HI R6, RZ, 0x1f, R7 ;  /* 0x0000001fff067819 */ /* 0x020fe20000011407 */
[----:B------:R-:W-:Y:S06]  /*206a0*/  @P2 BRA `(.L_x_4455) ;  /* 0x0000000000582947 */ /* 0x000fec0003800000 */
[----:B------:R-:W-:-:S04]  /*206b0*/  IMAD R2, R223, 0x80, R8 ;  /* 0x00000080df027824 */ /* 0x000fc800078e0208 */
        /* <DEDUP_REMOVED lines=21> */
.L_x_4455:
[----:B------:R-:W-:Y:S05]  /*20810*/  BSYNC B1 ;  /* 0x0000000000017941 */ /* 0x000fea0003800000 */
.L_x_4454:
        /* <DEDUP_REMOVED lines=8> */
[C---:B------:R-:W-:Y:S02]  /*208a0*/  VIADD R4, R214.reuse, 0x20 ;  /* 0x00000020d6047836 */ /* 0x040fe40000000000 */
[----:B------:R-:W-:Y:S02]  /*208b0*/  IMAD.IADD R3, R3, 0x1, R7 ;  /* 0x0000000103037824 */ /* 0x000fe400078e0207 */
[----:B------:R-:W-:Y:S01]  /*208c0*/  IMAD R7, R223, -0x80, R0 ;  /* 0xffffff80df077824 */ /* 0x000fe200078e0200 */
[----:B------:R-:W-:Y:S01]  /*208d0*/  IADD3 R0, R214, 0x40, RZ ;  /* 0x00000040d6007810 */ /* 0x000fe20007ffe0ff */
[----:B------:R-:W-:Y:S02]  /*208e0*/  IMAD R5, R9, UR4, RZ ;  /* 0x0000000409057c24 */ /* 0x000fe4000f8e02ff */
[----:B------:R-:W-:Y:S01]  /*208f0*/  IMAD.WIDE.U32 R2, R218, UR4, R2 ;  /* 0x00000004da027c25 */ /* 0x000fe2000f8e0002 */
[----:B------:R-:W-:-:S02]  /*20900*/  ISETP.GE.AND P3, PT, R214, R7, PT ;  /* 0x00000007d600720c */ /* 0x000fc40003f66270 */
[-C--:B------:R-:W-:Y:S01]  /*20910*/  ISETP.GE.AND P2, PT, R4, R7.reuse, PT ;  /* 0x000000070400720c */ /* 0x080fe20003f46270 */
[----:B------:R-:W-:Y:S01]  /*20920*/  IMAD R5, R218, UR5, R5 ;  /* 0x00000005da057c24 */ /* 0x000fe2000f8e0205 */
[----:B------:R-:W-:Y:S01]  /*20930*/  ULDC.64 UR4, c[0x0][0xae8] ;  /* 0x0002ba0000047ab9 */ /* 0x000fe20000000a00 */
[----:B------:R-:W-:Y:S01]  /*20940*/  VIADD R4, R214, 0x60 ;  /* 0x00000060d6047836 */ /* 0x000fe20000000000 */
[-C--:B------:R-:W-:Y:S01]  /*20950*/  ISETP.GE.AND P1, PT, R0, R7.reuse, PT ;  /* 0x000000070000720c */ /* 0x080fe20003f26270 */
        /* <DEDUP_REMOVED lines=29> */
[----:B------:R2:W-:Y:S02]  /*20b30*/  @!P6 STG.E.128 desc[UR8][R8.64+0x100], RZ ;  /* 0x000100ff0800e986 */ /* 0x0005e4000c101d08 */
.L_x_4457:
[----:B------:R-:W-:Y:S05]  /*20b40*/  BSYNC B1 ;  /* 0x0000000000017941 */ /* 0x000fea0003800000 */
.L_x_4456:
[----:B------:R-:W-:Y:S04]  /*20b50*/  BSSY B1, `(.L_x_4458) ;  /* 0x0000018000017945 */ /* 0x000fe80003800000 */
[----:B------:R-:W-:Y:S05]  /*20b60*/  @P2 BRA `(.L_x_4459) ;  /* 0x0000000000582947 */ /* 0x000fea0003800000 */
[----:B--2---:R-:W-:Y:S01]  /*20b70*/  IADD3 R9, P2, R6, 0x20, RZ ;  /* 0x0000002006097810 */ /* 0x004fe20007f5e0ff */
[C---:B------:R-:W-:Y:S01]  /*20b80*/  VIADD R2, R213.reuse, 0x40 ;  /* 0x00000040d5027836 */ /* 0x040fe20000000000 */
[----:B------:R-:W-:Y:S01]  /*20b90*/  ULDC UR6, c[0x0][0xa8c] ;  /* 0x0002a30000067ab9 */ /* 0x000fe20000000800 */
[----:B------:R-:W-:Y:S01]  /*20ba0*/  ULDC.64 UR4, c[0x0][0xad8] ;  /* 0x0002b60000047ab9 */ /* 0x000fe20000000a00 */
[----:B------:R-:W-:Y:S01]  /*20bb0*/  IADD3.X R0, RZ, R7, RZ, P2, !PT ;  /* 0x00000007ff007210 */ /* 0x000fe200017fe4ff */
        /* <DEDUP_REMOVED lines=17> */
.L_x_4459:
[----:B------:R-:W-:Y:S05]  /*20cd0*/  BSYNC B1 ;  /* 0x0000000000017941 */ /* 0x000fea0003800000 */
.L_x_4458:
[----:B------:R-:W-:Y:S04]  /*20ce0*/  BSSY B1, `(.L_x_4460) ;  /* 0x0000018000017945 */ /* 0x000fe80003800000 */
[----:B------:R-:W-:Y:S05]  /*20cf0*/  @P1 BRA `(.L_x_4461) ;  /* 0x0000000000581947 */ /* 0x000fea0003800000 */
[----:B--23--:R-:W-:Y:S01]  /*20d00*/  IADD3 R9, P1, R6, 0x40, RZ ;  /* 0x0000004006097810 */ /* 0x00cfe20007f3e0ff */
[C---:B------:R-:W-:Y:S01]  /*20d10*/  VIADD R2, R213.reuse, 0x40 ;  /* 0x00000040d5027836 */ /* 0x040fe20000000000 */
[----:B------:R-:W-:Y:S01]  /*20d20*/  ULDC UR6, c[0x0][0xa8c] ;  /* 0x0002a30000067ab9 */ /* 0x000fe20000000800 */
[----:B------:R-:W-:Y:S01]  /*20d30*/  ULDC.64 UR4, c[0x0][0xad8] ;  /* 0x0002b60000047ab9 */ /* 0x000fe20000000a00 */
[----:B------:R-:W-:Y:S01]  /*20d40*/  MOV R3, R11 ;  /* 0x0000000b00037202 */ /* 0x000fe20000000f00 */
[----:B------:R-:W-:Y:S01]  /*20d50*/  IMAD.X R0, RZ, RZ, R7, P1 ;  /* 0x000000ffff007224 */ /* 0x000fe200008e0607 */
        /* <DEDUP_REMOVED lines=16> */
.L_x_4461:
[----:B------:R-:W-:Y:S05]  /*20e60*/  BSYNC B1 ;  /* 0x0000000000017941 */ /* 0x000fea0003800000 */
.L_x_4460:
        /* <DEDUP_REMOVED lines=23> */
.L_x_4452:
[----:B------:R-:W-:Y:S05]  /*20fe0*/  BSYNC B0 ;  /* 0x0000000000007941 */ /* 0x000fea0003800000 */
.L_x_4443:
[----:B------:R-:W-:Y:S02]  /*20ff0*/  ULDC UR4, c[0x0][0xc14] ;  /* 0x0003050000047ab9 */ /* 0x000fe40000000800 */
[----:B-1----:R-:W-:-:S13]  /*21000*/  ISETP.GE.AND P0, PT, R203, UR4, PT ;  /* 0x00000004cb007c0c */ /* 0x002fda000bf06270 */
[----:B------:R-:W-:Y:S05]  /*21010*/  @!P0 BRA `(.L_x_4462) ;  /* 0xfffffe0000588947 */ /* 0x000fea000383ffff */
[----:B------:R-:W-:Y:S05]  /*21020*/  BRA `(.L_x_4164) ;  /* 0x0000006800987947 */ /* 0x000fea0003800000 */
.L_x_4162:
[----:B------:R-:W-:-:S08]  /*21030*/  NOP ;  /* 0x0000000000007918 */ /* 0x000fd00000000000 */
[----:B------:R-:W0:-:S00]  /*21040*/  USETMAXREG.DEALLOC.CTAPOOL 0x18 ;  /* 0x00000018000079c8 */ /* 0x000e0000080e0500 */
[----:B0-----:R-:W-:-:S06]  /*21050*/  LOP3.LUT R0, R0, 0x3, RZ, 0xc0, !PT ;  /* 0x0000000300007812 */ /* 0x001fcc00078ec0ff */
[----:B------:R-:W0:Y:S02]  /*21060*/  SHFL.IDX PT, R0, R0, RZ, 0x1f ;  /* 0x00001fff00007589 */ /* 0x000e2400000e0000 */
[----:B0-----:R-:W-:-:S13]  /*21070*/  ISETP.NE.AND P0, PT, R0, RZ, PT ;  /* 0x000000ff0000720c */ /* 0x001fda0003f05270 */
[----:B------:R-:W-:Y:S05]  /*21080*/  @P0 BRA `(.L_x_4164) ;  /* 0x0000006800800947 */ /* 0x000fea0003800000 */
[----:B------:R-:W-:Y:S01]  /*21090*/  LOP3.LUT R7, R4, 0x1f, RZ, 0xc0, !PT ;  /* 0x0000001f04077812 */ /* 0x000fe200078ec0ff */
[----:B------:R-:W-:Y:S01]  /*210a0*/  ULDC UR5, c[0x0][0xc14] ;  /* 0x0003050000057ab9 */ /* 0x000fe20000000800 */
[----:B------:R-:W-:Y:S01]  /*210b0*/  LOP3.LUT R16, R16, 0xffffff7f, RZ, 0xc0, !PT ;  /* 0xffffff7f10107812 */ /* 0x000fe200078ec0ff */
[----:B------:R-:W-:Y:S01]  /*210c0*/  IMAD.MOV.U32 R6, RZ, RZ, RZ ;  /* 0x000000ffff067224 */ /* 0x000fe200078e00ff */
[----:B------:R-:W-:Y:S01]  /*210d0*/  ISETP.NE.AND P0, PT, R7, 0x1f, PT ;  /* 0x0000001f0700780c */ /* 0x000fe20003f05270 */
[----:B------:R-:W-:Y:S01]  /*210e0*/  ULDC.64 UR6, c[0x0][0x208] ;  /* 0x0000820000067ab9 */ /* 0x000fe20000000a00 */
[----:B------:R-:W-:-:S11]  /*210f0*/  ULDC UR4, c[0x0][0xc10] ;  /* 0x0003040000047ab9 */ /* 0x000fd60000000800 */
[----:B------:R-:W-:Y:S02]  /*21100*/  @P0 LOP3.LUT R16, R16, 0x80, RZ, 0xfc, !PT ;  /* 0x0000008010100812 */ /* 0x000fe400078efcff */
[----:B------:R-:W-:-:S13]  /*21110*/  ISETP.GE.OR P0, PT, R7, UR5, !P0 ;  /* 0x0000000507007c0c */ /* 0x000fda000c706670 */
[----:B------:R-:W0:Y:S02]  /*21120*/  @!P0 LDC.64 R2, c[0x0][0xc58] ;  /* 0x00031600ff028b82 */ /* 0x000e240000000a00 */
[----:B0-----:R-:W-:-:S05]  /*21130*/  @!P0 IMAD.WIDE.U32 R2, R7, 0x4, R2 ;  /* 0x0000000407028825 */ /* 0x001fca00078e0002 */
[----:B------:R-:W2:Y:S01]  /*21140*/  @!P0 LDG.E R6, desc[UR6][R2.64] ;  /* 0x0000000602068981 */ /* 0x000ea2000c1e1900 */
[C---:B------:R-:W-:Y:S01]  /*21150*/  ISETP.NE.AND P1, PT, R7.reuse, RZ, PT ;  /* 0x000000ff0700720c */ /* 0x040fe20003f25270 */
[----:B------:R-:W0:Y:S01]  /*21160*/  S2UR UR6, SR_CTAID.X ;  /* 0x00000000000679c3 */ /* 0x000e220000002500 */
[----:B------:R-:W-:Y:S02]  /*21170*/  ISETP.GE.U32.AND P0, PT, R7, 0x2, PT ;  /* 0x000000020700780c */ /* 0x000fe40003f06070 */
        /* <DEDUP_REMOVED lines=18> */
[----:B------:R-:W-:Y:S02]  /*212a0*/  IMAD.IADD R3, R0, 0x1, R3 ;  /* 0x0000000100037824 */ /* 0x000fe400078e0203 */
[----:B------:R-:W-:-:S03]  /*212b0*/  IMAD.MOV.U32 R0, RZ, RZ, RZ ;  /* 0x000000ffff007224 */ /* 0x000fc600078e00ff */
        /* <DEDUP_REMOVED lines=20> */
.L_x_4467:
[----:B------:R-:W-:Y:S01]  /*21400*/  MOV R2, UR7 ;  /* 0x0000000700027c02 */ /* 0x000fe20008000f00 */
[----:B------:R-:W-:-:S04]  /*21410*/  VIADD R8, R8, 0x1f ;  /* 0x0000001f08087836 */ /* 0x000fc80000000000 */
[----:B------:R0:W-:Y:S01]  /*21420*/  STL [R1+0xc], R2 ;  /* 0x00000c0201007387 */ /* 0x0001e20000100800 */
[----:B------:R-:W-:-:S13]  /*21430*/  ISETP.GE.AND P0, PT, R8, UR5, PT ;  /* 0x0000000508007c0c */ /* 0x000fda000bf06270 */
[----:B0-----:R-:W-:Y:S05]  /*21440*/  @P0 BRA `(.L_x_4464) ;  /* 0x0000000400dc0947 */ /* 0x001fea0003800000 */
        /* <DEDUP_REMOVED lines=12> */
.L_x_4466:
[----:B------:R-:W-:Y:S05]  /*21510*/  BSYNC B0 ;  /* 0x0000000000007941 */ /* 0x000fea0003800000 */
.L_x_4465:
        /* <DEDUP_REMOVED lines=25> */
.L_x_4463:
[----:B------:R-:W-:Y:S01]  /*216b0*/  IMAD.IADD R7, R5, 0x1, -R2 ;  /* 0x0000000105077824 */ /* 0x000fe200078e0a02 */
[----:B------:R-:W-:-:S03]  /*216c0*/  ULDC.64 UR8, c[0x0][0x208] ;  /* 0x0000820000087ab9 */ /* 0x000fc60000000a00 */
[----:B------:R-:W-:-:S05]  /*216d0*/  IMAD R2, R4, UR4, R7 ;  /* 0x0000000404027c24 */ /* 0x000fca000f8e0207 */
[----:B------:R-:W-:Y:S02]  /*216e0*/  ISETP.GT.AND P0, PT, R2, UR6, PT ;  /* 0x0000000602007c0c */ /* 0x000fe4000bf04270 */
[----:B------:R-:W0:Y:S11]  /*216f0*/  LDC.64 R2, c[0x0][0xc68] ;  /* 0x00031a00ff027b82 */ /* 0x000e360000000a00 */
[----:B------:R-:W-:-:S04]  /*21700*/  VOTE.ANY R10, PT, !P0 ;  /* 0x00000000000a7806 */ /* 0x000fc800040e0100 */
[----:B------:R-:W1:Y:S02]  /*21710*/  POPC R5, R10 ;  /* 0x0000000a00057309 */ /* 0x000e640000000000 */
[----:B-1----:R-:W-:-:S05]  /*21720*/  IADD3 R8, R5, R8, RZ ;  /* 0x0000000805087210 */ /* 0x002fca0007ffe0ff */
[----:B0-----:R-:W-:Y:S01]  /*21730*/  IMAD.WIDE R2, R8, 0x4, R2 ;  /* 0x0000000408027825 */ /* 0x001fe200078e0202 */
[----:B------:R-:W0:Y:S04]  /*21740*/  SHFL.IDX PT, R6, R6, R5, 0x1f ;  /* 0x00001f0506067589 */ /* 0x000e2800000e0000 */
[----:B------:R-:W0:Y:S04]  /*21750*/  LDG.E R9, desc[UR8][R2.64] ;  /* 0x0000000802097981 */ /* 0x000e28000c1e1900 */
[----:B------:R0:W-:Y:S01]  /*21760*/  STL [R1+0xc], R8 ;  /* 0x00000c0801007387 */ /* 0x0001e20000100800 */
[----:B------:R-:W-:Y:S01]  /*21770*/  ISETP.NE.AND P0, PT, R10, RZ, PT ;  /* 0x000000ff0a00720c */ /* 0x000fe20003f05270 */
[----:B0-----:R-:W-:-:S05]  /*21780*/  IMAD R8, R6, R9, RZ ;  /* 0x0000000906087224 */ /* 0x001fca00078e02ff */
        /* <DEDUP_REMOVED lines=8> */
.L_x_4468:
[----:B-1----:R-:W-:Y:S02]  /*21810*/  IMAD.MOV R2, RZ, RZ, -R3 ;  /* 0x000000ffff027224 */ /* 0x002fe400078e0a03 */
[----:B---3--:R-:W-:Y:S02]  /*21820*/  IMAD R0, R0, UR4, R7 ;  /* 0x0000000400007c24 */ /* 0x008fe4000f8e0207 */
[----:B--2---:R-:W-:Y:S02]  /*21830*/  IMAD R5, R2, R11, RZ ;  /* 0x0000000b02057224 */ /* 0x004fe400078e02ff */
[----:B------:R-:W-:Y:S01]  /*21840*/  IMAD.MOV.U32 R2, RZ, RZ, RZ ;  /* 0x000000ffff027224 */ /* 0x000fe200078e00ff */
[----:B------:R1:W-:Y:S03]  /*21850*/  STL [R1], R0 ;  /* 0x0000000001007387 */ /* 0x0003e60000100800 */
[----:B------:R-:W-:Y:S01]  /*21860*/  IMAD.HI.U32 R2, R3, R5, R2 ;  /* 0x0000000503027227 */ /* 0x000fe200078e0002 */
[----:B------:R-:W-:-:S04]  /*21870*/  IADD3 R5, -R0, UR6, RZ ;  /* 0x0000000600057c10 */ /* 0x000fc8000fffe1ff */
[----:B------:R-:W-:Y:S02]  /*21880*/  IABS R3, R5 ;  /* 0x0000000500037213 */ /* 0x000fe40000000000 */
[----:B-1----:R-:W-:-:S03]  /*21890*/  IABS R0, R8 ;  /* 0x0000000800007213 */ /* 0x002fc60000000000 */
[----:B------:R-:W-:Y:S01]  /*218a0*/  IMAD.HI.U32 R2, R2, R3, RZ ;  /* 0x0000000302027227 */ /* 0x000fe200078e00ff */
[----:B------:R-:W-:-:S05]  /*218b0*/  IADD3 R0, RZ, -R0, RZ ;  /* 0x80000000ff007210 */ /* 0x000fca0007ffe0ff */
        /* <DEDUP_REMOVED lines=14> */
[----:B------:R-:W-:Y:S02]  /*219a0*/  IMAD R5, R8, R2, R5 ;  /* 0x0000000208057224 */ /* 0x000fe400078e0205 */
[----:B------:R-:W-:Y:S01]  /*219b0*/  IMAD.MOV.U32 R2, RZ, RZ, RZ ;  /* 0x000000ffff027224 */ /* 0x000fe200078e00ff */
[----:B------:R-:W-:-:S04]  /*219c0*/  VIADDMNMX R9, R4, UR4, R9, PT ;  /* 0x0000000404097c46 */ /* 0x000fc8000b800109 */
[-C--:B------:R-:W-:Y:S02]  /*219d0*/  IABS R4, R9.reuse ;  /* 0x0000000900047213 */ /* 0x080fe40000000000 */
[----:B------:R-:W-:Y:S02]  /*219e0*/  IABS R8, R9 ;  /* 0x0000000900087213 */ /* 0x000fe40000000000 */
[----:B------:R-:W1:Y:S08]  /*219f0*/  I2F.RP R7, R4 ;  /* 0x0000000400077306 */ /* 0x000e700000209400 */
[----:B-1----:R-:W1:Y:S02]  /*21a00*/  MUFU.RCP R7, R7 ;  /* 0x0000000700077308 */ /* 0x002e640000001000 */
[----:B-1----:R-:W-:Y:S01]  /*21a10*/  VIADD R3, R7, 0xffffffe ;  /* 0x0ffffffe07037836 */ /* 0x002fe20000000000 */
[----:B------:R-:W-:-:S05]  /*21a20*/  IABS R7, R5 ;  /* 0x0000000500077213 */ /* 0x000fca0000000000 */
[----:B------:R-:W1:Y:S02]  /*21a30*/  F2I.FTZ.U32.TRUNC.NTZ R3, R3 ;  /* 0x0000000300037305 */ /* 0x000e64000021f000 */
[----:B-1----:R-:W-:-:S04]  /*21a40*/  IMAD.MOV R11, RZ, RZ, -R3 ;  /* 0x000000ffff0b7224 */ /* 0x002fc800078e0a03 */
[----:B------:R-:W-:-:S04]  /*21a50*/  IMAD R11, R11, R4, RZ ;  /* 0x000000040b0b7224 */ /* 0x000fc800078e02ff */
[----:B------:R-:W-:Y:S01]  /*21a60*/  IMAD.HI.U32 R2, R3, R11, R2 ;  /* 0x0000000b03027227 */ /* 0x000fe200078e0002 */
[----:B------:R-:W-:-:S05]  /*21a70*/  IADD3 R3, RZ, -R8, RZ ;  /* 0x80000008ff037210 */ /* 0x000fca0007ffe0ff */
[----:B------:R-:W-:-:S04]  /*21a80*/  IMAD.HI.U32 R2, R2, R7, RZ ;  /* 0x0000000702027227 */ /* 0x000fc800078e00ff */
[----:B------:R-:W-:-:S05]  /*21a90*/  IMAD R3, R2, R3, R7 ;  /* 0x0000000302037224 */ /* 0x000fca00078e0207 */
[----:B------:R-:W-:-:S13]  /*21aa0*/  ISETP.GT.U32.AND P0, PT, R4, R3, PT ;  /* 0x000000030400720c */ /* 0x000fda0003f04070 */
[----:B------:R-:W-:Y:S02]  /*21ab0*/  @!P0 IMAD.IADD R3, R3, 0x1, -R4 ;  /* 0x0000000103038824 */ /* 0x000fe400078e0a04 */
[----:B------:R-:W-:-:S03]  /*21ac0*/  @!P0 VIADD R2, R2, 0x1 ;  /* 0x0000000102028836 */ /* 0x000fc60000000000 */
[----:B------:R-:W-:Y:S02]  /*21ad0*/  ISETP.GE.U32.AND P0, PT, R3, R4, PT ;  /* 0x000000040300720c */ /* 0x000fe40003f06070 */
[C---:B------:R-:W-:Y:S02]  /*21ae0*/  LOP3.LUT R3, R5.reuse, R9, RZ, 0x3c, !PT ;  /* 0x0000000905037212 */ /* 0x040fe400078e3cff */
[----:B------:R-:W-:-:S09]  /*21af0*/  IADD3 R5, R5, R0, RZ ;  /* 0x0000000005057210 */ /* 0x000fd20007ffe0ff */
        /* <DEDUP_REMOVED lines=9> */
[----:B------:R1:W-:Y:S04]  /*21b90*/  STL [R1+0x8], R4 ;  /* 0x0000080401007387 */ /* 0x0003e80000100800 */
[----:B------:R1:W-:Y:S01]  /*21ba0*/  STL [R1+0x4], R0 ;  /* 0x0000040001007387 */ /* 0x0003e20000100800 */
[----:B------:R-:W-:Y:S05]  /*21bb0*/  BRA `(.L_x_4469) ;  /* 0x0000000000107947 */ /* 0x000fea0003800000 */
.L_x_4464:
[----:B------:R-:W-:Y:S01]  /*21bc0*/  IMAD.U32 R0, RZ, RZ, UR6 ;  /* 0x00000006ff007e24 */ /* 0x000fe2000f8e00ff */
[----:B------:R0:W-:Y:S04]  /*21bd0*/  STL [R1+0x4], RZ ;  /* 0x000004ff01007387 */ /* 0x0001e80000100800 */
[----:B------:R0:W-:Y:S04]  /*21be0*/  STL [R1+0x8], RZ ;  /* 0x000008ff01007387 */ /* 0x0001e80000100800 */
[----:B------:R0:W-:Y:S02]  /*21bf0*/  STL [R1], R0 ;  /* 0x0000000001007387 */ /* 0x0001e40000100800 */
.L_x_4469:
[----:B------:R-:W2:Y:S04]  /*21c00*/  LDL.64 R8, [R1] ;  /* 0x0000000001087983 */ /* 0x000ea80000100a00 */
[----:B------:R-:W2:Y:S01]  /*21c10*/  LDL.64 R10, [R1+0x8] ;  /* 0x00000800010a7983 */ /* 0x000ea20000100a00 */
[----:B------:R-:W-:Y:S01]  /*21c20*/  LOP3.LUT R16, R16, 0xfffffeff, RZ, 0xc0, !PT ;  /* 0xfffffeff10107812 */ /* 0x000fe200078ec0ff */
[----:B------:R-:W-:Y:S01]  /*21c30*/  IMAD.MOV.U32 R17, RZ, RZ, RZ ;  /* 0x000000ffff117224 */ /* 0x000fe200078e00ff */
[----:B------:R-:W-:Y:S01]  /*21c40*/  MOV R19, 0x1 ;  /* 0x0000000100137802 */ /* 0x000fe20000000f00 */
[----:B-1----:R-:W1:Y:S01]  /*21c50*/  S2R R4, SR_TID.X ;  /* 0x0000000000047919 */ /* 0x002e620000002100 */
[----:B------:R-:W-:Y:S01]  /*21c60*/  STL [R1+0x28], RZ ;  /* 0x000028ff01007387 */ /* 0x000fe20000100800 */
[----:B-1----:R-:W-:-:S04]  /*21c70*/  LOP3.LUT R4, R4, 0x1f, RZ, 0xc0, !PT ;  /* 0x0000001f04047812 */ /* 0x002fc800078ec0ff */
[----:B------:R-:W-:-:S13]  /*21c80*/  ISETP.NE.AND P0, PT, R4, RZ, PT ;  /* 0x000000ff0400720c */ /* 0x000fda0003f05270 */
[----:B------:R-:W1:Y:S01]  /*21c90*/  @!P0 S2R R3, SR_CgaCtaId ;  /* 0x0000000000038919 */ /* 0x000e620000008800 */
[----:B0-----:R-:W-:Y:S02]  /*21ca0*/  @!P0 MOV R0, 0x400 ;  /* 0x0000040000008802 */ /* 0x001fe40000000f00 */
[----:B------:R-:W-:Y:S02]  /*21cb0*/  @P0 LOP3.LUT R16, R16, 0x100, RZ, 0xfc, !PT ;  /* 0x0000010010100812 */ /* 0x000fe400078efcff */
[----:B-1----:R-:W-:-:S05]  /*21cc0*/  @!P0 LEA R0, R3, R0, 0x18 ;  /* 0x0000000003008211 */ /* 0x002fca00078ec0ff */
[----:B--2---:R0:W-:Y:S02]  /*21cd0*/  @!P0 STS.128 [R0+0x308d0], R8 ;  /* 0x0308d00800008388 */ /* 0x0041e40000000c00 */
[----:B0-----:R-:W-:Y:S01]  /*21ce0*/  IMAD.MOV.U32 R0, RZ, RZ, R11 ;  /* 0x000000ffff007224 */ /* 0x001fe200078e000b */
[----:B------:R-:W-:Y:S06]  /*21cf0*/  BAR.ARV 0x5, 0x120 ;  /* 0x0144800000007b1d */ /* 0x000fec0000002000 */
[----:B------:R-:W-:-:S13]  /*21d00*/  ISETP.GE.AND P0, PT, R0, UR5, PT ;  /* 0x0000000500007c0c */ /* 0x000fda000bf06270 */
[----:B------:R-:W-:Y:S05]  /*21d10*/  @P0 BRA `(.L_x_4470) ;  /* 0x0000005800800947 */ /* 0x000fea0003800000 */
[----:B------:R-:W0:Y:S01]  /*21d20*/  S2R R2, SR_TID.X ;  /* 0x0000000000027919 */ /* 0x000e220000002100 */
[----:B------:R-:W-:Y:S01]  /*21d30*/  IMAD.MOV.U32 R0, RZ, RZ, 0x1 ;  /* 0x00000001ff007424 */ /* 0x000fe200078e00ff */
[----:B------:R-:W-:Y:S01]  /*21d40*/  ISETP.NE.AND P1, PT, R4, RZ, PT ;  /* 0x000000ff0400720c */ /* 0x000fe20003f25270 */
[----:B------:R-:W-:Y:S01]  /*21d50*/  IMAD.MOV.U32 R19, RZ, RZ, 0x1 ;  /* 0x00000001ff137424 */ /* 0x000fe200078e00ff */
[----:B------:R1:W-:Y:S01]  /*21d60*/  STL [R1+0x28], RZ ;  /* 0x000028ff01007387 */ /* 0x0003e20000100800 */
[----:B------:R-:W-:Y:S01]  /*21d70*/  LOP3.LUT R16, R16, 0xffffffbf, RZ, 0xc0, !PT ;  /* 0xffffffbf10107812 */ /* 0x000fe200078ec0ff */
[----:B------:R-:W-:Y:S01]  /*21d80*/  IMAD.MOV.U32 R17, RZ, RZ, RZ ;  /* 0x000000ffff117224 */ /* 0x000fe200078e00ff */
[----:B------:R-:W-:Y:S01]  /*21d90*/  ULDC.64 UR38, c[0x0][0x198] ;  /* 0x0000660000267ab9 */ /* 0x000fe20000000a00 */
[----:B------:R1:W-:Y:S01]  /*21da0*/  STL [R1+0x14], R0 ;  /* 0x0000140001007387 */ /* 0x0003e20000100800 */
[----:B------:R-:W-:Y:S01]  /*21db0*/  LOP3.LUT R16, R16, 0xfffffffd, RZ, 0xc0, !PT ;  /* 0xfffffffd10107812 */ /* 0x000fe200078ec0ff */
[----:B------:R-:W-:Y:S01]  /*21dc0*/  ULDC UR36, c[0x0][0xc] ;  /* 0x0000030000247ab9 */ /* 0x000fe20000000800 */
[----:B------:R-:W-:Y:S01]  /*21dd0*/  ULOP3.LUT UR37, UR60, 0x2, URZ, 0xfc, !UPT ;  /* 0x000000023c257892 */ /* 0x000fe2000f8efc3f */
[----:B------:R1:W-:Y:S01]  /*21de0*/  STL [R1+0x10], RZ ;  /* 0x000010ff01007387 */ /* 0x0003e20000100800 */
[----:B0-----:R-:W-:-:S04]  /*21df0*/  LOP3.LUT R2, R2, 0x7f, RZ, 0xc0, !PT ;  /* 0x0000007f02027812 */ /* 0x001fc800078ec0ff */
[C---:B------:R-:W-:Y:S02]  /*21e00*/  ISETP.NE.AND P2, PT, R2.reuse, RZ, PT ;  /* 0x000000ff0200720c */ /* 0x040fe40003f45270 */
[----:B------:R-:W-:-:S11]  /*21e10*/  ISETP.NE.OR P0, PT, R2, RZ, !P1 ;  /* 0x000000ff0200720c */ /* 0x000fd60004f05670 */
[----:B------:R-:W-:-:S04]  /*21e20*/  @P2 LOP3.LUT R16, R16, 0x2, RZ, 0xfc, !PT ;  /* 0x0000000210102812 */ /* 0x000fc800078efcff */
[----:B-1----:R-:W-:-:S07]  /*21e30*/  @P0 LOP3.LUT R16, R16, 0x40, RZ, 0xfc, !PT ;  /* 0x0000004010100812 */ /* 0x002fce00078efcff */
.L_x_4576:
[----:B------:R-:W2:Y:S01]  /*21e40*/  LDL R11, [R1+0xc] ;  /* 0x00000c00010b7983 */ /* 0x000ea20000100800 */
[----:B------:R-:W-:Y:S05]  /*21e50*/  YIELD ;  /* 0x0000000000007946 */ /* 0x000fea0003800000 */
[----:B------:R-:W-:Y:S01]  /*21e60*/  ULDC.64 UR4, c[0x0][0xa28] ;  /* 0x00028a0000047ab9 */ /* 0x000fe20000000a00 */
[----:B------:R-:W-:Y:S01]  /*21e70*/  MOV R8, RZ ;  /* 0x000000ff00087202 */ /* 0x000fe20000000f00 */
[----:B------:R-:W-:Y:S01]  /*21e80*/  ULDC.64 UR6, c[0x0][0x208] ;  /* 0x0000820000067ab9 */ /* 0x000fe20000000a00 */
[----:B------:R-:W-:Y:S01]  /*21e90*/  ISETP.NE.U32.AND P0, PT, RZ, UR4, PT ;  /* 0x00000004ff007c0c */ /* 0x000fe2000bf05070 */
[----:B------:R-:W-:Y:S01]  /*21ea0*/  IMAD.MOV.U32 R0, RZ, RZ, RZ ;  /* 0x000000ffff007224 */ /* 0x000fe200078e00ff */
[----:B------:R-:W-:Y:S01]  /*21eb0*/  ULDC.64 UR8, c[0x0][0xa08] ;  /* 0x0002820000087ab9 */ /* 0x000fe20000000a00 */
[----:B------:R-:W-:Y:S01]  /*21ec0*/  ULDC.64 UR10, c[0x0][0xa10] ;  /* 0x00028400000a7ab9 */ /* 0x000fe20000000a00 */
[----:B------:R-:W-:Y:S01]  /*21ed0*/  ISETP.NE.AND.EX P0, PT, RZ, UR5, PT, P0 ;  /* 0x00000005ff007c0c */ /* 0x000fe2000bf05300 */
[----:B------:R-:W-:-:S12]  /*21ee0*/  ULDC.64 UR4, c[0x0][0xa00] ;  /* 0x0002800000047ab9 */ /* 0x000fd80000000a00 */
[----:B------:R-:W2:Y:S01]  /*21ef0*/  @P0 LDC.64 R2, c[0x0][0xa28] ;  /* 0x00028a00ff020b82 */ /* 0x000ea20000000a00 */
[----:B------:R-:W-:-:S04]  /*21f00*/  ISETP.NE.U32.AND P2, PT, RZ, UR4, PT ;  /* 0x00000004ff007c0c */ /* 0x000fc8000bf45070 */
[----:B------:R-:W-:Y:S01]  /*21f10*/  ISETP.NE.AND.EX P2, PT, RZ, UR5, PT, P2 ;  /* 0x00000005ff007c0c */ /* 0x000fe2000bf45320 */
[----:B------:R-:W-:Y:S01]  /*21f20*/  ULDC.64 UR4, c[0x0][0xa18] ;  /* 0x0002860000047ab9 */ /* 0x000fe20000000a00 */
[----:B--2---:R-:W-:-:S05]  /*21f30*/  @P0 IMAD.WIDE R2, R11, 0x4, R2 ;  /* 0x000000040b020825 */ /* 0x004fca00078e0202 */
[----:B------:R0:W5:Y:S02]  /*21f40*/  @P0 LDG.E R8, desc[UR6][R2.64] ;  /* 0x0000000602080981 */ /* 0x000164000c1e1900 */
[----:B0-----:R-:W0:Y:S02]  /*21f50*/  LDC.64 R2, c[0x0][0xa00] ;  /* 0x00028000ff027b82 */ /* 0x001e240000000a00 */
[----:B0-----:R-:W-:-:S05]  /*21f60*/  IMAD.WIDE R2, R11, 0x4, R2 ;  /* 0x000000040b027825 */ /* 0x001fca00078e0202 */
[----:B------:R-:W2:Y:S01]  /*21f70*/  @P2 LDG.E R0, desc[UR6][R2.64] ;  /* 0x0000000602002981 */ /* 0x000ea2000c1e1900 */
[----:B------:R-:W-:Y:S01]  /*21f80*/  ISETP.NE.U32.AND P0, PT, RZ, UR4, PT ;  /* 0x00000004ff007c0c */ /* 0x000fe2000bf05070 */
[----:B------:R-:W-:-:S03]  /*21f90*/  ULDC UR4, c[0x0][0x288] ;  /* 0x0000a20000047ab9 */ /* 0x000fc60000000800 */
[----:B------:R-:W-:-:S13]  /*21fa0*/  ISETP.NE.AND.EX P0, PT, RZ, UR5, PT, P0 ;  /* 0x00000005ff007c0c */ /* 0x000fda000bf05300 */
[----:B------:R-:W0:Y:S01]  /*21fb0*/  @P0 LDC.64 R4, c[0x0][0xa18] ;  /* 0x00028600ff040b82 */ /* 0x000e220000000a00 */
[----:B------:R-:W-:-:S04]  /*21fc0*/  ISETP.NE.U32.AND P1, PT, RZ, UR8, PT ;  /* 0x00000008ff007c0c */ /* 0x000fc8000bf25070 */
[----:B------:R-:W-:Y:S02]  /*21fd0*/  ISETP.NE.AND.EX P3, PT, RZ, UR9, PT, P1 ;  /* 0x00000009ff007c0c */ /* 0x000fe4000bf65310 */
[----:B------:R-:W-:-:S04]  /*21fe0*/  ISETP.NE.U32.AND P1, PT, RZ, UR10, PT ;  /* 0x0000000aff007c0c */ /* 0x000fc8000bf25070 */
[----:B------:R-:W-:Y:S01]  /*21ff0*/  ISETP.NE.AND.EX P1, PT, RZ, UR11, PT, P1 ;  /* 0x0000000bff007c0c */ /* 0x000fe2000bf25310 */
[----:B0-----:R-:W-:Y:S01]  /*22000*/  @P0 IMAD.WIDE R4, R11, 0x4, R4 ;  /* 0x000000040b040825 */ /* 0x001fe200078e0204 */
[----:B--2---:R0:W-:Y:S03]  /*22010*/  STL [R1+0x2c], R0 ;  /* 0x00002c0001007387 */ /* 0x0041e60000100800 */
[----:B0-----:R-:W-:Y:S01]  /*22020*/  IMAD.U32 R0, RZ, RZ, UR4 ;  /* 0x00000004ff007e24 */ /* 0x001fe2000f8e00ff */
        /* <DEDUP_REMOVED lines=10> */
[----:B0-----:R-:W-:Y:S01]  /*220d0*/  IMAD.U32 R5, RZ, RZ, UR4 ;  /* 0x00000004ff057e24 */ /* 0x001fe2000f8e00ff */
[----:B------:R-:W-:Y:S06]  /*220e0*/  @P0 BRA `(.L_x_4471) ;  /* 0x0000000000140947 */ /* 0x000fec0003800000 */
[----:B------:R-:W-:Y:S05]  /*220f0*/  @!P2 BRA `(.L_x_4471) ;  /* 0x000000000010a947 */ /* 0x000fea0003800000 */
[----:B------:R-:W-:Y:S02]  /*22100*/  ULDC.64 UR4, c[0x0][0x208] ;  /* 0x0000820000047ab9 */ /* 0x000fe40000000a00 */
[----:B------:R-:W2:Y:S04]  /*22110*/  LDG.E R7, desc[UR4][R2.64] ;  /* 0x0000000402077981 */ /* 0x000ea8000c1e1900 */
[----:B-----5:R-:W2:Y:S02]  /*22120*/  LDG.E R0, desc[UR4][R2.64+0x4] ;  /* 0x0000040402007981 */ /* 0x020ea4000c1e1900 */
[----:B--2---:R-:W-:-:S07]  /*22130*/  IADD3 R0, -R7, R0, RZ ;  /* 0x0000000007007210 */ /* 0x004fce0007ffe1ff */
.L_x_4471:
[----:B------:R-:W0:Y:S01]  /*22140*/  LDC.64 R6, c[0x0][0xa08] ;  /* 0x00028200ff067b82 */ /* 0x000e220000000a00 */
[----:B------:R-:W-:Y:S01]  /*22150*/  IMAD.MOV.U32 R18, RZ, RZ, RZ ;  /* 0x000000ffff127224 */ /* 0x000fe200078e00ff */
[----:B------:R-:W-:-:S06]  /*22160*/  ULDC.64 UR4, c[0x0][0x208] ;  /* 0x0000820000047ab9 */ /* 0x000fcc0000000a00 */
[----:B------:R-:W1:Y:S01]  /*22170*/  LDC.64 R2, c[0x0][0xa10] ;  /* 0x00028400ff027b82 */ /* 0x000e620000000a00 */
[----:B0-----:R-:W-:-:S05]  /*22180*/  IMAD.WIDE R6, R11, 0x4, R6 ;  /* 0x000000040b067825 */ /* 0x001fca00078e0206 */
[----:B------:R-:W2:Y:S01]  /*22190*/  @P3 LDG.E R18, desc[UR4][R6.64] ;  /* 0x0000000406123981 */ /* 0x000ea2000c1e1900 */
[----:B------:R-:W-:Y:S02]  /*221a0*/  IMAD.MOV.U32 R4, RZ, RZ, RZ ;  /* 0x000000ffff047224 */ /* 0x000fe400078e00ff */
[----:B-1----:R-:W-:-:S05]  /*221b0*/  IMAD.WIDE R2, R11, 0x4, R2 ;  /* 0x000000040b027825 */ /* 0x002fca00078e0202 */
[----:B------:R0:W5:Y:S01]  /*221c0*/  @P1 LDG.E R4, desc[UR4][R2.64] ;  /* 0x0000000402041981 */ /* 0x000162000c1e1900 */
[----:B------:R-:W-:Y:S02]  /*221d0*/  ULDC.64 UR4, c[0x0][0xa20] ;  /* 0x0002880000047ab9 */ /* 0x000fe40000000a00 */
[----:B------:R-:W-:-:S04]  /*221e0*/  ISETP.NE.U32.AND P0, PT, RZ, UR4, PT ;  /* 0x00000004ff007c0c */ /* 0x000fc8000bf05070 */
[----:B------:R-:W-:Y:S01]  /*221f0*/  ISETP.NE.AND.EX P0, PT, RZ, UR5, PT, P0 ;  /* 0x00000005ff007c0c */ /* 0x000fe2000bf05300 */
[----:B--2--5:R-:W-:-:S12]  /*22200*/  IMAD.IADD R18, R18, 0x1, R8 ;  /* 0x0000000112127824 */ /* 0x024fd800078e0208 */
[----:B0-----:R-:W-:Y:S05]  /*22210*/  @!P0 BRA `(.L_x_4472) ;  /* 0x0000000000148947 */ /* 0x001fea0003800000 */
[----:B------:R-:W0:Y:S01]  /*22220*/  LDC.64 R6, c[0x0][0xa20] ;  /* 0x00028800ff067b82 */ /* 0x000e220000000a00 */
[----:B------:R-:W-:Y:S01]  /*22230*/  ULDC.64 UR4, c[0x0][0x208] ;  /* 0x0000820000047ab9 */ /* 0x000fe20000000a00 */
[----:B0-----:R-:W-:-:S05]  /*22240*/  IMAD.WIDE R6, R11, 0x4, R6 ;  /* 0x000000040b067825 */ /* 0x001fca00078e0206 */
[----:B------:R0:W5:Y:S01]  /*22250*/  LDG.E R5, desc[UR4][R6.64] ;  /* 0x0000000406057981 */ /* 0x000162000c1e1900 */
[----:B------:R-:W-:Y:S05]  /*22260*/  BRA `(.L_x_4473) ;  /* 0x0000000000147947 */ /* 0x000fea0003800000 */
.L_x_4472:
[----:B------:R-:W-:Y:S05]  /*22270*/  @!P3 BRA `(.L_x_4473) ;  /* 0x000000000010b947 */ /* 0x000fea0003800000 */
[----:B------:R-:W-:Y:S02]  /*22280*/  ULDC.64 UR4, c[0x0][0x208] ;  /* 0x0000820000047ab9 */ /* 0x000fe40000000a00 */
[----:B------:R-:W2:Y:S04]  /*22290*/  LDG.E R5, desc[UR4][R6.64] ;  /* 0x0000000406057981 */ /* 0x000ea8000c1e1900 */
[----:B------:R-:W2:Y:S02]  /*222a0*/  LDG.E R6, desc[UR4][R6.64+0x4] ;  /* 0x0000040406067981 */ /* 0x000ea4000c1e1900 */
[----:B--2---:R-:W-:-:S07]  /*222b0*/  IMAD.IADD R5, R6, 0x1, -R5 ;  /* 0x0000000106057824 */ /* 0x004fce00078e0a05 */
.L_x_4473:
[----:B------:R-:W-:Y:S01]  /*222c0*/  ULDC.64 UR4, c[0x0][0x208] ;  /* 0x0000820000047ab9 */ /* 0x000fe20000000a00 */
[----:B------:R-:W2:Y:S04]  /*222d0*/  LDL R12, [R1+0x4] ;  /* 0x00000400010c7983 */ /* 0x000ea80000100800 */
[----:B0-----:R-:W3:Y:S04]  /*222e0*/  @P1 LDG.E R6, desc[UR4][R2.64] ;  /* 0x0000000402061981 */ /* 0x001ee8000c1e1900 */
[----:B------:R-:W3:Y:S01]  /*222f0*/  @P1 LDG.E R2, desc[UR4][R2.64+0x4] ;  /* 0x0000040402021981 */ /* 0x000ee2000c1e1900 */
[----:B-----5:R-:W-:Y:S01]  /*22300*/  IMAD.IADD R8, R5, 0x1, -R8 ;  /* 0x0000000105087824 */ /* 0x020fe200078e0a08 */
[----:B--2---:R-:W-:-:S02]  /*22310*/  LEA R20, R12, 0x80, 0x7 ;  /* 0x000000800c147811 */ /* 0x004fc400078e38ff */
[----:B---3--:R-:W-:-:S05]  /*22320*/  @P1 IADD3 R10, -R6, R2, RZ ;  /* 0x00000002060a1210 */ /* 0x008fca0007ffe1ff */
[----:B------:R-:W-:-:S04]  /*22330*/  IMAD.IADD R5, R8, 0x1, R10 ;  /* 0x0000000108057824 */ /* 0x000fc800078e020a */
[C---:B------:R-:W-:Y:S01]  /*22340*/  VIADD R21, R5.reuse, 0x5f ;  /* 0x0000005f05157836 */ /* 0x040fe20000000000 */
[----:B------:R-:W-:-:S03]  /*22350*/  IADD3 R20, R5, R20, -R0 ;  /* 0x0000001405147210 */ /* 0x000fc60007ffe800 */
[----:B------:R-:W-:-:S05]  /*22360*/  IMAD.HI R21, R21, 0x2aaaaaab, RZ ;  /* 0x2aaaaaab15157827 */ /* 0x000fca00078e02ff */
[----:B------:R-:W-:-:S04]  /*22370*/  SHF.R.U32.HI R2, RZ, 0x1f, R21 ;  /* 0x0000001fff027819 */ /* 0x000fc80000011615 */
[----:B------:R-:W-:Y:S02]  /*22380*/  LEA.HI.SX32 R21, R21, R2, 0x1c ;  /* 0x0000000215157211 */ /* 0x000fe400078fe2ff */
[----:B------:R-:W0:Y:S02]  /*22390*/  LDC.64 R2, c[0x0][0x9e0] ;  /* 0x00027800ff027b82 */ /* 0x000e240000000a00 */
[----:B0-----:R-:W-:Y:S01]  /*223a0*/  ISETP.GE.AND P2, PT, R3, 0x1, PT ;  /* 0x000000010300780c */ /* 0x001fe20003f46270 */
[----:B------:R-:W-:-:S12]  /*223b0*/  IMAD.IADD R2, R20, 0x1, R2 ;  /* 0x0000000114027824 */ /* 0x000fd800078e0202 */
[----:B------:R-:W-:Y:S05]  /*223c0*/  @!P2 BRA `(.L_x_4474) ;  /* 0x000000000048a947 */ /* 0x000fea0003800000 */
[C---:B------:R-:W-:Y:S01]  /*223d0*/  ISETP.GT.AND P0, PT, R20.reuse, RZ, PT ;  /* 0x000000ff1400720c */ /* 0x040fe20003f04270 */
[----:B------:R-:W-:Y:S01]  /*223e0*/  BSSY B0, `(.L_x_4475) ;  /* 0x000000e000007945 */ /* 0x000fe20003800000 */
[----:B------:R-:W-:-:S11]  /*223f0*/  IADD3 R9, R20, -0x1, RZ ;  /* 0xffffffff14097810 */ /* 0x000fd60007ffe0ff */
        /* <DEDUP_REMOVED lines=8> */
.L_x_4476:
[----:B------:R-:W-:-:S13]  /*22480*/  ISETP.NE.AND P0, PT, R3, 0x1, PT ;  /* 0x000000010300780c */ /* 0x000fda0003f05270 */
[----:B------:R-:W0:Y:S02]  /*22490*/  @P0 LDC.64 R6, c[0x0][0x9e8] ;  /* 0x00027a00ff060b82 */ /* 0x000e240000000a00 */
[----:B0-----:R-:W-:-:S05]  /*224a0*/  @P0 IMAD.HI.U32 R6, R9, R6, RZ ;  /* 0x0000000609060227 */ /* 0x001fca00078e00ff */
[----:B------:R-:W-:-:S07]  /*224b0*/  @P0 SHF.R.U32.HI R9, RZ, R7, R6 ;  /* 0x00000007ff090219 */ /* 0x000fce0000011606 */
.L_x_4477:
[----:B------:R-:W-:Y:S05]  /*224c0*/  BSYNC B0 ;  /* 0x0000000000007941 */ /* 0x000fea0003800000 */
.L_x_4475:
[----:B------:R-:W-:-:S05]  /*224d0*/  IMAD R9, R9, R3, R3 ;  /* 0x0000000309097224 */ /* 0x000fca00078e0203 */
[----:B------:R-:W-:-:S07]  /*224e0*/  VIMNMX R2, R2, R9, PT ;  /* 0x0000000902027248 */ /* 0x000fce0003fe0100 */
.L_x_4474:
        /* <DEDUP_REMOVED lines=15> */
.L_x_4480:
[----:B------:R-:W-:Y:S02]  /*225e0*/  ISETP.NE.AND P0, PT, R3, 0x1, PT ;  /* 0x000000010300780c */ /* 0x000fe40003f05270 */
[----:B------:R-:W-:-:S11]  /*225f0*/  MOV R9, R0 ;  /* 0x0000000000097202 */ /* 0x000fd60000000f00 */
[----:B------:R-:W0:Y:S02]  /*22600*/  @P0 LDC.64 R6, c[0x0][0x9e8] ;  /* 0x00027a00ff060b82 */ /* 0x000e240000000a00 */
[----:B0-----:R-:W-:-:S05]  /*22610*/  @P0 IMAD.HI.U32 R6, R0, R6, RZ ;  /* 0x0000000600060227 */ /* 0x001fca00078e00ff */
[----:B------:R-:W-:-:S07]  /*22620*/  @P0 SHF.R.U32.HI R9, RZ, R7, R6 ;  /* 0x00000007ff090219 */ /* 0x000fce0000011606 */
.L_x_4481:
[----:B------:R-:W-:Y:S05]  /*22630*/  BSYNC B0 ;  /* 0x0000000000007941 */ /* 0x000fea0003800000 */
.L_x_4479:
[----:B------:R-:W-:-:S05]  /*22640*/  IMAD R3, R9, R3, RZ ;  /* 0x0000000309037224 */ /* 0x000fca00078e02ff */
[----:B------:R-:W-:-:S07]  /*22650*/  VIMNMX R5, R5, R3, !PT ;  /* 0x0000000305057248 */ /* 0x000fce0007fe0100 */
.L_x_4478:
[----:B------:R-:W-:Y:S01]  /*22660*/  VIADD R3, R2, 0x5f ;  /* 0x0000005f02037836 */ /* 0x000fe20000000000 */
[----:B------:R-:W-:Y:S01]  /*22670*/  BSSY B0, `(.L_x_4482) ;  /* 0x00000ee000007945 */ /* 0x000fe20003800000 */
[----:B------:R-:W-:Y:S01]  /*22680*/  IMAD.HI R5, R5, 0x2aaaaaab, RZ ;  /* 0x2aaaaaab05057827 */ /* 0x000fe200078e02ff */
[----:B------:R-:W-:-:S03]  /*22690*/  PLOP3.LUT P2, PT, PT, PT, PT, 0x80, 0x0 ;  /* 0x000000000000781c */ /* 0x000fc60003f4f070 */
[----:B------:R-:W-:-:S05]  /*226a0*/  IMAD.HI R3, R3, 0x2aaaaaab, RZ ;  /* 0x2aaaaaab03037827 */ /* 0x000fca00078e02ff */
[----:B------:R-:W-:-:S04]  /*226b0*/  SHF.R.U32.HI R2, RZ, 0x1f, R3 ;  /* 0x0000001fff027819 */ /* 0x000fc80000011603 */
[----:B------:R-:W-:Y:S02]  /*226c0*/  LEA.HI.SX32 R3, R3, R2, 0x1c ;  /* 0x0000000203037211 */ /* 0x000fe400078fe2ff */
[----:B------:R-:W-:Y:S02]  /*226d0*/  SHF.R.U32.HI R2, RZ, 0x1f, R5 ;  /* 0x0000001fff027819 */ /* 0x000fe40000011605 */
[----:B------:R-:W-:Y:S02]  /*226e0*/  VIMNMX R3, R21, R3, PT ;  /* 0x0000000315037248 */ /* 0x000fe40003fe0100 */
[----:B------:R-:W-:-:S03]  /*226f0*/  LEA.HI.SX32 R2, R5, R2, 0x1c ;  /* 0x0000000205027211 */ /* 0x000fc600078fe2ff */
[----:B------:R-:W-:Y:S01]  /*22700*/  IMAD R3, R3, 0x60, -R8 ;  /* 0x0000006003037824 */ /* 0x000fe200078e0a08 */
[----:B------:R-:W-:-:S04]  /*22710*/  VIMNMX R2, RZ, R2, !PT ;  /* 0x00000002ff027248 */ /* 0x000fc80007fe0100 */
[----:B------:R-:W-:Y:S01]  /*22720*/  VIMNMX R10, R3, R10, PT ;  /* 0x0000000a030a7248 */ /* 0x000fe20003fe0100 */
[----:B------:R-:W-:-:S05]  /*22730*/  IMAD R2, R2, 0x60, -R8 ;  /* 0x0000006002027824 */ /* 0x000fca00078e0a08 */
[----:B------:R-:W-:-:S04]  /*22740*/  VIMNMX R2, RZ, R2, !PT ;  /* 0x00000002ff027248 */ /* 0x000fc80007fe0100 */
        /* <DEDUP_REMOVED lines=9> */
[----:B------:R-:W-:Y:S05]  /*227e0*/  @!P0 BRA `(.L_x_4483) ;  /* 0x0000000c00588947 */ /* 0x000fea0003800000 */
[----:B------:R-:W2:Y:S01]  /*227f0*/  LDL R9, [R1+0x8] ;  /* 0x0000080001097983 */ /* 0x000ea20000100800 */
[----:B------:R-:W0:Y:S01]  /*22800*/  LDC R2, c[0x0][0x428] ;  /* 0x00010a00ff027b82 */ /* 0x000e220000000800 */
[----:B------:R-:W-:Y:S01]  /*22810*/  UMOV UR4, 0xffffffff ;  /* 0xffffffff00047882 */ /* 0x000fe20000000000 */
[----:B0-----:R-:W-:-:S13]  /*22820*/  ISETP.NE.AND P0, PT, R2, 0x1, PT ;  /* 0x000000010200780c */ /* 0x001fda0003f05270 */
[----:B------:R-:W2:Y:S08]  /*22830*/  @P0 LDC R2, c[0x0][0x42c] ;  /* 0x00010b00ff020b82 */ /* 0x000eb00000000800 */
[----:B------:R-:W0:Y:S01]  /*22840*/  @P0 LDC R7, c[0x0][0x430] ;  /* 0x00010c00ff070b82 */ /* 0x000e220000000800 */
[----:B--2---:R-:W-:-:S04]  /*22850*/  @P0 IMAD.HI.U32 R2, R9, R2, RZ ;  /* 0x0000000209020227 */ /* 0x004fc800078e00ff */
[----:B------:R-:W-:Y:S01]  /*22860*/  IMAD.MOV.U32 R3, RZ, RZ, R9 ;  /* 0x000000ffff037224 */ /* 0x000fe200078e0009 */
[----:B0-----:R-:W-:Y:S02]  /*22870*/  @P0 SHF.R.U32.HI R3, RZ, R7, R2 ;  /* 0x00000007ff030219 */ /* 0x001fe40000011602 */
[----:B------:R-:W-:Y:S01]  /*22880*/  SEL R2, R11, RZ, !P1 ;  /* 0x000000ff0b027207 */ /* 0x000fe20004800000 */
[----:B------:R-:W-:Y:S06]  /*22890*/  BRA.DIV UR4, `(.L_x_4484) ;  /* 0x00000062041c7947 */ /* 0x000fec000b800000 */
.L_x_4643:
[----:B------:R-:W-:-:S03]  /*228a0*/  UMOV UR4, 0xffffffff ;  /* 0xffffffff00047882 */ /* 0x000fc60000000000 */
[----:B------:R-:W-:Y:S05]  /*228b0*/  BRA.DIV UR4, `(.L_x_4485) ;  /* 0x0000006204487947 */ /* 0x000fea000b800000 */
[----:B------:R-:W-:-:S13]  /*228c0*/  ELECT P6, URZ, PT ;  /* 0x00000000003f782f */ /* 0x000fda00038c0000 */
.L_x_4646:
[----:B------:R-:W2:Y:S01]  /*228d0*/  LDL R7, [R1+0x28] ;  /* 0x0000280001077983 */ /* 0x000ea20000100800 */
[----:B------:R-:W-:Y:S01]  /*228e0*/  BSSY B1, `(.L_x_4486) ;  /* 0x000000b000017945 */ /* 0x000fe20003800000 */
[----:B------:R-:W0:Y:S01]  /*228f0*/  S2R R11, SR_CgaCtaId ;  /* 0x00000000000b7919 */ /* 0x000e220000008800 */
[----:B--2---:R-:W-:-:S04]  /*22900*/  IADD3 R7, R7, 0x1, RZ ;  /* 0x0000000107077810 */ /* 0x004fc80007ffe0ff */
        /* <DEDUP_REMOVED lines=8> */
.L_x_4647:
[----:B------:R-:W-:Y:S05]  /*22990*/  BSYNC B1 ;  /* 0x0000000000017941 */ /* 0x000fea0003800000 */
.L_x_4486:
        /* <DEDUP_REMOVED lines=8> */
.L_x_4648:
        /* <DEDUP_REMOVED lines=11> */
.L_x_4491:
        /* <DEDUP_REMOVED lines=29> */
.L_x_4649:
        /* <DEDUP_REMOVED lines=8> */
.L_x_4493:
        /* <DEDUP_REMOVED lines=24> */
.L_x_4489:
[----:B------:R-:W-:Y:S05]  /*22ea0*/  BSYNC B1 ;  /* 0x0000000000017941 */ /* 0x000fea0003800000 */
.L_x_4488:
[----:B01----:R-:W2:Y:S04]  /*22eb0*/  LDL.LU R7, [R1+0x10] ;  /* 0x0000100001077983 */ /* 0x003ea80000300800 */
[----:B------:R-:W3:Y:S01]  /*22ec0*/  LDL.LU R9, [R1+0x14] ;  /* 0x0000140001097983 */ /* 0x000ee20000300800 */
[----:B------:R-:W-:Y:S01]  /*22ed0*/  VIADD R6, R6, 0xfffffffe ;  /* 0xfffffffe06067836 */ /* 0x000fe20000000000 */
        /* <DEDUP_REMOVED lines=10> */
.L_x_4500:
[----:B------:R-:W-:Y:S05]  /*22f80*/  YIELD ;  /* 0x0000000000007946 */ /* 0x000fea0003800000 */
[----:B------:R-:W-:Y:S04]  /*22f90*/  BSSY B1, `(.L_x_4494) ;  /* 0x000004f000017945 */ /* 0x000fe80003800000 */
[----:B-1----:R-:W-:Y:S05]  /*22fa0*/  @!P6 BRA `(.L_x_4495) ;  /* 0x000000040034e947 */ /* 0x002fea0003800000 */
[----:B0-----:R-:W2:Y:S04]  /*22fb0*/  LDL R7, [R1+0x10] ;  /* 0x0000100001077983 */ /* 0x001ea80000100800 */
[----:B------:R-:W3:Y:S01]  /*22fc0*/  LDL R8, [R1+0x14] ;  /* 0x0000140001087983 */ /* 0x000ee20000100800 */
[----:B--2---:R-:W-:Y:S01]  /*22fd0*/  IMAD R7, R7, 0x8, R11 ;  /* 0x0000000807077824 */ /* 0x004fe200078e020b */
[----:B---3--:R-:W-:-:S04]  /*22fe0*/  SHF.L.U32 R8, R8, 0x1f, RZ ;  /* 0x0000001f08087819 */ /* 0x008fc800000006ff */
[----:B------:R-:W0:Y:S02]  /*22ff0*/  SYNCS.PHASECHK.TRANS64.TRYWAIT P0, [R7+URZ+0x308a0], R8 ;  /* 0x0308a008070075a7 */ /* 0x000e24000800017f */
[----:B0-----:R-:W-:Y:S05]  /*23000*/  @!P0 BRA `(.L_x_4496) ;  /* 0x0000005800d08947 */ /* 0x001fea0003800000 */
.L_x_4650:
        /* <DEDUP_REMOVED lines=11> */
.L_x_4497:
[----:B-1----:R-:W2:Y:S01]  /*230c0*/  LDL R9, [R1+0x10] ;  /* 0x0000100001097983 */ /* 0x002ea20000100800 */
[----:B------:R-:W-:Y:S01]  /*230d0*/  R2UR UR9, R7 ;  /* 0x00000000070972ca */ /* 0x000fe200000e0000 */
[----:B------:R-:W-:Y:S01]  /*230e0*/  IMAD R10, R6, 0x60, R4 ;  /* 0x00000060060a7824 */ /* 0x000fe200078e0204 */
        /* <DEDUP_REMOVED lines=8> */
[----:B------:R-:W-:-:S03]  /*23170*/  UMOV UR16, 0x40 ;  /* 0x0000004000107882 */ /* 0x000fc60000000000 */
        /* <DEDUP_REMOVED lines=16> */
.L_x_4651:
        /* <DEDUP_REMOVED lines=8> */
.L_x_4499:
        /* <DEDUP_REMOVED lines=24> */
.L_x_4495:
[----:B------:R-:W-:Y:S05]  /*23480*/  BSYNC B1 ;  /* 0x0000000000017941 */ /* 0x000fea0003800000 */
.L_x_4494:
        /* <DEDUP_REMOVED lines=12> */
.L_x_4483:
[----:B------:R-:W-:Y:S05]  /*23550*/  BSYNC B0 ;  /* 0x0000000000007941 */ /* 0x000fea0003800000 */
.L_x_4482:
[----:B------:R-:W2:Y:S01]  /*23560*/  LDC.64 R2, c[0x0][0x9e0] ;  /* 0x00027800ff027b82 */ /* 0x000ea20000000a00 */
[----:B------:R-:W-:Y:S07]  /*23570*/  @!P2 WARPSYNC.ALL ;  /* 0x000000000000a948 */ /* 0x000fee0003800000 */
[----:B------:R-:W-:Y:S01]  /*23580*/  @!P2 BAR.SYNC.DEFER_BLOCKING 0xc, 0x120 ;  /* 0x030480000000ab1d */ /* 0x000fe20000010000 */
[----:B--2---:R-:W-:Y:S01]  /*23590*/  ISETP.GE.AND P1, PT, R3, 0x1, PT ;  /* 0x000000010300780c */ /* 0x004fe20003f26270 */
[----:B------:R-:W-:-:S12]  /*235a0*/  IMAD.IADD R2, R20, 0x1, R2 ;  /* 0x0000000114027824 */ /* 0x000fd800078e0202 */
[----:B------:R-:W-:Y:S05]  /*235b0*/  @!P1 BRA `(.L_x_4501) ;  /* 0x0000000000489947 */ /* 0x000fea0003800000 */
[C---:B------:R-:W-:Y:S01]  /*235c0*/  ISETP.GT.AND P0, PT, R20.reuse, RZ, PT ;  /* 0x000000ff1400720c */ /* 0x040fe20003f04270 */
[----:B------:R-:W-:Y:S01]  /*235d0*/  BSSY B0, `(.L_x_4502) ;  /* 0x000000e000007945 */ /* 0x000fe20003800000 */
[----:B------:R-:W-:-:S11]  /*235e0*/  VIADD R6, R20, 0xffffffff ;  /* 0xffffffff14067836 */ /* 0x000fd60000000000 */
[----:B------:R-:W-:Y:S05]  /*235f0*/  @P0 BRA `(.L_x_4503) ;  /* 0x00000000001c0947 */ /* 0x000fea0003800000 */
[----:B------:R-:W-:Y:S02]  /*23600*/  ISETP.NE.AND P0, PT, R3, 0x1, PT ;  /* 0x000000010300780c */ /* 0x000fe40003f05270 */
[----:B------:R-:W-:-:S11]  /*23610*/  IADD3 R6, -R20, RZ, RZ ;  /* 0x000000ff14067210 */ /* 0x000fd60007ffe1ff */
[----:B------:R-:W2:Y:S02]  /*23620*/  @P0 LDC.64 R4, c[0x0][0x9e8] ;  /* 0x00027a00ff040b82 */ /* 0x000ea40000000a00 */
[----:B--2---:R-:W-:-:S05]  /*23630*/  @P0 IMAD.HI.U32 R4, R6, R4, RZ ;  /* 0x0000000406040227 */ /* 0x004fca00078e00ff */
[----:B------:R-:W-:-:S04]  /*23640*/  @P0 SHF.R.U32.HI R6, RZ, R5, R4 ;  /* 0x00000005ff060219 */ /* 0x000fc80000011604 */
[----:B------:R-:W-:Y:S01]  /*23650*/  LOP3.LUT R6, RZ, R6, RZ, 0x33, !PT ;  /* 0x00000006ff067212 */ /* 0x000fe200078e33ff */
[----:B------:R-:W-:Y:S06]  /*23660*/  BRA `(.L_x_4504) ;  /* 0x0000000000107947 */ /* 0x000fec0003800000 */
.L_x_4503:
[----:B------:R-:W-:-:S13]  /*23670*/  ISETP.NE.AND P0, PT, R3, 0x1, PT ;  /* 0x000000010300780c */ /* 0x000fda0003f05270 */
[----:B------:R-:W2:Y:S02]  /*23680*/  @P0 LDC.64 R4, c[0x0][0x9e8] ;  /* 0x00027a00ff040b82 */ /* 0x000ea40000000a00 */
[----:B--2---:R-:W-:-:S05]  /*23690*/  @P0 IMAD.HI.U32 R4, R6, R4, RZ ;  /* 0x0000000406040227 */ /* 0x004fca00078e00ff */
[----:B------:R-:W-:-:S07]  /*236a0*/  @P0 SHF.R.U32.HI R6, RZ, R5, R4 ;  /* 0x00000005ff060219 */ /* 0x000fce0000011604 */
.L_x_4504:
[----:B------:R-:W-:Y:S05]  /*236b0*/  BSYNC B0 ;  /* 0x0000000000007941 */ /* 0x000fea0003800000 */
.L_x_4502:
[----:B------:R-:W-:-:S05]  /*236c0*/  IMAD R5, R6, R3, R3 ;  /* 0x0000000306057224 */ /* 0x000fca00078e0203 */
[----:B------:R-:W-:-:S07]  /*236d0*/  VIMNMX R2, R2, R5, PT ;  /* 0x0000000502027248 */ /* 0x000fce0003fe0100 */
.L_x_4501:
[----:B------:R-:W-:Y:S01]  /*236e0*/  VIADD R2, R2, 0x5f ;  /* 0x0000005f02027836 */ /* 0x000fe20000000000 */
[----:B------:R-:W-:-:S03]  /*236f0*/  ULDC UR4, c[0x0][0x9dc] ;  /* 0x0002770000047ab9 */ /* 0x000fc60000000800 */
[----:B------:R-:W-:-:S05]  /*23700*/  IMAD.HI R2, R2, 0x2aaaaaab, RZ ;  /* 0x2aaaaaab02027827 */ /* 0x000fca00078e02ff */
[----:B------:R-:W-:-:S04]  /*23710*/  SHF.R.U32.HI R5, RZ, 0x1f, R2 ;  /* 0x0000001fff057819 */ /* 0x000fc80000011602 */
[----:B------:R-:W-:-:S04]  /*23720*/  LEA.HI.SX32 R2, R2, R5, 0x1c ;  /* 0x0000000502027211 */ /* 0x000fc800078fe2ff */
[----:B------:R-:W-:Y:S01]  /*23730*/  VIMNMX R6, R21, R2, PT ;  /* 0x0000000215067248 */ /* 0x000fe20003fe0100 */
[----:B------:R-:W-:-:S04]  /*23740*/  VIADD R2, R0, -UR4 ;  /* 0x8000000400027c36 */ /* 0x000fc80008000000 */
[----:B------:R2:W-:Y:S01]  /*23750*/  STL [R1+0x24], R6 ;  /* 0x0000240601007387 */ /* 0x0005e20000100800 */
[----:B------:R-:W-:Y:S05]  /*23760*/  @!P1 BRA `(.L_x_4505) ;  /* 0x0000000000449947 */ /* 0x000fea0003800000 */
[----:B------:R-:W-:Y:S01]  /*23770*/  ISETP.GT.AND P0, PT, R0, -0x1, PT ;  /* 0xffffffff0000780c */ /* 0x000fe20003f04270 */
[----:B------:R-:W-:-:S12]  /*23780*/  BSSY B0, `(.L_x_4506) ;  /* 0x000000d000007945 */ /* 0x000fd80003800000 */
[----:B------:R-:W-:Y:S05]  /*23790*/  @P0 BRA `(.L_x_4507) ;  /* 0x00000000001c0947 */ /* 0x000fea0003800000 */
[----:B------:R-:W-:Y:S02]  /*237a0*/  ISETP.NE.AND P0, PT, R3, 0x1, PT ;  /* 0x000000010300780c */ /* 0x000fe40003f05270 */
[----:B01----:R-:W-:-:S11]  /*237b0*/  LOP3.LUT R7, RZ, R0, RZ, 0x33, !PT ;  /* 0x00000000ff077212 */ /* 0x003fd600078e33ff */
[----:B------:R-:W0:Y:S02]  /*237c0*/  @P0 LDC.64 R4, c[0x0][0x9e8] ;  /* 0x00027a00ff040b82 */ /* 0x000e240000000a00 */
[----:B0-----:R-:W-:-:S05]  /*237d0*/  @P0 IMAD.HI.U32 R4, R7, R4, RZ ;  /* 0x0000000407040227 */ /* 0x001fca00078e00ff */
[----:B------:R-:W-:-:S04]  /*237e0*/  @P0 SHF.R.U32.HI R7, RZ, R5, R4 ;  /* 0x00000005ff070219 */ /* 0x000fc80000011604 */
[----:B------:R-:W-:Y:S01]  /*237f0*/  LOP3.LUT R0, RZ, R7, RZ, 0x33, !PT ;  /* 0x00000007ff007212 */ /* 0x000fe200078e33ff */
[----:B------:R-:W-:Y:S06]  /*23800*/  BRA `(.L_x_4508) ;  /* 0x0000000000107947 */ /* 0x000fec0003800000 */
.L_x_4507:
[----:B------:R-:W-:-:S13]  /*23810*/  ISETP.NE.AND P0, PT, R3, 0x1, PT ;  /* 0x000000010300780c */ /* 0x000fda0003f05270 */
[----:B------:R-:W3:Y:S02]  /*23820*/  @P0 LDC.64 R4, c[0x0][0x9e8] ;  /* 0x00027a00ff040b82 */ /* 0x000ee40000000a00 */
[----:B---3--:R-:W-:-:S05]  /*23830*/  @P0 IMAD.HI.U32 R4, R0, R4, RZ ;  /* 0x0000000400040227 */ /* 0x008fca00078e00ff */
[----:B------:R-:W-:-:S07]  /*23840*/  @P0 SHF.R.U32.HI R0, RZ, R5, R4 ;  /* 0x00000005ff000219 */ /* 0x000fce0000011604 */
.L_x_4508:
[----:B------:R-:W-:Y:S05]  /*23850*/  BSYNC B0 ;  /* 0x0000000000007941 */ /* 0x000fea0003800000 */
.L_x_4506:
[----:B------:R-:W-:-:S05]  /*23860*/  IMAD R3, R0, R3, RZ ;  /* 0x0000000300037224 */ /* 0x000fca00078e02ff */
[----:B------:R-:W-:-:S07]  /*23870*/  VIMNMX R2, R2, R3, !PT ;  /* 0x0000000302027248 */ /* 0x000fce0007fe0100 */
.L_x_4505:
[----:B------:R-:W-:Y:S01]  /*23880*/  IMAD.HI R2, R2, 0x2aaaaaab, RZ ;  /* 0x2aaaaaab02027827 */ /* 0x000fe200078e02ff */
[----:B------:R-:W-:Y:S04]  /*23890*/  BSSY B6, `(.L_x_4509) ;  /* 0x0000314000067945 */ /* 0x000fe80003800000 */
[----:B------:R-:W-:-:S04]  /*238a0*/  SHF.R.U32.HI R3, RZ, 0x1f, R2 ;  /* 0x0000001fff037819 */ /* 0x000fc80000011602 */
[----:B------:R-:W-:-:S04]  /*238b0*/  LEA.HI.SX32 R3, R2, R3, 0x1c ;  /* 0x0000000302037211 */ /* 0x000fc800078fe2ff */
[----:B------:R-:W-:-:S04]  /*238c0*/  VIMNMX R0, RZ, R3, !PT ;  /* 0x00000003ff007248 */ /* 0x000fc80007fe0100 */
[----:B------:R-:W-:Y:S01]  /*238d0*/  ISETP.GT.AND P0, PT, R6, R0, PT ;  /* 0x000000000600720c */ /* 0x000fe20003f04270 */
[----:B------:R3:W-:-:S12]  /*238e0*/  STL [R1+0x18], R0 ;  /* 0x0000180001007387 */ /* 0x0007d80000100800 */
[----:B---3--:R-:W-:Y:S05]  /*238f0*/  @P0 BRA `(.L_x_4510) ;  /* 0x00000000004c0947 */ /* 0x008fea0003800000 */
[----:B------:R-:W3:Y:S02]  /*23900*/  S2R R0, SR_TID.X ;  /* 0x0000000000007919 */ /* 0x000ee40000002100 */
[----:B---3--:R-:W-:-:S04]  /*23910*/  LOP3.LUT R0, R0, 0x1f, RZ, 0xc0, !PT ;  /* 0x0000001f00007812 */ /* 0x008fc800078ec0ff */
[----:B------:R-:W-:-:S13]  /*23920*/  ISETP.NE.AND P1, PT, R0, RZ, PT ;  /* 0x000000ff0000720c */ /* 0x000fda0003f25270 */
[----:B------:R-:W-:Y:S05]  /*23930*/  @P1 BRA `(.L_x_4511) ;  /* 0x0000003000241947 */ /* 0x000fea0003800000 */
[----:B01----:R-:W0:Y:S01]  /*23940*/  S2R R7, SR_LANEID ;  /* 0x0000000000077919 */ /* 0x003e220000000000 */
[----:B------:R-:W-:Y:S01]  /*23950*/  VOTEU.ANY UR4, UPT, PT ;  /* 0x0000000000047886 */ /* 0x000fe200038e0100 */
[----:B------:R-:W1:Y:S01]  /*23960*/  LDC.64 R2, c[0x0][0xc38] ;  /* 0x00030e00ff027b82 */ /* 0x000e620000000a00 */
[----:B------:R-:W0:Y:S01]  /*23970*/  FLO.U32 R0, UR4 ;  /* 0x0000000400007d00 */ /* 0x000e2200080e0000 */
[----:B------:R-:W-:-:S07]  /*23980*/  ULDC.64 UR6, c[0x0][0x208] ;  /* 0x0000820000067ab9 */ /* 0x000fce0000000a00 */
[----:B------:R-:W1:Y:S01]  /*23990*/  POPC R5, UR4 ;  /* 0x0000000400057d09 */ /* 0x000e620008000000 */
[----:B0-----:R-:W-:-:S13]  /*239a0*/  ISETP.EQ.U32.AND P0, PT, R0, R7, PT ;  /* 0x000000070000720c */ /* 0x001fda0003f02070 */
[----:B-1----:R-:W3:Y:S01]  /*239b0*/  @P0 ATOMG.E.ADD.STRONG.GPU PT, R3, desc[UR6][R2.64], R5 ;  /* 0x00000005020309a8 */ /* 0x002ee200081ee1c6 */
[----:B------:R-:W0:Y:S02]  /*239c0*/  S2R R4, SR_LTMASK ;  /* 0x0000000000047919 */ /* 0x000e240000003900 */
[----:B0-----:R-:W-:-:S04]  /*239d0*/  LOP3.LUT R4, R4, UR4, RZ, 0xc0, !PT ;  /* 0x0000000404047c12 */ /* 0x001fc8000f8ec0ff */
[----:B------:R-:W0:Y:S01]  /*239e0*/  POPC R7, R4 ;  /* 0x0000000400077309 */ /* 0x000e220000000000 */
[----:B---3--:R-:W0:Y:S02]  /*239f0*/  SHFL.IDX PT, R0, R3, R0, 0x1f ;  /* 0x00001f0003007589 */ /* 0x008e2400000e0000 */
[----:B0-----:R-:W-:-:S05]  /*23a00*/  IADD3 R0, R0, UR36, R7 ;  /* 0x0000002400007c10 */ /* 0x001fca000fffe007 */
[----:B------:R3:W-:Y:S01]  /*23a10*/  STL [R1], R0 ;  /* 0x0000000001007387 */ /* 0x0007e20000100800 */
[----:B------:R-:W-:Y:S05]  /*23a20*/  BRA `(.L_x_4511) ;  /* 0x0000002c00e87947 */ /* 0x000fea0003800000 */
.L_x_4510:
[----:B------:R-:W3:Y:S01]  /*23a30*/  S2R R3, SR_CgaCtaId ;  /* 0x0000000000037919 */ /* 0x000ee20000008800 */
[----:B------:R-:W-:-:S04]  /*23a40*/  MOV R0, 0x400 ;  /* 0x0000040000007802 */ /* 0x000fc80000000f00 */
[----:B---3--:R-:W-:-:S05]  /*23a50*/  LEA R2, R3, R0, 0x18 ;  /* 0x0000000003027211 */ /* 0x008fca00078ec0ff */
[----:B------:R3:W-:Y:S01]  /*23a60*/  STL [R1+0x20], R2 ;  /* 0x0000200201007387 */ /* 0x0007e20000100800 */
[----:B------:R-:W-:-:S05]  /*23a70*/  VIADD R0, R2, 0x1e400 ;  /* 0x0001e40002007836 */ /* 0x000fca0000000000 */
[----:B------:R-:W-:-:S13]  /*23a80*/  LOP3.LUT P0, RZ, R0, 0x3ff, RZ, 0xc0, !PT ;  /* 0x000003ff00ff7812 */ /* 0x000fda000780c0ff */
[----:B---3--:R-:W-:Y:S05]  /*23a90*/  @!P0 BRA `(.L_x_4512) ;  /* 0x0000000000408947 */ /* 0x008fea0003800000 */
[----:B------:R-:W-:Y:S01]  /*23aa0*/  MOV R2, 0x0 ;  /* 0x0000000000027802 */ /* 0x000fe20000000f00 */
[----:B------:R-:W-:Y:S01]  /*23ab0*/  ULDC.64 UR6, c[0x4][0x1b8] ;  /* 0x01006e0000067ab9 */ /* 0x000fe20000000a00 */
[----:B------:R-:W-:Y:S01]  /*23ac0*/  ULDC.64 UR8, c[0x4][0x1c0] ;  /* 0x0100700000087ab9 */ /* 0x000fe20000000a00 */
[----:B------:R-:W-:Y:S01]  /*23ad0*/  ULDC.64 UR4, c[0x4][0xf8] ;  /* 0x01003e0000047ab9 */ /* 0x000fe20000000a00 */
[----:B------:R-:W-:Y:S01]  /*23ae0*/  IMAD.U32 R4, RZ, RZ, UR6 ;  /* 0x00000006ff047e24 */ /* 0x000fe2000f8e00ff */
[----:B------:R-:W-:Y:S01]  /*23af0*/  MOV R5, UR7 ;  /* 0x0000000700057c02 */ /* 0x000fe20008000f00 */
[----:B------:R-:W3:Y:S01]  /*23b00*/  LDC.64 R2, c[0x4][R2] ;  /* 0x0100000002027b82 */ /* 0x000ee20000000a00 */
[----:B--2---:R-:W-:Y:S01]  /*23b10*/  IMAD.U32 R6, RZ, RZ, UR8 ;  /* 0x00000008ff067e24 */ /* 0x004fe2000f8e00ff */
[----:B------:R-:W-:Y:S01]  /*23b20*/  MOV R8, 0x70 ;  /* 0x0000007000087802 */ /* 0x000fe20000000f00 */
[----:B01----:R-:W-:Y:S02]  /*23b30*/  IMAD.U32 R7, RZ, RZ, UR9 ;  /* 0x00000009ff077e24 */ /* 0x003fe4000f8e00ff */
[----:B------:R-:W-:-:S02]  /*23b40*/  IMAD.U32 R10, RZ, RZ, UR4 ;  /* 0x00000004ff0a7e24 */ /* 0x000fc4000f8e00ff */
[----:B------:R-:W-:Y:S02]  /*23b50*/  IMAD.U32 R11, RZ, RZ, UR5 ;  /* 0x00000005ff0b7e24 */ /* 0x000fe4000f8e00ff */
[----:B------:R-:W-:Y:S02]  /*23b60*/  IMAD.MOV.U32 R12, RZ, RZ, 0x1 ;  /* 0x00000001ff0c7424 */ /* 0x000fe400078e00ff */
[----:B------:R-:W-:-:S07]  /*23b70*/  IMAD.MOV.U32 R13, RZ, RZ, RZ ;  /* 0x000000ffff0d7224 */ /* 0x000fce00078e00ff */
[----:B------:R-:W-:-:S07]  /*23b80*/  LEPC R20, `(.L_x_4512) ;  /* 0x000000001014794e */ /* 0x000fce0000000000 */
[----:B---3--:R-:W-:Y:S05]  /*23b90*/  CALL.ABS.NOINC R2 ;  /* 0x0000000002007343 */ /* 0x008fea0003c00000 */
.L_x_4512:
[----:B------:R-:W3:Y:S02]  /*23ba0*/  LDL R2, [R1+0x20] ;  /* 0x0000200001027983 */ /* 0x000ee40000100800 */
[----:B---3--:R-:W-:-:S05]  /*23bb0*/  VIADD R0, R2, 0x400 ;  /* 0x0000040002007836 */ /* 0x008fca0000000000 */
[----:B------:R-:W-:-:S13]  /*23bc0*/  LOP3.LUT P0, RZ, R0, 0x3ff, RZ, 0xc0, !PT ;  /* 0x000003ff00ff7812 */ /* 0x000fda000780c0ff */
[----:B------:R-:W-:Y:S05]  /*23bd0*/  @!P0 BRA `(.L_x_4513) ;  /* 0x0000000000808947 */ /* 0x000fea0003800000 */
[----:B------:R-:W-:Y:S01]  /*23be0*/  MOV R0, 0x0 ;  /* 0x0000000000007802 */ /* 0x000fe20000000f00 */
[----:B------:R-:W-:Y:S01]  /*23bf0*/  ULDC.64 UR6, c[0x4][0x1b8] ;  /* 0x01006e0000067ab9 */ /* 0x000fe20000000a00 */
[----:B------:R-:W-:Y:S01]  /*23c00*/  ULDC.64 UR8, c[0x4][0x1c0] ;  /* 0x0100700000087ab9 */ /* 0x000fe20000000a00 */
[----:B------:R-:W-:Y:S01]  /*23c10*/  ULDC.64 UR4, c[0x4][0x100] ;  /* 0x0100400000047ab9 */ /* 0x000fe20000000a00 */
[----:B------:R3:W4:Y:S01]  /*23c20*/  LDC.64 R2, c[0x4][R0] ;  /* 0x0100000000027b82 */ /* 0x0007220000000a00 */
[----:B------:R-:W-:Y:S01]  /*23c30*/  IMAD.U32 R4, RZ, RZ, UR6 ;  /* 0x00000006ff047e24 */ /* 0x000fe2000f8e00ff */
[----:B------:R-:W-:Y:S01]  /*23c40*/  MOV R5, UR7 ;  /* 0x0000000700057c02 */ /* 0x000fe20008000f00 */
[----:B--2---:R-:W-:Y:S01]  /*23c50*/  IMAD.U32 R6, RZ, RZ, UR8 ;  /* 0x00000008ff067e24 */ /* 0x004fe2000f8e00ff */
[----:B------:R-:W-:Y:S01]  /*23c60*/  MOV R8, 0x70 ;  /* 0x0000007000087802 */ /* 0x000fe20000000f00 */
[----:B01----:R-:W-:Y:S02]  /*23c70*/  IMAD.U32 R7, RZ, RZ, UR9 ;  /* 0x00000009ff077e24 */ /* 0x003fe4000f8e00ff */
[----:B------:R-:W-:-:S02]  /*23c80*/  IMAD.U32 R10, RZ, RZ, UR4 ;  /* 0x00000004ff0a7e24 */ /* 0x000fc4000f8e00ff */
[----:B------:R-:W-:Y:S02]  /*23c90*/  IMAD.U32 R11, RZ, RZ, UR5 ;  /* 0x00000005ff0b7e24 */ /* 0x000fe4000f8e00ff */
[----:B------:R-:W-:Y:S02]  /*23ca0*/  IMAD.MOV.U32 R12, RZ, RZ, 0x1 ;  /* 0x00000001ff0c7424 */ /* 0x000fe400078e00ff */
[----:B---3--:R-:W-:-:S07]  /*23cb0*/  IMAD.MOV.U32 R13, RZ, RZ, RZ ;  /* 0x000000ffff0d7224 */ /* 0x008fce00078e00ff */
[----:B------:R-:W-:-:S07]  /*23cc0*/  LEPC R20, `(.L_x_4514) ;  /* 0x000000001014794e */ /* 0x000fce0000000000 */
[----:B----4-:R-:W-:Y:S05]  /*23cd0*/  CALL.ABS.NOINC R2 ;  /* 0x0000000002007343 */ /* 0x010fea0003c00000 */
.L_x_4514:
        /* <DEDUP_REMOVED lines=16> */
.L_x_4513:
[----:B01----:R-:W3:Y:S01]  /*23de0*/  LDL R7, [R1+0x8] ;  /* 0x0000080001077983 */ /* 0x003ee20000100800 */
[----:B------:R-:W0:Y:S01]  /*23df0*/  LDC R0, c[0x0][0x428] ;  /* 0x00010a00ff007b82 */ /* 0x000e220000000800 */
[----:B------:R-:W-:Y:S02]  /*23e00*/  ULDC.64 UR4, c[0x0][0x9f8] ;  /* 0x00027e0000047ab9 */ /* 0x000fe40000000a00 */
[----:B--2---:R-:W2:Y:S04]  /*23e10*/  LDL.LU R6, [R1+0x2c] ;  /* 0x00002c0001067983 */ /* 0x004ea80000300800 */
[----:B------:R-:W2:Y:S04]  /*23e20*/  LDL.LU R4, [R1+0x4] ;  /* 0x0000040001047983 */ /* 0x000ea80000300800 */
[----:B------:R-:W4:Y:S01]  /*23e30*/  LDL R5, [R1+0xc] ;  /* 0x00000c0001057983 */ /* 0x000f220000100800 */
[----:B------:R-:W-:Y:S01]  /*23e40*/  ULDC.64 UR6, c[0x0][0x208] ;  /* 0x0000820000067ab9 */ /* 0x000fe20000000a00 */
[----:B------:R-:W1:Y:S01]  /*23e50*/  S2R R8, SR_TID.X ;  /* 0x0000000000087919 */ /* 0x000e620000002100 */
[----:B0-----:R-:W-:-:S13]  /*23e60*/  ISETP.NE.AND P0, PT, R0, 0x1, PT ;  /* 0x000000010000780c */ /* 0x001fda0003f05270 */
[----:B------:R-:W3:Y:S08]  /*23e70*/  @P0 LDC R0, c[0x0][0x42c] ;  /* 0x00010b00ff000b82 */ /* 0x000ef00000000800 */
[----:B------:R-:W0:Y:S01]  /*23e80*/  @P0 LDC R2, c[0x0][0x430] ;  /* 0x00010c00ff020b82 */ /* 0x000e220000000800 */
[----:B-1----:R-:W-:-:S04]  /*23e90*/  LOP3.LUT R8, R8, 0x1f, RZ, 0xc0, !PT ;  /* 0x0000001f08087812 */ /* 0x002fc800078ec0ff */
[----:B------:R-:W-:-:S04]  /*23ea0*/  ISETP.NE.AND P6, PT, R8, RZ, PT ;  /* 0x000000ff0800720c */ /* 0x000fc80003fc5270 */
[----:B------:R-:W-:-:S09]  /*23eb0*/  PLOP3.LUT P1, PT, P6, PT, PT, 0x8, 0x0 ;  /* 0x000000000000781c */ /* 0x000fd2000372e170 */
[----:B------:R-:W-:-:S05]  /*23ec0*/  VOTEU.ALL UP1, P6 ;  /* 0x00000000003f7886 */ /* 0x000fca0003020000 */
[----:B------:R-:W-:-:S04]  /*23ed0*/  @!UP1 UIADD3 UR8, UP0, UR38, 0x270, URZ ;  /* 0x0000027026089890 */ /* 0x000fc8000ff1e03f */
[----:B------:R-:W-:-:S03]  /*23ee0*/  @!UP1 UIADD3.X UR9, URZ, UR39, URZ, UP0, !UPT ;  /* 0x000000273f099290 */ /* 0x000fc600087fe43f */
[----:B------:R-:W-:Y:S01]  /*23ef0*/  VOTEU.ALL UP0, P6 ;  /* 0x00000000003f7886 */ /* 0x000fe20003000000 */
[----:B---3--:R-:W-:-:S04]  /*23f00*/  @P0 IMAD.HI.U32 R3, R7, R0, RZ ;  /* 0x0000000007030227 */ /* 0x008fc800078e00ff */
[----:B------:R-:W-:Y:S01]  /*23f10*/  IMAD.MOV.U32 R0, RZ, RZ, R7 ;  /* 0x000000ffff007224 */ /* 0x000fe200078e0007 */
[----:B0-----:R-:W-:Y:S02]  /*23f20*/  @P0 SHF.R.U32.HI R0, RZ, R2, R3 ;  /* 0x00000002ff000219 */ /* 0x001fe40000011603 */
[----:B------:R-:W-:Y:S01]  /*23f30*/  ISETP.NE.U32.AND P0, PT, RZ, UR4, PT ;  /* 0x00000004ff007c0c */ /* 0x000fe2000bf05070 */
[----:B--2---:R-:W-:-:S03]  /*23f40*/  IMAD R3, R4, 0x80, R6 ;  /* 0x0000008004037824 */ /* 0x004fc600078e0206 */
[----:B------:R-:W-:Y:S01]  /*23f50*/  ISETP.NE.AND.EX P0, PT, RZ, UR5, PT, P0 ;  /* 0x00000005ff007c0c */ /* 0x000fe2000bf05300 */
[----:B----4-:R-:W-:Y:S01]  /*23f60*/  IMAD.MOV.U32 R4, RZ, RZ, R5 ;  /* 0x000000ffff047224 */ /* 0x010fe200078e0005 */
[----:B------:R-:W-:-:S11]  /*23f70*/  ULDC.64 UR4, c[0x0][0xa00] ;  /* 0x0002800000047ab9 */ /* 0x000fd60000000a00 */
[----:B------:R-:W0:Y:S02]  /*23f80*/  @P0 LDC.64 R6, c[0x0][0x9f8] ;  /* 0x00027e00ff060b82 */ /* 0x000e240000000a00 */
[----:B0-----:R-:W-:-:S05]  /*23f90*/  @P0 IMAD.WIDE R6, R5, 0x4, R6 ;  /* 0x0000000405060825 */ /* 0x001fca00078e0206 */
[----:B------:R0:W5:Y:S01]  /*23fa0*/  @P0 LDG.E R4, desc[UR6][R6.64] ;  /* 0x0000000606040981 */ /* 0x000162000c1e1900 */
[----:B------:R-:W-:-:S04]  /*23fb0*/  ISETP.NE.U32.AND P0, PT, RZ, UR4, PT ;  /* 0x00000004ff007c0c */ /* 0x000fc8000bf05070 */
[----:B------:R-:W-:-:S04]  /*23fc0*/  ISETP.NE.AND.EX P0, PT, RZ, UR5, PT, P0 ;  /* 0x00000005ff007c0c */ /* 0x000fc8000bf05300 */
[----:B------:R-:W-:-:S09]  /*23fd0*/  SEL R2, R5, RZ, !P0 ;  /* 0x000000ff05027207 */ /* 0x000fd20004000000 */
.L_x_4515:
[----:B------:R-:W2:Y:S01]  /*23fe0*/  LDL R5, [R1+0x8] ;  /* 0x0000080001057983 */ /* 0x000ea20000100800 */
        /* <DEDUP_REMOVED lines=16> */
.L_x_4516:
[----:B------:R-:W2:Y:S01]  /*240f0*/  LDL R5, [R1+0x8] ;  /* 0x0000080001057983 */ /* 0x000ea20000100800 */
        /* <DEDUP_REMOVED lines=15> */
.L_x_4517:
        /* <DEDUP_REMOVED lines=16> */
[----:B0----5:R-:W-:Y:S02]  /*242f0*/  SEL R6, R4, RZ, !P0 ;  /* 0x000000ff04067207 */ /* 0x021fe40004000000 */
[----:B--2---:R-:W-:Y:S01]  /*24300*/  IADD3 R5, R5, -0x1, RZ ;  /* 0xffffffff05057810 */ /* 0x004fe20007ffe0ff */
[----:B------:R-:W-:Y:S06]  /*24310*/  BRA.DIV UR4, `(.L_x_4518) ;  /* 0x0000004a04347947 */ /* 0x000fec000b800000 */
.L_x_4654:
[----:B------:R-:W-:Y:S01]  /*24320*/  UMOV UR4, 0xffffffff ;  /* 0xffffffff00047882 */ /* 0x000fe20000000000 */
[----:B------:R-:W-:Y:S02]  /*24330*/  SHF.R.S32.HI R20, RZ, 0x1f, R4 ;  /* 0x0000001fff147819 */ /* 0x000fe40000011404 */
[----:B------:R-:W-:Y:S05]  /*24340*/  BRA.DIV UR4, `(.L_x_4519) ;  /* 0x0000004a045c7947 */ /* 0x000fea000b800000 */
[----:B------:R-:W-:-:S13]  /*24350*/  ELECT P6, URZ, PT ;  /* 0x00000000003f782f */ /* 0x000fda00038c0000 */
.L_x_4657:
        /* <DEDUP_REMOVED lines=19> */
[----:B------:R-:W-:-:S04]  /*24490*/  LEA R10, P0, R6, R8, 0x2 ;  /* 0x00000008060a7211 */ /* 0x000fc800078010ff */
[----:B------:R-:W-:-:S05]  /*244a0*/  LEA.HI.X R11, R6, R9, R7, 0x2, P0 ;  /* 0x00000009060b7211 */ /* 0x000fca00000f1407 */
[----:B------:R0:W5:Y:S04]  /*244b0*/  LDG.E R6, desc[UR6][R10.64] ;  /* 0x000000060a067981 */ /* 0x000168000c1e1900 */
.L_x_4521:
[----:B0-----:R-:W0:Y:S01]  /*244c0*/  S2R R10, SR_CgaCtaId ;  /* 0x00000000000a7919 */ /* 0x001e220000008800 */
[----:B------:R-:W-:-:S04]  /*244d0*/  MOV R7, 0x400 ;  /* 0x0000040000077802 */ /* 0x000fc80000000f00 */
[----:B0-----:R-:W-:Y:S02]  /*244e0*/  LEA R7, R10, R7, 0x18 ;  /* 0x000000070a077211 */ /* 0x001fe400078ec0ff */
[----:B------:R-:W-:-:S03]  /*244f0*/  SHF.L.U32 R10, R19, 0x1f, RZ ;  /* 0x0000001f130a7819 */ /* 0x000fc600000006ff */
[----:B------:R-:W-:-:S04]  /*24500*/  IMAD R7, R17, 0x8, R7 ;  /* 0x0000000811077824 */ /* 0x000fc800078e0207 */
[----:B------:R-:W0:Y:S02]  /*24510*/  SYNCS.PHASECHK.TRANS64.TRYWAIT P0, [R7+URZ+0x30840], R10 ;  /* 0x0308400a070075a7 */ /* 0x000e24000800017f */
[----:B0-----:R-:W-:Y:S05]  /*24520*/  @!P0 BRA `(.L_x_4522) ;  /* 0x0000004800048947 */ /* 0x001fea0003800000 */
.L_x_4658:
        /* <DEDUP_REMOVED lines=11> */
.L_x_4523:
[----:B------:R-:W1:Y:S01]  /*245e0*/  S2R R11, SR_CgaCtaId ;  /* 0x00000000000b7919 */ /* 0x000e620000008800 */
[----:B0-----:R-:W-:Y:S01]  /*245f0*/  MOV R10, 0x400 ;  /* 0x00000400000a7802 */ /* 0x001fe20000000f00 */
        /* <DEDUP_REMOVED lines=9> */
[----:B-----5:R-:W-:-:S05]  /*24690*/  R2UR UR13, R6 ;  /* 0x00000000060d72ca */ /* 0x020fca00000e0000 */
[----:B------:R-:W-:-:S04]  /*246a0*/  UIADD3 UR9, UR9, 0x30830, URZ ;  /* 0x0003083009097890 */ /* 0x000fc8000fffe03f */
[----:B------:R-:W-:Y:S02]  /*246b0*/  UIMAD UR11, UR11, 0x60, UR5 ;  /* 0x000000600b0b78a4 */ /* 0x000fe4000f8e0205 */
        /* <DEDUP_REMOVED lines=15> */
[----:B------:R0:W-:Y:S02]  /*247b0*/  UTMALDG.4D [UR8], [UR4], desc[UR6] ;  /* 0x00000608040075b4 */ /* 0x0001e40008019000 */
[----:B0-----:R-:W-:Y:S01]  /*247c0*/  NOP ;  /* 0x0000000000007918 */ /* 0x001fe20000000000 */
.L_x_4520:
[----:B------:R-:W2:Y:S04]  /*247d0*/  LDL.LU R13, [R1+0x8] ;  /* 0x00000800010d7983 */ /* 0x000ea80000300800 */
[----:B------:R-:W3:Y:S01]  /*247e0*/  LDL.LU R12, [R1+0x28] ;  /* 0x00002800010c7983 */ /* 0x000ee20000300800 */
[----:B------:R-:W-:Y:S01]  /*247f0*/  MOV R10, 0x400 ;  /* 0x00000400000a7802 */ /* 0x000fe20000000f00 */
[----:B------:R-:W-:Y:S05]  /*24800*/  WARPSYNC.ALL ;  /* 0x0000000000007948 */ /* 0x000fea0003800000 */
[----:B------:R-:W0:Y:S01]  /*24810*/  S2R R11, SR_CgaCtaId ;  /* 0x00000000000b7919 */ /* 0x000e220000008800 */
[----:B------:R-:W-:-:S13]  /*24820*/  ELECT P0, URZ, PT ;  /* 0x00000000003f782f */ /* 0x000fda0003800000 */
[C---:B------:R-:W-:Y:S01]  /*24830*/  @P0 R2UR UR13, R2.reuse ;  /* 0x00000000020d02ca */ /* 0x040fe200000e0000 */
[----:B------:R-:W-:Y:S01]  /*24840*/  UIADD3 UR4, UP0, UR38, 0x270, URZ ;  /* 0x0000027026047890 */ /* 0x000fe2000ff1e03f */
[C---:B------:R-:W-:Y:S01]  /*24850*/  @P0 R2UR UR11, R3.reuse ;  /* 0x00000000030b02ca */ /* 0x040fe200000e0000 */
[----:B------:R-:W-:Y:S01]  /*24860*/  UMOV UR6, 0x0 ;  /* 0x0000000000067882 */ /* 0x000fe20000000000 */
[----:B------:R-:W-:Y:S01]  /*24870*/  UMOV UR7, 0x12f00000 ;  /* 0x12f0000000077882 */ /* 0x000fe20000000000 */
[----:B------:R-:W-:Y:S01]  /*24880*/  UIADD3.X UR5, URZ, UR39, URZ, UP0, !UPT ;  /* 0x000000273f057290 */ /* 0x000fe200087fe43f */
[----:B------:R-:W-:Y:S01]  /*24890*/  @P0 R2UR UR21, R2 ;  /* 0x00000000021502ca */ /* 0x000fe200000e0000 */
[----:B------:R-:W-:Y:S01]  /*248a0*/  UMOV UR10, URZ ;  /* 0x0000003f000a7c82 */ /* 0x000fe20008000000 */
[----:B------:R-:W-:Y:S01]  /*248b0*/  @P0 R2UR UR19, R3 ;  /* 0x00000000031302ca */ /* 0x000fe200000e0000 */
[----:B------:R-:W-:Y:S01]  /*248c0*/  UMOV UR14, 0x0 ;  /* 0x00000000000e7882 */ /* 0x000fe20000000000 */
[----:B------:R-:W-:Y:S01]  /*248d0*/  UMOV UR15, 0x12f00000 ;  /* 0x12f00000000f7882 */ /* 0x000fe20000000000 */
[----:B------:R-:W-:Y:S01]  /*248e0*/  UMOV UR18, 0x40 ;  /* 0x0000004000127882 */ /* 0x000fe20000000000 */
[----:B------:R-:W-:Y:S01]  /*248f0*/  @P0 IMAD.MOV.U32 R7, RZ, RZ, 0xc000 ;  /* 0x0000c000ff070424 */ /* 0x000fe200078e00ff */
        /* <DEDUP_REMOVED lines=10> */
[----:B------:R-:W-:Y:S01]  /*249a0*/  UMOV UR17, UR9 ;  /* 0x0000000900117c82 */ /* 0x000fe20008000000 */
[----:B--2---:R-:W-:-:S02]  /*249b0*/  @P0 R2UR UR12, R13 ;  /* 0x000000000d0c02ca */ /* 0x004fc400000e0000 */
[----:B------:R-:W-:Y:S01]  /*249c0*/  @P0 R2UR UR20, R13 ;  /* 0x000000000d1402ca */ /* 0x000fe200000e0000 */
[----:B---3--:R-:W-:-:S05]  /*249d0*/  VIADD R12, R12, 0x1 ;  /* 0x000000010c0c7836 */ /* 0x008fca0000000000 */
[----:B------:R0:W-:Y:S05]  /*249e0*/  STL [R1+0x28], R12 ;  /* 0x0000280c01007387 */ /* 0x0001ea0000100800 */
[----:B------:R1:W-:Y:S02]  /*249f0*/  UTMALDG.4D [UR8], [UR4], desc[UR6] ;  /* 0x00000608040075b4 */ /* 0x0003e40008019000 */
[----:B------:R0:W-:Y:S01]  /*24a00*/  UTMALDG.4D [UR16], [UR4], desc[UR14] ;  /* 0x00000e10040075b4 */ /* 0x0001e20008019000 */
[----:B-1----:R-:W-:Y:S01]  /*24a10*/  @P0 R2UR UR13, R2 ;  /* 0x00000000020d02ca */ /* 0x002fe200000e0000 */
[----:B------:R-:W-:Y:S01]  /*24a20*/  UIADD3 UR8, UR24, 0x1a400, URZ ;  /* 0x0001a40018087890 */ /* 0x000fe2000fffe03f */
[----:B------:R-:W-:Y:S01]  /*24a30*/  LEA.HI R2, R12, R12, RZ, 0x1 ;  /* 0x0000000c0c027211 */ /* 0x000fe200078f08ff */
[----:B------:R-:W-:Y:S01]  /*24a40*/  UMOV UR10, 0x80 ;  /* 0x00000080000a7882 */ /* 0x000fe20000000000 */
[----:B------:R-:W-:-:S02]  /*24a50*/  @P0 R2UR UR12, R13 ;  /* 0x000000000d0c02ca */ /* 0x000fc400000e0000 */
[----:B------:R-:W-:Y:S02]  /*24a60*/  @P0 R2UR UR11, R3 ;  /* 0x00000000030b02ca */ /* 0x000fe400000e0000 */
[----:B------:R-:W-:-:S05]  /*24a70*/  LOP3.LUT R2, R2, 0xfffffffe, RZ, 0xc0, !PT ;  /* 0xfffffffe02027812 */ /* 0x000fca00078ec0ff */
[----:B------:R-:W-:-:S05]  /*24a80*/  IMAD.IADD R2, R12, 0x1, -R2 ;  /* 0x000000010c027824 */ /* 0x000fca00078e0a02 */
[----:B------:R-:W-:Y:S01]  /*24a90*/  SHF.L.U32 R2, R2, 0x1f, RZ ;  /* 0x0000001f02027819 */ /* 0x000fe200000006ff */
[----:B------:R0:W-:Y:S03]  /*24aa0*/  UTMALDG.4D [UR8], [UR4], desc[UR22] ;  /* 0x00001608040075b4 */ /* 0x0001e60008019000 */
[----:B------:R-:W1:Y:S02]  /*24ab0*/  SYNCS.PHASECHK.TRANS64.TRYWAIT P0, [R10+URZ+0x30820], R2 ;  /* 0x030820020a0075a7 */ /* 0x000e64000800017f */
[----:B01----:R-:W-:Y:S05]  /*24ac0*/  @!P0 BRA `(.L_x_4525) ;  /* 0x0000004000b08947 */ /* 0x003fea0003800000 */
.L_x_4659:
[----:B------:R-:W-:Y:S05]  /*24ad0*/  BSYNC B0 ;  /* 0x0000000000007941 */ /* 0x000fea0003800000 */
.L_x_4524:
        /* <DEDUP_REMOVED lines=37> */
[----:B------:R-:W-:Y:S01]  /*24d30*/  IMAD.MOV R2, RZ, RZ, -R2 ;  /* 0x000000ffff027224 */ /* 0x000fe200078e0a02 */
[----:B------:R-:W-:Y:S02]  /*24d40*/  IADD3 R15, R15, R11, RZ ;  /* 0x0000000b0f0f7210 */ /* 0x000fe40007ffe0ff */
[----:B------:R-:W-:Y:S01]  /*24d50*/  LEA R8, P0, R10, R8, 0x2 ;  /* 0x000000080a087211 */ /* 0x000fe200078010ff */
[----:B------:R-:W-:-:S03]  /*24d60*/  IMAD R7, R21, R2, R7 ;  /* 0x0000000215077224 */ /* 0x000fc600078e0207 */
[----:B------:R-:W-:-:S05]  /*24d70*/  LEA.HI.X R9, R10, R9, R15, 0x2, P0 ;  /* 0x000000090a097211 */ /* 0x000fca00000f140f */
[----:B------:R0:W5:Y:S04]  /*24d80*/  LDG.E R2, desc[UR6][R8.64] ;  /* 0x0000000608027981 */ /* 0x000168000c1e1900 */
.L_x_4532:
[----:B0-----:R-:W0:Y:S01]  /*24d90*/  S2R R8, SR_CgaCtaId ;  /* 0x0000000000087919 */ /* 0x001e220000008800 */
[----:B------:R-:W-:-:S04]  /*24da0*/  MOV R3, 0x400 ;  /* 0x0000040000037802 */ /* 0x000fc80000000f00 */
[----:B0-----:R-:W-:Y:S02]  /*24db0*/  LEA R3, R8, R3, 0x18 ;  /* 0x0000000308037211 */ /* 0x001fe400078ec0ff */
[----:B------:R-:W-:-:S03]  /*24dc0*/  SHF.L.U32 R8, R14, 0x1f, RZ ;  /* 0x0000001f0e087819 */ /* 0x000fc600000006ff */
[----:B------:R-:W-:-:S04]  /*24dd0*/  IMAD R3, R12, 0x8, R3 ;  /* 0x000000080c037824 */ /* 0x000fc800078e0203 */
[----:B------:R-:W0:Y:S02]  /*24de0*/  SYNCS.PHASECHK.TRANS64.TRYWAIT P0, [R3+URZ+0x30840], R8 ;  /* 0x03084008030075a7 */ /* 0x000e24000800017f */
[----:B0-----:R-:W-:Y:S05]  /*24df0*/  @!P0 BRA `(.L_x_4533) ;  /* 0x0000004000048947 */ /* 0x001fea0003800000 */
.L_x_4660:
        /* <DEDUP_REMOVED lines=11> */
.L_x_4534:
[----:B------:R-:W1:Y:S01]  /*24eb0*/  S2R R10, SR_CgaCtaId ;  /* 0x00000000000a7919 */ /* 0x000e620000008800 */
[----:B------:R-:W-:Y:S01]  /*24ec0*/  MOV R9, 0x400 ;  /* 0x0000040000097802 */ /* 0x000fe20000000f00 */
        /* <DEDUP_REMOVED lines=9> */
[----:B-----5:R-:W-:Y:S01]  /*24f60*/  R2UR UR13, R2 ;  /* 0x00000000020d72ca */ /* 0x020fe200000e0000 */
[----:B------:R-:W-:Y:S01]  /*24f70*/  UMOV UR18, 0x80 ;  /* 0x0000008000127882 */ /* 0x000fe20000000000 */
[----:B0-----:R-:W-:-:S03]  /*24f80*/  SHF.L.U32 R8, R19, 0x1f, RZ ;  /* 0x0000001f13087819 */ /* 0x001fc600000006ff */
        /* <DEDUP_REMOVED lines=20> */
.L_x_4661:
        /* <DEDUP_REMOVED lines=10> */
.L_x_4536:
[----:B------:R-:W-:-:S13]  /*25170*/  LOP3.LUT P0, RZ, R16, 0x40, RZ, 0xc0, !PT ;  /* 0x0000004010ff7812 */ /* 0x000fda000780c0ff */
[----:B------:R-:W-:Y:S05]  /*25180*/  @P0 BRA `(.L_x_4537) ;  /* 0x0000000000040947 */ /* 0x000fea0003800000 */
[----:B------:R-:W-:Y:S01]  /*25190*/  BPT.TRAP 0x1 ;  /* 0x000000040000795c */ /* 0x000fe20000300000 */
.L_x_4537:
[----:B------:R-:W0:Y:S01]  /*251a0*/  S2R R9, SR_CgaCtaId ;  /* 0x0000000000097919 */ /* 0x000e220000008800 */
        /* <DEDUP_REMOVED lines=10> */
[----:B------:R-:W-:Y:S01]  /*25250*/  R2UR UR12, R0 ;  /* 0x00000000000c72ca */ /* 0x000fe200000e0000 */
[----:B------:R-:W-:-:S06]  /*25260*/  IMAD.MOV.U32 R6, RZ, RZ, R2 ;  /* 0x000000ffff067224 */ /* 0x000fcc00078e0002 */
[----:B------:R-:W-:Y:S02]  /*25270*/  UIMAD UR11, UR11, 0x60, UR5 ;  /* 0x000000600b0b78a4 */ /* 0x000fe4000f8e0205 */
[----:B------:R-:W-:Y:S02]  /*25280*/  UIADD3 UR9, UR9, 0x30850, URZ ;  /* 0x0003085009097890 */ /* 0x000fe4000fffe03f */
[----:B------:R-:W-:Y:S01]  /*25290*/  UIADD3.X UR5, URZ, UR39, URZ, UP0, !UPT ;  /* 0x000000273f057290 */ /* 0x000fe200087fe43f */
[----:B0-----:R-:W-:-:S05]  /*252a0*/  LEA R8, R9, R8, 0x18 ;  /* 0x0000000809087211 */ /* 0x001fca00078ec0ff */
[----:B------:R-:W-:-:S05]  /*252b0*/  IMAD R5, R17, 0x9000, R8 ;  /* 0x0000900011057824 */ /* 0x000fca00078e0208 */
[----:B------:R-:W-:Y:S01]  /*252c0*/  R2UR UR15, R5 ;  /* 0x00000000050f72ca */ /* 0x000fe200000e0000 */
[----:B------:R-:W-:-:S12]  /*252d0*/  IMAD.MOV.U32 R5, RZ, RZ, R7 ;  /* 0x000000ffff057224 */ /* 0x000fd800078e0007 */
        /* <DEDUP_REMOVED lines=12> */
.L_x_4531:
[----:B------:R-:W-:Y:S05]  /*253a0*/  BSYNC B2 ;  /* 0x0000000000027941 */ /* 0x000fea0003800000 */
.L_x_4530:
[----:B------:R-:W2:Y:S01]  /*253b0*/  LDL R2, [R1+0x24] ;  /* 0x0000240001027983 */ /* 0x000ea20000100800 */
[----:B------:R-:W-:Y:S02]  /*253c0*/  IMAD.MOV.U32 R19, RZ, RZ, R14 ;  /* 0x000000ffff137224 */ /* 0x000fe400078e000e */
[----:B------:R-:W-:Y:S01]  /*253d0*/  IMAD.MOV.U32 R17, RZ, RZ, R12 ;  /* 0x000000ffff117224 */ /* 0x000fe200078e000c */
[----:B--2---:R-:W-:-:S07]  /*253e0*/  IADD3 R7, R2, -0x3, RZ ;  /* 0xfffffffd02077810 */ /* 0x004fce0007ffe0ff */
.L_x_4529:
[----:B------:R-:W-:Y:S05]  /*253f0*/  BSYNC B1 ;  /* 0x0000000000017941 */ /* 0x000fea0003800000 */
.L_x_4528:
[----:B------:R-:W2:Y:S01]  /*25400*/  LDL.LU R2, [R1+0x24] ;  /* 0x0000240001027983 */ /* 0x000ea20000300800 */
[----:B------:R-:W-:Y:S01]  /*25410*/  VIADD R13, R13, 0xfffffffe ;  /* 0xfffffffe0d0d7836 */ /* 0x000fe20000000000 */
[----:B--2---:R-:W-:-:S04]  /*25420*/  LOP3.LUT R2, RZ, R2, RZ, 0x33, !PT ;  /* 0x00000002ff027212 */ /* 0x004fc800078e33ff */
[----:B------:R-:W-:-:S13]  /*25430*/  ISETP.NE.AND P0, PT, R13, R2, PT ;  /* 0x000000020d00720c */ /* 0x000fda0003f05270 */
[----:B------:R-:W-:Y:S05]  /*25440*/  @!P0 BRA `(.L_x_4527) ;  /* 0x0000001000208947 */ /* 0x000fea0003800000 */
[----:B------:R-:W-:-:S07]  /*25450*/  IMAD.MOV.U32 R13, RZ, RZ, R6 ;  /* 0x000000ffff0d7224 */ /* 0x000fce00078e0006 */
.L_x_4554:
[----:B------:R-:W-:Y:S01]  /*25460*/  VIADD R8, R17, 0x1 ;  /* 0x0000000111087836 */ /* 0x000fe20000000000 */
[----:B------:R-:W-:Y:S05]  /*25470*/  YIELD ;  /* 0x0000000000007946 */ /* 0x000fea0003800000 */
[----:B------:R-:W-:Y:S01]  /*25480*/  ISETP.NE.AND P0, PT, R8, 0x2, PT ;  /* 0x000000020800780c */ /* 0x000fe20003f05270 */
[----:B------:R-:W-:Y:S03]  /*25490*/  BSSY B1, `(.L_x_4538) ;  /* 0x000007e000017945 */ /* 0x000fe60003800000 */
[----:B------:R-:W-:-:S02]  /*254a0*/  SEL R9, RZ, 0x1, P0 ;  /* 0x00000001ff097807 */ /* 0x000fc40000000000 */
[----:B------:R-:W-:Y:S02]  /*254b0*/  SEL R8, R8, RZ, P0 ;  /* 0x000000ff08087207 */ /* 0x000fe40000000000 */
[----:B------:R-:W-:Y:S01]  /*254c0*/  LOP3.LUT R9, R19, R9, RZ, 0x3c, !PT ;  /* 0x0000000913097212 */ /* 0x000fe200078e3cff */
[----:B------:R-:W-:Y:S06]  /*254d0*/  @!P6 BRA `(.L_x_4539) ;  /* 0x0000000400e4e947 */ /* 0x000fec0003800000 */
        /* <DEDUP_REMOVED lines=23> */
.L_x_4540:
[----:B------:R-:W1:Y:S01]  /*25650*/  S2R R3, SR_CgaCtaId ;  /* 0x0000000000037919 */ /* 0x000e620000008800 */
[----:B------:R-:W-:-:S04]  /*25660*/  MOV R2, 0x400 ;  /* 0x0000040000027802 */ /* 0x000fc80000000f00 */
[----:B-1----:R-:W-:Y:S02]  /*25670*/  LEA R2, R3, R2, 0x18 ;  /* 0x0000000203027211 */ /* 0x002fe400078ec0ff */
[----:B------:R-:W-:-:S03]  /*25680*/  SHF.L.U32 R3, R9, 0x1f, RZ ;  /* 0x0000001f09037819 */ /* 0x000fc600000006ff */
[----:B------:R-:W-:-:S04]  /*25690*/  IMAD R2, R8, 0x8, R2 ;  /* 0x0000000808027824 */ /* 0x000fc800078e0202 */
[----:B------:R-:W1:Y:S02]  /*256a0*/  SYNCS.PHASECHK.TRANS64.TRYWAIT P0, [R2+URZ+0x30840], R3 ;  /* 0x03084003020075a7 */ /* 0x000e64000800017f */
[----:B-1----:R-:W-:Y:S05]  /*256b0*/  @!P0 BRA `(.L_x_4541) ;  /* 0x0000003400fc8947 */ /* 0x002fea0003800000 */
.L_x_4662:
        /* <DEDUP_REMOVED lines=11> */
.L_x_4542:
[----:B------:R-:W0:Y:S01]  /*25770*/  S2R R10, SR_CgaCtaId ;  /* 0x00000000000a7919 */ /* 0x000e220000008800 */
[----:B-1----:R-:W-:Y:S01]  /*25780*/  MOV R3, 0x400 ;  /* 0x0000040000037802 */ /* 0x002fe20000000f00 */
        /* <DEDUP_REMOVED lines=11> */
[----:B------:R-:W-:-:S03]  /*25840*/  SHF.L.U32 R19, R19, 0x1f, RZ ;  /* 0x0000001f13137819 */ /* 0x000fc600000006ff */
[----:B------:R-:W-:-:S04]  /*25850*/  UIADD3 UR9, UR9, 0x30830, URZ ;  /* 0x0003083009097890 */ /* 0x000fc8000fffe03f */
[----:B------:R-:W-:Y:S02]  /*25860*/  UIMAD UR11, UR11, 0x60, UR5 ;  /* 0x000000600b0b78a4 */ /* 0x000fe4000f8e0205 */
[----:B------:R-:W-:Y:S01]  /*25870*/  UIADD3.X UR5, URZ, UR39, URZ, UP0, !UPT ;  /* 0x000000273f057290 */ /* 0x000fe200087fe43f */
[----:B0-----:R-:W-:-:S05]  /*25880*/  LEA R3, R10, R3, 0x18 ;  /* 0x000000030a037211 */ /* 0x001fca00078ec0ff */
[----:B------:R-:W-:-:S05]  /*25890*/  IMAD R2, R8, 0x9000, R3 ;  /* 0x0000900008027824 */ /* 0x000fca00078e0203 */
[----:B------:R-:W-:Y:S02]  /*258a0*/  R2UR UR8, R2 ;  /* 0x00000000020872ca */ /* 0x000fe400000e0000 */
[----:B------:R-:W-:-:S11]  /*258b0*/  LEA R2, R17, R3, 0x3 ;  /* 0x0000000311027211 */ /* 0x000fd600078e18ff */
        /* <DEDUP_REMOVED lines=13> */
.L_x_4663:
        /* <DEDUP_REMOVED lines=10> */
.L_x_4544:
[----:B------:R-:W-:-:S13]  /*25a30*/  LOP3.LUT P0, RZ, R16, 0x40, RZ, 0xc0, !PT ;  /* 0x0000004010ff7812 */ /* 0x000fda000780c0ff */
[----:B------:R-:W-:Y:S05]  /*25a40*/  @P0 BRA `(.L_x_4545) ;  /* 0x0000000000040947 */ /* 0x000fea0003800000 */
[----:B------:R-:W-:Y:S01]  /*25a50*/  BPT.TRAP 0x1 ;  /* 0x000000040000795c */ /* 0x000fe20000300000 */
.L_x_4545:
        /* <DEDUP_REMOVED lines=12> */
[----:B------:R-:W-:-:S02]  /*25b20*/  IMAD.MOV.U32 R5, RZ, RZ, R12 ;  /* 0x000000ffff057224 */ /* 0x000fc400078e000c */
[----:B------:R-:W-:-:S04]  /*25b30*/  IMAD.MOV.U32 R6, RZ, RZ, R13 ;  /* 0x000000ffff067224 */ /* 0x000fc800078e000d */
        /* <DEDUP_REMOVED lines=17> */
[----:B------:R1:W-:Y:S02]  /*25c50*/  UTMALDG.4D [UR8], [UR4], desc[UR6] ;  /* 0x00000608040075b4 */ /* 0x0003e40008019000 */
[----:B-1----:R-:W-:Y:S01]  /*25c60*/  NOP ;  /* 0x0000000000007918 */ /* 0x002fe20000000000 */
.L_x_4539:
[----:B------:R-:W-:Y:S05]  /*25c70*/  BSYNC B1 ;  /* 0x0000000000017941 */ /* 0x000fea0003800000 */
.L_x_4538:
[----:B------:R-:W-:Y:S01]  /*25c80*/  VIADD R17, R8, 0x1 ;  /* 0x0000000108117836 */ /* 0x000fe20000000000 */
[----:B------:R-:W-:Y:S01]  /*25c90*/  BSSY B1, `(.L_x_4546) ;  /* 0x000007f000017945 */ /* 0x000fe20003800000 */
[----:B------:R-:W-:-:S03]  /*25ca0*/  IADD3 R11, R7, -0x1, RZ ;  /* 0xffffffff070b7810 */ /* 0x000fc60007ffe0ff */
[----:B------:R-:W-:-:S04]  /*25cb0*/  ISETP.NE.AND P0, PT, R17, 0x2, PT ;  /* 0x000000021100780c */ /* 0x000fc80003f05270 */
[----:B0-----:R-:W-:Y:S02]  /*25cc0*/  SEL R19, RZ, 0x1, P0 ;  /* 0x00000001ff137807 */ /* 0x001fe40000000000 */
        /* <DEDUP_REMOVED lines=24> */
[----:B------:R-:W-:-:S06]  /*25e50*/  LEA.HI.X R13, R2, UR5, R3, 0x2, P0 ;  /* 0x00000005020d7c11 */ /* 0x000fcc00080f1403 */
[----:B------:R0:W5:Y:S03]  /*25e60*/  LDG.E R13, desc[UR8][R12.64] ;  /* 0x000000080c0d7981 */ /* 0x000166000c1e1900 */
.L_x_4548:
[----:B------:R-:W1:Y:S01]  /*25e70*/  S2R R3, SR_CgaCtaId ;  /* 0x0000000000037919 */ /* 0x000e620000008800 */
[----:B------:R-:W-:-:S04]  /*25e80*/  MOV R2, 0x400 ;  /* 0x0000040000027802 */ /* 0x000fc80000000f00 */
[----:B-1----:R-:W-:Y:S02]  /*25e90*/  LEA R2, R3, R2, 0x18 ;  /* 0x0000000203027211 */ /* 0x002fe400078ec0ff */
[----:B------:R-:W-:Y:S02]  /*25ea0*/  SHF.L.U32 R3, R19, 0x1f, RZ ;  /* 0x0000001f13037819 */ /* 0x000fe400000006ff */
[----:B------:R-:W-:-:S04]  /*25eb0*/  LEA R2, R17, R2, 0x3 ;  /* 0x0000000211027211 */ /* 0x000fc800078e18ff */
[----:B------:R-:W1:Y:S02]  /*25ec0*/  SYNCS.PHASECHK.TRANS64.TRYWAIT P0, [R2+URZ+0x30840], R3 ;  /* 0x03084003020075a7 */ /* 0x000e64000800017f */
[----:B-1----:R-:W-:Y:S05]  /*25ed0*/  @!P0 BRA `(.L_x_4549) ;  /* 0x00000030001c8947 */ /* 0x002fea0003800000 */
.L_x_4664:
        /* <DEDUP_REMOVED lines=11> */
.L_x_4550:
        /* <DEDUP_REMOVED lines=34> */
.L_x_4665:
        /* <DEDUP_REMOVED lines=10> */
.L_x_4552:
[----:B------:R-:W-:-:S13]  /*26250*/  LOP3.LUT P0, RZ, R16, 0x40, RZ, 0xc0, !PT ;  /* 0x0000004010ff7812 */ /* 0x000fda000780c0ff */
[----:B------:R-:W-:Y:S05]  /*26260*/  @P0 BRA `(.L_x_4553) ;  /* 0x0000000000040947 */ /* 0x000fea0003800000 */
[----:B------:R-:W-:Y:S01]  /*26270*/  BPT.TRAP 0x1 ;  /* 0x000000040000795c */ /* 0x000fe20000300000 */
.L_x_4553:
[----:B0-----:R-:W0:Y:S01]  /*26280*/  S2R R9, SR_CgaCtaId ;  /* 0x0000000000097919 */ /* 0x001e220000008800 */
        /* <DEDUP_REMOVED lines=11> */
[----:B------:R-:W-:Y:S01]  /*26340*/  IMAD.MOV.U32 R5, RZ, RZ, R10 ;  /* 0x000000ffff057224 */ /* 0x000fe200078e000a */
[----:B------:R-:W-:-:S05]  /*26350*/  MOV R6, R13 ;  /* 0x0000000d00067202 */ /* 0x000fca0000000f00 */
[----:B------:R-:W-:Y:S02]  /*26360*/  UIMAD UR11, UR11, 0x60, UR5 ;  /* 0x000000600b0b78a4 */ /* 0x000fe4000f8e0205 */
[----:B------:R-:W-:Y:S02]  /*26370*/  UIADD3 UR9, UR9, 0x30850, URZ ;  /* 0x0003085009097890 */ /* 0x000fe4000fffe03f */
[----:B------:R-:W-:Y:S01]  /*26380*/  UIADD3.X UR5, URZ, UR39, URZ, UP0, !UPT ;  /* 0x000000273f057290 */ /* 0x000fe200087fe43f */
[----:B0-----:R-:W-:-:S05]  /*26390*/  LEA R3, R9, R3, 0x18 ;  /* 0x0000000309037211 */ /* 0x001fca00078ec0ff */
[----:B------:R-:W-:-:S05]  /*263a0*/  IMAD R8, R8, 0x9000, R3 ;  /* 0x0000900008087824 */ /* 0x000fca00078e0203 */
[----:B------:R-:W-:-:S13]  /*263b0*/  R2UR UR15, R8 ;  /* 0x00000000080f72ca */ /* 0x000fda00000e0000 */
        /* <DEDUP_REMOVED lines=12> */
.L_x_4547:
[----:B------:R-:W-:Y:S05]  /*26480*/  BSYNC B1 ;  /* 0x0000000000017941 */ /* 0x000fea0003800000 */
.L_x_4546:
[----:B------:R-:W2:Y:S01]  /*26490*/  LDL R2, [R1+0x18] ;  /* 0x0000180001027983 */ /* 0x000ea20000100800 */
[----:B------:R-:W-:Y:S01]  /*264a0*/  VIADD R7, R7, 0xfffffffe ;  /* 0xfffffffe07077836 */ /* 0x000fe20000000000 */
[----:B--2---:R-:W-:-:S13]  /*264b0*/  ISETP.GT.AND P0, PT, R11, R2, PT ;  /* 0x000000020b00720c */ /* 0x004fda0003f04270 */
[----:B------:R-:W-:Y:S05]  /*264c0*/  @P0 BRA `(.L_x_4554) ;  /* 0xffffffec00e40947 */ /* 0x000fea000383ffff */
.L_x_4527:
[----:B------:R-:W-:Y:S05]  /*264d0*/  BSYNC B0 ;  /* 0x0000000000007941 */ /* 0x000fea0003800000 */
.L_x_4526:
[----:B------:R-:W0:Y:S01]  /*264e0*/  S2R R2, SR_TID.X ;  /* 0x0000000000027919 */ /* 0x000e220000002100 */
[----:B------:R-:W-:Y:S01]  /*264f0*/  BSSY B0, `(.L_x_4555) ;  /* 0x0000012000007945 */ /* 0x000fe20003800000 */
[----:B0-----:R-:W-:-:S04]  /*26500*/  LOP3.LUT R2, R2, 0x1f, RZ, 0xc0, !PT ;  /* 0x0000001f02027812 */ /* 0x001fc800078ec0ff */
[----:B------:R-:W-:-:S13]  /*26510*/  ISETP.NE.AND P0, PT, R2, RZ, PT ;  /* 0x000000ff0200720c */ /* 0x000fda0003f05270 */
[----:B------:R-:W-:Y:S05]  /*26520*/  @P0 BRA `(.L_x_4556) ;  /* 0x0000000000380947 */ /* 0x000fea0003800000 */
[----:B------:R-:W0:Y:S01]  /*26530*/  S2R R7, SR_LANEID ;  /* 0x0000000000077919 */ /* 0x000e220000000000 */
[----:B------:R-:W-:Y:S01]  /*26540*/  VOTEU.ANY UR4, UPT, PT ;  /* 0x0000000000047886 */ /* 0x000fe200038e0100 */
[----:B------:R-:W1:Y:S01]  /*26550*/  LDC.64 R2, c[0x0][0xc38] ;  /* 0x00030e00ff027b82 */ /* 0x000e620000000a00 */
[----:B------:R-:W0:Y:S01]  /*26560*/  FLO.U32 R4, UR4 ;  /* 0x0000000400047d00 */ /* 0x000e2200080e0000 */
[----:B------:R-:W-:Y:S01]  /*26570*/  ULDC.64 UR6, c[0x0][0x208] ;  /* 0x0000820000067ab9 */ /* 0x000fe20000000a00 */
[----:B0-----:R-:W-:-:S06]  /*26580*/  ISETP.EQ.U32.AND P0, PT, R4, R7, PT ;  /* 0x000000070400720c */ /* 0x001fcc0003f02070 */
[----:B------:R-:W1:Y:S07]  /*26590*/  POPC R7, UR4 ;  /* 0x0000000400077d09 */ /* 0x000e6e0008000000 */
[----:B-1----:R-:W2:Y:S01]  /*265a0*/  @P0 ATOMG.E.ADD.STRONG.GPU PT, R3, desc[UR6][R2.64], R7 ;  /* 0x00000007020309a8 */ /* 0x002ea200081ee1c6 */
[----:B------:R-:W0:Y:S02]  /*265b0*/  S2R R8, SR_LTMASK ;  /* 0x0000000000087919 */ /* 0x000e240000003900 */
[----:B0-----:R-:W-:-:S04]  /*265c0*/  LOP3.LUT R8, R8, UR4, RZ, 0xc0, !PT ;  /* 0x0000000408087c12 */ /* 0x001fc8000f8ec0ff */
[----:B------:R-:W0:Y:S01]  /*265d0*/  POPC R9, R8 ;  /* 0x0000000800097309 */ /* 0x000e220000000000 */
[----:B--2---:R-:W0:Y:S02]  /*265e0*/  SHFL.IDX PT, R4, R3, R4, 0x1f ;  /* 0x00001f0403047589 */ /* 0x004e2400000e0000 */
[----:B0-----:R-:W-:-:S05]  /*265f0*/  IADD3 R2, R4, UR36, R9 ;  /* 0x0000002404027c10 */ /* 0x001fca000fffe009 */
[----:B------:R0:W-:Y:S02]  /*26600*/  STL [R1], R2 ;  /* 0x0000000201007387 */ /* 0x0001e40000100800 */
.L_x_4556:
[----:B------:R-:W-:Y:S05]  /*26610*/  BSYNC B0 ;  /* 0x0000000000007941 */ /* 0x000fea0003800000 */
.L_x_4555:
[----:B------:R-:W-:Y:S04]  /*26620*/  BSSY B0, `(.L_x_4557) ;  /* 0x0000035000007945 */ /* 0x000fe80003800000 */
[----:B------:R-:W-:Y:S05]  /*26630*/  @!P6 BRA `(.L_x_4558) ;  /* 0x0000000000cce947 */ /* 0x000fea0003800000 */
[----:B------:R-:W1:Y:S01]  /*26640*/  S2R R3, SR_CgaCtaId ;  /* 0x0000000000037919 */ /* 0x000e620000008800 */
[----:B0-----:R-:W-:-:S04]  /*26650*/  MOV R2, 0x400 ;  /* 0x0000040000027802 */ /* 0x001fc80000000f00 */
[----:B-1----:R-:W-:-:S05]  /*26660*/  LEA R2, R3, R2, 0x18 ;  /* 0x0000000203027211 */ /* 0x002fca00078ec0ff */
[----:B------:R-:W-:Y:S01]  /*26670*/  IMAD R3, R17, 0x8, R2 ;  /* 0x0000000811037824 */ /* 0x000fe200078e0202 */
[----:B------:R-:W-:-:S04]  /*26680*/  SHF.L.U32 R2, R19, 0x1f, RZ ;  /* 0x0000001f13027819 */ /* 0x000fc800000006ff */
[----:B------:R-:W0:Y:S02]  /*26690*/  SYNCS.PHASECHK.TRANS64.TRYWAIT P0, [R3+URZ+0x30860], R2 ;  /* 0x03086002030075a7 */ /* 0x000e24000800017f */
[----:B0-----:R-:W-:Y:S05]  /*266a0*/  @!P0 BRA `(.L_x_4559) ;  /* 0x0000002800508947 */ /* 0x001fea0003800000 */
.L_x_4666:
        /* <DEDUP_REMOVED lines=10> */
.L_x_4560:
[----:B------:R-:W-:-:S13]  /*26750*/  LOP3.LUT P0, RZ, R16, 0x40, RZ, 0xc0, !PT ;  /* 0x0000004010ff7812 */ /* 0x000fda000780c0ff */
[----:B------:R-:W-:Y:S05]  /*26760*/  @P0 BRA `(.L_x_4561) ;  /* 0x0000000000040947 */ /* 0x000fea0003800000 */
[----:B------:R-:W-:Y:S01]  /*26770*/  BPT.TRAP 0x1 ;  /* 0x000000040000795c */ /* 0x000fe20000300000 */
.L_x_4561:
        /* <DEDUP_REMOVED lines=11> */
[----:B------:R-:W-:-:S07]  /*26830*/  R2UR UR13, R6 ;  /* 0x00000000060d72ca */ /* 0x000fce00000e0000 */
        /* <DEDUP_REMOVED lines=18> */
[----:B-1----:R-:W-:Y:S01]  /*26960*/  NOP ;  /* 0x0000000000007918 */ /* 0x002fe20000000000 */
.L_x_4558:
[----:B------:R-:W-:Y:S05]  /*26970*/  BSYNC B0 ;  /* 0x0000000000007941 */ /* 0x000fea0003800000 */
.L_x_4557:
[----:B------:R-:W-:-:S05]  /*26980*/  VIADD R17, R17, 0x1 ;  /* 0x0000000111117836 */ /* 0x000fca0000000000 */
[----:B------:R-:W-:-:S04]  /*26990*/  ISETP.NE.AND P0, PT, R17, 0x2, PT ;  /* 0x000000021100780c */ /* 0x000fc80003f05270 */
[----:B------:R-:W-:Y:S02]  /*269a0*/  SEL R0, RZ, 0x1, P0 ;  /* 0x00000001ff007807 */ /* 0x000fe40000000000 */
[----:B------:R-:W-:Y:S02]  /*269b0*/  SEL R17, R17, RZ, P0 ;  /* 0x000000ff11117207 */ /* 0x000fe40000000000 */
[----:B------:R-:W-:-:S07]  /*269c0*/  LOP3.LUT R19, R19, R0, RZ, 0x3c, !PT ;  /* 0x0000000013137212 */ /* 0x000fce00078e3cff */
.L_x_4511:
[----:B------:R-:W-:Y:S05]  /*269d0*/  BSYNC B6 ;  /* 0x0000000000067941 */ /* 0x000fea0003800000 */
.L_x_4509:
[----:B------:R-:W-:-:S03]  /*269e0*/  UMOV UR4, 0xffffffff ;  /* 0xffffffff00047882 */ /* 0x000fc60000000000 */
[----:B------:R-:W-:Y:S05]  /*269f0*/  BRA.DIV UR4, `(.L_x_4562) ;  /* 0x0000002604907947 */ /* 0x000fea000b800000 */
[----:B---3--:R-:W3:Y:S04]  /*26a00*/  LDL.LU R0, [R1] ;  /* 0x0000000001007983 */ /* 0x008ee80000300800 */
[----:B---3--:R3:W4:Y:S04]  /*26a10*/  SHFL.IDX PT, R5, R0, RZ, 0x1f ;  /* 0x00001fff00057589 */ /* 0x00872800000e0000 */
[----:B01----:R3:W0:Y:S02]  /*26a20*/  SHFL.IDX PT, R7, R0, 0x1, 0x1f ;  /* 0x00201f0000077f89 */ /* 0x00362400000e0000 */
.L_x_4670:
[----:B---3--:R-:W3:Y:S01]  /*26a30*/  LDL R0, [R1+0xc] ;  /* 0x00000c0001007983 */ /* 0x008ee20000100800 */
[----:B------:R-:W-:Y:S01]  /*26a40*/  ULDC UR4, c[0x0][0xc14] ;  /* 0x0003050000047ab9 */ /* 0x000fe20000000800 */
[----:B------:R-:W-:Y:S01]  /*26a50*/  BSSY B0, `(.L_x_4563) ;  /* 0x000000d000007945 */ /* 0x000fe20003800000 */
[----:B------:R-:W-:Y:S01]  /*26a60*/  IMAD.MOV.U32 R4, RZ, RZ, RZ ;  /* 0x000000ffff047224 */ /* 0x000fe200078e00ff */
[----:B------:R-:W1:Y:S02]  /*26a70*/  S2R R10, SR_TID.X ;  /* 0x00000000000a7919 */ /* 0x000e640000002100 */
[----:B-1----:R-:W-:-:S04]  /*26a80*/  LOP3.LUT R10, R10, 0x1f, RZ, 0xc0, !PT ;  /* 0x0000001f0a0a7812 */ /* 0x002fc800078ec0ff */
[C---:B------:R-:W-:Y:S02]  /*26a90*/  ISETP.NE.AND P0, PT, R10.reuse, 0x1f, PT ;  /* 0x0000001f0a00780c */ /* 0x040fe40003f05270 */
[----:B---3--:R-:W-:Y:S01]  /*26aa0*/  IADD3 R9, R10, R0, RZ ;  /* 0x000000000a097210 */ /* 0x008fe20007ffe0ff */
[----:B------:R-:W-:-:S05]  /*26ab0*/  IMAD.U32 R0, RZ, RZ, UR4 ;  /* 0x00000004ff007e24 */ /* 0x000fca000f8e00ff */
[----:B------:R-:W-:-:S13]  /*26ac0*/  ISETP.GE.OR P0, PT, R9, R0, !P0 ;  /* 0x000000000900720c */ /* 0x000fda0004706670 */
[----:B------:R-:W-:Y:S05]  /*26ad0*/  @P0 BRA `(.L_x_4564) ;  /* 0x0000000000100947 */ /* 0x000fea0003800000 */
[----:B------:R-:W1:Y:S01]  /*26ae0*/  LDC.64 R2, c[0x0][0xc58] ;  /* 0x00031600ff027b82 */ /* 0x000e620000000a00 */
[----:B------:R-:W-:Y:S01]  /*26af0*/  ULDC.64 UR4, c[0x0][0x208] ;  /* 0x0000820000047ab9 */ /* 0x000fe20000000a00 */
[----:B-1----:R-:W-:-:S05]  /*26b00*/  IMAD.WIDE R2, R9, 0x4, R2 ;  /* 0x0000000409027825 */ /* 0x002fca00078e0202 */
[----:B------:R1:W5:Y:S02]  /*26b10*/  LDG.E R4, desc[UR4][R2.64] ;  /* 0x0000000402047981 */ /* 0x000364000c1e1900 */
.L_x_4564:
[----:B------:R-:W-:Y:S05]  /*26b20*/  BSYNC B0 ;  /* 0x0000000000007941 */ /* 0x000fea0003800000 */
.L_x_4563:
[----:B------:R-:W-:-:S03]  /*26b30*/  UMOV UR4, 0xffffffff ;  /* 0xffffffff00047882 */ /* 0x000fc60000000000 */
[----:B------:R-:W-:Y:S05]  /*26b40*/  BRA.DIV UR4, `(.L_x_4565) ;  /* 0x00000026048c7947 */ /* 0x000fea000b800000 */
[----:B-----5:R-:W3:Y:S01]  /*26b50*/  SHFL.UP PT, R14, R4, 0x1, RZ ;  /* 0x04200000040e7989 */ /* 0x020ee200000e00ff */
[C---:B------:R-:W-:Y:S02]  /*26b60*/  ISETP.NE.AND P0, PT, R10.reuse, RZ, PT ;  /* 0x000000ff0a00720c */ /* 0x040fe40003f05270 */
[----:B------:R-:W-:Y:S02]  /*26b70*/  ISETP.GE.U32.AND P1, PT, R10, 0x2, PT ;  /* 0x000000020a00780c */ /* 0x000fe40003f26070 */
[----:B---3--:R-:W-:Y:S02]  /*26b80*/  SEL R13, R14, RZ, P0 ;  /* 0x000000ff0e0d7207 */ /* 0x008fe40000000000 */
[----:B------:R-:W-:-:S03]  /*26b90*/  ISETP.GE.U32.AND P0, PT, R10, 0x4, PT ;  /* 0x000000040a00780c */ /* 0x000fc60003f06070 */
[----:B------:R-:W-:-:S05]  /*26ba0*/  IMAD.IADD R13, R4, 0x1, R13 ;  /* 0x00000001040d7824 */ /* 0x000fca00078e020d */
[----:B------:R-:W3:Y:S02]  /*26bb0*/  SHFL.UP PT, R14, R13, 0x2, RZ ;  /* 0x044000000d0e7989 */ /* 0x000ee400000e00ff */
[----:B---3--:R-:W-:Y:S02]  /*26bc0*/  SEL R14, R14, RZ, P1 ;  /* 0x000000ff0e0e7207 */ /* 0x008fe40000800000 */
[----:B------:R-:W-:-:S03]  /*26bd0*/  ISETP.GE.U32.AND P1, PT, R10, 0x8, PT ;  /* 0x000000080a00780c */ /* 0x000fc60003f26070 */
[----:B-1----:R-:W-:-:S05]  /*26be0*/  IMAD.IADD R3, R13, 0x1, R14 ;  /* 0x000000010d037824 */ /* 0x002fca00078e020e */
[----:B------:R-:W2:Y:S02]  /*26bf0*/  SHFL.UP PT, R14, R3, 0x4, RZ ;  /* 0x04800000030e7989 */ /* 0x000ea400000e00ff */
[----:B--2---:R-:W-:Y:S02]  /*26c00*/  SEL R6, R14, RZ, P0 ;  /* 0x000000ff0e067207 */ /* 0x004fe40000000000 */
[----:B------:R-:W-:Y:S02]  /*26c10*/  ISETP.GE.U32.AND P0, PT, R10, 0x10, PT ;  /* 0x000000100a00780c */ /* 0x000fe40003f06070 */
[----:B------:R-:W-:-:S05]  /*26c20*/  IADD3 R6, R3, R6, RZ ;  /* 0x0000000603067210 */ /* 0x000fca0007ffe0ff */
[----:B------:R-:W1:Y:S02]  /*26c30*/  SHFL.UP PT, R14, R6, 0x8, RZ ;  /* 0x05000000060e7989 */ /* 0x000e6400000e00ff */
[----:B-1----:R-:W-:-:S05]  /*26c40*/  SEL R9, R14, RZ, P1 ;  /* 0x000000ff0e097207 */ /* 0x002fca0000800000 */
[----:B------:R-:W-:-:S05]  /*26c50*/  IMAD.IADD R8, R6, 0x1, R9 ;  /* 0x0000000106087824 */ /* 0x000fca00078e0209 */
[----:B------:R-:W1:Y:S02]  /*26c60*/  SHFL.UP PT, R14, R8, 0x10, RZ ;  /* 0x06000000080e7989 */ /* 0x000e6400000e00ff */
[----:B-1----:R-:W-:-:S05]  /*26c70*/  SEL R9, R14, RZ, P0 ;  /* 0x000000ff0e097207 */ /* 0x002fca0000000000 */
[----:B------:R-:W-:-:S05]  /*26c80*/  IMAD.IADD R2, R8, 0x1, R9 ;  /* 0x0000000108027824 */ /* 0x000fca00078e0209 */
[----:B------:R1:W2:Y:S02]  /*26c90*/  SHFL.IDX PT, R14, R2, 0x1f, 0x1f ;  /* 0x03e01f00020e7f89 */ /* 0x0002a400000e0000 */
.L_x_4678:
[----:B------:R-:W-:Y:S02]  /*26ca0*/  ULDC UR4, c[0x0][0xc10] ;  /* 0x0003040000047ab9 */ /* 0x000fe40000000800 */
[----:B------:R-:W-:-:S04]  /*26cb0*/  IMAD.U32 R6, RZ, RZ, UR4 ;  /* 0x00000004ff067e24 */ /* 0x000fc8000f8e00ff */
[----:B--2---:R-:W-:-:S04]  /*26cc0*/  IMAD R14, R14, R6, RZ ;  /* 0x000000060e0e7224 */ /* 0x004fc800078e02ff */
[----:B0-----:R-:W-:-:S05]  /*26cd0*/  IMAD.IADD R7, R7, 0x1, R14 ;  /* 0x0000000107077824 */ /* 0x001fca00078e020e */
[----:B----4-:R-:W-:-:S13]  /*26ce0*/  ISETP.GT.AND P0, PT, R7, R5, PT ;  /* 0x000000050700720c */ /* 0x010fda0003f04270 */
[----:B------:R-:W-:Y:S05]  /*26cf0*/  @P0 BRA `(.L_x_4566) ;  /* 0x0000000000c40947 */ /* 0x000fea0003800000 */
[----:B------:R-:W0:Y:S02]  /*26d00*/  LDC R0, c[0x0][0xc14] ;  /* 0x00030500ff007b82 */ /* 0x000e240000000800 */
.L_x_4571:
[----:B01----:R-:W2:Y:S02]  /*26d10*/  LDL.LU R2, [R1+0xc] ;  /* 0x00000c0001027983 */ /* 0x003ea40000300800 */
[----:B--2---:R-:W-:-:S04]  /*26d20*/  IADD3 R3, R2, 0x1f, RZ ;  /* 0x0000001f02037810 */ /* 0x004fc80007ffe0ff */
[----:B0-----:R-:W-:-:S13]  /*26d30*/  ISETP.GE.AND P0, PT, R3, R0, PT ;  /* 0x000000000300720c */ /* 0x001fda0003f06270 */
[----:B------:R-:W-:Y:S05]  /*26d40*/  @P0 BRA `(.L_x_4567) ;  /* 0x0000000800100947 */ /* 0x000fea0003800000 */
[----:B------:R-:W0:Y:S01]  /*26d50*/  S2R R10, SR_TID.X ;  /* 0x00000000000a7919 */ /* 0x000e220000002100 */
[----:B------:R-:W-:Y:S01]  /*26d60*/  IMAD.MOV.U32 R2, RZ, RZ, R3 ;  /* 0x000000ffff027224 */ /* 0x000fe200078e0003 */
[----:B------:R-:W-:Y:S01]  /*26d70*/  BSSY B0, `(.L_x_4568) ;  /* 0x000000c000007945 */ /* 0x000fe20003800000 */
[----:B------:R-:W-:-:S03]  /*26d80*/  IMAD.MOV.U32 R4, RZ, RZ, RZ ;  /* 0x000000ffff047224 */ /* 0x000fc600078e00ff */
[----:B------:R1:W-:Y:S01]  /*26d90*/  STL [R1+0xc], R2 ;  /* 0x00000c0201007387 */ /* 0x0003e20000100800 */
[----:B0-----:R-:W-:-:S04]  /*26da0*/  LOP3.LUT R10, R10, 0x1f, RZ, 0xc0, !PT ;  /* 0x0000001f0a0a7812 */ /* 0x001fc800078ec0ff */
[C---:B------:R-:W-:Y:S01]  /*26db0*/  ISETP.NE.AND P1, PT, R10.reuse, 0x1f, PT ;  /* 0x0000001f0a00780c */ /* 0x040fe20003f25270 */
[----:B------:R-:W-:-:S05]  /*26dc0*/  IMAD.IADD R9, R10, 0x1, R2 ;  /* 0x000000010a097824 */ /* 0x000fca00078e0202 */
[----:B------:R-:W-:-:S13]  /*26dd0*/  ISETP.GE.OR P0, PT, R9, R0, !P1 ;  /* 0x000000000900720c */ /* 0x000fda0004f06670 */
[----:B-1----:R-:W-:Y:S05]  /*26de0*/  @P0 BRA `(.L_x_4569) ;  /* 0x0000000000100947 */ /* 0x002fea0003800000 */
[----:B------:R-:W0:Y:S01]  /*26df0*/  LDC.64 R2, c[0x0][0xc58] ;  /* 0x00031600ff027b82 */ /* 0x000e220000000a00 */
[----:B------:R-:W-:Y:S01]  /*26e00*/  ULDC.64 UR4, c[0x0][0x208] ;  /* 0x0000820000047ab9 */ /* 0x000fe20000000a00 */
[----:B0-----:R-:W-:-:S05]  /*26e10*/  IMAD.WIDE R2, R9, 0x4, R2 ;  /* 0x0000000409027825 */ /* 0x001fca00078e0202 */
[----:B------:R0:W5:Y:S02]  /*26e20*/  LDG.E R4, desc[UR4][R2.64] ;  /* 0x0000000402047981 */ /* 0x000164000c1e1900 */
.L_x_4569:
[----:B------:R-:W-:Y:S05]  /*26e30*/  BSYNC B0 ;  /* 0x0000000000007941 */ /* 0x000fea0003800000 */
.L_x_4568:
        /* <DEDUP_REMOVED lines=23> */
.L_x_4686:
[----:B------:R-:W-:Y:S02]  /*26fb0*/  ULDC UR4, c[0x0][0xc10] ;  /* 0x0003040000047ab9 */ /* 0x000fe40000000800 */
[----:B------:R-:W-:-:S04]  /*26fc0*/  IMAD.U32 R6, RZ, RZ, UR4 ;  /* 0x00000004ff067e24 */ /* 0x000fc8000f8e00ff */
[----:B-1----:R-:W-:-:S05]  /*26fd0*/  IMAD R14, R14, R6, RZ ;  /* 0x000000060e0e7224 */ /* 0x002fca00078e02ff */
[----:B------:R-:W-:-:S04]  /*26fe0*/  IADD3 R7, R14, R7, RZ ;  /* 0x000000070e077210 */ /* 0x000fc80007ffe0ff */
[----:B------:R-:W-:-:S13]  /*26ff0*/  ISETP.GT.AND P0, PT, R7, R5, PT ;  /* 0x000000050700720c */ /* 0x000fda0003f04270 */
[----:B------:R-:W-:Y:S05]  /*27000*/  @!P0 BRA `(.L_x_4571) ;  /* 0xfffffffc00408947 */ /* 0x000fea000383ffff */
.L_x_4566:
[----:B------:R-:W-:Y:S01]  /*27010*/  IMAD.IADD R7, R7, 0x1, -R14 ;  /* 0x0000000107077824 */ /* 0x000fe200078e0a0e */
[----:B------:R-:W-:-:S03]  /*27020*/  UMOV UR4, 0xffffffff ;  /* 0xffffffff00047882 */ /* 0x000fc60000000000 */
[----:B------:R-:W-:-:S05]  /*27030*/  IMAD R8, R2, R6, R7 ;  /* 0x0000000602087224 */ /* 0x000fca00078e0207 */
[----:B------:R-:W-:Y:S01]  /*27040*/  ISETP.GT.AND P6, PT, R8, R5, PT ;  /* 0x000000050800720c */ /* 0x000fe20003fc4270 */
[----:B------:R-:W-:-:S12]  /*27050*/  BRA.DIV UR4, `(.L_x_4572) ;  /* 0x0000002604e87947 */ /* 0x000fd8000b800000 */
[----:B------:R-:W-:-:S04]  /*27060*/  VOTE.ANY R3, PT, !P6 ;  /* 0x0000000000037806 */ /* 0x000fc800070e0100 */
[----:B------:R-:W2:Y:S02]  /*27070*/  POPC R8, R3 ;  /* 0x0000000300087309 */ /* 0x000ea40000000000 */
[----:B--2---:R2:W3:Y:S02]  /*27080*/  SHFL.IDX PT, R4, R4, R8, 0x1f ;  /* 0x00001f0804047589 */ /* 0x0044e400000e0000 */
.L_x_4690:
[----:B------:R-:W-:Y:S01]  /*27090*/  ISETP.NE.AND P0, PT, R3, RZ, PT ;  /* 0x000000ff0300720c */ /* 0x000fe20003f05270 */
[----:B------:R-:W-:-:S12]  /*270a0*/  IMAD.MOV.U32 R9, RZ, RZ, RZ ;  /* 0x000000ffff097224 */ /* 0x000fd800078e00ff */
[----:B------:R-:W-:Y:S05]  /*270b0*/  @!P0 BRA `(.L_x_4573) ;  /* 0x0000000000108947 */ /* 0x000fea0003800000 */
[----:B------:R-:W-:Y:S01]  /*270c0*/  UMOV UR4, 0xffffffff ;  /* 0xffffffff00047882 */ /* 0x000fe20000000000 */
[----:B------:R-:W-:Y:S02]  /*270d0*/  VIADD R12, R8, 0xffffffff ;  /* 0xffffffff080c7836 */ /* 0x000fe40000000000 */
[----:B------:R-:W-:Y:S05]  /*270e0*/  BRA.DIV UR4, `(.L_x_4574) ;  /* 0x0000002a040c7947 */ /* 0x000fea000b800000 */
[----:B------:R4:W0:Y:S02]  /*270f0*/  SHFL.IDX PT, R9, R2, R12, 0x1f ;  /* 0x00001f0c02097589 */ /* 0x00082400000e0000 */
.L_x_4573:
[----:B------:R-:W5:Y:S01]  /*27100*/  LDL.LU R10, [R1+0xc] ;  /* 0x00000c00010a7983 */ /* 0x000f620000300800 */
[----:B01--4-:R-:W0:Y:S01]  /*27110*/  LDC.64 R2, c[0x0][0xc68] ;  /* 0x00031a00ff027b82 */ /* 0x013e220000000a00 */
[----:B------:R-:W-:Y:S01]  /*27120*/  ULDC.64 UR4, c[0x0][0x208] ;  /* 0x0000820000047ab9 */ /* 0x000fe20000000a00 */
[----:B-----5:R-:W-:-:S04]  /*27130*/  IMAD.IADD R10, R8, 0x1, R10 ;  /* 0x00000001080a7824 */ /* 0x020fc800078e020a */
[----:B0-----:R-:W-:Y:S01]  /*27140*/  IMAD.WIDE R2, R10, 0x4, R2 ;  /* 0x000000040a027825 */ /* 0x001fe200078e0202 */
[----:B------:R0:W-:Y:S04]  /*27150*/  STL [R1+0xc], R10 ;  /* 0x00000c0a01007387 */ /* 0x0001e80000100800 */
[----:B------:R-:W2:Y:S01]  /*27160*/  LDG.E R11, desc[UR4][R2.64] ;  /* 0x00000004020b7981 */ /* 0x000ea2000c1e1900 */
[----:B------:R-:W-:-:S04]  /*27170*/  IMAD R7, R9, R6, R7 ;  /* 0x0000000609077224 */ /* 0x000fc800078e0207 */
[----:B------:R-:W-:Y:S01]  /*27180*/  IMAD.IADD R5, R5, 0x1, -R7 ;  /* 0x0000000105057824 */ /* 0x000fe200078e0a07 */
[----:B------:R1:W-:Y:S01]  /*27190*/  STL [R1], R7 ;  /* 0x0000000701007387 */ /* 0x0003e20000100800 */
[----:B--23--:R-:W-:-:S05]  /*271a0*/  IMAD R8, R4, R11, RZ ;  /* 0x0000000b04087224 */ /* 0x00cfca00078e02ff */
[----:B0-----:R-:W-:-:S04]  /*271b0*/  IABS R10, R8 ;  /* 0x00000008000a7213 */ /* 0x001fc80000000000 */
[----:B------:R-:W0:Y:S08]  /*271c0*/  I2F.RP R13, R10 ;  /* 0x0000000a000d7306 */ /* 0x000e300000209400 */
[----:B0-----:R-:W0:Y:S02]  /*271d0*/  MUFU.RCP R13, R13 ;  /* 0x0000000d000d7308 */ /* 0x001e240000001000 */
[----:B0-----:R-:W-:-:S06]  /*271e0*/  IADD3 R14, R13, 0xffffffe, RZ ;  /* 0x0ffffffe0d0e7810 */ /* 0x001fcc0007ffe0ff */
[----:B------:R-:W0:Y:S02]  /*271f0*/  F2I.FTZ.U32.TRUNC.NTZ R3, R14 ;  /* 0x0000000e00037305 */ /* 0x000e24000021f000 */
[----:B0-----:R-:W-:-:S04]  /*27200*/  IMAD.MOV R2, RZ, RZ, -R3 ;  /* 0x000000ffff027224 */ /* 0x001fc800078e0a03 */
        /* <DEDUP_REMOVED lines=19> */
[----:B-1----:R-:W-:Y:S02]  /*27340*/  IMAD R7, R11, R2, RZ ;  /* 0x000000020b077224 */ /* 0x002fe400078e02ff */
[----:B------:R-:W-:-:S03]  /*27350*/  IMAD.MOV R2, RZ, RZ, -R2 ;  /* 0x000000ffff027224 */ /* 0x000fc600078e0a02 */
[----:B------:R-:W-:Y:S01]  /*27360*/  IADD3 R3, -R7, RZ, RZ ;  /* 0x000000ff07037210 */ /* 0x000fe20007ffe1ff */
[----:B------:R-:W-:Y:S02]  /*27370*/  IMAD R8, R8, R2, R5 ;  /* 0x0000000208087224 */ /* 0x000fe400078e0205 */
[----:B------:R-:W-:Y:S01]  /*27380*/  IMAD.MOV.U32 R2, RZ, RZ, RZ ;  /* 0x000000ffff027224 */ /* 0x000fe200078e00ff */
[----:B------:R-:W-:Y:S02]  /*27390*/  VIADDMNMX R11, R3, R6, R11, PT ;  /* 0x00000006030b7246 */ /* 0x000fe4000380010b */
[----:B------:R-:W-:Y:S02]  /*273a0*/  IADD3 R7, R8, R7, RZ ;  /* 0x0000000708077210 */ /* 0x000fe40007ffe0ff */
[----:B------:R-:W-:-:S04]  /*273b0*/  IABS R6, R11 ;  /* 0x0000000b00067213 */ /* 0x000fc80000000000 */
[----:B------:R-:W0:Y:S08]  /*273c0*/  I2F.RP R9, R6 ;  /* 0x0000000600097306 */ /* 0x000e300000209400 */
[----:B0-----:R-:W0:Y:S02]  /*273d0*/  MUFU.RCP R9, R9 ;  /* 0x0000000900097308 */ /* 0x001e240000001000 */
[----:B0-----:R-:W-:-:S06]  /*273e0*/  VIADD R10, R9, 0xffffffe ;  /* 0x0ffffffe090a7836 */ /* 0x001fcc0000000000 */
[----:B------:R-:W0:Y:S02]  /*273f0*/  F2I.FTZ.U32.TRUNC.NTZ R3, R10 ;  /* 0x0000000a00037305 */ /* 0x000e24000021f000 */
[----:B0-----:R-:W-:-:S04]  /*27400*/  IMAD.MOV R5, RZ, RZ, -R3 ;  /* 0x000000ffff057224 */ /* 0x001fc800078e0a03 */
[----:B------:R-:W-:-:S04]  /*27410*/  IMAD R5, R5, R6, RZ ;  /* 0x0000000605057224 */ /* 0x000fc800078e02ff */
[----:B------:R-:W-:Y:S01]  /*27420*/  IMAD.HI.U32 R2, R3, R5, R2 ;  /* 0x0000000503027227 */ /* 0x000fe200078e0002 */
[----:B------:R-:W-:Y:S02]  /*27430*/  IABS R3, R8 ;  /* 0x0000000800037213 */ /* 0x000fe40000000000 */
[----:B------:R-:W-:-:S03]  /*27440*/  IABS R5, R11 ;  /* 0x0000000b00057213 */ /* 0x000fc60000000000 */
        /* <DEDUP_REMOVED lines=20> */
.L_x_4567:
[----:B------:R-:W-:Y:S01]  /*27590*/  UMOV UR4, URZ ;  /* 0x0000003f00047c82 */ /* 0x000fe20008000000 */
[----:B------:R-:W-:Y:S01]  /*275a0*/  ULDC UR6, c[0x0][0xc14] ;  /* 0x0003050000067ab9 */ /* 0x000fe20000000800 */
[----:B------:R-:W-:Y:S01]  /*275b0*/  UMOV UR5, URZ ;  /* 0x0000003f00057c82 */ /* 0x000fe20008000000 */
[----:B------:R-:W-:Y:S01]  /*275c0*/  IMAD.U32 R4, RZ, RZ, UR4 ;  /* 0x00000004ff047e24 */ /* 0x000fe2000f8e00ff */
[----:B------:R-:W-:Y:S01]  /*275d0*/  MOV R2, UR6 ;  /* 0x0000000600027c02 */ /* 0x000fe20008000f00 */
[----:B------:R-:W-:Y:S01]  /*275e0*/  IMAD.U32 R3, RZ, RZ, UR5 ;  /* 0x00000005ff037e24 */ /* 0x000fe2000f8e00ff */
[----:B------:R1:W-:Y:S04]  /*275f0*/  STL [R1], R5 ;  /* 0x0000000501007387 */ /* 0x0003e80000100800 */
[----:B------:R1:W-:Y:S04]  /*27600*/  STL [R1+0x4], R4 ;  /* 0x0000040401007387 */ /* 0x0003e80000100800 */
[----:B------:R1:W-:Y:S04]  /*27610*/  STL [R1+0xc], R2 ;  /* 0x00000c0201007387 */ /* 0x0003e80000100800 */
[----:B------:R1:W-:Y:S02]  /*27620*/  STL [R1+0x8], R3 ;  /* 0x0000080301007387 */ /* 0x0003e40000100800 */
.L_x_4575:
[----:B01----:R-:W2:Y:S04]  /*27630*/  LDL.64 R4, [R1] ;  /* 0x0000000001047983 */ /* 0x003ea80000100a00 */
[----:B------:R-:W2:Y:S01]  /*27640*/  LDL.64 R6, [R1+0x8] ;  /* 0x0000080001067983 */ /* 0x000ea20000100a00 */
[----:B------:R-:W0:Y:S01]  /*27650*/  S2R R2, SR_TID.X ;  /* 0x0000000000027919 */ /* 0x000e220000002100 */
[----:B------:R-:W-:Y:S05]  /*27660*/  WARPSYNC.ALL ;  /* 0x0000000000007948 */ /* 0x000fea0003800000 */
[----:B0-----:R-:W-:Y:S01]  /*27670*/  LOP3.LUT R2, R2, 0x1f, RZ, 0xc0, !PT ;  /* 0x0000001f02027812 */ /* 0x001fe200078ec0ff */
[----:B------:R-:W-:Y:S03]  /*27680*/  BAR.SYNC.DEFER_BLOCKING 0x4, 0x120 ;  /* 0x0104800000007b1d */ /* 0x000fe60000010000 */
[----:B------:R-:W-:-:S13]  /*27690*/  ISETP.NE.AND P0, PT, R2, RZ, PT ;  /* 0x000000ff0200720c */ /* 0x000fda0003f05270 */
[----:B------:R-:W0:Y:S01]  /*276a0*/  @!P0 S2R R3, SR_CgaCtaId ;  /* 0x0000000000038919 */ /* 0x000e220000008800 */
[----:B------:R-:W-:-:S04]  /*276b0*/  @!P0 MOV R2, 0x400 ;  /* 0x0000040000028802 */ /* 0x000fc80000000f00 */
[----:B0-----:R-:W-:-:S05]  /*276c0*/  @!P0 LEA R2, R3, R2, 0x18 ;  /* 0x0000000203028211 */ /* 0x001fca00078ec0ff */
[----:B--2---:R0:W-:Y:S02]  /*276d0*/  @!P0 STS.128 [R2+0x308d0], R4 ;  /* 0x0308d00402008388 */ /* 0x0041e40000000c00 */
[----:B0-----:R-:W-:Y:S01]  /*276e0*/  IMAD.MOV.U32 R2, RZ, RZ, R7 ;  /* 0x000000ffff027224 */ /* 0x001fe200078e0007 */
[----:B------:R-:W-:Y:S06]  /*276f0*/  BAR.ARV 0x5, 0x120 ;  /* 0x0144800000007b1d */ /* 0x000fec0000002000 */
[----:B------:R-:W-:-:S13]  /*27700*/  ISETP.GE.AND P0, PT, R2, R0, PT ;  /* 0x000000000200720c */ /* 0x000fda0003f06270 */
[----:B------:R-:W-:Y:S05]  /*27710*/  @!P0 BRA `(.L_x_4576) ;  /* 0xffffffa400c88947 */ /* 0x000fea000383ffff */
.L_x_4470:
[----:B------:R-:W2:Y:S01]  /*27720*/  LDL.LU R0, [R1+0x28] ;  /* 0x0000280001007983 */ /* 0x000ea20000300800 */
        /* <DEDUP_REMOVED lines=11> */
.L_x_4693:
[----:B------:R-:W-:Y:S05]  /*277e0*/  BSYNC B0 ;  /* 0x0000000000007941 */ /* 0x000fea0003800000 */
.L_x_4577:
[----:B------:R-:W-:-:S03]  /*277f0*/  UMOV UR4, 0xffffffff ;  /* 0xffffffff00047882 */ /* 0x000fc60000000000 */
[----:B------:R-:W-:Y:S05]  /*27800*/  BRA.DIV UR4, `(.L_x_4579) ;  /* 0x0000002204807947 */ /* 0x000fea000b800000 */
[----:B------:R-:W1:Y:S02]  /*27810*/  S2R R2, SR_TID.X ;  /* 0x0000000000027919 */ /* 0x000e640000002100 */
[----:B-1----:R-:W-:-:S04]  /*27820*/  SHF.R.U32.HI R2, RZ, 0x5, R2 ;  /* 0x00000005ff027819 */ /* 0x002fc80000011602 */
[----:B------:R-:W-:-:S05]  /*27830*/  LOP3.LUT R2, R2, 0x3, RZ, 0xc0, !PT ;  /* 0x0000000302027812 */ /* 0x000fca00078ec0ff */
[----:B------:R1:W2:Y:S02]  /*27840*/  SHFL.IDX PT, R14, R2, RZ, 0x1f ;  /* 0x00001fff020e7589 */ /* 0x0002a400000e0000 */
.L_x_4696:
[----:B--2---:R-:W-:-:S13]  /*27850*/  ISETP.NE.AND P0, PT, R14, RZ, PT ;  /* 0x000000ff0e00720c */ /* 0x004fda0003f05270 */
[----:B------:R-:W-:Y:S05]  /*27860*/  @P0 BRA `(.L_x_4164) ;  /* 0x0000000000880947 */ /* 0x000fea0003800000 */
[----:B------:R-:W-:-:S03]  /*27870*/  UMOV UR4, 0xffffffff ;  /* 0xffffffff00047882 */ /* 0x000fc60000000000 */
[----:B------:R-:W-:Y:S05]  /*27880*/  BRA.DIV UR4, `(.L_x_4580) ;  /* 0x0000002204947947 */ /* 0x000fea000b800000 */
[----:B------:R-:W-:-:S13]  /*27890*/  ELECT P6, URZ, PT ;  /* 0x00000000003f782f */ /* 0x000fda00038c0000 */
.L_x_4699:
[----:B------:R-:W-:Y:S05]  /*278a0*/  @!P6 BRA `(.L_x_4164) ;  /* 0x000000000078e947 */ /* 0x000fea0003800000 */
[----:B------:R-:W-:-:S06]  /*278b0*/  ULOP3.LUT UR4, UR60, 0x2, URZ, 0xfc, !UPT ;  /* 0x000000023c047892 */ /* 0x000fcc000f8efc3f */
[----:B-1----:R-:W-:-:S05]  /*278c0*/  IMAD.U32 R2, RZ, RZ, UR4 ;  /* 0x00000004ff027e24 */ /* 0x002fca000f8e00ff */
[----:B------:R-:W-:-:S13]  /*278d0*/  ISETP.NE.AND P2, PT, R2, 0x3, PT ;  /* 0x000000030200780c */ /* 0x000fda0003f45270 */
[----:B------:R-:W-:Y:S05]  /*278e0*/  @!P2 BRA `(.L_x_4581) ;  /* 0x000000000004a947 */ /* 0x000fea0003800000 */
[----:B------:R-:W-:Y:S01]  /*278f0*/  BPT.TRAP 0x1 ;  /* 0x000000040000795c */ /* 0x000fe20000300000 */
.L_x_4581:
[----:B------:R-:W-:Y:S01]  /*27900*/  IADD3 R2, R0, 0x30840, RZ ;  /* 0x0003084000027810 */ /* 0x000fe20007ffe0ff */
[----:B0-----:R-:W-:Y:S01]  /*27910*/  VIADD R3, R17, 0x1 ;  /* 0x0000000111037836 */ /* 0x001fe20000000000 */
[----:B------:R-:W-:-:S03]  /*27920*/  SHF.L.U32 R5, R19, 0x1f, RZ ;  /* 0x0000001f13057819 */ /* 0x000fc600000006ff */
[----:B------:R-:W-:Y:S01]  /*27930*/  IMAD R6, R17, 0x8, R2 ;  /* 0x0000000811067824 */ /* 0x000fe200078e0202 */
[----:B------:R-:W-:-:S03]  /*27940*/  ISETP.NE.AND P1, PT, R3, 0x2, PT ;  /* 0x000000020300780c */ /* 0x000fc60003f25270 */
[----:B------:R-:W0:Y:S01]  /*27950*/  SYNCS.PHASECHK.TRANS64.TRYWAIT P0, [R6+URZ], R5 ;  /* 0x00000005060075a7 */ /* 0x000e22000800017f */
[----:B------:R-:W-:Y:S02]  /*27960*/  SEL R4, RZ, 0x1, P1 ;  /* 0x00000001ff047807 */ /* 0x000fe40000800000 */
[----:B------:R-:W-:Y:S02]  /*27970*/  SEL R3, R3, RZ, P1 ;  /* 0x000000ff03037207 */ /* 0x000fe40000800000 */
[----:B------:R-:W-:-:S03]  /*27980*/  LOP3.LUT R4, R19, R4, RZ, 0x3c, !PT ;  /* 0x0000000413047212 */ /* 0x000fc600078e3cff */
[----:B------:R-:W-:Y:S01]  /*27990*/  IMAD R7, R3, 0x8, R2 ;  /* 0x0000000803077824 */ /* 0x000fe200078e0202 */
[----:B------:R-:W-:Y:S01]  /*279a0*/  SHF.L.U32 R2, R4, 0x1f, RZ ;  /* 0x0000001f04027819 */ /* 0x000fe200000006ff */
[----:B0-----:R-:W-:Y:S06]  /*279b0*/  @!P0 BRA `(.L_x_4582) ;  /* 0x0000002000688947 */ /* 0x001fec0003800000 */
.L_x_4700:
[----:B------:R-:W1:Y:S02]  /*279c0*/  SYNCS.PHASECHK.TRANS64.TRYWAIT P0, [R7+URZ], R2 ;  /* 0x00000002070075a7 */ /* 0x000e64000800017f */
[----:B-1----:R-:W-:Y:S05]  /*279d0*/  @!P0 BRA `(.L_x_4583) ;  /* 0x0000002000748947 */ /* 0x002fea0003800000 */
.L_x_4701:
[----:B------:R-:W-:Y:S05]  /*279e0*/  @!P2 BRA `(.L_x_4584) ;  /* 0x000000000004a947 */ /* 0x000fea0003800000 */
[----:B------:R-:W-:Y:S01]  /*279f0*/  BPT.TRAP 0x1 ;  /* 0x000000040000795c */ /* 0x000fe20000300000 */
.L_x_4584:
[----:B------:R-:W-:-:S05]  /*27a00*/  VIADD R0, R0, 0x30860 ;  /* 0x0003086000007836 */ /* 0x000fca0000000000 */
[----:B------:R-:W-:-:S04]  /*27a10*/  LEA R4, R17, R0, 0x3 ;  /* 0x0000000011047211 */ /* 0x000fc800078e18ff */
[----:B------:R-:W2:Y:S02]  /*27a20*/  SYNCS.PHASECHK.TRANS64.TRYWAIT P0, [R4+URZ], R5 ;  /* 0x00000005040075a7 */ /* 0x000ea4000800017f */
[----:B--2---:R-:W-:Y:S05]  /*27a30*/  @!P0 BRA `(.L_x_4585) ;  /* 0x0000002000708947 */ /* 0x004fea0003800000 */
.L_x_4702:
[----:B------:R-:W-:-:S07]  /*27a40*/  IMAD R3, R3, 0x8, R0 ;  /* 0x0000000803037824 */ /* 0x000fce00078e0200 */
.L_x_4586:
[----:B---3--:R3:W4:Y:S02]  /*27a50*/  SYNCS.PHASECHK.TRANS64.TRYWAIT P0, [R3+URZ], R2 ;  /* 0x00000002030075a7 */ /* 0x008724000800017f */
[----:B----4-:R-:W-:Y:S05]  /*27a60*/  @!P0 NANOSLEEP.SYNCS 0x989680 ;  /* 0x009896800000895d */ /* 0x010fea0003900000 */
[----:B------:R-:W4:Y:S02]  /*27a70*/  @!P0 SYNCS.PHASECHK.TRANS64 P0, [R3+URZ], R2 ;  /* 0x00000002030085a7 */ /* 0x000f24000800007f */
[----:B----4-:R-:W-:Y:S05]  /*27a80*/  @!P0 BRA `(.L_x_4586) ;  /* 0xfffffffc00f08947 */ /* 0x010fea000383ffff */
.L_x_4164:
[----:B------:R-:W-:Y:S05]  /*27a90*/  BSYNC B7 ;  /* 0x0000000000077941 */ /* 0x000fea0003800000 */
.L_x_4161:
[----:B------:R-:W-:Y:S05]  /*27aa0*/  EXIT ;  /* 0x000000000000794d */ /* 0x000fea0003800000 */
.L_x_4190:
[----:B0-----:R0:W1:Y:S02]  /*27ab0*/  SYNCS.PHASECHK.TRANS64.TRYWAIT P5, [R89+URZ+0x30890], R90 ;  /* 0x0308905a590075a7 */ /* 0x00106400080a017f */
[----:B-1----:R-:W-:Y:S05]  /*27ac0*/  @!P5 NANOSLEEP.SYNCS 0x989680 ;  /* 0x009896800000d95d */ /* 0x002fea0003900000 */
[----:B------:R-:W1:Y:S02]  /*27ad0*/  @!P5 SYNCS.PHASECHK.TRANS64 P5, [R89+URZ+0x30890], R90 ;  /* 0x0308905a5900d5a7 */ /* 0x000e6400080a007f */
[----:B-1----:R-:W-:Y:S05]  /*27ae0*/  @!P5 BRA `(.L_x_4190) ;  /* 0xfffffffc00f0d947 */ /* 0x002fea000383ffff */
[----:B------:R-:W-:Y:S05]  /*27af0*/  BRA `(.L_x_4587) ;  /* 0xfffffdbc00987947 */ /* 0x000fea000383ffff */
.L_x_4244:
[----:B-1----:R1:W3:Y:S02]  /*27b00*/  SYNCS.PHASECHK.TRANS64.TRYWAIT P5, [R89+URZ+0x30890], R90 ;  /* 0x0308905a590075a7 */ /* 0x0022e400080a017f */
[----:B---3--:R-:W-:Y:S05]  /*27b10*/  @!P5 NANOSLEEP.SYNCS 0x989680 ;  /* 0x009896800000d95d */ /* 0x008fea0003900000 */
[----:B------:R-:W3:Y:S02]  /*27b20*/  @!P5 SYNCS.PHASECHK.TRANS64 P5, [R89+URZ+0x30890], R90 ;  /* 0x0308905a5900d5a7 */ /* 0x000ee400080a007f */
[----:B---3--:R-:W-:Y:S05]  /*27b30*/  @!P5 BRA `(.L_x_4244) ;  /* 0xfffffffc00f0d947 */ /* 0x008fea000383ffff */
[----:B------:R-:W-:Y:S05]  /*27b40*/  BRA `(.L_x_4588) ;  /* 0xfffffdf000607947 */ /* 0x000fea000383ffff */
.L_x_4269:
[----:B0-----:R0:W1:Y:S02]  /*27b50*/  SYNCS.PHASECHK.TRANS64.TRYWAIT P3, [R89+URZ+0x30890], R90 ;  /* 0x0308905a590075a7 */ /* 0x001064000806017f */
[----:B-1----:R-:W-:Y:S05]  /*27b60*/  @!P3 NANOSLEEP.SYNCS 0x989680 ;  /* 0x009896800000b95d */ /* 0x002fea0003900000 */
[----:B------:R-:W1:Y:S02]  /*27b70*/  @!P3 SYNCS.PHASECHK.TRANS64 P3, [R89+URZ+0x30890], R90 ;  /* 0x0308905a5900b5a7 */ /* 0x000e64000806007f */
[----:B-1----:R-:W-:Y:S05]  /*27b80*/  @!P3 BRA `(.L_x_4269) ;  /* 0xfffffffc00f0b947 */ /* 0x002fea000383ffff */
[----:B------:R-:W-:Y:S05]  /*27b90*/  BRA `(.L_x_4589) ;  /* 0xfffffe2000507947 */ /* 0x000fea000383ffff */
.L_x_4275:
[----:B-1----:R1:W2:Y:S02]  /*27ba0*/  SYNCS.PHASECHK.TRANS64.TRYWAIT P2, [R89+URZ+0x308b0], R90 ;  /* 0x0308b05a590075a7 */ /* 0x0022a4000804017f */
[----:B--2---:R-:W-:Y:S05]  /*27bb0*/  @!P2 NANOSLEEP.SYNCS 0x989680 ;  /* 0x009896800000a95d */ /* 0x004fea0003900000 */
[----:B------:R-:W2:Y:S02]  /*27bc0*/  @!P2 SYNCS.PHASECHK.TRANS64 P2, [R89+URZ+0x308b0], R90 ;  /* 0x0308b05a5900a5a7 */ /* 0x000ea4000804007f */
[----:B--2---:R-:W-:Y:S05]  /*27bd0*/  @!P2 BRA `(.L_x_4275) ;  /* 0xfffffffc00f0a947 */ /* 0x004fea000383ffff */
[----:B------:R-:W-:Y:S05]  /*27be0*/  BRA `(.L_x_4590) ;  /* 0xfffffe2400547947 */ /* 0x000fea000383ffff */
.L_x_4305:
[----:B------:R-:W-:Y:S01]  /*27bf0*/  BSSY B1, `(.L_x_4591) ;  /* 0x0000008000017945 */ /* 0x000fe20003800000 */
[----:B------:R-:W-:Y:S01]  /*27c00*/  IMAD.MOV.U32 R13, RZ, RZ, R4 ;  /* 0x000000ffff0d7224 */ /* 0x000fe200078e0004 */
[----:B------:R-:W-:Y:S01]  /*27c10*/  MOV R15, 0xffffffff ;  /* 0xffffffff000f7802 */ /* 0x000fe20000000f00 */
[----:B------:R-:W-:Y:S02]  /*27c20*/  IMAD.MOV.U32 R12, RZ, RZ, RZ ;  /* 0x000000ffff0c7224 */ /* 0x000fe400078e00ff */
[----:B------:R-:W-:-:S07]  /*27c30*/  IMAD.MOV.U32 R11, RZ, RZ, 0x1c1f ;  /* 0x00001c1fff0b7424 */ /* 0x000fce00078e00ff */
[----:B------:R-:W-:Y:S05]  /*27c40*/  WARPSYNC.COLLECTIVE R15, `(.L_x_4592) ;  /* 0x000000000f087348 */ /* 0x000fea0003c00000 */
[----:B------:R0:W1:Y:S02]  /*27c50*/  SHFL.IDX P6, R14, R13, R12, R11 ;  /* 0x0000000c0d0e7389 */ /* 0x00006400000c000b */
[----:B01----:R-:W-:Y:S01]  /*27c60*/  ENDCOLLECTIVE ;  /* 0x000000000000791b */ /* 0x003fe20003800000 */
.L_x_4592:
[----:B------:R-:W-:Y:S05]  /*27c70*/  BSYNC B1 ;  /* 0x0000000000017941 */ /* 0x000fea0003800000 */
.L_x_4591:
[----:B------:R-:W-:Y:S05]  /*27c80*/  BRA `(.L_x_4593) ;  /* 0xfffffe4400847947 */ /* 0x000fea000383ffff */
.L_x_4306:
[----:B------:R-:W-:Y:S01]  /*27c90*/  BSSY B1, `(.L_x_4594) ;  /* 0x0000008000017945 */ /* 0x000fe20003800000 */
[----:B------:R-:W-:Y:S02]  /*27ca0*/  IMAD.MOV.U32 R13, RZ, RZ, R3 ;  /* 0x000000ffff0d7224 */ /* 0x000fe400078e0003 */
[----:B------:R-:W-:Y:S02]  /*27cb0*/  IMAD.MOV.U32 R12, RZ, RZ, RZ ;  /* 0x000000ffff0c7224 */ /* 0x000fe400078e00ff */
[----:B------:R-:W-:Y:S02]  /*27cc0*/  IMAD.MOV.U32 R11, RZ, RZ, 0x1c1f ;  /* 0x00001c1fff0b7424 */ /* 0x000fe400078e00ff */
[----:B------:R-:W-:-:S07]  /*27cd0*/  IMAD.MOV.U32 R15, RZ, RZ, -0x1 ;  /* 0xffffffffff0f7424 */ /* 0x000fce00078e00ff */
[----:B------:R-:W-:Y:S05]  /*27ce0*/  WARPSYNC.COLLECTIVE R15, `(.L_x_4595) ;  /* 0x000000000f087348 */ /* 0x000fea0003c00000 */
[----:B------:R0:W1:Y:S02]  /*27cf0*/  SHFL.IDX P6, R14, R13, R12, R11 ;  /* 0x0000000c0d0e7389 */ /* 0x00006400000c000b */
[----:B01----:R-:W-:Y:S01]  /*27d00*/  ENDCOLLECTIVE ;  /* 0x000000000000791b */ /* 0x003fe20003800000 */
.L_x_4595:
[----:B------:R-:W-:Y:S05]  /*27d10*/  BSYNC B1 ;  /* 0x0000000000017941 */ /* 0x000fea0003800000 */
.L_x_4594:
[----:B------:R-:W-:Y:S05]  /*27d20*/  BRA `(.L_x_4596) ;  /* 0xfffffe4400647947 */ /* 0x000fea000383ffff */
.L_x_4307:
[----:B------:R-:W-:Y:S01]  /*27d30*/  BSSY B1, `(.L_x_4597) ;  /* 0x0000008000017945 */ /* 0x000fe20003800000 */
[----:B------:R-:W-:Y:S01]  /*27d40*/  MOV R13, R2 ;  /* 0x00000002000d7202 */ /* 0x000fe20000000f00 */
[----:B------:R-:W-:Y:S02]  /*27d50*/  IMAD.MOV.U32 R12, RZ, RZ, RZ ;  /* 0x000000ffff0c7224 */ /* 0x000fe400078e00ff */
[----:B------:R-:W-:Y:S02]  /*27d60*/  IMAD.MOV.U32 R11, RZ, RZ, 0x1c1f ;  /* 0x00001c1fff0b7424 */ /* 0x000fe400078e00ff */
[----:B------:R-:W-:-:S07]  /*27d70*/  IMAD.MOV.U32 R15, RZ, RZ, -0x1 ;  /* 0xffffffffff0f7424 */ /* 0x000fce00078e00ff */
[----:B------:R-:W-:Y:S05]  /*27d80*/  WARPSYNC.COLLECTIVE R15, `(.L_x_4598) ;  /* 0x000000000f087348 */ /* 0x000fea0003c00000 */
[----:B------:R0:W1:Y:S02]  /*27d90*/  SHFL.IDX P6, R14, R13, R12, R11 ;  /* 0x0000000c0d0e7389 */ /* 0x00006400000c000b */
[----:B01----:R-:W-:Y:S01]  /*27da0*/  ENDCOLLECTIVE ;  /* 0x000000000000791b */ /* 0x003fe20003800000 */
.L_x_4598:
[----:B------:R-:W-:Y:S05]  /*27db0*/  BSYNC B1 ;  /* 0x0000000000017941 */ /* 0x000fea0003800000 */
.L_x_4597:
[----:B------:R-:W-:Y:S05]  /*27dc0*/  BRA `(.L_x_4599) ;  /* 0xfffffe4400447947 */ /* 0x000fea000383ffff */
.L_x_4308:
        /* <DEDUP_REMOVED lines=8> */
.L_x_4601:
[----:B------:R-:W-:Y:S05]  /*27e50*/  BSYNC B1 ;  /* 0x0000000000017941 */ /* 0x000fea0003800000 */
.L_x_4600:
[----:B------:R-:W-:Y:S05]  /*27e60*/  BRA `(.L_x_4602) ;  /* 0xfffffe4400247947 */ /* 0x000fea000383ffff */
.L_x_4309:
        /* <DEDUP_REMOVED lines=8> */
.L_x_4604:
[----:B------:R-:W-:Y:S05]  /*27ef0*/  BSYNC B1 ;  /* 0x0000000000017941 */ /* 0x000fea0003800000 */
.L_x_4603:
[----:B------:R-:W-:Y:S05]  /*27f00*/  BRA `(.L_x_4605) ;  /* 0xfffffe4400047947 */ /* 0x000fea000383ffff */
.L_x_4310:
[----:B------:R-:W-:Y:S01]  /*27f10*/  BSSY B1, `(.L_x_4606) ;  /* 0x0000008000017945 */ /* 0x000fe20003800000 */
[----:B------:R-:W-:Y:S01]  /*27f20*/  IMAD.MOV.U32 R13, RZ, RZ, R3 ;  /* 0x000000ffff0d7224 */ /* 0x000fe200078e0003 */
[----:B------:R-:W-:Y:S01]  /*27f30*/  MOV R15, 0xffffffff ;  /* 0xffffffff000f7802 */ /* 0x000fe20000000f00 */
[----:B------:R-:W-:Y:S02]  /*27f40*/  IMAD.MOV.U32 R12, RZ, RZ, 0x1 ;  /* 0x00000001ff0c7424 */ /* 0x000fe400078e00ff */
[----:B------:R-:W-:-:S07]  /*27f50*/  IMAD.MOV.U32 R11, RZ, RZ, 0x1c1f ;  /* 0x00001c1fff0b7424 */ /* 0x000fce00078e00ff */
[----:B------:R-:W-:Y:S05]  /*27f60*/  WARPSYNC.COLLECTIVE R15, `(.L_x_4607) ;  /* 0x000000000f087348 */ /* 0x000fea0003c00000 */
[----:B------:R0:W1:Y:S02]  /*27f70*/  SHFL.IDX P6, R14, R13, R12, R11 ;  /* 0x0000000c0d0e7389 */ /* 0x00006400000c000b */
[----:B01----:R-:W-:Y:S01]  /*27f80*/  ENDCOLLECTIVE ;  /* 0x000000000000791b */ /* 0x003fe20003800000 */
.L_x_4607:
[----:B------:R-:W-:Y:S05]  /*27f90*/  BSYNC B1 ;  /* 0x0000000000017941 */ /* 0x000fea0003800000 */
.L_x_4606:
[----:B------:R-:W-:Y:S05]  /*27fa0*/  BRA `(.L_x_4608) ;  /* 0xfffffe4000e87947 */ /* 0x000fea000383ffff */
.L_x_4311:
[----:B------:R-:W-:Y:S01]  /*27fb0*/  BSSY B1, `(.L_x_4609) ;  /* 0x0000008000017945 */ /* 0x000fe20003800000 */
[----:B------:R-:W-:Y:S02]  /*27fc0*/  IMAD.MOV.U32 R13, RZ, RZ, R2 ;  /* 0x000000ffff0d7224 */ /* 0x000fe400078e0002 */
[----:B------:R-:W-:Y:S02]  /*27fd0*/  IMAD.MOV.U32 R12, RZ, RZ, 0x1 ;  /* 0x00000001ff0c7424 */ /* 0x000fe400078e00ff */
[----:B------:R-:W-:Y:S02]  /*27fe0*/  IMAD.MOV.U32 R11, RZ, RZ, 0x1c1f ;  /* 0x00001c1fff0b7424 */ /* 0x000fe400078e00ff */
[----:B------:R-:W-:-:S07]  /*27ff0*/  IMAD.MOV.U32 R15, RZ, RZ, -0x1 ;  /* 0xffffffffff0f7424 */ /* 0x000fce00078e00ff */
[----:B------:R-:W-:Y:S05]  /*28000*/  WARPSYNC.COLLECTIVE R15, `(.L_x_4610) ;  /* 0x000000000f087348 */ /* 0x000fea0003c00000 */
[----:B------:R0:W1:Y:S02]  /*28010*/  SHFL.IDX P6, R14, R13, R12, R11 ;  /* 0x0000000c0d0e7389 */ /* 0x00006400000c000b */
[----:B01----:R-:W-:Y:S01]  /*28020*/  ENDCOLLECTIVE ;  /* 0x000000000000791b */ /* 0x003fe20003800000 */
.L_x_4610:
[----:B------:R-:W-:Y:S05]  /*28030*/  BSYNC B1 ;  /* 0x0000000000017941 */ /* 0x000fea0003800000 */
.L_x_4609:
[----:B------:R-:W-:Y:S05]  /*28040*/  BRA `(.L_x_4611) ;  /* 0xfffffe4000cc7947 */ /* 0x000fea000383ffff */
.L_x_4312:
[----:B------:R-:W-:Y:S01]  /*28050*/  BSSY B1, `(.L_x_4612) ;  /* 0x0000008000017945 */ /* 0x000fe20003800000 */
[----:B------:R-:W-:Y:S01]  /*28060*/  MOV R13, R0 ;  /* 0x00000000000d7202 */ /* 0x000fe20000000f00 */
[----:B------:R-:W-:Y:S02]  /*28070*/  IMAD.MOV.U32 R12, RZ, RZ, 0x1 ;  /* 0x00000001ff0c7424 */ /* 0x000fe400078e00ff */
[----:B------:R-:W-:Y:S02]  /*28080*/  IMAD.MOV.U32 R11, RZ, RZ, 0x1c1f ;  /* 0x00001c1fff0b7424 */ /* 0x000fe400078e00ff */
[----:B------:R-:W-:-:S07]  /*28090*/  IMAD.MOV.U32 R15, RZ, RZ, -0x1 ;  /* 0xffffffffff0f7424 */ /* 0x000fce00078e00ff */
[----:B------:R-:W-:Y:S05]  /*280a0*/  WARPSYNC.COLLECTIVE R15, `(.L_x_4613) ;  /* 0x000000000f087348 */ /* 0x000fea0003c00000 */
[----:B------:R0:W1:Y:S02]  /*280b0*/  SHFL.IDX P6, R14, R13, R12, R11 ;  /* 0x0000000c0d0e7389 */ /* 0x00006400000c000b */
[----:B01----:R-:W-:Y:S01]  /*280c0*/  ENDCOLLECTIVE ;  /* 0x000000000000791b */ /* 0x003fe20003800000 */
.L_x_4613:
[----:B------:R-:W-:Y:S05]  /*280d0*/  BSYNC B1 ;  /* 0x0000000000017941 */ /* 0x000fea0003800000 */
.L_x_4612:
[----:B------:R-:W-:Y:S05]  /*280e0*/  BRA `(.L_x_4614) ;  /* 0xfffffe4000b07947 */ /* 0x000fea000383ffff */
.L_x_4314:
[----:B0-----:R0:W1:Y:S02]  /*280f0*/  SYNCS.PHASECHK.TRANS64.TRYWAIT P2, [R17+URZ+0x30800], R4 ;  /* 0x03080004110075a7 */ /* 0x001064000804017f */
[----:B-1----:R-:W-:Y:S05]  /*28100*/  @!P2 NANOSLEEP.SYNCS 0x989680 ;  /* 0x009896800000a95d */ /* 0x002fea0003900000 */
[----:B------:R-:W1:Y:S02]  /*28110*/  @!P2 SYNCS.PHASECHK.TRANS64 P2, [R17+URZ+0x30800], R4 ;  /* 0x030800041100a5a7 */ /* 0x000e64000804007f */
[----:B-1----:R-:W-:Y:S05]  /*28120*/  @!P2 BRA `(.L_x_4314) ;  /* 0xfffffffc00f0a947 */ /* 0x002fea000383ffff */
[----:B------:R-:W-:Y:S05]  /*28130*/  BRA `(.L_x_4615) ;  /* 0xfffffe4400107947 */ /* 0x000fea000383ffff */
.L_x_4342:
        /* <DEDUP_REMOVED lines=8> */
.L_x_4617:
[----:B------:R-:W-:Y:S05]  /*281c0*/  BSYNC B1 ;  /* 0x0000000000017941 */ /* 0x000fea0003800000 */
.L_x_4616:
[----:B------:R-:W-:Y:S05]  /*281d0*/  BRA `(.L_x_4618) ;  /* 0xfffffe7000947947 */ /* 0x000fea000383ffff */
.L_x_4343:
        /* <DEDUP_REMOVED lines=8> */
.L_x_4620:
[----:B------:R-:W-:Y:S05]  /*28260*/  BSYNC B1 ;  /* 0x0000000000017941 */ /* 0x000fea0003800000 */
.L_x_4619:
[----:B------:R-:W-:Y:S05]  /*28270*/  BRA `(.L_x_4621) ;  /* 0xfffffe7000747947 */ /* 0x000fea000383ffff */
.L_x_4344:
        /* <DEDUP_REMOVED lines=8> */
.L_x_4623:
[----:B------:R-:W-:Y:S05]  /*28300*/  BSYNC B1 ;  /* 0x0000000000017941 */ /* 0x000fea0003800000 */
.L_x_4622:
[----:B------:R-:W-:Y:S05]  /*28310*/  BRA `(.L_x_4624) ;  /* 0xfffffe7000547947 */ /* 0x000fea000383ffff */
.L_x_4345:
        /* <DEDUP_REMOVED lines=8> */
.L_x_4626:
[----:B------:R-:W-:Y:S05]  /*283a0*/  BSYNC B1 ;  /* 0x0000000000017941 */ /* 0x000fea0003800000 */
.L_x_4625:
[----:B------:R-:W-:Y:S05]  /*283b0*/  BRA `(.L_x_4627) ;  /* 0xfffffe7000347947 */ /* 0x000fea000383ffff */
.L_x_4346:
        /* <DEDUP_REMOVED lines=8> */
.L_x_4629:
[----:B------:R-:W-:Y:S05]  /*28440*/  BSYNC B1 ;  /* 0x0000000000017941 */ /* 0x000fea0003800000 */
.L_x_4628:
[----:B------:R-:W-:Y:S05]  /*28450*/  BRA `(.L_x_4630) ;  /* 0xfffffe7000147947 */ /* 0x000fea000383ffff */
.L_x_4347:
        /* <DEDUP_REMOVED lines=8> */
.L_x_4632:
[----:B------:R-:W-:Y:S05]  /*284e0*/  BSYNC B1 ;  /* 0x0000000000017941 */ /* 0x000fea0003800000 */
.L_x_4631:
[----:B------:R-:W-:Y:S05]  /*284f0*/  BRA `(.L_x_4633) ;  /* 0xfffffe6c00f87947 */ /* 0x000fea000383ffff */
.L_x_4348:
        /* <DEDUP_REMOVED lines=8> */
.L_x_4635:
[----:B------:R-:W-:Y:S05]  /*28580*/  BSYNC B1 ;  /* 0x0000000000017941 */ /* 0x000fea0003800000 */
.L_x_4634:
[----:B------:R-:W-:Y:S05]  /*28590*/  BRA `(.L_x_4636) ;  /* 0xfffffe6c00dc7947 */ /* 0x000fea000383ffff */
.L_x_4349:
        /* <DEDUP_REMOVED lines=8> */
.L_x_4638:
[----:B------:R-:W-:Y:S05]  /*28620*/  BSYNC B1 ;  /* 0x0000000000017941 */ /* 0x000fea0003800000 */
.L_x_4637:
[----:B------:R-:W-:Y:S05]  /*28630*/  BRA `(.L_x_4639) ;  /* 0xfffffe6c00c07947 */ /* 0x000fea000383ffff */
.L_x_4351:
[----:B0-----:R0:W1:Y:S02]  /*28640*/  SYNCS.PHASECHK.TRANS64.TRYWAIT P2, [R17+URZ+0x30800], R8 ;  /* 0x03080008110075a7 */ /* 0x001064000804017f */
[----:B-1----:R-:W-:Y:S05]  /*28650*/  @!P2 NANOSLEEP.SYNCS 0x989680 ;  /* 0x009896800000a95d */ /* 0x002fea0003900000 */
[----:B------:R-:W1:Y:S02]  /*28660*/  @!P2 SYNCS.PHASECHK.TRANS64 P2, [R17+URZ+0x30800], R8 ;  /* 0x030800081100a5a7 */ /* 0x000e64000804007f */
[----:B-1----:R-:W-:Y:S05]  /*28670*/  @!P2 BRA `(.L_x_4351) ;  /* 0xfffffffc00f0a947 */ /* 0x002fea000383ffff */
[----:B------:R-:W-:Y:S05]  /*28680*/  BRA `(.L_x_4640) ;  /* 0xfffffe7000207947 */ /* 0x000fea000383ffff */
.L_x_4365:
[----:B-1----:R1:W2:Y:S02]  /*28690*/  SYNCS.PHASECHK.TRANS64.TRYWAIT P2, [R5+URZ+0x30830], R0 ;  /* 0x03083000050075a7 */ /* 0x0022a4000804017f */
[----:B--2---:R-:W-:Y:S05]  /*286a0*/  @!P2 NANOSLEEP.SYNCS 0x989680 ;  /* 0x009896800000a95d */ /* 0x004fea0003900000 */
[----:B------:R-:W2:Y:S02]  /*286b0*/  @!P2 SYNCS.PHASECHK.TRANS64 P2, [R5+URZ+0x30830], R0 ;  /* 0x030830000500a5a7 */ /* 0x000ea4000804007f */
[----:B--2---:R-:W-:Y:S05]  /*286c0*/  @!P2 BRA `(.L_x_4365) ;  /* 0xfffffffc00f0a947 */ /* 0x004fea000383ffff */
[----:B------:R-:W-:Y:S05]  /*286d0*/  BRA `(.L_x_4364) ;  /* 0xfffffe9400c07947 */ /* 0x000fea000383ffff */
.L_x_4385:
[----:B-1----:R1:W2:Y:S02]  /*286e0*/  SYNCS.PHASECHK.TRANS64.TRYWAIT P2, [R0+URZ+0x30830], R11 ;  /* 0x0308300b000075a7 */ /* 0x0022a4000804017f */
[----:B--2---:R-:W-:Y:S05]  /*286f0*/  @!P2 NANOSLEEP.SYNCS 0x989680 ;  /* 0x009896800000a95d */ /* 0x004fea0003900000 */
[----:B------:R-:W2:Y:S02]  /*28700*/  @!P2 SYNCS.PHASECHK.TRANS64 P2, [R0+URZ+0x30830], R11 ;  /* 0x0308300b0000a5a7 */ /* 0x000ea4000804007f */
[----:B--2---:R-:W-:Y:S05]  /*28710*/  @!P2 BRA `(.L_x_4385) ;  /* 0xfffffffc00f0a947 */ /* 0x004fea000383ffff */
[----:B------:R-:W-:Y:S05]  /*28720*/  BRA `(.L_x_4384) ;  /* 0xfffffec400847947 */ /* 0x000fea000383ffff */
.L_x_4390:
[----:B-1----:R1:W2:Y:S02]  /*28730*/  SYNCS.PHASECHK.TRANS64.TRYWAIT P2, [R14+URZ+0x30850], R2 ;  /* 0x030850020e0075a7 */ /* 0x0022a4000804017f */
[----:B--2---:R-:W-:Y:S05]  /*28740*/  @!P2 NANOSLEEP.SYNCS 0x989680 ;  /* 0x009896800000a95d */ /* 0x004fea0003900000 */
[----:B------:R-:W2:Y:S02]  /*28750*/  @!P2 SYNCS.PHASECHK.TRANS64 P2, [R14+URZ+0x30850], R2 ;  /* 0x030850020e00a5a7 */ /* 0x000ea4000804007f */
[----:B--2---:R-:W-:Y:S05]  /*28760*/  @!P2 BRA `(.L_x_4390) ;  /* 0xfffffffc00f0a947 */ /* 0x004fea000383ffff */
[----:B------:R-:W-:Y:S05]  /*28770*/  BRA `(.L_x_4389) ;  /* 0xfffffed400107947 */ /* 0x000fea000383ffff */
.L_x_4410:
[----:B-1----:R1:W2:Y:S02]  /*28780*/  SYNCS.PHASECHK.TRANS64.TRYWAIT P2, [R0+URZ+0x30830], R21 ;  /* 0x03083015000075a7 */ /* 0x0022a4000804017f */
[----:B--2---:R-:W-:Y:S05]  /*28790*/  @!P2 NANOSLEEP.SYNCS 0x989680 ;  /* 0x009896800000a95d */ /* 0x004fea0003900000 */
[----:B------:R-:W2:Y:S02]  /*287a0*/  @!P2 SYNCS.PHASECHK.TRANS64 P2, [R0+URZ+0x30830], R21 ;  /* 0x030830150000a5a7 */ /* 0x000ea4000804007f */
[----:B--2---:R-:W-:Y:S05]  /*287b0*/  @!P2 BRA `(.L_x_4410) ;  /* 0xfffffffc00f0a947 */ /* 0x004fea000383ffff */
[----:B------:R-:W-:Y:S05]  /*287c0*/  BRA `(.L_x_4409) ;  /* 0xfffffefc00187947 */ /* 0x000fea000383ffff */
.L_x_4415:
[----:B-1----:R1:W2:Y:S02]  /*287d0*/  SYNCS.PHASECHK.TRANS64.TRYWAIT P2, [R200+URZ+0x30850], R0 ;  /* 0x03085000c80075a7 */ /* 0x0022a4000804017f */
[----:B--2---:R-:W-:Y:S05]  /*287e0*/  @!P2 NANOSLEEP.SYNCS 0x989680 ;  /* 0x009896800000a95d */ /* 0x004fea0003900000 */
[----:B------:R-:W2:Y:S02]  /*287f0*/  @!P2 SYNCS.PHASECHK.TRANS64 P2, [R200+URZ+0x30850], R0 ;  /* 0x03085000c800a5a7 */ /* 0x000ea4000804007f */
[----:B--2---:R-:W-:Y:S05]  /*28800*/  @!P2 BRA `(.L_x_4415) ;  /* 0xfffffffc00f0a947 */ /* 0x004fea000383ffff */
[----:B------:R-:W-:Y:S05]  /*28810*/  BRA `(.L_x_4414) ;  /* 0xffffff0800907947 */ /* 0x000fea000383ffff */
.L_x_4423:
[----:B-1----:R1:W2:Y:S02]  /*28820*/  SYNCS.PHASECHK.TRANS64.TRYWAIT P2, [R0+URZ+0x30830], R15 ;  /* 0x0308300f000075a7 */ /* 0x0022a4000804017f */
[----:B--2---:R-:W-:Y:S05]  /*28830*/  @!P2 NANOSLEEP.SYNCS 0x989680 ;  /* 0x009896800000a95d */ /* 0x004fea0003900000 */
[----:B------:R-:W2:Y:S02]  /*28840*/  @!P2 SYNCS.PHASECHK.TRANS64 P2, [R0+URZ+0x30830], R15 ;  /* 0x0308300f0000a5a7 */ /* 0x000ea4000804007f */
[----:B--2---:R-:W-:Y:S05]  /*28850*/  @!P2 BRA `(.L_x_4423) ;  /* 0xfffffffc00f0a947 */ /* 0x004fea000383ffff */
[----:B------:R-:W-:Y:S05]  /*28860*/  BRA `(.L_x_4422) ;  /* 0xffffff1c008c7947 */ /* 0x000fea000383ffff */
.L_x_4428:
[----:B-1----:R1:W2:Y:S02]  /*28870*/  SYNCS.PHASECHK.TRANS64.TRYWAIT P2, [R12+URZ+0x30850], R2 ;  /* 0x030850020c0075a7 */ /* 0x0022a4000804017f */
[----:B--2---:R-:W-:Y:S05]  /*28880*/  @!P2 NANOSLEEP.SYNCS 0x989680 ;  /* 0x009896800000a95d */ /* 0x004fea0003900000 */
[----:B------:R-:W2:Y:S02]  /*28890*/  @!P2 SYNCS.PHASECHK.TRANS64 P2, [R12+URZ+0x30850], R2 ;  /* 0x030850020c00a5a7 */ /* 0x000ea4000804007f */
[----:B--2---:R-:W-:Y:S05]  /*288a0*/  @!P2 BRA `(.L_x_4428) ;  /* 0xfffffffc00f0a947 */ /* 0x004fea000383ffff */
[----:B------:R-:W-:Y:S05]  /*288b0*/  BRA `(.L_x_4427) ;  /* 0xffffff2c00187947 */ /* 0x000fea000383ffff */
.L_x_4442:
[----:B-1----:R1:W2:Y:S02]  /*288c0*/  SYNCS.PHASECHK.TRANS64.TRYWAIT P0, [R12+URZ+0x30850], R3 ;  /* 0x030850030c0075a7 */ /* 0x0022a4000800017f */
[----:B--2---:R-:W-:Y:S05]  /*288d0*/  @!P0 NANOSLEEP.SYNCS 0x989680 ;  /* 0x009896800000895d */ /* 0x004fea0003900000 */
[----:B------:R-:W2:Y:S02]  /*288e0*/  @!P0 SYNCS.PHASECHK.TRANS64 P0, [R12+URZ+0x30850], R3 ;  /* 0x030850030c0085a7 */ /* 0x000ea4000800007f */
[----:B--2---:R-:W-:Y:S05]  /*288f0*/  @!P0 BRA `(.L_x_4442) ;  /* 0xfffffffc00f08947 */ /* 0x004fea000383ffff */
[----:B------:R-:W-:Y:S05]  /*28900*/  BRA `(.L_x_4441) ;  /* 0xffffff5400f07947 */ /* 0x000fea000383ffff */
.L_x_4484:
        /* <DEDUP_REMOVED lines=11> */
.L_x_4642:
[----:B------:R-:W-:Y:S05]  /*289c0*/  BSYNC B1 ;  /* 0x0000000000017941 */ /* 0x000fea0003800000 */
.L_x_4641:
[----:B------:R-:W-:Y:S05]  /*289d0*/  BRA `(.L_x_4643) ;  /* 0xffffff9c00b07947 */ /* 0x000fea000383ffff */
.L_x_4485:
[----:B------:R-:W-:Y:S01]  /*289e0*/  BSSY B1, `(.L_x_4644) ;  /* 0x0000006000017945 */ /* 0x000fe20003800000 */
[----:B------:R-:W-:-:S07]  /*289f0*/  MOV R15, 0xffffffff ;  /* 0xffffffff000f7802 */ /* 0x000fce0000000f00 */
[----:B------:R-:W-:Y:S05]  /*28a00*/  WARPSYNC.COLLECTIVE R15, `(.L_x_4645) ;  /* 0x000000000f0c7348 */ /* 0x000fea0003c00000 */
[----:B------:R-:W-:Y:S02]  /*28a10*/  ELECT P6, UR62, PT ;  /* 0x00000000003e782f */ /* 0x000fe400038c0000 */
[----:B------:R-:W-:Y:S01]  /*28a20*/  MOV R14, UR62 ;  /* 0x0000003e000e7c02 */ /* 0x000fe20008000f00 */
[----:B------:R-:W-:Y:S10]  /*28a30*/  ENDCOLLECTIVE ;  /* 0x000000000000791b */ /* 0x000ff40003800000 */
.L_x_4645:
[----:B------:R-:W-:Y:S05]  /*28a40*/  BSYNC B1 ;  /* 0x0000000000017941 */ /* 0x000fea0003800000 */
.L_x_4644:
[----:B------:R-:W-:Y:S05]  /*28a50*/  BRA `(.L_x_4646) ;  /* 0xffffff9c009c7947 */ /* 0x000fea000383ffff */
.L_x_4487:
[----:B0-----:R0:W1:Y:S02]  /*28a60*/  SYNCS.PHASECHK.TRANS64.TRYWAIT P0, [R11+URZ+0x30820], R7 ;  /* 0x030820070b0075a7 */ /* 0x001064000800017f */
[----:B-1----:R-:W-:Y:S05]  /*28a70*/  @!P0 NANOSLEEP.SYNCS 0x989680 ;  /* 0x009896800000895d */ /* 0x002fea0003900000 */
[----:B------:R-:W1:Y:S02]  /*28a80*/  @!P0 SYNCS.PHASECHK.TRANS64 P0, [R11+URZ+0x30820], R7 ;  /* 0x030820070b0085a7 */ /* 0x000e64000800007f */
[----:B-1----:R-:W-:Y:S05]  /*28a90*/  @!P0 BRA `(.L_x_4487) ;  /* 0xfffffffc00f08947 */ /* 0x002fea000383ffff */
[----:B------:R-:W-:Y:S05]  /*28aa0*/  BRA `(.L_x_4647) ;  /* 0xffffff9c00b87947 */ /* 0x000fea000383ffff */
.L_x_4490:
[----:B0-----:R0:W1:Y:S02]  /*28ab0*/  SYNCS.PHASECHK.TRANS64.TRYWAIT P0, [R7+URZ+0x308a0], R10 ;  /* 0x0308a00a070075a7 */ /* 0x001064000800017f */
[----:B-1----:R-:W-:Y:S05]  /*28ac0*/  @!P0 NANOSLEEP.SYNCS 0x989680 ;  /* 0x009896800000895d */ /* 0x002fea0003900000 */
[----:B------:R-:W1:Y:S02]  /*28ad0*/  @!P0 SYNCS.PHASECHK.TRANS64 P0, [R7+URZ+0x308a0], R10 ;  /* 0x0308a00a070085a7 */ /* 0x000e64000800007f */
[----:B-1----:R-:W-:Y:S05]  /*28ae0*/  @!P0 BRA `(.L_x_4490) ;  /* 0xfffffffc00f08947 */ /* 0x002fea000383ffff */
[----:B------:R-:W-:Y:S05]  /*28af0*/  BRA `(.L_x_4648) ;  /* 0xffffff9c00c87947 */ /* 0x000fea000383ffff */
.L_x_4492:
[----:B-1----:R1:W2:Y:S02]  /*28b00*/  SYNCS.PHASECHK.TRANS64.TRYWAIT P0, [R7+URZ+0x308c0], R10 ;  /* 0x0308c00a070075a7 */ /* 0x0022a4000800017f */
[----:B--2---:R-:W-:Y:S05]  /*28b10*/  @!P0 NANOSLEEP.SYNCS 0x989680 ;  /* 0x009896800000895d */ /* 0x004fea0003900000 */
[----:B------:R-:W2:Y:S02]  /*28b20*/  @!P0 SYNCS.PHASECHK.TRANS64 P0, [R7+URZ+0x308c0], R10 ;  /* 0x0308c00a070085a7 */ /* 0x000ea4000800007f */
[----:B--2---:R-:W-:Y:S05]  /*28b30*/  @!P0 BRA `(.L_x_4492) ;  /* 0xfffffffc00f08947 */ /* 0x004fea000383ffff */
[----:B------:R-:W-:Y:S05]  /*28b40*/  BRA `(.L_x_4649) ;  /* 0xffffffa000547947 */ /* 0x000fea000383ffff */
.L_x_4496:
[----:B0-----:R0:W1:Y:S02]  /*28b50*/  SYNCS.PHASECHK.TRANS64.TRYWAIT P0, [R7+URZ+0x308a0], R8 ;  /* 0x0308a008070075a7 */ /* 0x001064000800017f */
[----:B-1----:R-:W-:Y:S05]  /*28b60*/  @!P0 NANOSLEEP.SYNCS 0x989680 ;  /* 0x009896800000895d */ /* 0x002fea0003900000 */
[----:B------:R-:W1:Y:S02]  /*28b70*/  @!P0 SYNCS.PHASECHK.TRANS64 P0, [R7+URZ+0x308a0], R8 ;  /* 0x0308a008070085a7 */ /* 0x000e64000800007f */
[----:B-1----:R-:W-:Y:S05]  /*28b80*/  @!P0 BRA `(.L_x_4496) ;  /* 0xfffffffc00f08947 */ /* 0x002fea000383ffff */
[----:B------:R-:W-:Y:S05]  /*28b90*/  BRA `(.L_x_4650) ;  /* 0xffffffa4001c7947 */ /* 0x000fea000383ffff */
.L_x_4498:
[----:B-1----:R1:W2:Y:S02]  /*28ba0*/  SYNCS.PHASECHK.TRANS64.TRYWAIT P1, [R7+URZ+0x308c0], R8 ;  /* 0x0308c008070075a7 */ /* 0x0022a4000802017f */
[----:B--2---:R-:W-:Y:S05]  /*28bb0*/  @!P1 NANOSLEEP.SYNCS 0x989680 ;  /* 0x009896800000995d */ /* 0x004fea0003900000 */
[----:B------:R-:W2:Y:S02]  /*28bc0*/  @!P1 SYNCS.PHASECHK.TRANS64 P1, [R7+URZ+0x308c0], R8 ;  /* 0x0308c008070095a7 */ /* 0x000ea4000802007f */
[----:B--2---:R-:W-:Y:S05]  /*28bd0*/  @!P1 BRA `(.L_x_4498) ;  /* 0xfffffffc00f09947 */ /* 0x004fea000383ffff */
[----:B------:R-:W-:Y:S05]  /*28be0*/  BRA `(.L_x_4651) ;  /* 0xffffffa400a47947 */ /* 0x000fea000383ffff */
.L_x_4518:
        /* <DEDUP_REMOVED lines=11> */
.L_x_4653:
[----:B------:R-:W-:Y:S05]  /*28ca0*/  BSYNC B0 ;  /* 0x0000000000007941 */ /* 0x000fea0003800000 */
.L_x_4652:
[----:B------:R-:W-:Y:S05]  /*28cb0*/  BRA `(.L_x_4654) ;  /* 0xffffffb400987947 */ /* 0x000fea000383ffff */
.L_x_4519:
[----:B------:R-:W-:Y:S01]  /*28cc0*/  BSSY B0, `(.L_x_4655) ;  /* 0x0000006000007945 */ /* 0x000fe20003800000 */
[----:B------:R-:W-:-:S07]  /*28cd0*/  MOV R15, 0xffffffff ;  /* 0xffffffff000f7802 */ /* 0x000fce0000000f00 */
[----:B------:R-:W-:Y:S05]  /*28ce0*/  WARPSYNC.COLLECTIVE R15, `(.L_x_4656) ;  /* 0x000000000f0c7348 */ /* 0x000fea0003c00000 */
[----:B------:R-:W-:Y:S02]  /*28cf0*/  ELECT P6, UR62, PT ;  /* 0x00000000003e782f */ /* 0x000fe400038c0000 */
[----:B------:R-:W-:Y:S01]  /*28d00*/  MOV R14, UR62 ;  /* 0x0000003e000e7c02 */ /* 0x000fe20008000f00 */
[----:B------:R-:W-:Y:S10]  /*28d10*/  ENDCOLLECTIVE ;  /* 0x000000000000791b */ /* 0x000ff40003800000 */
.L_x_4656:
[----:B------:R-:W-:Y:S05]  /*28d20*/  BSYNC B0 ;  /* 0x0000000000007941 */ /* 0x000fea0003800000 */
.L_x_4655:
[----:B------:R-:W-:Y:S05]  /*28d30*/  BRA `(.L_x_4657) ;  /* 0xffffffb400887947 */ /* 0x000fea000383ffff */
.L_x_4522:
[----:B0-----:R0:W1:Y:S02]  /*28d40*/  SYNCS.PHASECHK.TRANS64.TRYWAIT P0, [R7+URZ+0x30840], R10 ;  /* 0x0308400a070075a7 */ /* 0x001064000800017f */
[----:B-1----:R-:W-:Y:S05]  /*28d50*/  @!P0 NANOSLEEP.SYNCS 0x989680 ;  /* 0x009896800000895d */ /* 0x002fea0003900000 */
[----:B------:R-:W1:Y:S02]  /*28d60*/  @!P0 SYNCS.PHASECHK.TRANS64 P0, [R7+URZ+0x30840], R10 ;  /* 0x0308400a070085a7 */ /* 0x000e64000800007f */
[----:B-1----:R-:W-:Y:S05]  /*28d70*/  @!P0 BRA `(.L_x_4522) ;  /* 0xfffffffc00f08947 */ /* 0x002fea000383ffff */
[----:B------:R-:W-:Y:S05]  /*28d80*/  BRA `(.L_x_4658) ;  /* 0xffffffb400e87947 */ /* 0x000fea000383ffff */
.L_x_4525:
        /* <DEDUP_REMOVED lines=8> */
.L_x_4533:
[----:B0-----:R0:W1:Y:S02]  /*28e10*/  SYNCS.PHASECHK.TRANS64.TRYWAIT P0, [R3+URZ+0x30840], R8 ;  /* 0x03084008030075a7 */ /* 0x001064000800017f */
[----:B-1----:R-:W-:Y:S05]  /*28e20*/  @!P0 NANOSLEEP.SYNCS 0x989680 ;  /* 0x009896800000895d */ /* 0x002fea0003900000 */
[----:B------:R-:W1:Y:S02]  /*28e30*/  @!P0 SYNCS.PHASECHK.TRANS64 P0, [R3+URZ+0x30840], R8 ;  /* 0x03084008030085a7 */ /* 0x000e64000800007f */
[----:B-1----:R-:W-:Y:S05]  /*28e40*/  @!P0 BRA `(.L_x_4533) ;  /* 0xfffffffc00f08947 */ /* 0x002fea000383ffff */
[----:B------:R-:W-:Y:S05]  /*28e50*/  BRA `(.L_x_4660) ;  /* 0xffffffbc00e87947 */ /* 0x000fea000383ffff */
.L_x_4535:
[----:B0-----:R0:W1:Y:S02]  /*28e60*/  SYNCS.PHASECHK.TRANS64.TRYWAIT P0, [R3+URZ+0x30860], R8 ;  /* 0x03086008030075a7 */ /* 0x001064000800017f */
[----:B-1----:R-:W-:Y:S05]  /*28e70*/  @!P0 NANOSLEEP.SYNCS 0x989680 ;  /* 0x009896800000895d */ /* 0x002fea0003900000 */
[----:B------:R-:W1:Y:S02]  /*28e80*/  @!P0 SYNCS.PHASECHK.TRANS64 P0, [R3+URZ+0x30860], R8 ;  /* 0x03086008030085a7 */ /* 0x000e64000800007f */
[----:B-1----:R-:W-:Y:S05]  /*28e90*/  @!P0 BRA `(.L_x_4535) ;  /* 0xfffffffc00f08947 */ /* 0x002fea000383ffff */
[----:B------:R-:W-:Y:S05]  /*28ea0*/  BRA `(.L_x_4661) ;  /* 0xffffffc000887947 */ /* 0x000fea000383ffff */
.L_x_4541:
[----:B-1----:R1:W2:Y:S02]  /*28eb0*/  SYNCS.PHASECHK.TRANS64.TRYWAIT P0, [R2+URZ+0x30840], R3 ;  /* 0x03084003020075a7 */ /* 0x0022a4000800017f */
[----:B--2---:R-:W-:Y:S05]  /*28ec0*/  @!P0 NANOSLEEP.SYNCS 0x989680 ;  /* 0x009896800000895d */ /* 0x004fea0003900000 */
[----:B------:R-:W2:Y:S02]  /*28ed0*/  @!P0 SYNCS.PHASECHK.TRANS64 P0, [R2+URZ+0x30840], R3 ;  /* 0x03084003020085a7 */ /* 0x000ea4000800007f */
[----:B--2---:R-:W-:Y:S05]  /*28ee0*/  @!P0 BRA `(.L_x_4541) ;  /* 0xfffffffc00f08947 */ /* 0x004fea000383ffff */
[----:B------:R-:W-:Y:S05]  /*28ef0*/  BRA `(.L_x_4662) ;  /* 0xffffffc400f07947 */ /* 0x000fea000383ffff */
.L_x_4543:
[----:B0-----:R0:W1:Y:S02]  /*28f00*/  SYNCS.PHASECHK.TRANS64.TRYWAIT P0, [R2+URZ+0x30860], R19 ;  /* 0x03086013020075a7 */ /* 0x001064000800017f */
[----:B-1----:R-:W-:Y:S05]  /*28f10*/  @!P0 NANOSLEEP.SYNCS 0x989680 ;  /* 0x009896800000895d */ /* 0x002fea0003900000 */
[----:B------:R-:W1:Y:S02]  /*28f20*/  @!P0 SYNCS.PHASECHK.TRANS64 P0, [R2+URZ+0x30860], R19 ;  /* 0x03086013020085a7 */ /* 0x000e64000800007f */
[----:B-1----:R-:W-:Y:S05]  /*28f30*/  @!P0 BRA `(.L_x_4543) ;  /* 0xfffffffc00f08947 */ /* 0x002fea000383ffff */
[----:B------:R-:W-:Y:S05]  /*28f40*/  BRA `(.L_x_4663) ;  /* 0xffffffc800907947 */ /* 0x000fea000383ffff */
.L_x_4549:
[----:B-1----:R1:W2:Y:S02]  /*28f50*/  SYNCS.PHASECHK.TRANS64.TRYWAIT P0, [R2+URZ+0x30840], R3 ;  /* 0x03084003020075a7 */ /* 0x0022a4000800017f */
[----:B--2---:R-:W-:Y:S05]  /*28f60*/  @!P0 NANOSLEEP.SYNCS 0x989680 ;  /* 0x009896800000895d */ /* 0x004fea0003900000 */
[----:B------:R-:W2:Y:S02]  /*28f70*/  @!P0 SYNCS.PHASECHK.TRANS64 P0, [R2+URZ+0x30840], R3 ;  /* 0x03084003020085a7 */ /* 0x000ea4000800007f */
[----:B--2---:R-:W-:Y:S05]  /*28f80*/  @!P0 BRA `(.L_x_4549) ;  /* 0xfffffffc00f08947 */ /* 0x004fea000383ffff */
[----:B------:R-:W-:Y:S05]  /*28f90*/  BRA `(.L_x_4664) ;  /* 0xffffffcc00d07947 */ /* 0x000fea000383ffff */
.L_x_4551:
[----:B0-----:R0:W1:Y:S02]  /*28fa0*/  SYNCS.PHASECHK.TRANS64.TRYWAIT P0, [R2+URZ+0x30860], R9 ;  /* 0x03086009020075a7 */ /* 0x001064000800017f */
[----:B-1----:R-:W-:Y:S05]  /*28fb0*/  @!P0 NANOSLEEP.SYNCS 0x989680 ;  /* 0x009896800000895d */ /* 0x002fea0003900000 */
[----:B------:R-:W1:Y:S02]  /*28fc0*/  @!P0 SYNCS.PHASECHK.TRANS64 P0, [R2+URZ+0x30860], R9 ;  /* 0x03086009020085a7 */ /* 0x000e64000800007f */
[----:B-1----:R-:W-:Y:S05]  /*28fd0*/  @!P0 BRA `(.L_x_4551) ;  /* 0xfffffffc00f08947 */ /* 0x002fea000383ffff */
[----:B------:R-:W-:Y:S05]  /*28fe0*/  BRA `(.L_x_4665) ;  /* 0xffffffd000707947 */ /* 0x000fea000383ffff */
.L_x_4559:
[----:B0-----:R0:W1:Y:S02]  /*28ff0*/  SYNCS.PHASECHK.TRANS64.TRYWAIT P0, [R3+URZ+0x30860], R2 ;  /* 0x03086002030075a7 */ /* 0x001064000800017f */
[----:B-1----:R-:W-:Y:S05]  /*29000*/  @!P0 NANOSLEEP.SYNCS 0x989680 ;  /* 0x009896800000895d */ /* 0x002fea0003900000 */
[----:B------:R-:W1:Y:S02]  /*29010*/  @!P0 SYNCS.PHASECHK.TRANS64 P0, [R3+URZ+0x30860], R2 ;  /* 0x03086002030085a7 */ /* 0x000e64000800007f */
[----:B-1----:R-:W-:Y:S05]  /*29020*/  @!P0 BRA `(.L_x_4559) ;  /* 0xfffffffc00f08947 */ /* 0x002fea000383ffff */
[----:B------:R-:W-:Y:S05]  /*29030*/  BRA `(.L_x_4666) ;  /* 0xffffffd4009c7947 */ /* 0x000fea000383ffff */
.L_x_4562:
[----:B---3--:R-:W3:Y:S01]  /*29040*/  LDL R0, [R1] ;  /* 0x0000000001007983 */ /* 0x008ee20000100800 */
[----:B------:R-:W-:Y:S01]  /*29050*/  BSSY B0, `(.L_x_4667) ;  /* 0x0000008000007945 */ /* 0x000fe20003800000 */
[----:B------:R-:W-:Y:S02]  /*29060*/  IMAD.MOV.U32 R12, RZ, RZ, RZ ;  /* 0x000000ffff0c7224 */ /* 0x000fe400078e00ff */
[----:B------:R-:W-:Y:S02]  /*29070*/  IMAD.MOV.U32 R11, RZ, RZ, 0x1f ;  /* 0x0000001fff0b7424 */ /* 0x000fe400078e00ff */
[----:B------:R-:W-:Y:S02]  /*29080*/  IMAD.MOV.U32 R15, RZ, RZ, -0x1 ;  /* 0xffffffffff0f7424 */ /* 0x000fe400078e00ff */
[----:B---3--:R-:W-:-:S07]  /*29090*/  IMAD.MOV.U32 R13, RZ, RZ, R0 ;  /* 0x000000ffff0d7224 */ /* 0x008fce00078e0000 */
[----:B012---:R-:W-:Y:S05]  /*290a0*/  WARPSYNC.COLLECTIVE R15, `(.L_x_4668) ;  /* 0x000000000f087348 */ /* 0x007fea0003c00000 */
[----:B------:R3:W4:Y:S02]  /*290b0*/  SHFL.IDX P6, R14, R13, R12, R11 ;  /* 0x0000000c0d0e7389 */ /* 0x00072400000c000b */
[----:B01234-:R-:W-:Y:S01]  /*290c0*/  ENDCOLLECTIVE ;  /* 0x000000000000791b */ /* 0x01ffe20003800000 */
.L_x_4668:
[----:B------:R-:W-:Y:S05]  /*290d0*/  BSYNC B0 ;  /* 0x0000000000007941 */ /* 0x000fea0003800000 */
.L_x_4667:
[----:B------:R-:W-:Y:S01]  /*290e0*/  IMAD.MOV.U32 R13, RZ, RZ, R0 ;  /* 0x000000ffff0d7224 */ /* 0x000fe200078e0000 */
[----:B------:R-:W-:Y:S01]  /*290f0*/  MOV R5, R14 ;  /* 0x0000000e00057202 */ /* 0x000fe20000000f00 */
[----:B------:R-:W-:Y:S02]  /*29100*/  IMAD.MOV.U32 R12, RZ, RZ, 0x1 ;  /* 0x00000001ff0c7424 */ /* 0x000fe400078e00ff */
[----:B------:R-:W-:Y:S02]  /*29110*/  IMAD.MOV.U32 R11, RZ, RZ, 0x1f ;  /* 0x0000001fff0b7424 */ /* 0x000fe400078e00ff */
[----:B------:R-:W-:-:S07]  /*29120*/  IMAD.MOV.U32 R15, RZ, RZ, -0x1 ;  /* 0xffffffffff0f7424 */ /* 0x000fce00078e00ff */
[----:B------:R-:W-:Y:S05]  /*29130*/  WARPSYNC.COLLECTIVE R15, `(.L_x_4669) ;  /* 0x000000000f087348 */ /* 0x000fea0003c00000 */
[----:B------:R0:W1:Y:S02]  /*29140*/  SHFL.IDX P6, R14, R13, R12, R11 ;  /* 0x0000000c0d0e7389 */ /* 0x00006400000c000b */
[----:B01----:R-:W-:Y:S01]  /*29150*/  ENDCOLLECTIVE ;  /* 0x000000000000791b */ /* 0x003fe20003800000 */
.L_x_4669:
[----:B------:R-:W-:Y:S01]  /*29160*/  MOV R7, R14 ;  /* 0x0000000e00077202 */ /* 0x000fe20000000f00 */
[----:B------:R-:W-:Y:S06]  /*29170*/  BRA `(.L_x_4670) ;  /* 0xffffffd8002c7947 */ /* 0x000fec000383ffff */
.L_x_4565:
        /* <DEDUP_REMOVED lines=8> */
.L_x_4672:
[----:B------:R-:W-:Y:S05]  /*29200*/  BSYNC B0 ;  /* 0x0000000000007941 */ /* 0x000fea0003800000 */
.L_x_4671:
[----:B------:R-:W-:Y:S01]  /*29210*/  ISETP.NE.AND P0, PT, R10, RZ, PT ;  /* 0x000000ff0a00720c */ /* 0x000fe20003f05270 */
        /* <DEDUP_REMOVED lines=9> */
.L_x_4673:
        /* <DEDUP_REMOVED lines=8> */
.L_x_4674:
        /* <DEDUP_REMOVED lines=8> */
.L_x_4675:
        /* <DEDUP_REMOVED lines=8> */
.L_x_4676:
[----:B------:R-:W-:Y:S01]  /*29430*/  MOV R12, 0x1f ;  /* 0x0000001f000c7802 */ /* 0x000fe20000000f00 */
[----:B------:R-:W-:Y:S01]  /*29440*/  IMAD.MOV.U32 R11, RZ, RZ, 0x1f ;  /* 0x0000001fff0b7424 */ /* 0x000fe200078e00ff */
[----:B------:R-:W-:-:S05]  /*29450*/  SEL R3, R14, RZ, P0 ;  /* 0x000000ff0e037207 */ /* 0x000fca0000000000 */
[----:B------:R-:W-:-:S04]  /*29460*/  IMAD.IADD R2, R8, 0x1, R3 ;  /* 0x0000000108027824 */ /* 0x000fc800078e0203 */
[----:B------:R-:W-:-:S07]  /*29470*/  IMAD.MOV.U32 R13, RZ, RZ, R2 ;  /* 0x000000ffff0d7224 */ /* 0x000fce00078e0002 */
[----:B------:R-:W-:Y:S05]  /*29480*/  WARPSYNC.COLLECTIVE R15, `(.L_x_4677) ;  /* 0x000000000f087348 */ /* 0x000fea0003c00000 */
[----:B------:R0:W1:Y:S02]  /*29490*/  SHFL.IDX P6, R14, R13, R12, R11 ;  /* 0x0000000c0d0e7389 */ /* 0x00006400000c000b */
[----:B01----:R-:W-:Y:S01]  /*294a0*/  ENDCOLLECTIVE ;  /* 0x000000000000791b */ /* 0x003fe20003800000 */
.L_x_4677:
[----:B------:R-:W-:Y:S05]  /*294b0*/  BRA `(.L_x_4678) ;  /* 0xffffffd400f87947 */ /* 0x000fea000383ffff */
.L_x_4570:
        /* <DEDUP_REMOVED lines=8> */
.L_x_4680:
[----:B------:R-:W-:Y:S05]  /*29540*/  BSYNC B0 ;  /* 0x0000000000007941 */ /* 0x000fea0003800000 */
.L_x_4679:
        /* <DEDUP_REMOVED lines=10> */
.L_x_4681:
        /* <DEDUP_REMOVED lines=8> */
.L_x_4682:
        /* <DEDUP_REMOVED lines=8> */
.L_x_4683:
        /* <DEDUP_REMOVED lines=8> */
.L_x_4684:
        /* <DEDUP_REMOVED lines=8> */
.L_x_4685:
[----:B------:R-:W-:Y:S05]  /*297f0*/  BRA `(.L_x_4686) ;  /* 0xffffffd400ec7947 */ /* 0x000fea000383ffff */
.L_x_4572:
[----:B------:R-:W-:Y:S01]  /*29800*/  BSSY B0, `(.L_x_4687) ;  /* 0x0000006000007945 */ /* 0x000fe20003800000 */
[----:B------:R-:W-:Y:S01]  /*29810*/  PLOP3.LUT P6, PT, P6, PT, PT, 0x8, 0x0 ;  /* 0x000000000000781c */ /* 0x000fe200037ce170 */
[----:B------:R-:W-:-:S12]  /*29820*/  IMAD.MOV.U32 R15, RZ, RZ, -0x1 ;  /* 0xffffffffff0f7424 */ /* 0x000fd800078e00ff */
[----:B01----:R-:W-:Y:S05]  /*29830*/  WARPSYNC.COLLECTIVE R15, `(.L_x_4688) ;  /* 0x000000000f087348 */ /* 0x003fea0003c00000 */
[----:B------:R-:W-:Y:S01]  /*29840*/  VOTE.ANY R14, PT, P6 ;  /* 0x00000000000e7806 */ /* 0x000fe200030e0100 */
[----:B01----:R-:W-:Y:S06]  /*29850*/  ENDCOLLECTIVE ;  /* 0x000000000000791b */ /* 0x003fec0003800000 */
.L_x_4688:
[----:B------:R-:W-:Y:S05]  /*29860*/  BSYNC B0 ;  /* 0x0000000000007941 */ /* 0x000fea0003800000 */
.L_x_4687:
[----:B------:R-:W-:Y:S01]  /*29870*/  IMAD.MOV.U32 R3, RZ, RZ, R14 ;  /* 0x000000ffff037224 */ /* 0x000fe200078e000e */
[----:B------:R-:W-:Y:S01]  /*29880*/  MOV R13, R4 ;  /* 0x00000004000d7202 */ /* 0x000fe20000000f00 */
[----:B------:R-:W-:Y:S02]  /*29890*/  IMAD.MOV.U32 R11, RZ, RZ, 0x1f ;  /* 0x0000001fff0b7424 */ /* 0x000fe400078e00ff */
[----:B------:R-:W0:Y:S01]  /*298a0*/  POPC R8, R3 ;  /* 0x0000000300087309 */ /* 0x000e220000000000 */
[----:B------:R-:W-:Y:S02]  /*298b0*/  IMAD.MOV.U32 R15, RZ, RZ, -0x1 ;  /* 0xffffffffff0f7424 */ /* 0x000fe400078e00ff */
[----:B0-----:R-:W-:-:S07]  /*298c0*/  IMAD.MOV.U32 R12, RZ, RZ, R8 ;  /* 0x000000ffff0c7224 */ /* 0x001fce00078e0008 */
[----:B------:R-:W-:Y:S05]  /*298d0*/  WARPSYNC.COLLECTIVE R15, `(.L_x_4689) ;  /* 0x000000000f087348 */ /* 0x000fea0003c00000 */
[----:B------:R0:W1:Y:S02]  /*298e0*/  SHFL.IDX P6, R14, R13, R12, R11 ;  /* 0x0000000c0d0e7389 */ /* 0x00006400000c000b */
[----:B01----:R-:W-:Y:S01]  /*298f0*/  ENDCOLLECTIVE ;  /* 0x000000000000791b */ /* 0x003fe20003800000 */
.L_x_4689:
[----:B------:R-:W-:Y:S01]  /*29900*/  IMAD.MOV.U32 R4, RZ, RZ, R14 ;  /* 0x000000ffff047224 */ /* 0x000fe200078e000e */
[----:B------:R-:W-:Y:S06]  /*29910*/  BRA `(.L_x_4690) ;  /* 0xffffffd400dc7947 */ /* 0x000fec000383ffff */
.L_x_4574:
[----:B------:R-:W-:Y:S01]  /*29920*/  BSSY B0, `(.L_x_4691) ;  /* 0x0000007000007945 */ /* 0x000fe20003800000 */
[----:B------:R-:W-:Y:S01]  /*29930*/  MOV R13, R2 ;  /* 0x00000002000d7202 */ /* 0x000fe20000000f00 */
[----:B------:R-:W-:Y:S02]  /*29940*/  IMAD.MOV.U32 R11, RZ, RZ, 0x1f ;  /* 0x0000001fff0b7424 */ /* 0x000fe400078e00ff */
[----:B------:R-:W-:-:S07]  /*29950*/  IMAD.MOV.U32 R15, RZ, RZ, -0x1 ;  /* 0xffffffffff0f7424 */ /* 0x000fce00078e00ff */
[----:B0123--:R-:W-:Y:S05]  /*29960*/  WARPSYNC.COLLECTIVE R15, `(.L_x_4692) ;  /* 0x000000000f087348 */ /* 0x00ffea0003c00000 */
[----:B------:R4:W0:Y:S02]  /*29970*/  SHFL.IDX P6, R14, R13, R12, R11 ;  /* 0x0000000c0d0e7389 */ /* 0x00082400000c000b */
[----:B01234-:R-:W-:Y:S01]  /*29980*/  ENDCOLLECTIVE ;  /* 0x000000000000791b */ /* 0x01ffe20003800000 */
.L_x_4692:
[----:B------:R-:W-:Y:S05]  /*29990*/  BSYNC B0 ;  /* 0x0000000000007941 */ /* 0x000fea0003800000 */
.L_x_4691:
[----:B------:R-:W-:Y:S01]  /*299a0*/  IMAD.MOV.U32 R9, RZ, RZ, R14 ;  /* 0x000000ffff097224 */ /* 0x000fe200078e000e */
[----:B------:R-:W-:Y:S06]  /*299b0*/  BRA `(.L_x_4573) ;  /* 0xffffffd400d07947 */ /* 0x000fec000383ffff */
.L_x_4578:
[----:B0-----:R0:W1:Y:S02]  /*299c0*/  SYNCS.PHASECHK.TRANS64.TRYWAIT P0, [R0+URZ+0x30820], R3 ;  /* 0x03082003000075a7 */ /* 0x001064000800017f */
[----:B-1----:R-:W-:Y:S05]  /*299d0*/  @!P0 NANOSLEEP.SYNCS 0x989680 ;  /* 0x009896800000895d */ /* 0x002fea0003900000 */
[----:B------:R-:W1:Y:S02]  /*299e0*/  @!P0 SYNCS.PHASECHK.TRANS64 P0, [R0+URZ+0x30820], R3 ;  /* 0x03082003000085a7 */ /* 0x000e64000800007f */
[----:B-1----:R-:W-:Y:S05]  /*299f0*/  @!P0 BRA `(.L_x_4578) ;  /* 0xfffffffc00f08947 */ /* 0x002fea000383ffff */
[----:B------:R-:W-:Y:S05]  /*29a00*/  BRA `(.L_x_4693) ;  /* 0xffffffdc00747947 */ /* 0x000fea000383ffff */
.L_x_4579:
        /* <DEDUP_REMOVED lines=11> */
.L_x_4695:
[----:B------:R-:W-:Y:S05]  /*29ac0*/  BSYNC B0 ;  /* 0x0000000000007941 */ /* 0x000fea0003800000 */
.L_x_4694:
[----:B------:R-:W-:Y:S05]  /*29ad0*/  BRA `(.L_x_4696) ;  /* 0xffffffdc005c7947 */ /* 0x000fea000383ffff */
.L_x_4580:
[----:B------:R-:W-:Y:S01]  /*29ae0*/  BSSY B0, `(.L_x_4697) ;  /* 0x0000006000007945 */ /* 0x000fe20003800000 */
[----:B------:R-:W-:-:S07]  /*29af0*/  IMAD.MOV.U32 R15, RZ, RZ, -0x1 ;  /* 0xffffffffff0f7424 */ /* 0x000fce00078e00ff */
[----:B01----:R-:W-:Y:S05]  /*29b00*/  WARPSYNC.COLLECTIVE R15, `(.L_x_4698) ;  /* 0x000000000f0c7348 */ /* 0x003fea0003c00000 */
[----:B------:R-:W-:Y:S02]  /*29b10*/  ELECT P6, UR62, PT ;  /* 0x00000000003e782f */ /* 0x000fe400038c0000 */
[----:B------:R-:W-:Y:S01]  /*29b20*/  MOV R14, UR62 ;  /* 0x0000003e000e7c02 */ /* 0x000fe20008000f00 */
[----:B01----:R-:W-:Y:S10]  /*29b30*/  ENDCOLLECTIVE ;  /* 0x000000000000791b */ /* 0x003ff40003800000 */
.L_x_4698:
[----:B------:R-:W-:Y:S05]  /*29b40*/  BSYNC B0 ;  /* 0x0000000000007941 */ /* 0x000fea0003800000 */
.L_x_4697:
[----:B------:R-:W-:Y:S05]  /*29b50*/  BRA `(.L_x_4699) ;  /* 0xffffffdc00507947 */ /* 0x000fea000383ffff */
.L_x_4582:
[----:B0-----:R0:W1:Y:S02]  /*29b60*/  SYNCS.PHASECHK.TRANS64.TRYWAIT P0, [R6+URZ], R5 ;  /* 0x00000005060075a7 */ /* 0x001064000800017f */
[----:B-1----:R-:W-:Y:S05]  /*29b70*/  @!P0 NANOSLEEP.SYNCS 0x989680 ;  /* 0x009896800000895d */ /* 0x002fea0003900000 */
[----:B------:R-:W1:Y:S02]  /*29b80*/  @!P0 SYNCS.PHASECHK.TRANS64 P0, [R6+URZ], R5 ;  /* 0x00000005060085a7 */ /* 0x000e64000800007f */
[----:B-1----:R-:W-:Y:S05]  /*29b90*/  @!P0 BRA `(.L_x_4582) ;  /* 0xfffffffc00f08947 */ /* 0x002fea000383ffff */
[----:B------:R-:W-:Y:S05]  /*29ba0*/  BRA `(.L_x_4700) ;  /* 0xffffffdc00847947 */ /* 0x000fea000383ffff */
.L_x_4583:
[----:B-1----:R1:W2:Y:S02]  /*29bb0*/  SYNCS.PHASECHK.TRANS64.TRYWAIT P0, [R7+URZ], R2 ;  /* 0x00000002070075a7 */ /* 0x0022a4000800017f */
[----:B--2---:R-:W-:Y:S05]  /*29bc0*/  @!P0 NANOSLEEP.SYNCS 0x989680 ;  /* 0x009896800000895d */ /* 0x004fea0003900000 */
[----:B------:R-:W2:Y:S02]  /*29bd0*/  @!P0 SYNCS.PHASECHK.TRANS64 P0, [R7+URZ], R2 ;  /* 0x00000002070085a7 */ /* 0x000ea4000800007f */
[----:B--2---:R-:W-:Y:S05]  /*29be0*/  @!P0 BRA `(.L_x_4583) ;  /* 0xfffffffc00f08947 */ /* 0x004fea000383ffff */
[----:B------:R-:W-:Y:S05]  /*29bf0*/  BRA `(.L_x_4701) ;  /* 0xffffffdc00787947 */ /* 0x000fea000383ffff */
.L_x_4585:
[----:B--2---:R2:W3:Y:S02]  /*29c00*/  SYNCS.PHASECHK.TRANS64.TRYWAIT P0, [R4+URZ], R5 ;  /* 0x00000005040075a7 */ /* 0x0044e4000800017f */
[----:B---3--:R-:W-:Y:S05]  /*29c10*/  @!P0 NANOSLEEP.SYNCS 0x989680 ;  /* 0x009896800000895d */ /* 0x008fea0003900000 */
[----:B------:R-:W3:Y:S02]  /*29c20*/  @!P0 SYNCS.PHASECHK.TRANS64 P0, [R4+URZ], R5 ;  /* 0x00000005040085a7 */ /* 0x000ee4000800007f */
[----:B---3--:R-:W-:Y:S05]  /*29c30*/  @!P0 BRA `(.L_x_4585) ;  /* 0xfffffffc00f08947 */ /* 0x008fea000383ffff */
[----:B------:R-:W-:Y:S05]  /*29c40*/  BRA `(.L_x_4702) ;  /* 0xffffffdc007c7947 */ /* 0x000fea000383ffff */
.L_x_4703:
        /* <DEDUP_REMOVED lines=11> */
.L_x_12765:


//--------------------- .text._ZN7cutlass13device_kernelIN5flash11enable_sm90INS1_16FlashAttnFwdSm90INS1_25CollectiveMainloopFwdSm90ILi2EN4cute5tupleIJNS5_1CILi1EEES8_S8_EEENS6_IJNS7_ILi128EEENS7_ILi112EEENS7_ILi192EEEEEELi192ENS_6half_tEfNS_4arch4Sm90ELb1ELb0ELb0ELb0ELb0ELb0ELb0ELb1ELb1ELb0ELb0ELb0EEENS1_21CollectiveEpilogueFwdINS6_IJSA_SC_SB_EEES9_SE_SG_Li256ELb0ELb0ELb0ELb0EEENS1_30DynamicPersistentTileSchedulerILi256ELi32ELb0ELb0ELb1EEEEEEEEEvNT_6ParamsE --------------------------
	.section	.text._ZN7cutlass13device_kernelIN5flash11enable_sm90INS1_16FlashAttnFwdSm90INS1_25CollectiveMainloopFwdSm90ILi2EN4cute5tupleIJNS5_1CILi1EEES8_S8_EEENS6_IJNS7_ILi128EEENS7_ILi112EEENS7_ILi192EEEEEELi192ENS_6half_tEfNS_4arch4Sm90ELb1ELb0ELb0ELb0ELb0ELb0ELb0ELb1ELb1ELb0ELb0ELb0EEENS1_21CollectiveEpilogueFwdINS6_IJSA_SC_SB_EEES9_SE_SG_Li256ELb0ELb0ELb0ELb0EEENS1_30DynamicPersistentTileSchedulerILi256ELi32ELb0ELb0ELb1EEEEEEEEEvNT_6ParamsE,"ax",@progbits
	.align	128
.text._ZN7cutlass13device_kernelIN5flash11enable_sm90INS1_16FlashAttnFwdSm90INS1_25CollectiveMainloopFwdSm90ILi2EN4cute5tupleIJNS5_1CILi1EEES8_S8_EEENS6_IJNS7_ILi128EEENS7_ILi112EEENS7_ILi192EEEEEELi192ENS_6half_tEfNS_4arch4Sm90ELb1ELb0ELb0ELb0ELb0ELb0ELb0ELb1ELb1ELb0ELb0ELb0EEENS1_21CollectiveEpilogueFwdINS6_IJSA_SC_SB_EEES9_SE_SG_Li256ELb0ELb0ELb0ELb0EEENS1_30DynamicPersistentTileSchedulerILi256ELi32ELb0ELb0ELb1EEEEEEEEEvNT_6ParamsE:
        .type           _ZN7cutlass13device_kernelIN5flash11enable_sm90INS1_16FlashAttnFwdSm90INS1_25CollectiveMainloopFwdSm90ILi2EN4cute5tupleIJNS5_1CILi1EEES8_S8_EEENS6_IJNS7_ILi128EEENS7_ILi112EEENS7_ILi192EEEEEELi192ENS_6half_tEfNS_4arch4Sm90ELb1ELb0ELb0ELb0ELb0ELb0ELb0ELb1ELb1ELb0ELb0ELb0EEENS1_21CollectiveEpilogueFwdINS6_IJSA_SC_SB_EEES9_SE_SG_Li256ELb0ELb0ELb0ELb0EEENS1_30DynamicPersistentTileSchedulerILi256ELi32ELb0ELb0ELb1EEEEEEEEEvNT_6ParamsE,@function
        .size           _ZN7cutlass13device_kernelIN5flash11enable_sm90INS1_16FlashAttnFwdSm90INS1_25CollectiveMainloopFwdSm90ILi2EN4cute5tupleIJNS5_1CILi1EEES8_S8_EEENS6_IJNS7_ILi128EEENS7_ILi112EEENS7_ILi192EEEEEELi192ENS_6half_tEfNS_4arch4Sm90ELb1ELb0ELb0ELb0ELb0ELb0ELb0ELb1ELb1ELb0ELb0ELb0EEENS1_21CollectiveEpilogueFwdINS6_IJSA_SC_SB_EEES9_SE_SG_Li256ELb0ELb0ELb0ELb0EEENS1_30DynamicPersistentTileSchedulerILi256ELi32ELb0ELb0ELb1EEEEEEEEEvNT_6ParamsE,(.L_x_12766 - _ZN7cutlass13device_kernelIN5flash11enable_sm90INS1_16FlashAttnFwdSm90INS1_25CollectiveMainloopFwdSm90ILi2EN4cute5tupleIJNS5_1CILi1EEES8_S8_EEENS6_IJNS7_ILi128EEENS7_ILi112EEENS7_ILi192EEEEEELi192ENS_6half_tEfNS_4arch4Sm90ELb1ELb0ELb0ELb0ELb0ELb0ELb0ELb1ELb1ELb0ELb0ELb0EEENS1_21CollectiveEpilogueFwdINS6_IJSA_SC_SB_EEES9_SE_SG_Li256ELb0ELb0ELb0ELb0EEENS1_30DynamicPersistentTileSchedulerILi256ELi32ELb0ELb0ELb1EEEEEEEEEvNT_6ParamsE)
        .other          _ZN7cutlass13device_kernelIN5flash11enable_sm90INS1_16FlashAttnFwdSm90INS1_25CollectiveMainloopFwdSm90ILi2EN4cute5tupleIJNS5_1CILi1EEES8_S8_EEENS6_IJNS7_ILi128EEENS7_ILi112EEENS7_ILi192EEEEEELi192ENS_6half_tEfNS_4arch4Sm90ELb1ELb0ELb0ELb0ELb0ELb0ELb0ELb1ELb1ELb0ELb0ELb0EEENS1_21CollectiveEpilogueFwdINS6_IJSA_SC_SB_EEES9_SE_SG_Li256ELb0ELb0ELb0ELb0EEENS1_30DynamicPersistentTileSchedulerILi256ELi32ELb0ELb0ELb1EEEEEEEEEvNT_6ParamsE,@"STO_CUDA_ENTRY STV_DEFAULT"
_ZN7cutlass13device_kernelIN5flash11enable_sm90INS1_16FlashAttnFwdSm90INS1_25CollectiveMainloopFwdSm90ILi2EN4cute5tupleIJNS5_1CILi1EEES8_S8_EEENS6_IJNS7_ILi128EEENS7_ILi112EEENS7_ILi192EEEEEELi192ENS_6half_tEfNS_4arch4Sm90ELb1ELb0ELb0ELb0ELb0ELb0ELb0ELb1ELb1ELb0ELb0ELb0EEENS1_21CollectiveEpilogueFwdINS6_IJSA_SC_SB_EEES9_SE_SG_Li256ELb0ELb0ELb0ELb0EEENS1_30DynamicPersistentTileSchedulerILi256ELi32ELb0ELb0ELb1EEEEEEEEEvNT_6ParamsE:
        /* <DEDUP_REMOVED lines=23> */
.L_x_4705:
[----:B------:R-:W-:Y:S05]  /*0170*/  BSYNC B0 ;  /* 0x0000000000007941 */ /* 0x000fea0003800000 */
.L_x_4704:
        /* <DEDUP_REMOVED lines=36> */
.L_x_4706:
        /* <DEDUP_REMOVED lines=22> */
.L_x_4707:
        /* <DEDUP_REMOVED lines=18> */
.L_x_4708:
        /* <DEDUP_REMOVED lines=22> */
.L_x_4709:
        /* <DEDUP_REMOVED lines=22> */
.L_x_4710:
[----:B-1----:R-:W-:Y:S01]  /*0900*/  ISETP.NE.AND P0, PT, R2, RZ, PT ;  /* 0x000000ff0200720c */ /* 0x002fe20003f05270 */
[----:B------:R-:W-:Y:S01]  /*0910*/  IMAD.MOV.U32 R2, RZ, RZ, 0x1 ;  /* 0x00000001ff027424 */ /* 0x000fe200078e00ff */
[----:B------:R-:W-:-:S04]  /*0920*/  NOP ;  /* 0x0000000000007918 */ /* 0x000fc80000000000 */
[----:B------:R-:W-:-:S05]  /*0930*/  SEL R2, R2, 0x2, !P0 ;  /* 0x0000000202027807 */ /* 0x000fca0004000000 */
[----:B------:R1:W-:Y:S01]  /*0940*/  STL [R1+0x8], R2 ;  /* 0x0000080201007387 */ /* 0x0003e20000100800 */
[----:B---34-:R-:W-:Y:S06]  /*0950*/  BAR.SYNC.DEFER_BLOCKING 0x0 ;  /* 0x0000000000007b1d */ /* 0x018fec0000010000 */
[----:B------:R-:W-:Y:S05]  /*0960*/  @!P0 BRA `(.L_x_4711) ;  /* 0x000000fc00a88947 */ /* 0x000fea0003800000 */
.L_x_4712:
[----:B------:R-:W-:-:S08]  /*0970*/  NOP ;  /* 0x0000000000007918 */ /* 0x000fd00000000000 */
[----:B------:R-:W3:Y:S02]  /*0980*/  USETMAXREG.TRY_ALLOC.CTAPOOL UP0, 0xf0 ;  /* 0x000000f0000079c8 */ /* 0x000ee40008000600 */
[----:B---3--:R-:W-:-:S13]  /*0990*/  PLOP3.LUT P0, PT, PT, PT, UP0, 0x80, 0x0 ;  /* 0x000000000000781c */ /* 0x008fda0003f0f008 */
[----:B------:R-:W-:Y:S05]  /*09a0*/  @!P0 BRA `(.L_x_4712) ;  /* 0xfffffffc00f08947 */ /* 0x000fea000383ffff */
[----:B--2---:R-:W2:Y:S08]  /*09b0*/  S2UR UR7, SR_CTAID.X ;  /* 0x00000000000779c3 */ /* 0x004eb00000002500 */
[----:B------:R-:W-:Y:S08]  /*09c0*/  BAR.ARV 0x4, 0x120 ;  /* 0x0104800000007b1d */ /* 0x000ff00000002000 */
[----:B------:R-:W2:Y:S08]  /*09d0*/  LDC R0, c[0x0][0xda8] ;  /* 0x00036a00ff007b82 */ /* 0x000eb00000000800 */
[----:B------:R-:W-:Y:S06]  /*09e0*/  BAR.ARV 0x8, 0x120 ;  /* 0x0204800000007b1d */ /* 0x000fec0000002000 */
        /* <DEDUP_REMOVED lines=8> */
[----:B------:R-:W-:-:S05]  /*0a70*/  LOP3.LUT R212, R2, 0xffffff80, RZ, 0xc0, !PT ;  /* 0xffffff8002d47812 */ /* 0x000fca00078ec0ff */
[----:B------:R-:W-:Y:S01]  /*0a80*/  IMAD.IADD R212, R215, 0x1, -R212 ;  /* 0x00000001d7d47824 */ /* 0x000fe200078e0ad4 */
[----:B------:R-:W1:Y:S01]  /*0a90*/  S2UR UR6, SR_SWINHI ;  /* 0x00000000000679c3 */ /* 0x000e620000002f00 */
[----:B------:R-:W-:-:S03]  /*0aa0*/  LEA.HI R3, R0, R215, RZ, 0x4 ;  /* 0x000000d700037211 */ /* 0x000fc600078f20ff */
[----:B------:R-:W-:Y:S02]  /*0ab0*/  SHF.R.S32.HI R7, RZ, 0x1f, R212 ;  /* 0x0000001fff077819 */ /* 0x000fe400000114d4 */
[----:B------:R-:W-:Y:S02]  /*0ac0*/  SHF.R.S32.HI R6, RZ, 0x4, R3 ;  /* 0x00000004ff067819 */ /* 0x000fe40000011403 */
[----:B------:R-:W-:Y:S02]  /*0ad0*/  LEA.HI R8, R7, R212, RZ, 0x2 ;  /* 0x000000d407087211 */ /* 0x000fe400078f10ff */
[----:B------:R-:W-:Y:S02]  /*0ae0*/  LOP3.LUT R4, R3, 0x3fffff0, RZ, 0xc0, !PT ;  /* 0x03fffff003047812 */ /* 0x000fe400078ec0ff */
[--C-:B------:R-:W-:Y:S02]  /*0af0*/  SHF.R.S32.HI R9, RZ, 0x2, R8.reuse ;  /* 0x00000002ff097819 */ /* 0x100fe40000011408 */
[----:B------:R-:W-:-:S02]  /*0b00*/  SHF.R.S32.HI R10, RZ, 0x1f, R8 ;  /* 0x0000001fff0a7819 */ /* 0x000fc40000011408 */
[----:B------:R-:W-:Y:S02]  /*0b10*/  SHF.R.S32.HI R213, RZ, 0x7, R2 ;  /* 0x00000007ffd57819 */ /* 0x000fe40000011402 */
[----:B------:R-:W-:Y:S02]  /*0b20*/  LEA.HI R5, R3, R6, RZ, 0x1 ;  /* 0x0000000603057211 */ /* 0x000fe400078f08ff */
[----:B------:R-:W-:Y:S01]  /*0b30*/  LEA.HI R214, R0, R215, RZ, 0x5 ;  /* 0x000000d700d67211 */ /* 0x000fe200078f28ff */
[----:B------:R-:W-:Y:S01]  /*0b40*/  IMAD.IADD R3, R215, 0x1, -R4 ;  /* 0x00000001d7037824 */ /* 0x000fe200078e0a04 */
[----:B------:R-:W-:Y:S02]  /*0b50*/  LEA.HI R10, R10, R9, RZ, 0x3 ;  /* 0x000000090a0a7211 */ /* 0x000fe400078f18ff */
[----:B------:R-:W-:Y:S02]  /*0b60*/  LEA.HI R2, R2, R213, RZ, 0x1 ;  /* 0x000000d502027211 */ /* 0x000fe400078f08ff */
[----:B------:R-:W-:-:S02]  /*0b70*/  LOP3.LUT R5, R5, 0x1ffffffe, RZ, 0xc0, !PT ;  /* 0x1ffffffe05057812 */ /* 0x000fc400078ec0ff */
[----:B------:R-:W-:Y:S01]  /*0b80*/  SHF.R.S32.HI R214, RZ, 0x5, R214 ;  /* 0x00000005ffd67819 */ /* 0x000fe200000114d6 */
[----:B------:R-:W-:Y:S01]  /*0b90*/  UMOV UR4, 0x400 ;  /* 0x0000040000047882 */ /* 0x000fe20000000000 */
[----:B------:R-:W-:Y:S02]  /*0ba0*/  LOP3.LUT R10, R10, 0xfffffff8, RZ, 0xc0, !PT ;  /* 0xfffffff80a0a7812 */ /* 0x000fe400078ec0ff */
[----:B------:R-:W-:Y:S01]  /*0bb0*/  LOP3.LUT R2, R2, 0x3fffffe, RZ, 0xc0, !PT ;  /* 0x03fffffe02027812 */ /* 0x000fe200078ec0ff */
[----:B---3--:R-:W-:Y:S01]  /*0bc0*/  ULEA UR8, UR5, UR4, 0x18 ;  /* 0x0000000405087291 */ /* 0x008fe2000f8ec03f */
[----:B------:R-:W-:Y:S01]  /*0bd0*/  LEA R4, R214, R3, 0x4 ;  /* 0x00000003d6047211 */ /* 0x000fe200078e20ff */
[----:B------:R-:W-:Y:S01]  /*0be0*/  IMAD.IADD R5, R6, 0x1, -R5 ;  /* 0x0000000106057824 */ /* 0x000fe200078e0a05 */
[----:B------:R-:W-:Y:S02]  /*0bf0*/  LEA.HI R7, R7, R212, RZ, 0x5 ;  /* 0x000000d407077211 */ /* 0x000fe400078f28ff */
[----:B------:R-:W-:Y:S01]  /*0c00*/  LEA.HI R0, R0, R215, RZ, 0x3 ;  /* 0x000000d700007211 */ /* 0x000fe200078f18ff */
[----:B------:R-:W-:Y:S01]  /*0c10*/  IMAD.IADD R10, R9, 0x1, -R10 ;  /* 0x00000001090a7824 */ /* 0x000fe200078e0a0a */
[----:B------:R-:W-:Y:S01]  /*0c20*/  SHF.R.S32.HI R7, RZ, 0x5, R7 ;  /* 0x00000005ff077819 */ /* 0x000fe20000011407 */
[----:B------:R-:W-:Y:S01]  /*0c30*/  IMAD.IADD R206, R213, 0x1, -R2 ;  /* 0x00000001d5ce7824 */ /* 0x000fe200078e0a02 */
[----:B------:R-:W-:Y:S01]  /*0c40*/  LOP3.LUT R2, R0, 0x1ffffff8, RZ, 0xc0, !PT ;  /* 0x1ffffff800027812 */ /* 0x000fe200078ec0ff */
[----:B------:R-:W-:Y:S01]  /*0c50*/  IMAD R3, R4, 0x8, R5 ;  /* 0x0000000804037824 */ /* 0x000fe200078e0205 */
[----:B------:R-:W-:Y:S01]  /*0c60*/  UMOV UR4, UR8 ;  /* 0x0000000800047c82 */ /* 0x000fe20008000000 */
[----:B-1----:R-:W-:Y:S01]  /*0c70*/  UMOV UR5, UR6 ;  /* 0x0000000600057c82 */ /* 0x002fe20008000000 */
[----:B------:R-:W-:Y:S01]  /*0c80*/  LEA R7, R7, R10, 0x4 ;  /* 0x0000000a07077211 */ /* 0x000fe200078e20ff */
[----:B------:R-:W-:Y:S01]  /*0c90*/  IMAD.U32 R18, RZ, RZ, UR4 ;  /* 0x00000004ff127e24 */ /* 0x000fe2000f8e00ff */
[----:B------:R-:W-:Y:S01]  /*0ca0*/  LOP3.LUT R205, R8, 0x7ffffffc, RZ, 0xc0, !PT ;  /* 0x7ffffffc08cd7812 */ /* 0x000fe200078ec0ff */
[----:B------:R-:W-:-:S02]  /*0cb0*/  IMAD.U32 R19, RZ, RZ, UR5 ;  /* 0x00000005ff137e24 */ /* 0x000fc4000f8e00ff */
[----:B------:R-:W-:Y:S02]  /*0cc0*/  IMAD.SHL.U32 R3, R3, 0x8, RZ ;  /* 0x0000000803037824 */ /* 0x000fe400078e00ff */
[----:B------:R-:W-:Y:S01]  /*0cd0*/  IMAD.IADD R2, R215, 0x1, -R2 ;  /* 0x00000001d7027824 */ /* 0x000fe200078e0a02 */
[----:B------:R-:W-:Y:S01]  /*0ce0*/  UMOV UR5, URZ ;  /* 0x0000003f00057c82 */ /* 0x000fe20008000000 */
[----:B------:R-:W-:Y:S01]  /*0cf0*/  IMAD.U32 R16, RZ, RZ, UR8 ;  /* 0x00000008ff107e24 */ /* 0x000fe2000f8e00ff */
[----:B------:R-:W-:Y:S01]  /*0d00*/  SHF.R.S32.HI R208, RZ, 0x3, R0 ;  /* 0x00000003ffd07819 */ /* 0x000fe20000011400 */
[----:B------:R-:W-:Y:S01]  /*0d10*/  IMAD.WIDE R18, R3, 0x2, R18 ;  /* 0x0000000203127825 */ /* 0x000fe200078e0212 */
[----:B------:R-:W-:-:S03]  /*0d20*/  MOV R17, UR5 ;  /* 0x0000000500117c02 */ /* 0x000fc60008000f00 */
[----:B------:R-:W-:Y:S02]  /*0d30*/  IMAD R206, R206, 0x40, R7 ;  /* 0x00000040cece7824 */ /* 0x000fe400078e0207 */
[----:B------:R-:W-:Y:S02]  /*0d40*/  IMAD.MOV.U32 R210, RZ, RZ, RZ ;  /* 0x000000ffffd27224 */ /* 0x000fe400078e00ff */
[----:B------:R-:W-:Y:S02]  /*0d50*/  IMAD.SHL.U32 R22, R2, 0x8, RZ ;  /* 0x0000000802167824 */ /* 0x000fe400078e00ff */
[----:B------:R-:W-:Y:S01]  /*0d60*/  IMAD.IADD R205, R212, 0x1, -R205 ;  /* 0x00000001d4cd7824 */ /* 0x000fe200078e0acd */
[----:B------:R-:W-:Y:S01]  /*0d70*/  UMOV UR4, UR7 ;  /* 0x0000000700047c82 */ /* 0x000fe20008000000 */
[----:B------:R-:W-:Y:S01]  /*0d80*/  UMOV UR46, URZ ;  /* 0x0000003f002e7c82 */ /* 0x000fe20008000000 */
[----:B--2---:R-:W-:-:S07]  /*0d90*/  LOP3.LUT R204, R11, 0x1, RZ, 0xfc, !PT ;  /* 0x000000010bcc7812 */ /* 0x004fce00078efcff */
.L_x_4759:
        /* <DEDUP_REMOVED lines=21> */
.L_x_4713:
        /* <DEDUP_REMOVED lines=8> */
.L_x_4714:
[----:B------:R-:W-:Y:S01]  /*0f70*/  R2UR UR5, R207 ;  /* 0x00000000cf0572ca */ /* 0x000fe200000e0000 */
[----:B------:R-:W1:Y:S01]  /*0f80*/  LDC R0, c[0x0][0x288] ;  /* 0x0000a200ff007b82 */ /* 0x000e620000000800 */
[----:B------:R-:W-:Y:S01]  /*0f90*/  ULDC UR6, c[0x0][0xdac] ;  /* 0x00036b0000067ab9 */ /* 0x000fe20000000800 */
[----:B------:R-:W-:Y:S01]  /*0fa0*/  ULDC.64 UR10, c[0x0][0x3f8] ;  /* 0x0000fe00000a7ab9 */ /* 0x000fe20000000a00 */
[----:B------:R-:W-:Y:S01]  /*0fb0*/  MOV R4, RZ ;  /* 0x000000ff00047202 */ /* 0x000fe20000000f00 */
[----:B------:R-:W-:Y:S01]  /*0fc0*/  UISETP.NE.U32.AND UP0, UPT, UR10, URZ, UPT ;  /* 0x0000003f0a00728c */ /* 0x000fe2000bf05070 */
[----:B------:R-:W-:Y:S01]  /*0fd0*/  IMAD.MOV.U32 R2, RZ, RZ, RZ ;  /* 0x000000ffff027224 */ /* 0x000fe200078e00ff */
[----:B------:R-:W-:Y:S01]  /*0fe0*/  ULDC UR43, c[0x0][0xdb8] ;  /* 0x00036e00002b7ab9 */ /* 0x000fe20000000800 */
[----:B------:R-:W-:Y:S01]  /*0ff0*/  UIADD3 UR4, UR7, -UR4, URZ ;  /* 0x8000000407047290 */ /* 0x000fe2000fffe03f */
[----:B------:R-:W2:Y:S01]  /*1000*/  LDC R82, c[0x0][0x2e0] ;  /* 0x0000b800ff527b82 */ /* 0x000ea20000000800 */
[----:B------:R-:W-:Y:S01]  /*1010*/  UISETP.NE.AND.EX UP0, UPT, UR11, URZ, UPT, UP0 ;  /* 0x0000003f0b00728c */ /* 0x000fe2000bf05300 */
[----:B------:R-:W-:-:S02]  /*1020*/  PLOP3.LUT P0, PT, PT, PT, PT, 0x80, 0x0 ;  /* 0x000000000000781c */ /* 0x000fc40003f0f070 */
[----:B------:R-:W-:Y:S01]  /*1030*/  CS2R R118, SRZ ;  /* 0x0000000000767805 */ /* 0x000fe2000001ff00 */
[----:B------:R-:W-:Y:S01]  /*1040*/  ULOP3.LUT UR5, URZ, UR5, URZ, 0x33, !UPT ;  /* 0x000000053f057292 */ /* 0x000fe2000f8e333f */
[----:B------:R-:W-:Y:S02]  /*1050*/  CS2R R116, SRZ ;  /* 0x0000000000747805 */ /* 0x000fe4000001ff00 */
[----:B------:R-:W-:Y:S02]  /*1060*/  CS2R R114, SRZ ;  /* 0x0000000000727805 */ /* 0x000fe4000001ff00 */
[----:B------:R-:W-:Y:S01]  /*1070*/  CS2R R112, SRZ ;  /* 0x0000000000707805 */ /* 0x000fe2000001ff00 */
[----:B------:R-:W-:Y:S01]  /*1080*/  UIADD3 UR5, UR5, UR6, URZ ;  /* 0x0000000605057290 */ /* 0x000fe2000fffe03f */
[----:B------:R-:W-:Y:S02]  /*1090*/  CS2R R110, SRZ ;  /* 0x00000000006e7805 */ /* 0x000fe4000001ff00 */
[----:B------:R-:W-:Y:S01]  /*10a0*/  CS2R R108, SRZ ;  /* 0x00000000006c7805 */ /* 0x000fe2000001ff00 */
[----:B------:R-:W-:Y:S01]  /*10b0*/  ULDC UR6, c[0x0][0x404] ;  /* 0x0001010000067ab9 */ /* 0x000fe20000000800 */
[----:B------:R-:W-:Y:S01]  /*10c0*/  USHF.L.U32 UR42, UR5, 0x7, URZ ;  /* 0x00000007052a7899 */ /* 0x000fe2000800063f */
[----:B------:R-:W-:Y:S01]  /*10d0*/  CS2R R106, SRZ ;  /* 0x00000000006a7805 */ /* 0x000fe2000001ff00 */
[----:B------:R-:W-:Y:S01]  /*10e0*/  USEL UR5, UR6, 0x1, UP0 ;  /* 0x0000000106057887 */ /* 0x000fe20008000000 */
[----:B------:R-:W-:Y:S01]  /*10f0*/  CS2R R104, SRZ ;  /* 0x0000000000687805 */ /* 0x000fe2000001ff00 */
[----:B------:R-:W-:Y:S01]  /*1100*/  UISETP.NE.AND UP0, UPT, UR43, 0x1, UPT ;  /* 0x000000012b00788c */ /* 0x000fe2000bf05270 */
[----:B------:R-:W-:Y:S01]  /*1110*/  CS2R R102, SRZ ;  /* 0x0000000000667805 */ /* 0x000fe2000001ff00 */
[----:B------:R-:W-:Y:S01]  /*1120*/  IMAD.U32 R211, RZ, RZ, UR42 ;  /* 0x0000002affd37e24 */ /* 0x000fe2000f8e00ff */
[----:B------:R-:W-:-:S02]  /*1130*/  CS2R R100, SRZ ;  /* 0x0000000000647805 */ /* 0x000fc4000001ff00 */
[----:B------:R-:W-:Y:S02]  /*1140*/  CS2R R98, SRZ ;  /* 0x0000000000627805 */ /* 0x000fe4000001ff00 */
[----:B------:R-:W-:Y:S02]  /*1150*/  CS2R R96, SRZ ;  /* 0x0000000000607805 */ /* 0x000fe4000001ff00 */
[----:B------:R-:W-:Y:S02]  /*1160*/  CS2R R94, SRZ ;  /* 0x00000000005e7805 */ /* 0x000fe4000001ff00 */
[----:B-1----:R-:W-:Y:S01]  /*1170*/  IADD3 R5, R211, 0xef, -R0 ;  /* 0x000000efd3057810 */ /* 0x002fe20007ffe800 */
[----:B--2---:R-:W-:Y:S01]  /*1180*/  IMAD R82, R82, UR5, RZ ;  /* 0x0000000552527c24 */ /* 0x004fe2000f8e02ff */
[----:B------:R-:W-:Y:S01]  /*1190*/  ULDC UR5, c[0x0][0xdc4] ;  /* 0x0003710000057ab9 */ /* 0x000fe20000000800 */
[----:B------:R-:W-:Y:S01]  /*11a0*/  CS2R R92, SRZ ;  /* 0x00000000005c7805 */ /* 0x000fe2000001ff00 */
[----:B------:R-:W-:Y:S01]  /*11b0*/  UIMAD UR8, UR8, UR5, UR4 ;  /* 0x00000005080872a4 */ /* 0x000fe2000f8e0204 */
[C---:B------:R-:W-:Y:S01]  /*11c0*/  VIADD R3, R82.reuse, 0x6f ;  /* 0x0000006f52037836 */ /* 0x040fe20000000000 */
[----:B------:R-:W-:Y:S01]  /*11d0*/  @UP0 ULDC UR6, c[0x0][0xdc0] ;  /* 0x0003700000060ab9 */ /* 0x000fe20000000800 */
[----:B------:R-:W-:Y:S01]  /*11e0*/  IMAD.IADD R5, R82, 0x1, R5 ;  /* 0x0000000152057824 */ /* 0x000fe200078e0205 */
[----:B------:R-:W-:Y:S01]  /*11f0*/  @UP0 ULDC UR4, c[0x0][0xdbc] ;  /* 0x00036f0000040ab9 */ /* 0x000fe20000000800 */
[----:B------:R-:W-:Y:S01]  /*1200*/  IMAD.HI R2, R3, -0x6db6db6d, R2 ;  /* 0x9249249303027827 */ /* 0x000fe200078e0202 */
[----:B------:R-:W-:Y:S01]  /*1210*/  UIMAD.WIDE.U32 UR4, UR8, UR4, URZ ;  /* 0x00000004080472a5 */ /* 0x000fe2000f8e003f */
[----:B------:R-:W-:Y:S01]  /*1220*/  CS2R R90, SRZ ;  /* 0x00000000005a7805 */ /* 0x000fe2000001ff00 */
[----:B------:R-:W-:Y:S01]  /*1230*/  UMOV UR44, UR8 ;  /* 0x00000008002c7c82 */ /* 0x000fe20008000000 */
[----:B------:R-:W-:Y:S01]  /*1240*/  IMAD.HI R4, R5, -0x6db6db6d, R4 ;  /* 0x9249249305047827 */ /* 0x000fe200078e0204 */
[----:B------:R-:W-:Y:S01]  /*1250*/  SHF.R.U32.HI R3, RZ, 0x1f, R2 ;  /* 0x0000001fff037819 */ /* 0x000fe20000011602 */
[----:B------:R-:W-:Y:S01]  /*1260*/  @UP0 USHF.R.U32.HI UR44, URZ, UR6, UR5 ;  /* 0x000000063f2c0299 */ /* 0x000fe20008011605 */
[----:B------:R-:W-:-:S02]  /*1270*/  CS2R R88, SRZ ;  /* 0x0000000000587805 */ /* 0x000fc4000001ff00 */
[----:B------:R-:W-:Y:S02]  /*1280*/  CS2R R86, SRZ ;  /* 0x0000000000567805 */ /* 0x000fe4000001ff00 */
[----:B------:R-:W-:Y:S01]  /*1290*/  SHF.R.U32.HI R5, RZ, 0x1f, R4 ;  /* 0x0000001fff057819 */ /* 0x000fe20000011604 */
[----:B------:R-:W-:Y:S01]  /*12a0*/  UIADD3 UR4, -UR44, URZ, URZ ;  /* 0x0000003f2c047290 */ /* 0x000fe2000fffe13f */
[----:B------:R-:W-:Y:S01]  /*12b0*/  LEA.HI.SX32 R3, R2, R3, 0x1a ;  /* 0x0000000302037211 */ /* 0x000fe200078fd2ff */
[----:B------:R-:W-:Y:S01]  /*12c0*/  IMAD.MOV.U32 R2, RZ, RZ, RZ ;  /* 0x000000ffff027224 */ /* 0x000fe200078e00ff */
[----:B------:R-:W-:Y:S01]  /*12d0*/  LEA.HI.SX32 R4, R4, R5, 0x1a ;  /* 0x0000000504047211 */ /* 0x000fe200078fd2ff */
[----:B------:R-:W-:Y:S01]  /*12e0*/  UIMAD UR43, UR43, UR4, UR8 ;  /* 0x000000042b2b72a4 */ /* 0x000fe2000f8e0208 */
[----:B------:R-:W-:Y:S02]  /*12f0*/  CS2R R84, SRZ ;  /* 0x0000000000547805 */ /* 0x000fe4000001ff00 */
[----:B------:R-:W-:-:S02]  /*1300*/  CS2R R38, SRZ ;  /* 0x0000000000267805 */ /* 0x000fc4000001ff00 */
[----:B------:R-:W-:Y:S01]  /*1310*/  VIMNMX R83, R3, R4, PT ;  /* 0x0000000403537248 */ /* 0x000fe20003fe0100 */
[----:B------:R-:W-:Y:S01]  /*1320*/  IMAD.MOV.U32 R3, RZ, RZ, RZ ;  /* 0x000000ffff037224 */ /* 0x000fe200078e00ff */
[----:B------:R-:W-:Y:S02]  /*1330*/  CS2R R80, SRZ ;  /* 0x0000000000507805 */ /* 0x000fe4000001ff00 */
[----:B------:R-:W-:Y:S02]  /*1340*/  CS2R R78, SRZ ;  /* 0x00000000004e7805 */ /* 0x000fe4000001ff00 */
[----:B------:R-:W-:Y:S02]  /*1350*/  ISETP.GE.AND P1, PT, R83, 0x1, PT ;  /* 0x000000015300780c */ /* 0x000fe40003f26270 */
        /* <DEDUP_REMOVED lines=21> */
[----:B------:R-:W-:Y:S01]  /*14b0*/  CS2R R36, SRZ ;  /* 0x0000000000247805 */ /* 0x000fe2000001ff00 */
[----:B------:R-:W-:Y:S01]  /*14c0*/  IMAD.MOV.U32 R124, RZ, RZ, RZ ;  /* 0x000000ffff7c7224 */ /* 0x000fe200078e00ff */
[----:B------:R-:W-:Y:S02]  /*14d0*/  CS2R R30, SRZ ;  /* 0x00000000001e7805 */ /* 0x000fe4000001ff00 */
[----:B------:R-:W-:Y:S01]  /*14e0*/  CS2R R32, SRZ ;  /* 0x0000000000207805 */ /* 0x000fe2000001ff00 */
[----:B------:R-:W-:Y:S01]  /*14f0*/  IMAD.MOV.U32 R0, RZ, RZ, RZ ;  /* 0x000000ffff007224 */ /* 0x000fe200078e00ff */
[----:B------:R-:W-:Y:S01]  /*1500*/  CS2R R6, SRZ ;  /* 0x0000000000067805 */ /* 0x000fe2000001ff00 */
[----:B------:R-:W-:Y:S01]  /*1510*/  IMAD.MOV.U32 R27, RZ, RZ, RZ ;  /* 0x000000ffff1b7224 */ /* 0x000fe200078e00ff */
[----:B------:R-:W-:Y:S01]  /*1520*/  MOV R29, RZ ;  /* 0x000000ff001d7202 */ /* 0x000fe20000000f00 */
[----:B------:R-:W-:Y:S01]  /*1530*/  IMAD.MOV.U32 R25, RZ, RZ, RZ ;  /* 0x000000ffff197224 */ /* 0x000fe200078e00ff */
[----:B------:R-:W-:Y:S06]  /*1540*/  @!P1 BRA `(.L_x_4715) ;  /* 0x000000d800fc9947 */ /* 0x000fec0003800000 */
[----:B------:R-:W1:Y:S01]  /*1550*/  SHFL.IDX PT, R0, R213, RZ, 0x1f ;  /* 0x00001fffd5007589 */ /* 0x000e6200000e0000 */
[----:B------:R-:W-:-:S13]  /*1560*/  R2UR UR6, R16 ;  /* 0x00000000100672ca */ /* 0x000fda00000e0000 */
[----:B------:R-:W-:-:S04]  /*1570*/  UIADD3 UR6, UR6, 0x15400, URZ ;  /* 0x0001540006067890 */ /* 0x000fc8000fffe03f */
[----:B------:R-:W-:Y:S01]  /*1580*/  ULOP3.LUT UP0, URZ, UR6, 0x9f, URZ, 0xc0, !UPT ;  /* 0x0000009f063f7892 */ /* 0x000fe2000f80c03f */
[----:B-1----:R-:W-:-:S05]  /*1590*/  R2UR UR4, R0 ;  /* 0x00000000000472ca */ /* 0x002fca00000e0000 */
[----:B------:R-:W-:-:S08]  /*15a0*/  PLOP3.LUT P0, PT, PT, PT, UP0, 0x80, 0x0 ;  /* 0x000000000000781c */ /* 0x000fd00003f0f008 */
        /* <DEDUP_REMOVED lines=23> */
.L_x_4716:
[----:B------:R-:W-:Y:S02]  /*1720*/  LEA.HI R0, R210, R210, RZ, 0x1 ;  /* 0x000000d2d2007211 */ /* 0x000fe400078f08ff */
[----:B------:R-:W-:Y:S02]  /*1730*/  R2UR UR4, R16 ;  /* 0x00000000100472ca */ /* 0x000fe400000e0000 */
[----:B------:R-:W-:Y:S02]  /*1740*/  LOP3.LUT R3, R0, 0xfffffffe, RZ, 0xc0, !PT ;  /* 0xfffffffe00037812 */ /* 0x000fe400078ec0ff */
[----:B------:R-:W-:-:S03]  /*1750*/  ISETP.NE.AND P0, PT, R204, 0x3, PT ;  /* 0x00000003cc00780c */ /* 0x000fc60003f05270 */
[----:B------:R-:W-:-:S05]  /*1760*/  IMAD.IADD R0, R210, 0x1, -R3 ;  /* 0x00000001d2007824 */ /* 0x000fca00078e0a03 */
[----:B------:R-:W-:-:S04]  /*1770*/  SHF.L.U32 R0, R0, 0x1f, RZ ;  /* 0x0000001f00007819 */ /* 0x000fc800000006ff */
[----:B------:R-:W1:Y:S02]  /*1780*/  SYNCS.PHASECHK.TRANS64.TRYWAIT P1, [UR4+0x36800], R0 ;  /* 0x03680000ff0075a7 */ /* 0x000e640008020144 */
[----:B-1----:R-:W-:Y:S05]  /*1790*/  @!P1 BRA `(.L_x_4717) ;  /* 0x0000012000b89947 */ /* 0x002fea0003800000 */
.L_x_4818:
[----:B------:R-:W-:Y:S05]  /*17a0*/  @!P0 BRA `(.L_x_4718) ;  /* 0x0000000000048947 */ /* 0x000fea0003800000 */
[----:B------:R-:W-:Y:S01]  /*17b0*/  BPT.TRAP 0x1 ;  /* 0x000000040000795c */ /* 0x000fe20000300000 */
.L_x_4718:
[----:B------:R-:W-:Y:S01]  /*17c0*/  R2UR UR5, R17 ;  /* 0x00000000110572ca */ /* 0x000fe200000e0000 */
[----:B------:R-:W-:Y:S01]  /*17d0*/  IMAD.U32 R2, RZ, RZ, UR46 ;  /* 0x0000002eff027e24 */ /* 0x000fe2000f8e00ff */
[----:B------:R-:W-:-:S11]  /*17e0*/  R2UR UR4, R16 ;  /* 0x00000000100472ca */ /* 0x000fd600000e0000 */
[----:B-1----:R-:W-:Y:S02]  /*17f0*/  IMAD.U32 R3, RZ, RZ, UR5 ;  /* 0x00000005ff037e24 */ /* 0x002fe4000f8e00ff */
[----:B------:R-:W-:-:S03]  /*1800*/  LEA R2, R2, UR4, 0x3 ;  /* 0x0000000402027c11 */ /* 0x000fc6000f8e18ff */
[----:B------:R-:W-:-:S04]  /*1810*/  SHF.L.U32 R3, R3, 0x1f, RZ ;  /* 0x0000001f03037819 */ /* 0x000fc800000006ff */
[----:B------:R1:W2:Y:S01]  /*1820*/  SYNCS.PHASECHK.TRANS64.TRYWAIT P2, [R2+URZ+0x36830], R3 ;  /* 0x03683003020075a7 */ /* 0x0002a2000804017f */
[----:B------:R-:W-:Y:S05]  /*1830*/  @!P0 BRA `(.L_x_4719) ;  /* 0x0000000000048947 */ /* 0x000fea0003800000 */
[----:B------:R-:W-:Y:S01]  /*1840*/  BPT.TRAP 0x1 ;  /* 0x000000040000795c */ /* 0x000fe20000300000 */
.L_x_4719:
[----:B------:R-:W3:Y:S01]  /*1850*/  S2R R0, SR_TID.X ;  /* 0x0000000000007919 */ /* 0x000ee20000002100 */
[----:B------:R-:W-:Y:S02]  /*1860*/  MOV R119, RZ ;  /* 0x000000ff00777202 */ /* 0x000fe40000000f00 */
[----:B---3--:R-:W-:Y:S01]  /*1870*/  LOP3.LUT P1, RZ, R0, 0x7f, RZ, 0xc0, !PT ;  /* 0x0000007f00ff7812 */ /* 0x008fe2000782c0ff */
[----:B--2---:R-:W-:-:S12]  /*1880*/  @P2 BRA `(.L_x_4720) ;  /* 0x0000000000082947 */ /* 0x004fd80003800000 */
[----:B------:R-:W2:Y:S02]  /*1890*/  SYNCS.PHASECHK.TRANS64.TRYWAIT P2, [R2+URZ+0x36830], R3 ;  /* 0x03683003020075a7 */ /* 0x000ea4000804017f */
[----:B--2---:R-:W-:Y:S05]  /*18a0*/  @!P2 BRA `(.L_x_4721) ;  /* 0x000001200090a947 */ /* 0x004fea0003800000 */
.L_x_4720:
        /* <DEDUP_REMOVED lines=12> */
[----:B------:R-:W-:Y:S01]  /*1970*/  UMOV UR27, 0x40000040 ;  /* 0x40000040001b7882 */ /* 0x000fe20000000000 */
[----:B------:R-:W-:Y:S01]  /*1980*/  UMOV UR31, 0x40000040 ;  /* 0x40000040001f7882 */ /* 0x000fe20000000000 */
[----:B------:R-:W-:Y:S01]  /*1990*/  UIADD3 UR4, UR4, 0x21400, URZ ;  /* 0x0002140004047890 */ /* 0x000fe2000fffe03f */
[----:B------:R-:W-:Y:S01]  /*19a0*/  MOV R0, UR43 ;  /* 0x0000002b00007c02 */ /* 0x000fe20008000f00 */
[----:B------:R-:W-:Y:S01]  /*19b0*/  UMOV UR35, 0x40000040 ;  /* 0x4000004000237882 */ /* 0x000fe20000000000 */
[----:B------:R-:W-:Y:S01]  /*19c0*/  UMOV UR39, 0x40000040 ;  /* 0x4000004000277882 */ /* 0x000fe20000000000 */
[----:B------:R-:W-:Y:S01]  /*19d0*/  USHF.R.U32.HI UR4, URZ, 0x4, UR4 ;  /* 0x000000043f047899 */ /* 0x000fe20008011604 */
[----:B-12---:R-:W-:Y:S01]  /*19e0*/  MOV R3, UR42 ;  /* 0x0000002a00037c02 */ /* 0x006fe20008000f00 */
[----:B------:R-:W-:Y:S01]  /*19f0*/  UMOV UR51, 0x40000040 ;  /* 0x4000004000337882 */ /* 0x000fe20000000000 */
[----:B------:R-:W-:Y:S01]  /*1a00*/  UMOV UR55, 0x40000040 ;  /* 0x4000004000377882 */ /* 0x000fe20000000000 */
[----:B------:R-:W-:Y:S01]  /*1a10*/  ULOP3.LUT UR4, UR4, 0x3fff, URZ, 0xc0, !UPT ;  /* 0x00003fff04047892 */ /* 0x000fe2000f8ec03f */
[----:B------:R-:W-:Y:S01]  /*1a20*/  @!P1 IADD3 R2, R2, 0x36840, RZ ;  /* 0x0003684002029810 */ /* 0x000fe20007ffe0ff */
[----:B------:R-:W-:Y:S01]  /*1a30*/  UMOV UR59, 0x40000040 ;  /* 0x40000040003b7882 */ /* 0x000fe20000000000 */
[----:B------:R-:W-:Y:S01]  /*1a40*/  UMOV UR43, 0x40000040 ;  /* 0x40000040002b7882 */ /* 0x000fe20000000000 */
[----:B------:R-:W-:Y:S01]  /*1a50*/  ULOP3.LUT UR40, UR4, 0x10000, URZ, 0xfc, !UPT ;  /* 0x0001000004287892 */ /* 0x000fe2000f8efc3f */
[----:B------:R-:W-:Y:S01]  /*1a60*/  @!P1 PRMT R2, RZ, 0x654, R2 ;  /* 0x00000654ff029816 */ /* 0x000fe20000000002 */
[----:B------:R-:W-:Y:S01]  /*1a70*/  ULOP3.LUT UR4, UR36, 0x10000, URZ, 0xfc, !UPT ;  /* 0x0001000024047892 */ /* 0x000fe2000f8efc3f */
[--C-:B------:R-:W-:Y:S01]  /*1a80*/  IMAD.MOV.U32 R118, RZ, RZ, R119.reuse ;  /* 0x000000ffff767224 */ /* 0x100fe200078e0077 */
[----:B------:R-:W-:Y:S01]  /*1a90*/  UIMAD UR6, UR46, 0xa80, UR40 ;  /* 0x00000a802e0678a4 */ /* 0x000fe2000f8e0228 */
[--C-:B------:R-:W-:Y:S01]  /*1aa0*/  IMAD.MOV.U32 R116, RZ, RZ, R119.reuse ;  /* 0x000000ffff747224 */ /* 0x100fe200078e0077 */
[----:B------:R-:W-:Y:S01]  /*1ab0*/  MOV R4, UR40 ;  /* 0x0000002800047c02 */ /* 0x000fe20008000f00 */
[--C-:B------:R-:W-:Y:S01]  /*1ac0*/  IMAD.MOV.U32 R114, RZ, RZ, R119.reuse ;  /* 0x000000ffff727224 */ /* 0x100fe200078e0077 */
[----:B------:R-:W-:Y:S01]  /*1ad0*/  UIADD3 UR10, UR6, 0x80, URZ ;  /* 0x00000080060a7890 */ /* 0x000fe2000fffe03f */
[--C-:B------:R-:W-:Y:S01]  /*1ae0*/  IMAD.MOV.U32 R112, RZ, RZ, R119.reuse ;  /* 0x000000ffff707224 */ /* 0x100fe200078e0077 */
[----:B------:R-:W-:Y:S01]  /*1af0*/  UMOV UR8, UR4 ;  /* 0x0000000400087c82 */ /* 0x000fe20008000000 */
[----:B------:R-:W-:Y:S01]  /*1b00*/  UIADD3 UR14, UR6, 0x200, URZ ;  /* 0x00000200060e7890 */ /* 0x000fe2000fffe03f */
[--C-:B------:R-:W-:Y:S01]  /*1b10*/  IMAD.MOV.U32 R110, RZ, RZ, R119.reuse ;  /* 0x000000ffff6e7224 */ /* 0x100fe200078e0077 */
[----:B------:R-:W-:Y:S01]  /*1b20*/  HGMMA.64x16x16.F32 R72, gdesc[UR4], RZ, !UPT, gsb0 ;  /* 0x00200000044879f0 */ /* 0x000fe2000c0008ff */
[----:B------:R-:W-:Y:S01]  /*1b30*/  UMOV UR12, UR4 ;  /* 0x00000004000c7c82 */ /* 0x000fe20008000000 */
[----:B------:R-:W-:Y:S01]  /*1b40*/  UIADD3 UR18, UR6, 0x280, URZ ;  /* 0x0000028006127890 */ /* 0x000fe2000fffe03f */
[-C--:B------:R-:W-:Y:S01]  /*1b50*/  MOV R108, R119.reuse ;  /* 0x00000077006c7202 */ /* 0x080fe20000000f00 */
[----:B------:R-:W-:Y:S01]  /*1b60*/  UMOV UR16, UR4 ;  /* 0x0000000400107c82 */ /* 0x000fe20008000000 */
        /* <DEDUP_REMOVED lines=46> */
[----:B------:R-:W-:Y:S02]  /*1e50*/  UIADD3 UR12, UR6, 0x2, URZ ;  /* 0x00000002060c7890 */ /* 0x000fe4000fffe03f */
[----:B------:R-:W-:Y:S01]  /*1e60*/  UIADD3 UR14, UR6, 0x202, URZ ;  /* 0x00000202060e7890 */ /* 0x000fe2000fffe03f */
        /* <DEDUP_REMOVED lines=405> */
[----:B------:R-:W1:Y:S01]  /*37c0*/  LDC R3, c[0x0][0x288] ;  /* 0x0000a200ff037b82 */ /* 0x000e620000000800 */
[----:B------:R-:W-:Y:S01]  /*37d0*/  R2UR UR43, R0 ;  /* 0x00000000002b72ca */ /* 0x000fe200000e0000 */
[C---:B------:R-:W-:Y:S01]  /*37e0*/  IMAD R0, R83.reuse, -0x70, R82 ;  /* 0xffffff9053007824 */ /* 0x040fe200078e0252 */
[----:B------:R-:W-:Y:S01]  /*37f0*/  R2UR UR40, R4 ;  /* 0x00000000042872ca */ /* 0x000fe200000e0000 */
[----:B------:R-:W-:-:S05]  /*3800*/  VIADD R83, R83, 0xfffffffe ;  /* 0xfffffffe53537836 */ /* 0x000fca0000000000 */
[----:B------:R-:W-:Y:S02]  /*3810*/  R2UR UR45, R83 ;  /* 0x00000000532d72ca */ /* 0x000fe400000e0000 */
[----:B------:R-:W-:Y:S01]  /*3820*/  VIADD R9, R206, UR42 ;  /* 0x0000002ace097c36 */ /* 0x000fe20008000000 */
[----:B-1----:R-:W-:Y:S01]  /*3830*/  IADD3 R4, -R3, 0x71, R0 ;  /* 0x0000007103047810 */ /* 0x002fe20007ffe100 */
[----:B------:R-:W-:-:S04]  /*3840*/  VIADD R0, R0, 0x70 ;  /* 0x0000007000007836 */ /* 0x000fc80000000000 */
        /* <DEDUP_REMOVED lines=17> */
[----:B------:R-:W-:Y:S02]  /*3960*/  IMAD.U32 R6, RZ, RZ, UR56 ;  /* 0x00000038ff067e24 */ /* 0x000fe4000f8e00ff */
[----:B------:R-:W-:Y:S01]  /*3970*/  IMAD.U32 R7, RZ, RZ, UR57 ;  /* 0x00000039ff077e24 */ /* 0x000fe2000f8e00ff */
[----:B------:R-:W-:-:S02]  /*3980*/  WARPGROUP.DEPBAR.LE gsb0, 0x0 ;  /* 0x00008000000079c5 */ /* 0x000fc40000010000 */
        /* <DEDUP_REMOVED lines=16> */
[----:B------:R-:W-:Y:S01]  /*3a90*/  FSEL R11, R74, -INF , P2 ;  /* 0xff8000004a0b7808 */ /* 0x000fe20001000000 */
[----:B------:R-:W-:Y:S01]  /*3aa0*/  IMAD.MOV.U32 R74, RZ, RZ, R119 ;  /* 0x000000ffff4a7224 */ /* 0x000fe200078e0077 */
[----:B------:R-:W-:-:S02]  /*3ab0*/  FSEL R75, R75, -INF , P3 ;  /* 0xff8000004b4b7808 */ /* 0x000fc40001800000 */
[----:B------:R-:W-:Y:S01]  /*3ac0*/  ISETP.GT.AND P2, PT, R0, 0x9, PT ;  /* 0x000000090000780c */ /* 0x000fe20003f44270 */
        /* <DEDUP_REMOVED lines=8> */
[----:B------:R-:W-:Y:S02]  /*3b50*/  ISETP.GT.AND P3, PT, R0, 0x10, PT ;  /* 0x000000100000780c */ /* 0x000fe40003f64270 */
[----:B------:R-:W-:-:S02]  /*3b60*/  FSEL R79, R79, -INF , P2 ;  /* 0xff8000004f4f7808 */ /* 0x000fc40001000000 */
[----:B------:R-:W-:Y:S02]  /*3b70*/  FMNMX.FTZ R4, R15, R4, !PT ;  /* 0x000000040f047209 */ /* 0x000fe40007810000 */
[C---:B------:R-:W-:Y:S02]  /*3b80*/  ISETP.GT.AND P2, PT, R0.reuse, 0x11, PT ;  /* 0x000000110000780c */ /* 0x040fe40003f44270 */
[----:B------:R-:W-:Y:S02]  /*3b90*/  FMNMX.FTZ R4, R79, R4, !PT ;  /* 0x000000044f047209 */ /* 0x000fe40007810000 */
[----:B------:R-:W-:Y:S01]  /*3ba0*/  ISETP.GT.AND P4, PT, R0, 0x20, PT ;  /* 0x000000200000780c */ /* 0x000fe20003f84270 */
[----:B------:R-:W-:Y:S02]  /*3bb0*/  WARPGROUP.DEPBAR.LE gsb0, 0x0 ;  /* 0x00008000000079c5 */ /* 0x000fe40000010000 */
[----:B------:R-:W-:Y:S01]  /*3bc0*/  WARPGROUP.ARRIVE ;  /* 0x00000000000079c5 */ /* 0x000fe20000000000 */
[----:B------:R-:W-:Y:S01]  /*3bd0*/  FSEL R81, R66, -INF , P3 ;  /* 0xff80000042517808 */ /* 0x000fe20001800000 */
[----:B------:R-:W-:Y:S01]  /*3be0*/  IMAD.MOV.U32 R66, RZ, RZ, R119 ;  /* 0x000000ffff427224 */ /* 0x000fe200078e0077 */
[----:B------:R-:W-:-:S02]  /*3bf0*/  ISETP.GT.AND P3, PT, R0, 0x18, PT ;  /* 0x000000180000780c */ /* 0x000fc40003f64270 */
[----:B------:R-:W-:Y:S01]  /*3c00*/  FSEL R67, R67, -INF , P2 ;  /* 0xff80000043437808 */ /* 0x000fe20001000000 */
[----:B------:R-:W-:Y:S01]  /*3c10*/  HGMMA.64x16x16.F32 R56, gdesc[UR56], R56, gsb0 ;  /* 0x00200000383879f0 */ /* 0x000fe20008000838 */
[----:B------:R-:W-:Y:S01]  /*3c20*/  UIADD3 UR58, UR6, 0x886, URZ ;  /* 0x00000886063a7890 */ /* 0x000fe2000fffe03f */
[----:B------:R-:W-:Y:S01]  /*3c30*/  FMNMX.FTZ R4, R81, R4, !PT ;  /* 0x0000000451047209 */ /* 0x000fe20007810000 */
[----:B------:R-:W-:Y:S01]  /*3c40*/  UMOV UR56, UR10 ;  /* 0x0000000a00387c82 */ /* 0x000fe20008000000 */
[----:B------:R-:W-:Y:S01]  /*3c50*/  UMOV UR57, UR11 ;  /* 0x0000000b00397c82 */ /* 0x000fe20008000000 */
[----:B------:R-:W-:Y:S01]  /*3c60*/  UMOV UR59, 0x40000040 ;  /* 0x40000040003b7882 */ /* 0x000fe20000000000 */
[----:B------:R-:W-:Y:S02]  /*3c70*/  ISETP.GT.AND P2, PT, R0, 0x19, PT ;  /* 0x000000190000780c */ /* 0x000fe40003f44270 */
[----:B------:R-:W-:Y:S01]  /*3c80*/  FSEL R85, R70, -INF , P3 ;  /* 0xff80000046557808 */ /* 0x000fe20001800000 */
[----:B------:R-:W-:Y:S01]  /*3c90*/  IMAD.MOV.U32 R70, RZ, RZ, R119 ;  /* 0x000000ffff467224 */ /* 0x000fe200078e0077 */
[----:B------:R-:W-:-:S02]  /*3ca0*/  FMNMX.FTZ R4, R67, R4, !PT ;  /* 0x0000000443047209 */ /* 0x000fc40007810000 */
[----:B------:R-:W-:Y:S02]  /*3cb0*/  FSEL R71, R71, -INF , P2 ;  /* 0xff80000047477808 */ /* 0x000fe40001000000 */
        /* <DEDUP_REMOVED lines=12> */
[----:B------:R-:W-:Y:S01]  /*3d80*/  ISETP.GT.AND P2, PT, R0, 0x29, PT ;  /* 0x000000290000780c */ /* 0x000fe20003f44270 */
[----:B------:R-:W-:Y:S01]  /*3d90*/  UMOV UR56, UR10 ;  /* 0x0000000a00387c82 */ /* 0x000fe20008000000 */
[----:B------:R-:W-:Y:S01]  /*3da0*/  UMOV UR57, UR11 ;  /* 0x0000000b00397c82 */ /* 0x000fe20008000000 */
[----:B------:R-:W-:Y:S01]  /*3db0*/  UMOV UR59, 0x40000040 ;  /* 0x40000040003b7882 */ /* 0x000fe20000000000 */
[----:B------:R-:W-:Y:S01]  /*3dc0*/  FSEL R89, R62, -INF , P3 ;  /* 0xff8000003e597808 */ /* 0x000fe20001800000 */
[----:B------:R-:W-:Y:S01]  /*3dd0*/  IMAD.MOV.U32 R62, RZ, RZ, R119 ;  /* 0x000000ffff3e7224 */ /* 0x000fe200078e0077 */
[----:B------:R-:W-:Y:S02]  /*3de0*/  FMNMX.FTZ R4, R59, R4, !PT ;  /* 0x000000043b047209 */ /* 0x000fe40007810000 */
[----:B------:R-:W-:-:S02]  /*3df0*/  ISETP.GT.AND P4, PT, R0, 0x30, PT ;  /* 0x000000300000780c */ /* 0x000fc40003f84270 */
        /* <DEDUP_REMOVED lines=23> */
[----:B------:R-:W-:Y:S02]  /*3f70*/  ISETP.GT.AND P2, PT, R0, 0x41, PT ;  /* 0x000000410000780c */ /* 0x000fe40003f44270 */
[----:B------:R-:W-:Y:S02]  /*3f80*/  FMNMX.FTZ R4, R97, R4, !PT ;  /* 0x0000000461047209 */ /* 0x000fe40007810000 */
[----:B------:R-:W-:Y:S01]  /*3f90*/  ISETP.GT.AND P4, PT, R5, 0x8, PT ;  /* 0x000000080500780c */ /* 0x000fe20003f84270 */
[----:B------:R-:W-:Y:S02]  /*3fa0*/  WARPGROUP.DEPBAR.LE gsb0, 0x0 ;  /* 0x00008000000079c5 */ /* 0x000fe40000010000 */
[----:B------:R-:W-:Y:S01]  /*3fb0*/  WARPGROUP.ARRIVE ;  /* 0x00000000000079c5 */ /* 0x000fe20000000000 */
[----:B------:R-:W-:-:S02]  /*3fc0*/  FSEL R99, R42, -INF , P3 ;  /* 0xff8000002a637808 */ /* 0x000fc40001800000 */
[C---:B------:R-:W-:Y:S02]  /*3fd0*/  ISETP.GT.AND P3, PT, R0.reuse, 0x48, PT ;  /* 0x000000480000780c */ /* 0x040fe40003f64270 */
        /* <DEDUP_REMOVED lines=9> */
[----:B------:R-:W-:-:S02]  /*4070*/  FSEL R103, R46, -INF , P3 ;  /* 0xff8000002e677808 */ /* 0x000fc40001800000 */
[----:B------:R-:W-:Y:S02]  /*4080*/  FMNMX.FTZ R4, R101, R4, !PT ;  /* 0x0000000465047209 */ /* 0x000fe40007810000 */
[C---:B------:R-:W-:Y:S02]  /*4090*/  ISETP.GT.AND P3, PT, R0.reuse, 0x50, PT ;  /* 0x000000500000780c */ /* 0x040fe40003f64270 */
[----:B------:R-:W-:Y:S02]  /*40a0*/  FSEL R105, R47, -INF , P2 ;  /* 0xff8000002f697808 */ /* 0x000fe40001000000 */
[----:B------:R-:W-:Y:S02]  /*40b0*/  FMNMX.FTZ R4, R103, R4, !PT ;  /* 0x0000000467047209 */ /* 0x000fe40007810000 */
[----:B------:R-:W-:Y:S02]  /*40c0*/  ISETP.GT.AND P2, PT, R0, 0x51, PT ;  /* 0x000000510000780c */ /* 0x000fe40003f44270 */
[----:B------:R-:W-:Y:S01]  /*40d0*/  FMNMX.FTZ R4, R105, R4, !PT ;  /* 0x0000000469047209 */ /* 0x000fe20007810000 */
[----:B------:R-:W-:-:S02]  /*40e0*/  WARPGROUP.DEPBAR.LE gsb0, 0x0 ;  /* 0x00008000000079c5 */ /* 0x000fc40000010000 */
[----:B------:R-:W-:Y:S01]  /*40f0*/  WARPGROUP.ARRIVE ;  /* 0x00000000000079c5 */ /* 0x000fe20000000000 */
[----:B------:R-:W-:Y:S02]  /*4100*/  FSEL R107, R34, -INF , P3 ;  /* 0xff800000226b7808 */ /* 0x000fe40001800000 */
[C---:B------:R-:W-:Y:S02]  /*4110*/  ISETP.GT.AND P3, PT, R0.reuse, 0x58, PT ;  /* 0x000000580000780c */ /* 0x040fe40003f64270 */
[----:B------:R-:W-:Y:S01]  /*4120*/  FSEL R109, R35, -INF , P2 ;  /* 0xff800000236d7808 */ /* 0x000fe20001000000 */
[----:B------:R-:W-:Y:S01]  /*4130*/  HGMMA.64x16x16.F32 R24, gdesc[UR56], R24, gsb0 ;  /* 0x00200000381879f0 */ /* 0x000fe20008000818 */
[----:B------:R-:W-:Y:S02]  /*4140*/  FMNMX.FTZ R4, R107, R4, !PT ;  /* 0x000000046b047209 */ /* 0x000fe40007810000 */
[----:B------:R-:W-:Y:S02]  /*4150*/  ISETP.GT.AND P2, PT, R0, 0x59, PT ;  /* 0x000000590000780c */ /* 0x000fe40003f44270 */
        /* <DEDUP_REMOVED lines=8> */
[----:B------:R-:W-:Y:S01]  /*41e0*/  FSEL R115, R26, -INF , P3 ;  /* 0xff8000001a737808 */ /* 0x000fe20001800000 */
[----:B------:R1:W-:Y:S01]  /*41f0*/  @!P1 SYNCS.ARRIVE.TRANS64.RED.A1T0 RZ, [R2+URZ], RZ ;  /* 0x000000ff02ff99a7 */ /* 0x0003e2000810043f */
[C---:B------:R-:W-:Y:S02]  /*4200*/  ISETP.GT.AND P3, PT, R0.reuse, 0x68, PT ;  /* 0x000000680000780c */ /* 0x040fe40003f64270 */
[----:B------:R-:W-:Y:S02]  /*4210*/  FSEL R117, R27, -INF , P2 ;  /* 0xff8000001b757808 */ /* 0x000fe40001000000 */
[----:B------:R-:W-:Y:S02]  /*4220*/  FMNMX.FTZ R4, R115, R4, !PT ;  /* 0x0000000473047209 */ /* 0x000fe40007810000 */
[----:B------:R-:W-:Y:S01]  /*4230*/  ISETP.GT.AND P2, PT, R0, 0x69, PT ;  /* 0x000000690000780c */ /* 0x000fe20003f44270 */
[----:B------:R-:W-:Y:S01]  /*4240*/  IMAD.U32 R0, RZ, RZ, UR6 ;  /* 0x00000006ff007e24 */ /* 0x000fe2000f8e00ff */
[----:B------:R-:W-:-:S02]  /*4250*/  FSEL R121, R30, -INF , P3 ;  /* 0xff8000001e797808 */ /* 0x000fc40001800000 */
[----:B------:R-:W-:Y:S02]  /*4260*/  FMNMX.FTZ R4, R117, R4, !PT ;  /* 0x0000000475047209 */ /* 0x000fe40007810000 */
[----:B------:R-:W-:Y:S02]  /*4270*/  FSEL R123, R31, -INF , P2 ;  /* 0xff8000001f7b7808 */ /* 0x000fe40001000000 */
[----:B------:R-:W-:Y:S02]  /*4280*/  FMNMX.FTZ R4, R121, R4, !PT ;  /* 0x0000000479047209 */ /* 0x000fe40007810000 */
[----:B------:R-:W-:Y:S02]  /*4290*/  ISETP.GT.AND P3, PT, R5, 0x1, PT ;  /* 0x000000010500780c */ /* 0x000fe40003f64270 */
[----:B------:R-:W-:Y:S02]  /*42a0*/  FMNMX.FTZ R10, R123, R4, !PT ;  /* 0x000000047b0a7209 */ /* 0x000fe40007810000 */
[----:B------:R-:W-:-:S02]  /*42b0*/  FSEL R73, R73, -INF , P3 ;  /* 0xff80000049497808 */ /* 0x000fc40001800000 */
[----:B------:R-:W-:Y:S01]  /*42c0*/  ISETP.GT.AND P3, PT, R5, 0x11, PT ;  /* 0x000000110500780c */ /* 0x000fe20003f64270 */
[----:B------:R-:W2:Y:S03]  /*42d0*/  SHFL.BFLY PT, R13, R10, 0x2, 0x1f ;  /* 0x0c401f000a0d7f89 */ /* 0x000ea600000e0000 */
[----:B------:R-:W-:Y:S02]  /*42e0*/  FSEL R65, R65, -INF , P3 ;  /* 0xff80000041417808 */ /* 0x000fe40001800000 */
[----:B------:R-:W-:-:S04]  /*42f0*/  ISETP.GT.AND P3, PT, R5, 0x19, PT ;  /* 0x000000190500780c */ /* 0x000fc80003f64270 */
[----:B------:R-:W-:Y:S02]  /*4300*/  FSEL R69, R69, -INF , P3 ;  /* 0xff80000045457808 */ /* 0x000fe40001800000 */
[----:B------:R-:W-:-:S04]  /*4310*/  ISETP.GT.AND P3, PT, R5, 0x21, PT ;  /* 0x000000210500780c */ /* 0x000fc80003f64270 */
[----:B------:R-:W-:Y:S02]  /*4320*/  FSEL R57, R57, -INF , P3 ;  /* 0xff80000039397808 */ /* 0x000fe40001800000 */
[----:B------:R-:W-:-:S04]  /*4330*/  ISETP.GT.AND P3, PT, R5, 0x29, PT ;  /* 0x000000290500780c */ /* 0x000fc80003f64270 */
[----:B------:R-:W-:Y:S02]  /*4340*/  FSEL R61, R61, -INF , P3 ;  /* 0xff8000003d3d7808 */ /* 0x000fe40001800000 */
[----:B------:R-:W-:Y:S02]  /*4350*/  ISETP.GT.AND P3, PT, R5, 0x31, PT ;  /* 0x000000310500780c */ /* 0x000fe40003f64270 */
[----:B--2---:R-:W-:Y:S02]  /*4360*/  FMNMX.FTZ R13, R10, R13, !PT ;  /* 0x0000000d0a0d7209 */ /* 0x004fe40007810000 */
[----:B------:R-:W-:Y:S02]  /*4370*/  FSEL R49, R49, -INF , P3 ;  /* 0xff80000031317808 */ /* 0x000fe40001800000 */
[----:B------:R-:W-:Y:S01]  /*4380*/  ISETP.GT.AND P3, PT, R5, 0x39, PT ;  /* 0x000000390500780c */ /* 0x000fe20003f64270 */
[----:B------:R-:W2:Y:S03]  /*4390*/  SHFL.BFLY PT, R4, R13, 0x1, 0x1f ;  /* 0x0c201f000d047f89 */ /* 0x000ea600000e0000 */
        /* <DEDUP_REMOVED lines=10> */
[C---:B------:R-:W-:Y:S01]  /*4440*/  FSETP.NEU.FTZ.AND P2, PT, R4.reuse, -INF , PT ;  /* 0xff8000000400780b */ /* 0x040fe20003f5d000 */
[----:B------:R-:W-:Y:S01]  /*4450*/  FMUL.FTZ R12, R4, R0 ;  /* 0x00000000040c7220 */ /* 0x000fe20000410000 */
[----:B------:R-:W-:-:S04]  /*4460*/  ISETP.GT.AND P3, PT, R5, 0x61, PT ;  /* 0x000000610500780c */ /* 0x000fc80003f64270 */
[----:B------:R-:W-:Y:S02]  /*4470*/  FSEL R34, R12, RZ, P2 ;  /* 0x000000ff0c227208 */ /* 0x000fe40001000000 */
[----:B------:R-:W-:Y:S02]  /*4480*/  ISETP.GT.AND P2, PT, R5, RZ, PT ;  /* 0x000000ff0500720c */ /* 0x000fe40003f44270 */
[----:B------:R-:W-:Y:S01]  /*4490*/  FSEL R25, R25, -INF , P3 ;  /* 0xff80000019197808 */ /* 0x000fe20001800000 */
[-CC-:B------:R-:W-:Y:S01]  /*44a0*/  FFMA.FTZ R201, R11, R0.reuse, -R34.reuse ;  /* 0x000000000bc97223 */ /* 0x180fe20000010822 */
[----:B------:R-:W-:Y:S01]  /*44b0*/  FSEL R9, R72, -INF , P2 ;  /* 0xff80000048097808 */ /* 0x000fe20001000000 */
[-CC-:B------:R-:W-:Y:S01]  /*44c0*/  FFMA.FTZ R203, R15, R0.reuse, -R34.reuse ;  /* 0x000000000fcb7223 */ /* 0x180fe20000010822 */
[----:B------:R-:W-:Y:S01]  /*44d0*/  ISETP.GT.AND P2, PT, R5, 0x9, PT ;  /* 0x000000090500780c */ /* 0x000fe20003f44270 */
[-CC-:B------:R-:W-:Y:S01]  /*44e0*/  FFMA.FTZ R26, R59, R0.reuse, -R34.reuse ;  /* 0x000000003b1a7223 */ /* 0x180fe20000010822 */
[----:B------:R-:W-:Y:S01]  /*44f0*/  FSEL R11, R76, -INF , P4 ;  /* 0xff8000004c0b7808 */ /* 0x000fe20002000000 */
[-CC-:B------:R-:W-:Y:S01]  /*4500*/  FFMA.FTZ R8, R75, R0.reuse, -R34.reuse ;  /* 0x000000004b087223 */ /* 0x180fe20000010822 */
[----:B------:R-:W-:Y:S01]  /*4510*/  FMNMX.FTZ R10, R9, R73, !PT ;  /* 0x00000049090a7209 */ /* 0x000fe20007810000 */
[----:B------:R-:W-:Y:S01]  /*4520*/  MUFU.EX2 R201, R201 ;  /* 0x000000c900c97308 */ /* 0x000fe20000000800 */
[----:B------:R-:W-:Y:S01]  /*4530*/  FSEL R77, R77, -INF , P2 ;  /* 0xff8000004d4d7808 */ /* 0x000fe20001000000 */
[-CC-:B------:R-:W-:Y:S01]  /*4540*/  FFMA.FTZ R12, R79, R0.reuse, -R34.reuse ;  /* 0x000000004f0c7223 */ /* 0x180fe20000010822 */
[----:B------:R-:W-:Y:S01]  /*4550*/  ISETP.GT.AND P2, PT, R5, 0x10, PT ;  /* 0x000000100500780c */ /* 0x000fe20003f44270 */
[--C-:B------:R-:W-:Y:S01]  /*4560*/  FFMA.FTZ R197, R81, R0, -R34.reuse ;  /* 0x0000000051c57223 */ /* 0x100fe20000010822 */
[----:B------:R-:W-:Y:S01]  /*4570*/  FMNMX.FTZ R10, R11, R10, !PT ;  /* 0x0000000a0b0a7209 */ /* 0x000fe20007810000 */
[--C-:B------:R-:W-:Y:S01]  /*4580*/  FFMA.FTZ R14, R67, R0, -R34.reuse ;  /* 0x00000000430e7223 */ /* 0x100fe20000010822 */
[----:B------:R-:W-:Y:S01]  /*4590*/  FSEL R13, R64, -INF , P2 ;  /* 0xff800000400d7808 */ /* 0x000fe20001000000 */
[----:B------:R-:W-:Y:S01]  /*45a0*/  MUFU.EX2 R8, R8 ;  /* 0x0000000800087308 */ /* 0x000fe20000000800 */
[----:B------:R-:W-:Y:S01]  /*45b0*/  FMNMX.FTZ R10, R77, R10, !PT ;  /* 0x0000000a4d0a7209 */ /* 0x000fe20007810000 */
        /* <DEDUP_REMOVED lines=52> */
[----:B------:R-:W-:Y:S01]  /*4900*/  FFMA.FTZ R34, R123, R0, -R34 ;  /* 0x000000007b227223 */ /* 0x000fe20000010822 */
[----:B------:R-:W-:Y:S01]  /*4910*/  FSEL R43, R44, -INF , P2 ;  /* 0xff8000002c2b7808 */ /* 0x000fe20001000000 */
[----:B------:R-:W-:Y:S01]  /*4920*/  MUFU.EX2 R193, R193 ;  /* 0x000000c100c17308 */ /* 0x000fe20000000800 */
[----:B------:R-:W-:Y:S01]  /*4930*/  FMNMX.FTZ R10, R41, R10, !PT ;  /* 0x0000000a290a7209 */ /* 0x000fe20007810000 */
[--C-:B------:R-:W-:Y:S01]  /*4940*/  IMAD.MOV.U32 R89, RZ, RZ, R119.reuse ;  /* 0x000000ffff597224 */ /* 0x100fe200078e0077 */
[----:B------:R-:W-:Y:S01]  /*4950*/  ISETP.GT.AND P2, PT, R5, 0x50, PT ;  /* 0x000000500500780c */ /* 0x000fe20003f44270 */
[--C-:B------:R-:W-:Y:S01]  /*4960*/  IMAD.MOV.U32 R85, RZ, RZ, R119.reuse ;  /* 0x000000ffff557224 */ /* 0x100fe200078e0077 */
[----:B------:R-:W-:Y:S01]  /*4970*/  FMNMX.FTZ R10, R43, R10, !PT ;  /* 0x0000000a2b0a7209 */ /* 0x000fe20007810000 */
[--C-:B------:R-:W-:Y:S01]  /*4980*/  IMAD.MOV.U32 R81, RZ, RZ, R119.reuse ;  /* 0x000000ffff517224 */ /* 0x100fe200078e0077 */
        /* <DEDUP_REMOVED lines=24> */
[----:B------:R-:W-:Y:S01]  /*4b10*/  ISETP.GT.AND P3, PT, R5, 0x69, PT ;  /* 0x000000690500780c */ /* 0x000fe20003f64270 */
[----:B------:R-:W-:Y:S01]  /*4b20*/  MUFU.EX2 R91, R91 ;  /* 0x0000005b005b7308 */ /* 0x000fe20000000800 */
[----:B------:R-:W-:Y:S01]  /*4b30*/  FSEL R59, R28, -INF , P2 ;  /* 0xff8000001c3b7808 */ /* 0x000fe20001000000 */
[--C-:B------:R-:W-:Y:S01]  /*4b40*/  IMAD.MOV.U32 R56, RZ, RZ, R119.reuse ;  /* 0x000000ffff387224 */ /* 0x100fe200078e0077 */
[----:B------:R-:W-:Y:S01]  /*4b50*/  FMNMX.FTZ R10, R25, R10, !PT ;  /* 0x0000000a190a7209 */ /* 0x000fe20007810000 */
[----:B------:R-:W-:Y:S01]  /*4b60*/  IMAD.MOV.U32 R52, RZ, RZ, R119 ;  /* 0x000000ffff347224 */ /* 0x000fe200078e0077 */
[----:B------:R-:W-:-:S02]  /*4b70*/  FSEL R29, R29, -INF , P3 ;  /* 0xff8000001d1d7808 */ /* 0x000fc40001800000 */
[----:B------:R-:W-:Y:S01]  /*4b80*/  FMNMX.FTZ R10, R59, R10, !PT ;  /* 0x0000000a3b0a7209 */ /* 0x000fe20007810000 */
[----:B------:R2:W3:Y:S01]  /*4b90*/  MUFU.EX2 R28, R93 ;  /* 0x0000005d001c7308 */ /* 0x0004e20000000800 */
[-C--:B------:R-:W-:Y:S02]  /*4ba0*/  MOV R87, R119.reuse ;  /* 0x0000007700577202 */ /* 0x080fe40000000f00 */
[----:B------:R-:W-:Y:S02]  /*4bb0*/  FMNMX.FTZ R10, R29, R10, !PT ;  /* 0x0000000a1d0a7209 */ /* 0x000fe40007810000 */
[----:B------:R-:W-:-:S03]  /*4bc0*/  MOV R67, R119 ;  /* 0x0000007700437202 */ /* 0x000fc60000000f00 */
[----:B------:R-:W4:Y:S01]  /*4bd0*/  SHFL.BFLY PT, R5, R10, 0x2, 0x1f ;  /* 0x0c401f000a057f89 */ /* 0x000f2200000e0000 */
[----:B------:R-:W-:Y:S01]  /*4be0*/  MUFU.EX2 R95, R95 ;  /* 0x0000005f005f7308 */ /* 0x000fe20000000800 */
[----:B--2---:R-:W-:-:S07]  /*4bf0*/  IMAD.MOV.U32 R93, RZ, RZ, R119 ;  /* 0x000000ffff5d7224 */ /* 0x004fce00078e0077 */
[----:B------:R2:W5:Y:S01]  /*4c00*/  MUFU.EX2 R32, R97 ;  /* 0x0000006100207308 */ /* 0x0005620000000800 */
[----:B---3--:R-:W-:-:S07]  /*4c10*/  F2FP.F16.F32.PACK_AB R189, R28, R91 ;  /* 0x0000005b1cbd723e */ /* 0x008fce00000000ff */
[----:B------:R-:W-:Y:S01]  /*4c20*/  MUFU.EX2 R99, R99 ;  /* 0x0000006300637308 */ /* 0x000fe20000000800 */
[----:B--2---:R-:W-:Y:S01]  /*4c30*/  IMAD.MOV.U32 R97, RZ, RZ, R119 ;  /* 0x000000ffff617224 */ /* 0x004fe200078e0077 */
[----:B----4-:R-:W-:-:S06]  /*4c40*/  FMNMX.FTZ R24, R10, R5, !PT ;  /* 0x000000050a187209 */ /* 0x010fcc0007810000 */
[----:B------:R2:W3:Y:S01]  /*4c50*/  MUFU.EX2 R36, R101 ;  /* 0x0000006500247308 */ /* 0x0004e20000000800 */
[----:B-----5:R-:W-:Y:S01]  /*4c60*/  F2FP.F16.F32.PACK_AB R191, R32, R95 ;  /* 0x0000005f20bf723e */ /* 0x020fe200000000ff */
[----:B------:R-:W4:Y:S06]  /*4c70*/  SHFL.BFLY PT, R5, R24, 0x1, 0x1f ;  /* 0x0c201f0018057f89 */ /* 0x000f2c00000e0000 */
[----:B------:R-:W-:Y:S01]  /*4c80*/  MUFU.EX2 R103, R103 ;  /* 0x0000006700677308 */ /* 0x000fe20000000800 */
[----:B--2---:R-:W-:-:S07]  /*4c90*/  MOV R101, R119 ;  /* 0x0000007700657202 */ /* 0x004fce0000000f00 */
[----:B------:R2:W5:Y:S01]  /*4ca0*/  MUFU.EX2 R38, R105 ;  /* 0x0000006900267308 */ /* 0x0005620000000800 */
[----:B---3--:R-:W-:-:S07]  /*4cb0*/  F2FP.F16.F32.PACK_AB R185, R36, R99 ;  /* 0x0000006324b9723e */ /* 0x008fce00000000ff */
[----:B------:R-:W-:Y:S01]  /*4cc0*/  MUFU.EX2 R107, R107 ;  /* 0x0000006b006b7308 */ /* 0x000fe20000000800 */
[----:B--2---:R-:W-:Y:S01]  /*4cd0*/  IMAD.MOV.U32 R105, RZ, RZ, R119 ;  /* 0x000000ffff697224 */ /* 0x004fe200078e0077 */
[----:B----4-:R-:W-:-:S04]  /*4ce0*/  FMNMX.FTZ R5, R24, R5, !PT ;  /* 0x0000000518057209 */ /* 0x010fc80007810000 */
[C---:B------:R-:W-:Y:S01]  /*4cf0*/  FSETP.NEU.FTZ.AND P2, PT, R5.reuse, -INF , PT ;  /* 0xff8000000500780b */ /* 0x040fe20003f5d000 */
[----:B------:R-:W-:Y:S01]  /*4d00*/  FMUL.FTZ R10, R5, R0 ;  /* 0x00000000050a7220 */ /* 0x000fe20000410000 */
[----:B------:R-:W2:Y:S01]  /*4d10*/  MUFU.EX2 R40, R109 ;  /* 0x0000006d00287308 */ /* 0x000ea20000000800 */
[----:B-----5:R-:W-:-:S03]  /*4d20*/  F2FP.F16.F32.PACK_AB R187, R38, R103 ;  /* 0x0000006726bb723e */ /* 0x020fc600000000ff */
[----:B------:R-:W-:Y:S01]  /*4d30*/  FSEL R24, R10, RZ, P2 ;  /* 0x000000ff0a187208 */ /* 0x000fe20001000000 */
[----:B------:R-:W-:Y:S01]  /*4d40*/  FADD.FTZ R10, R201, R8 ;  /* 0x00000008c90a7221 */ /* 0x000fe20000010000 */
[----:B------:R-:W-:Y:S02]  /*4d50*/  F2FP.F16.F32.PACK_AB R201, R8, R201 ;  /* 0x000000c908c9723e */ /* 0x000fe400000000ff */
        /* <DEDUP_REMOVED lines=31> */
[----:B------:R-:W-:Y:S01]  /*4f50*/  FFMA.FTZ R24, R29, R0, -R24 ;  /* 0x000000001d187223 */ /* 0x000fe20000010818 */
[----:B------:R5:W1:Y:S01]  /*4f60*/  MUFU.EX2 R202, R11 ;  /* 0x0000000b00ca7308 */ /* 0x000a620000000800 */
[----:B----4-:R-:W-:Y:S01]  /*4f70*/  FADD.FTZ R57, R203, R10 ;  /* 0x0000000acb397221 */ /* 0x010fe20000010000 */
[----:B--2---:R-:W-:Y:S01]  /*4f80*/  F2FP.F16.F32.PACK_AB R181, R40, R107 ;  /* 0x0000006b28b5723e */ /* 0x004fe200000000ff */
[----:B------:R-:W-:Y:S01]  /*4f90*/  IMAD.MOV.U32 R109, RZ, RZ, R119 ;  /* 0x000000ffff6d7224 */ /* 0x000fe200078e0077 */
[C---:B------:R-:W-:Y:S01]  /*4fa0*/  F2FP.F16.F32.PACK_AB R203, R12.reuse, R203 ;  /* 0x000000cb0ccb723e */ /* 0x040fe200000000ff */
[----:B------:R-:W-:Y:S01]  /*4fb0*/  FADD.FTZ R10, R12, R57 ;  /* 0x000000390c0a7221 */ /* 0x000fe20000010000 */
[----:B------:R-:W-:Y:S01]  /*4fc0*/  MOV R73, R119 ;  /* 0x0000007700497202 */ /* 0x000fe20000000f00 */
[--C-:B------:R-:W-:Y:S01]  /*4fd0*/  IMAD.MOV.U32 R57, RZ, RZ, R119.reuse ;  /* 0x000000ffff397224 */ /* 0x100fe200078e0077 */
[----:B------:R-:W2:Y:S01]  /*4fe0*/  MUFU.EX2 R77, R77 ;  /* 0x0000004d004d7308 */ /* 0x000ea20000000800 */
[----:B-----5:R-:W-:Y:S01]  /*4ff0*/  IADD3 R11, -R3, UR42, R82 ;  /* 0x0000002a030b7c10 */ /* 0x020fe2000fffe152 */
[----:B------:R-:W-:Y:S01]  /*5000*/  FADD.FTZ R3, R197, R10 ;  /* 0x0000000ac5037221 */ /* 0x000fe20000010000 */
[----:B------:R-:W-:Y:S01]  /*5010*/  IMAD.MOV.U32 R10, RZ, RZ, RZ ;  /* 0x000000ffff0a7224 */ /* 0x000fe200078e00ff */
[----:B------:R-:W-:Y:S01]  /*5020*/  F2FP.F16.F32.PACK_AB R197, R14, R197 ;  /* 0x000000c50ec5723e */ /* 0x000fe200000000ff */
[----:B------:R-:W-:-:S02]  /*5030*/  IMAD.MOV.U32 R82, RZ, RZ, R119 ;  /* 0x000000ffff527224 */ /* 0x000fc400078e0077 */
[----:B------:R-:W-:Y:S01]  /*5040*/  IMAD.HI R48, R11, -0x6db6db6d, R10 ;  /* 0x924924930b307827 */ /* 0x000fe200078e020a */
[----:B------:R-:W4:Y:S03]  /*5050*/  MUFU.EX2 R13, R13 ;  /* 0x0000000d000d7308 */ /* 0x000f260000000800 */
[----:B------:R-:W-:Y:S01]  /*5060*/  FADD.FTZ R10, R14, R3 ;  /* 0x000000030e0a7221 */ /* 0x000fe20000010000 */
[----:B---3--:R-:W-:Y:S01]  /*5070*/  FADD.FTZ R3, R9, R200 ;  /* 0x000000c809037221 */ /* 0x008fe20000010000 */
[----:B------:R-:W-:Y:S01]  /*5080*/  F2FP.F16.F32.PACK_AB R200, R200, R9 ;  /* 0x00000009c8c8723e */ /* 0x000fe200000000ff */
[----:B------:R-:W-:Y:S02]  /*5090*/  IMAD.MOV.U32 R29, RZ, RZ, R119 ;  /* 0x000000ffff1d7224 */ /* 0x000fe400078e0077 */
[----:B------:R-:W-:Y:S01]  /*50a0*/  FADD.FTZ R11, R199, R10 ;  /* 0x0000000ac70b7221 */ /* 0x000fe20000010000 */
[----:B-1----:R-:W-:Y:S01]  /*50b0*/  FADD.FTZ R10, R202, R3 ;  /* 0x00000003ca0a7221 */ /* 0x002fe20000010000 */
[C---:B------:R-:W-:Y:S01]  /*50c0*/  F2FP.F16.F32.PACK_AB R199, R20.reuse, R199 ;  /* 0x000000c714c7723e */ /* 0x040fe200000000ff */
[----:B------:R1:W3:Y:S01]  /*50d0*/  MUFU.EX2 R196, R65 ;  /* 0x0000004100c47308 */ /* 0x0002e20000000800 */
[----:B------:R-:W-:Y:S01]  /*50e0*/  FADD.FTZ R46, R20, R11 ;  /* 0x0000000b142e7221 */ /* 0x000fe20000010000 */
[C---:B--2---:R-:W-:Y:S01]  /*50f0*/  FADD.FTZ R10, R77.reuse, R10 ;  /* 0x0000000a4d0a7221 */ /* 0x044fe20000010000 */
[----:B------:R-:W-:Y:S01]  /*5100*/  F2FP.F16.F32.PACK_AB R202, R77, R202 ;  /* 0x000000ca4dca723e */ /* 0x000fe200000000ff */
[----:B------:R-:W-:-:S02]  /*5110*/  IMAD.MOV.U32 R77, RZ, RZ, R119 ;  /* 0x000000ffff4d7224 */ /* 0x000fc400078e0077 */
[----:B------:R-:W-:Y:S01]  /*5120*/  FADD.FTZ R11, R193, R46 ;  /* 0x0000002ec10b7221 */ /* 0x000fe20000010000 */
[C---:B------:R-:W-:Y:S01]  /*5130*/  F2FP.F16.F32.PACK_AB R193, R26.reuse, R193 ;  /* 0x000000c11ac1723e */ /* 0x040fe200000000ff */
[----:B------:R-:W2:Y:S01]  /*5140*/  MUFU.EX2 R15, R15 ;  /* 0x0000000f000f7308 */ /* 0x000ea20000000800 */
[----:B----4-:R-:W-:Y:S01]  /*5150*/  FADD.FTZ R3, R13, R10 ;  /* 0x0000000a0d037221 */ /* 0x010fe20000010000 */
[----:B------:R-:W-:Y:S01]  /*5160*/  FADD.FTZ R10, R26, R11 ;  /* 0x0000000b1a0a7221 */ /* 0x000fe20000010000 */
[--C-:B-1----:R-:W-:Y:S02]  /*5170*/  IMAD.MOV.U32 R65, RZ, RZ, R119.reuse ;  /* 0x000000ffff417224 */ /* 0x102fe400078e0077 */
[----:B------:R-:W-:Y:S02]  /*5180*/  IMAD.MOV.U32 R26, RZ, RZ, R119 ;  /* 0x000000ffff1a7224 */ /* 0x000fe400078e0077 */
[----:B------:R-:W-:Y:S01]  /*5190*/  FADD.FTZ R11, R195, R10 ;  /* 0x0000000ac30b7221 */ /* 0x000fe20000010000 */
[----:B------:R-:W-:Y:S01]  /*51a0*/  F2FP.F16.F32.PACK_AB R195, R30, R195 ;  /* 0x000000c31ec3723e */ /* 0x000fe200000000ff */
[----:B------:R1:W4:Y:S01]  /*51b0*/  MUFU.EX2 R198, R69 ;  /* 0x0000004500c67308 */ /* 0x0003220000000800 */
[----:B---3--:R-:W-:Y:S01]  /*51c0*/  FADD.FTZ R2, R196, R3 ;  /* 0x00000003c4027221 */ /* 0x008fe20000010000 */
[----:B------:R-:W-:Y:S01]  /*51d0*/  FADD.FTZ R10, R30, R11 ;  /* 0x0000000b1e0a7221 */ /* 0x000fe20000010000 */
[----:B------:R-:W-:Y:S01]  /*51e0*/  F2FP.F16.F32.PACK_AB R196, R196, R13 ;  /* 0x0000000dc4c4723e */ /* 0x000fe200000000ff */
[----:B------:R-:W-:-:S02]  /*51f0*/  IMAD.MOV.U32 R30, RZ, RZ, R119 ;  /* 0x000000ffff1e7224 */ /* 0x000fc400078e0077 */
[----:B------:R-:W-:Y:S01]  /*5200*/  FADD.FTZ R11, R91, R10 ;  /* 0x0000000a5b0b7221 */ /* 0x000fe20000010000 */
[----:B------:R-:W-:Y:S01]  /*5210*/  IMAD.MOV.U32 R91, RZ, RZ, R119 ;  /* 0x000000ffff5b7224 */ /* 0x000fe200078e0077 */
[----:B------:R-:W3:Y:S01]  /*5220*/  MUFU.EX2 R21, R21 ;  /* 0x0000001500157308 */ /* 0x000ee20000000800 */
[----:B--2---:R-:W-:Y:S01]  /*5230*/  FADD.FTZ R3, R15, R2 ;  /* 0x000000020f037221 */ /* 0x004fe20000010000 */
[----:B------:R-:W-:Y:S01]  /*5240*/  FADD.FTZ R46, R28, R11 ;  /* 0x0000000b1c2e7221 */ /* 0x000fe20000010000 */
[--C-:B-1----:R-:W-:Y:S02]  /*5250*/  IMAD.MOV.U32 R69, RZ, RZ, R119.reuse ;  /* 0x000000ffff457224 */ /* 0x102fe400078e0077 */
[--C-:B------:R-:W-:Y:S02]  /*5260*/  IMAD.MOV.U32 R28, RZ, RZ, R119.reuse ;  /* 0x000000ffff1c7224 */ /* 0x100fe400078e0077 */
[----:B------:R-:W-:Y:S01]  /*5270*/  FADD.FTZ R11, R95, R46 ;  /* 0x0000002e5f0b7221 */ /* 0x000fe20000010000 */
[----:B------:R-:W-:Y:S01]  /*5280*/  IMAD.MOV.U32 R95, RZ, RZ, R119 ;  /* 0x000000ffff5f7224 */ /* 0x000fe200078e0077 */
[----:B------:R-:W1:Y:S01]  /*5290*/  MUFU.EX2 R27, R27 ;  /* 0x0000001b001b7308 */ /* 0x000e620000000800 */
[----:B----4-:R-:W-:Y:S01]  /*52a0*/  FADD.FTZ R2, R198, R3 ;  /* 0x00000003c6027221 */ /* 0x010fe20000010000 */
[----:B------:R-:W-:Y:S01]  /*52b0*/  FADD.FTZ R46, R32, R11 ;  /* 0x0000000b202e7221 */ /* 0x000fe20000010000 */
[----:B------:R-:W-:Y:S01]  /*52c0*/  F2FP.F16.F32.PACK_AB R198, R198, R15 ;  /* 0x0000000fc6c6723e */ /* 0x000fe200000000ff */
[----:B------:R-:W-:-:S02]  /*52d0*/  IMAD.MOV.U32 R32, RZ, RZ, R119 ;  /* 0x000000ffff207224 */ /* 0x000fc400078e0077 */
[----:B------:R-:W-:Y:S01]  /*52e0*/  FADD.FTZ R11, R99, R46 ;  /* 0x0000002e630b7221 */ /* 0x000fe20000010000 */
[----:B------:R-:W-:Y:S01]  /*52f0*/  IMAD.MOV.U32 R99, RZ, RZ, R119 ;  /* 0x000000ffff637224 */ /* 0x000fe200078e0077 */
[----:B------:R2:W4:Y:S01]  /*5300*/  MUFU.EX2 R194, R61 ;  /* 0x0000003d00c27308 */ /* 0x0005220000000800 */
[----:B---3--:R-:W-:Y:S01]  /*5310*/  FADD.FTZ R3, R21, R2 ;  /* 0x0000000215037221 */ /* 0x008fe20000010000 */
[----:B------:R-:W-:Y:S01]  /*5320*/  FADD.FTZ R46, R36, R11 ;  /* 0x0000000b242e7221 */ /* 0x000fe20000010000 */
[----:B------:R-:W-:Y:S02]  /*5330*/  IMAD.MOV.U32 R36, RZ, RZ, R119 ;  /* 0x000000ffff247224 */ /* 0x000fe400078e0077 */
[C---:B------:R-:W-:Y:S01]  /*5340*/  FADD.FTZ R2, R192.reuse, R3 ;  /* 0x00000003c0027221 */ /* 0x040fe20000010000 */
[----:B------:R-:W-:Y:S01]  /*5350*/  FADD.FTZ R11, R103, R46 ;  /* 0x0000002e670b7221 */ /* 0x000fe20000010000 */
[----:B------:R-:W-:Y:S01]  /*5360*/  F2FP.F16.F32.PACK_AB R192, R192, R21 ;  /* 0x00000015c0c0723e */ /* 0x000fe200000000ff */
[----:B------:R-:W3:Y:S01]  /*5370*/  MUFU.EX2 R31, R31 ;  /* 0x0000001f001f7308 */ /* 0x000ee20000000800 */
[----:B-1----:R-:W-:Y:S01]  /*5380*/  FADD.FTZ R3, R27, R2 ;  /* 0x000000021b037221 */ /* 0x002fe20000010000 */
[----:B------:R-:W-:Y:S01]  /*5390*/  FADD.FTZ R8, R38, R11 ;  /* 0x0000000b26087221 */ /* 0x000fe20000010000 */
[--C-:B------:R-:W-:Y:S01]  /*53a0*/  IMAD.MOV.U32 R103, RZ, RZ, R119.reuse ;  /* 0x000000ffff677224 */ /* 0x100fe200078e0077 */
[----:B--2---:R-:W-:Y:S01]  /*53b0*/  MOV R61, R119 ;  /* 0x00000077003d7202 */ /* 0x004fe20000000f00 */
[----:B------:R-:W-:-:S02]  /*53c0*/  IMAD.MOV.U32 R46, RZ, RZ, R119 ;  /* 0x000000ffff2e7224 */ /* 0x000fc400078e0077 */
[----:B------:R-:W-:Y:S01]  /*53d0*/  FADD.FTZ R11, R107, R8 ;  /* 0x000000086b0b7221 */ /* 0x000fe20000010000 */
[----:B------:R-:W-:Y:S01]  /*53e0*/  IMAD.MOV.U32 R107, RZ, RZ, R119 ;  /* 0x000000ffff6b7224 */ /* 0x000fe200078e0077 */
[----:B------:R1:W2:Y:S01]  /*53f0*/  MUFU.EX2 R188, R49 ;  /* 0x0000003100bc7308 */ /* 0x0002a20000000800 */
[----:B----4-:R-:W-:Y:S01]  /*5400*/  FADD.FTZ R2, R194, R3 ;  /* 0x00000003c2027221 */ /* 0x010fe20000010000 */
[----:B------:R-:W-:Y:S01]  /*5410*/  FADD.FTZ R8, R40, R11 ;  /* 0x0000000b28087221 */ /* 0x000fe20000010000 */
[----:B------:R-:W-:Y:S01]  /*5420*/  F2FP.F16.F32.PACK_AB R194, R194, R27 ;  /* 0x0000001bc2c2723e */ /* 0x000fe200000000ff */
[--C-:B------:R-:W-:Y:S02]  /*5430*/  IMAD.MOV.U32 R40, RZ, RZ, R119.reuse ;  /* 0x000000ffff287224 */ /* 0x100fe400078e0077 */
[----:B------:R-:W-:Y:S01]  /*5440*/  FADD.FTZ R11, R111, R8 ;  /* 0x000000086f0b7221 */ /* 0x000fe20000010000 */
[--C-:B------:R-:W-:Y:S01]  /*5450*/  IMAD.MOV.U32 R38, RZ, RZ, R119.reuse ;  /* 0x000000ffff267224 */ /* 0x100fe200078e0077 */
[----:B------:R-:W4:Y:S01]  /*5460*/  MUFU.EX2 R35, R35 ;  /* 0x0000002300237308 */ /* 0x000f220000000800 */
[----:B---3--:R-:W-:Y:S01]  /*5470*/  FADD.FTZ R3, R31, R2 ;  /* 0x000000021f037221 */ /* 0x008fe20000010000 */
[----:B-1----:R-:W-:Y:S01]  /*5480*/  SHF.R.U32.HI R49, RZ, 0x1f, R48 ;  /* 0x0000001fff317819 */ /* 0x002fe20000011630 */
[----:B------:R-:W-:-:S03]  /*5490*/  IMAD.MOV.U32 R27, RZ, RZ, R119 ;  /* 0x000000ffff1b7224 */ /* 0x000fc600078e0077 */
[----:B------:R-:W-:Y:S01]  /*54a0*/  LEA.HI.SX32 R49, R48, R49, 0x1a ;  /* 0x0000003130317211 */ /* 0x000fe200078fd2ff */
[----:B------:R-:W-:Y:S01]  /*54b0*/  IMAD.MOV.U32 R48, RZ, RZ, R119 ;  /* 0x000000ffff307224 */ /* 0x000fe200078e0077 */
[----:B------:R1:W3:Y:S01]  /*54c0*/  MUFU.EX2 R190, R53 ;  /* 0x0000003500be7308 */ /* 0x0002e20000000800 */
[C---:B--2---:R-:W-:Y:S01]  /*54d0*/  FADD.FTZ R2, R188.reuse, R3 ;  /* 0x00000003bc027221 */ /* 0x044fe20000010000 */
[----:B------:R-:W-:Y:S02]  /*54e0*/  VIMNMX R10, RZ, R49, !PT ;  /* 0x00000031ff0a7248 */ /* 0x000fe40007fe0100 */
[----:B------:R-:W-:Y:S02]  /*54f0*/  F2FP.F16.F32.PACK_AB R188, R188, R31 ;  /* 0x0000001fbcbc723e */ /* 0x000fe400000000ff */
[----:B------:R-:W-:Y:S01]  /*5500*/  ISETP.GE.AND P2, PT, R83, R10, PT ;  /* 0x0000000a5300720c */ /* 0x000fe20003f46270 */
[--C-:B------:R-:W-:Y:S01]  /*5510*/  IMAD.MOV.U32 R83, RZ, RZ, R119.reuse ;  /* 0x000000ffff537224 */ /* 0x100fe200078e0077 */
[----:B------:R-:W2:Y:S01]  /*5520*/  MUFU.EX2 R39, R39 ;  /* 0x0000002700277308 */ /* 0x000ea20000000800 */
[----:B----4-:R-:W-:Y:S01]  /*5530*/  FADD.FTZ R3, R35, R2 ;  /* 0x0000000223037221 */ /* 0x010fe20000010000 */
[----:B-1----:R-:W-:Y:S01]  /*5540*/  IMAD.MOV.U32 R53, RZ, RZ, R119 ;  /* 0x000000ffff357224 */ /* 0x002fe200078e0077 */
[----:B------:R-:W-:-:S02]  /*5550*/  MOV R49, R119 ;  /* 0x0000007700317202 */ /* 0x000fc40000000f00 */
[----:B------:R-:W-:-:S03]  /*5560*/  MOV R31, R119 ;  /* 0x00000077001f7202 */ /* 0x000fc60000000f00 */
[----:B------:R1:W4:Y:S01]  /*5570*/  MUFU.EX2 R184, R41 ;  /* 0x0000002900b87308 */ /* 0x0003220000000800 */
[C---:B---3--:R-:W-:Y:S01]  /*5580*/  FADD.FTZ R2, R190.reuse, R3 ;  /* 0x00000003be027221 */ /* 0x048fe20000010000 */
[----:B------:R-:W-:Y:S01]  /*5590*/  F2FP.F16.F32.PACK_AB R190, R190, R35 ;  /* 0x00000023bebe723e */ /* 0x000fe200000000ff */
[----:B------:R-:W-:-:S05]  /*55a0*/  IMAD.MOV.U32 R35, RZ, RZ, R119 ;  /* 0x000000ffff237224 */ /* 0x000fca00078e0077 */
[----:B------:R-:W3:Y:S01]  /*55b0*/  MUFU.EX2 R43, R43 ;  /* 0x0000002b002b7308 */ /* 0x000ee20000000800 */
[----:B--2---:R-:W-:Y:S01]  /*55c0*/  FADD.FTZ R3, R39, R2 ;  /* 0x0000000227037221 */ /* 0x004fe20000010000 */
[----:B-1----:R-:W-:-:S06]  /*55d0*/  IMAD.MOV.U32 R41, RZ, RZ, R119 ;  /* 0x000000ffff297224 */ /* 0x002fcc00078e0077 */
[----:B------:R1:W2:Y:S01]  /*55e0*/  MUFU.EX2 R186, R45 ;  /* 0x0000002d00ba7308 */ /* 0x0002a20000000800 */
[C---:B----4-:R-:W-:Y:S01]  /*55f0*/  FADD.FTZ R2, R184.reuse, R3 ;  /* 0x00000003b8027221 */ /* 0x050fe20000010000 */
[----:B------:R-:W-:Y:S01]  /*5600*/  F2FP.F16.F32.PACK_AB R184, R184, R39 ;  /* 0x00000027b8b8723e */ /* 0x000fe200000000ff */
[----:B------:R-:W-:-:S05]  /*5610*/  IMAD.MOV.U32 R39, RZ, RZ, R119 ;  /* 0x000000ffff277224 */ /* 0x000fca00078e0077 */
[----:B------:R-:W4:Y:S01]  /*5620*/  MUFU.EX2 R47, R47 ;  /* 0x0000002f002f7308 */ /* 0x000f220000000800 */
[----:B---3--:R-:W-:Y:S01]  /*5630*/  FADD.FTZ R3, R43, R2 ;  /* 0x000000022b037221 */ /* 0x008fe20000010000 */
[----:B-1----:R-:W-:-:S06]  /*5640*/  IMAD.MOV.U32 R45, RZ, RZ, R119 ;  /* 0x000000ffff2d7224 */ /* 0x002fcc00078e0077 */
[----:B------:R1:W3:Y:S01]  /*5650*/  MUFU.EX2 R180, R33 ;  /* 0x0000002100b47308 */ /* 0x0002e20000000800 */
[C---:B--2---:R-:W-:Y:S01]  /*5660*/  FADD.FTZ R2, R186.reuse, R3 ;  /* 0x00000003ba027221 */ /* 0x044fe20000010000 */
[----:B------:R-:W-:Y:S02]  /*5670*/  F2FP.F16.F32.PACK_AB R186, R186, R43 ;  /* 0x0000002bbaba723e */ /* 0x000fe400000000ff */
[----:B------:R-:W-:-:S04]  /*5680*/  MOV R43, R119 ;  /* 0x00000077002b7202 */ /* 0x000fc80000000f00 */
[----:B------:R-:W2:Y:S01]  /*5690*/  MUFU.EX2 R51, R51 ;  /* 0x0000003300337308 */ /* 0x000ea20000000800 */
[----:B----4-:R-:W-:Y:S01]  /*56a0*/  FADD.FTZ R3, R47, R2 ;  /* 0x000000022f037221 */ /* 0x010fe20000010000 */
[----:B-1----:R-:W-:-:S06]  /*56b0*/  IMAD.MOV.U32 R33, RZ, RZ, R119 ;  /* 0x000000ffff217224 */ /* 0x002fcc00078e0077 */
[----:B------:R1:W4:Y:S01]  /*56c0*/  MUFU.EX2 R42, R113 ;  /* 0x00000071002a7308 */ /* 0x0003220000000800 */
[C---:B---3--:R-:W-:Y:S01]  /*56d0*/  FADD.FTZ R2, R180.reuse, R3 ;  /* 0x00000003b4027221 */ /* 0x048fe20000010000 */
[----:B------:R-:W-:Y:S01]  /*56e0*/  F2FP.F16.F32.PACK_AB R180, R180, R47 ;  /* 0x0000002fb4b4723e */ /* 0x000fe200000000ff */
[----:B------:R-:W-:-:S05]  /*56f0*/  IMAD.MOV.U32 R47, RZ, RZ, R119 ;  /* 0x000000ffff2f7224 */ /* 0x000fca00078e0077 */
[----:B------:R3:W5:Y:S01]  /*5700*/  MUFU.EX2 R182, R37 ;  /* 0x0000002500b67308 */ /* 0x0007620000000800 */
[----:B--2---:R-:W-:Y:S01]  /*5710*/  FADD.FTZ R3, R51, R2 ;  /* 0x0000000233037221 */ /* 0x004fe20000010000 */
[----:B-1----:R-:W-:-:S06]  /*5720*/  IMAD.MOV.U32 R113, RZ, RZ, R119 ;  /* 0x000000ffff717224 */ /* 0x002fcc00078e0077 */
[----:B------:R-:W1:Y:S01]  /*5730*/  MUFU.EX2 R115, R115 ;  /* 0x0000007300737308 */ /* 0x000e620000000800 */
[C---:B----4-:R-:W-:Y:S01]  /*5740*/  FADD.FTZ R8, R42.reuse, R11 ;  /* 0x0000000b2a087221 */ /* 0x050fe20000010000 */
[----:B------:R-:W-:Y:S01]  /*5750*/  F2FP.F16.F32.PACK_AB R183, R42, R111 ;  /* 0x0000006f2ab7723e */ /* 0x000fe200000000ff */
[--C-:B------:R-:W-:Y:S01]  /*5760*/  IMAD.MOV.U32 R111, RZ, RZ, R119.reuse ;  /* 0x000000ffff6f7224 */ /* 0x100fe200078e0077 */
[----:B---3--:R-:W-:Y:S01]  /*5770*/  MOV R37, R119 ;  /* 0x0000007700257202 */ /* 0x008fe20000000f00 */
[----:B------:R-:W-:-:S03]  /*5780*/  IMAD.MOV.U32 R42, RZ, RZ, R119 ;  /* 0x000000ffff2a7224 */ /* 0x000fc600078e0077 */
[----:B------:R-:W2:Y:S01]  /*5790*/  MUFU.EX2 R55, R55 ;  /* 0x0000003700377308 */ /* 0x000ea20000000800 */
[C---:B-----5:R-:W-:Y:S01]  /*57a0*/  FADD.FTZ R2, R182.reuse, R3 ;  /* 0x00000003b6027221 */ /* 0x060fe20000010000 */
[----:B------:R-:W-:Y:S01]  /*57b0*/  F2FP.F16.F32.PACK_AB R182, R182, R51 ;  /* 0x00000033b6b6723e */ /* 0x000fe200000000ff */
[----:B------:R-:W-:-:S05]  /*57c0*/  IMAD.MOV.U32 R51, RZ, RZ, R119 ;  /* 0x000000ffff337224 */ /* 0x000fca00078e0077 */
        /* <DEDUP_REMOVED lines=8> */
[----:B------:R-:W-:Y:S01]  /*5850*/  IMAD.MOV.U32 R44, RZ, RZ, R119 ;  /* 0x000000ffff2c7224 */ /* 0x000fe200078e0077 */
[-C--:B------:R-:W-:Y:S02]  /*5860*/  MOV R115, R119.reuse ;  /* 0x0000007700737202 */ /* 0x080fe40000000f00 */
[----:B-1----:R-:W-:Y:S02]  /*5870*/  MOV R25, R119 ;  /* 0x0000007700197202 */ /* 0x002fe40000000f00 */
[----:B------:R-:W1:Y:S01]  /*5880*/  MUFU.EX2 R59, R59 ;  /* 0x0000003b003b7308 */ /* 0x000e620000000800 */
[C---:B-----5:R-:W-:Y:S01]  /*5890*/  FADD.FTZ R2, R176.reuse, R3 ;  /* 0x00000003b0027221 */ /* 0x060fe20000010000 */
[----:B------:R-:W-:Y:S01]  /*58a0*/  F2FP.F16.F32.PACK_AB R176, R176, R55 ;  /* 0x00000037b0b0723e */ /* 0x000fe200000000ff */
[----:B------:R-:W-:Y:S01]  /*58b0*/  IMAD.MOV.U32 R3, RZ, RZ, 0x3f800000 ;  /* 0x3f800000ff037424 */ /* 0x000fe200078e00ff */
[----:B------:R-:W-:-:S04]  /*58c0*/  MOV R55, R119 ;  /* 0x0000007700377202 */ /* 0x000fc80000000f00 */
[----:B------:R-:W3:Y:S01]  /*58d0*/  MUFU.EX2 R34, R34 ;  /* 0x0000002200227308 */ /* 0x000ee20000000800 */
[----:B--2---:R-:W-:-:S07]  /*58e0*/  FADD.FTZ R11, R121, R8 ;  /* 0x00000008790b7221 */ /* 0x004fce0000010000 */
[----:B------:R-:W2:Y:S01]  /*58f0*/  MUFU.EX2 R24, R24 ;  /* 0x0000001800187308 */ /* 0x000ea20000000800 */
[----:B-1----:R-:W-:Y:S01]  /*5900*/  FADD.FTZ R9, R59, R2 ;  /* 0x000000023b097221 */ /* 0x002fe20000010000 */
[----:B------:R-:W-:Y:S02]  /*5910*/  IMAD.MOV.U32 R2, RZ, RZ, 0x3f800000 ;  /* 0x3f800000ff027424 */ /* 0x000fe400078e00ff */
[C---:B---3--:R-:W-:Y:S01]  /*5920*/  FADD.FTZ R8, R34.reuse, R11 ;  /* 0x0000000b22087221 */ /* 0x048fe20000010000 */
[----:B------:R-:W-:Y:S01]  /*5930*/  F2FP.F16.F32.PACK_AB R179, R34, R121 ;  /* 0x0000007922b3723e */ /* 0x000fe200000000ff */
[----:B------:R-:W-:Y:S02]  /*5940*/  IMAD.MOV.U32 R34, RZ, RZ, R119 ;  /* 0x000000ffff227224 */ /* 0x000fe400078e0077 */
[C---:B--2---:R-:W-:Y:S01]  /*5950*/  FADD.FTZ R9, R24.reuse, R9 ;  /* 0x0000000918097221 */ /* 0x044fe20000010000 */
[----:B------:R-:W-:Y:S01]  /*5960*/  F2FP.F16.F32.PACK_AB R178, R24, R59 ;  /* 0x0000003b18b2723e */ /* 0x000fe200000000ff */
[----:B------:R-:W-:-:S02]  /*5970*/  IMAD.MOV.U32 R59, RZ, RZ, R119 ;  /* 0x000000ffff3b7224 */ /* 0x000fc400078e0077 */
[----:B------:R-:W-:Y:S01]  /*5980*/  IMAD.MOV.U32 R24, RZ, RZ, R119 ;  /* 0x000000ffff187224 */ /* 0x000fe200078e0077 */
[----:B------:R-:W-:Y:S06]  /*5990*/  @!P2 BRA `(.L_x_4722) ;  /* 0x000000480028a947 */ /* 0x000fec0003800000 */
[----:B------:R-:W-:Y:S01]  /*59a0*/  R2UR UR6, R17 ;  /* 0x00000000110672ca */ /* 0x000fe200000e0000 */
[----:B------:R-:W-:Y:S01]  /*59b0*/  IMAD.MOV.U32 R11, RZ, RZ, R4 ;  /* 0x000000ffff0b7224 */ /* 0x000fe200078e0004 */
[----:B------:R-:W-:Y:S01]  /*59c0*/  CS2R R118, SRZ ;  /* 0x0000000000767805 */ /* 0x000fe2000001ff00 */
        /* <DEDUP_REMOVED lines=50> */
[----:B------:R-:W-:Y:S01]  /*5cf0*/  UMOV UR41, UR46 ;  /* 0x0000002e00297c82 */ /* 0x000fe20008000000 */
[----:B------:R-:W-:-:S05]  /*5d00*/  ULDC.64 UR60, c[0x0][0x3f8] ;  /* 0x0000fe00003c7ab9 */ /* 0x000fca0000000a00 */
.L_x_4731:
[----:B------:R-:W-:Y:S01]  /*5d10*/  R2UR UR10, R13 ;  /* 0x000000000d0a72ca */ /* 0x000fe200000e0000 */
        /* <DEDUP_REMOVED lines=8> */
.L_x_4723:
        /* <DEDUP_REMOVED lines=8> */
.L_x_4724:
[----:B--2---:R-:W-:Y:S05]  /*5e20*/  @P2 BRA `(.L_x_4725) ;  /* 0x0000000000082947 */ /* 0x004fea0003800000 */
[----:B------:R-:W2:Y:S02]  /*5e30*/  SYNCS.PHASECHK.TRANS64.TRYWAIT P2, [UR47+0x36830], R0 ;  /* 0x03683000ff0075a7 */ /* 0x000ea4000804016f */
[----:B--2---:R-:W-:Y:S05]  /*5e40*/  @!P2 BRA `(.L_x_4726) ;  /* 0x000000dc003ca947 */ /* 0x004fea0003800000 */
.L_x_4725:
[----:B------:R-:W-:Y:S01]  /*5e50*/  UIMAD UR6, UR46, 0xa80, UR40 ;  /* 0x00000a802e0678a4 */ /* 0x000fe2000f8e0228 */
[----:B------:R-:W-:Y:S01]  /*5e60*/  WARPGROUP.ARRIVE ;  /* 0x00000000000079c5 */ /* 0x000fe20000000000 */
[----:B------:R-:W-:Y:S01]  /*5e70*/  UMOV UR7, 0x40000040 ;  /* 0x4000004000077882 */ /* 0x000fe20000000000 */
[----:B------:R-:W-:Y:S01]  /*5e80*/  UMOV UR56, UR4 ;  /* 0x0000000400387c82 */ /* 0x000fe20008000000 */
[----:B------:R-:W-:Y:S01]  /*5e90*/  UIADD3 UR58, UR6, 0x80, URZ ;  /* 0x00000080063a7890 */ /* 0x000fe2000fffe03f */
[-C--:B------:R-:W-:Y:S01]  /*5ea0*/  FMUL.FTZ R24, R24, R2.reuse ;  /* 0x0000000218187220 */ /* 0x080fe20000410000 */
[----:B------:R-:W-:Y:S01]  /*5eb0*/  UMOV UR57, UR5 ;  /* 0x0000000500397c82 */ /* 0x000fe20008000000 */
[----:B------:R-:W-:Y:S01]  /*5ec0*/  UMOV UR59, 0x40000040 ;  /* 0x40000040003b7882 */ /* 0x000fe20000000000 */
[----:B------:R-:W-:Y:S02]  /*5ed0*/  UIADD3 UR10, UR6, 0x180, URZ ;  /* 0x00000180060a7890 */ /* 0x000fe4000fffe03f */
[----:B------:R-:W-:Y:S01]  /*5ee0*/  HGMMA.64x16x16.F32 R168, gdesc[UR4], RZ, !UPT, gsb0 ;  /* 0x0020000004a879f0 */ /* 0x000fe2000c0008ff */
        /* <DEDUP_REMOVED lines=607> */
.L_x_4727:
[----:B------:R-:W-:Y:S02]  /*84e0*/  R2UR UR6, R16 ;  /* 0x00000000100672ca */ /* 0x000fe400000e0000 */
[----:B------:R-:W-:-:S11]  /*84f0*/  R2UR UR7, R13 ;  /* 0x000000000d0772ca */ /* 0x000fd600000e0000 */
[----:B------:R-:W-:Y:S02]  /*8500*/  ULEA UR6, UR41, UR6, 0x3 ;  /* 0x0000000629067291 */ /* 0x000fe4000f8e183f */
[----:B-12---:R-:W-:-:S05]  /*8510*/  IMAD.U32 R0, RZ, RZ, UR7 ;  /* 0x00000007ff007e24 */ /* 0x006fca000f8e00ff */
[----:B------:R-:W-:-:S04]  /*8520*/  SHF.L.U32 R0, R0, 0x1f, RZ ;  /* 0x0000001f00007819 */ /* 0x000fc800000006ff */
[----:B------:R1:W2:Y:S01]  /*8530*/  SYNCS.PHASECHK.TRANS64.TRYWAIT P2, [UR6+0x36850], R0 ;  /* 0x03685000ff0075a7 */ /* 0x0002a20008040146 */
[----:B------:R-:W-:Y:S05]  /*8540*/  @!P0 BRA `(.L_x_4728) ;  /* 0x0000000000048947 */ /* 0x000fea0003800000 */
[----:B------:R-:W-:Y:S01]  /*8550*/  BPT.TRAP 0x1 ;  /* 0x000000040000795c */ /* 0x000fe20000300000 */
.L_x_4728:
[----:B--2---:R-:W-:Y:S05]  /*8560*/  @P2 BRA `(.L_x_4729) ;  /* 0x0000000000082947 */ /* 0x004fea0003800000 */
[----:B------:R-:W2:Y:S02]  /*8570*/  SYNCS.PHASECHK.TRANS64.TRYWAIT P2, [UR6+0x36850], R0 ;  /* 0x03685000ff0075a7 */ /* 0x000ea40008040146 */
[----:B--2---:R-:W-:Y:S05]  /*8580*/  @!P2 BRA `(.L_x_4730) ;  /* 0x000000b40084a947 */ /* 0x004fea0003800000 */
.L_x_4729:
[----:B------:R-:W-:Y:S01]  /*8590*/  R2UR UR7, R16 ;  /* 0x00000000100772ca */ /* 0x000fe200000e0000 */
[----:B------:R-:W-:Y:S01]  /*85a0*/  WARPGROUP.ARRIVE ;  /* 0x00000000000079c5 */ /* 0x000fe20000000000 */
[----:B------:R-:W-:Y:S01]  /*85b0*/  UMOV UR11, 0x40000040 ;  /* 0x40000040000b7882 */ /* 0x000fe20000000000 */
[----:B-12---:R-:W1:Y:S01]  /*85c0*/  LDC R0, c[0x0][0x288] ;  /* 0x0000a200ff007b82 */ /* 0x006e620000000800 */
[----:B------:R-:W-:Y:S01]  /*85d0*/  UISETP.NE.U32.AND UP0, UPT, UR60, URZ, UPT ;  /* 0x0000003f3c00728c */ /* 0x000fe2000bf05070 */
[----:B------:R-:W-:Y:S01]  /*85e0*/  ULDC UR15, c[0x0][0x404] ;  /* 0x00010100000f7ab9 */ /* 0x000fe20000000800 */
[----:B------:R-:W-:Y:S02]  /*85f0*/  ULDC UR14, c[0x0][0x2e0] ;  /* 0x0000b800000e7ab9 */ /* 0x000fe40000000800 */
[----:B------:R-:W-:-:S05]  /*8600*/  UISETP.NE.AND.EX UP0, UPT, UR61, URZ, UPT, UP0 ;  /* 0x0000003f3d00728c */ /* 0x000fca000bf05300 */
[----:B------:R-:W-:-:S04]  /*8610*/  UIADD3 UR7, UR7, 0x400, URZ ;  /* 0x0000040007077890 */ /* 0x000fc8000fffe03f */
[----:B------:R-:W-:-:S04]  /*8620*/  USHF.R.U32.HI UR7, URZ, 0x4, UR7 ;  /* 0x000000043f077899 */ /* 0x000fc80008011607 */
[----:B------:R-:W-:-:S04]  /*8630*/  ULOP3.LUT UR7, UR7, 0x3fff, URZ, 0xc0, !UPT ;  /* 0x00003fff07077892 */ /* 0x000fc8000f8ec03f */
[----:B------:R-:W-:-:S04]  /*8640*/  ULOP3.LUT UR7, UR7, 0x3800000, URZ, 0xfc, !UPT ;  /* 0x0380000007077892 */ /* 0x000fc8000f8efc3f */
[----:B------:R-:W-:-:S03]  /*8650*/  UIMAD UR7, UR41, 0xa80, UR7 ;  /* 0x00000a80290778a4 */ /* 0x000fc6000f8e0207 */
[----:B------:R-:W-:-:S04]  /*8660*/  UMOV UR41, UR46 ;  /* 0x0000002e00297c82 */ /* 0x000fc80008000000 */
        /* <DEDUP_REMOVED lines=12> */
[----:B------:R-:W-:Y:S02]  /*8730*/  UIMAD UR10, UR45, -0x70, UR42 ;  /* 0xffffff902d0a78a4 */ /* 0x000fe4000f8e022a */
[----:B------:R-:W-:Y:S02]  /*8740*/  USEL UR11, UR15, 0x1, UP0 ;  /* 0x000000010f0b7887 */ /* 0x000fe40008000000 */
[----:B------:R-:W-:-:S04]  /*8750*/  UIADD3 UR10, UR10, 0x1, URZ ;  /* 0x000000010a0a7890 */ /* 0x000fc8000fffe03f */
[----:B------:R-:W-:-:S03]  /*8760*/  UIMAD UR10, UR11, UR14, UR10 ;  /* 0x0000000e0b0a72a4 */ /* 0x000fc6000f8e020a */
[----:B------:R-:W-:-:S03]  /*8770*/  UMOV UR11, 0x40000040 ;  /* 0x40000040000b7882 */ /* 0x000fc60000000000 */
[----:B-1----:R-:W-:Y:S01]  /*8780*/  IADD3 R0, -R0, UR10, RZ ;  /* 0x0000000a00007c10 */ /* 0x002fe2000fffe1ff */
[----:B------:R-:W-:-:S04]  /*8790*/  UIADD3 UR10, UR7, 0x180, URZ ;  /* 0x00000180070a7890 */ /* 0x000fc8000fffe03f */
[----:B------:R-:W-:-:S04]  /*87a0*/  IMAD R3, R205, -0x2, R0 ;  /* 0xfffffffecd037824 */ /* 0x000fc800078e0200 */
        /* <DEDUP_REMOVED lines=56> */
[----:B------:R-:W-:Y:S01]  /*8b30*/  FSEL R161, R140, -INF , P2 ;  /* 0xff8000008ca17808 */ /* 0x000fe20001000000 */
[----:B------:R-:W-:Y:S01]  /*8b40*/  IMAD.U32 R140, RZ, RZ, UR6 ;  /* 0x00000006ff8c7e24 */ /* 0x000fe2000f8e00ff */
[----:B------:R-:W-:Y:S01]  /*8b50*/  FMNMX.FTZ R0, R137, R0, !PT ;  /* 0x0000000089007209 */ /* 0x000fe20007810000 */
[----:B------:R-:W-:Y:S01]  /*8b60*/  UIADD3 UR6, UR45, -0x1, URZ ;  /* 0xffffffff2d067890 */ /* 0x000fe2000fffe03f */
[----:B------:R-:W-:Y:S01]  /*8b70*/  ISETP.GT.AND P2, PT, R4, 0x50, PT ;  /* 0x000000500400780c */ /* 0x000fe20003f44270 */
[----:B------:R-:W-:Y:S01]  /*8b80*/  @!P1 VIADD R140, R140, 0x36860 ;  /* 0x000368608c8c9836 */ /* 0x000fe20000000000 */
        /* <DEDUP_REMOVED lines=8> */
[C---:B------:R-:W-:Y:S02]  /*8c10*/  ISETP.GT.AND P3, PT, R4.reuse, 0x59, PT ;  /* 0x000000590400780c */ /* 0x040fe40003f64270 */
[----:B------:R-:W-:Y:S02]  /*8c20*/  FMNMX.FTZ R0, R129, R0, !PT ;  /* 0x0000000081007209 */ /* 0x000fe40007810000 */
[----:B------:R-:W-:Y:S02]  /*8c30*/  FSEL R133, R133, -INF , P3 ;  /* 0xff80000085857808 */ /* 0x000fe40001800000 */
[----:B------:R-:W-:Y:S02]  /*8c40*/  ISETP.GT.AND P3, PT, R4, 0x61, PT ;  /* 0x000000610400780c */ /* 0x000fe40003f64270 */
[----:B------:R-:W-:Y:S01]  /*8c50*/  @!P1 PRMT R140, RZ, 0x654, R140 ;  /* 0x00000654ff8c9816 */ /* 0x000fe2000000008c */
[----:B------:R-:W-:Y:S02]  /*8c60*/  WARPGROUP.DEPBAR.LE gsb0, 0x0 ;  /* 0x00008000000079c5 */ /* 0x000fe40000010000 */
[----:B------:R-:W-:Y:S01]  /*8c70*/  WARPGROUP.ARRIVE ;  /* 0x00000000000079c5 */ /* 0x000fe20000000000 */
[----:B------:R-:W-:-:S02]  /*8c80*/  FSEL R193, R121, -INF , P3 ;  /* 0xff80000079c17808 */ /* 0x000fc40001800000 */
[----:B------:R-:W-:-:S03]  /*8c90*/  ISETP.GT.AND P3, PT, R4, 0x69, PT ;  /* 0x000000690400780c */ /* 0x000fc60003f64270 */
[----:B------:R-:W-:Y:S01]  /*8ca0*/  HGMMA.64x192x16.F32 R24, R188, gdesc[UR8].tnspB, R24, gsb0 ;  /* 0x42e00008bc187df0 */ /* 0x000fe20008000818 */
[----:B------:R-:W-:Y:S01]  /*8cb0*/  UIADD3 UR10, UR7, 0x200, URZ ;  /* 0x00000200070a7890 */ /* 0x000fe2000fffe03f */
[----:B------:R-:W-:Y:S01]  /*8cc0*/  FSEL R125, R125, -INF , P3 ;  /* 0xff8000007d7d7808 */ /* 0x000fe20001800000 */
[----:B------:R-:W-:Y:S01]  /*8cd0*/  UMOV UR11, 0x40000040 ;  /* 0x40000040000b7882 */ /* 0x000fe20000000000 */
[----:B------:R-:W-:Y:S02]  /*8ce0*/  WARPGROUP.DEPBAR.LE gsb0, 0x0 ;  /* 0x00008000000079c5 */ /* 0x000fe40000010000 */
[----:B------:R-:W-:Y:S01]  /*8cf0*/  WARPGROUP.ARRIVE ;  /* 0x00000000000079c5 */ /* 0x000fe20000000000 */
[----:B------:R-:W-:Y:S02]  /*8d00*/  FSEL R189, R132, -INF , P2 ;  /* 0xff80000084bd7808 */ /* 0x000fe40001000000 */
[----:B------:R-:W-:Y:S02]  /*8d10*/  ISETP.GT.AND P2, PT, R4, 0x60, PT ;  /* 0x000000600400780c */ /* 0x000fe40003f44270 */
[----:B------:R-:W-:-:S09]  /*8d20*/  FMNMX.FTZ R0, R189, R0, !PT ;  /* 0x00000000bd007209 */ /* 0x000fd20007810000 */
[----:B------:R-:W-:Y:S01]  /*8d30*/  HGMMA.64x192x16.F32 R24, R184, gdesc[UR8].tnspB, R24, gsb0 ;  /* 0x42e00008b8187df0 */ /* 0x000fe20008000818 */
[----:B------:R-:W-:Y:S01]  /*8d40*/  FSEL R191, R120, -INF , P2 ;  /* 0xff80000078bf7808 */ /* 0x000fe20001000000 */
[----:B------:R-:W-:Y:S01]  /*8d50*/  UIADD3 UR10, UR7, 0x280, URZ ;  /* 0x00000280070a7890 */ /* 0x000fe2000fffe03f */
[----:B------:R-:W-:Y:S01]  /*8d60*/  FMNMX.FTZ R0, R133, R0, !PT ;  /* 0x0000000085007209 */ /* 0x000fe20007810000 */
[----:B------:R-:W-:Y:S01]  /*8d70*/  UMOV UR11, 0x40000040 ;  /* 0x40000040000b7882 */ /* 0x000fe20000000000 */
[C---:B------:R-:W-:Y:S01]  /*8d80*/  ISETP.GT.AND P2, PT, R4.reuse, 0x68, PT ;  /* 0x000000680400780c */ /* 0x040fe20003f44270 */
[----:B------:R-:W-:Y:S01]  /*8d90*/  VIADD R4, R4, 0x8 ;  /* 0x0000000804047836 */ /* 0x000fe20000000000 */
[----:B------:R-:W-:Y:S02]  /*8da0*/  FMNMX.FTZ R0, R191, R0, !PT ;  /* 0x00000000bf007209 */ /* 0x000fe40007810000 */
[----:B------:R-:W-:Y:S02]  /*8db0*/  FSEL R195, R124, -INF , P2 ;  /* 0xff8000007cc37808 */ /* 0x000fe40001000000 */
[----:B------:R-:W-:-:S02]  /*8dc0*/  FMNMX.FTZ R0, R193, R0, !PT ;  /* 0x00000000c1007209 */ /* 0x000fc40007810000 */
[C---:B------:R-:W-:Y:S02]  /*8dd0*/  ISETP.GT.AND P3, PT, R4.reuse, RZ, PT ;  /* 0x000000ff0400720c */ /* 0x040fe40003f64270 */
[----:B------:R-:W-:Y:S02]  /*8de0*/  FMNMX.FTZ R0, R195, R0, !PT ;  /* 0x00000000c3007209 */ /* 0x000fe40007810000 */
[----:B------:R-:W-:Y:S02]  /*8df0*/  ISETP.GT.AND P4, PT, R4, 0x1, PT ;  /* 0x000000010400780c */ /* 0x000fe40003f84270 */
[----:B------:R-:W-:Y:S02]  /*8e00*/  FMNMX.FTZ R14, R125, R0, !PT ;  /* 0x000000007d0e7209 */ /* 0x000fe40007810000 */
[----:B------:R-:W1:Y:S01]  /*8e10*/  LDC R0, c[0x0][0x988] ;  /* 0x00026200ff007b82 */ /* 0x000e620000000800 */
[----:B------:R-:W-:Y:S02]  /*8e20*/  FSEL R170, R170, -INF , P3 ;  /* 0xff800000aaaa7808 */ /* 0x000fe40001800000 */
[----:B------:R-:W2:Y:S01]  /*8e30*/  SHFL.BFLY PT, R5, R14, 0x2, 0x1f ;  /* 0x0c401f000e057f89 */ /* 0x000ea200000e0000 */
[----:B------:R-:W-:-:S02]  /*8e40*/  ISETP.GT.AND P3, PT, R4, 0x8, PT ;  /* 0x000000080400780c */ /* 0x000fc40003f64270 */
[----:B------:R-:W-:Y:S02]  /*8e50*/  FSEL R171, R171, -INF , P4 ;  /* 0xff800000abab7808 */ /* 0x000fe40002000000 */
[----:B------:R-:W-:Y:S02]  /*8e60*/  ISETP.GT.AND P4, PT, R4, 0x9, PT ;  /* 0x000000090400780c */ /* 0x000fe40003f84270 */
[----:B--2---:R-:W-:Y:S02]  /*8e70*/  FMNMX.FTZ R20, R14, R5, !PT ;  /* 0x000000050e147209 */ /* 0x004fe40007810000 */
[----:B------:R-:W-:-:S03]  /*8e80*/  FMNMX.FTZ R14, R170, R11, !PT ;  /* 0x0000000baa0e7209 */ /* 0x000fc60007810000 */
[----:B------:R-:W2:Y:S01]  /*8e90*/  SHFL.BFLY PT, R5, R20, 0x1, 0x1f ;  /* 0x0c201f0014057f89 */ /* 0x000ea200000e0000 */
[----:B------:R-:W-:Y:S02]  /*8ea0*/  FMNMX.FTZ R14, R171, R14, !PT ;  /* 0x0000000eab0e7209 */ /* 0x000fe40007810000 */
[----:B--2---:R-:W-:-:S04]  /*8eb0*/  FMNMX.FTZ R5, R20, R5, !PT ;  /* 0x0000000514057209 */ /* 0x004fc80007810000 */
[C---:B------:R-:W-:Y:S01]  /*8ec0*/  FSETP.NEU.FTZ.AND P2, PT, R5.reuse, -INF , PT ;  /* 0xff8000000500780b */ /* 0x040fe20003f5d000 */
[----:B-1----:R-:W-:-:S05]  /*8ed0*/  FMUL.FTZ R2, R5, R0 ;  /* 0x0000000005027220 */ /* 0x002fca0000410000 */
[----:B------:R-:W-:-:S05]  /*8ee0*/  FSEL R2, R2, RZ, P2 ;  /* 0x000000ff02027208 */ /* 0x000fca0001000000 */
        /* <DEDUP_REMOVED lines=31> */
[----:B------:R-:W-:Y:S01]  /*90e0*/  FSEL R185, R174, -INF , P3 ;  /* 0xff800000aeb97808 */ /* 0x000fe20001800000 */
[-CC-:B------:R-:W-:Y:S01]  /*90f0*/  FFMA.FTZ R184, R15, R0.reuse, -R2.reuse ;  /* 0x000000000fb87223 */ /* 0x180fe20000010802 */
[----:B------:R-:W-:Y:S01]  /*9100*/  FSEL R187, R175, -INF , P4 ;  /* 0xff800000afbb7808 */ /* 0x000fe20002000000 */
[--C-:B------:R-:W-:Y:S01]  /*9110*/  FFMA.FTZ R175, R197, R0, -R2.reuse ;  /* 0x00000000c5af7223 */ /* 0x100fe20000010802 */
[C---:B------:R-:W-:Y:S01]  /*9120*/  ISETP.GT.AND P3, PT, R4.reuse, 0x10, PT ;  /* 0x000000100400780c */ /* 0x040fe20003f64270 */
[----:B------:R-:W-:Y:S01]  /*9130*/  HGMMA.64x192x16.F32 R24, R180, gdesc[UR8].tnspB, R24, gsb0 ;  /* 0x42e00008b4187df0 */ /* 0x000fe20008000818 */
[----:B------:R-:W-:Y:S01]  /*9140*/  FMNMX.FTZ R14, R185, R14, !PT ;  /* 0x0000000eb90e7209 */ /* 0x000fe20007810000 */
[----:B------:R-:W-:Y:S01]  /*9150*/  UIADD3 UR10, UR7, 0x300, URZ ;  /* 0x00000300070a7890 */ /* 0x000fe2000fffe03f */
[----:B------:R-:W-:Y:S01]  /*9160*/  ISETP.GT.AND P4, PT, R4, 0x11, PT ;  /* 0x000000110400780c */ /* 0x000fe20003f84270 */
[----:B------:R-:W-:Y:S01]  /*9170*/  UMOV UR11, 0x40000040 ;  /* 0x40000040000b7882 */ /* 0x000fe20000000000 */
[----:B------:R-:W-:Y:S01]  /*9180*/  FSEL R197, R162, -INF , P3 ;  /* 0xff800000a2c57808 */ /* 0x000fe20001800000 */
[--C-:B------:R-:W-:Y:S01]  /*9190*/  FFMA.FTZ R15, R137, R0, -R2.reuse ;  /* 0x00000000890f7223 */ /* 0x100fe20000010802 */
[----:B------:R-:W-:Y:S01]  /*91a0*/  FMNMX.FTZ R14, R187, R14, !PT ;  /* 0x0000000ebb0e7209 */ /* 0x000fe20007810000 */
[-CC-:B------:R-:W-:Y:S01]  /*91b0*/  FFMA.FTZ R137, R141, R0.reuse, -R2.reuse ;  /* 0x000000008d897223 */ /* 0x180fe20000010802 */
[C---:B------:R-:W-:Y:S01]  /*91c0*/  ISETP.GT.AND P3, PT, R4.reuse, 0x18, PT ;  /* 0x000000180400780c */ /* 0x040fe20003f64270 */
[-CC-:B------:R-:W-:Y:S01]  /*91d0*/  FFMA.FTZ R186, R161, R0.reuse, -R2.reuse ;  /* 0x00000000a1ba7223 */ /* 0x180fe20000010802 */
[----:B------:R-:W-:Y:S01]  /*91e0*/  FSEL R163, R163, -INF , P4 ;  /* 0xff800000a3a37808 */ /* 0x000fe20002000000 */
[----:B------:R-:W-:Y:S01]  /*91f0*/  FFMA.FTZ R141, R193, R0, -R2 ;  /* 0x00000000c18d7223 */ /* 0x000fe20000010802 */
[----:B------:R-:W-:Y:S01]  /*9200*/  FMNMX.FTZ R14, R197, R14, !PT ;  /* 0x0000000ec50e7209 */ /* 0x000fe20007810000 */
[----:B------:R-:W-:Y:S01]  /*9210*/  MUFU.EX2 R175, R175 ;  /* 0x000000af00af7308 */ /* 0x000fe20000000800 */
[----:B------:R-:W-:-:S02]  /*9220*/  ISETP.GT.AND P4, PT, R4, 0x19, PT ;  /* 0x000000190400780c */ /* 0x000fc40003f84270 */
[----:B------:R-:W-:Y:S02]  /*9230*/  FSEL R199, R166, -INF , P3 ;  /* 0xff800000a6c77808 */ /* 0x000fe40001800000 */
[----:B------:R-:W-:Y:S02]  /*9240*/  FMNMX.FTZ R14, R163, R14, !PT ;  /* 0x0000000ea30e7209 */ /* 0x000fe40007810000 */
[----:B------:R-:W-:Y:S01]  /*9250*/  FSEL R201, R167, -INF , P4 ;  /* 0xff800000a7c97808 */ /* 0x000fe20002000000 */
[----:B------:R-:W-:Y:S01]  /*9260*/  FFMA.FTZ R167, R203, R0, -R2 ;  /* 0x00000000cba77223 */ /* 0x000fe20000010802 */
[C---:B------:R-:W-:Y:S01]  /*9270*/  ISETP.GT.AND P3, PT, R4.reuse, 0x20, PT ;  /* 0x000000200400780c */ /* 0x040fe20003f64270 */
[----:B------:R-:W-:Y:S01]  /*9280*/  MUFU.EX2 R184, R184 ;  /* 0x000000b800b87308 */ /* 0x000fe20000000800 */
[----:B------:R-:W-:Y:S02]  /*9290*/  FMNMX.FTZ R14, R199, R14, !PT ;  /* 0x0000000ec70e7209 */ /* 0x000fe40007810000 */
[----:B------:R-:W-:-:S02]  /*92a0*/  ISETP.GT.AND P4, PT, R4, 0x21, PT ;  /* 0x000000210400780c */ /* 0x000fc40003f84270 */
[----:B------:R-:W-:Y:S02]  /*92b0*/  FSEL R203, R154, -INF , P3 ;  /* 0xff8000009acb7808 */ /* 0x000fe40001800000 */
[----:B------:R-:W-:Y:S01]  /*92c0*/  FMNMX.FTZ R14, R201, R14, !PT ;  /* 0x0000000ec90e7209 */ /* 0x000fe20007810000 */
[----:B------:R-:W-:Y:S01]  /*92d0*/  MUFU.EX2 R167, R167 ;  /* 0x000000a700a77308 */ /* 0x000fe20000000800 */
[C---:B------:R-:W-:Y:S02]  /*92e0*/  ISETP.GT.AND P3, PT, R4.reuse, 0x28, PT ;  /* 0x000000280400780c */ /* 0x040fe40003f64270 */
[----:B------:R-:W-:Y:S02]  /*92f0*/  FSEL R155, R155, -INF , P4 ;  /* 0xff8000009b9b7808 */ /* 0x000fe40002000000 */
[----:B------:R-:W-:Y:S02]  /*9300*/  FMNMX.FTZ R14, R203, R14, !PT ;  /* 0x0000000ecb0e7209 */ /* 0x000fe40007810000 */
[----:B------:R-:W-:Y:S01]  /*9310*/  ISETP.GT.AND P4, PT, R4, 0x29, PT ;  /* 0x000000290400780c */ /* 0x000fe20003f84270 */
[----:B------:R-:W-:Y:S01]  /*9320*/  MUFU.EX2 R15, R15 ;  /* 0x0000000f000f7308 */ /* 0x000fe20000000800 */
[----:B------:R-:W-:-:S02]  /*9330*/  FSEL R217, R158, -INF , P3 ;  /* 0xff8000009ed97808 */ /* 0x000fc40001800000 */
[----:B------:R-:W-:Y:S02]  /*9340*/  FMNMX.FTZ R14, R155, R14, !PT ;  /* 0x0000000e9b0e7209 */ /* 0x000fe40007810000 */
[----:B------:R-:W-:Y:S01]  /*9350*/  FSEL R219, R159, -INF , P4 ;  /* 0xff8000009fdb7808 */ /* 0x000fe20002000000 */
[----:B------:R-:W-:Y:S01]  /*9360*/  FFMA.FTZ R159, R173, R0, -R2 ;  /* 0x00000000ad9f7223 */ /* 0x000fe20000010802 */
[C---:B------:R-:W-:Y:S01]  /*9370*/  ISETP.GT.AND P3, PT, R4.reuse, 0x30, PT ;  /* 0x000000300400780c */ /* 0x040fe20003f64270 */
[----:B------:R-:W-:Y:S01]  /*9380*/  MUFU.EX2 R186, R186 ;  /* 0x000000ba00ba7308 */ /* 0x000fe20000000800 */
[----:B------:R-:W-:Y:S02]  /*9390*/  FMNMX.FTZ R14, R217, R14, !PT ;  /* 0x0000000ed90e7209 */ /* 0x000fe40007810000 */
[----:B------:R-:W-:Y:S02]  /*93a0*/  ISETP.GT.AND P4, PT, R4, 0x31, PT ;  /* 0x000000310400780c */ /* 0x000fe40003f84270 */
[----:B------:R-:W-:-:S02]  /*93b0*/  FSEL R173, R146, -INF , P3 ;  /* 0xff80000092ad7808 */ /* 0x000fc40001800000 */
[----:B------:R-:W-:Y:S01]  /*93c0*/  FMNMX.FTZ R14, R219, R14, !PT ;  /* 0x0000000edb0e7209 */ /* 0x000fe20007810000 */
[----:B------:R-:W-:Y:S01]  /*93d0*/  MUFU.EX2 R159, R159 ;  /* 0x0000009f009f7308 */ /* 0x000fe20000000800 */
[C---:B------:R-:W-:Y:S02]  /*93e0*/  ISETP.GT.AND P3, PT, R4.reuse, 0x38, PT ;  /* 0x000000380400780c */ /* 0x040fe40003f64270 */
[----:B------:R-:W-:Y:S01]  /*93f0*/  FSEL R221, R147, -INF , P4 ;  /* 0xff80000093dd7808 */ /* 0x000fe20002000000 */
[----:B------:R-:W-:Y:S01]  /*9400*/  FFMA.FTZ R147, R153, R0, -R2 ;  /* 0x0000000099937223 */ /* 0x000fe20000010802 */
[----:B------:R-:W-:Y:S02]  /*9410*/  FMNMX.FTZ R14, R173, R14, !PT ;  /* 0x0000000ead0e7209 */ /* 0x000fe40007810000 */
[----:B------:R-:W-:Y:S01]  /*9420*/  ISETP.GT.AND P4, PT, R4, 0x39, PT ;  /* 0x000000390400780c */ /* 0x000fe20003f84270 */
[----:B------:R-:W-:Y:S01]  /*9430*/  MUFU.EX2 R137, R137 ;  /* 0x0000008900897308 */ /* 0x000fe20000000800 */
[----:B------:R-:W-:-:S02]  /*9440*/  FSEL R165, R150, -INF , P3 ;  /* 0xff80000096a57808 */ /* 0x000fc40001800000 */
[----:B------:R-:W-:Y:S02]  /*9450*/  FMNMX.FTZ R14, R221, R14, !PT ;  /* 0x0000000edd0e7209 */ /* 0x000fe40007810000 */
[----:B------:R-:W-:Y:S02]  /*9460*/  FSEL R151, R151, -INF , P4 ;  /* 0xff80000097977808 */ /* 0x000fe40002000000 */
        /* <DEDUP_REMOVED lines=25> */
[----:B------:R-:W-:-:S02]  /*9600*/  FSEL R225, R134, -INF , P3 ;  /* 0xff80000086e17808 */ /* 0x000fc40001800000 */
[----:B------:R-:W-:Y:S02]  /*9610*/  FMNMX.FTZ R14, R131, R14, !PT ;  /* 0x0000000e830e7209 */ /* 0x000fe40007810000 */
[----:B------:R-:W-:Y:S02]  /*9620*/  FSEL R135, R135, -INF , P4 ;  /* 0xff80000087877808 */ /* 0x000fe40002000000 */
[C---:B------:R-:W-:Y:S02]  /*9630*/  ISETP.GT.AND P3, PT, R4.reuse, 0x60, PT ;  /* 0x000000600400780c */ /* 0x040fe40003f64270 */
        /* <DEDUP_REMOVED lines=10> */
[----:B------:R-:W-:Y:S01]  /*96e0*/  FSEL R229, R127, -INF , P4 ;  /* 0xff8000007fe57808 */ /* 0x000fe20002000000 */
[--C-:B------:R-:W-:Y:S01]  /*96f0*/  FFMA.FTZ R127, R149, R0, -R2.reuse ;  /* 0x00000000957f7223 */ /* 0x100fe20000010802 */
[----:B------:R-:W-:Y:S02]  /*9700*/  FMNMX.FTZ R14, R227, R14, !PT ;  /* 0x0000000ee30e7209 */ /* 0x000fe40007810000 */
[----:B------:R-:W-:Y:S02]  /*9710*/  R2UR UR7, R17 ;  /* 0x00000000110772ca */ /* 0x000fe400000e0000 */
[----:B------:R-:W-:Y:S01]  /*9720*/  FMNMX.FTZ R14, R229, R14, !PT ;  /* 0x0000000ee50e7209 */ /* 0x000fe20007810000 */
[----:B------:R-:W-:Y:S04]  /*9730*/  MUFU.EX2 R127, R127 ;  /* 0x0000007f007f7308 */ /* 0x000fe80000000800 */
[----:B------:R-:W1:Y:S02]  /*9740*/  SHFL.BFLY PT, R3, R14, 0x2, 0x1f ;  /* 0x0c401f000e037f89 */ /* 0x000e6400000e0000 */
[----:B-1----:R-:W-:Y:S01]  /*9750*/  FMNMX.FTZ R3, R14, R3, !PT ;  /* 0x000000030e037209 */ /* 0x002fe20007810000 */
[----:B------:R-:W-:-:S04]  /*9760*/  FFMA.FTZ R14, R191, R0, -R2 ;  /* 0x00000000bf0e7223 */ /* 0x000fc80000010802 */
[----:B------:R-:W1:Y:S02]  /*9770*/  SHFL.BFLY PT, R4, R3, 0x1, 0x1f ;  /* 0x0c201f0003047f89 */ /* 0x000e6400000e0000 */
[----:B------:R-:W-:Y:S01]  /*9780*/  MUFU.EX2 R14, R14 ;  /* 0x0000000e000e7308 */ /* 0x000fe20000000800 */
[----:B-1----:R-:W-:Y:S01]  /*9790*/  FMNMX.FTZ R4, R3, R4, !PT ;  /* 0x0000000403047209 */ /* 0x002fe20007810000 */
[----:B------:R-:W-:Y:S02]  /*97a0*/  WARPGROUP.DEPBAR.LE gsb0, 0x0 ;  /* 0x00008000000079c5 */ /* 0x000fe40000010000 */
[----:B------:R-:W-:Y:S01]  /*97b0*/  WARPGROUP.ARRIVE ;  /* 0x00000000000079c5 */ /* 0x000fe20000000000 */
[----:B------:R-:W-:Y:S01]  /*97c0*/  FSEL R3, R5, RZ, P2 ;  /* 0x000000ff05037208 */ /* 0x000fe20001000000 */
[-C--:B------:R-:W-:Y:S01]  /*97d0*/  FFMA.FTZ R182, R189, R0.reuse, -R2 ;  /* 0x00000000bdb67223 */ /* 0x080fe20000010802 */
[C---:B------:R-:W-:Y:S01]  /*97e0*/  FSETP.NEU.FTZ.AND P2, PT, R4.reuse, -INF , PT ;  /* 0xff8000000400780b */ /* 0x040fe20003f5d000 */
[C---:B------:R-:W-:Y:S01]  /*97f0*/  FMUL.FTZ R124, R4.reuse, R0 ;  /* 0x00000000047c7220 */ /* 0x040fe20000410000 */
[----:B------:R-:W-:Y:S01]  /*9800*/  MUFU.EX2 R180, R169 ;  /* 0x000000a900b47308 */ /* 0x000fe20000000800 */
[----:B------:R-:W-:Y:S01]  /*9810*/  HGMMA.64x192x16.F32 R24, R176, gdesc[UR8].tnspB, R24, gsb0 ;  /* 0x42e00008b0187df0 */ /* 0x000fe20008000818 */
[----:B------:R-:W-:Y:S01]  /*9820*/  FADD.FTZ R3, -R3, R12 ;  /* 0x0000000c03037221 */ /* 0x000fe20000010100 */
[----:B------:R-:W-:-:S02]  /*9830*/  FSEL R132, R4, RZ, P2 ;  /* 0x000000ff04847208 */ /* 0x000fc40001000000 */
[----:B------:R-:W-:Y:S01]  /*9840*/  FSEL R124, R124, RZ, P2 ;  /* 0x000000ff7c7c7208 */ /* 0x000fe20001000000 */
[-C--:B------:R-:W-:Y:S01]  /*9850*/  FMUL.FTZ R3, R3, R0.reuse ;  /* 0x0000000003037220 */ /* 0x080fe20000410000 */
[----:B------:R-:W-:Y:S01]  /*9860*/  ISETP.LT.AND P2, PT, R10, UR45, PT ;  /* 0x0000002d0a007c0c */ /* 0x000fe2000bf41270 */
[----:B------:R-:W-:Y:S01]  /*9870*/  MUFU.EX2 R182, R182 ;  /* 0x000000b600b67308 */ /* 0x000fe20000000800 */
[----:B------:R-:W-:Y:S01]  /*9880*/  UMOV UR45, UR6 ;  /* 0x00000006002d7c82 */ /* 0x000fe20008000000 */
[-CC-:B------:R-:W-:Y:S01]  /*9890*/  FFMA.FTZ R12, R170, R0.reuse, -R124.reuse ;  /* 0x00000000aa0c7223 */ /* 0x180fe2000001087c */
[-CC-:B------:R-:W-:Y:S01]  /*98a0*/  FFMA.FTZ R149, R171, R0.reuse, -R124.reuse ;  /* 0x00000000ab957223 */ /* 0x180fe2000001087c */
[-CC-:B------:R-:W-:Y:S01]  /*98b0*/  FFMA.FTZ R120, R185, R0.reuse, -R124.reuse ;  /* 0x00000000b9787223 */ /* 0x180fe2000001087c */
[-CC-:B------:R-:W-:Y:S01]  /*98c0*/  FFMA.FTZ R161, R187, R0.reuse, -R124.reuse ;  /* 0x00000000bba17223 */ /* 0x180fe2000001087c */
[-CC-:B------:R-:W-:Y:S01]  /*98d0*/  FFMA.FTZ R197, R197, R0.reuse, -R124.reuse ;  /* 0x00000000c5c57223 */ /* 0x180fe2000001087c */
[-CC-:B------:R-:W-:Y:S01]  /*98e0*/  FFMA.FTZ R122, R163, R0.reuse, -R124.reuse ;  /* 0x00000000a37a7223 */ /* 0x180fe2000001087c */
[----:B------:R1:W2:Y:S01]  /*98f0*/  MUFU.EX2 R2, R3 ;  /* 0x0000000300027308 */ /* 0x0002a20000000800 */
        /* <DEDUP_REMOVED lines=8> */
[----:B-1----:R-:W-:Y:S01]  /*9980*/  FADD.FTZ R3, -R132, R11 ;  /* 0x0000000b84037221 */ /* 0x002fe20000010100 */
[----:B------:R-:W-:-:S02]  /*9990*/  IMAD.U32 R11, RZ, RZ, UR47 ;  /* 0x0000002fff0b7e24 */ /* 0x000fc4000f8e00ff */
[-CC-:B------:R-:W-:Y:S01]  /*99a0*/  FFMA.FTZ R221, R221, R0.reuse, -R124.reuse ;  /* 0x00000000dddd7223 */ /* 0x180fe2000001087c */
[-CC-:B------:R-:W-:Y:S01]  /*99b0*/  FFMA.FTZ R191, R165, R0.reuse, -R124.reuse ;  /* 0x00000000a5bf7223 */ /* 0x180fe2000001087c */
[-C--:B------:R-:W-:Y:S01]  /*99c0*/  FMUL.FTZ R3, R3, R0.reuse ;  /* 0x0000000003037220 */ /* 0x080fe20000410000 */
[-CC-:B------:R-:W-:Y:S01]  /*99d0*/  FFMA.FTZ R185, R153, R0.reuse, -R124.reuse ;  /* 0x0000000099b97223 */ /* 0x180fe2000001087c */
[-CC-:B------:R-:W-:Y:S01]  /*99e0*/  FFMA.FTZ R139, R139, R0.reuse, -R124.reuse ;  /* 0x000000008b8b7223 */ /* 0x180fe2000001087c */
[----:B------:R-:W1:Y:S01]  /*99f0*/  MUFU.EX2 R149, R149 ;  /* 0x0000009500957308 */ /* 0x000e620000000800 */
[----:B--2---:R-:W-:Y:S01]  /*9a00*/  FFMA.FTZ R9, R2, R9, R121 ;  /* 0x0000000902097223 */ /* 0x004fe20000010079 */
[-CC-:B------:R-:W-:Y:S01]  /*9a10*/  FFMA.FTZ R187, R223, R0.reuse, -R124.reuse ;  /* 0x00000000dfbb7223 */ /* 0x180fe2000001087c */
[-CC-:B------:R-:W-:Y:S01]  /*9a20*/  FFMA.FTZ R181, R157, R0.reuse, -R124.reuse ;  /* 0x000000009db57223 */ /* 0x180fe2000001087c */
[-CC-:B------:R-:W-:Y:S01]  /*9a30*/  FFMA.FTZ R225, R225, R0.reuse, -R124.reuse ;  /* 0x00000000e1e17223 */ /* 0x180fe2000001087c */
[----:B------:R-:W-:Y:S01]  /*9a40*/  FADD.FTZ R9, R200, R9 ;  /* 0x00000009c8097221 */ /* 0x000fe20000010000 */
[-CC-:B------:R-:W-:Y:S01]  /*9a50*/  FFMA.FTZ R135, R135, R0.reuse, -R124.reuse ;  /* 0x0000000087877223 */ /* 0x180fe2000001087c */
[-CC-:B------:R-:W-:Y:S01]  /*9a60*/  FFMA.FTZ R145, R145, R0.reuse, -R124.reuse ;  /* 0x0000000091917223 */ /* 0x180fe2000001087c */
[----:B------:R-:W2:Y:S01]  /*9a70*/  MUFU.EX2 R3, R3 ;  /* 0x0000000300037308 */ /* 0x000ea20000000800 */
[----:B------:R-:W-:Y:S01]  /*9a80*/  FADD.FTZ R134, R202, R9 ;  /* 0x00000009ca867221 */ /* 0x000fe20000010000 */
[-CC-:B------:R-:W-:Y:S01]  /*9a90*/  FFMA.FTZ R123, R123, R0.reuse, -R124.reuse ;  /* 0x000000007b7b7223 */ /* 0x180fe2000001087c */
[-C--:B------:R-:W-:Y:S01]  /*9aa0*/  FFMA.FTZ R227, R227, R0.reuse, -R124 ;  /* 0x00000000e3e37223 */ /* 0x080fe2000001087c */
[----:B------:R-:W-:Y:S01]  /*9ab0*/  F2FP.F16.F32.PACK_AB R200, R200, R121 ;  /* 0x00000079c8c8723e */ /* 0x000fe200000000ff */
[----:B------:R-:W-:Y:S01]  /*9ac0*/  FADD.FTZ R9, R175, R134 ;  /* 0x00000086af097221 */ /* 0x000fe20000010000 */
[----:B------:R-:W-:Y:S01]  /*9ad0*/  FFMA.FTZ R134, R151, R0, -R124 ;  /* 0x0000000097867223 */ /* 0x000fe2000001087c */
[----:B------:R-:W-:Y:S01]  /*9ae0*/  F2FP.F16.F32.PACK_AB R202, R175, R202 ;  /* 0x000000caafca723e */ /* 0x000fe200000000ff */
[----:B------:R-:W3:Y:S01]  /*9af0*/  MUFU.EX2 R120, R120 ;  /* 0x0000007800787308 */ /* 0x000ee20000000800 */
[----:B------:R-:W-:Y:S01]  /*9b00*/  FADD.FTZ R136, R196, R9 ;  /* 0x00000009c4887221 */ /* 0x000fe20000010000 */
[----:B-1----:R-:W-:-:S02]  /*9b10*/  F2FP.F16.F32.PACK_AB R201, R149, R12 ;  /* 0x0000000c95c9723e */ /* 0x002fc400000000ff */
[C---:B------:R-:W-:Y:S01]  /*9b20*/  F2FP.F16.F32.PACK_AB R196, R167.reuse, R196 ;  /* 0x000000c4a7c4723e */ /* 0x040fe200000000ff */
[----:B------:R-:W-:-:S03]  /*9b30*/  FADD.FTZ R9, R167, R136 ;  /* 0x00000088a7097221 */ /* 0x000fc60000010000 */
[----:B------:R-:W1:Y:S01]  /*9b40*/  MUFU.EX2 R161, R161 ;  /* 0x000000a100a17308 */ /* 0x000e620000000800 */
[----:B--2---:R-:W-:Y:S01]  /*9b50*/  FFMA.FTZ R136, R3, R8, R12 ;  /* 0x0000000803887223 */ /* 0x004fe2000001000c */
[----:B------:R-:W-:Y:S01]  /*9b60*/  FADD.FTZ R138, R198, R9 ;  /* 0x00000009c68a7221 */ /* 0x000fe20000010000 */
[----:B------:R-:W-:Y:S01]  /*9b70*/  @!P1 IADD3 R8, R11, 0x36840, RZ ;  /* 0x000368400b089810 */ /* 0x000fe20007ffe0ff */
[----:B------:R-:W-:Y:S02]  /*9b80*/  IMAD.MOV.U32 R12, RZ, RZ, R5 ;  /* 0x000000ffff0c7224 */ /* 0x000fe400078e0005 */
[----:B------:R-:W-:Y:S01]  /*9b90*/  FADD.FTZ R9, R149, R136 ;  /* 0x0000008895097221 */ /* 0x000fe20000010000 */
[C---:B------:R-:W-:Y:S01]  /*9ba0*/  FADD.FTZ R11, R159.reuse, R138 ;  /* 0x0000008a9f0b7221 */ /* 0x040fe20000010000 */
[----:B------:R-:W-:Y:S01]  /*9bb0*/  @!P1 PRMT R8, RZ, 0x654, R8 ;  /* 0x00000654ff089816 */ /* 0x000fe20000000008 */
[----:B------:R-:W2:Y:S01]  /*9bc0*/  MUFU.EX2 R197, R197 ;  /* 0x000000c500c57308 */ /* 0x000ea20000000800 */
[----:B---3--:R-:W-:Y:S01]  /*9bd0*/  FADD.FTZ R136, R120, R9 ;  /* 0x0000000978887221 */ /* 0x008fe20000010000 */
[----:B------:R-:W-:Y:S01]  /*9be0*/  FADD.FTZ R138, R192, R11 ;  /* 0x0000000bc08a7221 */ /* 0x000fe20000010000 */
[----:B------:R-:W-:-:S02]  /*9bf0*/  F2FP.F16.F32.PACK_AB R198, R159, R198 ;  /* 0x000000c69fc6723e */ /* 0x000fc400000000ff */
[C---:B------:R-:W-:Y:S01]  /*9c00*/  F2FP.F16.F32.PACK_AB R192, R147.reuse, R192 ;  /* 0x000000c093c0723e */ /* 0x040fe200000000ff */
[----:B------:R-:W-:Y:S02]  /*9c10*/  FADD.FTZ R11, R147, R138 ;  /* 0x0000008a930b7221 */ /* 0x000fe40000010000 */
[----:B------:R-:W3:Y:S01]  /*9c20*/  MUFU.EX2 R122, R122 ;  /* 0x0000007a007a7308 */ /* 0x000ee20000000800 */
[C---:B-1----:R-:W-:Y:S01]  /*9c30*/  FADD.FTZ R136, R161.reuse, R136 ;  /* 0x00000088a1887221 */ /* 0x042fe20000010000 */
[----:B------:R-:W-:-:S06]  /*9c40*/  F2FP.F16.F32.PACK_AB R203, R161, R120 ;  /* 0x00000078a1cb723e */ /* 0x000fcc00000000ff */
[----:B------:R-:W1:Y:S01]  /*9c50*/  MUFU.EX2 R199, R199 ;  /* 0x000000c700c77308 */ /* 0x000e620000000800 */
[----:B--2---:R-:W-:Y:S01]  /*9c60*/  FADD.FTZ R9, R197, R136 ;  /* 0x00000088c5097221 */ /* 0x004fe20000010000 */
[----:B------:R-:W-:Y:S01]  /*9c70*/  FADD.FTZ R136, R194, R11 ;  /* 0x0000000bc2887221 */ /* 0x000fe20000010000 */
[----:B------:R-:W-:-:S03]  /*9c80*/  F2FP.F16.F32.PACK_AB R194, R21, R194 ;  /* 0x000000c215c2723e */ /* 0x000fc600000000ff */
[----:B------:R-:W-:Y:S01]  /*9c90*/  FADD.FTZ R11, R21, R136 ;  /* 0x00000088150b7221 */ /* 0x000fe20000010000 */
[----:B------:R-:W-:Y:S01]  /*9ca0*/  FFMA.FTZ R136, R143, R0, -R124 ;  /* 0x000000008f887223 */ /* 0x000fe2000001087c */
[----:B------:R-:W2:Y:S01]  /*9cb0*/  MUFU.EX2 R126, R126 ;  /* 0x0000007e007e7308 */ /* 0x000ea20000000800 */
[C---:B---3--:R-:W-:Y:S01]  /*9cc0*/  FADD.FTZ R138, R122.reuse, R9 ;  /* 0x000000097a8a7221 */ /* 0x048fe20000010000 */
[----:B------:R-:W-:-:S06]  /*9cd0*/  F2FP.F16.F32.PACK_AB R197, R122, R197 ;  /* 0x000000c57ac5723e */ /* 0x000fcc00000000ff */
[----:B------:R-:W-:Y:S01]  /*9ce0*/  MUFU.EX2 R193, R193 ;  /* 0x000000c100c17308 */ /* 0x000fe20000000800 */
[----:B-1----:R-:W-:Y:S01]  /*9cf0*/  FADD.FTZ R9, R199, R138 ;  /* 0x0000008ac7097221 */ /* 0x002fe20000010000 */
[----:B------:R-:W-:Y:S01]  /*9d00*/  FADD.FTZ R138, R188, R11 ;  /* 0x0000000bbc8a7221 */ /* 0x000fe20000010000 */
[----:B------:R-:W-:-:S03]  /*9d10*/  F2FP.F16.F32.PACK_AB R188, R13, R188 ;  /* 0x000000bc0dbc723e */ /* 0x000fc600000000ff */
[----:B------:R-:W-:Y:S01]  /*9d20*/  FADD.FTZ R11, R13, R138 ;  /* 0x0000008a0d0b7221 */ /* 0x000fe20000010000 */
[-CC-:B------:R-:W-:Y:S01]  /*9d30*/  FFMA.FTZ R138, R131, R0.reuse, -R124.reuse ;  /* 0x00000000838a7223 */ /* 0x180fe2000001087c */
[----:B------:R-:W-:Y:S01]  /*9d40*/  MUFU.EX2 R128, R128 ;  /* 0x0000008000807308 */ /* 0x000fe20000000800 */
[----:B------:R-:W-:Y:S01]  /*9d50*/  FFMA.FTZ R124, R229, R0, -R124 ;  /* 0x00000000e57c7223 */ /* 0x000fe2000001087c */
[----:B------:R-:W-:Y:S01]  /*9d60*/  FADD.FTZ R142, R190, R11 ;  /* 0x0000000bbe8e7221 */ /* 0x000fe20000010000 */
[----:B------:R-:W-:Y:S01]  /*9d70*/  IMAD.U32 R13, RZ, RZ, UR7 ;  /* 0x00000007ff0d7e24 */ /* 0x000fe2000f8e00ff */
[C---:B------:R-:W-:Y:S02]  /*9d80*/  F2FP.F16.F32.PACK_AB R190, R127.reuse, R190 ;  /* 0x000000be7fbe723e */ /* 0x040fe400000000ff */
[----:B------:R-:W-:Y:S01]  /*9d90*/  FADD.FTZ R11, R127, R142 ;  /* 0x0000008e7f0b7221 */ /* 0x000fe20000010000 */
[----:B--2---:R-:W-:Y:S01]  /*9da0*/  F2FP.F16.F32.PACK_AB R199, R126, R199 ;  /* 0x000000c77ec7723e */ /* 0x004fe200000000ff */
[----:B------:R-:W-:Y:S02]  /*9db0*/  MUFU.EX2 R195, R195 ;  /* 0x000000c300c37308 */ /* 0x000fe40000000800 */
[----:B------:R-:W-:Y:S01]  /*9dc0*/  FADD.FTZ R142, R184, R11 ;  /* 0x0000000bb88e7221 */ /* 0x000fe20000010000 */
[----:B------:R-:W-:-:S03]  /*9dd0*/  F2FP.F16.F32.PACK_AB R184, R15, R184 ;  /* 0x000000b80fb8723e */ /* 0x000fc600000000ff */
[----:B------:R-:W-:Y:S02]  /*9de0*/  FADD.FTZ R11, R15, R142 ;  /* 0x0000008e0f0b7221 */ /* 0x000fe40000010000 */
        /* <DEDUP_REMOVED lines=13> */
[----:B------:R-:W-:-:S04]  /*9ec0*/  FADD.FTZ R142, R14, R11 ;  /* 0x0000000b0e8e7221 */ /* 0x000fc80000010000 */
[----:B------:R-:W-:Y:S02]  /*9ed0*/  FADD.FTZ R11, R141, R142 ;  /* 0x0000008e8d0b7221 */ /* 0x000fe40000010000 */
        /* <DEDUP_REMOVED lines=9> */
[----:B------:R-:W2:Y:S01]  /*9f70*/  MUFU.EX2 R135, R135 ;  /* 0x0000008700877308 */ /* 0x000ea20000000800 */
[----:B------:R-:W-:Y:S02]  /*9f80*/  F2FP.F16.F32.PACK_AB R176, R141, R14 ;  /* 0x0000000e8db0723e */ /* 0x000fe400000000ff */
[----:B------:R-:W-:Y:S01]  /*9f90*/  F2FP.F16.F32.PACK_AB R178, R125, R20 ;  /* 0x000000147db2723e */ /* 0x000fe200000000ff */
[----:B------:R3:W-:Y:S04]  /*9fa0*/  @!P1 SYNCS.ARRIVE.TRANS64.RED.A1T0 RZ, [R140+URZ], RZ ;  /* 0x000000ff8cff99a7 */ /* 0x0007e8000810043f */
[----:B-1----:R-:W-:Y:S01]  /*9fb0*/  MUFU.EX2 R8, R139 ;  /* 0x0000008b00087308 */ /* 0x002fe20000000800 */
[----:B---3--:R-:W-:-:S07]  /*9fc0*/  FADD.FTZ R140, R126, R9 ;  /* 0x000000097e8c7221 */ /* 0x008fce0000010000 */
[----:B------:R-:W-:Y:S01]  /*9fd0*/  MUFU.EX2 R146, R145 ;  /* 0x0000009100927308 */ /* 0x000fe20000000800 */
[----:B--2---:R-:W-:Y:S01]  /*9fe0*/  F2FP.F16.F32.PACK_AB R183, R135, R144 ;  /* 0x0000009087b7723e */ /* 0x004fe200000000ff */
[----:B------:R-:W-:Y:S01]  /*9ff0*/  FADD.FTZ R9, R193, R140 ;  /* 0x0000008cc1097221 */ /* 0x000fe20000010000 */
[----:B------:R-:W-:-:S03]  /*a000*/  F2FP.F16.F32.PACK_AB R193, R128, R193 ;  /* 0x000000c180c1723e */ /* 0x000fc600000000ff */
[----:B------:R-:W-:Y:S02]  /*a010*/  FADD.FTZ R140, R128, R9 ;  /* 0x00000009808c7221 */ /* 0x000fe40000010000 */
[----:B------:R-:W1:Y:S02]  /*a020*/  MUFU.EX2 R123, R123 ;  /* 0x0000007b007b7308 */ /* 0x000e640000000800 */
[----:B------:R-:W-:Y:S01]  /*a030*/  FADD.FTZ R9, R195, R140 ;  /* 0x0000008cc3097221 */ /* 0x000fe20000010000 */
[----:B------:R-:W-:-:S03]  /*a040*/  F2FP.F16.F32.PACK_AB R195, R130, R195 ;  /* 0x000000c382c3723e */ /* 0x000fc600000000ff */
[----:B------:R-:W-:Y:S02]  /*a050*/  FADD.FTZ R140, R130, R9 ;  /* 0x00000009828c7221 */ /* 0x000fe40000010000 */
[----:B------:R-:W-:Y:S02]  /*a060*/  MUFU.EX2 R14, R227 ;  /* 0x000000e3000e7308 */ /* 0x000fe40000000800 */
[----:B------:R-:W-:Y:S01]  /*a070*/  FADD.FTZ R9, R189, R140 ;  /* 0x0000008cbd097221 */ /* 0x000fe20000010000 */
[----:B------:R-:W-:-:S03]  /*a080*/  F2FP.F16.F32.PACK_AB R189, R132, R189 ;  /* 0x000000bd84bd723e */ /* 0x000fc600000000ff */
[----:B------:R-:W-:Y:S02]  /*a090*/  FADD.FTZ R140, R132, R9 ;  /* 0x00000009848c7221 */ /* 0x000fe40000010000 */
[----:B------:R-:W2:Y:S01]  /*a0a0*/  MUFU.EX2 R124, R124 ;  /* 0x0000007c007c7308 */ /* 0x000ea20000000800 */
[----:B-1----:R-:W-:Y:S01]  /*a0b0*/  F2FP.F16.F32.PACK_AB R177, R123, R146 ;  /* 0x000000927bb1723e */ /* 0x002fe200000000ff */
[----:B------:R-:W-:Y:S01]  /*a0c0*/  FADD.FTZ R9, R191, R140 ;  /* 0x0000008cbf097221 */ /* 0x000fe20000010000 */
[----:B------:R-:W-:-:S03]  /*a0d0*/  F2FP.F16.F32.PACK_AB R191, R134, R191 ;  /* 0x000000bf86bf723e */ /* 0x000fc600000000ff */
[----:B------:R-:W-:-:S04]  /*a0e0*/  FADD.FTZ R140, R134, R9 ;  /* 0x00000009868c7221 */ /* 0x000fc80000010000 */
        /* <DEDUP_REMOVED lines=8> */
[----:B------:R-:W-:Y:S01]  /*a170*/  FADD.FTZ R140, R20, R11 ;  /* 0x0000000b148c7221 */ /* 0x000fe20000010000 */
[C---:B------:R-:W-:Y:S02]  /*a180*/  F2FP.F16.F32.PACK_AB R181, R138.reuse, R181 ;  /* 0x000000b58ab5723e */ /* 0x040fe400000000ff */
[----:B------:R-:W-:Y:S01]  /*a190*/  FADD.FTZ R11, R138, R9 ;  /* 0x000000098a0b7221 */ /* 0x000fe20000010000 */
[----:B------:R-:W-:-:S03]  /*a1a0*/  FADD.FTZ R9, R125, R140 ;  /* 0x0000008c7d097221 */ /* 0x000fc60000010000 */
[----:B------:R-:W-:-:S04]  /*a1b0*/  FADD.FTZ R11, R144, R11 ;  /* 0x0000000b900b7221 */ /* 0x000fc80000010000 */
[----:B------:R-:W-:-:S04]  /*a1c0*/  FADD.FTZ R11, R135, R11 ;  /* 0x0000000b870b7221 */ /* 0x000fc80000010000 */
[----:B------:R-:W-:-:S04]  /*a1d0*/  FADD.FTZ R11, R146, R11 ;  /* 0x0000000b920b7221 */ /* 0x000fc80000010000 */
[----:B------:R-:W-:-:S04]  /*a1e0*/  FADD.FTZ R11, R123, R11 ;  /* 0x0000000b7b0b7221 */ /* 0x000fc80000010000 */
[----:B------:R-:W-:-:S04]  /*a1f0*/  FADD.FTZ R11, R14, R11 ;  /* 0x0000000b0e0b7221 */ /* 0x000fc80000010000 */
[----:B------:R-:W-:Y:S01]  /*a200*/  FADD.FTZ R8, R124, R11 ;  /* 0x0000000b7c087221 */ /* 0x000fe20000010000 */
[----:B------:R-:W-:Y:S01]  /*a210*/  IMAD.MOV.U32 R11, RZ, RZ, R4 ;  /* 0x000000ffff0b7224 */ /* 0x000fe200078e0004 */
[----:B------:R-:W-:Y:S06]  /*a220*/  @P2 BRA `(.L_x_4731) ;  /* 0xffffffb800b82947 */ /* 0x000fec000383ffff */
[----:B------:R-:W-:-:S05]  /*a230*/  UMOV UR45, UR6 ;  /* 0x00000006002d7c82 */ /* 0x000fca0008000000 */
.L_x_4722:
[----:B------:R-:W-:-:S13]  /*a240*/  ISETP.LE.AND P2, PT, RZ, UR45, PT ;  /* 0x0000002dff007c0c */ /* 0x000fda000bf43270 */
[----:B------:R-:W-:Y:S05]  /*a250*/  @!P2 BRA `(.L_x_4732) ;  /* 0x0000003c0048a947 */ /* 0x000fea0003800000 */
[----:B------:R-:W-:Y:S01]  /*a260*/  R2UR UR47, R17 ;  /* 0x00000000112f72ca */ /* 0x000fe200000e0000 */
[----:B------:R-:W-:Y:S01]  /*a270*/  IMAD.MOV.U32 R10, RZ, RZ, R5 ;  /* 0x000000ffff0a7224 */ /* 0x000fe200078e0005 */
[----:B------:R-:W-:Y:S01]  /*a280*/  MOV R11, R4 ;  /* 0x00000004000b7202 */ /* 0x000fe20000000f00 */
[----:B------:R-:W-:-:S12]  /*a290*/  UMOV UR41, UR46 ;  /* 0x0000002e00297c82 */ /* 0x000fd80008000000 */
.L_x_4741:
        /* <DEDUP_REMOVED lines=8> */
.L_x_4733:
        /* <DEDUP_REMOVED lines=8> */
.L_x_4734:
[----:B--2---:R-:W-:Y:S05]  /*a3a0*/  @P2 BRA `(.L_x_4735) ;  /* 0x0000000000082947 */ /* 0x004fea0003800000 */
[----:B------:R-:W2:Y:S02]  /*a3b0*/  SYNCS.PHASECHK.TRANS64.TRYWAIT P2, [UR6+0x36830], R0 ;  /* 0x03683000ff0075a7 */ /* 0x000ea40008040146 */
[----:B--2---:R-:W-:Y:S05]  /*a3c0*/  @!P2 BRA `(.L_x_4736) ;  /* 0x00000098000ca947 */ /* 0x004fea0003800000 */
.L_x_4735:
[----:B------:R-:W-:Y:S01]  /*a3d0*/  UIMAD UR6, UR46, 0xa80, UR40 ;  /* 0x00000a802e0678a4 */ /* 0x000fe2000f8e0228 */
[----:B------:R-:W-:Y:S01]  /*a3e0*/  WARPGROUP.ARRIVE ;  /* 0x00000000000079c5 */ /* 0x000fe20000000000 */
[----:B------:R-:W-:Y:S01]  /*a3f0*/  UMOV UR7, 0x40000040 ;  /* 0x4000004000077882 */ /* 0x000fe20000000000 */
[----:B------:R-:W-:Y:S01]  /*a400*/  UMOV UR56, UR4 ;  /* 0x0000000400387c82 */ /* 0x000fe20008000000 */
[----:B------:R-:W-:Y:S01]  /*a410*/  UIADD3 UR58, UR6, 0x80, URZ ;  /* 0x00000080063a7890 */ /* 0x000fe2000fffe03f */
[----:B------:R-:W-:Y:S01]  /*a420*/  R2UR UR60, R6 ;  /* 0x00000000063c72ca */ /* 0x000fe200000e0000 */
[----:B------:R-:W-:Y:S01]  /*a430*/  UMOV UR57, UR5 ;  /* 0x0000000500397c82 */ /* 0x000fe20008000000 */
[----:B------:R-:W-:Y:S01]  /*a440*/  UMOV UR59, 0x40000040 ;  /* 0x40000040003b7882 */ /* 0x000fe20000000000 */
[----:B------:R-:W-:Y:S02]  /*a450*/  UIADD3 UR10, UR6, 0x180, URZ ;  /* 0x00000180060a7890 */ /* 0x000fe4000fffe03f */
[----:B------:R-:W-:Y:S01]  /*a460*/  HGMMA.64x16x16.F32 R168, gdesc[UR4], RZ, !UPT, gsb0 ;  /* 0x0020000004a879f0 */ /* 0x000fe2000c0008ff */
        /* <DEDUP_REMOVED lines=607> */
.L_x_4737:
[----:B------:R-:W-:Y:S01]  /*ca60*/  R2UR UR6, R16 ;  /* 0x00000000100672ca */ /* 0x000fe200000e0000 */
[----:B-12---:R-:W-:-:S05]  /*ca70*/  IMAD.U32 R0, RZ, RZ, UR47 ;  /* 0x0000002fff007e24 */ /* 0x006fca000f8e00ff */
[----:B------:R-:W-:-:S07]  /*ca80*/  SHF.L.U32 R0, R0, 0x1f, RZ ;  /* 0x0000001f00007819 */ /* 0x000fce00000006ff */
[----:B------:R-:W-:-:S09]  /*ca90*/  ULEA UR7, UR41, UR6, 0x3 ;  /* 0x0000000629077291 */ /* 0x000fd2000f8e183f */
[----:B------:R1:W2:Y:S01]  /*caa0*/  SYNCS.PHASECHK.TRANS64.TRYWAIT P2, [UR7+0x36850], R0 ;  /* 0x03685000ff0075a7 */ /* 0x0002a20008040147 */
[----:B------:R-:W-:Y:S05]  /*cab0*/  @!P0 BRA `(.L_x_4738) ;  /* 0x0000000000048947 */ /* 0x000fea0003800000 */
[----:B------:R-:W-:Y:S01]  /*cac0*/  BPT.TRAP 0x1 ;  /* 0x000000040000795c */ /* 0x000fe20000300000 */
.L_x_4738:
[----:B--2---:R-:W-:Y:S05]  /*cad0*/  @P2 BRA `(.L_x_4739) ;  /* 0x0000000000082947 */ /* 0x004fea0003800000 */
[----:B------:R-:W2:Y:S02]  /*cae0*/  SYNCS.PHASECHK.TRANS64.TRYWAIT P2, [UR7+0x36850], R0 ;  /* 0x03685000ff0075a7 */ /* 0x000ea40008040147 */
[----:B--2---:R-:W-:Y:S05]  /*caf0*/  @!P2 BRA `(.L_x_4740) ;  /* 0x000000700058a947 */ /* 0x004fea0003800000 */
.L_x_4739:
        /* <DEDUP_REMOVED lines=55> */
[----:B------:R-:W-:-:S03]  /*ce70*/  FMNMX.FTZ R15, R167, R4, !PT ;  /* 0x00000004a70f7209 */ /* 0x000fc60007810000 */
[----:B------:R-:W-:Y:S01]  /*ce80*/  FADD.FTZ R3, -R5, R10 ;  /* 0x0000000a05037221 */ /* 0x000fe20000010100 */
[----:B------:R-:W-:-:S03]  /*ce90*/  FMNMX.FTZ R4, R154, R15, !PT ;  /* 0x0000000f9a047209 */ /* 0x000fc60007810000 */
[----:B-1----:R-:W-:Y:S01]  /*cea0*/  FMUL.FTZ R2, R3, R0 ;  /* 0x0000000003027220 */ /* 0x002fe20000410000 */
[----:B------:R-:W-:Y:S01]  /*ceb0*/  FMNMX.FTZ R21, R155, R4, !PT ;  /* 0x000000049b157209 */ /* 0x000fe20007810000 */
[----:B------:R-:W-:-:S03]  /*cec0*/  FMUL.FTZ R3, R5, R0 ;  /* 0x0000000005037220 */ /* 0x000fc60000410000 */
        /* <DEDUP_REMOVED lines=22> */
[----:B------:R1:W-:Y:S01]  /*d030*/  MUFU.EX2 R21, R10 ;  /* 0x0000000a00157308 */ /* 0x0003e20000000800 */
[----:B------:R-:W-:-:S04]  /*d040*/  FMNMX.FTZ R157, R139, R4, !PT ;  /* 0x000000048b9d7209 */ /* 0x000fc80007810000 */
[----:B------:R-:W-:-:S03]  /*d050*/  FMNMX.FTZ R4, R142, R157, !PT ;  /* 0x0000009d8e047209 */ /* 0x000fc60007810000 */
[----:B------:R-:W2:Y:S01]  /*d060*/  MUFU.EX2 R13, R13 ;  /* 0x0000000d000d7308 */ /* 0x000ea20000000800 */
[----:B------:R-:W-:Y:S01]  /*d070*/  FMNMX.FTZ R157, R143, R4, !PT ;  /* 0x000000048f9d7209 */ /* 0x000fe20007810000 */
[----:B-1----:R-:W-:-:S03]  /*d080*/  FFMA.FTZ R10, R120, R0, -R3 ;  /* 0x00000000780a7223 */ /* 0x002fc60000010803 */
[----:B------:R-:W-:-:S03]  /*d090*/  FMNMX.FTZ R4, R130, R157, !PT ;  /* 0x0000009d82047209 */ /* 0x000fc60007810000 */
[----:B------:R-:W-:Y:S01]  /*d0a0*/  MUFU.EX2 R161, R161 ;  /* 0x000000a100a17308 */ /* 0x000fe20000000800 */
[----:B------:R-:W-:-:S04]  /*d0b0*/  FMNMX.FTZ R157, R131, R4, !PT ;  /* 0x00000004839d7209 */ /* 0x000fc80007810000 */
[----:B------:R-:W-:-:S03]  /*d0c0*/  FMNMX.FTZ R4, R134, R157, !PT ;  /* 0x0000009d86047209 */ /* 0x000fc60007810000 */
[----:B------:R-:W-:Y:S01]  /*d0d0*/  MUFU.EX2 R15, R165 ;  /* 0x000000a5000f7308 */ /* 0x000fe20000000800 */
[----:B------:R-:W-:Y:S01]  /*d0e0*/  FMNMX.FTZ R157, R135, R4, !PT ;  /* 0x00000004879d7209 */ /* 0x000fe20007810000 */
[----:B--2---:R-:W-:-:S03]  /*d0f0*/  FFMA.FTZ R9, R2, R9, R13 ;  /* 0x0000000902097223 */ /* 0x004fc6000001000d */
[----:B------:R-:W-:-:S03]  /*d100*/  FMNMX.FTZ R4, R122, R157, !PT ;  /* 0x0000009d7a047209 */ /* 0x000fc60007810000 */
[----:B------:R-:W-:Y:S01]  /*d110*/  MUFU.EX2 R153, R153 ;  /* 0x0000009900997308 */ /* 0x000fe20000000800 */
[----:B------:R-:W-:Y:S02]  /*d120*/  WARPGROUP.DEPBAR.LE gsb0, 0x0 ;  /* 0x00008000000079c5 */ /* 0x000fe40000010000 */
[----:B------:R-:W-:Y:S01]  /*d130*/  WARPGROUP.ARRIVE ;  /* 0x00000000000079c5 */ /* 0x000fe20000000000 */
[----:B------:R-:W-:Y:S01]  /*d140*/  FMNMX.FTZ R157, R123, R4, !PT ;  /* 0x000000047b9d7209 */ /* 0x000fe20007810000 */
[-CC-:B------:R-:W-:Y:S01]  /*d150*/  FFMA.FTZ R200, R169, R0.reuse, -R3.reuse ;  /* 0x00000000a9c87223 */ /* 0x180fe20000010803 */
[-CC-:B------:R-:W-:Y:S01]  /*d160*/  FFMA.FTZ R202, R172, R0.reuse, -R3.reuse ;  /* 0x00000000acca7223 */ /* 0x180fe20000010803 */
[----:B------:R-:W-:Y:S01]  /*d170*/  FFMA.FTZ R169, R173, R0, -R3 ;  /* 0x00000000ada97223 */ /* 0x000fe20000010803 */
[----:B------:R-:W-:Y:S01]  /*d180*/  FMNMX.FTZ R4, R126, R157, !PT ;  /* 0x0000009d7e047209 */ /* 0x000fe20007810000 */
[----:B------:R-:W-:Y:S01]  /*d190*/  HGMMA.64x192x16.F32 R24, R196, gdesc[UR8].tnspB, R24, gsb0 ;  /* 0x42e00008c4187df0 */ /* 0x000fe20008000818 */
[----:B------:R-:W-:Y:S01]  /*d1a0*/  UIADD3 UR10, UR6, 0x100, URZ ;  /* 0x00000100060a7890 */ /* 0x000fe2000fffe03f */
[----:B------:R-:W1:Y:S01]  /*d1b0*/  MUFU.EX2 R200, R200 ;  /* 0x000000c800c87308 */ /* 0x000e620000000800 */
[----:B------:R-:W-:Y:S01]  /*d1c0*/  UMOV UR11, 0x40000040 ;  /* 0x40000040000b7882 */ /* 0x000fe20000000000 */
[----:B------:R-:W-:-:S05]  /*d1d0*/  FMNMX.FTZ R4, R127, R4, !PT ;  /* 0x000000047f047209 */ /* 0x000fca0007810000 */
[----:B------:R-:W2:Y:S01]  /*d1e0*/  SHFL.BFLY PT, R157, R4, 0x2, 0x1f ;  /* 0x0c401f00049d7f89 */ /* 0x000ea200000e0000 */
[----:B------:R-:W-:Y:S08]  /*d1f0*/  MUFU.EX2 R202, R202 ;  /* 0x000000ca00ca7308 */ /* 0x000ff00000000800 */
[----:B------:R-:W-:Y:S01]  /*d200*/  MUFU.EX2 R169, R169 ;  /* 0x000000a900a97308 */ /* 0x000fe20000000800 */
[C---:B-1----:R-:W-:Y:S01]  /*d210*/  FADD.FTZ R9, R200.reuse, R9 ;  /* 0x00000009c8097221 */ /* 0x042fe20000010000 */
[----:B------:R-:W-:-:S06]  /*d220*/  F2FP.F16.F32.PACK_AB R200, R200, R13 ;  /* 0x0000000dc8c8723e */ /* 0x000fcc00000000ff */
[----:B------:R-:W-:Y:S01]  /*d230*/  MUFU.EX2 R145, R145 ;  /* 0x0000009100917308 */ /* 0x000fe20000000800 */
[----:B--2---:R-:W-:-:S07]  /*d240*/  FMNMX.FTZ R157, R4, R157, !PT ;  /* 0x0000009d049d7209 */ /* 0x004fce0007810000 */
[----:B------:R-:W-:Y:S01]  /*d250*/  MUFU.EX2 R149, R149 ;  /* 0x0000009500957308 */ /* 0x000fe20000000800 */
[----:B------:R-:W1:Y:S07]  /*d260*/  SHFL.BFLY PT, R4, R157, 0x1, 0x1f ;  /* 0x0c201f009d047f89 */ /* 0x000e6e00000e0000 */
[----:B------:R-:W-:Y:S08]  /*d270*/  MUFU.EX2 R137, R137 ;  /* 0x0000008900897308 */ /* 0x000ff00000000800 */
[----:B------:R-:W-:Y:S08]  /*d280*/  MUFU.EX2 R141, R141 ;  /* 0x0000008d008d7308 */ /* 0x000ff00000000800 */
[----:B------:R-:W-:Y:S01]  /*d290*/  MUFU.EX2 R129, R129 ;  /* 0x0000008100817308 */ /* 0x000fe20000000800 */
[----:B-1----:R-:W-:-:S07]  /*d2a0*/  FMNMX.FTZ R4, R157, R4, !PT ;  /* 0x000000049d047209 */ /* 0x002fce0007810000 */
[----:B------:R-:W-:Y:S01]  /*d2b0*/  MUFU.EX2 R133, R133 ;  /* 0x0000008500857308 */ /* 0x000fe20000000800 */
[----:B------:R-:W-:-:S04]  /*d2c0*/  FMUL.FTZ R125, R4, R0 ;  /* 0x00000000047d7220 */ /* 0x000fc80000410000 */
        /* <DEDUP_REMOVED lines=19> */
[----:B------:R-:W-:Y:S08]  /*d400*/  MUFU.EX2 R130, R130 ;  /* 0x0000008200827308 */ /* 0x000ff00000000800 */
[----:B------:R-:W1:Y:S08]  /*d410*/  MUFU.EX2 R131, R131 ;  /* 0x0000008300837308 */ /* 0x000e700000000800 */
[----:B------:R-:W-:Y:S08]  /*d420*/  MUFU.EX2 R134, R134 ;  /* 0x0000008600867308 */ /* 0x000ff00000000800 */
[----:B------:R-:W2:Y:S08]  /*d430*/  MUFU.EX2 R135, R135 ;  /* 0x0000008700877308 */ /* 0x000eb00000000800 */
        /* <DEDUP_REMOVED lines=9> */
[-CC-:B------:R-:W-:Y:S01]  /*d4d0*/  FFMA.FTZ R197, R162, R0.reuse, -R125.reuse ;  /* 0x00000000a2c57223 */ /* 0x180fe2000001087d */
[----:B------:R-:W-:Y:S02]  /*d4e0*/  FFMA.FTZ R199, R166, R0, -R125 ;  /* 0x00000000a6c77223 */ /* 0x000fe4000001087d */
[----:B------:R-:W-:Y:S01]  /*d4f0*/  HGMMA.64x192x16.F32 R24, R192, gdesc[UR8].tnspB, R24, gsb0 ;  /* 0x42e00008c0187df0 */ /* 0x000fe20008000818 */
[----:B------:R-:W-:Y:S01]  /*d500*/  UIADD3 UR10, UR6, 0x180, URZ ;  /* 0x00000180060a7890 */ /* 0x000fe2000fffe03f */
[----:B------:R-:W-:Y:S01]  /*d510*/  MUFU.EX2 R196, R196 ;  /* 0x000000c400c47308 */ /* 0x000fe20000000800 */
[----:B------:R-:W-:-:S07]  /*d520*/  UMOV UR11, 0x40000040 ;  /* 0x40000040000b7882 */ /* 0x000fce0000000000 */
        /* <DEDUP_REMOVED lines=21> */
[----:B------:R-:W-:Y:S02]  /*d680*/  IMAD.U32 R146, RZ, RZ, UR7 ;  /* 0x00000007ff927e24 */ /* 0x000fe4000f8e00ff */
[----:B------:R-:W-:Y:S01]  /*d690*/  FFMA.FTZ R191, R150, R0, -R125 ;  /* 0x0000000096bf7223 */ /* 0x000fe2000001087d */
[----:B------:R-:W-:Y:S01]  /*d6a0*/  HGMMA.64x192x16.F32 R24, R184, gdesc[UR8].tnspB, R24, gsb0 ;  /* 0x42e00008b8187df0 */ /* 0x000fe20008000818 */
[----:B------:R-:W-:Y:S01]  /*d6b0*/  UIADD3 UR10, UR6, 0x280, URZ ;  /* 0x00000280060a7890 */ /* 0x000fe2000fffe03f */
[----:B------:R-:W-:Y:S01]  /*d6c0*/  MUFU.EX2 R188, R188 ;  /* 0x000000bc00bc7308 */ /* 0x000fe20000000800 */
[----:B------:R-:W-:Y:S01]  /*d6d0*/  UMOV UR11, 0x40000040 ;  /* 0x40000040000b7882 */ /* 0x000fe20000000000 */
[----:B------:R-:W-:-:S06]  /*d6e0*/  UIADD3 UR6, UR6, 0x300, URZ ;  /* 0x0000030006067890 */ /* 0x000fcc000fffe03f */
[----:B------:R-:W-:Y:S08]  /*d6f0*/  MUFU.EX2 R189, R189 ;  /* 0x000000bd00bd7308 */ /* 0x000ff00000000800 */
[----:B------:R-:W-:Y:S08]  /*d700*/  MUFU.EX2 R190, R190 ;  /* 0x000000be00be7308 */ /* 0x000ff00000000800 */
[----:B------:R-:W-:Y:S01]  /*d710*/  MUFU.EX2 R191, R191 ;  /* 0x000000bf00bf7308 */ /* 0x000fe20000000800 */
[----:B------:R-:W-:-:S02]  /*d720*/  WARPGROUP.DEPBAR.LE gsb0, 0x0 ;  /* 0x00008000000079c5 */ /* 0x000fc40000010000 */
[----:B------:R-:W-:Y:S01]  /*d730*/  WARPGROUP.ARRIVE ;  /* 0x00000000000079c5 */ /* 0x000fe20000000000 */
[-CC-:B------:R-:W-:Y:S01]  /*d740*/  FFMA.FTZ R184, R136, R0.reuse, -R3.reuse ;  /* 0x0000000088b87223 */ /* 0x180fe20000010803 */
[-C--:B------:R-:W-:Y:S01]  /*d750*/  FFMA.FTZ R186, R140, R0.reuse, -R3 ;  /* 0x000000008cba7223 */ /* 0x080fe20000010803 */
[----:B------:R-:W-:Y:S02]  /*d760*/  IMAD.U32 R140, RZ, RZ, UR46 ;  /* 0x0000002eff8c7e24 */ /* 0x000fe4000f8e00ff */
[-CC-:B------:R-:W-:Y:S01]  /*d770*/  FFMA.FTZ R185, R138, R0.reuse, -R125.reuse ;  /* 0x000000008ab97223 */ /* 0x180fe2000001087d */
[-CC-:B------:R-:W-:Y:S01]  /*d780*/  FFMA.FTZ R187, R142, R0.reuse, -R125.reuse ;  /* 0x000000008ebb7223 */ /* 0x180fe2000001087d */
[----:B------:R-:W-:Y:S01]  /*d790*/  HGMMA.64x192x16.F32 R24, R180, gdesc[UR8].tnspB, R24, gsb0 ;  /* 0x42e00008b4187df0 */ /* 0x000fe20008000818 */
[----:B------:R-:W-:Y:S01]  /*d7a0*/  UMOV UR10, UR6 ;  /* 0x00000006000a7c82 */ /* 0x000fe20008000000 */
[----:B------:R-:W-:Y:S01]  /*d7b0*/  UMOV UR11, 0x40000040 ;  /* 0x40000040000b7882 */ /* 0x000fe20000000000 */
[----:B------:R-:W-:Y:S01]  /*d7c0*/  @!P1 LEA R140, R140, UR14, 0x3 ;  /* 0x0000000e8c8c9c11 */ /* 0x000fe2000f8e18ff */
[----:B------:R-:W-:Y:S01]  /*d7d0*/  FFMA.FTZ R136, R147, R0, -R125 ;  /* 0x0000000093887223 */ /* 0x000fe2000001087d */
[----:B------:R-:W-:Y:S01]  /*d7e0*/  MUFU.EX2 R184, R184 ;  /* 0x000000b800b87308 */ /* 0x000fe20000000800 */
[----:B------:R-:W-:Y:S01]  /*d7f0*/  UIADD3 UR6, UR45, -0x1, URZ ;  /* 0xffffffff2d067890 */ /* 0x000fe2000fffe03f */
[----:B------:R-:W-:-:S04]  /*d800*/  @!P1 IADD3 R140, R140, 0x36840, RZ ;  /* 0x000368408c8c9810 */ /* 0x000fc80007ffe0ff */
[----:B------:R-:W-:Y:S02]  /*d810*/  @!P1 PRMT R144, RZ, 0x654, R140 ;  /* 0x00000654ff909816 */ /* 0x000fe4000000008c */
[----:B------:R-:W-:Y:S01]  /*d820*/  MUFU.EX2 R136, R136 ;  /* 0x0000008800887308 */ /* 0x000fe20000000800 */
[----:B------:R-:W-:-:S07]  /*d830*/  UMOV UR45, UR6 ;  /* 0x00000006002d7c82 */ /* 0x000fce0008000000 */
        /* <DEDUP_REMOVED lines=10> */
[----:B------:R-:W-:Y:S01]  /*d8e0*/  MUFU.EX2 R11, R20 ;  /* 0x00000014000b7308 */ /* 0x000fe20000000800 */
[----:B------:R-:W-:Y:S01]  /*d8f0*/  HGMMA.64x192x16.F32 R24, R176, gdesc[UR8].tnspB, R24, gsb0 ;  /* 0x42e00008b0187df0 */ /* 0x000fe20008000818 */
[-C--:B------:R-:W-:Y:S01]  /*d900*/  FMUL.FTZ R3, R3, R0.reuse ;  /* 0x0000000003037220 */ /* 0x080fe20000410000 */
[----:B------:R-:W-:Y:S01]  /*d910*/  FFMA.FTZ R132, R159, R0, -R125 ;  /* 0x000000009f847223 */ /* 0x000fe2000001087d */
[----:B-1----:R-:W-:Y:S02]  /*d920*/  F2FP.F16.F32.PACK_AB R181, R131, R130 ;  /* 0x0000008283b5723e */ /* 0x002fe400000000ff */
[----:B--2---:R-:W-:-:S02]  /*d930*/  F2FP.F16.F32.PACK_AB R183, R135, R134 ;  /* 0x0000008687b7723e */ /* 0x004fc400000000ff */
[----:B------:R-:W1:Y:S08]  /*d940*/  MUFU.EX2 R3, R3 ;  /* 0x0000000300037308 */ /* 0x000e700000000800 */
[----:B------:R-:W2:Y:S08]  /*d950*/  MUFU.EX2 R20, R175 ;  /* 0x000000af00147308 */ /* 0x000eb00000000800 */
[----:B------:R-:W3:Y:S01]  /*d960*/  MUFU.EX2 R128, R128 ;  /* 0x0000008000807308 */ /* 0x000ee20000000800 */
[----:B-1----:R-:W-:-:S04]  /*d970*/  FFMA.FTZ R8, R3, R8, R14 ;  /* 0x0000000803087223 */ /* 0x002fc8000001000e */
[----:B------:R-:W-:Y:S01]  /*d980*/  FADD.FTZ R138, R201, R8 ;  /* 0x00000008c98a7221 */ /* 0x000fe20000010000 */
[----:B------:R-:W-:Y:S01]  /*d990*/  FFMA.FTZ R8, R139, R0, -R125 ;  /* 0x000000008b087223 */ /* 0x000fe2000001087d */
[----:B------:R-:W-:Y:S01]  /*d9a0*/  F2FP.F16.F32.PACK_AB R201, R201, R14 ;  /* 0x0000000ec9c9723e */ /* 0x000fe200000000ff */
[----:B------:R-:W1:Y:S08]  /*d9b0*/  MUFU.EX2 R132, R132 ;  /* 0x0000008400847308 */ /* 0x000e700000000800 */
[----:B------:R-:W4:Y:S08]  /*d9c0*/  MUFU.EX2 R8, R8 ;  /* 0x0000000800087308 */ /* 0x000f300000000800 */
[----:B------:R-:W-:Y:S08]  /*d9d0*/  MUFU.EX2 R180, R180 ;  /* 0x000000b400b47308 */ /* 0x000ff00000000800 */
[----:B------:R-:W-:Y:S01]  /*d9e0*/  MUFU.EX2 R182, R182 ;  /* 0x000000b600b67308 */ /* 0x000fe20000000800 */
[----:B------:R-:W-:-:S02]  /*d9f0*/  WARPGROUP.DEPBAR.LE gsb0, 0x0 ;  /* 0x00008000000079c5 */ /* 0x000fc40000010000 */
[----:B------:R5:W-:Y:S01]  /*da00*/  @!P1 SYNCS.ARRIVE.TRANS64.RED.A1T0 RZ, [R144+URZ], RZ ;  /* 0x000000ff90ff99a7 */ /* 0x000be2000810043f */
[----:B------:R-:W-:Y:S02]  /*da10*/  F2FP.F16.F32.PACK_AB R176, R121, R10 ;  /* 0x0000000a79b0723e */ /* 0x000fe400000000ff */
[----:B------:R-:W-:Y:S01]  /*da20*/  F2FP.F16.F32.PACK_AB R178, R11, R12 ;  /* 0x0000000c0bb2723e */ /* 0x000fe200000000ff */
[----:B-----5:R-:W-:-:S05]  /*da30*/  @!P1 VIADD R144, R146, 0x36860 ;  /* 0x0003686092909836 */ /* 0x020fca0000000000 */
[----:B------:R-:W-:-:S04]  /*da40*/  @!P1 PRMT R144, RZ, 0x654, R144 ;  /* 0x00000654ff909816 */ /* 0x000fc80000000090 */
[----:B------:R5:W-:Y:S02]  /*da50*/  @!P1 SYNCS.ARRIVE.TRANS64.RED.A1T0 RZ, [R144+URZ], RZ ;  /* 0x000000ff90ff99a7 */ /* 0x000be4000810043f */
[----:B-----5:R-:W-:Y:S01]  /*da60*/  FADD.FTZ R144, R202, R9 ;  /* 0x00000009ca907221 */ /* 0x020fe20000010000 */
[----:B------:R-:W-:Y:S01]  /*da70*/  FADD.FTZ R9, R203, R138 ;  /* 0x0000008acb097221 */ /* 0x000fe20000010000 */
[C---:B--2---:R-:W-:Y:S02]  /*da80*/  F2FP.F16.F32.PACK_AB R203, R20.reuse, R203 ;  /* 0x000000cb14cb723e */ /* 0x044fe400000000ff */
[C---:B------:R-:W-:Y:S01]  /*da90*/  FADD.FTZ R139, R169.reuse, R144 ;  /* 0x00000090a98b7221 */ /* 0x040fe20000010000 */
[----:B------:R-:W-:Y:S01]  /*daa0*/  FADD.FTZ R138, R20, R9 ;  /* 0x00000009148a7221 */ /* 0x000fe20000010000 */
[----:B------:R-:W-:Y:S02]  /*dab0*/  F2FP.F16.F32.PACK_AB R202, R169, R202 ;  /* 0x000000caa9ca723e */ /* 0x000fe400000000ff */
[----:B------:R-:W-:Y:S01]  /*dac0*/  FADD.FTZ R142, R196, R139 ;  /* 0x0000008bc48e7221 */ /* 0x000fe20000010000 */
[----:B------:R-:W-:Y:S01]  /*dad0*/  FADD.FTZ R9, R197, R138 ;  /* 0x0000008ac5097221 */ /* 0x000fe20000010000 */
[----:B------:R-:W-:-:S02]  /*dae0*/  F2FP.F16.F32.PACK_AB R197, R120, R197 ;  /* 0x000000c578c5723e */ /* 0x000fc400000000ff */
[----:B------:R-:W-:Y:S01]  /*daf0*/  FADD.FTZ R139, R161, R142 ;  /* 0x0000008ea18b7221 */ /* 0x000fe20000010000 */
[----:B------:R-:W-:Y:S01]  /*db00*/  FADD.FTZ R138, R120, R9 ;  /* 0x00000009788a7221 */ /* 0x000fe20000010000 */
[-CC-:B------:R-:W-:Y:S01]  /*db10*/  FFMA.FTZ R9, R122, R0.reuse, -R125.reuse ;  /* 0x000000007a097223 */ /* 0x180fe2000001087d */
[----:B------:R-:W-:Y:S01]  /*db20*/  FFMA.FTZ R125, R127, R0, -R125 ;  /* 0x000000007f7d7223 */ /* 0x000fe2000001087d */
[----:B------:R-:W-:Y:S01]  /*db30*/  FADD.FTZ R142, R198, R139 ;  /* 0x0000008bc68e7221 */ /* 0x000fe20000010000 */
[----:B------:R-:W-:Y:S01]  /*db40*/  FADD.FTZ R139, R199, R138 ;  /* 0x0000008ac78b7221 */ /* 0x000fe20000010000 */
[C---:B------:R-:W-:Y:S01]  /*db50*/  F2FP.F16.F32.PACK_AB R198, R15.reuse, R198 ;  /* 0x000000c60fc6723e */ /* 0x040fe200000000ff */
[----:B------:R-:W2:Y:S01]  /*db60*/  MUFU.EX2 R122, R143 ;  /* 0x0000008f007a7308 */ /* 0x000ea20000000800 */
[----:B------:R-:W-:Y:S01]  /*db70*/  FADD.FTZ R147, R15, R142 ;  /* 0x0000008e0f937221 */ /* 0x000fe20000010000 */
[----:B------:R-:W-:Y:S01]  /*db80*/  FADD.FTZ R138, R124, R139 ;  /* 0x0000008b7c8a7221 */ /* 0x000fe20000010000 */
[----:B------:R-:W-:-:S02]  /*db90*/  F2FP.F16.F32.PACK_AB R196, R161, R196 ;  /* 0x000000c4a1c4723e */ /* 0x000fc400000000ff */
[----:B------:R-:W-:Y:S01]  /*dba0*/  FADD.FTZ R142, R192, R147 ;  /* 0x00000093c08e7221 */ /* 0x000fe20000010000 */
[----:B------:R-:W-:Y:S01]  /*dbb0*/  FADD.FTZ R139, R193, R138 ;  /* 0x0000008ac18b7221 */ /* 0x000fe20000010000 */
[----:B------:R-:W-:Y:S01]  /*dbc0*/  F2FP.F16.F32.PACK_AB R199, R124, R199 ;  /* 0x000000c77cc7723e */ /* 0x000fe200000000ff */
[----:B------:R5:W5:Y:S01]  /*dbd0*/  MUFU.EX2 R120, R9 ;  /* 0x0000000900787308 */ /* 0x000b620000000800 */
[C---:B------:R-:W-:Y:S01]  /*dbe0*/  FADD.FTZ R127, R153.reuse, R142 ;  /* 0x0000008e997f7221 */ /* 0x040fe20000010000 */
[----:B---3--:R-:W-:Y:S01]  /*dbf0*/  FADD.FTZ R138, R128, R139 ;  /* 0x0000008b808a7221 */ /* 0x008fe20000010000 */
[----:B------:R-:W-:Y:S02]  /*dc00*/  F2FP.F16.F32.PACK_AB R192, R153, R192 ;  /* 0x000000c099c0723e */ /* 0x000fe400000000ff */
[----:B------:R-:W-:Y:S01]  /*dc10*/  FADD.FTZ R142, R194, R127 ;  /* 0x0000007fc28e7221 */ /* 0x000fe20000010000 */
[----:B------:R-:W-:Y:S01]  /*dc20*/  FADD.FTZ R13, R195, R138 ;  /* 0x0000008ac30d7221 */ /* 0x000fe20000010000 */
[----:B------:R-:W-:Y:S01]  /*dc30*/  F2FP.F16.F32.PACK_AB R193, R128, R193 ;  /* 0x000000c180c1723e */ /* 0x000fe200000000ff */
[----:B------:R-:W3:Y:S01]  /*dc40*/  MUFU.EX2 R125, R125 ;  /* 0x0000007d007d7308 */ /* 0x000ee20000000800 */
[C---:B------:R-:W-:Y:S01]  /*dc50*/  FADD.FTZ R127, R21.reuse, R142 ;  /* 0x0000008e157f7221 */ /* 0x040fe20000010000 */
[----:B-1----:R-:W-:Y:S01]  /*dc60*/  FADD.FTZ R138, R132, R13 ;  /* 0x0000000d848a7221 */ /* 0x002fe20000010000 */
[----:B------:R-:W-:-:S02]  /*dc70*/  F2FP.F16.F32.PACK_AB R194, R21, R194 ;  /* 0x000000c215c2723e */ /* 0x000fc400000000ff */
[----:B------:R-:W-:Y:S01]  /*dc80*/  FADD.FTZ R14, R188, R127 ;  /* 0x0000007fbc0e7221 */ /* 0x000fe20000010000 */
[----:B------:R-:W-:Y:S01]  /*dc90*/  FADD.FTZ R13, R189, R138 ;  /* 0x0000008abd0d7221 */ /* 0x000fe20000010000 */
[----:B------:R-:W-:Y:S02]  /*dca0*/  F2FP.F16.F32.PACK_AB R195, R132, R195 ;  /* 0x000000c384c3723e */ /* 0x000fe400000000ff */
[C---:B------:R-:W-:Y:S01]  /*dcb0*/  FADD.FTZ R127, R145.reuse, R14 ;  /* 0x0000000e917f7221 */ /* 0x040fe20000010000 */
[----:B------:R-:W-:Y:S01]  /*dcc0*/  FADD.FTZ R14, R136, R13 ;  /* 0x0000000d880e7221 */ /* 0x000fe20000010000 */
[----:B------:R-:W-:Y:S02]  /*dcd0*/  F2FP.F16.F32.PACK_AB R188, R145, R188 ;  /* 0x000000bc91bc723e */ /* 0x000fe400000000ff */
[----:B------:R-:W-:Y:S01]  /*dce0*/  FADD.FTZ R20, R190, R127 ;  /* 0x0000007fbe147221 */ /* 0x000fe20000010000 */
[----:B------:R-:W-:Y:S01]  /*dcf0*/  FADD.FTZ R13, R191, R14 ;  /* 0x0000000ebf0d7221 */ /* 0x000fe20000010000 */
[----:B------:R-:W-:-:S02]  /*dd00*/  F2FP.F16.F32.PACK_AB R189, R136, R189 ;  /* 0x000000bd88bd723e */ /* 0x000fc400000000ff */
[C---:B------:R-:W-:Y:S01]  /*dd10*/  FADD.FTZ R15, R149.reuse, R20 ;  /* 0x00000014950f7221 */ /* 0x040fe20000010000 */
[----:B------:R-:W-:Y:S01]  /*dd20*/  FADD.FTZ R14, R140, R13 ;  /* 0x0000000d8c0e7221 */ /* 0x000fe20000010000 */
[----:B------:R-:W-:Y:S02]  /*dd30*/  F2FP.F16.F32.PACK_AB R190, R149, R190 ;  /* 0x000000be95be723e */ /* 0x000fe400000000ff */
[----:B------:R-:W-:Y:S01]  /*dd40*/  FADD.FTZ R20, R184, R15 ;  /* 0x0000000fb8147221 */ /* 0x000fe20000010000 */
[----:B------:R-:W-:Y:S01]  /*dd50*/  FADD.FTZ R13, R185, R14 ;  /* 0x0000000eb90d7221 */ /* 0x000fe20000010000 */
[C---:B----4-:R-:W-:Y:S02]  /*dd60*/  F2FP.F16.F32.PACK_AB R185, R8.reuse, R185 ;  /* 0x000000b908b9723e */ /* 0x050fe400000000ff */
[----:B------:R-:W-:Y:S01]  /*dd70*/  FADD.FTZ R15, R137, R20 ;  /* 0x00000014890f7221 */ /* 0x000fe20000010000 */
[----:B------:R-:W-:Y:S01]  /*dd80*/  FADD.FTZ R14, R8, R13 ;  /* 0x0000000d080e7221 */ /* 0x000fe20000010000 */
[----:B------:R-:W-:-:S02]  /*dd90*/  F2FP.F16.F32.PACK_AB R191, R140, R191 ;  /* 0x000000bf8cbf723e */ /* 0x000fc400000000ff */
[----:B------:R-:W-:Y:S01]  /*dda0*/  FADD.FTZ R20, R186, R15 ;  /* 0x0000000fba147221 */ /* 0x000fe20000010000 */
[----:B------:R-:W-:Y:S01]  /*ddb0*/  FADD.FTZ R13, R187, R14 ;  /* 0x0000000ebb0d7221 */ /* 0x000fe20000010000 */
[----:B------:R-:W-:Y:S02]  /*ddc0*/  F2FP.F16.F32.PACK_AB R184, R137, R184 ;  /* 0x000000b889b8723e */ /* 0x000fe400000000ff */
[C---:B------:R-:W-:Y:S01]  /*ddd0*/  FADD.FTZ R15, R141.reuse, R20 ;  /* 0x000000148d0f7221 */ /* 0x040fe20000010000 */
[----:B--2---:R-:W-:Y:S01]  /*dde0*/  FADD.FTZ R13, R122, R13 ;  /* 0x0000000d7a0d7221 */ /* 0x004fe20000010000 */
[----:B------:R-:W-:Y:S02]  /*ddf0*/  F2FP.F16.F32.PACK_AB R186, R141, R186 ;  /* 0x000000ba8dba723e */ /* 0x000fe400000000ff */
[----:B------:R-:W-:Y:S01]  /*de00*/  FADD.FTZ R14, R180, R15 ;  /* 0x0000000fb40e7221 */ /* 0x000fe20000010000 */
[----:B------:R-:W-:Y:S01]  /*de10*/  FADD.FTZ R13, R130, R13 ;  /* 0x0000000d820d7221 */ /* 0x000fe20000010000 */
[----:B------:R-:W-:-:S02]  /*de20*/  F2FP.F16.F32.PACK_AB R187, R122, R187 ;  /* 0x000000bb7abb723e */ /* 0x000fc400000000ff */
[----:B-----5:R-:W-:Y:S01]  /*de30*/  FADD.FTZ R9, R129, R14 ;  /* 0x0000000e81097221 */ /* 0x020fe20000010000 */
        /* <DEDUP_REMOVED lines=9> */
[----:B------:R-:W-:Y:S01]  /*ded0*/  FADD.FTZ R13, R120, R13 ;  /* 0x0000000d780d7221 */ /* 0x000fe20000010000 */
[----:B---3--:R-:W-:Y:S01]  /*dee0*/  F2FP.F16.F32.PACK_AB R179, R125, R126 ;  /* 0x0000007e7db3723e */ /* 0x008fe200000000ff */
[----:B------:R-:W-:Y:S02]  /*def0*/  IMAD.MOV.U32 R10, RZ, RZ, R5 ;  /* 0x000000ffff0a7224 */ /* 0x000fe400078e0005 */
[----:B------:R-:W-:Y:S01]  /*df00*/  FADD.FTZ R9, R121, R8 ;  /* 0x0000000879097221 */ /* 0x000fe20000010000 */
[----:B------:R-:W-:-:S03]  /*df10*/  FADD.FTZ R13, R123, R13 ;  /* 0x0000000d7b0d7221 */ /* 0x000fc60000010000 */
[----:B------:R-:W-:Y:S01]  /*df20*/  FADD.FTZ R8, R12, R9 ;  /* 0x000000090c087221 */ /* 0x000fe20000010000 */
[----:B------:R-:W-:-:S03]  /*df30*/  FADD.FTZ R13, R126, R13 ;  /* 0x0000000d7e0d7221 */ /* 0x000fc60000010000 */
[----:B------:R-:W-:Y:S01]  /*df40*/  FADD.FTZ R9, R11, R8 ;  /* 0x000000080b097221 */ /* 0x000fe20000010000 */
[----:B------:R-:W-:Y:S01]  /*df50*/  FADD.FTZ R8, R125, R13 ;  /* 0x0000000d7d087221 */ /* 0x000fe20000010000 */
[----:B------:R-:W-:Y:S01]  /*df60*/  IMAD.MOV.U32 R11, RZ, RZ, R4 ;  /* 0x000000ffff0b7224 */ /* 0x000fe200078e0004 */
[----:B------:R-:W-:Y:S06]  /*df70*/  @P2 BRA `(.L_x_4741) ;  /* 0xffffffc000c82947 */ /* 0x000fec000383ffff */
.L_x_4732:
        /* <DEDUP_REMOVED lines=99> */
.L_x_4742:
        /* <DEDUP_REMOVED lines=8> */
.L_x_4743:
[----:B--2---:R-:W-:Y:S05]  /*e630*/  @P2 BRA `(.L_x_4744) ;  /* 0x0000000000082947 */ /* 0x004fea0003800000 */
[----:B------:R-:W2:Y:S02]  /*e640*/  SYNCS.PHASECHK.TRANS64.TRYWAIT P0, [UR5+0x36850], R2 ;  /* 0x03685002ff0075a7 */ /* 0x000ea40008000145 */
[----:B--2---:R-:W-:Y:S05]  /*e650*/  @!P0 BRA `(.L_x_4745) ;  /* 0x0000005400988947 */ /* 0x004fea0003800000 */
.L_x_4744:
[----:B------:R-:W-:Y:S01]  /*e660*/  R2UR UR4, R16 ;  /* 0x00000000100472ca */ /* 0x000fe200000e0000 */
[----:B------:R-:W-:Y:S01]  /*e670*/  WARPGROUP.ARRIVE ;  /* 0x00000000000079c5 */ /* 0x000fe20000000000 */
[----:B------:R-:W-:Y:S01]  /*e680*/  UMOV UR7, 0x40000040 ;  /* 0x4000004000077882 */ /* 0x000fe20000000000 */
[----:B--2---:R-:W2:Y:S01]  /*e690*/  SHFL.BFLY PT, R3, R8, 0x2, 0x1f ;  /* 0x0c401f0008037f89 */ /* 0x004ea200000e0000 */
[----:B------:R-:W-:Y:S01]  /*e6a0*/  IMAD.U32 R15, RZ, RZ, UR5 ;  /* 0x00000005ff0f7e24 */ /* 0x000fe2000f8e00ff */
[----:B------:R-:W-:Y:S01]  /*e6b0*/  R2UR UR8, R17 ;  /* 0x00000000110872ca */ /* 0x000fe200000e0000 */
[----:B------:R-:W-:Y:S01]  /*e6c0*/  VIADD R210, R210, 0x1 ;  /* 0x00000001d2d27836 */ /* 0x000fe20000000000 */
        /* <DEDUP_REMOVED lines=8> */
[----:B------:R-:W1:Y:S01]  /*e750*/  SHFL.BFLY PT, R7, R6, 0x1, 0x1f ;  /* 0x0c201f0006077f89 */ /* 0x000e6200000e0000 */
[----:B------:R-:W-:Y:S01]  /*e760*/  CS2R R8, SRZ ;  /* 0x0000000000087805 */ /* 0x000fe2000001ff00 */
[----:B------:R-:W-:-:S03]  /*e770*/  UIADD3 UR46, UR46, 0x1, URZ ;  /* 0x000000012e2e7890 */ /* 0x000fc6000fffe03f */
[----:B------:R-:W-:Y:S01]  /*e780*/  UMOV UR6, UR4 ;  /* 0x0000000400067c82 */ /* 0x000fe20008000000 */
[----:B------:R-:W2:Y:S01]  /*e790*/  SHFL.BFLY PT, R3, R2, 0x1, 0x1f ;  /* 0x0c201f0002037f89 */ /* 0x000ea200000e0000 */
[----:B------:R-:W-:Y:S01]  /*e7a0*/  HGMMA.64x192x16.F32 R24, R200, gdesc[UR4].tnspB, R24, gsb0 ;  /* 0x42e00004c8187df0 */ /* 0x000fe20008000818 */
[----:B------:R-:W-:Y:S01]  /*e7b0*/  UIADD3 UR6, UR4, 0x80, URZ ;  /* 0x0000008004067890 */ /* 0x000fe2000fffe03f */
[----:B------:R-:W-:Y:S01]  /*e7c0*/  UMOV UR7, 0x40000040 ;  /* 0x4000004000077882 */ /* 0x000fe20000000000 */
[----:B------:R-:W-:-:S04]  /*e7d0*/  UISETP.NE.AND UP0, UPT, UR46, 0x2, UPT ;  /* 0x000000022e00788c */ /* 0x000fc8000bf05270 */
[----:B------:R-:W-:Y:S01]  /*e7e0*/  USEL UR46, UR46, URZ, UP0 ;  /* 0x0000003f2e2e7287 */ /* 0x000fe20008000000 */
[----:B-1----:R-:W-:-:S05]  /*e7f0*/  FADD.FTZ R13, R6, R7 ;  /* 0x00000007060d7221 */ /* 0x002fca0000010000 */
[----:B------:R-:W-:Y:S01]  /*e800*/  FSETP.NE.FTZ.AND P2, PT, R13, RZ, PT ;  /* 0x000000ff0d00720b */ /* 0x000fe20003f55000 */
[----:B--2---:R-:W-:Y:S01]  /*e810*/  FADD.FTZ R12, R2, R3 ;  /* 0x00000003020c7221 */ /* 0x004fe20000010000 */
[----:B------:R-:W-:Y:S01]  /*e820*/  IMAD.MOV.U32 R3, RZ, RZ, -0x800000 ;  /* 0xff800000ff037424 */ /* 0x000fe200078e00ff */
[----:B------:R-:W-:-:S03]  /*e830*/  MOV R2, 0xff800000 ;  /* 0xff80000000027802 */ /* 0x000fc60000000f00 */
[----:B------:R-:W-:-:S07]  /*e840*/  FSETP.NE.FTZ.AND P0, PT, R12, RZ, PT ;  /* 0x000000ff0c00720b */ /* 0x000fce0003f15000 */
[----:B------:R-:W1:Y:S01]  /*e850*/  @P2 MUFU.LG2 R10, R13 ;  /* 0x0000000d000a2308 */ /* 0x000e620000000c00 */
[----:B------:R-:W-:-:S05]  /*e860*/  @P2 FMUL.FTZ R14, R0, 0.69314718246459960938 ;  /* 0x3f317218000e2820 */ /* 0x000fca0000410000 */
[----:B------:R-:W-:Y:S01]  /*e870*/  @P0 FMUL.FTZ R6, R0, 0.69314718246459960938 ;  /* 0x3f31721800060820 */ /* 0x000fe20000410000 */
[----:B------:R-:W-:Y:S01]  /*e880*/  @!P1 VIADD R0, R15, 0x36860 ;  /* 0x000368600f009836 */ /* 0x000fe20000000000 */
        /* <DEDUP_REMOVED lines=36> */
[----:B------:R-:W-:-:S06]  /*ead0*/  ULOP3.LUT UR8, UR8, UR4, URZ, 0x3c, !UPT ;  /* 0x0000000408087292 */ /* 0x000fcc000f8e3c3f */
[----:B------:R-:W-:Y:S01]  /*eae0*/  IMAD.U32 R17, RZ, RZ, UR8 ;  /* 0x00000008ff117e24 */ /* 0x000fe2000f8e00ff */
[----:B------:R-:W-:Y:S02]  /*eaf0*/  WARPGROUP.DEPBAR.LE gsb0, 0x0 ;  /* 0x00008000000079c5 */ /* 0x000fe40000010000 */
[----:B------:R-:W-:-:S06]  /*eb00*/  WARPGROUP.ARRIVE ;  /* 0x00000000000079c5 */ /* 0x000fcc0000000000 */
        /* <DEDUP_REMOVED lines=99> */
.L_x_4715:
[----:B------:R-:W1:Y:S08]  /*f140*/  S2UR UR5, SR_CgaCtaId ;  /* 0x00000000000579c3 */ /* 0x000e700000008800 */
[----:B------:R-:W-:Y:S06]  /*f150*/  BAR.SYNC.DEFER_BLOCKING 0x5, 0x120 ;  /* 0x0144800000007b1d */ /* 0x000fec0000010000 */
[----:B------:R-:W-:-:S02]  /*f160*/  UMOV UR4, 0x400 ;  /* 0x0000040000047882 */ /* 0x000fc40000000000 */
[----:B-1----:R-:W-:-:S06]  /*f170*/  ULEA UR6, UR5, UR4, 0x18 ;  /* 0x0000000405067291 */ /* 0x002fcc000f8ec03f */
[----:B------:R-:W-:-:S03]  /*f180*/  MOV R16, UR6 ;  /* 0x0000000600107c02 */ /* 0x000fc60008000f00 */
        /* <DEDUP_REMOVED lines=14> */
[C---:B------:R-:W-:Y:S01]  /*f270*/  IADD3 R13, P4, R18.reuse, 0x60, RZ ;  /* 0x00000060120d7810 */ /* 0x040fe20007f9e0ff */
[----:B------:R-:W-:Y:S01]  /*f280*/  UIMAD UR5, UR5, UR8, URZ ;  /* 0x00000008050572a4 */ /* 0x000fe2000f8e023f */
[----:B------:R-:W-:Y:S01]  /*f290*/  IADD3 R15, P6, R18, 0x4000, RZ ;  /* 0x00004000120f7810 */ /* 0x000fe20007fde0ff */
[----:B------:R-:W-:Y:S01]  /*f2a0*/  UIMAD.WIDE.U32 UR6, UR43, UR8, URZ ;  /* 0x000000082b0672a5 */ /* 0x000fe2000f8e003f */
[----:B------:R-:W-:Y:S01]  /*f2b0*/  LOP3.LUT R10, R10, R11, RZ, 0x3c, !PT ;  /* 0x0000000b0a0a7212 */ /* 0x000fe200078e3cff */
[----:B------:R-:W-:Y:S01]  /*f2c0*/  IMAD.X R11, RZ, RZ, R19, P2 ;  /* 0x000000ffff0b7224 */ /* 0x000fe200010e0613 */
[----:B------:R-:W-:Y:S01]  /*f2d0*/  LOP3.LUT R20, R21, 0x380, RZ, 0xc0, !PT ;  /* 0x0000038015147812 */ /* 0x000fe200078ec0ff */
[----:B------:R-:W-:Y:S01]  /*f2e0*/  UIMAD UR5, UR43, UR9, UR5 ;  /* 0x000000092b0572a4 */ /* 0x000fe2000f8e0205 */
[C---:B------:R-:W-:Y:S01]  /*f2f0*/  LOP3.LUT R5, R18.reuse, 0x380, RZ, 0xc0, !PT ;  /* 0x0000038012057812 */ /* 0x040fe200078ec0ff */
[----:B------:R-:W-:Y:S01]  /*f300*/  ULDC.64 UR12, c[0x0][0x208] ;  /* 0x00008200000c7ab9 */ /* 0x000fe20000000a00 */
[----:B------:R-:W-:Y:S01]  /*f310*/  IADD3 R35, P2, R18, 0x4060, RZ ;  /* 0x0000406012237810 */ /* 0x000fe20007f5e0ff */
[----:B------:R-:W-:Y:S01]  /*f320*/  UIADD3 UR5, UR7, UR5, URZ ;  /* 0x0000000507057290 */ /* 0x000fe2000fffe03f */
[----:B------:R-:W-:-:S02]  /*f330*/  LOP3.LUT R8, R9, 0x380, RZ, 0xc0, !PT ;  /* 0x0000038009087812 */ /* 0x000fc400078ec0ff */
[----:B------:R-:W-:Y:S02]  /*f340*/  LOP3.LUT R12, R13, 0x380, RZ, 0xc0, !PT ;  /* 0x000003800d0c7812 */ /* 0x000fe400078ec0ff */
[----:B------:R-:W-:Y:S02]  /*f350*/  LOP3.LUT R14, R15, 0x380, RZ, 0xc0, !PT ;  /* 0x000003800f0e7812 */ /* 0x000fe400078ec0ff */
[----:B------:R-:W-:Y:S02]  /*f360*/  LOP3.LUT P0, RZ, R212, 0x3, RZ, 0xc0, !PT ;  /* 0x00000003d4ff7812 */ /* 0x000fe4000780c0ff */
[----:B------:R-:W-:Y:S02]  /*f370*/  SHF.R.U64 R20, R20, 0x3, RZ ;  /* 0x0000000314147819 */ /* 0x000fe400000012ff */
[----:B------:R-:W-:Y:S02]  /*f380*/  SHF.R.U64 R5, R5, 0x3, RZ ;  /* 0x0000000305057819 */ /* 0x000fe400000012ff */
[----:B------:R-:W-:-:S02]  /*f390*/  LOP3.LUT R26, R35, 0x380, RZ, 0xc0, !PT ;  /* 0x00000380231a7812 */ /* 0x000fc400078ec0ff */
[----:B------:R-:W-:Y:S02]  /*f3a0*/  SHF.R.U64 R8, R8, 0x3, RZ ;  /* 0x0000000308087819 */ /* 0x000fe400000012ff */
[----:B------:R-:W-:Y:S02]  /*f3b0*/  SHF.R.U64 R12, R12, 0x3, RZ ;  /* 0x000000030c0c7819 */ /* 0x000fe400000012ff */
[----:B------:R-:W-:Y:S02]  /*f3c0*/  SHF.R.U64 R14, R14, 0x3, RZ ;  /* 0x000000030e0e7819 */ /* 0x000fe400000012ff */
[----:B------:R-:W-:Y:S02]  /*f3d0*/  ISETP.GE.OR P1, PT, R4, UR10, P0 ;  /* 0x0000000a04007c0c */ /* 0x000fe40008726670 */
[----:B------:R-:W-:Y:S01]  /*f3e0*/  LOP3.LUT R20, R20, R21, RZ, 0x3c, !PT ;  /* 0x0000001514147212 */ /* 0x000fe200078e3cff */
[----:B------:R-:W-:Y:S01]  /*f3f0*/  IMAD.X R21, RZ, RZ, R19, P5 ;  /* 0x000000ffff157224 */ /* 0x000fe200028e0613 */
[----:B------:R-:W-:-:S02]  /*f400*/  LOP3.LUT R4, R5, R18, RZ, 0x3c, !PT ;  /* 0x0000001205047212 */ /* 0x000fc400078e3cff */
[----:B------:R-:W-:Y:S02]  /*f410*/  SHF.R.U64 R26, R26, 0x3, RZ ;  /* 0x000000031a1a7819 */ /* 0x000fe400000012ff */
[----:B------:R-:W-:Y:S01]  /*f420*/  LOP3.LUT R8, R8, R9, RZ, 0x3c, !PT ;  /* 0x0000000908087212 */ /* 0x000fe200078e3cff */
[--C-:B------:R-:W-:Y:S01]  /*f430*/  IMAD.X R9, RZ, RZ, R19.reuse, P3 ;  /* 0x000000ffff097224 */ /* 0x100fe200018e0613 */
[----:B------:R-:W-:Y:S02]  /*f440*/  MOV R5, R19 ;  /* 0x0000001300057202 */ /* 0x000fe40000000f00 */
[----:B------:R-:W-:Y:S01]  /*f450*/  LOP3.LUT R12, R12, R13, RZ, 0x3c, !PT ;  /* 0x0000000d0c0c7212 */ /* 0x000fe200078e3cff */
[----:B------:R-:W-:Y:S01]  /*f460*/  IMAD.X R13, RZ, RZ, R19, P4 ;  /* 0x000000ffff0d7224 */ /* 0x000fe200020e0613 */
[----:B------:R-:W-:Y:S02]  /*f470*/  LOP3.LUT R14, R14, R15, RZ, 0x3c, !PT ;  /* 0x0000000f0e0e7212 */ /* 0x000fe400078e3cff */
[----:B------:R-:W-:-:S02]  /*f480*/  IADD3 R15, P3, R18, 0x4040, RZ ;  /* 0x00004040120f7810 */ /* 0x000fc40007f7e0ff */
[C---:B------:R-:W-:Y:S02]  /*f490*/  IADD3 R82, P5, R18.reuse, 0x8040, RZ ;  /* 0x0000804012527810 */ /* 0x040fe40007fbe0ff */
[----:B------:R-:W-:Y:S02]  /*f4a0*/  IADD3 R83, P4, R18, 0x8000, RZ ;  /* 0x0000800012537810 */ /* 0x000fe40007f9e0ff */
[----:B------:R-:W-:Y:S02]  /*f4b0*/  LOP3.LUT R26, R26, R35, RZ, 0x3c, !PT ;  /* 0x000000231a1a7212 */ /* 0x000fe400078e3cff */
[----:B------:R-:W-:Y:S02]  /*f4c0*/  MOV R35, R4 ;  /* 0x0000000400237202 */ /* 0x000fe40000000f00 */
[----:B------:R-:W-:Y:S02]  /*f4d0*/  MOV R126, R20 ;  /* 0x00000014007e7202 */ /* 0x000fe40000000f00 */
[----:B------:R-:W-:Y:S01]  /*f4e0*/  F2FP.F16.F32.PACK_AB R5, R29, R32 ;  /* 0x000000201d05723e */ /* 0x000fe200000000ff */
[----:B------:R-:W1:Y:S01]  /*f4f0*/  LDC.64 R20, c[0x0][0xb78] ;  /* 0x0002de00ff147b82 */ /* 0x000e620000000a00 */
[----:B------:R-:W-:-:S02]  /*f500*/  LOP3.LUT R24, R15, 0x380, RZ, 0xc0, !PT ;  /* 0x000003800f187812 */ /* 0x000fc400078ec0ff */
[----:B------:R-:W-:Y:S02]  /*f510*/  LOP3.LUT R29, R82, 0x380, RZ, 0xc0, !PT ;  /* 0x00000380521d7812 */ /* 0x000fe400078ec0ff */
[----:B------:R-:W-:Y:S02]  /*f520*/  LOP3.LUT R28, R83, 0x380, RZ, 0xc0, !PT ;  /* 0x00000380531c7812 */ /* 0x000fe400078ec0ff */
[----:B------:R-:W-:Y:S02]  /*f530*/  SHF.R.U64 R24, R24, 0x3, RZ ;  /* 0x0000000318187819 */ /* 0x000fe400000012ff */
[----:B------:R-:W-:Y:S02]  /*f540*/  SHF.R.U64 R29, R29, 0x3, RZ ;  /* 0x000000031d1d7819 */ /* 0x000fe400000012ff */
[----:B------:R-:W-:Y:S02]  /*f550*/  SHF.R.U64 R28, R28, 0x3, RZ ;  /* 0x000000031c1c7819 */ /* 0x000fe400000012ff */
[----:B------:R-:W-:Y:S01]  /*f560*/  F2FP.F16.F32.PACK_AB R4, R25, R6 ;  /* 0x000000061904723e */ /* 0x000fe200000000ff */
[----:B------:R-:W-:Y:S01]  /*f570*/  IMAD.X R25, RZ, RZ, R19, P3 ;  /* 0x000000ffff197224 */ /* 0x000fe200018e0613 */
[----:B------:R-:W-:-:S02]  /*f580*/  F2FP.F16.F32.PACK_AB R6, R120, R7 ;  /* 0x000000077806723e */ /* 0x000fc400000000ff */
[----:B------:R-:W-:Y:S01]  /*f590*/  F2FP.F16.F32.PACK_AB R7, R27, R30 ;  /* 0x0000001e1b07723e */ /* 0x000fe200000000ff */
[----:B------:R-:W-:Y:S01]  /*f5a0*/  BAR.SYNC.DEFER_BLOCKING 0x1, 0x100 ;  /* 0x0044000000007b1d */ /* 0x000fe20000010000 */
[----:B------:R-:W-:Y:S01]  /*f5b0*/  LOP3.LUT R24, R24, R15, RZ, 0x3c, !PT ;  /* 0x0000000f18187212 */ /* 0x000fe200078e3cff */
        /* <DEDUP_REMOVED lines=9> */
[----:B------:R-:W-:Y:S01]  /*f650*/  MOV R120, R28 ;  /* 0x0000001c00787202 */ /* 0x000fe20000000f00 */
[----:B------:R-:W-:Y:S01]  /*f660*/  IMAD.U32 R29, RZ, RZ, UR7 ;  /* 0x00000007ff1d7e24 */ /* 0x000fe2000f8e00ff */
[----:B------:R-:W-:Y:S01]  /*f670*/  SHF.R.U64 R34, R34, 0x3, RZ ;  /* 0x0000000322227819 */ /* 0x000fe200000012ff */
[----:B------:R-:W-:Y:S01]  /*f680*/  IMAD.U32 R29, RZ, RZ, UR5 ;  /* 0x00000005ff1d7e24 */ /* 0x000fe2000f8e00ff */
[----:B------:R-:W-:Y:S01]  /*f690*/  USHF.R.S32.HI UR5, URZ, 0x1f, UR44 ;  /* 0x0000001f3f057899 */ /* 0x000fe2000801142c */
[----:B------:R-:W-:Y:S01]  /*f6a0*/  SHF.R.U64 R32, R32, 0x3, RZ ;  /* 0x0000000320207819 */ /* 0x000fe200000012ff */
[----:B------:R-:W-:Y:S01]  /*f6b0*/  IMAD.U32 R28, RZ, RZ, UR6 ;  /* 0x00000006ff1c7e24 */ /* 0x000fe2000f8e00ff */
[----:B------:R-:W-:Y:S01]  /*f6c0*/  MOV R128, R8 ;  /* 0x0000000800807202 */ /* 0x000fe20000000f00 */
[----:B------:R-:W-:Y:S01]  /*f6d0*/  ULDC.64 UR6, c[0x0][0xb40] ;  /* 0x0002d00000067ab9 */ /* 0x000fe20000000a00 */
[----:B------:R2:W-:Y:S01]  /*f6e0*/  STSM.16.M88.4 [R35], R4 ;  /* 0x0000000423007844 */ /* 0x0005e20000000200 */
[----:B------:R-:W-:-:S02]  /*f6f0*/  LOP3.LUT R34, R34, R83, RZ, 0x3c, !PT ;  /* 0x0000005322227212 */ /* 0x000fc400078e3cff */
[----:B------:R-:W-:Y:S02]  /*f700*/  LOP3.LUT R32, R32, R123, RZ, 0x3c, !PT ;  /* 0x0000007b20207212 */ /* 0x000fe400078e3cff */
[----:B------:R-:W-:Y:S02]  /*f710*/  MOV R127, R10 ;  /* 0x0000000a007f7202 */ /* 0x000fe40000000f00 */
[----:B------:R-:W-:Y:S02]  /*f720*/  MOV R82, R12 ;  /* 0x0000000c00527202 */ /* 0x000fe40000000f00 */
[----:B------:R-:W-:Y:S02]  /*f730*/  MOV R83, R14 ;  /* 0x0000000e00537202 */ /* 0x000fe40000000f00 */
[----:B------:R-:W-:Y:S02]  /*f740*/  F2FP.F16.F32.PACK_AB R8, R41, R40 ;  /* 0x000000282908723e */ /* 0x000fe400000000ff */
[----:B------:R-:W-:-:S02]  /*f750*/  F2FP.F16.F32.PACK_AB R9, R43, R42 ;  /* 0x0000002a2b09723e */ /* 0x000fc400000000ff */
[----:B------:R-:W-:Y:S02]  /*f760*/  F2FP.F16.F32.PACK_AB R10, R45, R44 ;  /* 0x0000002c2d0a723e */ /* 0x000fe400000000ff */
[----:B--2---:R-:W-:Y:S01]  /*f770*/  F2FP.F16.F32.PACK_AB R5, R124, R31 ;  /* 0x0000001f7c05723e */ /* 0x004fe200000000ff */
[--C-:B------:R-:W-:Y:S01]  /*f780*/  IMAD.X R31, RZ, RZ, R19.reuse, P5 ;  /* 0x000000ffff1f7224 */ /* 0x100fe200028e0613 */
[----:B------:R-:W-:Y:S01]  /*f790*/  F2FP.F16.F32.PACK_AB R4, R33, R0 ;  /* 0x000000002104723e */ /* 0x000fe200000000ff */
[----:B------:R-:W-:Y:S01]  /*f7a0*/  IMAD.X R33, RZ, RZ, R19, P3 ;  /* 0x000000ffff217224 */ /* 0x000fe200018e0613 */
[----:B------:R-:W-:Y:S02]  /*f7b0*/  F2FP.F16.F32.PACK_AB R6, R37, R36 ;  /* 0x000000242506723e */ /* 0x000fe400000000ff */
[----:B------:R-:W-:Y:S02]  /*f7c0*/  F2FP.F16.F32.PACK_AB R7, R122, R121 ;  /* 0x000000797a07723e */ /* 0x000fe400000000ff */
[----:B------:R-:W-:Y:S01]  /*f7d0*/  MOV R0, R30 ;  /* 0x0000001e00007202 */ /* 0x000fe20000000f00 */
[----:B-1----:R-:W-:Y:S01]  /*f7e0*/  IMAD R30, R20, UR5, RZ ;  /* 0x00000005141e7c24 */ /* 0x002fe2000f8e02ff */
[----:B------:R-:W-:Y:S01]  /*f7f0*/  F2FP.F16.F32.PACK_AB R11, R47, R46 ;  /* 0x0000002e2f0b723e */ /* 0x000fe200000000ff */
[----:B------:R1:W-:Y:S01]  /*f800*/  STSM.16.M88.4 [R128], R4 ;  /* 0x0000000480007844 */ /* 0x0003e20000000200 */
[----:B------:R-:W-:-:S02]  /*f810*/  MOV R125, R24 ;  /* 0x00000018007d7202 */ /* 0x000fc40000000f00 */
[----:B------:R-:W-:Y:S01]  /*f820*/  MOV R123, R26 ;  /* 0x0000001a007b7202 */ /* 0x000fe20000000f00 */
[----:B------:R-:W-:Y:S01]  /*f830*/  STSM.16.M88.4 [R127], R8 ;  /* 0x000000087f007844 */ /* 0x000fe20000000200 */
[----:B------:R-:W-:Y:S02]  /*f840*/  F2FP.F16.F32.PACK_AB R12, R49, R48 ;  /* 0x00000030310c723e */ /* 0x000fe400000000ff */
[----:B------:R-:W-:Y:S02]  /*f850*/  F2FP.F16.F32.PACK_AB R13, R51, R50 ;  /* 0x00000032330d723e */ /* 0x000fe400000000ff */
[----:B------:R-:W-:Y:S02]  /*f860*/  F2FP.F16.F32.PACK_AB R14, R53, R52 ;  /* 0x00000034350e723e */ /* 0x000fe400000000ff */
[----:B------:R-:W-:Y:S02]  /*f870*/  F2FP.F16.F32.PACK_AB R15, R55, R54 ;  /* 0x00000036370f723e */ /* 0x000fe400000000ff */
[----:B------:R-:W-:-:S02]  /*f880*/  F2FP.F16.F32.PACK_AB R24, R57, R56 ;  /* 0x000000383918723e */ /* 0x000fc400000000ff */
[----:B------:R-:W-:Y:S01]  /*f890*/  F2FP.F16.F32.PACK_AB R25, R59, R58 ;  /* 0x0000003a3b19723e */ /* 0x000fe200000000ff */
[----:B------:R2:W-:Y:S01]  /*f8a0*/  STSM.16.M88.4 [R82], R12 ;  /* 0x0000000c52007844 */ /* 0x0005e20000000200 */
[----:B------:R-:W-:Y:S02]  /*f8b0*/  F2FP.F16.F32.PACK_AB R26, R61, R60 ;  /* 0x0000003c3d1a723e */ /* 0x000fe400000000ff */
[----:B------:R-:W-:Y:S02]  /*f8c0*/  F2FP.F16.F32.PACK_AB R27, R63, R62 ;  /* 0x0000003e3f1b723e */ /* 0x000fe400000000ff */
[----:B------:R-:W-:Y:S01]  /*f8d0*/  MOV R32, R32 ;  /* 0x0000002000207202 */ /* 0x000fe20000000f00 */
[----:B------:R-:W-:Y:S01]  /*f8e0*/  IMAD R33, R21, UR44, R30 ;  /* 0x0000002c15217c24 */ /* 0x000fe2000f8e021e */
[----:B-1----:R-:W-:Y:S01]  /*f8f0*/  F2FP.F16.F32.PACK_AB R4, R65, R64 ;  /* 0x000000404104723e */ /* 0x002fe200000000ff */
[----:B------:R-:W-:Y:S01]  /*f900*/  IMAD.WIDE.U32 R20, R20, UR44, R28 ;  /* 0x0000002c14147c25 */ /* 0x000fe2000f8e001c */
[----:B------:R-:W-:Y:S01]  /*f910*/  F2FP.F16.F32.PACK_AB R5, R67, R66 ;  /* 0x000000424305723e */ /* 0x000fe200000000ff */
[----:B------:R1:W-:Y:S01]  /*f920*/  STSM.16.M88.4 [R83], R24 ;  /* 0x0000001853007844 */ /* 0x0003e20000000200 */
[----:B------:R-:W-:-:S02]  /*f930*/  F2FP.F16.F32.PACK_AB R6, R69, R68 ;  /* 0x000000444506723e */ /* 0x000fc400000000ff */
[----:B------:R-:W-:Y:S02]  /*f940*/  F2FP.F16.F32.PACK_AB R7, R71, R70 ;  /* 0x000000464707723e */ /* 0x000fe400000000ff */
[----:B------:R-:W-:Y:S02]  /*f950*/  IADD3.X R35, RZ, R19, RZ, P6, !PT ;  /* 0x00000013ff237210 */ /* 0x000fe400037fe4ff */
        /* <DEDUP_REMOVED lines=9> */
[----:B--2---:R-:W-:Y:S02]  /*f9f0*/  F2FP.F16.F32.PACK_AB R82, R85, R84 ;  /* 0x000000545552723e */ /* 0x004fe400000000ff */
[----:B-1----:R-:W-:Y:S02]  /*fa00*/  F2FP.F16.F32.PACK_AB R83, R87, R86 ;  /* 0x000000565753723e */ /* 0x002fe400000000ff */
        /* <DEDUP_REMOVED lines=8> */
[----:B------:R-:W-:-:S02]  /*fa90*/  MOV R34, R34 ;  /* 0x0000002200227202 */ /* 0x000fc40000000f00 */
[----:B---3--:R-:W-:Y:S02]  /*faa0*/  SHF.R.S32.HI R5, RZ, 0x1f, R129 ;  /* 0x0000001fff057819 */ /* 0x008fe40000011481 */
[----:B------:R-:W-:Y:S02]  /*fab0*/  IADD3 R6, P2, R129, R20, RZ ;  /* 0x0000001481067210 */ /* 0x000fe40007f5e0ff */
        /* <DEDUP_REMOVED lines=11> */
[----:B------:R-:W-:Y:S02]  /*fb70*/  IADD3.X R5, R5, R21, R33, P2, !PT ;  /* 0x0000001505057210 */ /* 0x000fe400017fe421 */
[----:B------:R-:W-:Y:S01]  /*fb80*/  LEA R4, P2, R6, UR6, 0x2 ;  /* 0x0000000606047c11 */ /* 0x000fe2000f8410ff */
[----:B------:R-:W-:Y:S01]  /*fb90*/  STSM.16.M88.4 [R32], R112 ;  /* 0x0000007020007844 */ /* 0x000fe20000000200 */
[----:B------:R-:W-:-:S02]  /*fba0*/  ISETP.GE.OR P0, PT, R129, UR10, P0 ;  /* 0x0000000a81007c0c */ /* 0x000fc40008706670 */
[----:B------:R-:W-:Y:S01]  /*fbb0*/  LEA.HI.X R5, R6, UR7, R5, 0x2, P2 ;  /* 0x0000000706057c11 */ /* 0x000fe200090f1405 */
[----:B------:R-:W-:Y:S01]  /*fbc0*/  @!PT LDS RZ, [RZ] ;  /* 0x00000000fffff984 */ /* 0x000fe20000000800 */
[----:B------:R-:W-:Y:S01]  /*fbd0*/  @!PT LDS RZ, [RZ] ;  /* 0x00000000fffff984 */ /* 0x000fe20000000800 */
[----:B------:R-:W-:Y:S01]  /*fbe0*/  @!PT LDS RZ, [RZ] ;  /* 0x00000000fffff984 */ /* 0x000fe20000000800 */
[----:B------:R-:W-:Y:S01]  /*fbf0*/  @!PT LDS RZ, [RZ] ;  /* 0x00000000fffff984 */ /* 0x000fe20000000800 */
[----:B------:R1:W-:Y:S06]  /*fc00*/  MEMBAR.ALL.CTA ;  /* 0x0000000000007992 */ /* 0x0003ec0000008000 */
[----:B-1----:R-:W1:Y:S04]  /*fc10*/  FENCE.VIEW.ASYNC.S ;  /* 0x00000000000073c6 */ /* 0x002e680000000000 */
[----:B-1----:R-:W1:Y:S01]  /*fc20*/  SHFL.IDX PT, R6, R214, RZ, 0x1f ;  /* 0x00001fffd6067589 */ /* 0x002e6200000e0000 */
        /* <DEDUP_REMOVED lines=32> */
.L_x_4749:
[----:B------:R-:W-:Y:S05]  /*fe30*/  BSYNC B0 ;  /* 0x0000000000007941 */ /* 0x000fea0003800000 */
.L_x_4748:
[----:B------:R-:W-:Y:S05]  /*fe40*/  BRA `(.L_x_4747) ;  /* 0x0000000800607947 */ /* 0x000fea0003800000 */
.L_x_4746:
        /* <DEDUP_REMOVED lines=16> */
[----:B------:R-:W-:Y:S01]  /*ff50*/  ULDC.64 UR8, c[0x0][0xb40] ;  /* 0x0002d00000087ab9 */ /* 0x000fe20000000a00 */
[----:B------:R-:W-:-:S05]  /*ff60*/  ULDC.64 UR10, c[0x0][0x208] ;  /* 0x00008200000a7ab9 */ /* 0x000fca0000000a00 */
[----:B------:R-:W5:Y:S01]  /*ff70*/  LDC.64 R10, c[0x0][0xb78] ;  /* 0x0002de00ff0a7b82 */ /* 0x000f620000000a00 */
[C---:B----4-:R-:W-:Y:S02]  /*ff80*/  IMAD R0, R4.reuse, UR6, RZ ;  /* 0x0000000604007c24 */ /* 0x050fe4000f8e02ff */
[----:B------:R-:W-:-:S04]  /*ff90*/  IMAD.WIDE.U32 R2, R4, UR43, R2 ;  /* 0x0000002b04027c25 */ /* 0x000fc8000f8e0002 */
[----:B------:R-:W-:Y:S02]  /*ffa0*/  IMAD R5, R5, UR43, R0 ;  /* 0x0000002b05057c24 */ /* 0x000fe4000f8e0200 */
[----:B-----5:R-:W-:-:S03]  /*ffb0*/  IMAD R0, R10, UR7, RZ ;  /* 0x000000070a007c24 */ /* 0x020fc6000f8e02ff */
[----:B------:R-:W-:Y:S01]  /*ffc0*/  IADD3 R3, R3, R5, RZ ;  /* 0x0000000503037210 */ /* 0x000fe20007ffe0ff */
[----:B------:R-:W-:Y:S02]  /*ffd0*/  IMAD R5, R11, UR44, R0 ;  /* 0x0000002c0b057c24 */ /* 0x000fe4000f8e0200 */
[----:B------:R-:W-:-:S04]  /*ffe0*/  IMAD.WIDE.U32 R2, R10, UR44, R2 ;  /* 0x0000002c0a027c25 */ /* 0x000fc8000f8e0002 */
[----:B------:R-:W-:Y:S01]  /*fff0*/  IMAD.IADD R3, R3, 0x1, R5 ;  /* 0x0000000103037824 */ /* 0x000fe200078e0205 */
[----:B------:R-:W-:-:S04]  /*10000*/  LEA R4, P0, R2, UR8, 0x2 ;  /* 0x0000000802047c11 */ /* 0x000fc8000f8010ff */
[----:B------:R-:W-:Y:S01]  /*10010*/  LEA.HI.X R5, R2, UR9, R3, 0x2, P0 ;  /* 0x0000000902057c11 */ /* 0x000fe200080f1403 */
[----:B------:R-:W-:-:S05]  /*10020*/  IMAD.MOV.U32 R3, RZ, RZ, -0x800000 ;  /* 0xff800000ff037424 */ /* 0x000fca00078e00ff */
[----:B------:R4:W-:Y:S03]  /*10030*/  STG.E desc[UR10][R4.64], R3 ;  /* 0x0000000304007986 */ /* 0x0009e6000c10190a */
.L_x_4751:
[----:B------:R-:W-:Y:S05]  /*10040*/  BSYNC B0 ;  /* 0x0000000000007941 */ /* 0x000fea0003800000 */
.L_x_4750:
        /* <DEDUP_REMOVED lines=12> */
[----:B------:R-:W-:Y:S02]  /*10110*/  IADD3 R3, R3, R5, RZ ;  /* 0x0000000503037210 */ /* 0x000fe40007ffe0ff */
        /* <DEDUP_REMOVED lines=31> */
.L_x_4753:
[----:B------:R-:W-:Y:S05]  /*10310*/  BSYNC B0 ;  /* 0x0000000000007941 */ /* 0x000fea0003800000 */
.L_x_4752:
[----:B------:R-:W-:Y:S04]  /*10320*/  BSSY B0, `(.L_x_4754) ;  /* 0x0000018000007945 */ /* 0x000fe80003800000 */
[----:B------:R-:W-:Y:S05]  /*10330*/  @P0 BRA `(.L_x_4755) ;  /* 0x0000000000580947 */ /* 0x000fea0003800000 */
[----:B-1----:R-:W-:Y:S01]  /*10340*/  IADD3 R9, P0, R4, 0x20, RZ ;  /* 0x0000002004097810 */ /* 0x002fe20007f1e0ff */
[----:B------:R-:W-:Y:S01]  /*10350*/  VIADD R2, R22, 0x40 ;  /* 0x0000004016027836 */ /* 0x000fe20000000000 */
        /* <DEDUP_REMOVED lines=20> */
.L_x_4755:
[----:B------:R-:W-:Y:S05]  /*104a0*/  BSYNC B0 ;  /* 0x0000000000007941 */ /* 0x000fea0003800000 */
.L_x_4754:
[----:B------:R-:W-:Y:S04]  /*104b0*/  BSSY B0, `(.L_x_4756) ;  /* 0x0000018000007945 */ /* 0x000fe80003800000 */
[----:B------:R-:W-:Y:S05]  /*104c0*/  @P1 BRA `(.L_x_4757) ;  /* 0x0000000000581947 */ /* 0x000fea0003800000 */
[----:B-12---:R-:W-:Y:S01]  /*104d0*/  IADD3 R9, P0, R4, 0x40, RZ ;  /* 0x0000004004097810 */ /* 0x006fe20007f1e0ff */
        /* <DEDUP_REMOVED lines=21> */
.L_x_4757:
[----:B------:R-:W-:Y:S05]  /*10630*/  BSYNC B0 ;  /* 0x0000000000007941 */ /* 0x000fea0003800000 */
.L_x_4756:
[----:B------:R-:W-:Y:S04]  /*10640*/  BSSY B0, `(.L_x_4747) ;  /* 0x0000018000007945 */ /* 0x000fe80003800000 */
[----:B------:R-:W-:Y:S05]  /*10650*/  @P2 BRA `(.L_x_4758) ;  /* 0x0000000000582947 */ /* 0x000fea0003800000 */
[----:B------:R-:W-:Y:S01]  /*10660*/  IADD3 R7, P0, R4, 0x60, RZ ;  /* 0x0000006004077810 */ /* 0x000fe20007f1e0ff */
[C---:B------:R-:W-:Y:S01]  /*10670*/  VIADD R0, R22.reuse, 0x40 ;  /* 0x0000004016007836 */ /* 0x040fe20000000000 */
[----:B------:R-:W-:Y:S01]  /*10680*/  ULDC.64 UR6, c[0x0][0xad8] ;  /* 0x0002b60000067ab9 */ /* 0x000fe20000000a00 */
[----:B------:R-:W-:Y:S01]  /*10690*/  ULDC UR5, c[0x0][0xa8c] ;  /* 0x0002a30000057ab9 */ /* 0x000fe20000000800 */
[----:B------:R-:W-:Y:S01]  /*106a0*/  IMAD.MOV.U32 R2, RZ, RZ, R6 ;  /* 0x000000ffff027224 */ /* 0x000fe200078e0006 */
[----:B------:R-:W-:Y:S01]  /*106b0*/  ISETP.GE.AND P1, PT, R22, UR5, PT ;  /* 0x0000000516007c0c */ /* 0x000fe2000bf26270 */
[----:B------:R-:W-:Y:S01]  /*106c0*/  IMAD.X R4, RZ, RZ, R5, P0 ;  /* 0x000000ffff047224 */ /* 0x000fe200000e0605 */
[----:B------:R-:W-:Y:S01]  /*106d0*/  ISETP.GE.AND P2, PT, R0, UR5, PT ;  /* 0x0000000500007c0c */ /* 0x000fe2000bf46270 */
[----:B------:R-:W-:Y:S01]  /*106e0*/  IMAD.MOV.U32 R3, RZ, RZ, R11 ;  /* 0x000000ffff037224 */ /* 0x000fe200078e000b */
[----:B------:R-:W-:Y:S01]  /*106f0*/  IADD3 R0, R22, 0x80, RZ ;  /* 0x0000008016007810 */ /* 0x000fe20007ffe0ff */
[----:B------:R-:W-:Y:S01]  /*10700*/  IMAD R4, R4, UR6, RZ ;  /* 0x0000000604047c24 */ /* 0x000fe2000f8e02ff */
[----:B------:R-:W-:Y:S01]  /*10710*/  ULDC.64 UR8, c[0x0][0x208] ;  /* 0x0000820000087ab9 */ /* 0x000fe20000000a00 */
        /* <DEDUP_REMOVED lines=10> */
.L_x_4758:
[----:B------:R-:W-:Y:S05]  /*107c0*/  BSYNC B0 ;  /* 0x0000000000007941 */ /* 0x000fea0003800000 */
.L_x_4747:
[----:B------:R-:W5:Y:S02]  /*107d0*/  LDC R0, c[0x0][0xda8] ;  /* 0x00036a00ff007b82 */ /* 0x000f640000000800 */
[----:B-----5:R-:W-:-:S13]  /*107e0*/  ISETP.LE.AND P0, PT, R0, UR4, PT ;  /* 0x0000000400007c0c */ /* 0x020fda000bf03270 */
[----:B------:R-:W-:Y:S05]  /*107f0*/  @!P0 BRA `(.L_x_4759) ;  /* 0xffffff0400688947 */ /* 0x000fea000383ffff */
[----:B------:R-:W-:Y:S05]  /*10800*/  EXIT ;  /* 0x000000000000794d */ /* 0x000fea0003800000 */
.L_x_4711:
[----:B------:R-:W-:-:S08]  /*10810*/  NOP ;  /* 0x0000000000007918 */ /* 0x000fd00000000000 */
[----:B-1----:R-:W1:-:S00]  /*10820*/  USETMAXREG.DEALLOC.CTAPOOL 0x18 ;  /* 0x00000018000079c8 */ /* 0x002e4000080e0500 */
[----:B-1----:R-:W-:-:S06]  /*10830*/  LOP3.LUT R0, R0, 0x3, RZ, 0xc0, !PT ;  /* 0x0000000300007812 */ /* 0x002fcc00078ec0ff */
[----:B------:R-:W1:Y:S02]  /*10840*/  SHFL.IDX PT, R0, R0, RZ, 0x1f ;  /* 0x00001fff00007589 */ /* 0x000e6400000e0000 */
[----:B-1----:R-:W-:-:S13]  /*10850*/  ISETP.NE.AND P0, PT, R0, RZ, PT ;  /* 0x000000ff0000720c */ /* 0x002fda0003f05270 */
[----:B--2---:R-:W-:Y:S05]  /*10860*/  @P0 EXIT ;  /* 0x000000000000094d */ /* 0x004fea0003800000 */
[----:B------:R-:W1:Y:S01]  /*10870*/  S2UR UR4, SR_CTAID.X ;  /* 0x00000000000479c3 */ /* 0x000e620000002500 */
[----:B------:R2:W-:Y:S01]  /*10880*/  STL [R1+0x4], RZ ;  /* 0x000004ff01007387 */ /* 0x0005e20000100800 */
[----:B------:R-:W-:Y:S02]  /*10890*/  IMAD.MOV.U32 R17, RZ, RZ, 0x1 ;  /* 0x00000001ff117424 */ /* 0x000fe400078e00ff */
[----:B------:R-:W-:-:S04]  /*108a0*/  IMAD.MOV.U32 R16, RZ, RZ, RZ ;  /* 0x000000ffff107224 */ /* 0x000fc800078e00ff */
[----:B------:R-:W1:Y:S02]  /*108b0*/  LDC R0, c[0x0][0xda8] ;  /* 0x00036a00ff007b82 */ /* 0x000e640000000800 */
[----:B-1----:R-:W-:-:S13]  /*108c0*/  ISETP.LE.AND P0, PT, R0, UR4, PT ;  /* 0x0000000400007c0c */ /* 0x002fda000bf03270 */
[----:B--2---:R-:W-:Y:S05]  /*108d0*/  @P0 BRA `(.L_x_4760) ;  /* 0x0000002c00980947 */ /* 0x004fea0003800000 */
[----:B------:R-:W-:Y:S01]  /*108e0*/  IMAD.U32 R0, RZ, RZ, UR4 ;  /* 0x00000004ff007e24 */ /* 0x000fe2000f8e00ff */
[----:B------:R-:W-:Y:S01]  /*108f0*/  MOV R17, 0x1 ;  /* 0x0000000100117802 */ /* 0x000fe20000000f00 */
[----:B------:R-:W-:Y:S01]  /*10900*/  IMAD.MOV.U32 R16, RZ, RZ, RZ ;  /* 0x000000ffff107224 */ /* 0x000fe200078e00ff */
[----:B------:R-:W-:Y:S01]  /*10910*/  ULDC UR44, c[0x0][0xc] ;  /* 0x00000300002c7ab9 */ /* 0x000fe20000000800 */
[----:B------:R-:W-:Y:S01]  /*10920*/  ULDC.64 UR38, c[0x0][0x198] ;  /* 0x0000660000267ab9 */ /* 0x000fe20000000a00 */
[----:B------:R1:W-:Y:S04]  /*10930*/  STL [R1], R0 ;  /* 0x0000000001007387 */ /* 0x0003e80000100800 */
[----:B------:R1:W-:Y:S02]  /*10940*/  STL [R1+0x4], RZ ;  /* 0x000004ff01007387 */ /* 0x0003e40000100800 */
.L_x_4808:
[----:B------:R-:W2:Y:S01]  /*10950*/  LDL R6, [R1] ;  /* 0x0000000001067983 */ /* 0x000ea20000100800 */
[----:B------:R-:W-:Y:S01]  /*10960*/  ULDC UR8, c[0x0][0xdd0] ;  /* 0x0003740000087ab9 */ /* 0x000fe20000000800 */
[----:B-1----:R-:W1:Y:S01]  /*10970*/  LDC R0, c[0x0][0xde8] ;  /* 0x00037a00ff007b82 */ /* 0x002e620000000800 */
[----:B------:R-:W-:-:S11]  /*10980*/  UISETP.NE.AND UP0, UPT, UR8, 0x1, UPT ;  /* 0x000000010800788c */ /* 0x000fd6000bf05270 */
[----:B------:R-:W-:Y:S01]  /*10990*/  @UP0 ULDC UR4, c[0x0][0xdd4] ;  /* 0x0003750000040ab9 */ /* 0x000fe20000000800 */
[----:B------:R-:W-:Y:S01]  /*109a0*/  @UP0 ULDC UR9, c[0x0][0xdd8] ;  /* 0x0003760000090ab9 */ /* 0x000fe20000000800 */
[C---:B--2---:R-:W-:Y:S02]  /*109b0*/  R2UR UR6, R6.reuse ;  /* 0x00000000060672ca */ /* 0x044fe400000e0000 */
[----:B------:R-:W-:-:S11]  /*109c0*/  R2UR UR7, R6 ;  /* 0x00000000060772ca */ /* 0x000fd600000e0000 */
        /* <DEDUP_REMOVED lines=14> */
.L_x_4761:
[----:B------:R-:W-:Y:S01]  /*10ab0*/  ULDC UR9, c[0x0][0xdc4] ;  /* 0x0003710000097ab9 */ /* 0x000fe20000000800 */
[----:B------:R-:W-:Y:S01]  /*10ac0*/  UMOV UR7, UR8 ;  /* 0x0000000800077c82 */ /* 0x000fe20008000000 */
[----:B------:R-:W-:-:S11]  /*10ad0*/  UISETP.NE.AND UP0, UPT, UR9, 0x1, UPT ;  /* 0x000000010900788c */ /* 0x000fd6000bf05270 */
[----:B------:R-:W-:Y:S02]  /*10ae0*/  @UP0 ULDC.64 UR10, c[0x0][0xdc8] ;  /* 0x00037200000a0ab9 */ /* 0x000fe40000000a00 */
[----:B------:R-:W-:-:S04]  /*10af0*/  UIMAD.WIDE.U32 UR4, UR8, UR10, URZ ;  /* 0x0000000a080472a5 */ /* 0x000fc8000f8e003f */
[----:B------:R-:W-:-:S04]  /*10b00*/  @UP0 USHF.R.U32.HI UR7, URZ, UR11, UR5 ;  /* 0x0000000b3f070299 */ /* 0x000fc80008011605 */
[----:B------:R-:W-:-:S12]  /*10b10*/  UIMAD UR4, UR7, UR9, URZ ;  /* 0x00000009070472a4 */ /* 0x000fd8000f8e023f */
.L_x_4762:
[----:B------:R-:W1:Y:S01]  /*10b20*/  LDC R0, c[0x0][0x404] ;  /* 0x00010100ff007b82 */ /* 0x000e620000000800 */
[----:B------:R-:W-:Y:S01]  /*10b30*/  ULOP3.LUT UR5, URZ, UR7, URZ, 0x33, !UPT ;  /* 0x000000073f057292 */ /* 0x000fe2000f8e333f */
[----:B------:R-:W-:Y:S01]  /*10b40*/  BSSY B6, `(.L_x_4763) ;  /* 0x00002ad000067945 */ /* 0x000fe20003800000 */
[----:B------:R-:W-:Y:S01]  /*10b50*/  ULDC.64 UR10, c[0x0][0x3f8] ;  /* 0x0000fe00000a7ab9 */ /* 0x000fe20000000a00 */
[----:B------:R-:W-:Y:S01]  /*10b60*/  ULDC UR7, c[0x0][0xdac] ;  /* 0x00036b0000077ab9 */ /* 0x000fe20000000800 */
[----:B------:R-:W-:Y:S01]  /*10b70*/  ISETP.NE.U32.AND P0, PT, RZ, UR10, PT ;  /* 0x0000000aff007c0c */ /* 0x000fe2000bf05070 */
[----:B------:R-:W-:Y:S02]  /*10b80*/  UIADD3 UR5, UR5, UR7, URZ ;  /* 0x0000000705057290 */ /* 0x000fe4000fffe03f */
[----:B------:R-:W2:Y:S01]  /*10b90*/  LDC R2, c[0x0][0x288] ;  /* 0x0000a200ff027b82 */ /* 0x000ea20000000800 */
[----:B------:R-:W-:Y:S01]  /*10ba0*/  ISETP.NE.AND.EX P0, PT, RZ, UR11, PT, P0 ;  /* 0x0000000bff007c0c */ /* 0x000fe2000bf05300 */
[----:B------:R-:W-:Y:S01]  /*10bb0*/  USHF.L.U32 UR41, UR5, 0x7, URZ ;  /* 0x0000000705297899 */ /* 0x000fe2000800063f */
[----:B------:R-:W-:Y:S01]  /*10bc0*/  ULDC UR7, c[0x0][0xdb8] ;  /* 0x00036e0000077ab9 */ /* 0x000fe20000000800 */
[----:B------:R-:W-:-:S02]  /*10bd0*/  UIADD3 UR4, UR8, -UR4, URZ ;  /* 0x8000000408047290 */ /* 0x000fc4000fffe03f */
[----:B------:R-:W-:Y:S02]  /*10be0*/  UISETP.NE.AND UP0, UPT, UR7, 0x1, UPT ;  /* 0x000000010700788c */ /* 0x000fe4000bf05270 */
[----:B------:R-:W3:Y:S01]  /*10bf0*/  LDC R4, c[0x0][0x2e0] ;  /* 0x0000b800ff047b82 */ /* 0x000ee20000000800 */
[----:B------:R-:W-:Y:S01]  /*10c00*/  IMAD.U32 R5, RZ, RZ, UR41 ;  /* 0x00000029ff057e24 */ /* 0x000fe2000f8e00ff */
[----:B------:R-:W-:Y:S02]  /*10c10*/  ULDC UR5, c[0x0][0xdc4] ;  /* 0x0003710000057ab9 */ /* 0x000fe40000000800 */
[----:B------:R-:W-:Y:S01]  /*10c20*/  UIMAD UR6, UR6, UR5, UR4 ;  /* 0x00000005060672a4 */ /* 0x000fe2000f8e0204 */
[----:B-1----:R-:W-:-:S04]  /*10c30*/  SEL R3, R0, 0x1, P0 ;  /* 0x0000000100037807 */ /* 0x002fc80000000000 */
[----:B------:R-:W-:Y:S01]  /*10c40*/  @UP0 ULDC UR4, c[0x0][0xdbc] ;  /* 0x00036f0000040ab9 */ /* 0x000fe20000000800 */
[----:B------:R-:W-:Y:S01]  /*10c50*/  @UP0 ULDC UR8, c[0x0][0xdc0] ;  /* 0x0003700000080ab9 */ /* 0x000fe20000000800 */
[----:B------:R-:W-:Y:S02]  /*10c60*/  UIMAD.WIDE.U32 UR4, UR6, UR4, URZ ;  /* 0x00000004060472a5 */ /* 0x000fe4000f8e003f */
[----:B------:R-:W-:Y:S01]  /*10c70*/  UMOV UR43, UR6 ;  /* 0x00000006002b7c82 */ /* 0x000fe20008000000 */
[----:B--2---:R-:W-:Y:S01]  /*10c80*/  IADD3 R2, R5, 0xef, -R2 ;  /* 0x000000ef05027810 */ /* 0x004fe20007ffe802 */
[----:B------:R-:W-:-:S04]  /*10c90*/  @UP0 USHF.R.U32.HI UR43, URZ, UR8, UR5 ;  /* 0x000000083f2b0299 */ /* 0x000fc80008011605 */
[----:B------:R-:W-:Y:S01]  /*10ca0*/  UIADD3 UR42, -UR43, URZ, URZ ;  /* 0x0000003f2b2a7290 */ /* 0x000fe2000fffe13f */
[----:B---3--:R-:W-:-:S03]  /*10cb0*/  IMAD R5, R3, R4, 0x6f ;  /* 0x0000006f03057424 */ /* 0x008fc600078e0204 */
[----:B------:R-:W-:Y:S01]  /*10cc0*/  UIMAD UR42, UR7, UR42, UR6 ;  /* 0x0000002a072a72a4 */ /* 0x000fe2000f8e0206 */
[----:B------:R-:W-:Y:S02]  /*10cd0*/  IMAD R3, R3, R4, R2 ;  /* 0x0000000403037224 */ /* 0x000fe400078e0202 */
[----:B------:R-:W-:Y:S02]  /*10ce0*/  IMAD.MOV.U32 R4, RZ, RZ, RZ ;  /* 0x000000ffff047224 */ /* 0x000fe400078e00ff */
[----:B------:R-:W-:Y:S02]  /*10cf0*/  IMAD.MOV.U32 R2, RZ, RZ, RZ ;  /* 0x000000ffff027224 */ /* 0x000fe400078e00ff */
[----:B------:R-:W-:-:S04]  /*10d00*/  IMAD.HI R4, R5, -0x6db6db6d, R4 ;  /* 0x9249249305047827 */ /* 0x000fc800078e0204 */
[----:B------:R-:W-:Y:S01]  /*10d10*/  IMAD.HI R2, R3, -0x6db6db6d, R2 ;  /* 0x9249249303027827 */ /* 0x000fe200078e0202 */
[----:B------:R-:W-:-:S04]  /*10d20*/  SHF.R.U32.HI R3, RZ, 0x1f, R4 ;  /* 0x0000001fff037819 */ /* 0x000fc80000011604 */
[----:B------:R-:W-:Y:S02]  /*10d30*/  SHF.R.U32.HI R5, RZ, 0x1f, R2 ;  /* 0x0000001fff057819 */ /* 0x000fe40000011602 */
[----:B------:R-:W-:Y:S02]  /*10d40*/  LEA.HI.SX32 R3, R4, R3, 0x1a ;  /* 0x0000000304037211 */ /* 0x000fe400078fd2ff */
[----:B------:R-:W-:-:S04]  /*10d50*/  LEA.HI.SX32 R2, R2, R5, 0x1a ;  /* 0x0000000502027211 */ /* 0x000fc800078fd2ff */
[----:B------:R-:W-:-:S04]  /*10d60*/  VIMNMX R19, R3, R2, PT ;  /* 0x0000000203137248 */ /* 0x000fc80003fe0100 */
[----:B------:R-:W-:-:S13]  /*10d70*/  ISETP.GT.AND P0, PT, R19, RZ, PT ;  /* 0x000000ff1300720c */ /* 0x000fda0003f04270 */
        /* <DEDUP_REMOVED lines=20> */
.L_x_4764:
[----:B------:R-:W1:Y:S01]  /*10ec0*/  S2R R3, SR_CgaCtaId ;  /* 0x0000000000037919 */ /* 0x000e620000008800 */
[----:B------:R-:W-:-:S04]  /*10ed0*/  MOV R18, 0x400 ;  /* 0x0000040000127802 */ /* 0x000fc80000000f00 */
[----:B-1----:R-:W-:-:S05]  /*10ee0*/  LEA R18, R3, R18, 0x18 ;  /* 0x0000001203127211 */ /* 0x002fca00078ec0ff */
[----:B------:R-:W-:-:S05]  /*10ef0*/  VIADD R0, R18, 0x21400 ;  /* 0x0002140012007836 */ /* 0x000fca0000000000 */
[----:B------:R-:W-:-:S13]  /*10f00*/  LOP3.LUT P0, RZ, R0, 0x3ff, RZ, 0xc0, !PT ;  /* 0x000003ff00ff7812 */ /* 0x000fda000780c0ff */
[----:B------:R-:W-:Y:S05]  /*10f10*/  @!P0 BRA `(.L_x_4766) ;  /* 0x0000000000408947 */ /* 0x000fea0003800000 */
        /* <DEDUP_REMOVED lines=15> */
[----:B-1----:R-:W-:Y:S05]  /*11010*/  CALL.ABS.NOINC R2 ;  /* 0x0000000002007343 */ /* 0x002fea0003c00000 */
.L_x_4766:
[----:B------:R-:W-:-:S05]  /*11020*/  VIADD R0, R18, 0x400 ;  /* 0x0000040012007836 */ /* 0x000fca0000000000 */
        /* <DEDUP_REMOVED lines=10> */
[----:B------:R-:W-:Y:S01]  /*110d0*/  MOV R13, RZ ;  /* 0x000000ff000d7202 */ /* 0x000fe20000000f00 */
[----:B------:R-:W-:Y:S02]  /*110e0*/  IMAD.U32 R7, RZ, RZ, UR9 ;  /* 0x00000009ff077e24 */ /* 0x000fe4000f8e00ff */
[----:B------:R-:W-:-:S02]  /*110f0*/  IMAD.U32 R10, RZ, RZ, UR4 ;  /* 0x00000004ff0a7e24 */ /* 0x000fc4000f8e00ff */
[----:B------:R-:W-:Y:S02]  /*11100*/  IMAD.U32 R11, RZ, RZ, UR5 ;  /* 0x00000005ff0b7e24 */ /* 0x000fe4000f8e00ff */
[----:B------:R-:W-:Y:S02]  /*11110*/  IMAD.MOV.U32 R8, RZ, RZ, 0x70 ;  /* 0x00000070ff087424 */ /* 0x000fe400078e00ff */
[----:B-1----:R-:W-:-:S07]  /*11120*/  IMAD.MOV.U32 R12, RZ, RZ, 0x1 ;  /* 0x00000001ff0c7424 */ /* 0x002fce00078e00ff */
[----:B------:R-:W-:-:S07]  /*11130*/  LEPC R20, `(.L_x_4768) ;  /* 0x000000001014794e */ /* 0x000fce0000000000 */
[----:B--2---:R-:W-:Y:S05]  /*11140*/  CALL.ABS.NOINC R2 ;  /* 0x0000000002007343 */ /* 0x004fea0003c00000 */
.L_x_4768:
        /* <DEDUP_REMOVED lines=16> */
.L_x_4767:
        /* <DEDUP_REMOVED lines=12> */
[----:B------:R-:W-:Y:S01]  /*11310*/  UMOV UR40, URZ ;  /* 0x0000003f00287c82 */ /* 0x000fe20008000000 */
[----:B--2---:R-:W-:Y:S01]  /*11320*/  LOP3.LUT R7, R6, 0x1f, RZ, 0xc0, !PT ;  /* 0x0000001f06077812 */ /* 0x004fe200078ec0ff */
[----:B------:R-:W-:Y:S01]  /*11330*/  UMOV UR8, 0x40 ;  /* 0x0000004000087882 */ /* 0x000fe20000000000 */
[----:B------:R-:W-:Y:S01]  /*11340*/  MOV R4, UR42 ;  /* 0x0000002a00047c02 */ /* 0x000fe20008000f00 */
        /* <DEDUP_REMOVED lines=19> */
[----:B------:R-:W-:Y:S01]  /*11480*/  VIADD R5, R19, 0xffffffff ;  /* 0xffffffff13057836 */ /* 0x000fe20000000000 */
[----:B-1----:R-:W-:Y:S01]  /*11490*/  ISETP.NE.U32.AND P0, PT, R2, RZ, PT ;  /* 0x000000ff0200720c */ /* 0x002fe20003f05070 */
[----:B------:R2:W-:Y:S03]  /*114a0*/  @!UP1 UTMAPF.L2.4D [UR12], [UR4] ;  /* 0x0000000c040095b8 */ /* 0x0005e60008018000 */
[----:B------:R-:W-:-:S04]  /*114b0*/  ISETP.NE.AND.EX P0, PT, R3, RZ, PT, P0 ;  /* 0x000000ff0300720c */ /* 0x000fc80003f05300 */
[----:B----4-:R-:W-:Y:S01]  /*114c0*/  SEL R6, R0, RZ, !P0 ;  /* 0x000000ff00067207 */ /* 0x010fe20004000000 */
[----:B--2---:R-:W-:Y:S08]  /*114d0*/  BRA.DIV UR6, `(.L_x_4769) ;  /* 0x0000002a06107947 */ /* 0x004ff0000b800000 */
.L_x_4820:
[----:B------:R-:W-:Y:S01]  /*114e0*/  UMOV UR4, 0xffffffff ;  /* 0xffffffff00047882 */ /* 0x000fe20000000000 */
[----:B------:R-:W-:Y:S02]  /*114f0*/  SHF.R.S32.HI R12, RZ, 0x1f, R0 ;  /* 0x0000001fff0c7819 */ /* 0x000fe40000011400 */
[----:B------:R-:W-:Y:S05]  /*11500*/  BRA.DIV UR4, `(.L_x_4770) ;  /* 0x0000002a04307947 */ /* 0x000fea000b800000 */
[----:B------:R-:W-:-:S13]  /*11510*/  ELECT P6, URZ, PT ;  /* 0x00000000003f782f */ /* 0x000fda00038c0000 */
.L_x_4823:
[----:B------:R-:W-:Y:S05]  /*11520*/  @!P6 BRA `(.L_x_4771) ;  /* 0x0000000000f8e947 */ /* 0x000fea0003800000 */
        /* <DEDUP_REMOVED lines=14> */
[----:B------:R-:W-:-:S03]  /*11610*/  SHF.R.S32.HI R7, RZ, 0x1f, R6 ;  /* 0x0000001fff077819 */ /* 0x000fc60000011406 */
[----:B------:R-:W-:-:S04]  /*11620*/  IMAD.WIDE.U32 R6, R0, UR4, R6 ;  /* 0x0000000400067c25 */ /* 0x000fc8000f8e0006 */
[----:B------:R-:W-:Y:S01]  /*11630*/  IMAD.IADD R9, R7, 0x1, R9 ;  /* 0x0000000107097824 */ /* 0x000fe200078e0209 */
[----:B------:R-:W-:-:S04]  /*11640*/  LEA R8, P2, R6, R2, 0x2 ;  /* 0x0000000206087211 */ /* 0x000fc800078410ff */
[----:B------:R-:W-:-:S05]  /*11650*/  LEA.HI.X R9, R6, R3, R9, 0x2, P2 ;  /* 0x0000000306097211 */ /* 0x000fca00010f1409 */
[----:B------:R1:W5:Y:S04]  /*11660*/  LDG.E R6, desc[UR6][R8.64] ;  /* 0x0000000608067981 */ /* 0x000368000c1e1900 */
.L_x_4772:
[----:B-1----:R-:W-:Y:S02]  /*11670*/  LEA R8, R16, R18, 0x3 ;  /* 0x0000001210087211 */ /* 0x002fe400078e18ff */
[----:B------:R-:W-:-:S04]  /*11680*/  SHF.L.U32 R7, R17, 0x1f, RZ ;  /* 0x0000001f11077819 */ /* 0x000fc800000006ff */
[----:B------:R-:W1:Y:S02]  /*11690*/  SYNCS.PHASECHK.TRANS64.TRYWAIT P2, [R8+URZ+0x36840], R7 ;  /* 0x03684007080075a7 */ /* 0x000e64000804017f */
[----:B-1----:R-:W-:Y:S05]  /*116a0*/  @!P2 BRA `(.L_x_4773) ;  /* 0x0000002400e8a947 */ /* 0x002fea0003800000 */
.L_x_4824:
        /* <DEDUP_REMOVED lines=11> */
.L_x_4774:
[----:B-1----:R-:W-:Y:S01]  /*11760*/  IMAD R7, R16, 0xa800, R18 ;  /* 0x0000a80010077824 */ /* 0x002fe200078e0212 */
        /* <DEDUP_REMOVED lines=26> */
.L_x_4771:
[----:B------:R-:W-:Y:S05]  /*11910*/  WARPSYNC.ALL ;  /* 0x0000000000007948 */ /* 0x000fea0003800000 */
[----:B------:R-:W2:Y:S01]  /*11920*/  LDL.LU R8, [R1+0x4] ;  /* 0x0000040001087983 */ /* 0x000ea20000300800 */
[----:B------:R-:W-:Y:S02]  /*11930*/  ELECT P2, URZ, PT ;  /* 0x00000000003f782f */ /* 0x000fe40003840000 */
[----:B------:R-:W-:Y:S01]  /*11940*/  ISETP.GE.AND P3, PT, R19, 0x2, PT ;  /* 0x000000021300780c */ /* 0x000fe20003f66270 */
[----:B------:R-:W-:Y:S01]  /*11950*/  UIADD3 UR4, UP0, UR38, 0x270, URZ ;  /* 0x0000027026047890 */ /* 0x000fe2000ff1e03f */
[----:B------:R-:W-:Y:S01]  /*11960*/  UMOV UR11, UR41 ;  /* 0x00000029000b7c82 */ /* 0x000fe20008000000 */
[----:B------:R-:W-:-:S02]  /*11970*/  UMOV UR12, UR42 ;  /* 0x0000002a000c7c82 */ /* 0x000fc40008000000 */
[----:B------:R-:W-:Y:S01]  /*11980*/  UIADD3.X UR5, URZ, UR39, URZ, UP0, !UPT ;  /* 0x000000273f057290 */ /* 0x000fe200087fe43f */
[----:B------:R-:W-:Y:S01]  /*11990*/  UMOV UR13, UR43 ;  /* 0x0000002b000d7c82 */ /* 0x000fe20008000000 */
[----:B------:R-:W-:Y:S01]  /*119a0*/  UMOV UR6, 0x0 ;  /* 0x0000000000067882 */ /* 0x000fe20000000000 */
[----:B------:R-:W-:Y:S01]  /*119b0*/  UMOV UR7, 0x12f00000 ;  /* 0x12f0000000077882 */ /* 0x000fe20000000000 */
[----:B------:R-:W-:Y:S01]  /*119c0*/  UMOV UR10, URZ ;  /* 0x0000003f000a7c82 */ /* 0x000fe20008000000 */
[----:B------:R-:W-:Y:S01]  /*119d0*/  UMOV UR27, UR41 ;  /* 0x00000029001b7c82 */ /* 0x000fe20008000000 */
[----:B------:R-:W-:Y:S01]  /*119e0*/  @P2 IMAD.MOV.U32 R7, RZ, RZ, 0xc000 ;  /* 0x0000c000ff072424 */ /* 0x000fe200078e00ff */
[----:B------:R-:W-:Y:S06]  /*119f0*/  BAR.SYNC.DEFER_BLOCKING 0x8, 0x120 ;  /* 0x0204800000007b1d */ /* 0x000fec0000010000 */
[----:B------:R-:W-:Y:S01]  /*11a00*/  UMOV UR28, UR42 ;  /* 0x0000002a001c7c82 */ /* 0x000fe20008000000 */
[----:B------:R-:W-:Y:S01]  /*11a10*/  UMOV UR29, UR43 ;  /* 0x0000002b001d7c82 */ /* 0x000fe20008000000 */
[----:B------:R-:W-:Y:S01]  /*11a20*/  UMOV UR26, 0x40 ;  /* 0x00000040001a7882 */ /* 0x000fe20000000000 */
[----:B------:R-:W-:Y:S01]  /*11a30*/  UMOV UR19, UR41 ;  /* 0x0000002900137c82 */ /* 0x000fe20008000000 */
[----:B------:R-:W-:Y:S01]  /*11a40*/  UMOV UR20, UR42 ;  /* 0x0000002a00147c82 */ /* 0x000fe20008000000 */
[----:B------:R-:W-:Y:S01]  /*11a50*/  UMOV UR21, UR43 ;  /* 0x0000002b00157c82 */ /* 0x000fe20008000000 */
[----:B------:R-:W-:Y:S01]  /*11a60*/  UMOV UR18, 0x80 ;  /* 0x0000008000127882 */ /* 0x000fe20000000000 */
[----:B------:R1:W-:Y:S02]  /*11a70*/  @P2 SYNCS.ARRIVE.TRANS64 RZ, [R18+URZ+0x36800], R7 ;  /* 0x0368000712ff29a7 */ /* 0x0003e4000800003f */
[----:B-1----:R-:W-:-:S05]  /*11a80*/  @P2 VIADD R7, R18, 0x15400 ;  /* 0x0001540012072836 */ /* 0x002fca0000000000 */
[----:B------:R-:W-:Y:S01]  /*11a90*/  @P2 R2UR UR8, R7 ;  /* 0x00000000070822ca */ /* 0x000fe200000e0000 */
[----:B------:R-:W-:-:S05]  /*11aa0*/  @P2 VIADD R7, R18, 0x36800 ;  /* 0x0003680012072836 */ /* 0x000fca0000000000 */
[----:B------:R-:W-:Y:S01]  /*11ab0*/  @P2 R2UR UR9, R7 ;  /* 0x00000000070922ca */ /* 0x000fe200000e0000 */
[----:B------:R-:W-:-:S05]  /*11ac0*/  @P2 VIADD R7, R18, 0x19400 ;  /* 0x0001940012072836 */ /* 0x000fca0000000000 */
[----:B------:R-:W-:Y:S02]  /*11ad0*/  @P2 R2UR UR24, R7 ;  /* 0x00000000071822ca */ /* 0x000fe400000e0000 */
[----:B------:R-:W-:-:S04]  /*11ae0*/  @P2 IADD3 R7, R18, 0x1d400, RZ ;  /* 0x0001d40012072810 */ /* 0x000fc80007ffe0ff */
[----:B------:R-:W-:Y:S01]  /*11af0*/  @P2 R2UR UR16, R7 ;  /* 0x00000000071022ca */ /* 0x000fe200000e0000 */
[----:B------:R-:W-:Y:S01]  /*11b00*/  UMOV UR25, UR9 ;  /* 0x0000000900197c82 */ /* 0x000fe20008000000 */
[----:B------:R1:W-:Y:S01]  /*11b10*/  UTMALDG.4D [UR8], [UR4], desc[UR6] ;  /* 0x00000608040075b4 */ /* 0x0003e20008019000 */
[----:B------:R-:W-:-:S04]  /*11b20*/  UMOV UR17, UR9 ;  /* 0x0000000900117c82 */ /* 0x000fc80008000000 */
[----:B------:R1:W-:Y:S06]  /*11b30*/  UTMALDG.4D [UR24], [UR4], desc[UR6] ;  /* 0x00000618040075b4 */ /* 0x0003ec0008019000 */
        /* <DEDUP_REMOVED lines=9> */
.L_x_4825:
[----:B------:R-:W-:Y:S05]  /*11bd0*/  @!P3 BRA `(.L_x_4776) ;  /* 0x00000014007cb947 */ /* 0x000fea0003800000 */
[C---:B-1----:R-:W-:Y:S01]  /*11be0*/  LOP3.LUT R7, R19.reuse, 0x1, RZ, 0xc0, !PT ;  /* 0x0000000113077812 */ /* 0x042fe200078ec0ff */
[----:B------:R-:W-:Y:S01]  /*11bf0*/  VIADD R10, R19, 0xfffffffe ;  /* 0xfffffffe130a7836 */ /* 0x000fe20000000000 */
[----:B------:R-:W-:Y:S02]  /*11c00*/  ULDC.64 UR36, c[0x0][0x408] ;  /* 0x0001020000247ab9 */ /* 0x000fe40000000a00 */
[----:B------:R-:W-:Y:S01]  /*11c10*/  ISETP.NE.U32.AND P2, PT, R7, 0x1, PT ;  /* 0x000000010700780c */ /* 0x000fe20003f45070 */
[----:B------:R-:W-:-:S12]  /*11c20*/  IMAD.MOV.U32 R7, RZ, RZ, R10 ;  /* 0x000000ffff077224 */ /* 0x000fd800078e000a */
[----:B------:R-:W-:Y:S05]  /*11c30*/  @!P2 BRA `(.L_x_4777) ;  /* 0x0000000400cca947 */ /* 0x000fea0003800000 */
[----:B------:R-:W-:Y:S01]  /*11c40*/  VIADD R11, R16, 0x1 ;  /* 0x00000001100b7836 */ /* 0x000fe20000000000 */
[----:B------:R-:W-:Y:S04]  /*11c50*/  BSSY B0, `(.L_x_4778) ;  /* 0x000006e000007945 */ /* 0x000fe80003800000 */
[----:B------:R-:W-:-:S04]  /*11c60*/  ISETP.NE.AND P2, PT, R11, 0x2, PT ;  /* 0x000000020b00780c */ /* 0x000fc80003f45270 */
[----:B------:R-:W-:Y:S02]  /*11c70*/  SEL R8, RZ, 0x1, P2 ;  /* 0x00000001ff087807 */ /* 0x000fe40001000000 */
[----:B------:R-:W-:Y:S02]  /*11c80*/  SEL R11, R11, RZ, P2 ;  /* 0x000000ff0b0b7207 */ /* 0x000fe40001000000 */
[----:B------:R-:W-:Y:S01]  /*11c90*/  LOP3.LUT R13, R17, R8, RZ, 0x3c, !PT ;  /* 0x00000008110d7212 */ /* 0x000fe200078e3cff */
[----:B------:R-:W-:Y:S06]  /*11ca0*/  @!P6 BRA `(.L_x_4779) ;  /* 0x0000000400a0e947 */ /* 0x000fec0003800000 */
[----:B------:R-:W-:Y:S01]  /*11cb0*/  MOV R8, R6 ;  /* 0x0000000600087202 */ /* 0x000fe20000000f00 */
        /* <DEDUP_REMOVED lines=20> */
.L_x_4780:
[----:B-1----:R-:W-:Y:S01]  /*11e00*/  IMAD R3, R11, 0x8, R18 ;  /* 0x000000080b037824 */ /* 0x002fe200078e0212 */
[----:B------:R-:W-:-:S04]  /*11e10*/  SHF.L.U32 R2, R13, 0x1f, RZ ;  /* 0x0000001f0d027819 */ /* 0x000fc800000006ff */
[----:B------:R-:W1:Y:S02]  /*11e20*/  SYNCS.PHASECHK.TRANS64.TRYWAIT P2, [R3+URZ+0x36840], R2 ;  /* 0x03684002030075a7 */ /* 0x000e64000804017f */
[----:B-1----:R-:W-:Y:S05]  /*11e30*/  @!P2 BRA `(.L_x_4781) ;  /* 0x00000020002ca947 */ /* 0x002fea0003800000 */
.L_x_4826:
        /* <DEDUP_REMOVED lines=11> */
.L_x_4782:
        /* <DEDUP_REMOVED lines=12> */
[----:B------:R-:W-:Y:S01]  /*11fb0*/  VIADD R3, R18, 0x36800 ;  /* 0x0003680012037836 */ /* 0x000fe20000000000 */
[----:B------:R-:W-:Y:S01]  /*11fc0*/  UMOV UR17, 0x80 ;  /* 0x0000008000117882 */ /* 0x000fe20000000000 */
[----:B------:R-:W-:Y:S01]  /*11fd0*/  UIADD3 UR9, UR9, 0x36830, URZ ;  /* 0x0003683009097890 */ /* 0x000fe2000fffe03f */
[----:B------:R-:W-:Y:S01]  /*11fe0*/  SHF.L.U32 R2, R17, 0x1f, RZ ;  /* 0x0000001f11027819 */ /* 0x000fe200000006ff */
[----:B------:R-:W-:Y:S01]  /*11ff0*/  UIMAD UR11, UR11, 0x70, URZ ;  /* 0x000000700b0b78a4 */ /* 0x000fe2000f8e023f */
[----:B------:R-:W-:Y:S01]  /*12000*/  IMAD R3, R16, 0x8, R3 ;  /* 0x0000000810037824 */ /* 0x000fe200078e0203 */
[----:B------:R-:W-:-:S02]  /*12010*/  UIADD3 UR8, UR14, 0x21400, URZ ;  /* 0x000214000e087890 */ /* 0x000fc4000fffe03f */
        /* <DEDUP_REMOVED lines=11> */
.L_x_4827:
[----:B------:R-:W-:Y:S05]  /*120d0*/  @P3 BRA `(.L_x_4784) ;  /* 0x0000000000203947 */ /* 0x000fea0003800000 */
[----:B------:R-:W2:Y:S01]  /*120e0*/  S2R R9, SR_TID.X ;  /* 0x0000000000097919 */ /* 0x000ea20000002100 */
[----:B-1----:R-:W-:Y:S02]  /*120f0*/  IMAD R2, R16, 0x8, R18 ;  /* 0x0000000810027824 */ /* 0x002fe400078e0212 */
[----:B------:R-:W-:-:S04]  /*12100*/  IMAD.MOV.U32 R3, RZ, RZ, 0xa800 ;  /* 0x0000a800ff037424 */ /* 0x000fc800078e00ff */
[----:B------:R3:W-:Y:S01]  /*12110*/  SYNCS.ARRIVE.TRANS64 RZ, [R2+URZ+0x36850], R3 ;  /* 0x0368500302ff79a7 */ /* 0x0007e2000800003f */
[----:B--2---:R-:W-:-:S04]  /*12120*/  LOP3.LUT R9, R9, 0x1f, RZ, 0xc0, !PT ;  /* 0x0000001f09097812 */ /* 0x004fc800078ec0ff */
[----:B------:R-:W-:-:S13]  /*12130*/  ISETP.NE.AND P2, PT, R9, RZ, PT ;  /* 0x000000ff0900720c */ /* 0x000fda0003f45270 */
[----:B---3--:R-:W-:Y:S05]  /*12140*/  @!P2 BRA `(.L_x_4784) ;  /* 0x000000000004a947 */ /* 0x008fea0003800000 */
[----:B------:R-:W-:Y:S01]  /*12150*/  BPT.TRAP 0x1 ;  /* 0x000000040000795c */ /* 0x000fe20000300000 */
.L_x_4784:
[--C-:B-1----:R-:W-:Y:S01]  /*12160*/  IMAD R2, R16, 0x8, R18.reuse ;  /* 0x0000000810027824 */ /* 0x102fe200078e0212 */
[----:B------:R-:W-:Y:S01]  /*12170*/  R2UR UR11, R5 ;  /* 0x00000000050b72ca */ /* 0x000fe200000e0000 */
[----:B------:R-:W-:Y:S01]  /*12180*/  UIADD3 UR4, UP0, UR38, 0x470, URZ ;  /* 0x0000047026047890 */ /* 0x000fe2000ff1e03f */
[----:B------:R-:W-:Y:S01]  /*12190*/  R2UR UR13, R6 ;  /* 0x00000000060d72ca */ /* 0x000fe200000e0000 */
[----:B------:R-:W-:Y:S01]  /*121a0*/  UMOV UR10, URZ ;  /* 0x0000003f000a7c82 */ /* 0x000fe20008000000 */
[----:B------:R-:W-:Y:S01]  /*121b0*/  R2UR UR9, R2 ;  /* 0x00000000020972ca */ /* 0x000fe200000e0000 */
[----:B------:R-:W-:Y:S01]  /*121c0*/  IMAD R2, R16, 0xa800, R18 ;  /* 0x0000a80010027824 */ /* 0x000fe200078e0212 */
[----:B------:R-:W-:Y:S01]  /*121d0*/  R2UR UR12, R4 ;  /* 0x00000000040c72ca */ /* 0x000fe200000e0000 */
[----:B------:R-:W-:Y:S01]  /*121e0*/  UIADD3.X UR5, URZ, UR39, URZ, UP0, !UPT ;  /* 0x000000273f057290 */ /* 0x000fe200087fe43f */
[----:B------:R-:W-:Y:S01]  /*121f0*/  MOV R6, R8 ;  /* 0x0000000800067202 */ /* 0x000fe20000000f00 */
[----:B------:R-:W-:Y:S01]  /*12200*/  UMOV UR6, 0x0 ;  /* 0x0000000000067882 */ /* 0x000fe20000000000 */
[----:B------:R-:W-:Y:S01]  /*12210*/  R2UR UR15, R2 ;  /* 0x00000000020f72ca */ /* 0x000fe200000e0000 */
[----:B------:R-:W-:Y:S01]  /*12220*/  UMOV UR7, 0x14f00000 ;  /* 0x14f0000000077882 */ /* 0x000fe20000000000 */
[----:B------:R-:W-:Y:S01]  /*12230*/  UMOV UR16, 0x40 ;  /* 0x0000004000107882 */ /* 0x000fe20000000000 */
[----:B------:R-:W-:Y:S01]  /*12240*/  UIMAD UR11, UR11, 0x70, URZ ;  /* 0x000000700b0b78a4 */ /* 0x000fe2000f8e023f */
[----:B------:R-:W-:-:S03]  /*12250*/  IMAD.MOV.U32 R5, RZ, RZ, R7 ;  /* 0x000000ffff057224 */ /* 0x000fc600078e0007 */
        /* <DEDUP_REMOVED lines=13> */
.L_x_4779:
[----:B------:R-:W-:Y:S05]  /*12330*/  BSYNC B0 ;  /* 0x0000000000007941 */ /* 0x000fea0003800000 */
.L_x_4778:
[----:B------:R-:W-:Y:S02]  /*12340*/  VIADD R7, R19, 0xfffffffd ;  /* 0xfffffffd13077836 */ /* 0x000fe40000000000 */
[----:B------:R-:W-:Y:S02]  /*12350*/  IMAD.MOV.U32 R16, RZ, RZ, R11 ;  /* 0x000000ffff107224 */ /* 0x000fe400078e000b */
[----:B------:R-:W-:-:S07]  /*12360*/  IMAD.MOV.U32 R17, RZ, RZ, R13 ;  /* 0x000000ffff117224 */ /* 0x000fce00078e000d */
.L_x_4777:
[----:B------:R-:W-:Y:S01]  /*12370*/  ISETP.NE.AND P2, PT, R10, RZ, PT ;  /* 0x000000ff0a00720c */ /* 0x000fe20003f45270 */
[----:B------:R-:W-:-:S12]  /*12380*/  BSSY B0, `(.L_x_4776) ;  /* 0x00000e4000007945 */ /* 0x000fd80003800000 */
[----:B------:R-:W-:Y:S05]  /*12390*/  @!P2 BRA `(.L_x_4785) ;  /* 0x0000000c0088a947 */ /* 0x000fea0003800000 */
[----:B------:R-:W-:-:S07]  /*123a0*/  IMAD.MOV.U32 R8, RZ, RZ, R6 ;  /* 0x000000ffff087224 */ /* 0x000fce00078e0006 */
.L_x_4800:
[----:B------:R-:W-:Y:S01]  /*123b0*/  IADD3 R10, R16, 0x1, RZ ;  /* 0x00000001100a7810 */ /* 0x000fe20007ffe0ff */
        /* <DEDUP_REMOVED lines=17> */
[--C-:B------:R-:W-:Y:S01]  /*124d0*/  SHF.R.S32.HI R3, RZ, 0x1f, R2.reuse ;  /* 0x0000001fff037819 */ /* 0x100fe20000011402 */
[----:B------:R-:W-:Y:S02]  /*124e0*/  IMAD.MOV R13, RZ, RZ, -R2 ;  /* 0x000000ffff0d7224 */ /* 0x000fe400078e0a02 */
[----:B------:R-:W-:Y:S02]  /*124f0*/  IMAD R14, R0, UR37, R14 ;  /* 0x00000025000e7c24 */ /* 0x000fe4000f8e020e */
[----:B------:R-:W-:Y:S02]  /*12500*/  IMAD R13, R8, R13, R7 ;  /* 0x0000000d080d7224 */ /* 0x000fe400078e0207 */
[----:B------:R-:W1:Y:S01]  /*12510*/  LDC.64 R8, c[0x0][0x3f8] ;  /* 0x0000fe00ff087b82 */ /* 0x000e620000000a00 */
[----:B------:R-:W-:-:S04]  /*12520*/  IMAD.WIDE.U32 R2, R0, UR36, R2 ;  /* 0x0000002400027c25 */ /* 0x000fc8000f8e0002 */
[----:B------:R-:W-:Y:S01]  /*12530*/  IMAD.IADD R14, R14, 0x1, R3 ;  /* 0x000000010e0e7824 */ /* 0x000fe200078e0203 */
[----:B-1----:R-:W-:-:S04]  /*12540*/  LEA R8, P2, R2, R8, 0x2 ;  /* 0x0000000802087211 */ /* 0x002fc800078410ff */
[----:B------:R-:W-:-:S05]  /*12550*/  LEA.HI.X R9, R2, R9, R14, 0x2, P2 ;  /* 0x0000000902097211 */ /* 0x000fca00010f140e */
[----:B------:R1:W5:Y:S04]  /*12560*/  LDG.E R8, desc[UR4][R8.64] ;  /* 0x0000000408087981 */ /* 0x000368000c1e1900 */
.L_x_4788:
[----:B------:R-:W-:Y:S01]  /*12570*/  IMAD R2, R10, 0x8, R18 ;  /* 0x000000080a027824 */ /* 0x000fe200078e0212 */
[----:B------:R-:W-:-:S04]  /*12580*/  SHF.L.U32 R3, R11, 0x1f, RZ ;  /* 0x0000001f0b037819 */ /* 0x000fc800000006ff */
[----:B------:R-:W2:Y:S02]  /*12590*/  SYNCS.PHASECHK.TRANS64.TRYWAIT P2, [R2+URZ+0x36840], R3 ;  /* 0x03684003020075a7 */ /* 0x000ea4000804017f */
[----:B--2---:R-:W-:Y:S05]  /*125a0*/  @!P2 BRA `(.L_x_4789) ;  /* 0x000000180078a947 */ /* 0x004fea0003800000 */
.L_x_4828:
        /* <DEDUP_REMOVED lines=11> */
.L_x_4790:
[----:B------:R-:W-:Y:S01]  /*12660*/  R2UR UR9, R2 ;  /* 0x00000000020972ca */ /* 0x000fe200000e0000 */
[----:B--2---:R-:W-:Y:S01]  /*12670*/  IMAD R2, R10, 0xa800, R18 ;  /* 0x0000a8000a027824 */ /* 0x004fe200078e0212 */
[----:B------:R-:W-:Y:S01]  /*12680*/  R2UR UR11, R13 ;  /* 0x000000000d0b72ca */ /* 0x000fe200000e0000 */
        /* <DEDUP_REMOVED lines=9> */
[----:B------:R-:W-:Y:S01]  /*12720*/  VIADD R3, R18, 0x36800 ;  /* 0x0003680012037836 */ /* 0x000fe20000000000 */
[----:B------:R-:W-:Y:S01]  /*12730*/  UIADD3 UR9, UR9, 0x36830, URZ ;  /* 0x0003683009097890 */ /* 0x000fe2000fffe03f */
[----:B------:R-:W-:Y:S01]  /*12740*/  SHF.L.U32 R17, R17, 0x1f, RZ ;  /* 0x0000001f11117819 */ /* 0x000fe200000006ff */
[----:B------:R-:W-:Y:S01]  /*12750*/  UIMAD UR11, UR11, 0x70, URZ ;  /* 0x000000700b0b78a4 */ /* 0x000fe2000f8e023f */
[----:B------:R-:W-:Y:S01]  /*12760*/  IMAD R2, R16, 0x8, R3 ;  /* 0x0000000810027824 */ /* 0x000fe200078e0203 */
[----:B------:R-:W-:-:S02]  /*12770*/  UMOV UR17, 0x80 ;  /* 0x0000008000117882 */ /* 0x000fc40000000000 */
        /* <DEDUP_REMOVED lines=12> */
.L_x_4829:
        /* <DEDUP_REMOVED lines=8> */
.L_x_4792:
        /* <DEDUP_REMOVED lines=13> */
[----:B------:R-:W-:Y:S01]  /*12990*/  UIMAD UR11, UR11, 0x70, URZ ;  /* 0x000000700b0b78a4 */ /* 0x000fe2000f8e023f */
[----:B------:R-:W-:Y:S01]  /*129a0*/  IMAD.MOV.U32 R6, RZ, RZ, R8 ;  /* 0x000000ffff067224 */ /* 0x000fe200078e0008 */
        /* <DEDUP_REMOVED lines=14> */
.L_x_4787:
[----:B------:R-:W-:Y:S05]  /*12a90*/  BSYNC B1 ;  /* 0x0000000000017941 */ /* 0x000fea0003800000 */
.L_x_4786:
[----:B------:R-:W-:Y:S01]  /*12aa0*/  IADD3 R16, R10, 0x1, RZ ;  /* 0x000000010a107810 */ /* 0x000fe20007ffe0ff */
[----:B------:R-:W-:Y:S03]  /*12ab0*/  BSSY B1, `(.L_x_4793) ;  /* 0x000006d000017945 */ /* 0x000fe60003800000 */
        /* <DEDUP_REMOVED lines=25> */
.L_x_4795:
[----:B------:R-:W-:Y:S01]  /*12c50*/  IMAD R2, R16, 0x8, R18 ;  /* 0x0000000810027824 */ /* 0x000fe200078e0212 */
[----:B------:R-:W-:-:S04]  /*12c60*/  SHF.L.U32 R3, R17, 0x1f, RZ ;  /* 0x0000001f11037819 */ /* 0x000fc800000006ff */
[----:B------:R-:W2:Y:S02]  /*12c70*/  SYNCS.PHASECHK.TRANS64.TRYWAIT P2, [R2+URZ+0x36840], R3 ;  /* 0x03684003020075a7 */ /* 0x000ea4000804017f */
[----:B--2---:R-:W-:Y:S05]  /*12c80*/  @!P2 BRA `(.L_x_4796) ;  /* 0x0000001000e8a947 */ /* 0x004fea0003800000 */
.L_x_4830:
        /* <DEDUP_REMOVED lines=11> */
.L_x_4797:
[----:B--2---:R-:W-:Y:S01]  /*12d40*/  VIADD R3, R18, 0x36800 ;  /* 0x0003680012037836 */ /* 0x004fe20000000000 */
[----:B------:R-:W-:Y:S01]  /*12d50*/  R2UR UR11, R13 ;  /* 0x000000000d0b72ca */ /* 0x000fe200000e0000 */
[----:B------:R-:W-:Y:S01]  /*12d60*/  UIADD3 UR4, UP0, UR38, 0x370, URZ ;  /* 0x0000037026047890 */ /* 0x000fe2000ff1e03f */
[----:B------:R-:W-:Y:S01]  /*12d70*/  R2UR UR12, R4 ;  /* 0x00000000040c72ca */ /* 0x000fe200000e0000 */
[--C-:B------:R-:W-:Y:S01]  /*12d80*/  IMAD R2, R16, 0x8, R3.reuse ;  /* 0x0000000810027824 */ /* 0x100fe200078e0203 */
[----:B-----5:R-:W-:Y:S01]  /*12d90*/  R2UR UR13, R8 ;  /* 0x00000000080d72ca */ /* 0x020fe200000e0000 */
[----:B------:R-:W-:Y:S01]  /*12da0*/  UIADD3.X UR5, URZ, UR39, URZ, UP0, !UPT ;  /* 0x000000273f057290 */ /* 0x000fe200087fe43f */
[----:B------:R-:W-:Y:S01]  /*12db0*/  SHF.L.U32 R11, R11, 0x1f, RZ ;  /* 0x0000001f0b0b7819 */ /* 0x000fe200000006ff */
[----:B------:R-:W-:Y:S01]  /*12dc0*/  UMOV UR10, URZ ;  /* 0x0000003f000a7c82 */ /* 0x000fe20008000000 */
[----:B------:R-:W-:Y:S01]  /*12dd0*/  R2UR UR9, R2 ;  /* 0x00000000020972ca */ /* 0x000fe200000e0000 */
[----:B------:R-:W-:Y:S01]  /*12de0*/  IMAD R2, R16, 0xa800, R18 ;  /* 0x0000a80010027824 */ /* 0x000fe200078e0212 */
[----:B------:R-:W-:Y:S01]  /*12df0*/  UMOV UR6, 0x0 ;  /* 0x0000000000067882 */ /* 0x000fe20000000000 */
[----:B------:R-:W-:Y:S01]  /*12e00*/  UMOV UR7, 0x14f00000 ;  /* 0x14f0000000077882 */ /* 0x000fe20000000000 */
[----:B------:R-:W-:Y:S01]  /*12e10*/  UMOV UR17, 0x40 ;  /* 0x0000004000117882 */ /* 0x000fe20000000000 */
[----:B------:R-:W-:Y:S01]  /*12e20*/  UIMAD UR11, UR11, 0x70, URZ ;  /* 0x000000700b0b78a4 */ /* 0x000fe2000f8e023f */
[----:B------:R-:W-:Y:S01]  /*12e30*/  R2UR UR8, R2 ;  /* 0x00000000020872ca */ /* 0x000fe200000e0000 */
[----:B------:R-:W-:Y:S01]  /*12e40*/  UMOV UR18, 0x80 ;  /* 0x0000008000127882 */ /* 0x000fe20000000000 */
[----:B------:R-:W-:-:S05]  /*12e50*/  IMAD R2, R10, 0x8, R3 ;  /* 0x000000080a027824 */ /* 0x000fca00078e0203 */
        /* <DEDUP_REMOVED lines=14> */
.L_x_4831:
        /* <DEDUP_REMOVED lines=8> */
.L_x_4799:
        /* <DEDUP_REMOVED lines=13> */
[----:B------:R-:W-:Y:S01]  /*13090*/  MOV R6, R8 ;  /* 0x0000000800067202 */ /* 0x000fe20000000f00 */
[----:B------:R-:W-:-:S02]  /*130a0*/  UIMAD UR11, UR11, 0x70, URZ ;  /* 0x000000700b0b78a4 */ /* 0x000fc4000f8e023f */
        /* <DEDUP_REMOVED lines=13> */
.L_x_4794:
[----:B------:R-:W-:Y:S05]  /*13180*/  BSYNC B1 ;  /* 0x0000000000017941 */ /* 0x000fea0003800000 */
.L_x_4793:
[C---:B------:R-:W-:Y:S01]  /*13190*/  ISETP.GT.AND P2, PT, R7.reuse, 0x1, PT ;  /* 0x000000010700780c */ /* 0x040fe20003f44270 */
[----:B------:R-:W-:-:S12]  /*131a0*/  VIADD R7, R7, 0xfffffffe ;  /* 0xfffffffe07077836 */ /* 0x000fd80000000000 */
[----:B------:R-:W-:Y:S05]  /*131b0*/  @P2 BRA `(.L_x_4800) ;  /* 0xfffffff0007c2947 */ /* 0x000fea000383ffff */
.L_x_4785:
[----:B------:R-:W-:Y:S05]  /*131c0*/  BSYNC B0 ;  /* 0x0000000000007941 */ /* 0x000fea0003800000 */
.L_x_4776:
        /* <DEDUP_REMOVED lines=14> */
[----:B-1----:R-:W-:-:S05]  /*132b0*/  IADD3 R0, R0, UR44, R9 ;  /* 0x0000002c00007c10 */ /* 0x002fca000fffe009 */
[----:B------:R2:W-:Y:S02]  /*132c0*/  STL [R1], R0 ;  /* 0x0000000001007387 */ /* 0x0005e40000100800 */
.L_x_4802:
[----:B------:R-:W-:Y:S05]  /*132d0*/  BSYNC B0 ;  /* 0x0000000000007941 */ /* 0x000fea0003800000 */
.L_x_4801:
[----:B------:R-:W-:Y:S04]  /*132e0*/  BSSY B0, `(.L_x_4803) ;  /* 0x000002c000007945 */ /* 0x000fe80003800000 */
[----:B------:R-:W-:Y:S05]  /*132f0*/  @!P6 BRA `(.L_x_4804) ;  /* 0x0000000000a8e947 */ /* 0x000fea0003800000 */
[----:B--2---:R-:W1:Y:S01]  /*13300*/  S2R R0, SR_TID.X ;  /* 0x0000000000007919 */ /* 0x004e620000002100 */
[----:B------:R-:W-:Y:S01]  /*13310*/  IMAD R3, R16, 0x8, R18 ;  /* 0x0000000810037824 */ /* 0x000fe200078e0212 */
[----:B-1----:R-:W-:Y:S02]  /*13320*/  LOP3.LUT R2, R0, 0x7f, RZ, 0xc0, !PT ;  /* 0x0000007f00027812 */ /* 0x002fe400078ec0ff */
[----:B------:R-:W-:Y:S02]  /*13330*/  SHF.L.U32 R0, R17, 0x1f, RZ ;  /* 0x0000001f11007819 */ /* 0x000fe400000006ff */
[----:B------:R-:W-:Y:S02]  /*13340*/  ISETP.NE.AND P1, PT, R2, RZ, PT ;  /* 0x000000ff0200720c */ /* 0x000fe40003f25270 */
[----:B------:R-:W1:Y:S02]  /*13350*/  SYNCS.PHASECHK.TRANS64.TRYWAIT P0, [R3+URZ+0x36860], R0 ;  /* 0x03686000030075a7 */ /* 0x000e64000800017f */
[----:B-1----:R-:W-:Y:S09]  /*13360*/  @!P0 BRA `(.L_x_4805) ;  /* 0x0000000c00588947 */ /* 0x002ff20003800000 */
.L_x_4832:
        /* <DEDUP_REMOVED lines=8> */
.L_x_4806:
        /* <DEDUP_REMOVED lines=26> */
[----:B---3--:R-:W-:Y:S01]  /*13590*/  NOP ;  /* 0x0000000000007918 */ /* 0x008fe20000000000 */
.L_x_4804:
[----:B------:R-:W-:Y:S05]  /*135a0*/  BSYNC B0 ;  /* 0x0000000000007941 */ /* 0x000fea0003800000 */
.L_x_4803:
[----:B------:R3:W5:Y:S01]  /*135b0*/  LDL.LU R13, [R1] ;  /* 0x00000000010d7983 */ /* 0x0007620000300800 */
[----:B------:R-:W-:-:S05]  /*135c0*/  VIADD R16, R16, 0x1 ;  /* 0x0000000110107836 */ /* 0x000fca0000000000 */
[----:B------:R-:W-:-:S04]  /*135d0*/  ISETP.NE.AND P0, PT, R16, 0x2, PT ;  /* 0x000000021000780c */ /* 0x000fc80003f05270 */
[----:B-12---:R-:W-:Y:S02]  /*135e0*/  SEL R0, RZ, 0x1, P0 ;  /* 0x00000001ff007807 */ /* 0x006fe40000000000 */
[----:B------:R-:W-:Y:S02]  /*135f0*/  SEL R16, R16, RZ, P0 ;  /* 0x000000ff10107207 */ /* 0x000fe40000000000 */
[----:B---3--:R-:W-:-:S07]  /*13600*/  LOP3.LUT R17, R17, R0, RZ, 0x3c, !PT ;  /* 0x0000000011117212 */ /* 0x008fce00078e3cff */
.L_x_4765:
[----:B------:R-:W-:Y:S05]  /*13610*/  BSYNC B6 ;  /* 0x0000000000067941 */ /* 0x000fea0003800000 */
.L_x_4763:
[----:B------:R-:W-:-:S03]  /*13620*/  UMOV UR4, 0xffffffff ;  /* 0xffffffff00047882 */ /* 0x000fc60000000000 */
[----:B------:R-:W-:Y:S05]  /*13630*/  BRA.DIV UR4, `(.L_x_4807) ;  /* 0x0000000a04b87947 */ /* 0x000fea000b800000 */
[----:B-----5:R1:W2:Y:S02]  /*13640*/  SHFL.IDX PT, R14, R13, RZ, 0x1f ;  /* 0x00001fff0d0e7589 */ /* 0x0202a400000e0000 */
.L_x_4835:
[----:B------:R-:W3:Y:S01]  /*13650*/  S2R R0, SR_TID.X ;  /* 0x0000000000007919 */ /* 0x000ee20000002100 */
[----:B------:R-:W-:Y:S05]  /*13660*/  WARPSYNC.ALL ;  /* 0x0000000000007948 */ /* 0x000fea0003800000 */
[----:B------:R-:W-:Y:S01]  /*13670*/  BAR.SYNC.DEFER_BLOCKING 0x4, 0x120 ;  /* 0x0104800000007b1d */ /* 0x000fe20000010000 */
[----:B--2---:R-:W-:-:S05]  /*13680*/  IMAD.MOV.U32 R2, RZ, RZ, R14 ;  /* 0x000000ffff027224 */ /* 0x004fca00078e000e */
[----:B------:R-:W-:Y:S01]  /*13690*/  ULDC UR4, c[0x0][0xda8] ;  /* 0x00036a0000047ab9 */ /* 0x000fe20000000800 */
[----:B------:R2:W-:Y:S01]  /*136a0*/  STL [R1], R2 ;  /* 0x0000000201007387 */ /* 0x0005e20000100800 */
[----:B---3--:R-:W-:-:S04]  /*136b0*/  LOP3.LUT R0, R0, 0x1f, RZ, 0xc0, !PT ;  /* 0x0000001f00007812 */ /* 0x008fc800078ec0ff */
[----:B------:R-:W-:-:S13]  /*136c0*/  ISETP.NE.AND P0, PT, R0, RZ, PT ;  /* 0x000000ff0000720c */ /* 0x000fda0003f05270 */
[----:B------:R-:W3:Y:S01]  /*136d0*/  @!P0 S2R R3, SR_CgaCtaId ;  /* 0x0000000000038919 */ /* 0x000ee20000008800 */
[----:B------:R-:W-:-:S04]  /*136e0*/  @!P0 MOV R0, 0x400 ;  /* 0x0000040000008802 */ /* 0x000fc80000000f00 */
[----:B---3--:R-:W-:-:S05]  /*136f0*/  @!P0 LEA R0, R3, R0, 0x18 ;  /* 0x0000000003008211 */ /* 0x008fca00078ec0ff */
[----:B------:R2:W-:Y:S01]  /*13700*/  @!P0 STS [R0+0x368d0], R13 ;  /* 0x0368d00d00008388 */ /* 0x0005e20000000800 */
[----:B------:R-:W-:Y:S06]  /*13710*/  BAR.ARV 0x5, 0x120 ;  /* 0x0144800000007b1d */ /* 0x000fec0000002000 */
[----:B------:R-:W-:-:S13]  /*13720*/  ISETP.GE.AND P0, PT, R2, UR4, PT ;  /* 0x0000000402007c0c */ /* 0x000fda000bf06270 */
[----:B--2---:R-:W-:Y:S05]  /*13730*/  @!P0 BRA `(.L_x_4808) ;  /* 0xffffffd000848947 */ /* 0x004fea000383ffff */
.L_x_4760:
[----:B------:R-:W2:Y:S01]  /*13740*/  LDL.LU R0, [R1+0x4] ;  /* 0x0000040001007983 */ /* 0x000ea20000300800 */
[----:B------:R-:W3:Y:S01]  /*13750*/  S2R R5, SR_CgaCtaId ;  /* 0x0000000000057919 */ /* 0x000ee20000008800 */
[----:B--2---:R-:W-:-:S04]  /*13760*/  IADD3 R0, R0, 0x1, RZ ;  /* 0x0000000100007810 */ /* 0x004fc80007ffe0ff */
[----:B------:R-:W-:-:S04]  /*13770*/  LEA.HI R2, R0, R0, RZ, 0x1 ;  /* 0x0000000000027211 */ /* 0x000fc800078f08ff */
[----:B------:R-:W-:Y:S02]  /*13780*/  LOP3.LUT R3, R2, 0xfffffffe, RZ, 0xc0, !PT ;  /* 0xfffffffe02037812 */ /* 0x000fe400078ec0ff */
[----:B------:R-:W-:-:S03]  /*13790*/  MOV R2, 0x400 ;  /* 0x0000040000027802 */ /* 0x000fc60000000f00 */
[----:B------:R-:W-:Y:S01]  /*137a0*/  IMAD.IADD R0, R0, 0x1, -R3 ;  /* 0x0000000100007824 */ /* 0x000fe200078e0a03 */
[----:B---3--:R-:W-:-:S04]  /*137b0*/  LEA R7, R5, R2, 0x18 ;  /* 0x0000000205077211 */ /* 0x008fc800078ec0ff */
[----:B------:R-:W-:-:S04]  /*137c0*/  SHF.L.U32 R0, R0, 0x1f, RZ ;  /* 0x0000001f00007819 */ /* 0x000fc800000006ff */
[----:B------:R-:W2:Y:S02]  /*137d0*/  SYNCS.PHASECHK.TRANS64.TRYWAIT P0, [R7+URZ+0x36820], R0 ;  /* 0x03682000070075a7 */ /* 0x000ea4000800017f */
[----:B--2---:R-:W-:Y:S05]  /*137e0*/  @!P0 BRA `(.L_x_4809) ;  /* 0x0000000800708947 */ /* 0x004fea0003800000 */
.L_x_4836:
        /* <DEDUP_REMOVED lines=9> */
[----:B------:R-:W2:Y:S02]  /*13880*/  LDL.LU R2, [R1+0x8] ;  /* 0x0000080001027983 */ /* 0x000ea40000300800 */
[----:B--2---:R-:W-:-:S04]  /*13890*/  LOP3.LUT R0, R2, 0x2, RZ, 0xfc, !PT ;  /* 0x0000000202007812 */ /* 0x004fc800078efcff */
[----:B------:R-:W-:-:S13]  /*138a0*/  ISETP.NE.AND P2, PT, R0, 0x3, PT ;  /* 0x000000030000780c */ /* 0x000fda0003f45270 */
[----:B------:R-:W-:Y:S05]  /*138b0*/  @!P2 BRA `(.L_x_4812) ;  /* 0x000000000004a947 */ /* 0x000fea0003800000 */
[----:B------:R-:W-:Y:S01]  /*138c0*/  BPT.TRAP 0x1 ;  /* 0x000000040000795c */ /* 0x000fe20000300000 */
.L_x_4812:
        /* <DEDUP_REMOVED lines=12> */
.L_x_4837:
[----:B------:R-:W3:Y:S02]  /*13990*/  SYNCS.PHASECHK.TRANS64.TRYWAIT P0, [R3+URZ], R0 ;  /* 0x00000000030075a7 */ /* 0x000ee4000800017f */
[----:B---3--:R-:W-:Y:S05]  /*139a0*/  @!P0 BRA `(.L_x_4814) ;  /* 0x0000000800288947 */ /* 0x008fea0003800000 */
.L_x_4838:
[----:B------:R-:W-:Y:S05]  /*139b0*/  @!P2 BRA `(.L_x_4815) ;  /* 0x000000000004a947 */ /* 0x000fea0003800000 */
[----:B------:R-:W-:Y:S01]  /*139c0*/  BPT.TRAP 0x1 ;  /* 0x000000040000795c */ /* 0x000fe20000300000 */
.L_x_4815:
[----:B---3--:R-:W-:-:S05]  /*139d0*/  IADD3 R3, R7, 0x36860, RZ ;  /* 0x0003686007037810 */ /* 0x008fca0007ffe0ff */
[----:B--2---:R-:W-:-:S04]  /*139e0*/  IMAD R5, R16, 0x8, R3 ;  /* 0x0000000810057824 */ /* 0x004fc800078e0203 */
[----:B------:R-:W2:Y:S02]  /*139f0*/  SYNCS.PHASECHK.TRANS64.TRYWAIT P0, [R5+URZ], R4 ;  /* 0x00000004050075a7 */ /* 0x000ea4000800017f */
[----:B--2---:R-:W-:Y:S05]  /*13a00*/  @!P0 BRA `(.L_x_4816) ;  /* 0x0000000800248947 */ /* 0x004fea0003800000 */
.L_x_4839:
[----:B------:R-:W-:-:S07]  /*13a10*/  IMAD R3, R2, 0x8, R3 ;  /* 0x0000000802037824 */ /* 0x000fce00078e0203 */
.L_x_4817:
[----:B---3--:R3:W4:Y:S02]  /*13a20*/  SYNCS.PHASECHK.TRANS64.TRYWAIT P0, [R3+URZ], R0 ;  /* 0x00000000030075a7 */ /* 0x008724000800017f */
[----:B----4-:R-:W-:Y:S05]  /*13a30*/  @!P0 NANOSLEEP.SYNCS 0x989680 ;  /* 0x009896800000895d */ /* 0x010fea0003900000 */
[----:B------:R-:W4:Y:S02]  /*13a40*/  @!P0 SYNCS.PHASECHK.TRANS64 P0, [R3+URZ], R0 ;  /* 0x00000000030085a7 */ /* 0x000f24000800007f */
[----:B----4-:R-:W-:Y:S05]  /*13a50*/  @!P0 BRA `(.L_x_4817) ;  /* 0xfffffffc00f08947 */ /* 0x010fea000383ffff */
.L_x_4811:
[----:B------:R-:W-:Y:S05]  /*13a60*/  BSYNC B0 ;  /* 0x0000000000007941 */ /* 0x000fea0003800000 */
.L_x_4810:
[----:B------:R-:W-:Y:S05]  /*13a70*/  EXIT ;  /* 0x000000000000794d */ /* 0x000fea0003800000 */
.L_x_4717:
[----:B------:R-:W-:-:S13]  /*13a80*/  R2UR UR4, R16 ;  /* 0x00000000100472ca */ /* 0x000fda00000e0000 */
[----:B-1----:R-:W-:-:S04]  /*13a90*/  IMAD.U32 R3, RZ, RZ, UR4 ;  /* 0x00000004ff037e24 */ /* 0x002fc8000f8e00ff */
[----:B------:R1:W2:Y:S03]  /*13aa0*/  SYNCS.PHASECHK.TRANS64.TRYWAIT P1, [R3+URZ+0x36800], R0 ;  /* 0x03680000030075a7 */ /* 0x0002a6000802017f */
[----:B--2---:R-:W-:Y:S05]  /*13ab0*/  @!P1 NANOSLEEP.SYNCS 0x989680 ;  /* 0x009896800000995d */ /* 0x004fea0003900000 */
[----:B------:R-:W2:Y:S02]  /*13ac0*/  @!P1 SYNCS.PHASECHK.TRANS64 P1, [R3+URZ+0x36800], R0 ;  /* 0x03680000030095a7 */ /* 0x000ea4000802007f */
[----:B--2---:R-:W-:Y:S05]  /*13ad0*/  @!P1 BRA `(.L_x_4717) ;  /* 0xfffffffc00e89947 */ /* 0x004fea000383ffff */
[----:B------:R-:W-:Y:S05]  /*13ae0*/  BRA `(.L_x_4818) ;  /* 0xfffffedc002c7947 */ /* 0x000fea000383ffff */
.L_x_4721:
[----:B--2---:R2:W3:Y:S02]  /*13af0*/  SYNCS.PHASECHK.TRANS64.TRYWAIT P2, [R2+URZ+0x36830], R3 ;  /* 0x03683003020075a7 */ /* 0x0044e4000804017f */
[----:B---3--:R-:W-:Y:S05]  /*13b00*/  @!P2 NANOSLEEP.SYNCS 0x989680 ;  /* 0x009896800000a95d */ /* 0x008fea0003900000 */
[----:B------:R-:W3:Y:S02]  /*13b10*/  @!P2 SYNCS.PHASECHK.TRANS64 P2, [R2+URZ+0x36830], R3 ;  /* 0x036830030200a5a7 */ /* 0x000ee4000804007f */
[----:B---3--:R-:W-:Y:S05]  /*13b20*/  @!P2 BRA `(.L_x_4721) ;  /* 0xfffffffc00f0a947 */ /* 0x008fea000383ffff */
[----:B------:R-:W-:Y:S05]  /*13b30*/  BRA `(.L_x_4720) ;  /* 0xfffffedc005c7947 */ /* 0x000fea000383ffff */
.L_x_4726:
[----:B--2---:R-:W-:-:S04]  /*13b40*/  IMAD.U32 R5, RZ, RZ, UR47 ;  /* 0x0000002fff057e24 */ /* 0x004fc8000f8e00ff */
[----:B------:R2:W3:Y:S03]  /*13b50*/  SYNCS.PHASECHK.TRANS64.TRYWAIT P2, [R5+URZ+0x36830], R0 ;  /* 0x03683000050075a7 */ /* 0x0004e6000804017f */
[----:B---3--:R-:W-:Y:S05]  /*13b60*/  @!P2 NANOSLEEP.SYNCS 0x989680 ;  /* 0x009896800000a95d */ /* 0x008fea0003900000 */
[----:B------:R-:W3:Y:S02]  /*13b70*/  @!P2 SYNCS.PHASECHK.TRANS64 P2, [R5+URZ+0x36830], R0 ;  /* 0x036830000500a5a7 */ /* 0x000ee4000804007f */
[----:B---3--:R-:W-:Y:S05]  /*13b80*/  @!P2 BRA `(.L_x_4726) ;  /* 0xfffffffc00eca947 */ /* 0x008fea000383ffff */
[----:B------:R-:W-:Y:S05]  /*13b90*/  BRA `(.L_x_4725) ;  /* 0xffffff2000ac7947 */ /* 0x000fea000383ffff */
.L_x_4730:
[----:B--2---:R-:W-:-:S04]  /*13ba0*/  IMAD.U32 R3, RZ, RZ, UR6 ;  /* 0x00000006ff037e24 */ /* 0x004fc8000f8e00ff */
[----:B------:R2:W3:Y:S03]  /*13bb0*/  SYNCS.PHASECHK.TRANS64.TRYWAIT P2, [R3+URZ+0x36850], R0 ;  /* 0x03685000030075a7 */ /* 0x0004e6000804017f */
[----:B---3--:R-:W-:Y:S05]  /*13bc0*/  @!P2 NANOSLEEP.SYNCS 0x989680 ;  /* 0x009896800000a95d */ /* 0x008fea0003900000 */
[----:B------:R-:W3:Y:S02]  /*13bd0*/  @!P2 SYNCS.PHASECHK.TRANS64 P2, [R3+URZ+0x36850], R0 ;  /* 0x036850000300a5a7 */ /* 0x000ee4000804007f */
[----:B---3--:R-:W-:Y:S05]  /*13be0*/  @!P2 BRA `(.L_x_4730) ;  /* 0xfffffffc00eca947 */ /* 0x008fea000383ffff */
[----:B------:R-:W-:Y:S05]  /*13bf0*/  BRA `(.L_x_4729) ;  /* 0xffffff4800647947 */ /* 0x000fea000383ffff */
.L_x_4736:
[----:B--2---:R-:W-:-:S04]  /*13c00*/  MOV R5, UR6 ;  /* 0x0000000600057c02 */ /* 0x004fc80008000f00 */
[----:B------:R2:W3:Y:S03]  /*13c10*/  SYNCS.PHASECHK.TRANS64.TRYWAIT P2, [R5+URZ+0x36830], R0 ;  /* 0x03683000050075a7 */ /* 0x0004e6000804017f */
[----:B---3--:R-:W-:Y:S05]  /*13c20*/  @!P2 NANOSLEEP.SYNCS 0x989680 ;  /* 0x009896800000a95d */ /* 0x008fea0003900000 */
[----:B------:R-:W3:Y:S02]  /*13c30*/  @!P2 SYNCS.PHASECHK.TRANS64 P2, [R5+URZ+0x36830], R0 ;  /* 0x036830000500a5a7 */ /* 0x000ee4000804007f */
[----:B---3--:R-:W-:Y:S05]  /*13c40*/  @!P2 BRA `(.L_x_4736) ;  /* 0xfffffffc00eca947 */ /* 0x008fea000383ffff */
[----:B------:R-:W-:Y:S05]  /*13c50*/  BRA `(.L_x_4735) ;  /* 0xffffff6400dc7947 */ /* 0x000fea000383ffff */
.L_x_4740:
[----:B--2---:R-:W-:-:S04]  /*13c60*/  IMAD.U32 R3, RZ, RZ, UR7 ;  /* 0x00000007ff037e24 */ /* 0x004fc8000f8e00ff */
[----:B------:R2:W3:Y:S03]  /*13c70*/  SYNCS.PHASECHK.TRANS64.TRYWAIT P2, [R3+URZ+0x36850], R0 ;  /* 0x03685000030075a7 */ /* 0x0004e6000804017f */
[----:B---3--:R-:W-:Y:S05]  /*13c80*/  @!P2 NANOSLEEP.SYNCS 0x989680 ;  /* 0x009896800000a95d */ /* 0x008fea0003900000 */
[----:B------:R-:W3:Y:S02]  /*13c90*/  @!P2 SYNCS.PHASECHK.TRANS64 P2, [R3+URZ+0x36850], R0 ;  /* 0x036850000300a5a7 */ /* 0x000ee4000804007f */
[----:B---3--:R-:W-:Y:S05]  /*13ca0*/  @!P2 BRA `(.L_x_4740) ;  /* 0xfffffffc00eca947 */ /* 0x008fea000383ffff */
[----:B------:R-:W-:Y:S05]  /*13cb0*/  BRA `(.L_x_4739) ;  /* 0xffffff8c00907947 */ /* 0x000fea000383ffff */
.L_x_4745:
[----:B--2---:R-:W-:-:S04]  /*13cc0*/  IMAD.U32 R3, RZ, RZ, UR5 ;  /* 0x00000005ff037e24 */ /* 0x004fc8000f8e00ff */
[----:B------:R2:W3:Y:S03]  /*13cd0*/  SYNCS.PHASECHK.TRANS64.TRYWAIT P0, [R3+URZ+0x36850], R2 ;  /* 0x03685002030075a7 */ /* 0x0004e6000800017f */
[----:B---3--:R-:W-:Y:S05]  /*13ce0*/  @!P0 NANOSLEEP.SYNCS 0x989680 ;  /* 0x009896800000895d */ /* 0x008fea0003900000 */
[----:B------:R-:W3:Y:S02]  /*13cf0*/  @!P0 SYNCS.PHASECHK.TRANS64 P0, [R3+URZ+0x36850], R2 ;  /* 0x03685002030085a7 */ /* 0x000ee4000800007f */
[----:B---3--:R-:W-:Y:S05]  /*13d00*/  @!P0 BRA `(.L_x_4745) ;  /* 0xfffffffc00ec8947 */ /* 0x008fea000383ffff */
[----:B------:R-:W-:Y:S05]  /*13d10*/  BRA `(.L_x_4744) ;  /* 0xffffffa800507947 */ /* 0x000fea000383ffff */
.L_x_4769:
[----:B------:R-:W1:Y:S01]  /*13d20*/  S2R R7, SR_TID.X ;  /* 0x0000000000077919 */ /* 0x000e620000002100 */
[----:B------:R-:W-:Y:S01]  /*13d30*/  IMAD.MOV.U32 R12, RZ, RZ, RZ ;  /* 0x000000ffff0c7224 */ /* 0x000fe200078e00ff */
[----:B------:R-:W-:Y:S01]  /*13d40*/  MOV R15, 0xffffffff ;  /* 0xffffffff000f7802 */ /* 0x000fe20000000f00 */
[----:B------:R-:W-:Y:S01]  /*13d50*/  IMAD.MOV.U32 R11, RZ, RZ, 0x1f ;  /* 0x0000001fff0b7424 */ /* 0x000fe200078e00ff */
[----:B-1----:R-:W-:-:S04]  /*13d60*/  SHF.R.U32.HI R7, RZ, 0x5, R7 ;  /* 0x00000005ff077819 */ /* 0x002fc80000011607 */
[----:B------:R-:W-:-:S05]  /*13d70*/  LOP3.LUT R7, R7, 0x3, RZ, 0xc0, !PT ;  /* 0x0000000307077812 */ /* 0x000fca00078ec0ff */
[----:B------:R-:W-:-:S07]  /*13d80*/  IMAD.MOV.U32 R13, RZ, RZ, R7 ;  /* 0x000000ffff0d7224 */ /* 0x000fce00078e0007 */
[----:B------:R-:W-:Y:S05]  /*13d90*/  WARPSYNC.COLLECTIVE R15, `(.L_x_4819) ;  /* 0x000000000f087348 */ /* 0x000fea0003c00000 */
[----:B------:R1:W2:Y:S02]  /*13da0*/  SHFL.IDX P6, R14, R13, R12, R11 ;  /* 0x0000000c0d0e7389 */ /* 0x0002a400000c000b */
[----:B-12---:R-:W-:Y:S01]  /*13db0*/  ENDCOLLECTIVE ;  /* 0x000000000000791b */ /* 0x006fe20003800000 */
.L_x_4819:
[----:B------:R-:W-:Y:S05]  /*13dc0*/  BRA `(.L_x_4820) ;  /* 0xffffffd400c47947 */ /* 0x000fea000383ffff */
.L_x_4770:
[----:B------:R-:W-:Y:S01]  /*13dd0*/  BSSY B0, `(.L_x_4821) ;  /* 0x0000006000007945 */ /* 0x000fe20003800000 */
[----:B------:R-:W-:-:S07]  /*13de0*/  IMAD.MOV.U32 R15, RZ, RZ, -0x1 ;  /* 0xffffffffff0f7424 */ /* 0x000fce00078e00ff */
[----:B------:R-:W-:Y:S05]  /*13df0*/  WARPSYNC.COLLECTIVE R15, `(.L_x_4822) ;  /* 0x000000000f0c7348 */ /* 0x000fea0003c00000 */
[----:B------:R-:W-:Y:S02]  /*13e00*/  ELECT P6, UR62, PT ;  /* 0x00000000003e782f */ /* 0x000fe400038c0000 */
[----:B------:R-:W-:Y:S01]  /*13e10*/  MOV R14, UR62 ;  /* 0x0000003e000e7c02 */ /* 0x000fe20008000f00 */
[----:B------:R-:W-:Y:S10]  /*13e20*/  ENDCOLLECTIVE ;  /* 0x000000000000791b */ /* 0x000ff40003800000 */
.L_x_4822:
[----:B------:R-:W-:Y:S05]  /*13e30*/  BSYNC B0 ;  /* 0x0000000000007941 */ /* 0x000fea0003800000 */
.L_x_4821:
[----:B------:R-:W-:Y:S05]  /*13e40*/  BRA `(.L_x_4823) ;  /* 0xffffffd400b47947 */ /* 0x000fea000383ffff */
.L_x_4773:
[----:B-1----:R1:W2:Y:S02]  /*13e50*/  SYNCS.PHASECHK.TRANS64.TRYWAIT P2, [R8+URZ+0x36840], R7 ;  /* 0x03684007080075a7 */ /* 0x0022a4000804017f */
[----:B--2---:R-:W-:Y:S05]  /*13e60*/  @!P2 NANOSLEEP.SYNCS 0x989680 ;  /* 0x009896800000a95d */ /* 0x004fea0003900000 */
[----:B------:R-:W2:Y:S02]  /*13e70*/  @!P2 SYNCS.PHASECHK.TRANS64 P2, [R8+URZ+0x36840], R7 ;  /* 0x036840070800a5a7 */ /* 0x000ea4000804007f */
[----:B--2---:R-:W-:Y:S05]  /*13e80*/  @!P2 BRA `(.L_x_4773) ;  /* 0xfffffffc00f0a947 */ /* 0x004fea000383ffff */
[----:B------:R-:W-:Y:S05]  /*13e90*/  BRA `(.L_x_4824) ;  /* 0xffffffd800047947 */ /* 0x000fea000383ffff */
.L_x_4775:
[----:B-1----:R1:W2:Y:S02]  /*13ea0*/  SYNCS.PHASECHK.TRANS64.TRYWAIT P2, [R18+URZ+0x36820], R7 ;  /* 0x03682007120075a7 */ /* 0x0022a4000804017f */
[----:B--2---:R-:W-:Y:S05]  /*13eb0*/  @!P2 NANOSLEEP.SYNCS 0x989680 ;  /* 0x009896800000a95d */ /* 0x004fea0003900000 */
[----:B------:R-:W2:Y:S02]  /*13ec0*/  @!P2 SYNCS.PHASECHK.TRANS64 P2, [R18+URZ+0x36820], R7 ;  /* 0x036820071200a5a7 */ /* 0x000ea4000804007f */
[----:B--2---:R-:W-:Y:S05]  /*13ed0*/  @!P2 BRA `(.L_x_4775) ;  /* 0xfffffffc00f0a947 */ /* 0x004fea000383ffff */
[----:B------:R-:W-:Y:S05]  /*13ee0*/  BRA `(.L_x_4825) ;  /* 0xffffffdc00387947 */ /* 0x000fea000383ffff */
.L_x_4781:
[----:B-1----:R1:W2:Y:S02]  /*13ef0*/  SYNCS.PHASECHK.TRANS64.TRYWAIT P2, [R3+URZ+0x36840], R2 ;  /* 0x03684002030075a7 */ /* 0x0022a4000804017f */
[----:B--2---:R-:W-:Y:S05]  /*13f00*/  @!P2 NANOSLEEP.SYNCS 0x989680 ;  /* 0x009896800000a95d */ /* 0x004fea0003900000 */
[----:B------:R-:W2:Y:S02]  /*13f10*/  @!P2 SYNCS.PHASECHK.TRANS64 P2, [R3+URZ+0x36840], R2 ;  /* 0x036840020300a5a7 */ /* 0x000ea4000804007f */
[----:B--2---:R-:W-:Y:S05]  /*13f20*/  @!P2 BRA `(.L_x_4781) ;  /* 0xfffffffc00f0a947 */ /* 0x004fea000383ffff */
[----:B------:R-:W-:Y:S05]  /*13f30*/  BRA `(.L_x_4826) ;  /* 0xffffffdc00c07947 */ /* 0x000fea000383ffff */
.L_x_4783:
[----:B-1----:R1:W2:Y:S02]  /*13f40*/  SYNCS.PHASECHK.TRANS64.TRYWAIT P2, [R3+URZ+0x60], R2 ;  /* 0x00006002030075a7 */ /* 0x0022a4000804017f */
[----:B--2---:R-:W-:Y:S05]  /*13f50*/  @!P2 NANOSLEEP.SYNCS 0x989680 ;  /* 0x009896800000a95d */ /* 0x004fea0003900000 */
[----:B------:R-:W2:Y:S02]  /*13f60*/  @!P2 SYNCS.PHASECHK.TRANS64 P2, [R3+URZ+0x60], R2 ;  /* 0x000060020300a5a7 */ /* 0x000ea4000804007f */
[----:B--2---:R-:W-:Y:S05]  /*13f70*/  @!P2 BRA `(.L_x_4783) ;  /* 0xfffffffc00f0a947 */ /* 0x004fea000383ffff */
[----:B------:R-:W-:Y:S05]  /*13f80*/  BRA `(.L_x_4827) ;  /* 0xffffffe000507947 */ /* 0x000fea000383ffff */
.L_x_4789:
[----:B--2---:R2:W3:Y:S02]  /*13f90*/  SYNCS.PHASECHK.TRANS64.TRYWAIT P2, [R2+URZ+0x36840], R3 ;  /* 0x03684003020075a7 */ /* 0x0044e4000804017f */
[----:B---3--:R-:W-:Y:S05]  /*13fa0*/  @!P2 NANOSLEEP.SYNCS 0x989680 ;  /* 0x009896800000a95d */ /* 0x008fea0003900000 */
[----:B------:R-:W3:Y:S02]  /*13fb0*/  @!P2 SYNCS.PHASECHK.TRANS64 P2, [R2+URZ+0x36840], R3 ;  /* 0x036840030200a5a7 */ /* 0x000ee4000804007f */
[----:B---3--:R-:W-:Y:S05]  /*13fc0*/  @!P2 BRA `(.L_x_4789) ;  /* 0xfffffffc00f0a947 */ /* 0x008fea000383ffff */
[----:B------:R-:W-:Y:S05]  /*13fd0*/  BRA `(.L_x_4828) ;  /* 0xffffffe400747947 */ /* 0x000fea000383ffff */
.L_x_4791:
[----:B-1----:R1:W2:Y:S02]  /*13fe0*/  SYNCS.PHASECHK.TRANS64.TRYWAIT P2, [R2+URZ+0x60], R17 ;  /* 0x00006011020075a7 */ /* 0x0022a4000804017f */
[----:B--2---:R-:W-:Y:S05]  /*13ff0*/  @!P2 NANOSLEEP.SYNCS 0x989680 ;  /* 0x009896800000a95d */ /* 0x004fea0003900000 */
[----:B------:R-:W2:Y:S02]  /*14000*/  @!P2 SYNCS.PHASECHK.TRANS64 P2, [R2+URZ+0x60], R17 ;  /* 0x000060110200a5a7 */ /* 0x000ea4000804007f */
[----:B--2---:R-:W-:Y:S05]  /*14010*/  @!P2 BRA `(.L_x_4791) ;  /* 0xfffffffc00f0a947 */ /* 0x004fea000383ffff */
[----:B------:R-:W-:Y:S05]  /*14020*/  BRA `(.L_x_4829) ;  /* 0xffffffe800047947 */ /* 0x000fea000383ffff */
.L_x_4796:
[----:B--2---:R2:W3:Y:S02]  /*14030*/  SYNCS.PHASECHK.TRANS64.TRYWAIT P2, [R2+URZ+0x36840], R3 ;  /* 0x03684003020075a7 */ /* 0x0044e4000804017f */
[----:B---3--:R-:W-:Y:S05]  /*14040*/  @!P2 NANOSLEEP.SYNCS 0x989680 ;  /* 0x009896800000a95d */ /* 0x008fea0003900000 */
[----:B------:R-:W3:Y:S02]  /*14050*/  @!P2 SYNCS.PHASECHK.TRANS64 P2, [R2+URZ+0x36840], R3 ;  /* 0x036840030200a5a7 */ /* 0x000ee4000804007f */
[----:B---3--:R-:W-:Y:S05]  /*14060*/  @!P2 BRA `(.L_x_4796) ;  /* 0xfffffffc00f0a947 */ /* 0x008fea000383ffff */
[----:B------:R-:W-:Y:S05]  /*14070*/  BRA `(.L_x_4830) ;  /* 0xffffffec00047947 */ /* 0x000fea000383ffff */
.L_x_4798:
[----:B-1----:R1:W2:Y:S02]  /*14080*/  SYNCS.PHASECHK.TRANS64.TRYWAIT P2, [R2+URZ+0x60], R11 ;  /* 0x0000600b020075a7 */ /* 0x0022a4000804017f */
[----:B--2---:R-:W-:Y:S05]  /*14090*/  @!P2 NANOSLEEP.SYNCS 0x989680 ;  /* 0x009896800000a95d */ /* 0x004fea0003900000 */
[----:B------:R-:W2:Y:S02]  /*140a0*/  @!P2 SYNCS.PHASECHK.TRANS64 P2, [R2+URZ+0x60], R11 ;  /* 0x0000600b0200a5a7 */ /* 0x000ea4000804007f */
[----:B--2---:R-:W-:Y:S05]  /*140b0*/  @!P2 BRA `(.L_x_4798) ;  /* 0xfffffffc00f0a947 */ /* 0x004fea000383ffff */
[----:B------:R-:W-:Y:S05]  /*140c0*/  BRA `(.L_x_4831) ;  /* 0xffffffec009c7947 */ /* 0x000fea000383ffff */
.L_x_4805:
[----:B-1----:R1:W2:Y:S02]  /*140d0*/  SYNCS.PHASECHK.TRANS64.TRYWAIT P0, [R3+URZ+0x36860], R0 ;  /* 0x03686000030075a7 */ /* 0x0022a4000800017f */
[----:B--2---:R-:W-:Y:S05]  /*140e0*/  @!P0 NANOSLEEP.SYNCS 0x989680 ;  /* 0x009896800000895d */ /* 0x004fea0003900000 */
[----:B------:R-:W2:Y:S02]  /*140f0*/  @!P0 SYNCS.PHASECHK.TRANS64 P0, [R3+URZ+0x36860], R0 ;  /* 0x03686000030085a7 */ /* 0x000ea4000800007f */
[----:B--2---:R-:W-:Y:S05]  /*14100*/  @!P0 BRA `(.L_x_4805) ;  /* 0xfffffffc00f08947 */ /* 0x004fea000383ffff */
[----:B------:R-:W-:Y:S05]  /*14110*/  BRA `(.L_x_4832) ;  /* 0xfffffff000947947 */ /* 0x000fea000383ffff */
.L_x_4807:
[----:B------:R-:W-:Y:S01]  /*14120*/  BSSY B0, `(.L_x_4833) ;  /* 0x0000007000007945 */ /* 0x000fe20003800000 */
[----:B------:R-:W-:Y:S02]  /*14130*/  IMAD.MOV.U32 R12, RZ, RZ, RZ ;  /* 0x000000ffff0c7224 */ /* 0x000fe400078e00ff */
[----:B------:R-:W-:Y:S02]  /*14140*/  IMAD.MOV.U32 R11, RZ, RZ, 0x1f ;  /* 0x0000001fff0b7424 */ /* 0x000fe400078e00ff */
[----:B------:R-:W-:-:S07]  /*14150*/  IMAD.MOV.U32 R15, RZ, RZ, -0x1 ;  /* 0xffffffffff0f7424 */ /* 0x000fce00078e00ff */
[----:B-----5:R-:W-:Y:S05]  /*14160*/  WARPSYNC.COLLECTIVE R15, `(.L_x_4834) ;  /* 0x000000000f087348 */ /* 0x020fea0003c00000 */
[----:B-----5:R1:W2:Y:S02]  /*14170*/  SHFL.IDX P6, R14, R13, R12, R11 ;  /* 0x0000000c0d0e7389 */ /* 0x0202a400000c000b */
[----:B-12---:R-:W-:Y:S01]  /*14180*/  ENDCOLLECTIVE ;  /* 0x000000000000791b */ /* 0x006fe20003800000 */
.L_x_4834:
[----:B------:R-:W-:Y:S05]  /*14190*/  BSYNC B0 ;  /* 0x0000000000007941 */ /* 0x000fea0003800000 */
.L_x_4833:
[----:B------:R-:W-:Y:S05]  /*141a0*/  BRA `(.L_x_4835) ;  /* 0xfffffff400287947 */ /* 0x000fea000383ffff */
.L_x_4809:
[----:B--2---:R2:W3:Y:S02]  /*141b0*/  SYNCS.PHASECHK.TRANS64.TRYWAIT P0, [R7+URZ+0x36820], R0 ;  /* 0x03682000070075a7 */ /* 0x0044e4000800017f */
[----:B---3--:R-:W-:Y:S05]  /*141c0*/  @!P0 NANOSLEEP.SYNCS 0x989680 ;  /* 0x009896800000895d */ /* 0x008fea0003900000 */
[----:B------:R-:W3:Y:S02]  /*141d0*/  @!P0 SYNCS.PHASECHK.TRANS64 P0, [R7+URZ+0x36820], R0 ;  /* 0x03682000070085a7 */ /* 0x000ee4000800007f */
[----:B---3--:R-:W-:Y:S05]  /*141e0*/  @!P0 BRA `(.L_x_4809) ;  /* 0xfffffffc00f08947 */ /* 0x008fea000383ffff */
[----:B------:R-:W-:Y:S05]  /*141f0*/  BRA `(.L_x_4836) ;  /* 0xfffffff4007c7947 */ /* 0x000fea000383ffff */
.L_x_4813:
[----:B--2---:R2:W3:Y:S02]  /*14200*/  SYNCS.PHASECHK.TRANS64.TRYWAIT P0, [R5+URZ], R4 ;  /* 0x00000004050075a7 */ /* 0x0044e4000800017f */
[----:B---3--:R-:W-:Y:S05]  /*14210*/  @!P0 NANOSLEEP.SYNCS 0x989680 ;  /* 0x009896800000895d */ /* 0x008fea0003900000 */
[----:B------:R-:W3:Y:S02]  /*14220*/  @!P0 SYNCS.PHASECHK.TRANS64 P0, [R5+URZ], R4 ;  /* 0x00000004050085a7 */ /* 0x000ee4000800007f */
[----:B---3--:R-:W-:Y:S05]  /*14230*/  @!P0 BRA `(.L_x_4813) ;  /* 0xfffffffc00f08947 */ /* 0x008fea000383ffff */
[----:B------:R-:W-:Y:S05]  /*14240*/  BRA `(.L_x_4837) ;  /* 0xfffffff400d07947 */ /* 0x000fea000383ffff */
.L_x_4814:
[----:B---3--:R3:W4:Y:S02]  /*14250*/  SYNCS.PHASECHK.TRANS64.TRYWAIT P0, [R3+URZ], R0 ;  /* 0x00000000030075a7 */ /* 0x008724000800017f */
[----:B----4-:R-:W-:Y:S05]  /*14260*/  @!P0 NANOSLEEP.SYNCS 0x989680 ;  /* 0x009896800000895d */ /* 0x010fea0003900000 */
[----:B------:R-:W4:Y:S02]  /*14270*/  @!P0 SYNCS.PHASECHK.TRANS64 P0, [R3+URZ], R0 ;  /* 0x00000000030085a7 */ /* 0x000f24000800007f */
[----:B----4-:R-:W-:Y:S05]  /*14280*/  @!P0 BRA `(.L_x_4814) ;  /* 0xfffffffc00f08947 */ /* 0x010fea000383ffff */
[----:B------:R-:W-:Y:S05]  /*14290*/  BRA `(.L_x_4838) ;  /* 0xfffffff400c47947 */ /* 0x000fea000383ffff */
.L_x_4816:
[----:B--2---:R2:W3:Y:S02]  /*142a0*/  SYNCS.PHASECHK.TRANS64.TRYWAIT P0, [R5+URZ], R4 ;  /* 0x00000004050075a7 */ /* 0x0044e4000800017f */
[----:B---3--:R-:W-:Y:S05]  /*142b0*/  @!P0 NANOSLEEP.SYNCS 0x989680 ;  /* 0x009896800000895d */ /* 0x008fea0003900000 */
[----:B------:R-:W3:Y:S02]  /*142c0*/  @!P0 SYNCS.PHASECHK.TRANS64 P0, [R5+URZ], R4 ;  /* 0x00000004050085a7 */ /* 0x000ee4000800007f */
[----:B---3--:R-:W-:Y:S05]  /*142d0*/  @!P0 BRA `(.L_x_4816) ;  /* 0xfffffffc00f08947 */ /* 0x008fea000383ffff */
[----:B------:R-:W-:Y:S05]  /*142e0*/  BRA `(.L_x_4839) ;  /* 0xfffffff400c87947 */ /* 0x000fea000383ffff */
.L_x_4840:
        /* <DEDUP_REMOVED lines=9> */
.L_x_12766:


//--------------------- .text._ZN7cutlass13device_kernelIN5flash11enable_sm90INS1_16FlashAttnFwdSm90INS1_25CollectiveMainloopFwdSm90ILi2EN4cute5tupleIJNS5_1CILi1EEES8_S8_EEENS6_IJNS7_ILi128EEENS7_ILi112EEENS7_ILi192EEEEEELi192ENS_6half_tEfNS_4arch4Sm90ELb1ELb0ELb0ELb1ELb0ELb0ELb0ELb1ELb1ELb0ELb0ELb0EEENS1_21CollectiveEpilogueFwdINS6_IJSA_SC_SB_EEES9_SE_SG_Li256ELb1ELb0ELb0ELb0EEENS1_36VarlenDynamicPersistentTileSchedulerILi128ELi112ELi256ELi32ELb0ELb0ELb1ELb1ELb1ELb1EEEEEEEEEvNT_6ParamsE --------------------------
	.section	.text._ZN7cutlass13device_kernelIN5flash11enable_sm90INS1_16FlashAttnFwdSm90INS1_25CollectiveMainloopFwdSm90ILi2EN4cute5tupleIJNS5_1CILi1EEES8_S8_EEENS6_IJNS7_ILi128EEENS7_ILi112EEENS7_ILi192EEEEEELi192ENS_6half_tEfNS_4arch4Sm90ELb1ELb0ELb0ELb1ELb0ELb0ELb0ELb1ELb1ELb0ELb0ELb0EEENS1_21CollectiveEpilogueFwdINS6_IJSA_SC_SB_EEES9_SE_SG_Li256ELb1ELb0ELb0ELb0EEENS1_36VarlenDynamicPersistentTileSchedulerILi128ELi112ELi256ELi32ELb0ELb0ELb1ELb1ELb1ELb1EEEEEEEEEvNT_6ParamsE,"ax",@progbits
	.align	128
.text._ZN7cutlass13device_kernelIN5flash11enable_sm90INS1_16FlashAttnFwdSm90INS1_25CollectiveMainloopFwdSm90ILi2EN4cute5tupleIJNS5_1CILi1EEES8_S8_EEENS6_IJNS7_ILi128EEENS7_ILi112EEENS7_ILi192EEEEEELi192ENS_6half_tEfNS_4arch4Sm90ELb1ELb0ELb0ELb1ELb0ELb0ELb0ELb1ELb1ELb0ELb0ELb0EEENS1_21CollectiveEpilogueFwdINS6_IJSA_SC_SB_EEES9_SE_SG_Li256ELb1ELb0ELb0ELb0EEENS1_36VarlenDynamicPersistentTileSchedulerILi128ELi112ELi256ELi32ELb0ELb0ELb1ELb1ELb1ELb1EEEEEEEEEvNT_6ParamsE:
        .type           _ZN7cutlass13device_kernelIN5flash11enable_sm90INS1_16FlashAttnFwdSm90INS1_25CollectiveMainloopFwdSm90ILi2EN4cute5tupleIJNS5_1CILi1EEES8_S8_EEENS6_IJNS7_ILi128EEENS7_ILi112EEENS7_ILi192EEEEEELi192ENS_6half_tEfNS_4arch4Sm90ELb1ELb0ELb0ELb1ELb0ELb0ELb0ELb1ELb1ELb0ELb0ELb0EEENS1_21CollectiveEpilogueFwdINS6_IJSA_SC_SB_EEES9_SE_SG_Li256ELb1ELb0ELb0ELb0EEENS1_36VarlenDynamicPersistentTileSchedulerILi128ELi112ELi256ELi32ELb0ELb0ELb1ELb1ELb1ELb1EEEEEEEEEvNT_6ParamsE,@function
        .size           _ZN7cutlass13device_kernelIN5flash11enable_sm90INS1_16FlashAttnFwdSm90INS1_25CollectiveMainloopFwdSm90ILi2EN4cute5tupleIJNS5_1CILi1EEES8_S8_EEENS6_IJNS7_ILi128EEENS7_ILi112EEENS7_ILi192EEEEEELi192ENS_6half_tEfNS_4arch4Sm90ELb1ELb0ELb0ELb1ELb0ELb0ELb0ELb1ELb1ELb0ELb0ELb0EEENS1_21CollectiveEpilogueFwdINS6_IJSA_SC_SB_EEES9_SE_SG_Li256ELb1ELb0ELb0ELb0EEENS1_36VarlenDynamicPersistentTileSchedulerILi128ELi112ELi256ELi32ELb0ELb0ELb1ELb1ELb1ELb1EEEEEEEEEvNT_6ParamsE,(.L_x_12767 - _ZN7cutlass13device_kernelIN5flash11enable_sm90INS1_16FlashAttnFwdSm90INS1_25CollectiveMainloopFwdSm90ILi2EN4cute5tupleIJNS5_1CILi1EEES8_S8_EEENS6_IJNS7_ILi128EEENS7_ILi112EEENS7_ILi192EEEEEELi192ENS_6half_tEfNS_4arch4Sm90ELb1ELb0ELb0ELb1ELb0ELb0ELb0ELb1ELb1ELb0ELb0ELb0EEENS1_21CollectiveEpilogueFwdINS6_IJSA_SC_SB_EEES9_SE_SG_Li256ELb1ELb0ELb0ELb0EEENS1_36VarlenDynamicPersistentTileSchedulerILi128ELi112ELi256ELi32ELb0ELb0ELb1ELb1ELb1ELb1EEEEEEEEEvNT_6ParamsE)
        .other          _ZN7cutlass13device_kernelIN5flash11enable_sm90INS1_16FlashAttnFwdSm90INS1_25CollectiveMainloopFwdSm90ILi2EN4cute5tupleIJNS5_1CILi1EEES8_S8_EEENS6_IJNS7_ILi128EEENS7_ILi112EEENS7_ILi192EEEEEELi192ENS_6half_tEfNS_4arch4Sm90ELb1ELb0ELb0ELb1ELb0ELb0ELb0ELb1ELb1ELb0ELb0ELb0EEENS1_21CollectiveEpilogueFwdINS6_IJSA_SC_SB_EEES9_SE_SG_Li256ELb1ELb0ELb0ELb0EEENS1_36VarlenDynamicPersistentTileSchedulerILi128ELi112ELi256ELi32ELb0ELb0ELb1ELb1ELb1ELb1EEEEEEEEEvNT_6ParamsE,@"STO_CUDA_ENTRY STV_DEFAULT"
_ZN7cutlass13device_kernelIN5flash11enable_sm90INS1_16FlashAttnFwdSm90INS1_25CollectiveMainloopFwdSm90ILi2EN4cute5tupleIJNS5_1CILi1EEES8_S8_EEENS6_IJNS7_ILi128EEENS7_ILi112EEENS7_ILi192EEEEEELi192ENS_6half_tEfNS_4arch4Sm90ELb1ELb0ELb0ELb1ELb0ELb0ELb0ELb1ELb1ELb0ELb0ELb0EEENS1_21CollectiveEpilogueFwdINS6_IJSA_SC_SB_EEES9_SE_SG_Li256ELb1ELb0ELb0ELb0EEENS1_36VarlenDynamicPersistentTileSchedulerILi128ELi112ELi256ELi32ELb0ELb0ELb1ELb1ELb1ELb1EEEEEEEEEvNT_6ParamsE:
        /* <DEDUP_REMOVED lines=21> */
.L_x_4842:
[----:B------:R-:W-:Y:S05]  /*0150*/  BSYNC B0 ;  /* 0x0000000000007941 */ /* 0x000fea0003800000 */
.L_x_4841:
        /* <DEDUP_REMOVED lines=41> */
.L_x_4843:
        /* <DEDUP_REMOVED lines=22> */
.L_x_4844:
        /* <DEDUP_REMOVED lines=18> */
.L_x_4845:
        /* <DEDUP_REMOVED lines=22> */
.L_x_4846:
        /* <DEDUP_REMOVED lines=22> */
.L_x_4847:
        /* <DEDUP_REMOVED lines=8> */
.L_x_4849:
        /* <DEDUP_REMOVED lines=17> */
[----:B------:R-:W-:Y:S01]  /*0ac0*/  UMOV UR36, URZ ;  /* 0x0000003f00247c82 */ /* 0x000fe20008000000 */
[----:B------:R-:W0:Y:S10]  /*0ad0*/  S2R R0, SR_TID.X ;  /* 0x0000000000007919 */ /* 0x000e340000002100 */
        /* <DEDUP_REMOVED lines=22> */
[----:B------:R-:W-:-:S02]  /*0c40*/  SHF.R.S32.HI R8, RZ, 0x5, R8 ;  /* 0x00000005ff087819 */ /* 0x000fc40000011408 */
[----:B------:R-:W-:Y:S02]  /*0c50*/  LEA.HI R2, R2, R5, RZ, 0x3 ;  /* 0x0000000502027211 */ /* 0x000fe400078f18ff */
[----:B------:R-:W-:Y:S02]  /*0c60*/  LOP3.LUT R204, R9, 0x7ffffffc, RZ, 0xc0, !PT ;  /* 0x7ffffffc09cc7812 */ /* 0x000fe400078ec0ff */
[----:B------:R-:W-:Y:S02]  /*0c70*/  LOP3.LUT R6, R2, 0xfffffff8, RZ, 0xc0, !PT ;  /* 0xfffffff802067812 */ /* 0x000fe400078ec0ff */
[CC--:B------:R-:W-:Y:S01]  /*0c80*/  LEA.HI R2, R0.reuse, R215.reuse, RZ, 0x4 ;  /* 0x000000d700027211 */ /* 0x0c0fe200078f20ff */
[----:B------:R-:W-:Y:S01]  /*0c90*/  IMAD.IADD R204, R211, 0x1, -R204 ;  /* 0x00000001d3cc7824 */ /* 0x000fe200078e0acc */
        /* <DEDUP_REMOVED lines=12> */
[----:B------:R-:W-:Y:S02]  /*0d60*/  IMAD R7, R4, 0x40, R7 ;  /* 0x0000004004077824 */ /* 0x000fe400078e0207 */
[----:B------:R-:W-:-:S04]  /*0d70*/  IMAD.IADD R2, R5, 0x1, -R2 ;  /* 0x0000000105027824 */ /* 0x000fc800078e0a02 */
[----:B------:R-:W-:Y:S01]  /*0d80*/  IMAD R213, R2, 0x8, R7 ;  /* 0x0000000802d57824 */ /* 0x000fe200078e0207 */
[----:B------:R-:W-:-:S05]  /*0d90*/  LOP3.LUT R2, R0, 0x1ffffff8, RZ, 0xc0, !PT ;  /* 0x1ffffff800027812 */ /* 0x000fca00078ec0ff */
[----:B------:R-:W-:-:S04]  /*0da0*/  IMAD.IADD R2, R215, 0x1, -R2 ;  /* 0x00000001d7027824 */ /* 0x000fc800078e0a02 */
[----:B------:R-:W-:-:S07]  /*0db0*/  IMAD.SHL.U32 R16, R2, 0x8, RZ ;  /* 0x0000000802107824 */ /* 0x000fce00078e00ff */
.L_x_4903:
        /* <DEDUP_REMOVED lines=23> */
[----:B---3-5:R-:W-:-:S03]  /*0f30*/  IMAD.U32 R4, RZ, RZ, UR8 ;  /* 0x00000008ff047e24 */ /* 0x028fc6000f8e00ff */
        /* <DEDUP_REMOVED lines=17> */
[----:B------:R-:W-:Y:S01]  /*1050*/  IMAD.U32 R18, RZ, RZ, UR9 ;  /* 0x00000009ff127e24 */ /* 0x000fe2000f8e00ff */
[----:B-1--4-:R-:W-:Y:S06]  /*1060*/  @P2 BRA `(.L_x_4850) ;  /* 0x0000000000402947 */ /* 0x012fec0003800000 */
        /* <DEDUP_REMOVED lines=14> */
[----:B------:R-:W-:-:S06]  /*1150*/  UIADD3 UR5, -UR5, UR6, URZ ;  /* 0x0000000605057290 */ /* 0x000fcc000fffe13f */
[----:B------:R-:W-:-:S07]  /*1160*/  IMAD.U32 R18, RZ, RZ, UR5 ;  /* 0x00000005ff127e24 */ /* 0x000fce000f8e00ff */
.L_x_4850:
        /* <DEDUP_REMOVED lines=13> */
.L_x_4851:
        /* <DEDUP_REMOVED lines=15> */
.L_x_4852:
[----:B------:R-:W-:Y:S01]  /*1330*/  R2UR UR5, R17 ;  /* 0x00000000110572ca */ /* 0x000fe200000e0000 */
[----:B------:R-:W-:Y:S01]  /*1340*/  UIADD3 UR7, -UR4, UR8, URZ ;  /* 0x0000000804077290 */ /* 0x000fe2000fffe13f */
[----:B------:R-:W-:Y:S02]  /*1350*/  R2UR UR8, R18 ;  /* 0x00000000120872ca */ /* 0x000fe400000e0000 */
[----:B------:R-:W-:Y:S01]  /*1360*/  CS2R R2, SRZ ;  /* 0x0000000000027805 */ /* 0x000fe2000001ff00 */
[----:B------:R-:W-:Y:S01]  /*1370*/  UMOV UR4, URZ ;  /* 0x0000003f00047c82 */ /* 0x000fe20008000000 */
[----:B------:R-:W-:Y:S02]  /*1380*/  PLOP3.LUT P0, PT, PT, PT, PT, 0x80, 0x0 ;  /* 0x000000000000781c */ /* 0x000fe40003f0f070 */
[----:B------:R-:W-:Y:S01]  /*1390*/  CS2R R118, SRZ ;  /* 0x0000000000767805 */ /* 0x000fe2000001ff00 */
[----:B------:R-:W-:Y:S01]  /*13a0*/  IMAD.U32 R19, RZ, RZ, UR7 ;  /* 0x00000007ff137e24 */ /* 0x000fe2000f8e00ff */
[----:B------:R-:W-:-:S02]  /*13b0*/  CS2R R116, SRZ ;  /* 0x0000000000747805 */ /* 0x000fc4000001ff00 */
[----:B------:R-:W-:Y:S02]  /*13c0*/  CS2R R114, SRZ ;  /* 0x0000000000727805 */ /* 0x000fe4000001ff00 */
[----:B------:R-:W-:Y:S02]  /*13d0*/  CS2R R112, SRZ ;  /* 0x0000000000707805 */ /* 0x000fe4000001ff00 */
[----:B------:R-:W-:Y:S02]  /*13e0*/  CS2R R110, SRZ ;  /* 0x00000000006e7805 */ /* 0x000fe4000001ff00 */
[----:B------:R-:W-:Y:S01]  /*13f0*/  CS2R R108, SRZ ;  /* 0x00000000006c7805 */ /* 0x000fe2000001ff00 */
[----:B------:R-:W-:Y:S01]  /*1400*/  ULEA UR6, UR5, 0xef, 0x7 ;  /* 0x000000ef05067891 */ /* 0x000fe2000f8e383f */
[----:B------:R-:W-:Y:S01]  /*1410*/  CS2R R106, SRZ ;  /* 0x00000000006a7805 */ /* 0x000fe2000001ff00 */
[----:B------:R-:W-:Y:S01]  /*1420*/  UIADD3 UR5, UR7, 0x6f, URZ ;  /* 0x0000006f07057890 */ /* 0x000fe2000fffe03f */
[----:B------:R-:W-:Y:S01]  /*1430*/  CS2R R104, SRZ ;  /* 0x0000000000687805 */ /* 0x000fe2000001ff00 */
[----:B------:R-:W-:Y:S01]  /*1440*/  UIADD3 UR7, UR7, UR6, -UR8 ;  /* 0x0000000607077290 */ /* 0x000fe2000fffe808 */
[----:B------:R-:W-:Y:S01]  /*1450*/  CS2R R102, SRZ ;  /* 0x0000000000667805 */ /* 0x000fe2000001ff00 */
[----:B------:R-:W-:Y:S01]  /*1460*/  UIMAD.WIDE UR4, UR5, -0x6db6db6d, UR4 ;  /* 0x92492493050478a5 */ /* 0x000fe2000f8e0204 */
[----:B------:R-:W-:Y:S01]  /*1470*/  CS2R R100, SRZ ;  /* 0x0000000000647805 */ /* 0x000fe2000001ff00 */
[----:B------:R-:W-:Y:S01]  /*1480*/  UMOV UR6, URZ ;  /* 0x0000003f00067c82 */ /* 0x000fe20008000000 */
[----:B------:R-:W-:Y:S01]  /*1490*/  CS2R R98, SRZ ;  /* 0x0000000000627805 */ /* 0x000fe2000001ff00 */
[----:B------:R-:W-:Y:S01]  /*14a0*/  UIMAD.WIDE UR6, UR7, -0x6db6db6d, UR6 ;  /* 0x92492493070678a5 */ /* 0x000fe2000f8e0206 */
[----:B------:R-:W-:Y:S01]  /*14b0*/  CS2R R96, SRZ ;  /* 0x0000000000607805 */ /* 0x000fe2000001ff00 */
[----:B------:R-:W-:Y:S01]  /*14c0*/  USHF.R.U32.HI UR4, URZ, 0x1f, UR5 ;  /* 0x0000001f3f047899 */ /* 0x000fe20008011605 */
[----:B------:R-:W-:Y:S01]  /*14d0*/  IMAD.MOV.U32 R86, RZ, RZ, RZ ;  /* 0x000000ffff567224 */ /* 0x000fe200078e00ff */
[----:B------:R-:W-:Y:S01]  /*14e0*/  USHF.R.U32.HI UR6, URZ, 0x1f, UR7 ;  /* 0x0000001f3f067899 */ /* 0x000fe20008011607 */
[----:B------:R-:W-:Y:S01]  /*14f0*/  CS2R R90, SRZ ;  /* 0x00000000005a7805 */ /* 0x000fe2000001ff00 */
[----:B------:R-:W-:Y:S01]  /*1500*/  ULEA.HI.SX32 UR4, UR5, UR4, 0x1a ;  /* 0x0000000405047291 */ /* 0x000fe2000f8fd23f */
[----:B------:R-:W-:Y:S01]  /*1510*/  CS2R R92, SRZ ;  /* 0x00000000005c7805 */ /* 0x000fe2000001ff00 */
[----:B------:R-:W-:Y:S01]  /*1520*/  ULEA.HI.SX32 UR6, UR7, UR6, 0x1a ;  /* 0x0000000607067291 */ /* 0x000fe2000f8fd23f */
[----:B------:R-:W-:Y:S01]  /*1530*/  IMAD.MOV.U32 R43, RZ, RZ, RZ ;  /* 0x000000ffff2b7224 */ /* 0x000fe200078e00ff */
[----:B------:R-:W-:-:S02]  /*1540*/  CS2R R88, SRZ ;  /* 0x0000000000587805 */ /* 0x000fc4000001ff00 */
[----:B------:R-:W-:Y:S01]  /*1550*/  CS2R R128, SRZ ;  /* 0x0000000000807805 */ /* 0x000fe2000001ff00 */
[----:B------:R-:W-:Y:S01]  /*1560*/  UISETP.LT.AND UP0, UPT, UR4, UR6, UPT ;  /* 0x000000060400728c */ /* 0x000fe2000bf01270 */
[----:B------:R-:W-:Y:S02]  /*1570*/  CS2R R38, SRZ ;  /* 0x0000000000267805 */ /* 0x000fe4000001ff00 */
[----:B------:R-:W-:Y:S02]  /*1580*/  CS2R R84, SRZ ;  /* 0x0000000000547805 */ /* 0x000fe4000001ff00 */
[----:B------:R-:W-:Y:S01]  /*1590*/  CS2R R46, SRZ ;  /* 0x00000000002e7805 */ /* 0x000fe2000001ff00 */
[----:B------:R-:W-:Y:S01]  /*15a0*/  USEL UR38, UR4, UR6, UP0 ;  /* 0x0000000604267287 */ /* 0x000fe20008000000 */
[----:B------:R-:W-:Y:S02]  /*15b0*/  CS2R R36, SRZ ;  /* 0x0000000000247805 */ /* 0x000fe4000001ff00 */
[----:B------:R-:W-:-:S02]  /*15c0*/  CS2R R78, SRZ ;  /* 0x00000000004e7805 */ /* 0x000fc4000001ff00 */
[----:B------:R-:W-:Y:S01]  /*15d0*/  CS2R R76, SRZ ;  /* 0x00000000004c7805 */ /* 0x000fe2000001ff00 */
[----:B------:R-:W-:Y:S01]  /*15e0*/  UISETP.GE.AND UP0, UPT, UR38, 0x1, UPT ;  /* 0x000000012600788c */ /* 0x000fe2000bf06270 */
[----:B------:R-:W-:Y:S02]  /*15f0*/  CS2R R74, SRZ ;  /* 0x00000000004a7805 */ /* 0x000fe4000001ff00 */
[----:B------:R-:W-:Y:S02]  /*1600*/  CS2R R72, SRZ ;  /* 0x0000000000487805 */ /* 0x000fe4000001ff00 */
[----:B------:R-:W-:Y:S02]  /*1610*/  CS2R R70, SRZ ;  /* 0x0000000000467805 */ /* 0x000fe4000001ff00 */
[----:B------:R-:W-:Y:S02]  /*1620*/  CS2R R68, SRZ ;  /* 0x0000000000447805 */ /* 0x000fe4000001ff00 */
[----:B------:R-:W-:-:S02]  /*1630*/  CS2R R66, SRZ ;  /* 0x0000000000427805 */ /* 0x000fc4000001ff00 */
[----:B------:R-:W-:Y:S02]  /*1640*/  PLOP3.LUT P1, PT, PT, PT, UP0, 0x80, 0x0 ;  /* 0x000000000000781c */ /* 0x000fe40003f2f008 */
        /* <DEDUP_REMOVED lines=13> */
[----:B------:R-:W-:Y:S02]  /*1720*/  MOV R133, RZ ;  /* 0x000000ff00857202 */ /* 0x000fe40000000f00 */
        /* <DEDUP_REMOVED lines=41> */
.L_x_4854:
        /* <DEDUP_REMOVED lines=11> */
.L_x_4991:
[----:B------:R-:W-:Y:S05]  /*1a70*/  @!P0 BRA `(.L_x_4856) ;  /* 0x0000000000048947 */ /* 0x000fea0003800000 */
[----:B------:R-:W-:Y:S01]  /*1a80*/  BPT.TRAP 0x1 ;  /* 0x000000040000795c */ /* 0x000fe20000300000 */
.L_x_4856:
[----:B------:R-:W-:Y:S02]  /*1a90*/  IMAD.U32 R2, RZ, RZ, UR36 ;  /* 0x00000024ff027e24 */ /* 0x000fe4000f8e00ff */
[----:B0-----:R-:W-:-:S03]  /*1aa0*/  IMAD.U32 R3, RZ, RZ, UR61 ;  /* 0x0000003dff037e24 */ /* 0x001fc6000f8e00ff */
[----:B------:R-:W-:Y:S02]  /*1ab0*/  LEA R2, R2, UR60, 0x3 ;  /* 0x0000003c02027c11 */ /* 0x000fe4000f8e18ff */
[----:B------:R-:W-:-:S04]  /*1ac0*/  SHF.L.U32 R3, R3, 0x1f, RZ ;  /* 0x0000001f03037819 */ /* 0x000fc800000006ff */
[----:B------:R0:W1:Y:S01]  /*1ad0*/  SYNCS.PHASECHK.TRANS64.TRYWAIT P2, [R2+URZ+0x36830], R3 ;  /* 0x03683003020075a7 */ /* 0x000062000804017f */
[----:B------:R-:W-:Y:S05]  /*1ae0*/  @!P0 BRA `(.L_x_4857) ;  /* 0x0000000000048947 */ /* 0x000fea0003800000 */
[----:B------:R-:W-:Y:S01]  /*1af0*/  BPT.TRAP 0x1 ;  /* 0x000000040000795c */ /* 0x000fe20000300000 */
.L_x_4857:
[----:B------:R-:W2:Y:S01]  /*1b00*/  S2R R0, SR_TID.X ;  /* 0x0000000000007919 */ /* 0x000ea20000002100 */
[----:B------:R-:W-:Y:S02]  /*1b10*/  MOV R119, RZ ;  /* 0x000000ff00777202 */ /* 0x000fe40000000f00 */
[----:B--2---:R-:W-:Y:S01]  /*1b20*/  LOP3.LUT P1, RZ, R0, 0x7f, RZ, 0xc0, !PT ;  /* 0x0000007f00ff7812 */ /* 0x004fe2000782c0ff */
[----:B-1----:R-:W-:-:S12]  /*1b30*/  @P2 BRA `(.L_x_4858) ;  /* 0x0000000000082947 */ /* 0x002fd80003800000 */
[----:B------:R-:W1:Y:S02]  /*1b40*/  SYNCS.PHASECHK.TRANS64.TRYWAIT P2, [R2+URZ+0x36830], R3 ;  /* 0x03683003020075a7 */ /* 0x000e64000804017f */
[----:B-1----:R-:W-:Y:S05]  /*1b50*/  @!P2 BRA `(.L_x_4859) ;  /* 0x000001500020a947 */ /* 0x002fea0003800000 */
.L_x_4858:
[----:B------:R-:W-:Y:S05]  /*1b60*/  WARPSYNC.ALL ;  /* 0x0000000000007948 */ /* 0x000fea0003800000 */
[----:B------:R-:W-:Y:S01]  /*1b70*/  UIADD3 UR4, UR60, 0x21400, URZ ;  /* 0x000214003c047890 */ /* 0x000fe2000fffe03f */
[----:B------:R-:W-:Y:S01]  /*1b80*/  WARPGROUP.ARRIVE ;  /* 0x00000000000079c5 */ /* 0x000fe20000000000 */
[----:B------:R-:W-:Y:S01]  /*1b90*/  UMOV UR7, 0x40000040 ;  /* 0x4000004000077882 */ /* 0x000fe20000000000 */
[----:B------:R-:W-:Y:S01]  /*1ba0*/  UMOV UR11, 0x40000040 ;  /* 0x40000040000b7882 */ /* 0x000fe20000000000 */
[----:B------:R-:W-:Y:S01]  /*1bb0*/  USHF.R.U32.HI UR4, URZ, 0x4, UR4 ;  /* 0x000000043f047899 */ /* 0x000fe20008011604 */
[----:B------:R-:W-:Y:S01]  /*1bc0*/  R2UR UR39, R19 ;  /* 0x00000000132772ca */ /* 0x000fe200000e0000 */
[----:B------:R-:W-:Y:S01]  /*1bd0*/  UMOV UR15, 0x40000040 ;  /* 0x40000040000f7882 */ /* 0x000fe20000000000 */
[----:B------:R-:W-:Y:S01]  /*1be0*/  UMOV UR19, 0x40000040 ;  /* 0x4000004000137882 */ /* 0x000fe20000000000 */
[----:B------:R-:W-:Y:S01]  /*1bf0*/  ULOP3.LUT UR4, UR4, 0x3fff, URZ, 0xc0, !UPT ;  /* 0x00003fff04047892 */ /* 0x000fe2000f8ec03f */
[----:B01----:R-:W-:Y:S01]  /*1c00*/  @!P1 VIADD R2, R2, 0x36840 ;  /* 0x0003684002029836 */ /* 0x003fe20000000000 */
[----:B------:R-:W-:Y:S01]  /*1c10*/  UMOV UR23, 0x40000040 ;  /* 0x4000004000177882 */ /* 0x000fe20000000000 */
[----:B------:R-:W-:Y:S01]  /*1c20*/  UMOV UR27, 0x40000040 ;  /* 0x40000040001b7882 */ /* 0x000fe20000000000 */
[----:B------:R-:W-:Y:S01]  /*1c30*/  ULOP3.LUT UR5, UR4, 0x10000, URZ, 0xfc, !UPT ;  /* 0x0001000004057892 */ /* 0x000fe2000f8efc3f */
[--C-:B------:R-:W-:Y:S01]  /*1c40*/  IMAD.MOV.U32 R118, RZ, RZ, R119.reuse ;  /* 0x000000ffff767224 */ /* 0x100fe200078e0077 */
[----:B------:R-:W-:Y:S01]  /*1c50*/  ULOP3.LUT UR4, UR37, 0x10000, URZ, 0xfc, !UPT ;  /* 0x0001000025047892 */ /* 0x000fe2000f8efc3f */
[----:B------:R-:W-:Y:S01]  /*1c60*/  R2UR UR37, R17 ;  /* 0x00000000112572ca */ /* 0x000fe200000e0000 */
[----:B------:R-:W-:Y:S01]  /*1c70*/  UIMAD UR6, UR36, 0xa80, UR5 ;  /* 0x00000a80240678a4 */ /* 0x000fe2000f8e0205 */
[----:B------:R-:W-:Y:S01]  /*1c80*/  @!P1 PRMT R2, RZ, 0x654, R2 ;  /* 0x00000654ff029816 */ /* 0x000fe20000000002 */
[----:B------:R-:W-:Y:S01]  /*1c90*/  IMAD.U32 R8, RZ, RZ, UR5 ;  /* 0x00000005ff087e24 */ /* 0x000fe2000f8e00ff */
[----:B------:R-:W-:Y:S01]  /*1ca0*/  UMOV UR5, 0x40000040 ;  /* 0x4000004000057882 */ /* 0x000fe20000000000 */
[----:B------:R-:W-:Y:S01]  /*1cb0*/  UIADD3 UR10, UR6, 0x80, URZ ;  /* 0x00000080060a7890 */ /* 0x000fe2000fffe03f */
[----:B------:R-:W-:Y:S01]  /*1cc0*/  IMAD.MOV.U32 R117, RZ, RZ, R119 ;  /* 0x000000ffff757224 */ /* 0x000fe200078e0077 */
[----:B------:R-:W-:Y:S01]  /*1cd0*/  UMOV UR8, UR4 ;  /* 0x0000000400087c82 */ /* 0x000fe20008000000 */
[----:B------:R-:W-:Y:S01]  /*1ce0*/  UMOV UR9, UR5 ;  /* 0x0000000500097c82 */ /* 0x000fe20008000000 */
[----:B------:R-:W-:-:S02]  /*1cf0*/  UIADD3 UR14, UR6, 0x200, URZ ;  /* 0x00000200060e7890 */ /* 0x000fc4000fffe03f */
[----:B------:R-:W-:Y:S01]  /*1d00*/  HGMMA.64x16x16.F32 R72, gdesc[UR4], RZ, !UPT, gsb0 ;  /* 0x00200000044879f0 */ /* 0x000fe2000c0008ff */
[----:B------:R-:W-:Y:S01]  /*1d10*/  UMOV UR12, UR4 ;  /* 0x00000004000c7c82 */ /* 0x000fe20008000000 */
[----:B------:R-:W-:Y:S01]  /*1d20*/  UMOV UR13, UR5 ;  /* 0x00000005000d7c82 */ /* 0x000fe20008000000 */
[----:B------:R-:W-:Y:S01]  /*1d30*/  UIADD3 UR18, UR6, 0x280, URZ ;  /* 0x0000028006127890 */ /* 0x000fe2000fffe03f */
[----:B------:R-:W-:Y:S01]  /*1d40*/  IMAD.U32 R0, RZ, RZ, UR37 ;  /* 0x00000025ff007e24 */ /* 0x000fe2000f8e00ff */
[----:B------:R-:W-:Y:S01]  /*1d50*/  UMOV UR16, UR4 ;  /* 0x0000000400107c82 */ /* 0x000fe20008000000 */
        /* <DEDUP_REMOVED lines=121> */
[----:B------:R-:W-:Y:S02]  /*24f0*/  R2UR UR11, R18 ;  /* 0x00000000120b72ca */ /* 0x000fe400000e0000 */
        /* <DEDUP_REMOVED lines=347> */
[----:B------:R-:W-:Y:S02]  /*3ab0*/  UIMAD UR7, UR38, -0x70, UR39 ;  /* 0xffffff90260778a4 */ /* 0x000fe4000f8e0227 */
[----:B------:R-:W-:Y:S02]  /*3ac0*/  UIADD3 UR38, UR38, -0x2, URZ ;  /* 0xfffffffe26267890 */ /* 0x000fe4000fffe03f */
[----:B------:R-:W-:Y:S02]  /*3ad0*/  UIADD3 UR10, -UR11, 0x71, UR7 ;  /* 0x000000710b0a7890 */ /* 0x000fe4000fffe107 */
[----:B------:R-:W-:-:S04]  /*3ae0*/  UIADD3 UR7, UR7, 0x70, URZ ;  /* 0x0000007007077890 */ /* 0x000fc8000fffe03f */
[----:B------:R-:W-:Y:S02]  /*3af0*/  IMAD.U32 R5, RZ, RZ, UR10 ;  /* 0x0000000aff057e24 */ /* 0x000fe4000f8e00ff */
[----:B------:R-:W-:Y:S02]  /*3b00*/  IMAD.U32 R3, RZ, RZ, UR7 ;  /* 0x00000007ff037e24 */ /* 0x000fe4000f8e00ff */
[----:B------:R-:W-:Y:S02]  /*3b10*/  IMAD R6, R204, -0x2, R5 ;  /* 0xfffffffecc067824 */ /* 0x000fe400078e0205 */
[----:B------:R-:W-:Y:S02]  /*3b20*/  IMAD R5, R0, 0x80, R205 ;  /* 0x0000008000057824 */ /* 0x000fe400078e02cd */
        /* <DEDUP_REMOVED lines=23> */
[----:B------:R-:W-:Y:S01]  /*3ca0*/  ISETP.GT.AND P2, PT, R0, 0x9, PT ;  /* 0x000000090000780c */ /* 0x000fe20003f44270 */
[----:B------:R-:W-:Y:S01]  /*3cb0*/  HGMMA.64x16x16.F32 R64, gdesc[UR52], R64, gsb0 ;  /* 0x00200000344079f0 */ /* 0x000fe20008000840 */
[----:B------:R-:W-:Y:S01]  /*3cc0*/  UIADD3 UR54, UR6, 0x806, URZ ;  /* 0x0000080606367890 */ /* 0x000fe2000fffe03f */
[----:B------:R-:W-:Y:S01]  /*3cd0*/  FSEL R13, R78, -INF , P4 ;  /* 0xff8000004e0d7808 */ /* 0x000fe20002000000 */
[----:B------:R-:W-:Y:S01]  /*3ce0*/  UMOV UR55, 0x40000040 ;  /* 0x4000004000377882 */ /* 0x000fe20000000000 */
[----:B------:R-:W-:Y:S01]  /*3cf0*/  FMNMX.FTZ R4, R7, R75, !PT ;  /* 0x0000004b07047209 */ /* 0x000fe20007810000 */
[----:B------:R-:W-:Y:S01]  /*3d00*/  IMAD.MOV.U32 R78, RZ, RZ, R119 ;  /* 0x000000ffff4e7224 */ /* 0x000fe200078e0077 */
        /* <DEDUP_REMOVED lines=15> */
[----:B------:R-:W-:Y:S01]  /*3e00*/  UMOV UR55, 0x40000040 ;  /* 0x4000004000377882 */ /* 0x000fe20000000000 */
[----:B------:R-:W-:Y:S02]  /*3e10*/  ISETP.GT.AND P2, PT, R0, 0x19, PT ;  /* 0x000000190000780c */ /* 0x000fe40003f44270 */
[----:B------:R-:W-:Y:S01]  /*3e20*/  FSEL R81, R70, -INF , P3 ;  /* 0xff80000046517808 */ /* 0x000fe20001800000 */
[----:B------:R-:W-:Y:S01]  /*3e30*/  IMAD.MOV.U32 R70, RZ, RZ, R119 ;  /* 0x000000ffff467224 */ /* 0x000fe200078e0077 */
[----:B------:R-:W-:Y:S02]  /*3e40*/  FMNMX.FTZ R4, R67, R4, !PT ;  /* 0x0000000443047209 */ /* 0x000fe40007810000 */
        /* <DEDUP_REMOVED lines=14> */
[----:B------:R-:W-:Y:S01]  /*3f30*/  UMOV UR55, 0x40000040 ;  /* 0x4000004000377882 */ /* 0x000fe20000000000 */
[----:B------:R-:W-:Y:S01]  /*3f40*/  FSEL R85, R62, -INF , P3 ;  /* 0xff8000003e557808 */ /* 0x000fe20001800000 */
[----:B------:R-:W-:Y:S01]  /*3f50*/  IMAD.MOV.U32 R62, RZ, RZ, R119 ;  /* 0x000000ffff3e7224 */ /* 0x000fe200078e0077 */
[----:B------:R-:W-:Y:S02]  /*3f60*/  FMNMX.FTZ R4, R59, R4, !PT ;  /* 0x000000043b047209 */ /* 0x000fe40007810000 */
        /* <DEDUP_REMOVED lines=33> */
[----:B------:R-:W-:Y:S01]  /*4180*/  UMOV UR55, 0x40000040 ;  /* 0x4000004000377882 */ /* 0x000fe20000000000 */
[----:B------:R-:W-:Y:S01]  /*4190*/  ISETP.GT.AND P2, PT, R0, 0x49, PT ;  /* 0x000000490000780c */ /* 0x000fe20003f44270 */
[----:B------:R-:W-:Y:S01]  /*41a0*/  ULDC UR6, c[0x0][0x988] ;  /* 0x0002620000067ab9 */ /* 0x000fe20000000800 */
[----:B------:R-:W-:Y:S02]  /*41b0*/  FSEL R97, R46, -INF , P3 ;  /* 0xff8000002e617808 */ /* 0x000fe40001800000 */
[----:B------:R-:W-:-:S02]  /*41c0*/  FMNMX.FTZ R4, R95, R4, !PT ;  /* 0x000000045f047209 */ /* 0x000fc40007810000 */
[C---:B------:R-:W-:Y:S02]  /*41d0*/  ISETP.GT.AND P3, PT, R0.reuse, 0x50, PT ;  /* 0x000000500000780c */ /* 0x040fe40003f64270 */
[----:B------:R-:W-:Y:S02]  /*41e0*/  FSEL R99, R47, -INF , P2 ;  /* 0xff8000002f637808 */ /* 0x000fe40001000000 */
[----:B------:R-:W-:Y:S02]  /*41f0*/  FMNMX.FTZ R4, R97, R4, !PT ;  /* 0x0000000461047209 */ /* 0x000fe40007810000 */
[----:B------:R-:W-:Y:S02]  /*4200*/  ISETP.GT.AND P2, PT, R0, 0x51, PT ;  /* 0x000000510000780c */ /* 0x000fe40003f44270 */
[----:B------:R-:W-:Y:S01]  /*4210*/  FMNMX.FTZ R4, R99, R4, !PT ;  /* 0x0000000463047209 */ /* 0x000fe20007810000 */
[----:B------:R-:W-:Y:S02]  /*4220*/  WARPGROUP.DEPBAR.LE gsb0, 0x0 ;  /* 0x00008000000079c5 */ /* 0x000fe40000010000 */
[----:B------:R-:W-:Y:S01]  /*4230*/  WARPGROUP.ARRIVE ;  /* 0x00000000000079c5 */ /* 0x000fe20000000000 */
[----:B------:R-:W-:-:S02]  /*4240*/  FSEL R101, R34, -INF , P3 ;  /* 0xff80000022657808 */ /* 0x000fc40001800000 */
[C---:B------:R-:W-:Y:S02]  /*4250*/  ISETP.GT.AND P3, PT, R0.reuse, 0x58, PT ;  /* 0x000000580000780c */ /* 0x040fe40003f64270 */
[----:B------:R-:W-:Y:S01]  /*4260*/  FSEL R103, R35, -INF , P2 ;  /* 0xff80000023677808 */ /* 0x000fe20001000000 */
[----:B------:R-:W-:Y:S01]  /*4270*/  HGMMA.64x16x16.F32 R24, gdesc[UR52], R24, gsb0 ;  /* 0x00200000341879f0 */ /* 0x000fe20008000818 */
[----:B------:R-:W-:Y:S02]  /*4280*/  FMNMX.FTZ R4, R101, R4, !PT ;  /* 0x0000000465047209 */ /* 0x000fe40007810000 */
[----:B------:R-:W-:Y:S02]  /*4290*/  ISETP.GT.AND P2, PT, R0, 0x59, PT ;  /* 0x000000590000780c */ /* 0x000fe40003f44270 */
        /* <DEDUP_REMOVED lines=18> */
[----:B------:R-:W-:Y:S02]  /*43c0*/  ISETP.GT.AND P3, PT, R3, 0x1, PT ;  /* 0x000000010300780c */ /* 0x000fe40003f64270 */
[----:B------:R-:W-:Y:S02]  /*43d0*/  FMNMX.FTZ R9, R115, R4, !PT ;  /* 0x0000000473097209 */ /* 0x000fe40007810000 */
        /* <DEDUP_REMOVED lines=11> */
[----:B-1----:R-:W-:Y:S01]  /*4490*/  FMNMX.FTZ R10, R9, R0, !PT ;  /* 0x00000000090a7209 */ /* 0x002fe20007810000 */
[----:B------:R-:W-:Y:S01]  /*44a0*/  IMAD.U32 R0, RZ, RZ, UR6 ;  /* 0x00000006ff007e24 */ /* 0x000fe2000f8e00ff */
[----:B------:R-:W-:Y:S01]  /*44b0*/  FSEL R9, R76, -INF , P4 ;  /* 0xff8000004c097808 */ /* 0x000fe20002000000 */
[----:B------:R-:W-:Y:S01]  /*44c0*/  UIADD3 UR6, UR39, -UR11, URZ ;  /* 0x8000000b27067290 */ /* 0x000fe2000fffe03f */
[----:B------:R-:W-:Y:S01]  /*44d0*/  FSEL R49, R49, -INF , P3 ;  /* 0xff80000031317808 */ /* 0x000fe20001800000 */
[----:B------:R-:W1:Y:S01]  /*44e0*/  SHFL.BFLY PT, R11, R10, 0x1, 0x1f ;  /* 0x0c201f000a0b7f89 */ /* 0x000e6200000e0000 */
[----:B------:R-:W-:Y:S01]  /*44f0*/  ISETP.GT.AND P3, PT, R3, 0x39, PT ;  /* 0x000000390300780c */ /* 0x000fe20003f64270 */
[----:B------:R-:W-:Y:S01]  /*4500*/  ULEA UR7, UR37, UR6, 0x7 ;  /* 0x0000000625077291 */ /* 0x000fe2000f8e383f */
[----:B------:R-:W-:-:S02]  /*4510*/  IMAD.MOV.U32 R76, RZ, RZ, R119 ;  /* 0x000000ffff4c7224 */ /* 0x000fc400078e0077 */
[----:B------:R-:W-:Y:S01]  /*4520*/  FSEL R53, R53, -INF , P3 ;  /* 0xff80000035357808 */ /* 0x000fe20001800000 */
[----:B------:R-:W-:Y:S01]  /*4530*/  UMOV UR6, URZ ;  /* 0x0000003f00067c82 */ /* 0x000fe20008000000 */
[----:B------:R-:W-:Y:S01]  /*4540*/  ISETP.GT.AND P3, PT, R3, 0x41, PT ;  /* 0x000000410300780c */ /* 0x000fe20003f64270 */
[----:B------:R-:W-:-:S03]  /*4550*/  UIMAD.WIDE UR6, UR7, -0x6db6db6d, UR6 ;  /* 0x92492493070678a5 */ /* 0x000fc6000f8e0206 */
[----:B------:R-:W-:Y:S01]  /*4560*/  FSEL R41, R41, -INF , P3 ;  /* 0xff80000029297808 */ /* 0x000fe20001800000 */
[----:B------:R-:W-:Y:S01]  /*4570*/  USHF.R.U32.HI UR6, URZ, 0x1f, UR7 ;  /* 0x0000001f3f067899 */ /* 0x000fe20008011607 */
[----:B------:R-:W-:-:S03]  /*4580*/  ISETP.GT.AND P3, PT, R3, 0x49, PT ;  /* 0x000000490300780c */ /* 0x000fc60003f64270 */
[----:B------:R-:W-:Y:S01]  /*4590*/  ULEA.HI.SX32 UR6, UR7, UR6, 0x1a ;  /* 0x0000000607067291 */ /* 0x000fe2000f8fd23f */
[----:B------:R-:W-:Y:S02]  /*45a0*/  FSEL R45, R45, -INF , P3 ;  /* 0xff8000002d2d7808 */ /* 0x000fe40001800000 */
[----:B------:R-:W-:Y:S01]  /*45b0*/  ISETP.GT.AND P3, PT, R3, 0x51, PT ;  /* 0x000000510300780c */ /* 0x000fe20003f64270 */
[----:B------:R-:W-:-:S03]  /*45c0*/  UISETP.LT.AND UP0, UPT, URZ, UR6, UPT ;  /* 0x000000063f00728c */ /* 0x000fc6000bf01270 */
[----:B------:R-:W-:Y:S01]  /*45d0*/  FSEL R33, R33, -INF , P3 ;  /* 0xff80000021217808 */ /* 0x000fe20001800000 */
[----:B------:R-:W-:Y:S01]  /*45e0*/  USEL UR10, URZ, UR6, !UP0 ;  /* 0x000000063f0a7287 */ /* 0x000fe2000c000000 */
[----:B-1----:R-:W-:Y:S02]  /*45f0*/  FMNMX.FTZ R4, R10, R11, !PT ;  /* 0x0000000b0a047209 */ /* 0x002fe40007810000 */
[----:B------:R-:W-:Y:S01]  /*4600*/  ISETP.GT.AND P3, PT, R3, 0x59, PT ;  /* 0x000000590300780c */ /* 0x000fe20003f64270 */
[----:B------:R-:W-:Y:S01]  /*4610*/  UISETP.GE.AND UP0, UPT, UR38, UR10, UPT ;  /* 0x0000000a2600728c */ /* 0x000fe2000bf06270 */
[C---:B------:R-:W-:Y:S01]  /*4620*/  FSETP.NEU.FTZ.AND P2, PT, R4.reuse, -INF , PT ;  /* 0xff8000000400780b */ /* 0x040fe20003f5d000 */
[----:B------:R-:W-:Y:S01]  /*4630*/  FMUL.FTZ R11, R4, R0 ;  /* 0x00000000040b7220 */ /* 0x000fe20000410000 */
[----:B------:R-:W-:Y:S02]  /*4640*/  FSEL R37, R37, -INF , P3 ;  /* 0xff80000025257808 */ /* 0x000fe40001800000 */
[----:B------:R-:W-:-:S02]  /*4650*/  ISETP.GT.AND P3, PT, R3, 0x61, PT ;  /* 0x000000610300780c */ /* 0x000fc40003f64270 */
        /* <DEDUP_REMOVED lines=8> */
[----:B------:R-:W-:Y:S01]  /*46e0*/  FMNMX.FTZ R10, R7, R73, !PT ;  /* 0x00000049070a7209 */ /* 0x000fe20007810000 */
[-CC-:B------:R-:W-:Y:S01]  /*46f0*/  FFMA.FTZ R6, R75, R0.reuse, -R30.reuse ;  /* 0x000000004b067223 */ /* 0x180fe2000001081e */
[----:B------:R-:W-:Y:S01]  /*4700*/  FSEL R77, R77, -INF , P2 ;  /* 0xff8000004d4d7808 */ /* 0x000fe20001000000 */
[----:B------:R-:W-:Y:S01]  /*4710*/  MUFU.EX2 R201, R201 ;  /* 0x000000c900c97308 */ /* 0x000fe20000000800 */
[----:B------:R-:W-:Y:S01]  /*4720*/  ISETP.GT.AND P2, PT, R3, 0x10, PT ;  /* 0x000000100300780c */ /* 0x000fe20003f44270 */
[--C-:B------:R-:W-:Y:S01]  /*4730*/  FFMA.FTZ R79, R79, R0, -R30.reuse ;  /* 0x000000004f4f7223 */ /* 0x100fe2000001081e */
[----:B------:R-:W-:Y:S01]  /*4740*/  FMNMX.FTZ R10, R9, R10, !PT ;  /* 0x0000000a090a7209 */ /* 0x000fe20007810000 */
[-CC-:B------:R-:W-:Y:S01]  /*4750*/  FFMA.FTZ R67, R67, R0.reuse, -R30.reuse ;  /* 0x0000000043437223 */ /* 0x180fe2000001081e */
[----:B------:R-:W-:Y:S01]  /*4760*/  FSEL R11, R64, -INF , P2 ;  /* 0xff800000400b7808 */ /* 0x000fe20001000000 */
[--C-:B------:R-:W-:Y:S01]  /*4770*/  FFMA.FTZ R199, R81, R0, -R30.reuse ;  /* 0x0000000051c77223 */ /* 0x100fe2000001081e */
[----:B------:R-:W-:Y:S01]  /*4780*/  FMNMX.FTZ R10, R77, R10, !PT ;  /* 0x0000000a4d0a7209 */ /* 0x000fe20007810000 */
[----:B------:R-:W1:Y:S01]  /*4790*/  MUFU.EX2 R6, R6 ;  /* 0x0000000600067308 */ /* 0x000e620000000800 */
[----:B------:R-:W-:Y:S01]  /*47a0*/  ISETP.GT.AND P2, PT, R3, 0x18, PT ;  /* 0x000000180300780c */ /* 0x000fe20003f44270 */
[--C-:B------:R-:W-:Y:S01]  /*47b0*/  FFMA.FTZ R55, R55, R0, -R30.reuse ;  /* 0x0000000037377223 */ /* 0x100fe2000001081e */
[----:B------:R-:W-:Y:S01]  /*47c0*/  FMNMX.FTZ R10, R11, R10, !PT ;  /* 0x0000000a0b0a7209 */ /* 0x000fe20007810000 */
[-CC-:B------:R-:W-:Y:S01]  /*47d0*/  FFMA.FTZ R71, R71, R0.reuse, -R30.reuse ;  /* 0x0000000047477223 */ /* 0x180fe2000001081e */
[----:B------:R-:W-:Y:S01]  /*47e0*/  FSEL R13, R68, -INF , P2 ;  /* 0xff800000440d7808 */ /* 0x000fe20001000000 */
[--C-:B------:R-:W-:Y:S01]  /*47f0*/  FFMA.FTZ R193, R83, R0, -R30.reuse ;  /* 0x0000000053c17223 */ /* 0x100fe2000001081e */
[----:B------:R-:W-:Y:S01]  /*4800*/  FMNMX.FTZ R12, R65, R10, !PT ;  /* 0x0000000a410c7209 */ /* 0x000fe20007810000 */
[----:B------:R-:W2:Y:S01]  /*4810*/  MUFU.EX2 R203, R203 ;  /* 0x000000cb00cb7308 */ /* 0x000ea20000000800 */
[----:B------:R-:W-:Y:S01]  /*4820*/  ISETP.GT.AND P2, PT, R3, 0x20, PT ;  /* 0x000000200300780c */ /* 0x000fe20003f44270 */
[--C-:B------:R-:W-:Y:S01]  /*4830*/  FFMA.FTZ R59, R59, R0, -R30.reuse ;  /* 0x000000003b3b7223 */ /* 0x100fe2000001081e */
[----:B------:R-:W-:Y:S01]  /*4840*/  FMNMX.FTZ R12, R13, R12, !PT ;  /* 0x0000000c0d0c7209 */ /* 0x000fe20007810000 */
[-CC-:B------:R-:W-:Y:S01]  /*4850*/  FFMA.FTZ R85, R85, R0.reuse, -R30.reuse ;  /* 0x0000000055557223 */ /* 0x180fe2000001081e */
[----:B------:R-:W-:Y:S01]  /*4860*/  FSEL R15, R56, -INF , P2 ;  /* 0xff800000380f7808 */ /* 0x000fe20001000000 */
[--C-:B------:R-:W-:Y:S01]  /*4870*/  FFMA.FTZ R63, R63, R0, -R30.reuse ;  /* 0x000000003f3f7223 */ /* 0x100fe2000001081e */
[----:B------:R-:W-:Y:S01]  /*4880*/  FMNMX.FTZ R12, R69, R12, !PT ;  /* 0x0000000c450c7209 */ /* 0x000fe20007810000 */
[----:B------:R-:W3:Y:S01]  /*4890*/  MUFU.EX2 R10, R79 ;  /* 0x0000004f000a7308 */ /* 0x000ee20000000800 */
[----:B------:R-:W-:Y:S01]  /*48a0*/  ISETP.GT.AND P2, PT, R3, 0x28, PT ;  /* 0x000000280300780c */ /* 0x000fe20003f44270 */
[--C-:B------:R-:W-:Y:S01]  /*48b0*/  FFMA.FTZ R87, R87, R0, -R30.reuse ;  /* 0x0000000057577223 */ /* 0x100fe2000001081e */
[----:B------:R-:W-:Y:S01]  /*48c0*/  FMNMX.FTZ R12, R15, R12, !PT ;  /* 0x0000000c0f0c7209 */ /* 0x000fe20007810000 */
[-CC-:B------:R-:W-:Y:S01]  /*48d0*/  FFMA.FTZ R89, R89, R0.reuse, -R30.reuse ;  /* 0x0000000059597223 */ /* 0x180fe2000001081e */
[----:B------:R-:W-:Y:S01]  /*48e0*/  FSEL R21, R60, -INF , P2 ;  /* 0xff8000003c157808 */ /* 0x000fe20001000000 */
[--C-:B------:R-:W-:Y:S01]  /*48f0*/  FFMA.FTZ R91, R91, R0, -R30.reuse ;  /* 0x000000005b5b7223 */ /* 0x100fe2000001081e */
[----:B------:R-:W-:Y:S01]  /*4900*/  FMNMX.FTZ R14, R57, R12, !PT ;  /* 0x0000000c390e7209 */ /* 0x000fe20007810000 */
[----:B------:R-:W4:Y:S01]  /*4910*/  MUFU.EX2 R197, R197 ;  /* 0x000000c500c57308 */ /* 0x000f220000000800 */
[----:B------:R-:W-:Y:S01]  /*4920*/  ISETP.GT.AND P2, PT, R3, 0x30, PT ;  /* 0x000000300300780c */ /* 0x000fe20003f44270 */
[--C-:B------:R-:W-:Y:S01]  /*4930*/  FFMA.FTZ R93, R93, R0, -R30.reuse ;  /* 0x000000005d5d7223 */ /* 0x100fe2000001081e */
[----:B------:R-:W-:Y:S01]  /*4940*/  FMNMX.FTZ R14, R21, R14, !PT ;  /* 0x0000000e150e7209 */ /* 0x000fe20007810000 */
[-CC-:B------:R-:W-:Y:S01]  /*4950*/  FFMA.FTZ R95, R95, R0.reuse, -R30.reuse ;  /* 0x000000005f5f7223 */ /* 0x180fe2000001081e */
[----:B------:R-:W-:Y:S01]  /*4960*/  FSEL R27, R48, -INF , P2 ;  /* 0xff800000301b7808 */ /* 0x000fe20001000000 */
[--C-:B------:R-:W-:Y:S01]  /*4970*/  FFMA.FTZ R97, R97, R0, -R30.reuse ;  /* 0x0000000061617223 */ /* 0x100fe2000001081e */
[----:B------:R-:W-:Y:S01]  /*4980*/  FMNMX.FTZ R14, R61, R14, !PT ;  /* 0x0000000e3d0e7209 */ /* 0x000fe20007810000 */
[----:B------:R-:W5:Y:S01]  /*4990*/  MUFU.EX2 R12, R67 ;  /* 0x00000043000c7308 */ /* 0x000f620000000800 */
[----:B------:R-:W-:Y:S01]  /*49a0*/  ISETP.GT.AND P2, PT, R3, 0x38, PT ;  /* 0x000000380300780c */ /* 0x000fe20003f44270 */
[--C-:B------:R-:W-:Y:S01]  /*49b0*/  FFMA.FTZ R99, R99, R0, -R30.reuse ;  /* 0x0000000063637223 */ /* 0x100fe2000001081e */
[----:B------:R-:W-:Y:S01]  /*49c0*/  FMNMX.FTZ R14, R27, R14, !PT ;  /* 0x0000000e1b0e7209 */ /* 0x000fe20007810000 */
[-CC-:B------:R-:W-:Y:S01]  /*49d0*/  FFMA.FTZ R101, R101, R0.reuse, -R30.reuse ;  /* 0x0000000065657223 */ /* 0x180fe2000001081e */
[----:B------:R-:W-:Y:S01]  /*49e0*/  FSEL R31, R52, -INF , P2 ;  /* 0xff800000341f7808 */ /* 0x000fe20001000000 */
[--C-:B------:R-:W-:Y:S01]  /*49f0*/  FFMA.FTZ R103, R103, R0, -R30.reuse ;  /* 0x0000000067677223 */ /* 0x100fe2000001081e */
[----:B------:R-:W-:Y:S01]  /*4a00*/  FMNMX.FTZ R20, R49, R14, !PT ;  /* 0x0000000e31147209 */ /* 0x000fe20007810000 */
        /* <DEDUP_REMOVED lines=8> */
[----:B------:R2:W-:Y:S01]  /*4a90*/  MUFU.EX2 R34, R55 ;  /* 0x0000003700227308 */ /* 0x0005e20000000800 */
[----:B------:R-:W-:Y:S01]  /*4aa0*/  ISETP.GT.AND P2, PT, R3, 0x48, PT ;  /* 0x000000480300780c */ /* 0x000fe20003f44270 */
[--C-:B------:R-:W-:Y:S01]  /*4ab0*/  FFMA.FTZ R111, R111, R0, -R30.reuse ;  /* 0x000000006f6f7223 */ /* 0x100fe2000001081e */
[----:B------:R-:W-:Y:S01]  /*4ac0*/  FMNMX.FTZ R20, R35, R20, !PT ;  /* 0x0000001423147209 */ /* 0x000fe20007810000 */
[----:B------:R-:W-:Y:S01]  /*4ad0*/  FFMA.FTZ R113, R113, R0, -R30 ;  /* 0x0000000071717223 */ /* 0x000fe2000001081e */
[----:B------:R-:W-:Y:S01]  /*4ae0*/  FSEL R39, R44, -INF , P2 ;  /* 0xff8000002c277808 */ /* 0x000fe20001000000 */
[----:B-1----:R-:W-:Y:S01]  /*4af0*/  FADD.FTZ R44, R201, R6 ;  /* 0x00000006c92c7221 */ /* 0x002fe20000010000 */
[----:B------:R-:W-:Y:S01]  /*4b00*/  FMNMX.FTZ R26, R41, R20, !PT ;  /* 0x00000014291a7209 */ /* 0x000fe20007810000 */
[----:B------:R-:W-:Y:S01]  /*4b10*/  MUFU.EX2 R14, R71 ;  /* 0x00000047000e7308 */ /* 0x000fe20000000800 */
[----:B------:R-:W-:Y:S01]  /*4b20*/  ISETP.GT.AND P2, PT, R3, 0x50, PT ;  /* 0x000000500300780c */ /* 0x000fe20003f44270 */
[----:B--2---:R-:W-:Y:S01]  /*4b30*/  FADD.FTZ R55, R203, R44 ;  /* 0x0000002ccb377221 */ /* 0x004fe20000010000 */
[----:B------:R-:W-:Y:S01]  /*4b40*/  FMNMX.FTZ R26, R39, R26, !PT ;  /* 0x0000001a271a7209 */ /* 0x000fe20007810000 */
[----:B------:R-:W-:Y:S01]  /*4b50*/  FFMA.FTZ R30, R115, R0, -R30 ;  /* 0x00000000731e7223 */ /* 0x000fe2000001081e */
[----:B------:R-:W-:Y:S01]  /*4b60*/  FSEL R43, R32, -INF , P2 ;  /* 0xff800000202b7808 */ /* 0x000fe20001000000 */
[----:B---3--:R-:W-:Y:S01]  /*4b70*/  FADD.FTZ R44, R10, R55 ;  /* 0x000000370a2c7221 */ /* 0x008fe20000010000 */
[----:B------:R-:W-:Y:S01]  /*4b80*/  FMNMX.FTZ R26, R45, R26, !PT ;  /* 0x0000001a2d1a7209 */ /* 0x000fe20007810000 */
[----:B------:R-:W-:Y:S01]  /*4b90*/  MUFU.EX2 R193, R193 ;  /* 0x000000c100c17308 */ /* 0x000fe20000000800 */
[----:B------:R-:W-:Y:S01]  /*4ba0*/  ISETP.GT.AND P2, PT, R3, 0x58, PT ;  /* 0x000000580300780c */ /* 0x000fe20003f44270 */
[----:B----4-:R-:W-:Y:S01]  /*4bb0*/  FADD.FTZ R55, R197, R44 ;  /* 0x0000002cc5377221 */ /* 0x010fe20000010000 */
[----:B------:R-:W-:Y:S01]  /*4bc0*/  FMNMX.FTZ R26, R43, R26, !PT ;  /* 0x0000001a2b1a7209 */ /* 0x000fe20007810000 */
[----:B------:R-:W-:Y:S01]  /*4bd0*/  IMAD.MOV.U32 R115, RZ, RZ, R119 ;  /* 0x000000ffff737224 */ /* 0x000fe200078e0077 */
[----:B------:R-:W-:Y:S01]  /*4be0*/  FSEL R47, R36, -INF , P2 ;  /* 0xff800000242f7808 */ /* 0x000fe20001000000 */
[----:B-----5:R-:W-:Y:S01]  /*4bf0*/  FADD.FTZ R44, R12, R55 ;  /* 0x000000370c2c7221 */ /* 0x020fe20000010000 */
[----:B------:R-:W-:Y:S01]  /*4c00*/  FMNMX.FTZ R26, R33, R26, !PT ;  /* 0x0000001a211a7209 */ /* 0x000fe20007810000 */
[----:B------:R-:W-:Y:S01]  /*4c10*/  MUFU.EX2 R20, R59 ;  /* 0x0000003b00147308 */ /* 0x000fe20000000800 */
[----:B------:R-:W-:Y:S01]  /*4c20*/  ISETP.GT.AND P2, PT, R3, 0x60, PT ;  /* 0x000000600300780c */ /* 0x000fe20003f44270 */
[--C-:B------:R-:W-:Y:S01]  /*4c30*/  IMAD.MOV.U32 R83, RZ, RZ, R119.reuse ;  /* 0x000000ffff537224 */ /* 0x100fe200078e0077 */
[----:B------:R-:W-:Y:S01]  /*4c40*/  FMNMX.FTZ R26, R47, R26, !PT ;  /* 0x0000001a2f1a7209 */ /* 0x000fe20007810000 */
[--C-:B------:R-:W-:Y:S01]  /*4c50*/  IMAD.MOV.U32 R81, RZ, RZ, R119.reuse ;  /* 0x000000ffff517224 */ /* 0x100fe200078e0077 */
[----:B------:R-:W-:Y:S01]  /*4c60*/  FSEL R51, R24, -INF , P2 ;  /* 0xff80000018337808 */ /* 0x000fe20001000000 */
[--C-:B------:R-:W-:Y:S01]  /*4c70*/  IMAD.MOV.U32 R79, RZ, RZ, R119.reuse ;  /* 0x000000ffff4f7224 */ /* 0x100fe200078e0077 */
[----:B------:R-:W-:Y:S01]  /*4c80*/  FMNMX.FTZ R26, R37, R26, !PT ;  /* 0x0000001a251a7209 */ /* 0x000fe20007810000 */
[----:B------:R-:W-:Y:S01]  /*4c90*/  MUFU.EX2 R85, R85 ;  /* 0x0000005500557308 */ /* 0x000fe20000000800 */
[----:B------:R-:W-:Y:S01]  /*4ca0*/  ISETP.GT.AND P2, PT, R3, 0x68, PT ;  /* 0x000000680300780c */ /* 0x000fe20003f44270 */
[--C-:B------:R-:W-:Y:S01]  /*4cb0*/  IMAD.MOV.U32 R75, RZ, RZ, R119.reuse ;  /* 0x000000ffff4b7224 */ /* 0x100fe200078e0077 */
[----:B------:R-:W-:Y:S01]  /*4cc0*/  FMNMX.FTZ R26, R51, R26, !PT ;  /* 0x0000001a331a7209 */ /* 0x000fe20007810000 */
[--C-:B------:R-:W-:Y:S01]  /*4cd0*/  IMAD.MOV.U32 R72, RZ, RZ, R119.reuse ;  /* 0x000000ffff487224 */ /* 0x100fe200078e0077 */
[----:B------:R-:W-:Y:S01]  /*4ce0*/  ISETP.GT.AND P3, PT, R3, 0x69, PT ;  /* 0x000000690300780c */ /* 0x000fe20003f64270 */
[--C-:B------:R-:W-:Y:S01]  /*4cf0*/  IMAD.MOV.U32 R68, RZ, RZ, R119.reuse ;  /* 0x000000ffff447224 */ /* 0x100fe200078e0077 */
[----:B------:R-:W-:Y:S01]  /*4d00*/  FSEL R3, R28, -INF , P2 ;  /* 0xff8000001c037808 */ /* 0x000fe20001000000 */
[----:B------:R1:W2:Y:S01]  /*4d10*/  MUFU.EX2 R32, R63 ;  /* 0x0000003f00207308 */ /* 0x0002a20000000800 */
[----:B------:R-:W-:Y:S01]  /*4d20*/  FMNMX.FTZ R26, R25, R26, !PT ;  /* 0x0000001a191a7209 */ /* 0x000fe20007810000 */
[--C-:B------:R-:W-:Y:S01]  /*4d30*/  IMAD.MOV.U32 R67, RZ, RZ, R119.reuse ;  /* 0x000000ffff437224 */ /* 0x100fe200078e0077 */
[----:B------:R-:W-:Y:S01]  /*4d40*/  FSEL R29, R29, -INF , P3 ;  /* 0xff8000001d1d7808 */ /* 0x000fe20001800000 */
[--C-:B------:R-:W-:Y:S01]  /*4d50*/  IMAD.MOV.U32 R64, RZ, RZ, R119.reuse ;  /* 0x000000ffff407224 */ /* 0x100fe200078e0077 */
[----:B------:R-:W-:Y:S01]  /*4d60*/  FMNMX.FTZ R26, R3, R26, !PT ;  /* 0x0000001a031a7209 */ /* 0x000fe20007810000 */
[--C-:B------:R-:W-:Y:S01]  /*4d70*/  IMAD.MOV.U32 R60, RZ, RZ, R119.reuse ;  /* 0x000000ffff3c7224 */ /* 0x100fe200078e0077 */
[----:B------:R-:W-:Y:S01]  /*4d80*/  F2FP.F16.F32.PACK_AB R201, R6, R201 ;  /* 0x000000c906c9723e */ /* 0x000fe200000000ff */
[----:B------:R-:W-:Y:S01]  /*4d90*/  MUFU.EX2 R87, R87 ;  /* 0x0000005700577308 */ /* 0x000fe20000000800 */
[----:B------:R-:W-:Y:S01]  /*4da0*/  FMNMX.FTZ R26, R29, R26, !PT ;  /* 0x0000001a1d1a7209 */ /* 0x000fe20007810000 */
[--C-:B-1----:R-:W-:Y:S01]  /*4db0*/  IMAD.MOV.U32 R63, RZ, RZ, R119.reuse ;  /* 0x000000ffff3f7224 */ /* 0x102fe200078e0077 */
[----:B------:R-:W-:Y:S01]  /*4dc0*/  F2FP.F16.F32.PACK_AB R197, R12, R197 ;  /* 0x000000c50cc5723e */ /* 0x000fe200000000ff */
[----:B------:R-:W-:Y:S01]  /*4dd0*/  IMAD.U32 R12, RZ, RZ, UR10 ;  /* 0x0000000aff0c7e24 */ /* 0x000fe2000f8e00ff */
[----:B------:R-:W-:Y:S01]  /*4de0*/  F2FP.F16.F32.PACK_AB R203, R10, R203 ;  /* 0x000000cb0acb723e */ /* 0x000fe200000000ff */
[----:B------:R-:W1:Y:S01]  /*4df0*/  SHFL.BFLY PT, R5, R26, 0x2, 0x1f ;  /* 0x0c401f001a057f89 */ /* 0x000e6200000e0000 */
[----:B------:R-:W-:Y:S01]  /*4e00*/  MOV R71, R119 ;  /* 0x0000007700477202 */ /* 0x000fe20000000f00 */
[----:B------:R3:W4:Y:S01]  /*4e10*/  MUFU.EX2 R28, R89 ;  /* 0x00000059001c7308 */ /* 0x0007220000000800 */
[----:B--2---:R-:W-:Y:S01]  /*4e20*/  F2FP.F16.F32.PACK_AB R195, R32, R85 ;  /* 0x0000005520c3723e */ /* 0x004fe200000000ff */
[--C-:B------:R-:W-:Y:S01]  /*4e30*/  IMAD.MOV.U32 R59, RZ, RZ, R119.reuse ;  /* 0x000000ffff3b7224 */ /* 0x100fe200078e0077 */
[----:B------:R-:W-:Y:S01]  /*4e40*/  MOV R52, R119 ;  /* 0x0000007700347202 */ /* 0x000fe20000000f00 */
[----:B------:R-:W-:-:S02]  /*4e50*/  IMAD.MOV.U32 R56, RZ, RZ, R119 ;  /* 0x000000ffff387224 */ /* 0x000fc400078e0077 */
[--C-:B------:R-:W-:Y:S02]  /*4e60*/  IMAD.MOV.U32 R48, RZ, RZ, R119.reuse ;  /* 0x000000ffff307224 */ /* 0x100fe400078e0077 */
[----:B------:R-:W2:Y:S01]  /*4e70*/  MUFU.EX2 R91, R91 ;  /* 0x0000005b005b7308 */ /* 0x000ea20000000800 */
[----:B---3--:R-:W-:-:S07]  /*4e80*/  IMAD.MOV.U32 R89, RZ, RZ, R119 ;  /* 0x000000ffff597224 */ /* 0x008fce00078e0077 */
[----:B------:R-:W-:Y:S01]  /*4e90*/  MUFU.EX2 R93, R93 ;  /* 0x0000005d005d7308 */ /* 0x000fe20000000800 */
[----:B----4-:R-:W-:Y:S02]  /*4ea0*/  F2FP.F16.F32.PACK_AB R189, R28, R87 ;  /* 0x000000571cbd723e */ /* 0x010fe400000000ff */
[----:B-1----:R-:W-:-:S05]  /*4eb0*/  FMNMX.FTZ R24, R26, R5, !PT ;  /* 0x000000051a187209 */ /* 0x002fca0007810000 */
[----:B------:R1:W3:Y:S01]  /*4ec0*/  MUFU.EX2 R36, R95 ;  /* 0x0000005f00247308 */ /* 0x0002e20000000800 */
[----:B--2---:R-:W-:Y:S01]  /*4ed0*/  F2FP.F16.F32.PACK_AB R191, R34, R91 ;  /* 0x0000005b22bf723e */ /* 0x004fe200000000ff */
[----:B------:R-:W2:Y:S06]  /*4ee0*/  SHFL.BFLY PT, R5, R24, 0x1, 0x1f ;  /* 0x0c201f0018057f89 */ /* 0x000eac00000e0000 */
[----:B------:R-:W-:Y:S01]  /*4ef0*/  MUFU.EX2 R97, R97 ;  /* 0x0000006100617308 */ /* 0x000fe20000000800 */
[----:B-1----:R-:W-:-:S07]  /*4f00*/  IMAD.MOV.U32 R95, RZ, RZ, R119 ;  /* 0x000000ffff5f7224 */ /* 0x002fce00078e0077 */
[----:B------:R1:W4:Y:S01]  /*4f10*/  MUFU.EX2 R38, R99 ;  /* 0x0000006300267308 */ /* 0x0003220000000800 */
[----:B---3--:R-:W-:-:S07]  /*4f20*/  F2FP.F16.F32.PACK_AB R185, R36, R93 ;  /* 0x0000005d24b9723e */ /* 0x008fce00000000ff */
[----:B------:R-:W-:Y:S01]  /*4f30*/  MUFU.EX2 R101, R101 ;  /* 0x0000006500657308 */ /* 0x000fe20000000800 */
[----:B-1----:R-:W-:Y:S01]  /*4f40*/  IMAD.MOV.U32 R99, RZ, RZ, R119 ;  /* 0x000000ffff637224 */ /* 0x002fe200078e0077 */
[----:B--2---:R-:W-:-:S04]  /*4f50*/  FMNMX.FTZ R5, R24, R5, !PT ;  /* 0x0000000518057209 */ /* 0x004fc80007810000 */
[C---:B------:R-:W-:Y:S01]  /*4f60*/  FSETP.NEU.FTZ.AND P2, PT, R5.reuse, -INF , PT ;  /* 0xff8000000500780b */ /* 0x040fe20003f5d000 */
[----:B------:R-:W-:Y:S01]  /*4f70*/  FMUL.FTZ R24, R5, R0 ;  /* 0x0000000005187220 */ /* 0x000fe20000410000 */
[----:B------:R-:W1:Y:S01]  /*4f80*/  MUFU.EX2 R26, R103 ;  /* 0x00000067001a7308 */ /* 0x000e620000000800 */
[----:B----4-:R-:W-:-:S03]  /*4f90*/  F2FP.F16.F32.PACK_AB R187, R38, R97 ;  /* 0x0000006126bb723e */ /* 0x010fc600000000ff */
        /* <DEDUP_REMOVED lines=27> */
[-CC-:B------:R-:W-:Y:S01]  /*5150*/  FFMA.FTZ R33, R33, R0.reuse, -R24.reuse ;  /* 0x0000000021217223 */ /* 0x180fe20000010818 */
[-CC-:B------:R-:W-:Y:S01]  /*5160*/  FFMA.FTZ R47, R47, R0.reuse, -R24.reuse ;  /* 0x000000002f2f7223 */ /* 0x180fe20000010818 */
[-CC-:B------:R-:W-:Y:S01]  /*5170*/  FFMA.FTZ R37, R37, R0.reuse, -R24.reuse ;  /* 0x0000000025257223 */ /* 0x180fe20000010818 */
[-CC-:B------:R-:W-:Y:S01]  /*5180*/  FFMA.FTZ R51, R51, R0.reuse, -R24.reuse ;  /* 0x0000000033337223 */ /* 0x180fe20000010818 */
[-CC-:B------:R-:W-:Y:S01]  /*5190*/  FFMA.FTZ R25, R25, R0.reuse, -R24.reuse ;  /* 0x0000000019197223 */ /* 0x180fe20000010818 */
[-CC-:B------:R-:W-:Y:S01]  /*51a0*/  FFMA.FTZ R3, R3, R0.reuse, -R24.reuse ;  /* 0x0000000003037223 */ /* 0x180fe20000010818 */
[----:B------:R-:W-:Y:S01]  /*51b0*/  FFMA.FTZ R24, R29, R0, -R24 ;  /* 0x000000001d187223 */ /* 0x000fe20000010818 */
[----:B------:R5:W0:Y:S01]  /*51c0*/  MUFU.EX2 R202, R77 ;  /* 0x0000004d00ca7308 */ /* 0x000a220000000800 */
[----:B-1----:R-:W-:Y:S01]  /*51d0*/  F2FP.F16.F32.PACK_AB R181, R26, R101 ;  /* 0x000000651ab5723e */ /* 0x002fe200000000ff */
[----:B------:R-:W-:-:S02]  /*51e0*/  IMAD.MOV.U32 R103, RZ, RZ, R119 ;  /* 0x000000ffff677224 */ /* 0x000fc400078e0077 */
[----:B--2---:R-:W-:-:S04]  /*51f0*/  IMAD.MOV.U32 R73, RZ, RZ, R119 ;  /* 0x000000ffff497224 */ /* 0x004fc800078e0077 */
[----:B------:R-:W1:Y:S01]  /*5200*/  MUFU.EX2 R11, R11 ;  /* 0x0000000b000b7308 */ /* 0x000e620000000800 */
[----:B-----5:R-:W-:-:S07]  /*5210*/  IMAD.MOV.U32 R77, RZ, RZ, R119 ;  /* 0x000000ffff4d7224 */ /* 0x020fce00078e0077 */
[----:B------:R2:W-:Y:S08]  /*5220*/  MUFU.EX2 R188, R49 ;  /* 0x0000003100bc7308 */ /* 0x0005f00000000800 */
[----:B------:R5:W1:Y:S01]  /*5230*/  MUFU.EX2 R196, R65 ;  /* 0x0000004100c47308 */ /* 0x000a620000000800 */
[----:B--2---:R-:W-:Y:S01]  /*5240*/  FADD.FTZ R49, R199, R44 ;  /* 0x0000002cc7317221 */ /* 0x004fe20000010000 */
[----:B---3--:R-:W-:Y:S01]  /*5250*/  FADD.FTZ R44, R7, R200 ;  /* 0x000000c8072c7221 */ /* 0x008fe20000010000 */
[----:B------:R-:W-:-:S02]  /*5260*/  F2FP.F16.F32.PACK_AB R200, R200, R7 ;  /* 0x00000007c8c8723e */ /* 0x000fc400000000ff */
[C---:B------:R-:W-:Y:S01]  /*5270*/  FADD.FTZ R46, R14.reuse, R49 ;  /* 0x000000310e2e7221 */ /* 0x040fe20000010000 */
[----:B----4-:R-:W-:Y:S01]  /*5280*/  FADD.FTZ R49, R9, R44 ;  /* 0x0000002c09317221 */ /* 0x010fe20000010000 */
[----:B------:R-:W-:Y:S01]  /*5290*/  F2FP.F16.F32.PACK_AB R199, R14, R199 ;  /* 0x000000c70ec7723e */ /* 0x000fe200000000ff */
[----:B------:R-:W2:Y:S01]  /*52a0*/  MUFU.EX2 R13, R13 ;  /* 0x0000000d000d7308 */ /* 0x000ea20000000800 */
[----:B------:R-:W-:Y:S01]  /*52b0*/  FADD.FTZ R55, R193, R46 ;  /* 0x0000002ec1377221 */ /* 0x000fe20000010000 */
[----:B0-----:R-:W-:Y:S01]  /*52c0*/  FADD.FTZ R44, R202, R49 ;  /* 0x00000031ca2c7221 */ /* 0x001fe20000010000 */
[C---:B------:R-:W-:Y:S01]  /*52d0*/  F2FP.F16.F32.PACK_AB R193, R20.reuse, R193 ;  /* 0x000000c114c1723e */ /* 0x040fe200000000ff */
[----:B-----5:R-:W-:Y:S02]  /*52e0*/  IMAD.MOV.U32 R65, RZ, RZ, R119 ;  /* 0x000000ffff417224 */ /* 0x020fe400078e0077 */
[----:B------:R-:W-:Y:S01]  /*52f0*/  FADD.FTZ R46, R20, R55 ;  /* 0x00000037142e7221 */ /* 0x000fe20000010000 */
[----:B-1----:R-:W-:Y:S01]  /*5300*/  FADD.FTZ R49, R11, R44 ;  /* 0x0000002c0b317221 */ /* 0x002fe20000010000 */
[----:B------:R-:W-:Y:S01]  /*5310*/  F2FP.F16.F32.PACK_AB R202, R202, R9 ;  /* 0x00000009caca723e */ /* 0x000fe200000000ff */
[----:B------:R0:W1:Y:S01]  /*5320*/  MUFU.EX2 R198, R69 ;  /* 0x0000004500c67308 */ /* 0x0000620000000800 */
[----:B------:R-:W-:-:S02]  /*5330*/  IMAD.MOV.U32 R55, RZ, RZ, R119 ;  /* 0x000000ffff377224 */ /* 0x000fc400078e0077 */
[C---:B------:R-:W-:Y:S01]  /*5340*/  FADD.FTZ R44, R196.reuse, R49 ;  /* 0x00000031c42c7221 */ /* 0x040fe20000010000 */
[----:B------:R-:W-:-:S04]  /*5350*/  F2FP.F16.F32.PACK_AB R196, R196, R11 ;  /* 0x0000000bc4c4723e */ /* 0x000fc800000000ff */
[----:B------:R-:W3:Y:S01]  /*5360*/  MUFU.EX2 R15, R15 ;  /* 0x0000000f000f7308 */ /* 0x000ee20000000800 */
[----:B0-----:R-:W-:-:S07]  /*5370*/  IMAD.MOV.U32 R69, RZ, RZ, R119 ;  /* 0x000000ffff457224 */ /* 0x001fce00078e0077 */
[----:B------:R0:W-:Y:S08]  /*5380*/  MUFU.EX2 R190, R53 ;  /* 0x0000003500be7308 */ /* 0x0001f00000000800 */
[----:B------:R4:W5:Y:S01]  /*5390*/  MUFU.EX2 R192, R57 ;  /* 0x0000003900c07308 */ /* 0x0009620000000800 */
[----:B0-----:R-:W-:Y:S01]  /*53a0*/  FADD.FTZ R53, R85, R46 ;  /* 0x0000002e55357221 */ /* 0x001fe20000010000 */
[----:B------:R-:W-:-:S03]  /*53b0*/  IMAD.MOV.U32 R85, RZ, RZ, R119 ;  /* 0x000000ffff557224 */ /* 0x000fc600078e0077 */
[----:B------:R-:W-:Y:S01]  /*53c0*/  FADD.FTZ R46, R32, R53 ;  /* 0x00000035202e7221 */ /* 0x000fe20000010000 */
[--C-:B------:R-:W-:Y:S02]  /*53d0*/  IMAD.MOV.U32 R53, RZ, RZ, R119.reuse ;  /* 0x000000ffff357224 */ /* 0x100fe400078e0077 */
[----:B------:R-:W0:Y:S01]  /*53e0*/  MUFU.EX2 R21, R21 ;  /* 0x0000001500157308 */ /* 0x000e220000000800 */
[----:B------:R-:W-:Y:S01]  /*53f0*/  FADD.FTZ R49, R87, R46 ;  /* 0x0000002e57317221 */ /* 0x000fe20000010000 */
[--C-:B------:R-:W-:Y:S02]  /*5400*/  IMAD.MOV.U32 R87, RZ, RZ, R119.reuse ;  /* 0x000000ffff577224 */ /* 0x100fe400078e0077 */
[----:B----4-:R-:W-:Y:S02]  /*5410*/  IMAD.MOV.U32 R57, RZ, RZ, R119 ;  /* 0x000000ffff397224 */ /* 0x010fe400078e0077 */
[----:B------:R-:W-:Y:S01]  /*5420*/  FADD.FTZ R2, R28, R49 ;  /* 0x000000311c027221 */ /* 0x000fe20000010000 */
[--C-:B------:R-:W-:Y:S01]  /*5430*/  IMAD.MOV.U32 R46, RZ, RZ, R119.reuse ;  /* 0x000000ffff2e7224 */ /* 0x100fe200078e0077 */
[----:B------:R2:W-:Y:S02]  /*5440*/  MUFU.EX2 R184, R41 ;  /* 0x0000002900b87308 */ /* 0x0005e40000000800 */
[----:B------:R-:W-:Y:S01]  /*5450*/  FADD.FTZ R49, R91, R2 ;  /* 0x000000025b317221 */ /* 0x000fe20000010000 */
[----:B------:R-:W-:-:S02]  /*5460*/  IMAD.MOV.U32 R91, RZ, RZ, R119 ;  /* 0x000000ffff5b7224 */ /* 0x000fc400078e0077 */
[--C-:B------:R-:W-:Y:S02]  /*5470*/  IMAD.MOV.U32 R32, RZ, RZ, R119.reuse ;  /* 0x000000ffff207224 */ /* 0x100fe400078e0077 */
[----:B------:R-:W-:Y:S01]  /*5480*/  IMAD.MOV.U32 R28, RZ, RZ, R119 ;  /* 0x000000ffff1c7224 */ /* 0x000fe200078e0077 */
[----:B------:R4:W0:Y:S01]  /*5490*/  MUFU.EX2 R194, R61 ;  /* 0x0000003d00c27308 */ /* 0x0008220000000800 */
[----:B--2---:R-:W-:-:S04]  /*54a0*/  FADD.FTZ R41, R13, R44 ;  /* 0x0000002c0d297221 */ /* 0x004fc80000010000 */
[C---:B-1----:R-:W-:Y:S01]  /*54b0*/  FADD.FTZ R44, R198.reuse, R41 ;  /* 0x00000029c62c7221 */ /* 0x042fe20000010000 */
[----:B------:R-:W-:Y:S02]  /*54c0*/  F2FP.F16.F32.PACK_AB R198, R198, R13 ;  /* 0x0000000dc6c6723e */ /* 0x000fe400000000ff */
[----:B------:R-:W1:Y:S01]  /*54d0*/  MUFU.EX2 R27, R27 ;  /* 0x0000001b001b7308 */ /* 0x000e620000000800 */
[----:B---3--:R-:W-:Y:S01]  /*54e0*/  FADD.FTZ R41, R15, R44 ;  /* 0x0000002c0f297221 */ /* 0x008fe20000010000 */
[----:B------:R-:W-:Y:S01]  /*54f0*/  FADD.FTZ R44, R34, R49 ;  /* 0x00000031222c7221 */ /* 0x000fe20000010000 */
[----:B----4-:R-:W-:Y:S01]  /*5500*/  IMAD.MOV.U32 R61, RZ, RZ, R119 ;  /* 0x000000ffff3d7224 */ /* 0x010fe200078e0077 */
[----:B------:R-:W-:Y:S01]  /*5510*/  MOV R34, R119 ;  /* 0x0000007700227202 */ /* 0x000fe20000000f00 */
[C---:B-----5:R-:W-:Y:S01]  /*5520*/  FADD.FTZ R2, R192.reuse, R41 ;  /* 0x00000029c0027221 */ /* 0x060fe20000010000 */
[----:B------:R-:W-:Y:S01]  /*5530*/  F2FP.F16.F32.PACK_AB R192, R192, R15 ;  /* 0x0000000fc0c0723e */ /* 0x000fe200000000ff */
[----:B------:R-:W-:Y:S01]  /*5540*/  IMAD.MOV.U32 R49, RZ, RZ, R119 ;  /* 0x000000ffff317224 */ /* 0x000fe200078e0077 */
[----:B------:R-:W2:Y:S01]  /*5550*/  MUFU.EX2 R31, R31 ;  /* 0x0000001f001f7308 */ /* 0x000ea20000000800 */
[----:B0-----:R-:W-:-:S04]  /*5560*/  FADD.FTZ R41, R21, R2 ;  /* 0x0000000215297221 */ /* 0x001fc80000010000 */
[C---:B------:R-:W-:Y:S01]  /*5570*/  FADD.FTZ R2, R194.reuse, R41 ;  /* 0x00000029c2027221 */ /* 0x040fe20000010000 */
[----:B------:R-:W-:Y:S02]  /*5580*/  F2FP.F16.F32.PACK_AB R194, R194, R21 ;  /* 0x00000015c2c2723e */ /* 0x000fe400000000ff */
[----:B------:R0:W-:Y:S01]  /*5590*/  MUFU.EX2 R186, R45 ;  /* 0x0000002d00ba7308 */ /* 0x0001e20000000800 */
[----:B-1----:R-:W-:-:S04]  /*55a0*/  FADD.FTZ R41, R27, R2 ;  /* 0x000000021b297221 */ /* 0x002fc80000010000 */
[C---:B------:R-:W-:Y:S01]  /*55b0*/  FADD.FTZ R2, R188.reuse, R41 ;  /* 0x00000029bc027221 */ /* 0x040fe20000010000 */
[----:B------:R-:W-:Y:S01]  /*55c0*/  F2FP.F16.F32.PACK_AB R188, R188, R27 ;  /* 0x0000001bbcbc723e */ /* 0x000fe200000000ff */
[--C-:B------:R-:W-:Y:S01]  /*55d0*/  IMAD.MOV.U32 R41, RZ, RZ, R119.reuse ;  /* 0x000000ffff297224 */ /* 0x100fe200078e0077 */
[----:B------:R-:W1:Y:S01]  /*55e0*/  MUFU.EX2 R35, R35 ;  /* 0x0000002300237308 */ /* 0x000e620000000800 */
[----:B0-----:R-:W-:Y:S01]  /*55f0*/  FADD.FTZ R45, R93, R44 ;  /* 0x0000002c5d2d7221 */ /* 0x001fe20000010000 */
[--C-:B------:R-:W-:Y:S02]  /*5600*/  IMAD.MOV.U32 R93, RZ, RZ, R119.reuse ;  /* 0x000000ffff5d7224 */ /* 0x100fe400078e0077 */
[----:B------:R-:W-:Y:S02]  /*5610*/  IMAD.MOV.U32 R27, RZ, RZ, R119 ;  /* 0x000000ffff1b7224 */ /* 0x000fe400078e0077 */
[----:B------:R-:W-:Y:S01]  /*5620*/  FADD.FTZ R44, R36, R45 ;  /* 0x0000002d242c7221 */ /* 0x000fe20000010000 */
[--C-:B------:R-:W-:Y:S01]  /*5630*/  IMAD.MOV.U32 R45, RZ, RZ, R119.reuse ;  /* 0x000000ffff2d7224 */ /* 0x100fe200078e0077 */
[----:B------:R-:W0:Y:S02]  /*5640*/  MUFU.EX2 R39, R39 ;  /* 0x0000002700277308 */ /* 0x000e240000000800 */
[----:B------:R-:W-:Y:S01]  /*5650*/  FADD.FTZ R29, R97, R44 ;  /* 0x0000002c611d7221 */ /* 0x000fe20000010000 */
[----:B------:R-:W-:-:S02]  /*5660*/  IMAD.MOV.U32 R97, RZ, RZ, R119 ;  /* 0x000000ffff617224 */ /* 0x000fc400078e0077 */
[----:B------:R-:W-:Y:S02]  /*5670*/  IMAD.MOV.U32 R44, RZ, RZ, R119 ;  /* 0x000000ffff2c7224 */ /* 0x000fe400078e0077 */
[----:B------:R-:W-:Y:S01]  /*5680*/  FADD.FTZ R6, R38, R29 ;  /* 0x0000001d26067221 */ /* 0x000fe20000010000 */
[----:B--2---:R-:W-:Y:S01]  /*5690*/  FADD.FTZ R29, R31, R2 ;  /* 0x000000021f1d7221 */ /* 0x004fe20000010000 */
[--C-:B------:R-:W-:Y:S01]  /*56a0*/  IMAD.MOV.U32 R38, RZ, RZ, R119.reuse ;  /* 0x000000ffff267224 */ /* 0x100fe200078e0077 */
[----:B------:R-:W2:Y:S01]  /*56b0*/  MUFU.EX2 R43, R43 ;  /* 0x0000002b002b7308 */ /* 0x000ea20000000800 */
[----:B------:R-:W-:Y:S02]  /*56c0*/  IMAD.MOV.U32 R36, RZ, RZ, R119 ;  /* 0x000000ffff247224 */ /* 0x000fe400078e0077 */
[C---:B------:R-:W-:Y:S01]  /*56d0*/  FADD.FTZ R2, R190.reuse, R29 ;  /* 0x0000001dbe027221 */ /* 0x040fe20000010000 */
[----:B------:R-:W-:Y:S01]  /*56e0*/  F2FP.F16.F32.PACK_AB R190, R190, R31 ;  /* 0x0000001fbebe723e */ /* 0x000fe200000000ff */
[----:B------:R-:W-:-:S02]  /*56f0*/  IMAD.MOV.U32 R31, RZ, RZ, R119 ;  /* 0x000000ffff1f7224 */ /* 0x000fc400078e0077 */
[----:B-1----:R-:W-:Y:S01]  /*5700*/  FADD.FTZ R29, R35, R2 ;  /* 0x00000002231d7221 */ /* 0x002fe20000010000 */
[----:B------:R1:W3:Y:S03]  /*5710*/  MUFU.EX2 R180, R33 ;  /* 0x0000002100b47308 */ /* 0x0002e60000000800 */
[C---:B------:R-:W-:Y:S01]  /*5720*/  FADD.FTZ R2, R184.reuse, R29 ;  /* 0x0000001db8027221 */ /* 0x040fe20000010000 */
[----:B------:R-:W-:Y:S01]  /*5730*/  F2FP.F16.F32.PACK_AB R184, R184, R35 ;  /* 0x00000023b8b8723e */ /* 0x000fe200000000ff */
[----:B------:R-:W-:Y:S02]  /*5740*/  IMAD.MOV.U32 R35, RZ, RZ, R119 ;  /* 0x000000ffff237224 */ /* 0x000fe400078e0077 */
[----:B0-----:R-:W-:Y:S01]  /*5750*/  FADD.FTZ R29, R39, R2 ;  /* 0x00000002271d7221 */ /* 0x001fe20000010000 */
[----:B------:R-:W-:Y:S01]  /*5760*/  MUFU.EX2 R47, R47 ;  /* 0x0000002f002f7308 */ /* 0x000fe20000000800 */
[----:B-1----:R-:W-:-:S02]  /*5770*/  FADD.FTZ R33, R101, R6 ;  /* 0x0000000665217221 */ /* 0x002fc40000010000 */
[C---:B------:R-:W-:Y:S01]  /*5780*/  FADD.FTZ R2, R186.reuse, R29 ;  /* 0x0000001dba027221 */ /* 0x040fe20000010000 */
[----:B------:R-:W-:Y:S01]  /*5790*/  F2FP.F16.F32.PACK_AB R186, R186, R39 ;  /* 0x00000027baba723e */ /* 0x000fe200000000ff */
[----:B------:R-:W-:Y:S02]  /*57a0*/  IMAD.MOV.U32 R101, RZ, RZ, R119 ;  /* 0x000000ffff657224 */ /* 0x000fe400078e0077 */
[----:B------:R-:W-:Y:S01]  /*57b0*/  FADD.FTZ R6, R26, R33 ;  /* 0x000000211a067221 */ /* 0x000fe20000010000 */
[----:B--2---:R-:W-:Y:S01]  /*57c0*/  FADD.FTZ R29, R43, R2 ;  /* 0x000000022b1d7221 */ /* 0x004fe20000010000 */
[----:B------:R-:W-:Y:S01]  /*57d0*/  IMAD.MOV.U32 R39, RZ, RZ, R119 ;  /* 0x000000ffff277224 */ /* 0x000fe200078e0077 */
[----:B------:R0:W1:Y:S01]  /*57e0*/  MUFU.EX2 R40, R107 ;  /* 0x0000006b00287308 */ /* 0x0000620000000800 */
[----:B------:R-:W-:Y:S01]  /*57f0*/  FADD.FTZ R33, R105, R6 ;  /* 0x0000000669217221 */ /* 0x000fe20000010000 */
[C---:B---3--:R-:W-:Y:S01]  /*5800*/  FADD.FTZ R2, R180.reuse, R29 ;  /* 0x0000001db4027221 */ /* 0x048fe20000010000 */
[----:B------:R-:W-:Y:S01]  /*5810*/  F2FP.F16.F32.PACK_AB R180, R180, R43 ;  /* 0x0000002bb4b4723e */ /* 0x000fe200000000ff */
[----:B------:R-:W-:-:S02]  /*5820*/  IMAD.MOV.U32 R43, RZ, RZ, R119 ;  /* 0x000000ffff2b7224 */ /* 0x000fc400078e0077 */
[--C-:B------:R-:W-:Y:S02]  /*5830*/  IMAD.MOV.U32 R29, RZ, RZ, R119.reuse ;  /* 0x000000ffff1d7224 */ /* 0x100fe400078e0077 */
[----:B------:R2:W-:Y:S01]  /*5840*/  MUFU.EX2 R182, R37 ;  /* 0x0000002500b67308 */ /* 0x0005e20000000800 */
[--C-:B0-----:R-:W-:Y:S02]  /*5850*/  IMAD.MOV.U32 R107, RZ, RZ, R119.reuse ;  /* 0x000000ffff6b7224 */ /* 0x101fe400078e0077 */
[----:B------:R-:W-:-:S05]  /*5860*/  IMAD.MOV.U32 R26, RZ, RZ, R119 ;  /* 0x000000ffff1a7224 */ /* 0x000fca00078e0077 */
[----:B------:R-:W0:Y:S01]  /*5870*/  MUFU.EX2 R109, R109 ;  /* 0x0000006d006d7308 */ /* 0x000e220000000800 */
[C---:B-1----:R-:W-:Y:S01]  /*5880*/  FADD.FTZ R6, R40.reuse, R33 ;  /* 0x0000002128067221 */ /* 0x042fe20000010000 */
[----:B------:R-:W-:Y:S01]  /*5890*/  F2FP.F16.F32.PACK_AB R183, R40, R105 ;  /* 0x0000006928b7723e */ /* 0x000fe200000000ff */
[--C-:B------:R-:W-:Y:S02]  /*58a0*/  IMAD.MOV.U32 R105, RZ, RZ, R119.reuse ;  /* 0x000000ffff697224 */ /* 0x100fe400078e0077 */
[--C-:B------:R-:W-:Y:S02]  /*58b0*/  IMAD.MOV.U32 R40, RZ, RZ, R119.reuse ;  /* 0x000000ffff287224 */ /* 0x100fe400078e0077 */
[----:B--2---:R-:W-:Y:S01]  /*58c0*/  IMAD.MOV.U32 R37, RZ, RZ, R119 ;  /* 0x000000ffff257224 */ /* 0x004fe200078e0077 */
[----:B------:R-:W-:Y:S08]  /*58d0*/  MUFU.EX2 R51, R51 ;  /* 0x0000003300337308 */ /* 0x000ff00000000800 */
[----:B------:R1:W2:Y:S01]  /*58e0*/  MUFU.EX2 R42, R111 ;  /* 0x0000006f002a7308 */ /* 0x0002a20000000800 */
[----:B0-----:R-:W-:-:S07]  /*58f0*/  FADD.FTZ R33, R109, R6 ;  /* 0x000000066d217221 */ /* 0x001fce0000010000 */
[----:B------:R0:W3:Y:S01]  /*5900*/  MUFU.EX2 R176, R25 ;  /* 0x0000001900b07308 */ /* 0x0000e20000000800 */
[----:B-1----:R-:W-:-:S07]  /*5910*/  IMAD.MOV.U32 R111, RZ, RZ, R119 ;  /* 0x000000ffff6f7224 */ /* 0x002fce00078e0077 */
[----:B------:R-:W1:Y:S01]  /*5920*/  MUFU.EX2 R113, R113 ;  /* 0x0000007100717308 */ /* 0x000e620000000800 */
[----:B0-----:R-:W-:Y:S01]  /*5930*/  FADD.FTZ R25, R47, R2 ;  /* 0x000000022f197221 */ /* 0x001fe20000010000 */
[C---:B--2---:R-:W-:Y:S01]  /*5940*/  FADD.FTZ R6, R42.reuse, R33 ;  /* 0x000000212a067221 */ /* 0x044fe20000010000 */
[----:B------:R-:W-:Y:S01]  /*5950*/  F2FP.F16.F32.PACK_AB R177, R42, R109 ;  /* 0x0000006d2ab1723e */ /* 0x000fe200000000ff */
[----:B------:R-:W-:Y:S02]  /*5960*/  IMAD.MOV.U32 R42, RZ, RZ, R119 ;  /* 0x000000ffff2a7224 */ /* 0x000fe400078e0077 */
[C---:B------:R-:W-:Y:S01]  /*5970*/  FADD.FTZ R2, R182.reuse, R25 ;  /* 0x00000019b6027221 */ /* 0x040fe20000010000 */
[----:B------:R-:W-:Y:S01]  /*5980*/  F2FP.F16.F32.PACK_AB R182, R182, R47 ;  /* 0x0000002fb6b6723e */ /* 0x000fe200000000ff */
[--C-:B------:R-:W-:Y:S01]  /*5990*/  IMAD.MOV.U32 R47, RZ, RZ, R119.reuse ;  /* 0x000000ffff2f7224 */ /* 0x100fe200078e0077 */
[----:B------:R-:W0:Y:S01]  /*59a0*/  MUFU.EX2 R3, R3 ;  /* 0x0000000300037308 */ /* 0x000e220000000800 */
[----:B------:R-:W-:Y:S01]  /*59b0*/  FADD.FTZ R7, R51, R2 ;  /* 0x0000000233077221 */ /* 0x000fe20000010000 */
[----:B------:R-:W-:Y:S01]  /*59c0*/  MOV R109, R119 ;  /* 0x00000077006d7202 */ /* 0x000fe20000000f00 */
[----:B------:R-:W-:-:S02]  /*59d0*/  IMAD.MOV.U32 R25, RZ, RZ, R119 ;  /* 0x000000ffff197224 */ /* 0x000fc400078e0077 */
[C---:B---3--:R-:W-:Y:S01]  /*59e0*/  FADD.FTZ R2, R176.reuse, R7 ;  /* 0x00000007b0027221 */ /* 0x048fe20000010000 */
[----:B------:R-:W-:Y:S01]  /*59f0*/  F2FP.F16.F32.PACK_AB R176, R176, R51 ;  /* 0x00000033b0b0723e */ /* 0x000fe200000000ff */
[----:B------:R-:W-:Y:S01]  /*5a00*/  IMAD.MOV.U32 R51, RZ, RZ, R119 ;  /* 0x000000ffff337224 */ /* 0x000fe200078e0077 */
[----:B------:R-:W2:Y:S01]  /*5a10*/  MUFU.EX2 R30, R30 ;  /* 0x0000001e001e7308 */ /* 0x000ea20000000800 */
[----:B-1----:R-:W-:-:S07]  /*5a20*/  FADD.FTZ R33, R113, R6 ;  /* 0x0000000671217221 */ /* 0x002fce0000010000 */
[----:B------:R-:W1:Y:S01]  /*5a30*/  MUFU.EX2 R24, R24 ;  /* 0x0000001800187308 */ /* 0x000e620000000800 */
[----:B0-----:R-:W-:Y:S01]  /*5a40*/  FADD.FTZ R7, R3, R2 ;  /* 0x0000000203077221 */ /* 0x001fe20000010000 */
[----:B------:R-:W-:Y:S02]  /*5a50*/  IMAD.MOV.U32 R2, RZ, RZ, 0x3f800000 ;  /* 0x3f800000ff027424 */ /* 0x000fe400078e00ff */
[C---:B--2---:R-:W-:Y:S01]  /*5a60*/  FADD.FTZ R6, R30.reuse, R33 ;  /* 0x000000211e067221 */ /* 0x044fe20000010000 */
[----:B------:R-:W-:Y:S01]  /*5a70*/  F2FP.F16.F32.PACK_AB R179, R30, R113 ;  /* 0x000000711eb3723e */ /* 0x000fe200000000ff */
[--C-:B------:R-:W-:Y:S02]  /*5a80*/  IMAD.MOV.U32 R113, RZ, RZ, R119.reuse ;  /* 0x000000ffff717224 */ /* 0x100fe400078e0077 */
[--C-:B------:R-:W-:Y:S02]  /*5a90*/  IMAD.MOV.U32 R33, RZ, RZ, R119.reuse ;  /* 0x000000ffff217224 */ /* 0x100fe400078e0077 */
[----:B------:R-:W-:-:S02]  /*5aa0*/  IMAD.MOV.U32 R30, RZ, RZ, R119 ;  /* 0x000000ffff1e7224 */ /* 0x000fc400078e0077 */
[C---:B-1----:R-:W-:Y:S01]  /*5ab0*/  FADD.FTZ R7, R24.reuse, R7 ;  /* 0x0000000718077221 */ /* 0x042fe20000010000 */
[----:B------:R-:W-:Y:S01]  /*5ac0*/  F2FP.F16.F32.PACK_AB R178, R24, R3 ;  /* 0x0000000318b2723e */ /* 0x000fe200000000ff */
[----:B------:R-:W-:Y:S02]  /*5ad0*/  IMAD.MOV.U32 R3, RZ, RZ, 0x3f800000 ;  /* 0x3f800000ff037424 */ /* 0x000fe400078e00ff */
[----:B------:R-:W-:Y:S01]  /*5ae0*/  IMAD.MOV.U32 R24, RZ, RZ, R119 ;  /* 0x000000ffff187224 */ /* 0x000fe200078e0077 */
[----:B------:R-:W-:Y:S06]  /*5af0*/  @!P2 BRA `(.L_x_4860) ;  /* 0x0000004400c4a947 */ /* 0x000fec0003800000 */
[----:B------:R-:W-:Y:S01]  /*5b00*/  IMAD.MOV.U32 R9, RZ, RZ, R4 ;  /* 0x000000ffff097224 */ /* 0x000fe200078e0004 */
[----:B------:R-:W-:Y:S01]  /*5b10*/  CS2R R118, SRZ ;  /* 0x0000000000767805 */ /* 0x000fe2000001ff00 */
[----:B------:R-:W-:Y:S01]  /*5b20*/  IMAD.MOV.U32 R10, RZ, RZ, R5 ;  /* 0x000000ffff0a7224 */ /* 0x000fe200078e0005 */
[----:B------:R-:W-:Y:S01]  /*5b30*/  CS2R R114, SRZ ;  /* 0x0000000000727805 */ /* 0x000fe2000001ff00 */
        /* <DEDUP_REMOVED lines=48> */
[----:B------:R-:W-:-:S06]  /*5e40*/  UMOV UR37, UR36 ;  /* 0x0000002400257c82 */ /* 0x000fcc0008000000 */
.L_x_4869:
[----:B------:R-:W-:Y:S01]  /*5e50*/  R2UR UR7, R11 ;  /* 0x000000000b0772ca */ /* 0x000fe200000e0000 */
[----:B------:R-:W-:-:S04]  /*5e60*/  UIADD3 UR6, UR37, 0x1, URZ ;  /* 0x0000000125067890 */ /* 0x000fc8000fffe03f */
[----:B------:R-:W-:-:S04]  /*5e70*/  UISETP.NE.AND UP0, UPT, UR6, 0x2, UPT ;  /* 0x000000020600788c */ /* 0x000fc8000bf05270 */
[----:B------:R-:W-:Y:S02]  /*5e80*/  USEL UR61, URZ, 0x1, UP0 ;  /* 0x000000013f3d7887 */ /* 0x000fe40008000000 */
[----:B------:R-:W-:Y:S02]  /*5e90*/  USEL UR36, UR6, URZ, UP0 ;  /* 0x0000003f06247287 */ /* 0x000fe40008000000 */
[----:B------:R-:W-:Y:S01]  /*5ea0*/  ULOP3.LUT UR61, UR7, UR61, URZ, 0x3c, !UPT ;  /* 0x0000003d073d7292 */ /* 0x000fe2000f8e3c3f */
[----:B------:R-:W-:Y:S11]  /*5eb0*/  @!P0 BRA `(.L_x_4861) ;  /* 0x0000000000048947 */ /* 0x000ff60003800000 */
[----:B------:R-:W-:Y:S01]  /*5ec0*/  BPT.TRAP 0x1 ;  /* 0x000000040000795c */ /* 0x000fe20000300000 */
.L_x_4861:
[----:B------:R-:W-:Y:S01]  /*5ed0*/  ULEA UR39, UR36, UR60, 0x3 ;  /* 0x0000003c24277291 */ /* 0x000fe2000f8e183f */
[----:B------:R-:W-:-:S05]  /*5ee0*/  IMAD.U32 R0, RZ, RZ, UR61 ;  /* 0x0000003dff007e24 */ /* 0x000fca000f8e00ff */
[----:B------:R-:W-:-:S04]  /*5ef0*/  SHF.L.U32 R0, R0, 0x1f, RZ ;  /* 0x0000001f00007819 */ /* 0x000fc800000006ff */
[----:B------:R0:W1:Y:S01]  /*5f00*/  SYNCS.PHASECHK.TRANS64.TRYWAIT P2, [UR39+0x36830], R0 ;  /* 0x03683000ff0075a7 */ /* 0x0000620008040167 */
[----:B------:R-:W-:Y:S05]  /*5f10*/  @!P0 BRA `(.L_x_4862) ;  /* 0x0000000000048947 */ /* 0x000fea0003800000 */
[----:B------:R-:W-:Y:S01]  /*5f20*/  BPT.TRAP 0x1 ;  /* 0x000000040000795c */ /* 0x000fe20000300000 */
.L_x_4862:
[----:B-1----:R-:W-:Y:S05]  /*5f30*/  @P2 BRA `(.L_x_4863) ;  /* 0x0000000000082947 */ /* 0x002fea0003800000 */
[----:B------:R-:W1:Y:S02]  /*5f40*/  SYNCS.PHASECHK.TRANS64.TRYWAIT P2, [UR39+0x36830], R0 ;  /* 0x03683000ff0075a7 */ /* 0x000e640008040167 */
[----:B-1----:R-:W-:Y:S05]  /*5f50*/  @!P2 BRA `(.L_x_4864) ;  /* 0x0000010c0034a947 */ /* 0x002fea0003800000 */
.L_x_4863:
[----:B------:R-:W-:Y:S01]  /*5f60*/  R2UR UR6, R8 ;  /* 0x00000000080672ca */ /* 0x000fe200000e0000 */
[----:B------:R-:W-:Y:S01]  /*5f70*/  WARPGROUP.ARRIVE ;  /* 0x00000000000079c5 */ /* 0x000fe20000000000 */
[----:B------:R-:W-:Y:S01]  /*5f80*/  UMOV UR7, 0x40000040 ;  /* 0x4000004000077882 */ /* 0x000fe20000000000 */
[----:B------:R-:W-:Y:S01]  /*5f90*/  UMOV UR56, UR4 ;  /* 0x0000000400387c82 */ /* 0x000fe20008000000 */
[----:B------:R-:W-:Y:S01]  /*5fa0*/  UMOV UR57, UR5 ;  /* 0x0000000500397c82 */ /* 0x000fe20008000000 */
        /* <DEDUP_REMOVED lines=15> */
[----:B------:R-:W-:Y:S01]  /*60a0*/  FMUL.FTZ R28, R28, R2 ;  /* 0x000000021c1c7220 */ /* 0x000fe20000410000 */
[----:B------:R-:W-:-:S02]  /*60b0*/  UIADD3 UR14, UR6, 0x102, URZ ;  /* 0x00000102060e7890 */ /* 0x000fc4000fffe03f */
[----:B------:R-:W-:Y:S01]  /*60c0*/  HGMMA.64x16x16.F32 R168, gdesc[UR4], RZ, !UPT, gsb0 ;  /* 0x0020000004a879f0 */ /* 0x000fe2000c0008ff */
        /* <DEDUP_REMOVED lines=114> */
[----:B------:R-:W-:-:S03]  /*67f0*/  FMUL.FTZ R119, R119, R3 ;  /* 0x0000000377777220 */ /* 0x000fc60000410000 */
        /* <DEDUP_REMOVED lines=464> */
.L_x_4865:
[----:B------:R-:W-:Y:S01]  /*8500*/  R2UR UR6, R11 ;  /* 0x000000000b0672ca */ /* 0x000fe200000e0000 */
[----:B------:R-:W-:-:S12]  /*8510*/  ULEA UR10, UR37, UR60, 0x3 ;  /* 0x0000003c250a7291 */ /* 0x000fd8000f8e183f */
[----:B01----:R-:W-:-:S05]  /*8520*/  IMAD.U32 R0, RZ, RZ, UR6 ;  /* 0x00000006ff007e24 */ /* 0x003fca000f8e00ff */
[----:B------:R-:W-:-:S04]  /*8530*/  SHF.L.U32 R0, R0, 0x1f, RZ ;  /* 0x0000001f00007819 */ /* 0x000fc800000006ff */
[----:B------:R0:W1:Y:S01]  /*8540*/  SYNCS.PHASECHK.TRANS64.TRYWAIT P2, [UR10+0x36850], R0 ;  /* 0x03685000ff0075a7 */ /* 0x000062000804014a */
[----:B------:R-:W-:Y:S05]  /*8550*/  @!P0 BRA `(.L_x_4866) ;  /* 0x0000000000048947 */ /* 0x000fea0003800000 */
[----:B------:R-:W-:Y:S01]  /*8560*/  BPT.TRAP 0x1 ;  /* 0x000000040000795c */ /* 0x000fe20000300000 */
.L_x_4866:
[----:B-1----:R-:W-:Y:S05]  /*8570*/  @P2 BRA `(.L_x_4867) ;  /* 0x0000000000082947 */ /* 0x002fea0003800000 */
[----:B------:R-:W1:Y:S02]  /*8580*/  SYNCS.PHASECHK.TRANS64.TRYWAIT P2, [UR10+0x36850], R0 ;  /* 0x03685000ff0075a7 */ /* 0x000e64000804014a */
[----:B-1----:R-:W-:Y:S05]  /*8590*/  @!P2 BRA `(.L_x_4868) ;  /* 0x000000e400bca947 */ /* 0x002fea0003800000 */
.L_x_4867:
[----:B------:R-:W-:Y:S01]  /*85a0*/  UIADD3 UR6, UR60, 0x400, URZ ;  /* 0x000004003c067890 */ /* 0x000fe2000fffe03f */
[----:B------:R-:W-:Y:S01]  /*85b0*/  WARPGROUP.ARRIVE ;  /* 0x00000000000079c5 */ /* 0x000fe20000000000 */
[----:B------:R-:W-:Y:S01]  /*85c0*/  UMOV UR7, 0x40000040 ;  /* 0x4000004000077882 */ /* 0x000fe20000000000 */
[----:B------:R-:W-:Y:S01]  /*85d0*/  R2UR UR18, R17 ;  /* 0x00000000111272ca */ /* 0x000fe200000e0000 */
[----:B------:R-:W-:Y:S01]  /*85e0*/  USHF.R.U32.HI UR6, URZ, 0x4, UR6 ;  /* 0x000000043f067899 */ /* 0x000fe20008011606 */
[----:B------:R-:W-:Y:S02]  /*85f0*/  R2UR UR15, R19 ;  /* 0x00000000130f72ca */ /* 0x000fe400000e0000 */
[----:B------:R-:W-:Y:S01]  /*8600*/  R2UR UR14, R18 ;  /* 0x00000000120e72ca */ /* 0x000fe200000e0000 */
        /* <DEDUP_REMOVED lines=16> */
[----:B------:R-:W-:Y:S01]  /*8710*/  USHF.L.U32 UR6, UR18, 0x7, URZ ;  /* 0x0000000712067899 */ /* 0x000fe2000800063f */
[----:B------:R-:W-:-:S03]  /*8720*/  UMOV UR7, 0x40000040 ;  /* 0x4000004000077882 */ /* 0x000fc60000000000 */
[----:B------:R-:W-:-:S04]  /*8730*/  UIMAD UR6, UR38, -0x70, UR6 ;  /* 0xffffff90260678a4 */ /* 0x000fc8000f8e0206 */
[----:B------:R-:W-:-:S04]  /*8740*/  UIADD3 UR6, UR6, 0x1, UR15 ;  /* 0x0000000106067890 */ /* 0x000fc8000fffe00f */
[----:B------:R-:W-:Y:S01]  /*8750*/  UIADD3 UR6, UR6, -UR14, URZ ;  /* 0x8000000e06067290 */ /* 0x000fe2000fffe03f */
[----:B------:R-:W-:-:S05]  /*8760*/  R2UR UR14, R12 ;  /* 0x000000000c0e72ca */ /* 0x000fca00000e0000 */
[----:B-1----:R-:W-:Y:S01]  /*8770*/  IMAD.U32 R3, RZ, RZ, UR6 ;  /* 0x00000006ff037e24 */ /* 0x002fe2000f8e00ff */
[----:B------:R-:W-:-:S03]  /*8780*/  UIADD3 UR6, UR11, 0x180, URZ ;  /* 0x000001800b067890 */ /* 0x000fc6000fffe03f */
[----:B------:R-:W-:-:S04]  /*8790*/  IMAD R4, R204, -0x2, R3 ;  /* 0xfffffffecc047824 */ /* 0x000fc800078e0203 */
[----:B------:R-:W-:Y:S01]  /*87a0*/  IMAD.IADD R4, R205, 0x1, R4 ;  /* 0x00000001cd047824 */ /* 0x000fe200078e0204 */
[----:B------:R-:W-:Y:S02]  /*87b0*/  UISETP.GT.AND UP0, UPT, UR38, UR14, UPT ;  /* 0x0000000e2600728c */ /* 0x000fe4000bf04270 */
[----:B------:R-:W-:Y:S02]  /*87c0*/  UIADD3 UR38, UR38, -0x1, URZ ;  /* 0xffffffff26267890 */ /* 0x000fe4000fffe03f */
[C---:B------:R-:W-:Y:S02]  /*87d0*/  ISETP.GT.AND P2, PT, R4.reuse, RZ, PT ;  /* 0x000000ff0400720c */ /* 0x040fe40003f44270 */
[----:B------:R-:W-:Y:S02]  /*87e0*/  ISETP.GT.AND P3, PT, R4, 0x1, PT ;  /* 0x000000010400780c */ /* 0x000fe40003f64270 */
[----:B------:R-:W-:Y:S02]  /*87f0*/  FSEL R219, R168, -INF , P2 ;  /* 0xff800000a8db7808 */ /* 0x000fe40001000000 */
[----:B------:R-:W-:-:S02]  /*8800*/  ISETP.GT.AND P2, PT, R4, 0x8, PT ;  /* 0x000000080400780c */ /* 0x000fc40003f44270 */
[----:B------:R-:W-:Y:S02]  /*8810*/  FSEL R217, R169, -INF , P3 ;  /* 0xff800000a9d97808 */ /* 0x000fe40001800000 */
[----:B0-----:R-:W-:Y:S02]  /*8820*/  FMNMX.FTZ R0, R219, R10, !PT ;  /* 0x0000000adb007209 */ /* 0x001fe40007810000 */
[----:B------:R-:W-:Y:S02]  /*8830*/  ISETP.GT.AND P3, PT, R4, 0x9, PT ;  /* 0x000000090400780c */ /* 0x000fe40003f64270 */
[----:B------:R-:W-:Y:S02]  /*8840*/  FSEL R199, R172, -INF , P2 ;  /* 0xff800000acc77808 */ /* 0x000fe40001000000 */
[----:B------:R-:W-:Y:S02]  /*8850*/  FMNMX.FTZ R0, R217, R0, !PT ;  /* 0x00000000d9007209 */ /* 0x000fe40007810000 */
[----:B------:R-:W-:-:S02]  /*8860*/  ISETP.GT.AND P2, PT, R4, 0x10, PT ;  /* 0x000000100400780c */ /* 0x000fc40003f44270 */
[----:B------:R-:W-:Y:S02]  /*8870*/  FMNMX.FTZ R0, R199, R0, !PT ;  /* 0x00000000c7007209 */ /* 0x000fe40007810000 */
[----:B------:R-:W-:Y:S02]  /*8880*/  FSEL R197, R160, -INF , P2 ;  /* 0xff800000a0c57808 */ /* 0x000fe40001000000 */
[----:B------:R-:W-:-:S04]  /*8890*/  ISETP.GT.AND P2, PT, R4, 0x18, PT ;  /* 0x000000180400780c */ /* 0x000fc80003f44270 */
[----:B------:R-:W-:Y:S02]  /*88a0*/  FSEL R203, R164, -INF , P2 ;  /* 0xff800000a4cb7808 */ /* 0x000fe40001000000 */
[C---:B------:R-:W-:Y:S01]  /*88b0*/  ISETP.GT.AND P2, PT, R4.reuse, 0x20, PT ;  /* 0x000000200400780c */ /* 0x040fe20003f44270 */
[----:B------:R-:W-:Y:S02]  /*88c0*/  WARPGROUP.DEPBAR.LE gsb0, 0x0 ;  /* 0x00008000000079c5 */ /* 0x000fe40000010000 */
[----:B------:R-:W-:Y:S01]  /*88d0*/  WARPGROUP.ARRIVE ;  /* 0x00000000000079c5 */ /* 0x000fe20000000000 */
[----:B------:R-:W-:Y:S02]  /*88e0*/  FSEL R195, R173, -INF , P3 ;  /* 0xff800000adc37808 */ /* 0x000fe40001800000 */
[----:B------:R-:W-:Y:S02]  /*88f0*/  ISETP.GT.AND P3, PT, R4, 0x11, PT ;  /* 0x000000110400780c */ /* 0x000fe40003f64270 */
[----:B------:R-:W-:Y:S01]  /*8900*/  FMNMX.FTZ R0, R195, R0, !PT ;  /* 0x00000000c3007209 */ /* 0x000fe20007810000 */
[----:B------:R-:W-:Y:S01]  /*8910*/  HGMMA.64x192x16.F32 R24, R188, gdesc[UR4].tnspB, R24, gsb0 ;  /* 0x42e00004bc187df0 */ /* 0x000fe20008000818 */
[----:B------:R-:W-:Y:S01]  /*8920*/  UIADD3 UR6, UR11, 0x200, URZ ;  /* 0x000002000b067890 */ /* 0x000fe2000fffe03f */
[----:B------:R-:W-:Y:S01]  /*8930*/  FSEL R201, R161, -INF , P3 ;  /* 0xff800000a1c97808 */ /* 0x000fe20001800000 */
[----:B------:R-:W-:Y:S01]  /*8940*/  UMOV UR7, 0x40000040 ;  /* 0x4000004000077882 */ /* 0x000fe20000000000 */
[----:B------:R-:W-:-:S02]  /*8950*/  FMNMX.FTZ R0, R197, R0, !PT ;  /* 0x00000000c5007209 */ /* 0x000fc40007810000 */
[C---:B------:R-:W-:Y:S02]  /*8960*/  ISETP.GT.AND P3, PT, R4.reuse, 0x19, PT ;  /* 0x000000190400780c */ /* 0x040fe40003f64270 */
[----:B------:R-:W-:Y:S02]  /*8970*/  FMNMX.FTZ R0, R201, R0, !PT ;  /* 0x00000000c9007209 */ /* 0x000fe40007810000 */
[----:B------:R-:W-:Y:S02]  /*8980*/  FSEL R169, R165, -INF , P3 ;  /* 0xff800000a5a97808 */ /* 0x000fe40001800000 */
        /* <DEDUP_REMOVED lines=56> */
[----:B------:R-:W-:Y:S01]  /*8d10*/  HGMMA.64x192x16.F32 R24, R184, gdesc[UR4].tnspB, R24, gsb0 ;  /* 0x42e00004b8187df0 */ /* 0x000fe20008000818 */
[----:B------:R-:W-:Y:S01]  /*8d20*/  FMNMX.FTZ R0, R189, R0, !PT ;  /* 0x00000000bd007209 */ /* 0x000fe20007810000 */
[----:B------:R-:W-:Y:S01]  /*8d30*/  UIADD3 UR6, UR11, 0x280, URZ ;  /* 0x000002800b067890 */ /* 0x000fe2000fffe03f */
[----:B------:R-:W-:Y:S01]  /*8d40*/  ISETP.GT.AND P3, PT, R4, 0x69, PT ;  /* 0x000000690400780c */ /* 0x000fe20003f64270 */
[----:B------:R-:W-:Y:S01]  /*8d50*/  UMOV UR7, 0x40000040 ;  /* 0x4000004000077882 */ /* 0x000fe20000000000 */
[----:B------:R-:W-:-:S02]  /*8d60*/  FSEL R193, R124, -INF , P2 ;  /* 0xff8000007cc17808 */ /* 0x000fc40001000000 */
[----:B------:R-:W-:Y:S02]  /*8d70*/  FMNMX.FTZ R0, R191, R0, !PT ;  /* 0x00000000bf007209 */ /* 0x000fe40007810000 */
[----:B------:R-:W-:Y:S02]  /*8d80*/  FSEL R125, R125, -INF , P3 ;  /* 0xff8000007d7d7808 */ /* 0x000fe40001800000 */
[----:B------:R-:W-:Y:S02]  /*8d90*/  FMNMX.FTZ R0, R193, R0, !PT ;  /* 0x00000000c1007209 */ /* 0x000fe40007810000 */
[----:B------:R-:W-:Y:S02]  /*8da0*/  IADD3 R4, R4, 0x8, RZ ;  /* 0x0000000804047810 */ /* 0x000fe40007ffe0ff */
[----:B------:R-:W-:Y:S02]  /*8db0*/  FMNMX.FTZ R14, R125, R0, !PT ;  /* 0x000000007d0e7209 */ /* 0x000fe40007810000 */
[----:B------:R-:W0:Y:S01]  /*8dc0*/  LDC R0, c[0x0][0x988] ;  /* 0x00026200ff007b82 */ /* 0x000e220000000800 */
[----:B------:R-:W-:-:S02]  /*8dd0*/  ISETP.GT.AND P3, PT, R4, RZ, PT ;  /* 0x000000ff0400720c */ /* 0x000fc40003f64270 */
[----:B------:R-:W1:Y:S01]  /*8de0*/  SHFL.BFLY PT, R5, R14, 0x2, 0x1f ;  /* 0x0c401f000e057f89 */ /* 0x000e6200000e0000 */
[----:B------:R-:W-:Y:S02]  /*8df0*/  ISETP.GT.AND P4, PT, R4, 0x1, PT ;  /* 0x000000010400780c */ /* 0x000fe40003f84270 */
[----:B------:R-:W-:Y:S02]  /*8e00*/  FSEL R170, R170, -INF , P3 ;  /* 0xff800000aaaa7808 */ /* 0x000fe40001800000 */
[C---:B------:R-:W-:Y:S02]  /*8e10*/  ISETP.GT.AND P3, PT, R4.reuse, 0x8, PT ;  /* 0x000000080400780c */ /* 0x040fe40003f64270 */
[----:B------:R-:W-:Y:S02]  /*8e20*/  FSEL R171, R171, -INF , P4 ;  /* 0xff800000abab7808 */ /* 0x000fe40002000000 */
[----:B------:R-:W-:Y:S02]  /*8e30*/  ISETP.GT.AND P4, PT, R4, 0x9, PT ;  /* 0x000000090400780c */ /* 0x000fe40003f84270 */
[----:B-1----:R-:W-:-:S02]  /*8e40*/  FMNMX.FTZ R20, R14, R5, !PT ;  /* 0x000000050e147209 */ /* 0x002fc40007810000 */
[----:B------:R-:W-:-:S03]  /*8e50*/  FMNMX.FTZ R14, R170, R9, !PT ;  /* 0x00000009aa0e7209 */ /* 0x000fc60007810000 */
[----:B------:R-:W1:Y:S01]  /*8e60*/  SHFL.BFLY PT, R5, R20, 0x1, 0x1f ;  /* 0x0c201f0014057f89 */ /* 0x000e6200000e0000 */
[----:B------:R-:W-:Y:S02]  /*8e70*/  FMNMX.FTZ R14, R171, R14, !PT ;  /* 0x0000000eab0e7209 */ /* 0x000fe40007810000 */
[----:B-1----:R-:W-:-:S04]  /*8e80*/  FMNMX.FTZ R5, R20, R5, !PT ;  /* 0x0000000514057209 */ /* 0x002fc80007810000 */
[C---:B------:R-:W-:Y:S01]  /*8e90*/  FSETP.NEU.FTZ.AND P2, PT, R5.reuse, -INF , PT ;  /* 0xff8000000500780b */ /* 0x040fe20003f5d000 */
[----:B0-----:R-:W-:-:S05]  /*8ea0*/  FMUL.FTZ R2, R5, R0 ;  /* 0x0000000005027220 */ /* 0x001fca0000410000 */
        /* <DEDUP_REMOVED lines=101> */
[----:B------:R-:W-:Y:S01]  /*9500*/  FSEL R221, R142, -INF , P3 ;  /* 0xff8000008edd7808 */ /* 0x000fe20001800000 */
[----:B------:R-:W-:Y:S01]  /*9510*/  IMAD.U32 R142, RZ, RZ, UR10 ;  /* 0x0000000aff8e7e24 */ /* 0x000fe2000f8e00ff */
[----:B------:R-:W-:-:S02]  /*9520*/  FMNMX.FTZ R14, R139, R14, !PT ;  /* 0x0000000e8b0e7209 */ /* 0x000fc40007810000 */
[----:B------:R-:W-:Y:S01]  /*9530*/  FSEL R143, R143, -INF , P4 ;  /* 0xff8000008f8f7808 */ /* 0x000fe20002000000 */
[----:B------:R-:W-:Y:S01]  /*9540*/  @!P1 VIADD R142, R142, 0x36860 ;  /* 0x000368608e8e9836 */ /* 0x000fe20000000000 */
[C---:B------:R-:W-:Y:S01]  /*9550*/  ISETP.GT.AND P3, PT, R4.reuse, 0x50, PT ;  /* 0x000000500400780c */ /* 0x040fe20003f64270 */
[----:B------:R-:W-:Y:S01]  /*9560*/  MUFU.EX2 R120, R120 ;  /* 0x0000007800787308 */ /* 0x000fe20000000800 */
[----:B------:R-:W-:Y:S02]  /*9570*/  FMNMX.FTZ R14, R221, R14, !PT ;  /* 0x0000000edd0e7209 */ /* 0x000fe40007810000 */
[----:B------:R-:W-:Y:S02]  /*9580*/  ISETP.GT.AND P4, PT, R4, 0x51, PT ;  /* 0x000000510400780c */ /* 0x000fe40003f84270 */
[----:B------:R-:W-:Y:S02]  /*9590*/  FSEL R157, R130, -INF , P3 ;  /* 0xff800000829d7808 */ /* 0x000fe40001800000 */
[----:B------:R-:W-:Y:S01]  /*95a0*/  FMNMX.FTZ R14, R143, R14, !PT ;  /* 0x0000000e8f0e7209 */ /* 0x000fe20007810000 */
[----:B------:R-:W-:Y:S01]  /*95b0*/  MUFU.EX2 R125, R125 ;  /* 0x0000007d007d7308 */ /* 0x000fe20000000800 */
        /* <DEDUP_REMOVED lines=9> */
[----:B------:R-:W-:Y:S02]  /*9650*/  ISETP.GT.AND P4, PT, R4, 0x61, PT ;  /* 0x000000610400780c */ /* 0x000fe40003f84270 */
        /* <DEDUP_REMOVED lines=8> */
[----:B------:R-:W-:Y:S01]  /*96e0*/  FSEL R227, R127, -INF , P4 ;  /* 0xff8000007fe37808 */ /* 0x000fe20002000000 */
[----:B------:R-:W-:Y:S01]  /*96f0*/  FFMA.FTZ R127, R149, R0, -R2 ;  /* 0x00000000957f7223 */ /* 0x000fe20000010802 */
[----:B------:R-:W-:-:S02]  /*9700*/  FMNMX.FTZ R14, R225, R14, !PT ;  /* 0x0000000ee10e7209 */ /* 0x000fc40007810000 */
[----:B------:R-:W-:Y:S02]  /*9710*/  @!P1 PRMT R142, RZ, 0x654, R142 ;  /* 0x00000654ff8e9816 */ /* 0x000fe4000000008e */
[----:B------:R-:W-:Y:S01]  /*9720*/  FMNMX.FTZ R3, R227, R14, !PT ;  /* 0x0000000ee3037209 */ /* 0x000fe20007810000 */
[----:B------:R-:W-:Y:S01]  /*9730*/  FFMA.FTZ R14, R165, R0, -R2 ;  /* 0x00000000a50e7223 */ /* 0x000fe20000010802 */
[----:B------:R-:W-:Y:S03]  /*9740*/  MUFU.EX2 R127, R127 ;  /* 0x0000007f007f7308 */ /* 0x000fe60000000800 */
[----:B------:R-:W0:Y:S05]  /*9750*/  SHFL.BFLY PT, R4, R3, 0x2, 0x1f ;  /* 0x0c401f0003047f89 */ /* 0x000e2a00000e0000 */
[----:B------:R-:W1:Y:S01]  /*9760*/  MUFU.EX2 R14, R14 ;  /* 0x0000000e000e7308 */ /* 0x000e620000000800 */
[----:B0-----:R-:W-:-:S05]  /*9770*/  FMNMX.FTZ R3, R3, R4, !PT ;  /* 0x0000000403037209 */ /* 0x001fca0007810000 */
[----:B------:R-:W0:Y:S02]  /*9780*/  SHFL.BFLY PT, R4, R3, 0x1, 0x1f ;  /* 0x0c201f0003047f89 */ /* 0x000e2400000e0000 */
[----:B0-----:R-:W-:Y:S01]  /*9790*/  FMNMX.FTZ R4, R3, R4, !PT ;  /* 0x0000000403047209 */ /* 0x001fe20007810000 */
[----:B------:R-:W-:Y:S02]  /*97a0*/  WARPGROUP.DEPBAR.LE gsb0, 0x0 ;  /* 0x00008000000079c5 */ /* 0x000fe40000010000 */
[----:B------:R-:W-:Y:S01]  /*97b0*/  WARPGROUP.ARRIVE ;  /* 0x00000000000079c5 */ /* 0x000fe20000000000 */
[----:B------:R-:W-:Y:S01]  /*97c0*/  FSEL R3, R5, RZ, P2 ;  /* 0x000000ff05037208 */ /* 0x000fe20001000000 */
[-C--:B------:R-:W-:Y:S01]  /*97d0*/  FFMA.FTZ R182, R173, R0.reuse, -R2 ;  /* 0x00000000adb67223 */ /* 0x080fe20000010802 */
[C---:B------:R-:W-:Y:S01]  /*97e0*/  FSETP.NEU.FTZ.AND P2, PT, R4.reuse, -INF , PT ;  /* 0xff8000000400780b */ /* 0x040fe20003f5d000 */
[C---:B------:R-:W-:Y:S01]  /*97f0*/  FMUL.FTZ R126, R4.reuse, R0 ;  /* 0x00000000047e7220 */ /* 0x040fe20000410000 */
[----:B-1----:R-:W-:Y:S01]  /*9800*/  F2FP.F16.F32.PACK_AB R180, R129, R14 ;  /* 0x0000000e81b4723e */ /* 0x002fe200000000ff */
[----:B------:R-:W-:Y:S01]  /*9810*/  HGMMA.64x192x16.F32 R24, R176, gdesc[UR4].tnspB, R24, gsb0 ;  /* 0x42e00004b0187df0 */ /* 0x000fe20008000818 */
[----:B------:R-:W-:Y:S01]  /*9820*/  FADD.FTZ R3, -R3, R10 ;  /* 0x0000000a03037221 */ /* 0x000fe20000010100 */
[----:B------:R-:W-:Y:S01]  /*9830*/  FSEL R134, R4, RZ, P2 ;  /* 0x000000ff04867208 */ /* 0x000fe20001000000 */
[----:B------:R-:W-:Y:S01]  /*9840*/  MUFU.EX2 R182, R182 ;  /* 0x000000b600b67308 */ /* 0x000fe20000000800 */
[----:B------:R-:W-:Y:S01]  /*9850*/  FSEL R126, R126, RZ, P2 ;  /* 0x000000ff7e7e7208 */ /* 0x000fe20001000000 */
[----:B------:R-:W-:Y:S01]  /*9860*/  FMUL.FTZ R3, R3, R0 ;  /* 0x0000000003037220 */ /* 0x000fe20000410000 */
[----:B------:R-:W-:-:S03]  /*9870*/  PLOP3.LUT P2, PT, PT, PT, UP0, 0x80, 0x0 ;  /* 0x000000000000781c */ /* 0x000fc60003f4f008 */
[-CC-:B------:R-:W-:Y:S01]  /*9880*/  FFMA.FTZ R10, R170, R0.reuse, -R126.reuse ;  /* 0x00000000aa0a7223 */ /* 0x180fe2000001087e */
[-CC-:B------:R-:W-:Y:S01]  /*9890*/  FFMA.FTZ R141, R171, R0.reuse, -R126.reuse ;  /* 0x00000000ab8d7223 */ /* 0x180fe2000001087e */
[----:B------:R0:W1:Y:S01]  /*98a0*/  MUFU.EX2 R2, R3 ;  /* 0x0000000300027308 */ /* 0x0000620000000800 */
        /* <DEDUP_REMOVED lines=8> */
[----:B0-----:R-:W-:Y:S01]  /*9930*/  FADD.FTZ R3, -R134, R9 ;  /* 0x0000000986037221 */ /* 0x001fe20000010100 */
[----:B------:R-:W-:-:S02]  /*9940*/  IMAD.U32 R9, RZ, RZ, UR39 ;  /* 0x00000027ff097e24 */ /* 0x000fc4000f8e00ff */
[-CC-:B------:R-:W-:Y:S01]  /*9950*/  FFMA.FTZ R130, R155, R0.reuse, -R126.reuse ;  /* 0x000000009b827223 */ /* 0x180fe2000001087e */
[-CC-:B------:R-:W-:Y:S01]  /*9960*/  FFMA.FTZ R195, R203, R0.reuse, -R126.reuse ;  /* 0x00000000cbc37223 */ /* 0x180fe2000001087e */
[-C--:B------:R-:W-:Y:S01]  /*9970*/  FMUL.FTZ R3, R3, R0.reuse ;  /* 0x0000000003037220 */ /* 0x080fe20000410000 */
[-CC-:B------:R-:W-:Y:S01]  /*9980*/  FFMA.FTZ R132, R217, R0.reuse, -R126.reuse ;  /* 0x00000000d9847223 */ /* 0x180fe2000001087e */
[-CC-:B------:R-:W-:Y:S01]  /*9990*/  FFMA.FTZ R189, R169, R0.reuse, -R126.reuse ;  /* 0x00000000a9bd7223 */ /* 0x180fe2000001087e */
[----:B------:R-:W0:Y:S01]  /*99a0*/  MUFU.EX2 R141, R141 ;  /* 0x0000008d008d7308 */ /* 0x000e220000000800 */
[----:B-1----:R-:W-:Y:S01]  /*99b0*/  FFMA.FTZ R7, R2, R7, R121 ;  /* 0x0000000702077223 */ /* 0x002fe20000010079 */
[-CC-:B------:R-:W-:Y:S01]  /*99c0*/  FFMA.FTZ R219, R219, R0.reuse, -R126.reuse ;  /* 0x00000000dbdb7223 */ /* 0x180fe2000001087e */
        /* <DEDUP_REMOVED lines=12> */
[-CC-:B------:R-:W-:Y:S01]  /*9a90*/  FFMA.FTZ R145, R145, R0.reuse, -R126.reuse ;  /* 0x0000000091917223 */ /* 0x180fe2000001087e */
[----:B------:R-:W2:Y:S01]  /*9aa0*/  MUFU.EX2 R122, R122 ;  /* 0x0000007a007a7308 */ /* 0x000ea20000000800 */
[----:B------:R-:W-:Y:S01]  /*9ab0*/  FADD.FTZ R138, R196, R7 ;  /* 0x00000007c48a7221 */ /* 0x000fe20000010000 */
[-CC-:B------:R-:W-:Y:S01]  /*9ac0*/  FFMA.FTZ R123, R123, R0.reuse, -R126.reuse ;  /* 0x000000007b7b7223 */ /* 0x180fe2000001087e */
[----:B------:R-:W-:Y:S01]  /*9ad0*/  FFMA.FTZ R225, R225, R0, -R126 ;  /* 0x00000000e1e17223 */ /* 0x000fe2000001087e */
[----:B0-----:R-:W-:Y:S01]  /*9ae0*/  F2FP.F16.F32.PACK_AB R201, R141, R10 ;  /* 0x0000000a8dc9723e */ /* 0x001fe200000000ff */
[----:B------:R-:W-:Y:S01]  /*9af0*/  FADD.FTZ R7, R167, R138 ;  /* 0x0000008aa7077221 */ /* 0x000fe20000010000 */
[----:B------:R-:W-:-:S02]  /*9b00*/  F2FP.F16.F32.PACK_AB R200, R200, R121 ;  /* 0x00000079c8c8723e */ /* 0x000fc400000000ff */
[----:B------:R-:W0:Y:S01]  /*9b10*/  MUFU.EX2 R149, R149 ;  /* 0x0000009500957308 */ /* 0x000e220000000800 */
[----:B-1----:R-:W-:Y:S01]  /*9b20*/  FFMA.FTZ R138, R3, R6, R10 ;  /* 0x00000006038a7223 */ /* 0x002fe2000001000a */
[----:B------:R-:W-:Y:S01]  /*9b30*/  FADD.FTZ R140, R198, R7 ;  /* 0x00000007c68c7221 */ /* 0x000fe20000010000 */
[----:B------:R-:W-:Y:S01]  /*9b40*/  @!P1 VIADD R6, R9, 0x36840 ;  /* 0x0003684009069836 */ /* 0x000fe20000000000 */
[----:B------:R-:W-:Y:S01]  /*9b50*/  F2FP.F16.F32.PACK_AB R202, R175, R202 ;  /* 0x000000caafca723e */ /* 0x000fe200000000ff */
[----:B------:R-:W-:Y:S01]  /*9b60*/  FADD.FTZ R7, R141, R138 ;  /* 0x0000008a8d077221 */ /* 0x000fe20000010000 */
[----:B------:R-:W-:Y:S01]  /*9b70*/  FADD.FTZ R9, R159, R140 ;  /* 0x0000008c9f097221 */ /* 0x000fe20000010000 */
[----:B------:R-:W-:Y:S01]  /*9b80*/  F2FP.F16.F32.PACK_AB R196, R167, R196 ;  /* 0x000000c4a7c4723e */ /* 0x000fe200000000ff */
[----:B------:R-:W1:Y:S01]  /*9b90*/  MUFU.EX2 R124, R124 ;  /* 0x0000007c007c7308 */ /* 0x000e620000000800 */
[----:B--2---:R-:W-:Y:S01]  /*9ba0*/  FADD.FTZ R138, R122, R7 ;  /* 0x000000077a8a7221 */ /* 0x004fe20000010000 */
[----:B------:R-:W-:Y:S01]  /*9bb0*/  FADD.FTZ R140, R192, R9 ;  /* 0x00000009c08c7221 */ /* 0x000fe20000010000 */
[----:B------:R-:W-:Y:S01]  /*9bc0*/  @!P1 PRMT R6, RZ, 0x654, R6 ;  /* 0x00000654ff069816 */ /* 0x000fe20000000006 */
[----:B------:R-:W-:Y:S01]  /*9bd0*/  IMAD.MOV.U32 R10, RZ, RZ, R5 ;  /* 0x000000ffff0a7224 */ /* 0x000fe200078e0005 */
[----:B------:R-:W-:Y:S01]  /*9be0*/  F2FP.F16.F32.PACK_AB R198, R159, R198 ;  /* 0x000000c69fc6723e */ /* 0x000fe200000000ff */
[C---:B------:R-:W-:Y:S01]  /*9bf0*/  FADD.FTZ R9, R147.reuse, R140 ;  /* 0x0000008c93097221 */ /* 0x040fe20000010000 */
[----:B------:R-:W-:Y:S01]  /*9c00*/  F2FP.F16.F32.PACK_AB R192, R147, R192 ;  /* 0x000000c093c0723e */ /* 0x000fe200000000ff */
[----:B------:R-:W2:Y:S01]  /*9c10*/  MUFU.EX2 R163, R163 ;  /* 0x000000a300a37308 */ /* 0x000ea20000000800 */
[----:B0-----:R-:W-:Y:S01]  /*9c20*/  FADD.FTZ R7, R149, R138 ;  /* 0x0000008a95077221 */ /* 0x001fe20000010000 */
[----:B------:R-:W-:Y:S01]  /*9c30*/  FADD.FTZ R140, R194, R9 ;  /* 0x00000009c28c7221 */ /* 0x000fe20000010000 */
[----:B------:R-:W-:-:S02]  /*9c40*/  F2FP.F16.F32.PACK_AB R194, R15, R194 ;  /* 0x000000c20fc2723e */ /* 0x000fc400000000ff */
[----:B------:R-:W-:Y:S01]  /*9c50*/  F2FP.F16.F32.PACK_AB R203, R149, R122 ;  /* 0x0000007a95cb723e */ /* 0x000fe200000000ff */
[----:B------:R-:W-:Y:S02]  /*9c60*/  FADD.FTZ R9, R15, R140 ;  /* 0x0000008c0f097221 */ /* 0x000fe40000010000 */
[----:B------:R-:W0:Y:S01]  /*9c70*/  MUFU.EX2 R128, R128 ;  /* 0x0000008000807308 */ /* 0x000e220000000800 */
[----:B-1----:R-:W-:Y:S01]  /*9c80*/  FADD.FTZ R138, R124, R7 ;  /* 0x000000077c8a7221 */ /* 0x002fe20000010000 */
[----:B------:R-:W-:Y:S01]  /*9c90*/  FADD.FTZ R144, R188, R9 ;  /* 0x00000009bc907221 */ /* 0x000fe20000010000 */
[----:B------:R-:W-:-:S03]  /*9ca0*/  F2FP.F16.F32.PACK_AB R188, R11, R188 ;  /* 0x000000bc0bbc723e */ /* 0x000fc600000000ff */
[----:B------:R-:W-:Y:S01]  /*9cb0*/  FADD.FTZ R9, R11, R144 ;  /* 0x000000900b097221 */ /* 0x000fe20000010000 */
[----:B------:R-:W-:Y:S01]  /*9cc0*/  IMAD.U32 R11, RZ, RZ, UR61 ;  /* 0x0000003dff0b7e24 */ /* 0x000fe2000f8e00ff */
[----:B------:R-:W-:Y:S01]  /*9cd0*/  MUFU.EX2 R199, R199 ;  /* 0x000000c700c77308 */ /* 0x000fe20000000800 */
[----:B--2---:R-:W-:Y:S01]  /*9ce0*/  FADD.FTZ R7, R163, R138 ;  /* 0x0000008aa3077221 */ /* 0x004fe20000010000 */
[----:B------:R-:W-:Y:S01]  /*9cf0*/  FADD.FTZ R144, R190, R9 ;  /* 0x00000009be907221 */ /* 0x000fe20000010000 */
[----:B------:R-:W-:Y:S01]  /*9d00*/  FFMA.FTZ R138, R143, R0, -R126 ;  /* 0x000000008f8a7223 */ /* 0x000fe2000001087e */
[C---:B------:R-:W-:Y:S02]  /*9d10*/  F2FP.F16.F32.PACK_AB R190, R127.reuse, R190 ;  /* 0x000000be7fbe723e */ /* 0x040fe400000000ff */
[----:B------:R-:W-:Y:S01]  /*9d20*/  FADD.FTZ R9, R127, R144 ;  /* 0x000000907f097221 */ /* 0x000fe20000010000 */
[----:B------:R-:W-:Y:S01]  /*9d30*/  F2FP.F16.F32.PACK_AB R197, R163, R124 ;  /* 0x0000007ca3c5723e */ /* 0x000fe200000000ff */
[----:B------:R-:W-:Y:S01]  /*9d40*/  MUFU.EX2 R193, R193 ;  /* 0x000000c100c17308 */ /* 0x000fe20000000800 */
[----:B0-----:R-:W-:Y:S01]  /*9d50*/  FADD.FTZ R140, R128, R7 ;  /* 0x00000007808c7221 */ /* 0x001fe20000010000 */
        /* <DEDUP_REMOVED lines=18> */
[----:B------:R-:W-:-:S06]  /*9e80*/  FADD.FTZ R14, R120, R9 ;  /* 0x00000009780e7221 */ /* 0x000fcc0000010000 */
        /* <DEDUP_REMOVED lines=8> */
[----:B------:R-:W-:Y:S01]  /*9f10*/  MUFU.EX2 R148, R145 ;  /* 0x0000009100947308 */ /* 0x000fe20000000800 */
[----:B------:R-:W-:-:S02]  /*9f20*/  WARPGROUP.DEPBAR.LE gsb0, 0x0 ;  /* 0x00008000000079c5 */ /* 0x000fc40000010000 */
[----:B------:R1:W-:Y:S01]  /*9f30*/  @!P1 SYNCS.ARRIVE.TRANS64.RED.A1T0 RZ, [R6+URZ], RZ ;  /* 0x000000ff06ff99a7 */ /* 0x0003e2000810043f */
[----:B------:R-:W-:-:S04]  /*9f40*/  F2FP.F16.F32.PACK_AB R176, R137, R20 ;  /* 0x0000001489b0723e */ /* 0x000fc800000000ff */
[----:B------:R-:W2:Y:S01]  /*9f50*/  MUFU.EX2 R123, R123 ;  /* 0x0000007b007b7308 */ /* 0x000ea20000000800 */
[----:B------:R-:W-:Y:S02]  /*9f60*/  F2FP.F16.F32.PACK_AB R178, R125, R120 ;  /* 0x000000787db2723e */ /* 0x000fe400000000ff */
[----:B0-----:R-:W-:Y:S01]  /*9f70*/  F2FP.F16.F32.PACK_AB R183, R135, R146 ;  /* 0x0000009287b7723e */ /* 0x001fe200000000ff */
[----:B------:R0:W-:Y:S04]  /*9f80*/  @!P1 SYNCS.ARRIVE.TRANS64.RED.A1T0 RZ, [R142+URZ], RZ ;  /* 0x000000ff8eff99a7 */ /* 0x0001e8000810043f */
[----:B-1----:R-:W1:Y:S01]  /*9f90*/  MUFU.EX2 R6, R139 ;  /* 0x0000008b00067308 */ /* 0x002e620000000800 */
[----:B0-----:R-:W-:Y:S01]  /*9fa0*/  FADD.FTZ R142, R199, R140 ;  /* 0x0000008cc78e7221 */ /* 0x001fe20000010000 */
[-CC-:B------:R-:W-:Y:S01]  /*9fb0*/  FFMA.FTZ R140, R131, R0.reuse, -R126.reuse ;  /* 0x00000000838c7223 */ /* 0x180fe2000001087e */
[----:B------:R-:W-:-:S05]  /*9fc0*/  FFMA.FTZ R126, R227, R0, -R126 ;  /* 0x00000000e37e7223 */ /* 0x000fca000001087e */
[----:B------:R-:W-:Y:S01]  /*9fd0*/  MUFU.EX2 R20, R225 ;  /* 0x000000e100147308 */ /* 0x000fe20000000800 */
[----:B------:R-:W-:Y:S01]  /*9fe0*/  FADD.FTZ R7, R193, R142 ;  /* 0x0000008ec1077221 */ /* 0x000fe20000010000 */
[----:B------:R-:W-:Y:S02]  /*9ff0*/  F2FP.F16.F32.PACK_AB R199, R199, R128 ;  /* 0x00000080c7c7723e */ /* 0x000fe400000000ff */
[C---:B------:R-:W-:Y:S01]  /*a000*/  F2FP.F16.F32.PACK_AB R193, R130.reuse, R193 ;  /* 0x000000c182c1723e */ /* 0x040fe200000000ff */
[----:B------:R-:W-:Y:S01]  /*a010*/  FADD.FTZ R142, R130, R7 ;  /* 0x00000007828e7221 */ /* 0x000fe20000010000 */
[----:B--2---:R-:W-:Y:S02]  /*a020*/  F2FP.F16.F32.PACK_AB R177, R123, R148 ;  /* 0x000000947bb1723e */ /* 0x004fe400000000ff */
[----:B------:R-:W-:Y:S01]  /*a030*/  MUFU.EX2 R140, R140 ;  /* 0x0000008c008c7308 */ /* 0x000fe20000000800 */
[----:B------:R-:W-:Y:S01]  /*a040*/  FADD.FTZ R7, R195, R142 ;  /* 0x0000008ec3077221 */ /* 0x000fe20000010000 */
[----:B------:R-:W-:-:S03]  /*a050*/  F2FP.F16.F32.PACK_AB R195, R132, R195 ;  /* 0x000000c384c3723e */ /* 0x000fc600000000ff */
[----:B------:R-:W-:-:S03]  /*a060*/  FADD.FTZ R142, R132, R7 ;  /* 0x00000007848e7221 */ /* 0x000fc60000010000 */
[----:B------:R-:W0:Y:S01]  /*a070*/  MUFU.EX2 R126, R126 ;  /* 0x0000007e007e7308 */ /* 0x000e220000000800 */
[----:B------:R-:W-:Y:S01]  /*a080*/  FADD.FTZ R7, R189, R142 ;  /* 0x0000008ebd077221 */ /* 0x000fe20000010000 */
[----:B------:R-:W-:-:S03]  /*a090*/  F2FP.F16.F32.PACK_AB R189, R134, R189 ;  /* 0x000000bd86bd723e */ /* 0x000fc600000000ff */
[----:B------:R-:W-:-:S04]  /*a0a0*/  FADD.FTZ R142, R134, R7 ;  /* 0x00000007868e7221 */ /* 0x000fc80000010000 */
[----:B------:R-:W-:Y:S01]  /*a0b0*/  FADD.FTZ R7, R191, R142 ;  /* 0x0000008ebf077221 */ /* 0x000fe20000010000 */
[----:B------:R-:W-:-:S03]  /*a0c0*/  F2FP.F16.F32.PACK_AB R191, R136, R191 ;  /* 0x000000bf88bf723e */ /* 0x000fc600000000ff */
[----:B------:R-:W-:-:S04]  /*a0d0*/  FADD.FTZ R142, R136, R7 ;  /* 0x00000007888e7221 */ /* 0x000fc80000010000 */
[----:B------:R-:W-:Y:S01]  /*a0e0*/  FADD.FTZ R7, R185, R142 ;  /* 0x0000008eb9077221 */ /* 0x000fe20000010000 */
[----:B-1----:R-:W-:Y:S02]  /*a0f0*/  F2FP.F16.F32.PACK_AB R185, R6, R185 ;  /* 0x000000b906b9723e */ /* 0x002fe400000000ff */
[----:B0-----:R-:W-:Y:S01]  /*a100*/  F2FP.F16.F32.PACK_AB R179, R126, R20 ;  /* 0x000000147eb3723e */ /* 0x001fe200000000ff */
        /* <DEDUP_REMOVED lines=16> */
.L_x_4860:
[----:B------:R-:W-:-:S13]  /*a210*/  ISETP.LE.AND P2, PT, RZ, UR38, PT ;  /* 0x00000026ff007c0c */ /* 0x000fda000bf43270 */
[----:B------:R-:W-:Y:S05]  /*a220*/  @!P2 BRA `(.L_x_4870) ;  /* 0x0000003800f4a947 */ /* 0x000fea0003800000 */
[----:B------:R-:W-:Y:S01]  /*a230*/  IMAD.MOV.U32 R11, RZ, RZ, R4 ;  /* 0x000000ffff0b7224 */ /* 0x000fe200078e0004 */
[----:B------:R-:W-:Y:S01]  /*a240*/  UMOV UR39, UR61 ;  /* 0x0000003d00277c82 */ /* 0x000fe20008000000 */
[----:B------:R-:W-:Y:S01]  /*a250*/  IMAD.MOV.U32 R9, RZ, RZ, R5 ;  /* 0x000000ffff097224 */ /* 0x000fe200078e0005 */
[----:B------:R-:W-:-:S06]  /*a260*/  UMOV UR37, UR36 ;  /* 0x0000002400257c82 */ /* 0x000fcc0008000000 */
.L_x_4879:
[----:B------:R-:W-:-:S04]  /*a270*/  UIADD3 UR36, UR37, 0x1, URZ ;  /* 0x0000000125247890 */ /* 0x000fc8000fffe03f */
[----:B------:R-:W-:-:S04]  /*a280*/  UISETP.NE.AND UP0, UPT, UR36, 0x2, UPT ;  /* 0x000000022400788c */ /* 0x000fc8000bf05270 */
[----:B------:R-:W-:Y:S02]  /*a290*/  USEL UR61, URZ, 0x1, UP0 ;  /* 0x000000013f3d7887 */ /* 0x000fe40008000000 */
[----:B------:R-:W-:Y:S02]  /*a2a0*/  USEL UR36, UR36, URZ, UP0 ;  /* 0x0000003f24247287 */ /* 0x000fe40008000000 */
[----:B------:R-:W-:Y:S01]  /*a2b0*/  ULOP3.LUT UR61, UR39, UR61, URZ, 0x3c, !UPT ;  /* 0x0000003d273d7292 */ /* 0x000fe2000f8e3c3f */
[----:B------:R-:W-:Y:S11]  /*a2c0*/  @!P0 BRA `(.L_x_4871) ;  /* 0x0000000000048947 */ /* 0x000ff60003800000 */
[----:B------:R-:W-:Y:S01]  /*a2d0*/  BPT.TRAP 0x1 ;  /* 0x000000040000795c */ /* 0x000fe20000300000 */
.L_x_4871:
[----:B------:R-:W-:Y:S01]  /*a2e0*/  ULEA UR6, UR36, UR60, 0x3 ;  /* 0x0000003c24067291 */ /* 0x000fe2000f8e183f */
[----:B------:R-:W-:-:S05]  /*a2f0*/  IMAD.U32 R0, RZ, RZ, UR61 ;  /* 0x0000003dff007e24 */ /* 0x000fca000f8e00ff */
[----:B------:R-:W-:-:S04]  /*a300*/  SHF.L.U32 R0, R0, 0x1f, RZ ;  /* 0x0000001f00007819 */ /* 0x000fc800000006ff */
[----:B------:R0:W1:Y:S01]  /*a310*/  SYNCS.PHASECHK.TRANS64.TRYWAIT P2, [UR6+0x36830], R0 ;  /* 0x03683000ff0075a7 */ /* 0x0000620008040146 */
[----:B------:R-:W-:Y:S05]  /*a320*/  @!P0 BRA `(.L_x_4872) ;  /* 0x0000000000048947 */ /* 0x000fea0003800000 */
[----:B------:R-:W-:Y:S01]  /*a330*/  BPT.TRAP 0x1 ;  /* 0x000000040000795c */ /* 0x000fe20000300000 */
.L_x_4872:
[----:B-1----:R-:W-:Y:S05]  /*a340*/  @P2 BRA `(.L_x_4873) ;  /* 0x0000000000082947 */ /* 0x002fea0003800000 */
[----:B------:R-:W1:Y:S02]  /*a350*/  SYNCS.PHASECHK.TRANS64.TRYWAIT P2, [UR6+0x36830], R0 ;  /* 0x03683000ff0075a7 */ /* 0x000e640008040146 */
[----:B-1----:R-:W-:Y:S05]  /*a360*/  @!P2 BRA `(.L_x_4874) ;  /* 0x000000c80060a947 */ /* 0x002fea0003800000 */
.L_x_4873:
        /* <DEDUP_REMOVED lines=602> */
.L_x_4875:
[----:B------:R-:W-:Y:S01]  /*c910*/  ULEA UR11, UR37, UR60, 0x3 ;  /* 0x0000003c250b7291 */ /* 0x000fe2000f8e183f */
[----:B01----:R-:W-:-:S05]  /*c920*/  IMAD.U32 R0, RZ, RZ, UR39 ;  /* 0x00000027ff007e24 */ /* 0x003fca000f8e00ff */
[----:B------:R-:W-:-:S04]  /*c930*/  SHF.L.U32 R0, R0, 0x1f, RZ ;  /* 0x0000001f00007819 */ /* 0x000fc800000006ff */
[----:B------:R0:W1:Y:S01]  /*c940*/  SYNCS.PHASECHK.TRANS64.TRYWAIT P2, [UR11+0x36850], R0 ;  /* 0x03685000ff0075a7 */ /* 0x000062000804014b */
[----:B------:R-:W-:Y:S05]  /*c950*/  @!P0 BRA `(.L_x_4876) ;  /* 0x0000000000048947 */ /* 0x000fea0003800000 */
[----:B------:R-:W-:Y:S01]  /*c960*/  BPT.TRAP 0x1 ;  /* 0x000000040000795c */ /* 0x000fe20000300000 */
.L_x_4876:
[----:B-1----:R-:W-:Y:S05]  /*c970*/  @P2 BRA `(.L_x_4877) ;  /* 0x0000000000082947 */ /* 0x002fea0003800000 */
[----:B------:R-:W1:Y:S02]  /*c980*/  SYNCS.PHASECHK.TRANS64.TRYWAIT P2, [UR11+0x36850], R0 ;  /* 0x03685000ff0075a7 */ /* 0x000e64000804014b */
[----:B-1----:R-:W-:Y:S05]  /*c990*/  @!P2 BRA `(.L_x_4878) ;  /* 0x000000a000eca947 */ /* 0x002fea0003800000 */
.L_x_4877:
[----:B------:R-:W-:Y:S01]  /*c9a0*/  UIADD3 UR6, UR60, 0x400, URZ ;  /* 0x000004003c067890 */ /* 0x000fe2000fffe03f */
[----:B------:R-:W-:Y:S01]  /*c9b0*/  WARPGROUP.ARRIVE ;  /* 0x00000000000079c5 */ /* 0x000fe20000000000 */
[----:B------:R-:W-:Y:S01]  /*c9c0*/  UMOV UR7, 0x40000040 ;  /* 0x4000004000077882 */ /* 0x000fe20000000000 */
[----:B01----:R-:W-:Y:S01]  /*c9d0*/  FMNMX.FTZ R0, R168, R9, !PT ;  /* 0x00000009a8007209 */ /* 0x003fe20007810000 */
[----:B------:R-:W-:Y:S01]  /*c9e0*/  USHF.R.U32.HI UR6, URZ, 0x4, UR6 ;  /* 0x000000043f067899 */ /* 0x000fe20008011606 */
[----:B------:R-:W-:Y:S01]  /*c9f0*/  ISETP.LT.AND P2, PT, RZ, UR38, PT ;  /* 0x00000026ff007c0c */ /* 0x000fe2000bf41270 */
[----:B------:R-:W-:Y:S01]  /*ca00*/  UMOV UR39, UR61 ;  /* 0x0000003d00277c82 */ /* 0x000fe20008000000 */
[----:B------:R-:W-:Y:S01]  /*ca10*/  FMNMX.FTZ R3, R169, R0, !PT ;  /* 0x00000000a9037209 */ /* 0x000fe20007810000 */
[----:B------:R-:W-:-:S03]  /*ca20*/  ULOP3.LUT UR6, UR6, 0x3fff, URZ, 0xc0, !UPT ;  /* 0x00003fff06067892 */ /* 0x000fc6000f8ec03f */
[----:B------:R-:W-:Y:S01]  /*ca30*/  FMNMX.FTZ R0, R172, R3, !PT ;  /* 0x00000003ac007209 */ /* 0x000fe20007810000 */
[----:B------:R-:W-:-:S03]  /*ca40*/  ULOP3.LUT UR6, UR6, 0x3800000, URZ, 0xfc, !UPT ;  /* 0x0380000006067892 */ /* 0x000fc6000f8efc3f */
[----:B------:R-:W-:Y:S01]  /*ca50*/  FMNMX.FTZ R3, R173, R0, !PT ;  /* 0x00000000ad037209 */ /* 0x000fe20007810000 */
[----:B------:R-:W-:-:S03]  /*ca60*/  UIMAD UR10, UR37, 0xa80, UR6 ;  /* 0x00000a80250a78a4 */ /* 0x000fc6000f8e0206 */
[----:B------:R-:W-:Y:S01]  /*ca70*/  FMNMX.FTZ R0, R160, R3, !PT ;  /* 0x00000003a0007209 */ /* 0x000fe20007810000 */
[----:B------:R-:W-:-:S03]  /*ca80*/  UMOV UR37, UR36 ;  /* 0x0000002400257c82 */ /* 0x000fc60008000000 */
[----:B------:R-:W-:Y:S01]  /*ca90*/  UMOV UR6, UR10 ;  /* 0x0000000a00067c82 */ /* 0x000fe20008000000 */
        /* <DEDUP_REMOVED lines=30> */
[----:B------:R-:W1:Y:S01]  /*cc80*/  SHFL.BFLY PT, R5, R10, 0x1, 0x1f ;  /* 0x0c201f000a057f89 */ /* 0x000e6200000e0000 */
[----:B------:R-:W-:-:S04]  /*cc90*/  FMNMX.FTZ R15, R171, R4, !PT ;  /* 0x00000004ab0f7209 */ /* 0x000fc80007810000 */
[----:B------:R-:W-:-:S04]  /*cca0*/  FMNMX.FTZ R4, R174, R15, !PT ;  /* 0x0000000fae047209 */ /* 0x000fc80007810000 */
[----:B------:R-:W-:-:S04]  /*ccb0*/  FMNMX.FTZ R15, R175, R4, !PT ;  /* 0x00000004af0f7209 */ /* 0x000fc80007810000 */
[----:B------:R-:W-:-:S04]  /*ccc0*/  FMNMX.FTZ R4, R162, R15, !PT ;  /* 0x0000000fa2047209 */ /* 0x000fc80007810000 */
[----:B------:R-:W-:-:S04]  /*ccd0*/  FMNMX.FTZ R17, R163, R4, !PT ;  /* 0x00000004a3117209 */ /* 0x000fc80007810000 */
[----:B------:R-:W-:Y:S02]  /*cce0*/  FMNMX.FTZ R4, R166, R17, !PT ;  /* 0x00000011a6047209 */ /* 0x000fe40007810000 */
[----:B-1----:R-:W-:Y:S02]  /*ccf0*/  FMNMX.FTZ R5, R10, R5, !PT ;  /* 0x000000050a057209 */ /* 0x002fe40007810000 */
[----:B------:R-:W-:-:S03]  /*cd00*/  FMNMX.FTZ R17, R167, R4, !PT ;  /* 0x00000004a7117209 */ /* 0x000fc60007810000 */
[----:B------:R-:W-:Y:S01]  /*cd10*/  FADD.FTZ R3, -R5, R9 ;  /* 0x0000000905037221 */ /* 0x000fe20000010100 */
[----:B------:R-:W-:-:S03]  /*cd20*/  FMNMX.FTZ R4, R154, R17, !PT ;  /* 0x000000119a047209 */ /* 0x000fc60007810000 */
[----:B0-----:R-:W-:Y:S01]  /*cd30*/  FMUL.FTZ R2, R3, R0 ;  /* 0x0000000003027220 */ /* 0x001fe20000410000 */
        /* <DEDUP_REMOVED lines=12> */
[----:B------:R0:W-:Y:S01]  /*ce00*/  MUFU.EX2 R19, R10 ;  /* 0x0000000a00137308 */ /* 0x0001e20000000800 */
        /* <DEDUP_REMOVED lines=8> */
[--C-:B0-----:R-:W-:Y:S01]  /*ce90*/  FFMA.FTZ R10, R120, R0, -R3.reuse ;  /* 0x00000000780a7223 */ /* 0x101fe20000010803 */
[----:B------:R-:W-:Y:S01]  /*cea0*/  FMNMX.FTZ R21, R151, R4, !PT ;  /* 0x0000000497157209 */ /* 0x000fe20007810000 */
[-CC-:B------:R-:W-:Y:S01]  /*ceb0*/  FFMA.FTZ R12, R124, R0.reuse, -R3.reuse ;  /* 0x000000007c0c7223 */ /* 0x180fe20000010803 */
[----:B------:R-:W-:Y:S01]  /*cec0*/  FFMA.FTZ R18, R125, R0, -R3 ;  /* 0x000000007d127223 */ /* 0x000fe20000010803 */
[----:B------:R-:W-:Y:S01]  /*ced0*/  MUFU.EX2 R2, R2 ;  /* 0x0000000200027308 */ /* 0x000fe20000000800 */
[----:B------:R-:W-:-:S04]  /*cee0*/  FMNMX.FTZ R4, R138, R21, !PT ;  /* 0x000000158a047209 */ /* 0x000fc80007810000 */
[----:B------:R-:W-:-:S03]  /*cef0*/  FMNMX.FTZ R153, R139, R4, !PT ;  /* 0x000000048b997209 */ /* 0x000fc60007810000 */
[----:B------:R-:W0:Y:S01]  /*cf00*/  MUFU.EX2 R9, R9 ;  /* 0x0000000900097308 */ /* 0x000e220000000800 */
[----:B------:R-:W-:-:S04]  /*cf10*/  FMNMX.FTZ R4, R142, R153, !PT ;  /* 0x000000998e047209 */ /* 0x000fc80007810000 */
[----:B------:R-:W-:-:S03]  /*cf20*/  FMNMX.FTZ R153, R143, R4, !PT ;  /* 0x000000048f997209 */ /* 0x000fc60007810000 */
[----:B------:R-:W-:Y:S01]  /*cf30*/  MUFU.EX2 R13, R13 ;  /* 0x0000000d000d7308 */ /* 0x000fe20000000800 */
[----:B------:R-:W-:-:S04]  /*cf40*/  FMNMX.FTZ R4, R130, R153, !PT ;  /* 0x0000009982047209 */ /* 0x000fc80007810000 */
[----:B------:R-:W-:Y:S01]  /*cf50*/  FMNMX.FTZ R153, R131, R4, !PT ;  /* 0x0000000483997209 */ /* 0x000fe20007810000 */
[----:B------:R-:W-:Y:S02]  /*cf60*/  WARPGROUP.DEPBAR.LE gsb0, 0x0 ;  /* 0x00008000000079c5 */ /* 0x000fe40000010000 */
[----:B------:R-:W-:Y:S01]  /*cf70*/  WARPGROUP.ARRIVE ;  /* 0x00000000000079c5 */ /* 0x000fe20000000000 */
[----:B------:R-:W-:Y:S01]  /*cf80*/  FMNMX.FTZ R4, R134, R153, !PT ;  /* 0x0000009986047209 */ /* 0x000fe20007810000 */
[-CC-:B------:R-:W-:Y:S01]  /*cf90*/  FFMA.FTZ R200, R169, R0.reuse, -R3.reuse ;  /* 0x00000000a9c87223 */ /* 0x180fe20000010803 */
[----:B------:R-:W-:Y:S01]  /*cfa0*/  FFMA.FTZ R202, R172, R0, -R3 ;  /* 0x00000000acca7223 */ /* 0x000fe20000010803 */
[----:B0-----:R-:W-:Y:S01]  /*cfb0*/  FFMA.FTZ R7, R2, R7, R9 ;  /* 0x0000000702077223 */ /* 0x001fe20000010009 */
[----:B------:R-:W-:Y:S01]  /*cfc0*/  FMNMX.FTZ R153, R135, R4, !PT ;  /* 0x0000000487997209 */ /* 0x000fe20007810000 */
[----:B------:R-:W-:Y:S01]  /*cfd0*/  HGMMA.64x192x16.F32 R24, R196, gdesc[UR4].tnspB, R24, gsb0 ;  /* 0x42e00004c4187df0 */ /* 0x000fe20008000818 */
[----:B------:R-:W-:Y:S01]  /*cfe0*/  UIADD3 UR6, UR10, 0x100, URZ ;  /* 0x000001000a067890 */ /* 0x000fe2000fffe03f */
[----:B------:R-:W0:Y:S01]  /*cff0*/  MUFU.EX2 R200, R200 ;  /* 0x000000c800c87308 */ /* 0x000e220000000800 */
[----:B------:R-:W-:Y:S01]  /*d000*/  UMOV UR7, 0x40000040 ;  /* 0x4000004000077882 */ /* 0x000fe20000000000 */
[----:B------:R-:W-:-:S04]  /*d010*/  FMNMX.FTZ R4, R122, R153, !PT ;  /* 0x000000997a047209 */ /* 0x000fc80007810000 */
[----:B------:R-:W-:Y:S02]  /*d020*/  FMNMX.FTZ R153, R123, R4, !PT ;  /* 0x000000047b997209 */ /* 0x000fe40007810000 */
[----:B------:R-:W-:Y:S02]  /*d030*/  MUFU.EX2 R202, R202 ;  /* 0x000000ca00ca7308 */ /* 0x000fe40000000800 */
[----:B------:R-:W-:-:S04]  /*d040*/  FMNMX.FTZ R4, R126, R153, !PT ;  /* 0x000000997e047209 */ /* 0x000fc80007810000 */
[----:B------:R-:W-:Y:S02]  /*d050*/  FMNMX.FTZ R4, R127, R4, !PT ;  /* 0x000000047f047209 */ /* 0x000fe40007810000 */
[----:B------:R-:W-:Y:S01]  /*d060*/  MUFU.EX2 R15, R161 ;  /* 0x000000a1000f7308 */ /* 0x000fe20000000800 */
[C---:B0-----:R-:W-:Y:S01]  /*d070*/  FADD.FTZ R7, R200.reuse, R7 ;  /* 0x00000007c8077221 */ /* 0x041fe20000010000 */
[----:B------:R-:W-:Y:S01]  /*d080*/  F2FP.F16.F32.PACK_AB R200, R200, R9 ;  /* 0x00000009c8c8723e */ /* 0x000fe200000000ff */
[----:B------:R-:W0:Y:S05]  /*d090*/  SHFL.BFLY PT, R153, R4, 0x2, 0x1f ;  /* 0x0c401f0004997f89 */ /* 0x000e2a00000e0000 */
        /* <DEDUP_REMOVED lines=28> */
[----:B------:R-:W-:-:S05]  /*d260*/  FFMA.FTZ R126, R126, R0, -R125 ;  /* 0x000000007e7e7223 */ /* 0x000fca000001087d */
        /* <DEDUP_REMOVED lines=44> */
[----:B------:R-:W-:Y:S01]  /*d530*/  FFMA.FTZ R191, R150, R0, -R125 ;  /* 0x0000000096bf7223 */ /* 0x000fe2000001087d */
        /* <DEDUP_REMOVED lines=16> */
[----:B------:R-:W-:Y:S01]  /*d640*/  @!P1 LEA R136, R136, UR60, 0x3 ;  /* 0x0000003c88889c11 */ /* 0x000fe2000f8e18ff */
[----:B------:R-:W-:Y:S01]  /*d650*/  UMOV UR7, 0x40000040 ;  /* 0x4000004000077882 */ /* 0x000fe20000000000 */
[----:B------:R-:W-:Y:S03]  /*d660*/  MUFU.EX2 R184, R184 ;  /* 0x000000b800b87308 */ /* 0x000fe60000000800 */
[----:B------:R-:W-:-:S05]  /*d670*/  @!P1 VIADD R136, R136, 0x36840 ;  /* 0x0003684088889836 */ /* 0x000fca0000000000 */
[----:B------:R-:W-:Y:S01]  /*d680*/  @!P1 PRMT R140, RZ, 0x654, R136 ;  /* 0x00000654ff8c9816 */ /* 0x000fe20000000088 */
        /* <DEDUP_REMOVED lines=14> */
[----:B------:R-:W-:-:S04]  /*d770*/  UIADD3 UR6, UR38, -0x1, URZ ;  /* 0xffffffff26067890 */ /* 0x000fc8000fffe03f */
[----:B------:R-:W0:Y:S03]  /*d780*/  MUFU.EX2 R3, R3 ;  /* 0x0000000300037308 */ /* 0x000e260000000800 */
[----:B------:R-:W-:-:S05]  /*d790*/  UMOV UR38, UR6 ;  /* 0x0000000600267c82 */ /* 0x000fca0008000000 */
[----:B------:R-:W1:Y:S08]  /*d7a0*/  MUFU.EX2 R18, R175 ;  /* 0x000000af00127308 */ /* 0x000e700000000800 */
[----:B------:R-:W2:Y:S01]  /*d7b0*/  MUFU.EX2 R128, R128 ;  /* 0x0000008000807308 */ /* 0x000ea20000000800 */
[----:B0-----:R-:W-:-:S04]  /*d7c0*/  FFMA.FTZ R6, R3, R6, R14 ;  /* 0x0000000603067223 */ /* 0x001fc8000001000e */
[----:B------:R-:W-:Y:S01]  /*d7d0*/  FADD.FTZ R138, R201, R6 ;  /* 0x00000006c98a7221 */ /* 0x000fe20000010000 */
[-CC-:B------:R-:W-:Y:S01]  /*d7e0*/  FFMA.FTZ R6, R139, R0.reuse, -R125.reuse ;  /* 0x000000008b067223 */ /* 0x180fe2000001087d */
[----:B------:R-:W-:Y:S01]  /*d7f0*/  FFMA.FTZ R125, R127, R0, -R125 ;  /* 0x000000007f7d7223 */ /* 0x000fe2000001087d */
[----:B------:R-:W0:Y:S01]  /*d800*/  MUFU.EX2 R132, R132 ;  /* 0x0000008400847308 */ /* 0x000e220000000800 */
[----:B------:R-:W-:-:S07]  /*d810*/  F2FP.F16.F32.PACK_AB R201, R201, R14 ;  /* 0x0000000ec9c9723e */ /* 0x000fce00000000ff */
[----:B------:R-:W3:Y:S08]  /*d820*/  MUFU.EX2 R6, R6 ;  /* 0x0000000600067308 */ /* 0x000ef00000000800 */
[----:B------:R-:W4:Y:S08]  /*d830*/  MUFU.EX2 R180, R180 ;  /* 0x000000b400b47308 */ /* 0x000f300000000800 */
[----:B------:R-:W5:Y:S08]  /*d840*/  MUFU.EX2 R181, R130 ;  /* 0x0000008200b57308 */ /* 0x000f700000000800 */
[----:B------:R-:W5:Y:S08]  /*d850*/  MUFU.EX2 R182, R182 ;  /* 0x000000b600b67308 */ /* 0x000f700000000800 */
[----:B------:R-:W5:Y:S08]  /*d860*/  MUFU.EX2 R183, R134 ;  /* 0x0000008600b77308 */ /* 0x000f700000000800 */
[----:B------:R-:W-:Y:S01]  /*d870*/  MUFU.EX2 R125, R125 ;  /* 0x0000007d007d7308 */ /* 0x000fe20000000800 */
[----:B------:R-:W-:-:S02]  /*d880*/  WARPGROUP.DEPBAR.LE gsb0, 0x0 ;  /* 0x00008000000079c5 */ /* 0x000fc40000010000 */
[----:B------:R1:W-:Y:S05]  /*d890*/  @!P1 SYNCS.ARRIVE.TRANS64.RED.A1T0 RZ, [R140+URZ], RZ ;  /* 0x000000ff8cff99a7 */ /* 0x0003ea000810043f */
[----:B------:R-:W5:Y:S01]  /*d8a0*/  MUFU.EX2 R177, R122 ;  /* 0x0000007a00b17308 */ /* 0x000f620000000800 */
[----:B------:R-:W-:Y:S02]  /*d8b0*/  F2FP.F16.F32.PACK_AB R178, R11, R12 ;  /* 0x0000000c0bb2723e */ /* 0x000fe400000000ff */
[----:B------:R-:W-:Y:S01]  /*d8c0*/  F2FP.F16.F32.PACK_AB R176, R121, R10 ;  /* 0x0000000a79b0723e */ /* 0x000fe200000000ff */
[----:B-1----:R-:W-:-:S04]  /*d8d0*/  @!P1 VIADD R140, R144, 0x36860 ;  /* 0x00036860908c9836 */ /* 0x002fc80000000000 */
[----:B------:R-:W1:Y:S01]  /*d8e0*/  MUFU.EX2 R179, R126 ;  /* 0x0000007e00b37308 */ /* 0x000e620000000800 */
[----:B------:R-:W-:-:S04]  /*d8f0*/  @!P1 PRMT R140, RZ, 0x654, R140 ;  /* 0x00000654ff8c9816 */ /* 0x000fc8000000008c */
[----:B------:R2:W-:Y:S02]  /*d900*/  @!P1 SYNCS.ARRIVE.TRANS64.RED.A1T0 RZ, [R140+URZ], RZ ;  /* 0x000000ff8cff99a7 */ /* 0x0005e4000810043f */
[----:B--2---:R-:W-:Y:S01]  /*d910*/  FADD.FTZ R140, R202, R7 ;  /* 0x00000007ca8c7221 */ /* 0x004fe20000010000 */
[----:B------:R-:W-:Y:S01]  /*d920*/  FADD.FTZ R7, R203, R138 ;  /* 0x0000008acb077221 */ /* 0x000fe20000010000 */
[C---:B------:R-:W-:Y:S02]  /*d930*/  F2FP.F16.F32.PACK_AB R203, R18.reuse, R203 ;  /* 0x000000cb12cb723e */ /* 0x040fe400000000ff */
[C---:B------:R-:W-:Y:S01]  /*d940*/  FADD.FTZ R139, R13.reuse, R140 ;  /* 0x0000008c0d8b7221 */ /* 0x040fe20000010000 */
[----:B------:R-:W-:Y:S01]  /*d950*/  FADD.FTZ R138, R18, R7 ;  /* 0x00000007128a7221 */ /* 0x000fe20000010000 */
        /* <DEDUP_REMOVED lines=29> */
[C---:B0-----:R-:W-:Y:S01]  /*db30*/  FADD.FTZ R14, R132.reuse, R7 ;  /* 0x00000007840e7221 */ /* 0x041fe20000010000 */
        /* <DEDUP_REMOVED lines=9> */
[----:B---3--:R-:W-:-:S02]  /*dbd0*/  F2FP.F16.F32.PACK_AB R185, R6, R185 ;  /* 0x000000b906b9723e */ /* 0x008fc400000000ff */
[C---:B------:R-:W-:Y:S01]  /*dbe0*/  FADD.FTZ R9, R137.reuse, R18 ;  /* 0x0000001289097221 */ /* 0x040fe20000010000 */
[----:B------:R-:W-:Y:S01]  /*dbf0*/  FADD.FTZ R14, R6, R7 ;  /* 0x00000007060e7221 */ /* 0x000fe20000010000 */
[----:B------:R-:W-:Y:S02]  /*dc00*/  F2FP.F16.F32.PACK_AB R184, R137, R184 ;  /* 0x000000b889b8723e */ /* 0x000fe400000000ff */
[----:B------:R-:W-:Y:S01]  /*dc10*/  FADD.FTZ R18, R186, R9 ;  /* 0x00000009ba127221 */ /* 0x000fe20000010000 */
[----:B------:R-:W-:Y:S01]  /*dc20*/  FADD.FTZ R14, R187, R14 ;  /* 0x0000000ebb0e7221 */ /* 0x000fe20000010000 */
[C---:B------:R-:W-:Y:S01]  /*dc30*/  F2FP.F16.F32.PACK_AB R186, R141.reuse, R186 ;  /* 0x000000ba8dba723e */ /* 0x040fe200000000ff */
[----:B------:R-:W-:Y:S02]  /*dc40*/  IMAD.MOV.U32 R9, RZ, RZ, R5 ;  /* 0x000000ffff097224 */ /* 0x000fe400078e0005 */
[----:B------:R-:W-:Y:S01]  /*dc50*/  FADD.FTZ R7, R141, R18 ;  /* 0x000000128d077221 */ /* 0x000fe20000010000 */
[C---:B------:R-:W-:Y:S01]  /*dc60*/  FADD.FTZ R14, R143.reuse, R14 ;  /* 0x0000000e8f0e7221 */ /* 0x040fe20000010000 */
[----:B------:R-:W-:-:S02]  /*dc70*/  F2FP.F16.F32.PACK_AB R187, R143, R187 ;  /* 0x000000bb8fbb723e */ /* 0x000fc400000000ff */
[----:B----4-:R-:W-:Y:S01]  /*dc80*/  FADD.FTZ R18, R180, R7 ;  /* 0x00000007b4127221 */ /* 0x010fe20000010000 */
[----:B-----5:R-:W-:Y:S01]  /*dc90*/  FADD.FTZ R14, R181, R14 ;  /* 0x0000000eb50e7221 */ /* 0x020fe20000010000 */
        /* <DEDUP_REMOVED lines=12> */
[----:B------:R-:W-:Y:S02]  /*dd60*/  F2FP.F16.F32.PACK_AB R177, R123, R177 ;  /* 0x000000b17bb1723e */ /* 0x000fe400000000ff */
[----:B------:R-:W-:Y:S01]  /*dd70*/  FADD.FTZ R7, R121, R6 ;  /* 0x0000000679077221 */ /* 0x000fe20000010000 */
[----:B------:R-:W-:-:S03]  /*dd80*/  FADD.FTZ R14, R123, R14 ;  /* 0x0000000e7b0e7221 */ /* 0x000fc60000010000 */
[----:B------:R-:W-:Y:S01]  /*dd90*/  FADD.FTZ R6, R12, R7 ;  /* 0x000000070c067221 */ /* 0x000fe20000010000 */
[----:B-1----:R-:W-:Y:S01]  /*dda0*/  FADD.FTZ R14, R179, R14 ;  /* 0x0000000eb30e7221 */ /* 0x002fe20000010000 */
[----:B------:R-:W-:Y:S02]  /*ddb0*/  F2FP.F16.F32.PACK_AB R179, R125, R179 ;  /* 0x000000b37db3723e */ /* 0x000fe400000000ff */
[----:B------:R-:W-:Y:S01]  /*ddc0*/  FADD.FTZ R7, R11, R6 ;  /* 0x000000060b077221 */ /* 0x000fe20000010000 */
[----:B------:R-:W-:Y:S01]  /*ddd0*/  FADD.FTZ R6, R125, R14 ;  /* 0x0000000e7d067221 */ /* 0x000fe20000010000 */
[----:B------:R-:W-:Y:S01]  /*dde0*/  IMAD.MOV.U32 R11, RZ, RZ, R4 ;  /* 0x000000ffff0b7224 */ /* 0x000fe200078e0004 */
[----:B------:R-:W-:Y:S06]  /*ddf0*/  @P2 BRA `(.L_x_4879) ;  /* 0xffffffc4001c2947 */ /* 0x000fec000383ffff */
.L_x_4870:
        /* <DEDUP_REMOVED lines=99> */
.L_x_4880:
[----:B------:R-:W-:Y:S01]  /*e430*/  ULEA UR5, UR36, UR60, 0x3 ;  /* 0x0000003c24057291 */ /* 0x000fe2000f8e183f */
[----:B------:R-:W-:-:S05]  /*e440*/  IMAD.U32 R2, RZ, RZ, UR61 ;  /* 0x0000003dff027e24 */ /* 0x000fca000f8e00ff */
[----:B------:R-:W-:-:S04]  /*e450*/  SHF.L.U32 R2, R2, 0x1f, RZ ;  /* 0x0000001f02027819 */ /* 0x000fc800000006ff */
[----:B------:R0:W1:Y:S01]  /*e460*/  SYNCS.PHASECHK.TRANS64.TRYWAIT P2, [UR5+0x36850], R2 ;  /* 0x03685002ff0075a7 */ /* 0x0000620008040145 */
[----:B------:R-:W-:Y:S05]  /*e470*/  @!P0 BRA `(.L_x_4881) ;  /* 0x0000000000048947 */ /* 0x000fea0003800000 */
[----:B------:R-:W-:Y:S01]  /*e480*/  BPT.TRAP 0x1 ;  /* 0x000000040000795c */ /* 0x000fe20000300000 */
.L_x_4881:
[----:B-1----:R-:W-:Y:S05]  /*e490*/  @P2 BRA `(.L_x_4882) ;  /* 0x0000000000082947 */ /* 0x002fea0003800000 */
[----:B------:R-:W1:Y:S02]  /*e4a0*/  SYNCS.PHASECHK.TRANS64.TRYWAIT P0, [UR5+0x36850], R2 ;  /* 0x03685002ff0075a7 */ /* 0x000e640008000145 */
[----:B-1----:R-:W-:Y:S05]  /*e4b0*/  @!P0 BRA `(.L_x_4883) ;  /* 0x00000088003c8947 */ /* 0x002fea0003800000 */
.L_x_4882:
[----:B------:R-:W-:Y:S01]  /*e4c0*/  UIADD3 UR60, UR60, 0x400, URZ ;  /* 0x000004003c3c7890 */ /* 0x000fe2000fffe03f */
[----:B------:R-:W-:Y:S01]  /*e4d0*/  WARPGROUP.ARRIVE ;  /* 0x00000000000079c5 */ /* 0x000fe20000000000 */
[----:B------:R-:W-:Y:S01]  /*e4e0*/  UMOV UR7, 0x40000040 ;  /* 0x4000004000077882 */ /* 0x000fe20000000000 */
[----:B-1----:R-:W1:Y:S01]  /*e4f0*/  SHFL.BFLY PT, R3, R6, 0x2, 0x1f ;  /* 0x0c401f0006037f89 */ /* 0x002e6200000e0000 */
[----:B------:R-:W-:Y:S01]  /*e500*/  USHF.R.U32.HI UR60, URZ, 0x4, UR60 ;  /* 0x000000043f3c7899 */ /* 0x000fe2000801163c */
[----:B------:R-:W-:Y:S01]  /*e510*/  IMAD.U32 R17, RZ, RZ, UR5 ;  /* 0x00000005ff117e24 */ /* 0x000fe2000f8e00ff */
[----:B------:R-:W-:Y:S01]  /*e520*/  R2UR UR8, R210 ;  /* 0x00000000d20872ca */ /* 0x000fe200000e0000 */
[----:B0-----:R-:W0:Y:S01]  /*e530*/  SHFL.BFLY PT, R2, R7, 0x2, 0x1f ;  /* 0x0c401f0007027f89 */ /* 0x001e2200000e0000 */
[----:B------:R-:W-:Y:S01]  /*e540*/  ULOP3.LUT UR60, UR60, 0x3fff, URZ, 0xc0, !UPT ;  /* 0x00003fff3c3c7892 */ /* 0x000fe2000f8ec03f */
[----:B------:R-:W-:-:S03]  /*e550*/  IMAD.MOV.U32 R11, RZ, RZ, RZ ;  /* 0x000000ffff0b7224 */ /* 0x000fc600078e00ff */
        /* <DEDUP_REMOVED lines=16> */
[----:B------:R-:W-:Y:S01]  /*e660*/  MOV R9, RZ ;  /* 0x000000ff00097202 */ /* 0x000fe20000000f00 */
[----:B-1----:R-:W-:-:S03]  /*e670*/  FADD.FTZ R14, R2, R3 ;  /* 0x00000003020e7221 */ /* 0x002fc60000010000 */
        /* <DEDUP_REMOVED lines=50> */
[-C--:B--2---:R-:W-:Y:S01]  /*e9a0*/  FMUL.FTZ R133, R39, R11.reuse ;  /* 0x0000000b27857220 */ /* 0x084fe20000410000 */
[----:B------:R-:W-:Y:S01]  /*e9b0*/  FMUL.FTZ R129, R43, R11 ;  /* 0x0000000b2b817220 */ /* 0x000fe20000410000 */
[-C--:B0-----:R-:W-:Y:S01]  /*e9c0*/  FMUL.FTZ R120, R32, R9.reuse ;  /* 0x0000000920787220 */ /* 0x081fe20000410000 */
[-C--:B------:R-:W-:Y:S01]  /*e9d0*/  FMUL.FTZ R0, R36, R9.reuse ;  /* 0x0000000924007220 */ /* 0x080fe20000410000 */
[----:B------:R-:W-:Y:S01]  /*e9e0*/  FMUL.FTZ R121, R37, R9 ;  /* 0x0000000925797220 */ /* 0x000fe20000410000 */
        /* <DEDUP_REMOVED lines=91> */
.L_x_4853:
        /* <DEDUP_REMOVED lines=14> */
[----:B------:R-:W-:Y:S01]  /*f080*/  R2UR UR6, R208 ;  /* 0x00000000d00672ca */ /* 0x000fe200000e0000 */
[----:B------:R-:W-:Y:S01]  /*f090*/  UISETP.NE.U32.AND UP0, UPT, UR8, URZ, UPT ;  /* 0x0000003f0800728c */ /* 0x000fe2000bf05070 */
[----:B------:R-:W-:Y:S01]  /*f0a0*/  R2UR UR4, R206 ;  /* 0x00000000ce0472ca */ /* 0x000fe200000e0000 */
[----:B------:R-:W-:Y:S01]  /*f0b0*/  ULDC.64 UR12, c[0x0][0x208] ;  /* 0x00008200000c7ab9 */ /* 0x000fe20000000a00 */
[----:B------:R-:W-:Y:S01]  /*f0c0*/  F2FP.F16.F32.PACK_AB R36, R37, R36 ;  /* 0x000000242524723e */ /* 0x000fe200000000ff */
[----:B------:R-:W-:Y:S01]  /*f0d0*/  UISETP.NE.AND.EX UP0, UPT, UR9, URZ, UPT, UP0 ;  /* 0x0000003f0900728c */ /* 0x000fe2000bf05300 */
[----:B------:R-:W-:Y:S02]  /*f0e0*/  F2FP.F16.F32.PACK_AB R37, R47, R38 ;  /* 0x000000262f25723e */ /* 0x000fe400000000ff */
[----:B------:R-:W-:-:S02]  /*f0f0*/  F2FP.F16.F32.PACK_AB R88, R89, R88 ;  /* 0x000000585958723e */ /* 0x000fc400000000ff */
[----:B------:R-:W-:Y:S02]  /*f100*/  F2FP.F16.F32.PACK_AB R38, R85, R84 ;  /* 0x000000545526723e */ /* 0x000fe400000000ff */
[----:B------:R-:W-:Y:S02]  /*f110*/  F2FP.F16.F32.PACK_AB R39, R128, R39 ;  /* 0x000000278027723e */ /* 0x000fe400000000ff */
[----:B------:R-:W-:Y:S01]  /*f120*/  F2FP.F16.F32.PACK_AB R89, R43, R90 ;  /* 0x0000005a2b59723e */ /* 0x000fe200000000ff */
[----:B------:R-:W-:Y:S01]  /*f130*/  USHF.L.U64.HI UR11, UR4, 0x2, UR6 ;  /* 0x00000002040b7899 */ /* 0x000fe20008010206 */
[----:B------:R-:W-:Y:S01]  /*f140*/  F2FP.F16.F32.PACK_AB R96, R97, R96 ;  /* 0x000000606160723e */ /* 0x000fe200000000ff */
[----:B------:R-:W-:Y:S01]  /*f150*/  USHF.L.U32 UR10, UR4, 0x2, URZ ;  /* 0x00000002040a7899 */ /* 0x000fe2000800063f */
[----:B------:R-:W-:Y:S01]  /*f160*/  F2FP.F16.F32.PACK_AB R90, R93, R92 ;  /* 0x0000005c5d5a723e */ /* 0x000fe200000000ff */
[----:B------:R-:W-:Y:S01]  /*f170*/  ULDC.64 UR6, c[0x0][0xbd8] ;  /* 0x0002f60000067ab9 */ /* 0x000fe20000000a00 */
[----:B------:R-:W-:Y:S01]  /*f180*/  F2FP.F16.F32.PACK_AB R91, R86, R91 ;  /* 0x0000005b565b723e */ /* 0x000fe200000000ff */
[----:B------:R-:W-:Y:S01]  /*f190*/  UISETP.NE.U32.AND UP1, UPT, UR6, URZ, UPT ;  /* 0x0000003f0600728c */ /* 0x000fe2000bf25070 */
[----:B------:R-:W-:Y:S01]  /*f1a0*/  F2FP.F16.F32.PACK_AB R97, R99, R98 ;  /* 0x000000626361723e */ /* 0x000fe200000000ff */
[----:B------:R-:W-:Y:S01]  /*f1b0*/  UIADD3 UR4, UP2, UR10, UR6, URZ ;  /* 0x000000060a047290 */ /* 0x000fe2000ff5e03f */
[----:B------:R-:W-:Y:S01]  /*f1c0*/  F2FP.F16.F32.PACK_AB R104, R105, R104 ;  /* 0x000000686968723e */ /* 0x000fe200000000ff */
[----:B------:R-:W-:Y:S01]  /*f1d0*/  UISETP.NE.AND.EX UP1, UPT, UR7, URZ, UPT, UP1 ;  /* 0x0000003f0700728c */ /* 0x000fe2000bf25310 */
[----:B------:R-:W-:Y:S01]  /*f1e0*/  F2FP.F16.F32.PACK_AB R98, R101, R100 ;  /* 0x000000646562723e */ /* 0x000fe200000000ff */
[----:B------:R-:W-:Y:S01]  /*f1f0*/  @UP0 UIADD3 UR6, UP3, UR10, UR8, URZ ;  /* 0x000000080a060290 */ /* 0x000fe2000ff7e03f */
[----:B------:R-:W-:Y:S01]  /*f200*/  F2FP.F16.F32.PACK_AB R99, R103, R102 ;  /* 0x000000666763723e */ /* 0x000fe200000000ff */
[----:B------:R-:W-:Y:S01]  /*f210*/  UIADD3.X UR8, UR11, UR7, URZ, UP2, !UPT ;  /* 0x000000070b087290 */ /* 0x000fe200097fe43f */
[----:B------:R-:W-:-:S02]  /*f220*/  MOV R18, R42 ;  /* 0x0000002a00127202 */ /* 0x000fc40000000f00 */
[----:B0-----:R-:W-:Y:S01]  /*f230*/  MOV R19, R5 ;  /* 0x0000000500137202 */ /* 0x001fe20000000f00 */
[----:B------:R-:W-:Y:S01]  /*f240*/  @UP0 UIADD3.X UR7, UR11, UR9, URZ, UP3, !UPT ;  /* 0x000000090b070290 */ /* 0x000fe20009ffe43f */
[----:B------:R-:W-:Y:S02]  /*f250*/  F2FP.F16.F32.PACK_AB R105, R107, R106 ;  /* 0x0000006a6b69723e */ /* 0x000fe400000000ff */
[----:B------:R-:W-:Y:S01]  /*f260*/  F2FP.F16.F32.PACK_AB R112, R113, R112 ;  /* 0x000000707170723e */ /* 0x000fe200000000ff */
[----:B------:R-:W-:Y:S01]  /*f270*/  IMAD.WIDE R4, R213, 0x2, R18 ;  /* 0x00000002d5047825 */ /* 0x000fe200078e0212 */
[----:B------:R-:W-:Y:S02]  /*f280*/  F2FP.F16.F32.PACK_AB R106, R109, R108 ;  /* 0x0000006c6d6a723e */ /* 0x000fe400000000ff */
[----:B------:R-:W-:Y:S02]  /*f290*/  F2FP.F16.F32.PACK_AB R107, R111, R110 ;  /* 0x0000006e6f6b723e */ /* 0x000fe400000000ff */
[----:B------:R-:W-:-:S02]  /*f2a0*/  LOP3.LUT R29, R4, 0x380, RZ, 0xc0, !PT ;  /* 0x00000380041d7812 */ /* 0x000fc400078ec0ff */
        /* <DEDUP_REMOVED lines=17> */
[C---:B------:R-:W-:Y:S02]  /*f3c0*/  IADD3 R151, P6, R4.reuse, 0x8040, RZ ;  /* 0x0000804004977810 */ /* 0x040fe40007fde0ff */
[----:B------:R-:W-:Y:S01]  /*f3d0*/  IADD3 R153, P5, R4, 0x8060, RZ ;  /* 0x0000806004997810 */ /* 0x000fe20007fbe0ff */
[--C-:B------:R-:W-:Y:S01]  /*f3e0*/  IMAD.X R31, RZ, RZ, R5.reuse, P1 ;  /* 0x000000ffff1f7224 */ /* 0x100fe200008e0605 */
[----:B------:R-:W-:Y:S01]  /*f3f0*/  LOP3.LUT R4, R29, R4, RZ, 0x3c, !PT ;  /* 0x000000041d047212 */ /* 0x000fe200078e3cff */
[--C-:B------:R-:W-:Y:S01]  /*f400*/  IMAD.X R29, RZ, RZ, R5.reuse, P2 ;  /* 0x000000ffff1d7224 */ /* 0x100fe200010e0605 */
[----:B------:R-:W-:Y:S01]  /*f410*/  LOP3.LUT R8, R81, 0x380, RZ, 0xc0, !PT ;  /* 0x0000038051087812 */ /* 0x000fe200078ec0ff */
[--C-:B------:R-:W-:Y:S01]  /*f420*/  IMAD.X R33, RZ, RZ, R5.reuse, P6 ;  /* 0x000000ffff217224 */ /* 0x100fe200030e0605 */
[----:B------:R-:W-:Y:S01]  /*f430*/  LOP3.LUT R10, R87, 0x380, RZ, 0xc0, !PT ;  /* 0x00000380570a7812 */ /* 0x000fe200078ec0ff */
[----:B------:R-:W-:Y:S01]  /*f440*/  IMAD.X R35, RZ, RZ, R5, P5 ;  /* 0x000000ffff237224 */ /* 0x000fe200028e0605 */
[----:B------:R-:W-:-:S02]  /*f450*/  MOV R134, R4 ;  /* 0x0000000400867202 */ /* 0x000fc40000000f00 */
[----:B------:R-:W-:Y:S02]  /*f460*/  LOP3.LUT R12, R95, 0x380, RZ, 0xc0, !PT ;  /* 0x000003805f0c7812 */ /* 0x000fe400078ec0ff */
[----:B------:R-:W-:Y:S02]  /*f470*/  LOP3.LUT R14, R139, 0x380, RZ, 0xc0, !PT ;  /* 0x000003808b0e7812 */ /* 0x000fe400078ec0ff */
[----:B------:R-:W-:Y:S02]  /*f480*/  F2FP.F16.F32.PACK_AB R5, R32, R137 ;  /* 0x000000892005723e */ /* 0x000fe400000000ff */
[----:B------:R-:W-:Y:S02]  /*f490*/  LOP3.LUT R24, R143, 0x380, RZ, 0xc0, !PT ;  /* 0x000003808f187812 */ /* 0x000fe400078ec0ff */
[----:B------:R-:W-:Y:S02]  /*f4a0*/  LOP3.LUT R26, R145, 0x380, RZ, 0xc0, !PT ;  /* 0x00000380911a7812 */ /* 0x000fe400078ec0ff */
[----:B------:R-:W-:-:S02]  /*f4b0*/  LOP3.LUT R32, R149, 0x380, RZ, 0xc0, !PT ;  /* 0x0000038095207812 */ /* 0x000fc400078ec0ff */
[----:B------:R-:W-:Y:S02]  /*f4c0*/  LOP3.LUT R20, R141, 0x380, RZ, 0xc0, !PT ;  /* 0x000003808d147812 */ /* 0x000fe400078ec0ff */
[----:B------:R-:W-:Y:S02]  /*f4d0*/  LOP3.LUT R28, R147, 0x380, RZ, 0xc0, !PT ;  /* 0x00000380931c7812 */ /* 0x000fe400078ec0ff */
[----:B------:R-:W-:Y:S02]  /*f4e0*/  LOP3.LUT R34, R151, 0x380, RZ, 0xc0, !PT ;  /* 0x0000038097227812 */ /* 0x000fe400078ec0ff */
[----:B------:R-:W-:Y:S02]  /*f4f0*/  SHF.R.U64 R8, R8, 0x3, RZ ;  /* 0x0000000308087819 */ /* 0x000fe400000012ff */
[----:B------:R-:W-:Y:S02]  /*f500*/  SHF.R.U64 R10, R10, 0x3, RZ ;  /* 0x000000030a0a7819 */ /* 0x000fe400000012ff */
[----:B------:R-:W-:-:S02]  /*f510*/  LOP3.LUT R80, R153, 0x380, RZ, 0xc0, !PT ;  /* 0x0000038099507812 */ /* 0x000fc400078ec0ff */
[----:B------:R-:W-:Y:S02]  /*f520*/  SHF.R.U64 R12, R12, 0x3, RZ ;  /* 0x000000030c0c7819 */ /* 0x000fe400000012ff */
[----:B------:R-:W-:Y:S02]  /*f530*/  SHF.R.U64 R14, R14, 0x3, RZ ;  /* 0x000000030e0e7819 */ /* 0x000fe400000012ff */
[----:B------:R-:W-:Y:S02]  /*f540*/  F2FP.F16.F32.PACK_AB R4, R122, R7 ;  /* 0x000000077a04723e */ /* 0x000fe400000000ff */
[----:B------:R-:W-:Y:S02]  /*f550*/  SHF.R.U64 R24, R24, 0x3, RZ ;  /* 0x0000000318187819 */ /* 0x000fe400000012ff */
[----:B------:R-:W-:Y:S02]  /*f560*/  SHF.R.U64 R26, R26, 0x3, RZ ;  /* 0x000000031a1a7819 */ /* 0x000fe400000012ff */
[----:B------:R-:W-:-:S02]  /*f570*/  SHF.R.U64 R32, R32, 0x3, RZ ;  /* 0x0000000320207819 */ /* 0x000fc400000012ff */
[----:B------:R-:W-:Y:S01]  /*f580*/  F2FP.F16.F32.PACK_AB R7, R135, R30 ;  /* 0x0000001e8707723e */ /* 0x000fe200000000ff */
[----:B------:R-:W-:Y:S01]  /*f590*/  BAR.SYNC.DEFER_BLOCKING 0x1, 0x100 ;  /* 0x0044000000007b1d */ /* 0x000fe20000010000 */
[----:B------:R-:W-:Y:S02]  /*f5a0*/  SHF.R.U64 R20, R20, 0x3, RZ ;  /* 0x0000000314147819 */ /* 0x000fe400000012ff */
[----:B------:R-:W-:Y:S02]  /*f5b0*/  SHF.R.U64 R28, R28, 0x3, RZ ;  /* 0x000000031c1c7819 */ /* 0x000fe400000012ff */
[----:B------:R-:W-:Y:S02]  /*f5c0*/  SHF.R.U64 R34, R34, 0x3, RZ ;  /* 0x0000000322227819 */ /* 0x000fe400000012ff */
[----:B------:R-:W-:Y:S02]  /*f5d0*/  LOP3.LUT R8, R8, R81, RZ, 0x3c, !PT ;  /* 0x0000005108087212 */ /* 0x000fe400078e3cff */
[----:B------:R-:W-:-:S02]  /*f5e0*/  LOP3.LUT R10, R10, R87, RZ, 0x3c, !PT ;  /* 0x000000570a0a7212 */ /* 0x000fc400078e3cff */
[----:B------:R-:W-:Y:S02]  /*f5f0*/  SHF.R.U64 R80, R80, 0x3, RZ ;  /* 0x0000000350507819 */ /* 0x000fe400000012ff */
[----:B------:R-:W-:Y:S02]  /*f600*/  LOP3.LUT R12, R12, R95, RZ, 0x3c, !PT ;  /* 0x0000005f0c0c7212 */ /* 0x000fe400078e3cff */
[----:B------:R-:W-:Y:S02]  /*f610*/  LOP3.LUT R14, R14, R139, RZ, 0x3c, !PT ;  /* 0x0000008b0e0e7212 */ /* 0x000fe400078e3cff */
[----:B------:R-:W-:Y:S02]  /*f620*/  LOP3.LUT R24, R24, R143, RZ, 0x3c, !PT ;  /* 0x0000008f18187212 */ /* 0x000fe400078e3cff */
[----:B------:R-:W-:Y:S02]  /*f630*/  LOP3.LUT R26, R26, R145, RZ, 0x3c, !PT ;  /* 0x000000911a1a7212 */ /* 0x000fe400078e3cff */
[----:B------:R-:W-:-:S02]  /*f640*/  LOP3.LUT R30, R32, R149, RZ, 0x3c, !PT ;  /* 0x00000095201e7212 */ /* 0x000fc400078e3cff */
[----:B------:R-:W-:Y:S01]  /*f650*/  LOP3.LUT R20, R20, R141, RZ, 0x3c, !PT ;  /* 0x0000008d14147212 */ /* 0x000fe200078e3cff */
[----:B------:R0:W-:Y:S01]  /*f660*/  STSM.16.M88.4 [R134], R4 ;  /* 0x0000000486007844 */ /* 0x0001e20000000200 */
[----:B------:R-:W-:Y:S02]  /*f670*/  LOP3.LUT R28, R28, R147, RZ, 0x3c, !PT ;  /* 0x000000931c1c7212 */ /* 0x000fe400078e3cff */
[----:B------:R-:W-:Y:S02]  /*f680*/  LOP3.LUT R32, R34, R151, RZ, 0x3c, !PT ;  /* 0x0000009722207212 */ /* 0x000fe400078e3cff */
[----:B------:R-:W-:Y:S02]  /*f690*/  LOP3.LUT R34, R80, R153, RZ, 0x3c, !PT ;  /* 0x0000009950227212 */ /* 0x000fe400078e3cff */
[----:B------:R-:W-:Y:S02]  /*f6a0*/  MOV R132, R8 ;  /* 0x0000000800847202 */ /* 0x000fe40000000f00 */
[----:B------:R-:W-:-:S02]  /*f6b0*/  MOV R125, R10 ;  /* 0x0000000a007d7202 */ /* 0x000fc40000000f00 */
[----:B------:R-:W-:Y:S02]  /*f6c0*/  MOV R122, R12 ;  /* 0x0000000c007a7202 */ /* 0x000fe40000000f00 */
[----:B------:R-:W-:Y:S02]  /*f6d0*/  MOV R95, R14 ;  /* 0x0000000e005f7202 */ /* 0x000fe40000000f00 */
[----:B------:R-:W-:Y:S02]  /*f6e0*/  F2FP.F16.F32.PACK_AB R8, R41, R40 ;  /* 0x000000282908723e */ /* 0x000fe400000000ff */
[----:B0-----:R-:W-:Y:S02]  /*f6f0*/  F2FP.F16.F32.PACK_AB R4, R123, R120 ;  /* 0x000000787b04723e */ /* 0x001fe400000000ff */
[----:B------:R-:W-:Y:S02]  /*f700*/  F2FP.F16.F32.PACK_AB R5, R130, R127 ;  /* 0x0000007f8205723e */ /* 0x000fe400000000ff */
[----:B------:R-:W-:-:S02]  /*f710*/  F2FP.F16.F32.PACK_AB R6, R121, R0 ;  /* 0x000000007906723e */ /* 0x000fc400000000ff */
[----:B------:R-:W-:Y:S02]  /*f720*/  F2FP.F16.F32.PACK_AB R7, R133, R126 ;  /* 0x0000007e8507723e */ /* 0x000fe400000000ff */
[----:B------:R-:W-:Y:S02]  /*f730*/  F2FP.F16.F32.PACK_AB R9, R129, R124 ;  /* 0x0000007c8109723e */ /* 0x000fe400000000ff */
[----:B------:R-:W-:Y:S01]  /*f740*/  F2FP.F16.F32.PACK_AB R10, R45, R44 ;  /* 0x0000002c2d0a723e */ /* 0x000fe200000000ff */
[----:B------:R0:W-:Y:S01]  /*f750*/  STSM.16.M88.4 [R132], R4 ;  /* 0x0000000484007844 */ /* 0x0001e20000000200 */
[----:B------:R-:W-:Y:S02]  /*f760*/  F2FP.F16.F32.PACK_AB R11, R131, R46 ;  /* 0x0000002e830b723e */ /* 0x000fe400000000ff */
[----:B------:R-:W-:Y:S02]  /*f770*/  MOV R87, R24 ;  /* 0x0000001800577202 */ /* 0x000fe40000000f00 */
[----:B------:R-:W-:Y:S01]  /*f780*/  MOV R82, R26 ;  /* 0x0000001a00527202 */ /* 0x000fe20000000f00 */
[----:B------:R1:W-:Y:S01]  /*f790*/  STSM.16.M88.4 [R125], R8 ;  /* 0x000000087d007844 */ /* 0x0003e20000000200 */
[----:B------:R-:W-:-:S02]  /*f7a0*/  F2FP.F16.F32.PACK_AB R12, R49, R48 ;  /* 0x00000030310c723e */ /* 0x000fc400000000ff */
[----:B------:R-:W-:Y:S02]  /*f7b0*/  F2FP.F16.F32.PACK_AB R13, R51, R50 ;  /* 0x00000032330d723e */ /* 0x000fe400000000ff */
[----:B------:R-:W-:Y:S02]  /*f7c0*/  F2FP.F16.F32.PACK_AB R14, R53, R52 ;  /* 0x00000034350e723e */ /* 0x000fe400000000ff */
[----:B------:R-:W-:Y:S02]  /*f7d0*/  F2FP.F16.F32.PACK_AB R15, R55, R54 ;  /* 0x00000036370f723e */ /* 0x000fe400000000ff */
[----:B------:R-:W-:Y:S01]  /*f7e0*/  MOV R94, R20 ;  /* 0x00000014005e7202 */ /* 0x000fe20000000f00 */
[----:B0-----:R-:W-:Y:S01]  /*f7f0*/  IMAD.U32 R5, RZ, RZ, UR8 ;  /* 0x00000008ff057e24 */ /* 0x001fe2000f8e00ff */
[----:B------:R-:W-:Y:S01]  /*f800*/  MOV R81, R28 ;  /* 0x0000001c00517202 */ /* 0x000fe20000000f00 */
[----:B------:R-:W-:Y:S01]  /*f810*/  STSM.16.M88.4 [R122], R12 ;  /* 0x0000000c7a007844 */ /* 0x000fe20000000200 */
        /* <DEDUP_REMOVED lines=21> */
[----:B------:R-:W-:Y:S01]  /*f970*/  PLOP3.LUT P0, PT, PT, PT, UP1, 0x80, 0x0 ;  /* 0x000000000000781c */ /* 0x000fe20003f0f018 */
[----:B------:R2:W-:Y:S01]  /*f980*/  STSM.16.M88.4 [R82], R36 ;  /* 0x0000002452007844 */ /* 0x0005e20000000200 */
[----:B------:R-:W-:-:S02]  /*f990*/  PLOP3.LUT P1, PT, PT, PT, UP0, 0x80, 0x0 ;  /* 0x000000000000781c */ /* 0x000fc40003f2f008 */
[----:B------:R-:W-:Y:S01]  /*f9a0*/  MOV R4, UR4 ;  /* 0x0000000400047c02 */ /* 0x000fe20008000f00 */
[----:B------:R2:W-:Y:S04]  /*f9b0*/  STSM.16.M88.4 [R81], R88 ;  /* 0x0000005851007844 */ /* 0x0005e80000000200 */
[----:B------:R2:W-:Y:S04]  /*f9c0*/  STSM.16.M88.4 [R80], R96 ;  /* 0x0000006050007844 */ /* 0x0005e80000000200 */
[----:B------:R2:W-:Y:S04]  /*f9d0*/  STSM.16.M88.4 [R21], R104 ;  /* 0x0000006815007844 */ /* 0x0005e80000000200 */
[----:B------:R2:W-:Y:S01]  /*f9e0*/  STSM.16.M88.4 [R20], R112 ;  /* 0x0000007014007844 */ /* 0x0005e20000000200 */
[----:B------:R-:W-:Y:S01]  /*f9f0*/  BAR.SYNC.DEFER_BLOCKING 0x1, 0x100 ;  /* 0x0044000000007b1d */ /* 0x000fe20000010000 */
[----:B------:R-:W-:-:S02]  /*fa00*/  IMAD.U32 R6, RZ, RZ, UR6 ;  /* 0x00000006ff067e24 */ /* 0x000fc4000f8e00ff */
[----:B------:R-:W-:-:S03]  /*fa10*/  IMAD.U32 R7, RZ, RZ, UR7 ;  /* 0x00000007ff077e24 */ /* 0x000fc6000f8e00ff */
[----:B------:R-:W3:Y:S04]  /*fa20*/  @P0 LDG.E R0, desc[UR12][R4.64] ;  /* 0x0000000c04000981 */ /* 0x000ee8000c1e1900 */
[----:B------:R-:W4:Y:S01]  /*fa30*/  @P1 LDG.E R6, desc[UR12][R6.64] ;  /* 0x0000000c06061981 */ /* 0x000f22000c1e1900 */
[----:B-1----:R-:W-:Y:S01]  /*fa40*/  IMAD R9, R22, 0x40, R16 ;  /* 0x0000004016097824 */ /* 0x002fe200078e0210 */
[----:B------:R-:W-:Y:S01]  /*fa50*/  UMOV UR4, URZ ;  /* 0x0000003f00047c82 */ /* 0x000fe20008000000 */
[----:B------:R-:W-:Y:S02]  /*fa60*/  ULDC UR10, c[0x0][0xa88] ;  /* 0x0002a200000a7ab9 */ /* 0x000fe40000000800 */
[----:B------:R-:W-:-:S03]  /*fa70*/  IMAD.WIDE R18, R9, 0x2, R18 ;  /* 0x0000000209127825 */ /* 0x000fc600078e0212 */
[----:B0-----:R-:W-:Y:S02]  /*fa80*/  IADD3 R33, P5, R18, 0x1000, RZ ;  /* 0x0000100012217810 */ /* 0x001fe40007fbe0ff */
[----:B---3--:R-:W-:Y:S02]  /*fa90*/  @P0 R2UR UR4, R0 ;  /* 0x00000000000402ca */ /* 0x008fe400000e0000 */
[----:B----4-:R-:W-:Y:S01]  /*faa0*/  @P1 R2UR UR10, R6 ;  /* 0x00000000060a12ca */ /* 0x010fe200000e0000 */
[----:B--2---:R-:W-:-:S14]  /*fab0*/  @P1 BRA `(.L_x_4886) ;  /* 0x00000000001c1947 */ /* 0x004fdc0003800000 */
[----:B------:R-:W-:Y:S05]  /*fac0*/  @!P0 BRA `(.L_x_4886) ;  /* 0x0000000000188947 */ /* 0x000fea0003800000 */
[----:B------:R-:W-:Y:S02]  /*fad0*/  ULDC.64 UR6, c[0x0][0x208] ;  /* 0x0000820000067ab9 */ /* 0x000fe40000000a00 */
[----:B------:R-:W2:Y:S04]  /*fae0*/  LDG.E R6, desc[UR6][R4.64] ;  /* 0x0000000604067981 */ /* 0x000ea8000c1e1900 */
[----:B------:R-:W3:Y:S01]  /*faf0*/  LDG.E R0, desc[UR6][R4.64+0x4] ;  /* 0x0000040604007981 */ /* 0x000ee2000c1e1900 */
[----:B--2---:R-:W-:Y:S02]  /*fb00*/  R2UR UR6, R6 ;  /* 0x00000000060672ca */ /* 0x004fe400000e0000 */
[----:B---3--:R-:W-:-:S13]  /*fb10*/  R2UR UR10, R0 ;  /* 0x00000000000a72ca */ /* 0x008fda00000e0000 */
[----:B------:R-:W-:-:S12]  /*fb20*/  UIADD3 UR10, -UR6, UR10, URZ ;  /* 0x0000000a060a7290 */ /* 0x000fd8000fffe13f */
.L_x_4886:
        /* <DEDUP_REMOVED lines=8> */
[C---:B------:R-:W-:Y:S02]  /*fbb0*/  IADD3 R5, P3, R18.reuse, 0x3000, RZ ;  /* 0x0000300012057810 */ /* 0x040fe40007f7e0ff */
[----:B------:R-:W-:-:S02]  /*fbc0*/  IADD3 R57, P0, R18, 0x4000, RZ ;  /* 0x0000400012397810 */ /* 0x000fc40007f1e0ff */
[----:B------:R-:W-:Y:S01]  /*fbd0*/  LOP3.LUT R4, R5, 0x380, RZ, 0xc0, !PT ;  /* 0x0000038005047812 */ /* 0x000fe200078ec0ff */
[----:B------:R-:W-:Y:S01]  /*fbe0*/  USHF.R.S32.HI UR14, URZ, 0x1f, UR18 ;  /* 0x0000001f3f0e7899 */ /* 0x000fe20008011412 */
[----:B------:R-:W-:Y:S01]  /*fbf0*/  IADD3 R13, P4, R18, 0x2000, RZ ;  /* 0x00002000120d7810 */ /* 0x000fe20007f9e0ff */
[----:B------:R-:W-:Y:S01]  /*fc00*/  USEL UR16, UR16, URZ, !UP1 ;  /* 0x0000003f10107287 */ /* 0x000fe2000c800000 */
[----:B------:R-:W-:Y:S01]  /*fc10*/  SHF.R.U64 R4, R4, 0x3, RZ ;  /* 0x0000000304047819 */ /* 0x000fe200000012ff */
[----:B------:R-:W-:Y:S01]  /*fc20*/  UIMAD UR11, UR14, UR12, URZ ;  /* 0x0000000c0e0b72a4 */ /* 0x000fe2000f8e023f */
[----:B------:R-:W-:Y:S01]  /*fc30*/  IADD3 R45, P1, R18, 0x5000, RZ ;  /* 0x00005000122d7810 */ /* 0x000fe20007f3e0ff */
[----:B------:R-:W-:Y:S01]  /*fc40*/  UIMAD.WIDE.U32 UR6, UR18, UR12, UR8 ;  /* 0x0000000c120672a5 */ /* 0x000fe2000f8e0008 */
[----:B------:R-:W-:Y:S01]  /*fc50*/  IMAD.U32 R6, RZ, RZ, UR17 ;  /* 0x00000011ff067e24 */ /* 0x000fe2000f8e00ff */
[----:B------:R-:W-:Y:S01]  /*fc60*/  UIMAD UR11, UR18, UR13, UR11 ;  /* 0x0000000d120b72a4 */ /* 0x000fe2000f8e020b */
[----:B------:R-:W-:Y:S01]  /*fc70*/  LOP3.LUT R4, R4, R5, RZ, 0x3c, !PT ;  /* 0x0000000504047212 */ /* 0x000fe200078e3cff */
[----:B------:R-:W-:Y:S01]  /*fc80*/  USEL UR15, UR15, URZ, !UP1 ;  /* 0x0000003f0f0f7287 */ /* 0x000fe2000c800000 */
[----:B------:R-:W-:Y:S01]  /*fc90*/  IMAD R6, R6, 0x80, R205 ;  /* 0x0000008006067824 */ /* 0x000fe200078e02cd */
[----:B------:R-:W-:Y:S01]  /*fca0*/  ULDC.64 UR12, c[0x0][0xb78] ;  /* 0x0002de00000c7ab9 */ /* 0x000fe20000000a00 */
[----:B------:R-:W-:Y:S01]  /*fcb0*/  UIADD3 UR7, UR7, UR11, URZ ;  /* 0x0000000b07077290 */ /* 0x000fe2000fffe03f */
[----:B------:R-:W-:Y:S01]  /*fcc0*/  IADD3 R29, P2, R18, 0x6000, RZ ;  /* 0x00006000121d7810 */ /* 0x000fe20007f5e0ff */
[----:B------:R-:W-:Y:S01]  /*fcd0*/  UIMAD UR8, UR16, UR12, URZ ;  /* 0x0000000c100872a4 */ /* 0x000fe2000f8e023f */
[----:B------:R-:W-:Y:S01]  /*fce0*/  SHF.R.S32.HI R0, RZ, 0x1f, R6 ;  /* 0x0000001fff007819 */ /* 0x000fe20000011406 */
[----:B------:R-:W-:Y:S01]  /*fcf0*/  UIMAD.WIDE.U32 UR6, UR15, UR12, UR6 ;  /* 0x0000000c0f0672a5 */ /* 0x000fe2000f8e0006 */
[----:B------:R-:W-:Y:S01]  /*fd00*/  LOP3.LUT R56, R57, 0x380, RZ, 0xc0, !PT ;  /* 0x0000038039387812 */ /* 0x000fe200078ec0ff */
[----:B------:R-:W-:Y:S01]  /*fd10*/  UIMAD UR8, UR15, UR13, UR8 ;  /* 0x0000000d0f0872a4 */ /* 0x000fe2000f8e0208 */
[----:B------:R-:W-:-:S02]  /*fd20*/  LOP3.LUT R32, R33, 0x380, RZ, 0xc0, !PT ;  /* 0x0000038021207812 */ /* 0x000fc400078ec0ff */
[----:B------:R-:W-:Y:S01]  /*fd30*/  LOP3.LUT R12, R13, 0x380, RZ, 0xc0, !PT ;  /* 0x000003800d0c7812 */ /* 0x000fe200078ec0ff */
[----:B------:R-:W-:Y:S01]  /*fd40*/  ULDC.64 UR12, c[0x0][0xaa0] ;  /* 0x0002a800000c7ab9 */ /* 0x000fe20000000a00 */
[----:B------:R-:W-:Y:S01]  /*fd50*/  IADD3 R5, P6, R6, UR6, RZ ;  /* 0x0000000606057c10 */ /* 0x000fe2000ffde0ff */
[----:B------:R-:W-:Y:S01]  /*fd60*/  IMAD.U32 R7, RZ, RZ, UR8 ;  /* 0x00000008ff077e24 */ /* 0x000fe2000f8e00ff */
[----:B------:R-:W-:Y:S02]  /*fd70*/  LOP3.LUT R44, R45, 0x380, RZ, 0xc0, !PT ;  /* 0x000003802d2c7812 */ /* 0x000fe400078ec0ff */
[----:B------:R-:W-:Y:S02]  /*fd80*/  LOP3.LUT R28, R29, 0x380, RZ, 0xc0, !PT ;  /* 0x000003801d1c7812 */ /* 0x000fe400078ec0ff */
[----:B------:R-:W-:Y:S01]  /*fd90*/  IADD3.X R0, R0, UR7, R7, P6, !PT ;  /* 0x0000000700007c10 */ /* 0x000fe2000b7fe407 */
[----:B------:R-:W-:Y:S01]  /*fda0*/  ULDC.64 UR6, c[0x0][0xb40] ;  /* 0x0002d00000067ab9 */ /* 0x000fe20000000a00 */
[----:B------:R-:W-:-:S02]  /*fdb0*/  SHF.R.U64 R56, R56, 0x3, RZ ;  /* 0x0000000338387819 */ /* 0x000fc400000012ff */
[C---:B------:R-:W-:Y:S02]  /*fdc0*/  LEA R20, P6, R5.reuse, UR6, 0x2 ;  /* 0x0000000605147c11 */ /* 0x040fe4000f8c10ff */
[----:B------:R-:W-:Y:S02]  /*fdd0*/  SHF.R.U64 R32, R32, 0x3, RZ ;  /* 0x0000000320207819 */ /* 0x000fe400000012ff */
[----:B------:R-:W-:Y:S02]  /*fde0*/  SHF.R.U64 R12, R12, 0x3, RZ ;  /* 0x000000030c0c7819 */ /* 0x000fe400000012ff */
[----:B------:R-:W-:Y:S02]  /*fdf0*/  SHF.R.U64 R44, R44, 0x3, RZ ;  /* 0x000000032c2c7819 */ /* 0x000fe400000012ff */
[----:B------:R-:W-:Y:S02]  /*fe00*/  SHF.R.U64 R28, R28, 0x3, RZ ;  /* 0x000000031c1c7819 */ /* 0x000fe400000012ff */
[----:B------:R-:W-:Y:S01]  /*fe10*/  LOP3.LUT R56, R56, R57, RZ, 0x3c, !PT ;  /* 0x0000003938387212 */ /* 0x000fe200078e3cff */
[--C-:B------:R-:W-:Y:S01]  /*fe20*/  IMAD.X R57, RZ, RZ, R19.reuse, P0 ;  /* 0x000000ffff397224 */ /* 0x100fe200000e0613 */
[----:B------:R-:W-:Y:S01]  /*fe30*/  LEA.HI.X R21, R5, UR7, R0, 0x2, P6 ;  /* 0x0000000705157c11 */ /* 0x000fe2000b0f1400 */
[----:B------:R-:W-:Y:S01]  /*fe40*/  VIADD R0, R6, 0x8 ;  /* 0x0000000806007836 */ /* 0x000fe20000000000 */
[----:B------:R-:W-:Y:S01]  /*fe50*/  LOP3.LUT P0, RZ, R211, 0x3, RZ, 0xc0, !PT ;  /* 0x00000003d3ff7812 */ /* 0x000fe2000780c0ff */
        /* <DEDUP_REMOVED lines=13> */
[----:B------:R-:W-:Y:S02]  /*ff30*/  ISETP.GE.OR P1, PT, R6, UR10, P0 ;  /* 0x0000000a06007c0c */ /* 0x000fe40008726670 */
[----:B------:R-:W-:Y:S02]  /*ff40*/  IADD3 R7, P2, R18, 0xb000, RZ ;  /* 0x0000b00012077810 */ /* 0x000fe40007f5e0ff */
[----:B------:R-:W-:-:S02]  /*ff50*/  ISETP.GE.OR P0, PT, R0, UR10, P0 ;  /* 0x0000000a00007c0c */ /* 0x000fc40008706670 */
[----:B------:R-:W-:Y:S02]  /*ff60*/  LOP3.LUT R11, R18, 0x380, RZ, 0xc0, !PT ;  /* 0x00000380120b7812 */ /* 0x000fe400078ec0ff */
[----:B------:R-:W-:Y:S02]  /*ff70*/  LOP3.LUT R8, R9, 0x380, RZ, 0xc0, !PT ;  /* 0x0000038009087812 */ /* 0x000fe400078ec0ff */
[----:B------:R-:W-:Y:S02]  /*ff80*/  LOP3.LUT R60, R61, 0x380, RZ, 0xc0, !PT ;  /* 0x000003803d3c7812 */ /* 0x000fe400078ec0ff */
[----:B------:R-:W-:Y:S01]  /*ff90*/  LOP3.LUT R52, R53, 0x380, RZ, 0xc0, !PT ;  /* 0x0000038035347812 */ /* 0x000fe200078ec0ff */
[----:B------:R-:W-:Y:S01]  /*ffa0*/  @!P1 STG.E desc[UR20][R20.64], R3 ;  /* 0x0000000314009986 */ /* 0x000fe2000c101914 */
[----:B------:R-:W-:Y:S02]  /*ffb0*/  LOP3.LUT R36, R37, 0x380, RZ, 0xc0, !PT ;  /* 0x0000038025247812 */ /* 0x000fe400078ec0ff */
[----:B------:R-:W-:Y:S01]  /*ffc0*/  LOP3.LUT R0, R7, 0x380, RZ, 0xc0, !PT ;  /* 0x0000038007007812 */ /* 0x000fe200078ec0ff */
[----:B------:R0:W-:Y:S01]  /*ffd0*/  @!P0 STG.E desc[UR20][R20.64+0x20], R2 ;  /* 0x0000200214008986 */ /* 0x0001e2000c101914 */
[----:B------:R-:W-:-:S02]  /*ffe0*/  SHF.R.U64 R11, R11, 0x3, RZ ;  /* 0x000000030b0b7819 */ /* 0x000fc400000012ff */
[----:B------:R-:W-:Y:S01]  /*fff0*/  SHF.R.U64 R8, R8, 0x3, RZ ;  /* 0x0000000308087819 */ /* 0x000fe200000012ff */
[----:B------:R-:W-:Y:S01]  /*10000*/  UIMAD UR6, UR9, UR12, URZ ;  /* 0x0000000c090672a4 */ /* 0x000fe2000f8e023f */
[----:B------:R-:W-:Y:S01]  /*10010*/  SHF.R.U64 R60, R60, 0x3, RZ ;  /* 0x000000033c3c7819 */ /* 0x000fe200000012ff */
[----:B------:R-:W5:Y:S01]  /*10020*/  LD.E.128 R32, desc[UR20][R32.64] ;  /* 0x0000001420207980 */ /* 0x000f62000c101d00 */
[----:B------:R-:W-:Y:S01]  /*10030*/  SHF.R.U64 R52, R52, 0x3, RZ ;  /* 0x0000000334347819 */ /* 0x000fe200000012ff */
[----:B------:R-:W-:Y:S01]  /*10040*/  ULDC.64 UR8, c[0x0][0xae0] ;  /* 0x0002b80000087ab9 */ /* 0x000fe20000000a00 */
[----:B------:R-:W-:Y:S01]  /*10050*/  SHF.R.U64 R36, R36, 0x3, RZ ;  /* 0x0000000324247819 */ /* 0x000fe200000012ff */
[----:B------:R-:W5:Y:S01]  /*10060*/  LD.E.128 R12, desc[UR20][R12.64] ;  /* 0x000000140c0c7980 */ /* 0x000f62000c101d00 */
[----:B------:R-:W-:Y:S02]  /*10070*/  SHF.R.U64 R0, R0, 0x3, RZ ;  /* 0x0000000300007819 */ /* 0x000fe400000012ff */
[----:B------:R-:W-:-:S02]  /*10080*/  LOP3.LUT R18, R11, R18, RZ, 0x3c, !PT ;  /* 0x000000120b127212 */ /* 0x000fc400078e3cff */
[----:B------:R-:W-:Y:S01]  /*10090*/  IADD3.X R25, RZ, R19, RZ, P2, !PT ;  /* 0x00000013ff197210 */ /* 0x000fe200017fe4ff */
[--C-:B0-----:R-:W-:Y:S01]  /*100a0*/  IMAD.MOV.U32 R2, RZ, RZ, R16.reuse ;  /* 0x000000ffff027224 */ /* 0x101fe200078e0010 */
        /* <DEDUP_REMOVED lines=39> */
[----:B------:R-:W-:Y:S02]  /*10320*/  VIADD R42, R42, 0x36820 ;  /* 0x000368202a2a7836 */ /* 0x000fe40000000000 */
[----:B------:R-:W-:Y:S01]  /*10330*/  IMAD.U32 R21, RZ, RZ, UR6 ;  /* 0x00000006ff157e24 */ /* 0x000fe2000f8e00ff */
[----:B------:R-:W-:Y:S01]  /*10340*/  UIMAD UR4, UR15, UR7, UR4 ;  /* 0x000000070f0472a4 */ /* 0x000fe2000f8e0204 */
[C---:B------:R-:W-:Y:S01]  /*10350*/  VIADD R19, R22.reuse, 0x60 ;  /* 0x0000006016137836 */ /* 0x040fe20000000000 */
[----:B------:R-:W-:Y:S01]  /*10360*/  PRMT R42, RZ, 0x654, R42 ;  /* 0x00000654ff2a7816 */ /* 0x000fe2000000002a */
[----:B------:R-:W-:Y:S01]  /*10370*/  IMAD.WIDE.U32 R20, R21, UR15, R2 ;  /* 0x0000000f15147c25 */ /* 0x000fe2000f8e0002 */
[----:B------:R-:W-:Y:S02]  /*10380*/  SHF.R.S32.HI R23, RZ, 0x1f, R22 ;  /* 0x0000001fff177819 */ /* 0x000fe40000011416 */
[----:B------:R-:W-:Y:S01]  /*10390*/  ISETP.GE.AND P2, PT, R19, UR10, PT ;  /* 0x0000000a13007c0c */ /* 0x000fe2000bf46270 */
[C---:B------:R-:W-:Y:S01]  /*103a0*/  VIADD R18, R22.reuse, 0x40 ;  /* 0x0000004016127836 */ /* 0x040fe20000000000 */
[----:B0-----:R0:W-:Y:S01]  /*103b0*/  SYNCS.ARRIVE.TRANS64.RED.A1T0 RZ, [R42+URZ], RZ ;  /* 0x000000ff2aff79a7 */ /* 0x0011e2000810043f */
[----:B------:R-:W-:Y:S01]  /*103c0*/  VIADD R0, R22, 0x20 ;  /* 0x0000002016007836 */ /* 0x000fe20000000000 */
[----:B------:R-:W-:Y:S01]  /*103d0*/  BSSY B1, `(.L_x_4887) ;  /* 0x000001b000017945 */ /* 0x000fe20003800000 */
[----:B------:R-:W-:-:S02]  /*103e0*/  IMAD.U32 R19, RZ, RZ, UR17 ;  /* 0x00000011ff137e24 */ /* 0x000fc4000f8e00ff */
[----:B------:R-:W-:Y:S01]  /*103f0*/  VIADD R43, R21, UR4 ;  /* 0x00000004152b7c36 */ /* 0x000fe20008000000 */
[----:B------:R-:W-:Y:S01]  /*10400*/  ISETP.GE.AND P1, PT, R18, UR10, PT ;  /* 0x0000000a12007c0c */ /* 0x000fe2000bf26270 */
[----:B------:R-:W-:Y:S01]  /*10410*/  IMAD.WIDE R18, R19, 0x80, R22 ;  /* 0x0000008013127825 */ /* 0x000fe200078e0216 */
[----:B------:R-:W-:Y:S01]  /*10420*/  ISETP.GE.AND P0, PT, R0, UR10, PT ;  /* 0x0000000a00007c0c */ /* 0x000fe2000bf06270 */
        /* <DEDUP_REMOVED lines=10> */
[----:B------:R-:W-:Y:S01]  /*104d0*/  IMAD.MOV.U32 R3, RZ, RZ, R43 ;  /* 0x000000ffff037224 */ /* 0x000fe200078e002b */
[----:B------:R-:W-:Y:S01]  /*104e0*/  ULDC.64 UR8, c[0x0][0x208] ;  /* 0x0000820000087ab9 */ /* 0x000fe20000000a00 */
        /* <DEDUP_REMOVED lines=9> */
.L_x_4888:
[----:B------:R-:W-:Y:S05]  /*10580*/  BSYNC B1 ;  /* 0x0000000000017941 */ /* 0x000fea0003800000 */
.L_x_4887:
[----:B------:R-:W-:Y:S04]  /*10590*/  BSSY B1, `(.L_x_4889) ;  /* 0x0000018000017945 */ /* 0x000fe80003800000 */
[----:B------:R-:W-:Y:S05]  /*105a0*/  @P0 BRA `(.L_x_4890) ;  /* 0x0000000000580947 */ /* 0x000fea0003800000 */
[----:B0-----:R-:W-:Y:S01]  /*105b0*/  IADD3 R41, P0, R18, 0x20, RZ ;  /* 0x0000002012297810 */ /* 0x001fe20007f1e0ff */
        /* <DEDUP_REMOVED lines=21> */
.L_x_4890:
[----:B------:R-:W-:Y:S05]  /*10710*/  BSYNC B1 ;  /* 0x0000000000017941 */ /* 0x000fea0003800000 */
.L_x_4889:
        /* <DEDUP_REMOVED lines=24> */
.L_x_4892:
[----:B------:R-:W-:Y:S05]  /*108a0*/  BSYNC B1 ;  /* 0x0000000000017941 */ /* 0x000fea0003800000 */
.L_x_4891:
[----:B------:R-:W-:Y:S05]  /*108b0*/  @P2 BRA `(.L_x_4893) ;  /* 0x0000000c00902947 */ /* 0x000fea0003800000 */
[----:B--2--5:R-:W-:Y:S01]  /*108c0*/  IADD3 R13, P0, R18, 0x60, RZ ;  /* 0x00000060120d7810 */ /* 0x024fe20007f1e0ff */
        /* <DEDUP_REMOVED lines=24> */
.L_x_4885:
        /* <DEDUP_REMOVED lines=20> */
[----:B------:R-:W-:Y:S01]  /*10b90*/  IMAD.MOV.U32 R7, RZ, RZ, RZ ;  /* 0x000000ffff077224 */ /* 0x000fe200078e00ff */
[----:B------:R-:W-:-:S03]  /*10ba0*/  MOV R2, UR4 ;  /* 0x0000000400027c02 */ /* 0x000fc60008000f00 */
        /* <DEDUP_REMOVED lines=13> */
.L_x_4894:
        /* <DEDUP_REMOVED lines=12> */
[----:B------:R-:W-:-:S04]  /*10d40*/  IMAD.U32 R0, RZ, RZ, UR6 ;  /* 0x00000006ff007e24 */ /* 0x000fc8000f8e00ff */
        /* <DEDUP_REMOVED lines=25> */
.L_x_4896:
[----:B------:R-:W-:Y:S05]  /*10ee0*/  BSYNC B1 ;  /* 0x0000000000017941 */ /* 0x000fea0003800000 */
.L_x_4895:
[----:B------:R-:W-:Y:S01]  /*10ef0*/  R2UR UR11, R209 ;  /* 0x00000000d10b72ca */ /* 0x000fe200000e0000 */
[----:B------:R-:W-:Y:S01]  /*10f00*/  ULDC.64 UR6, c[0x0][0xaa0] ;  /* 0x0002a80000067ab9 */ /* 0x000fe20000000a00 */
[----:B------:R-:W-:Y:S01]  /*10f10*/  R2UR UR14, R207 ;  /* 0x00000000cf0e72ca */ /* 0x000fe200000e0000 */
[----:B------:R-:W-:Y:S01]  /*10f20*/  IMAD.MOV.U32 R2, RZ, RZ, R16 ;  /* 0x000000ffff027224 */ /* 0x000fe200078e0010 */
[----:B------:R-:W-:Y:S01]  /*10f30*/  ULDC.64 UR12, c[0x0][0xae0] ;  /* 0x0002b800000c7ab9 */ /* 0x000fe20000000a00 */
[----:B0-----:R-:W-:Y:S01]  /*10f40*/  IMAD.MOV.U32 R3, RZ, RZ, R9 ;  /* 0x000000ffff037224 */ /* 0x001fe200078e0009 */
[----:B------:R-:W-:Y:S01]  /*10f50*/  BSSY B1, `(.L_x_4897) ;  /* 0x0000031000017945 */ /* 0x000fe20003800000 */
[----:B------:R-:W-:Y:S02]  /*10f60*/  IMAD R0, R6, UR6, RZ ;  /* 0x0000000606007c24 */ /* 0x000fe4000f8e02ff */
[----:B------:R-:W-:Y:S01]  /*10f70*/  IMAD.WIDE.U32 R2, R7, UR6, R2 ;  /* 0x0000000607027c25 */ /* 0x000fe2000f8e0002 */
[----:B------:R-:W-:-:S03]  /*10f80*/  UIMAD UR6, UR8, UR12, URZ ;  /* 0x0000000c080672a4 */ /* 0x000fc6000f8e023f */
[----:B------:R-:W-:Y:S01]  /*10f90*/  IMAD R7, R7, UR7, R0 ;  /* 0x0000000707077c24 */ /* 0x000fe2000f8e0200 */
[----:B------:R-:W-:Y:S01]  /*10fa0*/  UIMAD UR7, UR11, -0x80, UR4 ;  /* 0xffffff800b0778a4 */ /* 0x000fe2000f8e0204 */
[----:B------:R-:W-:Y:S01]  /*10fb0*/  IMAD.U32 R5, RZ, RZ, UR12 ;  /* 0x0000000cff057e24 */ /* 0x000fe2000f8e00ff */
[----:B------:R-:W-:Y:S01]  /*10fc0*/  UIMAD UR6, UR14, UR13, UR6 ;  /* 0x0000000d0e0672a4 */ /* 0x000fe2000f8e0206 */
[----:B------:R-:W-:Y:S01]  /*10fd0*/  IMAD.IADD R3, R3, 0x1, R7 ;  /* 0x0000000103037824 */ /* 0x000fe200078e0207 */
[----:B------:R-:W-:Y:S01]  /*10fe0*/  SHF.R.S32.HI R7, RZ, 0x1f, R22 ;  /* 0x0000001fff077819 */ /* 0x000fe20000011416 */
[----:B------:R-:W-:Y:S01]  /*10ff0*/  ULDC.64 UR12, c[0x0][0xae8] ;  /* 0x0002ba00000c7ab9 */ /* 0x000fe20000000a00 */
[C---:B------:R-:W-:Y:S01]  /*11000*/  ISETP.GE.AND P3, PT, R22.reuse, UR7, PT ;  /* 0x0000000716007c0c */ /* 0x040fe2000bf66270 */
[----:B------:R-:W-:Y:S01]  /*11010*/  IMAD.WIDE.U32 R2, R5, UR14, R2 ;  /* 0x0000000e05027c25 */ /* 0x000fe2000f8e0002 */
[----:B------:R-:W-:Y:S02]  /*11020*/  UIMAD UR4, UR10, UR12, URZ ;  /* 0x0000000c0a0472a4 */ /* 0x000fe4000f8e023f */
[----:B------:R-:W-:Y:S01]  /*11030*/  MOV R5, UR12 ;  /* 0x0000000c00057c02 */ /* 0x000fe20008000f00 */
[C---:B------:R-:W-:Y:S01]  /*11040*/  VIADD R4, R22.reuse, 0x60 ;  /* 0x0000006016047836 */ /* 0x040fe20000000000 */
[----:B------:R-:W-:Y:S01]  /*11050*/  UIMAD UR4, UR9, UR13, UR4 ;  /* 0x0000000d090472a4 */ /* 0x000fe2000f8e0204 */
[----:B------:R-:W-:-:S02]  /*11060*/  VIADD R0, R22, 0x20 ;  /* 0x0000002016007836 */ /* 0x000fc40000000000 */
[----:B------:R-:W-:Y:S01]  /*11070*/  VIADD R3, R3, UR6 ;  /* 0x0000000603037c36 */ /* 0x000fe20008000000 */
[----:B------:R-:W-:Y:S01]  /*11080*/  ISETP.GE.AND P0, PT, R4, UR7, PT ;  /* 0x0000000704007c0c */ /* 0x000fe2000bf06270 */
[----:B------:R-:W-:Y:S01]  /*11090*/  IMAD.U32 R9, RZ, RZ, UR11 ;  /* 0x0000000bff097e24 */ /* 0x000fe2000f8e00ff */
[----:B------:R-:W-:Y:S01]  /*110a0*/  ISETP.GE.AND P2, PT, R0, UR7, PT ;  /* 0x0000000700007c0c */ /* 0x000fe2000bf46270 */
[----:B------:R-:W-:-:S04]  /*110b0*/  IMAD.WIDE.U32 R4, R5, UR9, R2 ;  /* 0x0000000905047c25 */ /* 0x000fc8000f8e0002 */
[----:B------:R-:W-:Y:S02]  /*110c0*/  VIADD R0, R22, 0x40 ;  /* 0x0000004016007836 */ /* 0x000fe40000000000 */
[----:B------:R-:W-:Y:S02]  /*110d0*/  IMAD.MOV.U32 R6, RZ, RZ, R22 ;  /* 0x000000ffff067224 */ /* 0x000fe400078e0016 */
[----:B------:R-:W-:Y:S01]  /*110e0*/  VIADD R11, R5, UR4 ;  /* 0x00000004050b7c36 */ /* 0x000fe20008000000 */
[----:B------:R-:W-:Y:S01]  /*110f0*/  ISETP.GE.AND P1, PT, R0, UR7, PT ;  /* 0x0000000700007c0c */ /* 0x000fe2000bf26270 */
[----:B------:R-:W-:Y:S01]  /*11100*/  IMAD.WIDE R6, R9, 0x80, R6 ;  /* 0x0000008009067825 */ /* 0x000fe200078e0206 */
[----:B------:R-:W-:Y:S11]  /*11110*/  @P3 BRA `(.L_x_4898) ;  /* 0x0000000000503947 */ /* 0x000ff60003800000 */
        /* <DEDUP_REMOVED lines=20> */
.L_x_4898:
[----:B------:R-:W-:Y:S05]  /*11260*/  BSYNC B1 ;  /* 0x0000000000017941 */ /* 0x000fea0003800000 */
.L_x_4897:
        /* <DEDUP_REMOVED lines=24> */
.L_x_4900:
[----:B------:R-:W-:Y:S05]  /*113f0*/  BSYNC B1 ;  /* 0x0000000000017941 */ /* 0x000fea0003800000 */
.L_x_4899:
[----:B------:R-:W-:Y:S04]  /*11400*/  BSSY B1, `(.L_x_4901) ;  /* 0x0000018000017945 */ /* 0x000fe80003800000 */
[----:B------:R-:W-:Y:S05]  /*11410*/  @P1 BRA `(.L_x_4902) ;  /* 0x0000000000581947 */ /* 0x000fea0003800000 */
[----:B01----:R-:W-:Y:S01]  /*11420*/  IADD3 R9, P1, R6, 0x40, RZ ;  /* 0x0000004006097810 */ /* 0x003fe20007f3e0ff */
[C---:B------:R-:W-:Y:S01]  /*11430*/  VIADD R2, R16.reuse, 0x40 ;  /* 0x0000004010027836 */ /* 0x040fe20000000000 */
[----:B------:R-:W-:Y:S01]  /*11440*/  ULDC UR4, c[0x0][0xa8c] ;  /* 0x0002a30000047ab9 */ /* 0x000fe20000000800 */
[----:B------:R-:W-:Y:S01]  /*11450*/  ULDC.64 UR8, c[0x0][0xad8] ;  /* 0x0002b60000087ab9 */ /* 0x000fe20000000a00 */
[----:B------:R-:W-:Y:S01]  /*11460*/  IMAD.MOV.U32 R3, RZ, RZ, R11 ;  /* 0x000000ffff037224 */ /* 0x000fe200078e000b */
[----:B------:R-:W-:Y:S01]  /*11470*/  ISETP.GE.AND P2, PT, R16, UR4, PT ;  /* 0x0000000410007c0c */ /* 0x000fe2000bf46270 */
[----:B------:R-:W-:Y:S01]  /*11480*/  IMAD.X R0, RZ, RZ, R7, P1 ;  /* 0x000000ffff007224 */ /* 0x000fe200008e0607 */
[----:B------:R-:W-:Y:S01]  /*11490*/  ISETP.GE.AND P3, PT, R2, UR4, PT ;  /* 0x0000000402007c0c */ /* 0x000fe2000bf66270 */
[----:B------:R-:W-:Y:S01]  /*114a0*/  VIADD R8, R16, 0x80 ;  /* 0x0000008010087836 */ /* 0x000fe20000000000 */
[----:B------:R-:W-:Y:S01]  /*114b0*/  MOV R2, R4 ;  /* 0x0000000400027202 */ /* 0x000fe20000000f00 */
[----:B------:R-:W-:Y:S01]  /*114c0*/  IMAD R0, R0, UR8, RZ ;  /* 0x0000000800007c24 */ /* 0x000fe2000f8e02ff */
[----:B------:R-:W-:-:S02]  /*114d0*/  ULDC.64 UR10, c[0x0][0x208] ;  /* 0x00008200000a7ab9 */ /* 0x000fc40000000a00 */
        /* <DEDUP_REMOVED lines=10> */
.L_x_4902:
[----:B------:R-:W-:Y:S05]  /*11580*/  BSYNC B1 ;  /* 0x0000000000017941 */ /* 0x000fea0003800000 */
.L_x_4901:
        /* <DEDUP_REMOVED lines=23> */
.L_x_4893:
[----:B------:R-:W-:Y:S05]  /*11700*/  BSYNC B0 ;  /* 0x0000000000007941 */ /* 0x000fea0003800000 */
.L_x_4884:
[----:B------:R-:W-:Y:S02]  /*11710*/  ULDC UR4, c[0x0][0xc14] ;  /* 0x0003050000047ab9 */ /* 0x000fe40000000800 */
[----:B------:R-:W-:-:S13]  /*11720*/  ISETP.GE.AND P0, PT, R83, UR4, PT ;  /* 0x0000000453007c0c */ /* 0x000fda000bf06270 */
[----:B------:R-:W-:Y:S05]  /*11730*/  @!P0 BRA `(.L_x_4903) ;  /* 0xfffffef400a08947 */ /* 0x000fea000383ffff */
[----:B------:R-:W-:Y:S05]  /*11740*/  EXIT ;  /* 0x000000000000794d */ /* 0x000fea0003800000 */
.L_x_4848:
        /* <DEDUP_REMOVED lines=38> */
[----:B-1----:R-:W-:Y:S01]  /*119b0*/  SEL R3, R6, RZ, P0 ;  /* 0x000000ff06037207 */ /* 0x002fe20000000000 */
[----:B------:R-:W-:Y:S01]  /*119c0*/  IMAD.MOV.U32 R6, RZ, RZ, RZ ;  /* 0x000000ffff067224 */ /* 0x000fe200078e00ff */
        /* <DEDUP_REMOVED lines=17> */
[----:B------:R-:W-:Y:S01]  /*11ae0*/  MOV R5, R2 ;  /* 0x0000000200057202 */ /* 0x000fe20000000f00 */
[----:B------:R-:W-:Y:S01]  /*11af0*/  IMAD.MOV.U32 R6, RZ, RZ, RZ ;  /* 0x000000ffff067224 */ /* 0x000fe200078e00ff */
[----:B------:R-:W-:Y:S01]  /*11b00*/  ULDC UR5, c[0x0][0xc14] ;  /* 0x0003050000057ab9 */ /* 0x000fe20000000800 */
[----:B------:R-:W-:Y:S01]  /*11b10*/  ULDC UR7, c[0x0][0xc14] ;  /* 0x0003050000077ab9 */ /* 0x000fe20000000800 */
[----:B------:R-:W-:-:S05]  /*11b20*/  ULDC UR4, c[0x0][0xc10] ;  /* 0x0003040000047ab9 */ /* 0x000fca0000000800 */
.L_x_4908:
        /* <DEDUP_REMOVED lines=16> */
.L_x_4907:
[----:B------:R-:W-:Y:S05]  /*11c30*/  BSYNC B0 ;  /* 0x0000000000007941 */ /* 0x000fea0003800000 */
.L_x_4906:
        /* <DEDUP_REMOVED lines=25> */
.L_x_4904:
        /* <DEDUP_REMOVED lines=21> */
.L_x_4909:
[----:B-1----:R-:W-:Y:S01]  /*11f20*/  IMAD.MOV R2, RZ, RZ, -R3 ;  /* 0x000000ffff027224 */ /* 0x002fe200078e0a03 */
[----:B--2---:R-:W-:Y:S01]  /*11f30*/  IABS R4, R6 ;  /* 0x0000000600047213 */ /* 0x004fe20000000000 */
[----:B---3--:R-:W-:Y:S02]  /*11f40*/  IMAD R16, R16, UR4, R7 ;  /* 0x0000000410107c24 */ /* 0x008fe4000f8e0207 */
[----:B------:R-:W-:Y:S01]  /*11f50*/  IMAD R5, R2, R11, RZ ;  /* 0x0000000b02057224 */ /* 0x000fe200078e02ff */
[----:B------:R-:W-:Y:S01]  /*11f60*/  IADD3 R4, RZ, -R4, RZ ;  /* 0x80000004ff047210 */ /* 0x000fe20007ffe0ff */
[----:B------:R-:W-:-:S04]  /*11f70*/  IMAD.MOV.U32 R2, RZ, RZ, RZ ;  /* 0x000000ffff027224 */ /* 0x000fc800078e00ff */
        /* <DEDUP_REMOVED lines=50> */
.L_x_4905:
[----:B------:R-:W-:Y:S01]  /*122a0*/  MOV R17, RZ ;  /* 0x000000ff00117202 */ /* 0x000fe20000000f00 */
[----:B------:R-:W-:Y:S02]  /*122b0*/  IMAD.U32 R16, RZ, RZ, UR6 ;  /* 0x00000006ff107e24 */ /* 0x000fe4000f8e00ff */
[----:B------:R-:W-:-:S07]  /*122c0*/  IMAD.MOV.U32 R18, RZ, RZ, RZ ;  /* 0x000000ffff127224 */ /* 0x000fce00078e00ff */
.L_x_4910:
        /* <DEDUP_REMOVED lines=20> */
.L_x_4978:
        /* <DEDUP_REMOVED lines=9> */
[----:B------:R-:W-:Y:S01]  /*124a0*/  IMAD.MOV.U32 R6, RZ, RZ, RZ ;  /* 0x000000ffff067224 */ /* 0x000fe200078e00ff */
        /* <DEDUP_REMOVED lines=44> */
.L_x_4912:
        /* <DEDUP_REMOVED lines=14> */
.L_x_4913:
[----:B------:R-:W-:Y:S05]  /*12850*/  @!P0 BRA `(.L_x_4914) ;  /* 0x0000000000108947 */ /* 0x000fea0003800000 */
[----:B------:R-:W-:Y:S02]  /*12860*/  ULDC.64 UR4, c[0x0][0x208] ;  /* 0x0000820000047ab9 */ /* 0x000fe40000000a00 */
[----:B------:R-:W2:Y:S04]  /*12870*/  LDG.E R7, desc[UR4][R4.64] ;  /* 0x0000000404077981 */ /* 0x000ea8000c1e1900 */
[----:B-1----:R-:W2:Y:S02]  /*12880*/  LDG.E R2, desc[UR4][R4.64+0x4] ;  /* 0x0000040404027981 */ /* 0x002ea4000c1e1900 */
[----:B--2---:R-:W-:-:S07]  /*12890*/  IMAD.IADD R7, R2, 0x1, -R7 ;  /* 0x0000000102077824 */ /* 0x004fce00078e0a07 */
.L_x_4914:
[----:B-----5:R-:W-:Y:S01]  /*128a0*/  IMAD.IADD R7, R7, 0x1, -R0 ;  /* 0x0000000107077824 */ /* 0x020fe200078e0a00 */
[----:B-1----:R-:W-:Y:S01]  /*128b0*/  LEA R2, R17, 0xef, 0x7 ;  /* 0x000000ef11027811 */ /* 0x002fe200078e38ff */
[----:B------:R-:W-:Y:S01]  /*128c0*/  IMAD.MOV.U32 R4, RZ, RZ, RZ ;  /* 0x000000ffff047224 */ /* 0x000fe200078e00ff */
[----:B------:R-:W-:Y:S01]  /*128d0*/  BSSY B6, `(.L_x_4915) ;  /* 0x0000327000067945 */ /* 0x000fe20003800000 */
[C---:B------:R-:W-:Y:S01]  /*128e0*/  VIADD R5, R7.reuse, 0x6f ;  /* 0x0000006f07057836 */ /* 0x040fe20000000000 */
[----:B------:R-:W-:Y:S01]  /*128f0*/  IADD3 R3, R7, R2, -R6 ;  /* 0x0000000207037210 */ /* 0x000fe20007ffe806 */
        /* <DEDUP_REMOVED lines=29> */
.L_x_4916:
        /* <DEDUP_REMOVED lines=23> */
.L_x_4918:
        /* <DEDUP_REMOVED lines=20> */
.L_x_4920:
        /* <DEDUP_REMOVED lines=16> */
.L_x_4919:
        /* <DEDUP_REMOVED lines=32> */
.L_x_4921:
        /* <DEDUP_REMOVED lines=16> */
.L_x_4922:
        /* <DEDUP_REMOVED lines=15> */
.L_x_4923:
        /* <DEDUP_REMOVED lines=18> */
.L_x_4994:
[----:B------:R-:W-:Y:S01]  /*13390*/  UMOV UR4, 0xffffffff ;  /* 0xffffffff00047882 */ /* 0x000fe20000000000 */
[----:B0-----:R-:W-:Y:S02]  /*133a0*/  SHF.R.S32.HI R13, RZ, 0x1f, R4 ;  /* 0x0000001fff0d7819 */ /* 0x001fe40000011404 */
[----:B------:R-:W-:Y:S05]  /*133b0*/  BRA.DIV UR4, `(.L_x_4925) ;  /* 0x0000003a04c87947 */ /* 0x000fea000b800000 */
[----:B------:R-:W-:-:S13]  /*133c0*/  ELECT P6, URZ, PT ;  /* 0x00000000003f782f */ /* 0x000fda00038c0000 */
.L_x_4997:
        /* <DEDUP_REMOVED lines=23> */
.L_x_4927:
        /* <DEDUP_REMOVED lines=9> */
.L_x_4998:
        /* <DEDUP_REMOVED lines=11> */
.L_x_4929:
        /* <DEDUP_REMOVED lines=33> */
.L_x_4926:
        /* <DEDUP_REMOVED lines=47> */
.L_x_4999:
[----:B------:R-:W-:Y:S05]  /*13b80*/  BSYNC B0 ;  /* 0x0000000000007941 */ /* 0x000fea0003800000 */
.L_x_4930:
        /* <DEDUP_REMOVED lines=43> */
.L_x_4938:
[----:B0-----:R-:W0:Y:S01]  /*13e40*/  S2R R3, SR_CgaCtaId ;  /* 0x0000000000037919 */ /* 0x001e220000008800 */
[----:B------:R-:W-:-:S04]  /*13e50*/  MOV R2, 0x400 ;  /* 0x0000040000027802 */ /* 0x000fc80000000f00 */
[----:B0-----:R-:W-:Y:S02]  /*13e60*/  LEA R2, R3, R2, 0x18 ;  /* 0x0000000203027211 */ /* 0x001fe400078ec0ff */
[----:B------:R-:W-:-:S03]  /*13e70*/  SHF.L.U32 R3, R12, 0x1f, RZ ;  /* 0x0000001f0c037819 */ /* 0x000fc600000006ff */
[----:B------:R-:W-:-:S04]  /*13e80*/  IMAD R2, R11, 0x8, R2 ;  /* 0x000000080b027824 */ /* 0x000fc800078e0202 */
[----:B------:R-:W0:Y:S02]  /*13e90*/  SYNCS.PHASECHK.TRANS64.TRYWAIT P0, [R2+URZ+0x36840], R3 ;  /* 0x03684003020075a7 */ /* 0x000e24000800017f */
[----:B0-----:R-:W-:Y:S05]  /*13ea0*/  @!P0 BRA `(.L_x_4939) ;  /* 0x0000003000608947 */ /* 0x001fea0003800000 */
.L_x_5000:
        /* <DEDUP_REMOVED lines=11> */
.L_x_4940:
        /* <DEDUP_REMOVED lines=37> */
.L_x_5001:
        /* <DEDUP_REMOVED lines=13> */
.L_x_4942:
        /* <DEDUP_REMOVED lines=36> */
.L_x_4937:
[----:B------:R-:W-:Y:S05]  /*144c0*/  BSYNC B2 ;  /* 0x0000000000027941 */ /* 0x000fea0003800000 */
.L_x_4936:
[----:B------:R-:W2:Y:S04]  /*144d0*/  LDL.LU R2, [R1+0x14] ;  /* 0x0000140001027983 */ /* 0x000ea80000300800 */
[----:B------:R0:W-:Y:S04]  /*144e0*/  STL [R1], R11 ;  /* 0x0000000b01007387 */ /* 0x0001e80000100800 */
[----:B------:R0:W-:Y:S02]  /*144f0*/  STL [R1+0x8], R12 ;  /* 0x0000080c01007387 */ /* 0x0001e40000100800 */
[----:B0-2---:R-:W-:-:S07]  /*14500*/  VIADD R7, R2, 0xfffffffd ;  /* 0xfffffffd02077836 */ /* 0x005fce0000000000 */
.L_x_4935:
[----:B------:R-:W-:Y:S05]  /*14510*/  BSYNC B1 ;  /* 0x0000000000017941 */ /* 0x000fea0003800000 */
.L_x_4934:
[----:B------:R-:W-:-:S13]  /*14520*/  ISETP.NE.AND P0, PT, R10, RZ, PT ;  /* 0x000000ff0a00720c */ /* 0x000fda0003f05270 */
[----:B------:R-:W-:Y:S05]  /*14530*/  @!P0 BRA `(.L_x_4933) ;  /* 0x00000010002c8947 */ /* 0x000fea0003800000 */
[----:B------:R-:W-:-:S07]  /*14540*/  IMAD.MOV.U32 R10, RZ, RZ, R6 ;  /* 0x000000ffff0a7224 */ /* 0x000fce00078e0006 */
.L_x_4957:
        /* <DEDUP_REMOVED lines=33> */
.L_x_4945:
[----:B------:R-:W1:Y:S01]  /*14760*/  S2R R3, SR_CgaCtaId ;  /* 0x0000000000037919 */ /* 0x000e620000008800 */
[----:B------:R-:W-:-:S04]  /*14770*/  MOV R2, 0x400 ;  /* 0x0000040000027802 */ /* 0x000fc80000000f00 */
[----:B-1----:R-:W-:Y:S02]  /*14780*/  LEA R2, R3, R2, 0x18 ;  /* 0x0000000203027211 */ /* 0x002fe400078ec0ff */
[----:B------:R-:W-:-:S03]  /*14790*/  SHF.L.U32 R3, R9, 0x1f, RZ ;  /* 0x0000001f09037819 */ /* 0x000fc600000006ff */
[----:B------:R-:W-:-:S04]  /*147a0*/  IMAD R2, R8, 0x8, R2 ;  /* 0x0000000808027824 */ /* 0x000fc800078e0202 */
[----:B------:R-:W1:Y:S02]  /*147b0*/  SYNCS.PHASECHK.TRANS64.TRYWAIT P0, [R2+URZ+0x36840], R3 ;  /* 0x03684003020075a7 */ /* 0x000e64000800017f */
[----:B-1----:R-:W-:Y:S05]  /*147c0*/  @!P0 BRA `(.L_x_4946) ;  /* 0x0000002800408947 */ /* 0x002fea0003800000 */
.L_x_5002:
        /* <DEDUP_REMOVED lines=11> */
.L_x_4947:
        /* <DEDUP_REMOVED lines=37> */
.L_x_5003:
        /* <DEDUP_REMOVED lines=8> */
.L_x_4949:
        /* <DEDUP_REMOVED lines=35> */
.L_x_4944:
[----:B------:R-:W-:Y:S05]  /*14d80*/  BSYNC B1 ;  /* 0x0000000000017941 */ /* 0x000fea0003800000 */
.L_x_4943:
        /* <DEDUP_REMOVED lines=32> */
.L_x_4952:
[----:B------:R-:W2:Y:S01]  /*14f90*/  S2R R3, SR_CgaCtaId ;  /* 0x0000000000037919 */ /* 0x000ea20000008800 */
[----:B------:R-:W-:-:S04]  /*14fa0*/  MOV R2, 0x400 ;  /* 0x0000040000027802 */ /* 0x000fc80000000f00 */
[----:B--2---:R-:W-:Y:S02]  /*14fb0*/  LEA R2, R3, R2, 0x18 ;  /* 0x0000000203027211 */ /* 0x004fe400078ec0ff */
[----:B------:R-:W-:-:S03]  /*14fc0*/  SHF.L.U32 R3, R14, 0x1f, RZ ;  /* 0x0000001f0e037819 */ /* 0x000fc600000006ff */
[----:B------:R-:W-:-:S04]  /*14fd0*/  IMAD R2, R15, 0x8, R2 ;  /* 0x000000080f027824 */ /* 0x000fc800078e0202 */
[----:B------:R-:W2:Y:S02]  /*14fe0*/  SYNCS.PHASECHK.TRANS64.TRYWAIT P0, [R2+URZ+0x36840], R3 ;  /* 0x03684003020075a7 */ /* 0x000ea4000800017f */
[----:B--2---:R-:W-:Y:S05]  /*14ff0*/  @!P0 BRA `(.L_x_4953) ;  /* 0x00000020005c8947 */ /* 0x004fea0003800000 */
.L_x_5004:
        /* <DEDUP_REMOVED lines=11> */
.L_x_4954:
        /* <DEDUP_REMOVED lines=38> */
.L_x_5005:
        /* <DEDUP_REMOVED lines=8> */
.L_x_4956:
        /* <DEDUP_REMOVED lines=33> */
.L_x_4951:
[----:B------:R-:W-:Y:S05]  /*155a0*/  BSYNC B1 ;  /* 0x0000000000017941 */ /* 0x000fea0003800000 */
.L_x_4950:
[C---:B------:R-:W-:Y:S01]  /*155b0*/  ISETP.GT.AND P0, PT, R7.reuse, 0x1, PT ;  /* 0x000000010700780c */ /* 0x040fe20003f04270 */
[----:B------:R-:W-:-:S04]  /*155c0*/  VIADD R2, R7, 0xfffffffe ;  /* 0xfffffffe07027836 */ /* 0x000fc80000000000 */
[----:B------:R-:W-:-:S08]  /*155d0*/  IMAD.MOV.U32 R7, RZ, RZ, R2 ;  /* 0x000000ffff077224 */ /* 0x000fd000078e0002 */
[----:B------:R-:W-:Y:S05]  /*155e0*/  @P0 BRA `(.L_x_4957) ;  /* 0xffffffec00d80947 */ /* 0x000fea000383ffff */
.L_x_4933:
[----:B------:R-:W-:Y:S05]  /*155f0*/  BSYNC B0 ;  /* 0x0000000000007941 */ /* 0x000fea0003800000 */
.L_x_4932:
        /* <DEDUP_REMOVED lines=18> */
.L_x_4959:
[----:B------:R-:W-:Y:S05]  /*15720*/  BSYNC B0 ;  /* 0x0000000000007941 */ /* 0x000fea0003800000 */
.L_x_4958:
        /* <DEDUP_REMOVED lines=11> */
.L_x_5006:
        /* <DEDUP_REMOVED lines=11> */
.L_x_4963:
        /* <DEDUP_REMOVED lines=33> */
.L_x_4961:
[----:B------:R-:W-:Y:S05]  /*15aa0*/  BSYNC B0 ;  /* 0x0000000000007941 */ /* 0x000fea0003800000 */
.L_x_4960:
        /* <DEDUP_REMOVED lines=9> */
.L_x_4917:
[----:B------:R-:W-:Y:S05]  /*15b40*/  BSYNC B6 ;  /* 0x0000000000067941 */ /* 0x000fea0003800000 */
.L_x_4915:
[----:B------:R-:W-:-:S03]  /*15b50*/  UMOV UR4, 0xffffffff ;  /* 0xffffffff00047882 */ /* 0x000fc60000000000 */
[----:B------:R-:W-:Y:S05]  /*15b60*/  BRA.DIV UR4, `(.L_x_4964) ;  /* 0x0000001604bc7947 */ /* 0x000fea000b800000 */
[----:B------:R2:W3:Y:S04]  /*15b70*/  SHFL.IDX PT, R4, R16, RZ, 0x1f ;  /* 0x00001fff10047589 */ /* 0x0004e800000e0000 */
[----:B------:R-:W4:Y:S02]  /*15b80*/  SHFL.IDX PT, R16, R16, 0x1, 0x1f ;  /* 0x00201f0010107f89 */ /* 0x000f2400000e0000 */
.L_x_5010:
        /* <DEDUP_REMOVED lines=14> */
.L_x_4966:
[----:B------:R-:W-:Y:S05]  /*15c70*/  BSYNC B0 ;  /* 0x0000000000007941 */ /* 0x000fea0003800000 */
.L_x_4965:
        /* <DEDUP_REMOVED lines=23> */
.L_x_5018:
[----:B------:R-:W-:Y:S02]  /*15df0*/  ULDC UR4, c[0x0][0xc10] ;  /* 0x0003040000047ab9 */ /* 0x000fe40000000800 */
[----:B------:R-:W-:-:S04]  /*15e00*/  IMAD.U32 R5, RZ, RZ, UR4 ;  /* 0x00000004ff057e24 */ /* 0x000fc8000f8e00ff */
[----:B-1----:R-:W-:-:S04]  /*15e10*/  IMAD R3, R14, R5, RZ ;  /* 0x000000050e037224 */ /* 0x002fc800078e02ff */
[----:B--2-4-:R-:W-:-:S05]  /*15e20*/  IMAD.IADD R16, R16, 0x1, R3 ;  /* 0x0000000110107824 */ /* 0x014fca00078e0203 */
[----:B---3--:R-:W-:-:S13]  /*15e30*/  ISETP.GT.AND P0, PT, R16, R4, PT ;  /* 0x000000041000720c */ /* 0x008fda0003f04270 */
[----:B------:R-:W-:Y:S05]  /*15e40*/  @P0 BRA `(.L_x_4968) ;  /* 0x0000000000b80947 */ /* 0x000fea0003800000 */
[----:B------:R-:W1:Y:S02]  /*15e50*/  LDC R0, c[0x0][0xc14] ;  /* 0x00030500ff007b82 */ /* 0x000e640000000800 */
.L_x_4973:
        /* <DEDUP_REMOVED lines=15> */
.L_x_4971:
[----:B------:R-:W-:Y:S05]  /*15f50*/  BSYNC B0 ;  /* 0x0000000000007941 */ /* 0x000fea0003800000 */
.L_x_4970:
        /* <DEDUP_REMOVED lines=23> */
.L_x_5026:
[----:B------:R-:W-:Y:S02]  /*160d0*/  ULDC UR4, c[0x0][0xc10] ;  /* 0x0003040000047ab9 */ /* 0x000fe40000000800 */
[----:B------:R-:W-:-:S04]  /*160e0*/  IMAD.U32 R5, RZ, RZ, UR4 ;  /* 0x00000004ff057e24 */ /* 0x000fc8000f8e00ff */
[----:B-1----:R-:W-:-:S04]  /*160f0*/  IMAD R3, R14, R5, RZ ;  /* 0x000000050e037224 */ /* 0x002fc800078e02ff */
[----:B------:R-:W-:-:S05]  /*16100*/  IMAD.IADD R16, R3, 0x1, R16 ;  /* 0x0000000103107824 */ /* 0x000fca00078e0210 */
[----:B------:R-:W-:-:S13]  /*16110*/  ISETP.GT.AND P0, PT, R16, R4, PT ;  /* 0x000000041000720c */ /* 0x000fda0003f04270 */
[----:B------:R-:W-:Y:S05]  /*16120*/  @!P0 BRA `(.L_x_4973) ;  /* 0xfffffffc004c8947 */ /* 0x000fea000383ffff */
.L_x_4968:
        /* <DEDUP_REMOVED lines=8> */
.L_x_5030:
[----:B------:R-:W-:Y:S01]  /*161b0*/  ISETP.NE.AND P0, PT, R3, RZ, PT ;  /* 0x000000ff0300720c */ /* 0x000fe20003f05270 */
[----:B------:R-:W-:-:S12]  /*161c0*/  IMAD.MOV.U32 R7, RZ, RZ, RZ ;  /* 0x000000ffff077224 */ /* 0x000fd800078e00ff */
[----:B------:R-:W-:Y:S05]  /*161d0*/  @!P0 BRA `(.L_x_4975) ;  /* 0x0000000000108947 */ /* 0x000fea0003800000 */
[----:B------:R-:W-:Y:S01]  /*161e0*/  UMOV UR4, 0xffffffff ;  /* 0xffffffff00047882 */ /* 0x000fe20000000000 */
[----:B------:R-:W-:Y:S02]  /*161f0*/  VIADD R12, R6, 0xffffffff ;  /* 0xffffffff060c7836 */ /* 0x000fe40000000000 */
[----:B------:R-:W-:Y:S05]  /*16200*/  BRA.DIV UR4, `(.L_x_4976) ;  /* 0x0000001a04487947 */ /* 0x000fea000b800000 */
[----:B------:R3:W4:Y:S02]  /*16210*/  SHFL.IDX PT, R7, R2, R12, 0x1f ;  /* 0x00001f0c02077589 */ /* 0x00072400000e0000 */
.L_x_4975:
        /* <DEDUP_REMOVED lines=68> */
.L_x_4969:
[----:B------:R-:W-:Y:S01]  /*16660*/  UMOV UR4, URZ ;  /* 0x0000003f00047c82 */ /* 0x000fe20008000000 */
[----:B------:R-:W-:Y:S01]  /*16670*/  UMOV UR5, URZ ;  /* 0x0000003f00057c82 */ /* 0x000fe20008000000 */
[----:B------:R-:W-:Y:S01]  /*16680*/  ULDC UR6, c[0x0][0xc14] ;  /* 0x0003050000067ab9 */ /* 0x000fe20000000800 */
[----:B------:R-:W-:Y:S02]  /*16690*/  IMAD.MOV.U32 R16, RZ, RZ, R4 ;  /* 0x000000ffff107224 */ /* 0x000fe400078e0004 */
[----:B------:R-:W-:Y:S02]  /*166a0*/  IMAD.U32 R17, RZ, RZ, UR4 ;  /* 0x00000004ff117e24 */ /* 0x000fe4000f8e00ff */
[----:B------:R-:W-:Y:S02]  /*166b0*/  IMAD.U32 R18, RZ, RZ, UR5 ;  /* 0x00000005ff127e24 */ /* 0x000fe4000f8e00ff */
[----:B------:R-:W-:-:S07]  /*166c0*/  IMAD.U32 R19, RZ, RZ, UR6 ;  /* 0x00000006ff137e24 */ /* 0x000fce000f8e00ff */
.L_x_4977:
        /* <DEDUP_REMOVED lines=12> */
.L_x_4911:
        /* <DEDUP_REMOVED lines=12> */
.L_x_5033:
[----:B------:R-:W-:Y:S05]  /*16850*/  BSYNC B0 ;  /* 0x0000000000007941 */ /* 0x000fea0003800000 */
.L_x_4979:
[----:B------:R-:W-:-:S03]  /*16860*/  UMOV UR4, 0xffffffff ;  /* 0xffffffff00047882 */ /* 0x000fc60000000000 */
[----:B------:R-:W-:Y:S05]  /*16870*/  BRA.DIV UR4, `(.L_x_4981) ;  /* 0x0000001204e87947 */ /* 0x000fea000b800000 */
[----:B------:R-:W2:Y:S02]  /*16880*/  S2R R2, SR_TID.X ;  /* 0x0000000000027919 */ /* 0x000ea40000002100 */
[----:B--2---:R-:W-:-:S04]  /*16890*/  SHF.R.U32.HI R2, RZ, 0x5, R2 ;  /* 0x00000005ff027819 */ /* 0x004fc80000011602 */
[----:B------:R-:W-:-:S05]  /*168a0*/  LOP3.LUT R2, R2, 0x3, RZ, 0xc0, !PT ;  /* 0x0000000302027812 */ /* 0x000fca00078ec0ff */
[----:B------:R2:W3:Y:S02]  /*168b0*/  SHFL.IDX PT, R14, R2, RZ, 0x1f ;  /* 0x00001fff020e7589 */ /* 0x0004e400000e0000 */
.L_x_5036:
[----:B---3--:R-:W-:Y:S01]  /*168c0*/  ISETP.NE.AND P0, PT, R14, RZ, PT ;  /* 0x000000ff0e00720c */ /* 0x008fe20003f05270 */
[----:B------:R-:W-:-:S12]  /*168d0*/  BSSY B0, `(.L_x_4982) ;  /* 0x0000029000007945 */ /* 0x000fd80003800000 */
[----:B------:R-:W-:Y:S05]  /*168e0*/  @P0 BRA `(.L_x_4983) ;  /* 0x00000000009c0947 */ /* 0x000fea0003800000 */
[----:B------:R-:W-:-:S03]  /*168f0*/  UMOV UR4, 0xffffffff ;  /* 0xffffffff00047882 */ /* 0x000fc60000000000 */
[----:B------:R-:W-:Y:S05]  /*16900*/  BRA.DIV UR4, `(.L_x_4984) ;  /* 0x0000001204f87947 */ /* 0x000fea000b800000 */
[----:B------:R-:W-:-:S13]  /*16910*/  ELECT P6, URZ, PT ;  /* 0x00000000003f782f */ /* 0x000fda00038c0000 */
.L_x_5039:
        /* <DEDUP_REMOVED lines=8> */
.L_x_4985:
        /* <DEDUP_REMOVED lines=14> */
.L_x_5040:
[----:B------:R-:W2:Y:S02]  /*16a80*/  SYNCS.PHASECHK.TRANS64.TRYWAIT P0, [R7+URZ], R2 ;  /* 0x00000002070075a7 */ /* 0x000ea4000800017f */
[----:B--2---:R-:W-:Y:S05]  /*16a90*/  @!P0 BRA `(.L_x_4987) ;  /* 0x0000001000c88947 */ /* 0x004fea0003800000 */
.L_x_5041:
[----:B------:R-:W-:Y:S05]  /*16aa0*/  @!P2 BRA `(.L_x_4988) ;  /* 0x000000000004a947 */ /* 0x000fea0003800000 */
[----:B------:R-:W-:Y:S01]  /*16ab0*/  BPT.TRAP 0x1 ;  /* 0x000000040000795c */ /* 0x000fe20000300000 */
.L_x_4988:
[----:B------:R-:W3:Y:S01]  /*16ac0*/  LDL.LU R4, [R1] ;  /* 0x0000000001047983 */ /* 0x000ee20000300800 */
[----:B------:R-:W-:-:S04]  /*16ad0*/  VIADD R0, R0, 0x36860 ;  /* 0x0003686000007836 */ /* 0x000fc80000000000 */
[----:B---3--:R-:W-:-:S04]  /*16ae0*/  IMAD R4, R4, 0x8, R0 ;  /* 0x0000000804047824 */ /* 0x008fc800078e0200 */
[----:B------:R-:W3:Y:S02]  /*16af0*/  SYNCS.PHASECHK.TRANS64.TRYWAIT P0, [R4+URZ], R5 ;  /* 0x00000005040075a7 */ /* 0x000ee4000800017f */
[----:B---3--:R-:W-:Y:S05]  /*16b00*/  @!P0 BRA `(.L_x_4989) ;  /* 0x0000001000c08947 */ /* 0x008fea0003800000 */
.L_x_5042:
[----:B------:R-:W-:-:S07]  /*16b10*/  IMAD R3, R3, 0x8, R0 ;  /* 0x0000000803037824 */ /* 0x000fce00078e0200 */
.L_x_4990:
[----:B----4-:R4:W0:Y:S02]  /*16b20*/  SYNCS.PHASECHK.TRANS64.TRYWAIT P0, [R3+URZ], R2 ;  /* 0x00000002030075a7 */ /* 0x010824000800017f */
[----:B0-----:R-:W-:Y:S05]  /*16b30*/  @!P0 NANOSLEEP.SYNCS 0x989680 ;  /* 0x009896800000895d */ /* 0x001fea0003900000 */
[----:B------:R-:W0:Y:S02]  /*16b40*/  @!P0 SYNCS.PHASECHK.TRANS64 P0, [R3+URZ], R2 ;  /* 0x00000002030085a7 */ /* 0x000e24000800007f */
[----:B0-----:R-:W-:Y:S05]  /*16b50*/  @!P0 BRA `(.L_x_4990) ;  /* 0xfffffffc00f08947 */ /* 0x001fea000383ffff */
.L_x_4983:
[----:B------:R-:W-:Y:S05]  /*16b60*/  BSYNC B0 ;  /* 0x0000000000007941 */ /* 0x000fea0003800000 */
.L_x_4982:
[----:B------:R-:W-:Y:S05]  /*16b70*/  EXIT ;  /* 0x000000000000794d */ /* 0x000fea0003800000 */
.L_x_4855:
[----:B0-----:R-:W-:-:S04]  /*16b80*/  IMAD.U32 R3, RZ, RZ, UR60 ;  /* 0x0000003cff037e24 */ /* 0x001fc8000f8e00ff */
[----:B------:R0:W1:Y:S03]  /*16b90*/  SYNCS.PHASECHK.TRANS64.TRYWAIT P1, [R3+URZ+0x36800], R0 ;  /* 0x03680000030075a7 */ /* 0x000066000802017f */
[----:B-1----:R-:W-:Y:S05]  /*16ba0*/  @!P1 NANOSLEEP.SYNCS 0x989680 ;  /* 0x009896800000995d */ /* 0x002fea0003900000 */
[----:B------:R-:W1:Y:S02]  /*16bb0*/  @!P1 SYNCS.PHASECHK.TRANS64 P1, [R3+URZ+0x36800], R0 ;  /* 0x03680000030095a7 */ /* 0x000e64000802007f */
[----:B-1----:R-:W-:Y:S05]  /*16bc0*/  @!P1 BRA `(.L_x_4855) ;  /* 0xfffffffc00ec9947 */ /* 0x002fea000383ffff */
[----:B------:R-:W-:Y:S05]  /*16bd0*/  BRA `(.L_x_4991) ;  /* 0xfffffeac00a47947 */ /* 0x000fea000383ffff */
.L_x_4859:
[----:B-1----:R1:W2:Y:S02]  /*16be0*/  SYNCS.PHASECHK.TRANS64.TRYWAIT P2, [R2+URZ+0x36830], R3 ;  /* 0x03683003020075a7 */ /* 0x0022a4000804017f */
[----:B--2---:R-:W-:Y:S05]  /*16bf0*/  @!P2 NANOSLEEP.SYNCS 0x989680 ;  /* 0x009896800000a95d */ /* 0x004fea0003900000 */
[----:B------:R-:W2:Y:S02]  /*16c00*/  @!P2 SYNCS.PHASECHK.TRANS64 P2, [R2+URZ+0x36830], R3 ;  /* 0x036830030200a5a7 */ /* 0x000ea4000804007f */
[----:B--2---:R-:W-:Y:S05]  /*16c10*/  @!P2 BRA `(.L_x_4859) ;  /* 0xfffffffc00f0a947 */ /* 0x004fea000383ffff */
[----:B------:R-:W-:Y:S05]  /*16c20*/  BRA `(.L_x_4858) ;  /* 0xfffffeac00cc7947 */ /* 0x000fea000383ffff */
.L_x_4864:
[----:B-1----:R-:W-:-:S04]  /*16c30*/  IMAD.U32 R5, RZ, RZ, UR39 ;  /* 0x00000027ff057e24 */ /* 0x002fc8000f8e00ff */
[----:B------:R1:W2:Y:S03]  /*16c40*/  SYNCS.PHASECHK.TRANS64.TRYWAIT P2, [R5+URZ+0x36830], R0 ;  /* 0x03683000050075a7 */ /* 0x0002a6000804017f */
[----:B--2---:R-:W-:Y:S05]  /*16c50*/  @!P2 NANOSLEEP.SYNCS 0x989680 ;  /* 0x009896800000a95d */ /* 0x004fea0003900000 */
[----:B------:R-:W2:Y:S02]  /*16c60*/  @!P2 SYNCS.PHASECHK.TRANS64 P2, [R5+URZ+0x36830], R0 ;  /* 0x036830000500a5a7 */ /* 0x000ea4000804007f */
[----:B--2---:R-:W-:Y:S05]  /*16c70*/  @!P2 BRA `(.L_x_4864) ;  /* 0xfffffffc00eca947 */ /* 0x004fea000383ffff */
[----:B------:R-:W-:Y:S05]  /*16c80*/  BRA `(.L_x_4863) ;  /* 0xfffffef000b47947 */ /* 0x000fea000383ffff */
.L_x_4868:
[----:B-1----:R-:W-:-:S04]  /*16c90*/  IMAD.U32 R3, RZ, RZ, UR10 ;  /* 0x0000000aff037e24 */ /* 0x002fc8000f8e00ff */
[----:B------:R1:W2:Y:S03]  /*16ca0*/  SYNCS.PHASECHK.TRANS64.TRYWAIT P2, [R3+URZ+0x36850], R0 ;  /* 0x03685000030075a7 */ /* 0x0002a6000804017f */
[----:B--2---:R-:W-:Y:S05]  /*16cb0*/  @!P2 NANOSLEEP.SYNCS 0x989680 ;  /* 0x009896800000a95d */ /* 0x004fea0003900000 */
[----:B------:R-:W2:Y:S02]  /*16cc0*/  @!P2 SYNCS.PHASECHK.TRANS64 P2, [R3+URZ+0x36850], R0 ;  /* 0x036850000300a5a7 */ /* 0x000ea4000804007f */
[----:B--2---:R-:W-:Y:S05]  /*16cd0*/  @!P2 BRA `(.L_x_4868) ;  /* 0xfffffffc00eca947 */ /* 0x004fea000383ffff */
[----:B------:R-:W-:Y:S05]  /*16ce0*/  BRA `(.L_x_4867) ;  /* 0xffffff18002c7947 */ /* 0x000fea000383ffff */
.L_x_4874:
[----:B-1----:R-:W-:-:S04]  /*16cf0*/  IMAD.U32 R5, RZ, RZ, UR6 ;  /* 0x00000006ff057e24 */ /* 0x002fc8000f8e00ff */
[----:B------:R1:W2:Y:S03]  /*16d00*/  SYNCS.PHASECHK.TRANS64.TRYWAIT P2, [R5+URZ+0x36830], R0 ;  /* 0x03683000050075a7 */ /* 0x0002a6000804017f */
[----:B--2---:R-:W-:Y:S05]  /*16d10*/  @!P2 NANOSLEEP.SYNCS 0x989680 ;  /* 0x009896800000a95d */ /* 0x004fea0003900000 */
[----:B------:R-:W2:Y:S02]  /*16d20*/  @!P2 SYNCS.PHASECHK.TRANS64 P2, [R5+URZ+0x36830], R0 ;  /* 0x036830000500a5a7 */ /* 0x000ea4000804007f */
[----:B--2---:R-:W-:Y:S05]  /*16d30*/  @!P2 BRA `(.L_x_4874) ;  /* 0xfffffffc00eca947 */ /* 0x004fea000383ffff */
[----:B------:R-:W-:Y:S05]  /*16d40*/  BRA `(.L_x_4873) ;  /* 0xffffff3400887947 */ /* 0x000fea000383ffff */
.L_x_4878:
[----:B-1----:R-:W-:-:S04]  /*16d50*/  IMAD.U32 R3, RZ, RZ, UR11 ;  /* 0x0000000bff037e24 */ /* 0x002fc8000f8e00ff */
[----:B------:R1:W2:Y:S03]  /*16d60*/  SYNCS.PHASECHK.TRANS64.TRYWAIT P2, [R3+URZ+0x36850], R0 ;  /* 0x03685000030075a7 */ /* 0x0002a6000804017f */
[----:B--2---:R-:W-:Y:S05]  /*16d70*/  @!P2 NANOSLEEP.SYNCS 0x989680 ;  /* 0x009896800000a95d */ /* 0x004fea0003900000 */
[----:B------:R-:W2:Y:S02]  /*16d80*/  @!P2 SYNCS.PHASECHK.TRANS64 P2, [R3+URZ+0x36850], R0 ;  /* 0x036850000300a5a7 */ /* 0x000ea4000804007f */
[----:B--2---:R-:W-:Y:S05]  /*16d90*/  @!P2 BRA `(.L_x_4878) ;  /* 0xfffffffc00eca947 */ /* 0x004fea000383ffff */
[----:B------:R-:W-:Y:S05]  /*16da0*/  BRA `(.L_x_4877) ;  /* 0xffffff5800fc7947 */ /* 0x000fea000383ffff */
.L_x_4883:
[----:B-1----:R-:W-:-:S04]  /*16db0*/  IMAD.U32 R3, RZ, RZ, UR5 ;  /* 0x00000005ff037e24 */ /* 0x002fc8000f8e00ff */
[----:B------:R1:W2:Y:S03]  /*16dc0*/  SYNCS.PHASECHK.TRANS64.TRYWAIT P0, [R3+URZ+0x36850], R2 ;  /* 0x03685002030075a7 */ /* 0x0002a6000800017f */
[----:B--2---:R-:W-:Y:S05]  /*16dd0*/  @!P0 NANOSLEEP.SYNCS 0x989680 ;  /* 0x009896800000895d */ /* 0x004fea0003900000 */
[----:B------:R-:W2:Y:S02]  /*16de0*/  @!P0 SYNCS.PHASECHK.TRANS64 P0, [R3+URZ+0x36850], R2 ;  /* 0x03685002030085a7 */ /* 0x000ea4000800007f */
[----:B--2---:R-:W-:Y:S05]  /*16df0*/  @!P0 BRA `(.L_x_4883) ;  /* 0xfffffffc00ec8947 */ /* 0x004fea000383ffff */
[----:B------:R-:W-:Y:S05]  /*16e00*/  BRA `(.L_x_4882) ;  /* 0xffffff7400ac7947 */ /* 0x000fea000383ffff */
.L_x_4924:
        /* <DEDUP_REMOVED lines=11> */
.L_x_4993:
[----:B------:R-:W-:Y:S05]  /*16ec0*/  BSYNC B0 ;  /* 0x0000000000007941 */ /* 0x000fea0003800000 */
.L_x_4992:
[----:B------:R-:W-:Y:S05]  /*16ed0*/  BRA `(.L_x_4994) ;  /* 0xffffffc4002c7947 */ /* 0x000fea000383ffff */
.L_x_4925:
[----:B------:R-:W-:Y:S01]  /*16ee0*/  BSSY B0, `(.L_x_4995) ;  /* 0x0000006000007945 */ /* 0x000fe20003800000 */
[----:B------:R-:W-:-:S07]  /*16ef0*/  IMAD.MOV.U32 R15, RZ, RZ, -0x1 ;  /* 0xffffffffff0f7424 */ /* 0x000fce00078e00ff */
[----:B------:R-:W-:Y:S05]  /*16f00*/  WARPSYNC.COLLECTIVE R15, `(.L_x_4996) ;  /* 0x000000000f0c7348 */ /* 0x000fea0003c00000 */
[----:B------:R-:W-:Y:S02]  /*16f10*/  ELECT P6, UR62, PT ;  /* 0x00000000003e782f */ /* 0x000fe400038c0000 */
[----:B------:R-:W-:Y:S01]  /*16f20*/  MOV R14, UR62 ;  /* 0x0000003e000e7c02 */ /* 0x000fe20008000f00 */
[----:B------:R-:W-:Y:S10]  /*16f30*/  ENDCOLLECTIVE ;  /* 0x000000000000791b */ /* 0x000ff40003800000 */
.L_x_4996:
[----:B------:R-:W-:Y:S05]  /*16f40*/  BSYNC B0 ;  /* 0x0000000000007941 */ /* 0x000fea0003800000 */
.L_x_4995:
[----:B------:R-:W-:Y:S05]  /*16f50*/  BRA `(.L_x_4997) ;  /* 0xffffffc4001c7947 */ /* 0x000fea000383ffff */
.L_x_4928:
[----:B0-----:R0:W1:Y:S02]  /*16f60*/  SYNCS.PHASECHK.TRANS64.TRYWAIT P0, [R8+URZ+0x36840], R9 ;  /* 0x03684009080075a7 */ /* 0x001064000800017f */
[----:B-1----:R-:W-:Y:S05]  /*16f70*/  @!P0 NANOSLEEP.SYNCS 0x989680 ;  /* 0x009896800000895d */ /* 0x002fea0003900000 */
[----:B------:R-:W1:Y:S02]  /*16f80*/  @!P0 SYNCS.PHASECHK.TRANS64 P0, [R8+URZ+0x36840], R9 ;  /* 0x03684009080085a7 */ /* 0x000e64000800007f */
[----:B-1----:R-:W-:Y:S05]  /*16f90*/  @!P0 BRA `(.L_x_4928) ;  /* 0xfffffffc00f08947 */ /* 0x002fea000383ffff */
[----:B------:R-:W-:Y:S05]  /*16fa0*/  BRA `(.L_x_4998) ;  /* 0xffffffc400887947 */ /* 0x000fea000383ffff */
.L_x_4931:
        /* <DEDUP_REMOVED lines=8> */
.L_x_4939:
[----:B0-----:R0:W1:Y:S02]  /*17030*/  SYNCS.PHASECHK.TRANS64.TRYWAIT P0, [R2+URZ+0x36840], R3 ;  /* 0x03684003020075a7 */ /* 0x001064000800017f */
[----:B-1----:R-:W-:Y:S05]  /*17040*/  @!P0 NANOSLEEP.SYNCS 0x989680 ;  /* 0x009896800000895d */ /* 0x002fea0003900000 */
[----:B------:R-:W1:Y:S02]  /*17050*/  @!P0 SYNCS.PHASECHK.TRANS64 P0, [R2+URZ+0x36840], R3 ;  /* 0x03684003020085a7 */ /* 0x000e64000800007f */
[----:B-1----:R-:W-:Y:S05]  /*17060*/  @!P0 BRA `(.L_x_4939) ;  /* 0xfffffffc00f08947 */ /* 0x002fea000383ffff */
[----:B------:R-:W-:Y:S05]  /*17070*/  BRA `(.L_x_5000) ;  /* 0xffffffcc008c7947 */ /* 0x000fea000383ffff */
.L_x_4941:
[----:B0-----:R0:W1:Y:S02]  /*17080*/  SYNCS.PHASECHK.TRANS64.TRYWAIT P0, [R3+URZ+0x60], R2 ;  /* 0x00006002030075a7 */ /* 0x001064000800017f */
[----:B-1----:R-:W-:Y:S05]  /*17090*/  @!P0 NANOSLEEP.SYNCS 0x989680 ;  /* 0x009896800000895d */ /* 0x002fea0003900000 */
[----:B------:R-:W1:Y:S02]  /*170a0*/  @!P0 SYNCS.PHASECHK.TRANS64 P0, [R3+URZ+0x60], R2 ;  /* 0x00006002030085a7 */ /* 0x000e64000800007f */
[----:B-1----:R-:W-:Y:S05]  /*170b0*/  @!P0 BRA `(.L_x_4941) ;  /* 0xfffffffc00f08947 */ /* 0x002fea000383ffff */
[----:B------:R-:W-:Y:S05]  /*170c0*/  BRA `(.L_x_5001) ;  /* 0xffffffd000387947 */ /* 0x000fea000383ffff */
.L_x_4946:
[----:B-1----:R1:W2:Y:S02]  /*170d0*/  SYNCS.PHASECHK.TRANS64.TRYWAIT P0, [R2+URZ+0x36840], R3 ;  /* 0x03684003020075a7 */ /* 0x0022a4000800017f */
[----:B--2---:R-:W-:Y:S05]  /*170e0*/  @!P0 NANOSLEEP.SYNCS 0x989680 ;  /* 0x009896800000895d */ /* 0x004fea0003900000 */
[----:B------:R-:W2:Y:S02]  /*170f0*/  @!P0 SYNCS.PHASECHK.TRANS64 P0, [R2+URZ+0x36840], R3 ;  /* 0x03684003020085a7 */ /* 0x000ea4000800007f */
[----:B--2---:R-:W-:Y:S05]  /*17100*/  @!P0 BRA `(.L_x_4946) ;  /* 0xfffffffc00f08947 */ /* 0x004fea000383ffff */
[----:B------:R-:W-:Y:S05]  /*17110*/  BRA `(.L_x_5002) ;  /* 0xffffffd400ac7947 */ /* 0x000fea000383ffff */
.L_x_4948:
[----:B0-----:R0:W1:Y:S02]  /*17120*/  SYNCS.PHASECHK.TRANS64.TRYWAIT P1, [R3+URZ+0x60], R2 ;  /* 0x00006002030075a7 */ /* 0x001064000802017f */
[----:B-1----:R-:W-:Y:S05]  /*17130*/  @!P1 NANOSLEEP.SYNCS 0x989680 ;  /* 0x009896800000995d */ /* 0x002fea0003900000 */
[----:B------:R-:W1:Y:S02]  /*17140*/  @!P1 SYNCS.PHASECHK.TRANS64 P1, [R3+URZ+0x60], R2 ;  /* 0x00006002030095a7 */ /* 0x000e64000802007f */
[----:B-1----:R-:W-:Y:S05]  /*17150*/  @!P1 BRA `(.L_x_4948) ;  /* 0xfffffffc00f09947 */ /* 0x002fea000383ffff */
[----:B------:R-:W-:Y:S05]  /*17160*/  BRA `(.L_x_5003) ;  /* 0xffffffd800587947 */ /* 0x000fea000383ffff */
.L_x_4953:
[----:B--2---:R2:W3:Y:S02]  /*17170*/  SYNCS.PHASECHK.TRANS64.TRYWAIT P0, [R2+URZ+0x36840], R3 ;  /* 0x03684003020075a7 */ /* 0x0044e4000800017f */
[----:B---3--:R-:W-:Y:S05]  /*17180*/  @!P0 NANOSLEEP.SYNCS 0x989680 ;  /* 0x009896800000895d */ /* 0x008fea0003900000 */
[----:B------:R-:W3:Y:S02]  /*17190*/  @!P0 SYNCS.PHASECHK.TRANS64 P0, [R2+URZ+0x36840], R3 ;  /* 0x03684003020085a7 */ /* 0x000ee4000800007f */
[----:B---3--:R-:W-:Y:S05]  /*171a0*/  @!P0 BRA `(.L_x_4953) ;  /* 0xfffffffc00f08947 */ /* 0x008fea000383ffff */
[----:B------:R-:W-:Y:S05]  /*171b0*/  BRA `(.L_x_5004) ;  /* 0xffffffdc00907947 */ /* 0x000fea000383ffff */
.L_x_4955:
[----:B0-----:R0:W1:Y:S02]  /*171c0*/  SYNCS.PHASECHK.TRANS64.TRYWAIT P1, [R2+URZ+0x60], R9 ;  /* 0x00006009020075a7 */ /* 0x001064000802017f */
[----:B-1----:R-:W-:Y:S05]  /*171d0*/  @!P1 NANOSLEEP.SYNCS 0x989680 ;  /* 0x009896800000995d */ /* 0x002fea0003900000 */
[----:B------:R-:W1:Y:S02]  /*171e0*/  @!P1 SYNCS.PHASECHK.TRANS64 P1, [R2+URZ+0x60], R9 ;  /* 0x00006009020095a7 */ /* 0x000e64000802007f */
[----:B-1----:R-:W-:Y:S05]  /*171f0*/  @!P1 BRA `(.L_x_4955) ;  /* 0xfffffffc00f09947 */ /* 0x002fea000383ffff */
[----:B------:R-:W-:Y:S05]  /*17200*/  BRA `(.L_x_5005) ;  /* 0xffffffe000407947 */ /* 0x000fea000383ffff */
.L_x_4962:
[----:B-1----:R1:W2:Y:S02]  /*17210*/  SYNCS.PHASECHK.TRANS64.TRYWAIT P0, [R3+URZ+0x36860], R2 ;  /* 0x03686002030075a7 */ /* 0x0022a4000800017f */
[----:B--2---:R-:W-:Y:S05]  /*17220*/  @!P0 NANOSLEEP.SYNCS 0x989680 ;  /* 0x009896800000895d */ /* 0x004fea0003900000 */
[----:B------:R-:W2:Y:S02]  /*17230*/  @!P0 SYNCS.PHASECHK.TRANS64 P0, [R3+URZ+0x36860], R2 ;  /* 0x03686002030085a7 */ /* 0x000ea4000800007f */
[----:B--2---:R-:W-:Y:S05]  /*17240*/  @!P0 BRA `(.L_x_4962) ;  /* 0xfffffffc00f08947 */ /* 0x004fea000383ffff */
[----:B------:R-:W-:Y:S05]  /*17250*/  BRA `(.L_x_5006) ;  /* 0xffffffe400607947 */ /* 0x000fea000383ffff */
.L_x_4964:
        /* <DEDUP_REMOVED lines=8> */
.L_x_5008:
[----:B------:R-:W-:Y:S05]  /*172e0*/  BSYNC B0 ;  /* 0x0000000000007941 */ /* 0x000fea0003800000 */
.L_x_5007:
        /* <DEDUP_REMOVED lines=8> */
.L_x_5009:
[----:B------:R-:W-:Y:S01]  /*17370*/  IMAD.MOV.U32 R16, RZ, RZ, R14 ;  /* 0x000000ffff107224 */ /* 0x000fe200078e000e */
[----:B------:R-:W-:Y:S06]  /*17380*/  BRA `(.L_x_5010) ;  /* 0xffffffe800007947 */ /* 0x000fec000383ffff */
.L_x_4967:
        /* <DEDUP_REMOVED lines=8> */
.L_x_5012:
[----:B------:R-:W-:Y:S05]  /*17410*/  BSYNC B0 ;  /* 0x0000000000007941 */ /* 0x000fea0003800000 */
.L_x_5011:
        /* <DEDUP_REMOVED lines=10> */
.L_x_5013:
        /* <DEDUP_REMOVED lines=8> */
.L_x_5014:
        /* <DEDUP_REMOVED lines=8> */
.L_x_5015:
        /* <DEDUP_REMOVED lines=8> */
.L_x_5016:
        /* <DEDUP_REMOVED lines=8> */
.L_x_5017:
[----:B------:R-:W-:Y:S05]  /*176c0*/  BRA `(.L_x_5018) ;  /* 0xffffffe400c87947 */ /* 0x000fea000383ffff */
.L_x_4972:
        /* <DEDUP_REMOVED lines=8> */
.L_x_5020:
[----:B------:R-:W-:Y:S05]  /*17750*/  BSYNC B0 ;  /* 0x0000000000007941 */ /* 0x000fea0003800000 */
.L_x_5019:
        /* <DEDUP_REMOVED lines=10> */
.L_x_5021:
        /* <DEDUP_REMOVED lines=8> */
.L_x_5022:
        /* <DEDUP_REMOVED lines=8> */
.L_x_5023:
        /* <DEDUP_REMOVED lines=8> */
.L_x_5024:
        /* <DEDUP_REMOVED lines=8> */
.L_x_5025:
[----:B------:R-:W-:Y:S05]  /*17a00*/  BRA `(.L_x_5026) ;  /* 0xffffffe400b07947 */ /* 0x000fea000383ffff */
.L_x_4974:
[----:B------:R-:W-:Y:S01]  /*17a10*/  BSSY B0, `(.L_x_5027) ;  /* 0x0000006000007945 */ /* 0x000fe20003800000 */
[----:B------:R-:W-:Y:S01]  /*17a20*/  PLOP3.LUT P6, PT, P6, PT, PT, 0x8, 0x0 ;  /* 0x000000000000781c */ /* 0x000fe200037ce170 */
[----:B------:R-:W-:-:S12]  /*17a30*/  IMAD.MOV.U32 R15, RZ, RZ, -0x1 ;  /* 0xffffffffff0f7424 */ /* 0x000fd800078e00ff */
[----:B0-----:R-:W-:Y:S05]  /*17a40*/  WARPSYNC.COLLECTIVE R15, `(.L_x_5028) ;  /* 0x000000000f087348 */ /* 0x001fea0003c00000 */
[----:B------:R-:W-:Y:S01]  /*17a50*/  VOTE.ANY R14, PT, P6 ;  /* 0x00000000000e7806 */ /* 0x000fe200030e0100 */
[----:B0-----:R-:W-:Y:S06]  /*17a60*/  ENDCOLLECTIVE ;  /* 0x000000000000791b */ /* 0x001fec0003800000 */
.L_x_5028:
[----:B------:R-:W-:Y:S05]  /*17a70*/  BSYNC B0 ;  /* 0x0000000000007941 */ /* 0x000fea0003800000 */
.L_x_5027:
        /* <DEDUP_REMOVED lines=9> */
.L_x_5029:
[----:B------:R-:W-:Y:S01]  /*17b10*/  IMAD.MOV.U32 R17, RZ, RZ, R14 ;  /* 0x000000ffff117224 */ /* 0x000fe200078e000e */
[----:B------:R-:W-:Y:S06]  /*17b20*/  BRA `(.L_x_5030) ;  /* 0xffffffe400a07947 */ /* 0x000fec000383ffff */
.L_x_4976:
[----:B------:R-:W-:Y:S01]  /*17b30*/  BSSY B0, `(.L_x_5031) ;  /* 0x0000007000007945 */ /* 0x000fe20003800000 */
[----:B------:R-:W-:Y:S02]  /*17b40*/  IMAD.MOV.U32 R13, RZ, RZ, R2 ;  /* 0x000000ffff0d7224 */ /* 0x000fe400078e0002 */
[----:B------:R-:W-:Y:S02]  /*17b50*/  IMAD.MOV.U32 R11, RZ, RZ, 0x1f ;  /* 0x0000001fff0b7424 */ /* 0x000fe400078e00ff */
[----:B------:R-:W-:-:S07]  /*17b60*/  IMAD.MOV.U32 R15, RZ, RZ, -0x1 ;  /* 0xffffffffff0f7424 */ /* 0x000fce00078e00ff */
[----:B012---:R-:W-:Y:S05]  /*17b70*/  WARPSYNC.COLLECTIVE R15, `(.L_x_5032) ;  /* 0x000000000f087348 */ /* 0x007fea0003c00000 */
[----:B------:R3:W4:Y:S02]  /*17b80*/  SHFL.IDX P6, R14, R13, R12, R11 ;  /* 0x0000000c0d0e7389 */ /* 0x00072400000c000b */
[----:B01234-:R-:W-:Y:S01]  /*17b90*/  ENDCOLLECTIVE ;  /* 0x000000000000791b */ /* 0x01ffe20003800000 */
.L_x_5032:
[----:B------:R-:W-:Y:S05]  /*17ba0*/  BSYNC B0 ;  /* 0x0000000000007941 */ /* 0x000fea0003800000 */
.L_x_5031:
[----:B------:R-:W-:Y:S01]  /*17bb0*/  IMAD.MOV.U32 R7, RZ, RZ, R14 ;  /* 0x000000ffff077224 */ /* 0x000fe200078e000e */
[----:B------:R-:W-:Y:S06]  /*17bc0*/  BRA `(.L_x_4975) ;  /* 0xffffffe400947947 */ /* 0x000fec000383ffff */
.L_x_4980:
[----:B-1----:R1:W2:Y:S02]  /*17bd0*/  SYNCS.PHASECHK.TRANS64.TRYWAIT P0, [R0+URZ+0x36820], R3 ;  /* 0x03682003000075a7 */ /* 0x0022a4000800017f */
[----:B--2---:R-:W-:Y:S05]  /*17be0*/  @!P0 NANOSLEEP.SYNCS 0x989680 ;  /* 0x009896800000895d */ /* 0x004fea0003900000 */
[----:B------:R-:W2:Y:S02]  /*17bf0*/  @!P0 SYNCS.PHASECHK.TRANS64 P0, [R0+URZ+0x36820], R3 ;  /* 0x03682003000085a7 */ /* 0x000ea4000800007f */
[----:B--2---:R-:W-:Y:S05]  /*17c00*/  @!P0 BRA `(.L_x_4980) ;  /* 0xfffffffc00f08947 */ /* 0x004fea000383ffff */
[----:B------:R-:W-:Y:S05]  /*17c10*/  BRA `(.L_x_5033) ;  /* 0xffffffec000c7947 */ /* 0x000fea000383ffff */
.L_x_4981:
        /* <DEDUP_REMOVED lines=11> */
.L_x_5035:
[----:B------:R-:W-:Y:S05]  /*17cd0*/  BSYNC B0 ;  /* 0x0000000000007941 */ /* 0x000fea0003800000 */
.L_x_5034:
[----:B------:R-:W-:Y:S05]  /*17ce0*/  BRA `(.L_x_5036) ;  /* 0xffffffe800f47947 */ /* 0x000fea000383ffff */
.L_x_4984:
[----:B------:R-:W-:Y:S01]  /*17cf0*/  BSSY B1, `(.L_x_5037) ;  /* 0x0000006000017945 */ /* 0x000fe20003800000 */
[----:B------:R-:W-:-:S07]  /*17d00*/  IMAD.MOV.U32 R15, RZ, RZ, -0x1 ;  /* 0xffffffffff0f7424 */ /* 0x000fce00078e00ff */
[----:B012---:R-:W-:Y:S05]  /*17d10*/  WARPSYNC.COLLECTIVE R15, `(.L_x_5038) ;  /* 0x000000000f0c7348 */ /* 0x007fea0003c00000 */
[----:B------:R-:W-:Y:S02]  /*17d20*/  ELECT P6, UR62, PT ;  /* 0x00000000003e782f */ /* 0x000fe400038c0000 */
[----:B------:R-:W-:Y:S01]  /*17d30*/  MOV R14, UR62 ;  /* 0x0000003e000e7c02 */ /* 0x000fe20008000f00 */
[----:B012---:R-:W-:Y:S10]  /*17d40*/  ENDCOLLECTIVE ;  /* 0x000000000000791b */ /* 0x007ff40003800000 */
.L_x_5038:
[----:B------:R-:W-:Y:S05]  /*17d50*/  BSYNC B1 ;  /* 0x0000000000017941 */ /* 0x000fea0003800000 */
.L_x_5037:
[----:B------:R-:W-:Y:S05]  /*17d60*/  BRA `(.L_x_5039) ;  /* 0xffffffe800ec7947 */ /* 0x000fea000383ffff */
.L_x_4986:
[----:B-1----:R1:W2:Y:S02]  /*17d70*/  SYNCS.PHASECHK.TRANS64.TRYWAIT P0, [R6+URZ], R5 ;  /* 0x00000005060075a7 */ /* 0x0022a4000800017f */
[----:B--2---:R-:W-:Y:S05]  /*17d80*/  @!P0 NANOSLEEP.SYNCS 0x989680 ;  /* 0x009896800000895d */ /* 0x004fea0003900000 */
[----:B------:R-:W2:Y:S02]  /*17d90*/  @!P0 SYNCS.PHASECHK.TRANS64 P0, [R6+URZ], R5 ;  /* 0x00000005060085a7 */ /* 0x000ea4000800007f */
[----:B--2---:R-:W-:Y:S05]  /*17da0*/  @!P0 BRA `(.L_x_4986) ;  /* 0xfffffffc00f08947 */ /* 0x004fea000383ffff */
[----:B------:R-:W-:Y:S05]  /*17db0*/  BRA `(.L_x_5040) ;  /* 0xffffffec00307947 */ /* 0x000fea000383ffff */
.L_x_4987:
[----:B--2---:R2:W3:Y:S02]  /*17dc0*/  SYNCS.PHASECHK.TRANS64.TRYWAIT P0, [R7+URZ], R2 ;  /* 0x00000002070075a7 */ /* 0x0044e4000800017f */
[----:B---3--:R-:W-:Y:S05]  /*17dd0*/  @!P0 NANOSLEEP.SYNCS 0x989680 ;  /* 0x009896800000895d */ /* 0x008fea0003900000 */
[----:B------:R-:W3:Y:S02]  /*17de0*/  @!P0 SYNCS.PHASECHK.TRANS64 P0, [R7+URZ], R2 ;  /* 0x00000002070085a7 */ /* 0x000ee4000800007f */
[----:B---3--:R-:W-:Y:S05]  /*17df0*/  @!P0 BRA `(.L_x_4987) ;  /* 0xfffffffc00f08947 */ /* 0x008fea000383ffff */
[----:B------:R-:W-:Y:S05]  /*17e00*/  BRA `(.L_x_5041) ;  /* 0xffffffec00247947 */ /* 0x000fea000383ffff */
.L_x_4989:
[----:B---3--:R3:W4:Y:S02]  /*17e10*/  SYNCS.PHASECHK.TRANS64.TRYWAIT P0, [R4+URZ], R5 ;  /* 0x00000005040075a7 */ /* 0x008724000800017f */
[----:B----4-:R-:W-:Y:S05]  /*17e20*/  @!P0 NANOSLEEP.SYNCS 0x989680 ;  /* 0x009896800000895d */ /* 0x010fea0003900000 */
[----:B------:R-:W4:Y:S02]  /*17e30*/  @!P0 SYNCS.PHASECHK.TRANS64 P0, [R4+URZ], R5 ;  /* 0x00000005040085a7 */ /* 0x000f24000800007f */
[----:B----4-:R-:W-:Y:S05]  /*17e40*/  @!P0 BRA `(.L_x_4989) ;  /* 0xfffffffc00f08947 */ /* 0x010fea000383ffff */
[----:B------:R-:W-:Y:S05]  /*17e50*/  BRA `(.L_x_5042) ;  /* 0xffffffec002c7947 */ /* 0x000fea000383ffff */
.L_x_5043:
        /* <DEDUP_REMOVED lines=10> */
.L_x_12767:


//--------------------- .text._ZN7cutlass13device_kernelIN5flash11enable_sm90INS1_16FlashAttnFwdSm90INS1_25CollectiveMainloopFwdSm90ILi2EN4cute5tupleIJNS5_1CILi1EEES8_S8_EEENS6_IJNS7_ILi128EEENS7_ILi112EEENS7_ILi192EEEEEELi192ENS_6half_tEfNS_4arch4Sm90ELb1ELb0ELb0ELb1ELb0ELb1ELb0ELb1ELb1ELb0ELb0ELb0EEENS1_21CollectiveEpilogueFwdINS6_IJSA_SC_SB_EEES9_SE_SG_Li256ELb1ELb0ELb0ELb0EEENS1_36VarlenDynamicPersistentTileSchedulerILi128ELi112ELi256ELi32ELb0ELb0ELb1ELb1ELb1ELb1EEEEEEEEEvNT_6ParamsE --------------------------
	.section	.text._ZN7cutlass13device_kernelIN5flash11enable_sm90INS1_16FlashAttnFwdSm90INS1_25CollectiveMainloopFwdSm90ILi2EN4cute5tupleIJNS5_1CILi1EEES8_S8_EEENS6_IJNS7_ILi128EEENS7_ILi112EEENS7_ILi192EEEEEELi192ENS_6half_tEfNS_4arch4Sm90ELb1ELb0ELb0ELb1ELb0ELb1ELb0ELb1ELb1ELb0ELb0ELb0EEENS1_21CollectiveEpilogueFwdINS6_IJSA_SC_SB_EEES9_SE_SG_Li256ELb1ELb0ELb0ELb0EEENS1_36VarlenDynamicPersistentTileSchedulerILi128ELi112ELi256ELi32ELb0ELb0ELb1ELb1ELb1ELb1EEEEEEEEEvNT_6ParamsE,"ax",@progbits
	.align	128
.text._ZN7cutlass13device_kernelIN5flash11enable_sm90INS1_16FlashAttnFwdSm90INS1_25CollectiveMainloopFwdSm90ILi2EN4cute5tupleIJNS5_1CILi1EEES8_S8_EEENS6_IJNS7_ILi128EEENS7_ILi112EEENS7_ILi192EEEEEELi192ENS_6half_tEfNS_4arch4Sm90ELb1ELb0ELb0ELb1ELb0ELb1ELb0ELb1ELb1ELb0ELb0ELb0EEENS1_21CollectiveEpilogueFwdINS6_IJSA_SC_SB_EEES9_SE_SG_Li256ELb1ELb0ELb0ELb0EEENS1_36VarlenDynamicPersistentTileSchedulerILi128ELi112ELi256ELi32ELb0ELb0ELb1ELb1ELb1ELb1EEEEEEEEEvNT_6ParamsE:
        .type           _ZN7cutlass13device_kernelIN5flash11enable_sm90INS1_16FlashAttnFwdSm90INS1_25CollectiveMainloopFwdSm90ILi2EN4cute5tupleIJNS5_1CILi1EEES8_S8_EEENS6_IJNS7_ILi128EEENS7_ILi112EEENS7_ILi192EEEEEELi192ENS_6half_tEfNS_4arch4Sm90ELb1ELb0ELb0ELb1ELb0ELb1ELb0ELb1ELb1ELb0ELb0ELb0EEENS1_21CollectiveEpilogueFwdINS6_IJSA_SC_SB_EEES9_SE_SG_Li256ELb1ELb0ELb0ELb0EEENS1_36VarlenDynamicPersistentTileSchedulerILi128ELi112ELi256ELi32ELb0ELb0ELb1ELb1ELb1ELb1EEEEEEEEEvNT_6ParamsE,@function
        .size           _ZN7cutlass13device_kernelIN5flash11enable_sm90INS1_16FlashAttnFwdSm90INS1_25CollectiveMainloopFwdSm90ILi2EN4cute5tupleIJNS5_1CILi1EEES8_S8_EEENS6_IJNS7_ILi128EEENS7_ILi112EEENS7_ILi192EEEEEELi192ENS_6half_tEfNS_4arch4Sm90ELb1ELb0ELb0ELb1ELb0ELb1ELb0ELb1ELb1ELb0ELb0ELb0EEENS1_21CollectiveEpilogueFwdINS6_IJSA_SC_SB_EEES9_SE_SG_Li256ELb1ELb0ELb0ELb0EEENS1_36VarlenDynamicPersistentTileSchedulerILi128ELi112ELi256ELi32ELb0ELb0ELb1ELb1ELb1ELb1EEEEEEEEEvNT_6ParamsE,(.L_x_12768 - _ZN7cutlass13device_kernelIN5flash11enable_sm90INS1_16FlashAttnFwdSm90INS1_25CollectiveMainloopFwdSm90ILi2EN4cute5tupleIJNS5_1CILi1EEES8_S8_EEENS6_IJNS7_ILi128EEENS7_ILi112EEENS7_ILi192EEEEEELi192ENS_6half_tEfNS_4arch4Sm90ELb1ELb0ELb0ELb1ELb0ELb1ELb0ELb1ELb1ELb0ELb0ELb0EEENS1_21CollectiveEpilogueFwdINS6_IJSA_SC_SB_EEES9_SE_SG_Li256ELb1ELb0ELb0ELb0EEENS1_36VarlenDynamicPersistentTileSchedulerILi128ELi112ELi256ELi32ELb0ELb0ELb1ELb1ELb1ELb1EEEEEEEEEvNT_6ParamsE)
        .other          _ZN7cutlass13device_kernelIN5flash11enable_sm90INS1_16FlashAttnFwdSm90INS1_25CollectiveMainloopFwdSm90ILi2EN4cute5tupleIJNS5_1CILi1EEES8_S8_EEENS6_IJNS7_ILi128EEENS7_ILi112EEENS7_ILi192EEEEEELi192ENS_6half_tEfNS_4arch4Sm90ELb1ELb0ELb0ELb1ELb0ELb1ELb0ELb1ELb1ELb0ELb0ELb0EEENS1_21CollectiveEpilogueFwdINS6_IJSA_SC_SB_EEES9_SE_SG_Li256ELb1ELb0ELb0ELb0EEENS1_36VarlenDynamicPersistentTileSchedulerILi128ELi112ELi256ELi32ELb0ELb0ELb1ELb1ELb1ELb1EEEEEEEEEvNT_6ParamsE,@"STO_CUDA_ENTRY STV_DEFAULT"
_ZN7cutlass13device_kernelIN5flash11enable_sm90INS1_16FlashAttnFwdSm90INS1_25CollectiveMainloopFwdSm90ILi2EN4cute5tupleIJNS5_1CILi1EEES8_S8_EEENS6_IJNS7_ILi128EEENS7_ILi112EEENS7_ILi192EEEEEELi192ENS_6half_tEfNS_4arch4Sm90ELb1ELb0ELb0ELb1ELb0ELb1ELb0ELb1ELb1ELb0ELb0ELb0EEENS1_21CollectiveEpilogueFwdINS6_IJSA_SC_SB_EEES9_SE_SG_Li256ELb1ELb0ELb0ELb0EEENS1_36VarlenDynamicPersistentTileSchedulerILi128ELi112ELi256ELi32ELb0ELb0ELb1ELb1ELb1ELb1EEEEEEEEEvNT_6ParamsE:
        /* <DEDUP_REMOVED lines=27> */
.L_x_5045:
[----:B------:R-:W-:Y:S05]  /*01b0*/  BSYNC B0 ;  /* 0x0000000000007941 */ /* 0x000fea0003800000 */
.L_x_5044:
        /* <DEDUP_REMOVED lines=41> */
.L_x_5046:
        /* <DEDUP_REMOVED lines=22> */
.L_x_5047:
        /* <DEDUP_REMOVED lines=18> */
.L_x_5048:
        /* <DEDUP_REMOVED lines=22> */
.L_x_5049:
        /* <DEDUP_REMOVED lines=22> */
.L_x_5050:
        /* <DEDUP_REMOVED lines=10> */
.L_x_5053:
        /* <DEDUP_REMOVED lines=15> */
[----:B------:R-:W2:Y:S01]  /*0b20*/  LDL R0, [R1+0x74] ;  /* 0x0000740001007983 */ /* 0x000ea20000100800 */
[----:B------:R-:W-:Y:S01]  /*0b30*/  IADD3 R234, R4, -0x80, RZ ;  /* 0xffffff8004ea7810 */ /* 0x000fe20007ffe0ff */
[----:B------:R-:W-:Y:S01]  /*0b40*/  IMAD.MOV.U32 R230, RZ, RZ, RZ ;  /* 0x000000ffffe67224 */ /* 0x000fe200078e00ff */
[----:B------:R-:W-:Y:S02]  /*0b50*/  R2UR UR4, R18 ;  /* 0x00000000120472ca */ /* 0x000fe400000e0000 */
[----:B------:R-:W-:Y:S02]  /*0b60*/  CS2R R208, SRZ ;  /* 0x0000000000d07805 */ /* 0x000fe4000001ff00 */
[----:B------:R-:W-:Y:S01]  /*0b70*/  SHF.R.S32.HI R3, RZ, 0x1f, R234 ;  /* 0x0000001fff037819 */ /* 0x000fe200000114ea */
[----:B------:R-:W-:Y:S01]  /*0b80*/  IMAD.MOV.U32 R205, RZ, RZ, RZ ;  /* 0x000000ffffcd7224 */ /* 0x000fe200078e00ff */
[----:B------:R-:W-:Y:S02]  /*0b90*/  MOV R19, RZ ;  /* 0x000000ff00137202 */ /* 0x000fe40000000f00 */
[----:B0-----:R-:W-:-:S02]  /*0ba0*/  LEA.HI R2, R3, R234, RZ, 0x4 ;  /* 0x000000ea03027211 */ /* 0x001fc400078f20ff */
[----:B------:R-:W-:Y:S02]  /*0bb0*/  LEA.HI R222, R3, R234, RZ, 0x3 ;  /* 0x000000ea03de7211 */ /* 0x000fe400078f18ff */
[----:B------:R-:W-:Y:S01]  /*0bc0*/  SHF.R.S32.HI R5, RZ, 0x4, R2 ;  /* 0x00000004ff057819 */ /* 0x000fe20000011402 */
[----:B------:R-:W-:-:S03]  /*0bd0*/  UIADD3 UR4, UR4, 0x15400, URZ ;  /* 0x0001540004047890 */ /* 0x000fc6000fffe03f */
[----:B------:R-:W-:Y:S02]  /*0be0*/  LEA.HI R4, R2, R5, RZ, 0x1 ;  /* 0x0000000502047211 */ /* 0x000fe400078f08ff */
[----:B--2---:R-:W-:Y:S02]  /*0bf0*/  R2UR UR5, R0 ;  /* 0x00000000000572ca */ /* 0x004fe400000e0000 */
[----:B------:R-:W-:-:S04]  /*0c00*/  LEA.HI R0, R3, R234, RZ, 0x7 ;  /* 0x000000ea03007211 */ /* 0x000fc800078f38ff */
[----:B------:R-:W-:Y:S02]  /*0c10*/  LOP3.LUT R237, R0, 0xffffff80, RZ, 0xc0, !PT ;  /* 0xffffff8000ed7812 */ /* 0x000fe400078ec0ff */
[----:B------:R-:W-:-:S03]  /*0c20*/  SHF.R.S32.HI R14, RZ, 0x7, R0 ;  /* 0x00000007ff0e7819 */ /* 0x000fc60000011400 */
[----:B------:R-:W-:Y:S01]  /*0c30*/  IMAD.IADD R237, R234, 0x1, -R237 ;  /* 0x00000001eaed7824 */ /* 0x000fe200078e0aed */
[----:B------:R-:W-:Y:S01]  /*0c40*/  LEA.HI R0, R0, R14, RZ, 0x1 ;  /* 0x0000000e00007211 */ /* 0x000fe200078f08ff */
[----:B------:R-:W-:Y:S01]  /*0c50*/  ULOP3.LUT UR5, UR5, 0x1, URZ, 0xfc, !UPT ;  /* 0x0000000105057892 */ /* 0x000fe2000f8efc3f */
[----:B------:R-:W-:Y:S02]  /*0c60*/  STL [R1+0x6c], R14 ;  /* 0x00006c0e01007387 */ /* 0x000fe40000100800 */
[----:B------:R-:W-:Y:S02]  /*0c70*/  SHF.R.S32.HI R8, RZ, 0x1f, R237 ;  /* 0x0000001fff087819 */ /* 0x000fe400000114ed */
[----:B------:R-:W-:Y:S02]  /*0c80*/  LOP3.LUT R0, R0, 0x3fffffe, RZ, 0xc0, !PT ;  /* 0x03fffffe00007812 */ /* 0x000fe400078ec0ff */
[CC--:B------:R-:W-:Y:S02]  /*0c90*/  LEA.HI R7, R8.reuse, R237.reuse, RZ, 0x2 ;  /* 0x000000ed08077211 */ /* 0x0c0fe400078f10ff */
[----:B------:R-:W-:Y:S01]  /*0ca0*/  LEA.HI R8, R8, R237, RZ, 0x5 ;  /* 0x000000ed08087211 */ /* 0x000fe200078f28ff */
[----:B------:R-:W-:Y:S01]  /*0cb0*/  IMAD.IADD R0, R14, 0x1, -R0 ;  /* 0x000000010e007824 */ /* 0x000fe200078e0a00 */
[----:B------:R-:W-:-:S02]  /*0cc0*/  SHF.R.S32.HI R9, RZ, 0x2, R7 ;  /* 0x00000002ff097819 */ /* 0x000fc40000011407 */
[----:B------:R-:W-:Y:S02]  /*0cd0*/  SHF.R.S32.HI R6, RZ, 0x1f, R7 ;  /* 0x0000001fff067819 */ /* 0x000fe40000011407 */
[----:B------:R-:W-:Y:S02]  /*0ce0*/  SHF.R.S32.HI R8, RZ, 0x5, R8 ;  /* 0x00000005ff087819 */ /* 0x000fe40000011408 */
[----:B------:R-:W-:Y:S02]  /*0cf0*/  LEA.HI R10, R6, R9, RZ, 0x3 ;  /* 0x00000009060a7211 */ /* 0x000fe400078f18ff */
[----:B------:R-:W-:Y:S02]  /*0d00*/  LOP3.LUT R6, R4, 0x1ffffffe, RZ, 0xc0, !PT ;  /* 0x1ffffffe04067812 */ /* 0x000fe400078ec0ff */
[----:B------:R-:W-:Y:S02]  /*0d10*/  LOP3.LUT R10, R10, 0xfffffff8, RZ, 0xc0, !PT ;  /* 0xfffffff80a0a7812 */ /* 0x000fe400078ec0ff */
[-C--:B------:R-:W-:Y:S01]  /*0d20*/  LEA.HI R4, R3, R234.reuse, RZ, 0x5 ;  /* 0x000000ea03047211 */ /* 0x080fe200078f28ff */
[----:B------:R-:W-:Y:S01]  /*0d30*/  IMAD.IADD R6, R5, 0x1, -R6 ;  /* 0x0000000105067824 */ /* 0x000fe200078e0a06 */
[----:B------:R-:W-:Y:S01]  /*0d40*/  LOP3.LUT R5, R222, 0x1ffffff8, RZ, 0xc0, !PT ;  /* 0x1ffffff8de057812 */ /* 0x000fe200078ec0ff */
[----:B------:R-:W-:Y:S01]  /*0d50*/  IMAD.IADD R9, R9, 0x1, -R10 ;  /* 0x0000000109097824 */ /* 0x000fe200078e0a0a */
[----:B------:R-:W-:-:S02]  /*0d60*/  LEA.HI R10, R3, R234, RZ, 0x2 ;  /* 0x000000ea030a7211 */ /* 0x000fc400078f10ff */
[----:B------:R-:W-:Y:S01]  /*0d70*/  LOP3.LUT R3, R2, 0x3fffff0, RZ, 0xc0, !PT ;  /* 0x03fffff002037812 */ /* 0x000fe200078ec0ff */
[----:B------:R-:W-:Y:S01]  /*0d80*/  IMAD.IADD R5, R234, 0x1, -R5 ;  /* 0x00000001ea057824 */ /* 0x000fe200078e0a05 */
[----:B------:R-:W-:Y:S01]  /*0d90*/  LOP3.LUT R11, R10, 0xfffffffc, RZ, 0xc0, !PT ;  /* 0xfffffffc0a0b7812 */ /* 0x000fe200078ec0ff */
[----:B------:R-:W-:Y:S01]  /*0da0*/  IMAD R9, R8, 0x10, R9 ;  /* 0x0000001008097824 */ /* 0x000fe200078e0209 */
[C---:B------:R-:W-:Y:S02]  /*0db0*/  IADD3 R3, R234.reuse, -R3, RZ ;  /* 0x80000003ea037210 */ /* 0x040fe40007ffe0ff */
[--C-:B------:R-:W-:Y:S01]  /*0dc0*/  SHF.R.S32.HI R204, RZ, 0x2, R10.reuse ;  /* 0x00000002ffcc7819 */ /* 0x100fe2000001140a */
[----:B------:R-:W-:Y:S01]  /*0dd0*/  IMAD.IADD R234, R234, 0x1, -R11 ;  /* 0x00000001eaea7824 */ /* 0x000fe200078e0a0b */
[----:B------:R-:W-:Y:S01]  /*0de0*/  SHF.R.S32.HI R13, RZ, 0x1f, R10 ;  /* 0x0000001fff0d7819 */ /* 0x000fe2000001140a */
[----:B------:R-:W-:Y:S01]  /*0df0*/  IMAD R225, R0, 0x40, R9 ;  /* 0x0000004000e17824 */ /* 0x000fe200078e0209 */
[----:B------:R-:W-:Y:S01]  /*0e00*/  SHF.R.S32.HI R4, RZ, 0x5, R4 ;  /* 0x00000005ff047819 */ /* 0x000fe20000011404 */
[----:B------:R-:W-:Y:S01]  /*0e10*/  VIADD R231, R204, 0x40 ;  /* 0x00000040cce77836 */ /* 0x000fe20000000000 */
[----:B------:R-:W-:Y:S01]  /*0e20*/  LEA.HI R13, R13, R204, RZ, 0x3 ;  /* 0x000000cc0d0d7211 */ /* 0x000fe200078f18ff */
[----:B------:R-:W-:Y:S01]  /*0e30*/  IMAD.U32 R0, RZ, RZ, UR5 ;  /* 0x00000005ff007e24 */ /* 0x000fe2000f8e00ff */
[----:B------:R-:W-:Y:S01]  /*0e40*/  SHF.L.U32 R22, R234, 0x3, RZ ;  /* 0x00000003ea167819 */ /* 0x000fe200000006ff */
[----:B------:R-:W-:Y:S01]  /*0e50*/  IMAD R3, R4, 0x10, R3 ;  /* 0x0000001004037824 */ /* 0x000fe200078e0203 */
[----:B------:R-:W-:Y:S01]  /*0e60*/  LOP3.LUT R13, R13, 0xfffffff8, RZ, 0xc0, !PT ;  /* 0xfffffff80d0d7812 */ /* 0x000fe200078ec0ff */
[----:B------:R-:W-:Y:S01]  /*0e70*/  IMAD.SHL.U32 R210, R231, 0x40, RZ ;  /* 0x00000040e7d27824 */ /* 0x000fe200078e00ff */
[----:B------:R-:W-:Y:S01]  /*0e80*/  SHF.R.S32.HI R2, RZ, 0x1f, R231 ;  /* 0x0000001fff027819 */ /* 0x000fe200000114e7 */
[----:B------:R-:W-:Y:S01]  /*0e90*/  VIADD R206, R22, 0x20 ;  /* 0x0000002016ce7836 */ /* 0x000fe20000000000 */
[----:B------:R-:W-:Y:S01]  /*0ea0*/  LEA R10, R3, R6, 0x3 ;  /* 0x00000006030a7211 */ /* 0x000fe200078e18ff */
[----:B------:R-:W-:Y:S01]  /*0eb0*/  IMAD.IADD R221, R204, 0x1, -R13 ;  /* 0x00000001ccdd7824 */ /* 0x000fe200078e0a0d */
[----:B------:R-:W-:Y:S01]  /*0ec0*/  LEA.HI R2, R2, R231, RZ, 0x3 ;  /* 0x000000e702027211 */ /* 0x000fe200078f18ff */
[----:B------:R-:W-:Y:S01]  /*0ed0*/  IMAD.SHL.U32 R217, R4, 0x200, RZ ;  /* 0x0000020004d97824 */ /* 0x000fe200078e00ff */
[----:B------:R-:W-:Y:S01]  /*0ee0*/  SHF.R.S32.HI R3, RZ, 0x1f, R206 ;  /* 0x0000001fff037819 */ /* 0x000fe200000114ce */
[----:B------:R-:W-:Y:S01]  /*0ef0*/  IMAD.SHL.U32 R211, R221, 0x40, RZ ;  /* 0x00000040ddd37824 */ /* 0x000fe200078e00ff */
[----:B------:R-:W-:Y:S01]  /*0f00*/  IADD3 R207, R22, 0x40, RZ ;  /* 0x0000004016cf7810 */ /* 0x000fe20007ffe0ff */
[----:B------:R-:W-:Y:S01]  /*0f10*/  IMAD.SHL.U32 R2, R2, 0x40, RZ ;  /* 0x0000004002027824 */ /* 0x000fe200078e00ff */
[-C--:B------:R-:W-:Y:S01]  /*0f20*/  LEA.HI R4, R3, R206.reuse, RZ, 0x6 ;  /* 0x000000ce03047211 */ /* 0x080fe200078f30ff */
[----:B------:R0:W-:Y:S01]  /*0f30*/  STL [R1+0x4c], R0 ;  /* 0x00004c0001007387 */ /* 0x0001e20000100800 */
[----:B------:R-:W-:Y:S01]  /*0f40*/  LOP3.LUT R211, R211, 0x1c0, RZ, 0xc0, !PT ;  /* 0x000001c0d3d37812 */ /* 0x000fe200078ec0ff */
[----:B------:R-:W-:Y:S01]  /*0f50*/  IMAD.SHL.U32 R16, R234, 0x4, RZ ;  /* 0x00000004ea107824 */ /* 0x000fe200078e00ff */
[----:B------:R-:W-:Y:S01]  /*0f60*/  LEA.HI R3, R3, R206, RZ, 0x3 ;  /* 0x000000ce03037211 */ /* 0x000fe200078f18ff */
[----:B------:R-:W-:Y:S01]  /*0f70*/  IMAD.SHL.U32 R4, R4, 0x80, RZ ;  /* 0x0000008004047824 */ /* 0x000fe200078e00ff */
[----:B------:R-:W-:-:S02]  /*0f80*/  LOP3.LUT R210, R210, 0x1c0, RZ, 0xc0, !PT ;  /* 0x000001c0d2d27812 */ /* 0x000fc400078ec0ff */
[----:B------:R-:W-:Y:S02]  /*0f90*/  SHF.R.S32.HI R6, RZ, 0x1f, R207 ;  /* 0x0000001fff067819 */ /* 0x000fe400000114cf */
[----:B------:R-:W-:Y:S01]  /*0fa0*/  SHF.R.U32.HI R216, RZ, 0x3, R211 ;  /* 0x00000003ffd87819 */ /* 0x000fe200000116d3 */
[----:B0-----:R-:W-:Y:S01]  /*0fb0*/  IMAD.U32 R0, RZ, RZ, UR4 ;  /* 0x00000004ff007e24 */ /* 0x001fe2000f8e00ff */
[--C-:B------:R-:W-:Y:S02]  /*0fc0*/  LOP3.LUT R11, R211, 0x38, R3.reuse, 0xf8, !PT ;  /* 0x00000038d30b7812 */ /* 0x100fe400078ef803 */
[----:B------:R-:W-:Y:S02]  /*0fd0*/  SHF.R.U32.HI R12, RZ, 0x3, R210 ;  /* 0x00000003ff0c7819 */ /* 0x000fe400000116d2 */
[----:B------:R-:W-:Y:S01]  /*0fe0*/  LOP3.LUT R8, R210, 0x38, R3, 0xf8, !PT ;  /* 0x00000038d2087812 */ /* 0x000fe200078ef803 */
[----:B------:R0:W-:Y:S01]  /*0ff0*/  STL [R1+0x68], R0 ;  /* 0x0000680001007387 */ /* 0x0001e20000100800 */
[----:B------:R-:W-:-:S02]  /*1000*/  LOP3.LUT R218, R2, 0xfffffe00, RZ, 0xc0, !PT ;  /* 0xfffffe0002da7812 */ /* 0x000fc400078ec0ff */
[----:B------:R-:W-:Y:S02]  /*1010*/  LOP3.LUT R4, R4, 0xffffe000, RZ, 0xc0, !PT ;  /* 0xffffe00004047812 */ /* 0x000fe400078ec0ff */
[----:B------:R-:W-:Y:S02]  /*1020*/  LOP3.LUT R11, R11, R216, RZ, 0x3c, !PT ;  /* 0x000000d80b0b7212 */ /* 0x000fe400078e3cff */
[-C--:B------:R-:W-:Y:S02]  /*1030*/  LEA.HI R2, R6, R207.reuse, RZ, 0x3 ;  /* 0x000000cf06027211 */ /* 0x080fe400078f18ff */
[----:B------:R-:W-:Y:S01]  /*1040*/  LOP3.LUT R13, R8, R12, RZ, 0x3c, !PT ;  /* 0x0000000c080d7212 */ /* 0x000fe200078e3cff */
[----:B0-----:R-:W-:Y:S01]  /*1050*/  IMAD.SHL.U32 R0, R10, 0x8, RZ ;  /* 0x000000080a007824 */ /* 0x001fe200078e00ff */
[----:B------:R-:W-:Y:S02]  /*1060*/  LEA.HI R6, R6, R207, RZ, 0x6 ;  /* 0x000000cf06067211 */ /* 0x000fe400078f30ff */
[----:B------:R-:W-:-:S02]  /*1070*/  LOP3.LUT R224, R7, 0x7ffffffc, RZ, 0xc0, !PT ;  /* 0x7ffffffc07e07812 */ /* 0x000fc400078ec0ff */
[----:B------:R-:W-:Y:S01]  /*1080*/  LOP3.LUT R7, R210, 0x38, R22, 0xf8, !PT ;  /* 0x00000038d2077812 */ /* 0x000fe200078ef816 */
[----:B------:R0:W-:Y:S01]  /*1090*/  STL [R1+0x70], R0 ;  /* 0x0000700001007387 */ /* 0x0001e20000100800 */
[-C--:B------:R-:W-:Y:S01]  /*10a0*/  IADD3 R11, R11, R4.reuse, R217 ;  /* 0x000000040b0b7210 */ /* 0x080fe20007ffe0d9 */
[----:B------:R-:W-:Y:S01]  /*10b0*/  IMAD.IADD R224, R237, 0x1, -R224 ;  /* 0x00000001ede07824 */ /* 0x000fe200078e0ae0 */
[----:B------:R-:W-:Y:S02]  /*10c0*/  IADD3 R4, R13, R4, R218 ;  /* 0x000000040d047210 */ /* 0x000fe40007ffe0da */
[----:B------:R-:W-:Y:S02]  /*10d0*/  SHF.L.U32 R6, R6, 0x7, RZ ;  /* 0x0000000706067819 */ /* 0x000fe400000006ff */
[--C-:B------:R-:W-:Y:S02]  /*10e0*/  LOP3.LUT R8, R210, 0x38, R2.reuse, 0xf8, !PT ;  /* 0x00000038d2087812 */ /* 0x100fe400078ef802 */
[----:B------:R-:W-:-:S02]  /*10f0*/  LOP3.LUT R13, R211, 0x38, R2, 0xf8, !PT ;  /* 0x00000038d30d7812 */ /* 0x000fc400078ef802 */
[----:B------:R-:W-:Y:S02]  /*1100*/  LOP3.LUT R7, R218, R7, R12, 0xf6, !PT ;  /* 0x00000007da077212 */ /* 0x000fe400078ef60c */
[----:B------:R-:W-:Y:S02]  /*1110*/  SHF.R.S32.HI R236, RZ, 0x3, R3 ;  /* 0x00000003ffec7819 */ /* 0x000fe40000011403 */
[----:B------:R-:W-:Y:S02]  /*1120*/  LOP3.LUT R6, R6, 0xffffe000, RZ, 0xc0, !PT ;  /* 0xffffe00006067812 */ /* 0x000fe400078ec0ff */
[----:B------:R-:W-:Y:S02]  /*1130*/  LOP3.LUT R15, R8, R12, RZ, 0x3c, !PT ;  /* 0x0000000c080f7212 */ /* 0x000fe400078e3cff */
[----:B------:R-:W-:Y:S02]  /*1140*/  SHF.R.S32.HI R3, RZ, 0x3, R2 ;  /* 0x00000003ff037819 */ /* 0x000fe40000011402 */
[----:B------:R-:W-:-:S02]  /*1150*/  LOP3.LUT R13, R13, R216, RZ, 0x3c, !PT ;  /* 0x000000d80d0d7212 */ /* 0x000fc400078e3cff */
[----:B------:R-:W-:Y:S01]  /*1160*/  LEA R2, R7, UR4, 0x1 ;  /* 0x0000000407027c11 */ /* 0x000fe2000f8e08ff */
[----:B------:R1:W-:Y:S01]  /*1170*/  STL [R1+0x5c], R3 ;  /* 0x00005c0301007387 */ /* 0x0003e20000100800 */
[----:B0-----:R-:W-:Y:S02]  /*1180*/  LEA R0, R11, UR4, 0x1 ;  /* 0x000000040b007c11 */ /* 0x001fe4000f8e08ff */
[-C--:B------:R-:W-:Y:S01]  /*1190*/  IADD3 R15, R15, R6.reuse, R218 ;  /* 0x000000060f0f7210 */ /* 0x080fe20007ffe0da */
[----:B------:R0:W-:Y:S01]  /*11a0*/  STL [R1+0x60], R2 ;  /* 0x0000600201007387 */ /* 0x0001e20000100800 */
[----:B------:R-:W-:Y:S02]  /*11b0*/  IADD3 R13, R13, R6, R217 ;  /* 0x000000060d0d7210 */ /* 0x000fe40007ffe0d9 */
[----:B------:R-:W-:Y:S01]  /*11c0*/  SHF.R.S32.HI R222, RZ, 0x3, R222 ;  /* 0x00000003ffde7819 */ /* 0x000fe200000114de */
[----:B------:R2:W-:Y:S01]  /*11d0*/  STL [R1+0x64], R0 ;  /* 0x0000640001007387 */ /* 0x0005e20000100800 */
[----:B------:R-:W-:-:S02]  /*11e0*/  SHF.R.S32.HI R232, RZ, 0x1f, R204 ;  /* 0x0000001fffe87819 */ /* 0x000fc400000114cc */
[----:B-1----:R-:W-:Y:S02]  /*11f0*/  LEA R3, R4, UR4, 0x1 ;  /* 0x0000000404037c11 */ /* 0x002fe4000f8e08ff */
[----:B------:R-:W-:Y:S02]  /*1200*/  SHF.L.U32 R219, R5, 0x3, RZ ;  /* 0x0000000305db7819 */ /* 0x000fe400000006ff */
[----:B0-----:R-:W-:Y:S01]  /*1210*/  LEA R2, R13, UR4, 0x1 ;  /* 0x000000040d027c11 */ /* 0x001fe2000f8e08ff */
[----:B------:R0:W-:Y:S01]  /*1220*/  STL [R1+0x54], R3 ;  /* 0x0000540301007387 */ /* 0x0001e20000100800 */
[----:B--2---:R-:W-:-:S05]  /*1230*/  LEA R0, R15, UR4, 0x1 ;  /* 0x000000040f007c11 */ /* 0x004fca000f8e08ff */
[----:B------:R0:W-:Y:S04]  /*1240*/  STL [R1+0x50], R0 ;  /* 0x0000500001007387 */ /* 0x0001e80000100800 */
[----:B------:R0:W-:Y:S02]  /*1250*/  STL [R1+0x58], R2 ;  /* 0x0000580201007387 */ /* 0x0001e40000100800 */
.L_x_5290:
[----:B0-----:R-:W0:Y:S01]  /*1260*/  LDC.64 R2, c[0x0][0xc60] ;  /* 0x00031800ff027b82 */ /* 0x001e220000000a00 */
[----:B------:R-:W-:Y:S01]  /*1270*/  ULDC.64 UR4, c[0x0][0xa28] ;  /* 0x00028a0000047ab9 */ /* 0x000fe20000000a00 */
[----:B------:R-:W-:Y:S01]  /*1280*/  ULDC.64 UR8, c[0x0][0xa18] ;  /* 0x0002860000087ab9 */ /* 0x000fe20000000a00 */
[----:B------:R-:W-:Y:S01]  /*1290*/  ULDC.64 UR6, c[0x0][0xa08] ;  /* 0x0002820000067ab9 */ /* 0x000fe20000000a00 */
[----:B0-----:R-:W-:-:S05]  /*12a0*/  IMAD.WIDE R2, R215, 0x4, R2 ;  /* 0x00000004d7027825 */ /* 0x001fca00078e0202 */
[----:B--2---:R-:W2:Y:S01]  /*12b0*/  LDG.E R229, desc[UR60][R2.64] ;  /* 0x0000003c02e57981 */ /* 0x004ea2000c1e1900 */
[----:B------:R-:W-:Y:S01]  /*12c0*/  ISETP.NE.U32.AND P2, PT, RZ, UR4, PT ;  /* 0x00000004ff007c0c */ /* 0x000fe2000bf45070 */
[----:B------:R-:W-:Y:S01]  /*12d0*/  IMAD.MOV.U32 R0, RZ, RZ, RZ ;  /* 0x000000ffff007224 */ /* 0x000fe200078e00ff */
[----:B------:R-:W-:Y:S01]  /*12e0*/  ISETP.NE.U32.AND P1, PT, RZ, UR8, PT ;  /* 0x00000008ff007c0c */ /* 0x000fe2000bf25070 */
[----:B-----5:R-:W-:Y:S01]  /*12f0*/  IMAD.MOV.U32 R26, RZ, RZ, RZ ;  /* 0x000000ffff1a7224 */ /* 0x020fe200078e00ff */
        /* <DEDUP_REMOVED lines=12> */
[----:B---34-:R-:W-:Y:S01]  /*13c0*/  @P1 IADD3 R4, P2, R227, UR8, RZ ;  /* 0x00000008e3041c10 */ /* 0x018fe2000ff5e0ff */
[----:B------:R-:W-:Y:S01]  /*13d0*/  IMAD.U32 R215, RZ, RZ, UR4 ;  /* 0x00000004ffd77e24 */ /* 0x000fe2000f8e00ff */
[C---:B------:R-:W-:Y:S01]  /*13e0*/  IADD3.X R7, R228.reuse, UR7, RZ, P4, !PT ;  /* 0x00000007e4077c10 */ /* 0x040fe2000a7fe4ff */
[----:B------:R-:W-:Y:S01]  /*13f0*/  ULDC.64 UR4, c[0x0][0x3f8] ;  /* 0x0000fe0000047ab9 */ /* 0x000fe20000000a00 */
[----:B------:R-:W-:-:S03]  /*1400*/  @P1 IADD3.X R5, R228, UR9, RZ, P2, !PT ;  /* 0x00000009e4051c10 */ /* 0x000fc600097fe4ff */
[----:B------:R0:W5:Y:S01]  /*1410*/  @P0 LDG.E R26, desc[UR60][R6.64] ;  /* 0x0000003c061a0981 */ /* 0x000162000c1e1900 */
[----:B------:R-:W-:Y:S01]  /*1420*/  UISETP.NE.U32.AND UP0, UPT, UR4, URZ, UPT ;  /* 0x0000003f0400728c */ /* 0x000fe2000bf05070 */
[----:B------:R-:W-:Y:S02]  /*1430*/  ULDC.64 UR8, c[0x0][0xa20] ;  /* 0x0002880000087ab9 */ /* 0x000fe40000000a00 */
[----:B------:R0:W5:Y:S01]  /*1440*/  @P1 LDG.E R215, desc[UR60][R4.64] ;  /* 0x0000003c04d71981 */ /* 0x000162000c1e1900 */
[----:B------:R-:W-:Y:S01]  /*1450*/  UISETP.NE.AND.EX UP0, UPT, UR5, URZ, UPT, UP0 ;  /* 0x0000003f0500728c */ /* 0x000fe2000bf05300 */
[----:B------:R-:W-:Y:S01]  /*1460*/  ULDC UR4, c[0x0][0x404] ;  /* 0x0001010000047ab9 */ /* 0x000fe20000000800 */
[----:B------:R-:W-:Y:S02]  /*1470*/  ISETP.NE.U32.AND P2, PT, RZ, UR8, PT ;  /* 0x00000008ff007c0c */ /* 0x000fe4000bf45070 */
[----:B------:R-:W-:Y:S01]  /*1480*/  USEL UR4, UR4, 0x1, UP0 ;  /* 0x0000000104047887 */ /* 0x000fe20008000000 */
[----:B------:R-:W-:Y:S01]  /*1490*/  ULDC UR5, c[0x0][0x2e0] ;  /* 0x0000b80000057ab9 */ /* 0x000fe20000000800 */
[----:B------:R-:W-:-:S02]  /*14a0*/  ISETP.NE.AND.EX P2, PT, RZ, UR9, PT, P2 ;  /* 0x00000009ff007c0c */ /* 0x000fc4000bf45320 */
[----:B------:R-:W-:-:S03]  /*14b0*/  UIMAD UR4, UR4, UR5, URZ ;  /* 0x00000005040472a4 */ /* 0x000fc6000f8e023f */
[----:B------:R-:W-:Y:S01]  /*14c0*/  ULDC UR5, c[0x0][0x338] ;  /* 0x0000ce0000057ab9 */ /* 0x000fe20000000800 */
[----:B------:R-:W-:Y:S01]  /*14d0*/  MOV R233, R213 ;  /* 0x000000d500e97202 */ /* 0x000fe20000000f00 */
[----:B------:R-:W-:Y:S02]  /*14e0*/  IMAD.MOV.U32 R226, RZ, RZ, R214 ;  /* 0x000000ffffe27224 */ /* 0x000fe400078e00d6 */
        /* <DEDUP_REMOVED lines=11> */
.L_x_5055:
[----:B------:R-:W-:Y:S01]  /*15a0*/  MOV R2, UR5 ;  /* 0x0000000500027c02 */ /* 0x000fe20008000f00 */
[----:B------:R-:W-:Y:S01]  /*15b0*/  IMAD.U32 R27, RZ, RZ, UR4 ;  /* 0x00000004ff1b7e24 */ /* 0x000fe2000f8e00ff */
[----:B------:R-:W-:Y:S06]  /*15c0*/  @!P2 BRA `(.L_x_5056) ;  /* 0x000000000010a947 */ /* 0x000fec0003800000 */
[----:B------:R-:W-:-:S04]  /*15d0*/  IADD3 R4, P0, R227, UR8, RZ ;  /* 0x00000008e3047c10 */ /* 0x000fc8000ff1e0ff */
[----:B------:R-:W-:-:S05]  /*15e0*/  IADD3.X R5, R228, UR9, RZ, P0, !PT ;  /* 0x00000009e4057c10 */ /* 0x000fca00087fe4ff */
[----:B------:R0:W5:Y:S01]  /*15f0*/  LDG.E R27, desc[UR60][R4.64] ;  /* 0x0000003c041b7981 */ /* 0x000162000c1e1900 */
[----:B------:R-:W-:Y:S05]  /*1600*/  BRA `(.L_x_5057) ;  /* 0x0000000000107947 */ /* 0x000fea0003800000 */
.L_x_5056:
[----:B------:R-:W-:Y:S05]  /*1610*/  @!P0 BRA `(.L_x_5057) ;  /* 0x00000000000c8947 */ /* 0x000fea0003800000 */
[----:B------:R-:W2:Y:S04]  /*1620*/  LDG.E R4, desc[UR60][R6.64] ;  /* 0x0000003c06047981 */ /* 0x000ea8000c1e1900 */
[----:B------:R-:W2:Y:S02]  /*1630*/  LDG.E R27, desc[UR60][R6.64+0x4] ;  /* 0x0000043c061b7981 */ /* 0x000ea4000c1e1900 */
[----:B--2---:R-:W-:-:S07]  /*1640*/  IMAD.IADD R27, R27, 0x1, -R4 ;  /* 0x000000011b1b7824 */ /* 0x004fce00078e0a04 */
.L_x_5057:
        /* <DEDUP_REMOVED lines=15> */
[----:B0-----:R-:W-:Y:S02]  /*1740*/  MOV R4, RZ ;  /* 0x000000ff00047202 */ /* 0x001fe40000000f00 */
[----:B------:R-:W-:Y:S01]  /*1750*/  PLOP3.LUT P2, PT, PT, PT, PT, 0x80, 0x0 ;  /* 0x000000000000781c */ /* 0x000fe20003f4f070 */
[----:B------:R-:W-:-:S05]  /*1760*/  IMAD.MOV R0, RZ, RZ, -R11 ;  /* 0x000000ffff007224 */ /* 0x000fca00078e0a0b */
[----:B------:R-:W-:-:S04]  /*1770*/  VIMNMX R0, RZ, R0, !PT ;  /* 0x00000000ff007248 */ /* 0x000fc80007fe0100 */
[----:B------:R-:W-:-:S05]  /*1780*/  SHF.R.U32.HI R124, RZ, 0x4, R0 ;  /* 0x00000004ff7c7819 */ /* 0x000fca0000011600 */
[----:B------:R-:W-:-:S04]  /*1790*/  IMAD.WIDE.U32 R124, R124, 0x24924925, RZ ;  /* 0x249249257c7c7825 */ /* 0x000fc800078e00ff */
[----:B------:R-:W-:Y:S02]  /*17a0*/  IMAD.MOV.U32 R24, RZ, RZ, R125 ;  /* 0x000000ffff187224 */ /* 0x000fe400078e007d */
[----:B--2---:R-:W-:Y:S01]  /*17b0*/  @P0 IMAD.IADD R2, R8, 0x1, -R3 ;  /* 0x0000000108020824 */ /* 0x004fe200078e0a03 */
[----:B------:R-:W-:-:S03]  /*17c0*/  LEA R8, R213, 0xef, 0x7 ;  /* 0x000000efd5087811 */ /* 0x000fc600078e38ff */
[----:B------:R-:W-:-:S04]  /*17d0*/  IMAD.IADD R220, R11, 0x1, R2 ;  /* 0x000000010bdc7824 */ /* 0x000fc800078e0202 */
        /* <DEDUP_REMOVED lines=9> */
[----:B------:R-:W-:-:S05]  /*1870*/  VIMNMX R148, R3, R148, PT ;  /* 0x0000009403947248 */ /* 0x000fca0003fe0100 */
[----:B------:R-:W-:-:S05]  /*1880*/  IMAD R3, R148, 0x70, -R11 ;  /* 0x0000007094037824 */ /* 0x000fca00078e0a0b */
[----:B------:R-:W-:-:S04]  /*1890*/  VIMNMX R3, R3, R2, PT ;  /* 0x0000000203037248 */ /* 0x000fc80003fe0100 */
[----:B------:R-:W-:-:S13]  /*18a0*/  ISETP.GT.AND P0, PT, R3, R0, PT ;  /* 0x000000000300720c */ /* 0x000fda0003f04270 */
[----:B------:R-:W-:Y:S01]  /*18b0*/  @P0 MOV R4, RZ ;  /* 0x000000ff00040202 */ /* 0x000fe20000000f00 */
[----:B------:R-:W-:-:S04]  /*18c0*/  @P0 VIADD R5, R3, 0x6f ;  /* 0x0000006f03050836 */ /* 0x000fc80000000000 */
[----:B------:R-:W-:-:S05]  /*18d0*/  @P0 IMAD.HI R4, R5, -0x6db6db6d, R4 ;  /* 0x9249249305040827 */ /* 0x000fca00078e0204 */
        /* <DEDUP_REMOVED lines=24> */
.L_x_5060:
[----:B------:R-:W-:Y:S05]  /*1a60*/  BSYNC B6 ;  /* 0x0000000000067941 */ /* 0x000fea0003800000 */
.L_x_5059:
        /* <DEDUP_REMOVED lines=20> */
.L_x_5062:
[----:B------:R-:W-:Y:S05]  /*1bb0*/  BSYNC B6 ;  /* 0x0000000000067941 */ /* 0x000fea0003800000 */
.L_x_5061:
        /* <DEDUP_REMOVED lines=17> */
[----:B------:R-:W-:Y:S01]  /*1cd0*/  VIADD R0, R22, 0x60 ;  /* 0x0000006016007836 */ /* 0x000fe20000000000 */
[----:B------:R-:W-:Y:S01]  /*1ce0*/  ISETP.GE.AND P2, PT, R206, UR6, PT ;  /* 0x00000006ce007c0c */ /* 0x000fe2000bf46270 */
[----:B------:R-:W0:Y:S01]  /*1cf0*/  LDC R35, c[0x0][0x3d4] ;  /* 0x0000f500ff237b82 */ /* 0x000e220000000800 */
[----:B------:R-:W-:Y:S01]  /*1d00*/  ISETP.GE.AND P1, PT, R22, UR6, PT ;  /* 0x0000000616007c0c */ /* 0x000fe2000bf26270 */
[----:B------:R-:W0:Y:S01]  /*1d10*/  S2R R149, SR_TID.X ;  /* 0x0000000000957919 */ /* 0x000e220000002100 */
[----:B------:R-:W-:Y:S02]  /*1d20*/  SEL R6, RZ, 0xffffffff, P2 ;  /* 0xffffffffff067807 */ /* 0x000fe40001000000 */
[----:B------:R-:W-:Y:S01]  /*1d30*/  SEL R3, RZ, 0x1, P1 ;  /* 0x00000001ff037807 */ /* 0x000fe20000800000 */
[----:B---3--:R-:W-:Y:S01]  /*1d40*/  IMAD.WIDE.U32 R108, R204, R106, R22 ;  /* 0x0000006acc6c7225 */ /* 0x008fe200078e0016 */
[----:B------:R-:W-:-:S02]  /*1d50*/  ISETP.GE.AND P1, PT, R207, UR6, PT ;  /* 0x00000006cf007c0c */ /* 0x000fc4000bf26270 */
[----:B------:R-:W-:Y:S01]  /*1d60*/  ISETP.GE.AND P2, PT, R0, UR6, PT ;  /* 0x0000000600007c0c */ /* 0x000fe2000bf46270 */
[----:B------:R-:W3:Y:S01]  /*1d70*/  @P0 LDC R7, c[0x0][0x42c] ;  /* 0x00010b00ff070b82 */ /* 0x000ee20000000800 */
[----:B------:R-:W-:Y:S01]  /*1d80*/  IMAD.SHL.U32 R4, R6, 0x2, RZ ;  /* 0x0000000206047824 */ /* 0x000fe200078e00ff */
[----:B------:R-:W-:Y:S01]  /*1d90*/  SEL R5, RZ, 0x4, P1 ;  /* 0x00000004ff057807 */ /* 0x000fe20000800000 */
[----:B----4-:R-:W-:Y:S01]  /*1da0*/  IMAD.WIDE.U32 R102, R204, R100, R22 ;  /* 0x00000064cc667225 */ /* 0x010fe200078e0016 */
[----:B------:R-:W-:Y:S02]  /*1db0*/  SEL R6, RZ, 0x8, P2 ;  /* 0x00000008ff067807 */ /* 0x000fe40001000000 */
[----:B------:R-:W-:Y:S01]  /*1dc0*/  LOP3.LUT R4, R4, 0x2, R3, 0xe2, !PT ;  /* 0x0000000204047812 */ /* 0x000fe200078ee203 */
[----:B------:R-:W-:Y:S01]  /*1dd0*/  IMAD R27, R107, 0x70, RZ ;  /* 0x000000706b1b7824 */ /* 0x000fe200078e02ff */
[----:B------:R-:W4:Y:S01]  /*1de0*/  @P0 LDC R9, c[0x0][0x430] ;  /* 0x00010c00ff090b82 */ /* 0x000f220000000800 */
[----:B------:R-:W-:Y:S01]  /*1df0*/  IADD3 R3, R22, 0x80, RZ ;  /* 0x0000008016037810 */ /* 0x000fe20007ffe0ff */
[----:B------:R-:W-:Y:S01]  /*1e00*/  IMAD R133, R101, 0x70, RZ ;  /* 0x0000007065857824 */ /* 0x000fe200078e02ff */
[----:B------:R-:W-:-:S02]  /*1e10*/  LOP3.LUT R5, R6, R4, R5, 0xfe, !PT ;  /* 0x0000000406057212 */ /* 0x000fc400078efe05 */
[----:B------:R-:W-:Y:S02]  /*1e20*/  ISETP.GE.AND P1, PT, R3, UR6, PT ;  /* 0x0000000603007c0c */ /* 0x000fe4000bf26270 */
[----:B------:R-:W-:Y:S02]  /*1e30*/  SHF.R.S32.HI R15, RZ, 0x1f, R121 ;  /* 0x0000001fff0f7819 */ /* 0x000fe40000011479 */
[----:B------:R-:W-:Y:S02]  /*1e40*/  SEL R6, RZ, 0x10, P1 ;  /* 0x00000010ff067807 */ /* 0x000fe40000800000 */
[----:B------:R-:W-:Y:S02]  /*1e50*/  SHF.R.S32.HI R17, RZ, 0x1f, R16 ;  /* 0x0000001fff117819 */ /* 0x000fe40000011410 */
[----:B------:R-:W-:Y:S01]  /*1e60*/  LOP3.LUT R29, R5, R6, RZ, 0xfc, !PT ;  /* 0x00000006051d7212 */ /* 0x000fe200078efcff */
[----:B-1----:R-:W-:Y:S01]  /*1e70*/  IMAD R6, R15, R112, RZ ;  /* 0x000000700f067224 */ /* 0x002fe200078e02ff */
[----:B0-----:R-:W-:Y:S01]  /*1e80*/  ISETP.GE.AND P3, PT, R207, R35, PT ;  /* 0x00000023cf00720c */ /* 0x001fe20003f66270 */
[----:B---3--:R-:W-:Y:S01]  /*1e90*/  @P0 IMAD.HI.U32 R4, R214, R7, RZ ;  /* 0x00000007d6040227 */ /* 0x008fe200078e00ff */
[----:B------:R-:W-:-:S02]  /*1ea0*/  ISETP.GE.AND P1, PT, R206, R35, PT ;  /* 0x00000023ce00720c */ /* 0x000fc40003f26270 */
[----:B------:R-:W-:Y:S01]  /*1eb0*/  LOP3.LUT P2, RZ, R221, 0x4, RZ, 0xc0, !PT ;  /* 0x00000004ddff7812 */ /* 0x000fe2000784c0ff */
[----:B------:R-:W-:Y:S01]  /*1ec0*/  IMAD.WIDE.U32 R110, R204, R106, R16 ;  /* 0x0000006acc6e7225 */ /* 0x000fe200078e0010 */
[----:B------:R-:W-:Y:S02]  /*1ed0*/  SHF.R.U32.HI R30, RZ, 0x3, R210 ;  /* 0x00000003ff1e7819 */ /* 0x000fe400000116d2 */
[----:B------:R-:W-:Y:S01]  /*1ee0*/  SHF.L.U64.HI R135, R112, 0x6, R113 ;  /* 0x0000000670877819 */ /* 0x000fe20000010271 */
[----:B------:R-:W-:Y:S01]  /*1ef0*/  IMAD.WIDE.U32 R104, R204, R100, R16 ;  /* 0x00000064cc687225 */ /* 0x000fe200078e0010 */
[----:B----4-:R-:W-:Y:S02]  /*1f00*/  @P0 SHF.R.U32.HI R214, RZ, R9, R4 ;  /* 0x00000009ffd60219 */ /* 0x010fe40000011604 */
[----:B------:R-:W-:Y:S01]  /*1f10*/  ISETP.NE.U32.AND P0, PT, RZ, UR8, PT ;  /* 0x00000008ff007c0c */ /* 0x000fe2000bf05070 */
[----:B------:R-:W-:Y:S01]  /*1f20*/  IMAD.WIDE.U32 R4, R121, R112, RZ ;  /* 0x0000007079047225 */ /* 0x000fe200078e00ff */
[----:B------:R-:W-:-:S02]  /*1f30*/  SHF.R.S32.HI R8, RZ, 0x1f, R214 ;  /* 0x0000001fff087819 */ /* 0x000fc400000114d6 */
[----:B------:R-:W-:Y:S01]  /*1f40*/  ISETP.NE.AND.EX P0, PT, RZ, UR9, PT, P0 ;  /* 0x00000009ff007c0c */ /* 0x000fe2000bf05300 */
[----:B------:R-:W-:Y:S01]  /*1f50*/  IMAD R9, R121, R113, R6 ;  /* 0x0000007179097224 */ /* 0x000fe200078e0206 */
[----:B------:R-:W-:Y:S01]  /*1f60*/  SHF.L.U32 R136, R112, 0x6, RZ ;  /* 0x0000000670887819 */ /* 0x000fe200000006ff */
[----:B------:R-:W-:Y:S01]  /*1f70*/  IMAD R11, R8, UR4, RZ ;  /* 0x00000004080b7c24 */ /* 0x000fe2000f8e02ff */
[----:B------:R-:W-:Y:S01]  /*1f80*/  SHF.L.U32 R124, R35, 0x1, RZ ;  /* 0x00000001237c7819 */ /* 0x000fe200000006ff */
[C---:B------:R-:W-:Y:S01]  /*1f90*/  IMAD.WIDE.U32 R6, R214.reuse, UR4, R22 ;  /* 0x00000004d6067c25 */ /* 0x040fe2000f8e0016 */
[----:B------:R-:W-:Y:S02]  /*1fa0*/  SHF.R.S32.HI R146, RZ, 0x1f, R231 ;  /* 0x0000001fff927819 */ /* 0x000fe400000114e7 */
[----:B------:R-:W-:Y:S01]  /*1fb0*/  LEA.HI R149, R149, 0x8, RZ, 0x19 ;  /* 0x0000000895957811 */ /* 0x000fe200078fc8ff */
[----:B------:R-:W-:Y:S01]  /*1fc0*/  IMAD R11, R214, UR5, R11 ;  /* 0x00000005d60b7c24 */ /* 0x000fe2000f8e020b */
[----:B------:R-:W-:Y:S01]  /*1fd0*/  ULDC.64 UR4, c[0x0][0x2f8] ;  /* 0x0000be0000047ab9 */ /* 0x000fe20000000a00 */
[----:B------:R-:W-:Y:S01]  /*1fe0*/  IMAD.IADD R5, R5, 0x1, R9 ;  /* 0x0000000105057824 */ /* 0x000fe200078e0209 */
[----:B------:R-:W-:Y:S01]  /*1ff0*/  MOV R114, R6 ;  /* 0x0000000600727202 */ /* 0x000fe20000000f00 */
[----:B------:R-:W-:-:S02]  /*2000*/  IMAD R9, R8, UR4, RZ ;  /* 0x0000000408097c24 */ /* 0x000fc4000f8e02ff */
[----:B------:R-:W-:Y:S02]  /*2010*/  IMAD.IADD R115, R7, 0x1, R11 ;  /* 0x0000000107737824 */ /* 0x000fe400078e020b */
[C---:B------:R-:W-:Y:S02]  /*2020*/  IMAD R9, R214.reuse, UR5, R9 ;  /* 0x00000005d6097c24 */ /* 0x040fe4000f8e0209 */
[----:B------:R-:W-:Y:S01]  /*2030*/  IMAD.WIDE.U32 R4, R214, UR4, R4 ;  /* 0x00000004d6047c25 */ /* 0x000fe2000f8e0004 */
[----:B------:R-:W-:-:S03]  /*2040*/  ULDC.64 UR4, c[0x0][0x300] ;  /* 0x0000c00000047ab9 */ /* 0x000fc60000000a00 */
[----:B------:R-:W-:Y:S02]  /*2050*/  IMAD.IADD R5, R5, 0x1, R9 ;  /* 0x0000000105057824 */ /* 0x000fe400078e0209 */
[----:B------:R-:W-:-:S04]  /*2060*/  IMAD R6, R232, R106, RZ ;  /* 0x0000006ae8067224 */ /* 0x000fc800078e02ff */
[----:B------:R-:W-:-:S04]  /*2070*/  IMAD R11, R204, R107, R6 ;  /* 0x0000006bcc0b7224 */ /* 0x000fc800078e0206 */
[----:B------:R-:W-:Y:S01]  /*2080*/  IMAD.IADD R111, R111, 0x1, R11 ;  /* 0x000000016f6f7824 */ /* 0x000fe200078e020b */
[----:B------:R-:W-:Y:S01]  /*2090*/  IADD3 R109, R11, R109, RZ ;  /* 0x0000006d0b6d7210 */ /* 0x000fe20007ffe0ff */
[----:B-----5:R-:W-:-:S04]  /*20a0*/  IMAD.WIDE.U32 R110, R144, R106, R110 ;  /* 0x0000006a906e7225 */ /* 0x020fc800078e006e */
[----:B------:R-:W-:Y:S01]  /*20b0*/  IMAD.WIDE.U32 R108, R144, R106, R108 ;  /* 0x0000006a906c7225 */ /* 0x000fe200078e006c */
[----:B--2---:R-:W-:-:S04]  /*20c0*/  LOP3.LUT R20, R20, 0xfffffffe, RZ, 0xc0, !PT ;  /* 0xfffffffe14147812 */ /* 0x004fc800078ec0ff */
[----:B------:R-:W-:-:S04]  /*20d0*/  @P3 LOP3.LUT R20, R20, 0x1, RZ, 0xfc, !PT ;  /* 0x0000000114143812 */ /* 0x000fc800078efcff */
[----:B------:R-:W-:-:S04]  /*20e0*/  LOP3.LUT R20, R20, 0xfffffffb, RZ, 0xc0, !PT ;  /* 0xfffffffb14147812 */ /* 0x000fc800078ec0ff */
[----:B------:R-:W-:-:S05]  /*20f0*/  @P2 LOP3.LUT R20, R20, 0x4, RZ, 0xfc, !PT ;  /* 0x0000000414142812 */ /* 0x000fca00078efcff */
[----:B------:R0:W-:Y:S01]  /*2100*/  STL [R1+0x10], R20 ;  /* 0x0000101401007387 */ /* 0x0001e20000100800 */
[----:B------:R-:W-:Y:S02]  /*2110*/  SHF.R.S32.HI R7, RZ, 0x1f, R25 ;  /* 0x0000001fff077819 */ /* 0x000fe40000011419 */
[----:B------:R-:W-:Y:S01]  /*2120*/  SEL R9, R25, RZ, !P0 ;  /* 0x000000ff19097207 */ /* 0x000fe20004000000 */
[----:B------:R-:W-:Y:S01]  /*2130*/  IMAD R25, R113, 0x70, RZ ;  /* 0x0000007071197824 */ /* 0x000fe200078e02ff */
        /* <DEDUP_REMOVED lines=8> */
[----:B------:R-:W-:Y:S02]  /*21c0*/  IMAD R21, R204, R113, R4 ;  /* 0x00000071cc157224 */ /* 0x000fe400078e0204 */
[----:B------:R-:W-:Y:S02]  /*21d0*/  IMAD.IADD R4, R117, 0x1, R13 ;  /* 0x0000000175047824 */ /* 0x000fe400078e020d */
[----:B------:R-:W-:Y:S02]  /*21e0*/  IMAD R8, R8, UR4, RZ ;  /* 0x0000000408087c24 */ /* 0x000fe4000f8e02ff */
[----:B------:R-:W-:Y:S01]  /*21f0*/  IMAD.WIDE.U32 R114, R9, UR4, R114 ;  /* 0x0000000409727c25 */ /* 0x000fe2000f8e0072 */
[----:B------:R-:W-:-:S02]  /*2200*/  IADD3.X R6, R4, R7, R21, P0, !PT ;  /* 0x0000000704067210 */ /* 0x000fc400007fe415 */
[----:B------:R-:W-:Y:S01]  /*2210*/  ISETP.GE.AND P0, PT, R22, R35, PT ;  /* 0x000000231600720c */ /* 0x000fe20003f06270 */
[----:B------:R-:W-:Y:S02]  /*2220*/  IMAD R7, R232, R100, RZ ;  /* 0x00000064e8077224 */ /* 0x000fe400078e02ff */
[----:B------:R-:W-:Y:S01]  /*2230*/  IMAD R39, R9, UR5, R8 ;  /* 0x0000000509277c24 */ /* 0x000fe2000f8e0208 */
[C---:B------:R-:W-:Y:S01]  /*2240*/  SEL R8, R35.reuse, RZ, P3 ;  /* 0x000000ff23087207 */ /* 0x040fe20001800000 */
[----:B------:R-:W-:Y:S01]  /*2250*/  IMAD R11, R204, R101, R7 ;  /* 0x00000065cc0b7224 */ /* 0x000fe200078e0207 */
[C---:B------:R-:W-:Y:S01]  /*2260*/  SEL R7, R35.reuse, RZ, P0 ;  /* 0x000000ff23077207 */ /* 0x040fe20000000000 */
[----:B------:R-:W-:Y:S01]  /*2270*/  IMAD.WIDE.U32 R112, R112, 0x70, RZ ;  /* 0x0000007070707825 */ /* 0x000fe200078e00ff */
[----:B------:R-:W-:Y:S02]  /*2280*/  SEL R9, R35, RZ, P1 ;  /* 0x000000ff23097207 */ /* 0x000fe40000800000 */
[----:B------:R-:W-:Y:S01]  /*2290*/  IADD3 R120, P3, R204, R121, RZ ;  /* 0x00000079cc787210 */ /* 0x000fe20007f7e0ff */
[----:B------:R-:W-:Y:S01]  /*22a0*/  IMAD.IADD R7, R22, 0x1, R7 ;  /* 0x0000000116077824 */ /* 0x000fe200078e0207 */
[----:B------:R-:W-:Y:S01]  /*22b0*/  IADD3 R9, R206, R9, RZ ;  /* 0x00000009ce097210 */ /* 0x000fe20007ffe0ff */
[----:B------:R-:W-:-:S02]  /*22c0*/  IMAD.IADD R12, R207, 0x1, R8 ;  /* 0x00000001cf0c7824 */ /* 0x000fc400078e0208 */
[----:B------:R-:W-:Y:S01]  /*22d0*/  IMAD.IADD R105, R105, 0x1, R11 ;  /* 0x0000000169697824 */ /* 0x000fe200078e020b */
[----:B------:R-:W-:Y:S01]  /*22e0*/  SHF.R.S32.HI R8, RZ, 0x1f, R7 ;  /* 0x0000001fff087819 */ /* 0x000fe20000011407 */
[----:B------:R-:W-:Y:S01]  /*22f0*/  IMAD.IADD R103, R11, 0x1, R103 ;  /* 0x000000010b677824 */ /* 0x000fe200078e0267 */
[----:B------:R-:W-:Y:S01]  /*2300*/  SHF.R.S32.HI R10, RZ, 0x1f, R9 ;  /* 0x0000001fff0a7819 */ /* 0x000fe20000011409 */
[-C--:B------:R-:W-:Y:S01]  /*2310*/  IMAD.WIDE.U32 R104, R144, R100.reuse, R104 ;  /* 0x0000006490687225 */ /* 0x080fe200078e0068 */
[CC--:B------:R-:W-:Y:S02]  /*2320*/  LEA.HI R21, R8.reuse, R7.reuse, RZ, 0x3 ;  /* 0x0000000708157211 */ /* 0x0c0fe400078f18ff */
[----:B------:R-:W-:Y:S01]  /*2330*/  LEA.HI R7, R8, R7, RZ, 0x6 ;  /* 0x0000000708077211 */ /* 0x000fe200078f30ff */
[----:B------:R-:W-:Y:S01]  /*2340*/  IMAD.IADD R132, R113, 0x1, R25 ;  /* 0x0000000171847824 */ /* 0x000fe200078e0219 */
[----:B------:R-:W-:Y:S01]  /*2350*/  SHF.R.S32.HI R13, RZ, 0x1f, R12 ;  /* 0x0000001fff0d7819 */ /* 0x000fe2000001140c */
[----:B------:R-:W-:Y:S01]  /*2360*/  IMAD.WIDE.U32 R102, R144, R100, R102 ;  /* 0x0000006490667225 */ /* 0x000fe200078e0066 */
[----:B------:R-:W-:-:S02]  /*2370*/  SHF.R.S32.HI R8, RZ, 0x6, R7 ;  /* 0x00000006ff087819 */ /* 0x000fc40000011407 */
[----:B------:R-:W-:Y:S01]  /*2380*/  LEA.HI R11, R10, R9, RZ, 0x6 ;  /* 0x000000090a0b7211 */ /* 0x000fe200078f30ff */
[----:B------:R-:W-:Y:S01]  /*2390*/  IMAD.X R121, R232, 0x1, R15, P3 ;  /* 0x00000001e8797824 */ /* 0x000fe200018e060f */
[-C--:B------:R-:W-:Y:S01]  /*23a0*/  LEA.HI R28, R13, R12.reuse, RZ, 0x3 ;  /* 0x0000000c0d1c7211 */ /* 0x080fe200078f18ff */
[C---:B------:R-:W-:Y:S01]  /*23b0*/  IMAD R143, R8.reuse, 0x1c00, R217 ;  /* 0x00001c00088f7824 */ /* 0x040fe200078e02d9 */
[----:B------:R-:W-:Y:S01]  /*23c0*/  LOP3.LUT R7, R211, 0x38, R21, 0xf8, !PT ;  /* 0x00000038d3077812 */ /* 0x000fe200078ef815 */
[----:B------:R-:W-:Y:S01]  /*23d0*/  IMAD R141, R8, 0x1c00, R218 ;  /* 0x00001c00088d7824 */ /* 0x000fe200078e02da */
[----:B------:R-:W-:Y:S01]  /*23e0*/  LEA.HI R12, R13, R12, RZ, 0x6 ;  /* 0x0000000c0d0c7211 */ /* 0x000fe200078f30ff */
[----:B------:R-:W-:Y:S01]  /*23f0*/  IMAD.IADD R38, R115, 0x1, R39 ;  /* 0x0000000173267824 */ /* 0x000fe200078e0227 */
[----:B------:R-:W-:Y:S02]  /*2400*/  SHF.R.S32.HI R11, RZ, 0x6, R11 ;  /* 0x00000006ff0b7819 */ /* 0x000fe4000001140b */
[----:B------:R-:W-:-:S02]  /*2410*/  LOP3.LUT R8, R7, R216, RZ, 0x3c, !PT ;  /* 0x000000d807087212 */ /* 0x000fc400078e3cff */
[----:B------:R-:W-:Y:S01]  /*2420*/  SHF.R.S32.HI R12, RZ, 0x6, R12 ;  /* 0x00000006ff0c7819 */ /* 0x000fe2000001140c */
[--C-:B------:R-:W-:Y:S01]  /*2430*/  IMAD R142, R11, 0x1c00, R217.reuse ;  /* 0x00001c000b8e7824 */ /* 0x100fe200078e02d9 */
[----:B------:R-:W-:Y:S01]  /*2440*/  LOP3.LUT R7, R211, 0x38, R28, 0xf8, !PT ;  /* 0x00000038d3077812 */ /* 0x000fe200078ef81c */
[----:B------:R-:W-:Y:S01]  /*2450*/  IMAD R139, R11, 0x1c00, R218 ;  /* 0x00001c000b8b7824 */ /* 0x000fe200078e02da */
[----:B------:R-:W-:Y:S01]  /*2460*/  SHF.R.S32.HI R11, RZ, 0x1f, R144 ;  /* 0x0000001fff0b7819 */ /* 0x000fe20000011490 */
[----:B------:R-:W-:Y:S01]  /*2470*/  IMAD R140, R12, 0x1c00, R217 ;  /* 0x00001c000c8c7824 */ /* 0x000fe200078e02d9 */
[----:B------:R-:W-:Y:S01]  /*2480*/  LOP3.LUT R7, R7, R216, RZ, 0x3c, !PT ;  /* 0x000000d807077212 */ /* 0x000fe200078e3cff */
[----:B------:R-:W-:Y:S01]  /*2490*/  IMAD.IADD R143, R143, 0x1, R8 ;  /* 0x000000018f8f7824 */ /* 0x000fe200078e0208 */
[----:B------:R-:W-:Y:S01]  /*24a0*/  LEA.HI R26, R10, R9, RZ, 0x3 ;  /* 0x000000090a1a7211 */ /* 0x000fe200078f18ff */
[----:B------:R-:W-:Y:S01]  /*24b0*/  IMAD R138, R12, 0x1c00, R218 ;  /* 0x00001c000c8a7824 */ /* 0x000fe200078e02da */
[----:B------:R-:W-:Y:S01]  /*24c0*/  LOP3.LUT R10, R210, 0x38, R21, 0xf8, !PT ;  /* 0x00000038d20a7812 */ /* 0x000fe200078ef815 */
[----:B------:R-:W-:Y:S01]  /*24d0*/  IMAD.IADD R140, R140, 0x1, R7 ;  /* 0x000000018c8c7824 */ /* 0x000fe200078e0207 */
[--C-:B------:R-:W-:Y:S01]  /*24e0*/  LOP3.LUT R9, R211, 0x38, R26.reuse, 0xf8, !PT ;  /* 0x00000038d3097812 */ /* 0x100fe200078ef81a */
[C---:B------:R-:W-:Y:S01]  /*24f0*/  IMAD R7, R11.reuse, R106, RZ ;  /* 0x0000006a0b077224 */ /* 0x040fe200078e02ff */
[----:B------:R-:W-:Y:S01]  /*2500*/  LOP3.LUT R8, R210, 0x38, R26, 0xf8, !PT ;  /* 0x00000038d2087812 */ /* 0x000fe200078ef81a */
[----:B------:R-:W-:Y:S01]  /*2510*/  IMAD R11, R11, R100, RZ ;  /* 0x000000640b0b7224 */ /* 0x000fe200078e02ff */
[----:B------:R-:W-:Y:S01]  /*2520*/  LOP3.LUT R9, R9, R216, RZ, 0x3c, !PT ;  /* 0x000000d809097212 */ /* 0x000fe200078e3cff */
[----:B------:R-:W-:Y:S01]  /*2530*/  IMAD R33, R144, R107, R7 ;  /* 0x0000006b90217224 */ /* 0x000fe200078e0207 */
[----:B------:R-:W-:Y:S01]  /*2540*/  LOP3.LUT R8, R8, R30, RZ, 0x3c, !PT ;  /* 0x0000001e08087212 */ /* 0x000fe200078e3cff */
[----:B------:R-:W-:Y:S01]  /*2550*/  IMAD R31, R144, R101, R11 ;  /* 0x00000065901f7224 */ /* 0x000fe200078e020b */
[----:B------:R-:W-:Y:S01]  /*2560*/  IADD3 R142, R142, R9, RZ ;  /* 0x000000098e8e7210 */ /* 0x000fe20007ffe0ff */
[----:B------:R-:W-:Y:S01]  /*2570*/  VIADD R11, R22, 0xa0 ;  /* 0x000000a0160b7836 */ /* 0x000fe20000000000 */
[----:B------:R-:W-:Y:S01]  /*2580*/  LOP3.LUT R9, R210, 0x38, R28, 0xf8, !PT ;  /* 0x00000038d2097812 */ /* 0x000fe200078ef81c */
[----:B------:R-:W-:Y:S01]  /*2590*/  IMAD.IADD R139, R139, 0x1, R8 ;  /* 0x000000018b8b7824 */ /* 0x000fe200078e0208 */
[C---:B------:R-:W-:Y:S01]  /*25a0*/  SHF.L.U64.HI R7, R106.reuse, 0x6, R107 ;  /* 0x000000066a077819 */ /* 0x040fe2000001026b */
[C---:B------:R-:W-:Y:S01]  /*25b0*/  IMAD.SHL.U32 R8, R106.reuse, 0x40, RZ ;  /* 0x000000406a087824 */ /* 0x040fe200078e00ff */
[----:B------:R-:W-:Y:S01]  /*25c0*/  ISETP.GE.AND P2, PT, R11, UR6, PT ;  /* 0x000000060b007c0c */ /* 0x000fe2000bf46270 */
[----:B------:R-:W-:Y:S01]  /*25d0*/  IMAD.WIDE.U32 R106, R106, 0x70, RZ ;  /* 0x000000706a6a7825 */ /* 0x000fe200078e00ff */
[----:B------:R-:W-:-:S02]  /*25e0*/  LOP3.LUT R13, R211, 0x18, R22, 0xf8, !PT ;  /* 0x00000018d30d7812 */ /* 0x000fc400078ef816 */
[-C--:B------:R-:W-:Y:S01]  /*25f0*/  LOP3.LUT R10, R10, R30.reuse, RZ, 0x3c, !PT ;  /* 0x0000001e0a0a7212 */ /* 0x080fe200078e3cff */
[----:B------:R-:W-:Y:S01]  /*2600*/  IMAD.IADD R15, R31, 0x1, R103 ;  /* 0x000000011f0f7824 */ /* 0x000fe200078e0267 */
[----:B------:R-:W-:Y:S02]  /*2610*/  LOP3.LUT R9, R9, R30, RZ, 0x3c, !PT ;  /* 0x0000001e09097212 */ /* 0x000fe400078e3cff */
[----:B------:R-:W-:Y:S01]  /*2620*/  SEL R30, RZ, 0x20, P2 ;  /* 0x00000020ff1e7807 */ /* 0x000fe20001000000 */
[----:B------:R-:W-:Y:S01]  /*2630*/  IMAD.IADD R141, R141, 0x1, R10 ;  /* 0x000000018d8d7824 */ /* 0x000fe200078e020a */
[----:B------:R-:W-:Y:S01]  /*2640*/  LOP3.LUT R12, R13, R216, RZ, 0x3c, !PT ;  /* 0x000000d80d0c7212 */ /* 0x000fe200078e3cff */
[----:B------:R-:W-:Y:S01]  /*2650*/  IMAD.IADD R138, R138, 0x1, R9 ;  /* 0x000000018a8a7824 */ /* 0x000fe200078e0209 */
[----:B------:R-:W-:Y:S01]  /*2660*/  IADD3 R134, R107, R27, RZ ;  /* 0x0000001b6b867210 */ /* 0x000fe20007ffe0ff */
[C---:B------:R-:W-:Y:S01]  /*2670*/  IMAD.SHL.U32 R10, R100.reuse, 0x40, RZ ;  /* 0x00000040640a7824 */ /* 0x040fe200078e00ff */
[C---:B------:R-:W-:Y:S01]  /*2680*/  SHF.L.U64.HI R9, R100.reuse, 0x6, R101 ;  /* 0x0000000664097819 */ /* 0x040fe20000010265 */
[----:B------:R-:W-:Y:S01]  /*2690*/  IMAD.WIDE.U32 R100, R100, 0x70, RZ ;  /* 0x0000007064647825 */ /* 0x000fe200078e00ff */
[----:B0-----:R-:W-:-:S02]  /*26a0*/  SHF.R.S32.HI R20, RZ, 0x3, R21 ;  /* 0x00000003ff147819 */ /* 0x001fc40000011415 */
[----:B------:R-:W-:Y:S01]  /*26b0*/  SHF.R.S32.HI R25, RZ, 0x3, R26 ;  /* 0x00000003ff197819 */ /* 0x000fe2000001141a */
[----:B------:R-:W-:Y:S01]  /*26c0*/  IMAD.IADD R137, R217, 0x1, R12 ;  /* 0x00000001d9897824 */ /* 0x000fe200078e020c */
[----:B------:R-:W-:Y:S01]  /*26d0*/  SHF.R.S32.HI R27, RZ, 0x3, R28 ;  /* 0x00000003ff1b7819 */ /* 0x000fe2000001141c */
[----:B------:R-:W-:Y:S01]  /*26e0*/  IMAD.IADD R12, R111, 0x1, R33 ;  /* 0x000000016f0c7824 */ /* 0x000fe200078e0221 */
[----:B------:R-:W-:Y:S01]  /*26f0*/  LOP3.LUT R37, R29, R30, RZ, 0xfc, !PT ;  /* 0x0000001e1d257212 */ /* 0x000fe200078efcff */
[----:B------:R-:W-:Y:S01]  /*2700*/  IMAD.IADD R13, R33, 0x1, R109 ;  /* 0x00000001210d7824 */ /* 0x000fe200078e026d */
[----:B------:R-:W-:Y:S01]  /*2710*/  LOP3.LUT R21, R21, 0xfffffff8, RZ, 0xc0, !PT ;  /* 0xfffffff815157812 */ /* 0x000fe200078ec0ff */
[----:B------:R-:W-:Y:S01]  /*2720*/  IMAD.IADD R133, R101, 0x1, R133 ;  /* 0x0000000165857824 */ /* 0x000fe200078e0285 */
[----:B------:R-:W-:Y:S02]  /*2730*/  LOP3.LUT R26, R26, 0xfffffff8, RZ, 0xc0, !PT ;  /* 0xfffffff81a1a7812 */ /* 0x000fe400078ec0ff */
[----:B------:R-:W-:-:S02]  /*2740*/  LOP3.LUT R28, R28, 0xfffffff8, RZ, 0xc0, !PT ;  /* 0xfffffff81c1c7812 */ /* 0x000fc400078ec0ff */
[----:B------:R-:W-:Y:S02]  /*2750*/  IADD3 R14, R105, R31, RZ ;  /* 0x0000001f690e7210 */ /* 0x000fe40007ffe0ff */
[C---:B------:R-:W-:Y:S02]  /*2760*/  LOP3.LUT R33, R37.reuse, 0x2, RZ, 0xc0, !PT ;  /* 0x0000000225217812 */ /* 0x040fe400078ec0ff */
[C---:B------:R-:W-:Y:S02]  /*2770*/  LOP3.LUT R34, R37.reuse, 0x4, RZ, 0xc0, !PT ;  /* 0x0000000425227812 */ /* 0x040fe400078ec0ff */
[C---:B------:R-:W-:Y:S02]  /*2780*/  LOP3.LUT R35, R37.reuse, 0x8, RZ, 0xc0, !PT ;  /* 0x0000000825237812 */ /* 0x040fe400078ec0ff */
[----:B------:R-:W-:Y:S02]  /*2790*/  LOP3.LUT R36, R37, 0x10, RZ, 0xc0, !PT ;  /* 0x0000001025247812 */ /* 0x000fe400078ec0ff */
[----:B------:R-:W-:-:S02]  /*27a0*/  LOP3.LUT R29, R29, 0x1, RZ, 0xc0, !PT ;  /* 0x000000011d1d7812 */ /* 0x000fc400078ec0ff */
[----:B------:R-:W-:Y:S02]  /*27b0*/  SHF.R.S32.HI R30, RZ, 0x1f, R21 ;  /* 0x0000001fff1e7819 */ /* 0x000fe40000011415 */
[----:B------:R-:W-:Y:S02]  /*27c0*/  SHF.R.S32.HI R31, RZ, 0x1f, R26 ;  /* 0x0000001fff1f7819 */ /* 0x000fe4000001141a */
[----:B------:R-:W-:Y:S02]  /*27d0*/  SHF.R.S32.HI R32, RZ, 0x1f, R28 ;  /* 0x0000001fff207819 */ /* 0x000fe4000001141c */
[----:B------:R-:W-:-:S07]  /*27e0*/  LOP3.LUT R37, R37, 0x20, RZ, 0xc0, !PT ;  /* 0x0000002025257812 */ /* 0x000fce00078ec0ff */
.L_x_5162:
[----:B------:R-:W2:Y:S01]  /*27f0*/  LDL.LU R43, [R1+0x10] ;  /* 0x00001000012b7983 */ /* 0x000ea20000300800 */
[----:B-----5:R-:W-:Y:S01]  /*2800*/  VIADD R49, R24, 0xffffffff ;  /* 0xffffffff18317836 */ /* 0x020fe20000000000 */
[----:B------:R-:W0:Y:S01]  /*2810*/  LDC.64 R122, c[0x0][0x2d8] ;  /* 0x0000b600ff7a7b82 */ /* 0x000e220000000a00 */
[----:B------:R-:W-:Y:S01]  /*2820*/  LOP3.LUT P5, RZ, R221, 0x4, RZ, 0xc0, !PT ;  /* 0x00000004ddff7812 */ /* 0x000fe200078ac0ff */
[----:B------:R-:W-:Y:S05]  /*2830*/  YIELD ;  /* 0x0000000000007946 */ /* 0x000fea0003800000 */
[----:B------:R-:W-:Y:S01]  /*2840*/  SHF.R.S32.HI R48, RZ, 0x1f, R49 ;  /* 0x0000001fff307819 */ /* 0x000fe20000011431 */
[-C--:B------:R-:W-:Y:S01]  /*2850*/  IMAD R39, R132, R49.reuse, RZ ;  /* 0x0000003184277224 */ /* 0x080fe200078e02ff */
[----:B------:R-:W1:Y:S01]  /*2860*/  LDC R119, c[0x0][0x3d4] ;  /* 0x0000f500ff777b82 */ /* 0x000e620000000800 */
[----:B------:R-:W-:Y:S01]  /*2870*/  IMAD.WIDE.U32 R128, R112, R49, RZ ;  /* 0x0000003170807225 */ /* 0x000fe200078e00ff */
[----:B------:R-:W-:Y:S03]  /*2880*/  BSSY B0, `(.L_x_5063) ;  /* 0x0000757000007945 */ /* 0x000fe60003800000 */
[----:B------:R-:W-:Y:S01]  /*2890*/  IMAD R39, R48, R112, R39 ;  /* 0x0000007030277224 */ /* 0x000fe200078e0227 */
[----:B------:R-:W-:-:S02]  /*28a0*/  IADD3 R24, P2, P3, R5, R128, R136 ;  /* 0x0000008005187210 */ /* 0x000fc40007b5e088 */
[----:B------:R-:W-:Y:S02]  /*28b0*/  IADD3 R41, P4, R5, R128, RZ ;  /* 0x0000008005297210 */ /* 0x000fe40007f9e0ff */
[----:B------:R-:W-:Y:S01]  /*28c0*/  IADD3 R92, R129, R39, RZ ;  /* 0x00000027815c7210 */ /* 0x000fe20007ffe0ff */
[----:B------:R-:W-:-:S03]  /*28d0*/  IMAD R39, R19, 0x5400, R137 ;  /* 0x0000540013277824 */ /* 0x000fc600078e0289 */
[----:B------:R-:W-:Y:S01]  /*28e0*/  IADD3.X R40, R6, R92, R135, P2, P3 ;  /* 0x0000005c06287210 */ /* 0x000fe200017e6487 */
[----:B------:R-:W-:Y:S01]  /*28f0*/  IMAD.X R42, R92, 0x1, R6, P4 ;  /* 0x000000015c2a7824 */ /* 0x000fe200020e0606 */
[----:B------:R-:W-:Y:S02]  /*2900*/  ISETP.GT.AND P3, PT, R49, R125, PT ;  /* 0x0000007d3100720c */ /* 0x000fe40003f64270 */
[CC--:B0-----:R-:W-:Y:S02]  /*2910*/  LEA R44, P2, R24.reuse, R122.reuse, 0x1 ;  /* 0x0000007a182c7211 */ /* 0x0c1fe400078408ff */
[----:B------:R-:W-:Y:S02]  /*2920*/  LEA R46, P4, R41, R122, 0x1 ;  /* 0x0000007a292e7211 */ /* 0x000fe400078808ff */
[----:B------:R-:W-:Y:S01]  /*2930*/  LEA.HI.X R45, R24, R123, R40, 0x1, P2 ;  /* 0x0000007b182d7211 */ /* 0x000fe200010f0c28 */
[----:B------:R-:W-:Y:S01]  /*2940*/  IMAD.MOV.U32 R24, RZ, RZ, R49 ;  /* 0x000000ffff187224 */ /* 0x000fe200078e0031 */
[----:B-1----:R-:W-:-:S02]  /*2950*/  ISETP.GE.AND P2, PT, R119, 0x1, PT ;  /* 0x000000017700780c */ /* 0x002fc40003f46270 */
[----:B------:R-:W-:Y:S01]  /*2960*/  LEA.HI.X R47, R41, R123, R42, 0x1, P4 ;  /* 0x0000007b292f7211 */ /* 0x000fe200020f0c2a */
[C---:B------:R-:W-:Y:S02]  /*2970*/  VIADD R41, R39.reuse, 0x20 ;  /* 0x0000002027297836 */ /* 0x040fe40000000000 */
[C---:B------:R-:W-:Y:S01]  /*2980*/  @P5 VIADD R41, R39.reuse, 0xffffffe0 ;  /* 0xffffffe027295836 */ /* 0x040fe20000000000 */
[----:B------:R-:W-:-:S03]  /*2990*/  LEA R39, R39, R118, 0x1 ;  /* 0x0000007627277211 */ /* 0x000fc600078e08ff */
[----:B------:R-:W-:Y:S01]  /*29a0*/  IMAD R96, R41, 0x2, R118 ;  /* 0x0000000229607824 */ /* 0x000fe200078e0276 */
[----:B--2---:R-:W-:-:S04]  /*29b0*/  LOP3.LUT R43, R43, 0xfffffffd, RZ, 0xc0, !PT ;  /* 0xfffffffd2b2b7812 */ /* 0x004fc800078ec0ff */
[----:B------:R-:W-:-:S05]  /*29c0*/  @P3 LOP3.LUT R43, R43, 0x2, RZ, 0xfc, !PT ;  /* 0x000000022b2b3812 */ /* 0x000fca00078efcff */
[----:B------:R0:W-:Y:S01]  /*29d0*/  STL [R1+0x10], R43 ;  /* 0x0000102b01007387 */ /* 0x0001e20000100800 */
[----:B------:R-:W-:Y:S05]  /*29e0*/  @!P2 BRA `(.L_x_5064) ;  /* 0x000000700020a947 */ /* 0x000fea0003800000 */
        /* <DEDUP_REMOVED lines=74> */
.L_x_5067:
[----:B------:R-:W-:Y:S05]  /*2e90*/  BSYNC B1 ;  /* 0x0000000000017941 */ /* 0x000fea0003800000 */
.L_x_5066:
        /* <DEDUP_REMOVED lines=12> */
[----:B-----5:R-:W-:Y:S01]  /*2f60*/  MOV R128, R72 ;  /* 0x0000004800807202 */ /* 0x020fe20000000f00 */
[----:B------:R-:W-:Y:S01]  /*2f70*/  IMAD.MOV.U32 R129, RZ, RZ, R73 ;  /* 0x000000ffff817224 */ /* 0x000fe200078e0049 */
        /* <DEDUP_REMOVED lines=47> */
.L_x_5069:
[----:B------:R-:W-:Y:S05]  /*3270*/  BSYNC B1 ;  /* 0x0000000000017941 */ /* 0x000fea0003800000 */
.L_x_5068:
[----:B01----:R-:W2:Y:S01]  /*3280*/  LDL R40, [R1+0x4c] ;  /* 0x00004c0001287983 */ /* 0x003ea20000100800 */
[----:B------:R-:W-:Y:S01]  /*3290*/  MOV R41, R77 ;  /* 0x0000004d00297202 */ /* 0x000fe20000000f00 */
[----:B------:R-:W-:Y:S01]  /*32a0*/  IMAD.MOV.U32 R42, RZ, RZ, R84 ;  /* 0x000000ffff2a7224 */ /* 0x000fe200078e0054 */
        /* <DEDUP_REMOVED lines=8> */
[----:B------:R-:W-:Y:S01]  /*3330*/  IMAD.MOV.U32 R42, RZ, RZ, R78 ;  /* 0x000000ffff2a7224 */ /* 0x000fe200078e004e */
[----:B------:R-:W-:Y:S02]  /*3340*/  PRMT R159, R43, 0x7610, R159 ;  /* 0x000076102b9f7816 */ /* 0x000fe4000000009f */
[----:B------:R-:W-:-:S04]  /*3350*/  MOV R43, R79 ;  /* 0x0000004f002b7202 */ /* 0x000fc80000000f00 */
[----:B------:R-:W-:Y:S02]  /*3360*/  PRMT R160, R160, 0x5410, R43 ;  /* 0x00005410a0a07816 */ /* 0x000fe4000000002b */
[----:B------:R-:W-:Y:S02]  /*3370*/  MOV R43, R87 ;  /* 0x00000057002b7202 */ /* 0x000fe40000000f00 */
[----:B--2---:R-:W-:Y:S01]  /*3380*/  R2UR UR4, R40 ;  /* 0x00000000280472ca */ /* 0x004fe200000e0000 */
[----:B------:R-:W-:-:S05]  /*3390*/  IMAD.MOV.U32 R40, RZ, RZ, R76 ;  /* 0x000000ffff287224 */ /* 0x000fca00078e004c */
[----:B------:R-:W-:Y:S01]  /*33a0*/  PRMT R161, R161, 0x5410, R40 ;  /* 0x00005410a1a17816 */ /* 0x000fe20000000028 */
[----:B------:R-:W-:-:S03]  /*33b0*/  IMAD.MOV.U32 R40, RZ, RZ, R80 ;  /* 0x000000ffff287224 */ /* 0x000fc600078e0050 */
        /* <DEDUP_REMOVED lines=14> */
[----:B-----5:R-:W-:Y:S01]  /*34a0*/  IMAD.MOV.U32 R42, RZ, RZ, R52 ;  /* 0x000000ffff2a7224 */ /* 0x020fe200078e0034 */
[----:B------:R-:W-:-:S02]  /*34b0*/  MOV R43, R53 ;  /* 0x00000035002b7202 */ /* 0x000fc40000000f00 */
[----:B------:R-:W-:Y:S01]  /*34c0*/  PRMT R153, R40, 0x5410, R41 ;  /* 0x0000541028997816 */ /* 0x000fe20000000029 */
[----:B------:R-:W-:Y:S01]  /*34d0*/  IMAD.MOV.U32 R40, RZ, RZ, R82 ;  /* 0x000000ffff287224 */ /* 0x000fe200078e0052 */
[----:B------:R-:W-:Y:S01]  /*34e0*/  PRMT R90, R42, 0x5410, R43 ;  /* 0x000054102a5a7816 */ /* 0x000fe2000000002b */
[----:B------:R-:W-:Y:S01]  /*34f0*/  IMAD.MOV.U32 R41, RZ, RZ, R83 ;  /* 0x000000ffff297224 */ /* 0x000fe200078e0053 */
[----:B------:R-:W-:Y:S01]  /*3500*/  MOV R43, R61 ;  /* 0x0000003d002b7202 */ /* 0x000fe20000000f00 */
[----:B------:R-:W-:Y:S01]  /*3510*/  IMAD.MOV.U32 R42, RZ, RZ, R60 ;  /* 0x000000ffff2a7224 */ /* 0x000fe200078e003c */
[----:B------:R-:W-:Y:S02]  /*3520*/  PLOP3.LUT P2, PT, PT, PT, UP0, 0x80, 0x0 ;  /* 0x000000000000781c */ /* 0x000fe40003f4f008 */
        /* <DEDUP_REMOVED lines=16> */
[----:B------:R-:W-:-:S02]  /*3630*/  IMAD.MOV.U32 R43, RZ, RZ, R58 ;  /* 0x000000ffff2b7224 */ /* 0x000fc400078e003a */
[----:B------:R-:W-:Y:S01]  /*3640*/  IMAD.MOV.U32 R42, RZ, RZ, R59 ;  /* 0x000000ffff2a7224 */ /* 0x000fe200078e003b */
[----:B------:R-:W-:Y:S01]  /*3650*/  PRMT R128, R40, 0x5410, R41 ;  /* 0x0000541028807816 */ /* 0x000fe20000000029 */
[----:B------:R-:W-:Y:S02]  /*3660*/  IMAD.MOV.U32 R40, RZ, RZ, R64 ;  /* 0x000000ffff287224 */ /* 0x000fe400078e0040 */
[----:B------:R-:W-:Y:S01]  /*3670*/  IMAD.MOV.U32 R41, RZ, RZ, R65 ;  /* 0x000000ffff297224 */ /* 0x000fe200078e0041 */
[----:B------:R-:W-:Y:S01]  /*3680*/  PRMT R129, R43, 0x5410, R42 ;  /* 0x000054102b817816 */ /* 0x000fe2000000002a */
[----:B------:R-:W-:Y:S02]  /*3690*/  IMAD.MOV.U32 R43, RZ, RZ, R66 ;  /* 0x000000ffff2b7224 */ /* 0x000fe400078e0042 */
[----:B------:R-:W-:Y:S01]  /*36a0*/  IMAD.MOV.U32 R42, RZ, RZ, R67 ;  /* 0x000000ffff2a7224 */ /* 0x000fe200078e0043 */
[----:B------:R-:W-:Y:S01]  /*36b0*/  PRMT R145, R40, 0x5410, R41 ;  /* 0x0000541028917816 */ /* 0x000fe20000000029 */
[----:B------:R-:W-:Y:S01]  /*36c0*/  IMAD.MOV.U32 R41, RZ, RZ, R54 ;  /* 0x000000ffff297224 */ /* 0x000fe200078e0036 */
[----:B------:R-:W-:-:S02]  /*36d0*/  MOV R40, R55 ;  /* 0x0000003700287202 */ /* 0x000fc40000000f00 */
[----:B------:R-:W-:Y:S02]  /*36e0*/  PRMT R147, R43, 0x5410, R42 ;  /* 0x000054102b937816 */ /* 0x000fe4000000002a */
[----:B------:R-:W-:Y:S01]  /*36f0*/  PRMT R91, R41, 0x5410, R40 ;  /* 0x00005410295b7816 */ /* 0x000fe20000000028 */
[----:B------:R-:W-:Y:S01]  /*3700*/  IMAD.MOV.U32 R41, RZ, RZ, R62 ;  /* 0x000000ffff297224 */ /* 0x000fe200078e003e */
[----:B------:R-:W-:-:S04]  /*3710*/  MOV R40, R63 ;  /* 0x0000003f00287202 */ /* 0x000fc80000000f00 */
[----:B------:R-:W-:Y:S01]  /*3720*/  PRMT R131, R41, 0x5410, R40 ;  /* 0x0000541029837816 */ /* 0x000fe20000000028 */
[----:B------:R-:W-:Y:S01]  /*3730*/  IMAD.MOV.U32 R41, RZ, RZ, R70 ;  /* 0x000000ffff297224 */ /* 0x000fe200078e0046 */
[----:B------:R-:W-:-:S04]  /*3740*/  MOV R40, R71 ;  /* 0x0000004700287202 */ /* 0x000fc80000000f00 */
[----:B------:R-:W-:Y:S01]  /*3750*/  PRMT R151, R41, 0x5410, R40 ;  /* 0x0000541029977816 */ /* 0x000fe20000000028 */
[----:B------:R-:W-:Y:S06]  /*3760*/  @!P2 BRA `(.L_x_5070) ;  /* 0x000000000004a947 */ /* 0x000fec0003800000 */
[----:B------:R-:W-:Y:S01]  /*3770*/  BPT.TRAP 0x1 ;  /* 0x000000040000795c */ /* 0x000fe20000300000 */
.L_x_5070:
[----:B------:R-:W-:Y:S01]  /*3780*/  IMAD R98, R19, 0x8, R18 ;  /* 0x0000000813627824 */ /* 0x000fe200078e0212 */
[----:B------:R-:W-:Y:S01]  /*3790*/  SHF.L.U32 R99, R209, 0x1f, RZ ;  /* 0x0000001fd1637819 */ /* 0x000fe200000006ff */
[----:B------:R-:W-:Y:S03]  /*37a0*/  BSSY B1, `(.L_x_5071) ;  /* 0x0000003000017945 */ /* 0x000fe60003800000 */
[----:B------:R-:W0:Y:S02]  /*37b0*/  SYNCS.PHASECHK.TRANS64.TRYWAIT P5, [R98+URZ+0x36890], R99 ;  /* 0x03689063620075a7 */ /* 0x000e2400080a017f */
[----:B0-----:R-:W-:Y:S05]  /*37c0*/  @!P5 BRA `(.L_x_5072) ;  /* 0x0000027000f0d947 */ /* 0x001fea0003800000 */
.L_x_5399:
[----:B------:R-:W-:Y:S05]  /*37d0*/  BSYNC B1 ;  /* 0x0000000000017941 */ /* 0x000fea0003800000 */
.L_x_5071:
        /* <DEDUP_REMOVED lines=50> */
.L_x_5078:
[----:B------:R-:W-:Y:S05]  /*3b00*/  BSYNC B3 ;  /* 0x0000000000037941 */ /* 0x000fea0003800000 */
.L_x_5077:
[----:B--2---:R1:W-:Y:S02]  /*3b10*/  STG.E.128 desc[UR60][R46.64], R40 ;  /* 0x000000282e007986 */ /* 0x0043e4000c101d3c */
.L_x_5076:
[----:B------:R-:W-:Y:S05]  /*3b20*/  BSYNC B2 ;  /* 0x0000000000027941 */ /* 0x000fea0003800000 */
.L_x_5075:
        /* <DEDUP_REMOVED lines=9> */
[--C-:B--2---:R-:W-:Y:S01]  /*3bc0*/  HADD2.F32 R126, -RZ, R43.reuse.H0_H0 ;  /* 0x2000002bff7e7230 */ /* 0x104fe20000004100 */
        /* <DEDUP_REMOVED lines=39> */
.L_x_5082:
[----:B------:R-:W-:Y:S05]  /*3e40*/  BSYNC B3 ;  /* 0x0000000000037941 */ /* 0x000fea0003800000 */
.L_x_5081:
[----:B--2---:R2:W-:Y:S02]  /*3e50*/  STG.E.128 desc[UR60][R46.64+0x40], R40 ;  /* 0x000040282e007986 */ /* 0x0045e4000c101d3c */
.L_x_5080:
[----:B------:R-:W-:Y:S05]  /*3e60*/  BSYNC B2 ;  /* 0x0000000000027941 */ /* 0x000fea0003800000 */
.L_x_5079:
        /* <DEDUP_REMOVED lines=9> */
[----:B--2---:R-:W-:Y:S01]  /*3f00*/  HADD2.F32 R92, -RZ, R43.H1_H1 ;  /* 0x3000002bff5c7230 */ /* 0x004fe20000004100 */
[----:B------:R-:W-:Y:S01]  /*3f10*/  SHF.R.U32.HI R87, RZ, 0x10, R87 ;  /* 0x00000010ff577819 */ /* 0x000fe20000011657 */
[----:B------:R-:W-:Y:S01]  /*3f20*/  HADD2.F32 R93, -RZ, R41.H1_H1 ;  /* 0x30000029ff5d7230 */ /* 0x000fe20000004100 */
[--C-:B------:R-:W-:Y:S01]  /*3f30*/  SHF.R.U64 R84, R84, 0x10, R85.reuse ;  /* 0x0000001054547819 */ /* 0x100fe20000001255 */
[----:B------:R-:W-:Y:S01]  /*3f40*/  HADD2.F32 R86, -RZ, R86.H0_H0 ;  /* 0x20000056ff567230 */ /* 0x000fe20000004100 */
[----:B------:R-:W-:Y:S01]  /*3f50*/  SHF.R.U32.HI R85, RZ, 0x10, R85 ;  /* 0x00000010ff557819 */ /* 0x000fe20000011655 */
[----:B------:R-:W-:Y:S02]  /*3f60*/  HADD2.F32 R87, -RZ, R87.H0_H0 ;  /* 0x20000057ff577230 */ /* 0x000fe40000004100 */
[----:B------:R-:W-:Y:S02]  /*3f70*/  HADD2.F32 R94, -RZ, R43.H0_H0 ;  /* 0x2000002bff5e7230 */ /* 0x000fe40000004100 */
[----:B------:R-:W-:Y:S01]  /*3f80*/  FMUL.FTZ R122, R93, R86 ;  /* 0x000000565d7a7220 */ /* 0x000fe20000410000 */
[----:B------:R-:W-:-:S02]  /*3f90*/  HADD2.F32 R41, -RZ, R41.H0_H0 ;  /* 0x20000029ff297230 */ /* 0x000fc40000004100 */
[-C--:B------:R-:W-:Y:S01]  /*3fa0*/  FMUL.FTZ R43, R92, R87.reuse ;  /* 0x000000575c2b7220 */ /* 0x080fe20000410000 */
[----:B------:R-:W-:Y:S02]  /*3fb0*/  HADD2.F32 R85, -RZ, R85.H0_H0 ;  /* 0x20000055ff557230 */ /* 0x000fe40000004100 */
[C---:B------:R-:W-:Y:S01]  /*3fc0*/  FMUL.FTZ R87, R94.reuse, R87 ;  /* 0x000000575e577220 */ /* 0x040fe20000410000 */
[----:B------:R-:W-:Y:S02]  /*3fd0*/  HADD2.F32 R84, -RZ, R84.H0_H0 ;  /* 0x20000054ff547230 */ /* 0x000fe40000004100 */
[C---:B------:R-:W-:Y:S01]  /*3fe0*/  FMUL.FTZ R86, R41.reuse, R86 ;  /* 0x0000005629567220 */ /* 0x040fe20000410000 */
[----:B------:R-:W-:Y:S02]  /*3ff0*/  HADD2.F32 R95, -RZ, R42.H0_H0 ;  /* 0x2000002aff5f7230 */ /* 0x000fe40000004100 */
[-C--:B------:R-:W-:Y:S01]  /*4000*/  FFMA.FTZ R43, R94, R85.reuse, -R43 ;  /* 0x000000555e2b7223 */ /* 0x080fe2000001082b */
[----:B------:R-:W-:Y:S01]  /*4010*/  FFMA.FTZ R92, R92, R85, R87 ;  /* 0x000000555c5c7223 */ /* 0x000fe20000010057 */
[-C--:B------:R-:W-:Y:S01]  /*4020*/  FFMA.FTZ R122, R41, R84.reuse, -R122 ;  /* 0x00000054297a7223 */ /* 0x080fe2000001087a */
[----:B------:R-:W-:Y:S01]  /*4030*/  FFMA.FTZ R93, R93, R84, R86 ;  /* 0x000000545d5d7223 */ /* 0x000fe20000010056 */
[----:B------:R-:W-:-:S02]  /*4040*/  HADD2.F32 R85, -RZ, R40.H1_H1 ;  /* 0x30000028ff557230 */ /* 0x000fc40000004100 */
[----:B------:R-:W-:Y:S01]  /*4050*/  HADD2.F32 R84, -RZ, R166.H0_H0 ;  /* 0x200000a6ff547230 */ /* 0x000fe20000004100 */
[----:B------:R-:W-:Y:S01]  /*4060*/  F2FP.F16.F32.PACK_AB R43, R92, R43 ;  /* 0x0000002b5c2b723e */ /* 0x000fe200000000ff */
[----:B------:R-:W-:Y:S02]  /*4070*/  HADD2.F32 R40, -RZ, R40.H0_H0 ;  /* 0x20000028ff287230 */ /* 0x000fe40000004100 */
[----:B------:R-:W-:Y:S02]  /*4080*/  HADD2.F32 R166, -RZ, R166.H1_H1 ;  /* 0x300000a6ffa67230 */ /* 0x000fe40000004100 */
[-C--:B------:R-:W-:Y:S01]  /*4090*/  FMUL.FTZ R123, R85, R84.reuse ;  /* 0x00000054557b7220 */ /* 0x080fe20000410000 */
[----:B------:R-:W-:Y:S02]  /*40a0*/  HADD2.F32 R87, -RZ, R42.H1_H1 ;  /* 0x3000002aff577230 */ /* 0x000fe40000004100 */
[----:B------:R-:W-:Y:S01]  /*40b0*/  FMUL.FTZ R86, R40, R84 ;  /* 0x0000005428567220 */ /* 0x000fe20000410000 */
[----:B------:R-:W-:-:S02]  /*40c0*/  HADD2.F32 R41, -RZ, R163.H0_H0 ;  /* 0x200000a3ff297230 */ /* 0x000fc40000004100 */
[----:B------:R-:W-:Y:S02]  /*40d0*/  HADD2.F32 R42, -RZ, R163.H1_H1 ;  /* 0x300000a3ff2a7230 */ /* 0x000fe40000004100 */
[-C--:B------:R-:W-:Y:S01]  /*40e0*/  FMUL.FTZ R84, R87, R166.reuse ;  /* 0x000000a657547220 */ /* 0x080fe20000410000 */
        /* <DEDUP_REMOVED lines=8> */
.L_x_5086:
[----:B------:R-:W-:Y:S05]  /*4170*/  BSYNC B3 ;  /* 0x0000000000037941 */ /* 0x000fea0003800000 */
.L_x_5085:
[----:B--2---:R3:W-:Y:S02]  /*4180*/  STG.E.128 desc[UR60][R46.64+0x80], R40 ;  /* 0x000080282e007986 */ /* 0x0047e4000c101d3c */
.L_x_5084:
[----:B------:R-:W-:Y:S05]  /*4190*/  BSYNC B2 ;  /* 0x0000000000027941 */ /* 0x000fea0003800000 */
.L_x_5083:
        /* <DEDUP_REMOVED lines=49> */
.L_x_5090:
[----:B------:R-:W-:Y:S05]  /*44b0*/  BSYNC B3 ;  /* 0x0000000000037941 */ /* 0x000fea0003800000 */
.L_x_5089:
[----:B--2---:R4:W-:Y:S02]  /*44c0*/  STG.E.128 desc[UR60][R46.64+0xc0], R40 ;  /* 0x0000c0282e007986 */ /* 0x0049e4000c101d3c */
.L_x_5088:
[----:B------:R-:W-:Y:S05]  /*44d0*/  BSYNC B2 ;  /* 0x0000000000027941 */ /* 0x000fea0003800000 */
.L_x_5087:
        /* <DEDUP_REMOVED lines=33> */
[----:B------:R-:W-:Y:S02]  /*46f0*/  HADD2.F32 R77, -RZ, R42.H1_H1 ;  /* 0x3000002aff4d7230 */ /* 0x000fe40000004100 */
[----:B------:R-:W-:Y:S02]  /*4700*/  HADD2.F32 R161, -RZ, R161.H0_H0 ;  /* 0x200000a1ffa17230 */ /* 0x000fe40000004100 */
[----:B------:R-:W-:Y:S02]  /*4710*/  HADD2.F32 R79, -RZ, R160.H1_H1 ;  /* 0x300000a0ff4f7230 */ /* 0x000fe40000004100 */
[----:B------:R-:W-:Y:S02]  /*4720*/  HADD2.F32 R76, -RZ, R76.H0_H0 ;  /* 0x2000004cff4c7230 */ /* 0x000fe40000004100 */
[----:B------:R-:W-:Y:S01]  /*4730*/  FMUL.FTZ R81, R43, R161 ;  /* 0x000000a12b517220 */ /* 0x000fe20000410000 */
[----:B------:R-:W-:-:S02]  /*4740*/  HADD2.F32 R42, -RZ, R42.H0_H0 ;  /* 0x2000002aff2a7230 */ /* 0x000fc40000004100 */
[----:B------:R-:W-:Y:S01]  /*4750*/  FMUL.FTZ R83, R77, R79 ;  /* 0x0000004f4d537220 */ /* 0x000fe20000410000 */
[----:B------:R-:W-:Y:S02]  /*4760*/  HADD2.F32 R160, -RZ, R160.H0_H0 ;  /* 0x200000a0ffa07230 */ /* 0x000fe40000004100 */
[C---:B------:R-:W-:Y:S01]  /*4770*/  FMUL.FTZ R80, R76.reuse, R161 ;  /* 0x000000a14c507220 */ /* 0x040fe20000410000 */
[-C--:B------:R-:W-:Y:S01]  /*4780*/  FFMA.FTZ R81, R76, R78.reuse, -R81 ;  /* 0x0000004e4c517223 */ /* 0x080fe20000010851 */
[C---:B------:R-:W-:Y:S02]  /*4790*/  FMUL.FTZ R82, R42.reuse, R79 ;  /* 0x0000004f2a527220 */ /* 0x040fe40000410000 */
[----:B------:R-:W-:Y:S01]  /*47a0*/  FFMA.FTZ R80, R43, R78, R80 ;  /* 0x0000004e2b507223 */ /* 0x000fe20000010050 */
[-C--:B------:R-:W-:Y:S01]  /*47b0*/  FFMA.FTZ R83, R42, R160.reuse, -R83 ;  /* 0x000000a02a537223 */ /* 0x080fe20000010853 */
[----:B------:R-:W-:Y:S01]  /*47c0*/  FFMA.FTZ R82, R77, R160, R82 ;  /* 0x000000a04d527223 */ /* 0x000fe20000010052 */
[----:B------:R-:W-:-:S02]  /*47d0*/  F2FP.F16.F32.PACK_AB R43, R85, R86 ;  /* 0x00000056552b723e */ /* 0x000fc400000000ff */
[----:B------:R-:W-:Y:S02]  /*47e0*/  F2FP.F16.F32.PACK_AB R40, R80, R81 ;  /* 0x000000515028723e */ /* 0x000fe400000000ff */
[----:B------:R-:W-:-:S07]  /*47f0*/  F2FP.F16.F32.PACK_AB R42, R82, R83 ;  /* 0x00000053522a723e */ /* 0x000fce00000000ff */
.L_x_5094:
[----:B------:R-:W-:Y:S05]  /*4800*/  BSYNC B3 ;  /* 0x0000000000037941 */ /* 0x000fea0003800000 */
.L_x_5093:
[----:B--2---:R1:W-:Y:S02]  /*4810*/  STG.E.128 desc[UR60][R46.64+0x100], R40 ;  /* 0x000100282e007986 */ /* 0x0043e4000c101d3c */
.L_x_5092:
[----:B------:R-:W-:Y:S05]  /*4820*/  BSYNC B2 ;  /* 0x0000000000027941 */ /* 0x000fea0003800000 */
.L_x_5091:
        /* <DEDUP_REMOVED lines=48> */
.L_x_5096:
[----:B------:R-:W-:Y:S05]  /*4b30*/  BSYNC B2 ;  /* 0x0000000000027941 */ /* 0x000fea0003800000 */
.L_x_5095:
[----:B--2---:R1:W-:Y:S02]  /*4b40*/  STG.E.128 desc[UR60][R46.64+0x140], R40 ;  /* 0x000140282e007986 */ /* 0x0043e4000c101d3c */
.L_x_5074:
[----:B------:R-:W-:Y:S05]  /*4b50*/  BSYNC B1 ;  /* 0x0000000000017941 */ /* 0x000fea0003800000 */
.L_x_5073:
        /* <DEDUP_REMOVED lines=49> */
.L_x_5101:
[----:B------:R-:W-:Y:S05]  /*4e70*/  BSYNC B2 ;  /* 0x0000000000027941 */ /* 0x000fea0003800000 */
.L_x_5100:
[----:B--2---:R1:W-:Y:S02]  /*4e80*/  STG.E.128 desc[UR60][R44.64], R40 ;  /* 0x000000282c007986 */ /* 0x0043e4000c101d3c */
.L_x_5099:
[----:B------:R-:W-:Y:S05]  /*4e90*/  BSYNC B1 ;  /* 0x0000000000017941 */ /* 0x000fea0003800000 */
.L_x_5098:
        /* <DEDUP_REMOVED lines=49> */
.L_x_5105:
[----:B------:R-:W-:Y:S05]  /*51b0*/  BSYNC B2 ;  /* 0x0000000000027941 */ /* 0x000fea0003800000 */
.L_x_5104:
[----:B--2---:R1:W-:Y:S02]  /*51c0*/  STG.E.128 desc[UR60][R44.64+0x40], R40 ;  /* 0x000040282c007986 */ /* 0x0043e4000c101d3c */
.L_x_5103:
[----:B------:R-:W-:Y:S05]  /*51d0*/  BSYNC B1 ;  /* 0x0000000000017941 */ /* 0x000fea0003800000 */
.L_x_5102:
        /* <DEDUP_REMOVED lines=49> */
.L_x_5109:
[----:B------:R-:W-:Y:S05]  /*54f0*/  BSYNC B2 ;  /* 0x0000000000027941 */ /* 0x000fea0003800000 */
.L_x_5108:
[----:B--2---:R1:W-:Y:S02]  /*5500*/  STG.E.128 desc[UR60][R44.64+0x80], R40 ;  /* 0x000080282c007986 */ /* 0x0043e4000c101d3c */
.L_x_5107:
[----:B------:R-:W-:Y:S05]  /*5510*/  BSYNC B1 ;  /* 0x0000000000017941 */ /* 0x000fea0003800000 */
.L_x_5106:
        /* <DEDUP_REMOVED lines=49> */
.L_x_5113:
[----:B------:R-:W-:Y:S05]  /*5830*/  BSYNC B2 ;  /* 0x0000000000027941 */ /* 0x000fea0003800000 */
.L_x_5112:
[----:B--2---:R1:W-:Y:S02]  /*5840*/  STG.E.128 desc[UR60][R44.64+0xc0], R40 ;  /* 0x0000c0282c007986 */ /* 0x0043e4000c101d3c */
.L_x_5111:
[----:B------:R-:W-:Y:S05]  /*5850*/  BSYNC B1 ;  /* 0x0000000000017941 */ /* 0x000fea0003800000 */
.L_x_5110:
        /* <DEDUP_REMOVED lines=49> */
.L_x_5117:
[----:B------:R-:W-:Y:S05]  /*5b70*/  BSYNC B2 ;  /* 0x0000000000027941 */ /* 0x000fea0003800000 */
.L_x_5116:
[----:B--2---:R1:W-:Y:S02]  /*5b80*/  STG.E.128 desc[UR60][R44.64+0x100], R40 ;  /* 0x000100282c007986 */ /* 0x0043e4000c101d3c */
.L_x_5115:
[----:B------:R-:W-:Y:S05]  /*5b90*/  BSYNC B1 ;  /* 0x0000000000017941 */ /* 0x000fea0003800000 */
.L_x_5114:
        /* <DEDUP_REMOVED lines=48> */
.L_x_5119:
[----:B------:R-:W-:Y:S05]  /*5ea0*/  BSYNC B1 ;  /* 0x0000000000017941 */ /* 0x000fea0003800000 */
.L_x_5118:
[----:B--2---:R1:W-:Y:S01]  /*5eb0*/  STG.E.128 desc[UR60][R44.64+0x140], R40 ;  /* 0x000140282c007986 */ /* 0x0043e2000c101d3c */
[----:B------:R-:W-:Y:S05]  /*5ec0*/  BRA `(.L_x_5097) ;  /* 0x0000003c00c87947 */ /* 0x000fea0003800000 */
.L_x_5065:
        /* <DEDUP_REMOVED lines=47> */
.L_x_5121:
[----:B------:R-:W-:Y:S05]  /*61c0*/  BSYNC B1 ;  /* 0x0000000000017941 */ /* 0x000fea0003800000 */
.L_x_5120:
        /* <DEDUP_REMOVED lines=47> */
.L_x_5123:
[----:B------:R-:W-:Y:S05]  /*64c0*/  BSYNC B1 ;  /* 0x0000000000017941 */ /* 0x000fea0003800000 */
.L_x_5122:
[----:B0-----:R-:W2:Y:S01]  /*64d0*/  LDL R88, [R1+0x4c] ;  /* 0x00004c0001587983 */ /* 0x001ea20000100800 */
[----:B------:R-:W-:Y:S01]  /*64e0*/  IMAD.MOV.U32 R89, RZ, RZ, R41 ;  /* 0x000000ffff597224 */ /* 0x000fe200078e0029 */
[----:B------:R-:W-:Y:S01]  /*64f0*/  MOV R90, R44 ;  /* 0x0000002c005a7202 */ /* 0x000fe20000000f00 */
[----:B------:R-:W-:Y:S01]  /*6500*/  IMAD.MOV.U32 R91, RZ, RZ, R45 ;  /* 0x000000ffff5b7224 */ /* 0x000fe200078e002d */
[----:B------:R-:W-:Y:S02]  /*6510*/  PRMT R172, R93, 0x5410, R94 ;  /* 0x000054105dac7816 */ /* 0x000fe4000000005e */
[----:B------:R-:W-:Y:S02]  /*6520*/  PRMT R177, R90, 0x7610, R177 ;  /* 0x000076105ab17816 */ /* 0x000fe400000000b1 */
[----:B------:R-:W-:Y:S02]  /*6530*/  MOV R90, R48 ;  /* 0x00000030005a7202 */ /* 0x000fe40000000f00 */
[----:B--2---:R-:W-:-:S02]  /*6540*/  R2UR UR4, R88 ;  /* 0x00000000580472ca */ /* 0x004fc400000e0000 */
[----:B------:R-:W-:-:S04]  /*6550*/  MOV R88, R40 ;  /* 0x0000002800587202 */ /* 0x000fc80000000f00 */
[----:B------:R-:W-:Y:S01]  /*6560*/  PRMT R173, R88, 0x5410, R89 ;  /* 0x0000541058ad7816 */ /* 0x000fe20000000059 */
[----:B------:R-:W-:Y:S02]  /*6570*/  IMAD.MOV.U32 R88, RZ, RZ, R46 ;  /* 0x000000ffff587224 */ /* 0x000fe400078e002e */
        /* <DEDUP_REMOVED lines=27> */
[----:B------:R-:W-:Y:S02]  /*6730*/  MOV R90, R60 ;  /* 0x0000003c005a7202 */ /* 0x000fe40000000f00 */
[----:B------:R-:W-:Y:S01]  /*6740*/  PRMT R180, R180, 0x5410, R88 ;  /* 0x00005410b4b47816 */ /* 0x000fe20000000058 */
[----:B-----5:R-:W-:Y:S01]  /*6750*/  IMAD.MOV.U32 R88, RZ, RZ, R66 ;  /* 0x000000ffff587224 */ /* 0x020fe200078e0042 */
        /* <DEDUP_REMOVED lines=40> */
.L_x_5124:
[----:B------:R-:W-:Y:S01]  /*69e0*/  IMAD R98, R19, 0x8, R18 ;  /* 0x0000000813627824 */ /* 0x000fe200078e0212 */
[----:B------:R-:W-:Y:S01]  /*69f0*/  SHF.L.U32 R99, R209, 0x1f, RZ ;  /* 0x0000001fd1637819 */ /* 0x000fe200000006ff */
[----:B------:R-:W0:Y:S01]  /*6a00*/  LDC R145, c[0x0][0x2e4] ;  /* 0x0000b900ff917b82 */ /* 0x000e220000000800 */
[----:B------:R-:W-:Y:S02]  /*6a10*/  BSSY B1, `(.L_x_5125) ;  /* 0x0000004000017945 */ /* 0x000fe40003800000 */
[----:B------:R-:W1:Y:S05]  /*6a20*/  SYNCS.PHASECHK.TRANS64.TRYWAIT P5, [R98+URZ+0x36890], R99 ;  /* 0x03689063620075a7 */ /* 0x000e6a00080a017f */
[----:B------:R-:W2:Y:S01]  /*6a30*/  LDC.64 R126, c[0x0][0x2f0] ;  /* 0x0000bc00ff7e7b82 */ /* 0x000ea20000000a00 */
[----:B-1----:R-:W-:Y:S05]  /*6a40*/  @!P5 BRA `(.L_x_5126) ;  /* 0x000002400064d947 */ /* 0x002fea0003800000 */
.L_x_5400:
[----:B------:R-:W-:Y:S05]  /*6a50*/  BSYNC B1 ;  /* 0x0000000000017941 */ /* 0x000fea0003800000 */
.L_x_5125:
        /* <DEDUP_REMOVED lines=48> */
[----:B0-----:R-:W-:Y:S02]  /*6d60*/  IMAD.MOV.U32 R63, RZ, RZ, R89 ;  /* 0x000000ffff3f7224 */ /* 0x001fe400078e0059 */
[----:B------:R-:W-:Y:S01]  /*6d70*/  IMAD.MOV.U32 R89, RZ, RZ, R92 ;  /* 0x000000ffff597224 */ /* 0x000fe200078e005c */
[----:B------:R-:W-:Y:S01]  /*6d80*/  MOV R92, R90 ;  /* 0x0000005a005c7202 */ /* 0x000fe20000000f00 */
[----:B------:R-:W-:Y:S02]  /*6d90*/  HADD2.F32 R62, -RZ, R62.H0_H0 ;  /* 0x2000003eff3e7230 */ /* 0x000fe40000004100 */
[----:B------:R-:W-:Y:S02]  /*6da0*/  HADD2.F32 R90, -RZ, R63.H0_H0 ;  /* 0x2000003fff5a7230 */ /* 0x000fe40000004100 */
[----:B------:R-:W-:Y:S02]  /*6db0*/  HADD2.F32 R61, -RZ, R61.H0_H0 ;  /* 0x2000003dff3d7230 */ /* 0x000fe40000004100 */
[----:B------:R-:W-:-:S02]  /*6dc0*/  HADD2.F32 R51, -RZ, R51.H0_H0 ;  /* 0x20000033ff337230 */ /* 0x000fc40000004100 */
[C---:B------:R-:W-:Y:S01]  /*6dd0*/  FMUL.FTZ R166, R90.reuse, R166 ;  /* 0x000000a65aa67220 */ /* 0x040fe20000410000 */
[-C--:B------:R-:W-:Y:S01]  /*6de0*/  FFMA.FTZ R90, R90, R165.reuse, -R164 ;  /* 0x000000a55a5a7223 */ /* 0x080fe200000108a4 */
[----:B------:R-:W-:Y:S02]  /*6df0*/  HADD2.F32 R164, -RZ, R60.H0_H0 ;  /* 0x2000003cffa47230 */ /* 0x000fe40000004100 */
[----:B------:R-:W-:Y:S01]  /*6e00*/  FFMA.FTZ R60, R163, R165, R166 ;  /* 0x000000a5a33c7223 */ /* 0x000fe200000100a6 */
[----:B------:R-:W-:Y:S02]  /*6e10*/  HADD2.F32 R163, -RZ, R63.H1_H1 ;  /* 0x3000003fffa37230 */ /* 0x000fe40000004100 */
[----:B------:R-:W-:Y:S02]  /*6e20*/  HADD2.F32 R165, -RZ, R162.H0_H0 ;  /* 0x200000a2ffa57230 */ /* 0x000fe40000004100 */
[----:B------:R-:W-:Y:S01]  /*6e30*/  FMUL.FTZ R162, R93, R164 ;  /* 0x000000a45da27220 */ /* 0x000fe20000410000 */
[----:B------:R-:W-:-:S02]  /*6e40*/  IMAD.MOV.U32 R63, RZ, RZ, R95 ;  /* 0x000000ffff3f7224 */ /* 0x000fc400078e005f */
[C---:B------:R-:W-:Y:S01]  /*6e50*/  FMUL.FTZ R164, R163.reuse, R164 ;  /* 0x000000a4a3a47220 */ /* 0x040fe20000410000 */
[----:B------:R-:W-:Y:S02]  /*6e60*/  IMAD.MOV.U32 R95, RZ, RZ, R94 ;  /* 0x000000ffff5f7224 */ /* 0x000fe400078e005e */
[-C--:B------:R-:W-:Y:S01]  /*6e70*/  FFMA.FTZ R94, R163, R165.reuse, -R162 ;  /* 0x000000a5a35e7223 */ /* 0x080fe200000108a2 */
[----:B------:R-:W-:Y:S02]  /*6e80*/  HADD2.F32 R162, -RZ, R181.H0_H0 ;  /* 0x200000b5ffa27230 */ /* 0x000fe40000004100 */
[----:B------:R-:W-:Y:S01]  /*6e90*/  FFMA.FTZ R93, R93, R165, R164 ;  /* 0x000000a55d5d7223 */ /* 0x000fe200000100a4 */
[----:B------:R-:W-:Y:S02]  /*6ea0*/  HADD2.F32 R163, -RZ, R63.H0_H0 ;  /* 0x2000003fffa37230 */ /* 0x000fe40000004100 */
[----:B------:R-:W-:Y:S01]  /*6eb0*/  HADD2.F32 R164, -RZ, R167.H0_H0 ;  /* 0x200000a7ffa47230 */ /* 0x000fe20000004100 */
[----:B------:R-:W-:Y:S01]  /*6ec0*/  F2FP.F16.F32.PACK_AB R90, R94, R90 ;  /* 0x0000005a5e5a723e */ /* 0x000fe200000000ff */
[----:B------:R-:W-:Y:S01]  /*6ed0*/  HADD2.F32 R165, -RZ, R91.H0_H0 ;  /* 0x2000005bffa57230 */ /* 0x000fe20000004100 */
[----:B------:R-:W-:Y:S01]  /*6ee0*/  F2FP.F16.F32.PACK_AB R93, R93, R60 ;  /* 0x0000003c5d5d723e */ /* 0x000fe200000000ff */
[----:B------:R-:W-:-:S02]  /*6ef0*/  HADD2.F32 R166, -RZ, R63.H1_H1 ;  /* 0x3000003fffa67230 */ /* 0x000fc40000004100 */
[-C--:B------:R-:W-:Y:S01]  /*6f00*/  FMUL.FTZ R63, R163, R162.reuse ;  /* 0x000000a2a33f7220 */ /* 0x080fe20000410000 */
[----:B------:R-:W-:Y:S02]  /*6f10*/  HADD2.F32 R91, -RZ, R91.H1_H1 ;  /* 0x3000005bff5b7230 */ /* 0x000fe40000004100 */
        /* <DEDUP_REMOVED lines=37> */
[----:B------:R-:W-:Y:S01]  /*7170*/  FFMA.FTZ R50, R91, R88, -R50 ;  /* 0x000000585b327223 */ /* 0x000fe20000010832 */
[----:B------:R-:W-:Y:S01]  /*7180*/  FFMA.FTZ R49, R92, R164, -R49 ;  /* 0x000000a45c317223 */ /* 0x000fe20000010831 */
[----:B------:R-:W-:Y:S01]  /*7190*/  FFMA.FTZ R166, R163, R88, R166 ;  /* 0x00000058a3a67223 */ /* 0x000fe200000100a6 */
[----:B------:R-:W-:Y:S01]  /*71a0*/  FFMA.FTZ R51, R95, R164, R51 ;  /* 0x000000a45f337223 */ /* 0x000fe20000010033 */
[----:B------:R-:W-:Y:S01]  /*71b0*/  MOV R89, R90 ;  /* 0x0000005a00597202 */ /* 0x000fe20000000f00 */
[----:B------:R-:W-:Y:S01]  /*71c0*/  IMAD.MOV.U32 R88, RZ, RZ, R48 ;  /* 0x000000ffff587224 */ /* 0x000fe200078e0030 */
[----:B------:R-:W-:Y:S01]  /*71d0*/  F2FP.F16.F32.PACK_AB R49, R49, R50 ;  /* 0x000000323131723e */ /* 0x000fe200000000ff */
[----:B------:R-:W-:Y:S01]  /*71e0*/  IMAD.MOV.U32 R92, RZ, RZ, R167 ;  /* 0x000000ffff5c7224 */ /* 0x000fe200078e00a7 */
[----:B------:R-:W-:Y:S01]  /*71f0*/  F2FP.F16.F32.PACK_AB R51, R51, R166 ;  /* 0x000000a63333723e */ /* 0x000fe200000000ff */
[----:B------:R-:W-:-:S02]  /*7200*/  IMAD.MOV.U32 R91, RZ, RZ, R63 ;  /* 0x000000ffff5b7224 */ /* 0x000fc400078e003f */
[----:B------:R-:W-:Y:S01]  /*7210*/  IMAD.MOV.U32 R90, RZ, RZ, R49 ;  /* 0x000000ffff5a7224 */ /* 0x000fe200078e0031 */
[----:B------:R-:W-:Y:S01]  /*7220*/  MOV R94, R51 ;  /* 0x00000033005e7202 */ /* 0x000fe20000000f00 */
[----:B------:R-:W-:-:S07]  /*7230*/  IMAD.MOV.U32 R95, RZ, RZ, R62 ;  /* 0x000000ffff5f7224 */ /* 0x000fce00078e003e */
.L_x_5132:
[----:B------:R-:W-:Y:S05]  /*7240*/  BSYNC B3 ;  /* 0x0000000000037941 */ /* 0x000fea0003800000 */
.L_x_5131:
        /* <DEDUP_REMOVED lines=10> */
.L_x_5130:
[----:B------:R-:W-:Y:S05]  /*72f0*/  BSYNC B2 ;  /* 0x0000000000027941 */ /* 0x000fea0003800000 */
.L_x_5129:
        /* <DEDUP_REMOVED lines=39> */
[----:B------:R-:W-:Y:S01]  /*7570*/  HADD2.F32 R62, -RZ, R180.H0_H0 ;  /* 0x200000b4ff3e7230 */ /* 0x000fe20000004100 */
        /* <DEDUP_REMOVED lines=17> */
[----:B------:R-:W-:Y:S01]  /*7690*/  HADD2.F32 R49, -RZ, R179.H1_H1 ;  /* 0x300000b3ff317230 */ /* 0x000fe20000004100 */
        /* <DEDUP_REMOVED lines=47> */
[----:B------:R-:W-:Y:S01]  /*7990*/  FFMA.FTZ R93, R61, R48, R93 ;  /* 0x000000303d5d7223 */ /* 0x000fe2000001005d */
[----:B------:R-:W-:Y:S01]  /*79a0*/  FFMA.FTZ R57, R63, R92, R57 ;  /* 0x0000005c3f397223 */ /* 0x000fe20000010039 */
[----:B------:R-:W-:Y:S01]  /*79b0*/  FFMA.FTZ R46, R59, R48, -R46 ;  /* 0x000000303b2e7223 */ /* 0x000fe2000001082e */
[----:B------:R-:W-:Y:S01]  /*79c0*/  FFMA.FTZ R45, R50, R92, -R45 ;  /* 0x0000005c322d7223 */ /* 0x000fe2000001082d */
[----:B------:R-:W-:Y:S02]  /*79d0*/  IMAD.MOV.U32 R48, RZ, RZ, R44 ;  /* 0x000000ffff307224 */ /* 0x000fe400078e002c */
[----:B------:R-:W-:Y:S01]  /*79e0*/  F2FP.F16.F32.PACK_AB R57, R57, R93 ;  /* 0x0000005d3939723e */ /* 0x000fe200000000ff */
[----:B------:R-:W-:Y:S01]  /*79f0*/  IMAD.MOV.U32 R61, RZ, RZ, R56 ;  /* 0x000000ffff3d7224 */ /* 0x000fe200078e0038 */
[----:B------:R-:W-:Y:S01]  /*7a00*/  F2FP.F16.F32.PACK_AB R45, R45, R46 ;  /* 0x0000002e2d2d723e */ /* 0x000fe200000000ff */
[----:B------:R-:W-:-:S02]  /*7a10*/  IMAD.MOV.U32 R63, RZ, RZ, R58 ;  /* 0x000000ffff3f7224 */ /* 0x000fc400078e003a */
[----:B------:R-:W-:Y:S01]  /*7a20*/  IMAD.MOV.U32 R62, RZ, RZ, R57 ;  /* 0x000000ffff3e7224 */ /* 0x000fe200078e0039 */
[----:B------:R-:W-:-:S07]  /*7a30*/  MOV R50, R45 ;  /* 0x0000002d00327202 */ /* 0x000fce0000000f00 */
.L_x_5136:
[----:B------:R-:W-:Y:S05]  /*7a40*/  BSYNC B3 ;  /* 0x0000000000037941 */ /* 0x000fea0003800000 */
.L_x_5135:
        /* <DEDUP_REMOVED lines=10> */
.L_x_5134:
[----:B------:R-:W-:Y:S05]  /*7af0*/  BSYNC B2 ;  /* 0x0000000000027941 */ /* 0x000fea0003800000 */
.L_x_5133:
        /* <DEDUP_REMOVED lines=28> */
[----:B--2---:R-:W-:Y:S01]  /*7cc0*/  HADD2.F32 R62, -RZ, R49.H1_H1 ;  /* 0x30000031ff3e7230 */ /* 0x004fe20000004100 */
[----:B------:R-:W-:Y:S01]  /*7cd0*/  SHF.R.U32.HI R59, RZ, 0x10, R41 ;  /* 0x00000010ff3b7819 */ /* 0x000fe20000011629 */
[----:B------:R-:W-:Y:S01]  /*7ce0*/  HADD2.F32 R60, -RZ, R175.H1_H1 ;  /* 0x300000afff3c7230 */ /* 0x000fe20000004100 */
[--C-:B------:R-:W-:Y:S01]  /*7cf0*/  SHF.R.U64 R41, R52, 0x10, R53.reuse ;  /* 0x0000001034297819 */ /* 0x100fe20000001235 */
[----:B------:R-:W-:Y:S01]  /*7d00*/  HADD2.F32 R61, -RZ, R49.H0_H0 ;  /* 0x20000031ff3d7230 */ /* 0x000fe20000004100 */
[----:B------:R-:W-:Y:S01]  /*7d10*/  SHF.R.U32.HI R52, RZ, 0x10, R53 ;  /* 0x00000010ff347819 */ /* 0x000fe20000011635 */
[----:B0-----:R-:W-:Y:S01]  /*7d20*/  HADD2.F32 R49, -RZ, R45.H0_H0 ;  /* 0x2000002dff317230 */ /* 0x001fe20000004100 */
[--C-:B------:R-:W-:Y:S01]  /*7d30*/  SHF.R.U64 R53, R54, 0x10, R55.reuse ;  /* 0x0000001036357819 */ /* 0x100fe20000001237 */
[----:B------:R-:W-:Y:S01]  /*7d40*/  HADD2.F32 R59, -RZ, R59.H0_H0 ;  /* 0x2000003bff3b7230 */ /* 0x000fe20000004100 */
[----:B------:R-:W-:Y:S01]  /*7d50*/  SHF.R.U32.HI R54, RZ, 0x10, R55 ;  /* 0x00000010ff367819 */ /* 0x000fe20000011637 */
[----:B------:R-:W-:-:S02]  /*7d60*/  HADD2.F32 R63, -RZ, R52.H0_H0 ;  /* 0x20000034ff3f7230 */ /* 0x000fc40000004100 */
[-C--:B------:R-:W-:Y:S01]  /*7d70*/  FMUL.FTZ R88, R61, R60.reuse ;  /* 0x0000003c3d587220 */ /* 0x080fe20000410000 */
[----:B------:R-:W-:Y:S02]  /*7d80*/  HADD2.F32 R52, -RZ, R45.H1_H1 ;  /* 0x3000002dff347230 */ /* 0x000fe40000004100 */
[----:B------:R-:W-:Y:S01]  /*7d90*/  FMUL.FTZ R60, R49, R60 ;  /* 0x0000003c313c7220 */ /* 0x000fe20000410000 */
[----:B------:R-:W-:Y:S02]  /*7da0*/  HADD2.F32 R55, -RZ, R173.H1_H1 ;  /* 0x300000adff377230 */ /* 0x000fe40000004100 */
[-C--:B------:R-:W-:Y:S01]  /*7db0*/  FMUL.FTZ R45, R62, R63.reuse ;  /* 0x0000003f3e2d7220 */ /* 0x080fe20000410000 */
[--C-:B------:R-:W-:Y:S01]  /*7dc0*/  SHF.R.U64 R42, R42, 0x10, R43.reuse ;  /* 0x000000102a2a7819 */ /* 0x100fe2000000122b */
[C---:B------:R-:W-:Y:S01]  /*7dd0*/  FMUL.FTZ R63, R52.reuse, R63 ;  /* 0x0000003f343f7220 */ /* 0x040fe20000410000 */
[----:B------:R-:W-:Y:S01]  /*7de0*/  SHF.R.U32.HI R43, RZ, 0x10, R43 ;  /* 0x00000010ff2b7819 */ /* 0x000fe2000001162b */
[----:B------:R-:W-:Y:S01]  /*7df0*/  FFMA.FTZ R45, R52, R59, -R45 ;  /* 0x0000003b342d7223 */ /* 0x000fe2000001082d */
[----:B------:R-:W-:-:S02]  /*7e00*/  HADD2.F32 R52, -RZ, R51.H0_H0 ;  /* 0x20000033ff347230 */ /* 0x000fc40000004100 */
[----:B------:R-:W-:Y:S01]  /*7e10*/  FFMA.FTZ R63, R62, R59, R63 ;  /* 0x0000003b3e3f7223 */ /* 0x000fe2000001003f */
[----:B------:R-:W-:Y:S02]  /*7e20*/  HADD2.F32 R59, -RZ, R174.H1_H1 ;  /* 0x300000aeff3b7230 */ /* 0x000fe40000004100 */
[-C--:B------:R-:W-:Y:S01]  /*7e30*/  FFMA.FTZ R88, R49, R55.reuse, -R88 ;  /* 0x0000003731587223 */ /* 0x080fe20000010858 */
[----:B------:R-:W-:Y:S02]  /*7e40*/  HADD2.F32 R62, -RZ, R47.H0_H0 ;  /* 0x2000002fff3e7230 */ /* 0x000fe40000004100 */
[----:B------:R-:W-:Y:S01]  /*7e50*/  FFMA.FTZ R60, R61, R55, R60 ;  /* 0x000000373d3c7223 */ /* 0x000fe2000001003c */
[----:B------:R-:W-:Y:S02]  /*7e60*/  HADD2.F32 R51, -RZ, R51.H1_H1 ;  /* 0x30000033ff337230 */ /* 0x000fe40000004100 */
[----:B------:R-:W-:Y:S01]  /*7e70*/  HADD2.F32 R90, -RZ, R54.H0_H0 ;  /* 0x20000036ff5a7230 */ /* 0x000fe20000004100 */
[----:B------:R-:W-:Y:S01]  /*7e80*/  F2FP.F16.F32.PACK_AB R45, R45, R88 ;  /* 0x000000582d2d723e */ /* 0x000fe200000000ff */
[----:B------:R-:W-:-:S02]  /*7e90*/  HADD2.F32 R55, -RZ, R47.H1_H1 ;  /* 0x3000002fff377230 */ /* 0x000fc40000004100 */
[-C--:B------:R-:W-:Y:S01]  /*7ea0*/  FMUL.FTZ R47, R62, R59.reuse ;  /* 0x0000003b3e2f7220 */ /* 0x080fe20000410000 */
[----:B------:R-:W-:Y:S02]  /*7eb0*/  HADD2.F32 R49, -RZ, R172.H1_H1 ;  /* 0x300000acff317230 */ /* 0x000fe40000004100 */
[-C--:B------:R-:W-:Y:S01]  /*7ec0*/  FMUL.FTZ R92, R51, R90.reuse ;  /* 0x0000005a335c7220 */ /* 0x080fe20000410000 */
[----:B------:R-:W-:Y:S02]  /*7ed0*/  HADD2.F32 R54, -RZ, R43.H0_H0 ;  /* 0x2000002bff367230 */ /* 0x000fe40000004100 */
[C---:B------:R-:W-:Y:S01]  /*7ee0*/  FMUL.FTZ R90, R55.reuse, R90 ;  /* 0x0000005a375a7220 */ /* 0x040fe20000410000 */
[C---:B------:R-:W-:Y:S01]  /*7ef0*/  FMUL.FTZ R43, R52.reuse, R59 ;  /* 0x0000003b342b7220 */ /* 0x040fe20000410000 */
[----:B------:R-:W-:Y:S01]  /*7f00*/  FFMA.FTZ R47, R52, R49, R47 ;  /* 0x00000031342f7223 */ /* 0x000fe2000001002f */
[----:B------:R-:W-:Y:S02]  /*7f10*/  HADD2.F32 R41, -RZ, R41.H0_H0 ;  /* 0x20000029ff297230 */ /* 0x000fe40000004100 */
[-C--:B------:R-:W-:Y:S01]  /*7f20*/  FFMA.FTZ R52, R55, R54.reuse, -R92 ;  /* 0x0000003637347223 */ /* 0x080fe2000001085c */
[----:B------:R-:W-:Y:S01]  /*7f30*/  FFMA.FTZ R54, R51, R54, R90 ;  /* 0x0000003633367223 */ /* 0x000fe2000001005a */
[----:B------:R-:W-:-:S02]  /*7f40*/  HADD2.F32 R90, -RZ, R44.H0_H0 ;  /* 0x2000002cff5a7230 */ /* 0x000fc40000004100 */
[----:B------:R-:W-:Y:S01]  /*7f50*/  FFMA.FTZ R43, R62, R49, -R43 ;  /* 0x000000313e2b7223 */ /* 0x000fe2000001082b */
[----:B------:R-:W-:Y:S01]  /*7f60*/  HADD2.F32 R44, -RZ, R44.H1_H1 ;  /* 0x3000002cff2c7230 */ /* 0x000fe20000004100 */
[----:B------:R-:W-:Y:S01]  /*7f70*/  F2FP.F16.F32.PACK_AB R60, R63, R60 ;  /* 0x0000003c3f3c723e */ /* 0x000fe200000000ff */
[----:B------:R-:W-:Y:S02]  /*7f80*/  HADD2.F32 R175, -RZ, R175.H0_H0 ;  /* 0x200000afffaf7230 */ /* 0x000fe40000004100 */
[--C-:B------:R-:W-:Y:S02]  /*7f90*/  HADD2.F32 R62, -RZ, R48.reuse.H0_H0 ;  /* 0x20000030ff3e7230 */ /* 0x100fe40000004100 */
[----:B------:R-:W-:Y:S01]  /*7fa0*/  FMUL.FTZ R59, R44, R41 ;  /* 0x000000292c3b7220 */ /* 0x000fe20000410000 */
[----:B------:R-:W-:Y:S01]  /*7fb0*/  HADD2.F32 R48, -RZ, R48.H1_H1 ;  /* 0x30000030ff307230 */ /* 0x000fe20000004100 */
[----:B------:R-:W-:Y:S01]  /*7fc0*/  F2FP.F16.F32.PACK_AB R43, R52, R43 ;  /* 0x0000002b342b723e */ /* 0x000fe200000000ff */
[----:B------:R-:W-:-:S02]  /*7fd0*/  HADD2.F32 R51, -RZ, R40.H0_H0 ;  /* 0x20000028ff337230 */ /* 0x000fc40000004100 */
[----:B------:R-:W-:Y:S01]  /*7fe0*/  FMUL.FTZ R49, R62, R175 ;  /* 0x000000af3e317220 */ /* 0x000fe20000410000 */
[----:B------:R-:W-:Y:S02]  /*7ff0*/  HADD2.F32 R173, -RZ, R173.H0_H0 ;  /* 0x200000adffad7230 */ /* 0x000fe40000004100 */
[C---:B------:R-:W-:Y:S01]  /*8000*/  FMUL.FTZ R55, R48.reuse, R41 ;  /* 0x0000002930377220 */ /* 0x040fe20000410000 */
[----:B------:R-:W-:Y:S02]  /*8010*/  HADD2.F32 R174, -RZ, R174.H0_H0 ;  /* 0x200000aeffae7230 */ /* 0x000fe40000004100 */
[----:B------:R-:W-:Y:S01]  /*8020*/  FFMA.FTZ R48, R48, R51, R59 ;  /* 0x0000003330307223 */ /* 0x000fe2000001003b */
[----:B------:R-:W-:Y:S02]  /*8030*/  HADD2.F32 R59, -RZ, R53.H0_H0 ;  /* 0x20000035ff3b7230 */ /* 0x000fe40000004100 */
[----:B------:R-:W-:Y:S01]  /*8040*/  FFMA.FTZ R40, R90, R173, -R49 ;  /* 0x000000ad5a287223 */ /* 0x000fe20000010831 */
[----:B------:R-:W-:Y:S01]  /*8050*/  FFMA.FTZ R49, R44, R51, -R55 ;  /* 0x000000332c317223 */ /* 0x000fe20000010837 */
[----:B------:R-:W-:-:S02]  /*8060*/  HADD2.F32 R53, -RZ, R50.H0_H0 ;  /* 0x20000032ff357230 */ /* 0x000fc40000004100 */
[----:B------:R-:W-:Y:S01]  /*8070*/  FMUL.FTZ R175, R90, R175 ;  /* 0x000000af5aaf7220 */ /* 0x000fe20000410000 */
[----:B------:R-:W-:Y:S02]  /*8080*/  HADD2.F32 R51, -RZ, R46.H0_H0 ;  /* 0x2000002eff337230 */ /* 0x000fe40000004100 */
[----:B------:R-:W-:Y:S02]  /*8090*/  HADD2.F32 R50, -RZ, R50.H1_H1 ;  /* 0x30000032ff327230 */ /* 0x000fe40000004100 */
[----:B------:R-:W-:Y:S01]  /*80a0*/  FFMA.FTZ R41, R62, R173, R175 ;  /* 0x000000ad3e297223 */ /* 0x000fe200000100af */
[----:B------:R-:W-:Y:S01]  /*80b0*/  HADD2.F32 R46, -RZ, R46.H1_H1 ;  /* 0x3000002eff2e7230 */ /* 0x000fe20000004100 */
[----:B------:R-:W-:Y:S01]  /*80c0*/  F2FP.F16.F32.PACK_AB R44, R49, R40 ;  /* 0x00000028312c723e */ /* 0x000fe200000000ff */
[----:B------:R-:W-:Y:S02]  /*80d0*/  HADD2.F32 R55, -RZ, R42.H0_H0 ;  /* 0x2000002aff377230 */ /* 0x000fe40000004100 */
[----:B------:R-:W-:Y:S01]  /*80e0*/  FMUL.FTZ R42, R53, R174 ;  /* 0x000000ae352a7220 */ /* 0x000fe20000410000 */
[----:B------:R-:W-:-:S02]  /*80f0*/  HADD2.F32 R172, -RZ, R172.H0_H0 ;  /* 0x200000acffac7230 */ /* 0x000fc40000004100 */
[-C--:B------:R-:W-:Y:S01]  /*8100*/  FMUL.FTZ R61, R50, R59.reuse ;  /* 0x0000003b323d7220 */ /* 0x080fe20000410000 */
[C---:B------:R-:W-:Y:S01]  /*8110*/  FMUL.FTZ R174, R51.reuse, R174 ;  /* 0x000000ae33ae7220 */ /* 0x040fe20000410000 */
        /* <DEDUP_REMOVED lines=8> */
[----:B------:R-:W-:-:S02]  /*81a0*/  MOV R49, R60 ;  /* 0x0000003c00317202 */ /* 0x000fc40000000f00 */
[----:B------:R-:W-:Y:S02]  /*81b0*/  F2FP.F16.F32.PACK_AB R46, R61, R42 ;  /* 0x0000002a3d2e723e */ /* 0x000fe400000000ff */
[----:B------:R-:W-:-:S07]  /*81c0*/  F2FP.F16.F32.PACK_AB R50, R59, R174 ;  /* 0x000000ae3b32723e */ /* 0x000fce00000000ff */
.L_x_5138:
[----:B------:R-:W-:Y:S05]  /*81d0*/  BSYNC B2 ;  /* 0x0000000000027941 */ /* 0x000fea0003800000 */
.L_x_5137:
        /* <DEDUP_REMOVED lines=10> */
.L_x_5128:
[----:B------:R-:W-:Y:S05]  /*8280*/  BSYNC B1 ;  /* 0x0000000000017941 */ /* 0x000fea0003800000 */
.L_x_5127:
        /* <DEDUP_REMOVED lines=13> */
[----:B------:R-:W-:Y:S02]  /*8360*/  LEA.HI R41, R41, R40, RZ, 0x4 ;  /* 0x0000002829297211 */ /* 0x000fe400078f20ff */
[----:B---3--:R-:W-:-:S02]  /*8370*/  SHF.R.U32.HI R46, RZ, 0x3, R210 ;  /* 0x00000003ff2e7819 */ /* 0x008fc400000116d2 */
[----:B------:R-:W-:-:S05]  /*8380*/  LEA.HI.SX32 R44, R41, R20, 0x1c ;  /* 0x00000014292c7211 */ /* 0x000fca00078fe2ff */
        /* <DEDUP_REMOVED lines=27> */
[----:B0-----:R-:W-:Y:S01]  /*8540*/  MOV R45, R43 ;  /* 0x0000002b002d7202 */ /* 0x001fe20000000f00 */
        /* <DEDUP_REMOVED lines=45> */
[----:B------:R-:W-:Y:S01]  /*8820*/  HADD2.F32 R40, -RZ, R40.H1_H1 ;  /* 0x30000028ff287230 */ /* 0x000fe20000004100 */
[----:B------:R-:W-:Y:S01]  /*8830*/  F2FP.F16.F32.PACK_AB R45, R60, R43 ;  /* 0x0000002b3c2d723e */ /* 0x000fe200000000ff */
[----:B------:R-:W-:Y:S02]  /*8840*/  HADD2.F32 R59, -RZ, R52.H0_H0 ;  /* 0x20000034ff3b7230 */ /* 0x000fe40000004100 */
[----:B------:R-:W-:Y:S01]  /*8850*/  FMUL.FTZ R63, R44, R61 ;  /* 0x0000003d2c3f7220 */ /* 0x000fe20000410000 */
[----:B------:R-:W-:-:S02]  /*8860*/  HADD2.F32 R84, -RZ, R171.H0_H0 ;  /* 0x200000abff547230 */ /* 0x000fc40000004100 */
[C---:B------:R-:W-:Y:S01]  /*8870*/  FMUL.FTZ R61, R40.reuse, R61 ;  /* 0x0000003d283d7220 */ /* 0x040fe20000410000 */
[----:B------:R-:W-:Y:S02]  /*8880*/  HADD2.F32 R74, -RZ, R169.H0_H0 ;  /* 0x200000a9ff4a7230 */ /* 0x000fe40000004100 */
[-C--:B------:R-:W-:Y:S01]  /*8890*/  FFMA.FTZ R63, R40, R59.reuse, -R63 ;  /* 0x0000003b283f7223 */ /* 0x080fe2000001083f */
[----:B------:R-:W-:Y:S02]  /*88a0*/  HADD2.F32 R40, -RZ, R42.H0_H0 ;  /* 0x2000002aff287230 */ /* 0x000fe40000004100 */
[----:B------:R-:W-:Y:S01]  /*88b0*/  FFMA.FTZ R73, R44, R59, R61 ;  /* 0x0000003b2c497223 */ /* 0x000fe2000001003d */
        /* <DEDUP_REMOVED lines=8> */
[-C--:B------:R-:W-:Y:S01]  /*8940*/  FMUL.FTZ R75, R44, R59.reuse ;  /* 0x0000003b2c4b7220 */ /* 0x080fe20000410000 */
[----:B------:R-:W-:Y:S02]  /*8950*/  HADD2.F32 R42, -RZ, R42.H1_H1 ;  /* 0x3000002aff2a7230 */ /* 0x000fe40000004100 */
[----:B------:R-:W-:Y:S01]  /*8960*/  FMUL.FTZ R59, R40, R59 ;  /* 0x0000003b283b7220 */ /* 0x000fe20000410000 */
[----:B------:R-:W-:-:S02]  /*8970*/  HADD2.F32 R55, -RZ, R168.H0_H0 ;  /* 0x200000a8ff377230 */ /* 0x000fc40000004100 */
        /* <DEDUP_REMOVED lines=12> */
[----:B------:R-:W-:-:S07]  /*8a40*/  F2FP.F16.F32.PACK_AB R46, R46, R59 ;  /* 0x0000003b2e2e723e */ /* 0x000fce00000000ff */
.L_x_5142:
[----:B------:R-:W-:Y:S05]  /*8a50*/  BSYNC B2 ;  /* 0x0000000000027941 */ /* 0x000fea0003800000 */
.L_x_5141:
[----:B0-----:R4:W-:Y:S04]  /*8a60*/  STG.E.128 desc[UR60][R48.64], R40 ;  /* 0x0000002830007986 */ /* 0x0019e8000c101d3c */
[----:B--2---:R4:W-:Y:S02]  /*8a70*/  @!P3 STG.E.128 desc[UR60][R50.64], R44 ;  /* 0x0000002c3200b986 */ /* 0x0049e4000c101d3c */
.L_x_5140:
[----:B------:R-:W-:Y:S05]  /*8a80*/  BSYNC B1 ;  /* 0x0000000000017941 */ /* 0x000fea0003800000 */
.L_x_5139:
        /* <DEDUP_REMOVED lines=116> */
[----:B------:R-:W-:Y:S01]  /*91d0*/  MOV R41, R43 ;  /* 0x0000002b00297202 */ /* 0x000fe20000000f00 */
[----:B------:R-:W-:Y:S01]  /*91e0*/  IMAD.MOV.U32 R43, RZ, RZ, R69 ;  /* 0x000000ffff2b7224 */ /* 0x000fe200078e0045 */
[----:B------:R-:W-:Y:S02]  /*91f0*/  F2FP.F16.F32.PACK_AB R47, R71, R68 ;  /* 0x00000044472f723e */ /* 0x000fe400000000ff */
[----:B------:R-:W-:Y:S02]  /*9200*/  F2FP.F16.F32.PACK_AB R44, R61, R158 ;  /* 0x0000009e3d2c723e */ /* 0x000fe400000000ff */
[----:B------:R-:W-:Y:S02]  /*9210*/  F2FP.F16.F32.PACK_AB R42, R63, R52 ;  /* 0x000000343f2a723e */ /* 0x000fe400000000ff */
[----:B------:R-:W-:-:S07]  /*9220*/  F2FP.F16.F32.PACK_AB R46, R57, R58 ;  /* 0x0000003a392e723e */ /* 0x000fce00000000ff */
.L_x_5146:
[----:B------:R-:W-:Y:S05]  /*9230*/  BSYNC B2 ;  /* 0x0000000000027941 */ /* 0x000fea0003800000 */
.L_x_5145:
[----:B0-----:R0:W-:Y:S04]  /*9240*/  STG.E.128 desc[UR60][R48.64], R40 ;  /* 0x0000002830007986 */ /* 0x0011e8000c101d3c */
[----:B--2---:R0:W-:Y:S02]  /*9250*/  @!P3 STG.E.128 desc[UR60][R50.64], R44 ;  /* 0x0000002c3200b986 */ /* 0x0041e4000c101d3c */
.L_x_5144:
[----:B------:R-:W-:Y:S05]  /*9260*/  BSYNC B1 ;  /* 0x0000000000017941 */ /* 0x000fea0003800000 */
.L_x_5143:
[----:B------:R-:W-:-:S13]  /*9270*/  ISETP.NE.AND P3, PT, R34, RZ, PT ;  /* 0x000000ff2200720c */ /* 0x000fda0003f65270 */
[----:B------:R-:W-:Y:S05]  /*9280*/  @!P3 BRA `(.L_x_5097) ;  /* 0x0000000800d8b947 */ /* 0x000fea0003800000 */
[----:B0---4-:R-:W2:Y:S01]  /*9290*/  LDL R40, [R1+0x10] ;  /* 0x0000100001287983 */ /* 0x011ea20000100800 */
[----:B------:R-:W-:Y:S01]  /*92a0*/  SHF.R.U32.HI R43, RZ, 0x3, R210 ;  /* 0x00000003ff2b7819 */ /* 0x000fe200000116d2 */
[----:B------:R-:W-:Y:S01]  /*92b0*/  BSSY B1, `(.L_x_5147) ;  /* 0x0000071000017945 */ /* 0x000fe20003800000 */
[----:B------:R-:W-:-:S04]  /*92c0*/  IADD3 R42, P3, P4, R116, R128, R28 ;  /* 0x00000080742a7210 */ /* 0x000fc80007c7e01c */
        /* <DEDUP_REMOVED lines=102> */
[----:B------:R-:W-:Y:S02]  /*9930*/  F2FP.F16.F32.PACK_AB R45, R62, R59 ;  /* 0x0000003b3e2d723e */ /* 0x000fe400000000ff */
        /* <DEDUP_REMOVED lines=8> */
.L_x_5148:
[----:B------:R-:W-:Y:S05]  /*99c0*/  BSYNC B1 ;  /* 0x0000000000017941 */ /* 0x000fea0003800000 */
.L_x_5147:
        /* <DEDUP_REMOVED lines=10> */
.L_x_5064:
[----:B------:R-:W2:Y:S02]  /*9a70*/  LDL R40, [R1+0x4c] ;  /* 0x00004c0001287983 */ /* 0x000ea40000100800 */
[----:B--2---:R-:W-:-:S13]  /*9a80*/  R2UR UR4, R40 ;  /* 0x00000000280472ca */ /* 0x004fda00000e0000 */
[----:B------:R-:W-:-:S06]  /*9a90*/  UISETP.NE.AND UP0, UPT, UR4, 0x3, UPT ;  /* 0x000000030400788c */ /* 0x000fcc000bf05270 */
[----:B------:R-:W-:-:S13]  /*9aa0*/  PLOP3.LUT P2, PT, PT, PT, UP0, 0x80, 0x0 ;  /* 0x000000000000781c */ /* 0x000fda0003f4f008 */
[----:B------:R-:W-:Y:S05]  /*9ab0*/  @!P2 BRA `(.L_x_5149) ;  /* 0x000000000004a947 */ /* 0x000fea0003800000 */
[----:B------:R-:W-:Y:S01]  /*9ac0*/  BPT.TRAP 0x1 ;  /* 0x000000040000795c */ /* 0x000fe20000300000 */
.L_x_5149:
[----:B------:R-:W-:Y:S01]  /*9ad0*/  IMAD R98, R19, 0x8, R18 ;  /* 0x0000000813627824 */ /* 0x000fe200078e0212 */
[----:B------:R-:W-:Y:S01]  /*9ae0*/  SHF.L.U32 R99, R209, 0x1f, RZ ;  /* 0x0000001fd1637819 */ /* 0x000fe200000006ff */
[----:B------:R-:W-:Y:S01]  /*9af0*/  IMAD R97, R24, -0x70, R2 ;  /* 0xffffff9018617824 */ /* 0x000fe200078e0202 */
[----:B------:R-:W-:Y:S02]  /*9b00*/  BSSY B1, `(.L_x_5150) ;  /* 0x0000004000017945 */ /* 0x000fe40003800000 */
[----:B------:R-:W1:Y:S02]  /*9b10*/  SYNCS.PHASECHK.TRANS64.TRYWAIT P3, [R98+URZ+0x36890], R99 ;  /* 0x03689063620075a7 */ /* 0x000e64000806017f */
[----:B------:R-:W-:Y:S01]  /*9b20*/  VIMNMX R97, R97, 0x70, PT ;  /* 0x0000007061617848 */ /* 0x000fe20003fe0100 */
[----:B-1----:R-:W-:Y:S06]  /*9b30*/  @!P3 BRA `(.L_x_5151) ;  /* 0x00000210003cb947 */ /* 0x002fec0003800000 */
.L_x_5401:
[----:B------:R-:W-:Y:S05]  /*9b40*/  BSYNC B1 ;  /* 0x0000000000017941 */ /* 0x000fea0003800000 */
.L_x_5150:
        /* <DEDUP_REMOVED lines=21> */
.L_x_5153:
[----:B------:R-:W-:Y:S05]  /*9ca0*/  BSYNC B1 ;  /* 0x0000000000017941 */ /* 0x000fea0003800000 */
.L_x_5152:
        /* <DEDUP_REMOVED lines=20> */
.L_x_5097:
[----:B------:R-:W-:Y:S05]  /*9df0*/  BSYNC B0 ;  /* 0x0000000000007941 */ /* 0x000fea0003800000 */
.L_x_5063:
        /* <DEDUP_REMOVED lines=17> */
.L_x_5155:
[----:B------:R-:W-:Y:S05]  /*9f10*/  BSYNC B0 ;  /* 0x0000000000007941 */ /* 0x000fea0003800000 */
.L_x_5154:
        /* <DEDUP_REMOVED lines=13> */
.L_x_5402:
[----:B------:R-:W-:Y:S05]  /*9ff0*/  BSYNC B0 ;  /* 0x0000000000007941 */ /* 0x000fea0003800000 */
.L_x_5156:
        /* <DEDUP_REMOVED lines=39> */
.L_x_5159:
[----:B------:R-:W-:Y:S05]  /*a270*/  BSYNC B0 ;  /* 0x0000000000007941 */ /* 0x000fea0003800000 */
.L_x_5158:
[----:B------:R-:W-:Y:S01]  /*a280*/  ISETP.GE.AND P2, PT, R231, R97, PT ;  /* 0x00000061e700720c */ /* 0x000fe20003f46270 */
[----:B------:R-:W-:-:S12]  /*a290*/  BSSY B0, `(.L_x_5160) ;  /* 0x0000023000007945 */ /* 0x000fd80003800000 */
[----:B------:R-:W-:Y:S05]  /*a2a0*/  @P2 BRA `(.L_x_5161) ;  /* 0x0000000000842947 */ /* 0x000fea0003800000 */
[----:B-----5:R-:W-:Y:S01]  /*a2b0*/  R2UR UR7, R51 ;  /* 0x00000000330772ca */ /* 0x020fe200000e0000 */
[----:B-1----:R-:W-:Y:S01]  /*a2c0*/  IMAD.MOV.U32 R40, RZ, RZ, R114 ;  /* 0x000000ffff287224 */ /* 0x002fe200078e0072 */
[----:B------:R-:W-:Y:S02]  /*a2d0*/  R2UR UR4, R50 ;  /* 0x00000000320472ca */ /* 0x000fe400000e0000 */
[----:B------:R-:W-:Y:S02]  /*a2e0*/  IADD3 R43, P2, R44, 0x40, RZ ;  /* 0x000000402c2b7810 */ /* 0x000fe40007f5e0ff */
[----:B------:R-:W-:Y:S02]  /*a2f0*/  R2UR UR6, R49 ;  /* 0x00000000310672ca */ /* 0x000fe400000e0000 */
[----:B------:R-:W-:Y:S01]  /*a300*/  MOV R41, R38 ;  /* 0x0000002600297202 */ /* 0x000fe20000000f00 */
[----:B------:R-:W-:Y:S01]  /*a310*/  IMAD.X R44, RZ, RZ, R45, P2 ;  /* 0x000000ffff2c7224 */ /* 0x000fe200010e062d */
[----:B------:R-:W-:-:S03]  /*a320*/  R2UR UR5, R48 ;  /* 0x00000000300572ca */ /* 0x000fc600000e0000 */
        /* <DEDUP_REMOVED lines=25> */
.L_x_5161:
[----:B------:R-:W-:Y:S05]  /*a4c0*/  BSYNC B0 ;  /* 0x0000000000007941 */ /* 0x000fea0003800000 */
.L_x_5160:
        /* <DEDUP_REMOVED lines=14> */
[----:B-12---:R-:W-:Y:S02]  /*a5b0*/  SEL R40, RZ, 0x1, P3 ;  /* 0x00000001ff287807 */ /* 0x006fe40001800000 */
[----:B------:R-:W-:Y:S02]  /*a5c0*/  SEL R19, R19, RZ, P3 ;  /* 0x000000ff13137207 */ /* 0x000fe40001800000 */
[----:B------:R-:W-:Y:S02]  /*a5d0*/  LOP3.LUT R209, R209, R40, RZ, 0x3c, !PT ;  /* 0x00000028d1d17212 */ /* 0x000fe400078e3cff */
[----:B---3--:R-:W-:-:S13]  /*a5e0*/  LOP3.LUT P4, RZ, R39, 0x2, RZ, 0xc0, !PT ;  /* 0x0000000227ff7812 */ /* 0x008fda000788c0ff */
[----:B0-----:R-:W-:Y:S05]  /*a5f0*/  @P4 BRA `(.L_x_5162) ;  /* 0xffffff80007c4947 */ /* 0x001fea000383ffff */
.L_x_5058:
        /* <DEDUP_REMOVED lines=11> */
[----:B------:R-:W-:Y:S02]  /*a6b0*/  CS2R R54, SRZ ;  /* 0x0000000000367805 */ /* 0x000fe4000001ff00 */
        /* <DEDUP_REMOVED lines=14> */
[----:B------:R-:W-:Y:S02]  /*a7a0*/  MOV R79, RZ ;  /* 0x000000ff004f7202 */ /* 0x000fe40000000f00 */
        /* <DEDUP_REMOVED lines=13> */
[----:B-----5:R-:W-:Y:S02]  /*a880*/  CS2R R50, SRZ ;  /* 0x0000000000327805 */ /* 0x020fe4000001ff00 */
        /* <DEDUP_REMOVED lines=16> */
.L_x_5164:
[----:B------:R-:W-:Y:S05]  /*a990*/  BSYNC B0 ;  /* 0x0000000000007941 */ /* 0x000fea0003800000 */
.L_x_5163:
[----:B------:R-:W-:Y:S01]  /*a9a0*/  CS2R R24, SRZ ;  /* 0x0000000000187805 */ /* 0x000fe2000001ff00 */
        /* <DEDUP_REMOVED lines=30> */
.L_x_5166:
[----:B------:R-:W-:Y:S02]  /*ab90*/  ULDC UR4, c[0x0][0x3d4] ;  /* 0x0000f50000047ab9 */ /* 0x000fe40000000800 */
[----:B------:R-:W-:-:S13]  /*aba0*/  ISETP.LT.AND P0, PT, RZ, UR4, PT ;  /* 0x00000004ff007c0c */ /* 0x000fda000bf01270 */
[----:B------:R-:W-:Y:S05]  /*abb0*/  @P0 BRA `(.L_x_5167) ;  /* 0x00000000003c0947 */ /* 0x000fea0003800000 */
[----:B------:R-:W-:-:S04]  /*abc0*/  LEA.HI R0, R230, R230, RZ, 0x1 ;  /* 0x000000e6e6007211 */ /* 0x000fc800078f08ff */
        /* <DEDUP_REMOVED lines=8> */
.L_x_5170:
[----:B-1----:R1:W2:Y:S02]  /*ac50*/  SYNCS.PHASECHK.TRANS64.TRYWAIT P0, [R18+URZ+0x36800], R3 ;  /* 0x03680003120075a7 */ /* 0x0022a4000800017f */
[----:B--2---:R-:W-:Y:S05]  /*ac60*/  @!P0 NANOSLEEP.SYNCS 0x989680 ;  /* 0x009896800000895d */ /* 0x004fea0003900000 */
[----:B------:R-:W2:Y:S02]  /*ac70*/  @!P0 SYNCS.PHASECHK.TRANS64 P0, [R18+URZ+0x36800], R3 ;  /* 0x03680003120085a7 */ /* 0x000ea4000800007f */
[----:B--2---:R-:W-:Y:S05]  /*ac80*/  @!P0 BRA `(.L_x_5170) ;  /* 0xfffffffc00f08947 */ /* 0x004fea000383ffff */
.L_x_5169:
[----:B------:R-:W-:Y:S05]  /*ac90*/  BSYNC B0 ;  /* 0x0000000000007941 */ /* 0x000fea0003800000 */
.L_x_5168:
[----:B------:R-:W-:Y:S05]  /*aca0*/  BRA `(.L_x_5171) ;  /* 0x0000006c00387947 */ /* 0x000fea0003800000 */
.L_x_5167:
[----:B------:R-:W2:Y:S01]  /*acb0*/  LDL R0, [R1+0x68] ;  /* 0x0000680001007983 */ /* 0x000ea20000100800 */
[----:B------:R-:W0:Y:S01]  /*acc0*/  LDC.64 R70, c[0x0][0x3d8] ;  /* 0x0000f600ff467b82 */ /* 0x000e220000000a00 */
[----:B------:R-:W-:Y:S01]  /*acd0*/  SHF.R.S32.HI R3, RZ, 0x1f, R144 ;  /* 0x0000001fff037819 */ /* 0x000fe20000011490 */
[--C-:B------:R-:W-:Y:S01]  /*ace0*/  IMAD.MOV.U32 R4, RZ, RZ, R16.reuse ;  /* 0x000000ffff047224 */ /* 0x100fe200078e0010 */
[----:B------:R-:W-:Y:S02]  /*acf0*/  SHF.R.S32.HI R5, RZ, 0x1f, R16 ;  /* 0x0000001fff057819 */ /* 0x000fe40000011410 */
[----:B------:R-:W-:-:S03]  /*ad00*/  SHF.R.S32.HI R9, RZ, 0x1f, R22 ;  /* 0x0000001fff097819 */ /* 0x000fc60000011416 */
[----:B------:R-:W1:Y:S01]  /*ad10*/  LDC.64 R10, c[0x0][0x3e8] ;  /* 0x0000fa00ff0a7b82 */ /* 0x000e620000000a00 */
[-C--:B0-----:R-:W-:Y:S02]  /*ad20*/  IMAD R8, R232, R70.reuse, RZ ;  /* 0x00000046e8087224 */ /* 0x081fe400078e02ff */
[----:B------:R-:W-:-:S04]  /*ad30*/  IMAD.WIDE.U32 R56, R144, R70, RZ ;  /* 0x0000004690387225 */ /* 0x000fc800078e00ff */
[----:B------:R-:W-:-:S04]  /*ad40*/  IMAD.WIDE.U32 R6, R204, R70, R4 ;  /* 0x00000046cc067225 */ /* 0x000fc800078e0004 */
[----:B------:R-:W-:Y:S01]  /*ad50*/  IMAD R80, R204, R71, R8 ;  /* 0x00000047cc507224 */ /* 0x000fe200078e0208 */
[----:B------:R-:W-:Y:S01]  /*ad60*/  IADD3 R74, P0, R6, R56, RZ ;  /* 0x00000038064a7210 */ /* 0x000fe20007f1e0ff */
[----:B------:R-:W-:Y:S02]  /*ad70*/  IMAD.MOV.U32 R8, RZ, RZ, R22 ;  /* 0x000000ffff087224 */ /* 0x000fe400078e0016 */
[----:B-1----:R-:W-:-:S04]  /*ad80*/  IMAD.WIDE.U32 R4, R204, R10, R4 ;  /* 0x0000000acc047225 */ /* 0x002fc800078e0004 */
[----:B------:R-:W-:Y:S02]  /*ad90*/  IMAD.SHL.U32 R73, R70, 0x40, RZ ;  /* 0x0000004046497824 */ /* 0x000fe400078e00ff */
[----:B------:R-:W-:Y:S01]  /*ada0*/  IMAD.SHL.U32 R72, R10, 0x40, RZ ;  /* 0x000000400a487824 */ /* 0x000fe200078e00ff */
[----:B--2---:R-:W-:Y:S01]  /*adb0*/  R2UR UR4, R0 ;  /* 0x00000000000472ca */ /* 0x004fe200000e0000 */
[C---:B------:R-:W-:Y:S02]  /*adc0*/  IMAD R0, R3.reuse, R70, RZ ;  /* 0x0000004603007224 */ /* 0x040fe400078e02ff */
[----:B------:R-:W-:Y:S02]  /*add0*/  IMAD R3, R3, R10, RZ ;  /* 0x0000000a03037224 */ /* 0x000fe400078e02ff */
[----:B------:R-:W-:Y:S01]  /*ade0*/  IMAD R75, R144, R71, R0 ;  /* 0x00000047904b7224 */ /* 0x000fe200078e0200 */
[----:B------:R-:W-:Y:S01]  /*adf0*/  SHF.L.U64.HI R71, R70, 0x6, R71 ;  /* 0x0000000646477819 */ /* 0x000fe20000010247 */
[----:B------:R-:W-:-:S02]  /*ae00*/  IMAD R3, R144, R11, R3 ;  /* 0x0000000b90037224 */ /* 0x000fc400078e0203 */
[----:B------:R-:W-:Y:S02]  /*ae10*/  IMAD.IADD R75, R75, 0x1, R57 ;  /* 0x000000014b4b7824 */ /* 0x000fe400078e0239 */
[----:B------:R-:W-:Y:S02]  /*ae20*/  IMAD R0, R232, R10, RZ ;  /* 0x0000000ae8007224 */ /* 0x000fe400078e02ff */
[----:B------:R-:W-:Y:S01]  /*ae30*/  ULOP3.LUT UP0, URZ, UR4, 0x3ff, URZ, 0xc0, !UPT ;  /* 0x000003ff043f7892 */ /* 0x000fe2000f80c03f */
[----:B------:R-:W-:Y:S01]  /*ae40*/  IADD3.X R76, R75, R7, R80, P0, !PT ;  /* 0x000000074b4c7210 */ /* 0x000fe200007fe450 */
[----:B------:R-:W-:Y:S01]  /*ae50*/  IMAD.WIDE.U32 R6, R204, R70, R8 ;  /* 0x00000046cc067225 */ /* 0x000fe200078e0008 */
[----:B------:R-:W-:-:S03]  /*ae60*/  SHF.L.U64.HI R70, R10, 0x6, R11 ;  /* 0x000000060a467819 */ /* 0x000fc6000001020b */
[----:B------:R-:W-:Y:S01]  /*ae70*/  IMAD.WIDE.U32 R144, R144, R10, RZ ;  /* 0x0000000a90907225 */ /* 0x000fe200078e00ff */
[----:B------:R-:W-:-:S03]  /*ae80*/  IADD3 R68, P1, R6, R56, RZ ;  /* 0x0000003806447210 */ /* 0x000fc60007f3e0ff */
[C---:B------:R-:W-:Y:S01]  /*ae90*/  IMAD.WIDE.U32 R8, R204.reuse, R10, R8 ;  /* 0x0000000acc087225 */ /* 0x040fe200078e0008 */
[----:B------:R-:W-:Y:S02]  /*aea0*/  IADD3.X R80, R75, R80, R7, P1, !PT ;  /* 0x000000504b507210 */ /* 0x000fe40000ffe407 */
[----:B------:R-:W-:Y:S01]  /*aeb0*/  PLOP3.LUT P1, PT, PT, PT, UP0, 0x80, 0x0 ;  /* 0x000000000000781c */ /* 0x000fe20003f2f008 */
[----:B------:R-:W-:Y:S01]  /*aec0*/  IMAD R0, R204, R11, R0 ;  /* 0x0000000bcc007224 */ /* 0x000fe200078e0200 */
[----:B------:R-:W-:Y:S02]  /*aed0*/  IADD3 R77, R3, R145, RZ ;  /* 0x00000091034d7210 */ /* 0x000fe40007ffe0ff */
[-C--:B------:R-:W-:Y:S02]  /*aee0*/  IADD3 R79, P0, R4, R144.reuse, RZ ;  /* 0x00000090044f7210 */ /* 0x080fe40007f1e0ff */
[----:B------:R-:W-:Y:S02]  /*aef0*/  IADD3 R69, P2, R8, R144, RZ ;  /* 0x0000009008457210 */ /* 0x000fe40007f5e0ff */
[----:B------:R-:W-:-:S02]  /*af00*/  IADD3.X R78, R77, R5, R0, P0, !PT ;  /* 0x000000054d4e7210 */ /* 0x000fc400007fe400 */
[----:B------:R-:W-:-:S03]  /*af10*/  IADD3.X R82, R77, R0, R9, P2, !PT ;  /* 0x000000004d527210 */ /* 0x000fc600017fe409 */
        /* <DEDUP_REMOVED lines=17> */
.L_x_5172:
[----:B------:R-:W0:Y:S01]  /*b030*/  LDC.64 R10, c[0x0][0x3d8] ;  /* 0x0000f600ff0a7b82 */ /* 0x000e220000000a00 */
[----:B------:R-:W-:Y:S01]  /*b040*/  SHF.R.S32.HI R3, RZ, 0x1f, R213 ;  /* 0x0000001fff037819 */ /* 0x000fe200000114d5 */
[----:B------:R-:W-:Y:S01]  /*b050*/  ULDC.U8 UR4, c[0x0][0x3f0] ;  /* 0x0000fc0000047ab9 */ /* 0x000fe20000000000 */
[----:B------:R-:W-:Y:S01]  /*b060*/  BSSY B0, `(.L_x_5173) ;  /* 0x000068a000007945 */ /* 0x000fe20003800000 */
[----:B------:R-:W-:-:S04]  /*b070*/  ISETP.NE.AND P0, PT, RZ, UR4, PT ;  /* 0x00000004ff007c0c */ /* 0x000fc8000bf05270 */
        /* <DEDUP_REMOVED lines=35> */
[C---:B------:R-:W-:Y:S01]  /*b2b0*/  VIADD R7, R16.reuse, 0x20 ;  /* 0x0000002010077836 */ /* 0x040fe20000000000 */
[----:B------:R-:W-:Y:S01]  /*b2c0*/  IADD3 R6, R16, 0x10, RZ ;  /* 0x0000001010067810 */ /* 0x000fe20007ffe0ff */
[----:B------:R-:W-:Y:S01]  /*b2d0*/  ULDC UR4, c[0x0][0x3d4] ;  /* 0x0000f50000047ab9 */ /* 0x000fe20000000800 */
[----:B------:R-:W-:Y:S01]  /*b2e0*/  IMAD.X R5, R81, 0x1, R76, P1 ;  /* 0x0000000151057824 */ /* 0x000fe200008e064c */
[----:B------:R-:W-:Y:S01]  /*b2f0*/  LEA R4, P3, R0, UR6, 0x1 ;  /* 0x0000000600047c11 */ /* 0x000fe2000f8608ff */
[C---:B------:R-:W-:Y:S01]  /*b300*/  VIADD R9, R16.reuse, 0x30 ;  /* 0x0000003010097836 */ /* 0x040fe20000000000 */
[----:B------:R-:W-:Y:S01]  /*b310*/  ISETP.GE.AND P1, PT, R7, UR4, PT ;  /* 0x0000000407007c0c */ /* 0x000fe2000bf26270 */
[----:B------:R-:W-:Y:S01]  /*b320*/  VIADD R15, R16, 0x50 ;  /* 0x00000050100f7836 */ /* 0x000fe20000000000 */
[----:B------:R-:W-:Y:S01]  /*b330*/  LEA.HI.X R5, R0, UR7, R5, 0x1, P3 ;  /* 0x0000000700057c11 */ /* 0x000fe200098f0c05 */
[----:B------:R-:W-:Y:S01]  /*b340*/  ULDC.64 UR6, c[0x0][0x3e0] ;  /* 0x0000f80000067ab9 */ /* 0x000fe20000000a00 */
[----:B------:R-:W-:-:S02]  /*b350*/  IADD3 R0, P4, R84, R79, RZ ;  /* 0x0000004f54007210 */ /* 0x000fc40007f9e0ff */
[----:B------:R-:W-:Y:S02]  /*b360*/  CS2R R68, SRZ ;  /* 0x0000000000447805 */ /* 0x000fe4000001ff00 */
[----:B------:R-:W-:Y:S02]  /*b370*/  ISETP.GE.AND P2, PT, R6, UR4, PT ;  /* 0x0000000406007c0c */ /* 0x000fe4000bf46270 */
[----:B------:R-:W-:Y:S02]  /*b380*/  CS2R R64, SRZ ;  /* 0x0000000000407805 */ /* 0x000fe4000001ff00 */
[----:B------:R-:W-:Y:S01]  /*b390*/  LEA R6, P6, R0, UR6, 0x1 ;  /* 0x0000000600067c11 */ /* 0x000fe2000f8c08ff */
[----:B------:R-:W-:Y:S01]  /*b3a0*/  IMAD.X R7, R3, 0x1, R78, P4 ;  /* 0x0000000103077824 */ /* 0x000fe200020e064e */
[----:B------:R-:W-:Y:S02]  /*b3b0*/  IADD3 R14, R16, 0x40, RZ ;  /* 0x00000040100e7810 */ /* 0x000fe40007ffe0ff */
[----:B------:R-:W-:-:S02]  /*b3c0*/  CS2R R58, SRZ ;  /* 0x00000000003a7805 */ /* 0x000fc4000001ff00 */
[----:B------:R-:W-:Y:S02]  /*b3d0*/  ISETP.GE.AND P3, PT, R16, UR4, PT ;  /* 0x0000000410007c0c */ /* 0x000fe4000bf66270 */
[----:B------:R-:W-:Y:S02]  /*b3e0*/  CS2R R52, SRZ ;  /* 0x0000000000347805 */ /* 0x000fe4000001ff00 */
[----:B------:R-:W-:Y:S02]  /*b3f0*/  LEA.HI.X R7, R0, UR7, R7, 0x1, P6 ;  /* 0x0000000700077c11 */ /* 0x000fe4000b0f0c07 */
[----:B------:R-:W-:Y:S02]  /*b400*/  CS2R R50, SRZ ;  /* 0x0000000000327805 */ /* 0x000fe4000001ff00 */
[----:B------:R-:W-:Y:S02]  /*b410*/  ISETP.GE.AND P5, PT, R9, UR4, PT ;  /* 0x0000000409007c0c */ /* 0x000fe4000bfa6270 */
[----:B------:R-:W-:-:S02]  /*b420*/  CS2R R44, SRZ ;  /* 0x00000000002c7805 */ /* 0x000fc4000001ff00 */
[----:B------:R-:W-:Y:S02]  /*b430*/  ISETP.GE.AND P4, PT, R14, UR4, PT ;  /* 0x000000040e007c0c */ /* 0x000fe4000bf86270 */
[----:B------:R-:W-:Y:S02]  /*b440*/  CS2R R66, SRZ ;  /* 0x0000000000427805 */ /* 0x000fe4000001ff00 */
[----:B------:R-:W-:Y:S02]  /*b450*/  ISETP.GE.AND P6, PT, R15, UR4, PT ;  /* 0x000000040f007c0c */ /* 0x000fe4000bfc6270 */
        /* <DEDUP_REMOVED lines=17> */
.L_x_5176:
[----:B------:R-:W-:Y:S05]  /*b570*/  BSYNC B1 ;  /* 0x0000000000017941 */ /* 0x000fea0003800000 */
.L_x_5175:
[----:B------:R-:W-:Y:S01]  /*b580*/  ISETP.GE.AND P1, PT, R231, R8, PT ;  /* 0x00000008e700720c */ /* 0x000fe20003f26270 */
[----:B------:R-:W-:Y:S01]  /*b590*/  BSSY B1, `(.L_x_5177) ;  /* 0x000003d000017945 */ /* 0x000fe20003800000 */
[----:B-1----:R-:W-:Y:S02]  /*b5a0*/  LOP3.LUT R5, R211, 0x18, R22, 0xf8, !PT ;  /* 0x00000018d3057812 */ /* 0x002fe400078ef816 */
        /* <DEDUP_REMOVED lines=14> */
[----:B------:R-:W-:Y:S01]  /*b690*/  VIADD R4, R16, 0x10 ;  /* 0x0000001010047836 */ /* 0x000fe20000000000 */
[----:B------:R-:W-:Y:S01]  /*b6a0*/  IADD3 R73, P2, P3, R74, R73, R83 ;  /* 0x000000494a497210 */ /* 0x000fe20007b5e053 */
[----:B------:R-:W-:Y:S01]  /*b6b0*/  ULDC UR4, c[0x0][0x3d4] ;  /* 0x0000f50000047ab9 */ /* 0x000fe20000000800 */
[----:B------:R-:W-:Y:S01]  /*b6c0*/  IADD3.X R3, R78, R70, R3, P4, P5 ;  /* 0x000000464e037210 */ /* 0x000fe200027ea403 */
[----:B------:R-:W-:Y:S01]  /*b6d0*/  ULDC.64 UR6, c[0x0][0x3c8] ;  /* 0x0000f20000067ab9 */ /* 0x000fe20000000a00 */
[----:B------:R-:W-:Y:S01]  /*b6e0*/  IADD3.X R0, R76, R71, R81, P2, P3 ;  /* 0x000000474c007210 */ /* 0x000fe200017e6451 */
[----:B------:R-:W-:Y:S01]  /*b6f0*/  ULDC.64 UR8, c[0x0][0x3e0] ;  /* 0x0000f80000087ab9 */ /* 0x000fe20000000a00 */
[C---:B------:R-:W-:Y:S01]  /*b700*/  ISETP.GE.AND P5, PT, R16.reuse, UR4, PT ;  /* 0x0000000410007c0c */ /* 0x040fe2000bfa6270 */
[C---:B------:R-:W-:Y:S01]  /*b710*/  VIADD R7, R16.reuse, 0x30 ;  /* 0x0000003010077836 */ /* 0x040fe20000000000 */
[----:B------:R-:W-:-:S02]  /*b720*/  IADD3 R5, R16, 0x20, RZ ;  /* 0x0000002010057810 */ /* 0x000fc40007ffe0ff */
[----:B------:R-:W-:Y:S02]  /*b730*/  CS2R R40, SRZ ;  /* 0x0000000000287805 */ /* 0x000fe4000001ff00 */
[----:B------:R-:W-:Y:S02]  /*b740*/  ISETP.GE.AND P2, PT, R4, UR4, PT ;  /* 0x0000000404007c0c */ /* 0x000fe4000bf46270 */
[----:B------:R-:W-:Y:S02]  /*b750*/  CS2R R42, SRZ ;  /* 0x00000000002a7805 */ /* 0x000fe4000001ff00 */
[----:B------:R-:W-:Y:S01]  /*b760*/  LEA R4, P3, R73, UR6, 0x1 ;  /* 0x0000000649047c11 */ /* 0x000fe2000f8608ff */
[----:B------:R-:W-:Y:S01]  /*b770*/  VIADD R8, R16, 0x40 ;  /* 0x0000004010087836 */ /* 0x000fe20000000000 */
[----:B------:R-:W-:Y:S02]  /*b780*/  LEA R6, P6, R72, UR8, 0x1 ;  /* 0x0000000848067c11 */ /* 0x000fe4000f8c08ff */
[----:B------:R-:W-:-:S02]  /*b790*/  ISETP.GE.AND P4, PT, R5, UR4, PT ;  /* 0x0000000405007c0c */ /* 0x000fc4000bf86270 */
[----:B------:R-:W-:Y:S01]  /*b7a0*/  LEA.HI.X R5, R73, UR7, R0, 0x1, P3 ;  /* 0x0000000749057c11 */ /* 0x000fe200098f0c00 */
[----:B------:R-:W-:Y:S01]  /*b7b0*/  VIADD R0, R16, 0x50 ;  /* 0x0000005010007836 */ /* 0x000fe20000000000 */
[----:B------:R-:W-:Y:S02]  /*b7c0*/  ISETP.GE.AND P3, PT, R7, UR4, PT ;  /* 0x0000000407007c0c */ /* 0x000fe4000bf66270 */
[----:B------:R-:W-:Y:S01]  /*b7d0*/  LEA.HI.X R7, R72, UR9, R3, 0x1, P6 ;  /* 0x0000000948077c11 */ /* 0x000fe2000b0f0c03 */
        /* <DEDUP_REMOVED lines=24> */
.L_x_5178:
[----:B------:R-:W-:Y:S05]  /*b960*/  BSYNC B1 ;  /* 0x0000000000017941 */ /* 0x000fea0003800000 */
.L_x_5177:
[----:B------:R-:W-:Y:S01]  /*b970*/  LOP3.LUT P2, RZ, R221, 0x4, RZ, 0xc0, !PT ;  /* 0x00000004ddff7812 */ /* 0x000fe2000784c0ff */
[----:B-----5:R-:W-:Y:S01]  /*b980*/  IMAD.MOV.U32 R3, RZ, RZ, R45 ;  /* 0x000000ffff037224 */ /* 0x020fe200078e002d */
[----:B------:R-:W-:Y:S01]  /*b990*/  IADD3 R57, R217, R14, RZ ;  /* 0x0000000ed9397210 */ /* 0x000fe20007ffe0ff */
[----:B-1----:R-:W-:Y:S01]  /*b9a0*/  IMAD.MOV.U32 R4, RZ, RZ, R50 ;  /* 0x000000ffff047224 */ /* 0x002fe200078e0032 */
[----:B------:R-:W-:Y:S01]  /*b9b0*/  MOV R0, R44 ;  /* 0x0000002c00007202 */ /* 0x000fe20000000f00 */
[----:B------:R-:W-:Y:S01]  /*b9c0*/  IMAD.MOV.U32 R6, RZ, RZ, R56 ;  /* 0x000000ffff067224 */ /* 0x000fe200078e0038 */
[----:B------:R-:W-:Y:S01]  /*b9d0*/  MOV R14, R144 ;  /* 0x00000090000e7202 */ /* 0x000fe20000000f00 */
[----:B------:R-:W-:Y:S01]  /*b9e0*/  IMAD R57, R57, 0x2, R18 ;  /* 0x0000000239397824 */ /* 0x000fe200078e0212 */
[----:B------:R-:W-:Y:S01]  /*b9f0*/  PRMT R72, R0, 0x5410, R3 ;  /* 0x0000541000487816 */ /* 0x000fe20000000003 */
[----:B------:R-:W-:Y:S01]  /*ba00*/  IMAD.MOV.U32 R3, RZ, RZ, R52 ;  /* 0x000000ffff037224 */ /* 0x000fe200078e0034 */
[----:B------:R-:W-:Y:S01]  /*ba10*/  PRMT R74, R4, 0x7610, R74 ;  /* 0x00007610044a7816 */ /* 0x000fe2000000004a */
[C---:B------:R-:W-:Y:S01]  /*ba20*/  VIADD R5, R57.reuse, 0x15400 ;  /* 0x0001540039057836 */ /* 0x040fe20000000000 */
[----:B------:R-:W-:Y:S01]  /*ba30*/  MOV R0, R51 ;  /* 0x0000003300007202 */ /* 0x000fe20000000f00 */
[----:B------:R-:W-:Y:S01]  /*ba40*/  IMAD.MOV.U32 R4, RZ, RZ, R53 ;  /* 0x000000ffff047224 */ /* 0x000fe200078e0035 */
[----:B------:R-:W-:Y:S01]  /*ba50*/  ULDC.64 UR4, c[0x0][0x3c8] ;  /* 0x0000f20000047ab9 */ /* 0x000fe20000000a00 */
        /* <DEDUP_REMOVED lines=20> */
[----:B------:R-:W-:Y:S01]  /*bba0*/  MOV R3, R69 ;  /* 0x0000004500037202 */ /* 0x000fe20000000f00 */
[----:B------:R-:W-:Y:S01]  /*bbb0*/  IMAD.MOV.U32 R71, RZ, RZ, R61 ;  /* 0x000000ffff477224 */ /* 0x000fe200078e003d */
[----:B------:R-:W-:Y:S01]  /*bbc0*/  PRMT R73, R4, 0x5410, R70 ;  /* 0x0000541004497816 */ /* 0x000fe20000000046 */
[----:B------:R-:W-:Y:S01]  /*bbd0*/  IMAD.MOV.U32 R70, RZ, RZ, R54 ;  /* 0x000000ffff467224 */ /* 0x000fe200078e0036 */
[----:B------:R-:W-:Y:S01]  /*bbe0*/  PRMT R84, R3, 0x7610, R84 ;  /* 0x0000761003547816 */ /* 0x000fe20000000054 */
[----:B------:R-:W1:Y:S01]  /*bbf0*/  @P2 LDC R0, c[0x0][0x42c] ;  /* 0x00010b00ff002b82 */ /* 0x000e620000000800 */
[----:B------:R-:W-:Y:S01]  /*bc00*/  IMAD.MOV.U32 R3, RZ, RZ, R48 ;  /* 0x000000ffff037224 */ /* 0x000fe200078e0030 */
[----:B------:R-:W-:Y:S01]  /*bc10*/  MOV R4, R49 ;  /* 0x0000003100047202 */ /* 0x000fe20000000f00 */
[----:B------:R-:W-:Y:S01]  /*bc20*/  IMAD.MOV.U32 R78, RZ, RZ, R25 ;  /* 0x000000ffff4e7224 */ /* 0x000fe200078e0019 */
[----:B------:R-:W-:Y:S01]  /*bc30*/  PRMT R77, R70, 0x7610, R77 ;  /* 0x00007610464d7816 */ /* 0x000fe2000000004d */
[----:B------:R-:W-:Y:S01]  /*bc40*/  IMAD.MOV.U32 R70, RZ, RZ, R60 ;  /* 0x000000ffff467224 */ /* 0x000fe200078e003c */
[----:B------:R-:W-:Y:S01]  /*bc50*/  PRMT R75, R3, 0x5410, R4 ;  /* 0x00005410034b7816 */ /* 0x000fe20000000004 */
[----:B------:R-:W-:-:S02]  /*bc60*/  IMAD R3, R213, 0x80, R204 ;  /* 0x00000080d5037824 */ /* 0x000fc400078e02cc */
[----:B------:R-:W-:Y:S01]  /*bc70*/  IMAD.MOV.U32 R4, RZ, RZ, R55 ;  /* 0x000000ffff047224 */ /* 0x000fe200078e0037 */
[----:B------:R-:W-:Y:S01]  /*bc80*/  PRMT R81, R70, 0x5410, R71 ;  /* 0x0000541046517816 */ /* 0x000fe20000000047 */
[----:B------:R-:W-:Y:S01]  /*bc90*/  IMAD.MOV.U32 R70, RZ, RZ, R66 ;  /* 0x000000ffff467224 */ /* 0x000fe200078e0042 */
[----:B------:R-:W-:Y:S01]  /*bca0*/  LEA R3, R234, R3, 0x6 ;  /* 0x00000003ea037211 */ /* 0x000fe200078e30ff */
[----:B------:R-:W-:Y:S01]  /*bcb0*/  IMAD.MOV.U32 R71, RZ, RZ, R67 ;  /* 0x000000ffff477224 */ /* 0x000fe200078e0043 */
[----:B------:R-:W-:Y:S01]  /*bcc0*/  PRMT R79, R79, 0x5410, R4 ;  /* 0x000054104f4f7816 */ /* 0x000fe20000000004 */
[----:B------:R-:W-:Y:S01]  /*bcd0*/  IMAD.MOV.U32 R4, RZ, RZ, R62 ;  /* 0x000000ffff047224 */ /* 0x000fe200078e003e */
[----:B------:R-:W-:Y:S02]  /*bce0*/  PRMT R87, R70, 0x7610, R87 ;  /* 0x0000761046577816 */ /* 0x000fe40000000057 */
[----:B------:R-:W-:Y:S01]  /*bcf0*/  PRMT R84, R84, 0x5410, R71 ;  /* 0x0000541054547816 */ /* 0x000fe20000000047 */
[----:B------:R-:W-:Y:S01]  /*bd00*/  IMAD.MOV.U32 R71, RZ, RZ, R24 ;  /* 0x000000ffff477224 */ /* 0x000fe200078e0018 */
[----:B------:R-:W-:-:S02]  /*bd10*/  PRMT R83, R83, 0x5410, R4 ;  /* 0x0000541053537816 */ /* 0x000fc40000000004 */
[----:B------:R-:W-:Y:S01]  /*bd20*/  MOV R4, R63 ;  /* 0x0000003f00047202 */ /* 0x000fe20000000f00 */
[----:B-1----:R-:W-:Y:S01]  /*bd30*/  @P2 IMAD.HI.U32 R0, R3, R0, RZ ;  /* 0x0000000003002227 */ /* 0x002fe200078e00ff */
[----:B------:R-:W-:Y:S02]  /*bd40*/  PRMT R71, R71, 0x5410, R78 ;  /* 0x0000541047477816 */ /* 0x000fe4000000004e */
[----:B------:R-:W-:Y:S02]  /*bd50*/  PRMT R82, R82, 0x5410, R4 ;  /* 0x0000541052527816 */ /* 0x000fe40000000004 */
[----:B0-----:R-:W-:Y:S01]  /*bd60*/  @P2 SHF.R.U32.HI R3, RZ, R5, R0 ;  /* 0x00000005ff032219 */ /* 0x001fe20000011600 */
[----:B------:R-:W-:Y:S01]  /*bd70*/  IMAD.MOV.U32 R0, RZ, RZ, R20 ;  /* 0x000000ffff007224 */ /* 0x000fe200078e0014 */
[----:B------:R-:W-:Y:S02]  /*bd80*/  MOV R4, R21 ;  /* 0x0000001500047202 */ /* 0x000fe40000000f00 */
[----:B------:R-:W-:Y:S01]  /*bd90*/  SHF.R.S32.HI R5, RZ, 0x1f, R3 ;  /* 0x0000001fff057819 */ /* 0x000fe20000011403 */
[----:B------:R-:W-:Y:S01]  /*bda0*/  IMAD.WIDE.U32 R6, R3, R10, R6 ;  /* 0x0000000a03067225 */ /* 0x000fe200078e0006 */
[----:B------:R-:W-:-:S03]  /*bdb0*/  PRMT R70, R4, 0x5410, R0 ;  /* 0x0000541004467816 */ /* 0x000fc60000000000 */
[C---:B------:R-:W-:Y:S02]  /*bdc0*/  IMAD R0, R5.reuse, R10, RZ ;  /* 0x0000000a05007224 */ /* 0x040fe400078e02ff */
[-C--:B------:R-:W-:Y:S02]  /*bdd0*/  IMAD R4, R5, R12.reuse, RZ ;  /* 0x0000000c05047224 */ /* 0x080fe400078e02ff */
[----:B------:R-:W-:-:S04]  /*bde0*/  IMAD.WIDE.U32 R14, R3, R12, R14 ;  /* 0x0000000c030e7225 */ /* 0x000fc800078e000e */
[C---:B------:R-:W-:Y:S01]  /*bdf0*/  IMAD R5, R3.reuse, R11, R0 ;  /* 0x0000000b03057224 */ /* 0x040fe200078e0200 */
[----:B------:R-:W-:Y:S01]  /*be00*/  LEA R0, P3, R14, UR6, 0x1 ;  /* 0x000000060e007c11 */ /* 0x000fe2000f8608ff */
[----:B------:R-:W-:Y:S01]  /*be10*/  IMAD R3, R3, R13, R4 ;  /* 0x0000000d03037224 */ /* 0x000fe200078e0204 */
[C---:B------:R-:W-:Y:S01]  /*be20*/  LEA R4, P2, R6.reuse, UR4, 0x1 ;  /* 0x0000000406047c11 */ /* 0x040fe2000f8408ff */
[----:B------:R-:W-:Y:S01]  /*be30*/  IMAD.IADD R5, R7, 0x1, R5 ;  /* 0x0000000107057824 */ /* 0x000fe200078e0205 */
[----:B------:R-:W-:Y:S01]  /*be40*/  UMOV UR4, 0xffffffff ;  /* 0xffffffff00047882 */ /* 0x000fe20000000000 */
[----:B------:R-:W-:Y:S01]  /*be50*/  IMAD.IADD R3, R15, 0x1, R3 ;  /* 0x000000010f037824 */ /* 0x000fe200078e0203 */
[----:B------:R-:W-:Y:S01]  /*be60*/  MOV R11, R31 ;  /* 0x0000001f000b7202 */ /* 0x000fe20000000f00 */
[----:B------:R-:W-:Y:S01]  /*be70*/  IMAD.MOV.U32 R10, RZ, RZ, R30 ;  /* 0x000000ffff0a7224 */ /* 0x000fe200078e001e */
[----:B------:R-:W-:Y:S02]  /*be80*/  LEA.HI.X R5, R6, UR5, R5, 0x1, P2 ;  /* 0x0000000506057c11 */ /* 0x000fe400090f0c05 */
[----:B------:R-:W-:-:S02]  /*be90*/  LEA.HI.X R3, R14, UR7, R3, 0x1, P3 ;  /* 0x000000070e037c11 */ /* 0x000fc400098f0c03 */
[----:B------:R-:W-:Y:S02]  /*bea0*/  PRMT R10, R10, 0x5410, R11 ;  /* 0x000054100a0a7816 */ /* 0x000fe4000000000b */
[----:B------:R-:W-:Y:S01]  /*beb0*/  LEA.HI R6, R230, R230, RZ, 0x1 ;  /* 0x000000e6e6067211 */ /* 0x000fe200078f08ff */
[----:B------:R-:W-:Y:S06]  /*bec0*/  BRA.DIV UR4, `(.L_x_5179) ;  /* 0x000001ee04807947 */ /* 0x000fec000b800000 */
.L_x_5405:
[----:B------:R-:W-:-:S03]  /*bed0*/  UMOV UR4, 0xffffffff ;  /* 0xffffffff00047882 */ /* 0x000fc60000000000 */
[----:B------:R-:W-:Y:S05]  /*bee0*/  BRA.DIV UR4, `(.L_x_5180) ;  /* 0x000001ee04a07947 */ /* 0x000fea000b800000 */
.L_x_5408:
[----:B------:R-:W-:-:S03]  /*bef0*/  UMOV UR4, 0xffffffff ;  /* 0xffffffff00047882 */ /* 0x000fc60000000000 */
[----:B------:R-:W-:Y:S05]  /*bf00*/  BRA.DIV UR4, `(.L_x_5181) ;  /* 0x000001ee04c07947 */ /* 0x000fea000b800000 */
.L_x_5411:
[----:B------:R-:W-:-:S03]  /*bf10*/  UMOV UR4, 0xffffffff ;  /* 0xffffffff00047882 */ /* 0x000fc60000000000 */
[----:B------:R-:W-:Y:S05]  /*bf20*/  BRA.DIV UR4, `(.L_x_5182) ;  /* 0x000001ee04e07947 */ /* 0x000fea000b800000 */
.L_x_5414:
[----:B------:R-:W-:-:S03]  /*bf30*/  UMOV UR4, 0xffffffff ;  /* 0xffffffff00047882 */ /* 0x000fc60000000000 */
[----:B------:R-:W-:Y:S05]  /*bf40*/  BRA.DIV UR4, `(.L_x_5183) ;  /* 0x000001f204007947 */ /* 0x000fea000b800000 */
.L_x_5417:
[----:B------:R-:W-:Y:S01]  /*bf50*/  UMOV UR4, 0xffffffff ;  /* 0xffffffff00047882 */ /* 0x000fe20000000000 */
[----:B------:R-:W-:Y:S02]  /*bf60*/  LOP3.LUT R5, R6, 0xfffffffe, RZ, 0xc0, !PT ;  /* 0xfffffffe06057812 */ /* 0x000fe400078ec0ff */
[----:B------:R-:W-:Y:S05]  /*bf70*/  BRA.DIV UR4, `(.L_x_5184) ;  /* 0x000001f2041c7947 */ /* 0x000fea000b800000 */
.L_x_5420:
[----:B------:R-:W-:Y:S01]  /*bf80*/  UMOV UR4, 0xffffffff ;  /* 0xffffffff00047882 */ /* 0x000fe20000000000 */
[----:B------:R-:W-:Y:S02]  /*bf90*/  IMAD.IADD R5, R230, 0x1, -R5 ;  /* 0x00000001e6057824 */ /* 0x000fe400078e0a05 */
[----:B------:R-:W-:Y:S05]  /*bfa0*/  BRA.DIV UR4, `(.L_x_5185) ;  /* 0x000001f204387947 */ /* 0x000fea000b800000 */
.L_x_5423:
[----:B------:R-:W-:Y:S01]  /*bfb0*/  UMOV UR4, 0xffffffff ;  /* 0xffffffff00047882 */ /* 0x000fe20000000000 */
[----:B------:R-:W-:Y:S02]  /*bfc0*/  SHF.L.U32 R5, R5, 0x1f, RZ ;  /* 0x0000001f05057819 */ /* 0x000fe400000006ff */
[----:B------:R-:W-:Y:S05]  /*bfd0*/  BRA.DIV UR4, `(.L_x_5186) ;  /* 0x000001f204547947 */ /* 0x000fea000b800000 */
.L_x_5426:
[----:B------:R-:W0:Y:S01]  /*bfe0*/  SYNCS.PHASECHK.TRANS64.TRYWAIT P2, [R18+URZ+0x36800], R5 ;  /* 0x03680005120075a7 */ /* 0x000e22000804017f */
[----:B------:R-:W-:Y:S01]  /*bff0*/  IMAD.MOV.U32 R3, RZ, RZ, R33 ;  /* 0x000000ffff037224 */ /* 0x000fe200078e0021 */
[----:B------:R-:W-:Y:S01]  /*c000*/  MOV R0, R32 ;  /* 0x0000002000007202 */ /* 0x000fe20000000f00 */
[----:B------:R-:W-:Y:S01]  /*c010*/  IMAD.MOV.U32 R4, RZ, RZ, R36 ;  /* 0x000000ffff047224 */ /* 0x000fe200078e0024 */
[----:B------:R-:W-:Y:S01]  /*c020*/  BSSY B1, `(.L_x_5187) ;  /* 0x000001a000017945 */ /* 0x000fe20003800000 */
        /* <DEDUP_REMOVED lines=13> */
[----:B------:R-:W-:Y:S02]  /*c100*/  IMAD.MOV.U32 R6, RZ, RZ, R28 ;  /* 0x000000ffff067224 */ /* 0x000fe400078e001c */
        /* <DEDUP_REMOVED lines=11> */
.L_x_5427:
[----:B------:R-:W-:Y:S05]  /*c1c0*/  BSYNC B1 ;  /* 0x0000000000017941 */ /* 0x000fea0003800000 */
.L_x_5187:
[----:B------:R-:W-:Y:S01]  /*c1d0*/  BSSY B1, `(.L_x_5189) ;  /* 0x000011c000017945 */ /* 0x000fe20003800000 */
[----:B------:R-:W-:Y:S02]  /*c1e0*/  PRMT R78, R78, 0x5410, R4 ;  /* 0x000054104e4e7816 */ /* 0x000fe40000000004 */
[----:B------:R-:W-:Y:S01]  /*c1f0*/  PRMT R79, R6, 0x7610, R79 ;  /* 0x00007610064f7816 */ /* 0x000fe2000000004f */
[----:B------:R-:W-:Y:S06]  /*c200*/  @P0 BRA `(.L_x_5190) ;  /* 0x0000001000600947 */ /* 0x000fec0003800000 */
        /* <DEDUP_REMOVED lines=56> */
.L_x_5192:
[----:B------:R-:W-:Y:S05]  /*c590*/  BSYNC B2 ;  /* 0x0000000000027941 */ /* 0x000fea0003800000 */
.L_x_5191:
[----:B------:R-:W-:Y:S04]  /*c5a0*/  BSSY B2, `(.L_x_5193) ;  /* 0x000002c000027945 */ /* 0x000fe80003800000 */
[----:B------:R-:W-:Y:S05]  /*c5b0*/  @P2 BRA `(.L_x_5194) ;  /* 0x0000000000a82947 */ /* 0x000fea0003800000 */
[----:B0-----:R-:W0:Y:S01]  /*c5c0*/  LDS.128 R4, [R56] ;  /* 0x0000000038047984 */ /* 0x001e220000000c00 */
[----:B------:R-:W-:Y:S01]  /*c5d0*/  SHF.R.U32.HI R68, RZ, 0x10, R63 ;  /* 0x00000010ff447819 */ /* 0x000fe2000001163f */
[--C-:B------:R-:W-:Y:S01]  /*c5e0*/  HADD2.F32 R66, -RZ, R83.reuse.H0_H0 ;  /* 0x20000053ff427230 */ /* 0x100fe20000004100 */
[--C-:B------:R-:W-:Y:S01]  /*c5f0*/  SHF.R.U32.HI R67, RZ, 0x10, R65.reuse ;  /* 0x00000010ff437819 */ /* 0x100fe20000011641 */
        /* <DEDUP_REMOVED lines=38> */
.L_x_5194:
[----:B------:R-:W-:Y:S05]  /*c860*/  BSYNC B2 ;  /* 0x0000000000027941 */ /* 0x000fea0003800000 */
.L_x_5193:
[----:B------:R-:W-:Y:S04]  /*c870*/  BSSY B2, `(.L_x_5195) ;  /* 0x000002c000027945 */ /* 0x000fe80003800000 */
[----:B------:R-:W-:Y:S05]  /*c880*/  @P3 BRA `(.L_x_5196) ;  /* 0x0000000000a83947 */ /* 0x000fea0003800000 */
[----:B01----:R-:W0:Y:S01]  /*c890*/  LDS.128 R4, [R57+0x19400] ;  /* 0x0194000039047984 */ /* 0x003e220000000c00 */
        /* <DEDUP_REMOVED lines=41> */
.L_x_5196:
[----:B------:R-:W-:Y:S05]  /*cb30*/  BSYNC B2 ;  /* 0x0000000000027941 */ /* 0x000fea0003800000 */
.L_x_5195:
[----:B------:R-:W-:Y:S04]  /*cb40*/  BSSY B2, `(.L_x_5197) ;  /* 0x000002c000027945 */ /* 0x000fe80003800000 */
[----:B------:R-:W-:Y:S05]  /*cb50*/  @P4 BRA `(.L_x_5198) ;  /* 0x0000000000a84947 */ /* 0x000fea0003800000 */
[----:B012---:R-:W0:Y:S01]  /*cb60*/  LDS.128 R4, [R56+0x4000] ;  /* 0x0040000038047984 */ /* 0x007e220000000c00 */
        /* <DEDUP_REMOVED lines=22> */
[----:B------:R-:W-:Y:S02]  /*ccd0*/  HADD2.F32 R55, -RZ, R79.H1_H1 ;  /* 0x3000004fff377230 */ /* 0x000fe40000004100 */
        /* <DEDUP_REMOVED lines=18> */
.L_x_5198:
[----:B------:R-:W-:Y:S05]  /*ce00*/  BSYNC B2 ;  /* 0x0000000000027941 */ /* 0x000fea0003800000 */
.L_x_5197:
[----:B------:R-:W-:Y:S04]  /*ce10*/  BSSY B2, `(.L_x_5199) ;  /* 0x000002c000027945 */ /* 0x000fe80003800000 */
[----:B------:R-:W-:Y:S05]  /*ce20*/  @P5 BRA `(.L_x_5200) ;  /* 0x0000000000a85947 */ /* 0x000fea0003800000 */
[----:B0123--:R-:W0:Y:S01]  /*ce30*/  LDS.128 R4, [R57+0x1d400] ;  /* 0x01d4000039047984 */ /* 0x00fe220000000c00 */
        /* <DEDUP_REMOVED lines=41> */
.L_x_5200:
[----:B------:R-:W-:Y:S05]  /*d0d0*/  BSYNC B2 ;  /* 0x0000000000027941 */ /* 0x000fea0003800000 */
.L_x_5199:
        /* <DEDUP_REMOVED lines=43> */
.L_x_5190:
[----:B------:R-:W-:Y:S05]  /*d390*/  BSYNC B1 ;  /* 0x0000000000017941 */ /* 0x000fea0003800000 */
.L_x_5189:
        /* <DEDUP_REMOVED lines=57> */
.L_x_5203:
[----:B------:R-:W-:Y:S05]  /*d730*/  BSYNC B1 ;  /* 0x0000000000017941 */ /* 0x000fea0003800000 */
.L_x_5202:
[----:B------:R-:W-:Y:S04]  /*d740*/  BSSY B1, `(.L_x_5204) ;  /* 0x000002c000017945 */ /* 0x000fe80003800000 */
[----:B------:R-:W-:Y:S05]  /*d750*/  @P1 BRA `(.L_x_5205) ;  /* 0x0000000000a81947 */ /* 0x000fea0003800000 */
[----:B0-----:R-:W0:Y:S01]  /*d760*/  LDS.128 R4, [R56+0x2000] ;  /* 0x0020000038047984 */ /* 0x001e220000000c00 */
        /* <DEDUP_REMOVED lines=41> */
.L_x_5205:
[----:B------:R-:W-:Y:S05]  /*da00*/  BSYNC B1 ;  /* 0x0000000000017941 */ /* 0x000fea0003800000 */
.L_x_5204:
[----:B------:R-:W-:Y:S04]  /*da10*/  BSSY B1, `(.L_x_5206) ;  /* 0x000002c000017945 */ /* 0x000fe80003800000 */
[----:B------:R-:W-:Y:S05]  /*da20*/  @P2 BRA `(.L_x_5207) ;  /* 0x0000000000a82947 */ /* 0x000fea0003800000 */
[----:B01----:R-:W0:Y:S01]  /*da30*/  LDS.128 R4, [R57+0x1b400] ;  /* 0x01b4000039047984 */ /* 0x003e220000000c00 */
[----:B------:R-:W-:Y:S01]  /*da40*/  SHF.R.U32.HI R14, RZ, 0x10, R33 ;  /* 0x00000010ff0e7819 */ /* 0x000fe20000011621 */
[----:B------:R-:W-:Y:S01]  /*da50*/  HADD2.F32 R36, -RZ, R13.H0_H0 ;  /* 0x2000000dff247230 */ /* 0x000fe20000004100 */
[----:B------:R-:W-:Y:S02]  /*da60*/  SHF.R.U32.HI R37, RZ, 0x10, R35 ;  /* 0x00000010ff257819 */ /* 0x000fe40000011623 */
[----:B------:R-:W-:Y:S02]  /*da70*/  SHF.R.U64 R43, R32, 0x10, R33 ;  /* 0x00000010202b7819 */ /* 0x000fe40000001221 */
        /* <DEDUP_REMOVED lines=19> */
[----:B------:R-:W-:Y:S02]  /*dbb0*/  HADD2.F32 R5, -RZ, R5.H1_H1 ;  /* 0x30000005ff057230 */ /* 0x000fe40000004100 */
        /* <DEDUP_REMOVED lines=17> */
.L_x_5207:
[----:B------:R-:W-:Y:S05]  /*dcd0*/  BSYNC B1 ;  /* 0x0000000000017941 */ /* 0x000fea0003800000 */
.L_x_5206:
[----:B------:R-:W-:Y:S04]  /*dce0*/  BSSY B1, `(.L_x_5208) ;  /* 0x000002c000017945 */ /* 0x000fe80003800000 */
[----:B------:R-:W-:Y:S05]  /*dcf0*/  @P3 BRA `(.L_x_5209) ;  /* 0x0000000000a83947 */ /* 0x000fea0003800000 */
[----:B012---:R-:W0:Y:S01]  /*dd00*/  LDS.128 R4, [R56+0x6000] ;  /* 0x0060000038047984 */ /* 0x007e220000000c00 */
[--C-:B------:R-:W-:Y:S01]  /*dd10*/  SHF.R.U64 R37, R30, 0x10, R31.reuse ;  /* 0x000000101e257819 */ /* 0x100fe2000000121f */
[----:B------:R-:W-:Y:S01]  /*dd20*/  HADD2.F32 R30, -RZ, R11.H0_H0 ;  /* 0x2000000bff1e7230 */ /* 0x000fe20000004100 */
[----:B------:R-:W-:Y:S02]  /*dd30*/  SHF.R.U32.HI R12, RZ, 0x10, R31 ;  /* 0x00000010ff0c7819 */ /* 0x000fe4000001161f */
[--C-:B------:R-:W-:Y:S02]  /*dd40*/  SHF.R.U32.HI R31, RZ, 0x10, R29.reuse ;  /* 0x00000010ff1f7819 */ /* 0x100fe4000001161d */
        /* <DEDUP_REMOVED lines=37> */
.L_x_5209:
[----:B------:R-:W-:Y:S05]  /*dfa0*/  BSYNC B1 ;  /* 0x0000000000017941 */ /* 0x000fea0003800000 */
.L_x_5208:
[----:B------:R-:W-:Y:S04]  /*dfb0*/  BSSY B1, `(.L_x_5210) ;  /* 0x000002c000017945 */ /* 0x000fe80003800000 */
[----:B------:R-:W-:Y:S05]  /*dfc0*/  @P4 BRA `(.L_x_5211) ;  /* 0x0000000000a84947 */ /* 0x000fea0003800000 */
[----:B0123--:R-:W0:Y:S01]  /*dfd0*/  LDS.128 R4, [R57+0x1f400] ;  /* 0x01f4000039047984 */ /* 0x00fe220000000c00 */
[--C-:B------:R-:W-:Y:S01]  /*dfe0*/  SHF.R.U64 R31, R24, 0x10, R25.reuse ;  /* 0x00000010181f7819 */ /* 0x100fe20000001219 */
[----:B------:R-:W-:Y:S01]  /*dff0*/  HADD2.F32 R14, -RZ, R71.H0_H0 ;  /* 0x20000047ff0e7230 */ /* 0x000fe20000004100 */
[----:B------:R-:W-:Y:S01]  /*e000*/  SHF.R.U32.HI R15, RZ, 0x10, R25 ;  /* 0x00000010ff0f7819 */ /* 0x000fe20000011619 */
[----:B------:R-:W-:Y:S01]  /*e010*/  HADD2.F32 R24, -RZ, R3.H0_H0 ;  /* 0x20000003ff187230 */ /* 0x000fe20000004100 */
[--C-:B------:R-:W-:Y:S01]  /*e020*/  SHF.R.U32.HI R25, RZ, 0x10, R27.reuse ;  /* 0x00000010ff197819 */ /* 0x100fe2000001161b */
[----:B------:R-:W-:Y:S01]  /*e030*/  HADD2.F32 R71, -RZ, R71.H1_H1 ;  /* 0x30000047ff477230 */ /* 0x000fe20000004100 */
        /* <DEDUP_REMOVED lines=19> */
[C---:B------:R-:W-:Y:S01]  /*e170*/  FFMA.FTZ R26, R7.reuse, R14, -R26 ;  /* 0x0000000e071a7223 */ /* 0x040fe2000001081a */
[----:B------:R-:W-:Y:S02]  /*e180*/  HADD2.F32 R4, -RZ, R29.H0_H0 ;  /* 0x2000001dff047230 */ /* 0x000fe40000004100 */
[----:B------:R-:W-:Y:S01]  /*e190*/  FFMA.FTZ R13, R7, R24, R28 ;  /* 0x00000018070d7223 */ /* 0x000fe2000001001c */
[----:B------:R-:W-:Y:S02]  /*e1a0*/  HADD2.F32 R3, -RZ, R31.H0_H0 ;  /* 0x2000001fff037230 */ /* 0x000fe40000004100 */
[-C--:B------:R-:W-:Y:S01]  /*e1b0*/  FMUL.FTZ R15, R11, R12.reuse ;  /* 0x0000000c0b0f7220 */ /* 0x080fe20000410000 */
[C---:B------:R-:W-:Y:S01]  /*e1c0*/  FFMA.FTZ R12, R10.reuse, R12, R25 ;  /* 0x0000000c0a0c7223 */ /* 0x040fe20000010019 */
[C---:B------:R-:W-:Y:S01]  /*e1d0*/  FMUL.FTZ R7, R5.reuse, R4 ;  /* 0x0000000405077220 */ /* 0x040fe20000410000 */
[----:B------:R-:W-:Y:S01]  /*e1e0*/  FMUL.FTZ R11, R5, R3 ;  /* 0x00000003050b7220 */ /* 0x000fe20000410000 */
[----:B------:R-:W-:-:S02]  /*e1f0*/  FFMA.FTZ R15, R10, R71, -R15 ;  /* 0x000000470a0f7223 */ /* 0x000fc4000001080f */
[----:B------:R-:W-:Y:S01]  /*e200*/  FFMA.FTZ R5, R6, R3, -R7 ;  /* 0x0000000306057223 */ /* 0x000fe20000010807 */
[----:B------:R-:W-:Y:S01]  /*e210*/  F2FP.F16.F32.PACK_AB R7, R30, R27 ;  /* 0x0000001b1e07723e */ /* 0x000fe200000000ff */
[----:B------:R-:W-:Y:S01]  /*e220*/  FFMA.FTZ R10, R6, R4, R11 ;  /* 0x00000004060a7223 */ /* 0x000fe2000001000b */
[----:B------:R-:W-:Y:S02]  /*e230*/  F2FP.F16.F32.PACK_AB R4, R13, R26 ;  /* 0x0000001a0d04723e */ /* 0x000fe400000000ff */
[----:B------:R-:W-:Y:S02]  /*e240*/  F2FP.F16.F32.PACK_AB R6, R12, R15 ;  /* 0x0000000f0c06723e */ /* 0x000fe400000000ff */
[----:B------:R-:W-:-:S05]  /*e250*/  F2FP.F16.F32.PACK_AB R5, R10, R5 ;  /* 0x000000050a05723e */ /* 0x000fca00000000ff */
[----:B------:R4:W-:Y:S02]  /*e260*/  STS.128 [R57+0x1f400], R4 ;  /* 0x01f4000439007388 */ /* 0x0009e40000000c00 */
.L_x_5211:
[----:B------:R-:W-:Y:S05]  /*e270*/  BSYNC B1 ;  /* 0x0000000000017941 */ /* 0x000fea0003800000 */
.L_x_5210:
[----:B------:R-:W-:Y:S05]  /*e280*/  @P5 BRA `(.L_x_5201) ;  /* 0x00000034009c5947 */ /* 0x000fea0003800000 */
[----:B01234-:R-:W0:Y:S01]  /*e290*/  LDS.128 R4, [R56+0xa000] ;  /* 0x00a0000038047984 */ /* 0x01fe220000000c00 */
        /* <DEDUP_REMOVED lines=18> */
[C---:B------:R-:W-:Y:S01]  /*e3c0*/  FMUL.FTZ R10, R4.reuse, R13 ;  /* 0x0000000d040a7220 */ /* 0x040fe20000410000 */
        /* <DEDUP_REMOVED lines=8> */
[----:B------:R-:W-:Y:S02]  /*e450*/  HADD2.F32 R0, -RZ, R24.H0_H0 ;  /* 0x20000018ff007230 */ /* 0x000fe40000004100 */
[CC--:B------:R-:W-:Y:S01]  /*e460*/  FMUL.FTZ R12, R8.reuse, R9.reuse ;  /* 0x00000009080c7220 */ /* 0x0c0fe20000410000 */
[----:B------:R-:W-:Y:S01]  /*e470*/  FMUL.FTZ R8, R8, R70 ;  /* 0x0000004608087220 */ /* 0x000fe20000410000 */
[C---:B------:R-:W-:Y:S01]  /*e480*/  FMUL.FTZ R11, R5.reuse, R4 ;  /* 0x00000004050b7220 */ /* 0x040fe20000410000 */
[----:B------:R-:W-:Y:S01]  /*e490*/  FMUL.FTZ R13, R5, R0 ;  /* 0x00000000050d7220 */ /* 0x000fe20000410000 */
[C---:B------:R-:W-:Y:S02]  /*e4a0*/  FFMA.FTZ R12, R7.reuse, R70, -R12 ;  /* 0x00000046070c7223 */ /* 0x040fe4000001080c */
[C---:B------:R-:W-:Y:S01]  /*e4b0*/  FFMA.FTZ R5, R6.reuse, R0, -R11 ;  /* 0x0000000006057223 */ /* 0x040fe2000001080b */
[----:B------:R-:W-:Y:S01]  /*e4c0*/  FFMA.FTZ R9, R7, R9, R8 ;  /* 0x0000000907097223 */ /* 0x000fe20000010008 */
[----:B------:R-:W-:Y:S01]  /*e4d0*/  FFMA.FTZ R0, R6, R4, R13 ;  /* 0x0000000406007223 */ /* 0x000fe2000001000d */
[----:B------:R-:W-:-:S02]  /*e4e0*/  F2FP.F16.F32.PACK_AB R7, R15, R20 ;  /* 0x000000140f07723e */ /* 0x000fc400000000ff */
[----:B------:R-:W-:Y:S02]  /*e4f0*/  F2FP.F16.F32.PACK_AB R4, R3, R10 ;  /* 0x0000000a0304723e */ /* 0x000fe400000000ff */
[----:B------:R-:W-:Y:S02]  /*e500*/  F2FP.F16.F32.PACK_AB R6, R9, R12 ;  /* 0x0000000c0906723e */ /* 0x000fe400000000ff */
[----:B------:R-:W-:-:S05]  /*e510*/  F2FP.F16.F32.PACK_AB R5, R0, R5 ;  /* 0x000000050005723e */ /* 0x000fca00000000ff */
[----:B------:R0:W-:Y:S01]  /*e520*/  STS.128 [R56+0xa000], R4 ;  /* 0x00a0000438007388 */ /* 0x0001e20000000c00 */
[----:B------:R-:W-:Y:S05]  /*e530*/  BRA `(.L_x_5201) ;  /* 0x0000003000f07947 */ /* 0x000fea0003800000 */
.L_x_5174:
[----:B------:R-:W-:Y:S01]  /*e540*/  IMAD.MOV.U32 R9, RZ, RZ, R77 ;  /* 0x000000ffff097224 */ /* 0x000fe200078e004d */
[-C--:B------:R-:W-:Y:S01]  /*e550*/  ISETP.GE.AND P0, PT, R204, R8.reuse, PT ;  /* 0x00000008cc00720c */ /* 0x080fe20003f06270 */
[----:B------:R-:W0:Y:S01]  /*e560*/  LDC R77, c[0x0][0x428] ;  /* 0x00010a00ff4d7b82 */ /* 0x000e220000000800 */
[----:B------:R-:W-:Y:S01]  /*e570*/  BSSY B1, `(.L_x_5212) ;  /* 0x000003d000017945 */ /* 0x000fe20003800000 */
[----:B------:R-:W-:Y:S01]  /*e580*/  ISETP.GE.AND P1, PT, R231, R8, PT ;  /* 0x00000008e700720c */ /* 0x000fe20003f26270 */
[----:B------:R-:W-:Y:S01]  /*e590*/  IMAD.MOV.U32 R15, RZ, RZ, R75 ;  /* 0x000000ffff0f7224 */ /* 0x000fe200078e004b */
[----:B------:R-:W-:Y:S01]  /*e5a0*/  MOV R14, R56 ;  /* 0x00000038000e7202 */ /* 0x000fe20000000f00 */
        /* <DEDUP_REMOVED lines=40> */
[----:B------:R-:W-:Y:S02]  /*e830*/  CS2R R60, SRZ ;  /* 0x00000000003c7805 */ /* 0x000fe4000001ff00 */
[----:B------:R-:W-:-:S02]  /*e840*/  ISETP.GE.AND P2, PT, R22, UR4, PT ;  /* 0x0000000416007c0c */ /* 0x000fc4000bf46270 */
        /* <DEDUP_REMOVED lines=15> */
.L_x_5213:
[----:B------:R-:W-:Y:S05]  /*e940*/  BSYNC B1 ;  /* 0x0000000000017941 */ /* 0x000fea0003800000 */
.L_x_5212:
[----:B------:R-:W-:Y:S01]  /*e950*/  BSSY B1, `(.L_x_5214) ;  /* 0x0000026000017945 */ /* 0x000fe20003800000 */
[----:B-----5:R-:W-:Y:S01]  /*e960*/  IMAD.MOV.U32 R74, RZ, RZ, R4 ;  /* 0x000000ffff4a7224 */ /* 0x020fe200078e0004 */
[----:B------:R-:W-:Y:S01]  /*e970*/  MOV R76, R6 ;  /* 0x00000006004c7202 */ /* 0x000fe20000000f00 */
[----:B------:R-:W-:Y:S01]  /*e980*/  IMAD.MOV.U32 R75, RZ, RZ, R5 ;  /* 0x000000ffff4b7224 */ /* 0x000fe200078e0005 */
[----:B0-----:R-:W-:Y:S01]  /*e990*/  CS2R R66, SRZ ;  /* 0x0000000000427805 */ /* 0x001fe2000001ff00 */
[----:B------:R-:W-:Y:S06]  /*e9a0*/  @P1 BRA `(.L_x_5215) ;  /* 0x0000000000801947 */ /* 0x000fec0003800000 */
[----:B------:R-:W-:Y:S01]  /*e9b0*/  IADD3 R73, P2, P3, R68, R73, R83 ;  /* 0x0000004944497210 */ /* 0x000fe20007b5e053 */
[----:B------:R-:W-:Y:S01]  /*e9c0*/  ULDC.64 UR4, c[0x0][0x3c8] ;  /* 0x0000f20000047ab9 */ /* 0x000fe20000000a00 */
[----:B------:R-:W-:Y:S01]  /*e9d0*/  IADD3 R72, P4, P5, R69, R72, R84 ;  /* 0x0000004845487210 */ /* 0x000fe20007d9e054 */
[----:B------:R-:W-:Y:S01]  /*e9e0*/  ULDC.64 UR6, c[0x0][0x3e0] ;  /* 0x0000f80000067ab9 */ /* 0x000fe20000000a00 */
[----:B------:R-:W-:Y:S02]  /*e9f0*/  IADD3.X R0, R80, R71, R81, P2, P3 ;  /* 0x0000004750007210 */ /* 0x000fe400017e6451 */
        /* <DEDUP_REMOVED lines=27> */
.L_x_5215:
[----:B------:R-:W-:Y:S05]  /*ebb0*/  BSYNC B1 ;  /* 0x0000000000017941 */ /* 0x000fea0003800000 */
.L_x_5214:
[----:B------:R-:W-:Y:S01]  /*ebc0*/  IMAD.MOV.U32 R3, RZ, RZ, R24 ;  /* 0x000000ffff037224 */ /* 0x000fe200078e0018 */
[----:B------:R-:W-:Y:S01]  /*ebd0*/  ISETP.NE.AND P2, PT, R77, 0x1, PT ;  /* 0x000000014d00780c */ /* 0x000fe20003f45270 */
[----:B0-----:R-:W-:Y:S01]  /*ebe0*/  IMAD.MOV.U32 R20, RZ, RZ, R25 ;  /* 0x000000ffff147224 */ /* 0x001fe200078e0019 */
        /* <DEDUP_REMOVED lines=17> */
[----:B-----5:R-:W-:Y:S01]  /*ed00*/  IMAD.MOV.U32 R71, RZ, RZ, R43 ;  /* 0x000000ffff477224 */ /* 0x020fe200078e002b */
[----:B------:R-:W-:Y:S01]  /*ed10*/  PRMT R74, R0, 0x5410, R20 ;  /* 0x00005410004a7816 */ /* 0x000fe20000000014 */
[----:B------:R-:W-:Y:S01]  /*ed20*/  IMAD.MOV.U32 R20, RZ, RZ, R32 ;  /* 0x000000ffff147224 */ /* 0x000fe200078e0020 */
[----:B------:R-:W1:Y:S01]  /*ed30*/  @P2 LDC R0, c[0x0][0x42c] ;  /* 0x00010b00ff002b82 */ /* 0x000e620000000800 */
[----:B------:R-:W-:Y:S01]  /*ed40*/  PRMT R75, R3, 0x7610, R75 ;  /* 0x00007610034b7816 */ /* 0x000fe2000000004b */
[----:B------:R-:W-:Y:S01]  /*ed50*/  IMAD.MOV.U32 R3, RZ, RZ, R31 ;  /* 0x000000ffff037224 */ /* 0x000fe200078e001f */
[----:B------:R-:W-:Y:S01]  /*ed60*/  PRMT R83, R68, 0x7610, R83 ;  /* 0x0000761044537816 */ /* 0x000fe20000000053 */
[----:B------:R-:W-:Y:S01]  /*ed70*/  IMAD.MOV.U32 R68, RZ, RZ, R38 ;  /* 0x000000ffff447224 */ /* 0x000fe200078e0026 */
[----:B------:R-:W-:Y:S01]  /*ed80*/  PRMT R89, R89, 0x5410, R20 ;  /* 0x0000541059597816 */ /* 0x000fe20000000014 */
[----:B------:R-:W-:Y:S01]  /*ed90*/  IMAD.MOV.U32 R20, RZ, RZ, R35 ;  /* 0x000000ffff147224 */ /* 0x000fe200078e0023 */
[----:B------:R-:W-:Y:S01]  /*eda0*/  PRMT R75, R75, 0x5410, R3 ;  /* 0x000054104b4b7816 */ /* 0x000fe20000000003 */
[----:B------:R-:W-:Y:S01]  /*edb0*/  ULDC.64 UR4, c[0x0][0x3c8] ;  /* 0x0000f20000047ab9 */ /* 0x000fe20000000a00 */
[----:B------:R-:W-:Y:S01]  /*edc0*/  MOV R3, R34 ;  /* 0x0000002200037202 */ /* 0x000fe20000000f00 */
[----:B------:R-:W-:Y:S01]  /*edd0*/  ULDC.64 UR6, c[0x0][0x3e0] ;  /* 0x0000f80000067ab9 */ /* 0x000fe20000000a00 */
[----:B------:R-:W-:-:S02]  /*ede0*/  PRMT R87, R87, 0x5410, R20 ;  /* 0x0000541057577816 */ /* 0x000fc40000000014 */
[----:B------:R-:W-:Y:S01]  /*edf0*/  PRMT R88, R3, 0x7610, R88 ;  /* 0x0000761003587816 */ /* 0x000fe20000000058 */
[----:B------:R-:W-:Y:S01]  /*ee00*/  IMAD R3, R213, 0x80, R204 ;  /* 0x00000080d5037824 */ /* 0x000fe200078e02cc */
[----:B------:R-:W-:Y:S02]  /*ee10*/  MOV R20, R37 ;  /* 0x0000002500147202 */ /* 0x000fe40000000f00 */
[----:B------:R-:W-:Y:S01]  /*ee20*/  PRMT R84, R68, 0x5410, R69 ;  /* 0x0000541044547816 */ /* 0x000fe20000000045 */
[----:B------:R-:W-:Y:S01]  /*ee30*/  IMAD R3, R234, 0x40, R3 ;  /* 0x00000040ea037824 */ /* 0x000fe200078e0203 */
[----:B------:R-:W-:Y:S01]  /*ee40*/  PRMT R83, R83, 0x5410, R20 ;  /* 0x0000541053537816 */ /* 0x000fe20000000014 */
[----:B------:R-:W-:Y:S01]  /*ee50*/  IMAD.MOV.U32 R68, RZ, RZ, R62 ;  /* 0x000000ffff447224 */ /* 0x000fe200078e003e */
[----:B------:R-:W-:Y:S01]  /*ee60*/  MOV R20, R60 ;  /* 0x0000003c00147202 */ /* 0x000fe20000000f00 */
        /* <DEDUP_REMOVED lines=8> */
[----:B------:R-:W-:Y:S01]  /*eef0*/  PRMT R76, R76, 0x5410, R20 ;  /* 0x000054104c4c7816 */ /* 0x000fe20000000014 */
[----:B------:R-:W-:Y:S01]  /*ef00*/  IMAD.MOV.U32 R20, RZ, RZ, R41 ;  /* 0x000000ffff147224 */ /* 0x000fe200078e0029 */
[----:B------:R-:W-:Y:S01]  /*ef10*/  SHF.R.S32.HI R21, RZ, 0x1f, R3 ;  /* 0x0000001fff157819 */ /* 0x000fe20000011403 */
[----:B------:R-:W-:Y:S01]  /*ef20*/  IMAD.WIDE.U32 R14, R3, R10, R14 ;  /* 0x0000000a030e7225 */ /* 0x000fe200078e000e */
[----:B------:R-:W-:-:S02]  /*ef30*/  PRMT R70, R68, 0x5410, R71 ;  /* 0x0000541044467816 */ /* 0x000fc40000000047 */
[----:B------:R-:W-:Y:S01]  /*ef40*/  PRMT R69, R0, 0x5410, R20 ;  /* 0x0000541000457816 */ /* 0x000fe20000000014 */
[C---:B------:R-:W-:Y:S01]  /*ef50*/  IMAD R0, R21.reuse, R10, RZ ;  /* 0x0000000a15007224 */ /* 0x040fe200078e02ff */
[----:B------:R-:W-:Y:S01]  /*ef60*/  MOV R10, R44 ;  /* 0x0000002c000a7202 */ /* 0x000fe20000000f00 */
[-C--:B------:R-:W-:Y:S02]  /*ef70*/  IMAD R68, R21, R12.reuse, RZ ;  /* 0x0000000c15447224 */ /* 0x080fe400078e02ff */
[C---:B------:R-:W-:Y:S01]  /*ef80*/  IMAD.WIDE.U32 R20, R3.reuse, R12, R8 ;  /* 0x0000000c03147225 */ /* 0x040fe200078e0008 */
[----:B------:R-:W-:Y:S01]  /*ef90*/  LEA R8, P2, R14, UR4, 0x1 ;  /* 0x000000040e087c11 */ /* 0x000fe2000f8408ff */
[----:B------:R-:W-:Y:S02]  /*efa0*/  UMOV UR4, 0xffffffff ;  /* 0xffffffff00047882 */ /* 0x000fe40000000000 */
[C---:B------:R-:W-:Y:S01]  /*efb0*/  IMAD R9, R3.reuse, R11, R0 ;  /* 0x0000000b03097224 */ /* 0x040fe200078e0200 */
[----:B------:R-:W-:Y:S01]  /*efc0*/  LEA R0, P3, R20, UR6, 0x1 ;  /* 0x0000000614007c11 */ /* 0x000fe2000f8608ff */
[----:B------:R-:W-:-:S02]  /*efd0*/  IMAD R3, R3, R13, R68 ;  /* 0x0000000d03037224 */ /* 0x000fc400078e0244 */
[----:B------:R-:W-:Y:S02]  /*efe0*/  IMAD.IADD R9, R15, 0x1, R9 ;  /* 0x000000010f097824 */ /* 0x000fe400078e0209 */
[----:B------:R-:W-:Y:S02]  /*eff0*/  IMAD.IADD R3, R21, 0x1, R3 ;  /* 0x0000000115037824 */ /* 0x000fe400078e0203 */
[----:B------:R-:W-:Y:S01]  /*f000*/  IMAD.MOV.U32 R11, RZ, RZ, R45 ;  /* 0x000000ffff0b7224 */ /* 0x000fe200078e002d */
[----:B------:R-:W-:Y:S02]  /*f010*/  LEA.HI.X R9, R14, UR5, R9, 0x1, P2 ;  /* 0x000000050e097c11 */ /* 0x000fe400090f0c09 */
[----:B------:R-:W-:Y:S02]  /*f020*/  LEA.HI.X R3, R20, UR7, R3, 0x1, P3 ;  /* 0x0000000714037c11 */ /* 0x000fe400098f0c03 */
[----:B------:R-:W-:Y:S02]  /*f030*/  PRMT R68, R10, 0x5410, R11 ;  /* 0x000054100a447816 */ /* 0x000fe4000000000b */
[----:B------:R-:W-:Y:S01]  /*f040*/  LEA.HI R10, R230, R230, RZ, 0x1 ;  /* 0x000000e6e60a7211 */ /* 0x000fe200078f08ff */
[----:B------:R-:W-:Y:S06]  /*f050*/  BRA.DIV UR4, `(.L_x_5216) ;  /* 0x000001c204707947 */ /* 0x000fec000b800000 */
.L_x_5430:
[----:B------:R-:W-:-:S03]  /*f060*/  UMOV UR4, 0xffffffff ;  /* 0xffffffff00047882 */ /* 0x000fc60000000000 */
[----:B------:R-:W-:Y:S05]  /*f070*/  BRA.DIV UR4, `(.L_x_5217) ;  /* 0x000001c204907947 */ /* 0x000fea000b800000 */
.L_x_5433:
[----:B------:R-:W-:-:S03]  /*f080*/  UMOV UR4, 0xffffffff ;  /* 0xffffffff00047882 */ /* 0x000fc60000000000 */
[----:B------:R-:W-:Y:S05]  /*f090*/  BRA.DIV UR4, `(.L_x_5218) ;  /* 0x000001c204b07947 */ /* 0x000fea000b800000 */
.L_x_5436:
[----:B------:R-:W-:-:S03]  /*f0a0*/  UMOV UR4, 0xffffffff ;  /* 0xffffffff00047882 */ /* 0x000fc60000000000 */
[----:B------:R-:W-:Y:S05]  /*f0b0*/  BRA.DIV UR4, `(.L_x_5219) ;  /* 0x000001c204d07947 */ /* 0x000fea000b800000 */
.L_x_5439:
[----:B------:R-:W-:-:S03]  /*f0c0*/  UMOV UR4, 0xffffffff ;  /* 0xffffffff00047882 */ /* 0x000fc60000000000 */
[----:B------:R-:W-:Y:S05]  /*f0d0*/  BRA.DIV UR4, `(.L_x_5220) ;  /* 0x000001c204f07947 */ /* 0x000fea000b800000 */
.L_x_5442:
[----:B------:R-:W-:Y:S01]  /*f0e0*/  UMOV UR4, 0xffffffff ;  /* 0xffffffff00047882 */ /* 0x000fe20000000000 */
[----:B------:R-:W-:Y:S02]  /*f0f0*/  LOP3.LUT R9, R10, 0xfffffffe, RZ, 0xc0, !PT ;  /* 0xfffffffe0a097812 */ /* 0x000fe400078ec0ff */
[----:B------:R-:W-:Y:S05]  /*f100*/  BRA.DIV UR4, `(.L_x_5221) ;  /* 0x000001c6040c7947 */ /* 0x000fea000b800000 */
.L_x_5445:
[----:B------:R-:W-:Y:S01]  /*f110*/  UMOV UR4, 0xffffffff ;  /* 0xffffffff00047882 */ /* 0x000fe20000000000 */
[----:B------:R-:W-:Y:S02]  /*f120*/  IADD3 R9, R230, -R9, RZ ;  /* 0x80000009e6097210 */ /* 0x000fe40007ffe0ff */
[----:B------:R-:W-:Y:S05]  /*f130*/  BRA.DIV UR4, `(.L_x_5222) ;  /* 0x000001c604287947 */ /* 0x000fea000b800000 */
.L_x_5448:
[----:B------:R-:W-:Y:S01]  /*f140*/  UMOV UR4, 0xffffffff ;  /* 0xffffffff00047882 */ /* 0x000fe20000000000 */
[----:B------:R-:W-:Y:S02]  /*f150*/  SHF.L.U32 R9, R9, 0x1f, RZ ;  /* 0x0000001f09097819 */ /* 0x000fe400000006ff */
[----:B------:R-:W-:Y:S05]  /*f160*/  BRA.DIV UR4, `(.L_x_5223) ;  /* 0x000001c604447947 */ /* 0x000fea000b800000 */
.L_x_5451:
[----:B------:R-:W0:Y:S01]  /*f170*/  SYNCS.PHASECHK.TRANS64.TRYWAIT P2, [R18+URZ+0x36800], R9 ;  /* 0x03680009120075a7 */ /* 0x000e22000804017f */
[----:B------:R-:W-:Y:S01]  /*f180*/  IMAD.MOV.U32 R0, RZ, RZ, R46 ;  /* 0x000000ffff007224 */ /* 0x000fe200078e002e */
[----:B------:R-:W-:Y:S01]  /*f190*/  MOV R10, R49 ;  /* 0x00000031000a7202 */ /* 0x000fe20000000f00 */
[----:B------:R-:W-:Y:S01]  /*f1a0*/  IMAD.MOV.U32 R3, RZ, RZ, R47 ;  /* 0x000000ffff037224 */ /* 0x000fe200078e002f */
[----:B------:R-:W-:Y:S01]  /*f1b0*/  MOV R11, R53 ;  /* 0x00000035000b7202 */ /* 0x000fe20000000f00 */
[----:B------:R-:W-:Y:S01]  /*f1c0*/  IMAD.MOV.U32 R8, RZ, RZ, R48 ;  /* 0x000000ffff087224 */ /* 0x000fe200078e0030 */
[----:B------:R-:W-:Y:S01]  /*f1d0*/  MOV R12, R57 ;  /* 0x00000039000c7202 */ /* 0x000fe20000000f00 */
[----:B------:R-:W-:Y:S01]  /*f1e0*/  BSSY B1, `(.L_x_5224) ;  /* 0x0000016000017945 */ /* 0x000fe20003800000 */
[----:B------:R-:W-:Y:S01]  /*f1f0*/  PRMT R71, R0, 0x5410, R3 ;  /* 0x0000541000477816 */ /* 0x000fe20000000003 */
[----:B------:R-:W-:Y:S01]  /*f200*/  IMAD.MOV.U32 R3, RZ, RZ, R50 ;  /* 0x000000ffff037224 */ /* 0x000fe200078e0032 */
[----:B------:R-:W-:Y:S01]  /*f210*/  PRMT R0, R8, 0x5410, R10 ;  /* 0x0000541008007816 */ /* 0x000fe2000000000a */
[----:B------:R-:W-:-:S02]  /*f220*/  IMAD.MOV.U32 R8, RZ, RZ, R51 ;  /* 0x000000ffff087224 */ /* 0x000fc400078e0033 */
[----:B------:R-:W-:-:S03]  /*f230*/  IMAD.MOV.U32 R10, RZ, RZ, R52 ;  /* 0x000000ffff0a7224 */ /* 0x000fc600078e0034 */
        /* <DEDUP_REMOVED lines=15> */
[----:B0-----:R-:W-:Y:S06]  /*f330*/  @!P2 BRA `(.L_x_5225) ;  /* 0x000001c000f8a947 */ /* 0x001fec0003800000 */
.L_x_5452:
[----:B------:R-:W-:Y:S05]  /*f340*/  BSYNC B1 ;  /* 0x0000000000017941 */ /* 0x000fea0003800000 */
.L_x_5224:
        /* <DEDUP_REMOVED lines=15> */
[----:B------:R-:W-:Y:S02]  /*f440*/  LOP3.LUT R8, R9, R216, RZ, 0x3c, !PT ;  /* 0x000000d809087212 */ /* 0x000fe400078e3cff */
[----:B------:R-:W-:Y:S02]  /*f450*/  LEA.HI R11, R11, R10, RZ, 0x3 ;  /* 0x0000000a0b0b7211 */ /* 0x000fe400078f18ff */
[----:B------:R-:W-:-:S02]  /*f460*/  LOP3.LUT R9, R211, 0x38, R12, 0xf8, !PT ;  /* 0x00000038d3097812 */ /* 0x000fc400078ef80c */
[----:B------:R-:W-:Y:S01]  /*f470*/  IADD3 R85, R217, R8, RZ ;  /* 0x00000008d9557210 */ /* 0x000fe20007ffe0ff */
[----:B------:R-:W-:Y:S01]  /*f480*/  IMAD.SHL.U32 R11, R11, 0x400, RZ ;  /* 0x000004000b0b7824 */ /* 0x000fe200078e00ff */
[----:B------:R-:W-:Y:S02]  /*f490*/  LOP3.LUT R13, R9, R216, RZ, 0x3c, !PT ;  /* 0x000000d8090d7212 */ /* 0x000fe400078e3cff */
[--C-:B------:R-:W-:Y:S01]  /*f4a0*/  SHF.R.U64 R32, R32, 0x10, R33.reuse ;  /* 0x0000001020207819 */ /* 0x100fe20000001221 */
[----:B------:R-:W-:Y:S01]  /*f4b0*/  IMAD R85, R85, 0x2, R18 ;  /* 0x0000000255557824 */ /* 0x000fe200078e0212 */
[----:B------:R-:W-:Y:S02]  /*f4c0*/  LOP3.LUT R12, R11, 0x7fffe000, RZ, 0xc0, !PT ;  /* 0x7fffe0000b0c7812 */ /* 0x000fe400078ec0ff */
[----:B------:R-:W-:Y:S02]  /*f4d0*/  SHF.R.U32.HI R91, RZ, 0x10, R33 ;  /* 0x00000010ff5b7819 */ /* 0x000fe40000011621 */
[----:B------:R-:W-:Y:S01]  /*f4e0*/  IADD3 R13, R13, R12, R217 ;  /* 0x0000000c0d0d7210 */ /* 0x000fe20007ffe0d9 */
[----:B------:R-:W0:Y:S01]  /*f4f0*/  LDS.128 R8, [R85+0x15400] ;  /* 0x0154000055087984 */ /* 0x000e220000000c00 */
[----:B------:R-:W-:-:S02]  /*f500*/  SHF.R.U32.HI R93, RZ, 0x10, R5 ;  /* 0x00000010ff5d7819 */ /* 0x000fc40000011605 */
[----:B------:R-:W-:Y:S01]  /*f510*/  SHF.R.U64 R100, R4, 0x10, R5 ;  /* 0x0000001004647819 */ /* 0x000fe20000001205 */
[----:B------:R-:W-:Y:S01]  /*f520*/  IMAD R86, R13, 0x2, R18 ;  /* 0x000000020d567824 */ /* 0x000fe200078e0212 */
[--C-:B------:R-:W-:Y:S01]  /*f530*/  SHF.R.U64 R102, R34, 0x10, R35.reuse ;  /* 0x0000001022667819 */ /* 0x100fe20000001223 */
[----:B------:R-:W-:Y:S01]  /*f540*/  HADD2.F32 R93, -RZ, R93.H0_H0 ;  /* 0x2000005dff5d7230 */ /* 0x000fe20000004100 */
[----:B------:R-:W-:Y:S02]  /*f550*/  SHF.R.U32.HI R101, RZ, 0x10, R35 ;  /* 0x00000010ff657819 */ /* 0x000fe40000011623 */
[----:B------:R-:W1:Y:S01]  /*f560*/  LDS.128 R12, [R86+0x15400] ;  /* 0x01540000560c7984 */ /* 0x000e620000000c00 */
[--C-:B------:R-:W-:Y:S02]  /*f570*/  SHF.R.U64 R99, R6, 0x10, R7.reuse ;  /* 0x0000001006637819 */ /* 0x100fe40000001207 */
[----:B------:R-:W-:Y:S01]  /*f580*/  SHF.R.U32.HI R97, RZ, 0x10, R7 ;  /* 0x00000010ff617819 */ /* 0x000fe20000011607 */
[----:B0-----:R-:W-:-:S02]  /*f590*/  HADD2.F32 R5, -RZ, R9.H0_H0 ;  /* 0x20000009ff057230 */ /* 0x001fc40000004100 */
[----:B------:R-:W-:Y:S02]  /*f5a0*/  HADD2.F32 R9, -RZ, R9.H1_H1 ;  /* 0x30000009ff097230 */ /* 0x000fe40000004100 */
[----:B------:R-:W-:Y:S02]  /*f5b0*/  HADD2.F32 R4, -RZ, R8.H0_H0 ;  /* 0x20000008ff047230 */ /* 0x000fe40000004100 */
[----:B------:R-:W-:Y:S02]  /*f5c0*/  HADD2.F32 R6, -RZ, R10.H0_H0 ;  /* 0x2000000aff067230 */ /* 0x000fe40000004100 */
[----:B------:R-:W-:Y:S02]  /*f5d0*/  HADD2.F32 R7, -RZ, R11.H0_H0 ;  /* 0x2000000bff077230 */ /* 0x000fe40000004100 */
[--C-:B-1----:R-:W-:Y:S02]  /*f5e0*/  HADD2.F32 R33, -RZ, R13.reuse.H0_H0 ;  /* 0x2000000dff217230 */ /* 0x102fe40000004100 */
[----:B------:R-:W-:-:S02]  /*f5f0*/  HADD2.F32 R34, -RZ, R13.H1_H1 ;  /* 0x3000000dff227230 */ /* 0x000fc40000004100 */
[----:B------:R-:W-:Y:S02]  /*f600*/  HADD2.F32 R13, -RZ, R12.H0_H0 ;  /* 0x2000000cff0d7230 */ /* 0x000fe40000004100 */
[C---:B------:R-:W-:Y:S01]  /*f610*/  FMUL.FTZ R96, R33.reuse, R94 ;  /* 0x0000005e21607220 */ /* 0x040fe20000410000 */
[-C--:B------:R-:W-:Y:S01]  /*f620*/  FMUL.FTZ R98, R33, R92.reuse ;  /* 0x0000005c21627220 */ /* 0x080fe20000410000 */
[----:B------:R-:W-:Y:S02]  /*f630*/  HADD2.F32 R33, -RZ, R91.H0_H0 ;  /* 0x2000005bff217230 */ /* 0x000fe40000004100 */
[----:B------:R-:W-:Y:S01]  /*f640*/  FFMA.FTZ R96, R5, R92, -R96 ;  /* 0x0000005c05607223 */ /* 0x000fe20000010860 */
[--C-:B------:R-:W-:Y:S02]  /*f650*/  HADD2.F32 R91, -RZ, R89.reuse.H0_H0 ;  /* 0x20000059ff5b7230 */ /* 0x100fe40000004100 */
[----:B------:R-:W-:Y:S01]  /*f660*/  FMUL.FTZ R92, R34, R93 ;  /* 0x0000005d225c7220 */ /* 0x000fe20000410000 */
[----:B------:R-:W-:-:S02]  /*f670*/  HADD2.F32 R89, -RZ, R89.H1_H1 ;  /* 0x30000059ff597230 */ /* 0x000fc40000004100 */
[----:B------:R-:W-:Y:S01]  /*f680*/  FFMA.FTZ R98, R5, R94, R98 ;  /* 0x0000005e05627223 */ /* 0x000fe20000010062 */
[-C--:B------:R-:W-:Y:S01]  /*f690*/  FMUL.FTZ R94, R34, R33.reuse ;  /* 0x00000021225e7220 */ /* 0x080fe20000410000 */
[----:B------:R-:W-:Y:S01]  /*f6a0*/  FFMA.FTZ R95, R9, R33, -R92 ;  /* 0x00000021095f7223 */ /* 0x000fe2000001085c */
[C---:B------:R-:W-:Y:S01]  /*f6b0*/  FMUL.FTZ R33, R13.reuse, R91 ;  /* 0x0000005b0d217220 */ /* 0x040fe20000410000 */
[----:B------:R-:W-:Y:S01]  /*f6c0*/  FMUL.FTZ R34, R13, R89 ;  /* 0x000000590d227220 */ /* 0x000fe20000410000 */
[----:B------:R-:W-:Y:S02]  /*f6d0*/  HADD2.F32 R35, -RZ, R14.H0_H0 ;  /* 0x2000000eff237230 */ /* 0x000fe40000004100 */
[----:B------:R-:W-:Y:S01]  /*f6e0*/  FFMA.FTZ R93, R9, R93, R94 ;  /* 0x0000005d095d7223 */ /* 0x000fe2000001005e */
[--C-:B------:R-:W-:Y:S02]  /*f6f0*/  HADD2.F32 R5, -RZ, R88.reuse.H1_H1 ;  /* 0x30000058ff057230 */ /* 0x100fe40000004100 */
[----:B------:R-:W-:Y:S01]  /*f700*/  FFMA.FTZ R33, R4, R89, -R33 ;  /* 0x0000005904217223 */ /* 0x000fe20000010821 */
[----:B------:R-:W-:-:S02]  /*f710*/  HADD2.F32 R88, -RZ, R88.H0_H0 ;  /* 0x20000058ff587230 */ /* 0x000fc40000004100 */
        /* <DEDUP_REMOVED lines=13> */
[----:B------:R-:W-:Y:S02]  /*f7f0*/  HADD2.F32 R11, -RZ, R11.H1_H1 ;  /* 0x3000000bff0b7230 */ /* 0x000fe40000004100 */
        /* <DEDUP_REMOVED lines=32> */
.L_x_5229:
[----:B------:R-:W-:Y:S05]  /*fa00*/  BSYNC B2 ;  /* 0x0000000000027941 */ /* 0x000fea0003800000 */
.L_x_5228:
[----:B------:R-:W-:Y:S04]  /*fa10*/  BSSY B2, `(.L_x_5230) ;  /* 0x0000061000027945 */ /* 0x000fe80003800000 */
[----:B------:R-:W-:Y:S05]  /*fa20*/  @P2 BRA `(.L_x_5231) ;  /* 0x00000004007c2947 */ /* 0x000fea0003800000 */
[----:B------:R-:W2:Y:S01]  /*fa30*/  LDL R92, [R1+0x64] ;  /* 0x00006400015c7983 */ /* 0x000ea20000100800 */
[----:B-1----:R-:W-:Y:S01]  /*fa40*/  LEA.HI R4, R77, R236, RZ, 0x1d ;  /* 0x000000ec4d047211 */ /* 0x002fe200078fe8ff */
[----:B------:R-:W-:Y:S01]  /*fa50*/  HADD2.F32 R34, -RZ, R83.H1_H1 ;  /* 0x30000053ff227230 */ /* 0x000fe20000004100 */
[----:B------:R-:W-:Y:S02]  /*fa60*/  SHF.R.U64 R87, R24, 0x10, R25 ;  /* 0x0000001018577819 */ /* 0x000fe40000001219 */
[----:B------:R-:W-:Y:S02]  /*fa70*/  SHF.R.S32.HI R5, RZ, 0x1f, R4 ;  /* 0x0000001fff057819 */ /* 0x000fe40000011404 */
[----:B------:R-:W-:Y:S02]  /*fa80*/  SHF.L.U32 R6, R4, 0x3, RZ ;  /* 0x0000000304067819 */ /* 0x000fe400000006ff */
[----:B------:R-:W-:Y:S02]  /*fa90*/  LEA.HI R4, R5, R4, RZ, 0x3 ;  /* 0x0000000405047211 */ /* 0x000fe400078f18ff */
[----:B------:R-:W-:-:S02]  /*faa0*/  LOP3.LUT R5, R211, 0x38, R6, 0xf8, !PT ;  /* 0x00000038d3057812 */ /* 0x000fc400078ef806 */
[----:B------:R-:W-:Y:S01]  /*fab0*/  SHF.R.U32.HI R33, RZ, 0x10, R25 ;  /* 0x00000010ff217819 */ /* 0x000fe20000011619 */
[----:B------:R-:W-:Y:S01]  /*fac0*/  IMAD.SHL.U32 R4, R4, 0x400, RZ ;  /* 0x0000040004047824 */ /* 0x000fe200078e00ff */
[----:B0-----:R-:W-:Y:S02]  /*fad0*/  LOP3.LUT R9, R5, R216, RZ, 0x3c, !PT ;  /* 0x000000d805097212 */ /* 0x001fe400078e3cff */
[----:B------:R-:W-:Y:S01]  /*fae0*/  SHF.R.U64 R90, R38, 0x10, R39 ;  /* 0x00000010265a7819 */ /* 0x000fe20000001227 */
[----:B------:R-:W-:Y:S01]  /*faf0*/  HADD2.F32 R38, -RZ, R81.H1_H1 ;  /* 0x30000051ff267230 */ /* 0x000fe20000004100 */
[----:B------:R-:W-:Y:S01]  /*fb00*/  LOP3.LUT R8, R4, 0x7fffe000, RZ, 0xc0, !PT ;  /* 0x7fffe00004087812 */ /* 0x000fe200078ec0ff */
[----:B------:R-:W-:Y:S01]  /*fb10*/  HADD2.F32 R33, -RZ, R33.H0_H0 ;  /* 0x20000021ff217230 */ /* 0x000fe20000004100 */
[----:B------:R-:W-:Y:S02]  /*fb20*/  SHF.R.U64 R91, R36, 0x10, R37 ;  /* 0x00000010245b7819 */ /* 0x000fe40000001225 */
[----:B------:R-:W-:-:S02]  /*fb30*/  IADD3 R9, R9, R8, R217 ;  /* 0x0000000809097210 */ /* 0x000fc40007ffe0d9 */
[----:B------:R-:W-:Y:S02]  /*fb40*/  SHF.R.U32.HI R37, RZ, 0x10, R37 ;  /* 0x00000010ff257819 */ /* 0x000fe40000011625 */
[----:B------:R-:W-:Y:S01]  /*fb50*/  SHF.R.U64 R85, R26, 0x10, R27 ;  /* 0x000000101a557819 */ /* 0x000fe2000000121b */
[----:B------:R-:W-:Y:S01]  /*fb60*/  IMAD R12, R9, 0x2, R18 ;  /* 0x00000002090c7824 */ /* 0x000fe200078e0212 */
[----:B------:R-:W-:Y:S02]  /*fb70*/  SHF.R.U32.HI R89, RZ, 0x10, R39 ;  /* 0x00000010ff597819 */ /* 0x000fe40000011627 */
[----:B------:R-:W-:Y:S02]  /*fb80*/  SHF.R.U32.HI R39, RZ, 0x10, R27 ;  /* 0x00000010ff277819 */ /* 0x000fe4000001161b */
[----:B------:R-:W0:Y:S02]  /*fb90*/  LDS.128 R8, [R12+0x15400] ;  /* 0x015400000c087984 */ /* 0x000e240000000c00 */
[----:B0-----:R-:W-:-:S02]  /*fba0*/  HADD2.F32 R25, -RZ, R9.H0_H0 ;  /* 0x20000009ff197230 */ /* 0x001fc40000004100 */
[----:B------:R-:W-:Y:S02]  /*fbb0*/  HADD2.F32 R26, -RZ, R9.H1_H1 ;  /* 0x30000009ff1a7230 */ /* 0x000fe40000004100 */
[----:B------:R-:W-:Y:S02]  /*fbc0*/  HADD2.F32 R9, -RZ, R8.H0_H0 ;  /* 0x20000008ff097230 */ /* 0x000fe40000004100 */
[C---:B------:R-:W-:Y:S01]  /*fbd0*/  FMUL.FTZ R36, R25.reuse, R38 ;  /* 0x0000002619247220 */ /* 0x040fe20000410000 */
[----:B------:R-:W-:Y:S01]  /*fbe0*/  FMUL.FTZ R86, R25, R34 ;  /* 0x0000002219567220 */ /* 0x000fe20000410000 */
[----:B------:R-:W-:Y:S02]  /*fbf0*/  HADD2.F32 R25, -RZ, R37.H0_H0 ;  /* 0x20000025ff197230 */ /* 0x000fe40000004100 */
[----:B------:R-:W-:Y:S01]  /*fc00*/  FMUL.FTZ R37, R26, R33 ;  /* 0x000000211a257220 */ /* 0x000fe20000410000 */
[----:B------:R-:W-:Y:S02]  /*fc10*/  HADD2.F32 R27, -RZ, R10.H0_H0 ;  /* 0x2000000aff1b7230 */ /* 0x000fe40000004100 */
[----:B------:R-:W-:-:S02]  /*fc20*/  HADD2.F32 R32, -RZ, R11.H0_H0 ;  /* 0x2000000bff207230 */ /* 0x000fc40000004100 */
[----:B------:R-:W-:Y:S02]  /*fc30*/  HADD2.F32 R11, -RZ, R11.H1_H1 ;  /* 0x3000000bff0b7230 */ /* 0x000fe40000004100 */
[----:B------:R-:W-:Y:S02]  /*fc40*/  HADD2.F32 R8, -RZ, R8.H1_H1 ;  /* 0x30000008ff087230 */ /* 0x000fe40000004100 */
[----:B------:R-:W-:Y:S01]  /*fc50*/  HADD2.F32 R10, -RZ, R10.H1_H1 ;  /* 0x3000000aff0a7230 */ /* 0x000fe20000004100 */
[----:B--2---:R-:W0:Y:S02]  /*fc60*/  LDS.128 R4, [R92] ;  /* 0x000000005c047984 */ /* 0x004e240000000c00 */
[--C-:B0-----:R-:W-:Y:S02]  /*fc70*/  HADD2.F32 R13, -RZ, R5.reuse.H0_H0 ;  /* 0x20000005ff0d7230 */ /* 0x101fe40000004100 */
[----:B------:R-:W-:Y:S02]  /*fc80*/  HADD2.F32 R14, -RZ, R5.H1_H1 ;  /* 0x30000005ff0e7230 */ /* 0x000fe40000004100 */
[----:B------:R-:W-:-:S02]  /*fc90*/  HADD2.F32 R5, -RZ, R4.H0_H0 ;  /* 0x20000004ff057230 */ /* 0x000fc40000004100 */
[C---:B------:R-:W-:Y:S01]  /*fca0*/  FFMA.FTZ R35, R13.reuse, R34, -R36 ;  /* 0x000000220d237223 */ /* 0x040fe20000010824 */
[----:B------:R-:W-:Y:S02]  /*fcb0*/  HADD2.F32 R36, -RZ, R81.H0_H0 ;  /* 0x20000051ff247230 */ /* 0x000fe40000004100 */
        /* <DEDUP_REMOVED lines=54> */
.L_x_5231:
[----:B------:R-:W-:Y:S05]  /*10020*/  BSYNC B2 ;  /* 0x0000000000027941 */ /* 0x000fea0003800000 */
.L_x_5230:
[----:B------:R-:W-:Y:S05]  /*10030*/  @P3 BRA `(.L_x_5227) ;  /* 0x0000000400803947 */ /* 0x000fea0003800000 */
[----:B-12---:R-:W2:Y:S04]  /*10040*/  LDL R4, [R1+0x5c] ;  /* 0x00005c0001047983 */ /* 0x006ea80000100800 */
[----:B------:R-:W3:Y:S01]  /*10050*/  LDL R81, [R1+0x58] ;  /* 0x0000580001517983 */ /* 0x000ee20000100800 */
[----:B------:R-:W-:Y:S01]  /*10060*/  SHF.R.U64 R37, R30, 0x10, R31 ;  /* 0x000000101e257819 */ /* 0x000fe2000000121f */
[----:B------:R-:W-:Y:S01]  /*10070*/  HADD2.F32 R30, -RZ, R76.H1_H1 ;  /* 0x3000004cff1e7230 */ /* 0x000fe20000004100 */
[--C-:B------:R-:W-:Y:S01]  /*10080*/  SHF.R.U64 R39, R28, 0x10, R29.reuse ;  /* 0x000000101c277819 */ /* 0x100fe2000000121d */
[--C-:B------:R-:W-:Y:S01]  /*10090*/  HADD2.F32 R32, -RZ, R74.reuse.H1_H1 ;  /* 0x3000004aff207230 */ /* 0x100fe20000004100 */
[----:B------:R-:W-:Y:S01]  /*100a0*/  SHF.R.U32.HI R29, RZ, 0x10, R29 ;  /* 0x00000010ff1d7819 */ /* 0x000fe2000001161d */
[----:B------:R-:W-:Y:S01]  /*100b0*/  HADD2.F32 R74, -RZ, R74.H0_H0 ;  /* 0x2000004aff4a7230 */ /* 0x000fe20000004100 */
[----:B------:R-:W-:Y:S01]  /*100c0*/  SHF.R.U32.HI R33, RZ, 0x10, R31 ;  /* 0x00000010ff217819 */ /* 0x000fe2000001161f */
[----:B------:R-:W-:-:S02]  /*100d0*/  HADD2.F32 R76, -RZ, R76.H0_H0 ;  /* 0x2000004cff4c7230 */ /* 0x000fc40000004100 */
[----:B------:R-:W-:Y:S01]  /*100e0*/  HADD2.F32 R29, -RZ, R29.H0_H0 ;  /* 0x2000001dff1d7230 */ /* 0x000fe20000004100 */
[----:B--2---:R-:W-:-:S04]  /*100f0*/  LEA.HI R77, R77, R4, RZ, 0x1d ;  /* 0x000000044d4d7211 */ /* 0x004fc800078fe8ff */
[----:B------:R-:W-:Y:S01]  /*10100*/  SHF.R.S32.HI R6, RZ, 0x1f, R77 ;  /* 0x0000001fff067819 */ /* 0x000fe2000001144d */
[----:B------:R-:W-:-:S03]  /*10110*/  IMAD.SHL.U32 R4, R77, 0x8, RZ ;  /* 0x000000084d047824 */ /* 0x000fc600078e00ff */
[----:B------:R-:W-:Y:S02]  /*10120*/  LEA.HI R6, R6, R77, RZ, 0x3 ;  /* 0x0000004d06067211 */ /* 0x000fe400078f18ff */
[----:B------:R-:W-:Y:S02]  /*10130*/  LOP3.LUT R5, R211, 0x38, R4, 0xf8, !PT ;  /* 0x00000038d3057812 */ /* 0x000fe400078ef804 */
[----:B------:R-:W-:Y:S02]  /*10140*/  SHF.L.U32 R6, R6, 0xa, RZ ;  /* 0x0000000a06067819 */ /* 0x000fe400000006ff */
[----:B0-----:R-:W-:Y:S02]  /*10150*/  LOP3.LUT R9, R5, R216, RZ, 0x3c, !PT ;  /* 0x000000d805097212 */ /* 0x001fe400078e3cff */
[----:B------:R-:W-:Y:S02]  /*10160*/  LOP3.LUT R8, R6, 0x7fffe000, RZ, 0xc0, !PT ;  /* 0x7fffe00006087812 */ /* 0x000fe400078ec0ff */
[----:B---3--:R-:W0:Y:S01]  /*10170*/  LDS.128 R4, [R81] ;  /* 0x0000000051047984 */ /* 0x008e220000000c00 */
[----:B------:R-:W-:-:S02]  /*10180*/  SHF.R.U64 R77, R60, 0x10, R61 ;  /* 0x000000103c4d7819 */ /* 0x000fc4000000123d */
[----:B------:R-:W-:Y:S02]  /*10190*/  IADD3 R9, R9, R8, R217 ;  /* 0x0000000809097210 */ /* 0x000fe40007ffe0d9 */
[----:B------:R-:W-:Y:S02]  /*101a0*/  SHF.R.U32.HI R61, RZ, 0x10, R61 ;  /* 0x00000010ff3d7819 */ /* 0x000fe4000001163d */
[--C-:B------:R-:W-:Y:S01]  /*101b0*/  SHF.R.U64 R60, R62, 0x10, R63.reuse ;  /* 0x000000103e3c7819 */ /* 0x100fe2000000123f */
        /* <DEDUP_REMOVED lines=19> */
[C---:B------:R-:W-:Y:S01]  /*102f0*/  FMUL.FTZ R30, R9.reuse, R74 ;  /* 0x0000004a091e7220 */ /* 0x040fe20000410000 */
[-C--:B------:R-:W-:Y:S01]  /*10300*/  FMUL.FTZ R13, R26, R25.reuse ;  /* 0x000000191a0d7220 */ /* 0x080fe20000410000 */
[----:B------:R-:W-:Y:S02]  /*10310*/  HADD2.F32 R27, -RZ, R10.H0_H0 ;  /* 0x2000000aff1b7230 */ /* 0x000fe40000004100 */
[----:B------:R-:W-:Y:S01]  /*10320*/  FMUL.FTZ R9, R9, R76 ;  /* 0x0000004c09097220 */ /* 0x000fe20000410000 */
[----:B------:R-:W-:Y:S02]  /*10330*/  HADD2.F32 R26, -RZ, R75.H0_H0 ;  /* 0x2000004bff1a7230 */ /* 0x000fe40000004100 */
[C---:B------:R-:W-:Y:S01]  /*10340*/  FFMA.FTZ R31, R14.reuse, R25, -R31 ;  /* 0x000000190e1f7223 */ /* 0x040fe2000001081f */
        /* <DEDUP_REMOVED lines=10> */
[C---:B------:R-:W-:Y:S01]  /*103f0*/  FFMA.FTZ R27, R15.reuse, R14, -R30 ;  /* 0x0000000e0f1b7223 */ /* 0x040fe2000001081e */
[C---:B------:R-:W-:Y:S01]  /*10400*/  FMUL.FTZ R9, R28.reuse, R75 ;  /* 0x0000004b1c097220 */ /* 0x040fe20000410000 */
[----:B------:R-:W-:Y:S02]  /*10410*/  HADD2.F32 R30, -RZ, R33.H0_H0 ;  /* 0x20000021ff1e7230 */ /* 0x000fe40000004100 */
[-C--:B------:R-:W-:Y:S01]  /*10420*/  FMUL.FTZ R28, R28, R5.reuse ;  /* 0x000000051c1c7220 */ /* 0x080fe20000410000 */
[----:B------:R-:W-:Y:S02]  /*10430*/  HADD2.F32 R14, -RZ, R62.H0_H0 ;  /* 0x2000003eff0e7230 */ /* 0x000fe40000004100 */
[----:B------:R-:W-:Y:S01]  /*10440*/  FFMA.FTZ R32, R15, R26, R32 ;  /* 0x0000001a0f207223 */ /* 0x000fe20000010020 */
[C---:B------:R-:W-:Y:S01]  /*10450*/  FFMA.FTZ R26, R24.reuse, R5, -R9 ;  /* 0x00000005181a7223 */ /* 0x040fe20000010809 */
[----:B------:R-:W-:Y:S01]  /*10460*/  FFMA.FTZ R28, R24, R75, R28 ;  /* 0x0000004b181c7223 */ /* 0x000fe2000001001c */
[C---:B------:R-:W-:Y:S01]  /*10470*/  FMUL.FTZ R38, R11.reuse, R30 ;  /* 0x0000001e0b267220 */ /* 0x040fe20000410000 */
[----:B------:R-:W-:Y:S01]  /*10480*/  FMUL.FTZ R24, R11, R14 ;  /* 0x0000000e0b187220 */ /* 0x000fe20000410000 */
[----:B------:R-:W-:-:S02]  /*10490*/  HADD2.F32 R8, -RZ, R8.H1_H1 ;  /* 0x30000008ff087230 */ /* 0x000fc40000004100 */
[----:B------:R-:W-:Y:S02]  /*104a0*/  HADD2.F32 R10, -RZ, R10.H1_H1 ;  /* 0x3000000aff0a7230 */ /* 0x000fe40000004100 */
[C---:B------:R-:W-:Y:S01]  /*104b0*/  FFMA.FTZ R35, R7.reuse, R14, -R38 ;  /* 0x0000000e07237223 */ /* 0x040fe20000010826 */
[----:B------:R-:W-:Y:S02]  /*104c0*/  HADD2.F32 R11, -RZ, R39.H0_H0 ;  /* 0x20000027ff0b7230 */ /* 0x000fe40000004100 */
[----:B------:R-:W-:Y:S02]  /*104d0*/  HADD2.F32 R13, -RZ, R37.H0_H0 ;  /* 0x20000025ff0d7230 */ /* 0x000fe40000004100 */
[----:B------:R-:W-:Y:S01]  /*104e0*/  FFMA.FTZ R37, R7, R30, R24 ;  /* 0x0000001e07257223 */ /* 0x000fe20000010018 */
        /* <DEDUP_REMOVED lines=21> */
.L_x_5227:
[----:B------:R-:W-:Y:S05]  /*10640*/  BSYNC B1 ;  /* 0x0000000000017941 */ /* 0x000fea0003800000 */
.L_x_5226:
[----:B------:R-:W-:Y:S05]  /*10650*/  @P1 BRA `(.L_x_5201) ;  /* 0x0000001000a81947 */ /* 0x000fea0003800000 */
[----:B------:R-:W4:Y:S01]  /*10660*/  LDC R13, c[0x0][0x3d4] ;  /* 0x0000f500ff0d7b82 */ /* 0x000f220000000800 */
[----:B------:R-:W-:Y:S01]  /*10670*/  BSSY B1, `(.L_x_5232) ;  /* 0x0000065000017945 */ /* 0x000fe20003800000 */
[----:B------:R-:W-:Y:S02]  /*10680*/  SHF.R.U32.HI R61, RZ, 0x3, R210 ;  /* 0x00000003ff3d7819 */ /* 0x000fe400000116d2 */
[-C--:B----4-:R-:W-:Y:S02]  /*10690*/  ISETP.GE.AND P0, PT, R22, R13.reuse, PT ;  /* 0x0000000d1600720c */ /* 0x090fe40003f06270 */
[-C--:B------:R-:W-:Y:S02]  /*106a0*/  ISETP.GE.AND P1, PT, R206, R13.reuse, PT ;  /* 0x0000000dce00720c */ /* 0x080fe40003f26270 */
[----:B------:R-:W-:-:S09]  /*106b0*/  ISETP.GE.AND P2, PT, R207, R13, PT ;  /* 0x0000000dcf00720c */ /* 0x000fd20003f46270 */
[----:B------:R-:W-:Y:S05]  /*106c0*/  @P0 BRA `(.L_x_5233) ;  /* 0x00000004007c0947 */ /* 0x000fea0003800000 */
[----:B------:R-:W4:Y:S01]  /*106d0*/  LDL R62, [R1+0x60] ;  /* 0x00006000013e7983 */ /* 0x000f220000100800 */
[----:B-123--:R-:W-:Y:S01]  /*106e0*/  LEA.HI R4, R13, R234, RZ, 0x1d ;  /* 0x000000ea0d047211 */ /* 0x00efe200078fe8ff */
[----:B------:R-:W-:Y:S01]  /*106f0*/  HADD2.F32 R31, -RZ, R79.H1_H1 ;  /* 0x3000004fff1f7230 */ /* 0x000fe20000004100 */
[----:B------:R-:W-:Y:S01]  /*10700*/  SHF.R.U32.HI R32, RZ, 0x10, R41 ;  /* 0x00000010ff207819 */ /* 0x000fe20000011629 */
        /* <DEDUP_REMOVED lines=11> */
[----:B------:R-:W-:Y:S02]  /*107c0*/  SHF.R.U64 R40, R40, 0x10, R41 ;  /* 0x0000001028287819 */ /* 0x000fe40000001229 */
[----:B------:R-:W-:Y:S02]  /*107d0*/  LOP3.LUT R8, R7, 0x7fffe000, RZ, 0xc0, !PT ;  /* 0x7fffe00007087812 */ /* 0x000fe400078ec0ff */
[----:B------:R-:W-:Y:S02]  /*107e0*/  SHF.R.U64 R41, R54, 0x10, R55 ;  /* 0x0000001036297819 */ /* 0x000fe40000001237 */
[----:B------:R-:W-:-:S02]  /*107f0*/  IADD3 R9, R9, R8, R218 ;  /* 0x0000000809097210 */ /* 0x000fc40007ffe0da */
[----:B------:R-:W-:Y:S02]  /*10800*/  SHF.R.U64 R39, R42, 0x10, R43 ;  /* 0x000000102a277819 */ /* 0x000fe4000000122b */
[----:B------:R-:W-:Y:S02]  /*10810*/  LEA R12, R9, R18, 0x1 ;  /* 0x00000012090c7211 */ /* 0x000fe400078e08ff */
[----:B------:R-:W-:Y:S02]  /*10820*/  SHF.R.U32.HI R54, RZ, 0x10, R55 ;  /* 0x00000010ff367819 */ /* 0x000fe40000011637 */
[----:B------:R-:W-:Y:S01]  /*10830*/  SHF.R.U32.HI R42, RZ, 0x10, R43 ;  /* 0x00000010ff2a7819 */ /* 0x000fe2000001162b */
[----:B------:R-:W0:Y:S02]  /*10840*/  LDS.128 R8, [R12+0x15400] ;  /* 0x015400000c087984 */ /* 0x000e240000000c00 */
[--C-:B0-----:R-:W-:Y:S02]  /*10850*/  HADD2.F32 R26, -RZ, R9.reuse.H0_H0 ;  /* 0x20000009ff1a7230 */ /* 0x101fe40000004100 */
[----:B------:R-:W-:-:S02]  /*10860*/  HADD2.F32 R27, -RZ, R9.H1_H1 ;  /* 0x30000009ff1b7230 */ /* 0x000fc40000004100 */
[----:B------:R-:W-:Y:S02]  /*10870*/  HADD2.F32 R9, -RZ, R8.H0_H0 ;  /* 0x20000008ff097230 */ /* 0x000fe40000004100 */
[C---:B------:R-:W-:Y:S01]  /*10880*/  FMUL.FTZ R35, R26.reuse, R33 ;  /* 0x000000211a237220 */ /* 0x040fe20000410000 */
[----:B------:R-:W-:Y:S01]  /*10890*/  FMUL.FTZ R37, R26, R31 ;  /* 0x0000001f1a257220 */ /* 0x000fe20000410000 */
[----:B------:R-:W-:Y:S02]  /*108a0*/  HADD2.F32 R26, -RZ, R52.H0_H0 ;  /* 0x20000034ff1a7230 */ /* 0x000fe40000004100 */
[C---:B------:R-:W-:Y:S01]  /*108b0*/  FMUL.FTZ R34, R27.reuse, R32 ;  /* 0x000000201b227220 */ /* 0x040fe20000410000 */
[----:B------:R-:W-:Y:S02]  /*108c0*/  HADD2.F32 R28, -RZ, R10.H0_H0 ;  /* 0x2000000aff1c7230 */ /* 0x000fe40000004100 */
[----:B------:R-:W-:Y:S02]  /*108d0*/  HADD2.F32 R29, -RZ, R11.H0_H0 ;  /* 0x2000000bff1d7230 */ /* 0x000fe40000004100 */
[----:B------:R-:W-:Y:S01]  /*108e0*/  FMUL.FTZ R36, R27, R26 ;  /* 0x0000001a1b247220 */ /* 0x000fe20000410000 */
[----:B------:R-:W-:-:S02]  /*108f0*/  HADD2.F32 R27, -RZ, R70.H0_H0 ;  /* 0x20000046ff1b7230 */ /* 0x000fc40000004100 */
[----:B------:R-:W-:Y:S02]  /*10900*/  HADD2.F32 R11, -RZ, R11.H1_H1 ;  /* 0x3000000bff0b7230 */ /* 0x000fe40000004100 */
[----:B------:R-:W-:Y:S02]  /*10910*/  HADD2.F32 R70, -RZ, R70.H1_H1 ;  /* 0x30000046ff467230 */ /* 0x000fe40000004100 */
[----:B------:R-:W-:Y:S02]  /*10920*/  HADD2.F32 R8, -RZ, R8.H1_H1 ;  /* 0x30000008ff087230 */ /* 0x000fe40000004100 */
[----:B------:R-:W-:Y:S01]  /*10930*/  HADD2.F32 R10, -RZ, R10.H1_H1 ;  /* 0x3000000aff0a7230 */ /* 0x000fe20000004100 */
[----:B----4-:R-:W0:Y:S02]  /*10940*/  LDS.128 R4, [R62] ;  /* 0x000000003e047984 */ /* 0x010e240000000c00 */
[--C-:B0-----:R-:W-:Y:S02]  /*10950*/  HADD2.F32 R14, -RZ, R5.reuse.H0_H0 ;  /* 0x20000005ff0e7230 */ /* 0x101fe40000004100 */
[----:B------:R-:W-:-:S02]  /*10960*/  HADD2.F32 R15, -RZ, R5.H1_H1 ;  /* 0x30000005ff0f7230 */ /* 0x000fc40000004100 */
[----:B------:R-:W-:Y:S02]  /*10970*/  HADD2.F32 R5, -RZ, R4.H0_H0 ;  /* 0x20000004ff057230 */ /* 0x000fe40000004100 */
[C---:B------:R-:W-:Y:S01]  /*10980*/  FFMA.FTZ R35, R14.reuse, R31, -R35 ;  /* 0x0000001f0e237223 */ /* 0x040fe20000010823 */
[----:B------:R-:W-:Y:S01]  /*10990*/  FFMA.FTZ R37, R14, R33, R37 ;  /* 0x000000210e257223 */ /* 0x000fe20000010025 */
[----:B------:R-:W-:Y:S02]  /*109a0*/  HADD2.F32 R14, -RZ, R79.H0_H0 ;  /* 0x2000004fff0e7230 */ /* 0x000fe40000004100 */
[----:B------:R-:W-:Y:S01]  /*109b0*/  FFMA.FTZ R34, R15, R26, -R34 ;  /* 0x0000001a0f227223 */ /* 0x000fe20000010822 */
[----:B------:R-:W-:Y:S01]  /*109c0*/  FMUL.FTZ R26, R9, R30 ;  /* 0x0000001e091a7220 */ /* 0x000fe20000410000 */
[----:B------:R-:W-:Y:S02]  /*109d0*/  HADD2.F32 R24, -RZ, R6.H0_H0 ;  /* 0x20000006ff187230 */ /* 0x000fe40000004100 */
[----:B------:R-:W-:Y:S01]  /*109e0*/  FFMA.FTZ R36, R15, R32, R36 ;  /* 0x000000200f247223 */ /* 0x000fe20000010024 */
[----:B------:R-:W-:Y:S01]  /*109f0*/  FMUL.FTZ R33, R9, R14 ;  /* 0x0000000e09217220 */ /* 0x000fe20000410000 */
[----:B------:R-:W-:-:S02]  /*10a00*/  HADD2.F32 R9, -RZ, R80.H0_H0 ;  /* 0x20000050ff097230 */ /* 0x000fc40000004100 */
[C---:B------:R-:W-:Y:S01]  /*10a10*/  FFMA.FTZ R31, R5.reuse, R14, -R26 ;  /* 0x0000000e051f7223 */ /* 0x040fe2000001081a */
[----:B------:R-:W-:Y:S02]  /*10a20*/  HADD2.F32 R26, -RZ, R42.H0_H0 ;  /* 0x2000002aff1a7230 */ /* 0x000fe40000004100 */
[----:B------:R-:W-:Y:S01]  /*10a30*/  FFMA.FTZ R33, R5, R30, R33 ;  /* 0x0000001e05217223 */ /* 0x000fe20000010021 */
[C---:B------:R-:W-:Y:S01]  /*10a40*/  FMUL.FTZ R5, R28.reuse, R27 ;  /* 0x0000001b1c057220 */ /* 0x040fe20000410000 */
[----:B------:R-:W-:Y:S02]  /*10a50*/  HADD2.F32 R14, -RZ, R54.H0_H0 ;  /* 0x20000036ff0e7230 */ /* 0x000fe40000004100 */
[-C--:B------:R-:W-:Y:S01]  /*10a60*/  FMUL.FTZ R15, R28, R9.reuse ;  /* 0x000000091c0f7220 */ /* 0x080fe20000410000 */
[----:B------:R-:W-:Y:S02]  /*10a70*/  HADD2.F32 R80, -RZ, R80.H1_H1 ;  /* 0x30000050ff507230 */ /* 0x000fe40000004100 */
[----:B------:R-:W-:Y:S01]  /*10a80*/  FFMA.FTZ R28, R24, R9, -R5 ;  /* 0x00000009181c7223 */ /* 0x000fe20000010805 */
[----:B------:R-:W-:-:S02]  /*10a90*/  HADD2.F32 R25, -RZ, R7.H0_H0 ;  /* 0x20000007ff197230 */ /* 0x000fc40000004100 */
[----:B------:R-:W-:Y:S01]  /*10aa0*/  FMUL.FTZ R30, R29, R70 ;  /* 0x000000461d1e7220 */ /* 0x000fe20000410000 */
[----:B------:R-:W-:Y:S02]  /*10ab0*/  HADD2.F32 R7, -RZ, R7.H1_H1 ;  /* 0x30000007ff077230 */ /* 0x000fe40000004100 */
[----:B------:R-:W-:Y:S01]  /*10ac0*/  FFMA.FTZ R24, R24, R27, R15 ;  /* 0x0000001b18187223 */ /* 0x000fe2000001000f */
[C---:B------:R-:W-:Y:S01]  /*10ad0*/  FMUL.FTZ R32, R11.reuse, R26 ;  /* 0x0000001a0b207220 */ /* 0x040fe20000410000 */
[----:B------:R-:W-:Y:S01]  /*10ae0*/  FMUL.FTZ R38, R11, R14 ;  /* 0x0000000e0b267220 */ /* 0x000fe20000410000 */
[-C--:B------:R-:W-:Y:S01]  /*10af0*/  FMUL.FTZ R29, R29, R80.reuse ;  /* 0x000000501d1d7220 */ /* 0x080fe20000410000 */
[----:B------:R-:W-:Y:S02]  /*10b00*/  HADD2.F32 R11, -RZ, R40.H0_H0 ;  /* 0x20000028ff0b7230 */ /* 0x000fe40000004100 */
[----:B------:R-:W-:Y:S01]  /*10b10*/  FFMA.FTZ R30, R25, R80, -R30 ;  /* 0x00000050191e7223 */ /* 0x000fe2000001081e */
[----:B------:R-:W-:-:S02]  /*10b20*/  HADD2.F32 R15, -RZ, R39.H0_H0 ;  /* 0x20000027ff0f7230 */ /* 0x000fc40000004100 */
[----:B------:R-:W-:Y:S01]  /*10b30*/  FFMA.FTZ R29, R25, R70, R29 ;  /* 0x00000046191d7223 */ /* 0x000fe2000001001d */
[----:B------:R-:W-:Y:S02]  /*10b40*/  HADD2.F32 R5, -RZ, R60.H0_H0 ;  /* 0x2000003cff057230 */ /* 0x000fe40000004100 */
[C---:B------:R-:W-:Y:S01]  /*10b50*/  FFMA.FTZ R27, R7.reuse, R14, -R32 ;  /* 0x0000000e071b7223 */ /* 0x040fe20000010820 */
[----:B------:R-:W-:Y:S02]  /*10b60*/  HADD2.F32 R9, -RZ, R41.H0_H0 ;  /* 0x20000029ff097230 */ /* 0x000fe40000004100 */
[----:B------:R-:W-:Y:S01]  /*10b70*/  FFMA.FTZ R38, R7, R26, R38 ;  /* 0x0000001a07267223 */ /* 0x000fe20000010026 */
[----:B------:R-:W-:Y:S02]  /*10b80*/  HADD2.F32 R4, -RZ, R4.H1_H1 ;  /* 0x30000004ff047230 */ /* 0x000fe40000004100 */
[----:B------:R-:W-:Y:S01]  /*10b90*/  FMUL.FTZ R7, R8, R11 ;  /* 0x0000000b08077220 */ /* 0x000fe20000410000 */
[----:B------:R-:W-:-:S02]  /*10ba0*/  HADD2.F32 R6, -RZ, R6.H1_H1 ;  /* 0x30000006ff067230 */ /* 0x000fc40000004100 */
        /* <DEDUP_REMOVED lines=17> */
.L_x_5233:
[----:B------:R-:W-:Y:S05]  /*10cc0*/  BSYNC B1 ;  /* 0x0000000000017941 */ /* 0x000fea0003800000 */
.L_x_5232:
[----:B------:R-:W-:Y:S04]  /*10cd0*/  BSSY B1, `(.L_x_5234) ;  /* 0x0000061000017945 */ /* 0x000fe80003800000 */
[----:B------:R-:W-:Y:S05]  /*10ce0*/  @P1 BRA `(.L_x_5235) ;  /* 0x00000004007c1947 */ /* 0x000fea0003800000 */
[----:B------:R-:W5:Y:S01]  /*10cf0*/  LDL R52, [R1+0x54] ;  /* 0x0000540001347983 */ /* 0x000f620000100800 */
[----:B-1234-:R-:W-:Y:S01]  /*10d00*/  LEA.HI R4, R13, R236, RZ, 0x1d ;  /* 0x000000ec0d047211 */ /* 0x01efe200078fe8ff */
[----:B------:R-:W-:Y:S01]  /*10d10*/  HADD2.F32 R31, -RZ, R72.H1_H1 ;  /* 0x30000048ff1f7230 */ /* 0x000fe20000004100 */
        /* <DEDUP_REMOVED lines=9> */
[----:B------:R-:W-:Y:S01]  /*10db0*/  SHF.R.U32.HI R30, RZ, 0x10, R45 ;  /* 0x00000010ff1e7819 */ /* 0x000fe2000001162d */
[----:B------:R-:W-:Y:S01]  /*10dc0*/  IMAD.SHL.U32 R7, R7, 0x400, RZ ;  /* 0x0000040007077824 */ /* 0x000fe200078e00ff */
[----:B0-----:R-:W-:Y:S02]  /*10dd0*/  LOP3.LUT R9, R4, R61, RZ, 0x3c, !PT ;  /* 0x0000003d04097212 */ /* 0x001fe400078e3cff */
[----:B------:R-:W-:Y:S01]  /*10de0*/  SHF.R.U64 R42, R58, 0x10, R59 ;  /* 0x000000103a2a7819 */ /* 0x000fe2000000123b */
[----:B------:R-:W-:Y:S01]  /*10df0*/  HADD2.F32 R30, -RZ, R30.H0_H0 ;  /* 0x2000001eff1e7230 */ /* 0x000fe20000004100 */
[----:B------:R-:W-:Y:S02]  /*10e00*/  LOP3.LUT R8, R7, 0x7fffe000, RZ, 0xc0, !PT ;  /* 0x7fffe00007087812 */ /* 0x000fe400078ec0ff */
        /* <DEDUP_REMOVED lines=14> */
[----:B------:R-:W-:Y:S02]  /*10ef0*/  HADD2.F32 R28, -RZ, R10.H0_H0 ;  /* 0x2000000aff1c7230 */ /* 0x000fe40000004100 */
[----:B------:R-:W-:Y:S02]  /*10f00*/  HADD2.F32 R29, -RZ, R11.H0_H0 ;  /* 0x2000000bff1d7230 */ /* 0x000fe40000004100 */
[----:B------:R-:W-:Y:S01]  /*10f10*/  FMUL.FTZ R34, R27, R26 ;  /* 0x0000001a1b227220 */ /* 0x000fe20000410000 */
[----:B------:R-:W-:Y:S02]  /*10f20*/  HADD2.F32 R27, -RZ, R71.H0_H0 ;  /* 0x20000047ff1b7230 */ /* 0x000fe40000004100 */
[----:B------:R-:W-:Y:S02]  /*10f30*/  HADD2.F32 R11, -RZ, R11.H1_H1 ;  /* 0x3000000bff0b7230 */ /* 0x000fe40000004100 */
[----:B------:R-:W-:-:S02]  /*10f40*/  HADD2.F32 R8, -RZ, R8.H1_H1 ;  /* 0x30000008ff087230 */ /* 0x000fc40000004100 */
[----:B------:R-:W-:Y:S01]  /*10f50*/  HADD2.F32 R10, -RZ, R10.H1_H1 ;  /* 0x3000000aff0a7230 */ /* 0x000fe20000004100 */
[----:B-----5:R-:W0:Y:S02]  /*10f60*/  LDS.128 R4, [R52] ;  /* 0x0000000034047984 */ /* 0x020e240000000c00 */
[--C-:B0-----:R-:W-:Y:S02]  /*10f70*/  HADD2.F32 R14, -RZ, R5.reuse.H0_H0 ;  /* 0x20000005ff0e7230 */ /* 0x101fe40000004100 */
[----:B------:R-:W-:Y:S02]  /*10f80*/  HADD2.F32 R15, -RZ, R5.H1_H1 ;  /* 0x30000005ff0f7230 */ /* 0x000fe40000004100 */
[----:B------:R-:W-:Y:S02]  /*10f90*/  HADD2.F32 R5, -RZ, R4.H0_H0 ;  /* 0x20000004ff057230 */ /* 0x000fe40000004100 */
[C---:B------:R-:W-:Y:S01]  /*10fa0*/  FFMA.FTZ R35, R14.reuse, R31, -R35 ;  /* 0x0000001f0e237223 */ /* 0x040fe20000010823 */
[----:B------:R-:W-:Y:S01]  /*10fb0*/  FFMA.FTZ R37, R14, R33, R37 ;  /* 0x000000210e257223 */ /* 0x000fe20000010025 */
[C---:B------:R-:W-:Y:S01]  /*10fc0*/  FMUL.FTZ R14, R9.reuse, R68 ;  /* 0x00000044090e7220 */ /* 0x040fe20000410000 */
[----:B------:R-:W-:Y:S01]  /*10fd0*/  FMUL.FTZ R31, R9, R72 ;  /* 0x00000048091f7220 */ /* 0x000fe20000410000 */
[----:B------:R-:W-:Y:S01]  /*10fe0*/  FFMA.FTZ R34, R15, R30, R34 ;  /* 0x0000001e0f227223 */ /* 0x000fe20000010022 */
[----:B------:R-:W-:-:S02]  /*10ff0*/  HADD2.F32 R9, -RZ, R73.H0_H0 ;  /* 0x20000049ff097230 */ /* 0x000fc40000004100 */
[----:B------:R-:W-:Y:S01]  /*11000*/  FFMA.FTZ R32, R15, R26, -R32 ;  /* 0x0000001a0f207223 */ /* 0x000fe20000010820 */
[----:B------:R-:W-:Y:S02]  /*11010*/  HADD2.F32 R30, -RZ, R71.H1_H1 ;  /* 0x30000047ff1e7230 */ /* 0x000fe40000004100 */
[C---:B------:R-:W-:Y:S01]  /*11020*/  FFMA.FTZ R72, R5.reuse, R72, -R14 ;  /* 0x0000004805487223 */ /* 0x040fe2000001080e */
[----:B------:R-:W-:Y:S01]  /*11030*/  FFMA.FTZ R31, R5, R68, R31 ;  /* 0x00000044051f7223 */ /* 0x000fe2000001001f */
        /* <DEDUP_REMOVED lines=42> */
.L_x_5235:
[----:B------:R-:W-:Y:S05]  /*112e0*/  BSYNC B1 ;  /* 0x0000000000017941 */ /* 0x000fea0003800000 */
.L_x_5234:
[----:B------:R-:W-:Y:S05]  /*112f0*/  @P2 BRA `(.L_x_5201) ;  /* 0x0000000400802947 */ /* 0x000fea0003800000 */
[----:B01234-:R-:W2:Y:S04]  /*11300*/  LDL R4, [R1+0x5c] ;  /* 0x00005c0001047983 */ /* 0x01fea80000100800 */
[----:B------:R-:W3:Y:S01]  /*11310*/  LDL R39, [R1+0x50] ;  /* 0x0000500001277983 */ /* 0x000ee20000100800 */
[----:B------:R-:W-:Y:S01]  /*11320*/  HADD2.F32 R32, -RZ, R0.H1_H1 ;  /* 0x30000000ff207230 */ /* 0x000fe20000004100 */
[--C-:B------:R-:W-:Y:S01]  /*11330*/  SHF.R.U64 R38, R64, 0x10, R65.reuse ;  /* 0x0000001040267819 */ /* 0x100fe20000001241 */
[--C-:B------:R-:W-:Y:S01]  /*11340*/  HADD2.F32 R30, -RZ, R20.reuse.H1_H1 ;  /* 0x30000014ff1e7230 */ /* 0x100fe20000004100 */
[----:B------:R-:W-:Y:S01]  /*11350*/  SHF.R.U32.HI R64, RZ, 0x10, R65 ;  /* 0x00000010ff407819 */ /* 0x000fe20000011641 */
[----:B------:R-:W-:Y:S01]  /*11360*/  HADD2.F32 R20, -RZ, R20.H0_H0 ;  /* 0x20000014ff147230 */ /* 0x000fe20000004100 */
[----:B------:R-:W-:-:S02]  /*11370*/  SHF.R.U32.HI R29, RZ, 0x10, R49 ;  /* 0x00000010ff1d7819 */ /* 0x000fc40000011631 */
[----:B------:R-:W-:Y:S02]  /*11380*/  SHF.R.U64 R37, R66, 0x10, R67 ;  /* 0x0000001042257819 */ /* 0x000fe40000001243 */
[----:B------:R-:W-:Y:S01]  /*11390*/  SHF.R.U64 R33, R50, 0x10, R51 ;  /* 0x0000001032217819 */ /* 0x000fe20000001233 */
[----:B------:R-:W-:Y:S01]  /*113a0*/  HADD2.F32 R29, -RZ, R29.H0_H0 ;  /* 0x2000001dff1d7230 */ /* 0x000fe20000004100 */
[----:B------:R-:W-:Y:S02]  /*113b0*/  SHF.R.U32.HI R66, RZ, 0x10, R67 ;  /* 0x00000010ff427819 */ /* 0x000fe40000011643 */
[----:B------:R-:W-:Y:S02]  /*113c0*/  SHF.R.U32.HI R50, RZ, 0x10, R51 ;  /* 0x00000010ff327819 */ /* 0x000fe40000011633 */
[----:B------:R-:W-:Y:S02]  /*113d0*/  SHF.R.U64 R35, R48, 0x10, R49 ;  /* 0x0000001030237819 */ /* 0x000fe40000001231 */
[----:B--2---:R-:W-:-:S04]  /*113e0*/  LEA.HI R13, R13, R4, RZ, 0x1d ;  /* 0x000000040d0d7211 */ /* 0x004fc800078fe8ff */
[----:B------:R-:W-:Y:S02]  /*113f0*/  SHF.R.S32.HI R4, RZ, 0x1f, R13 ;  /* 0x0000001fff047819 */ /* 0x000fe4000001140d */
[----:B------:R-:W-:Y:S02]  /*11400*/  SHF.L.U32 R5, R13, 0x3, RZ ;  /* 0x000000030d057819 */ /* 0x000fe400000006ff */
[----:B------:R-:W-:Y:S02]  /*11410*/  LEA.HI R13, R4, R13, RZ, 0x3 ;  /* 0x0000000d040d7211 */ /* 0x000fe400078f18ff */
[----:B------:R-:W-:-:S03]  /*11420*/  LOP3.LUT R4, R210, 0x38, R5, 0xf8, !PT ;  /* 0x00000038d2047812 */ /* 0x000fc600078ef805 */
[----:B------:R-:W-:Y:S01]  /*11430*/  IMAD.SHL.U32 R13, R13, 0x400, RZ ;  /* 0x000004000d0d7824 */ /* 0x000fe200078e00ff */
[----:B------:R-:W-:Y:S02]  /*11440*/  LOP3.LUT R9, R4, R61, RZ, 0x3c, !PT ;  /* 0x0000003d04097212 */ /* 0x000fe400078e3cff */
[----:B---3--:R-:W0:Y:S02]  /*11450*/  LDS.128 R4, [R39] ;  /* 0x0000000027047984 */ /* 0x008e240000000c00 */
[----:B------:R-:W-:-:S04]  /*11460*/  LOP3.LUT R13, R13, 0x7fffe000, RZ, 0xc0, !PT ;  /* 0x7fffe0000d0d7812 */ /* 0x000fc800078ec0ff */
        /* <DEDUP_REMOVED lines=19> */
[----:B------:R-:W-:Y:S02]  /*115a0*/  HADD2.F32 R30, -RZ, R0.H0_H0 ;  /* 0x20000000ff1e7230 */ /* 0x000fe40000004100 */
[----:B------:R-:W-:Y:S01]  /*115b0*/  FFMA.FTZ R36, R13, R32, R36 ;  /* 0x000000200d247223 */ /* 0x000fe20000010024 */
[-C--:B------:R-:W-:Y:S01]  /*115c0*/  FMUL.FTZ R13, R26, R25.reuse ;  /* 0x000000191a0d7220 */ /* 0x080fe20000410000 */
[----:B------:R-:W-:Y:S02]  /*115d0*/  HADD2.F32 R27, -RZ, R10.H0_H0 ;  /* 0x2000000aff1b7230 */ /* 0x000fe40000004100 */
[----:B------:R-:W-:Y:S01]  /*115e0*/  FFMA.FTZ R31, R14, R25, -R31 ;  /* 0x000000190e1f7223 */ /* 0x000fe2000001081f */
[----:B------:R-:W-:Y:S01]  /*115f0*/  FMUL.FTZ R0, R9, R30 ;  /* 0x0000001e09007220 */ /* 0x000fe20000410000 */
[----:B------:R-:W-:-:S02]  /*11600*/  HADD2.F32 R26, -RZ, R3.H0_H0 ;  /* 0x20000003ff1a7230 */ /* 0x000fc40000004100 */
[-C--:B------:R-:W-:Y:S01]  /*11610*/  FMUL.FTZ R9, R9, R20.reuse ;  /* 0x0000001409097220 */ /* 0x080fe20000410000 */
[----:B------:R-:W-:Y:S02]  /*11620*/  HADD2.F32 R28, -RZ, R11.H0_H0 ;  /* 0x2000000bff1c7230 */ /* 0x000fe40000004100 */
[----:B------:R-:W-:Y:S01]  /*11630*/  FFMA.FTZ R20, R5, R20, -R0 ;  /* 0x0000001405147223 */ /* 0x000fe20000010800 */
[----:B------:R-:W-:Y:S01]  /*11640*/  FFMA.FTZ R29, R14, R29, R13 ;  /* 0x0000001d0e1d7223 */ /* 0x000fe2000001000d */
[----:B------:R-:W-:Y:S02]  /*11650*/  HADD2.F32 R0, -RZ, R21.H0_H0 ;  /* 0x20000015ff007230 */ /* 0x000fe40000004100 */
[----:B------:R-:W-:Y:S01]  /*11660*/  FMUL.FTZ R14, R27, R26 ;  /* 0x0000001a1b0e7220 */ /* 0x000fe20000410000 */
[----:B------:R-:W-:Y:S02]  /*11670*/  HADD2.F32 R3, -RZ, R3.H1_H1 ;  /* 0x30000003ff037230 */ /* 0x000fe40000004100 */
[----:B------:R-:W-:Y:S01]  /*11680*/  FFMA.FTZ R30, R5, R30, R9 ;  /* 0x0000001e051e7223 */ /* 0x000fe20000010009 */
[----:B------:R-:W-:-:S02]  /*11690*/  HADD2.F32 R21, -RZ, R21.H1_H1 ;  /* 0x30000015ff157230 */ /* 0x000fc40000004100 */
[-C--:B------:R-:W-:Y:S01]  /*116a0*/  FMUL.FTZ R32, R27, R0.reuse ;  /* 0x000000001b207220 */ /* 0x080fe20000410000 */
[C---:B------:R-:W-:Y:S01]  /*116b0*/  FFMA.FTZ R25, R15.reuse, R0, -R14 ;  /* 0x000000000f197223 */ /* 0x040fe2000001080e */
[C---:B------:R-:W-:Y:S01]  /*116c0*/  FMUL.FTZ R5, R28.reuse, R3 ;  /* 0x000000031c057220 */ /* 0x040fe20000410000 */
[----:B------:R-:W-:Y:S02]  /*116d0*/  HADD2.F32 R11, -RZ, R11.H1_H1 ;  /* 0x3000000bff0b7230 */ /* 0x000fe40000004100 */
[-C--:B------:R-:W-:Y:S01]  /*116e0*/  FMUL.FTZ R28, R28, R21.reuse ;  /* 0x000000151c1c7220 */ /* 0x080fe20000410000 */
[----:B------:R-:W-:Y:S02]  /*116f0*/  HADD2.F32 R14, -RZ, R50.H0_H0 ;  /* 0x20000032ff0e7230 */ /* 0x000fe40000004100 */
[----:B------:R-:W-:Y:S01]  /*11700*/  FFMA.FTZ R32, R15, R26, R32 ;  /* 0x0000001a0f207223 */ /* 0x000fe20000010020 */
[----:B------:R-:W-:Y:S02]  /*11710*/  HADD2.F32 R0, -RZ, R66.H0_H0 ;  /* 0x20000042ff007230 */ /* 0x000fe40000004100 */
[C---:B------:R-:W-:Y:S01]  /*11720*/  FFMA.FTZ R21, R24.reuse, R21, -R5 ;  /* 0x0000001518157223 */ /* 0x040fe20000010805 */
[----:B------:R-:W-:Y:S01]  /*11730*/  FFMA.FTZ R28, R24, R3, R28 ;  /* 0x00000003181c7223 */ /* 0x000fe2000001001c */
[----:B------:R-:W-:Y:S01]  /*11740*/  FMUL.FTZ R26, R11, R14 ;  /* 0x0000000e0b1a7220 */ /* 0x000fe20000410000 */
[----:B------:R-:W-:-:S02]  /*11750*/  HADD2.F32 R8, -RZ, R8.H1_H1 ;  /* 0x30000008ff087230 */ /* 0x000fc40000004100 */
[-C--:B------:R-:W-:Y:S01]  /*11760*/  FMUL.FTZ R24, R11, R0.reuse ;  /* 0x000000000b187220 */ /* 0x080fe20000410000 */
        /* <DEDUP_REMOVED lines=25> */
.L_x_5201:
[----:B------:R-:W-:Y:S05]  /*11900*/  BSYNC B0 ;  /* 0x0000000000007941 */ /* 0x000fea0003800000 */
.L_x_5173:
        /* <DEDUP_REMOVED lines=8> */
.L_x_5171:
[----:B------:R-:W5:Y:S02]  /*11990*/  LDL R0, [R1+0x4c] ;  /* 0x00004c0001007983 */ /* 0x000f640000100800 */
[----:B-----5:R-:W-:-:S13]  /*119a0*/  R2UR UR4, R0 ;  /* 0x00000000000472ca */ /* 0x020fda00000e0000 */
[----:B------:R-:W-:-:S05]  /*119b0*/  IMAD.U32 R0, RZ, RZ, UR4 ;  /* 0x00000004ff007e24 */ /* 0x000fca000f8e00ff */
[----:B------:R-:W-:-:S13]  /*119c0*/  ISETP.NE.AND P0, PT, R0, 0x3, PT ;  /* 0x000000030000780c */ /* 0x000fda0003f05270 */
[----:B------:R-:W-:Y:S05]  /*119d0*/  @!P0 BRA `(.L_x_5236) ;  /* 0x0000000000048947 */ /* 0x000fea0003800000 */
[----:B------:R-:W-:Y:S01]  /*119e0*/  BPT.TRAP 0x1 ;  /* 0x000000040000795c */ /* 0x000fe20000300000 */
.L_x_5236:
[----:B01234-:R-:W-:Y:S02]  /*119f0*/  LEA R6, R205, R18, 0x3 ;  /* 0x00000012cd067211 */ /* 0x01ffe400078e18ff */
[----:B------:R-:W-:-:S04]  /*11a00*/  SHF.L.U32 R3, R208, 0x1f, RZ ;  /* 0x0000001fd0037819 */ /* 0x000fc800000006ff */
[----:B------:R0:W1:Y:S01]  /*11a10*/  SYNCS.PHASECHK.TRANS64.TRYWAIT P2, [R6+URZ+0x36830], R3 ;  /* 0x03683003060075a7 */ /* 0x000062000804017f */
[----:B------:R-:W-:Y:S05]  /*11a20*/  @!P0 BRA `(.L_x_5237) ;  /* 0x0000000000048947 */ /* 0x000fea0003800000 */
[----:B------:R-:W-:Y:S01]  /*11a30*/  BPT.TRAP 0x1 ;  /* 0x000000040000795c */ /* 0x000fe20000300000 */
.L_x_5237:
[----:B------:R-:W2:Y:S01]  /*11a40*/  S2R R0, SR_TID.X ;  /* 0x0000000000007919 */ /* 0x000ea20000002100 */
[----:B------:R-:W-:Y:S01]  /*11a50*/  IMAD.MOV.U32 R119, RZ, RZ, RZ ;  /* 0x000000ffff777224 */ /* 0x000fe200078e00ff */
[----:B--2---:R-:W-:-:S04]  /*11a60*/  LOP3.LUT R0, R0, 0x7f, RZ, 0xc0, !PT ;  /* 0x0000007f00007812 */ /* 0x004fc800078ec0ff */
[----:B------:R-:W-:Y:S01]  /*11a70*/  ISETP.NE.AND P1, PT, R0, RZ, PT ;  /* 0x000000ff0000720c */ /* 0x000fe20003f25270 */
[----:B-1----:R-:W-:-:S12]  /*11a80*/  @P2 BRA `(.L_x_5238) ;  /* 0x0000000000082947 */ /* 0x002fd80003800000 */
[----:B------:R-:W1:Y:S02]  /*11a90*/  SYNCS.PHASECHK.TRANS64.TRYWAIT P2, [R6+URZ+0x36830], R3 ;  /* 0x03683003060075a7 */ /* 0x000e64000804017f */
[----:B-1----:R-:W-:Y:S05]  /*11aa0*/  @!P2 BRA `(.L_x_5239) ;  /* 0x0000019c0030a947 */ /* 0x002fea0003800000 */
.L_x_5238:
[----:B------:R-:W-:Y:S05]  /*11ab0*/  WARPSYNC.ALL ;  /* 0x0000000000007948 */ /* 0x000fea0003800000 */
[----:B------:R-:W-:Y:S01]  /*11ac0*/  VIADD R0, R18, 0x21400 ;  /* 0x0002140012007836 */ /* 0x000fe20000000000 */
[----:B------:R-:W-:Y:S01]  /*11ad0*/  R2UR UR20, R2 ;  /* 0x00000000021472ca */ /* 0x000fe200000e0000 */
[----:B01----:R-:W-:Y:S01]  /*11ae0*/  IMAD.MOV.U32 R3, RZ, RZ, 0x40000040 ;  /* 0x40000040ff037424 */ /* 0x003fe200078e00ff */
[----:B------:R-:W-:Y:S01]  /*11af0*/  WARPGROUP.ARRIVE ;  /* 0x00000000000079c5 */ /* 0x000fe20000000000 */
[----:B------:R-:W-:Y:S01]  /*11b00*/  UMOV UR9, 0x40000040 ;  /* 0x4000004000097882 */ /* 0x000fe20000000000 */
[----:B------:R-:W-:Y:S01]  /*11b10*/  SHF.R.U32.HI R0, RZ, 0x4, R0 ;  /* 0x00000004ff007819 */ /* 0x000fe20000011600 */
[----:B------:R-:W-:Y:S01]  /*11b20*/  IMAD.MOV.U32 R5, RZ, RZ, 0x40000040 ;  /* 0x40000040ff057424 */ /* 0x000fe200078e00ff */
[----:B------:R-:W-:Y:S01]  /*11b30*/  R2UR UR11, R3 ;  /* 0x00000000030b72ca */ /* 0x000fe200000e0000 */
[----:B------:R-:W-:Y:S01]  /*11b40*/  UMOV UR17, UR9 ;  /* 0x0000000900117c82 */ /* 0x000fe20008000000 */
[----:B------:R-:W-:Y:S01]  /*11b50*/  LOP3.LUT R0, R0, 0x3fff, RZ, 0xc0, !PT ;  /* 0x00003fff00007812 */ /* 0x000fe200078ec0ff */
[----:B------:R-:W-:Y:S01]  /*11b60*/  UMOV UR5, UR17 ;  /* 0x0000001100057c82 */ /* 0x000fe20008000000 */
[----:B------:R-:W-:Y:S01]  /*11b70*/  R2UR UR7, R5 ;  /* 0x00000000050772ca */ /* 0x000fe200000e0000 */
[----:B------:R-:W-:Y:S01]  /*11b80*/  IMAD.MOV.U32 R5, RZ, RZ, 0x40000040 ;  /* 0x40000040ff057424 */ /* 0x000fe200078e00ff */
[----:B------:R-:W-:Y:S01]  /*11b90*/  LOP3.LUT R212, R0, 0x10000, RZ, 0xfc, !PT ;  /* 0x0001000000d47812 */ /* 0x000fe200078efcff */
[----:B------:R-:W-:Y:S01]  /*11ba0*/  ULOP3.LUT UR20, UR20, 0x10000, URZ, 0xfc, !UPT ;  /* 0x0001000014147892 */ /* 0x000fe2000f8efc3f */
[----:B------:R-:W-:Y:S01]  /*11bb0*/  IMAD.U32 R11, RZ, RZ, UR9 ;  /* 0x00000009ff0b7e24 */ /* 0x000fe2000f8e00ff */
[----:B------:R-:W-:Y:S01]  /*11bc0*/  UMOV UR13, UR17 ;  /* 0x00000011000d7c82 */ /* 0x000fe20008000000 */
[----:B------:R-:W-:Y:S01]  /*11bd0*/  IMAD.MOV.U32 R9, RZ, RZ, 0x40000040 ;  /* 0x40000040ff097424 */ /* 0x000fe200078e00ff */
[----:B------:R-:W-:Y:S01]  /*11be0*/  UMOV UR25, 0x40000040 ;  /* 0x4000004000197882 */ /* 0x000fe20000000000 */
[----:B------:R-:W-:Y:S01]  /*11bf0*/  IMAD R2, R205, 0xa80, R212 ;  /* 0x00000a80cd027824 */ /* 0x000fe200078e02d4 */
[----:B------:R-:W-:Y:S01]  /*11c00*/  UMOV UR23, UR25 ;  /* 0x0000001900177c82 */ /* 0x000fe20008000000 */
[----:B------:R-:W-:Y:S01]  /*11c10*/  UMOV UR8, UR20 ;  /* 0x0000001400087c82 */ /* 0x000fe20008000000 */
[----:B------:R-:W-:Y:S01]  /*11c20*/  R2UR UR15, R9 ;  /* 0x00000000090f72ca */ /* 0x000fe200000e0000 */
[----:B------:R-:W-:Y:S01]  /*11c30*/  UMOV UR16, UR8 ;  /* 0x0000000800107c82 */ /* 0x000fe20008000000 */
[C---:B------:R-:W-:Y:S01]  /*11c40*/  R2UR UR10, R2.reuse ;  /* 0x00000000020a72ca */ /* 0x040fe200000e0000 */
[----:B------:R-:W-:Y:S01]  /*11c50*/  UMOV UR4, UR16 ;  /* 0x0000001000047c82 */ /* 0x000fe20008000000 */
[C---:B------:R-:W-:Y:S01]  /*11c60*/  IADD3 R4, R2.reuse, 0x80, RZ ;  /* 0x0000008002047810 */ /* 0x040fe20007ffe0ff */
[----:B------:R-:W-:Y:S01]  /*11c70*/  IMAD.U32 R10, RZ, RZ, UR8 ;  /* 0x00000008ff0a7e24 */ /* 0x000fe2000f8e00ff */
[----:B------:R-:W-:Y:S01]  /*11c80*/  UMOV UR12, UR16 ;  /* 0x00000010000c7c82 */ /* 0x000fe20008000000 */
[----:B------:R-:W-:Y:S01]  /*11c90*/  VIADD R8, R2, 0x200 ;  /* 0x0000020002087836 */ /* 0x000fe20000000000 */
[----:B------:R-:W-:Y:S01]  /*11ca0*/  R2UR UR6, R4 ;  /* 0x00000000040672ca */ /* 0x000fe200000e0000 */
[----:B------:R-:W-:Y:S01]  /*11cb0*/  IMAD.MOV.U32 R9, RZ, RZ, 0x40000040 ;  /* 0x40000040ff097424 */ /* 0x000fe200078e00ff */
[----:B------:R-:W-:Y:S01]  /*11cc0*/  IADD3 R4, R2, 0x100, RZ ;  /* 0x0000010002047810 */ /* 0x000fe20007ffe0ff */
[----:B------:R0:W-:Y:S01]  /*11cd0*/  STL.64 [R1+0x38], R10 ;  /* 0x0000380a01007387 */ /* 0x0001e20000100a00 */
[----:B------:R-:W-:Y:S01]  /*11ce0*/  R2UR UR14, R8 ;  /* 0x00000000080e72ca */ /* 0x000fe200000e0000 */
[----:B------:R-:W-:Y:S01]  /*11cf0*/  VIADD R8, R2, 0x300 ;  /* 0x0000030002087836 */ /* 0x000fe20000000000 */
[----:B------:R-:W-:Y:S01]  /*11d00*/  R2UR UR19, R9 ;  /* 0x00000000091372ca */ /* 0x000fe200000e0000 */
[----:B------:R-:W-:Y:S01]  /*11d10*/  HGMMA.64x16x16.F32 R72, gdesc[UR8], RZ, !UPT, gsb0 ;  /* 0x00200000084879f0 */ /* 0x000fe2000c0008ff */
[----:B------:R-:W-:Y:S01]  /*11d20*/  UMOV UR8, UR16 ;  /* 0x0000001000087c82 */ /* 0x000fe20008000000 */
[----:B------:R-:W-:Y:S01]  /*11d30*/  UMOV UR9, UR17 ;  /* 0x0000001100097c82 */ /* 0x000fe20008000000 */
[----:B------:R-:W-:Y:S01]  /*11d40*/  R2UR UR18, R8 ;  /* 0x00000000081272ca */ /* 0x000fe200000e0000 */
[----:B------:R-:W-:Y:S01]  /*11d50*/  VIADD R8, R2, 0x202 ;  /* 0x0000020202087836 */ /* 0x000fe20000000000 */
[----:B------:R-:W-:Y:S01]  /*11d60*/  UIADD3 UR52, UR20, 0x406, URZ ;  /* 0x0000040614347890 */ /* 0x000fe2000fffe03f */
[----:B------:R-:W-:Y:S01]  /*11d70*/  IMAD.MOV.U32 R9, RZ, RZ, 0x40000040 ;  /* 0x40000040ff097424 */ /* 0x000fe200078e00ff */
[----:B------:R-:W-:Y:S01]  /*11d80*/  UMOV UR53, 0x40000040 ;  /* 0x4000004000357882 */ /* 0x000fe20000000000 */
[----:B0-----:R-:W-:Y:S01]  /*11d90*/  IMAD.U32 R11, RZ, RZ, UR25 ;  /* 0x00000019ff0b7e24 */ /* 0x001fe2000f8e00ff */
[----:B------:R-:W-:Y:S01]  /*11da0*/  UIADD3 UR48, UR20, 0x800, URZ ;  /* 0x0000080014307890 */ /* 0x000fe2000fffe03f */
[----:B------:R-:W-:Y:S01]  /*11db0*/  IMAD R0, R148, -0x70, R220 ;  /* 0xffffff9094007824 */ /* 0x000fe200078e02dc */
[----:B------:R-:W-:Y:S01]  /*11dc0*/  UMOV UR49, 0x40000040 ;  /* 0x4000004000317882 */ /* 0x000fe20000000000 */
[----:B------:R-:W-:Y:S01]  /*11dd0*/  UIADD3 UR44, UR20, 0x802, URZ ;  /* 0x00000802142c7890 */ /* 0x000fe2000fffe03f */
[----:B------:R-:W-:Y:S01]  /*11de0*/  VIADD R12, R2, 0x986 ;  /* 0x00000986020c7836 */ /* 0x000fe20000000000 */
[----:B------:R-:W-:Y:S01]  /*11df0*/  UMOV UR45, 0x40000040 ;  /* 0x40000040002d7882 */ /* 0x000fe20000000000 */
[----:B------:R-:W-:Y:S01]  /*11e00*/  UIADD3 UR40, UR20, 0x804, URZ ;  /* 0x0000080414287890 */ /* 0x000fe2000fffe03f */
[----:B------:R-:W-:Y:S01]  /*11e10*/  IMAD.MOV.U32 R13, RZ, RZ, 0x40000040 ;  /* 0x40000040ff0d7424 */ /* 0x000fe200078e00ff */
[----:B------:R-:W-:Y:S01]  /*11e20*/  UMOV UR41, 0x40000040 ;  /* 0x4000004000297882 */ /* 0x000fe20000000000 */
[----:B------:R-:W-:Y:S01]  /*11e30*/  UIADD3 UR36, UR20, 0x806, URZ ;  /* 0x0000080614247890 */ /* 0x000fe2000fffe03f */
[----:B------:R-:W-:Y:S01]  /*11e40*/  VIADD R3, R0, 0x70 ;  /* 0x0000007000037836 */ /* 0x000fe20000000000 */
[----:B------:R-:W-:Y:S01]  /*11e50*/  UMOV UR37, 0x40000040 ;  /* 0x4000004000257882 */ /* 0x000fe20000000000 */
[----:B------:R-:W-:Y:S01]  /*11e60*/  @!P1 VIADD R6, R6, 0x36840 ;  /* 0x0003684006069836 */ /* 0x000fe20000000000 */
[----:B------:R-:W-:Y:S01]  /*11e70*/  BSSY B0, `(.L_x_5240) ;  /* 0x0000a50000007945 */ /* 0x000fe20003800000 */
[--C-:B------:R-:W-:Y:S01]  /*11e80*/  IMAD.MOV.U32 R118, RZ, RZ, R119.reuse ;  /* 0x000000ffff767224 */ /* 0x100fe200078e0077 */
[-C--:B------:R-:W-:Y:S01]  /*11e90*/  MOV R116, R119.reuse ;  /* 0x0000007700747202 */ /* 0x080fe20000000f00 */
        /* <DEDUP_REMOVED lines=30> */
[----:B------:R-:W-:Y:S01]  /*12080*/  R2UR UR6, R4 ;  /* 0x00000000040672ca */ /* 0x000fe200000e0000 */
[----:B------:R-:W-:Y:S01]  /*12090*/  UMOV UR4, UR16 ;  /* 0x0000001000047c82 */ /* 0x000fe20008000000 */
[----:B------:R-:W-:Y:S01]  /*120a0*/  R2UR UR7, R5 ;  /* 0x00000000050772ca */ /* 0x000fe200000e0000 */
[----:B------:R-:W-:Y:S01]  /*120b0*/  UMOV UR5, UR17 ;  /* 0x0000001100057c82 */ /* 0x000fe20008000000 */
[----:B------:R-:W-:Y:S01]  /*120c0*/  VIADD R4, R2, 0x180 ;  /* 0x0000018002047836 */ /* 0x000fe20000000000 */
[----:B------:R-:W-:Y:S01]  /*120d0*/  MOV R5, 0x40000040 ;  /* 0x4000004000057802 */ /* 0x000fe20000000f00 */
[--C-:B------:R-:W-:Y:S02]  /*120e0*/  IMAD.MOV.U32 R86, RZ, RZ, R119.reuse ;  /* 0x000000ffff567224 */ /* 0x100fe400078e0077 */
[----:B------:R-:W-:Y:S01]  /*120f0*/  IMAD.MOV.U32 R82, RZ, RZ, R119 ;  /* 0x000000ffff527224 */ /* 0x000fe200078e0077 */
[----:B------:R-:W-:Y:S01]  /*12100*/  R2UR UR10, R4 ;  /* 0x00000000040a72ca */ /* 0x000fe200000e0000 */
[----:B------:R-:W-:Y:S01]  /*12110*/  VIADD R4, R2, 0x280 ;  /* 0x0000028002047836 */ /* 0x000fe20000000000 */
[----:B------:R-:W-:-:S02]  /*12120*/  R2UR UR11, R5 ;  /* 0x00000000050b72ca */ /* 0x000fc400000e0000 */
        /* <DEDUP_REMOVED lines=9> */
[----:B------:R-:W-:-:S03]  /*121c0*/  IMAD.MOV.U32 R5, RZ, RZ, 0x40000040 ;  /* 0x40000040ff057424 */ /* 0x000fc600078e00ff */
[----:B------:R-:W-:Y:S02]  /*121d0*/  R2UR UR26, R4 ;  /* 0x00000000041a72ca */ /* 0x000fe400000e0000 */
[----:B------:R-:W-:Y:S01]  /*121e0*/  R2UR UR27, R5 ;  /* 0x00000000051b72ca */ /* 0x000fe200000e0000 */
[----:B------:R-:W-:Y:S01]  /*121f0*/  IMAD.MOV.U32 R5, RZ, RZ, 0x40000040 ;  /* 0x40000040ff057424 */ /* 0x000fe200078e00ff */
[----:B------:R-:W-:Y:S01]  /*12200*/  IADD3 R4, R2, 0x82, RZ ;  /* 0x0000008202047810 */ /* 0x000fe20007ffe0ff */
[----:B------:R-:W-:Y:S02]  /*12210*/  WARPGROUP.DEPBAR.LE gsb0, 0x0 ;  /* 0x00008000000079c5 */ /* 0x000fe40000010000 */
[----:B------:R-:W-:-:S06]  /*12220*/  WARPGROUP.ARRIVE ;  /* 0x00000000000079c5 */ /* 0x000fcc0000000000 */
[----:B------:R-:W-:Y:S01]  /*12230*/  HGMMA.64x16x16.F32 R48, gdesc[UR8], RZ, !UPT, gsb0 ;  /* 0x00200000083079f0 */ /* 0x000fe2000c0008ff */
[----:B------:R-:W-:Y:S02]  /*12240*/  UMOV UR9, UR23 ;  /* 0x0000001700097c82 */ /* 0x000fe40008000000 */
[----:B------:R-:W-:Y:S02]  /*12250*/  WARPGROUP.DEPBAR.LE gsb0, 0x0 ;  /* 0x00008000000079c5 */ /* 0x000fe40000010000 */
[----:B------:R-:W-:-:S06]  /*12260*/  WARPGROUP.ARRIVE ;  /* 0x00000000000079c5 */ /* 0x000fcc0000000000 */
[----:B------:R-:W-:Y:S01]  /*12270*/  HGMMA.64x16x16.F32 R40, gdesc[UR12], RZ, !UPT, gsb0 ;  /* 0x002000000c2879f0 */ /* 0x000fe2000c0008ff */
[----:B------:R-:W-:Y:S02]  /*12280*/  UMOV UR13, UR23 ;  /* 0x00000017000d7c82 */ /* 0x000fe40008000000 */
[----:B------:R-:W-:Y:S02]  /*12290*/  WARPGROUP.DEPBAR.LE gsb0, 0x0 ;  /* 0x00008000000079c5 */ /* 0x000fe40000010000 */
[----:B------:R-:W-:-:S06]  /*122a0*/  WARPGROUP.ARRIVE ;  /* 0x00000000000079c5 */ /* 0x000fcc0000000000 */
[----:B------:R-:W-:Y:S01]  /*122b0*/  HGMMA.64x16x16.F32 R32, gdesc[UR4], RZ, !UPT, gsb0 ;  /* 0x00200000042079f0 */ /* 0x000fe2000c0008ff */
        /* <DEDUP_REMOVED lines=8> */
[----:B------:R-:W-:Y:S01]  /*12340*/  R2UR UR10, R4 ;  /* 0x00000000040a72ca */ /* 0x000fe200000e0000 */
[----:B------:R-:W-:Y:S01]  /*12350*/  UMOV UR4, UR22 ;  /* 0x0000001600047c82 */ /* 0x000fe20008000000 */
[----:B------:R-:W-:Y:S01]  /*12360*/  R2UR UR11, R5 ;  /* 0x00000000050b72ca */ /* 0x000fe200000e0000 */
[----:B------:R-:W-:Y:S01]  /*12370*/  UMOV UR8, UR22 ;  /* 0x0000001600087c82 */ /* 0x000fe20008000000 */
[----:B------:R-:W-:Y:S01]  /*12380*/  VIADD R4, R2, 0x182 ;  /* 0x0000018202047836 */ /* 0x000fe20000000000 */
[----:B------:R-:W-:Y:S01]  /*12390*/  MOV R5, 0x40000040 ;  /* 0x4000004000057802 */ /* 0x000fe20000000f00 */
[----:B------:R-:W-:Y:S01]  /*123a0*/  UMOV UR12, UR22 ;  /* 0x00000016000c7c82 */ /* 0x000fe20008000000 */
[----:B------:R-:W-:-:S02]  /*123b0*/  IMAD.U32 R10, RZ, RZ, UR24 ;  /* 0x00000018ff0a7e24 */ /* 0x000fc4000f8e00ff */
[----:B------:R-:W-:Y:S01]  /*123c0*/  R2UR UR14, R4 ;  /* 0x00000000040e72ca */ /* 0x000fe200000e0000 */
[----:B------:R-:W-:Y:S01]  /*123d0*/  VIADD R4, R2, 0x282 ;  /* 0x0000028202047836 */ /* 0x000fe20000000000 */
[----:B------:R-:W-:Y:S01]  /*123e0*/  R2UR UR15, R5 ;  /* 0x00000000050f72ca */ /* 0x000fe200000e0000 */
[----:B------:R0:W-:Y:S01]  /*123f0*/  STL.64 [R1+0x30], R10 ;  /* 0x0000300a01007387 */ /* 0x0001e20000100a00 */
        /* <DEDUP_REMOVED lines=17> */
[----:B------:R-:W-:Y:S01]  /*12510*/  IADD3 R4, R2, 0x84, RZ ;  /* 0x0000008402047810 */ /* 0x000fe20007ffe0ff */
        /* <DEDUP_REMOVED lines=53> */
[----:B------:R-:W-:Y:S02]  /*12870*/  R2UR UR19, R5 ;  /* 0x00000000051372ca */ /* 0x000fe400000e0000 */
[----:B------:R-:W-:Y:S01]  /*12880*/  MOV R5, 0x40000040 ;  /* 0x4000004000057802 */ /* 0x000fe20000000f00 */
        /* <DEDUP_REMOVED lines=48> */
[----:B------:R-:W-:Y:S01]  /*12b90*/  R2UR UR10, R4 ;  /* 0x00000000040a72ca */ /* 0x000fe200000e0000 */
[----:B------:R-:W-:Y:S01]  /*12ba0*/  VIADD R4, R2, 0x186 ;  /* 0x0000018602047836 */ /* 0x000fe20000000000 */
[----:B------:R-:W-:Y:S02]  /*12bb0*/  R2UR UR11, R5 ;  /* 0x00000000050b72ca */ /* 0x000fe400000e0000 */
[----:B------:R-:W-:Y:S02]  /*12bc0*/  MOV R5, 0x40000040 ;  /* 0x4000004000057802 */ /* 0x000fe40000000f00 */
[----:B------:R-:W-:Y:S01]  /*12bd0*/  R2UR UR18, R4 ;  /* 0x00000000041272ca */ /* 0x000fe200000e0000 */
[----:B------:R-:W-:Y:S01]  /*12be0*/  VIADD R4, R2, 0x286 ;  /* 0x0000028602047836 */ /* 0x000fe20000000000 */
[----:B------:R-:W-:Y:S02]  /*12bf0*/  R2UR UR19, R5 ;  /* 0x00000000051372ca */ /* 0x000fe400000e0000 */
[----:B------:R-:W-:Y:S01]  /*12c00*/  MOV R5, 0x40000040 ;  /* 0x4000004000057802 */ /* 0x000fe20000000f00 */
[----:B------:R-:W-:-:S02]  /*12c10*/  WARPGROUP.DEPBAR.LE gsb0, 0x0 ;  /* 0x00008000000079c5 */ /* 0x000fc40000010000 */
[----:B------:R-:W-:-:S06]  /*12c20*/  WARPGROUP.ARRIVE ;  /* 0x00000000000079c5 */ /* 0x000fcc0000000000 */
[----:B------:R-:W-:Y:S01]  /*12c30*/  HGMMA.64x16x16.F32 R24, gdesc[UR12], R24, gsb0 ;  /* 0x002000000c1879f0 */ /* 0x000fe20008000818 */
[----:B------:R-:W-:Y:S01]  /*12c40*/  UMOV UR12, UR24 ;  /* 0x00000018000c7c82 */ /* 0x000fe20008000000 */
[----:B------:R-:W-:Y:S01]  /*12c50*/  UMOV UR13, UR25 ;  /* 0x00000019000d7c82 */ /* 0x000fe20008000000 */
[----:B------:R-:W-:Y:S01]  /*12c60*/  UMOV UR4, UR12 ;  /* 0x0000000c00047c82 */ /* 0x000fe20008000000 */
[----:B------:R-:W-:Y:S01]  /*12c70*/  UMOV UR5, UR13 ;  /* 0x0000000d00057c82 */ /* 0x000fe20008000000 */
[----:B------:R-:W-:Y:S01]  /*12c80*/  UMOV UR8, UR12 ;  /* 0x0000000c00087c82 */ /* 0x000fe20008000000 */
[----:B------:R-:W-:Y:S01]  /*12c90*/  UMOV UR9, UR13 ;  /* 0x0000000d00097c82 */ /* 0x000fe20008000000 */
        /* <DEDUP_REMOVED lines=180> */
[----:B------:R0:W-:Y:S02]  /*137e0*/  STL.64 [R1], R10 ;  /* 0x0000000a01007387 */ /* 0x0001e40000100a00 */
[----:B0-----:R-:W-:Y:S01]  /*137f0*/  IMAD R10, R213, 0x80, R225 ;  /* 0x00000080d50a7824 */ /* 0x001fe200078e02e1 */
        /* <DEDUP_REMOVED lines=74> */
[----:B------:R-:W-:Y:S01]  /*13ca0*/  R2UR UR18, R4 ;  /* 0x00000000041272ca */ /* 0x000fe200000e0000 */
[----:B------:R-:W-:Y:S01]  /*13cb0*/  VIADD R4, R2, 0x606 ;  /* 0x0000060602047836 */ /* 0x000fe20000000000 */
[----:B------:R-:W-:Y:S01]  /*13cc0*/  R2UR UR19, R5 ;  /* 0x00000000051372ca */ /* 0x000fe200000e0000 */
[----:B------:R-:W-:Y:S01]  /*13cd0*/  IMAD.MOV.U32 R5, RZ, RZ, 0x40000040 ;  /* 0x40000040ff057424 */ /* 0x000fe200078e00ff */
        /* <DEDUP_REMOVED lines=138> */
[----:B------:R-:W-:-:S03]  /*14580*/  IMAD.MOV.U32 R5, RZ, RZ, 0x40000040 ;  /* 0x40000040ff057424 */ /* 0x000fc600078e00ff */
[----:B------:R-:W-:Y:S01]  /*14590*/  R2UR UR14, R4 ;  /* 0x00000000040e72ca */ /* 0x000fe200000e0000 */
[----:B------:R-:W-:Y:S01]  /*145a0*/  VIADD R4, R2, 0x704 ;  /* 0x0000070402047836 */ /* 0x000fe20000000000 */
[----:B------:R-:W-:Y:S01]  /*145b0*/  R2UR UR15, R5 ;  /* 0x00000000050f72ca */ /* 0x000fe200000e0000 */
        /* <DEDUP_REMOVED lines=57> */
[----:B------:R-:W-:Y:S02]  /*14950*/  MOV R5, 0x40000040 ;  /* 0x4000004000057802 */ /* 0x000fe40000000f00 */
[----:B------:R-:W-:Y:S01]  /*14960*/  R2UR UR10, R4 ;  /* 0x00000000040a72ca */ /* 0x000fe200000e0000 */
[----:B------:R-:W-:Y:S01]  /*14970*/  VIADD R4, R2, 0x706 ;  /* 0x0000070602047836 */ /* 0x000fe20000000000 */
[----:B------:R-:W-:Y:S01]  /*14980*/  R2UR UR11, R5 ;  /* 0x00000000050b72ca */ /* 0x000fe200000e0000 */
        /* <DEDUP_REMOVED lines=44> */
[----:B------:R-:W-:Y:S02]  /*14c50*/  IADD3 R5, -R215, 0x71, R0 ;  /* 0x00000071d7057810 */ /* 0x000fe40007ffe100 */
[C---:B------:R-:W-:Y:S02]  /*14c60*/  IADD3 R4, R2.reuse, 0x906, RZ ;  /* 0x0000090602047810 */ /* 0x040fe40007ffe0ff */
[----:B------:R-:W-:Y:S01]  /*14c70*/  IADD3 R2, R2, 0xa06, RZ ;  /* 0x00000a0602027810 */ /* 0x000fe20007ffe0ff */
[----:B------:R-:W-:Y:S01]  /*14c80*/  IMAD R81, R224, -0x2, R5 ;  /* 0xfffffffee0517824 */ /* 0x000fe200078e0205 */
[----:B------:R-:W-:Y:S01]  /*14c90*/  R2UR UR10, R4 ;  /* 0x00000000040a72ca */ /* 0x000fe200000e0000 */
[----:B------:R-:W-:-:S05]  /*14ca0*/  IMAD.MOV.U32 R5, RZ, RZ, 0x40000040 ;  /* 0x40000040ff057424 */ /* 0x000fca00078e00ff */
[----:B------:R-:W-:Y:S01]  /*14cb0*/  R2UR UR11, R5 ;  /* 0x00000000050b72ca */ /* 0x000fe200000e0000 */
[----:B------:R-:W-:Y:S02]  /*14cc0*/  WARPGROUP.DEPBAR.LE gsb0, 0x0 ;  /* 0x00008000000079c5 */ /* 0x000fe40000010000 */
[----:B------:R-:W-:-:S06]  /*14cd0*/  WARPGROUP.ARRIVE ;  /* 0x00000000000079c5 */ /* 0x000fcc0000000000 */
[----:B------:R-:W-:Y:S01]  /*14ce0*/  HGMMA.64x16x16.F32 R56, gdesc[UR4], R56, gsb0 ;  /* 0x00200000043879f0 */ /* 0x000fe20008000838 */
[----:B------:R-:W-:Y:S01]  /*14cf0*/  R2UR UR6, R8 ;  /* 0x00000000080672ca */ /* 0x000fe200000e0000 */
[----:B------:R-:W-:Y:S01]  /*14d00*/  UMOV UR4, UR36 ;  /* 0x0000002400047c82 */ /* 0x000fe20008000000 */
[----:B------:R-:W-:Y:S01]  /*14d10*/  R2UR UR7, R9 ;  /* 0x00000000090772ca */ /* 0x000fe200000e0000 */
[----:B------:R-:W-:Y:S01]  /*14d20*/  UMOV UR5, UR37 ;  /* 0x0000002500057c82 */ /* 0x000fe20008000000 */
[----:B------:R-:W-:Y:S01]  /*14d30*/  IMAD R8, R224, -0x2, R3 ;  /* 0xfffffffee0087824 */ /* 0x000fe200078e0203 */
[----:B------:R-:W-:-:S04]  /*14d40*/  IADD3 R3, R81, 0x8, R10 ;  /* 0x0000000851037810 */ /* 0x000fc80007ffe00a */
[----:B------:R-:W-:Y:S01]  /*14d50*/  VIMNMX R0, R8, R3, PT ;  /* 0x0000000308007248 */ /* 0x000fe20003fe0100 */
[----:B------:R-:W-:-:S03]  /*14d60*/  IMAD.MOV.U32 R3, RZ, RZ, 0x40000040 ;  /* 0x40000040ff037424 */ /* 0x000fc600078e00ff */
[C---:B------:R-:W-:Y:S02]  /*14d70*/  ISETP.GT.AND P2, PT, R0.reuse, RZ, PT ;  /* 0x000000ff0000720c */ /* 0x040fe40003f44270 */
[C---:B------:R-:W-:Y:S02]  /*14d80*/  ISETP.GT.AND P3, PT, R0.reuse, 0x1, PT ;  /* 0x000000010000780c */ /* 0x040fe40003f64270 */
[----:B------:R-:W-:Y:S02]  /*14d90*/  ISETP.GT.AND P4, PT, R0, 0x8, PT ;  /* 0x000000080000780c */ /* 0x000fe40003f84270 */
[----:B------:R-:W-:Y:S01]  /*14da0*/  FSEL R83, R74, -INF , P2 ;  /* 0xff8000004a537808 */ /* 0x000fe20001000000 */
[----:B------:R-:W-:Y:S01]  /*14db0*/  IMAD.MOV.U32 R74, RZ, RZ, R119 ;  /* 0x000000ffff4a7224 */ /* 0x000fe200078e0077 */
[----:B------:R-:W-:Y:S02]  /*14dc0*/  FSEL R75, R75, -INF , P3 ;  /* 0xff8000004b4b7808 */ /* 0x000fe40001800000 */
[----:B------:R-:W-:-:S02]  /*14dd0*/  ISETP.GT.AND P2, PT, R0, 0x9, PT ;  /* 0x000000090000780c */ /* 0x000fc40003f44270 */
[----:B------:R-:W-:Y:S01]  /*14de0*/  FSEL R85, R78, -INF , P4 ;  /* 0xff8000004e557808 */ /* 0x000fe20002000000 */
[----:B------:R-:W-:Y:S01]  /*14df0*/  IMAD.MOV.U32 R78, RZ, RZ, R119 ;  /* 0x000000ffff4e7224 */ /* 0x000fe200078e0077 */
[----:B------:R-:W-:Y:S02]  /*14e00*/  FMNMX.FTZ R4, R83, R75, !PT ;  /* 0x0000004b53047209 */ /* 0x000fe40007810000 */
[C---:B------:R-:W-:Y:S02]  /*14e10*/  ISETP.GT.AND P3, PT, R0.reuse, 0x10, PT ;  /* 0x000000100000780c */ /* 0x040fe40003f64270 */
[----:B------:R-:W-:Y:S02]  /*14e20*/  FSEL R79, R79, -INF , P2 ;  /* 0xff8000004f4f7808 */ /* 0x000fe40001000000 */
[----:B------:R-:W-:Y:S02]  /*14e30*/  FMNMX.FTZ R4, R85, R4, !PT ;  /* 0x0000000455047209 */ /* 0x000fe40007810000 */
        /* <DEDUP_REMOVED lines=10> */
[----:B------:R-:W-:Y:S02]  /*14ee0*/  WARPGROUP.DEPBAR.LE gsb0, 0x0 ;  /* 0x00008000000079c5 */ /* 0x000fe40000010000 */
[----:B------:R-:W-:Y:S01]  /*14ef0*/  WARPGROUP.ARRIVE ;  /* 0x00000000000079c5 */ /* 0x000fe20000000000 */
[----:B------:R-:W-:Y:S02]  /*14f00*/  FMNMX.FTZ R4, R89, R4, !PT ;  /* 0x0000000459047209 */ /* 0x000fe40007810000 */
[----:B------:R-:W-:Y:S02]  /*14f10*/  ISETP.GT.AND P4, PT, R0, 0x20, PT ;  /* 0x000000200000780c */ /* 0x000fe40003f84270 */
[----:B------:R-:W-:Y:S01]  /*14f20*/  FSEL R93, R71, -INF , P2 ;  /* 0xff800000475d7808 */ /* 0x000fe20001000000 */
[----:B------:R-:W-:Y:S01]  /*14f30*/  HGMMA.64x16x16.F32 R48, gdesc[UR4], R48, gsb0 ;  /* 0x00200000043079f0 */ /* 0x000fe20008000830 */
[----:B------:R-:W-:Y:S01]  /*14f40*/  R2UR UR6, R12 ;  /* 0x000000000c0672ca */ /* 0x000fe200000e0000 */
[----:B------:R-:W-:Y:S01]  /*14f50*/  UMOV UR4, UR36 ;  /* 0x0000002400047c82 */ /* 0x000fe20008000000 */
[----:B------:R-:W-:Y:S01]  /*14f60*/  R2UR UR7, R13 ;  /* 0x000000000d0772ca */ /* 0x000fe200000e0000 */
[----:B------:R-:W-:Y:S01]  /*14f70*/  UMOV UR5, UR37 ;  /* 0x0000002500057c82 */ /* 0x000fe20008000000 */
[----:B------:R-:W-:-:S02]  /*14f80*/  FMNMX.FTZ R4, R91, R4, !PT ;  /* 0x000000045b047209 */ /* 0x000fc40007810000 */
[----:B------:R-:W-:Y:S02]  /*14f90*/  ISETP.GT.AND P2, PT, R0, 0x21, PT ;  /* 0x000000210000780c */ /* 0x000fe40003f44270 */
[----:B------:R-:W-:Y:S01]  /*14fa0*/  FSEL R95, R58, -INF , P4 ;  /* 0xff8000003a5f7808 */ /* 0x000fe20002000000 */
[----:B------:R-:W-:Y:S01]  /*14fb0*/  IMAD.MOV.U32 R58, RZ, RZ, R119 ;  /* 0x000000ffff3a7224 */ /* 0x000fe200078e0077 */
[----:B------:R-:W-:Y:S02]  /*14fc0*/  FMNMX.FTZ R4, R93, R4, !PT ;  /* 0x000000045d047209 */ /* 0x000fe40007810000 */
[----:B------:R-:W-:Y:S02]  /*14fd0*/  ISETP.GT.AND P3, PT, R0, 0x28, PT ;  /* 0x000000280000780c */ /* 0x000fe40003f64270 */
[----:B------:R-:W-:Y:S02]  /*14fe0*/  FSEL R97, R59, -INF , P2 ;  /* 0xff8000003b617808 */ /* 0x000fe40001000000 */
        /* <DEDUP_REMOVED lines=9> */
[----:B------:R-:W-:Y:S01]  /*15080*/  FMNMX.FTZ R4, R63, R4, !PT ;  /* 0x000000043f047209 */ /* 0x000fe20007810000 */
[----:B------:R-:W-:Y:S02]  /*15090*/  WARPGROUP.DEPBAR.LE gsb0, 0x0 ;  /* 0x00008000000079c5 */ /* 0x000fe40000010000 */
[----:B------:R-:W-:Y:S01]  /*150a0*/  WARPGROUP.ARRIVE ;  /* 0x00000000000079c5 */ /* 0x000fe20000000000 */
[----:B------:R-:W-:Y:S01]  /*150b0*/  FSEL R13, R50, -INF , P3 ;  /* 0xff800000320d7808 */ /* 0x000fe20001800000 */
[----:B------:R-:W-:Y:S01]  /*150c0*/  IMAD.MOV.U32 R50, RZ, RZ, R119 ;  /* 0x000000ffff327224 */ /* 0x000fe200078e0077 */
[----:B------:R-:W-:Y:S02]  /*150d0*/  ISETP.GT.AND P3, PT, R0, 0x38, PT ;  /* 0x000000380000780c */ /* 0x000fe40003f64270 */
[----:B------:R-:W-:Y:S01]  /*150e0*/  FSEL R51, R51, -INF , P2 ;  /* 0xff80000033337808 */ /* 0x000fe20001000000 */
[----:B------:R-:W-:Y:S01]  /*150f0*/  HGMMA.64x16x16.F32 R40, gdesc[UR8], R40, gsb0 ;  /* 0x00200000082879f0 */ /* 0x000fe20008000828 */
[----:B------:R-:W-:-:S02]  /*15100*/  FMNMX.FTZ R4, R13, R4, !PT ;  /* 0x000000040d047209 */ /* 0x000fc40007810000 */
[C---:B------:R-:W-:Y:S02]  /*15110*/  ISETP.GT.AND P2, PT, R0.reuse, 0x39, PT ;  /* 0x000000390000780c */ /* 0x040fe40003f44270 */
[----:B------:R-:W-:Y:S02]  /*15120*/  FMNMX.FTZ R4, R51, R4, !PT ;  /* 0x0000000433047209 */ /* 0x000fe40007810000 */
[----:B------:R-:W-:Y:S02]  /*15130*/  FSEL R55, R55, -INF , P2 ;  /* 0xff80000037377808 */ /* 0x000fe40001000000 */
[----:B------:R-:W-:Y:S01]  /*15140*/  ISETP.GT.AND P2, PT, R0, 0x41, PT ;  /* 0x000000410000780c */ /* 0x000fe20003f44270 */
[----:B------:R-:W-:Y:S02]  /*15150*/  WARPGROUP.DEPBAR.LE gsb0, 0x0 ;  /* 0x00008000000079c5 */ /* 0x000fe40000010000 */
[----:B------:R-:W-:Y:S01]  /*15160*/  WARPGROUP.ARRIVE ;  /* 0x00000000000079c5 */ /* 0x000fe20000000000 */
[----:B------:R-:W-:-:S02]  /*15170*/  FSEL R43, R43, -INF , P2 ;  /* 0xff8000002b2b7808 */ /* 0x000fc40001000000 */
[----:B------:R-:W-:-:S03]  /*15180*/  ISETP.GT.AND P2, PT, R0, 0x49, PT ;  /* 0x000000490000780c */ /* 0x000fc60003f44270 */
[----:B------:R-:W-:Y:S01]  /*15190*/  HGMMA.64x16x16.F32 R32, gdesc[UR4], R32, gsb0 ;  /* 0x00200000042079f0 */ /* 0x000fe20008000820 */
[----:B------:R-:W-:Y:S01]  /*151a0*/  R2UR UR6, R2 ;  /* 0x00000000020672ca */ /* 0x000fe200000e0000 */
[----:B------:R-:W-:Y:S01]  /*151b0*/  UMOV UR4, UR36 ;  /* 0x0000002400047c82 */ /* 0x000fe20008000000 */
[----:B------:R-:W-:Y:S01]  /*151c0*/  R2UR UR7, R3 ;  /* 0x00000000030772ca */ /* 0x000fe200000e0000 */
[----:B------:R-:W-:Y:S01]  /*151d0*/  UMOV UR5, UR37 ;  /* 0x0000002500057c82 */ /* 0x000fe20008000000 */
[----:B------:R-:W-:Y:S01]  /*151e0*/  FSEL R3, R54, -INF , P3 ;  /* 0xff80000036037808 */ /* 0x000fe20001800000 */
[----:B------:R-:W-:Y:S01]  /*151f0*/  IMAD.MOV.U32 R54, RZ, RZ, R119 ;  /* 0x000000ffff367224 */ /* 0x000fe200078e0077 */
[----:B------:R-:W-:Y:S02]  /*15200*/  ISETP.GT.AND P3, PT, R0, 0x40, PT ;  /* 0x000000400000780c */ /* 0x000fe40003f64270 */
[----:B------:R-:W-:Y:S02]  /*15210*/  FMNMX.FTZ R4, R3, R4, !PT ;  /* 0x0000000403047209 */ /* 0x000fe40007810000 */
[----:B------:R-:W-:-:S02]  /*15220*/  FSEL R5, R42, -INF , P3 ;  /* 0xff8000002a057808 */ /* 0x000fc40001800000 */
[----:B------:R-:W-:Y:S02]  /*15230*/  FMNMX.FTZ R4, R55, R4, !PT ;  /* 0x0000000437047209 */ /* 0x000fe40007810000 */
[----:B------:R-:W-:Y:S02]  /*15240*/  ISETP.GT.AND P3, PT, R0, 0x48, PT ;  /* 0x000000480000780c */ /* 0x000fe40003f64270 */
[----:B------:R-:W-:Y:S02]  /*15250*/  FMNMX.FTZ R4, R5, R4, !PT ;  /* 0x0000000405047209 */ /* 0x000fe40007810000 */
[----:B------:R-:W-:Y:S02]  /*15260*/  FSEL R7, R46, -INF , P3 ;  /* 0xff8000002e077808 */ /* 0x000fe40001800000 */
[----:B------:R-:W-:Y:S02]  /*15270*/  FMNMX.FTZ R4, R43, R4, !PT ;  /* 0x000000042b047209 */ /* 0x000fe40007810000 */
[----:B------:R-:W-:-:S02]  /*15280*/  ISETP.GT.AND P3, PT, R0, 0x50, PT ;  /* 0x000000500000780c */ /* 0x000fc40003f64270 */
        /* <DEDUP_REMOVED lines=10> */
[----:B------:R-:W-:Y:S01]  /*15330*/  FMNMX.FTZ R4, R9, R4, !PT ;  /* 0x0000000409047209 */ /* 0x000fe20007810000 */
[----:B------:R-:W-:Y:S01]  /*15340*/  ULDC UR4, c[0x0][0x988] ;  /* 0x0002620000047ab9 */ /* 0x000fe20000000800 */
[----:B------:R-:W-:Y:S02]  /*15350*/  ISETP.GT.AND P2, PT, R0, 0x59, PT ;  /* 0x000000590000780c */ /* 0x000fe40003f44270 */
[----:B------:R-:W-:Y:S02]  /*15360*/  FSEL R11, R38, -INF , P3 ;  /* 0xff800000260b7808 */ /* 0x000fe40001800000 */
[----:B------:R-:W-:-:S02]  /*15370*/  FMNMX.FTZ R4, R35, R4, !PT ;  /* 0x0000000423047209 */ /* 0x000fc40007810000 */
[C---:B------:R-:W-:Y:S02]  /*15380*/  ISETP.GT.AND P3, PT, R0.reuse, 0x60, PT ;  /* 0x000000600000780c */ /* 0x040fe40003f64270 */
[----:B------:R-:W-:Y:S02]  /*15390*/  FSEL R39, R39, -INF , P2 ;  /* 0xff80000027277808 */ /* 0x000fe40001000000 */
[----:B------:R-:W-:Y:S02]  /*153a0*/  FMNMX.FTZ R4, R11, R4, !PT ;  /* 0x000000040b047209 */ /* 0x000fe40007810000 */
[----:B------:R-:W-:Y:S02]  /*153b0*/  ISETP.GT.AND P2, PT, R0, 0x61, PT ;  /* 0x000000610000780c */ /* 0x000fe40003f44270 */
[----:B------:R-:W-:Y:S02]  /*153c0*/  FMNMX.FTZ R4, R39, R4, !PT ;  /* 0x0000000427047209 */ /* 0x000fe40007810000 */
[----:B------:R-:W-:-:S04]  /*153d0*/  VIADDMNMX R34, R10, R81, R8, PT ;  /* 0x000000510a227246 */ /* 0x000fc80003800108 */
[----:B------:R-:W-:Y:S01]  /*153e0*/  ISETP.GT.AND P4, PT, R34, 0x8, PT ;  /* 0x000000082200780c */ /* 0x000fe20003f84270 */
[----:B------:R-:W-:Y:S02]  /*153f0*/  WARPGROUP.DEPBAR.LE gsb0, 0x0 ;  /* 0x00008000000079c5 */ /* 0x000fe40000010000 */
        /* <DEDUP_REMOVED lines=12> */
[----:B------:R-:W-:-:S05]  /*154c0*/  FMNMX.FTZ R2, R31, R4, !PT ;  /* 0x000000041f027209 */ /* 0x000fca0007810000 */
[----:B------:R-:W1:Y:S02]  /*154d0*/  SHFL.BFLY PT, R67, R2, 0x2, 0x1f ;  /* 0x0c401f0002437f89 */ /* 0x000e6400000e0000 */
        /* <DEDUP_REMOVED lines=13> */
[----:B------:R-:W-:Y:S02]  /*155b0*/  FSEL R67, R76, -INF , P4 ;  /* 0xff8000004c437808 */ /* 0x000fe40002000000 */
[C---:B------:R-:W-:Y:S01]  /*155c0*/  FSETP.NEU.FTZ.AND P2, PT, R4.reuse, -INF , PT ;  /* 0xff8000000400780b */ /* 0x040fe20003f5d000 */
[----:B------:R-:W-:Y:S01]  /*155d0*/  FMUL.FTZ R26, R4, R0 ;  /* 0x00000000041a7220 */ /* 0x000fe20000410000 */
[----:B------:R-:W-:-:S02]  /*155e0*/  FSEL R49, R49, -INF , P3 ;  /* 0xff80000031317808 */ /* 0x000fc40001800000 */
[----:B------:R-:W-:Y:S02]  /*155f0*/  ISETP.GT.AND P3, PT, R34, 0x39, PT ;  /* 0x000000392200780c */ /* 0x000fe40003f64270 */
[----:B------:R-:W-:Y:S02]  /*15600*/  FSEL R26, R26, RZ, P2 ;  /* 0x000000ff1a1a7208 */ /* 0x000fe40001000000 */
[----:B------:R-:W-:Y:S02]  /*15610*/  ISETP.GT.AND P2, PT, R34, RZ, PT ;  /* 0x000000ff2200720c */ /* 0x000fe40003f44270 */
[----:B------:R-:W-:Y:S01]  /*15620*/  MOV R76, R119 ;  /* 0x00000077004c7202 */ /* 0x000fe20000000f00 */
[-CC-:B------:R-:W-:Y:S01]  /*15630*/  FFMA.FTZ R8, R75, R0.reuse, -R26.reuse ;  /* 0x000000004b087223 */ /* 0x180fe2000001081a */
[----:B------:R-:W-:Y:S01]  /*15640*/  FSEL R71, R72, -INF , P2 ;  /* 0xff80000048477808 */ /* 0x000fe20001000000 */
[-CC-:B------:R-:W-:Y:S01]  /*15650*/  FFMA.FTZ R14, R79, R0.reuse, -R26.reuse ;  /* 0x000000004f0e7223 */ /* 0x180fe2000001081a */
[C---:B------:R-:W-:Y:S01]  /*15660*/  ISETP.GT.AND P2, PT, R34.reuse, 0x9, PT ;  /* 0x000000092200780c */ /* 0x040fe20003f44270 */
[--C-:B------:R-:W-:Y:S01]  /*15670*/  FFMA.FTZ R201, R83, R0, -R26.reuse ;  /* 0x0000000053c97223 */ /* 0x100fe2000001081a */
[----:B------:R-:W-:Y:S01]  /*15680*/  FMNMX.FTZ R10, R71, R2, !PT ;  /* 0x00000002470a7209 */ /* 0x000fe20007810000 */
[-CC-:B------:R-:W-:Y:S01]  /*15690*/  FFMA.FTZ R203, R85, R0.reuse, -R26.reuse ;  /* 0x0000000055cb7223 */ /* 0x180fe2000001081a */
[----:B------:R-:W-:Y:S01]  /*156a0*/  FSEL R77, R77, -INF , P2 ;  /* 0xff8000004d4d7808 */ /* 0x000fe20001000000 */
[-CC-:B------:R-:W-:Y:S01]  /*156b0*/  FFMA.FTZ R197, R87, R0.reuse, -R26.reuse ;  /* 0x0000000057c57223 */ /* 0x180fe2000001081a */
[----:B------:R-:W-:Y:S01]  /*156c0*/  ISETP.GT.AND P2, PT, R34, 0x10, PT ;  /* 0x000000102200780c */ /* 0x000fe20003f44270 */
[--C-:B------:R-:W-:Y:S01]  /*156d0*/  FFMA.FTZ R199, R91, R0, -R26.reuse ;  /* 0x000000005bc77223 */ /* 0x100fe2000001081a */
[----:B------:R-:W-:Y:S01]  /*156e0*/  FMNMX.FTZ R10, R67, R10, !PT ;  /* 0x0000000a430a7209 */ /* 0x000fe20007810000 */
[-CC-:B------:R-:W-:Y:S01]  /*156f0*/  FFMA.FTZ R89, R89, R0.reuse, -R26.reuse ;  /* 0x0000000059597223 */ /* 0x180fe2000001081a */
[----:B------:R-:W-:Y:S01]  /*15700*/  FSEL R73, R64, -INF , P2 ;  /* 0xff80000040497808 */ /* 0x000fe20001000000 */
[--C-:B------:R-:W-:Y:S01]  /*15710*/  FFMA.FTZ R195, R59, R0, -R26.reuse ;  /* 0x000000003bc37223 */ /* 0x100fe2000001081a */
[----:B------:R-:W-:Y:S01]  /*15720*/  FMNMX.FTZ R10, R77, R10, !PT ;  /* 0x0000000a4d0a7209 */ /* 0x000fe20007810000 */
        /* <DEDUP_REMOVED lines=20> */
[-CC-:B------:R-:W-:Y:S01]  /*15870*/  FFMA.FTZ R93, R93, R0.reuse, -R26.reuse ;  /* 0x000000005d5d7223 */ /* 0x180fe2000001081a */
[----:B------:R-:W-:Y:S01]  /*15880*/  FSEL R81, R60, -INF , P2 ;  /* 0xff8000003c517808 */ /* 0x000fe20001000000 */
[--C-:B------:R-:W-:Y:S01]  /*15890*/  FFMA.FTZ R193, R95, R0, -R26.reuse ;  /* 0x000000005fc17223 */ /* 0x100fe2000001081a */
[----:B------:R-:W-:Y:S01]  /*158a0*/  ISETP.GT.AND P2, PT, R34, 0x30, PT ;  /* 0x000000302200780c */ /* 0x000fe20003f44270 */
[----:B------:R-:W2:Y:S01]  /*158b0*/  MUFU.EX2 R8, R8 ;  /* 0x0000000800087308 */ /* 0x000ea20000000800 */
[----:B-1----:R-:W-:Y:S01]  /*158c0*/  FMNMX.FTZ R14, R57, R12, !PT ;  /* 0x0000000c390e7209 */ /* 0x002fe20007810000 */
[-CC-:B------:R-:W-:Y:S01]  /*158d0*/  FFMA.FTZ R179, R21, R0.reuse, -R26.reuse ;  /* 0x0000000015b37223 */ /* 0x180fe2000001081a */
[----:B------:R-:W-:Y:S01]  /*158e0*/  FSEL R83, R48, -INF , P2 ;  /* 0xff80000030537808 */ /* 0x000fe20001000000 */
[--C-:B------:R-:W-:Y:S01]  /*158f0*/  FFMA.FTZ R97, R97, R0, -R26.reuse ;  /* 0x0000000061617223 */ /* 0x100fe2000001081a */
[----:B------:R-:W-:Y:S01]  /*15900*/  FMNMX.FTZ R14, R81, R14, !PT ;  /* 0x0000000e510e7209 */ /* 0x000fe20007810000 */
[----:B------:R-:W-:Y:S01]  /*15910*/  FFMA.FTZ R27, R27, R0, -R26 ;  /* 0x000000001b1b7223 */ /* 0x000fe2000001081a */
[----:B------:R-:W-:Y:S01]  /*15920*/  ISETP.GT.AND P2, PT, R34, 0x38, PT ;  /* 0x000000382200780c */ /* 0x000fe20003f44270 */
[----:B------:R1:W-:Y:S01]  /*15930*/  MUFU.EX2 R12, R89 ;  /* 0x00000059000c7308 */ /* 0x0003e20000000800 */
[----:B------:R-:W-:Y:S01]  /*15940*/  FMNMX.FTZ R14, R61, R14, !PT ;  /* 0x0000000e3d0e7209 */ /* 0x000fe20007810000 */
[----:B------:R-:W-:Y:S01]  /*15950*/  IMAD.MOV.U32 R95, RZ, RZ, R119 ;  /* 0x000000ffff5f7224 */ /* 0x000fe200078e0077 */
[----:B------:R-:W-:-:S02]  /*15960*/  FSEL R85, R52, -INF , P2 ;  /* 0xff80000034557808 */ /* 0x000fc40001000000 */
[----:B------:R-:W-:Y:S02]  /*15970*/  FMNMX.FTZ R14, R83, R14, !PT ;  /* 0x0000000e530e7209 */ /* 0x000fe40007810000 */
[----:B------:R-:W-:Y:S01]  /*15980*/  FSEL R87, R53, -INF , P3 ;  /* 0xff80000035577808 */ /* 0x000fe20001800000 */
[----:B------:R-:W3:Y:S01]  /*15990*/  MUFU.EX2 R203, R203 ;  /* 0x000000cb00cb7308 */ /* 0x000ee20000000800 */
[----:B------:R-:W-:Y:S02]  /*159a0*/  FMNMX.FTZ R20, R49, R14, !PT ;  /* 0x0000000e31147209 */ /* 0x000fe40007810000 */
[C---:B------:R-:W-:Y:S02]  /*159b0*/  ISETP.GT.AND P2, PT, R34.reuse, 0x40, PT ;  /* 0x000000402200780c */ /* 0x040fe40003f44270 */
[----:B------:R-:W-:Y:S02]  /*159c0*/  FMNMX.FTZ R20, R85, R20, !PT ;  /* 0x0000001455147209 */ /* 0x000fe40007810000 */
[----:B------:R-:W-:Y:S01]  /*159d0*/  ISETP.GT.AND P3, PT, R34, 0x41, PT ;  /* 0x000000412200780c */ /* 0x000fe20003f64270 */
[----:B------:R-:W4:Y:S01]  /*159e0*/  MUFU.EX2 R197, R197 ;  /* 0x000000c500c57308 */ /* 0x000f220000000800 */
[----:B------:R-:W-:-:S02]  /*159f0*/  FSEL R91, R40, -INF , P2 ;  /* 0xff800000285b7808 */ /* 0x000fc40001000000 */
[----:B------:R-:W-:Y:S02]  /*15a00*/  FMNMX.FTZ R20, R87, R20, !PT ;  /* 0x0000001457147209 */ /* 0x000fe40007810000 */
[C---:B------:R-:W-:Y:S02]  /*15a10*/  ISETP.GT.AND P2, PT, R34.reuse, 0x48, PT ;  /* 0x000000482200780c */ /* 0x040fe40003f44270 */
[----:B------:R-:W-:Y:S01]  /*15a20*/  FSEL R53, R41, -INF , P3 ;  /* 0xff80000029357808 */ /* 0x000fe20001800000 */
[----:B------:R-:W5:Y:S01]  /*15a30*/  MUFU.EX2 R199, R199 ;  /* 0x000000c700c77308 */ /* 0x000f620000000800 */
[----:B------:R-:W-:Y:S02]  /*15a40*/  FMNMX.FTZ R20, R91, R20, !PT ;  /* 0x000000145b147209 */ /* 0x000fe40007810000 */
[----:B------:R-:W-:Y:S02]  /*15a50*/  ISETP.GT.AND P3, PT, R34, 0x49, PT ;  /* 0x000000492200780c */ /* 0x000fe40003f64270 */
[----:B-1----:R-:W-:Y:S01]  /*15a60*/  FSEL R89, R44, -INF , P2 ;  /* 0xff8000002c597808 */ /* 0x002fe20001000000 */
[----:B------:R-:W-:Y:S01]  /*15a70*/  IMAD.IADD R44, R220, 0x1, -R215 ;  /* 0x00000001dc2c7824 */ /* 0x000fe200078e0ad7 */
[----:B------:R-:W-:Y:S01]  /*15a80*/  FMNMX.FTZ R30, R53, R20, !PT ;  /* 0x00000014351e7209 */ /* 0x000fe20007810000 */
[----:B------:R1:W0:Y:S01]  /*15a90*/  MUFU.EX2 R14, R93 ;  /* 0x0000005d000e7308 */ /* 0x0002220000000800 */
[----:B------:R-:W-:-:S02]  /*15aa0*/  FSEL R45, R45, -INF , P3 ;  /* 0xff8000002d2d7808 */ /* 0x000fc40001800000 */
[C---:B------:R-:W-:Y:S02]  /*15ab0*/  ISETP.GT.AND P2, PT, R34.reuse, 0x50, PT ;  /* 0x000000502200780c */ /* 0x040fe40003f44270 */
[----:B------:R-:W-:Y:S02]  /*15ac0*/  FMNMX.FTZ R30, R89, R30, !PT ;  /* 0x0000001e591e7209 */ /* 0x000fe40007810000 */
[----:B------:R-:W-:Y:S01]  /*15ad0*/  ISETP.GT.AND P3, PT, R34, 0x51, PT ;  /* 0x000000512200780c */ /* 0x000fe20003f64270 */
[----:B------:R-:W-:Y:S01]  /*15ae0*/  MUFU.EX2 R193, R193 ;  /* 0x000000c100c17308 */ /* 0x000fe20000000800 */
[----:B------:R-:W-:Y:S01]  /*15af0*/  FSEL R41, R32, -INF , P2 ;  /* 0xff80000020297808 */ /* 0x000fe20001000000 */
[----:B-1----:R-:W-:Y:S01]  /*15b00*/  IMAD.MOV.U32 R93, RZ, RZ, R119 ;  /* 0x000000ffff5d7224 */ /* 0x002fe200078e0077 */
[----:B------:R-:W-:Y:S02]  /*15b10*/  FMNMX.FTZ R30, R45, R30, !PT ;  /* 0x0000001e2d1e7209 */ /* 0x000fe40007810000 */
[----:B------:R-:W-:-:S02]  /*15b20*/  ISETP.GT.AND P2, PT, R34, 0x58, PT ;  /* 0x000000582200780c */ /* 0x000fc40003f44270 */
[----:B------:R-:W-:Y:S01]  /*15b30*/  FSEL R33, R33, -INF , P3 ;  /* 0xff80000021217808 */ /* 0x000fe20001800000 */
[----:B------:R1:W-:Y:S01]  /*15b40*/  MUFU.EX2 R20, R97 ;  /* 0x0000006100147308 */ /* 0x0003e20000000800 */
[----:B------:R-:W-:Y:S02]  /*15b50*/  FMNMX.FTZ R30, R41, R30, !PT ;  /* 0x0000001e291e7209 */ /* 0x000fe40007810000 */
[----:B------:R-:W-:Y:S02]  /*15b60*/  ISETP.GT.AND P3, PT, R34, 0x59, PT ;  /* 0x000000592200780c */ /* 0x000fe40003f64270 */
[----:B------:R-:W-:Y:S01]  /*15b70*/  FSEL R59, R36, -INF , P2 ;  /* 0xff800000243b7808 */ /* 0x000fe20001000000 */
[----:B------:R-:W-:Y:S01]  /*15b80*/  FFMA.FTZ R36, R63, R0, -R26 ;  /* 0x000000003f247223 */ /* 0x000fe2000001081a */
[----:B------:R-:W-:Y:S01]  /*15b90*/  FMNMX.FTZ R32, R33, R30, !PT ;  /* 0x0000001e21207209 */ /* 0x000fe20007810000 */
[----:B------:R-:W-:Y:S01]  /*15ba0*/  MUFU.EX2 R195, R195 ;  /* 0x000000c300c37308 */ /* 0x000fe20000000800 */
[----:B------:R-:W-:Y:S01]  /*15bb0*/  FSEL R37, R37, -INF , P3 ;  /* 0xff80000025257808 */ /* 0x000fe20001800000 */
[----:B-1----:R-:W-:Y:S01]  /*15bc0*/  IMAD.MOV.U32 R97, RZ, RZ, R119 ;  /* 0x000000ffff617224 */ /* 0x002fe200078e0077 */
[----:B------:R-:W-:-:S02]  /*15bd0*/  ISETP.GT.AND P2, PT, R34, 0x60, PT ;  /* 0x000000602200780c */ /* 0x000fc40003f44270 */
[----:B------:R-:W-:Y:S02]  /*15be0*/  FMNMX.FTZ R32, R59, R32, !PT ;  /* 0x000000203b207209 */ /* 0x000fe40007810000 */
[----:B------:R-:W-:Y:S01]  /*15bf0*/  ISETP.GT.AND P3, PT, R34, 0x61, PT ;  /* 0x000000612200780c */ /* 0x000fe20003f64270 */
[----:B------:R1:W-:Y:S01]  /*15c00*/  MUFU.EX2 R30, R36 ;  /* 0x00000024001e7308 */ /* 0x0003e20000000800 */
[----:B------:R-:W-:Y:S01]  /*15c10*/  FSEL R63, R24, -INF , P2 ;  /* 0xff800000183f7808 */ /* 0x000fe20001000000 */
[----:B------:R-:W-:Y:S01]  /*15c20*/  FFMA.FTZ R24, R51, R0, -R26 ;  /* 0x0000000033187223 */ /* 0x000fe2000001081a */
[----:B------:R-:W-:Y:S01]  /*15c30*/  FMNMX.FTZ R32, R37, R32, !PT ;  /* 0x0000002025207209 */ /* 0x000fe20007810000 */
[----:B------:R-:W-:Y:S01]  /*15c40*/  IMAD.MOV.U32 R51, RZ, RZ, R119 ;  /* 0x000000ffff337224 */ /* 0x000fe200078e0077 */
[----:B------:R-:W-:Y:S02]  /*15c50*/  ISETP.GT.AND P2, PT, R34, 0x68, PT ;  /* 0x000000682200780c */ /* 0x000fe40003f44270 */
[----:B------:R-:W-:Y:S01]  /*15c60*/  FSEL R25, R25, -INF , P3 ;  /* 0xff80000019197808 */ /* 0x000fe20001800000 */
[----:B------:R-:W-:Y:S01]  /*15c70*/  MUFU.EX2 R189, R189 ;  /* 0x000000bd00bd7308 */ /* 0x000fe20000000800 */
[----:B------:R-:W-:-:S02]  /*15c80*/  FMNMX.FTZ R32, R63, R32, !PT ;  /* 0x000000203f207209 */ /* 0x000fc40007810000 */
[----:B------:R-:W-:Y:S01]  /*15c90*/  ISETP.GT.AND P3, PT, R34, 0x69, PT ;  /* 0x000000692200780c */ /* 0x000fe20003f64270 */
[-CC-:B------:R-:W-:Y:S01]  /*15ca0*/  FFMA.FTZ R34, R47, R0.reuse, -R26.reuse ;  /* 0x000000002f227223 */ /* 0x180fe2000001081a */
[----:B------:R-:W-:Y:S01]  /*15cb0*/  FSEL R13, R28, -INF , P2 ;  /* 0xff8000001c0d7808 */ /* 0x000fe20001000000 */
[----:B------:R-:W-:Y:S01]  /*15cc0*/  FFMA.FTZ R28, R55, R0, -R26 ;  /* 0x00000000371c7223 */ /* 0x000fe2000001081a */
[----:B------:R-:W-:Y:S01]  /*15cd0*/  FMNMX.FTZ R32, R25, R32, !PT ;  /* 0x0000002019207209 */ /* 0x000fe20007810000 */
[----:B------:R-:W-:Y:S01]  /*15ce0*/  MUFU.EX2 R24, R24 ;  /* 0x0000001800187308 */ /* 0x000fe20000000800 */
[----:B------:R-:W-:Y:S01]  /*15cf0*/  FSEL R29, R29, -INF , P3 ;  /* 0xff8000001d1d7808 */ /* 0x000fe20001800000 */
[--C-:B------:R-:W-:Y:S01]  /*15d00*/  IMAD.MOV.U32 R55, RZ, RZ, R119.reuse ;  /* 0x000000ffff377224 */ /* 0x100fe200078e0077 */
[----:B------:R-:W-:Y:S01]  /*15d10*/  FMNMX.FTZ R32, R13, R32, !PT ;  /* 0x000000200d207209 */ /* 0x000fe20007810000 */
[----:B------:R-:W-:Y:S01]  /*15d20*/  IMAD.MOV.U32 R47, RZ, RZ, R119 ;  /* 0x000000ffff2f7224 */ /* 0x000fe200078e0077 */
[----:B------:R-:W-:-:S02]  /*15d30*/  MOV R72, R119 ;  /* 0x0000007700487202 */ /* 0x000fc40000000f00 */
[----:B------:R-:W-:Y:S01]  /*15d40*/  FMNMX.FTZ R3, R29, R32, !PT ;  /* 0x000000201d037209 */ /* 0x000fe20007810000 */
[----:B------:R-:W-:Y:S01]  /*15d50*/  FFMA.FTZ R32, R43, R0, -R26 ;  /* 0x000000002b207223 */ /* 0x000fe2000001081a */
[----:B------:R-:W-:Y:S01]  /*15d60*/  MUFU.EX2 R191, R191 ;  /* 0x000000bf00bf7308 */ /* 0x000fe20000000800 */
[-C--:B------:R-:W-:Y:S01]  /*15d70*/  MOV R68, R119.reuse ;  /* 0x0000007700447202 */ /* 0x080fe20000000f00 */
[----:B------:R-:W-:Y:S01]  /*15d80*/  IMAD.MOV.U32 R43, RZ, RZ, R119 ;  /* 0x000000ffff2b7224 */ /* 0x000fe200078e0077 */
[----:B-1----:R-:W1:Y:S01]  /*15d90*/  SHFL.BFLY PT, R36, R3, 0x2, 0x1f ;  /* 0x0c401f0003247f89 */ /* 0x002e6200000e0000 */
[-C--:B------:R-:W-:Y:S02]  /*15da0*/  MOV R64, R119.reuse ;  /* 0x0000007700407202 */ /* 0x080fe40000000f00 */
[-C--:B------:R-:W-:Y:S02]  /*15db0*/  MOV R60, R119.reuse ;  /* 0x00000077003c7202 */ /* 0x080fe40000000f00 */
[----:B------:R-:W-:Y:S01]  /*15dc0*/  MUFU.EX2 R28, R28 ;  /* 0x0000001c001c7308 */ /* 0x000fe20000000800 */
[----:B------:R-:W-:-:S02]  /*15dd0*/  MOV R56, R119 ;  /* 0x0000007700387202 */ /* 0x000fc40000000f00 */
[-C--:B------:R-:W-:Y:S02]  /*15de0*/  MOV R52, R119.reuse ;  /* 0x0000007700347202 */ /* 0x080fe40000000f00 */
[----:B------:R-:W-:-:S03]  /*15df0*/  MOV R48, R119 ;  /* 0x0000007700307202 */ /* 0x000fc60000000f00 */
[----:B------:R-:W-:Y:S08]  /*15e00*/  MUFU.EX2 R185, R185 ;  /* 0x000000b900b97308 */ /* 0x000ff00000000800 */
[----:B------:R-:W-:Y:S01]  /*15e10*/  MUFU.EX2 R32, R32 ;  /* 0x0000002000207308 */ /* 0x000fe20000000800 */
[----:B-1----:R-:W-:Y:S01]  /*15e20*/  FMNMX.FTZ R7, R3, R36, !PT ;  /* 0x0000002403077209 */ /* 0x002fe20007810000 */
[-CC-:B------:R-:W-:Y:S01]  /*15e30*/  FFMA.FTZ R36, R35, R0.reuse, -R26.reuse ;  /* 0x0000000023247223 */ /* 0x180fe2000001081a */
[----:B------:R-:W-:-:S03]  /*15e40*/  FFMA.FTZ R26, R31, R0, -R26 ;  /* 0x000000001f1a7223 */ /* 0x000fc6000001081a */
[----:B------:R-:W1:Y:S02]  /*15e50*/  SHFL.BFLY PT, R40, R7, 0x1, 0x1f ;  /* 0x0c201f0007287f89 */ /* 0x000e6400000e0000 */
[----:B------:R-:W-:Y:S08]  /*15e60*/  MUFU.EX2 R187, R187 ;  /* 0x000000bb00bb7308 */ /* 0x000ff00000000800 */
[----:B------:R-:W-:Y:S08]  /*15e70*/  MUFU.EX2 R34, R34 ;  /* 0x0000002200227308 */ /* 0x000ff00000000800 */
[----:B------:R-:W-:Y:S01]  /*15e80*/  MUFU.EX2 R181, R181 ;  /* 0x000000b500b57308 */ /* 0x000fe20000000800 */
[----:B-1----:R-:W-:-:S07]  /*15e90*/  FMNMX.FTZ R5, R7, R40, !PT ;  /* 0x0000002807057209 */ /* 0x002fce0007810000 */
[----:B------:R-:W-:Y:S01]  /*15ea0*/  MUFU.EX2 R36, R36 ;  /* 0x0000002400247308 */ /* 0x000fe20000000800 */
[C---:B------:R-:W-:Y:S01]  /*15eb0*/  FSETP.NEU.FTZ.AND P2, PT, R5.reuse, -INF , PT ;  /* 0xff8000000500780b */ /* 0x040fe20003f5d000 */
[----:B------:R-:W-:-:S06]  /*15ec0*/  FMUL.FTZ R3, R5, R0 ;  /* 0x0000000005037220 */ /* 0x000fcc0000410000 */
[----:B------:R1:W-:Y:S01]  /*15ed0*/  MUFU.EX2 R40, R27 ;  /* 0x0000001b00287308 */ /* 0x0003e20000000800 */
[----:B------:R-:W-:-:S05]  /*15ee0*/  FSEL R42, R3, RZ, P2 ;  /* 0x000000ff032a7208 */ /* 0x000fca0001000000 */
[-CC-:B------:R-:W-:Y:S01]  /*15ef0*/  FFMA.FTZ R200, R71, R0.reuse, -R42.reuse ;  /* 0x0000000047c87223 */ /* 0x180fe2000001082a */
[-CC-:B------:R-:W-:Y:S01]  /*15f00*/  FFMA.FTZ R7, R2, R0.reuse, -R42.reuse ;  /* 0x0000000002077223 */ /* 0x180fe2000001082a */
[-C--:B------:R-:W-:Y:S01]  /*15f10*/  FFMA.FTZ R202, R67, R0.reuse, -R42 ;  /* 0x0000000043ca7223 */ /* 0x080fe2000001082a */
[----:B--2---:R-:W-:Y:S01]  /*15f20*/  FADD.FTZ R2, R201, R8 ;  /* 0x00000008c9027221 */ /* 0x004fe20000010000 */
[-CC-:B------:R-:W-:Y:S01]  /*15f30*/  FFMA.FTZ R9, R77, R0.reuse, -R42.reuse ;  /* 0x000000004d097223 */ /* 0x180fe2000001082a */
[-C--:B------:R-:W-:Y:S01]  /*15f40*/  FFMA.FTZ R196, R73, R0.reuse, -R42 ;  /* 0x0000000049c47223 */ /* 0x080fe2000001082a */
[----:B------:R-:W-:Y:S01]  /*15f50*/  MUFU.EX2 R200, R200 ;  /* 0x000000c800c87308 */ /* 0x000fe20000000800 */
[----:B---3--:R-:W-:Y:S01]  /*15f60*/  FADD.FTZ R3, R203, R2 ;  /* 0x00000002cb037221 */ /* 0x008fe20000010000 */
[-CC-:B------:R-:W-:Y:S01]  /*15f70*/  FFMA.FTZ R11, R65, R0.reuse, -R42.reuse ;  /* 0x00000000410b7223 */ /* 0x180fe2000001082a */
[-CC-:B------:R-:W-:Y:S01]  /*15f80*/  FFMA.FTZ R198, R75, R0.reuse, -R42.reuse ;  /* 0x000000004bc67223 */ /* 0x180fe2000001082a */
[--C-:B------:R-:W-:Y:S01]  /*15f90*/  FFMA.FTZ R15, R69, R0, -R42.reuse ;  /* 0x00000000450f7223 */ /* 0x100fe2000001082a */
[----:B------:R-:W-:Y:S01]  /*15fa0*/  FADD.FTZ R2, R10, R3 ;  /* 0x000000030a027221 */ /* 0x000fe20000010000 */
[----:B------:R-:W-:Y:S01]  /*15fb0*/  LEA R3, R213, R44, 0x7 ;  /* 0x0000002cd5037211 */ /* 0x000fe200078e38ff */
[-C--:B------:R-:W-:Y:S01]  /*15fc0*/  FFMA.FTZ R192, R79, R0.reuse, -R42 ;  /* 0x000000004fc07223 */ /* 0x080fe2000001082a */
[----:B------:R-:W2:Y:S01]  /*15fd0*/  MUFU.EX2 R7, R7 ;  /* 0x0000000700077308 */ /* 0x000ea20000000800 */
[----:B----4-:R-:W-:Y:S01]  /*15fe0*/  FADD.FTZ R35, R197, R2 ;  /* 0x00000002c5237221 */ /* 0x010fe20000010000 */
[-CC-:B------:R-:W-:Y:S01]  /*15ff0*/  FFMA.FTZ R21, R57, R0.reuse, -R42.reuse ;  /* 0x0000000039157223 */ /* 0x180fe2000001082a */
[-CC-:B------:R-:W-:Y:S01]  /*16000*/  FFMA.FTZ R194, R81, R0.reuse, -R42.reuse ;  /* 0x0000000051c27223 */ /* 0x180fe2000001082a */
[-CC-:B-1----:R-:W-:Y:S01]  /*16010*/  FFMA.FTZ R27, R61, R0.reuse, -R42.reuse ;  /* 0x000000003d1b7223 */ /* 0x182fe2000001082a */
[----:B------:R-:W-:Y:S01]  /*16020*/  FADD.FTZ R2, R12, R35 ;  /* 0x000000230c027221 */ /* 0x000fe20000010000 */
[-CC-:B------:R-:W-:Y:S01]  /*16030*/  FFMA.FTZ R188, R83, R0.reuse, -R42.reuse ;  /* 0x0000000053bc7223 */ /* 0x180fe2000001082a */
[----:B------:R-:W-:Y:S01]  /*16040*/  FFMA.FTZ R31, R49, R0, -R42 ;  /* 0x00000000311f7223 */ /* 0x000fe2000001082a */
[----:B------:R-:W1:Y:S01]  /*16050*/  MUFU.EX2 R202, R202 ;  /* 0x000000ca00ca7308 */ /* 0x000e620000000800 */
[----:B-----5:R-:W-:Y:S01]  /*16060*/  FADD.FTZ R39, R199, R2 ;  /* 0x00000002c7277221 */ /* 0x020fe20000010000 */
[----:B------:R-:W-:-:S02]  /*16070*/  IMAD.MOV.U32 R2, RZ, RZ, RZ ;  /* 0x000000ffff027224 */ /* 0x000fc400078e00ff */
[-CC-:B------:R-:W-:Y:S01]  /*16080*/  FFMA.FTZ R190, R85, R0.reuse, -R42.reuse ;  /* 0x0000000055be7223 */ /* 0x180fe2000001082a */
[----:B------:R-:W-:Y:S01]  /*16090*/  FFMA.FTZ R87, R87, R0, -R42 ;  /* 0x0000000057577223 */ /* 0x000fe2000001082a */
[----:B0-----:R-:W-:Y:S01]  /*160a0*/  FADD.FTZ R46, R14, R39 ;  /* 0x000000270e2e7221 */ /* 0x001fe20000010000 */
[----:B------:R-:W-:-:S04]  /*160b0*/  IMAD.HI R214, R3, -0x6db6db6d, R2 ;  /* 0x9249249303d67827 */ /* 0x000fc800078e0202 */
[-CC-:B------:R-:W-:Y:S01]  /*160c0*/  FFMA.FTZ R91, R91, R0.reuse, -R42.reuse ;  /* 0x000000005b5b7223 */ /* 0x180fe2000001082a */
[----:B------:R-:W0:Y:S01]  /*160d0*/  MUFU.EX2 R9, R9 ;  /* 0x0000000900097308 */ /* 0x000e220000000800 */
[----:B--2---:R-:W-:Y:S01]  /*160e0*/  FADD.FTZ R35, R200, R7 ;  /* 0x00000007c8237221 */ /* 0x004fe20000010000 */
[-CC-:B------:R-:W-:Y:S01]  /*160f0*/  FFMA.FTZ R53, R53, R0.reuse, -R42.reuse ;  /* 0x0000000035357223 */ /* 0x180fe2000001082a */
[-CC-:B------:R-:W-:Y:S01]  /*16100*/  FFMA.FTZ R89, R89, R0.reuse, -R42.reuse ;  /* 0x0000000059597223 */ /* 0x180fe2000001082a */
[-CC-:B------:R-:W-:Y:S01]  /*16110*/  FFMA.FTZ R45, R45, R0.reuse, -R42.reuse ;  /* 0x000000002d2d7223 */ /* 0x180fe2000001082a */
[-CC-:B------:R-:W-:Y:S01]  /*16120*/  FFMA.FTZ R41, R41, R0.reuse, -R42.reuse ;  /* 0x0000000029297223 */ /* 0x180fe2000001082a */
[-CC-:B------:R-:W-:Y:S01]  /*16130*/  FFMA.FTZ R33, R33, R0.reuse, -R42.reuse ;  /* 0x0000000021217223 */ /* 0x180fe2000001082a */
[-C--:B------:R-:W-:Y:S01]  /*16140*/  FFMA.FTZ R59, R59, R0.reuse, -R42 ;  /* 0x000000003b3b7223 */ /* 0x080fe2000001082a */
[----:B------:R-:W2:Y:S01]  /*16150*/  MUFU.EX2 R196, R196 ;  /* 0x000000c400c47308 */ /* 0x000ea20000000800 */
[----:B-1----:R-:W-:Y:S01]  /*16160*/  FADD.FTZ R44, R202, R35 ;  /* 0x00000023ca2c7221 */ /* 0x002fe20000010000 */
[----:B------:R-:W-:Y:S01]  /*16170*/  FADD.FTZ R35, R193, R46 ;  /* 0x0000002ec1237221 */ /* 0x000fe20000010000 */
[-CC-:B------:R-:W-:Y:S01]  /*16180*/  FFMA.FTZ R37, R37, R0.reuse, -R42.reuse ;  /* 0x0000000025257223 */ /* 0x180fe2000001082a */
[-CC-:B------:R-:W-:Y:S01]  /*16190*/  FFMA.FTZ R63, R63, R0.reuse, -R42.reuse ;  /* 0x000000003f3f7223 */ /* 0x180fe2000001082a */
[-CC-:B------:R-:W-:Y:S01]  /*161a0*/  FFMA.FTZ R25, R25, R0.reuse, -R42.reuse ;  /* 0x0000000019197223 */ /* 0x180fe2000001082a */
[-C--:B------:R-:W-:Y:S01]  /*161b0*/  FFMA.FTZ R13, R13, R0.reuse, -R42 ;  /* 0x000000000d0d7223 */ /* 0x080fe2000001082a */
[----:B------:R-:W-:Y:S01]  /*161c0*/  SHF.R.U32.HI R39, RZ, 0x1f, R214 ;  /* 0x0000001fff277819 */ /* 0x000fe200000116d6 */
[----:B------:R-:W1:Y:S01]  /*161d0*/  MUFU.EX2 R11, R11 ;  /* 0x0000000b000b7308 */ /* 0x000e620000000800 */
[----:B0-----:R-:W-:Y:S01]  /*161e0*/  FADD.FTZ R3, R9, R44 ;  /* 0x0000002c09037221 */ /* 0x001fe20000010000 */
[----:B------:R-:W-:Y:S01]  /*161f0*/  FADD.FTZ R44, R20, R35 ;  /* 0x00000023142c7221 */ /* 0x000fe20000010000 */
[----:B------:R-:W-:Y:S01]  /*16200*/  LEA.HI.SX32 R214, R214, R39, 0x1a ;  /* 0x00000027d6d67211 */ /* 0x000fe200078fd2ff */
[----:B------:R-:W-:Y:S01]  /*16210*/  FFMA.FTZ R29, R29, R0, -R42 ;  /* 0x000000001d1d7223 */ /* 0x000fe2000001082a */
[----:B------:R-:W-:Y:S01]  /*16220*/  F2FP.F16.F32.PACK_AB R203, R10, R203 ;  /* 0x000000cb0acb723e */ /* 0x000fe200000000ff */
[----:B------:R-:W-:Y:S01]  /*16230*/  FADD.FTZ R35, R195, R44 ;  /* 0x0000002cc3237221 */ /* 0x000fe20000010000 */
[----:B------:R-:W-:Y:S01]  /*16240*/  VIADD R10, R148, 0xfffffffe ;  /* 0xfffffffe940a7836 */ /* 0x000fe20000000000 */
[----:B------:R-:W0:Y:S01]  /*16250*/  MUFU.EX2 R198, R198 ;  /* 0x000000c600c67308 */ /* 0x000e220000000800 */
[----:B--2---:R-:W-:Y:S01]  /*16260*/  FADD.FTZ R2, R196, R3 ;  /* 0x00000003c4027221 */ /* 0x004fe20000010000 */
[----:B------:R-:W-:Y:S01]  /*16270*/  FADD.FTZ R44, R30, R35 ;  /* 0x000000231e2c7221 */ /* 0x000fe20000010000 */
[----:B------:R-:W-:Y:S01]  /*16280*/  VIMNMX R214, RZ, R214, !PT ;  /* 0x000000d6ffd67248 */ /* 0x000fe20007fe0100 */
[----:B------:R-:W-:Y:S01]  /*16290*/  IMAD.MOV.U32 R85, RZ, RZ, R119 ;  /* 0x000000ffff557224 */ /* 0x000fe200078e0077 */
[----:B------:R-:W-:Y:S01]  /*162a0*/  F2FP.F16.F32.PACK_AB R200, R7, R200 ;  /* 0x000000c807c8723e */ /* 0x000fe200000000ff */
[----:B------:R-:W-:Y:S01]  /*162b0*/  FADD.FTZ R35, R189, R44 ;  /* 0x0000002cbd237221 */ /* 0x000fe20000010000 */
[----:B------:R-:W-:Y:S01]  /*162c0*/  ISETP.GE.AND P2, PT, R10, R214, PT ;  /* 0x000000d60a00720c */ /* 0x000fe20003f46270 */
[----:B------:R-:W2:Y:S01]  /*162d0*/  MUFU.EX2 R15, R15 ;  /* 0x0000000f000f7308 */ /* 0x000ea20000000800 */
[----:B-1----:R-:W-:Y:S01]  /*162e0*/  FADD.FTZ R3, R11, R2 ;  /* 0x000000020b037221 */ /* 0x002fe20000010000 */
[----:B------:R-:W-:Y:S01]  /*162f0*/  FADD.FTZ R44, R24, R35 ;  /* 0x00000023182c7221 */ /* 0x000fe20000010000 */
[----:B------:R-:W-:Y:S01]  /*16300*/  F2FP.F16.F32.PACK_AB R195, R30, R195 ;  /* 0x000000c31ec3723e */ /* 0x000fe200000000ff */
[----:B------:R-:W-:Y:S01]  /*16310*/  IMAD.MOV.U32 R83, RZ, RZ, R119 ;  /* 0x000000ffff537224 */ /* 0x000fe200078e0077 */
[----:B------:R-:W-:Y:S01]  /*16320*/  F2FP.F16.F32.PACK_AB R189, R24, R189 ;  /* 0x000000bd18bd723e */ /* 0x000fe200000000ff */
[----:B------:R-:W-:Y:S01]  /*16330*/  FADD.FTZ R35, R191, R44 ;  /* 0x0000002cbf237221 */ /* 0x000fe20000010000 */
[----:B------:R-:W-:Y:S01]  /*16340*/  F2FP.F16.F32.PACK_AB R191, R28, R191 ;  /* 0x000000bf1cbf723e */ /* 0x000fe200000000ff */
[----:B------:R-:W1:Y:S01]  /*16350*/  MUFU.EX2 R192, R192 ;  /* 0x000000c000c07308 */ /* 0x000e620000000800 */
[----:B0-----:R-:W-:Y:S01]  /*16360*/  FADD.FTZ R2, R198, R3 ;  /* 0x00000003c6027221 */ /* 0x001fe20000010000 */
[----:B------:R-:W-:Y:S01]  /*16370*/  FADD.FTZ R6, R28, R35 ;  /* 0x000000231c067221 */ /* 0x000fe20000010000 */
[----:B------:R-:W-:Y:S01]  /*16380*/  F2FP.F16.F32.PACK_AB R201, R8, R201 ;  /* 0x000000c908c9723e */ /* 0x000fe200000000ff */
[----:B------:R-:W-:Y:S01]  /*16390*/  IMAD.MOV.U32 R81, RZ, RZ, R119 ;  /* 0x000000ffff517224 */ /* 0x000fe200078e0077 */
[----:B------:R-:W-:Y:S01]  /*163a0*/  F2FP.F16.F32.PACK_AB R197, R12, R197 ;  /* 0x000000c50cc5723e */ /* 0x000fe200000000ff */
[----:B------:R-:W-:Y:S01]  /*163b0*/  FADD.FTZ R35, R185, R6 ;  /* 0x00000006b9237221 */ /* 0x000fe20000010000 */
[C---:B------:R-:W-:Y:S01]  /*163c0*/  F2FP.F16.F32.PACK_AB R185, R32.reuse, R185 ;  /* 0x000000b920b9723e */ /* 0x040fe200000000ff */
[----:B------:R-:W0:Y:S01]  /*163d0*/  MUFU.EX2 R21, R21 ;  /* 0x0000001500157308 */ /* 0x000e220000000800 */
[----:B--2---:R-:W-:Y:S01]  /*163e0*/  FADD.FTZ R3, R15, R2 ;  /* 0x000000020f037221 */ /* 0x004fe20000010000 */
[----:B------:R-:W-:Y:S01]  /*163f0*/  FADD.FTZ R6, R32, R35 ;  /* 0x0000002320067221 */ /* 0x000fe20000010000 */
[----:B------:R-:W-:Y:S01]  /*16400*/  F2FP.F16.F32.PACK_AB R199, R14, R199 ;  /* 0x000000c70ec7723e */ /* 0x000fe200000000ff */
[----:B------:R-:W-:Y:S01]  /*16410*/  IMAD.MOV.U32 R79, RZ, RZ, R119 ;  /* 0x000000ffff4f7224 */ /* 0x000fe200078e0077 */
[----:B------:R-:W-:Y:S01]  /*16420*/  F2FP.F16.F32.PACK_AB R193, R20, R193 ;  /* 0x000000c114c1723e */ /* 0x000fe200000000ff */
[----:B------:R-:W-:Y:S01]  /*16430*/  FADD.FTZ R35, R187, R6 ;  /* 0x00000006bb237221 */ /* 0x000fe20000010000 */
[----:B------:R-:W-:Y:S01]  /*16440*/  F2FP.F16.F32.PACK_AB R187, R34, R187 ;  /* 0x000000bb22bb723e */ /* 0x000fe200000000ff */
[----:B------:R-:W2:Y:S01]  /*16450*/  MUFU.EX2 R194, R194 ;  /* 0x000000c200c27308 */ /* 0x000ea20000000800 */
[----:B-1----:R-:W-:Y:S01]  /*16460*/  FADD.FTZ R2, R192, R3 ;  /* 0x00000003c0027221 */ /* 0x002fe20000010000 */
[----:B------:R-:W-:Y:S01]  /*16470*/  FADD.FTZ R6, R34, R35 ;  /* 0x0000002322067221 */ /* 0x000fe20000010000 */
[----:B------:R-:W-:Y:S01]  /*16480*/  F2FP.F16.F32.PACK_AB R202, R9, R202 ;  /* 0x000000ca09ca723e */ /* 0x000fe200000000ff */
[--C-:B------:R-:W-:Y:S01]  /*16490*/  IMAD.MOV.U32 R77, RZ, RZ, R119.reuse ;  /* 0x000000ffff4d7224 */ /* 0x100fe200078e0077 */
[----:B------:R-:W-:Y:S01]  /*164a0*/  F2FP.F16.F32.PACK_AB R196, R11, R196 ;  /* 0x000000c40bc4723e */ /* 0x000fe200000000ff */
[--C-:B------:R-:W-:Y:S01]  /*164b0*/  IMAD.MOV.U32 R75, RZ, RZ, R119.reuse ;  /* 0x000000ffff4b7224 */ /* 0x100fe200078e0077 */
[----:B------:R-:W-:Y:S01]  /*164c0*/  F2FP.F16.F32.PACK_AB R198, R15, R198 ;  /* 0x000000c60fc6723e */ /* 0x000fe200000000ff */
[----:B------:R-:W1:Y:S01]  /*164d0*/  MUFU.EX2 R27, R27 ;  /* 0x0000001b001b7308 */ /* 0x000e620000000800 */
[C---:B0-----:R-:W-:Y:S01]  /*164e0*/  FADD.FTZ R3, R21.reuse, R2 ;  /* 0x0000000215037221 */ /* 0x041fe20000010000 */
[----:B------:R-:W-:Y:S01]  /*164f0*/  F2FP.F16.F32.PACK_AB R192, R21, R192 ;  /* 0x000000c015c0723e */ /* 0x000fe200000000ff */
[--C-:B------:R-:W-:Y:S01]  /*16500*/  IMAD.MOV.U32 R73, RZ, RZ, R119.reuse ;  /* 0x000000ffff497224 */ /* 0x100fe200078e0077 */
[-C--:B------:R-:W-:Y:S01]  /*16510*/  MOV R44, R119.reuse ;  /* 0x00000077002c7202 */ /* 0x080fe20000000f00 */
[--C-:B------:R-:W-:Y:S01]  /*16520*/  IMAD.MOV.U32 R71, RZ, RZ, R119.reuse ;  /* 0x000000ffff477224 */ /* 0x100fe200078e0077 */
[-C--:B------:R-:W-:Y:S01]  /*16530*/  MOV R32, R119.reuse ;  /* 0x0000007700207202 */ /* 0x080fe20000000f00 */
[----:B------:R-:W-:Y:S01]  /*16540*/  IMAD.MOV.U32 R69, RZ, RZ, R119 ;  /* 0x000000ffff457224 */ /* 0x000fe200078e0077 */
[----:B------:R-:W0:Y:S01]  /*16550*/  MUFU.EX2 R188, R188 ;  /* 0x000000bc00bc7308 */ /* 0x000e220000000800 */
[----:B--2---:R-:W-:Y:S01]  /*16560*/  FADD.FTZ R2, R194, R3 ;  /* 0x00000003c2027221 */ /* 0x004fe20000010000 */
[--C-:B------:R-:W-:Y:S01]  /*16570*/  IMAD.MOV.U32 R67, RZ, RZ, R119.reuse ;  /* 0x000000ffff437224 */ /* 0x100fe200078e0077 */
[-C--:B------:R-:W-:Y:S01]  /*16580*/  MOV R28, R119.reuse ;  /* 0x00000077001c7202 */ /* 0x080fe20000000f00 */
[--C-:B------:R-:W-:Y:S01]  /*16590*/  IMAD.MOV.U32 R65, RZ, RZ, R119.reuse ;  /* 0x000000ffff417224 */ /* 0x100fe200078e0077 */
[----:B------:R-:W-:Y:S01]  /*165a0*/  MOV R24, R119 ;  /* 0x0000007700187202 */ /* 0x000fe20000000f00 */
[----:B------:R-:W-:-:S02]  /*165b0*/  IMAD.MOV.U32 R61, RZ, RZ, R119 ;  /* 0x000000ffff3d7224 */ /* 0x000fc400078e0077 */
[----:B------:R-:W2:Y:S01]  /*165c0*/  MUFU.EX2 R31, R31 ;  /* 0x0000001f001f7308 */ /* 0x000ea20000000800 */
[C---:B-1----:R-:W-:Y:S01]  /*165d0*/  FADD.FTZ R3, R27.reuse, R2 ;  /* 0x000000021b037221 */ /* 0x042fe20000010000 */
[----:B------:R-:W-:Y:S01]  /*165e0*/  F2FP.F16.F32.PACK_AB R194, R27, R194 ;  /* 0x000000c21bc2723e */ /* 0x000fe200000000ff */
[--C-:B------:R-:W-:Y:S02]  /*165f0*/  IMAD.MOV.U32 R57, RZ, RZ, R119.reuse ;  /* 0x000000ffff397224 */ /* 0x100fe400078e0077 */
[--C-:B------:R-:W-:Y:S02]  /*16600*/  IMAD.MOV.U32 R49, RZ, RZ, R119.reuse ;  /* 0x000000ffff317224 */ /* 0x100fe400078e0077 */
[----:B------:R-:W-:Y:S01]  /*16610*/  IMAD.MOV.U32 R46, RZ, RZ, R119 ;  /* 0x000000ffff2e7224 */ /* 0x000fe200078e0077 */
[----:B------:R-:W1:Y:S01]  /*16620*/  MUFU.EX2 R190, R190 ;  /* 0x000000be00be7308 */ /* 0x000e620000000800 */
[----:B0-----:R-:W-:Y:S01]  /*16630*/  FADD.FTZ R2, R188, R3 ;  /* 0x00000003bc027221 */ /* 0x001fe20000010000 */
[----:B------:R-:W-:-:S02]  /*16640*/  IMAD.MOV.U32 R42, RZ, RZ, R119 ;  /* 0x000000ffff2a7224 */ /* 0x000fc400078e0077 */
[--C-:B------:R-:W-:Y:S02]  /*16650*/  IMAD.MOV.U32 R39, RZ, RZ, R119.reuse ;  /* 0x000000ffff277224 */ /* 0x100fe400078e0077 */
[--C-:B------:R-:W-:Y:S02]  /*16660*/  IMAD.MOV.U32 R35, RZ, RZ, R119.reuse ;  /* 0x000000ffff237224 */ /* 0x100fe400078e0077 */
[----:B------:R-:W0:Y:S01]  /*16670*/  MUFU.EX2 R87, R87 ;  /* 0x0000005700577308 */ /* 0x000e220000000800 */
[C---:B--2---:R-:W-:Y:S01]  /*16680*/  FADD.FTZ R3, R31.reuse, R2 ;  /* 0x000000021f037221 */ /* 0x044fe20000010000 */
[----:B------:R-:W-:Y:S01]  /*16690*/  F2FP.F16.F32.PACK_AB R188, R31, R188 ;  /* 0x000000bc1fbc723e */ /* 0x000fe200000000ff */
[--C-:B------:R-:W-:Y:S02]  /*166a0*/  IMAD.MOV.U32 R34, RZ, RZ, R119.reuse ;  /* 0x000000ffff227224 */ /* 0x100fe400078e0077 */
[--C-:B------:R-:W-:Y:S02]  /*166b0*/  IMAD.MOV.U32 R31, RZ, RZ, R119.reuse ;  /* 0x000000ffff1f7224 */ /* 0x100fe400078e0077 */
[----:B------:R-:W-:Y:S01]  /*166c0*/  IMAD.MOV.U32 R30, RZ, RZ, R119 ;  /* 0x000000ffff1e7224 */ /* 0x000fe200078e0077 */
[----:B------:R-:W2:Y:S01]  /*166d0*/  MUFU.EX2 R91, R91 ;  /* 0x0000005b005b7308 */ /* 0x000ea20000000800 */
[----:B-1----:R-:W-:Y:S01]  /*166e0*/  FADD.FTZ R2, R190, R3 ;  /* 0x00000003be027221 */ /* 0x002fe20000010000 */
[----:B------:R-:W-:-:S06]  /*166f0*/  IMAD.MOV.U32 R27, RZ, RZ, R119 ;  /* 0x000000ffff1b7224 */ /* 0x000fcc00078e0077 */
[----:B------:R1:W3:Y:S01]  /*16700*/  MUFU.EX2 R184, R53 ;  /* 0x0000003500b87308 */ /* 0x0002e20000000800 */
[C---:B0-----:R-:W-:Y:S01]  /*16710*/  FADD.FTZ R2, R87.reuse, R2 ;  /* 0x0000000257027221 */ /* 0x041fe20000010000 */
[----:B------:R-:W-:Y:S01]  /*16720*/  F2FP.F16.F32.PACK_AB R190, R87, R190 ;  /* 0x000000be57be723e */ /* 0x000fe200000000ff */
[----:B------:R-:W-:-:S05]  /*16730*/  IMAD.MOV.U32 R87, RZ, RZ, R119 ;  /* 0x000000ffff577224 */ /* 0x000fca00078e0077 */
[----:B------:R-:W0:Y:S01]  /*16740*/  MUFU.EX2 R89, R89 ;  /* 0x0000005900597308 */ /* 0x000e220000000800 */
[----:B--2---:R-:W-:Y:S01]  /*16750*/  FADD.FTZ R3, R91, R2 ;  /* 0x000000025b037221 */ /* 0x004fe20000010000 */
[----:B-1----:R-:W-:-:S06]  /*16760*/  IMAD.MOV.U32 R53, RZ, RZ, R119 ;  /* 0x000000ffff357224 */ /* 0x002fcc00078e0077 */
[----:B------:R1:W2:Y:S01]  /*16770*/  MUFU.EX2 R186, R45 ;  /* 0x0000002d00ba7308 */ /* 0x0002a20000000800 */
[C---:B---3--:R-:W-:Y:S01]  /*16780*/  FADD.FTZ R2, R184.reuse, R3 ;  /* 0x00000003b8027221 */ /* 0x048fe20000010000 */
[----:B------:R-:W-:Y:S01]  /*16790*/  F2FP.F16.F32.PACK_AB R184, R184, R91 ;  /* 0x0000005bb8b8723e */ /* 0x000fe200000000ff */
[----:B------:R-:W-:-:S05]  /*167a0*/  IMAD.MOV.U32 R91, RZ, RZ, R119 ;  /* 0x000000ffff5b7224 */ /* 0x000fca00078e0077 */
        /* <DEDUP_REMOVED lines=8> */
[----:B0-----:R-:W-:Y:S01]  /*16830*/  FADD.FTZ R33, R181, R6 ;  /* 0x00000006b5217221 */ /* 0x001fe20000010000 */
[----:B---3--:R-:W-:Y:S01]  /*16840*/  FADD.FTZ R3, R41, R2 ;  /* 0x0000000229037221 */ /* 0x008fe20000010000 */
[C---:B------:R-:W-:Y:S02]  /*16850*/  F2FP.F16.F32.PACK_AB R181, R36.reuse, R181 ;  /* 0x000000b524b5723e */ /* 0x040fe400000000ff */
[----:B------:R-:W-:Y:S01]  /*16860*/  FADD.FTZ R6, R36, R33 ;  /* 0x0000002124067221 */ /* 0x000fe20000010000 */
[----:B------:R-:W-:Y:S02]  /*16870*/  MOV R36, R119 ;  /* 0x0000007700247202 */ /* 0x000fe40000000f00 */
[----:B------:R-:W0:Y:S01]  /*16880*/  MUFU.EX2 R59, R59 ;  /* 0x0000003b003b7308 */ /* 0x000e220000000800 */
[C---:B-1----:R-:W-:Y:S01]  /*16890*/  FADD.FTZ R2, R180.reuse, R3 ;  /* 0x00000003b4027221 */ /* 0x042fe20000010000 */
[----:B------:R-:W-:Y:S01]  /*168a0*/  F2FP.F16.F32.PACK_AB R180, R180, R41 ;  /* 0x00000029b4b4723e */ /* 0x000fe200000000ff */
[----:B------:R-:W-:-:S05]  /*168b0*/  IMAD.MOV.U32 R41, RZ, RZ, R119 ;  /* 0x000000ffff297224 */ /* 0x000fca00078e0077 */
[----:B------:R-:W1:Y:S01]  /*168c0*/  MUFU.EX2 R38, R38 ;  /* 0x0000002600267308 */ /* 0x000e620000000800 */
[----:B--2---:R-:W-:-:S07]  /*168d0*/  FADD.FTZ R33, R183, R6 ;  /* 0x00000006b7217221 */ /* 0x004fce0000010000 */
[----:B------:R2:W3:Y:S01]  /*168e0*/  MUFU.EX2 R182, R37 ;  /* 0x0000002500b67308 */ /* 0x0004e20000000800 */
[----:B0-----:R-:W-:-:S07]  /*168f0*/  FADD.FTZ R3, R59, R2 ;  /* 0x000000023b037221 */ /* 0x001fce0000010000 */
[----:B------:R-:W0:Y:S01]  /*16900*/  MUFU.EX2 R177, R177 ;  /* 0x000000b100b17308 */ /* 0x000e220000000800 */
[C---:B-1----:R-:W-:Y:S01]  /*16910*/  FADD.FTZ R6, R38.reuse, R33 ;  /* 0x0000002126067221 */ /* 0x042fe20000010000 */
[----:B------:R-:W-:Y:S01]  /*16920*/  F2FP.F16.F32.PACK_AB R183, R38, R183 ;  /* 0x000000b726b7723e */ /* 0x000fe200000000ff */
[--C-:B------:R-:W-:Y:S02]  /*16930*/  IMAD.MOV.U32 R38, RZ, RZ, R119.reuse ;  /* 0x000000ffff267224 */ /* 0x100fe400078e0077 */
[----:B--2---:R-:W-:-:S03]  /*16940*/  IMAD.MOV.U32 R37, RZ, RZ, R119 ;  /* 0x000000ffff257224 */ /* 0x004fc600078e0077 */
[----:B------:R-:W1:Y:S01]  /*16950*/  MUFU.EX2 R63, R63 ;  /* 0x0000003f003f7308 */ /* 0x000e620000000800 */
[C---:B---3--:R-:W-:Y:S01]  /*16960*/  FADD.FTZ R2, R182.reuse, R3 ;  /* 0x00000003b6027221 */ /* 0x048fe20000010000 */
[----:B------:R-:W-:Y:S01]  /*16970*/  F2FP.F16.F32.PACK_AB R182, R182, R59 ;  /* 0x0000003bb6b6723e */ /* 0x000fe200000000ff */
[----:B------:R-:W-:-:S05]  /*16980*/  IMAD.MOV.U32 R59, RZ, RZ, R119 ;  /* 0x000000ffff3b7224 */ /* 0x000fca00078e0077 */
[----:B------:R2:W3:Y:S01]  /*16990*/  MUFU.EX2 R176, R25 ;  /* 0x0000001900b07308 */ /* 0x0004e20000000800 */
[----:B0-----:R-:W-:Y:S01]  /*169a0*/  FADD.FTZ R33, R177, R6 ;  /* 0x00000006b1217221 */ /* 0x001fe20000010000 */
[----:B------:R-:W-:-:S03]  /*169b0*/  F2FP.F16.F32.PACK_AB R177, R40, R177 ;  /* 0x000000b128b1723e */ /* 0x000fc600000000ff */
[----:B------:R-:W-:Y:S01]  /*169c0*/  FADD.FTZ R6, R40, R33 ;  /* 0x0000002128067221 */ /* 0x000fe20000010000 */
[----:B------:R-:W-:Y:S02]  /*169d0*/  MOV R40, R119 ;  /* 0x0000007700287202 */ /* 0x000fe40000000f00 */
[----:B------:R-:W0:Y:S01]  /*169e0*/  MUFU.EX2 R179, R179 ;  /* 0x000000b300b37308 */ /* 0x000e220000000800 */
[----:B-1----:R-:W-:Y:S01]  /*169f0*/  FADD.FTZ R3, R63, R2 ;  /* 0x000000023f037221 */ /* 0x002fe20000010000 */
[----:B--2---:R-:W-:-:S06]  /*16a00*/  IMAD.MOV.U32 R25, RZ, RZ, R119 ;  /* 0x000000ffff197224 */ /* 0x004fcc00078e0077 */
[----:B------:R-:W1:Y:S01]  /*16a10*/  MUFU.EX2 R13, R13 ;  /* 0x0000000d000d7308 */ /* 0x000e620000000800 */
[C---:B---3--:R-:W-:Y:S01]  /*16a20*/  FADD.FTZ R2, R176.reuse, R3 ;  /* 0x00000003b0027221 */ /* 0x048fe20000010000 */
[----:B------:R-:W-:Y:S01]  /*16a30*/  F2FP.F16.F32.PACK_AB R176, R176, R63 ;  /* 0x0000003fb0b0723e */ /* 0x000fe200000000ff */
[----:B------:R-:W-:Y:S01]  /*16a40*/  IMAD.MOV.U32 R63, RZ, RZ, R119 ;  /* 0x000000ffff3f7224 */ /* 0x000fe200078e0077 */
[----:B------:R-:W-:-:S04]  /*16a50*/  MOV R3, 0x3f800000 ;  /* 0x3f80000000037802 */ /* 0x000fc80000000f00 */
[----:B------:R-:W2:Y:S01]  /*16a60*/  MUFU.EX2 R26, R26 ;  /* 0x0000001a001a7308 */ /* 0x000ea20000000800 */
[----:B0-----:R-:W-:-:S07]  /*16a70*/  FADD.FTZ R33, R179, R6 ;  /* 0x00000006b3217221 */ /* 0x001fce0000010000 */
[----:B------:R0:W3:Y:S01]  /*16a80*/  MUFU.EX2 R178, R29 ;  /* 0x0000001d00b27308 */ /* 0x0000e20000000800 */
[----:B-1----:R-:W-:Y:S01]  /*16a90*/  FADD.FTZ R7, R13, R2 ;  /* 0x000000020d077221 */ /* 0x002fe20000010000 */
[----:B------:R-:W-:Y:S02]  /*16aa0*/  IMAD.MOV.U32 R2, RZ, RZ, 0x3f800000 ;  /* 0x3f800000ff027424 */ /* 0x000fe400078e00ff */
[C---:B--2---:R-:W-:Y:S01]  /*16ab0*/  FADD.FTZ R6, R26.reuse, R33 ;  /* 0x000000211a067221 */ /* 0x044fe20000010000 */
[----:B------:R-:W-:Y:S01]  /*16ac0*/  F2FP.F16.F32.PACK_AB R179, R26, R179 ;  /* 0x000000b31ab3723e */ /* 0x000fe200000000ff */
[--C-:B------:R-:W-:Y:S02]  /*16ad0*/  IMAD.MOV.U32 R33, RZ, RZ, R119.reuse ;  /* 0x000000ffff217224 */ /* 0x100fe400078e0077 */
[--C-:B0-----:R-:W-:Y:S02]  /*16ae0*/  IMAD.MOV.U32 R29, RZ, RZ, R119.reuse ;  /* 0x000000ffff1d7224 */ /* 0x101fe400078e0077 */
[----:B------:R-:W-:-:S02]  /*16af0*/  IMAD.MOV.U32 R26, RZ, RZ, R119 ;  /* 0x000000ffff1a7224 */ /* 0x000fc400078e0077 */
[C---:B---3--:R-:W-:Y:S01]  /*16b00*/  FADD.FTZ R7, R178.reuse, R7 ;  /* 0x00000007b2077221 */ /* 0x048fe20000010000 */
[----:B------:R-:W-:Y:S01]  /*16b10*/  F2FP.F16.F32.PACK_AB R178, R178, R13 ;  /* 0x0000000db2b2723e */ /* 0x000fe200000000ff */
[----:B------:R-:W-:Y:S06]  /*16b20*/  @!P2 BRA `(.L_x_5241) ;  /* 0x000000580010a947 */ /* 0x000fec0003800000 */
[----:B------:R-:W-:Y:S01]  /*16b30*/  BSSY B1, `(.L_x_5241) ;  /* 0x0000583000017945 */ /* 0x000fe20003800000 */
        /* <DEDUP_REMOVED lines=53> */
.L_x_5252:
[----:B------:R-:W-:-:S05]  /*16e90*/  VIADD R0, R12, 0x1 ;  /* 0x000000010c007836 */ /* 0x000fca0000000000 */
[----:B------:R-:W-:-:S04]  /*16ea0*/  ISETP.NE.AND P2, PT, R0, 0x2, PT ;  /* 0x000000020000780c */ /* 0x000fc80003f45270 */
[----:B------:R-:W-:Y:S02]  /*16eb0*/  SEL R208, RZ, 0x1, P2 ;  /* 0x00000001ffd07807 */ /* 0x000fe40001000000 */
[----:B------:R-:W-:Y:S02]  /*16ec0*/  SEL R205, R0, RZ, P2 ;  /* 0x000000ff00cd7207 */ /* 0x000fe40001000000 */
[----:B------:R-:W-:Y:S01]  /*16ed0*/  LOP3.LUT R208, R11, R208, RZ, 0x3c, !PT ;  /* 0x000000d00bd07212 */ /* 0x000fe200078e3cff */
[----:B------:R-:W-:Y:S06]  /*16ee0*/  @!P0 BRA `(.L_x_5242) ;  /* 0x0000000000048947 */ /* 0x000fec0003800000 */
[----:B------:R-:W-:Y:S01]  /*16ef0*/  BPT.TRAP 0x1 ;  /* 0x000000040000795c */ /* 0x000fe20000300000 */
.L_x_5242:
[----:B------:R-:W-:Y:S01]  /*16f00*/  IMAD R13, R205, 0x8, R18 ;  /* 0x00000008cd0d7824 */ /* 0x000fe200078e0212 */
[----:B------:R-:W-:-:S04]  /*16f10*/  SHF.L.U32 R4, R208, 0x1f, RZ ;  /* 0x0000001fd0047819 */ /* 0x000fc800000006ff */
[----:B------:R0:W1:Y:S01]  /*16f20*/  SYNCS.PHASECHK.TRANS64.TRYWAIT P2, [R13+URZ+0x36830], R4 ;  /* 0x036830040d0075a7 */ /* 0x000062000804017f */
[----:B------:R-:W-:Y:S05]  /*16f30*/  @!P0 BRA `(.L_x_5243) ;  /* 0x0000000000048947 */ /* 0x000fea0003800000 */
[----:B------:R-:W-:Y:S01]  /*16f40*/  BPT.TRAP 0x1 ;  /* 0x000000040000795c */ /* 0x000fe20000300000 */
.L_x_5243:
[----:B------:R-:W-:Y:S01]  /*16f50*/  IMAD R0, R205, 0xa80, R212 ;  /* 0x00000a80cd007824 */ /* 0x000fe200078e02d4 */
[----:B------:R-:W-:Y:S03]  /*16f60*/  BSSY B2, `(.L_x_5244) ;  /* 0x0000006000027945 */ /* 0x000fe60003800000 */
[C---:B------:R-:W-:Y:S01]  /*16f70*/  VIADD R120, R0.reuse, 0x100 ;  /* 0x0000010000787836 */ /* 0x040fe20000000000 */
[----:B------:R-:W-:Y:S01]  /*16f80*/  IADD3 R20, R0, 0x80, RZ ;  /* 0x0000008000147810 */ /* 0x000fe20007ffe0ff */
[----:B-1----:R-:W-:Y:S06]  /*16f90*/  @P2 BRA `(.L_x_5245) ;  /* 0x0000000000082947 */ /* 0x002fec0003800000 */
[----:B------:R-:W1:Y:S02]  /*16fa0*/  SYNCS.PHASECHK.TRANS64.TRYWAIT P2, [R13+URZ+0x36830], R4 ;  /* 0x036830040d0075a7 */ /* 0x000e64000804017f */
[----:B-1----:R-:W-:Y:S05]  /*16fb0*/  @!P2 BRA `(.L_x_5246) ;  /* 0x000001480000a947 */ /* 0x002fea0003800000 */
.L_x_5245:
[----:B------:R-:W-:Y:S05]  /*16fc0*/  BSYNC B2 ;  /* 0x0000000000027941 */ /* 0x000fea0003800000 */
.L_x_5244:
[----:B------:R-:W2:Y:S04]  /*16fd0*/  LDL.64 R14, [R1+0x30] ;  /* 0x00003000010e7983 */ /* 0x000ea80000100a00 */
[----:B------:R-:W3:Y:S01]  /*16fe0*/  LDL.64 R122, [R1+0x38] ;  /* 0x00003800017a7983 */ /* 0x000ee20000100a00 */
[----:B------:R-:W-:Y:S01]  /*16ff0*/  WARPGROUP.ARRIVE ;  /* 0x00000000000079c5 */ /* 0x000fe20000000000 */
[----:B------:R-:W-:Y:S02]  /*17000*/  MOV R21, 0x40000040 ;  /* 0x4000004000157802 */ /* 0x000fe40000000f00 */
[----:B------:R-:W-:Y:S02]  /*17010*/  R2UR UR6, R20 ;  /* 0x00000000140672ca */ /* 0x000fe400000e0000 */
[C---:B------:R-:W-:Y:S01]  /*17020*/  R2UR UR7, R21.reuse ;  /* 0x00000000150772ca */ /* 0x040fe200000e0000 */
[----:B------:R-:W-:Y:S01]  /*17030*/  IMAD.MOV.U32 R20, RZ, RZ, R120 ;  /* 0x000000ffff147224 */ /* 0x000fe200078e0078 */
[----:B------:R-:W-:-:S04]  /*17040*/  R2UR UR19, R21 ;  /* 0x00000000151372ca */ /* 0x000fc800000e0000 */
[----:B------:R-:W-:Y:S01]  /*17050*/  R2UR UR18, R20 ;  /* 0x00000000141272ca */ /* 0x000fe200000e0000 */
[----:B------:R-:W-:Y:S01]  /*17060*/  VIADD R20, R0, 0x200 ;  /* 0x0000020000147836 */ /* 0x000fe20000000000 */
[----:B------:R-:W-:-:S04]  /*17070*/  R2UR UR15, R21 ;  /* 0x00000000150f72ca */ /* 0x000fc800000e0000 */
[----:B------:R-:W-:Y:S02]  /*17080*/  R2UR UR14, R20 ;  /* 0x00000000140e72ca */ /* 0x000fe400000e0000 */
[----:B--2---:R-:W-:Y:S01]  /*17090*/  R2UR UR42, R14 ;  /* 0x000000000e2a72ca */ /* 0x004fe200000e0000 */
[----:B------:R-:W-:Y:S01]  /*170a0*/  IMAD.MOV.U32 R14, RZ, RZ, R0 ;  /* 0x000000ffff0e7224 */ /* 0x000fe200078e0000 */
[----:B------:R-:W-:Y:S01]  /*170b0*/  R2UR UR43, R15 ;  /* 0x000000000f2b72ca */ /* 0x000fe200000e0000 */
[----:B------:R-:W-:Y:S01]  /*170c0*/  IMAD.MOV.U32 R15, RZ, RZ, 0x40000040 ;  /* 0x40000040ff0f7424 */ /* 0x000fe200078e00ff */
[----:B---3--:R-:W-:Y:S02]  /*170d0*/  R2UR UR28, R122 ;  /* 0x000000007a1c72ca */ /* 0x008fe400000e0000 */
        /* <DEDUP_REMOVED lines=27> */
[----:B------:R-:W-:Y:S01]  /*17290*/  IMAD.MOV.U32 R121, RZ, RZ, 0x40000040 ;  /* 0x40000040ff797424 */ /* 0x000fe200078e00ff */
[----:B------:R-:W-:Y:S02]  /*172a0*/  WARPGROUP.DEPBAR.LE gsb0, 0x0 ;  /* 0x00008000000079c5 */ /* 0x000fe40000010000 */
[----:B------:R-:W-:-:S06]  /*172b0*/  WARPGROUP.ARRIVE ;  /* 0x00000000000079c5 */ /* 0x000fcc0000000000 */
[----:B------:R-:W-:Y:S01]  /*172c0*/  HGMMA.64x16x16.F32 R136, gdesc[UR12], RZ, !UPT, gsb0 ;  /* 0x002000000c8879f0 */ /* 0x000fe2000c0008ff */
[----:B------:R-:W-:Y:S02]  /*172d0*/  IADD3 R120, R0, 0x280, RZ ;  /* 0x0000028000787810 */ /* 0x000fe40007ffe0ff */
        /* <DEDUP_REMOVED lines=14> */
[----:B------:R-:W-:Y:S01]  /*173c0*/  R2UR UR27, R121 ;  /* 0x00000000791b72ca */ /* 0x000fe200000e0000 */
[----:B------:R-:W-:Y:S01]  /*173d0*/  IMAD.MOV.U32 R121, RZ, RZ, 0x40000040 ;  /* 0x40000040ff797424 */ /* 0x000fe200078e00ff */
[----:B--2---:R-:W-:-:S02]  /*173e0*/  R2UR UR38, R122 ;  /* 0x000000007a2672ca */ /* 0x004fc400000e0000 */
[----:B------:R-:W-:Y:S02]  /*173f0*/  R2UR UR46, R120 ;  /* 0x00000000782e72ca */ /* 0x000fe400000e0000 */
[----:B------:R-:W-:Y:S02]  /*17400*/  R2UR UR47, R121 ;  /* 0x00000000792f72ca */ /* 0x000fe400000e0000 */
[----:B------:R-:W-:Y:S01]  /*17410*/  R2UR UR39, R123 ;  /* 0x000000007b2772ca */ /* 0x000fe200000e0000 */
[----:B------:R-:W-:Y:S01]  /*17420*/  UMOV UR56, UR28 ;  /* 0x0000001c00387c82 */ /* 0x000fe20008000000 */
[----:B------:R-:W-:Y:S01]  /*17430*/  UMOV UR57, UR29 ;  /* 0x0000001d00397c82 */ /* 0x000fe20008000000 */
[----:B------:R-:W-:Y:S02]  /*17440*/  WARPGROUP.DEPBAR.LE gsb0, 0x0 ;  /* 0x00008000000079c5 */ /* 0x000fe40000010000 */
[----:B------:R-:W-:-:S06]  /*17450*/  WARPGROUP.ARRIVE ;  /* 0x00000000000079c5 */ /* 0x000fcc0000000000 */
[----:B------:R-:W-:Y:S01]  /*17460*/  HGMMA.64x16x16.F32 R120, gdesc[UR56], RZ, !UPT, gsb0 ;  /* 0x00200000387879f0 */ /* 0x000fe2000c0008ff */
        /* <DEDUP_REMOVED lines=29> */
[----:B------:R-:W-:Y:S01]  /*17640*/  VIADD R14, R0, 0x202 ;  /* 0x00000202000e7836 */ /* 0x000fe20000000000 */
[----:B------:R-:W-:Y:S02]  /*17650*/  WARPGROUP.DEPBAR.LE gsb0, 0x0 ;  /* 0x00008000000079c5 */ /* 0x000fe40000010000 */
[----:B------:R-:W-:-:S06]  /*17660*/  WARPGROUP.ARRIVE ;  /* 0x00000000000079c5 */ /* 0x000fcc0000000000 */
[----:B------:R-:W-:Y:S01]  /*17670*/  HGMMA.64x16x16.F32 R144, gdesc[UR24], R144, gsb0 ;  /* 0x00200000189079f0 */ /* 0x000fe20008000890 */
[----:B------:R-:W-:Y:S01]  /*17680*/  IMAD.MOV.U32 R15, RZ, RZ, 0x40000040 ;  /* 0x40000040ff0f7424 */ /* 0x000fe200078e00ff */
[----:B------:R-:W-:-:S04]  /*17690*/  R2UR UR22, R14 ;  /* 0x000000000e1672ca */ /* 0x000fc800000e0000 */
        /* <DEDUP_REMOVED lines=12> */
[----:B------:R-:W-:Y:S01]  /*17760*/  MOV R5, UR45 ;  /* 0x0000002d00057c02 */ /* 0x000fe20008000f00 */
[----:B------:R-:W-:-:S02]  /*17770*/  WARPGROUP.DEPBAR.LE gsb0, 0x0 ;  /* 0x00008000000079c5 */ /* 0x000fc40000010000 */
[----:B------:R-:W-:Y:S01]  /*17780*/  WARPGROUP.ARRIVE ;  /* 0x00000000000079c5 */ /* 0x000fe20000000000 */
[----:B01----:R-:W-:Y:S01]  /*17790*/  MOV R4, UR44 ;  /* 0x0000002c00047c02 */ /* 0x003fe20008000f00 */
[----:B------:R-:W-:Y:S01]  /*177a0*/  VIADD R14, R0, 0x4 ;  /* 0x00000004000e7836 */ /* 0x000fe20000000000 */
[----:B------:R-:W-:Y:S01]  /*177b0*/  UMOV UR12, UR38 ;  /* 0x00000026000c7c82 */ /* 0x000fe20008000000 */
[----:B------:R-:W-:Y:S01]  /*177c0*/  IMAD.MOV.U32 R15, RZ, RZ, 0x40000040 ;  /* 0x40000040ff0f7424 */ /* 0x000fe200078e00ff */
[----:B------:R-:W-:Y:S02]  /*177d0*/  UMOV UR13, UR39 ;  /* 0x00000027000d7c82 */ /* 0x000fe40008000000 */
[----:B------:R-:W-:Y:S01]  /*177e0*/  HGMMA.64x16x16.F32 R128, gdesc[UR16], R128, gsb0 ;  /* 0x00200000108079f0 */ /* 0x000fe20008000880 */
[----:B------:R-:W-:Y:S01]  /*177f0*/  UMOV UR44, UR42 ;  /* 0x0000002a002c7c82 */ /* 0x000fe20008000000 */
[----:B------:R-:W-:Y:S01]  /*17800*/  UMOV UR45, UR43 ;  /* 0x0000002b002d7c82 */ /* 0x000fe20008000000 */
[----:B------:R-:W-:Y:S01]  /*17810*/  UMOV UR8, UR38 ;  /* 0x0000002600087c82 */ /* 0x000fe20008000000 */
[----:B------:R-:W-:Y:S01]  /*17820*/  UMOV UR9, UR39 ;  /* 0x0000002700097c82 */ /* 0x000fe20008000000 */
[----:B------:R-:W2:Y:S01]  /*17830*/  LDL.64 R20, [R1+0x20] ;  /* 0x0000200001147983 */ /* 0x000ea20000100a00 */
[----:B------:R-:W-:-:S02]  /*17840*/  WARPGROUP.DEPBAR.LE gsb0, 0x0 ;  /* 0x00008000000079c5 */ /* 0x000fc40000010000 */
        /* <DEDUP_REMOVED lines=331> */
[----:B------:R-:W-:Y:S01]  /*18d00*/  R2UR UR45, R5 ;  /* 0x00000000052d72ca */ /* 0x000fe200000e0000 */
[----:B------:R-:W-:Y:S01]  /*18d10*/  IMAD.MOV.U32 R5, RZ, RZ, 0x40000040 ;  /* 0x40000040ff057424 */ /* 0x000fe200078e00ff */
[----:B------:R-:W-:Y:S01]  /*18d20*/  R2UR UR44, R4 ;  /* 0x00000000042c72ca */ /* 0x000fe200000e0000 */
[----:B------:R-:W-:-:S03]  /*18d30*/  VIADD R4, R0, 0x406 ;  /* 0x0000040600047836 */ /* 0x000fc60000000000 */
        /* <DEDUP_REMOVED lines=395> */
.L_x_5247:
[----:B------:R-:W-:Y:S01]  /*1a5f0*/  SHF.L.U32 R0, R11, 0x1f, RZ ;  /* 0x0000001f0b007819 */ /* 0x000fe200000006ff */
[----:B------:R-:W-:-:S04]  /*1a600*/  IMAD R11, R12, 0x8, R18 ;  /* 0x000000080c0b7824 */ /* 0x000fc800078e0212 */
[----:B------:R0:W1:Y:S01]  /*1a610*/  SYNCS.PHASECHK.TRANS64.TRYWAIT P2, [R11+URZ+0x36850], R0 ;  /* 0x036850000b0075a7 */ /* 0x000062000804017f */
[----:B------:R-:W-:Y:S05]  /*1a620*/  @!P0 BRA `(.L_x_5248) ;  /* 0x0000000000048947 */ /* 0x000fea0003800000 */
[----:B------:R-:W-:Y:S01]  /*1a630*/  BPT.TRAP 0x1 ;  /* 0x000000040000795c */ /* 0x000fe20000300000 */
.L_x_5248:
[----:B------:R-:W-:Y:S04]  /*1a640*/  BSSY B2, `(.L_x_5249) ;  /* 0x0000004000027945 */ /* 0x000fe80003800000 */
[----:B-1----:R-:W-:Y:S05]  /*1a650*/  @P2 BRA `(.L_x_5250) ;  /* 0x0000000000082947 */ /* 0x002fea0003800000 */
[----:B------:R-:W1:Y:S02]  /*1a660*/  SYNCS.PHASECHK.TRANS64.TRYWAIT P2, [R11+URZ+0x36850], R0 ;  /* 0x036850000b0075a7 */ /* 0x000e64000804017f */
[----:B-1----:R-:W-:Y:S05]  /*1a670*/  @!P2 BRA `(.L_x_5251) ;  /* 0x000001100064a947 */ /* 0x002fea0003800000 */
.L_x_5250:
[----:B------:R-:W-:Y:S05]  /*1a680*/  BSYNC B2 ;  /* 0x0000000000027941 */ /* 0x000fea0003800000 */
.L_x_5249:
[----:B01----:R-:W-:Y:S01]  /*1a690*/  VIADD R0, R18, 0x400 ;  /* 0x0000040012007836 */ /* 0x003fe20000000000 */
[----:B------:R-:W-:Y:S01]  /*1a6a0*/  WARPGROUP.ARRIVE ;  /* 0x00000000000079c5 */ /* 0x000fe20000000000 */
[----:B------:R-:W-:Y:S01]  /*1a6b0*/  IMAD.MOV.U32 R15, RZ, RZ, 0x40000040 ;  /* 0x40000040ff0f7424 */ /* 0x000fe200078e00ff */
[----:B------:R-:W-:Y:S01]  /*1a6c0*/  ULDC UR4, c[0x0][0x988] ;  /* 0x0002620000047ab9 */ /* 0x000fe20000000800 */
[----:B------:R-:W-:Y:S01]  /*1a6d0*/  IMAD.MOV.U32 R3, RZ, RZ, 0x40000040 ;  /* 0x40000040ff037424 */ /* 0x000fe200078e00ff */
[----:B------:R-:W-:Y:S01]  /*1a6e0*/  SHF.R.U32.HI R0, RZ, 0x4, R0 ;  /* 0x00000004ff007819 */ /* 0x000fe20000011600 */
[----:B------:R-:W-:Y:S01]  /*1a6f0*/  IMAD.MOV.U32 R5, RZ, RZ, 0x40000040 ;  /* 0x40000040ff057424 */ /* 0x000fe200078e00ff */
[----:B------:R-:W-:Y:S01]  /*1a700*/  R2UR UR7, R15 ;  /* 0x000000000f0772ca */ /* 0x000fe200000e0000 */
[----:B------:R-:W-:Y:S01]  /*1a710*/  IMAD.MOV.U32 R21, RZ, RZ, 0x40000040 ;  /* 0x40000040ff157424 */ /* 0x000fe200078e00ff */
[----:B------:R-:W-:Y:S01]  /*1a720*/  LOP3.LUT R0, R0, 0x3fff, RZ, 0xc0, !PT ;  /* 0x00003fff00007812 */ /* 0x000fe200078ec0ff */
[----:B------:R-:W-:-:S02]  /*1a730*/  @!P1 VIADD R13, R13, 0x36840 ;  /* 0x000368400d0d9836 */ /* 0x000fc40000000000 */
[----:B------:R-:W-:Y:S01]  /*1a740*/  @!P1 VIADD R11, R11, 0x36860 ;  /* 0x000368600b0b9836 */ /* 0x000fe20000000000 */
[----:B------:R-:W-:Y:S02]  /*1a750*/  LOP3.LUT R0, R0, 0x3800000, RZ, 0xfc, !PT ;  /* 0x0380000000007812 */ /* 0x000fe400078efcff */
[----:B------:R-:W-:-:S03]  /*1a760*/  @!P1 PRMT R13, RZ, 0x654, R13 ;  /* 0x00000654ff0d9816 */ /* 0x000fc6000000000d */
[----:B------:R-:W-:Y:S02]  /*1a770*/  IMAD R14, R12, 0xa80, R0 ;  /* 0x00000a800c0e7824 */ /* 0x000fe400078e0200 */
[----:B------:R-:W-:Y:S02]  /*1a780*/  IMAD.SHL.U32 R0, R213, 0x80, RZ ;  /* 0x00000080d5007824 */ /* 0x000fe400078e00ff */
[C---:B------:R-:W-:Y:S01]  /*1a790*/  VIADD R4, R14.reuse, 0x200 ;  /* 0x000002000e047836 */ /* 0x040fe20000000000 */
[----:B------:R-:W-:Y:S01]  /*1a7a0*/  R2UR UR6, R14 ;  /* 0x000000000e0672ca */ /* 0x000fe200000e0000 */
[----:B------:R-:W-:Y:S01]  /*1a7b0*/  IMAD R0, R10, -0x70, R0 ;  /* 0xffffff900a007824 */ /* 0x000fe200078e0200 */
[C---:B------:R-:W-:Y:S02]  /*1a7c0*/  IADD3 R2, R14.reuse, 0x80, RZ ;  /* 0x000000800e027810 */ /* 0x040fe40007ffe0ff */
[----:B------:R-:W-:Y:S02]  /*1a7d0*/  IADD3 R20, R14, 0x280, RZ ;  /* 0x000002800e147810 */ /* 0x000fe40007ffe0ff */
[----:B------:R-:W-:-:S05]  /*1a7e0*/  IADD3 R0, R0, 0x1, R220 ;  /* 0x0000000100007810 */ /* 0x000fca0007ffe0dc */
[----:B------:R-:W-:Y:S02]  /*1a7f0*/  IMAD.IADD R0, R0, 0x1, -R215 ;  /* 0x0000000100007824 */ /* 0x000fe400078e0ad7 */
[----:B------:R-:W-:Y:S01]  /*1a800*/  HGMMA.64x192x16.F32 R24, R200, gdesc[UR4].tnspB, R24, gsb0 ;  /* 0x42e00004c8187df0 */ /* 0x000fe20008000818 */
[----:B------:R-:W-:Y:S01]  /*1a810*/  R2UR UR6, R2 ;  /* 0x00000000020672ca */ /* 0x000fe200000e0000 */
[----:B------:R-:W-:Y:S01]  /*1a820*/  VIADD R2, R14, 0x100 ;  /* 0x000001000e027836 */ /* 0x000fe20000000000 */
[----:B------:R-:W-:Y:S01]  /*1a830*/  R2UR UR7, R3 ;  /* 0x00000000030772ca */ /* 0x000fe200000e0000 */
[----:B------:R-:W-:Y:S02]  /*1a840*/  IMAD.MOV.U32 R3, RZ, RZ, 0x40000040 ;  /* 0x40000040ff037424 */ /* 0x000fe400078e00ff */
[----:B------:R-:W-:Y:S01]  /*1a850*/  IMAD R0, R224, -0x2, R0 ;  /* 0xfffffffee0007824 */ /* 0x000fe200078e0200 */
[----:B------:R-:W-:Y:S02]  /*1a860*/  WARPGROUP.DEPBAR.LE gsb0, 0x0 ;  /* 0x00008000000079c5 */ /* 0x000fe40000010000 */
[----:B------:R-:W-:-:S11]  /*1a870*/  WARPGROUP.ARRIVE ;  /* 0x00000000000079c5 */ /* 0x000fd60000000000 */
        /* <DEDUP_REMOVED lines=9> */
[----:B------:R-:W-:Y:S02]  /*1a910*/  R2UR UR7, R3 ;  /* 0x00000000030772ca */ /* 0x000fe400000e0000 */
        /* <DEDUP_REMOVED lines=89> */
[----:B------:R-:W0:Y:S01]  /*1aeb0*/  SHFL.BFLY PT, R0, R3, 0x2, 0x1f ;  /* 0x0c401f0003007f89 */ /* 0x000e2200000e0000 */
        /* <DEDUP_REMOVED lines=11> */
[----:B------:R-:W-:Y:S01]  /*1af70*/  FSEL R166, R166, -INF , P5 ;  /* 0xff800000a6a67808 */ /* 0x000fe20002800000 */
[----:B------:R-:W-:Y:S02]  /*1af80*/  WARPGROUP.DEPBAR.LE gsb0, 0x0 ;  /* 0x00008000000079c5 */ /* 0x000fe40000010000 */
[----:B------:R-:W-:Y:S01]  /*1af90*/  WARPGROUP.ARRIVE ;  /* 0x00000000000079c5 */ /* 0x000fe20000000000 */
[----:B0-----:R-:W-:Y:S01]  /*1afa0*/  FMNMX.FTZ R3, R3, R0, !PT ;  /* 0x0000000003037209 */ /* 0x001fe20007810000 */
[----:B------:R-:W-:Y:S01]  /*1afb0*/  IMAD.U32 R0, RZ, RZ, UR4 ;  /* 0x00000004ff007e24 */ /* 0x000fe2000f8e00ff */
[----:B------:R-:W-:-:S02]  /*1afc0*/  FSEL R167, R167, -INF , P6 ;  /* 0xff800000a7a77808 */ /* 0x000fc40003000000 */
[----:B------:R-:W-:Y:S01]  /*1afd0*/  ISETP.GT.AND P3, PT, R2, 0x20, PT ;  /* 0x000000200200780c */ /* 0x000fe20003f64270 */
[----:B------:R-:W-:Y:S01]  /*1afe0*/  HGMMA.64x192x16.F32 R24, R188, gdesc[UR4].tnspB, R24, gsb0 ;  /* 0x42e00004bc187df0 */ /* 0x000fe20008000818 */
[----:B------:R-:W-:Y:S01]  /*1aff0*/  R2UR UR6, R4 ;  /* 0x00000000040672ca */ /* 0x000fe200000e0000 */
[----:B------:R-:W0:Y:S01]  /*1b000*/  SHFL.BFLY PT, R12, R3, 0x1, 0x1f ;  /* 0x0c201f00030c7f89 */ /* 0x000e2200000e0000 */
[----:B------:R-:W-:Y:S02]  /*1b010*/  R2UR UR7, R5 ;  /* 0x00000000050772ca */ /* 0x000fe400000e0000 */
        /* <DEDUP_REMOVED lines=12> */
[----:B------:R-:W-:Y:S02]  /*1b0e0*/  FMNMX.FTZ R4, R166, R4, !PT ;  /* 0x00000004a6047209 */ /* 0x000fe40007810000 */
[----:B------:R-:W-:Y:S02]  /*1b0f0*/  FSEL R159, R159, -INF , P6 ;  /* 0xff8000009f9f7808 */ /* 0x000fe40003000000 */
[----:B------:R-:W-:-:S02]  /*1b100*/  FMNMX.FTZ R4, R167, R4, !PT ;  /* 0x00000004a7047209 */ /* 0x000fc40007810000 */
[----:B------:R-:W-:Y:S02]  /*1b110*/  ISETP.GT.AND P3, PT, R2, 0x30, PT ;  /* 0x000000300200780c */ /* 0x000fe40003f64270 */
[----:B------:R-:W-:Y:S02]  /*1b120*/  FMNMX.FTZ R4, R154, R4, !PT ;  /* 0x000000049a047209 */ /* 0x000fe40007810000 */
[----:B0-----:R-:W-:Y:S02]  /*1b130*/  FMNMX.FTZ R5, R3, R12, !PT ;  /* 0x0000000c03057209 */ /* 0x001fe40007810000 */
[----:B------:R-:W-:Y:S02]  /*1b140*/  FMNMX.FTZ R4, R155, R4, !PT ;  /* 0x000000049b047209 */ /* 0x000fe40007810000 */
[----:B------:R-:W-:Y:S01]  /*1b150*/  ISETP.GT.AND P4, PT, R2, 0x31, PT ;  /* 0x000000310200780c */ /* 0x000fe20003f84270 */
[----:B------:R-:W-:Y:S01]  /*1b160*/  FMUL.FTZ R3, R5, R0 ;  /* 0x0000000005037220 */ /* 0x000fe20000410000 */
[----:B------:R-:W-:-:S02]  /*1b170*/  FMNMX.FTZ R4, R158, R4, !PT ;  /* 0x000000049e047209 */ /* 0x000fc40007810000 */
[----:B------:R-:W-:Y:S02]  /*1b180*/  FSEL R146, R146, -INF , P3 ;  /* 0xff80000092927808 */ /* 0x000fe40001800000 */
[----:B------:R-:W-:Y:S02]  /*1b190*/  FMNMX.FTZ R4, R159, R4, !PT ;  /* 0x000000049f047209 */ /* 0x000fe40007810000 */
[----:B------:R-:W-:Y:S02]  /*1b1a0*/  ISETP.GT.AND P5, PT, R2, 0x38, PT ;  /* 0x000000380200780c */ /* 0x000fe40003fa4270 */
[----:B------:R-:W-:Y:S02]  /*1b1b0*/  FSEL R147, R147, -INF , P4 ;  /* 0xff80000093937808 */ /* 0x000fe40002000000 */
[----:B------:R-:W-:Y:S02]  /*1b1c0*/  FMNMX.FTZ R4, R146, R4, !PT ;  /* 0x0000000492047209 */ /* 0x000fe40007810000 */
[----:B------:R-:W-:-:S02]  /*1b1d0*/  FSETP.NEU.FTZ.AND P2, PT, R5, -INF , PT ;  /* 0xff8000000500780b */ /* 0x000fc40003f5d000 */
[----:B------:R-:W-:Y:S02]  /*1b1e0*/  ISETP.GT.AND P6, PT, R2, 0x39, PT ;  /* 0x000000390200780c */ /* 0x000fe40003fc4270 */
[----:B------:R-:W-:Y:S02]  /*1b1f0*/  FSEL R150, R150, -INF , P5 ;  /* 0xff80000096967808 */ /* 0x000fe40002800000 */
[----:B------:R-:W-:Y:S02]  /*1b200*/  FMNMX.FTZ R4, R147, R4, !PT ;  /* 0x0000000493047209 */ /* 0x000fe40007810000 */
[----:B------:R-:W-:Y:S02]  /*1b210*/  FSEL R3, R3, RZ, P2 ;  /* 0x000000ff03037208 */ /* 0x000fe40001000000 */
[----:B------:R-:W-:Y:S02]  /*1b220*/  FSEL R151, R151, -INF , P6 ;  /* 0xff80000097977808 */ /* 0x000fe40003000000 */
[----:B------:R-:W-:Y:S01]  /*1b230*/  ISETP.GT.AND P3, PT, R2, 0x40, PT ;  /* 0x000000400200780c */ /* 0x000fe20003f64270 */
[--C-:B------:R-:W-:Y:S01]  /*1b240*/  FFMA.FTZ R192, R152, R0, -R3.reuse ;  /* 0x0000000098c07223 */ /* 0x100fe20000010803 */
[----:B------:R-:W-:Y:S01]  /*1b250*/  FMNMX.FTZ R4, R150, R4, !PT ;  /* 0x0000000496047209 */ /* 0x000fe20007810000 */
[-CC-:B------:R-:W-:Y:S01]  /*1b260*/  FFMA.FTZ R153, R153, R0.reuse, -R3.reuse ;  /* 0x0000000099997223 */ /* 0x180fe20000010803 */
[----:B------:R-:W-:Y:S01]  /*1b270*/  ISETP.GT.AND P4, PT, R2, 0x41, PT ;  /* 0x000000410200780c */ /* 0x000fe20003f84270 */
[-CC-:B------:R-:W-:Y:S01]  /*1b280*/  FFMA.FTZ R145, R145, R0.reuse, -R3.reuse ;  /* 0x0000000091917223 */ /* 0x180fe20000010803 */
[----:B------:R-:W-:Y:S01]  /*1b290*/  FSEL R152, R138, -INF , P3 ;  /* 0xff8000008a987808 */ /* 0x000fe20001800000 */
[--C-:B------:R-:W-:Y:S01]  /*1b2a0*/  FFMA.FTZ R194, R156, R0, -R3.reuse ;  /* 0x000000009cc27223 */ /* 0x100fe20000010803 */
[----:B------:R-:W-:Y:S01]  /*1b2b0*/  FMNMX.FTZ R4, R151, R4, !PT ;  /* 0x0000000497047209 */ /* 0x000fe20007810000 */
[----:B------:R0:W-:Y:S01]  /*1b2c0*/  MUFU.EX2 R138, R153 ;  /* 0x00000099008a7308 */ /* 0x0001e20000000800 */
[----:B------:R-:W-:Y:S01]  /*1b2d0*/  ISETP.GT.AND P5, PT, R2, 0x48, PT ;  /* 0x000000480200780c */ /* 0x000fe20003fa4270 */
[-CC-:B------:R-:W-:Y:S01]  /*1b2e0*/  FFMA.FTZ R200, R168, R0.reuse, -R3.reuse ;  /* 0x00000000a8c87223 */ /* 0x180fe20000010803 */
[----:B------:R-:W-:Y:S01]  /*1b2f0*/  FSEL R139, R139, -INF , P4 ;  /* 0xff8000008b8b7808 */ /* 0x000fe20002000000 */
[--C-:B------:R-:W-:Y:S01]  /*1b300*/  FFMA.FTZ R12, R169, R0, -R3.reuse ;  /* 0x00000000a90c7223 */ /* 0x100fe20000010803 */
[----:B------:R-:W-:Y:S01]  /*1b310*/  FMNMX.FTZ R4, R152, R4, !PT ;  /* 0x0000000498047209 */ /* 0x000fe20007810000 */
[-CC-:B------:R-:W-:Y:S01]  /*1b320*/  FFMA.FTZ R202, R172, R0.reuse, -R3.reuse ;  /* 0x00000000acca7223 */ /* 0x180fe20000010803 */
[----:B------:R-:W-:Y:S01]  /*1b330*/  ISETP.GT.AND P6, PT, R2, 0x49, PT ;  /* 0x000000490200780c */ /* 0x000fe20003fc4270 */
[----:B------:R-:W-:Y:S01]  /*1b340*/  MUFU.EX2 R200, R200 ;  /* 0x000000c800c87308 */ /* 0x000fe20000000800 */
[----:B------:R-:W-:Y:S01]  /*1b350*/  FSEL R142, R142, -INF , P5 ;  /* 0xff8000008e8e7808 */ /* 0x000fe20002800000 */
        /* <DEDUP_REMOVED lines=9> */
[----:B------:R-:W-:Y:S01]  /*1b3f0*/  ISETP.GT.AND P4, PT, R2, 0x51, PT ;  /* 0x000000510200780c */ /* 0x000fe20003f84270 */
[-CC-:B------:R-:W-:Y:S01]  /*1b400*/  FFMA.FTZ R129, R129, R0.reuse, -R3.reuse ;  /* 0x0000000081817223 */ /* 0x180fe20000010803 */
[----:B0-----:R-:W-:Y:S01]  /*1b410*/  FSEL R153, R130, -INF , P3 ;  /* 0xff80000082997808 */ /* 0x001fe20001800000 */
[----:B------:R-:W-:Y:S01]  /*1b420*/  FFMA.FTZ R124, R124, R0, -R3 ;  /* 0x000000007c7c7223 */ /* 0x000fe20000010803 */
[----:B------:R-:W-:Y:S01]  /*1b430*/  FMNMX.FTZ R4, R143, R4, !PT ;  /* 0x000000048f047209 */ /* 0x000fe20007810000 */
[----:B------:R-:W-:Y:S01]  /*1b440*/  MUFU.EX2 R12, R12 ;  /* 0x0000000c000c7308 */ /* 0x000fe20000000800 */
[----:B------:R-:W-:-:S02]  /*1b450*/  ISETP.GT.AND P5, PT, R2, 0x58, PT ;  /* 0x000000580200780c */ /* 0x000fc40003fa4270 */
[----:B------:R-:W-:Y:S02]  /*1b460*/  FSEL R131, R131, -INF , P4 ;  /* 0xff80000083837808 */ /* 0x000fe40002000000 */
[----:B------:R-:W-:Y:S02]  /*1b470*/  FMNMX.FTZ R4, R153, R4, !PT ;  /* 0x0000000499047209 */ /* 0x000fe40007810000 */
[----:B------:R-:W-:Y:S01]  /*1b480*/  ISETP.GT.AND P6, PT, R2, 0x59, PT ;  /* 0x000000590200780c */ /* 0x000fe20003fc4270 */
[----:B------:R-:W-:Y:S01]  /*1b490*/  MUFU.EX2 R130, R157 ;  /* 0x0000009d00827308 */ /* 0x000fe20000000800 */
[----:B------:R-:W-:Y:S02]  /*1b4a0*/  FSEL R134, R134, -INF , P5 ;  /* 0xff80000086867808 */ /* 0x000fe40002800000 */
[----:B------:R-:W-:Y:S02]  /*1b4b0*/  FMNMX.FTZ R4, R131, R4, !PT ;  /* 0x0000000483047209 */ /* 0x000fe40007810000 */
[----:B------:R-:W-:-:S02]  /*1b4c0*/  FSEL R135, R135, -INF , P6 ;  /* 0xff80000087877808 */ /* 0x000fc40003000000 */
[----:B------:R-:W-:Y:S01]  /*1b4d0*/  ISETP.GT.AND P3, PT, R2, 0x60, PT ;  /* 0x000000600200780c */ /* 0x000fe20003f64270 */
[----:B------:R-:W-:Y:S01]  /*1b4e0*/  MUFU.EX2 R202, R202 ;  /* 0x000000ca00ca7308 */ /* 0x000fe20000000800 */
[----:B------:R-:W-:Y:S02]  /*1b4f0*/  FMNMX.FTZ R4, R134, R4, !PT ;  /* 0x0000000486047209 */ /* 0x000fe40007810000 */
[C---:B------:R-:W-:Y:S02]  /*1b500*/  ISETP.GT.AND P4, PT, R2.reuse, 0x61, PT ;  /* 0x000000610200780c */ /* 0x040fe40003f84270 */
[----:B------:R-:W-:Y:S02]  /*1b510*/  FMNMX.FTZ R4, R135, R4, !PT ;  /* 0x0000000487047209 */ /* 0x000fe40007810000 */
[C---:B------:R-:W-:Y:S01]  /*1b520*/  ISETP.GT.AND P5, PT, R2.reuse, 0x68, PT ;  /* 0x000000680200780c */ /* 0x040fe20003fa4270 */
[----:B------:R-:W-:Y:S01]  /*1b530*/  MUFU.EX2 R15, R15 ;  /* 0x0000000f000f7308 */ /* 0x000fe20000000800 */
[----:B------:R-:W-:-:S04]  /*1b540*/  ISETP.GT.AND P6, PT, R2, 0x69, PT ;  /* 0x000000690200780c */ /* 0x000fc80003fc4270 */
[----:B------:R-:W-:Y:S01]  /*1b550*/  FSEL R156, R127, -INF , P6 ;  /* 0xff8000007f9c7808 */ /* 0x000fe20003000000 */
[----:B------:R-:W-:Y:S02]  /*1b560*/  FFMA.FTZ R127, R141, R0, -R3 ;  /* 0x000000008d7f7223 */ /* 0x000fe40000010803 */
        /* <DEDUP_REMOVED lines=11> */
[----:B------:R-:W-:Y:S01]  /*1b620*/  FSEL R144, R122, -INF , P3 ;  /* 0xff8000007a907808 */ /* 0x000fe20001800000 */
[-CC-:B------:R-:W-:Y:S02]  /*1b630*/  FFMA.FTZ R190, R148, R0.reuse, -R3.reuse ;  /* 0x0000000094be7223 */ /* 0x180fe40000010803 */
[----:B------:R0:W-:Y:S01]  /*1b640*/  MUFU.EX2 R122, R145 ;  /* 0x00000091007a7308 */ /* 0x0001e20000000800 */
[----:B------:R-:W-:Y:S01]  /*1b650*/  FSEL R148, R126, -INF , P5 ;  /* 0xff8000007e947808 */ /* 0x000fe20002800000 */
[----:B------:R-:W-:Y:S01]  /*1b660*/  HGMMA.64x192x16.F32 R24, R184, gdesc[UR4].tnspB, R24, gsb0 ;  /* 0x42e00004b8187df0 */ /* 0x000fe20008000818 */
[----:B------:R-:W-:Y:S01]  /*1b670*/  R2UR UR6, R20 ;  /* 0x00000000140672ca */ /* 0x000fe200000e0000 */
[-CC-:B------:R-:W-:Y:S01]  /*1b680*/  FFMA.FTZ R20, R161, R0.reuse, -R3.reuse ;  /* 0x00000000a1147223 */ /* 0x180fe20000010803 */
[----:B------:R-:W-:Y:S01]  /*1b690*/  R2UR UR7, R21 ;  /* 0x00000000150772ca */ /* 0x000fe200000e0000 */
[--C-:B------:R-:W-:Y:S01]  /*1b6a0*/  FFMA.FTZ R21, R165, R0, -R3.reuse ;  /* 0x00000000a5157223 */ /* 0x100fe20000010803 */
[----:B------:R-:W-:Y:S01]  /*1b6b0*/  FMNMX.FTZ R4, R144, R4, !PT ;  /* 0x0000000490047209 */ /* 0x000fe20007810000 */
[-CC-:B------:R-:W-:Y:S01]  /*1b6c0*/  FFMA.FTZ R126, R137, R0.reuse, -R3.reuse ;  /* 0x00000000897e7223 */ /* 0x180fe20000010803 */
[----:B0-----:R-:W-:Y:S01]  /*1b6d0*/  FSEL R145, R123, -INF , P4 ;  /* 0xff8000007b917808 */ /* 0x001fe20002000000 */
[----:B------:R-:W-:Y:S01]  /*1b6e0*/  FFMA.FTZ R123, R149, R0, -R3 ;  /* 0x00000000957b7223 */ /* 0x000fe20000010803 */
[----:B------:R-:W-:Y:S02]  /*1b6f0*/  MUFU.EX2 R20, R20 ;  /* 0x0000001400147308 */ /* 0x000fe40000000800 */
[----:B------:R-:W-:-:S04]  /*1b700*/  FMNMX.FTZ R4, R145, R4, !PT ;  /* 0x0000000491047209 */ /* 0x000fc80007810000 */
[----:B------:R-:W-:Y:S02]  /*1b710*/  FMNMX.FTZ R2, R148, R4, !PT ;  /* 0x0000000494027209 */ /* 0x000fe40007810000 */
[----:B------:R-:W-:Y:S02]  /*1b720*/  MUFU.EX2 R21, R21 ;  /* 0x0000001500157308 */ /* 0x000fe40000000800 */
[----:B------:R-:W-:-:S05]  /*1b730*/  FMNMX.FTZ R2, R156, R2, !PT ;  /* 0x000000029c027209 */ /* 0x000fca0007810000 */
[----:B------:R-:W0:Y:S01]  /*1b740*/  SHFL.BFLY PT, R4, R2, 0x2, 0x1f ;  /* 0x0c401f0002047f89 */ /* 0x000e2200000e0000 */
[----:B------:R-:W-:Y:S08]  /*1b750*/  MUFU.EX2 R188, R188 ;  /* 0x000000bc00bc7308 */ /* 0x000ff00000000800 */
[----:B------:R-:W-:Y:S08]  /*1b760*/  MUFU.EX2 R190, R190 ;  /* 0x000000be00be7308 */ /* 0x000ff00000000800 */
[----:B------:R-:W-:Y:S01]  /*1b770*/  MUFU.EX2 R123, R123 ;  /* 0x0000007b007b7308 */ /* 0x000fe20000000800 */
[----:B0-----:R-:W-:-:S07]  /*1b780*/  FMNMX.FTZ R4, R2, R4, !PT ;  /* 0x0000000402047209 */ /* 0x001fce0007810000 */
[----:B------:R-:W-:Y:S01]  /*1b790*/  MUFU.EX2 R126, R126 ;  /* 0x0000007e007e7308 */ /* 0x000fe20000000800 */
[----:B------:R-:W0:Y:S02]  /*1b7a0*/  SHFL.BFLY PT, R2, R4, 0x1, 0x1f ;  /* 0x0c201f0004027f89 */ /* 0x000e2400000e0000 */
[----:B0-----:R-:W-:Y:S02]  /*1b7b0*/  FMNMX.FTZ R4, R4, R2, !PT ;  /* 0x0000000204047209 */ /* 0x001fe40007810000 */
[----:B------:R-:W-:Y:S02]  /*1b7c0*/  FSEL R2, R5, RZ, P2 ;  /* 0x000000ff05027208 */ /* 0x000fe40001000000 */
[C---:B------:R-:W-:Y:S01]  /*1b7d0*/  FSETP.NEU.FTZ.AND P2, PT, R4.reuse, -INF , PT ;  /* 0xff8000000400780b */ /* 0x040fe20003f5d000 */
[----:B------:R-:W-:Y:S02]  /*1b7e0*/  FMUL.FTZ R157, R4, R0 ;  /* 0x00000000049d7220 */ /* 0x000fe40000410000 */
[----:B------:R-:W-:-:S03]  /*1b7f0*/  FADD.FTZ R2, -R2, R9 ;  /* 0x0000000902027221 */ /* 0x000fc60000010100 */
        /* <DEDUP_REMOVED lines=19> */
[--C-:B------:R-:W-:Y:S01]  /*1b930*/  FFMA.FTZ R148, R148, R0, -R157.reuse ;  /* 0x0000000094947223 */ /* 0x100fe2000001089d */
[----:B------:R-:W-:Y:S01]  /*1b940*/  MUFU.EX2 R203, R203 ;  /* 0x000000cb00cb7308 */ /* 0x000fe20000000800 */
[----:B0-----:R-:W-:Y:S01]  /*1b950*/  FFMA.FTZ R7, R2, R7, R200 ;  /* 0x0000000702077223 */ /* 0x001fe200000100c8 */
[----:B------:R-:W-:Y:S01]  /*1b960*/  F2FP.F16.F32.PACK_AB R200, R12, R200 ;  /* 0x000000c80cc8723e */ /* 0x000fe200000000ff */
[----:B------:R-:W-:-:S02]  /*1b970*/  FFMA.FTZ R156, R156, R0, -R157 ;  /* 0x000000009c9c7223 */ /* 0x000fc4000001089d */
        /* <DEDUP_REMOVED lines=22> */
[----:B------:R-:W-:Y:S01]  /*1bae0*/  MOV R121, 0x40000040 ;  /* 0x4000004000797802 */ /* 0x000fe20000000f00 */
[-C--:B------:R-:W-:Y:S01]  /*1baf0*/  FFMA.FTZ R186, R140, R0.reuse, -R3 ;  /* 0x000000008cba7223 */ /* 0x080fe20000010803 */
[-CC-:B------:R-:W-:Y:S01]  /*1bb00*/  FFMA.FTZ R140, R163, R0.reuse, -R157.reuse ;  /* 0x00000000a38c7223 */ /* 0x180fe2000001089d */
[----:B------:R-:W-:Y:S01]  /*1bb10*/  HGMMA.64x192x16.F32 R24, R180, gdesc[UR4].tnspB, R24, gsb0 ;  /* 0x42e00004b4187df0 */ /* 0x000fe20008000818 */
[----:B------:R-:W-:Y:S01]  /*1bb20*/  R2UR UR7, R121 ;  /* 0x00000000790772ca */ /* 0x000fe200000e0000 */
        /* <DEDUP_REMOVED lines=8> */
[----:B------:R-:W-:Y:S01]  /*1bbb0*/  MUFU.EX2 R156, R156 ;  /* 0x0000009c009c7308 */ /* 0x000fe20000000800 */
[----:B------:R-:W-:-:S02]  /*1bbc0*/  WARPGROUP.DEPBAR.LE gsb0, 0x0 ;  /* 0x00008000000079c5 */ /* 0x000fc40000010000 */
[-CC-:B------:R-:W-:Y:S01]  /*1bbd0*/  FFMA.FTZ R182, R132, R0.reuse, -R3.reuse ;  /* 0x0000000084b67223 */ /* 0x180fe20000010803 */
[-CC-:B------:R-:W-:Y:S01]  /*1bbe0*/  FFMA.FTZ R132, R133, R0.reuse, -R3.reuse ;  /* 0x0000000085847223 */ /* 0x180fe20000010803 */
[-CC-:B------:R-:W-:Y:S01]  /*1bbf0*/  FFMA.FTZ R133, R120, R0.reuse, -R3.reuse ;  /* 0x0000000078857223 */ /* 0x180fe20000010803 */
[----:B------:R-:W-:Y:S01]  /*1bc00*/  VIADD R120, R14, 0x300 ;  /* 0x000003000e787836 */ /* 0x000fe20000000000 */
[----:B------:R-:W-:Y:S01]  /*1bc10*/  WARPGROUP.ARRIVE ;  /* 0x00000000000079c5 */ /* 0x000fe20000000000 */
[-C--:B------:R-:W-:Y:S01]  /*1bc20*/  FFMA.FTZ R3, R125, R0.reuse, -R3 ;  /* 0x000000007d037223 */ /* 0x080fe20000010803 */
[-CC-:B------:R-:W-:Y:S01]  /*1bc30*/  FFMA.FTZ R125, R171, R0.reuse, -R157.reuse ;  /* 0x00000000ab7d7223 */ /* 0x180fe2000001089d */
[-CC-:B------:R-:W-:Y:S01]  /*1bc40*/  FFMA.FTZ R14, R151, R0.reuse, -R157.reuse ;  /* 0x00000000970e7223 */ /* 0x180fe2000001089d */
[----:B------:R-:W-:Y:S01]  /*1bc50*/  R2UR UR6, R120 ;  /* 0x00000000780672ca */ /* 0x000fe200000e0000 */
[----:B------:R0:W-:Y:S01]  /*1bc60*/  MUFU.EX2 R9, R3 ;  /* 0x0000000300097308 */ /* 0x0001e20000000800 */
[-CC-:B------:R-:W-:Y:S01]  /*1bc70*/  FFMA.FTZ R181, R153, R0.reuse, -R157.reuse ;  /* 0x0000000099b57223 */ /* 0x180fe2000001089d */
[----:B------:R-:W-:Y:S01]  /*1bc80*/  FFMA.FTZ R183, R134, R0, -R157 ;  /* 0x0000000086b77223 */ /* 0x000fe2000001089d */
[----:B------:R-:W-:-:S05]  /*1bc90*/  F2FP.F16.F32.PACK_AB R180, R129, R128 ;  /* 0x0000008081b4723e */ /* 0x000fca00000000ff */
[----:B------:R-:W-:Y:S01]  /*1bca0*/  MUFU.EX2 R125, R125 ;  /* 0x0000007d007d7308 */ /* 0x000fe20000000800 */
[----:B0-----:R-:W-:Y:S02]  /*1bcb0*/  FSEL R3, R4, RZ, P2 ;  /* 0x000000ff04037208 */ /* 0x001fe40001000000 */
[C---:B------:R-:W-:Y:S01]  /*1bcc0*/  ISETP.GT.AND P2, PT, R10.reuse, R214, PT ;  /* 0x000000d60a00720c */ /* 0x040fe20003f44270 */
[----:B------:R-:W-:Y:S01]  /*1bcd0*/  HGMMA.64x192x16.F32 R24, R176, gdesc[UR4].tnspB, R24, gsb0 ;  /* 0x42e00004b0187df0 */ /* 0x000fe20008000818 */
[----:B------:R-:W-:Y:S02]  /*1bce0*/  VIADD R10, R10, 0xffffffff ;  /* 0xffffffff0a0a7836 */ /* 0x000fe40000000000 */
[----:B------:R-:W-:Y:S02]  /*1bcf0*/  FADD.FTZ R3, -R3, R8 ;  /* 0x0000000803037221 */ /* 0x000fe40000010100 */
[----:B------:R-:W-:Y:S02]  /*1bd00*/  MUFU.EX2 R8, R147 ;  /* 0x0000009300087308 */ /* 0x000fe40000000800 */
[----:B------:R-:W-:-:S06]  /*1bd10*/  FMUL.FTZ R3, R3, R0 ;  /* 0x0000000003037220 */ /* 0x000fcc0000410000 */
[----:B------:R-:W0:Y:S08]  /*1bd20*/  MUFU.EX2 R3, R3 ;  /* 0x0000000300037308 */ /* 0x000e300000000800 */
[----:B------:R-:W-:Y:S08]  /*1bd30*/  MUFU.EX2 R14, R14 ;  /* 0x0000000e000e7308 */ /* 0x000ff00000000800 */
[----:B------:R-:W-:Y:S01]  /*1bd40*/  MUFU.EX2 R182, R182 ;  /* 0x000000b600b67308 */ /* 0x000fe20000000800 */
[----:B0-----:R-:W-:Y:S01]  /*1bd50*/  FFMA.FTZ R120, R3, R6, R201 ;  /* 0x0000000603787223 */ /* 0x001fe200000100c9 */
[----:B------:R-:W-:Y:S01]  /*1bd60*/  FADD.FTZ R6, R198, R7 ;  /* 0x00000007c6067221 */ /* 0x000fe20000010000 */
[----:B------:R-:W-:-:S02]  /*1bd70*/  F2FP.F16.F32.PACK_AB R198, R21, R198 ;  /* 0x000000c615c6723e */ /* 0x000fc400000000ff */
[----:B------:R-:W-:Y:S01]  /*1bd80*/  FADD.FTZ R120, R125, R120 ;  /* 0x000000787d787221 */ /* 0x000fe20000010000 */
[----:B------:R-:W-:Y:S01]  /*1bd90*/  FADD.FTZ R7, R21, R6 ;  /* 0x0000000615077221 */ /* 0x000fe20000010000 */
[----:B------:R-:W-:Y:S01]  /*1bda0*/  FFMA.FTZ R6, R139, R0, -R157 ;  /* 0x000000008b067223 */ /* 0x000fe2000001089d */
[----:B------:R-:W-:Y:S01]  /*1bdb0*/  MUFU.EX2 R132, R132 ;  /* 0x0000008400847308 */ /* 0x000fe20000000800 */
[----:B------:R-:W-:Y:S01]  /*1bdc0*/  FADD.FTZ R120, R203, R120 ;  /* 0x00000078cb787221 */ /* 0x000fe20000010000 */
[----:B------:R-:W-:Y:S01]  /*1bdd0*/  FADD.FTZ R7, R192, R7 ;  /* 0x00000007c0077221 */ /* 0x000fe20000010000 */
[C---:B------:R-:W-:Y:S02]  /*1bde0*/  F2FP.F16.F32.PACK_AB R192, R138.reuse, R192 ;  /* 0x000000c08ac0723e */ /* 0x040fe400000000ff */
[----:B------:R-:W-:Y:S01]  /*1bdf0*/  FADD.FTZ R120, R137, R120 ;  /* 0x0000007889787221 */ /* 0x000fe20000010000 */
[----:B------:R-:W-:Y:S01]  /*1be00*/  FADD.FTZ R121, R138, R7 ;  /* 0x000000078a797221 */ /* 0x000fe20000010000 */
[----:B------:R-:W-:Y:S01]  /*1be10*/  F2FP.F16.F32.PACK_AB R201, R125, R201 ;  /* 0x000000c97dc9723e */ /* 0x000fe200000000ff */
[----:B------:R-:W-:Y:S01]  /*1be20*/  MUFU.EX2 R6, R6 ;  /* 0x0000000600067308 */ /* 0x000fe20000000800 */
[----:B------:R-:W-:Y:S01]  /*1be30*/  FADD.FTZ R7, R197, R120 ;  /* 0x00000078c5077221 */ /* 0x000fe20000010000 */
[----:B------:R-:W-:Y:S01]  /*1be40*/  FADD.FTZ R121, R194, R121 ;  /* 0x00000079c2797221 */ /* 0x000fe20000010000 */
[----:B------:R-:W-:-:S02]  /*1be50*/  F2FP.F16.F32.PACK_AB R194, R130, R194 ;  /* 0x000000c282c2723e */ /* 0x000fc400000000ff */
[----:B------:R-:W-:Y:S01]  /*1be60*/  FADD.FTZ R120, R140, R7 ;  /* 0x000000078c787221 */ /* 0x000fe20000010000 */
[----:B------:R-:W-:Y:S01]  /*1be70*/  FADD.FTZ R121, R130, R121 ;  /* 0x0000007982797221 */ /* 0x000fe20000010000 */
[----:B------:R-:W-:Y:S01]  /*1be80*/  @!P1 PRMT R7, RZ, 0x654, R11 ;  /* 0x00000654ff079816 */ /* 0x000fe2000000000b */
[----:B------:R-:W-:Y:S01]  /*1be90*/  FFMA.FTZ R11, R143, R0, -R157 ;  /* 0x000000008f0b7223 */ /* 0x000fe2000001089d */
[----:B------:R-:W-:Y:S01]  /*1bea0*/  FADD.FTZ R120, R199, R120 ;  /* 0x00000078c7787221 */ /* 0x000fe20000010000 */
[----:B------:R-:W-:Y:S01]  /*1beb0*/  FADD.FTZ R121, R188, R121 ;  /* 0x00000079bc797221 */ /* 0x000fe20000010000 */
[----:B------:R-:W0:Y:S01]  /*1bec0*/  MUFU.EX2 R133, R133 ;  /* 0x0000008500857308 */ /* 0x000e220000000800 */
[C---:B------:R-:W-:Y:S01]  /*1bed0*/  F2FP.F16.F32.PACK_AB R188, R122.reuse, R188 ;  /* 0x000000bc7abc723e */ /* 0x040fe200000000ff */
[----:B------:R-:W-:Y:S01]  /*1bee0*/  FADD.FTZ R120, R141, R120 ;  /* 0x000000788d787221 */ /* 0x000fe20000010000 */
[----:B------:R-:W-:Y:S01]  /*1bef0*/  FADD.FTZ R121, R122, R121 ;  /* 0x000000797a797221 */ /* 0x000fe20000010000 */
[----:B------:R-:W-:-:S02]  /*1bf00*/  F2FP.F16.F32.PACK_AB R203, R137, R203 ;  /* 0x000000cb89cb723e */ /* 0x000fc400000000ff */
[----:B------:R-:W-:Y:S01]  /*1bf10*/  FADD.FTZ R120, R193, R120 ;  /* 0x00000078c1787221 */ /* 0x000fe20000010000 */
[----:B------:R-:W-:Y:S01]  /*1bf20*/  FADD.FTZ R142, R190, R121 ;  /* 0x00000079be8e7221 */ /* 0x000fe20000010000 */
[----:B------:R-:W1:Y:S01]  /*1bf30*/  MUFU.EX2 R11, R11 ;  /* 0x0000000b000b7308 */ /* 0x000e620000000800 */
[----:B------:R-:W-:Y:S01]  /*1bf40*/  F2FP.F16.F32.PACK_AB R190, R123, R190 ;  /* 0x000000be7bbe723e */ /* 0x000fe200000000ff */
[----:B------:R-:W-:Y:S01]  /*1bf50*/  FADD.FTZ R120, R149, R120 ;  /* 0x0000007895787221 */ /* 0x000fe20000010000 */
[----:B------:R-:W-:Y:S01]  /*1bf60*/  FADD.FTZ R121, R123, R142 ;  /* 0x0000008e7b797221 */ /* 0x000fe20000010000 */
[----:B------:R-:W-:Y:S02]  /*1bf70*/  F2FP.F16.F32.PACK_AB R197, R140, R197 ;  /* 0x000000c58cc5723e */ /* 0x000fe400000000ff */
[----:B------:R-:W-:Y:S01]  /*1bf80*/  F2FP.F16.F32.PACK_AB R199, R141, R199 ;  /* 0x000000c78dc7723e */ /* 0x000fe200000000ff */
[----:B------:R-:W-:Y:S01]  /*1bf90*/  FADD.FTZ R121, R184, R121 ;  /* 0x00000079b8797221 */ /* 0x000fe20000010000 */
[----:B------:R-:W2:Y:S01]  /*1bfa0*/  MUFU.EX2 R181, R181 ;  /* 0x000000b500b57308 */ /* 0x000ea20000000800 */
[----:B------:R-:W-:-:S02]  /*1bfb0*/  F2FP.F16.F32.PACK_AB R184, R126, R184 ;  /* 0x000000b87eb8723e */ /* 0x000fc400000000ff */
[----:B------:R-:W-:Y:S01]  /*1bfc0*/  FADD.FTZ R121, R126, R121 ;  /* 0x000000797e797221 */ /* 0x000fe20000010000 */
[----:B------:R-:W-:-:S04]  /*1bfd0*/  F2FP.F16.F32.PACK_AB R193, R149, R193 ;  /* 0x000000c195c1723e */ /* 0x000fc800000000ff */
[----:B------:R-:W-:Y:S01]  /*1bfe0*/  MUFU.EX2 R183, R183 ;  /* 0x000000b700b77308 */ /* 0x000fe20000000800 */
[----:B------:R-:W-:Y:S02]  /*1bff0*/  WARPGROUP.DEPBAR.LE gsb0, 0x0 ;  /* 0x00008000000079c5 */ /* 0x000fe40000010000 */
[----:B------:R3:W-:Y:S01]  /*1c000*/  @!P1 SYNCS.ARRIVE.TRANS64.RED.A1T0 RZ, [R13+URZ], RZ ;  /* 0x000000ff0dff99a7 */ /* 0x0007e2000810043f */
[--C-:B------:R-:W-:Y:S01]  /*1c010*/  FFMA.FTZ R177, R144, R0, -R157.reuse ;  /* 0x0000000090b17223 */ /* 0x100fe2000001089d */
[----:B------:R-:W-:Y:S02]  /*1c020*/  F2FP.F16.F32.PACK_AB R178, R9, R124 ;  /* 0x0000007c09b2723e */ /* 0x000fe400000000ff */
[----:B0-----:R-:W-:Y:S02]  /*1c030*/  F2FP.F16.F32.PACK_AB R176, R136, R133 ;  /* 0x0000008588b0723e */ /* 0x001fe400000000ff */
[----:B------:R-:W-:Y:S01]  /*1c040*/  F2FP.F16.F32.PACK_AB R179, R156, R148 ;  /* 0x000000949cb3723e */ /* 0x000fe200000000ff */
[----:B------:R-:W-:Y:S01]  /*1c050*/  MUFU.EX2 R177, R177 ;  /* 0x000000b100b17308 */ /* 0x000fe20000000800 */
[----:B------:R0:W-:Y:S01]  /*1c060*/  @!P1 SYNCS.ARRIVE.TRANS64.RED.A1T0 RZ, [R7+URZ], RZ ;  /* 0x000000ff07ff99a7 */ /* 0x0001e2000810043f */
[----:B---3--:R-:W-:-:S06]  /*1c070*/  FFMA.FTZ R13, R131, R0, -R157 ;  /* 0x00000000830d7223 */ /* 0x008fcc000001089d */
[----:B------:R-:W3:Y:S01]  /*1c080*/  MUFU.EX2 R13, R13 ;  /* 0x0000000d000d7308 */ /* 0x000ee20000000800 */
[----:B0-----:R-:W-:Y:S01]  /*1c090*/  FADD.FTZ R7, R195, R120 ;  /* 0x00000078c3077221 */ /* 0x001fe20000010000 */
[----:B------:R-:W-:-:S03]  /*1c0a0*/  F2FP.F16.F32.PACK_AB R195, R154, R195 ;  /* 0x000000c39ac3723e */ /* 0x000fc600000000ff */
[----:B------:R-:W-:-:S04]  /*1c0b0*/  FADD.FTZ R120, R154, R7 ;  /* 0x000000079a787221 */ /* 0x000fc80000010000 */
[----:B------:R-:W-:Y:S01]  /*1c0c0*/  FADD.FTZ R7, R189, R120 ;  /* 0x00000078bd077221 */ /* 0x000fe20000010000 */
[----:B------:R-:W-:Y:S01]  /*1c0d0*/  FADD.FTZ R120, R186, R121 ;  /* 0x00000079ba787221 */ /* 0x000fe20000010000 */
[C---:B------:R-:W-:Y:S02]  /*1c0e0*/  F2FP.F16.F32.PACK_AB R189, R8.reuse, R189 ;  /* 0x000000bd08bd723e */ /* 0x040fe400000000ff */
[----:B------:R-:W-:Y:S01]  /*1c0f0*/  FADD.FTZ R12, R8, R7 ;  /* 0x00000007080c7221 */ /* 0x000fe20000010000 */
[C---:B------:R-:W-:Y:S01]  /*1c100*/  FADD.FTZ R121, R127.reuse, R120 ;  /* 0x000000787f797221 */ /* 0x040fe20000010000 */
[----:B------:R-:W-:Y:S01]  /*1c110*/  F2FP.F16.F32.PACK_AB R186, R127, R186 ;  /* 0x000000ba7fba723e */ /* 0x000fe200000000ff */
[----:B------:R-:W-:Y:S02]  /*1c120*/  IMAD.MOV.U32 R8, RZ, RZ, R4 ;  /* 0x000000ffff087224 */ /* 0x000fe400078e0004 */
[----:B------:R-:W-:Y:S01]  /*1c130*/  FADD.FTZ R7, R191, R12 ;  /* 0x0000000cbf077221 */ /* 0x000fe20000010000 */
[----:B------:R-:W-:Y:S01]  /*1c140*/  FADD.FTZ R120, R128, R121 ;  /* 0x0000007980787221 */ /* 0x000fe20000010000 */
[----:B------:R-:W0:Y:S01]  /*1c150*/  MUFU.EX2 R12, R135 ;  /* 0x00000087000c7308 */ /* 0x000e220000000800 */
[C---:B------:R-:W-:Y:S01]  /*1c160*/  F2FP.F16.F32.PACK_AB R191, R14.reuse, R191 ;  /* 0x000000bf0ebf723e */ /* 0x040fe200000000ff */
        /* <DEDUP_REMOVED lines=10> */
[----:B------:R-:W4:Y:S01]  /*1c210*/  MUFU.EX2 R20, R145 ;  /* 0x0000009100147308 */ /* 0x000f220000000800 */
[C---:B-1----:R-:W-:Y:S01]  /*1c220*/  F2FP.F16.F32.PACK_AB R187, R11.reuse, R187 ;  /* 0x000000bb0bbb723e */ /* 0x042fe200000000ff */
[----:B------:R-:W-:Y:S01]  /*1c230*/  FADD.FTZ R120, R11, R120 ;  /* 0x000000780b787221 */ /* 0x000fe20000010000 */
[----:B------:R-:W-:Y:S01]  /*1c240*/  FADD.FTZ R7, R136, R7 ;  /* 0x0000000788077221 */ /* 0x000fe20000010000 */
[----:B------:R-:W-:-:S02]  /*1c250*/  MOV R11, R208 ;  /* 0x000000d0000b7202 */ /* 0x000fc40000000f00 */
[----:B--2---:R-:W-:Y:S01]  /*1c260*/  FADD.FTZ R120, R181, R120 ;  /* 0x00000078b5787221 */ /* 0x004fe20000010000 */
[----:B------:R-:W-:Y:S01]  /*1c270*/  FADD.FTZ R122, R124, R7 ;  /* 0x000000077c7a7221 */ /* 0x000fe20000010000 */
[C---:B---3--:R-:W-:Y:S02]  /*1c280*/  F2FP.F16.F32.PACK_AB R181, R13.reuse, R181 ;  /* 0x000000b50db5723e */ /* 0x048fe400000000ff */
[----:B------:R-:W-:Y:S01]  /*1c290*/  FADD.FTZ R120, R13, R120 ;  /* 0x000000780d787221 */ /* 0x000fe20000010000 */
[----:B------:R-:W-:-:S03]  /*1c2a0*/  FADD.FTZ R7, R9, R122 ;  /* 0x0000007a09077221 */ /* 0x000fc60000010000 */
[----:B------:R-:W-:Y:S01]  /*1c2b0*/  FADD.FTZ R9, R183, R120 ;  /* 0x00000078b7097221 */ /* 0x000fe20000010000 */
[----:B0-----:R-:W-:-:S03]  /*1c2c0*/  F2FP.F16.F32.PACK_AB R183, R12, R183 ;  /* 0x000000b70cb7723e */ /* 0x001fc600000000ff */
[----:B------:R-:W-:Y:S01]  /*1c2d0*/  FADD.FTZ R120, R12, R9 ;  /* 0x000000090c787221 */ /* 0x000fe20000010000 */
[----:B------:R-:W-:-:S03]  /*1c2e0*/  IMAD.MOV.U32 R12, RZ, RZ, R205 ;  /* 0x000000ffff0c7224 */ /* 0x000fc600078e00cd */
[----:B------:R-:W-:Y:S01]  /*1c2f0*/  FADD.FTZ R9, R177, R120 ;  /* 0x00000078b1097221 */ /* 0x000fe20000010000 */
[----:B----4-:R-:W-:-:S03]  /*1c300*/  F2FP.F16.F32.PACK_AB R177, R20, R177 ;  /* 0x000000b114b1723e */ /* 0x010fc600000000ff */
[----:B------:R-:W-:-:S04]  /*1c310*/  FADD.FTZ R9, R20, R9 ;  /* 0x0000000914097221 */ /* 0x000fc80000010000 */
[----:B------:R-:W-:-:S04]  /*1c320*/  FADD.FTZ R9, R148, R9 ;  /* 0x0000000994097221 */ /* 0x000fc80000010000 */
[----:B------:R-:W-:Y:S01]  /*1c330*/  FADD.FTZ R6, R156, R9 ;  /* 0x000000099c067221 */ /* 0x000fe20000010000 */
[----:B------:R-:W-:Y:S01]  /*1c340*/  IMAD.MOV.U32 R9, RZ, RZ, R5 ;  /* 0x000000ffff097224 */ /* 0x000fe200078e0005 */
[----:B------:R-:W-:Y:S06]  /*1c350*/  @P2 BRA `(.L_x_5252) ;  /* 0xffffffa800cc2947 */ /* 0x000fec000383ffff */
[----:B------:R-:W-:Y:S05]  /*1c360*/  BSYNC B1 ;  /* 0x0000000000017941 */ /* 0x000fea0003800000 */
.L_x_5241:
[----:B------:R-:W-:Y:S05]  /*1c370*/  BSYNC B0 ;  /* 0x0000000000007941 */ /* 0x000fea0003800000 */
.L_x_5240:
[----:B------:R-:W-:Y:S01]  /*1c380*/  ISETP.GE.AND P2, PT, R10, RZ, PT ;  /* 0x000000ff0a00720c */ /* 0x000fe20003f46270 */
[----:B------:R-:W-:-:S12]  /*1c390*/  BSSY B0, `(.L_x_5253) ;  /* 0x00004d8000007945 */ /* 0x000fd80003800000 */
[----:B------:R-:W-:Y:S05]  /*1c3a0*/  @!P2 BRA `(.L_x_5254) ;  /* 0x0000004c0058a947 */ /* 0x000fea0003800000 */
[----:B------:R-:W-:Y:S01]  /*1c3b0*/  MOV R8, R4 ;  /* 0x0000000400087202 */ /* 0x000fe20000000f00 */
[----:B------:R-:W-:Y:S02]  /*1c3c0*/  IMAD.MOV.U32 R9, RZ, RZ, R5 ;  /* 0x000000ffff097224 */ /* 0x000fe400078e0005 */
[----:B------:R-:W-:Y:S02]  /*1c3d0*/  IMAD.MOV.U32 R11, RZ, RZ, R208 ;  /* 0x000000ffff0b7224 */ /* 0x000fe400078e00d0 */
[----:B------:R-:W-:-:S07]  /*1c3e0*/  IMAD.MOV.U32 R12, RZ, RZ, R205 ;  /* 0x000000ffff0c7224 */ /* 0x000fce00078e00cd */
.L_x_5265:
        /* <DEDUP_REMOVED lines=8> */
.L_x_5255:
[----:B------:R-:W-:Y:S01]  /*1c470*/  IMAD R4, R205, 0x8, R18 ;  /* 0x00000008cd047824 */ /* 0x000fe200078e0212 */
[----:B------:R-:W-:-:S04]  /*1c480*/  SHF.L.U32 R5, R208, 0x1f, RZ ;  /* 0x0000001fd0057819 */ /* 0x000fc800000006ff */
[----:B------:R0:W1:Y:S01]  /*1c490*/  SYNCS.PHASECHK.TRANS64.TRYWAIT P2, [R4+URZ+0x36830], R5 ;  /* 0x03683005040075a7 */ /* 0x000062000804017f */
[----:B------:R-:W-:Y:S05]  /*1c4a0*/  @!P0 BRA `(.L_x_5256) ;  /* 0x0000000000048947 */ /* 0x000fea0003800000 */
[----:B------:R-:W-:Y:S01]  /*1c4b0*/  BPT.TRAP 0x1 ;  /* 0x000000040000795c */ /* 0x000fe20000300000 */
.L_x_5256:
[----:B------:R-:W-:Y:S01]  /*1c4c0*/  IMAD R0, R205, 0xa80, R212 ;  /* 0x00000a80cd007824 */ /* 0x000fe200078e02d4 */
[----:B------:R-:W-:Y:S03]  /*1c4d0*/  BSSY B1, `(.L_x_5257) ;  /* 0x0000006000017945 */ /* 0x000fe60003800000 */
[C---:B------:R-:W-:Y:S01]  /*1c4e0*/  VIADD R20, R0.reuse, 0x80 ;  /* 0x0000008000147836 */ /* 0x040fe20000000000 */
[----:B------:R-:W-:Y:S01]  /*1c4f0*/  IADD3 R120, R0, 0x100, RZ ;  /* 0x0000010000787810 */ /* 0x000fe20007ffe0ff */
[----:B-1----:R-:W-:Y:S06]  /*1c500*/  @P2 BRA `(.L_x_5258) ;  /* 0x0000000000082947 */ /* 0x002fec0003800000 */
[----:B------:R-:W1:Y:S02]  /*1c510*/  SYNCS.PHASECHK.TRANS64.TRYWAIT P2, [R4+URZ+0x36830], R5 ;  /* 0x03683005040075a7 */ /* 0x000e64000804017f */
[----:B-1----:R-:W-:Y:S05]  /*1c520*/  @!P2 BRA `(.L_x_5259) ;  /* 0x000000f000cca947 */ /* 0x002fea0003800000 */
.L_x_5258:
[----:B------:R-:W-:Y:S05]  /*1c530*/  BSYNC B1 ;  /* 0x0000000000017941 */ /* 0x000fea0003800000 */
.L_x_5257:
[----:B------:R-:W2:Y:S04]  /*1c540*/  LDL.64 R14, [R1+0x30] ;  /* 0x00003000010e7983 */ /* 0x000ea80000100a00 */
[----:B------:R-:W3:Y:S01]  /*1c550*/  LDL.64 R122, [R1+0x38] ;  /* 0x00003800017a7983 */ /* 0x000ee20000100a00 */
[----:B------:R-:W-:Y:S01]  /*1c560*/  WARPGROUP.ARRIVE ;  /* 0x00000000000079c5 */ /* 0x000fe20000000000 */
[----:B------:R-:W-:Y:S01]  /*1c570*/  IMAD.MOV.U32 R21, RZ, RZ, 0x40000040 ;  /* 0x40000040ff157424 */ /* 0x000fe200078e00ff */
[----:B------:R-:W-:Y:S01]  /*1c580*/  R2UR UR6, R20 ;  /* 0x00000000140672ca */ /* 0x000fe200000e0000 */
[----:B------:R-:W-:Y:S01]  /*1c590*/  IMAD.MOV.U32 R121, RZ, RZ, 0x40000040 ;  /* 0x40000040ff797424 */ /* 0x000fe200078e00ff */
[----:B01----:R-:W-:Y:S01]  /*1c5a0*/  MOV R5, UR45 ;  /* 0x0000002d00057c02 */ /* 0x003fe20008000f00 */
[----:B------:R-:W4:Y:S01]  /*1c5b0*/  LDL.64 R214, [R1+0x18] ;  /* 0x0000180001d67983 */ /* 0x000f220000100a00 */
        /* <DEDUP_REMOVED lines=50> */
[C---:B------:R-:W-:Y:S01]  /*1c8e0*/  VIADD R120, R0.reuse, 0x182 ;  /* 0x0000018200787836 */ /* 0x040fe20000000000 */
[----:B------:R-:W-:Y:S01]  /*1c8f0*/  IADD3 R14, R0, 0x300, RZ ;  /* 0x00000300000e7810 */ /* 0x000fe20007ffe0ff */
[----:B------:R-:W-:Y:S01]  /*1c900*/  IMAD.MOV.U32 R121, RZ, RZ, 0x40000040 ;  /* 0x40000040ff797424 */ /* 0x000fe200078e00ff */
[----:B------:R-:W-:Y:S02]  /*1c910*/  R2UR UR59, R15 ;  /* 0x000000000f3b72ca */ /* 0x000fe400000e0000 */
[----:B------:R-:W-:Y:S02]  /*1c920*/  R2UR UR58, R14 ;  /* 0x000000000e3a72ca */ /* 0x000fe400000e0000 */
[----:B------:R-:W-:Y:S02]  /*1c930*/  R2UR UR26, R120 ;  /* 0x00000000781a72ca */ /* 0x000fe400000e0000 */
[----:B------:R-:W-:-:S02]  /*1c940*/  R2UR UR27, R121 ;  /* 0x00000000791b72ca */ /* 0x000fc400000e0000 */
[----:B------:R-:W-:Y:S02]  /*1c950*/  IADD3 R120, R0, 0x302, RZ ;  /* 0x0000030200787810 */ /* 0x000fe40007ffe0ff */
        /* <DEDUP_REMOVED lines=60> */
[----:B------:R-:W-:Y:S01]  /*1cd20*/  UMOV UR45, UR43 ;  /* 0x0000002b002d7c82 */ /* 0x000fe20008000000 */
        /* <DEDUP_REMOVED lines=18> */
[----:B------:R-:W-:Y:S01]  /*1ce50*/  IMAD.MOV.U32 R15, RZ, RZ, 0x40000040 ;  /* 0x40000040ff0f7424 */ /* 0x000fe200078e00ff */
[----:B------:R-:W-:-:S04]  /*1ce60*/  R2UR UR10, R14 ;  /* 0x000000000e0a72ca */ /* 0x000fc800000e0000 */
        /* <DEDUP_REMOVED lines=719> */
.L_x_5260:
[----:B------:R-:W-:Y:S02]  /*1fb60*/  SHF.L.U32 R0, R11, 0x1f, RZ ;  /* 0x0000001f0b007819 */ /* 0x000fe400000006ff */
[----:B------:R-:W-:-:S04]  /*1fb70*/  LEA R11, R12, R18, 0x3 ;  /* 0x000000120c0b7211 */ /* 0x000fc800078e18ff */
[----:B------:R0:W1:Y:S01]  /*1fb80*/  SYNCS.PHASECHK.TRANS64.TRYWAIT P2, [R11+URZ+0x36850], R0 ;  /* 0x036850000b0075a7 */ /* 0x000062000804017f */
[----:B------:R-:W-:Y:S05]  /*1fb90*/  @!P0 BRA `(.L_x_5261) ;  /* 0x0000000000048947 */ /* 0x000fea0003800000 */
[----:B------:R-:W-:Y:S01]  /*1fba0*/  BPT.TRAP 0x1 ;  /* 0x000000040000795c */ /* 0x000fe20000300000 */
.L_x_5261:
[----:B------:R-:W-:Y:S04]  /*1fbb0*/  BSSY B1, `(.L_x_5262) ;  /* 0x0000004000017945 */ /* 0x000fe80003800000 */
[----:B-1----:R-:W-:Y:S05]  /*1fbc0*/  @P2 BRA `(.L_x_5263) ;  /* 0x0000000000082947 */ /* 0x002fea0003800000 */
[----:B------:R-:W1:Y:S02]  /*1fbd0*/  SYNCS.PHASECHK.TRANS64.TRYWAIT P2, [R11+URZ+0x36850], R0 ;  /* 0x036850000b0075a7 */ /* 0x000e64000804017f */
[----:B-1----:R-:W-:Y:S05]  /*1fbe0*/  @!P2 BRA `(.L_x_5264) ;  /* 0x000000bc0030a947 */ /* 0x002fea0003800000 */
.L_x_5263:
[----:B------:R-:W-:Y:S05]  /*1fbf0*/  BSYNC B1 ;  /* 0x0000000000017941 */ /* 0x000fea0003800000 */
.L_x_5262:
[----:B01----:R-:W-:Y:S01]  /*1fc00*/  VIADD R0, R18, 0x400 ;  /* 0x0000040012007836 */ /* 0x003fe20000000000 */
[----:B------:R-:W-:Y:S01]  /*1fc10*/  WARPGROUP.ARRIVE ;  /* 0x00000000000079c5 */ /* 0x000fe20000000000 */
[----:B------:R-:W-:Y:S01]  /*1fc20*/  IMAD.MOV.U32 R15, RZ, RZ, 0x40000040 ;  /* 0x40000040ff0f7424 */ /* 0x000fe200078e00ff */
[----:B------:R-:W-:Y:S01]  /*1fc30*/  MOV R3, 0x40000040 ;  /* 0x4000004000037802 */ /* 0x000fe20000000f00 */
[----:B------:R-:W-:Y:S01]  /*1fc40*/  IMAD.MOV.U32 R21, RZ, RZ, 0x40000040 ;  /* 0x40000040ff157424 */ /* 0x000fe200078e00ff */
[----:B------:R-:W-:Y:S01]  /*1fc50*/  SHF.R.U32.HI R0, RZ, 0x4, R0 ;  /* 0x00000004ff007819 */ /* 0x000fe20000011600 */
[----:B------:R-:W-:Y:S01]  /*1fc60*/  ULDC UR4, c[0x0][0x988] ;  /* 0x0002620000047ab9 */ /* 0x000fe20000000800 */
[----:B------:R-:W-:Y:S01]  /*1fc70*/  R2UR UR7, R15 ;  /* 0x000000000f0772ca */ /* 0x000fe200000e0000 */
[----:B------:R-:W-:Y:S01]  /*1fc80*/  @!P1 VIADD R11, R11, 0x36860 ;  /* 0x000368600b0b9836 */ /* 0x000fe20000000000 */
[----:B------:R-:W-:Y:S02]  /*1fc90*/  LOP3.LUT R0, R0, 0x3fff, RZ, 0xc0, !PT ;  /* 0x00003fff00007812 */ /* 0x000fe400078ec0ff */
[----:B------:R-:W-:-:S02]  /*1fca0*/  FMNMX.FTZ R4, R170, R8, !PT ;  /* 0x00000008aa047209 */ /* 0x000fc40007810000 */
[----:B------:R-:W-:Y:S02]  /*1fcb0*/  LOP3.LUT R0, R0, 0x3800000, RZ, 0xfc, !PT ;  /* 0x0380000000007812 */ /* 0x000fe400078efcff */
[----:B------:R-:W-:Y:S02]  /*1fcc0*/  FMNMX.FTZ R4, R171, R4, !PT ;  /* 0x00000004ab047209 */ /* 0x000fe40007810000 */
[----:B------:R-:W-:Y:S01]  /*1fcd0*/  @!P1 LEA R13, R13, R18, 0x3 ;  /* 0x000000120d0d9211 */ /* 0x000fe200078e18ff */
[----:B------:R-:W-:Y:S01]  /*1fce0*/  IMAD R14, R12, 0xa80, R0 ;  /* 0x00000a800c0e7824 */ /* 0x000fe200078e0200 */
[----:B------:R-:W-:Y:S02]  /*1fcf0*/  FMNMX.FTZ R0, R168, R9, !PT ;  /* 0x00000009a8007209 */ /* 0x000fe40007810000 */
[----:B------:R-:W-:Y:S01]  /*1fd00*/  FMNMX.FTZ R4, R174, R4, !PT ;  /* 0x00000004ae047209 */ /* 0x000fe20007810000 */
[C---:B------:R-:W-:Y:S01]  /*1fd10*/  VIADD R2, R14.reuse, 0x80 ;  /* 0x000000800e027836 */ /* 0x040fe20000000000 */
[C---:B------:R-:W-:Y:S01]  /*1fd20*/  R2UR UR6, R14.reuse ;  /* 0x000000000e0672ca */ /* 0x040fe200000e0000 */
[----:B------:R-:W-:Y:S01]  /*1fd30*/  VIADD R20, R14, 0x200 ;  /* 0x000002000e147836 */ /* 0x000fe20000000000 */
[----:B------:R-:W-:Y:S01]  /*1fd40*/  FMNMX.FTZ R0, R169, R0, !PT ;  /* 0x00000000a9007209 */ /* 0x000fe20007810000 */
[----:B------:R-:W-:Y:S01]  /*1fd50*/  @!P1 VIADD R13, R13, 0x36840 ;  /* 0x000368400d0d9836 */ /* 0x000fe20000000000 */
[----:B------:R-:W-:-:S02]  /*1fd60*/  FMNMX.FTZ R4, R175, R4, !PT ;  /* 0x00000004af047209 */ /* 0x000fc40007810000 */
[----:B------:R-:W-:Y:S02]  /*1fd70*/  FMNMX.FTZ R0, R172, R0, !PT ;  /* 0x00000000ac007209 */ /* 0x000fe40007810000 */
[----:B------:R-:W-:Y:S02]  /*1fd80*/  FMNMX.FTZ R4, R162, R4, !PT ;  /* 0x00000004a2047209 */ /* 0x000fe40007810000 */
[----:B------:R-:W-:Y:S02]  /*1fd90*/  FMNMX.FTZ R0, R173, R0, !PT ;  /* 0x00000000ad007209 */ /* 0x000fe40007810000 */
[----:B------:R-:W-:Y:S01]  /*1fda0*/  FMNMX.FTZ R4, R163, R4, !PT ;  /* 0x00000004a3047209 */ /* 0x000fe20007810000 */
[----:B------:R-:W-:Y:S01]  /*1fdb0*/  HGMMA.64x192x16.F32 R24, R200, gdesc[UR4].tnspB, R24, gsb0 ;  /* 0x42e00004c8187df0 */ /* 0x000fe20008000818 */
[----:B------:R-:W-:Y:S01]  /*1fdc0*/  R2UR UR6, R2 ;  /* 0x00000000020672ca */ /* 0x000fe200000e0000 */
[----:B------:R-:W-:Y:S01]  /*1fdd0*/  VIADD R2, R14, 0x100 ;  /* 0x000001000e027836 */ /* 0x000fe20000000000 */
[----:B------:R-:W-:Y:S01]  /*1fde0*/  R2UR UR7, R3 ;  /* 0x00000000030772ca */ /* 0x000fe200000e0000 */
[----:B------:R-:W-:Y:S01]  /*1fdf0*/  IMAD.MOV.U32 R3, RZ, RZ, 0x40000040 ;  /* 0x40000040ff037424 */ /* 0x000fe200078e00ff */
        /* <DEDUP_REMOVED lines=45> */
[----:B------:R-:W-:Y:S02]  /*200d0*/  @!P1 PRMT R11, RZ, 0x654, R11 ;  /* 0x00000654ff0b9816 */ /* 0x000fe4000000000b */
[----:B------:R-:W-:Y:S02]  /*200e0*/  FMNMX.FTZ R0, R125, R0, !PT ;  /* 0x000000007d007209 */ /* 0x000fe40007810000 */
[C---:B------:R-:W-:Y:S01]  /*200f0*/  ISETP.GT.AND P2, PT, R10.reuse, RZ, PT ;  /* 0x000000ff0a00720c */ /* 0x040fe20003f44270 */
[----:B------:R-:W-:Y:S01]  /*20100*/  VIADD R10, R10, 0xffffffff ;  /* 0xffffffff0a0a7836 */ /* 0x000fe20000000000 */
[----:B------:R-:W-:-:S02]  /*20110*/  WARPGROUP.DEPBAR.LE gsb0, 0x0 ;  /* 0x00008000000079c5 */ /* 0x000fc40000010000 */
[----:B------:R-:W-:-:S06]  /*20120*/  WARPGROUP.ARRIVE ;  /* 0x00000000000079c5 */ /* 0x000fcc0000000000 */
        /* <DEDUP_REMOVED lines=14> */
[----:B0-----:R-:W-:-:S05]  /*20210*/  FMNMX.FTZ R5, R2, R5, !PT ;  /* 0x0000000502057209 */ /* 0x001fca0007810000 */
[C---:B------:R-:W-:Y:S01]  /*20220*/  FMUL.FTZ R3, R5.reuse, R0 ;  /* 0x0000000005037220 */ /* 0x040fe20000410000 */
[----:B------:R-:W-:-:S03]  /*20230*/  FADD.FTZ R2, -R5, R9 ;  /* 0x0000000905027221 */ /* 0x000fc60000010100 */
        /* <DEDUP_REMOVED lines=13> */
[-C--:B------:R-:W-:Y:S01]  /*20310*/  FFMA.FTZ R124, R124, R0.reuse, -R3 ;  /* 0x000000007c7c7223 */ /* 0x080fe20000010803 */
[----:B------:R-:W-:Y:S01]  /*20320*/  FMUL.FTZ R2, R2, R0 ;  /* 0x0000000002027220 */ /* 0x000fe20000410000 */
[----:B------:R-:W-:Y:S08]  /*20330*/  MUFU.EX2 R200, R200 ;  /* 0x000000c800c87308 */ /* 0x000ff00000000800 */
[----:B------:R-:W1:Y:S01]  /*20340*/  MUFU.EX2 R2, R2 ;  /* 0x0000000200027308 */ /* 0x000e620000000800 */
[----:B0-----:R-:W-:-:S07]  /*20350*/  FMNMX.FTZ R4, R4, R145, !PT ;  /* 0x0000009104047209 */ /* 0x001fce0007810000 */
[----:B------:R-:W0:Y:S08]  /*20360*/  MUFU.EX2 R9, R9 ;  /* 0x0000000900097308 */ /* 0x000e300000000800 */
[----:B------:R-:W2:Y:S08]  /*20370*/  MUFU.EX2 R202, R202 ;  /* 0x000000ca00ca7308 */ /* 0x000eb00000000800 */
[----:B------:R-:W3:Y:S08]  /*20380*/  MUFU.EX2 R168, R168 ;  /* 0x000000a800a87308 */ /* 0x000ef00000000800 */
        /* <DEDUP_REMOVED lines=16> */
[----:B------:R-:W5:Y:S01]  /*20490*/  MUFU.EX2 R192, R192 ;  /* 0x000000c000c07308 */ /* 0x000f620000000800 */
[----:B------:R-:W-:Y:S01]  /*204a0*/  R2UR UR7, R21 ;  /* 0x00000000150772ca */ /* 0x000fe200000e0000 */
[----:B------:R-:W-:Y:S01]  /*204b0*/  IMAD.MOV.U32 R21, RZ, RZ, 0x40000040 ;  /* 0x40000040ff157424 */ /* 0x000fe200078e00ff */
[----:B------:R-:W-:-:S05]  /*204c0*/  IADD3 R20, R14, 0x280, RZ ;  /* 0x000002800e147810 */ /* 0x000fca0007ffe0ff */
        /* <DEDUP_REMOVED lines=9> */
[----:B------:R-:W-:Y:S01]  /*20560*/  MUFU.EX2 R188, R188 ;  /* 0x000000bc00bc7308 */ /* 0x000fe20000000800 */
[----:B------:R-:W-:Y:S01]  /*20570*/  R2UR UR7, R21 ;  /* 0x00000000150772ca */ /* 0x000fe200000e0000 */
[----:B------:R-:W1:Y:S01]  /*20580*/  SHFL.BFLY PT, R20, R4, 0x1, 0x1f ;  /* 0x0c201f0004147f89 */ /* 0x000e6200000e0000 */
[----:B------:R-:W-:-:S05]  /*20590*/  IMAD.MOV.U32 R21, RZ, RZ, 0x40000040 ;  /* 0x40000040ff157424 */ /* 0x000fca00078e00ff */
[----:B------:R-:W-:Y:S08]  /*205a0*/  MUFU.EX2 R190, R190 ;  /* 0x000000be00be7308 */ /* 0x000ff00000000800 */
[----:B------:R-:W-:Y:S01]  /*205b0*/  MUFU.EX2 R144, R144 ;  /* 0x0000009000907308 */ /* 0x000fe20000000800 */
[----:B-1----:R-:W-:Y:S01]  /*205c0*/  FMNMX.FTZ R4, R4, R20, !PT ;  /* 0x0000001404047209 */ /* 0x002fe20007810000 */
[----:B------:R-:W-:-:S04]  /*205d0*/  FFMA.FTZ R20, R125, R0, -R3 ;  /* 0x000000007d147223 */ /* 0x000fc80000010803 */
[----:B------:R-:W-:-:S04]  /*205e0*/  FMUL.FTZ R125, R4, R0 ;  /* 0x00000000047d7220 */ /* 0x000fc80000410000 */
[-CC-:B------:R-:W-:Y:S01]  /*205f0*/  FFMA.FTZ R201, R170, R0.reuse, -R125.reuse ;  /* 0x00000000aac97223 */ /* 0x180fe2000001087d */
[-CC-:B------:R-:W-:Y:S01]  /*20600*/  FFMA.FTZ R203, R174, R0.reuse, -R125.reuse ;  /* 0x00000000aecb7223 */ /* 0x180fe2000001087d */
[-CC-:B------:R-:W-:Y:S01]  /*20610*/  FFMA.FTZ R197, R162, R0.reuse, -R125.reuse ;  /* 0x00000000a2c57223 */ /* 0x180fe2000001087d */
[-CC-:B------:R-:W-:Y:S01]  /*20620*/  FFMA.FTZ R145, R163, R0.reuse, -R125.reuse ;  /* 0x00000000a3917223 */ /* 0x180fe2000001087d */
[-CC-:B------:R-:W-:Y:S01]  /*20630*/  FFMA.FTZ R189, R146, R0.reuse, -R125.reuse ;  /* 0x0000000092bd7223 */ /* 0x180fe2000001087d */
[----:B------:R-:W-:Y:S01]  /*20640*/  FFMA.FTZ R146, R2, R7, R200 ;  /* 0x0000000702927223 */ /* 0x000fe200000100c8 */
        /* <DEDUP_REMOVED lines=9> */
[----:B0-----:R-:W-:Y:S01]  /*206e0*/  F2FP.F16.F32.PACK_AB R200, R9, R200 ;  /* 0x000000c809c8723e */ /* 0x001fe200000000ff */
[-CC-:B------:R-:W-:Y:S01]  /*206f0*/  FFMA.FTZ R135, R135, R0.reuse, -R125.reuse ;  /* 0x0000000087877223 */ /* 0x180fe2000001087d */
[-CC-:B------:R-:W-:Y:S01]  /*20700*/  FFMA.FTZ R122, R122, R0.reuse, -R125.reuse ;  /* 0x000000007a7a7223 */ /* 0x180fe2000001087d */
[-CC-:B------:R-:W-:Y:S01]  /*20710*/  FFMA.FTZ R123, R123, R0.reuse, -R125.reuse ;  /* 0x000000007b7b7223 */ /* 0x180fe2000001087d */
[----:B------:R-:W-:-:S03]  /*20720*/  FFMA.FTZ R126, R126, R0, -R125 ;  /* 0x000000007e7e7223 */ /* 0x000fc6000001087d */
        /* <DEDUP_REMOVED lines=15> */
[-C--:B------:R-:W-:Y:S01]  /*20820*/  FFMA.FTZ R137, R141, R0.reuse, -R3 ;  /* 0x000000008d897223 */ /* 0x080fe20000010803 */
[-CC-:B------:R-:W-:Y:S01]  /*20830*/  FFMA.FTZ R140, R167, R0.reuse, -R125.reuse ;  /* 0x00000000a78c7223 */ /* 0x180fe2000001087d */
[----:B------:R-:W-:Y:S01]  /*20840*/  HGMMA.64x192x16.F32 R24, R180, gdesc[UR4].tnspB, R24, gsb0 ;  /* 0x42e00004b4187df0 */ /* 0x000fe20008000818 */
[----:B------:R-:W-:Y:S01]  /*20850*/  R2UR UR7, R21 ;  /* 0x00000000150772ca */ /* 0x000fe200000e0000 */
[----:B------:R-:W-:Y:S01]  /*20860*/  FADD.FTZ R21, R9, R146 ;  /* 0x0000009209157221 */ /* 0x000fe20000010000 */
[-CC-:B------:R-:W-:Y:S01]  /*20870*/  FFMA.FTZ R141, R155, R0.reuse, -R125.reuse ;  /* 0x000000009b8d7223 */ /* 0x180fe2000001087d */
[-C--:B------:R-:W-:Y:S01]  /*20880*/  FFMA.FTZ R185, R138, R0.reuse, -R125 ;  /* 0x000000008ab97223 */ /* 0x080fe2000001087d */
[----:B------:R-:W-:Y:S01]  /*20890*/  MUFU.EX2 R140, R140 ;  /* 0x0000008c008c7308 */ /* 0x000fe20000000800 */
[----:B--2---:R-:W-:Y:S01]  /*208a0*/  FADD.FTZ R21, R202, R21 ;  /* 0x00000015ca157221 */ /* 0x004fe20000010000 */
[----:B------:R-:W-:Y:S01]  /*208b0*/  FFMA.FTZ R187, R142, R0, -R125 ;  /* 0x000000008ebb7223 */ /* 0x000fe2000001087d */
[----:B---3--:R-:W-:-:S02]  /*208c0*/  F2FP.F16.F32.PACK_AB R202, R168, R202 ;  /* 0x000000caa8ca723e */ /* 0x008fc400000000ff */
[----:B------:R-:W-:-:S03]  /*208d0*/  FADD.FTZ R21, R168, R21 ;  /* 0x00000015a8157221 */ /* 0x000fc60000010000 */
[----:B------:R-:W-:Y:S01]  /*208e0*/  MUFU.EX2 R141, R141 ;  /* 0x0000008d008d7308 */ /* 0x000fe20000000800 */
[----:B----4-:R-:W-:Y:S01]  /*208f0*/  FADD.FTZ R21, R196, R21 ;  /* 0x00000015c4157221 */ /* 0x010fe20000010000 */
[----:B-----5:R-:W-:-:S03]  /*20900*/  F2FP.F16.F32.PACK_AB R196, R160, R196 ;  /* 0x000000c4a0c4723e */ /* 0x020fc600000000ff */
        /* <DEDUP_REMOVED lines=16> */
[-C--:B------:R-:W-:Y:S01]  /*20a10*/  FFMA.FTZ R129, R133, R0.reuse, -R3 ;  /* 0x0000000085817223 */ /* 0x080fe20000010803 */
[----:B------:R-:W-:Y:S01]  /*20a20*/  FADD.FTZ R3, -R4, R8 ;  /* 0x0000000804037221 */ /* 0x000fe20000010100 */
[----:B------:R-:W-:Y:S01]  /*20a30*/  WARPGROUP.ARRIVE ;  /* 0x00000000000079c5 */ /* 0x000fe20000000000 */
[----:B------:R0:W-:Y:S01]  /*20a40*/  MUFU.EX2 R8, R20 ;  /* 0x0000001400087308 */ /* 0x0001e20000000800 */
[-CC-:B------:R-:W-:Y:S01]  /*20a50*/  FFMA.FTZ R132, R171, R0.reuse, -R125.reuse ;  /* 0x00000000ab847223 */ /* 0x180fe2000001087d */
[-C--:B------:R-:W-:Y:S01]  /*20a60*/  FMUL.FTZ R3, R3, R0.reuse ;  /* 0x0000000003037220 */ /* 0x080fe20000410000 */
[-CC-:B------:R-:W-:Y:S01]  /*20a70*/  FFMA.FTZ R133, R175, R0.reuse, -R125.reuse ;  /* 0x00000000af857223 */ /* 0x180fe2000001087d */
[-C--:B------:R-:W-:Y:S01]  /*20a80*/  FFMA.FTZ R181, R130, R0.reuse, -R125 ;  /* 0x0000000082b57223 */ /* 0x080fe2000001087d */
[----:B------:R-:W-:Y:S01]  /*20a90*/  FADD.FTZ R130, R192, R21 ;  /* 0x00000015c0827221 */ /* 0x000fe20000010000 */
[----:B------:R-:W-:Y:S01]  /*20aa0*/  FFMA.FTZ R183, R134, R0, -R125 ;  /* 0x0000000086b77223 */ /* 0x000fe2000001087d */
[----:B------:R-:W-:Y:S01]  /*20ab0*/  F2FP.F16.F32.PACK_AB R192, R153, R192 ;  /* 0x000000c099c0723e */ /* 0x000fe200000000ff */
[----:B------:R-:W1:Y:S01]  /*20ac0*/  MUFU.EX2 R3, R3 ;  /* 0x0000000300037308 */ /* 0x000e620000000800 */
[----:B0-----:R-:W-:-:S02]  /*20ad0*/  VIADD R20, R14, 0x300 ;  /* 0x000003000e147836 */ /* 0x001fc40000000000 */
[----:B------:R-:W-:-:S03]  /*20ae0*/  FFMA.FTZ R14, R147, R0, -R125 ;  /* 0x00000000930e7223 */ /* 0x000fc6000001087d */
[----:B------:R-:W-:Y:S02]  /*20af0*/  R2UR UR6, R20 ;  /* 0x00000000140672ca */ /* 0x000fe400000e0000 */
[----:B------:R-:W0:Y:S01]  /*20b00*/  MUFU.EX2 R132, R132 ;  /* 0x0000008400847308 */ /* 0x000e220000000800 */
[----:B------:R-:W-:-:S07]  /*20b10*/  @!P1 PRMT R20, RZ, 0x654, R13 ;  /* 0x00000654ff149816 */ /* 0x000fce000000000d */
[----:B------:R-:W2:Y:S01]  /*20b20*/  MUFU.EX2 R133, R133 ;  /* 0x0000008500857308 */ /* 0x000ea20000000800 */
[----:B-1----:R-:W-:Y:S01]  /*20b30*/  FFMA.FTZ R7, R3, R6, R201 ;  /* 0x0000000603077223 */ /* 0x002fe200000100c9 */
[----:B------:R-:W-:Y:S01]  /*20b40*/  FFMA.FTZ R6, R139, R0, -R125 ;  /* 0x000000008b067223 */ /* 0x000fe2000001087d */
[----:B------:R-:W-:Y:S05]  /*20b50*/  HGMMA.64x192x16.F32 R24, R176, gdesc[UR4].tnspB, R24, gsb0 ;  /* 0x42e00004b0187df0 */ /* 0x000fea0008000818 */
[----:B------:R-:W1:Y:S01]  /*20b60*/  MUFU.EX2 R14, R14 ;  /* 0x0000000e000e7308 */ /* 0x000e620000000800 */
[----:B0-----:R-:W-:-:S07]  /*20b70*/  F2FP.F16.F32.PACK_AB R201, R132, R201 ;  /* 0x000000c984c9723e */ /* 0x001fce00000000ff */
[----:B------:R-:W0:Y:S08]  /*20b80*/  MUFU.EX2 R13, R151 ;  /* 0x00000097000d7308 */ /* 0x000e300000000800 */
[----:B------:R-:W3:Y:S08]  /*20b90*/  MUFU.EX2 R6, R6 ;  /* 0x0000000600067308 */ /* 0x000ef00000000800 */
[----:B------:R-:W4:Y:S08]  /*20ba0*/  MUFU.EX2 R180, R180 ;  /* 0x000000b400b47308 */ /* 0x000f300000000800 */
        /* <DEDUP_REMOVED lines=8> */
[----:B------:R-:W-:Y:S02]  /*20c30*/  F2FP.F16.F32.PACK_AB R178, R8, R124 ;  /* 0x0000007c08b2723e */ /* 0x000fe400000000ff */
[----:B------:R-:W-:Y:S02]  /*20c40*/  F2FP.F16.F32.PACK_AB R176, R121, R120 ;  /* 0x0000007879b0723e */ /* 0x000fe400000000ff */
[----:B------:R-:W-:Y:S01]  /*20c50*/  F2FP.F16.F32.PACK_AB R177, R123, R122 ;  /* 0x0000007a7bb1723e */ /* 0x000fe200000000ff */
[----:B-----5:R-:W-:Y:S01]  /*20c60*/  FADD.FTZ R20, R132, R7 ;  /* 0x0000000784147221 */ /* 0x020fe20000010000 */
[----:B------:R5:W-:Y:S01]  /*20c70*/  @!P1 SYNCS.ARRIVE.TRANS64.RED.A1T0 RZ, [R11+URZ], RZ ;  /* 0x000000ff0bff99a7 */ /* 0x000be2000810043f */
[-CC-:B------:R-:W-:Y:S01]  /*20c80*/  FFMA.FTZ R7, R143, R0.reuse, -R125.reuse ;  /* 0x000000008f077223 */ /* 0x180fe2000001087d */
[----:B------:R-:W-:Y:S01]  /*20c90*/  FFMA.FTZ R125, R127, R0, -R125 ;  /* 0x000000007f7d7223 */ /* 0x000fe2000001087d */
[----:B------:R-:W-:Y:S01]  /*20ca0*/  FADD.FTZ R20, R203, R20 ;  /* 0x00000014cb147221 */ /* 0x000fe20000010000 */
[----:B--2---:R-:W-:-:S03]  /*20cb0*/  F2FP.F16.F32.PACK_AB R203, R133, R203 ;  /* 0x000000cb85cb723e */ /* 0x004fc600000000ff */
[----:B------:R-:W-:Y:S01]  /*20cc0*/  FADD.FTZ R20, R133, R20 ;  /* 0x0000001485147221 */ /* 0x000fe20000010000 */
[----:B------:R-:W2:Y:S03]  /*20cd0*/  MUFU.EX2 R7, R7 ;  /* 0x0000000700077308 */ /* 0x000ea60000000800 */
[----:B------:R-:W-:Y:S01]  /*20ce0*/  FADD.FTZ R20, R197, R20 ;  /* 0x00000014c5147221 */ /* 0x000fe20000010000 */
[----:B------:R-:W-:-:S03]  /*20cf0*/  F2FP.F16.F32.PACK_AB R197, R145, R197 ;  /* 0x000000c591c5723e */ /* 0x000fc600000000ff */
[----:B------:R-:W-:Y:S01]  /*20d00*/  FADD.FTZ R20, R145, R20 ;  /* 0x0000001491147221 */ /* 0x000fe20000010000 */
[----:B------:R-:W2:Y:S03]  /*20d10*/  MUFU.EX2 R125, R125 ;  /* 0x0000007d007d7308 */ /* 0x000ea60000000800 */
[----:B-----5:R-:W-:Y:S01]  /*20d20*/  FADD.FTZ R11, R199, R20 ;  /* 0x00000014c70b7221 */ /* 0x020fe20000010000 */
        /* <DEDUP_REMOVED lines=17> */
[C---:B-1----:R-:W-:Y:S02]  /*20e40*/  F2FP.F16.F32.PACK_AB R189, R14.reuse, R189 ;  /* 0x000000bd0ebd723e */ /* 0x042fe400000000ff */
[----:B------:R-:W-:Y:S01]  /*20e50*/  FADD.FTZ R20, R14, R11 ;  /* 0x0000000b0e147221 */ /* 0x000fe20000010000 */
[C---:B------:R-:W-:Y:S01]  /*20e60*/  FADD.FTZ R21, R144.reuse, R21 ;  /* 0x0000001590157221 */ /* 0x040fe20000010000 */
[----:B------:R-:W-:-:S02]  /*20e70*/  F2FP.F16.F32.PACK_AB R190, R144, R190 ;  /* 0x000000be90be723e */ /* 0x000fc400000000ff */
[----:B------:R-:W-:Y:S01]  /*20e80*/  FADD.FTZ R20, R191, R20 ;  /* 0x00000014bf147221 */ /* 0x000fe20000010000 */
[----:B------:R-:W-:Y:S01]  /*20e90*/  FADD.FTZ R21, R184, R21 ;  /* 0x00000015b8157221 */ /* 0x000fe20000010000 */
[C---:B0-----:R-:W-:Y:S02]  /*20ea0*/  F2FP.F16.F32.PACK_AB R191, R13.reuse, R191 ;  /* 0x000000bf0dbf723e */ /* 0x041fe400000000ff */
[----:B------:R-:W-:Y:S01]  /*20eb0*/  FADD.FTZ R20, R13, R20 ;  /* 0x000000140d147221 */ /* 0x000fe20000010000 */
[C---:B------:R-:W-:Y:S01]  /*20ec0*/  FADD.FTZ R21, R136.reuse, R21 ;  /* 0x0000001588157221 */ /* 0x040fe20000010000 */
[----:B------:R-:W-:Y:S02]  /*20ed0*/  F2FP.F16.F32.PACK_AB R184, R136, R184 ;  /* 0x000000b888b8723e */ /* 0x000fe400000000ff */
[----:B------:R-:W-:Y:S01]  /*20ee0*/  FADD.FTZ R11, R185, R20 ;  /* 0x00000014b90b7221 */ /* 0x000fe20000010000 */
[----:B------:R-:W-:Y:S01]  /*20ef0*/  FADD.FTZ R130, R186, R21 ;  /* 0x00000015ba827221 */ /* 0x000fe20000010000 */
[----:B---3--:R-:W-:-:S02]  /*20f00*/  F2FP.F16.F32.PACK_AB R185, R6, R185 ;  /* 0x000000b906b9723e */ /* 0x008fc400000000ff */
[----:B------:R-:W-:Y:S01]  /*20f10*/  FADD.FTZ R20, R6, R11 ;  /* 0x0000000b06147221 */ /* 0x000fe20000010000 */
[C---:B------:R-:W-:Y:S01]  /*20f20*/  FADD.FTZ R11, R137.reuse, R130 ;  /* 0x00000082890b7221 */ /* 0x040fe20000010000 */
[----:B------:R-:W-:Y:S02]  /*20f30*/  F2FP.F16.F32.PACK_AB R186, R137, R186 ;  /* 0x000000ba89ba723e */ /* 0x000fe400000000ff */
[----:B------:R-:W-:Y:S01]  /*20f40*/  FADD.FTZ R20, R187, R20 ;  /* 0x00000014bb147221 */ /* 0x000fe20000010000 */
[----:B----4-:R-:W-:Y:S01]  /*20f50*/  FADD.FTZ R11, R180, R11 ;  /* 0x0000000bb40b7221 */ /* 0x010fe20000010000 */
[C---:B--2---:R-:W-:Y:S02]  /*20f60*/  F2FP.F16.F32.PACK_AB R187, R7.reuse, R187 ;  /* 0x000000bb07bb723e */ /* 0x044fe400000000ff */
        /* <DEDUP_REMOVED lines=12> */
[----:B------:R-:W-:-:S02]  /*21030*/  F2FP.F16.F32.PACK_AB R183, R12, R183 ;  /* 0x000000b70cb7723e */ /* 0x000fc400000000ff */
[----:B------:R-:W-:Y:S01]  /*21040*/  FADD.FTZ R11, R12, R11 ;  /* 0x0000000b0c0b7221 */ /* 0x000fe20000010000 */
[----:B------:R-:W-:Y:S01]  /*21050*/  FADD.FTZ R7, R121, R6 ;  /* 0x0000000679077221 */ /* 0x000fe20000010000 */
[----:B------:R-:W-:Y:S02]  /*21060*/  IMAD.MOV.U32 R12, RZ, RZ, R205 ;  /* 0x000000ffff0c7224 */ /* 0x000fe400078e00cd */
[----:B------:R-:W-:Y:S01]  /*21070*/  FADD.FTZ R14, R122, R11 ;  /* 0x0000000b7a0e7221 */ /* 0x000fe20000010000 */
[----:B------:R-:W-:Y:S01]  /*21080*/  FADD.FTZ R7, R124, R7 ;  /* 0x000000077c077221 */ /* 0x000fe20000010000 */
[----:B------:R-:W-:Y:S02]  /*21090*/  MOV R11, R208 ;  /* 0x000000d0000b7202 */ /* 0x000fe40000000f00 */
[----:B------:R-:W-:Y:S01]  /*210a0*/  FADD.FTZ R14, R123, R14 ;  /* 0x0000000e7b0e7221 */ /* 0x000fe20000010000 */
[----:B------:R-:W-:Y:S01]  /*210b0*/  FADD.FTZ R7, R8, R7 ;  /* 0x0000000708077221 */ /* 0x000fe20000010000 */
[----:B------:R-:W-:-:S02]  /*210c0*/  IMAD.MOV.U32 R8, RZ, RZ, R4 ;  /* 0x000000ffff087224 */ /* 0x000fc400078e0004 */
[----:B------:R-:W-:Y:S01]  /*210d0*/  FADD.FTZ R14, R179, R14 ;  /* 0x0000000eb30e7221 */ /* 0x000fe20000010000 */
[----:B------:R-:W-:-:S03]  /*210e0*/  F2FP.F16.F32.PACK_AB R179, R125, R179 ;  /* 0x000000b37db3723e */ /* 0x000fc600000000ff */
[----:B------:R-:W-:Y:S01]  /*210f0*/  FADD.FTZ R6, R125, R14 ;  /* 0x0000000e7d067221 */ /* 0x000fe20000010000 */
[----:B------:R-:W-:Y:S06]  /*21100*/  @P2 BRA `(.L_x_5265) ;  /* 0xffffffb000b82947 */ /* 0x000fec000383ffff */
.L_x_5254:
[----:B------:R-:W-:Y:S05]  /*21110*/  BSYNC B0 ;  /* 0x0000000000007941 */ /* 0x000fea0003800000 */
.L_x_5253:
        /* <DEDUP_REMOVED lines=99> */
.L_x_5266:
[----:B------:R-:W-:Y:S02]  /*21750*/  LEA R11, R205, R18, 0x3 ;  /* 0x00000012cd0b7211 */ /* 0x000fe400078e18ff */
[----:B------:R-:W-:-:S04]  /*21760*/  SHF.L.U32 R2, R208, 0x1f, RZ ;  /* 0x0000001fd0027819 */ /* 0x000fc800000006ff */
[----:B------:R0:W1:Y:S01]  /*21770*/  SYNCS.PHASECHK.TRANS64.TRYWAIT P2, [R11+URZ+0x36850], R2 ;  /* 0x036850020b0075a7 */ /* 0x000062000804017f */
[----:B------:R-:W-:Y:S05]  /*21780*/  @!P0 BRA `(.L_x_5267) ;  /* 0x0000000000048947 */ /* 0x000fea0003800000 */
[----:B------:R-:W-:Y:S01]  /*21790*/  BPT.TRAP 0x1 ;  /* 0x000000040000795c */ /* 0x000fe20000300000 */
.L_x_5267:
        /* <DEDUP_REMOVED lines=9> */
.L_x_5269:
[----:B------:R-:W-:Y:S05]  /*21830*/  BSYNC B0 ;  /* 0x0000000000007941 */ /* 0x000fea0003800000 */
.L_x_5268:
[----:B01----:R-:W-:Y:S01]  /*21840*/  IMAD.MOV.U32 R2, RZ, RZ, R8 ;  /* 0x000000ffff027224 */ /* 0x003fe200078e0008 */
[----:B------:R-:W-:Y:S01]  /*21850*/  WARPGROUP.ARRIVE ;  /* 0x00000000000079c5 */ /* 0x000fe20000000000 */
[----:B------:R-:W-:Y:S01]  /*21860*/  IMAD.MOV.U32 R3, RZ, RZ, 0x40000040 ;  /* 0x40000040ff037424 */ /* 0x000fe200078e00ff */
[----:B------:R-:W-:Y:S01]  /*21870*/  IADD3 R205, R205, 0x1, RZ ;  /* 0x00000001cdcd7810 */ /* 0x000fe20007ffe0ff */
[----:B------:R-:W-:Y:S01]  /*21880*/  @!P1 VIADD R12, R11, 0x36860 ;  /* 0x000368600b0c9836 */ /* 0x000fe20000000000 */
[----:B------:R-:W-:Y:S02]  /*21890*/  R2UR UR6, R2 ;  /* 0x00000000020672ca */ /* 0x000fe400000e0000 */
[----:B------:R-:W-:Y:S01]  /*218a0*/  R2UR UR7, R3 ;  /* 0x00000000030772ca */ /* 0x000fe200000e0000 */
[----:B------:R-:W-:Y:S01]  /*218b0*/  IMAD.MOV.U32 R3, RZ, RZ, 0x40000040 ;  /* 0x40000040ff037424 */ /* 0x000fe200078e00ff */
[----:B------:R-:W-:Y:S02]  /*218c0*/  IADD3 R2, R8, 0x80, RZ ;  /* 0x0000008008027810 */ /* 0x000fe40007ffe0ff */
        /* <DEDUP_REMOVED lines=169> */
.L_x_5165:
        /* <DEDUP_REMOVED lines=61> */
[--C-:B------:R-:W-:Y:S01]  /*22730*/  IMAD.X R9, RZ, RZ, R27.reuse, P2 ;  /* 0x000000ffff097224 */ /* 0x100fe200010e061b */
[----:B------:R-:W-:Y:S01]  /*22740*/  IADD3 R137, P1, R26, 0x40, RZ ;  /* 0x000000401a897810 */ /* 0x000fe20007f3e0ff */
[--C-:B------:R-:W-:Y:S01]  /*22750*/  IMAD.X R21, RZ, RZ, R27.reuse, P0 ;  /* 0x000000ffff157224 */ /* 0x100fe200000e061b */
[----:B------:R-:W-:Y:S02]  /*22760*/  SHF.R.U64 R6, R6, 0x3, RZ ;  /* 0x0000000306067819 */ /* 0x000fe400000012ff */
[----:B------:R-:W-:Y:S01]  /*22770*/  LOP3.LUT R7, R26, 0x380, RZ, 0xc0, !PT ;  /* 0x000003801a077812 */ /* 0x000fe200078ec0ff */
[----:B------:R-:W-:Y:S01]  /*22780*/  IMAD.X R11, RZ, RZ, R27, P1 ;  /* 0x000000ffff0b7224 */ /* 0x000fe200008e061b */
[----:B------:R-:W-:-:S02]  /*22790*/  LOP3.LUT R8, R6, R111, RZ, 0x3c, !PT ;  /* 0x0000006f06087212 */ /* 0x000fc400078e3cff */
[----:B------:R-:W-:Y:S02]  /*227a0*/  LOP3.LUT R6, R143, 0x380, RZ, 0xc0, !PT ;  /* 0x000003808f067812 */ /* 0x000fe400078ec0ff */
[C---:B------:R-:W-:Y:S02]  /*227b0*/  IADD3 R141, P5, R26.reuse, 0x4000, RZ ;  /* 0x000040001a8d7810 */ /* 0x040fe40007fbe0ff */
[C---:B------:R-:W-:Y:S02]  /*227c0*/  IADD3 R139, P6, R26.reuse, 0x60, RZ ;  /* 0x000000601a8b7810 */ /* 0x040fe40007fde0ff */
[----:B------:R-:W-:Y:S01]  /*227d0*/  IADD3 R147, P3, R26, 0x4060, RZ ;  /* 0x000040601a937810 */ /* 0x000fe20007f7e0ff */
[----:B------:R-:W-:Y:S01]  /*227e0*/  IMAD.X R15, RZ, RZ, R27, P5 ;  /* 0x000000ffff0f7224 */ /* 0x000fe200028e061b */
[----:B------:R-:W-:Y:S02]  /*227f0*/  SHF.R.U64 R6, R6, 0x3, RZ ;  /* 0x0000000306067819 */ /* 0x000fe400000012ff */
[----:B------:R-:W-:-:S02]  /*22800*/  IADD3 R151, P1, R26, 0x8020, RZ ;  /* 0x000080201a977810 */ /* 0x000fc40007f3e0ff */
[----:B------:R-:W-:Y:S02]  /*22810*/  SHF.R.U64 R7, R7, 0x3, RZ ;  /* 0x0000000307077819 */ /* 0x000fe400000012ff */
[----:B------:R-:W-:Y:S01]  /*22820*/  IADD3.X R13, RZ, R27, RZ, P6, !PT ;  /* 0x0000001bff0d7210 */ /* 0x000fe200037fe4ff */
[----:B------:R-:W-:Y:S01]  /*22830*/  IMAD.X R43, RZ, RZ, R27, P1 ;  /* 0x000000ffff2b7224 */ /* 0x000fe200008e061b */
[----:B------:R-:W-:Y:S02]  /*22840*/  IADD3 R86, P5, R26, 0x8060, RZ ;  /* 0x000080601a567810 */ /* 0x000fe40007fbe0ff */
[----:B------:R-:W-:Y:S02]  /*22850*/  LOP3.LUT R10, R137, 0x380, RZ, 0xc0, !PT ;  /* 0x00000380890a7812 */ /* 0x000fe400078ec0ff */
[----:B------:R-:W-:Y:S02]  /*22860*/  LOP3.LUT R34, R147, 0x380, RZ, 0xc0, !PT ;  /* 0x0000038093227812 */ /* 0x000fe400078ec0ff */
[----:B------:R-:W-:-:S02]  /*22870*/  LOP3.LUT R20, R6, R143, RZ, 0x3c, !PT ;  /* 0x0000008f06147212 */ /* 0x000fc400078e3cff */
[C---:B------:R-:W-:Y:S02]  /*22880*/  IADD3 R145, P4, R26.reuse, 0x4040, RZ ;  /* 0x000040401a917810 */ /* 0x040fe40007f9e0ff */
[C---:B------:R-:W-:Y:S02]  /*22890*/  IADD3 R149, P2, R26.reuse, 0x8000, RZ ;  /* 0x000080001a957810 */ /* 0x040fe40007f5e0ff */
[----:B------:R-:W-:Y:S01]  /*228a0*/  IADD3 R153, P6, R26, 0x8040, RZ ;  /* 0x000080401a997810 */ /* 0x000fe20007fde0ff */
[--C-:B------:R-:W-:Y:S01]  /*228b0*/  IMAD.X R31, RZ, RZ, R27.reuse, P4 ;  /* 0x000000ffff1f7224 */ /* 0x100fe200020e061b */
[----:B------:R-:W-:Y:S01]  /*228c0*/  LOP3.LUT R6, R151, 0x380, RZ, 0xc0, !PT ;  /* 0x0000038097067812 */ /* 0x000fe200078ec0ff */
[--C-:B------:R-:W-:Y:S01]  /*228d0*/  IMAD.X R39, RZ, RZ, R27.reuse, P2 ;  /* 0x000000ffff277224 */ /* 0x100fe200010e061b */
[----:B------:R-:W-:Y:S01]  /*228e0*/  LOP3.LUT R26, R7, R26, RZ, 0x3c, !PT ;  /* 0x0000001a071a7212 */ /* 0x000fe200078e3cff */
[----:B------:R-:W-:Y:S01]  /*228f0*/  IMAD.X R47, RZ, RZ, R27, P6 ;  /* 0x000000ffff2f7224 */ /* 0x000fe200030e061b */
[----:B------:R-:W-:-:S02]  /*22900*/  LOP3.LUT R12, R139, 0x380, RZ, 0xc0, !PT ;  /* 0x000003808b0c7812 */ /* 0x000fc400078ec0ff */
[----:B------:R-:W-:Y:S02]  /*22910*/  LOP3.LUT R14, R141, 0x380, RZ, 0xc0, !PT ;  /* 0x000003808d0e7812 */ /* 0x000fe400078ec0ff */
[----:B------:R-:W-:Y:S02]  /*22920*/  SHF.R.U64 R10, R10, 0x3, RZ ;  /* 0x000000030a0a7819 */ /* 0x000fe400000012ff */
[----:B------:R-:W-:Y:S02]  /*22930*/  SHF.R.U64 R34, R34, 0x3, RZ ;  /* 0x0000000322227819 */ /* 0x000fe400000012ff */
[----:B------:R-:W-:Y:S02]  /*22940*/  LOP3.LUT R42, R86, 0x380, RZ, 0xc0, !PT ;  /* 0x00000380562a7812 */ /* 0x000fe400078ec0ff */
[----:B------:R-:W-:Y:S02]  /*22950*/  SHF.R.U64 R6, R6, 0x3, RZ ;  /* 0x0000000306067819 */ /* 0x000fe400000012ff */
        /* <DEDUP_REMOVED lines=63> */
[----:B--2---:R-:W-:Y:S01]  /*22d50*/  IMAD.U32 R0, RZ, RZ, UR4 ;  /* 0x00000004ff007e24 */ /* 0x004fe2000f8e00ff */
[----:B------:R-:W-:Y:S01]  /*22d60*/  @P1 IADD3.X R7, R228, UR5, RZ, P2, !PT ;  /* 0x00000005e4071c10 */ /* 0x000fe200097fe4ff */
[----:B------:R2:W5:Y:S01]  /*22d70*/  @P0 LDG.E R20, desc[UR60][R8.64] ;  /* 0x0000003c08140981 */ /* 0x000562000c1e1900 */
[----:B------:R-:W-:-:S03]  /*22d80*/  IADD3 R11, P4, R4, 0x1000, RZ ;  /* 0x00001000040b7810 */ /* 0x000fc60007f9e0ff */
[----:B------:R2:W5:Y:S01]  /*22d90*/  @P1 LDG.E R0, desc[UR60][R6.64] ;  /* 0x0000003c06001981 */ /* 0x000562000c1e1900 */
[----:B------:R-:W-:Y:S01]  /*22da0*/  LOP3.LUT R10, R11, 0x380, RZ, 0xc0, !PT ;  /* 0x000003800b0a7812 */ /* 0x000fe200078ec0ff */
[----:B------:R-:W-:Y:S08]  /*22db0*/  @P1 BRA `(.L_x_5273) ;  /* 0x0000000000101947 */ /* 0x000ff00003800000 */
[----:B------:R-:W-:Y:S05]  /*22dc0*/  @!P0 BRA `(.L_x_5273) ;  /* 0x00000000000c8947 */ /* 0x000fea0003800000 */
[----:B--2---:R-:W2:Y:S04]  /*22dd0*/  LDG.E R7, desc[UR60][R8.64] ;  /* 0x0000003c08077981 */ /* 0x004ea8000c1e1900 */
[----:B-----5:R-:W2:Y:S02]  /*22de0*/  LDG.E R0, desc[UR60][R8.64+0x4] ;  /* 0x0000043c08007981 */ /* 0x020ea4000c1e1900 */
[----:B--2---:R-:W-:-:S07]  /*22df0*/  IADD3 R0, -R7, R0, RZ ;  /* 0x0000000007007210 */ /* 0x004fce0007ffe1ff */
.L_x_5273:
[----:B------:R-:W-:Y:S01]  /*22e00*/  SHF.R.S32.HI R61, RZ, 0x1f, R226 ;  /* 0x0000001fff3d7819 */ /* 0x000fe200000114e2 */
[----:B------:R-:W-:Y:S01]  /*22e10*/  ULDC.64 UR4, c[0x0][0xb70] ;  /* 0x0002dc0000047ab9 */ /* 0x000fe20000000a00 */
[--C-:B-----5:R-:W-:Y:S02]  /*22e20*/  SHF.R.S32.HI R21, RZ, 0x1f, R20.reuse ;  /* 0x0000001fff157819 */ /* 0x120fe40000011414 */
[----:B--2---:R-:W-:Y:S01]  /*22e30*/  SHF.R.U64 R8, R10, 0x3, RZ ;  /* 0x000000030a087819 */ /* 0x004fe200000012ff */
[----:B------:R-:W-:Y:S01]  /*22e40*/  IMAD R7, R61, UR4, RZ ;  /* 0x000000043d077c24 */ /* 0x000fe2000f8e02ff */
[----:B------:R-:W-:Y:S02]  /*22e50*/  SEL R235, R235, RZ, !P0 ;  /* 0x000000ffebeb7207 */ /* 0x000fe40004000000 */
[----:B------:R-:W-:Y:S01]  /*22e60*/  SEL R229, R229, RZ, !P0 ;  /* 0x000000ffe5e57207 */ /* 0x000fe20004000000 */
        /* <DEDUP_REMOVED lines=9> */
[----:B------:R-:W-:Y:S01]  /*22f00*/  IMAD R11, R233, 0x80, R225 ;  /* 0x00000080e90b7824 */ /* 0x000fe200078e02e1 */
[C---:B------:R-:W-:Y:S01]  /*22f10*/  IADD3 R33, P1, R4.reuse, 0x5000, RZ ;  /* 0x0000500004217810 */ /* 0x040fe20007f3e0ff */
[----:B------:R-:W-:Y:S01]  /*22f20*/  IMAD.WIDE.U32 R6, R229, UR4, R6 ;  /* 0x00000004e5067c25 */ /* 0x000fe2000f8e0006 */
[----:B------:R-:W-:Y:S02]  /*22f30*/  LOP3.LUT R28, R29, 0x380, RZ, 0xc0, !PT ;  /* 0x000003801d1c7812 */ /* 0x000fe400078ec0ff */
[----:B------:R-:W-:Y:S01]  /*22f40*/  IADD3 R37, P2, R4, 0x6000, RZ ;  /* 0x0000600004257810 */ /* 0x000fe20007f5e0ff */
[----:B------:R-:W-:Y:S01]  /*22f50*/  IMAD R10, R229, UR5, R9 ;  /* 0x00000005e50a7c24 */ /* 0x000fe2000f8e0209 */
[----:B------:R-:W-:Y:S01]  /*22f60*/  SHF.R.S32.HI R9, RZ, 0x1f, R11 ;  /* 0x0000001fff097819 */ /* 0x000fe2000001140b */
[----:B------:R-:W-:Y:S01]  /*22f70*/  ULDC.64 UR4, c[0x0][0xb40] ;  /* 0x0002d00000047ab9 */ /* 0x000fe20000000a00 */
[----:B------:R-:W-:-:S02]  /*22f80*/  IADD3 R6, P3, R11, R6, RZ ;  /* 0x000000060b067210 */ /* 0x000fc40007f7e0ff */
[----:B------:R-:W-:Y:S02]  /*22f90*/  LOP3.LUT R12, R13, 0x380, RZ, 0xc0, !PT ;  /* 0x000003800d0c7812 */ /* 0x000fe400078ec0ff */
[----:B------:R-:W-:Y:S02]  /*22fa0*/  LOP3.LUT R24, R25, 0x380, RZ, 0xc0, !PT ;  /* 0x0000038019187812 */ /* 0x000fe400078ec0ff */
[----:B------:R-:W-:Y:S02]  /*22fb0*/  LOP3.LUT R32, R33, 0x380, RZ, 0xc0, !PT ;  /* 0x0000038021207812 */ /* 0x000fe400078ec0ff */
[----:B------:R-:W-:Y:S02]  /*22fc0*/  SHF.R.U64 R28, R28, 0x3, RZ ;  /* 0x000000031c1c7819 */ /* 0x000fe400000012ff */
[----:B------:R-:W-:Y:S02]  /*22fd0*/  LOP3.LUT R36, R37, 0x380, RZ, 0xc0, !PT ;  /* 0x0000038025247812 */ /* 0x000fe400078ec0ff */
[----:B------:R-:W-:-:S02]  /*22fe0*/  IADD3.X R9, R9, R7, R10, P3, !PT ;  /* 0x0000000709097210 */ /* 0x000fc40001ffe40a */
[----:B------:R-:W-:Y:S02]  /*22ff0*/  SHF.R.U64 R12, R12, 0x3, RZ ;  /* 0x000000030c0c7819 */ /* 0x000fe400000012ff */
[----:B------:R-:W-:Y:S02]  /*23000*/  SHF.R.U64 R24, R24, 0x3, RZ ;  /* 0x0000000318187819 */ /* 0x000fe400000012ff */
[----:B------:R-:W-:Y:S02]  /*23010*/  SHF.R.U64 R32, R32, 0x3, RZ ;  /* 0x0000000320207819 */ /* 0x000fe400000012ff */
[----:B------:R-:W-:Y:S02]  /*23020*/  LEA R54, P3, R6, UR4, 0x2 ;  /* 0x0000000406367c11 */ /* 0x000fe4000f8610ff */
[----:B------:R-:W-:Y:S01]  /*23030*/  LOP3.LUT R28, R28, R29, RZ, 0x3c, !PT ;  /* 0x0000001d1c1c7212 */ /* 0x000fe200078e3cff */
[----:B------:R-:W-:Y:S01]  /*23040*/  IMAD.X R29, RZ, RZ, R5, P0 ;  /* 0x000000ffff1d7224 */ /* 0x000fe200000e0605 */
[----:B------:R-:W-:-:S02]  /*23050*/  SHF.R.U64 R36, R36, 0x3, RZ ;  /* 0x0000000324247819 */ /* 0x000fc400000012ff */
[----:B------:R-:W-:Y:S02]  /*23060*/  LOP3.LUT P0, RZ, R237, 0x3, RZ, 0xc0, !PT ;  /* 0x00000003edff7812 */ /* 0x000fe4000780c0ff */
[----:B------:R-:W-:Y:S02]  /*23070*/  LOP3.LUT R12, R12, R13, RZ, 0x3c, !PT ;  /* 0x0000000d0c0c7212 */ /* 0x000fe400078e3cff */
[----:B------:R-:W-:Y:S01]  /*23080*/  LOP3.LUT R24, R24, R25, RZ, 0x3c, !PT ;  /* 0x0000001918187212 */ /* 0x000fe200078e3cff */
[--C-:B------:R-:W-:Y:S01]  /*23090*/  IMAD.X R25, RZ, RZ, R5.reuse, P6 ;  /* 0x000000ffff197224 */ /* 0x100fe200030e0605 */
[----:B------:R-:W-:Y:S01]  /*230a0*/  LOP3.LUT R32, R32, R33, RZ, 0x3c, !PT ;  /* 0x0000002120207212 */ /* 0x000fe200078e3cff */
[----:B------:R-:W-:Y:S01]  /*230b0*/  IMAD.X R33, RZ, RZ, R5, P1 ;  /* 0x000000ffff217224 */ /* 0x000fe200008e0605 */
[----:B------:R-:W-:Y:S01]  /*230c0*/  LEA.HI.X R55, R6, UR5, R9, 0x2, P3 ;  /* 0x0000000506377c11 */ /* 0x000fe200098f1409 */
[--C-:B------:R-:W-:Y:S01]  /*230d0*/  IMAD.X R9, RZ, RZ, R5.reuse, P4 ;  /* 0x000000ffff097224 */ /* 0x100fe200020e0605 */
[----:B------:R-:W-:Y:S01]  /*230e0*/  LOP3.LUT R36, R36, R37, RZ, 0x3c, !PT ;  /* 0x0000002524247212 */ /* 0x000fe200078e3cff */
[----:B------:R-:W-:Y:S01]  /*230f0*/  IMAD.X R37, RZ, RZ, R5, P2 ;  /* 0x000000ffff257224 */ /* 0x000fe200010e0605 */
[----:B------:R-:W-:Y:S01]  /*23100*/  IADD3.X R13, RZ, R5, RZ, P5, !PT ;  /* 0x00000005ff0d7210 */ /* 0x000fe20002ffe4ff */
[----:B------:R-:W-:Y:S01]  /*23110*/  ULDC.64 UR4, c[0x0][0xaa0] ;  /* 0x0002a80000047ab9 */ /* 0x000fe20000000a00 */
[----:B------:R-:W-:-:S02]  /*23120*/  IADD3 R7, R11, 0x8, RZ ;  /* 0x000000080b077810 */ /* 0x000fc40007ffe0ff */
[C---:B------:R-:W-:Y:S02]  /*23130*/  IADD3 R41, P3, R4.reuse, 0x7000, RZ ;  /* 0x0000700004297810 */ /* 0x040fe40007f7e0ff */
[C---:B------:R-:W-:Y:S02]  /*23140*/  IADD3 R45, P4, R4.reuse, 0x8000, RZ ;  /* 0x00008000042d7810 */ /* 0x040fe40007f9e0ff */
[C---:B------:R-:W-:Y:S02]  /*23150*/  IADD3 R49, P5, R4.reuse, 0x9000, RZ ;  /* 0x0000900004317810 */ /* 0x040fe40007fbe0ff */
[C---:B------:R-:W-:Y:S02]  /*23160*/  IADD3 R53, P6, R4.reuse, 0xa000, RZ ;  /* 0x0000a00004357810 */ /* 0x040fe40007fde0ff */
[----:B------:R-:W-:Y:S02]  /*23170*/  ISETP.GE.OR P1, PT, R11, R0, P0 ;  /* 0x000000000b00720c */ /* 0x000fe40000726670 */
[----:B------:R-:W-:-:S02]  /*23180*/  LOP3.LUT R6, R4, 0x380, RZ, 0xc0, !PT ;  /* 0x0000038004067812 */ /* 0x000fc400078ec0ff */
[----:B------:R-:W-:Y:S02]  /*23190*/  IADD3 R11, P2, R4, 0xb000, RZ ;  /* 0x0000b000040b7810 */ /* 0x000fe40007f5e0ff */
[----:B------:R-:W-:Y:S02]  /*231a0*/  ISETP.GE.OR P0, PT, R7, R0, P0 ;  /* 0x000000000700720c */ /* 0x000fe40000706670 */
[----:B------:R-:W-:Y:S01]  /*231b0*/  LOP3.LUT R40, R41, 0x380, RZ, 0xc0, !PT ;  /* 0x0000038029287812 */ /* 0x000fe200078ec0ff */
[----:B------:R-:W-:Y:S01]  /*231c0*/  IMAD.X R57, RZ, RZ, R5, P2 ;  /* 0x000000ffff397224 */ /* 0x000fe200010e0605 */
[----:B------:R-:W-:Y:S02]  /*231d0*/  LOP3.LUT R44, R45, 0x380, RZ, 0xc0, !PT ;  /* 0x000003802d2c7812 */ /* 0x000fe400078ec0ff */
[----:B------:R-:W-:Y:S01]  /*231e0*/  LOP3.LUT R48, R49, 0x380, RZ, 0xc0, !PT ;  /* 0x0000038031307812 */ /* 0x000fe200078ec0ff */
[----:B------:R2:W-:Y:S01]  /*231f0*/  @!P1 STG.E desc[UR60][R54.64], R3 ;  /* 0x0000000336009986 */ /* 0x0005e2000c10193c */
        /* <DEDUP_REMOVED lines=16> */
[----:B------:R-:W5:Y:S01]  /*23300*/  LD.E.128 R28, desc[UR60][R28.64] ;  /* 0x0000003c1c1c7980 */ /* 0x000f62000c101d00 */
[----:B------:R-:W-:Y:S01]  /*23310*/  LOP3.LUT R52, R52, R53, RZ, 0x3c, !PT ;  /* 0x0000003534347212 */ /* 0x000fe200078e3cff */
[----:B------:R-:W-:Y:S01]  /*23320*/  IMAD.X R53, RZ, RZ, R5, P6 ;  /* 0x000000ffff357224 */ /* 0x000fe200030e0605 */
        /* <DEDUP_REMOVED lines=14> */
[----:B------:R-:W5:Y:S01]  /*23410*/  LD.E.128 R56, desc[UR60][R56.64] ;  /* 0x0000003c38387980 */ /* 0x000f62000c101d00 */
[C---:B------:R-:W-:Y:S01]  /*23420*/  IMAD.WIDE.U32 R2, R20.reuse, UR4, R2 ;  /* 0x0000000414027c25 */ /* 0x040fe2000f8e0002 */
[----:B------:R-:W-:Y:S01]  /*23430*/  @!PT LDS RZ, [RZ] ;  /* 0x00000000fffff984 */ /* 0x000fe20000000800 */
[----:B------:R-:W-:Y:S01]  /*23440*/  @!PT LDS RZ, [RZ] ;  /* 0x00000000fffff984 */ /* 0x000fe20000000800 */
[----:B------:R-:W-:Y:S01]  /*23450*/  @!PT LDS RZ, [RZ] ;  /* 0x00000000fffff984 */ /* 0x000fe20000000800 */
[----:B------:R-:W-:Y:S01]  /*23460*/  @!PT LDS RZ, [RZ] ;  /* 0x00000000fffff984 */ /* 0x000fe20000000800 */
[----:B------:R2:W-:Y:S06]  /*23470*/  MEMBAR.ALL.CTA ;  /* 0x0000000000007992 */ /* 0x0005ec0000008000 */
[----:B--2---:R-:W2:Y:S01]  /*23480*/  FENCE.VIEW.ASYNC.S ;  /* 0x00000000000073c6 */ /* 0x004ea20000000000 */
[----:B------:R-:W-:Y:S01]  /*23490*/  IMAD R21, R20, UR5, R21 ;  /* 0x0000000514157c24 */ /* 0x000fe2000f8e0215 */
[----:B------:R-:W-:Y:S01]  /*234a0*/  ULDC.64 UR4, c[0x0][0xae0] ;  /* 0x0002b80000047ab9 */ /* 0x000fe20000000a00 */
[----:B------:R-:W-:-:S02]  /*234b0*/  IMAD R63, R233, -0x80, R0 ;  /* 0xffffff80e93f7824 */ /* 0x000fc400078e0200 */
[----:B------:R-:W-:Y:S01]  /*234c0*/  IMAD R61, R61, UR4, RZ ;  /* 0x000000043d3d7c24 */ /* 0x000fe2000f8e02ff */
[----:B------:R-:W-:Y:S01]  /*234d0*/  IADD3 R3, R3, R21, RZ ;  /* 0x0000001503037210 */ /* 0x000fe20007ffe0ff */
[C---:B------:R-:W-:Y:S01]  /*234e0*/  VIADD R0, R222.reuse, 0x40 ;  /* 0x00000040de007836 */ /* 0x040fe20000000000 */
[CC--:B------:R-:W-:Y:S01]  /*234f0*/  ISETP.GE.AND P3, PT, R222.reuse, R63.reuse, PT ;  /* 0x0000003fde00720c */ /* 0x0c0fe20003f66270 */
[----:B------:R-:W-:Y:S02]  /*23500*/  VIADD R20, R222, 0x20 ;  /* 0x00000020de147836 */ /* 0x000fe40000000000 */
[----:B------:R-:W-:Y:S01]  /*23510*/  IMAD R61, R226, UR5, R61 ;  /* 0x00000005e23d7c24 */ /* 0x000fe2000f8e023d */
[----:B------:R-:W-:Y:S01]  /*23520*/  ISETP.GE.AND P1, PT, R0, R63, PT ;  /* 0x0000003f0000720c */ /* 0x000fe20003f26270 */
        /* <DEDUP_REMOVED lines=10> */
[----:B------:R-:W-:Y:S01]  /*235d0*/  SHF.R.S32.HI R223, RZ, 0x1f, R222 ;  /* 0x0000001fffdf7819 */ /* 0x000fe200000114de */
[----:B------:R-:W-:Y:S01]  /*235e0*/  IMAD.WIDE.U32 R60, R229, UR4, R2 ;  /* 0x00000004e53c7c25 */ /* 0x000fe2000f8e0002 */
[----:B--2---:R2:W-:Y:S01]  /*235f0*/  SYNCS.ARRIVE.TRANS64.RED.A1T0 RZ, [R0+URZ], RZ ;  /* 0x000000ff00ff79a7 */ /* 0x0045e2000810043f */
[----:B------:R-:W-:Y:S02]  /*23600*/  BSSY B1, `(.L_x_5274) ;  /* 0x0000017000017945 */ /* 0x000fe40003800000 */
[----:B------:R-:W-:-:S04]  /*23610*/  IMAD.WIDE R20, R233, 0x80, R222 ;  /* 0x00000080e9147825 */ /* 0x000fc800078e02de */
[----:B------:R-:W-:Y:S01]  /*23620*/  IMAD.IADD R65, R61, 0x1, R63 ;  /* 0x000000013d417824 */ /* 0x000fe200078e023f */
[----:B--2---:R-:W-:Y:S06]  /*23630*/  @P3 BRA `(.L_x_5275) ;  /* 0x00000000004c3947 */ /* 0x004fec0003800000 */
        /* <DEDUP_REMOVED lines=19> */
.L_x_5275:
[----:B------:R-:W-:Y:S05]  /*23770*/  BSYNC B1 ;  /* 0x0000000000017941 */ /* 0x000fea0003800000 */
.L_x_5274:
[----:B------:R-:W-:Y:S04]  /*23780*/  BSSY B1, `(.L_x_5276) ;  /* 0x0000017000017945 */ /* 0x000fe80003800000 */
[----:B------:R-:W-:Y:S05]  /*23790*/  @P0 BRA `(.L_x_5277) ;  /* 0x0000000000540947 */ /* 0x000fea0003800000 */
[----:B--2--5:R-:W-:Y:S01]  /*237a0*/  IADD3 R5, P0, R20, 0x20, RZ ;  /* 0x0000002014057810 */ /* 0x024fe20007f1e0ff */
[C---:B------:R-:W-:Y:S01]  /*237b0*/  VIADD R2, R219.reuse, 0x40 ;  /* 0x00000040db027836 */ /* 0x040fe20000000000 */
[----:B------:R-:W-:Y:S01]  /*237c0*/  ULDC UR4, c[0x0][0xa8c] ;  /* 0x0002a30000047ab9 */ /* 0x000fe20000000800 */
[----:B------:R-:W-:Y:S01]  /*237d0*/  ULDC.64 UR6, c[0x0][0xad8] ;  /* 0x0002b60000067ab9 */ /* 0x000fe20000000a00 */
[----:B------:R-:W-:Y:S01]  /*237e0*/  IADD3.X R0, RZ, R21, RZ, P0, !PT ;  /* 0x00000015ff007210 */ /* 0x000fe200007fe4ff */
[C---:B------:R-:W-:Y:S01]  /*237f0*/  VIADD R4, R219.reuse, 0x80 ;  /* 0x00000080db047836 */ /* 0x040fe20000000000 */
[----:B------:R-:W-:Y:S01]  /*23800*/  ISETP.GE.AND P4, PT, R2, UR4, PT ;  /* 0x0000000402007c0c */ /* 0x000fe2000bf86270 */
[----:B------:R-:W-:Y:S01]  /*23810*/  IMAD.MOV.U32 R2, RZ, RZ, R60 ;  /* 0x000000ffff027224 */ /* 0x000fe200078e003c */
[----:B------:R-:W-:Y:S01]  /*23820*/  MOV R3, R65 ;  /* 0x0000004100037202 */ /* 0x000fe20000000f00 */
[----:B------:R-:W-:Y:S01]  /*23830*/  IMAD R0, R0, UR6, RZ ;  /* 0x0000000600007c24 */ /* 0x000fe2000f8e02ff */
[----:B------:R-:W-:-:S02]  /*23840*/  ISETP.GE.AND P3, PT, R219, UR4, PT ;  /* 0x00000004db007c0c */ /* 0x000fc4000bf66270 */
[----:B------:R-:W-:Y:S01]  /*23850*/  ISETP.GE.AND P5, PT, R4, UR4, PT ;  /* 0x0000000404007c0c */ /* 0x000fe2000bfa6270 */
[----:B------:R-:W-:-:S04]  /*23860*/  IMAD.WIDE.U32 R2, R5, UR6, R2 ;  /* 0x0000000605027c25 */ /* 0x000fc8000f8e0002 */
        /* <DEDUP_REMOVED lines=8> */
.L_x_5277:
[----:B------:R-:W-:Y:S05]  /*238f0*/  BSYNC B1 ;  /* 0x0000000000017941 */ /* 0x000fea0003800000 */
.L_x_5276:
[----:B------:R-:W-:Y:S04]  /*23900*/  BSSY B1, `(.L_x_5278) ;  /* 0x0000017000017945 */ /* 0x000fe80003800000 */
[----:B------:R-:W-:Y:S05]  /*23910*/  @P1 BRA `(.L_x_5279) ;  /* 0x0000000000541947 */ /* 0x000fea0003800000 */
[----:B--23-5:R-:W-:Y:S01]  /*23920*/  IADD3 R5, P0, R20, 0x40, RZ ;  /* 0x0000004014057810 */ /* 0x02cfe20007f1e0ff */
        /* <DEDUP_REMOVED lines=20> */
.L_x_5279:
[----:B------:R-:W-:Y:S05]  /*23a70*/  BSYNC B1 ;  /* 0x0000000000017941 */ /* 0x000fea0003800000 */
.L_x_5278:
[----:B------:R-:W-:Y:S05]  /*23a80*/  @P2 BRA `(.L_x_5280) ;  /* 0x0000000c000c2947 */ /* 0x000fea0003800000 */
[----:B--2345:R-:W-:Y:S01]  /*23a90*/  IADD3 R5, P0, R20, 0x60, RZ ;  /* 0x0000006014057810 */ /* 0x03cfe20007f1e0ff */
[----:B------:R-:W-:Y:S01]  /*23aa0*/  ULDC.64 UR4, c[0x0][0xad8] ;  /* 0x0002b60000047ab9 */ /* 0x000fe20000000a00 */
[----:B------:R-:W-:Y:S01]  /*23ab0*/  IMAD.MOV.U32 R2, RZ, RZ, R60 ;  /* 0x000000ffff027224 */ /* 0x000fe200078e003c */
[----:B------:R-:W-:Y:S01]  /*23ac0*/  ULDC.64 UR6, c[0x0][0xa80] ;  /* 0x0002a00000067ab9 */ /* 0x000fe20000000a00 */
[----:B------:R-:W-:Y:S01]  /*23ad0*/  IADD3.X R20, RZ, R21, RZ, P0, !PT ;  /* 0x00000015ff147210 */ /* 0x000fe200007fe4ff */
[----:B------:R-:W-:Y:S02]  /*23ae0*/  IMAD.MOV.U32 R3, RZ, RZ, R65 ;  /* 0x000000ffff037224 */ /* 0x000fe400078e0041 */
        /* <DEDUP_REMOVED lines=17> */
.L_x_5272:
        /* <DEDUP_REMOVED lines=9> */
[----:B------:R2:W5:Y:S09]  /*23c90*/  @P0 LDG.E R7, desc[UR60][R2.64] ;  /* 0x0000003c02070981 */ /* 0x000572000c1e1900 */
[----:B------:R-:W-:Y:S01]  /*23ca0*/  @P1 IADD3 R4, P2, R227, UR4, RZ ;  /* 0x00000004e3041c10 */ /* 0x000fe2000ff5e0ff */
[----:B------:R-:W-:-:S02]  /*23cb0*/  ULDC UR4, c[0x0][0xa88] ;  /* 0x0002a20000047ab9 */ /* 0x000fc40000000800 */
[----:B------:R-:W-:Y:S01]  /*23cc0*/  IMAD.U32 R0, RZ, RZ, UR4 ;  /* 0x00000004ff007e24 */ /* 0x000fe2000f8e00ff */
[----:B------:R-:W-:-:S05]  /*23cd0*/  @P1 IADD3.X R5, R228, UR5, RZ, P2, !PT ;  /* 0x00000005e4051c10 */ /* 0x000fca00097fe4ff */
        /* <DEDUP_REMOVED lines=9> */
.L_x_5281:
        /* <DEDUP_REMOVED lines=28> */
.L_x_5283:
[----:B------:R-:W-:Y:S05]  /*23f30*/  BSYNC B1 ;  /* 0x0000000000017941 */ /* 0x000fea0003800000 */
.L_x_5282:
[----:B------:R-:W-:Y:S01]  /*23f40*/  ULDC.64 UR4, c[0x0][0xaa0] ;  /* 0x0002a80000047ab9 */ /* 0x000fe20000000a00 */
[----:B--2---:R-:W-:Y:S01]  /*23f50*/  MOV R3, R10 ;  /* 0x0000000a00037202 */ /* 0x004fe20000000f00 */
[----:B------:R-:W-:Y:S01]  /*23f60*/  IMAD.MOV.U32 R2, RZ, RZ, R219 ;  /* 0x000000ffff027224 */ /* 0x000fe200078e00db */
[----:B------:R-:W-:Y:S01]  /*23f70*/  BSSY B1, `(.L_x_5284) ;  /* 0x000002e000017945 */ /* 0x000fe20003800000 */
[----:B------:R-:W-:Y:S02]  /*23f80*/  IMAD R4, R6, UR4, RZ ;  /* 0x0000000406047c24 */ /* 0x000fe4000f8e02ff */
[----:B------:R-:W-:-:S04]  /*23f90*/  IMAD.WIDE.U32 R2, R7, UR4, R2 ;  /* 0x0000000407027c25 */ /* 0x000fc8000f8e0002 */
[----:B------:R-:W-:Y:S01]  /*23fa0*/  IMAD R7, R7, UR5, R4 ;  /* 0x0000000507077c24 */ /* 0x000fe2000f8e0204 */
[----:B------:R-:W-:Y:S01]  /*23fb0*/  ULDC.64 UR4, c[0x0][0xae0] ;  /* 0x0002b80000047ab9 */ /* 0x000fe20000000a00 */
[C---:B------:R-:W-:Y:S02]  /*23fc0*/  VIADD R4, R222.reuse, 0x20 ;  /* 0x00000020de047836 */ /* 0x040fe40000000000 */
[----:B------:R-:W-:Y:S02]  /*23fd0*/  IMAD.IADD R3, R3, 0x1, R7 ;  /* 0x0000000103037824 */ /* 0x000fe400078e0207 */
[----:B------:R-:W-:Y:S02]  /*23fe0*/  IMAD R7, R233, -0x80, R0 ;  /* 0xffffff80e9077824 */ /* 0x000fe400078e0200 */
[----:B------:R-:W-:Y:S02]  /*23ff0*/  IMAD R5, R9, UR4, RZ ;  /* 0x0000000409057c24 */ /* 0x000fe4000f8e02ff */
[C---:B------:R-:W-:Y:S01]  /*24000*/  VIADD R0, R222.reuse, 0x40 ;  /* 0x00000040de007836 */ /* 0x040fe20000000000 */
[-C--:B------:R-:W-:Y:S01]  /*24010*/  ISETP.GE.AND P3, PT, R222, R7.reuse, PT ;  /* 0x00000007de00720c */ /* 0x080fe20003f66270 */
[----:B------:R-:W-:Y:S01]  /*24020*/  IMAD R5, R226, UR5, R5 ;  /* 0x00000005e2057c24 */ /* 0x000fe2000f8e0205 */
[-C--:B------:R-:W-:Y:S01]  /*24030*/  ISETP.GE.AND P2, PT, R4, R7.reuse, PT ;  /* 0x000000070400720c */ /* 0x080fe20003f46270 */
[----:B------:R-:W-:Y:S01]  /*24040*/  IMAD.WIDE.U32 R2, R226, UR4, R2 ;  /* 0x00000004e2027c25 */ /* 0x000fe2000f8e0002 */
[----:B------:R-:W-:Y:S01]  /*24050*/  IADD3 R4, R222, 0x60, RZ ;  /* 0x00000060de047810 */ /* 0x000fe20007ffe0ff */
[----:B------:R-:W-:Y:S01]  /*24060*/  ULDC.64 UR4, c[0x0][0xae8] ;  /* 0x0002ba0000047ab9 */ /* 0x000fe20000000a00 */
[-C--:B------:R-:W-:Y:S01]  /*24070*/  ISETP.GE.AND P1, PT, R0, R7.reuse, PT ;  /* 0x000000070000720c */ /* 0x080fe20003f26270 */
[----:B------:R-:W-:Y:S01]  /*24080*/  IMAD.IADD R3, R3, 0x1, R5 ;  /* 0x0000000103037824 */ /* 0x000fe200078e0205 */
[----:B------:R-:W-:Y:S01]  /*24090*/  ISETP.GE.AND P0, PT, R4, R7, PT ;  /* 0x000000070400720c */ /* 0x000fe20003f06270 */
[----:B------:R-:W-:Y:S01]  /*240a0*/  IMAD R0, R235, UR4, RZ ;  /* 0x00000004eb007c24 */ /* 0x000fe2000f8e02ff */
[----:B------:R-:W-:Y:S01]  /*240b0*/  SHF.R.S32.HI R7, RZ, 0x1f, R222 ;  /* 0x0000001fff077819 */ /* 0x000fe200000114de */
[----:B------:R-:W-:-:S04]  /*240c0*/  IMAD.WIDE.U32 R4, R229, UR4, R2 ;  /* 0x00000004e5047c25 */ /* 0x000fc8000f8e0002 */
        /* <DEDUP_REMOVED lines=24> */
.L_x_5285:
[----:B------:R-:W-:Y:S05]  /*24250*/  BSYNC B1 ;  /* 0x0000000000017941 */ /* 0x000fea0003800000 */
.L_x_5284:
[----:B------:R-:W-:Y:S04]  /*24260*/  BSSY B1, `(.L_x_5286) ;  /* 0x0000017000017945 */ /* 0x000fe80003800000 */
[----:B------:R-:W-:Y:S05]  /*24270*/  @P2 BRA `(.L_x_5287) ;  /* 0x0000000000542947 */ /* 0x000fea0003800000 */
[----:B--2---:R-:W-:Y:S01]  /*24280*/  IADD3 R9, P2, R6, 0x20, RZ ;  /* 0x0000002006097810 */ /* 0x004fe20007f5e0ff */
[C---:B------:R-:W-:Y:S01]  /*24290*/  VIADD R2, R219.reuse, 0x40 ;  /* 0x00000040db027836 */ /* 0x040fe20000000000 */
[----:B------:R-:W-:Y:S01]  /*242a0*/  ULDC UR4, c[0x0][0xa8c] ;  /* 0x0002a30000047ab9 */ /* 0x000fe20000000800 */
[----:B------:R-:W-:Y:S01]  /*242b0*/  ULDC.64 UR6, c[0x0][0xad8] ;  /* 0x0002b60000067ab9 */ /* 0x000fe20000000a00 */
[----:B------:R-:W-:Y:S01]  /*242c0*/  IMAD.MOV.U32 R3, RZ, RZ, R11 ;  /* 0x000000ffff037224 */ /* 0x000fe200078e000b */
[C---:B------:R-:W-:Y:S01]  /*242d0*/  ISETP.GE.AND P3, PT, R219.reuse, UR4, PT ;  /* 0x00000004db007c0c */ /* 0x040fe2000bf66270 */
[----:B------:R-:W-:Y:S01]  /*242e0*/  IMAD.X R0, RZ, RZ, R7, P2 ;  /* 0x000000ffff007224 */ /* 0x000fe200010e0607 */
[----:B------:R-:W-:Y:S01]  /*242f0*/  ISETP.GE.AND P4, PT, R2, UR4, PT ;  /* 0x0000000402007c0c */ /* 0x000fe2000bf86270 */
[----:B------:R-:W-:Y:S01]  /*24300*/  VIADD R8, R219, 0x80 ;  /* 0x00000080db087836 */ /* 0x000fe20000000000 */
[----:B------:R-:W-:Y:S01]  /*24310*/  MOV R2, R4 ;  /* 0x0000000400027202 */ /* 0x000fe20000000f00 */
[----:B------:R-:W-:-:S03]  /*24320*/  IMAD R0, R0, UR6, RZ ;  /* 0x0000000600007c24 */ /* 0x000fc6000f8e02ff */
        /* <DEDUP_REMOVED lines=10> */
.L_x_5287:
[----:B------:R-:W-:Y:S05]  /*243d0*/  BSYNC B1 ;  /* 0x0000000000017941 */ /* 0x000fea0003800000 */
.L_x_5286:
[----:B------:R-:W-:Y:S04]  /*243e0*/  BSSY B1, `(.L_x_5288) ;  /* 0x0000017000017945 */ /* 0x000fe80003800000 */
[----:B------:R-:W-:Y:S05]  /*243f0*/  @P1 BRA `(.L_x_5289) ;  /* 0x0000000000541947 */ /* 0x000fea0003800000 */
[----:B--23--:R-:W-:Y:S01]  /*24400*/  IADD3 R9, P1, R6, 0x40, RZ ;  /* 0x0000004006097810 */ /* 0x00cfe20007f3e0ff */
[----:B------:R-:W-:Y:S01]  /*24410*/  ULDC UR4, c[0x0][0xa8c] ;  /* 0x0002a30000047ab9 */ /* 0x000fe20000000800 */
[C---:B------:R-:W-:Y:S01]  /*24420*/  IADD3 R2, R219.reuse, 0x40, RZ ;  /* 0x00000040db027810 */ /* 0x040fe20007ffe0ff */
        /* <DEDUP_REMOVED lines=18> */
.L_x_5289:
[----:B------:R-:W-:Y:S05]  /*24550*/  BSYNC B1 ;  /* 0x0000000000017941 */ /* 0x000fea0003800000 */
.L_x_5288:
        /* <DEDUP_REMOVED lines=22> */
.L_x_5280:
[----:B------:R-:W-:Y:S05]  /*246c0*/  BSYNC B0 ;  /* 0x0000000000007941 */ /* 0x000fea0003800000 */
.L_x_5271:
[----:B------:R-:W-:Y:S02]  /*246d0*/  ULDC UR4, c[0x0][0xc14] ;  /* 0x0003050000047ab9 */ /* 0x000fe40000000800 */
[----:B-1----:R-:W-:-:S13]  /*246e0*/  ISETP.GE.AND P0, PT, R215, UR4, PT ;  /* 0x00000004d7007c0c */ /* 0x002fda000bf06270 */
[----:B------:R-:W-:Y:S05]  /*246f0*/  @!P0 BRA `(.L_x_5290) ;  /* 0xfffffdc800d88947 */ /* 0x000fea000383ffff */
[----:B------:R-:W-:Y:S05]  /*24700*/  BRA `(.L_x_5054) ;  /* 0x0000006400187947 */ /* 0x000fea0003800000 */
.L_x_5052:
        /* <DEDUP_REMOVED lines=9> */
[----:B------:R-:W-:Y:S01]  /*247a0*/  CS2R R16, SRZ ;  /* 0x0000000000107805 */ /* 0x000fe2000001ff00 */
        /* <DEDUP_REMOVED lines=9> */
[C---:B------:R-:W-:Y:S02]  /*24840*/  ISETP.NE.AND P1, PT, R7.reuse, RZ, PT ;  /* 0x000000ff0700720c */ /* 0x040fe40003f25270 */
        /* <DEDUP_REMOVED lines=41> */
.L_x_5295:
[----:B------:R-:W-:Y:S01]  /*24ae0*/  IADD3 R0, R19, 0x1f, RZ ;  /* 0x0000001f13007810 */ /* 0x000fe20007ffe0ff */
[----:B------:R-:W-:-:S03]  /*24af0*/  IMAD.U32 R19, RZ, RZ, UR7 ;  /* 0x00000007ff137e24 */ /* 0x000fc6000f8e00ff */
[----:B------:R-:W-:-:S13]  /*24b00*/  ISETP.GE.AND P0, PT, R0, UR5, PT ;  /* 0x0000000500007c0c */ /* 0x000fda000bf06270 */
[----:B------:R-:W-:Y:S05]  /*24b10*/  @P0 BRA `(.L_x_5292) ;  /* 0x0000000400c80947 */ /* 0x000fea0003800000 */
[----:B------:R-:W0:Y:S01]  /*24b20*/  S2R R6, SR_TID.X ;  /* 0x0000000000067919 */ /* 0x000e220000002100 */
[----:B------:R-:W-:Y:S01]  /*24b30*/  IMAD.MOV.U32 R19, RZ, RZ, R0 ;  /* 0x000000ffff137224 */ /* 0x000fe200078e0000 */
[----:B------:R-:W-:Y:S01]  /*24b40*/  BSSY B0, `(.L_x_5293) ;  /* 0x000000a000007945 */ /* 0x000fe20003800000 */
[----:B------:R-:W-:Y:S02]  /*24b50*/  MOV R17, RZ ;  /* 0x000000ff00117202 */ /* 0x000fe40000000f00 */
        /* <DEDUP_REMOVED lines=8> */
.L_x_5294:
[----:B------:R-:W-:Y:S05]  /*24be0*/  BSYNC B0 ;  /* 0x0000000000007941 */ /* 0x000fea0003800000 */
.L_x_5293:
        /* <DEDUP_REMOVED lines=25> */
.L_x_5291:
[----:B------:R-:W-:-:S04]  /*24d80*/  IMAD.IADD R5, R4, 0x1, -R5 ;  /* 0x0000000104057824 */ /* 0x000fc800078e0a05 */
[----:B------:R-:W-:-:S05]  /*24d90*/  IMAD R2, R0, UR4, R5 ;  /* 0x0000000400027c24 */ /* 0x000fca000f8e0205 */
[----:B------:R-:W-:Y:S02]  /*24da0*/  ISETP.GT.AND P0, PT, R2, UR6, PT ;  /* 0x0000000602007c0c */ /* 0x000fe4000bf04270 */
[----:B------:R-:W0:Y:S11]  /*24db0*/  LDC.64 R2, c[0x0][0xc68] ;  /* 0x00031a00ff027b82 */ /* 0x000e360000000a00 */
[----:B------:R-:W-:-:S04]  /*24dc0*/  VOTE.ANY R7, PT, !P0 ;  /* 0x0000000000077806 */ /* 0x000fc800040e0100 */
[----:B------:R-:W1:Y:S02]  /*24dd0*/  POPC R4, R7 ;  /* 0x0000000700047309 */ /* 0x000e640000000000 */
[----:B-1----:R-:W-:-:S05]  /*24de0*/  IADD3 R19, R4, R19, RZ ;  /* 0x0000001304137210 */ /* 0x002fca0007ffe0ff */
        /* <DEDUP_REMOVED lines=13> */
.L_x_5296:
[----:B-12---:R-:W-:Y:S01]  /*24ec0*/  IMAD.MOV R0, RZ, RZ, -R3 ;  /* 0x000000ffff007224 */ /* 0x006fe200078e0a03 */
[----:B------:R-:W-:Y:S01]  /*24ed0*/  MOV R2, RZ ;  /* 0x000000ff00027202 */ /* 0x000fe20000000f00 */
[----:B---3--:R-:W-:Y:S02]  /*24ee0*/  IMAD R16, R16, UR4, R5 ;  /* 0x0000000410107c24 */ /* 0x008fe4000f8e0205 */
[----:B------:R-:W-:-:S04]  /*24ef0*/  IMAD R5, R0, R9, RZ ;  /* 0x0000000900057224 */ /* 0x000fc800078e02ff */
        /* <DEDUP_REMOVED lines=39> */
[----:B------:R-:W-:Y:S01]  /*25170*/  @!P0 IMAD.IADD R7, R7, 0x1, -R4 ;  /* 0x0000000107078824 */ /* 0x000fe200078e0a04 */
[----:B------:R-:W-:-:S04]  /*25180*/  @!P0 IADD3 R3, R3, 0x1, RZ ;  /* 0x0000000103038810 */ /* 0x000fc80007ffe0ff */
        /* <DEDUP_REMOVED lines=11> */
.L_x_5292:
[----:B------:R-:W-:Y:S01]  /*25240*/  IMAD.MOV.U32 R17, RZ, RZ, RZ ;  /* 0x000000ffff117224 */ /* 0x000fe200078e00ff */
[----:B------:R-:W-:Y:S01]  /*25250*/  MOV R16, UR6 ;  /* 0x0000000600107c02 */ /* 0x000fe20008000f00 */
[----:B------:R-:W-:-:S07]  /*25260*/  IMAD.MOV.U32 R18, RZ, RZ, RZ ;  /* 0x000000ffff127224 */ /* 0x000fce00078e00ff */
.L_x_5297:
        /* <DEDUP_REMOVED lines=8> */
[----:B-1----:R-:W-:Y:S01]  /*252f0*/  IMAD.MOV.U32 R0, RZ, RZ, 0x1 ;  /* 0x00000001ff007424 */ /* 0x002fe200078e00ff */
        /* <DEDUP_REMOVED lines=11> */
[----:B-1----:R-:W-:Y:S01]  /*253b0*/  IMAD.MOV.U32 R0, RZ, RZ, 0x1 ;  /* 0x00000001ff007424 */ /* 0x002fe200078e00ff */
[----:B------:R-:W-:Y:S01]  /*253c0*/  LOP3.LUT R2, R2, 0xffffffbf, RZ, 0xc0, !PT ;  /* 0xffffffbf02027812 */ /* 0x000fe200078ec0ff */
[----:B------:R1:W-:Y:S01]  /*253d0*/  STL [R1+0xc], RZ ;  /* 0x00000cff01007387 */ /* 0x0003e20000100800 */
[----:B------:R-:W-:Y:S01]  /*253e0*/  ULDC.64 UR36, c[0x0][0x198] ;  /* 0x0000660000247ab9 */ /* 0x000fe20000000a00 */
[----:B------:R-:W-:Y:S01]  /*253f0*/  ULDC UR39, c[0x0][0xc] ;  /* 0x0000030000277ab9 */ /* 0x000fe20000000800 */
[----:B------:R-:W-:Y:S01]  /*25400*/  LOP3.LUT R2, R2, 0xfffffffd, RZ, 0xc0, !PT ;  /* 0xfffffffd02027812 */ /* 0x000fe200078ec0ff */
[----:B------:R1:W-:Y:S04]  /*25410*/  STL [R1+0x14], R0 ;  /* 0x0000140001007387 */ /* 0x0003e80000100800 */
[----:B------:R1:W-:Y:S04]  /*25420*/  STL [R1+0x30], RZ ;  /* 0x000030ff01007387 */ /* 0x0003e80000100800 */
[----:B------:R1:W-:Y:S04]  /*25430*/  STL [R1], RZ ;  /* 0x000000ff01007387 */ /* 0x0003e80000100800 */
[----:B------:R1:W-:Y:S01]  /*25440*/  STL [R1+0x8], R0 ;  /* 0x0000080001007387 */ /* 0x0003e20000100800 */
[----:B--2---:R-:W-:-:S02]  /*25450*/  R2UR UR4, R4 ;  /* 0x00000000040472ca */ /* 0x004fc400000e0000 */
[----:B------:R-:W2:Y:S11]  /*25460*/  S2R R4, SR_TID.X ;  /* 0x0000000000047919 */ /* 0x000eb60000002100 */
[----:B------:R-:W-:Y:S01]  /*25470*/  ULOP3.LUT UR38, UR4, 0x2, URZ, 0xfc, !UPT ;  /* 0x0000000204267892 */ /* 0x000fe2000f8efc3f */
[----:B--2---:R-:W-:-:S04]  /*25480*/  LOP3.LUT R4, R4, 0x7f, RZ, 0xc0, !PT ;  /* 0x0000007f04047812 */ /* 0x004fc800078ec0ff */
[C---:B------:R-:W-:Y:S02]  /*25490*/  ISETP.NE.AND P2, PT, R4.reuse, RZ, PT ;  /* 0x000000ff0400720c */ /* 0x040fe40003f45270 */
[----:B------:R-:W-:-:S11]  /*254a0*/  ISETP.NE.OR P0, PT, R4, RZ, !P1 ;  /* 0x000000ff0400720c */ /* 0x000fd60004f05670 */
[----:B------:R-:W-:-:S04]  /*254b0*/  @P2 LOP3.LUT R2, R2, 0x2, RZ, 0xfc, !PT ;  /* 0x0000000202022812 */ /* 0x000fc800078efcff */
[----:B------:R-:W-:-:S05]  /*254c0*/  @P0 LOP3.LUT R2, R2, 0x40, RZ, 0xfc, !PT ;  /* 0x0000004002020812 */ /* 0x000fca00078efcff */
[----:B------:R1:W-:Y:S02]  /*254d0*/  STL [R1+0x10], R2 ;  /* 0x0000100201007387 */ /* 0x0003e40000100800 */
.L_x_5388:
[----:B-12---:R-:W1:Y:S02]  /*254e0*/  LDC.64 R2, c[0x0][0xc60] ;  /* 0x00031800ff027b82 */ /* 0x006e640000000a00 */
[----:B-1----:R-:W-:-:S05]  /*254f0*/  IMAD.WIDE R2, R19, 0x4, R2 ;  /* 0x0000000413027825 */ /* 0x002fca00078e0202 */
[----:B0-----:R-:W2:Y:S01]  /*25500*/  LDG.E R11, desc[UR60][R2.64] ;  /* 0x0000003c020b7981 */ /* 0x001ea2000c1e1900 */
[----:B------:R-:W-:Y:S05]  /*25510*/  YIELD ;  /* 0x0000000000007946 */ /* 0x000fea0003800000 */
[----:B------:R-:W-:Y:S01]  /*25520*/  ULDC.64 UR4, c[0x0][0xa28] ;  /* 0x00028a0000047ab9 */ /* 0x000fe20000000a00 */
[----:B------:R-:W-:Y:S01]  /*25530*/  MOV R0, RZ ;  /* 0x000000ff00007202 */ /* 0x000fe20000000f00 */
[----:B------:R-:W-:Y:S01]  /*25540*/  IMAD.MOV.U32 R10, RZ, RZ, RZ ;  /* 0x000000ffff0a7224 */ /* 0x000fe200078e00ff */
        /* <DEDUP_REMOVED lines=14> */
[----:B------:R-:W-:-:S03]  /*25630*/  ISETP.NE.AND.EX P0, PT, RZ, UR5, PT, P0 ;  /* 0x00000005ff007c0c */ /* 0x000fc6000bf05300 */
        /* <DEDUP_REMOVED lines=9> */
[----:B------:R-:W-:-:S04]  /*256d0*/  IADD3 R6, P1, R13, UR8, RZ ;  /* 0x000000080d067c10 */ /* 0x000fc8000ff3e0ff */
[----:B------:R-:W-:Y:S02]  /*256e0*/  IADD3.X R7, R12, UR9, RZ, P1, !PT ;  /* 0x000000090c077c10 */ /* 0x000fe40008ffe4ff */
[----:B------:R-:W-:-:S03]  /*256f0*/  IADD3 R4, P1, R13, UR10, RZ ;  /* 0x0000000a0d047c10 */ /* 0x000fc6000ff3e0ff */
[----:B------:R-:W2:Y:S01]  /*25700*/  @P2 LDG.E R10, desc[UR60][R2.64] ;  /* 0x0000003c020a2981 */ /* 0x000ea2000c1e1900 */
[----:B------:R-:W-:Y:S02]  /*25710*/  IADD3.X R5, R12, UR11, RZ, P1, !PT ;  /* 0x0000000b0c057c10 */ /* 0x000fe40008ffe4ff */
[----:B------:R-:W-:Y:S01]  /*25720*/  ISETP.NE.U32.AND P1, PT, RZ, UR8, PT ;  /* 0x00000008ff007c0c */ /* 0x000fe2000bf25070 */
[----:B------:R-:W-:-:S03]  /*25730*/  ULDC UR6, c[0x0][0x338] ;  /* 0x0000ce0000067ab9 */ /* 0x000fc60000000800 */
[----:B------:R-:W-:Y:S02]  /*25740*/  ISETP.NE.AND.EX P3, PT, RZ, UR9, PT, P1 ;  /* 0x00000009ff007c0c */ /* 0x000fe4000bf65310 */
[----:B------:R-:W-:-:S04]  /*25750*/  ISETP.NE.U32.AND P1, PT, RZ, UR10, PT ;  /* 0x0000000aff007c0c */ /* 0x000fc8000bf25070 */
[----:B------:R-:W-:Y:S01]  /*25760*/  ISETP.NE.AND.EX P1, PT, RZ, UR11, PT, P1 ;  /* 0x0000000bff007c0c */ /* 0x000fe2000bf25310 */
[----:B--2---:R0:W-:Y:S02]  /*25770*/  STL [R1+0x34], R10 ;  /* 0x0000340a01007387 */ /* 0x0041e40000100800 */
[----:B0-----:R-:W-:Y:S01]  /*25780*/  IMAD.U32 R10, RZ, RZ, UR4 ;  /* 0x00000004ff0a7e24 */ /* 0x001fe2000f8e00ff */
[----:B------:R-:W-:Y:S02]  /*25790*/  ULDC.64 UR4, c[0x0][0x3f8] ;  /* 0x0000fe0000047ab9 */ /* 0x000fe40000000a00 */
[----:B------:R-:W-:-:S03]  /*257a0*/  UISETP.NE.U32.AND UP0, UPT, UR4, URZ, UPT ;  /* 0x0000003f0400728c */ /* 0x000fc6000bf05070 */
[----:B------:R-:W-:Y:S01]  /*257b0*/  ULDC UR4, c[0x0][0x404] ;  /* 0x0001010000047ab9 */ /* 0x000fe20000000800 */
[----:B------:R-:W-:Y:S01]  /*257c0*/  UISETP.NE.AND.EX UP0, UPT, UR5, URZ, UPT, UP0 ;  /* 0x0000003f0500728c */ /* 0x000fe2000bf05300 */
[----:B------:R0:W5:Y:S02]  /*257d0*/  @P0 LDG.E R10, desc[UR60][R8.64] ;  /* 0x0000003c080a0981 */ /* 0x000164000c1e1900 */
[----:B------:R-:W-:Y:S01]  /*257e0*/  ULDC UR5, c[0x0][0x2e0] ;  /* 0x0000b80000057ab9 */ /* 0x000fe20000000800 */
[----:B------:R-:W-:-:S04]  /*257f0*/  USEL UR4, UR4, 0x1, UP0 ;  /* 0x0000000104047887 */ /* 0x000fc80008000000 */
[----:B------:R-:W-:Y:S01]  /*25800*/  UIMAD UR4, UR4, UR5, URZ ;  /* 0x00000005040472a4 */ /* 0x000fe2000f8e023f */
[----:B0-----:R-:W-:-:S05]  /*25810*/  MOV R9, UR6 ;  /* 0x0000000600097c02 */ /* 0x001fca0008000f00 */
[----:B------:R-:W-:Y:S01]  /*25820*/  IMAD.U32 R8, RZ, RZ, UR4 ;  /* 0x00000004ff087e24 */ /* 0x000fe2000f8e00ff */
[----:B------:R-:W-:Y:S06]  /*25830*/  @P0 BRA `(.L_x_5299) ;  /* 0x0000000000100947 */ /* 0x000fec0003800000 */
[----:B------:R-:W-:Y:S05]  /*25840*/  @!P2 BRA `(.L_x_5299) ;  /* 0x00000000000ca947 */ /* 0x000fea0003800000 */
[----:B-----5:R-:W2:Y:S04]  /*25850*/  LDG.E R10, desc[UR60][R2.64] ;  /* 0x0000003c020a7981 */ /* 0x020ea8000c1e1900 */
[----:B------:R-:W2:Y:S02]  /*25860*/  LDG.E R2, desc[UR60][R2.64+0x4] ;  /* 0x0000043c02027981 */ /* 0x000ea4000c1e1900 */
[----:B--2---:R-:W-:-:S07]  /*25870*/  IMAD.IADD R10, R2, 0x1, -R10 ;  /* 0x00000001020a7824 */ /* 0x004fce00078e0a0a */
.L_x_5299:
[----:B------:R-:W-:Y:S01]  /*25880*/  IMAD.MOV.U32 R2, RZ, RZ, RZ ;  /* 0x000000ffff027224 */ /* 0x000fe200078e00ff */
[----:B------:R-:W-:Y:S01]  /*25890*/  MOV R20, RZ ;  /* 0x000000ff00147202 */ /* 0x000fe20000000f00 */
[----:B------:R-:W-:-:S04]  /*258a0*/  ULDC.64 UR4, c[0x0][0xa20] ;  /* 0x0002880000047ab9 */ /* 0x000fc80000000a00 */
[----:B------:R-:W2:Y:S04]  /*258b0*/  @P3 LDG.E R2, desc[UR60][R6.64] ;  /* 0x0000003c06023981 */ /* 0x000ea8000c1e1900 */
[----:B------:R0:W5:Y:S01]  /*258c0*/  @P1 LDG.E R20, desc[UR60][R4.64] ;  /* 0x0000003c04141981 */ /* 0x000162000c1e1900 */
[----:B------:R-:W-:-:S04]  /*258d0*/  ISETP.NE.U32.AND P0, PT, RZ, UR4, PT ;  /* 0x00000004ff007c0c */ /* 0x000fc8000bf05070 */
[----:B------:R-:W-:Y:S01]  /*258e0*/  ISETP.NE.AND.EX P0, PT, RZ, UR5, PT, P0 ;  /* 0x00000005ff007c0c */ /* 0x000fe2000bf05300 */
[----:B--2--5:R-:W-:-:S05]  /*258f0*/  IMAD.IADD R2, R2, 0x1, R0 ;  /* 0x0000000102027824 */ /* 0x024fca00078e0200 */
[----:B------:R0:W-:Y:S07]  /*25900*/  STL [R1+0x4], R2 ;  /* 0x0000040201007387 */ /* 0x0001ee0000100800 */
[----:B------:R-:W-:Y:S05]  /*25910*/  @!P0 BRA `(.L_x_5300) ;  /* 0x0000000000108947 */ /* 0x000fea0003800000 */
[----:B0-----:R-:W-:-:S04]  /*25920*/  IADD3 R2, P0, R13, UR4, RZ ;  /* 0x000000040d027c10 */ /* 0x001fc8000ff1e0ff */
[----:B------:R-:W-:-:S05]  /*25930*/  IADD3.X R3, R12, UR5, RZ, P0, !PT ;  /* 0x000000050c037c10 */ /* 0x000fca00087fe4ff */
[----:B------:R0:W5:Y:S01]  /*25940*/  LDG.E R8, desc[UR60][R2.64] ;  /* 0x0000003c02087981 */ /* 0x000162000c1e1900 */
[----:B------:R-:W-:Y:S05]  /*25950*/  BRA `(.L_x_5301) ;  /* 0x0000000000107947 */ /* 0x000fea0003800000 */
.L_x_5300:
[----:B------:R-:W-:Y:S05]  /*25960*/  @!P3 BRA `(.L_x_5301) ;  /* 0x00000000000cb947 */ /* 0x000fea0003800000 */
[----:B------:R-:W2:Y:S04]  /*25970*/  LDG.E R8, desc[UR60][R6.64] ;  /* 0x0000003c06087981 */ /* 0x000ea8000c1e1900 */
[----:B------:R-:W2:Y:S02]  /*25980*/  LDG.E R6, desc[UR60][R6.64+0x4] ;  /* 0x0000043c06067981 */ /* 0x000ea4000c1e1900 */
[----:B--2---:R-:W-:-:S07]  /*25990*/  IMAD.IADD R8, R6, 0x1, -R8 ;  /* 0x0000000106087824 */ /* 0x004fce00078e0a08 */
.L_x_5301:
[----:B0-----:R-:W2:Y:S01]  /*259a0*/  @P1 LDG.E R2, desc[UR60][R4.64] ;  /* 0x0000003c04021981 */ /* 0x001ea2000c1e1900 */
[----:B-----5:R-:W-:-:S03]  /*259b0*/  IMAD.IADD R0, R8, 0x1, -R0 ;  /* 0x0000000108007824 */ /* 0x020fc600078e0a00 */
[----:B------:R-:W2:Y:S01]  /*259c0*/  @P1 LDG.E R4, desc[UR60][R4.64+0x4] ;  /* 0x0000043c04041981 */ /* 0x000ea2000c1e1900 */
[----:B------:R-:W-:Y:S01]  /*259d0*/  BSSY B0, `(.L_x_5302) ;  /* 0x00000f9000007945 */ /* 0x000fe20003800000 */
[----:B------:R-:W-:Y:S02]  /*259e0*/  PLOP3.LUT P2, PT, PT, PT, PT, 0x80, 0x0 ;  /* 0x000000000000781c */ /* 0x000fe40003f4f070 */
[----:B--2---:R-:W-:Y:S02]  /*259f0*/  @P1 IADD3 R9, -R2, R4, RZ ;  /* 0x0000000402091210 */ /* 0x004fe40007ffe1ff */
[----:B------:R-:W-:-:S03]  /*25a00*/  LEA R2, R17, 0xef, 0x7 ;  /* 0x000000ef11027811 */ /* 0x000fc600078e38ff */
[----:B------:R-:W-:-:S04]  /*25a10*/  IMAD.IADD R4, R0, 0x1, R9 ;  /* 0x0000000100047824 */ /* 0x000fc800078e0209 */
[C---:B------:R-:W-:Y:S01]  /*25a20*/  VIADD R5, R4.reuse, 0x6f ;  /* 0x0000006f04057836 */ /* 0x040fe20000000000 */
[----:B------:R-:W-:Y:S01]  /*25a30*/  IADD3 R3, R4, R2, -R10 ;  /* 0x0000000204037210 */ /* 0x000fe20007ffe80a */
[----:B------:R-:W-:Y:S01]  /*25a40*/  IMAD.MOV.U32 R4, RZ, RZ, RZ ;  /* 0x000000ffff047224 */ /* 0x000fe200078e00ff */
[----:B------:R-:W-:-:S03]  /*25a50*/  MOV R2, RZ ;  /* 0x000000ff00027202 */ /* 0x000fc60000000f00 */
[----:B------:R-:W-:-:S04]  /*25a60*/  IMAD.HI R4, R5, -0x6db6db6d, R4 ;  /* 0x9249249305047827 */ /* 0x000fc800078e0204 */
[----:B------:R-:W-:Y:S01]  /*25a70*/  IMAD.HI R2, R3, -0x6db6db6d, R2 ;  /* 0x9249249303027827 */ /* 0x000fe200078e0202 */
[----:B------:R-:W-:-:S04]  /*25a80*/  SHF.R.U32.HI R3, RZ, 0x1f, R4 ;  /* 0x0000001fff037819 */ /* 0x000fc80000011604 */
[----:B------:R-:W-:Y:S02]  /*25a90*/  LEA.HI.SX32 R4, R4, R3, 0x1a ;  /* 0x0000000304047211 */ /* 0x000fe400078fd2ff */
[----:B------:R-:W-:-:S04]  /*25aa0*/  SHF.R.U32.HI R3, RZ, 0x1f, R2 ;  /* 0x0000001fff037819 */ /* 0x000fc80000011602 */
[----:B------:R-:W-:-:S04]  /*25ab0*/  LEA.HI.SX32 R3, R2, R3, 0x1a ;  /* 0x0000000302037211 */ /* 0x000fc800078fd2ff */
[----:B------:R-:W-:-:S05]  /*25ac0*/  VIMNMX R6, R4, R3, PT ;  /* 0x0000000304067248 */ /* 0x000fca0003fe0100 */
[--C-:B------:R-:W-:Y:S02]  /*25ad0*/  IMAD R2, R6, 0x70, -R0.reuse ;  /* 0x0000007006027824 */ /* 0x100fe400078e0a00 */
[----:B------:R-:W-:-:S03]  /*25ae0*/  IMAD.MOV R0, RZ, RZ, -R0 ;  /* 0x000000ffff007224 */ /* 0x000fc600078e0a00 */
[----:B------:R-:W-:Y:S02]  /*25af0*/  VIMNMX R2, R2, R9, PT ;  /* 0x0000000902027248 */ /* 0x000fe40003fe0100 */
[----:B------:R-:W-:-:S04]  /*25b00*/  VIMNMX R0, RZ, R0, !PT ;  /* 0x00000000ff007248 */ /* 0x000fc80007fe0100 */
[----:B------:R-:W-:Y:S02]  /*25b10*/  ISETP.GT.AND P0, PT, R2, R0, PT ;  /* 0x000000000200720c */ /* 0x000fe40003f04270 */
[----:B------:R-:W-:-:S05]  /*25b20*/  SHF.R.U32.HI R4, RZ, 0x4, R0 ;  /* 0x00000004ff047819 */ /* 0x000fca0000011600 */
[----:B------:R-:W-:-:S06]  /*25b30*/  IMAD.WIDE.U32 R4, R4, 0x24924925, RZ ;  /* 0x2492492504047825 */ /* 0x000fcc00078e00ff */
[----:B------:R-:W-:Y:S01]  /*25b40*/  @P0 VIADD R3, R2, 0x6f ;  /* 0x0000006f02030836 */ /* 0x000fe20000000000 */
[----:B------:R-:W-:Y:S01]  /*25b50*/  @P0 MOV R2, RZ ;  /* 0x000000ff00020202 */ /* 0x000fe20000000f00 */
[----:B------:R-:W-:-:S04]  /*25b60*/  IMAD.MOV.U32 R0, RZ, RZ, R5 ;  /* 0x000000ffff007224 */ /* 0x000fc800078e0005 */
[----:B------:R-:W-:Y:S01]  /*25b70*/  @P0 IMAD.HI R2, R3, -0x6db6db6d, R2 ;  /* 0x9249249303020827 */ /* 0x000fe200078e0202 */
        /* <DEDUP_REMOVED lines=8> */
[----:B0-----:R-:W-:Y:S01]  /*25c00*/  ISETP.NE.AND P0, PT, R2, 0x1, PT ;  /* 0x000000010200780c */ /* 0x001fe20003f05270 */
[----:B------:R-:W-:-:S12]  /*25c10*/  IMAD.MOV.U32 R2, RZ, RZ, R18 ;  /* 0x000000ffff027224 */ /* 0x000fd800078e0012 */
[----:B------:R-:W0:Y:S08]  /*25c20*/  @P0 LDC R3, c[0x0][0x42c] ;  /* 0x00010b00ff030b82 */ /* 0x000e300000000800 */
[----:B------:R-:W1:Y:S01]  /*25c30*/  @P0 LDC R5, c[0x0][0x430] ;  /* 0x00010c00ff050b82 */ /* 0x000e620000000800 */
[----:B0-----:R-:W-:-:S05]  /*25c40*/  @P0 IMAD.HI.U32 R3, R18, R3, RZ ;  /* 0x0000000312030227 */ /* 0x001fca00078e00ff */
[----:B-1----:R-:W-:Y:S02]  /*25c50*/  @P0 SHF.R.U32.HI R2, RZ, R5, R3 ;  /* 0x00000005ff020219 */ /* 0x002fe40000011603 */
[----:B------:R-:W-:Y:S01]  /*25c60*/  SEL R3, R11, RZ, !P1 ;  /* 0x000000ff0b037207 */ /* 0x000fe20004800000 */
[----:B------:R-:W-:Y:S06]  /*25c70*/  BRA.DIV UR4, `(.L_x_5304) ;  /* 0x0000005e04347947 */ /* 0x000fec000b800000 */
.L_x_5455:
[----:B------:R-:W-:-:S03]  /*25c80*/  UMOV UR4, 0xffffffff ;  /* 0xffffffff00047882 */ /* 0x000fc60000000000 */
[----:B------:R-:W-:Y:S05]  /*25c90*/  BRA.DIV UR4, `(.L_x_5305) ;  /* 0x0000005e04607947 */ /* 0x000fea000b800000 */
[----:B------:R-:W-:-:S13]  /*25ca0*/  ELECT P6, URZ, PT ;  /* 0x00000000003f782f */ /* 0x000fda00038c0000 */
.L_x_5458:
        /* <DEDUP_REMOVED lines=12> */
.L_x_5459:
[----:B------:R-:W-:Y:S05]  /*25d70*/  BSYNC B1 ;  /* 0x0000000000017941 */ /* 0x000fea0003800000 */
.L_x_5306:
        /* <DEDUP_REMOVED lines=8> */
.L_x_5460:
        /* <DEDUP_REMOVED lines=11> */
.L_x_5311:
        /* <DEDUP_REMOVED lines=29> */
.L_x_5461:
        /* <DEDUP_REMOVED lines=8> */
.L_x_5313:
        /* <DEDUP_REMOVED lines=24> */
.L_x_5309:
[----:B------:R-:W-:Y:S05]  /*26280*/  BSYNC B1 ;  /* 0x0000000000017941 */ /* 0x000fea0003800000 */
.L_x_5308:
        /* <DEDUP_REMOVED lines=13> */
[C---:B------:R-:W-:Y:S02]  /*26360*/  IMAD R5, R4.reuse, 0x70, R20 ;  /* 0x0000007004057824 */ /* 0x040fe400078e0214 */
[----:B------:R-:W-:-:S03]  /*26370*/  VIADD R4, R4, 0xffffffff ;  /* 0xffffffff04047836 */ /* 0x000fc60000000000 */
[----:B------:R-:W-:-:S07]  /*26380*/  IADD3 R5, R5, -0xe0, RZ ;  /* 0xffffff2005057810 */ /* 0x000fce0007ffe0ff */
.L_x_5320:
        /* <DEDUP_REMOVED lines=9> */
.L_x_5462:
        /* <DEDUP_REMOVED lines=11> */
.L_x_5317:
        /* <DEDUP_REMOVED lines=27> */
.L_x_5463:
        /* <DEDUP_REMOVED lines=8> */
.L_x_5319:
        /* <DEDUP_REMOVED lines=24> */
.L_x_5315:
[----:B------:R-:W-:Y:S05]  /*26880*/  BSYNC B1 ;  /* 0x0000000000017941 */ /* 0x000fea0003800000 */
.L_x_5314:
[----:B01----:R-:W2:Y:S04]  /*26890*/  LDL.LU R6, [R1+0xc] ;  /* 0x00000c0001067983 */ /* 0x003ea80000300800 */
[----:B------:R-:W3:Y:S01]  /*268a0*/  LDL.LU R7, [R1+0x14] ;  /* 0x0000140001077983 */ /* 0x000ee20000300800 */
[----:B------:R-:W-:Y:S02]  /*268b0*/  VIADD R4, R4, 0xffffffff ;  /* 0xffffffff04047836 */ /* 0x000fe40000000000 */
[----:B------:R-:W-:Y:S01]  /*268c0*/  VIADD R5, R5, 0xffffff90 ;  /* 0xffffff9005057836 */ /* 0x000fe20000000000 */
        /* <DEDUP_REMOVED lines=9> */
.L_x_5303:
[----:B------:R-:W-:Y:S05]  /*26960*/  BSYNC B0 ;  /* 0x0000000000007941 */ /* 0x000fea0003800000 */
.L_x_5302:
        /* <DEDUP_REMOVED lines=23> */
.L_x_5322:
        /* <DEDUP_REMOVED lines=16> */
[----:B0-----:R-:W-:Y:S01]  /*26be0*/  IMAD.U32 R7, RZ, RZ, UR9 ;  /* 0x00000009ff077e24 */ /* 0x001fe2000f8e00ff */
[----:B------:R-:W-:Y:S01]  /*26bf0*/  MOV R13, RZ ;  /* 0x000000ff000d7202 */ /* 0x000fe20000000f00 */
[----:B------:R-:W-:-:S02]  /*26c00*/  IMAD.U32 R11, RZ, RZ, UR5 ;  /* 0x00000005ff0b7e24 */ /* 0x000fc4000f8e00ff */
[----:B------:R-:W-:Y:S02]  /*26c10*/  IMAD.MOV.U32 R8, RZ, RZ, 0x70 ;  /* 0x00000070ff087424 */ /* 0x000fe400078e00ff */
[----:B------:R-:W-:-:S07]  /*26c20*/  IMAD.MOV.U32 R12, RZ, RZ, 0x1 ;  /* 0x00000001ff0c7424 */ /* 0x000fce00078e00ff */
[----:B------:R-:W-:-:S07]  /*26c30*/  LEPC R20, `(.L_x_5324) ;  /* 0x000000001014794e */ /* 0x000fce0000000000 */
[----:B-1----:R-:W-:Y:S05]  /*26c40*/  CALL.ABS.NOINC R2 ;  /* 0x0000000002007343 */ /* 0x002fea0003c00000 */
.L_x_5324:
        /* <DEDUP_REMOVED lines=12> */
[----:B0-----:R-:W-:Y:S01]  /*26d10*/  MOV R8, 0x70 ;  /* 0x0000007000087802 */ /* 0x001fe20000000f00 */
[----:B------:R-:W-:Y:S02]  /*26d20*/  IMAD.U32 R7, RZ, RZ, UR9 ;  /* 0x00000009ff077e24 */ /* 0x000fe4000f8e00ff */
[----:B------:R-:W-:-:S02]  /*26d30*/  IMAD.U32 R10, RZ, RZ, UR4 ;  /* 0x00000004ff0a7e24 */ /* 0x000fc4000f8e00ff */
[----:B------:R-:W-:Y:S02]  /*26d40*/  IMAD.U32 R11, RZ, RZ, UR5 ;  /* 0x00000005ff0b7e24 */ /* 0x000fe4000f8e00ff */
[----:B------:R-:W-:Y:S02]  /*26d50*/  IMAD.MOV.U32 R12, RZ, RZ, 0x1 ;  /* 0x00000001ff0c7424 */ /* 0x000fe400078e00ff */
[----:B-1----:R-:W-:-:S07]  /*26d60*/  IMAD.MOV.U32 R13, RZ, RZ, RZ ;  /* 0x000000ffff0d7224 */ /* 0x002fce00078e00ff */
[----:B------:R-:W-:-:S07]  /*26d70*/  LEPC R20, `(.L_x_5326) ;  /* 0x000000001014794e */ /* 0x000fce0000000000 */
[----:B--2---:R-:W-:Y:S05]  /*26d80*/  CALL.ABS.NOINC R2 ;  /* 0x0000000002007343 */ /* 0x004fea0003c00000 */
.L_x_5326:
        /* <DEDUP_REMOVED lines=15> */
[----:B0-----:R-:W-:Y:S05]  /*26e80*/  CALL.ABS.NOINC R2 ;  /* 0x0000000002007343 */ /* 0x001fea0003c00000 */
.L_x_5325:
        /* <DEDUP_REMOVED lines=19> */
[----:B------:R-:W-:Y:S02]  /*26fc0*/  PLOP3.LUT P1, PT, P6, PT, PT, 0x8, 0x0 ;  /* 0x000000000000781c */ /* 0x000fe4000372e170 */
[----:B0-----:R-:W-:Y:S02]  /*26fd0*/  LEA R3, R17, R4, 0x7 ;  /* 0x0000000411037211 */ /* 0x001fe400078e38ff */
[----:B------:R-:W0:Y:S02]  /*26fe0*/  LDC R4, c[0x0][0x428] ;  /* 0x00010a00ff047b82 */ /* 0x000e240000000800 */
[----:B0-----:R-:W-:-:S13]  /*26ff0*/  ISETP.NE.AND P0, PT, R4, 0x1, PT ;  /* 0x000000010400780c */ /* 0x001fda0003f05270 */
[----:B------:R-:W0:Y:S08]  /*27000*/  @P0 LDC R5, c[0x0][0x42c] ;  /* 0x00010b00ff050b82 */ /* 0x000e300000000800 */
[----:B------:R-:W1:Y:S01]  /*27010*/  @P0 LDC R2, c[0x0][0x430] ;  /* 0x00010c00ff020b82 */ /* 0x000e620000000800 */
[----:B0-----:R-:W-:-:S04]  /*27020*/  @P0 IMAD.HI.U32 R4, R18, R5, RZ ;  /* 0x0000000512040227 */ /* 0x001fc800078e00ff */
[----:B------:R-:W-:Y:S01]  /*27030*/  IMAD.MOV.U32 R5, RZ, RZ, R18 ;  /* 0x000000ffff057224 */ /* 0x000fe200078e0012 */
[----:B-1----:R-:W-:Y:S02]  /*27040*/  @P0 SHF.R.U32.HI R5, RZ, R2, R4 ;  /* 0x00000002ff050219 */ /* 0x002fe40000011604 */
[----:B------:R-:W-:-:S04]  /*27050*/  ISETP.NE.U32.AND P0, PT, RZ, UR4, PT ;  /* 0x00000004ff007c0c */ /* 0x000fc8000bf05070 */
[----:B------:R-:W-:-:S04]  /*27060*/  ISETP.NE.AND.EX P0, PT, RZ, UR5, PT, P0 ;  /* 0x00000005ff007c0c */ /* 0x000fc8000bf05300 */
[----:B------:R-:W-:-:S09]  /*27070*/  SEL R2, R6, RZ, !P0 ;  /* 0x000000ff06027207 */ /* 0x000fd20004000000 */
.L_x_5327:
        /* <DEDUP_REMOVED lines=16> */
.L_x_5328:
        /* <DEDUP_REMOVED lines=15> */
.L_x_5329:
        /* <DEDUP_REMOVED lines=18> */
.L_x_5466:
[----:B------:R-:W-:Y:S01]  /*27390*/  UMOV UR4, 0xffffffff ;  /* 0xffffffff00047882 */ /* 0x000fe20000000000 */
[----:B------:R-:W-:Y:S02]  /*273a0*/  SHF.R.S32.HI R17, RZ, 0x1f, R0 ;  /* 0x0000001fff117819 */ /* 0x000fe40000011400 */
[----:B------:R-:W-:Y:S05]  /*273b0*/  BRA.DIV UR4, `(.L_x_5331) ;  /* 0x0000004a04507947 */ /* 0x000fea000b800000 */
[----:B------:R-:W-:-:S13]  /*273c0*/  ELECT P6, URZ, PT ;  /* 0x00000000003f782f */ /* 0x000fda00038c0000 */
.L_x_5469:
        /* <DEDUP_REMOVED lines=21> */
.L_x_5333:
        /* <DEDUP_REMOVED lines=9> */
.L_x_5470:
        /* <DEDUP_REMOVED lines=11> */
.L_x_5335:
        /* <DEDUP_REMOVED lines=33> */
.L_x_5332:
        /* <DEDUP_REMOVED lines=47> */
.L_x_5471:
[----:B------:R-:W-:Y:S05]  /*27b60*/  BSYNC B0 ;  /* 0x0000000000007941 */ /* 0x000fea0003800000 */
.L_x_5336:
[----:B0-----:R-:W2:Y:S01]  /*27b70*/  LDL R3, [R1+0x24] ;  /* 0x0000240001037983 */ /* 0x001ea20000100800 */
[----:B------:R-:W-:Y:S01]  /*27b80*/  BSSY B0, `(.L_x_5338) ;  /* 0x00001aa000007945 */ /* 0x000fe20003800000 */
[----:B--2---:R-:W-:-:S13]  /*27b90*/  ISETP.GE.AND P0, PT, R3, 0x2, PT ;  /* 0x000000020300780c */ /* 0x004fda0003f06270 */
[----:B------:R-:W-:Y:S05]  /*27ba0*/  @!P0 BRA `(.L_x_5339) ;  /* 0x00000018009c8947 */ /* 0x000fea0003800000 */
[C---:B------:R-:W-:Y:S01]  /*27bb0*/  LOP3.LUT R2, R3.reuse, 0x1, RZ, 0xc0, !PT ;  /* 0x0000000103027812 */ /* 0x040fe200078ec0ff */
[----:B------:R-:W-:Y:S03]  /*27bc0*/  BSSY B1, `(.L_x_5340) ;  /* 0x0000091000017945 */ /* 0x000fe60003800000 */
[----:B------:R-:W-:Y:S01]  /*27bd0*/  ISETP.NE.U32.AND P0, PT, R2, 0x1, PT ;  /* 0x000000010200780c */ /* 0x000fe20003f05070 */
[----:B------:R-:W-:-:S05]  /*27be0*/  VIADD R2, R3, 0xfffffffe ;  /* 0xfffffffe03027836 */ /* 0x000fca0000000000 */
[----:B------:R-:W-:-:S07]  /*27bf0*/  MOV R7, R2 ;  /* 0x0000000200077202 */ /* 0x000fce0000000f00 */
        /* <DEDUP_REMOVED lines=25> */
[--C-:B------:R-:W-:Y:S02]  /*27d90*/  IMAD.MOV.U32 R10, RZ, RZ, R3.reuse ;  /* 0x000000ffff0a7224 */ /* 0x100fe400078e0003 */
[----:B------:R-:W-:Y:S02]  /*27da0*/  IMAD.MOV R3, RZ, RZ, -R3 ;  /* 0x000000ffff037224 */ /* 0x000fe400078e0a03 */
[----:B------:R-:W-:-:S04]  /*27db0*/  IMAD.WIDE.U32 R10, R0, UR4, R10 ;  /* 0x00000004000a7c25 */ /* 0x000fc8000f8e000a */
[----:B------:R-:W-:Y:S01]  /*27dc0*/  IMAD R3, R14, R3, R2 ;  /* 0x000000030e037224 */ /* 0x000fe200078e0202 */
[----:B------:R-:W-:Y:S02]  /*27dd0*/  IADD3 R7, R7, R11, RZ ;  /* 0x0000000b07077210 */ /* 0x000fe40007ffe0ff */
[----:B------:R-:W-:-:S04]  /*27de0*/  LEA R8, P0, R10, R8, 0x2 ;  /* 0x000000080a087211 */ /* 0x000fc800078010ff */
[----:B------:R-:W-:-:S05]  /*27df0*/  LEA.HI.X R9, R10, R9, R7, 0x2, P0 ;  /* 0x000000090a097211 */ /* 0x000fca00000f1407 */
[----:B------:R0:W5:Y:S04]  /*27e00*/  LDG.E R7, desc[UR60][R8.64] ;  /* 0x0000003c08077981 */ /* 0x000168000c1e1900 */
.L_x_5344:
[----:B0-----:R-:W0:Y:S01]  /*27e10*/  S2R R9, SR_CgaCtaId ;  /* 0x0000000000097919 */ /* 0x001e220000008800 */
[----:B------:R-:W-:-:S04]  /*27e20*/  MOV R8, 0x400 ;  /* 0x0000040000087802 */ /* 0x000fc80000000f00 */
[----:B0-----:R-:W-:Y:S02]  /*27e30*/  LEA R8, R9, R8, 0x18 ;  /* 0x0000000809087211 */ /* 0x001fe400078ec0ff */
[----:B------:R-:W-:-:S03]  /*27e40*/  SHF.L.U32 R9, R13, 0x1f, RZ ;  /* 0x0000001f0d097819 */ /* 0x000fc600000006ff */
[----:B------:R-:W-:-:S04]  /*27e50*/  IMAD R8, R12, 0x8, R8 ;  /* 0x000000080c087824 */ /* 0x000fc800078e0208 */
[----:B------:R-:W0:Y:S02]  /*27e60*/  SYNCS.PHASECHK.TRANS64.TRYWAIT P0, [R8+URZ+0x36840], R9 ;  /* 0x03684009080075a7 */ /* 0x000e24000800017f */
[----:B0-----:R-:W-:Y:S05]  /*27e70*/  @!P0 BRA `(.L_x_5345) ;  /* 0x0000003c00f48947 */ /* 0x001fea0003800000 */
.L_x_5472:
        /* <DEDUP_REMOVED lines=11> */
.L_x_5346:
        /* <DEDUP_REMOVED lines=37> */
.L_x_5473:
        /* <DEDUP_REMOVED lines=10> */
.L_x_5348:
[----:B------:R-:W2:Y:S02]  /*28220*/  LDL R9, [R1+0x10] ;  /* 0x0000100001097983 */ /* 0x000ea40000100800 */
[----:B--2---:R-:W-:-:S13]  /*28230*/  LOP3.LUT P0, RZ, R9, 0x40, RZ, 0xc0, !PT ;  /* 0x0000004009ff7812 */ /* 0x004fda000780c0ff */
[----:B------:R-:W-:Y:S05]  /*28240*/  @P0 BRA `(.L_x_5349) ;  /* 0x0000000000040947 */ /* 0x000fea0003800000 */
[----:B------:R-:W-:Y:S01]  /*28250*/  BPT.TRAP 0x1 ;  /* 0x000000040000795c */ /* 0x000fe20000300000 */
.L_x_5349:
        /* <DEDUP_REMOVED lines=16> */
[----:B--2---:R-:W-:Y:S01]  /*28360*/  IMAD R4, R10, 0xa800, R11 ;  /* 0x0000a8000a047824 */ /* 0x004fe200078e020b */
[----:B---3--:R-:W-:-:S04]  /*28370*/  R2UR UR5, R9 ;  /* 0x00000000090572ca */ /* 0x008fc800000e0000 */
[----:B------:R-:W-:-:S09]  /*28380*/  R2UR UR15, R4 ;  /* 0x00000000040f72ca */ /* 0x000fd200000e0000 */
[----:B------:R-:W-:-:S04]  /*28390*/  UIMAD UR11, UR11, 0x70, UR5 ;  /* 0x000000700b0b78a4 */ /* 0x000fc8000f8e0205 */
[----:B------:R-:W-:Y:S02]  /*283a0*/  UIADD3 UR8, UR15, 0x400, URZ ;  /* 0x000004000f087890 */ /* 0x000fe4000fffe03f */
[----:B------:R-:W-:Y:S02]  /*283b0*/  UIADD3.X UR5, URZ, UR37, URZ, UP0, !UPT ;  /* 0x000000253f057290 */ /* 0x000fe400087fe43f */
[----:B------:R-:W-:Y:S02]  /*283c0*/  UIADD3 UR14, UR15, 0x3c00, URZ ;  /* 0x00003c000f0e7890 */ /* 0x000fe4000fffe03f */
[----:B------:R-:W-:-:S05]  /*283d0*/  UIADD3 UR15, UR15, 0x7400, URZ ;  /* 0x000074000f0f7890 */ /* 0x000fca000fffe03f */
[----:B------:R0:W-:Y:S01]  /*283e0*/  UTMALDG.4D [UR8], [UR4], desc[UR6] ;  /* 0x00000608040075b4 */ /* 0x0001e20008019000 */
[----:B------:R-:W-:Y:S01]  /*283f0*/  IMAD.MOV.U32 R4, RZ, RZ, R3 ;  /* 0x000000ffff047224 */ /* 0x000fe200078e0003 */
        /* <DEDUP_REMOVED lines=8> */
.L_x_5343:
[----:B------:R-:W-:Y:S05]  /*28480*/  BSYNC B2 ;  /* 0x0000000000027941 */ /* 0x000fea0003800000 */
.L_x_5342:
[----:B------:R-:W2:Y:S04]  /*28490*/  LDL.LU R3, [R1+0x24] ;  /* 0x0000240001037983 */ /* 0x000ea80000300800 */
[----:B------:R0:W-:Y:S04]  /*284a0*/  STL [R1], R12 ;  /* 0x0000000c01007387 */ /* 0x0001e80000100800 */
[----:B------:R0:W-:Y:S02]  /*284b0*/  STL [R1+0x8], R13 ;  /* 0x0000080d01007387 */ /* 0x0001e40000100800 */
[----:B0-2---:R-:W-:-:S07]  /*284c0*/  VIADD R7, R3, 0xfffffffd ;  /* 0xfffffffd03077836 */ /* 0x005fce0000000000 */
.L_x_5341:
[----:B------:R-:W-:Y:S05]  /*284d0*/  BSYNC B1 ;  /* 0x0000000000017941 */ /* 0x000fea0003800000 */
.L_x_5340:
[----:B------:R-:W-:-:S13]  /*284e0*/  ISETP.NE.AND P0, PT, R2, RZ, PT ;  /* 0x000000ff0200720c */ /* 0x000fda0003f05270 */
[----:B------:R-:W-:Y:S05]  /*284f0*/  @!P0 BRA `(.L_x_5339) ;  /* 0x0000001000488947 */ /* 0x000fea0003800000 */
[----:B------:R-:W-:-:S07]  /*28500*/  MOV R11, R6 ;  /* 0x00000006000b7202 */ /* 0x000fce0000000f00 */
.L_x_5366:
        /* <DEDUP_REMOVED lines=30> */
[----:B------:R-:W-:-:S06]  /*286f0*/  LEA.HI.X R11, R2, UR5, R3, 0x2, P0 ;  /* 0x00000005020b7c11 */ /* 0x000fcc00080f1403 */
[----:B------:R0:W5:Y:S03]  /*28700*/  LDG.E R11, desc[UR60][R10.64] ;  /* 0x0000003c0a0b7981 */ /* 0x000166000c1e1900 */
.L_x_5352:
[----:B------:R-:W1:Y:S01]  /*28710*/  S2R R3, SR_CgaCtaId ;  /* 0x0000000000037919 */ /* 0x000e620000008800 */
[----:B------:R-:W-:-:S04]  /*28720*/  MOV R2, 0x400 ;  /* 0x0000040000027802 */ /* 0x000fc80000000f00 */
[----:B-1----:R-:W-:Y:S02]  /*28730*/  LEA R2, R3, R2, 0x18 ;  /* 0x0000000203027211 */ /* 0x002fe400078ec0ff */
[----:B------:R-:W-:Y:S02]  /*28740*/  SHF.L.U32 R3, R9, 0x1f, RZ ;  /* 0x0000001f09037819 */ /* 0x000fe400000006ff */
[----:B------:R-:W-:-:S04]  /*28750*/  LEA R2, R8, R2, 0x3 ;  /* 0x0000000208027211 */ /* 0x000fc800078e18ff */
[----:B------:R-:W1:Y:S02]  /*28760*/  SYNCS.PHASECHK.TRANS64.TRYWAIT P0, [R2+URZ+0x36840], R3 ;  /* 0x03684003020075a7 */ /* 0x000e64000800017f */
[----:B-1----:R-:W-:Y:S05]  /*28770*/  @!P0 BRA `(.L_x_5353) ;  /* 0x0000003400dc8947 */ /* 0x002fea0003800000 */
.L_x_5474:
        /* <DEDUP_REMOVED lines=11> */
.L_x_5354:
        /* <DEDUP_REMOVED lines=37> */
.L_x_5475:
        /* <DEDUP_REMOVED lines=10> */
.L_x_5356:
[----:B------:R-:W2:Y:S02]  /*28b20*/  LDL R3, [R1+0x10] ;  /* 0x0000100001037983 */ /* 0x000ea40000100800 */
[----:B--2---:R-:W-:-:S13]  /*28b30*/  LOP3.LUT P0, RZ, R3, 0x40, RZ, 0xc0, !PT ;  /* 0x0000004003ff7812 */ /* 0x004fda000780c0ff */
[----:B------:R-:W-:Y:S05]  /*28b40*/  @P0 BRA `(.L_x_5357) ;  /* 0x0000000000040947 */ /* 0x000fea0003800000 */
[----:B------:R-:W-:Y:S01]  /*28b50*/  BPT.TRAP 0x1 ;  /* 0x000000040000795c */ /* 0x000fe20000300000 */
.L_x_5357:
        /* <DEDUP_REMOVED lines=35> */
.L_x_5351:
[----:B------:R-:W-:Y:S05]  /*28d90*/  BSYNC B1 ;  /* 0x0000000000017941 */ /* 0x000fea0003800000 */
.L_x_5350:
        /* <DEDUP_REMOVED lines=31> */
.L_x_5360:
[----:B------:R-:W2:Y:S01]  /*28f90*/  S2R R3, SR_CgaCtaId ;  /* 0x0000000000037919 */ /* 0x000ea20000008800 */
[----:B------:R-:W-:-:S04]  /*28fa0*/  MOV R2, 0x400 ;  /* 0x0000040000027802 */ /* 0x000fc80000000f00 */
[----:B--2---:R-:W-:Y:S02]  /*28fb0*/  LEA R2, R3, R2, 0x18 ;  /* 0x0000000203027211 */ /* 0x004fe400078ec0ff */
[----:B------:R-:W-:-:S03]  /*28fc0*/  SHF.L.U32 R3, R14, 0x1f, RZ ;  /* 0x0000001f0e037819 */ /* 0x000fc600000006ff */
[----:B------:R-:W-:-:S04]  /*28fd0*/  IMAD R2, R15, 0x8, R2 ;  /* 0x000000080f027824 */ /* 0x000fc800078e0202 */
[----:B------:R-:W2:Y:S02]  /*28fe0*/  SYNCS.PHASECHK.TRANS64.TRYWAIT P0, [R2+URZ+0x36840], R3 ;  /* 0x03684003020075a7 */ /* 0x000ea4000800017f */
[----:B--2---:R-:W-:Y:S05]  /*28ff0*/  @!P0 BRA `(.L_x_5361) ;  /* 0x0000002c00e48947 */ /* 0x004fea0003800000 */
.L_x_5476:
        /* <DEDUP_REMOVED lines=11> */
.L_x_5362:
        /* <DEDUP_REMOVED lines=36> */
.L_x_5477:
        /* <DEDUP_REMOVED lines=10> */
.L_x_5364:
[----:B------:R-:W2:Y:S02]  /*29390*/  LDL R3, [R1+0x10] ;  /* 0x0000100001037983 */ /* 0x000ea40000100800 */
[----:B--2---:R-:W-:-:S13]  /*293a0*/  LOP3.LUT P0, RZ, R3, 0x40, RZ, 0xc0, !PT ;  /* 0x0000004003ff7812 */ /* 0x004fda000780c0ff */
[----:B------:R-:W-:Y:S05]  /*293b0*/  @P0 BRA `(.L_x_5365) ;  /* 0x0000000000040947 */ /* 0x000fea0003800000 */
[----:B------:R-:W-:Y:S01]  /*293c0*/  BPT.TRAP 0x1 ;  /* 0x000000040000795c */ /* 0x000fe20000300000 */
.L_x_5365:
        /* <DEDUP_REMOVED lines=19> */
[----:B------:R-:W-:Y:S01]  /*29500*/  MOV R4, R10 ;  /* 0x0000000a00047202 */ /* 0x000fe20000000f00 */
        /* <DEDUP_REMOVED lines=13> */
.L_x_5359:
[----:B------:R-:W-:Y:S05]  /*295e0*/  BSYNC B1 ;  /* 0x0000000000017941 */ /* 0x000fea0003800000 */
.L_x_5358:
[C---:B------:R-:W-:Y:S01]  /*295f0*/  ISETP.GT.AND P0, PT, R7.reuse, 0x1, PT ;  /* 0x000000010700780c */ /* 0x040fe20003f04270 */
[----:B------:R-:W-:-:S12]  /*29600*/  VIADD R7, R7, 0xfffffffe ;  /* 0xfffffffe07077836 */ /* 0x000fd80000000000 */
[----:B------:R-:W-:Y:S05]  /*29610*/  @P0 BRA `(.L_x_5366) ;  /* 0xffffffec00bc0947 */ /* 0x000fea000383ffff */
.L_x_5339:
[----:B------:R-:W-:Y:S05]  /*29620*/  BSYNC B0 ;  /* 0x0000000000007941 */ /* 0x000fea0003800000 */
.L_x_5338:
        /* <DEDUP_REMOVED lines=17> */
.L_x_5368:
[----:B------:R-:W-:Y:S05]  /*29740*/  BSYNC B0 ;  /* 0x0000000000007941 */ /* 0x000fea0003800000 */
.L_x_5367:
        /* <DEDUP_REMOVED lines=11> */
.L_x_5478:
        /* <DEDUP_REMOVED lines=10> */
.L_x_5372:
[----:B------:R-:W2:Y:S02]  /*298a0*/  LDL R0, [R1+0x10] ;  /* 0x0000100001007983 */ /* 0x000ea40000100800 */
[----:B--2---:R-:W-:-:S13]  /*298b0*/  LOP3.LUT P0, RZ, R0, 0x40, RZ, 0xc0, !PT ;  /* 0x0000004000ff7812 */ /* 0x004fda000780c0ff */
[----:B------:R-:W-:Y:S05]  /*298c0*/  @P0 BRA `(.L_x_5373) ;  /* 0x0000000000040947 */ /* 0x000fea0003800000 */
[----:B------:R-:W-:Y:S01]  /*298d0*/  BPT.TRAP 0x1 ;  /* 0x000000040000795c */ /* 0x000fe20000300000 */
.L_x_5373:
        /* <DEDUP_REMOVED lines=33> */
.L_x_5370:
[----:B------:R-:W-:Y:S05]  /*29af0*/  BSYNC B0 ;  /* 0x0000000000007941 */ /* 0x000fea0003800000 */
.L_x_5369:
        /* <DEDUP_REMOVED lines=9> */
.L_x_5323:
[----:B------:R-:W-:Y:S05]  /*29b90*/  BSYNC B6 ;  /* 0x0000000000067941 */ /* 0x000fea0003800000 */
.L_x_5321:
[----:B------:R-:W-:-:S03]  /*29ba0*/  UMOV UR4, 0xffffffff ;  /* 0xffffffff00047882 */ /* 0x000fc60000000000 */
[----:B------:R-:W-:Y:S05]  /*29bb0*/  BRA.DIV UR4, `(.L_x_5374) ;  /* 0x0000002604307947 */ /* 0x000fea000b800000 */
[----:B------:R2:W3:Y:S04]  /*29bc0*/  SHFL.IDX PT, R4, R16, RZ, 0x1f ;  /* 0x00001fff10047589 */ /* 0x0004e800000e0000 */
[----:B------:R-:W4:Y:S02]  /*29bd0*/  SHFL.IDX PT, R16, R16, 0x1, 0x1f ;  /* 0x00201f0010107f89 */ /* 0x000f2400000e0000 */
.L_x_5482:
[----:B0-----:R-:W0:Y:S01]  /*29be0*/  S2R R7, SR_TID.X ;  /* 0x0000000000077919 */ /* 0x001e220000002100 */
[----:B------:R-:W-:Y:S01]  /*29bf0*/  ULDC UR4, c[0x0][0xc14] ;  /* 0x0003050000047ab9 */ /* 0x000fe20000000800 */
[----:B------:R-:W-:Y:S01]  /*29c00*/  BSSY B0, `(.L_x_5375) ;  /* 0x000000b000007945 */ /* 0x000fe20003800000 */
[----:B-1----:R-:W-:Y:S02]  /*29c10*/  IMAD.U32 R0, RZ, RZ, UR4 ;  /* 0x00000004ff007e24 */ /* 0x002fe4000f8e00ff */
[----:B------:R-:W-:Y:S01]  /*29c20*/  IMAD.MOV.U32 R17, RZ, RZ, RZ ;  /* 0x000000ffff117224 */ /* 0x000fe200078e00ff */
[----:B0-----:R-:W-:-:S04]  /*29c30*/  LOP3.LUT R7, R7, 0x1f, RZ, 0xc0, !PT ;  /* 0x0000001f07077812 */ /* 0x001fc800078ec0ff */
[C---:B------:R-:W-:Y:S02]  /*29c40*/  ISETP.NE.AND P0, PT, R7.reuse, 0x1f, PT ;  /* 0x0000001f0700780c */ /* 0x040fe40003f05270 */
[----:B------:R-:W-:-:S04]  /*29c50*/  IADD3 R5, R7, R19, RZ ;  /* 0x0000001307057210 */ /* 0x000fc80007ffe0ff */
[----:B------:R-:W-:-:S13]  /*29c60*/  ISETP.GE.OR P0, PT, R5, R0, !P0 ;  /* 0x000000000500720c */ /* 0x000fda0004706670 */
[----:B------:R-:W-:Y:S05]  /*29c70*/  @P0 BRA `(.L_x_5376) ;  /* 0x00000000000c0947 */ /* 0x000fea0003800000 */
[----:B------:R-:W0:Y:S02]  /*29c80*/  LDC.64 R2, c[0x0][0xc58] ;  /* 0x00031600ff027b82 */ /* 0x000e240000000a00 */
[----:B0-----:R-:W-:-:S05]  /*29c90*/  IMAD.WIDE R2, R5, 0x4, R2 ;  /* 0x0000000405027825 */ /* 0x001fca00078e0202 */
[----:B------:R0:W5:Y:S02]  /*29ca0*/  LDG.E R17, desc[UR60][R2.64] ;  /* 0x0000003c02117981 */ /* 0x000164000c1e1900 */
.L_x_5376:
[----:B------:R-:W-:Y:S05]  /*29cb0*/  BSYNC B0 ;  /* 0x0000000000007941 */ /* 0x000fea0003800000 */
.L_x_5375:
        /* <DEDUP_REMOVED lines=23> */
.L_x_5490:
[----:B------:R-:W-:Y:S02]  /*29e30*/  ULDC UR4, c[0x0][0xc10] ;  /* 0x0003040000047ab9 */ /* 0x000fe40000000800 */
[----:B------:R-:W-:-:S04]  /*29e40*/  IMAD.U32 R5, RZ, RZ, UR4 ;  /* 0x00000004ff057e24 */ /* 0x000fc8000f8e00ff */
[----:B-1----:R-:W-:-:S05]  /*29e50*/  IMAD R3, R14, R5, RZ ;  /* 0x000000050e037224 */ /* 0x002fca00078e02ff */
[----:B--2-4-:R-:W-:-:S04]  /*29e60*/  IADD3 R16, R16, R3, RZ ;  /* 0x0000000310107210 */ /* 0x014fc80007ffe0ff */
[----:B---3--:R-:W-:-:S13]  /*29e70*/  ISETP.GT.AND P0, PT, R16, R4, PT ;  /* 0x000000041000720c */ /* 0x008fda0003f04270 */
[----:B------:R-:W-:Y:S05]  /*29e80*/  @P0 BRA `(.L_x_5378) ;  /* 0x0000000000b40947 */ /* 0x000fea0003800000 */
[----:B------:R-:W1:Y:S02]  /*29e90*/  LDC R0, c[0x0][0xc14] ;  /* 0x00030500ff007b82 */ /* 0x000e640000000800 */
.L_x_5383:
[----:B------:R-:W-:-:S05]  /*29ea0*/  VIADD R19, R19, 0x1f ;  /* 0x0000001f13137836 */ /* 0x000fca0000000000 */
[----:B-1----:R-:W-:-:S13]  /*29eb0*/  ISETP.GE.AND P0, PT, R19, R0, PT ;  /* 0x000000001300720c */ /* 0x002fda0003f06270 */
[----:B------:R-:W-:Y:S05]  /*29ec0*/  @P0 BRA `(.L_x_5379) ;  /* 0x0000000400ec0947 */ /* 0x000fea0003800000 */
[----:B------:R-:W1:Y:S01]  /*29ed0*/  S2R R7, SR_TID.X ;  /* 0x0000000000077919 */ /* 0x000e620000002100 */
[----:B------:R-:W-:Y:S01]  /*29ee0*/  BSSY B0, `(.L_x_5380) ;  /* 0x000000a000007945 */ /* 0x000fe20003800000 */
[----:B------:R-:W-:Y:S02]  /*29ef0*/  MOV R17, RZ ;  /* 0x000000ff00117202 */ /* 0x000fe40000000f00 */
[----:B-1----:R-:W-:-:S04]  /*29f00*/  LOP3.LUT R7, R7, 0x1f, RZ, 0xc0, !PT ;  /* 0x0000001f07077812 */ /* 0x002fc800078ec0ff */
[C---:B------:R-:W-:Y:S01]  /*29f10*/  ISETP.NE.AND P1, PT, R7.reuse, 0x1f, PT ;  /* 0x0000001f0700780c */ /* 0x040fe20003f25270 */
[----:B------:R-:W-:-:S05]  /*29f20*/  IMAD.IADD R5, R7, 0x1, R19 ;  /* 0x0000000107057824 */ /* 0x000fca00078e0213 */
[----:B------:R-:W-:-:S13]  /*29f30*/  ISETP.GE.OR P0, PT, R5, R0, !P1 ;  /* 0x000000000500720c */ /* 0x000fda0004f06670 */
[----:B------:R-:W-:Y:S05]  /*29f40*/  @P0 BRA `(.L_x_5381) ;  /* 0x00000000000c0947 */ /* 0x000fea0003800000 */
[----:B0-----:R-:W0:Y:S02]  /*29f50*/  LDC.64 R2, c[0x0][0xc58] ;  /* 0x00031600ff027b82 */ /* 0x001e240000000a00 */
[----:B0-----:R-:W-:-:S05]  /*29f60*/  IMAD.WIDE R2, R5, 0x4, R2 ;  /* 0x0000000405027825 */ /* 0x001fca00078e0202 */
[----:B------:R1:W5:Y:S02]  /*29f70*/  LDG.E R17, desc[UR60][R2.64] ;  /* 0x0000003c02117981 */ /* 0x000364000c1e1900 */
.L_x_5381:
[----:B------:R-:W-:Y:S05]  /*29f80*/  BSYNC B0 ;  /* 0x0000000000007941 */ /* 0x000fea0003800000 */
.L_x_5380:
[----:B------:R-:W-:-:S03]  /*29f90*/  UMOV UR4, 0xffffffff ;  /* 0xffffffff00047882 */ /* 0x000fc60000000000 */
[----:B------:R-:W-:Y:S05]  /*29fa0*/  BRA.DIV UR4, `(.L_x_5382) ;  /* 0x0000002604507947 */ /* 0x000fea000b800000 */
[----:B-----5:R-:W2:Y:S01]  /*29fb0*/  SHFL.UP PT, R14, R17, 0x1, RZ ;  /* 0x04200000110e7989 */ /* 0x020ea200000e00ff */
[C---:B------:R-:W-:Y:S02]  /*29fc0*/  ISETP.NE.AND P0, PT, R7.reuse, RZ, PT ;  /* 0x000000ff0700720c */ /* 0x040fe40003f05270 */
[C---:B------:R-:W-:Y:S02]  /*29fd0*/  ISETP.GE.U32.AND P1, PT, R7.reuse, 0x2, PT ;  /* 0x000000020700780c */ /* 0x040fe40003f26070 */
[----:B--2---:R-:W-:Y:S02]  /*29fe0*/  SEL R14, R14, RZ, P0 ;  /* 0x000000ff0e0e7207 */ /* 0x004fe40000000000 */
[----:B------:R-:W-:-:S03]  /*29ff0*/  ISETP.GE.U32.AND P0, PT, R7, 0x4, PT ;  /* 0x000000040700780c */ /* 0x000fc60003f06070 */
[----:B------:R-:W-:-:S05]  /*2a000*/  IMAD.IADD R13, R17, 0x1, R14 ;  /* 0x00000001110d7824 */ /* 0x000fca00078e020e */
[----:B------:R-:W2:Y:S02]  /*2a010*/  SHFL.UP PT, R14, R13, 0x2, RZ ;  /* 0x044000000d0e7989 */ /* 0x000ea400000e00ff */
[----:B--2---:R-:W-:Y:S02]  /*2a020*/  SEL R14, R14, RZ, P1 ;  /* 0x000000ff0e0e7207 */ /* 0x004fe40000800000 */
[----:B------:R-:W-:-:S03]  /*2a030*/  ISETP.GE.U32.AND P1, PT, R7, 0x8, PT ;  /* 0x000000080700780c */ /* 0x000fc60003f26070 */
[----:B-1----:R-:W-:-:S05]  /*2a040*/  IMAD.IADD R3, R13, 0x1, R14 ;  /* 0x000000010d037824 */ /* 0x002fca00078e020e */
        /* <DEDUP_REMOVED lines=8> */
[----:B-1----:R-:W-:-:S05]  /*2a0d0*/  SEL R7, R14, RZ, P0 ;  /* 0x000000ff0e077207 */ /* 0x002fca0000000000 */
[----:B0-----:R-:W-:-:S05]  /*2a0e0*/  IMAD.IADD R2, R6, 0x1, R7 ;  /* 0x0000000106027824 */ /* 0x001fca00078e0207 */
[----:B------:R0:W1:Y:S02]  /*2a0f0*/  SHFL.IDX PT, R14, R2, 0x1f, 0x1f ;  /* 0x03e01f00020e7f89 */ /* 0x00006400000e0000 */
.L_x_5498:
[----:B------:R-:W-:Y:S02]  /*2a100*/  ULDC UR4, c[0x0][0xc10] ;  /* 0x0003040000047ab9 */ /* 0x000fe40000000800 */
[----:B------:R-:W-:-:S05]  /*2a110*/  MOV R5, UR4 ;  /* 0x0000000400057c02 */ /* 0x000fca0008000f00 */
[----:B-1----:R-:W-:-:S04]  /*2a120*/  IMAD R3, R14, R5, RZ ;  /* 0x000000050e037224 */ /* 0x002fc800078e02ff */
[----:B------:R-:W-:-:S05]  /*2a130*/  IMAD.IADD R16, R3, 0x1, R16 ;  /* 0x0000000103107824 */ /* 0x000fca00078e0210 */
[----:B------:R-:W-:-:S13]  /*2a140*/  ISETP.GT.AND P0, PT, R16, R4, PT ;  /* 0x000000041000720c */ /* 0x000fda0003f04270 */
[----:B------:R-:W-:Y:S05]  /*2a150*/  @!P0 BRA `(.L_x_5383) ;  /* 0xfffffffc00508947 */ /* 0x000fea000383ffff */
.L_x_5378:
        /* <DEDUP_REMOVED lines=8> */
.L_x_5502:
[----:B------:R-:W-:Y:S02]  /*2a1e0*/  ISETP.NE.AND P0, PT, R3, RZ, PT ;  /* 0x000000ff0300720c */ /* 0x000fe40003f05270 */
[----:B------:R-:W-:-:S11]  /*2a1f0*/  MOV R7, RZ ;  /* 0x000000ff00077202 */ /* 0x000fd60000000f00 */
[----:B------:R-:W-:Y:S05]  /*2a200*/  @!P0 BRA `(.L_x_5385) ;  /* 0x0000000000108947 */ /* 0x000fea0003800000 */
[----:B------:R-:W-:Y:S01]  /*2a210*/  UMOV UR4, 0xffffffff ;  /* 0xffffffff00047882 */ /* 0x000fe20000000000 */
[----:B------:R-:W-:Y:S02]  /*2a220*/  VIADD R12, R6, 0xffffffff ;  /* 0xffffffff060c7836 */ /* 0x000fe40000000000 */
[----:B------:R-:W-:Y:S05]  /*2a230*/  BRA.DIV UR4, `(.L_x_5386) ;  /* 0x0000002604c47947 */ /* 0x000fea000b800000 */
[----:B------:R3:W4:Y:S02]  /*2a240*/  SHFL.IDX PT, R7, R2, R12, 0x1f ;  /* 0x00001f0c02077589 */ /* 0x00072400000e0000 */
.L_x_5385:
        /* <DEDUP_REMOVED lines=15> */
[----:B------:R-:W-:Y:S02]  /*2a340*/  IADD3 R2, R4, -R16, RZ ;  /* 0x8000001004027210 */ /* 0x000fe40007ffe0ff */
        /* <DEDUP_REMOVED lines=13> */
[----:B------:R-:W-:Y:S02]  /*2a420*/  @!P0 IADD3 R4, -R4, RZ, RZ ;  /* 0x000000ff04048210 */ /* 0x000fe40007ffe1ff */
[----:B------:R-:W-:-:S13]  /*2a430*/  ISETP.NE.AND P0, PT, R6, RZ, PT ;  /* 0x000000ff0600720c */ /* 0x000fda0003f05270 */
[----:B------:R-:W-:-:S05]  /*2a440*/  @!P0 LOP3.LUT R4, RZ, R6, RZ, 0x33, !PT ;  /* 0x00000006ff048212 */ /* 0x000fca00078e33ff */
[----:B------:R-:W-:Y:S01]  /*2a450*/  IMAD R7, R9, R4, RZ ;  /* 0x0000000409077224 */ /* 0x000fe200078e02ff */
[----:B------:R-:W-:-:S03]  /*2a460*/  IADD3 R4, -R4, RZ, RZ ;  /* 0x000000ff04047210 */ /* 0x000fc60007ffe1ff */
[----:B------:R-:W-:Y:S02]  /*2a470*/  IMAD.MOV R8, RZ, RZ, -R7 ;  /* 0x000000ffff087224 */ /* 0x000fe400078e0a07 */
        /* <DEDUP_REMOVED lines=8> */
[----:B------:R-:W-:Y:S02]  /*2a500*/  IMAD R11, R2, R5, RZ ;  /* 0x00000005020b7224 */ /* 0x000fe400078e02ff */
[----:B------:R-:W-:-:S04]  /*2a510*/  IMAD.MOV.U32 R2, RZ, RZ, RZ ;  /* 0x000000ffff027224 */ /* 0x000fc800078e00ff */
        /* <DEDUP_REMOVED lines=22> */
.L_x_5379:
[----:B------:R-:W-:Y:S01]  /*2a680*/  UMOV UR4, URZ ;  /* 0x0000003f00047c82 */ /* 0x000fe20008000000 */
[----:B------:R-:W-:Y:S01]  /*2a690*/  UMOV UR5, URZ ;  /* 0x0000003f00057c82 */ /* 0x000fe20008000000 */
[----:B------:R-:W-:Y:S01]  /*2a6a0*/  ULDC UR6, c[0x0][0xc14] ;  /* 0x0003050000067ab9 */ /* 0x000fe20000000800 */
[----:B------:R-:W-:Y:S01]  /*2a6b0*/  IMAD.MOV.U32 R16, RZ, RZ, R4 ;  /* 0x000000ffff107224 */ /* 0x000fe200078e0004 */
[----:B------:R-:W-:Y:S01]  /*2a6c0*/  MOV R17, UR4 ;  /* 0x0000000400117c02 */ /* 0x000fe20008000f00 */
[----:B------:R-:W-:Y:S02]  /*2a6d0*/  IMAD.U32 R18, RZ, RZ, UR5 ;  /* 0x00000005ff127e24 */ /* 0x000fe4000f8e00ff */
[----:B------:R-:W-:-:S07]  /*2a6e0*/  IMAD.U32 R19, RZ, RZ, UR6 ;  /* 0x00000006ff137e24 */ /* 0x000fce000f8e00ff */
.L_x_5387:
        /* <DEDUP_REMOVED lines=12> */
.L_x_5298:
        /* <DEDUP_REMOVED lines=12> */
.L_x_5505:
[----:B------:R-:W-:Y:S05]  /*2a870*/  BSYNC B0 ;  /* 0x0000000000007941 */ /* 0x000fea0003800000 */
.L_x_5389:
[----:B------:R-:W-:-:S03]  /*2a880*/  UMOV UR4, 0xffffffff ;  /* 0xffffffff00047882 */ /* 0x000fc60000000000 */
[----:B------:R-:W-:Y:S05]  /*2a890*/  BRA.DIV UR4, `(.L_x_5391) ;  /* 0x0000002204687947 */ /* 0x000fea000b800000 */
[----:B------:R-:W2:Y:S02]  /*2a8a0*/  S2R R2, SR_TID.X ;  /* 0x0000000000027919 */ /* 0x000ea40000002100 */
[----:B--2---:R-:W-:-:S04]  /*2a8b0*/  SHF.R.U32.HI R2, RZ, 0x5, R2 ;  /* 0x00000005ff027819 */ /* 0x004fc80000011602 */
[----:B------:R-:W-:-:S05]  /*2a8c0*/  LOP3.LUT R2, R2, 0x3, RZ, 0xc0, !PT ;  /* 0x0000000302027812 */ /* 0x000fca00078ec0ff */
[----:B------:R2:W3:Y:S02]  /*2a8d0*/  SHFL.IDX PT, R14, R2, RZ, 0x1f ;  /* 0x00001fff020e7589 */ /* 0x0004e400000e0000 */
.L_x_5508:
[----:B---3--:R-:W-:-:S13]  /*2a8e0*/  ISETP.NE.AND P0, PT, R14, RZ, PT ;  /* 0x000000ff0e00720c */ /* 0x008fda0003f05270 */
[----:B------:R-:W-:Y:S05]  /*2a8f0*/  @P0 BRA `(.L_x_5054) ;  /* 0x00000000009c0947 */ /* 0x000fea0003800000 */
[----:B------:R-:W-:-:S03]  /*2a900*/  UMOV UR4, 0xffffffff ;  /* 0xffffffff00047882 */ /* 0x000fc60000000000 */
[----:B------:R-:W-:Y:S05]  /*2a910*/  BRA.DIV UR4, `(.L_x_5392) ;  /* 0x00000022047c7947 */ /* 0x000fea000b800000 */
[----:B------:R-:W-:-:S13]  /*2a920*/  ELECT P6, URZ, PT ;  /* 0x00000000003f782f */ /* 0x000fda00038c0000 */
.L_x_5511:
        /* <DEDUP_REMOVED lines=8> */
.L_x_5393:
        /* <DEDUP_REMOVED lines=10> */
[----:B------:R-:W-:Y:S02]  /*2aa50*/  LOP3.LUT R4, R7, R4, RZ, 0x3c, !PT ;  /* 0x0000000407047212 */ /* 0x000fe400078e3cff */
[----:B------:R-:W-:-:S02]  /*2aa60*/  LEA R7, R3, R2, 0x3 ;  /* 0x0000000203077211 */ /* 0x000fc400078e18ff */
[----:B------:R-:W-:Y:S01]  /*2aa70*/  SHF.L.U32 R2, R4, 0x1f, RZ ;  /* 0x0000001f04027819 */ /* 0x000fe200000006ff */
[----:B-1----:R-:W-:Y:S06]  /*2aa80*/  @!P0 BRA `(.L_x_5394) ;  /* 0x0000002000408947 */ /* 0x002fec0003800000 */
.L_x_5512:
[----:B------:R-:W2:Y:S02]  /*2aa90*/  SYNCS.PHASECHK.TRANS64.TRYWAIT P0, [R7+URZ], R2 ;  /* 0x00000002070075a7 */ /* 0x000ea4000800017f */
[----:B--2---:R-:W-:Y:S05]  /*2aaa0*/  @!P0 BRA `(.L_x_5395) ;  /* 0x00000020004c8947 */ /* 0x004fea0003800000 */
.L_x_5513:
[----:B------:R-:W-:Y:S05]  /*2aab0*/  @!P2 BRA `(.L_x_5396) ;  /* 0x000000000004a947 */ /* 0x000fea0003800000 */
[----:B------:R-:W-:Y:S01]  /*2aac0*/  BPT.TRAP 0x1 ;  /* 0x000000040000795c */ /* 0x000fe20000300000 */
.L_x_5396:
[----:B------:R-:W3:Y:S01]  /*2aad0*/  LDL.LU R4, [R1] ;  /* 0x0000000001047983 */ /* 0x000ee20000300800 */
[----:B------:R-:W-:-:S04]  /*2aae0*/  VIADD R0, R0, 0x36860 ;  /* 0x0003686000007836 */ /* 0x000fc80000000000 */
[----:B---3--:R-:W-:-:S04]  /*2aaf0*/  IMAD R4, R4, 0x8, R0 ;  /* 0x0000000804047824 */ /* 0x008fc800078e0200 */
[----:B------:R-:W3:Y:S02]  /*2ab00*/  SYNCS.PHASECHK.TRANS64.TRYWAIT P0, [R4+URZ], R5 ;  /* 0x00000005040075a7 */ /* 0x000ee4000800017f */
[----:B---3--:R-:W-:Y:S05]  /*2ab10*/  @!P0 BRA `(.L_x_5397) ;  /* 0x0000002000448947 */ /* 0x008fea0003800000 */
.L_x_5514:
[----:B------:R-:W-:-:S07]  /*2ab20*/  LEA R3, R3, R0, 0x3 ;  /* 0x0000000003037211 */ /* 0x000fce00078e18ff */
.L_x_5398:
[----:B----4-:R4:W0:Y:S02]  /*2ab30*/  SYNCS.PHASECHK.TRANS64.TRYWAIT P0, [R3+URZ], R2 ;  /* 0x00000002030075a7 */ /* 0x010824000800017f */
[----:B0-----:R-:W-:Y:S05]  /*2ab40*/  @!P0 NANOSLEEP.SYNCS 0x989680 ;  /* 0x009896800000895d */ /* 0x001fea0003900000 */
[----:B------:R-:W0:Y:S02]  /*2ab50*/  @!P0 SYNCS.PHASECHK.TRANS64 P0, [R3+URZ], R2 ;  /* 0x00000002030085a7 */ /* 0x000e24000800007f */
[----:B0-----:R-:W-:Y:S05]  /*2ab60*/  @!P0 BRA `(.L_x_5398) ;  /* 0xfffffffc00f08947 */ /* 0x001fea000383ffff */
.L_x_5054:
[----:B------:R-:W-:Y:S05]  /*2ab70*/  BSYNC B7 ;  /* 0x0000000000077941 */ /* 0x000fea0003800000 */
.L_x_5051:
[----:B------:R-:W-:Y:S05]  /*2ab80*/  EXIT ;  /* 0x000000000000794d */ /* 0x000fea0003800000 */
.L_x_5072:
[----:B0-----:R0:W1:Y:S02]  /*2ab90*/  SYNCS.PHASECHK.TRANS64.TRYWAIT P5, [R98+URZ+0x36890], R99 ;  /* 0x03689063620075a7 */ /* 0x00106400080a017f */
[----:B-1----:R-:W-:Y:S05]  /*2aba0*/  @!P5 NANOSLEEP.SYNCS 0x989680 ;  /* 0x009896800000d95d */ /* 0x002fea0003900000 */
[----:B------:R-:W1:Y:S02]  /*2abb0*/  @!P5 SYNCS.PHASECHK.TRANS64 P5, [R98+URZ+0x36890], R99 ;  /* 0x036890636200d5a7 */ /* 0x000e6400080a007f */
[----:B-1----:R-:W-:Y:S05]  /*2abc0*/  @!P5 BRA `(.L_x_5072) ;  /* 0xfffffffc00f0d947 */ /* 0x002fea000383ffff */
[----:B------:R-:W-:Y:S05]  /*2abd0*/  BRA `(.L_x_5399) ;  /* 0xfffffd8800fc7947 */ /* 0x000fea000383ffff */
.L_x_5126:
[----:B-1----:R1:W3:Y:S02]  /*2abe0*/  SYNCS.PHASECHK.TRANS64.TRYWAIT P5, [R98+URZ+0x36890], R99 ;  /* 0x03689063620075a7 */ /* 0x0022e400080a017f */
[----:B---3--:R-:W-:Y:S05]  /*2abf0*/  @!P5 NANOSLEEP.SYNCS 0x989680 ;  /* 0x009896800000d95d */ /* 0x008fea0003900000 */
[----:B------:R-:W3:Y:S02]  /*2ac00*/  @!P5 SYNCS.PHASECHK.TRANS64 P5, [R98+URZ+0x36890], R99 ;  /* 0x036890636200d5a7 */ /* 0x000ee400080a007f */
[----:B---3--:R-:W-:Y:S05]  /*2ac10*/  @!P5 BRA `(.L_x_5126) ;  /* 0xfffffffc00f0d947 */ /* 0x008fea000383ffff */
[----:B------:R-:W-:Y:S05]  /*2ac20*/  BRA `(.L_x_5400) ;  /* 0xfffffdbc00887947 */ /* 0x000fea000383ffff */
.L_x_5151:
[----:B-1----:R1:W2:Y:S02]  /*2ac30*/  SYNCS.PHASECHK.TRANS64.TRYWAIT P3, [R98+URZ+0x36890], R99 ;  /* 0x03689063620075a7 */ /* 0x0022a4000806017f */
[----:B--2---:R-:W-:Y:S05]  /*2ac40*/  @!P3 NANOSLEEP.SYNCS 0x989680 ;  /* 0x009896800000b95d */ /* 0x004fea0003900000 */
[----:B------:R-:W2:Y:S02]  /*2ac50*/  @!P3 SYNCS.PHASECHK.TRANS64 P3, [R98+URZ+0x36890], R99 ;  /* 0x036890636200b5a7 */ /* 0x000ea4000806007f */
[----:B--2---:R-:W-:Y:S05]  /*2ac60*/  @!P3 BRA `(.L_x_5151) ;  /* 0xfffffffc00f0b947 */ /* 0x004fea000383ffff */
[----:B------:R-:W-:Y:S05]  /*2ac70*/  BRA `(.L_x_5401) ;  /* 0xfffffdec00b07947 */ /* 0x000fea000383ffff */
.L_x_5157:
[----:B0-----:R0:W1:Y:S02]  /*2ac80*/  SYNCS.PHASECHK.TRANS64.TRYWAIT P2, [R98+URZ+0x368b0], R99 ;  /* 0x0368b063620075a7 */ /* 0x001064000804017f */
[----:B-1----:R-:W-:Y:S05]  /*2ac90*/  @!P2 NANOSLEEP.SYNCS 0x989680 ;  /* 0x009896800000a95d */ /* 0x002fea0003900000 */
[----:B------:R-:W1:Y:S02]  /*2aca0*/  @!P2 SYNCS.PHASECHK.TRANS64 P2, [R98+URZ+0x368b0], R99 ;  /* 0x0368b0636200a5a7 */ /* 0x000e64000804007f */
[----:B-1----:R-:W-:Y:S05]  /*2acb0*/  @!P2 BRA `(.L_x_5157) ;  /* 0xfffffffc00f0a947 */ /* 0x002fea000383ffff */
[----:B------:R-:W-:Y:S05]  /*2acc0*/  BRA `(.L_x_5402) ;  /* 0xfffffdf000c87947 */ /* 0x000fea000383ffff */
.L_x_5179:
        /* <DEDUP_REMOVED lines=8> */
.L_x_5404:
[----:B------:R-:W-:Y:S05]  /*2ad50*/  BSYNC B1 ;  /* 0x0000000000017941 */ /* 0x000fea0003800000 */
.L_x_5403:
[----:B------:R-:W-:Y:S05]  /*2ad60*/  BRA `(.L_x_5405) ;  /* 0xfffffe1000587947 */ /* 0x000fea000383ffff */
.L_x_5180:
        /* <DEDUP_REMOVED lines=8> */
.L_x_5407:
[----:B------:R-:W-:Y:S05]  /*2adf0*/  BSYNC B1 ;  /* 0x0000000000017941 */ /* 0x000fea0003800000 */
.L_x_5406:
[----:B------:R-:W-:Y:S05]  /*2ae00*/  BRA `(.L_x_5408) ;  /* 0xfffffe1000387947 */ /* 0x000fea000383ffff */
.L_x_5181:
        /* <DEDUP_REMOVED lines=8> */
.L_x_5410:
[----:B------:R-:W-:Y:S05]  /*2ae90*/  BSYNC B1 ;  /* 0x0000000000017941 */ /* 0x000fea0003800000 */
.L_x_5409:
[----:B------:R-:W-:Y:S05]  /*2aea0*/  BRA `(.L_x_5411) ;  /* 0xfffffe1000187947 */ /* 0x000fea000383ffff */
.L_x_5182:
        /* <DEDUP_REMOVED lines=8> */
.L_x_5413:
[----:B------:R-:W-:Y:S05]  /*2af30*/  BSYNC B1 ;  /* 0x0000000000017941 */ /* 0x000fea0003800000 */
.L_x_5412:
[----:B------:R-:W-:Y:S05]  /*2af40*/  BRA `(.L_x_5414) ;  /* 0xfffffe0c00f87947 */ /* 0x000fea000383ffff */
.L_x_5183:
        /* <DEDUP_REMOVED lines=8> */
.L_x_5416:
[----:B------:R-:W-:Y:S05]  /*2afd0*/  BSYNC B1 ;  /* 0x0000000000017941 */ /* 0x000fea0003800000 */
.L_x_5415:
[----:B------:R-:W-:Y:S05]  /*2afe0*/  BRA `(.L_x_5417) ;  /* 0xfffffe0c00d87947 */ /* 0x000fea000383ffff */
.L_x_5184:
        /* <DEDUP_REMOVED lines=8> */
.L_x_5419:
[----:B------:R-:W-:Y:S05]  /*2b070*/  BSYNC B1 ;  /* 0x0000000000017941 */ /* 0x000fea0003800000 */
.L_x_5418:
[----:B------:R-:W-:Y:S05]  /*2b080*/  BRA `(.L_x_5420) ;  /* 0xfffffe0c00bc7947 */ /* 0x000fea000383ffff */
.L_x_5185:
        /* <DEDUP_REMOVED lines=8> */
.L_x_5422:
[----:B------:R-:W-:Y:S05]  /*2b110*/  BSYNC B1 ;  /* 0x0000000000017941 */ /* 0x000fea0003800000 */
.L_x_5421:
[----:B------:R-:W-:Y:S05]  /*2b120*/  BRA `(.L_x_5423) ;  /* 0xfffffe0c00a07947 */ /* 0x000fea000383ffff */
.L_x_5186:
        /* <DEDUP_REMOVED lines=8> */
.L_x_5425:
[----:B------:R-:W-:Y:S05]  /*2b1b0*/  BSYNC B1 ;  /* 0x0000000000017941 */ /* 0x000fea0003800000 */
.L_x_5424:
[----:B------:R-:W-:Y:S05]  /*2b1c0*/  BRA `(.L_x_5426) ;  /* 0xfffffe0c00847947 */ /* 0x000fea000383ffff */
.L_x_5188:
[----:B0-----:R0:W1:Y:S02]  /*2b1d0*/  SYNCS.PHASECHK.TRANS64.TRYWAIT P2, [R18+URZ+0x36800], R5 ;  /* 0x03680005120075a7 */ /* 0x001064000804017f */
[----:B-1----:R-:W-:Y:S05]  /*2b1e0*/  @!P2 NANOSLEEP.SYNCS 0x989680 ;  /* 0x009896800000a95d */ /* 0x002fea0003900000 */
[----:B------:R-:W1:Y:S02]  /*2b1f0*/  @!P2 SYNCS.PHASECHK.TRANS64 P2, [R18+URZ+0x36800], R5 ;  /* 0x036800051200a5a7 */ /* 0x000e64000804007f */
[----:B-1----:R-:W-:Y:S05]  /*2b200*/  @!P2 BRA `(.L_x_5188) ;  /* 0xfffffffc00f0a947 */ /* 0x002fea000383ffff */
[----:B------:R-:W-:Y:S05]  /*2b210*/  BRA `(.L_x_5427) ;  /* 0xfffffe0c00e87947 */ /* 0x000fea000383ffff */
.L_x_5216:
        /* <DEDUP_REMOVED lines=8> */
.L_x_5429:
[----:B------:R-:W-:Y:S05]  /*2b2a0*/  BSYNC B1 ;  /* 0x0000000000017941 */ /* 0x000fea0003800000 */
.L_x_5428:
[----:B------:R-:W-:Y:S05]  /*2b2b0*/  BRA `(.L_x_5430) ;  /* 0xfffffe3c00687947 */ /* 0x000fea000383ffff */
.L_x_5217:
        /* <DEDUP_REMOVED lines=8> */
.L_x_5432:
[----:B------:R-:W-:Y:S05]  /*2b340*/  BSYNC B1 ;  /* 0x0000000000017941 */ /* 0x000fea0003800000 */
.L_x_5431:
[----:B------:R-:W-:Y:S05]  /*2b350*/  BRA `(.L_x_5433) ;  /* 0xfffffe3c00487947 */ /* 0x000fea000383ffff */
.L_x_5218:
        /* <DEDUP_REMOVED lines=8> */
.L_x_5435:
[----:B------:R-:W-:Y:S05]  /*2b3e0*/  BSYNC B1 ;  /* 0x0000000000017941 */ /* 0x000fea0003800000 */
.L_x_5434:
[----:B------:R-:W-:Y:S05]  /*2b3f0*/  BRA `(.L_x_5436) ;  /* 0xfffffe3c00287947 */ /* 0x000fea000383ffff */
.L_x_5219:
        /* <DEDUP_REMOVED lines=8> */
.L_x_5438:
[----:B------:R-:W-:Y:S05]  /*2b480*/  BSYNC B1 ;  /* 0x0000000000017941 */ /* 0x000fea0003800000 */
.L_x_5437:
[----:B------:R-:W-:Y:S05]  /*2b490*/  BRA `(.L_x_5439) ;  /* 0xfffffe3c00087947 */ /* 0x000fea000383ffff */
.L_x_5220:
        /* <DEDUP_REMOVED lines=8> */
.L_x_5441:
[----:B------:R-:W-:Y:S05]  /*2b520*/  BSYNC B1 ;  /* 0x0000000000017941 */ /* 0x000fea0003800000 */
.L_x_5440:
[----:B------:R-:W-:Y:S05]  /*2b530*/  BRA `(.L_x_5442) ;  /* 0xfffffe3800e87947 */ /* 0x000fea000383ffff */
.L_x_5221:
        /* <DEDUP_REMOVED lines=8> */
.L_x_5444:
[----:B------:R-:W-:Y:S05]  /*2b5c0*/  BSYNC B1 ;  /* 0x0000000000017941 */ /* 0x000fea0003800000 */
.L_x_5443:
[----:B------:R-:W-:Y:S05]  /*2b5d0*/  BRA `(.L_x_5445) ;  /* 0xfffffe3800cc7947 */ /* 0x000fea000383ffff */
.L_x_5222:
        /* <DEDUP_REMOVED lines=8> */
.L_x_5447:
[----:B------:R-:W-:Y:S05]  /*2b660*/  BSYNC B1 ;  /* 0x0000000000017941 */ /* 0x000fea0003800000 */
.L_x_5446:
[----:B------:R-:W-:Y:S05]  /*2b670*/  BRA `(.L_x_5448) ;  /* 0xfffffe3800b07947 */ /* 0x000fea000383ffff */
.L_x_5223:
        /* <DEDUP_REMOVED lines=8> */
.L_x_5450:
[----:B------:R-:W-:Y:S05]  /*2b700*/  BSYNC B1 ;  /* 0x0000000000017941 */ /* 0x000fea0003800000 */
.L_x_5449:
[----:B------:R-:W-:Y:S05]  /*2b710*/  BRA `(.L_x_5451) ;  /* 0xfffffe3800947947 */ /* 0x000fea000383ffff */
.L_x_5225:
[----:B0-----:R0:W1:Y:S02]  /*2b720*/  SYNCS.PHASECHK.TRANS64.TRYWAIT P2, [R18+URZ+0x36800], R9 ;  /* 0x03680009120075a7 */ /* 0x001064000804017f */
[----:B-1----:R-:W-:Y:S05]  /*2b730*/  @!P2 NANOSLEEP.SYNCS 0x989680 ;  /* 0x009896800000a95d */ /* 0x002fea0003900000 */
[----:B------:R-:W1:Y:S02]  /*2b740*/  @!P2 SYNCS.PHASECHK.TRANS64 P2, [R18+URZ+0x36800], R9 ;  /* 0x036800091200a5a7 */ /* 0x000e64000804007f */
[----:B-1----:R-:W-:Y:S05]  /*2b750*/  @!P2 BRA `(.L_x_5225) ;  /* 0xfffffffc00f0a947 */ /* 0x002fea000383ffff */
[----:B------:R-:W-:Y:S05]  /*2b760*/  BRA `(.L_x_5452) ;  /* 0xfffffe3800f47947 */ /* 0x000fea000383ffff */
.L_x_5239:
[----:B-1----:R1:W2:Y:S02]  /*2b770*/  SYNCS.PHASECHK.TRANS64.TRYWAIT P2, [R6+URZ+0x36830], R3 ;  /* 0x03683003060075a7 */ /* 0x0022a4000804017f */
[----:B--2---:R-:W-:Y:S05]  /*2b780*/  @!P2 NANOSLEEP.SYNCS 0x989680 ;  /* 0x009896800000a95d */ /* 0x004fea0003900000 */
[----:B------:R-:W2:Y:S02]  /*2b790*/  @!P2 SYNCS.PHASECHK.TRANS64 P2, [R6+URZ+0x36830], R3 ;  /* 0x036830030600a5a7 */ /* 0x000ea4000804007f */
[----:B--2---:R-:W-:Y:S05]  /*2b7a0*/  @!P2 BRA `(.L_x_5239) ;  /* 0xfffffffc00f0a947 */ /* 0x004fea000383ffff */
[----:B------:R-:W-:Y:S05]  /*2b7b0*/  BRA `(.L_x_5238) ;  /* 0xfffffe6000bc7947 */ /* 0x000fea000383ffff */
.L_x_5246:
[----:B-1----:R1:W2:Y:S02]  /*2b7c0*/  SYNCS.PHASECHK.TRANS64.TRYWAIT P2, [R13+URZ+0x36830], R4 ;  /* 0x036830040d0075a7 */ /* 0x0022a4000804017f */
[----:B--2---:R-:W-:Y:S05]  /*2b7d0*/  @!P2 NANOSLEEP.SYNCS 0x989680 ;  /* 0x009896800000a95d */ /* 0x004fea0003900000 */
[----:B------:R-:W2:Y:S02]  /*2b7e0*/  @!P2 SYNCS.PHASECHK.TRANS64 P2, [R13+URZ+0x36830], R4 ;  /* 0x036830040d00a5a7 */ /* 0x000ea4000804007f */
[----:B--2---:R-:W-:Y:S05]  /*2b7f0*/  @!P2 BRA `(.L_x_5246) ;  /* 0xfffffffc00f0a947 */ /* 0x004fea000383ffff */
[----:B------:R-:W-:Y:S05]  /*2b800*/  BRA `(.L_x_5245) ;  /* 0xfffffeb400ec7947 */ /* 0x000fea000383ffff */
.L_x_5251:
[----:B-1----:R1:W2:Y:S02]  /*2b810*/  SYNCS.PHASECHK.TRANS64.TRYWAIT P2, [R11+URZ+0x36850], R0 ;  /* 0x036850000b0075a7 */ /* 0x0022a4000804017f */
[----:B--2---:R-:W-:Y:S05]  /*2b820*/  @!P2 NANOSLEEP.SYNCS 0x989680 ;  /* 0x009896800000a95d */ /* 0x004fea0003900000 */
[----:B------:R-:W2:Y:S02]  /*2b830*/  @!P2 SYNCS.PHASECHK.TRANS64 P2, [R11+URZ+0x36850], R0 ;  /* 0x036850000b00a5a7 */ /* 0x000ea4000804007f */
[----:B--2---:R-:W-:Y:S05]  /*2b840*/  @!P2 BRA `(.L_x_5251) ;  /* 0xfffffffc00f0a947 */ /* 0x004fea000383ffff */
[----:B------:R-:W-:Y:S05]  /*2b850*/  BRA `(.L_x_5250) ;  /* 0xfffffeec00887947 */ /* 0x000fea000383ffff */
.L_x_5259:
[----:B-1----:R1:W2:Y:S02]  /*2b860*/  SYNCS.PHASECHK.TRANS64.TRYWAIT P2, [R4+URZ+0x36830], R5 ;  /* 0x03683005040075a7 */ /* 0x0022a4000804017f */
[----:B--2---:R-:W-:Y:S05]  /*2b870*/  @!P2 NANOSLEEP.SYNCS 0x989680 ;  /* 0x009896800000a95d */ /* 0x004fea0003900000 */
[----:B------:R-:W2:Y:S02]  /*2b880*/  @!P2 SYNCS.PHASECHK.TRANS64 P2, [R4+URZ+0x36830], R5 ;  /* 0x036830050400a5a7 */ /* 0x000ea4000804007f */
[----:B--2---:R-:W-:Y:S05]  /*2b890*/  @!P2 BRA `(.L_x_5259) ;  /* 0xfffffffc00f0a947 */ /* 0x004fea000383ffff */
[----:B------:R-:W-:Y:S05]  /*2b8a0*/  BRA `(.L_x_5258) ;  /* 0xffffff0c00207947 */ /* 0x000fea000383ffff */
.L_x_5264:
[----:B-1----:R1:W2:Y:S02]  /*2b8b0*/  SYNCS.PHASECHK.TRANS64.TRYWAIT P2, [R11+URZ+0x36850], R0 ;  /* 0x036850000b0075a7 */ /* 0x0022a4000804017f */
[----:B--2---:R-:W-:Y:S05]  /*2b8c0*/  @!P2 NANOSLEEP.SYNCS 0x989680 ;  /* 0x009896800000a95d */ /* 0x004fea0003900000 */
[----:B------:R-:W2:Y:S02]  /*2b8d0*/  @!P2 SYNCS.PHASECHK.TRANS64 P2, [R11+URZ+0x36850], R0 ;  /* 0x036850000b00a5a7 */ /* 0x000ea4000804007f */
[----:B--2---:R-:W-:Y:S05]  /*2b8e0*/  @!P2 BRA `(.L_x_5264) ;  /* 0xfffffffc00f0a947 */ /* 0x004fea000383ffff */
[----:B------:R-:W-:Y:S05]  /*2b8f0*/  BRA `(.L_x_5263) ;  /* 0xffffff4000bc7947 */ /* 0x000fea000383ffff */
.L_x_5270:
[----:B-1----:R1:W2:Y:S02]  /*2b900*/  SYNCS.PHASECHK.TRANS64.TRYWAIT P0, [R11+URZ+0x36850], R2 ;  /* 0x036850020b0075a7 */ /* 0x0022a4000800017f */
[----:B--2---:R-:W-:Y:S05]  /*2b910*/  @!P0 NANOSLEEP.SYNCS 0x989680 ;  /* 0x009896800000895d */ /* 0x004fea0003900000 */
[----:B------:R-:W2:Y:S02]  /*2b920*/  @!P0 SYNCS.PHASECHK.TRANS64 P0, [R11+URZ+0x36850], R2 ;  /* 0x036850020b0085a7 */ /* 0x000ea4000800007f */
[----:B--2---:R-:W-:Y:S05]  /*2b930*/  @!P0 BRA `(.L_x_5270) ;  /* 0xfffffffc00f08947 */ /* 0x004fea000383ffff */
[----:B------:R-:W-:Y:S05]  /*2b940*/  BRA `(.L_x_5269) ;  /* 0xffffff5c00b87947 */ /* 0x000fea000383ffff */
.L_x_5304:
        /* <DEDUP_REMOVED lines=11> */
.L_x_5454:
[----:B------:R-:W-:Y:S05]  /*2ba00*/  BSYNC B1 ;  /* 0x0000000000017941 */ /* 0x000fea0003800000 */
.L_x_5453:
[----:B------:R-:W-:Y:S05]  /*2ba10*/  BRA `(.L_x_5455) ;  /* 0xffffffa000987947 */ /* 0x000fea000383ffff */
.L_x_5305:
[----:B------:R-:W-:Y:S01]  /*2ba20*/  BSSY B1, `(.L_x_5456) ;  /* 0x0000006000017945 */ /* 0x000fe20003800000 */
[----:B------:R-:W-:-:S07]  /*2ba30*/  MOV R15, 0xffffffff ;  /* 0xffffffff000f7802 */ /* 0x000fce0000000f00 */
[----:B------:R-:W-:Y:S05]  /*2ba40*/  WARPSYNC.COLLECTIVE R15, `(.L_x_5457) ;  /* 0x000000000f0c7348 */ /* 0x000fea0003c00000 */
[----:B------:R-:W-:Y:S02]  /*2ba50*/  ELECT P6, UR62, PT ;  /* 0x00000000003e782f */ /* 0x000fe400038c0000 */
[----:B------:R-:W-:Y:S01]  /*2ba60*/  MOV R14, UR62 ;  /* 0x0000003e000e7c02 */ /* 0x000fe20008000f00 */
[----:B------:R-:W-:Y:S10]  /*2ba70*/  ENDCOLLECTIVE ;  /* 0x000000000000791b */ /* 0x000ff40003800000 */
.L_x_5457:
[----:B------:R-:W-:Y:S05]  /*2ba80*/  BSYNC B1 ;  /* 0x0000000000017941 */ /* 0x000fea0003800000 */
.L_x_5456:
[----:B------:R-:W-:Y:S05]  /*2ba90*/  BRA `(.L_x_5458) ;  /* 0xffffffa000847947 */ /* 0x000fea000383ffff */
.L_x_5307:
[----:B0-----:R0:W1:Y:S02]  /*2baa0*/  SYNCS.PHASECHK.TRANS64.TRYWAIT P0, [R9+URZ+0x36820], R5 ;  /* 0x03682005090075a7 */ /* 0x001064000800017f */
[----:B-1----:R-:W-:Y:S05]  /*2bab0*/  @!P0 NANOSLEEP.SYNCS 0x989680 ;  /* 0x009896800000895d */ /* 0x002fea0003900000 */
[----:B------:R-:W1:Y:S02]  /*2bac0*/  @!P0 SYNCS.PHASECHK.TRANS64 P0, [R9+URZ+0x36820], R5 ;  /* 0x03682005090085a7 */ /* 0x000e64000800007f */
[----:B-1----:R-:W-:Y:S05]  /*2bad0*/  @!P0 BRA `(.L_x_5307) ;  /* 0xfffffffc00f08947 */ /* 0x002fea000383ffff */
[----:B------:R-:W-:Y:S05]  /*2bae0*/  BRA `(.L_x_5459) ;  /* 0xffffffa000a07947 */ /* 0x000fea000383ffff */
.L_x_5310:
[----:B0-----:R0:W1:Y:S02]  /*2baf0*/  SYNCS.PHASECHK.TRANS64.TRYWAIT P0, [R5+URZ+0x368a0], R8 ;  /* 0x0368a008050075a7 */ /* 0x001064000800017f */
[----:B-1----:R-:W-:Y:S05]  /*2bb00*/  @!P0 NANOSLEEP.SYNCS 0x989680 ;  /* 0x009896800000895d */ /* 0x002fea0003900000 */
[----:B------:R-:W1:Y:S02]  /*2bb10*/  @!P0 SYNCS.PHASECHK.TRANS64 P0, [R5+URZ+0x368a0], R8 ;  /* 0x0368a008050085a7 */ /* 0x000e64000800007f */
[----:B-1----:R-:W-:Y:S05]  /*2bb20*/  @!P0 BRA `(.L_x_5310) ;  /* 0xfffffffc00f08947 */ /* 0x002fea000383ffff */
[----:B------:R-:W-:Y:S05]  /*2bb30*/  BRA `(.L_x_5460) ;  /* 0xffffffa000b07947 */ /* 0x000fea000383ffff */
.L_x_5312:
[----:B-1----:R1:W2:Y:S02]  /*2bb40*/  SYNCS.PHASECHK.TRANS64.TRYWAIT P0, [R5+URZ+0x368c0], R8 ;  /* 0x0368c008050075a7 */ /* 0x0022a4000800017f */
[----:B--2---:R-:W-:Y:S05]  /*2bb50*/  @!P0 NANOSLEEP.SYNCS 0x989680 ;  /* 0x009896800000895d */ /* 0x004fea0003900000 */
[----:B------:R-:W2:Y:S02]  /*2bb60*/  @!P0 SYNCS.PHASECHK.TRANS64 P0, [R5+URZ+0x368c0], R8 ;  /* 0x0368c008050085a7 */ /* 0x000ea4000800007f */
[----:B--2---:R-:W-:Y:S05]  /*2bb70*/  @!P0 BRA `(.L_x_5312) ;  /* 0xfffffffc00f08947 */ /* 0x004fea000383ffff */
[----:B------:R-:W-:Y:S05]  /*2bb80*/  BRA `(.L_x_5461) ;  /* 0xffffffa4003c7947 */ /* 0x000fea000383ffff */
.L_x_5316:
[----:B0-----:R0:W1:Y:S02]  /*2bb90*/  SYNCS.PHASECHK.TRANS64.TRYWAIT P0, [R6+URZ+0x368a0], R7 ;  /* 0x0368a007060075a7 */ /* 0x001064000800017f */
[----:B-1----:R-:W-:Y:S05]  /*2bba0*/  @!P0 NANOSLEEP.SYNCS 0x989680 ;  /* 0x009896800000895d */ /* 0x002fea0003900000 */
[----:B------:R-:W1:Y:S02]  /*2bbb0*/  @!P0 SYNCS.PHASECHK.TRANS64 P0, [R6+URZ+0x368a0], R7 ;  /* 0x0368a007060085a7 */ /* 0x000e64000800007f */
[----:B-1----:R-:W-:Y:S05]  /*2bbc0*/  @!P0 BRA `(.L_x_5316) ;  /* 0xfffffffc00f08947 */ /* 0x002fea000383ffff */
[----:B------:R-:W-:Y:S05]  /*2bbd0*/  BRA `(.L_x_5462) ;  /* 0xffffffa800107947 */ /* 0x000fea000383ffff */
.L_x_5318:
[----:B-1----:R1:W2:Y:S02]  /*2bbe0*/  SYNCS.PHASECHK.TRANS64.TRYWAIT P1, [R6+URZ+0x368c0], R7 ;  /* 0x0368c007060075a7 */ /* 0x0022a4000802017f */
[----:B--2---:R-:W-:Y:S05]  /*2bbf0*/  @!P1 NANOSLEEP.SYNCS 0x989680 ;  /* 0x009896800000995d */ /* 0x004fea0003900000 */
[----:B------:R-:W2:Y:S02]  /*2bc00*/  @!P1 SYNCS.PHASECHK.TRANS64 P1, [R6+URZ+0x368c0], R7 ;  /* 0x0368c007060095a7 */ /* 0x000ea4000802007f */
[----:B--2---:R-:W-:Y:S05]  /*2bc10*/  @!P1 BRA `(.L_x_5318) ;  /* 0xfffffffc00f09947 */ /* 0x004fea000383ffff */
[----:B------:R-:W-:Y:S05]  /*2bc20*/  BRA `(.L_x_5463) ;  /* 0xffffffa800947947 */ /* 0x000fea000383ffff */
.L_x_5330:
        /* <DEDUP_REMOVED lines=11> */
.L_x_5465:
[----:B------:R-:W-:Y:S05]  /*2bce0*/  BSYNC B0 ;  /* 0x0000000000007941 */ /* 0x000fea0003800000 */
.L_x_5464:
[----:B------:R-:W-:Y:S05]  /*2bcf0*/  BRA `(.L_x_5466) ;  /* 0xffffffb400a47947 */ /* 0x000fea000383ffff */
.L_x_5331:
[----:B------:R-:W-:Y:S01]  /*2bd00*/  BSSY B0, `(.L_x_5467) ;  /* 0x0000006000007945 */ /* 0x000fe20003800000 */
[----:B------:R-:W-:-:S07]  /*2bd10*/  IMAD.MOV.U32 R15, RZ, RZ, -0x1 ;  /* 0xffffffffff0f7424 */ /* 0x000fce00078e00ff */
[----:B------:R-:W-:Y:S05]  /*2bd20*/  WARPSYNC.COLLECTIVE R15, `(.L_x_5468) ;  /* 0x000000000f0c7348 */ /* 0x000fea0003c00000 */
[----:B------:R-:W-:Y:S02]  /*2bd30*/  ELECT P6, UR62, PT ;  /* 0x00000000003e782f */ /* 0x000fe400038c0000 */
[----:B------:R-:W-:Y:S01]  /*2bd40*/  MOV R14, UR62 ;  /* 0x0000003e000e7c02 */ /* 0x000fe20008000f00 */
[----:B------:R-:W-:Y:S10]  /*2bd50*/  ENDCOLLECTIVE ;  /* 0x000000000000791b */ /* 0x000ff40003800000 */
.L_x_5468:
[----:B------:R-:W-:Y:S05]  /*2bd60*/  BSYNC B0 ;  /* 0x0000000000007941 */ /* 0x000fea0003800000 */
.L_x_5467:
[----:B------:R-:W-:Y:S05]  /*2bd70*/  BRA `(.L_x_5469) ;  /* 0xffffffb400947947 */ /* 0x000fea000383ffff */
.L_x_5334:
[----:B0-----:R0:W1:Y:S02]  /*2bd80*/  SYNCS.PHASECHK.TRANS64.TRYWAIT P0, [R7+URZ+0x36840], R10 ;  /* 0x0368400a070075a7 */ /* 0x001064000800017f */
[----:B-1----:R-:W-:Y:S05]  /*2bd90*/  @!P0 NANOSLEEP.SYNCS 0x989680 ;  /* 0x009896800000895d */ /* 0x002fea0003900000 */
[----:B------:R-:W1:Y:S02]  /*2bda0*/  @!P0 SYNCS.PHASECHK.TRANS64 P0, [R7+URZ+0x36840], R10 ;  /* 0x0368400a070085a7 */ /* 0x000e64000800007f */
[----:B-1----:R-:W-:Y:S05]  /*2bdb0*/  @!P0 BRA `(.L_x_5334) ;  /* 0xfffffffc00f08947 */ /* 0x002fea000383ffff */
[----:B------:R-:W-:Y:S05]  /*2bdc0*/  BRA `(.L_x_5470) ;  /* 0xffffffb400f87947 */ /* 0x000fea000383ffff */
.L_x_5337:
        /* <DEDUP_REMOVED lines=8> */
.L_x_5345:
[----:B0-----:R0:W1:Y:S02]  /*2be50*/  SYNCS.PHASECHK.TRANS64.TRYWAIT P0, [R8+URZ+0x36840], R9 ;  /* 0x03684009080075a7 */ /* 0x001064000800017f */
[----:B-1----:R-:W-:Y:S05]  /*2be60*/  @!P0 NANOSLEEP.SYNCS 0x989680 ;  /* 0x009896800000895d */ /* 0x002fea0003900000 */
[----:B------:R-:W1:Y:S02]  /*2be70*/  @!P0 SYNCS.PHASECHK.TRANS64 P0, [R8+URZ+0x36840], R9 ;  /* 0x03684009080085a7 */ /* 0x000e64000800007f */
[----:B-1----:R-:W-:Y:S05]  /*2be80*/  @!P0 BRA `(.L_x_5345) ;  /* 0xfffffffc00f08947 */ /* 0x002fea000383ffff */
[----:B------:R-:W-:Y:S05]  /*2be90*/  BRA `(.L_x_5472) ;  /* 0xffffffbc00f87947 */ /* 0x000fea000383ffff */
.L_x_5347:
[----:B0-----:R0:W1:Y:S02]  /*2bea0*/  SYNCS.PHASECHK.TRANS64.TRYWAIT P0, [R8+URZ+0x36860], R9 ;  /* 0x03686009080075a7 */ /* 0x001064000800017f */
[----:B-1----:R-:W-:Y:S05]  /*2beb0*/  @!P0 NANOSLEEP.SYNCS 0x989680 ;  /* 0x009896800000895d */ /* 0x002fea0003900000 */
[----:B------:R-:W1:Y:S02]  /*2bec0*/  @!P0 SYNCS.PHASECHK.TRANS64 P0, [R8+URZ+0x36860], R9 ;  /* 0x03686009080085a7 */ /* 0x000e64000800007f */
[----:B-1----:R-:W-:Y:S05]  /*2bed0*/  @!P0 BRA `(.L_x_5347) ;  /* 0xfffffffc00f08947 */ /* 0x002fea000383ffff */
[----:B------:R-:W-:Y:S05]  /*2bee0*/  BRA `(.L_x_5473) ;  /* 0xffffffc000a47947 */ /* 0x000fea000383ffff */
.L_x_5353:
[----:B-1----:R1:W2:Y:S02]  /*2bef0*/  SYNCS.PHASECHK.TRANS64.TRYWAIT P0, [R2+URZ+0x36840], R3 ;  /* 0x03684003020075a7 */ /* 0x0022a4000800017f */
[----:B--2---:R-:W-:Y:S05]  /*2bf00*/  @!P0 NANOSLEEP.SYNCS 0x989680 ;  /* 0x009896800000895d */ /* 0x004fea0003900000 */
[----:B------:R-:W2:Y:S02]  /*2bf10*/  @!P0 SYNCS.PHASECHK.TRANS64 P0, [R2+URZ+0x36840], R3 ;  /* 0x03684003020085a7 */ /* 0x000ea4000800007f */
[----:B--2---:R-:W-:Y:S05]  /*2bf20*/  @!P0 BRA `(.L_x_5353) ;  /* 0xfffffffc00f08947 */ /* 0x004fea000383ffff */
[----:B------:R-:W-:Y:S05]  /*2bf30*/  BRA `(.L_x_5474) ;  /* 0xffffffc800107947 */ /* 0x000fea000383ffff */
.L_x_5355:
[----:B0-----:R0:W1:Y:S02]  /*2bf40*/  SYNCS.PHASECHK.TRANS64.TRYWAIT P0, [R2+URZ+0x36860], R3 ;  /* 0x03686003020075a7 */ /* 0x001064000800017f */
[----:B-1----:R-:W-:Y:S05]  /*2bf50*/  @!P0 NANOSLEEP.SYNCS 0x989680 ;  /* 0x009896800000895d */ /* 0x002fea0003900000 */
[----:B------:R-:W1:Y:S02]  /*2bf60*/  @!P0 SYNCS.PHASECHK.TRANS64 P0, [R2+URZ+0x36860], R3 ;  /* 0x03686003020085a7 */ /* 0x000e64000800007f */
[----:B-1----:R-:W-:Y:S05]  /*2bf70*/  @!P0 BRA `(.L_x_5355) ;  /* 0xfffffffc00f08947 */ /* 0x002fea000383ffff */
[----:B------:R-:W-:Y:S05]  /*2bf80*/  BRA `(.L_x_5475) ;  /* 0xffffffc800bc7947 */ /* 0x000fea000383ffff */
.L_x_5361:
[----:B--2---:R2:W3:Y:S02]  /*2bf90*/  SYNCS.PHASECHK.TRANS64.TRYWAIT P0, [R2+URZ+0x36840], R3 ;  /* 0x03684003020075a7 */ /* 0x0044e4000800017f */
[----:B---3--:R-:W-:Y:S05]  /*2bfa0*/  @!P0 NANOSLEEP.SYNCS 0x989680 ;  /* 0x009896800000895d */ /* 0x008fea0003900000 */
[----:B------:R-:W3:Y:S02]  /*2bfb0*/  @!P0 SYNCS.PHASECHK.TRANS64 P0, [R2+URZ+0x36840], R3 ;  /* 0x03684003020085a7 */ /* 0x000ee4000800007f */
[----:B---3--:R-:W-:Y:S05]  /*2bfc0*/  @!P0 BRA `(.L_x_5361) ;  /* 0xfffffffc00f08947 */ /* 0x008fea000383ffff */
[----:B------:R-:W-:Y:S05]  /*2bfd0*/  BRA `(.L_x_5476) ;  /* 0xffffffd000087947 */ /* 0x000fea000383ffff */
.L_x_5363:
[----:B0-----:R0:W1:Y:S02]  /*2bfe0*/  SYNCS.PHASECHK.TRANS64.TRYWAIT P0, [R2+URZ+0x36860], R9 ;  /* 0x03686009020075a7 */ /* 0x001064000800017f */
[----:B-1----:R-:W-:Y:S05]  /*2bff0*/  @!P0 NANOSLEEP.SYNCS 0x989680 ;  /* 0x009896800000895d */ /* 0x002fea0003900000 */
[----:B------:R-:W1:Y:S02]  /*2c000*/  @!P0 SYNCS.PHASECHK.TRANS64 P0, [R2+URZ+0x36860], R9 ;  /* 0x03686009020085a7 */ /* 0x000e64000800007f */
[----:B-1----:R-:W-:Y:S05]  /*2c010*/  @!P0 BRA `(.L_x_5363) ;  /* 0xfffffffc00f08947 */ /* 0x002fea000383ffff */
[----:B------:R-:W-:Y:S05]  /*2c020*/  BRA `(.L_x_5477) ;  /* 0xffffffd000b07947 */ /* 0x000fea000383ffff */
.L_x_5371:
[----:B-1----:R1:W2:Y:S02]  /*2c030*/  SYNCS.PHASECHK.TRANS64.TRYWAIT P0, [R3+URZ+0x36860], R0 ;  /* 0x03686000030075a7 */ /* 0x0022a4000800017f */
[----:B--2---:R-:W-:Y:S05]  /*2c040*/  @!P0 NANOSLEEP.SYNCS 0x989680 ;  /* 0x009896800000895d */ /* 0x004fea0003900000 */
[----:B------:R-:W2:Y:S02]  /*2c050*/  @!P0 SYNCS.PHASECHK.TRANS64 P0, [R3+URZ+0x36860], R0 ;  /* 0x03686000030085a7 */ /* 0x000ea4000800007f */
[----:B--2---:R-:W-:Y:S05]  /*2c060*/  @!P0 BRA `(.L_x_5371) ;  /* 0xfffffffc00f08947 */ /* 0x004fea000383ffff */
[----:B------:R-:W-:Y:S05]  /*2c070*/  BRA `(.L_x_5478) ;  /* 0xffffffd400e07947 */ /* 0x000fea000383ffff */
.L_x_5374:
        /* <DEDUP_REMOVED lines=8> */
.L_x_5480:
[----:B------:R-:W-:Y:S05]  /*2c100*/  BSYNC B0 ;  /* 0x0000000000007941 */ /* 0x000fea0003800000 */
.L_x_5479:
        /* <DEDUP_REMOVED lines=8> */
.L_x_5481:
[----:B------:R-:W-:Y:S01]  /*2c190*/  MOV R16, R14 ;  /* 0x0000000e00107202 */ /* 0x000fe20000000f00 */
[----:B------:R-:W-:Y:S06]  /*2c1a0*/  BRA `(.L_x_5482) ;  /* 0xffffffd8008c7947 */ /* 0x000fec000383ffff */
.L_x_5377:
        /* <DEDUP_REMOVED lines=8> */
.L_x_5484:
[----:B------:R-:W-:Y:S05]  /*2c230*/  BSYNC B0 ;  /* 0x0000000000007941 */ /* 0x000fea0003800000 */
.L_x_5483:
        /* <DEDUP_REMOVED lines=10> */
.L_x_5485:
        /* <DEDUP_REMOVED lines=8> */
.L_x_5486:
        /* <DEDUP_REMOVED lines=8> */
.L_x_5487:
        /* <DEDUP_REMOVED lines=8> */
.L_x_5488:
        /* <DEDUP_REMOVED lines=8> */
.L_x_5489:
[----:B------:R-:W-:Y:S05]  /*2c4e0*/  BRA `(.L_x_5490) ;  /* 0xffffffd800507947 */ /* 0x000fea000383ffff */
.L_x_5382:
[----:B------:R-:W-:Y:S01]  /*2c4f0*/  BSSY B0, `(.L_x_5491) ;  /* 0x0000008000007945 */ /* 0x000fe20003800000 */
[----:B-----5:R-:W-:Y:S01]  /*2c500*/  IMAD.MOV.U32 R13, RZ, RZ, R17 ;  /* 0x000000ffff0d7224 */ /* 0x020fe200078e0011 */
[----:B------:R-:W-:Y:S01]  /*2c510*/  MOV R11, RZ ;  /* 0x000000ff000b7202 */ /* 0x000fe20000000f00 */
[----:B------:R-:W-:Y:S02]  /*2c520*/  IMAD.MOV.U32 R12, RZ, RZ, 0x1 ;  /* 0x00000001ff0c7424 */ /* 0x000fe400078e00ff */
[----:B------:R-:W-:-:S07]  /*2c530*/  IMAD.MOV.U32 R15, RZ, RZ, -0x1 ;  /* 0xffffffffff0f7424 */ /* 0x000fce00078e00ff */
[----:B01----:R-:W-:Y:S05]  /*2c540*/  WARPSYNC.COLLECTIVE R15, `(.L_x_5492) ;  /* 0x000000000f087348 */ /* 0x003fea0003c00000 */
[----:B------:R2:W3:Y:S02]  /*2c550*/  SHFL.UP P6, R14, R13, R12, R11 ;  /* 0x0400000c0d0e7389 */ /* 0x0004e400000c000b */
[----:B0123--:R-:W-:Y:S01]  /*2c560*/  ENDCOLLECTIVE ;  /* 0x000000000000791b */ /* 0x00ffe20003800000 */
.L_x_5492:
[----:B------:R-:W-:Y:S05]  /*2c570*/  BSYNC B0 ;  /* 0x0000000000007941 */ /* 0x000fea0003800000 */
.L_x_5491:
        /* <DEDUP_REMOVED lines=10> */
.L_x_5493:
        /* <DEDUP_REMOVED lines=8> */
.L_x_5494:
        /* <DEDUP_REMOVED lines=8> */
.L_x_5495:
        /* <DEDUP_REMOVED lines=8> */
.L_x_5496:
        /* <DEDUP_REMOVED lines=8> */
.L_x_5497:
[----:B------:R-:W-:Y:S05]  /*2c820*/  BRA `(.L_x_5498) ;  /* 0xffffffd800347947 */ /* 0x000fea000383ffff */
.L_x_5384:
[----:B------:R-:W-:Y:S01]  /*2c830*/  BSSY B0, `(.L_x_5499) ;  /* 0x0000006000007945 */ /* 0x000fe20003800000 */
[----:B------:R-:W-:Y:S01]  /*2c840*/  PLOP3.LUT P6, PT, P6, PT, PT, 0x8, 0x0 ;  /* 0x000000000000781c */ /* 0x000fe200037ce170 */
[----:B------:R-:W-:-:S12]  /*2c850*/  IMAD.MOV.U32 R15, RZ, RZ, -0x1 ;  /* 0xffffffffff0f7424 */ /* 0x000fd800078e00ff */
[----:B0-----:R-:W-:Y:S05]  /*2c860*/  WARPSYNC.COLLECTIVE R15, `(.L_x_5500) ;  /* 0x000000000f087348 */ /* 0x001fea0003c00000 */
[----:B------:R-:W-:Y:S01]  /*2c870*/  VOTE.ANY R14, PT, P6 ;  /* 0x00000000000e7806 */ /* 0x000fe200030e0100 */
[----:B0-----:R-:W-:Y:S06]  /*2c880*/  ENDCOLLECTIVE ;  /* 0x000000000000791b */ /* 0x001fec0003800000 */
.L_x_5500:
[----:B------:R-:W-:Y:S05]  /*2c890*/  BSYNC B0 ;  /* 0x0000000000007941 */ /* 0x000fea0003800000 */
.L_x_5499:
        /* <DEDUP_REMOVED lines=9> */
.L_x_5501:
[----:B------:R-:W-:Y:S01]  /*2c930*/  IMAD.MOV.U32 R17, RZ, RZ, R14 ;  /* 0x000000ffff117224 */ /* 0x000fe200078e000e */
[----:B------:R-:W-:Y:S06]  /*2c940*/  BRA `(.L_x_5502) ;  /* 0xffffffd800247947 */ /* 0x000fec000383ffff */
.L_x_5386:
[----:B------:R-:W-:Y:S01]  /*2c950*/  BSSY B0, `(.L_x_5503) ;  /* 0x0000007000007945 */ /* 0x000fe20003800000 */
[----:B------:R-:W-:Y:S01]  /*2c960*/  IMAD.MOV.U32 R13, RZ, RZ, R2 ;  /* 0x000000ffff0d7224 */ /* 0x000fe200078e0002 */
[----:B------:R-:W-:Y:S01]  /*2c970*/  MOV R11, 0x1f ;  /* 0x0000001f000b7802 */ /* 0x000fe20000000f00 */
[----:B------:R-:W-:-:S07]  /*2c980*/  IMAD.MOV.U32 R15, RZ, RZ, -0x1 ;  /* 0xffffffffff0f7424 */ /* 0x000fce00078e00ff */
[----:B012---:R-:W-:Y:S05]  /*2c990*/  WARPSYNC.COLLECTIVE R15, `(.L_x_5504) ;  /* 0x000000000f087348 */ /* 0x007fea0003c00000 */
[----:B------:R3:W4:Y:S02]  /*2c9a0*/  SHFL.IDX P6, R14, R13, R12, R11 ;  /* 0x0000000c0d0e7389 */ /* 0x00072400000c000b */
[----:B01234-:R-:W-:Y:S01]  /*2c9b0*/  ENDCOLLECTIVE ;  /* 0x000000000000791b */ /* 0x01ffe20003800000 */
.L_x_5504:
[----:B------:R-:W-:Y:S05]  /*2c9c0*/  BSYNC B0 ;  /* 0x0000000000007941 */ /* 0x000fea0003800000 */
.L_x_5503:
[----:B------:R-:W-:Y:S01]  /*2c9d0*/  IMAD.MOV.U32 R7, RZ, RZ, R14 ;  /* 0x000000ffff077224 */ /* 0x000fe200078e000e */
[----:B------:R-:W-:Y:S06]  /*2c9e0*/  BRA `(.L_x_5385) ;  /* 0xffffffd800187947 */ /* 0x000fec000383ffff */
.L_x_5390:
[----:B-1----:R1:W2:Y:S02]  /*2c9f0*/  SYNCS.PHASECHK.TRANS64.TRYWAIT P0, [R0+URZ+0x36820], R3 ;  /* 0x03682003000075a7 */ /* 0x0022a4000800017f */
[----:B--2---:R-:W-:Y:S05]  /*2ca00*/  @!P0 NANOSLEEP.SYNCS 0x989680 ;  /* 0x009896800000895d */ /* 0x004fea0003900000 */
[----:B------:R-:W2:Y:S02]  /*2ca10*/  @!P0 SYNCS.PHASECHK.TRANS64 P0, [R0+URZ+0x36820], R3 ;  /* 0x03682003000085a7 */ /* 0x000ea4000800007f */
[----:B--2---:R-:W-:Y:S05]  /*2ca20*/  @!P0 BRA `(.L_x_5390) ;  /* 0xfffffffc00f08947 */ /* 0x004fea000383ffff */
[----:B------:R-:W-:Y:S05]  /*2ca30*/  BRA `(.L_x_5505) ;  /* 0xffffffdc008c7947 */ /* 0x000fea000383ffff */
.L_x_5391:
        /* <DEDUP_REMOVED lines=11> */
.L_x_5507:
[----:B------:R-:W-:Y:S05]  /*2caf0*/  BSYNC B0 ;  /* 0x0000000000007941 */ /* 0x000fea0003800000 */
.L_x_5506:
[----:B------:R-:W-:Y:S05]  /*2cb00*/  BRA `(.L_x_5508) ;  /* 0xffffffdc00747947 */ /* 0x000fea000383ffff */
.L_x_5392:
[----:B------:R-:W-:Y:S01]  /*2cb10*/  BSSY B0, `(.L_x_5509) ;  /* 0x0000006000007945 */ /* 0x000fe20003800000 */
[----:B------:R-:W-:-:S07]  /*2cb20*/  IMAD.MOV.U32 R15, RZ, RZ, -0x1 ;  /* 0xffffffffff0f7424 */ /* 0x000fce00078e00ff */
[----:B012---:R-:W-:Y:S05]  /*2cb30*/  WARPSYNC.COLLECTIVE R15, `(.L_x_5510) ;  /* 0x000000000f0c7348 */ /* 0x007fea0003c00000 */
[----:B------:R-:W-:Y:S02]  /*2cb40*/  ELECT P6, UR62, PT ;  /* 0x00000000003e782f */ /* 0x000fe400038c0000 */
[----:B------:R-:W-:Y:S01]  /*2cb50*/  MOV R14, UR62 ;  /* 0x0000003e000e7c02 */ /* 0x000fe20008000f00 */
[----:B012---:R-:W-:Y:S10]  /*2cb60*/  ENDCOLLECTIVE ;  /* 0x000000000000791b */ /* 0x007ff40003800000 */
.L_x_5510:
[----:B------:R-:W-:Y:S05]  /*2cb70*/  BSYNC B0 ;  /* 0x0000000000007941 */ /* 0x000fea0003800000 */
.L_x_5509:
[----:B------:R-:W-:Y:S05]  /*2cb80*/  BRA `(.L_x_5511) ;  /* 0xffffffdc00687947 */ /* 0x000fea000383ffff */
.L_x_5394:
[----:B-1----:R1:W2:Y:S02]  /*2cb90*/  SYNCS.PHASECHK.TRANS64.TRYWAIT P0, [R6+URZ], R5 ;  /* 0x00000005060075a7 */ /* 0x0022a4000800017f */
[----:B--2---:R-:W-:Y:S05]  /*2cba0*/  @!P0 NANOSLEEP.SYNCS 0x989680 ;  /* 0x009896800000895d */ /* 0x004fea0003900000 */
[----:B------:R-:W2:Y:S02]  /*2cbb0*/  @!P0 SYNCS.PHASECHK.TRANS64 P0, [R6+URZ], R5 ;  /* 0x00000005060085a7 */ /* 0x000ea4000800007f */
[----:B--2---:R-:W-:Y:S05]  /*2cbc0*/  @!P0 BRA `(.L_x_5394) ;  /* 0xfffffffc00f08947 */ /* 0x004fea000383ffff */
[----:B------:R-:W-:Y:S05]  /*2cbd0*/  BRA `(.L_x_5512) ;  /* 0xffffffdc00ac7947 */ /* 0x000fea000383ffff */
.L_x_5395:
[----:B--2---:R2:W3:Y:S02]  /*2cbe0*/  SYNCS.PHASECHK.TRANS64.TRYWAIT P0, [R7+URZ], R2 ;  /* 0x00000002070075a7 */ /* 0x0044e4000800017f */
[----:B---3--:R-:W-:Y:S05]  /*2cbf0*/  @!P0 NANOSLEEP.SYNCS 0x989680 ;  /* 0x009896800000895d */ /* 0x008fea0003900000 */
[----:B------:R-:W3:Y:S02]  /*2cc00*/  @!P0 SYNCS.PHASECHK.TRANS64 P0, [R7+URZ], R2 ;  /* 0x00000002070085a7 */ /* 0x000ee4000800007f */
[----:B---3--:R-:W-:Y:S05]  /*2cc10*/  @!P0 BRA `(.L_x_5395) ;  /* 0xfffffffc00f08947 */ /* 0x008fea000383ffff */
[----:B------:R-:W-:Y:S05]  /*2cc20*/  BRA `(.L_x_5513) ;  /* 0xffffffdc00a07947 */ /* 0x000fea000383ffff */
.L_x_5397:
[----:B---3--:R3:W4:Y:S02]  /*2cc30*/  SYNCS.PHASECHK.TRANS64.TRYWAIT P0, [R4+URZ], R5 ;  /* 0x00000005040075a7 */ /* 0x008724000800017f */
[----:B----4-:R-:W-:Y:S05]  /*2cc40*/  @!P0 NANOSLEEP.SYNCS 0x989680 ;  /* 0x009896800000895d */ /* 0x010fea0003900000 */
[----:B------:R-:W4:Y:S02]  /*2cc50*/  @!P0 SYNCS.PHASECHK.TRANS64 P0, [R4+URZ], R5 ;  /* 0x00000005040085a7 */ /* 0x000f24000800007f */
[----:B----4-:R-:W-:Y:S05]  /*2cc60*/  @!P0 BRA `(.L_x_5397) ;  /* 0xfffffffc00f08947 */ /* 0x010fea000383ffff */
[----:B------:R-:W-:Y:S05]  /*2cc70*/  BRA `(.L_x_5514) ;  /* 0xffffffdc00a87947 */ /* 0x000fea000383ffff */
.L_x_5515:
        /* <DEDUP_REMOVED lines=16> */
.L_x_12768:


//--------------------- .text._ZN7cutlass13device_kernelIN5flash11enable_sm90INS1_16FlashAttnFwdSm90INS1_25CollectiveMainloopFwdSm90ILi2EN4cute5tupleIJNS5_1CILi1EEES8_S8_EEENS6_IJNS7_ILi128EEENS7_ILi176EEESA_EEELi128ENS_6half_tEfNS_4arch4Sm90ELb0ELb0ELb0ELb0ELb0ELb0ELb0ELb1ELb1ELb0ELb0ELb0EEENS1_21CollectiveEpilogueFwdINS6_IJSA_SA_SB_EEES9_SD_SF_Li256ELb0ELb0ELb0ELb0EEENS1_29StaticPersistentTileSchedulerILb0EEEEEEEEEvNT_6ParamsE --------------------------
	.section	.text._ZN7cutlass13device_kernelIN5flash11enable_sm90INS1_16FlashAttnFwdSm90INS1_25CollectiveMainloopFwdSm90ILi2EN4cute5tupleIJNS5_1CILi1EEES8_S8_EEENS6_IJNS7_ILi128EEENS7_ILi176EEESA_EEELi128ENS_6half_tEfNS_4arch4Sm90ELb0ELb0ELb0ELb0ELb0ELb0ELb0ELb1ELb1ELb0ELb0ELb0EEENS1_21CollectiveEpilogueFwdINS6_IJSA_SA_SB_EEES9_SD_SF_Li256ELb0ELb0ELb0ELb0EEENS1_29StaticPersistentTileSchedulerILb0EEEEEEEEEvNT_6ParamsE,"ax",@progbits
	.align	128
.text._ZN7cutlass13device_kernelIN5flash11enable_sm90INS1_16FlashAttnFwdSm90INS1_25CollectiveMainloopFwdSm90ILi2EN4cute5tupleIJNS5_1CILi1EEES8_S8_EEENS6_IJNS7_ILi128EEENS7_ILi176EEESA_EEELi128ENS_6half_tEfNS_4arch4Sm90ELb0ELb0ELb0ELb0ELb0ELb0ELb0ELb1ELb1ELb0ELb0ELb0EEENS1_21CollectiveEpilogueFwdINS6_IJSA_SA_SB_EEES9_SD_SF_Li256ELb0ELb0ELb0ELb0EEENS1_29StaticPersistentTileSchedulerILb0EEEEEEEEEvNT_6ParamsE:
        .type           _ZN7cutlass13device_kernelIN5flash11enable_sm90INS1_16FlashAttnFwdSm90INS1_25CollectiveMainloopFwdSm90ILi2EN4cute5tupleIJNS5_1CILi1EEES8_S8_EEENS6_IJNS7_ILi128EEENS7_ILi176EEESA_EEELi128ENS_6half_tEfNS_4arch4Sm90ELb0ELb0ELb0ELb0ELb0ELb0ELb0ELb1ELb1ELb0ELb0ELb0EEENS1_21CollectiveEpilogueFwdINS6_IJSA_SA_SB_EEES9_SD_SF_Li256ELb0ELb0ELb0ELb0EEENS1_29StaticPersistentTileSchedulerILb0EEEEEEEEEvNT_6ParamsE,@function
        .size           _ZN7cutlass13device_kernelIN5flash11enable_sm90INS1_16FlashAttnFwdSm90INS1_25CollectiveMainloopFwdSm90ILi2EN4cute5tupleIJNS5_1CILi1EEES8_S8_EEENS6_IJNS7_ILi128EEENS7_ILi176EEESA_EEELi128ENS_6half_tEfNS_4arch4Sm90ELb0ELb0ELb0ELb0ELb0ELb0ELb0ELb1ELb1ELb0ELb0ELb0EEENS1_21CollectiveEpilogueFwdINS6_IJSA_SA_SB_EEES9_SD_SF_Li256ELb0ELb0ELb0ELb0EEENS1_29StaticPersistentTileSchedulerILb0EEEEEEEEEvNT_6ParamsE,(.L_x_12769 - _ZN7cutlass13device_kernelIN5flash11enable_sm90INS1_16FlashAttnFwdSm90INS1_25CollectiveMainloopFwdSm90ILi2EN4cute5tupleIJNS5_1CILi1EEES8_S8_EEENS6_IJNS7_ILi128EEENS7_ILi176EEESA_EEELi128ENS_6half_tEfNS_4arch4Sm90ELb0ELb0ELb0ELb0ELb0ELb0ELb0ELb1ELb1ELb0ELb0ELb0EEENS1_21CollectiveEpilogueFwdINS6_IJSA_SA_SB_EEES9_SD_SF_Li256ELb0ELb0ELb0ELb0EEENS1_29StaticPersistentTileSchedulerILb0EEEEEEEEEvNT_6ParamsE)
        .other          _ZN7cutlass13device_kernelIN5flash11enable_sm90INS1_16FlashAttnFwdSm90INS1_25CollectiveMainloopFwdSm90ILi2EN4cute5tupleIJNS5_1CILi1EEES8_S8_EEENS6_IJNS7_ILi128EEENS7_ILi176EEESA_EEELi128ENS_6half_tEfNS_4arch4Sm90ELb0ELb0ELb0ELb0ELb0ELb0ELb0ELb1ELb1ELb0ELb0ELb0EEENS1_21CollectiveEpilogueFwdINS6_IJSA_SA_SB_EEES9_SD_SF_Li256ELb0ELb0ELb0ELb0EEENS1_29StaticPersistentTileSchedulerILb0EEEEEEEEEvNT_6ParamsE,@"STO_CUDA_ENTRY STV_DEFAULT"
_ZN7cutlass13device_kernelIN5flash11enable_sm90INS1_16FlashAttnFwdSm90INS1_25CollectiveMainloopFwdSm90ILi2EN4cute5tupleIJNS5_1CILi1EEES8_S8_EEENS6_IJNS7_ILi128EEENS7_ILi176EEESA_EEELi128ENS_6half_tEfNS_4arch4Sm90ELb0ELb0ELb0ELb0ELb0ELb0ELb0ELb1ELb1ELb0ELb0ELb0EEENS1_21CollectiveEpilogueFwdINS6_IJSA_SA_SB_EEES9_SD_SF_Li256ELb0ELb0ELb0ELb0EEENS1_29StaticPersistentTileSchedulerILb0EEEEEEEEEvNT_6ParamsE:
[----:B------:R-:W1:Y:S02]  /*0000*/  LDC R1, c[0x0][0x28] ;  /* 0x00000a00ff017b82 */ /* 0x000e640000000800 */
[----:B-1----:R-:W-:Y:S01]  /*0010*/  VIADD R1, R1, 0xffffffe0 ;  /* 0xffffffe001017836 */ /* 0x002fe20000000000 */
[----:B------:R-:W1:Y:S01]  /*0020*/  S2R R3, SR_TID.X ;  /* 0x0000000000037919 */ /* 0x000e620000002100 */
[----:B------:R-:W-:Y:S01]  /*0030*/  ELECT P0, URZ, PT ;  /* 0x00000000003f782f */ /* 0x000fe20003800000 */
[----:B------:R-:W-:Y:S01]  /*0040*/  BSSY B0, `(.L_x_5516) ;  /* 0x0000014000007945 */ /* 0x000fe20003800000 */
[--C-:B-1----:R-:W-:Y:S02]  /*0050*/  SHF.R.U32.HI R0, RZ, 0x5, R3.reuse ;  /* 0x00000005ff007819 */ /* 0x102fe40000011603 */
[----:B------:R-:W-:-:S03]  /*0060*/  SHF.R.U32.HI R4, RZ, 0x7, R3 ;  /* 0x00000007ff047819 */ /* 0x000fc60000011603 */
        /* <DEDUP_REMOVED lines=17> */
.L_x_5517:
[----:B------:R-:W-:Y:S05]  /*0180*/  BSYNC B0 ;  /* 0x0000000000007941 */ /* 0x000fea0003800000 */
.L_x_5516:
        /* <DEDUP_REMOVED lines=37> */
.L_x_5518:
        /* <DEDUP_REMOVED lines=22> */
.L_x_5519:
        /* <DEDUP_REMOVED lines=18> */
.L_x_5520:
        /* <DEDUP_REMOVED lines=22> */
.L_x_5521:
        /* <DEDUP_REMOVED lines=22> */
.L_x_5522:
        /* <DEDUP_REMOVED lines=8> */
.L_x_5524:
[----:B------:R-:W-:-:S08]  /*09a0*/  NOP ;  /* 0x0000000000007918 */ /* 0x000fd00000000000 */
[----:B------:R-:W2:Y:S02]  /*09b0*/  USETMAXREG.TRY_ALLOC.CTAPOOL UP0, 0xf0 ;  /* 0x000000f0000079c8 */ /* 0x000ea40008000600 */
[----:B--2---:R-:W-:-:S13]  /*09c0*/  PLOP3.LUT P0, PT, PT, PT, UP0, 0x80, 0x0 ;  /* 0x000000000000781c */ /* 0x004fda0003f0f008 */
[----:B------:R-:W-:Y:S05]  /*09d0*/  @!P0 BRA `(.L_x_5524) ;  /* 0xfffffffc00f08947 */ /* 0x000fea000383ffff */
[----:B------:R-:W-:Y:S01]  /*09e0*/  LOP3.LUT R0, R3, 0xffffff80, RZ, 0xc0, !PT ;  /* 0xffffff8003007812 */ /* 0x000fe200078ec0ff */
[----:B------:R-:W2:Y:S08]  /*09f0*/  S2UR UR7, SR_CTAID.X ;  /* 0x00000000000779c3 */ /* 0x000eb00000002500 */
[----:B------:R-:W-:Y:S06]  /*0a00*/  BAR.ARV 0x8, 0x120 ;  /* 0x0204800000007b1d */ /* 0x000fec0000002000 */
[----:B------:R-:W-:-:S02]  /*0a10*/  ISETP.NE.AND P0, PT, R0, 0x80, PT ;  /* 0x000000800000780c */ /* 0x000fc40003f05270 */
[----:B------:R-:W2:Y:S11]  /*0a20*/  LDC R0, c[0x0][0xda4] ;  /* 0x00036900ff007b82 */ /* 0x000eb60000000800 */
[----:B------:R-:W-:Y:S06]  /*0a30*/  @!P0 BAR.ARV 0x9, 0x100 ;  /* 0x0244000000008b1d */ /* 0x000fec0000002000 */
        /* <DEDUP_REMOVED lines=9> */
[----:B------:R-:W-:Y:S01]  /*0ad0*/  IMAD.U32 R19, RZ, RZ, UR7 ;  /* 0x00000007ff137e24 */ /* 0x000fe2000f8e00ff */
[----:B------:R-:W-:Y:S02]  /*0ae0*/  UMOV UR38, URZ ;  /* 0x0000003f00267c82 */ /* 0x000fe40008000000 */
[CC--:B------:R-:W-:Y:S01]  /*0af0*/  LEA.HI R5, R3.reuse, R0.reuse, RZ, 0x7 ;  /* 0x0000000003057211 */ /* 0x0c0fe200078f38ff */
[----:B------:R-:W3:Y:S01]  /*0b00*/  S2UR UR6, SR_SWINHI ;  /* 0x00000000000679c3 */ /* 0x000ee20000002f00 */
[----:B------:R-:W-:-:S02]  /*0b10*/  LEA.HI R6, R3, R0, RZ, 0x4 ;  /* 0x0000000003067211 */ /* 0x000fc400078f20ff */
[----:B------:R-:W-:Y:S02]  /*0b20*/  LOP3.LUT R23, R5, 0xffffff80, RZ, 0xc0, !PT ;  /* 0xffffff8005177812 */ /* 0x000fe400078ec0ff */
[----:B------:R-:W-:Y:S02]  /*0b30*/  SHF.R.S32.HI R7, RZ, 0x4, R6 ;  /* 0x00000004ff077819 */ /* 0x000fe40000011406 */
[----:B------:R-:W-:Y:S01]  /*0b40*/  LEA.HI R223, R3, R0, RZ, 0x5 ;  /* 0x0000000003df7211 */ /* 0x000fe200078f28ff */
[----:B------:R-:W-:Y:S01]  /*0b50*/  IMAD.IADD R23, R0, 0x1, -R23 ;  /* 0x0000000100177824 */ /* 0x000fe200078e0a17 */
[C---:B------:R-:W-:Y:S02]  /*0b60*/  LEA.HI R8, R6.reuse, R7, RZ, 0x1 ;  /* 0x0000000706087211 */ /* 0x040fe400078f08ff */
[----:B------:R-:W-:Y:S02]  /*0b70*/  LOP3.LUT R3, R6, 0x3fffff0, RZ, 0xc0, !PT ;  /* 0x03fffff006037812 */ /* 0x000fe400078ec0ff */
[----:B------:R-:W-:Y:S01]  /*0b80*/  LOP3.LUT R8, R8, 0x1ffffffe, RZ, 0xc0, !PT ;  /* 0x1ffffffe08087812 */ /* 0x000fe200078ec0ff */
[----:B-1----:R-:W-:Y:S01]  /*0b90*/  ULEA UR39, UR4, UR39, 0x18 ;  /* 0x0000002704277291 */ /* 0x002fe2000f8ec03f */
[----:B------:R-:W-:Y:S01]  /*0ba0*/  SHF.R.S32.HI R223, RZ, 0x5, R223 ;  /* 0x00000005ffdf7819 */ /* 0x000fe200000114df */
[----:B------:R-:W-:Y:S01]  /*0bb0*/  IMAD.IADD R0, R0, 0x1, -R3 ;  /* 0x0000000100007824 */ /* 0x000fe200078e0a03 */
[----:B------:R-:W-:Y:S01]  /*0bc0*/  SHF.R.S32.HI R222, RZ, 0x7, R5 ;  /* 0x00000007ffde7819 */ /* 0x000fe20000011405 */
[----:B------:R-:W-:-:S02]  /*0bd0*/  IMAD.IADD R8, R7, 0x1, -R8 ;  /* 0x0000000107087824 */ /* 0x000fc400078e0a08 */
[----:B------:R-:W-:Y:S01]  /*0be0*/  IMAD R3, R223, 0x10, R0 ;  /* 0x00000010df037824 */ /* 0x000fe200078e0200 */
[----:B------:R-:W-:Y:S01]  /*0bf0*/  LEA.HI R5, R5, R222, RZ, 0x1 ;  /* 0x000000de05057211 */ /* 0x000fe200078f08ff */
[----:B------:R-:W-:Y:S01]  /*0c00*/  UMOV UR4, UR39 ;  /* 0x0000002700047c82 */ /* 0x000fe20008000000 */
[----:B---3--:R-:W-:Y:S01]  /*0c10*/  UMOV UR5, UR6 ;  /* 0x0000000600057c82 */ /* 0x008fe20008000000 */
[----:B------:R-:W-:Y:S01]  /*0c20*/  IMAD R3, R3, 0x8, R8 ;  /* 0x0000000803037824 */ /* 0x000fe200078e0208 */
[----:B------:R-:W-:Y:S01]  /*0c30*/  LOP3.LUT R5, R5, 0x3fffffe, RZ, 0xc0, !PT ;  /* 0x03fffffe05057812 */ /* 0x000fe200078ec0ff */
[----:B------:R-:W-:Y:S02]  /*0c40*/  IMAD.U32 R16, RZ, RZ, UR4 ;  /* 0x00000004ff107e24 */ /* 0x000fe4000f8e00ff */
[----:B------:R-:W-:Y:S02]  /*0c50*/  IMAD.U32 R17, RZ, RZ, UR5 ;  /* 0x00000005ff117e24 */ /* 0x000fe4000f8e00ff */
[----:B------:R-:W-:-:S02]  /*0c60*/  IMAD.SHL.U32 R3, R3, 0x8, RZ ;  /* 0x0000000803037824 */ /* 0x000fc400078e00ff */
[----:B------:R-:W-:Y:S02]  /*0c70*/  IMAD.IADD R5, R222, 0x1, -R5 ;  /* 0x00000001de057824 */ /* 0x000fe400078e0a05 */
[----:B------:R-:W-:Y:S01]  /*0c80*/  IMAD.WIDE R16, R3, 0x2, R16 ;  /* 0x0000000203107825 */ /* 0x000fe200078e0210 */
[----:B--2---:R-:W-:Y:S02]  /*0c90*/  R2UR UR8, R2 ;  /* 0x00000000020872ca */ /* 0x004fe400000e0000 */
[----:B------:R-:W-:-:S04]  /*0ca0*/  SHF.R.S32.HI R2, RZ, 0x1f, R23 ;  /* 0x0000001fff027819 */ /* 0x000fc80000011417 */
[CC--:B------:R-:W-:Y:S02]  /*0cb0*/  LEA.HI R4, R2.reuse, R23.reuse, RZ, 0x2 ;  /* 0x0000001702047211 */ /* 0x0c0fe400078f10ff */
[----:B------:R-:W-:Y:S02]  /*0cc0*/  LEA.HI R2, R2, R23, RZ, 0x5 ;  /* 0x0000001702027211 */ /* 0x000fe400078f28ff */
[--C-:B------:R-:W-:Y:S02]  /*0cd0*/  SHF.R.S32.HI R6, RZ, 0x2, R4.reuse ;  /* 0x00000002ff067819 */ /* 0x100fe40000011404 */
[----:B------:R-:W-:Y:S01]  /*0ce0*/  SHF.R.S32.HI R9, RZ, 0x1f, R4 ;  /* 0x0000001fff097819 */ /* 0x000fe20000011404 */
[----:B------:R-:W-:Y:S01]  /*0cf0*/  ULOP3.LUT UR4, UR8, 0x1, URZ, 0xfc, !UPT ;  /* 0x0000000108047892 */ /* 0x000fe2000f8efc3f */
[----:B------:R-:W-:Y:S02]  /*0d00*/  LOP3.LUT R4, R4, 0x7ffffffc, RZ, 0xc0, !PT ;  /* 0x7ffffffc04047812 */ /* 0x000fe400078ec0ff */
[----:B------:R-:W-:-:S02]  /*0d10*/  LEA.HI R9, R9, R6, RZ, 0x3 ;  /* 0x0000000609097211 */ /* 0x000fc400078f18ff */
[----:B------:R-:W-:Y:S01]  /*0d20*/  SHF.R.S32.HI R2, RZ, 0x5, R2 ;  /* 0x00000005ff027819 */ /* 0x000fe20000011402 */
[----:B------:R-:W-:Y:S01]  /*0d30*/  IMAD.IADD R4, R23, 0x1, -R4 ;  /* 0x0000000117047824 */ /* 0x000fe200078e0a04 */
[----:B------:R-:W-:Y:S01]  /*0d40*/  LOP3.LUT R9, R9, 0xfffffff8, RZ, 0xc0, !PT ;  /* 0xfffffff809097812 */ /* 0x000fe200078ec0ff */
[----:B------:R-:W-:Y:S01]  /*0d50*/  IMAD.U32 R226, RZ, RZ, UR4 ;  /* 0x00000004ffe27e24 */ /* 0x000fe2000f8e00ff */
[----:B------:R-:W-:Y:S01]  /*0d60*/  UMOV UR4, URZ ;  /* 0x0000003f00047c82 */ /* 0x000fe20008000000 */
[----:B------:R-:W-:Y:S02]  /*0d70*/  IMAD R225, R4, R225, 0xb0 ;  /* 0x000000b004e17424 */ /* 0x000fe400078e02e1 */
[----:B------:R-:W-:Y:S02]  /*0d80*/  IMAD.IADD R9, R6, 0x1, -R9 ;  /* 0x0000000106097824 */ /* 0x000fe400078e0a09 */
[----:B------:R-:W-:Y:S02]  /*0d90*/  IMAD.U32 R22, RZ, RZ, UR4 ;  /* 0x00000004ff167e24 */ /* 0x000fe4000f8e00ff */
[----:B------:R-:W-:-:S04]  /*0da0*/  IMAD R2, R2, 0x10, R9 ;  /* 0x0000001002027824 */ /* 0x000fc800078e0209 */
[----:B------:R-:W-:-:S07]  /*0db0*/  IMAD R224, R5, 0x40, R2 ;  /* 0x0000004005e07824 */ /* 0x000fce00078e0202 */
.L_x_5547:
[----:B-1----:R-:W1:Y:S01]  /*0dc0*/  SHFL.IDX PT, R0, R222, RZ, 0x1f ;  /* 0x00001fffde007589 */ /* 0x002e6200000e0000 */
        /* <DEDUP_REMOVED lines=8> */
[----:B------:R-:W-:-:S02]  /*0e50*/  UISETP.NE.AND UP2, UPT, UR4, 0x1, UPT ;  /* 0x000000010400788c */ /* 0x000fc4000bf45270 */
[----:B------:R-:W-:Y:S02]  /*0e60*/  UIADD3 UR11, UR39, 0x16400, URZ ;  /* 0x00016400270b7890 */ /* 0x000fe4000fffe03f */
[----:B------:R-:W-:Y:S01]  /*0e70*/  USEL UR37, UR37, 0x1, UP0 ;  /* 0x0000000125257887 */ /* 0x000fe20008000000 */
[----:B------:R-:W-:Y:S01]  /*0e80*/  ULDC UR9, c[0x0][0x2e0] ;  /* 0x0000b80000097ab9 */ /* 0x000fe20000000800 */
[----:B------:R-:W-:Y:S01]  /*0e90*/  ULOP3.LUT UP0, URZ, UR11, 0x9f, URZ, 0xc0, !UPT ;  /* 0x0000009f0b3f7892 */ /* 0x000fe2000f80c03f */
[----:B------:R-:W-:Y:S01]  /*0ea0*/  @UP1 ULDC UR6, c[0x0][0xdac] ;  /* 0x00036b0000061ab9 */ /* 0x000fe20000000800 */
[----:B------:R-:W-:Y:S02]  /*0eb0*/  UIMAD UR37, UR37, UR9, URZ ;  /* 0x00000009252572a4 */ /* 0x000fe4000f8e023f */
[----:B------:R-:W-:Y:S01]  /*0ec0*/  UIMAD.WIDE.U32 UR6, UR12, UR6, URZ ;  /* 0x000000060c0672a5 */ /* 0x000fe2000f8e003f */
[----:B-1----:R-:W-:Y:S01]  /*0ed0*/  R2UR UR14, R0 ;  /* 0x00000000000e72ca */ /* 0x002fe200000e0000 */
[----:B------:R-:W-:Y:S01]  /*0ee0*/  @UP1 ULDC UR10, c[0x0][0xdb0] ;  /* 0x00036c00000a1ab9 */ /* 0x000fe20000000800 */
[----:B------:R-:W-:Y:S01]  /*0ef0*/  PLOP3.LUT P0, PT, PT, PT, UP0, 0x80, 0x0 ;  /* 0x000000000000781c */ /* 0x000fe20003f0f008 */
[----:B------:R-:W-:Y:S01]  /*0f00*/  UMOV UR13, UR12 ;  /* 0x0000000c000d7c82 */ /* 0x000fe20008000000 */
[----:B------:R-:W-:-:S06]  /*0f10*/  @UP1 USHF.R.U32.HI UR13, URZ, UR10, UR7 ;  /* 0x0000000a3f0d1299 */ /* 0x000fcc0008011607 */
[----:B------:R-:W-:Y:S01]  /*0f20*/  IMAD.U32 R221, RZ, RZ, UR13 ;  /* 0x0000000dffdd7e24 */ /* 0x000fe2000f8e00ff */
[----:B------:R-:W-:Y:S02]  /*0f30*/  UMOV UR36, UR13 ;  /* 0x0000000d00247c82 */ /* 0x000fe40008000000 */
[----:B------:R-:W-:Y:S02]  /*0f40*/  ULEA.HI UR4, UR14, UR14, URZ, 0x1 ;  /* 0x0000000e0e047291 */ /* 0x000fe4000f8f083f */
[----:B------:R-:W-:Y:S02]  /*0f50*/  IMAD.U32 R18, RZ, RZ, UR14 ;  /* 0x0000000eff127e24 */ /* 0x000fe4000f8e00ff */
        /* <DEDUP_REMOVED lines=31> */
.L_x_5525:
[----:B------:R-:W-:Y:S02]  /*1150*/  R2UR UR4, R22 ;  /* 0x00000000160472ca */ /* 0x000fe400000e0000 */
[----:B------:R-:W-:-:S11]  /*1160*/  R2UR UR5, R226 ;  /* 0x00000000e20572ca */ /* 0x000fd600000e0000 */
[----:B------:R-:W-:Y:S02]  /*1170*/  ULOP3.LUT UR4, UR4, 0x1, URZ, 0xc0, !UPT ;  /* 0x0000000104047892 */ /* 0x000fe4000f8ec03f */
[----:B------:R-:W-:-:S04]  /*1180*/  IMAD.U32 R2, RZ, RZ, UR5 ;  /* 0x00000005ff027e24 */ /* 0x000fc8000f8e00ff */
[----:B------:R-:W-:Y:S01]  /*1190*/  IMAD.U32 R0, RZ, RZ, UR4 ;  /* 0x00000004ff007e24 */ /* 0x000fe2000f8e00ff */
[----:B------:R-:W-:-:S04]  /*11a0*/  ISETP.NE.AND P0, PT, R2, 0x3, PT ;  /* 0x000000030200780c */ /* 0x000fc80003f05270 */
[----:B------:R-:W-:-:S04]  /*11b0*/  SHF.L.U32 R0, R0, 0x1f, RZ ;  /* 0x0000001f00007819 */ /* 0x000fc800000006ff */
[----:B------:R-:W1:Y:S02]  /*11c0*/  SYNCS.PHASECHK.TRANS64.TRYWAIT P1, [UR39+0x34800], R0 ;  /* 0x03480000ff0075a7 */ /* 0x000e640008020167 */
[----:B-1----:R-:W-:Y:S05]  /*11d0*/  @!P1 BRA `(.L_x_5526) ;  /* 0x000000e000589947 */ /* 0x002fea0003800000 */
.L_x_5604:
[----:B------:R-:W-:Y:S05]  /*11e0*/  @!P0 BRA `(.L_x_5527) ;  /* 0x0000000000048947 */ /* 0x000fea0003800000 */
[----:B------:R-:W-:Y:S01]  /*11f0*/  BPT.TRAP 0x1 ;  /* 0x000000040000795c */ /* 0x000fe20000300000 */
.L_x_5527:
[----:B------:R-:W-:Y:S02]  /*1200*/  IMAD.U32 R12, RZ, RZ, UR38 ;  /* 0x00000026ff0c7e24 */ /* 0x000fe4000f8e00ff */
[----:B-1----:R-:W-:-:S03]  /*1210*/  IMAD.U32 R3, RZ, RZ, UR61 ;  /* 0x0000003dff037e24 */ /* 0x002fc6000f8e00ff */
[----:B------:R-:W-:Y:S02]  /*1220*/  LEA R12, R12, UR39, 0x3 ;  /* 0x000000270c0c7c11 */ /* 0x000fe4000f8e18ff */
[----:B------:R-:W-:-:S04]  /*1230*/  SHF.L.U32 R3, R3, 0x1f, RZ ;  /* 0x0000001f03037819 */ /* 0x000fc800000006ff */
[----:B------:R1:W2:Y:S01]  /*1240*/  SYNCS.PHASECHK.TRANS64.TRYWAIT P2, [R12+URZ+0x34830], R3 ;  /* 0x034830030c0075a7 */ /* 0x0002a2000804017f */
[----:B------:R-:W-:Y:S05]  /*1250*/  @!P0 BRA `(.L_x_5528) ;  /* 0x0000000000048947 */ /* 0x000fea0003800000 */
[----:B------:R-:W-:Y:S01]  /*1260*/  BPT.TRAP 0x1 ;  /* 0x000000040000795c */ /* 0x000fe20000300000 */
.L_x_5528:
[----:B------:R-:W3:Y:S01]  /*1270*/  S2R R0, SR_TID.X ;  /* 0x0000000000007919 */ /* 0x000ee20000002100 */
[----:B------:R-:W-:Y:S01]  /*1280*/  IMAD.MOV.U32 R87, RZ, RZ, RZ ;  /* 0x000000ffff577224 */ /* 0x000fe200078e00ff */
[----:B---3--:R-:W-:-:S04]  /*1290*/  LOP3.LUT R0, R0, 0x7f, RZ, 0xc0, !PT ;  /* 0x0000007f00007812 */ /* 0x008fc800078ec0ff */
[----:B------:R-:W-:Y:S01]  /*12a0*/  ISETP.NE.AND P1, PT, R0, RZ, PT ;  /* 0x000000ff0000720c */ /* 0x000fe20003f25270 */
[----:B--2---:R-:W-:-:S12]  /*12b0*/  @P2 BRA `(.L_x_5529) ;  /* 0x0000000000082947 */ /* 0x004fd80003800000 */
[----:B------:R-:W2:Y:S02]  /*12c0*/  SYNCS.PHASECHK.TRANS64.TRYWAIT P2, [R12+URZ+0x34830], R3 ;  /* 0x034830030c0075a7 */ /* 0x000ea4000804017f */
[----:B--2---:R-:W-:Y:S05]  /*12d0*/  @!P2 BRA `(.L_x_5530) ;  /* 0x000000e00030a947 */ /* 0x004fea0003800000 */
.L_x_5529:
[----:B------:R-:W-:Y:S05]  /*12e0*/  WARPSYNC.ALL ;  /* 0x0000000000007948 */ /* 0x000fea0003800000 */
[----:B------:R-:W-:Y:S01]  /*12f0*/  UIADD3 UR4, UR39, 0x1e400, URZ ;  /* 0x0001e40027047890 */ /* 0x000fe2000fffe03f */
[----:B------:R-:W-:Y:S01]  /*1300*/  WARPGROUP.ARRIVE ;  /* 0x00000000000079c5 */ /* 0x000fe20000000000 */
[----:B------:R-:W-:Y:S01]  /*1310*/  ULOP3.LUT UR21, UR40, 0x10000, URZ, 0xfc, !UPT ;  /* 0x0001000028157892 */ /* 0x000fe2000f8efc3f */
[----:B------:R-:W-:Y:S01]  /*1320*/  VIADD R13, R225, UR37 ;  /* 0x00000025e10d7c36 */ /* 0x000fe20008000000 */
[----:B------:R-:W-:Y:S01]  /*1330*/  USHF.R.U32.HI UR4, URZ, 0x4, UR4 ;  /* 0x000000043f047899 */ /* 0x000fe20008011604 */
[----:B------:R-:W-:Y:S01]  /*1340*/  IMAD.U32 R10, RZ, RZ, UR60 ;  /* 0x0000003cff0a7e24 */ /* 0x000fe2000f8e00ff */
[----:B------:R-:W-:Y:S01]  /*1350*/  UMOV UR7, 0x40000040 ;  /* 0x4000004000077882 */ /* 0x000fe20000000000 */
[----:B------:R-:W-:Y:S01]  /*1360*/  UMOV UR15, 0x40000040 ;  /* 0x40000040000f7882 */ /* 0x000fe20000000000 */
[----:B------:R-:W-:Y:S01]  /*1370*/  ULOP3.LUT UR4, UR4, 0x3fff, URZ, 0xc0, !UPT ;  /* 0x00003fff04047892 */ /* 0x000fe2000f8ec03f */
[----:B------:R-:W-:Y:S01]  /*1380*/  IMAD R13, R10, -0xb0, R13 ;  /* 0xffffff500a0d7824 */ /* 0x000fe200078e020d */
[----:B------:R-:W-:Y:S01]  /*1390*/  UMOV UR11, 0x40000040 ;  /* 0x40000040000b7882 */ /* 0x000fe20000000000 */
[----:B------:R-:W-:Y:S01]  /*13a0*/  UMOV UR19, 0x40000040 ;  /* 0x4000004000137882 */ /* 0x000fe20000000000 */
[----:B------:R-:W-:Y:S01]  /*13b0*/  ULOP3.LUT UR5, UR4, 0x10000, URZ, 0xfc, !UPT ;  /* 0x0001000004057892 */ /* 0x000fe2000f8efc3f */
[----:B------:R-:W-:Y:S01]  /*13c0*/  P2R R21, PR, RZ, 0x2 ;  /* 0x00000002ff157803 */ /* 0x000fe20000000000 */
[----:B------:R-:W-:Y:S01]  /*13d0*/  UMOV UR27, 0x40000040 ;  /* 0x40000040001b7882 */ /* 0x000fe20000000000 */
[----:B------:R-:W-:Y:S01]  /*13e0*/  UMOV UR4, UR21 ;  /* 0x0000001500047c82 */ /* 0x000fe20008000000 */
[----:B------:R-:W-:Y:S01]  /*13f0*/  UIMAD UR20, UR38, 0xb00, UR5 ;  /* 0x00000b00261478a4 */ /* 0x000fe2000f8e0205 */
[----:B------:R-:W-:Y:S01]  /*1400*/  IMAD.U32 R8, RZ, RZ, UR4 ;  /* 0x00000004ff087e24 */ /* 0x000fe2000f8e00ff */
[----:B------:R-:W-:Y:S01]  /*1410*/  UMOV UR44, UR4 ;  /* 0x00000004002c7c82 */ /* 0x000fe20008000000 */
[----:B------:R-:W-:Y:S01]  /*1420*/  IMAD.U32 R0, RZ, RZ, UR5 ;  /* 0x00000005ff007e24 */ /* 0x000fe2000f8e00ff */
[----:B------:R-:W-:Y:S01]  /*1430*/  UMOV UR5, 0x40000040 ;  /* 0x4000004000057882 */ /* 0x000fe20000000000 */
[----:B------:R-:W-:Y:S01]  /*1440*/  UIADD3 UR14, UR20, 0x80, URZ ;  /* 0x00000080140e7890 */ /* 0x000fe2000fffe03f */
[----:B------:R-:W-:Y:S01]  /*1450*/  IMAD.U32 R9, RZ, RZ, UR5 ;  /* 0x00000005ff097e24 */ /* 0x000fe2000f8e00ff */
[----:B------:R-:W-:Y:S01]  /*1460*/  UMOV UR6, UR20 ;  /* 0x0000001400067c82 */ /* 0x000fe20008000000 */
[----:B------:R-:W-:Y:S01]  /*1470*/  UMOV UR45, UR5 ;  /* 0x00000005002d7c82 */ /* 0x000fe20008000000 */
[----:B------:R-:W-:Y:S01]  /*1480*/  HGMMA.64x16x16.F32 R112, gdesc[UR4], RZ, !UPT, gsb0 ;  /* 0x00200000047079f0 */ /* 0x000fe2000c0008ff */
[----:B------:R-:W-:Y:S01]  /*1490*/  UMOV UR12, UR44 ;  /* 0x0000002c000c7c82 */ /* 0x000fe20008000000 */
[----:B------:R-:W-:Y:S01]  /*14a0*/  UMOV UR13, UR45 ;  /* 0x0000002d000d7c82 */ /* 0x000fe20008000000 */
[----:B------:R-:W-:Y:S01]  /*14b0*/  UIADD3 UR6, UR20, 0x100, URZ ;  /* 0x0000010014067890 */ /* 0x000fe2000fffe03f */
[C---:B------:R-:W-:Y:S01]  /*14c0*/  ISETP.GT.AND P2, PT, R13.reuse, RZ, PT ;  /* 0x000000ff0d00720c */ /* 0x040fe20003f44270 */
[----:B------:R-:W-:Y:S01]  /*14d0*/  UMOV UR4, UR44 ;  /* 0x0000002c00047c82 */ /* 0x000fe20008000000 */
[----:B------:R-:W-:Y:S01]  /*14e0*/  UMOV UR5, UR45 ;  /* 0x0000002d00057c82 */ /* 0x000fe20008000000 */
[----:B------:R-:W-:Y:S01]  /*14f0*/  UMOV UR7, 0x40000040 ;  /* 0x4000004000077882 */ /* 0x000fe20000000000 */
[----:B------:R-:W-:Y:S01]  /*1500*/  UIADD3 UR10, UR20, 0x180, URZ ;  /* 0x00000180140a7890 */ /* 0x000fe2000fffe03f */
[C---:B------:R-:W-:Y:S01]  /*1510*/  ISETP.GT.AND P3, PT, R13.reuse, 0x1, PT ;  /* 0x000000010d00780c */ /* 0x040fe20003f64270 */
[----:B------:R-:W-:Y:S01]  /*1520*/  UMOV UR8, UR44 ;  /* 0x0000002c00087c82 */ /* 0x000fe20008000000 */
[----:B------:R-:W-:Y:S01]  /*1530*/  UMOV UR9, UR45 ;  /* 0x0000002d00097c82 */ /* 0x000fe20008000000 */
        /* <DEDUP_REMOVED lines=12> */
[----:B------:R-:W-:Y:S01]  /*1600*/  UMOV UR31, 0x40000040 ;  /* 0x40000040001f7882 */ /* 0x000fe20000000000 */
[----:B------:R-:W-:Y:S01]  /*1610*/  UIADD3 UR34, UR20, 0x400, URZ ;  /* 0x0000040014227890 */ /* 0x000fe2000fffe03f */
[C---:B------:R-:W-:Y:S01]  /*1620*/  ISETP.GT.AND P1, PT, R13.reuse, 0x89, PT ;  /* 0x000000890d00780c */ /* 0x040fe20003f24270 */
[----:B------:R-:W-:Y:S01]  /*1630*/  UMOV UR32, UR44 ;  /* 0x0000002c00207c82 */ /* 0x000fe20008000000 */
[----:B------:R-:W-:Y:S01]  /*1640*/  UMOV UR33, UR45 ;  /* 0x0000002d00217c82 */ /* 0x000fe20008000000 */
[----:B------:R-:W-:Y:S01]  /*1650*/  UMOV UR35, 0x40000040 ;  /* 0x4000004000237882 */ /* 0x000fe20000000000 */
[----:B------:R-:W-:Y:S01]  /*1660*/  UIADD3 UR42, UR20, 0x480, URZ ;  /* 0x00000480142a7890 */ /* 0x000fe2000fffe03f */
[----:B------:R-:W-:Y:S01]  /*1670*/  P2R R15, PR, RZ, 0x1 ;  /* 0x00000001ff0f7803 */ /* 0x000fe20000000000 */
[----:B------:R-:W-:Y:S01]  /*1680*/  UMOV UR40, UR44 ;  /* 0x0000002c00287c82 */ /* 0x000fe20008000000 */
[----:B------:R-:W-:Y:S01]  /*1690*/  UMOV UR41, UR45 ;  /* 0x0000002d00297c82 */ /* 0x000fe20008000000 */
[----:B------:R-:W-:Y:S01]  /*16a0*/  UMOV UR43, 0x40000040 ;  /* 0x40000040002b7882 */ /* 0x000fe20000000000 */
[----:B------:R-:W-:Y:S01]  /*16b0*/  UIADD3 UR22, UR21, 0x2, URZ ;  /* 0x0000000215167890 */ /* 0x000fe2000fffe03f */
[----:B------:R-:W-:Y:S01]  /*16c0*/  ISETP.GT.AND P0, PT, R13, 0x90, PT ;  /* 0x000000900d00780c */ /* 0x000fe20003f04270 */
[----:B------:R-:W-:Y:S01]  /*16d0*/  UIADD3 UR46, UR20, 0x682, URZ ;  /* 0x00000682142e7890 */ /* 0x000fe2000fffe03f */
[--C-:B------:R-:W-:Y:S01]  /*16e0*/  IMAD.MOV.U32 R85, RZ, RZ, R87.reuse ;  /* 0x000000ffff557224 */ /* 0x100fe200078e0057 */
[----:B------:R-:W-:Y:S01]  /*16f0*/  UMOV UR47, 0x40000040 ;  /* 0x40000040002f7882 */ /* 0x000fe20000000000 */
[----:B------:R-:W-:Y:S01]  /*1700*/  UIADD3 UR50, UR20, 0x684, URZ ;  /* 0x0000068414327890 */ /* 0x000fe2000fffe03f */
[--C-:B------:R-:W-:Y:S01]  /*1710*/  IMAD.MOV.U32 R83, RZ, RZ, R87.reuse ;  /* 0x000000ffff537224 */ /* 0x100fe200078e0057 */
[----:B------:R-:W-:Y:S01]  /*1720*/  UMOV UR51, 0x40000040 ;  /* 0x4000004000337882 */ /* 0x000fe20000000000 */
[----:B------:R-:W-:Y:S01]  /*1730*/  UISETP.GE.AND UP0, UPT, UR37, 0xb1, UPT ;  /* 0x000000b12500788c */ /* 0x000fe2000bf06270 */
        /* <DEDUP_REMOVED lines=30> */
[----:B------:R-:W-:Y:S01]  /*1920*/  IMAD.U32 R6, RZ, RZ, UR12 ;  /* 0x0000000cff067e24 */ /* 0x000fe2000f8e00ff */
[----:B------:R-:W-:Y:S01]  /*1930*/  UMOV UR8, UR44 ;  /* 0x0000002c00087c82 */ /* 0x000fe20008000000 */
[----:B------:R-:W-:Y:S01]  /*1940*/  IMAD.U32 R7, RZ, RZ, UR13 ;  /* 0x0000000dff077e24 */ /* 0x000fe2000f8e00ff */
[----:B------:R-:W-:Y:S01]  /*1950*/  UMOV UR9, UR45 ;  /* 0x0000002d00097c82 */ /* 0x000fe20008000000 */
[----:B------:R-:W-:Y:S01]  /*1960*/  UIADD3 UR22, UR21, 0x4, URZ ;  /* 0x0000000415167890 */ /* 0x000fe2000fffe03f */
        /* <DEDUP_REMOVED lines=163> */
[----:B-12---:R-:W-:Y:S01]  /*23a0*/  IMAD.U32 R3, RZ, RZ, UR13 ;  /* 0x0000000dff037e24 */ /* 0x006fe2000f8e00ff */
        /* <DEDUP_REMOVED lines=316> */
[----:B------:R-:W-:Y:S02]  /*3770*/  FSEL R112, R112, -INF , P2 ;  /* 0xff80000070707808 */ /* 0x000fe40001000000 */
[----:B------:R-:W-:Y:S02]  /*3780*/  FSEL R113, R113, -INF , P3 ;  /* 0xff80000071717808 */ /* 0x000fe40001800000 */
[----:B------:R-:W-:Y:S01]  /*3790*/  FSEL R116, R116, -INF , P4 ;  /* 0xff80000074747808 */ /* 0x000fe20002000000 */
[----:B------:R-:W-:Y:S01]  /*37a0*/  HGMMA.64x16x16.F32 R104, gdesc[UR16], R104, gsb0 ;  /* 0x00200000106879f0 */ /* 0x000fe20008000868 */
[----:B------:R-:W-:Y:S01]  /*37b0*/  UIADD3 UR18, UR20, 0x686, URZ ;  /* 0x0000068614127890 */ /* 0x000fe2000fffe03f */
[----:B------:R-:W-:Y:S01]  /*37c0*/  FMNMX.FTZ R11, R112, R113, !PT ;  /* 0x00000071700b7209 */ /* 0x000fe20007810000 */
[----:B------:R-:W-:Y:S01]  /*37d0*/  UMOV UR19, 0x40000040 ;  /* 0x4000004000137882 */ /* 0x000fe20000000000 */
[----:B------:R-:W-:-:S02]  /*37e0*/  FSEL R114, R114, -INF , P2 ;  /* 0xff80000072727808 */ /* 0x000fc40001000000 */
[----:B------:R-:W-:Y:S02]  /*37f0*/  FSEL R120, R117, -INF , P5 ;  /* 0xff80000075787808 */ /* 0x000fe40002800000 */
[----:B------:R-:W-:Y:S02]  /*3800*/  ISETP.GT.AND P2, PT, R13, 0x10, PT ;  /* 0x000000100d00780c */ /* 0x000fe40003f44270 */
[----:B------:R-:W-:Y:S02]  /*3810*/  FMNMX.FTZ R11, R116, R11, !PT ;  /* 0x0000000b740b7209 */ /* 0x000fe40007810000 */
[----:B------:R-:W-:Y:S02]  /*3820*/  FSEL R115, R115, -INF , P3 ;  /* 0xff80000073737808 */ /* 0x000fe40001800000 */
[----:B------:R-:W-:Y:S02]  /*3830*/  ISETP.GT.AND P3, PT, R13, 0x11, PT ;  /* 0x000000110d00780c */ /* 0x000fe40003f64270 */
[----:B------:R-:W-:-:S02]  /*3840*/  FMNMX.FTZ R11, R120, R11, !PT ;  /* 0x0000000b780b7209 */ /* 0x000fc40007810000 */
        /* <DEDUP_REMOVED lines=12> */
[----:B------:R-:W-:Y:S01]  /*3910*/  UMOV UR19, 0x40000040 ;  /* 0x4000004000137882 */ /* 0x000fe20000000000 */
[----:B------:R-:W-:Y:S02]  /*3920*/  FMNMX.FTZ R11, R122, R11, !PT ;  /* 0x0000000b7a0b7209 */ /* 0x000fe40007810000 */
[----:B------:R-:W-:Y:S02]  /*3930*/  FSEL R106, R106, -INF , P2 ;  /* 0xff8000006a6a7808 */ /* 0x000fe40001000000 */
[----:B------:R-:W-:-:S02]  /*3940*/  FSEL R124, R109, -INF , P5 ;  /* 0xff8000006d7c7808 */ /* 0x000fc40002800000 */
[----:B------:R-:W-:Y:S02]  /*3950*/  ISETP.GT.AND P2, PT, R13, 0x20, PT ;  /* 0x000000200d00780c */ /* 0x000fe40003f44270 */
[----:B------:R-:W-:Y:S02]  /*3960*/  FMNMX.FTZ R11, R108, R11, !PT ;  /* 0x0000000b6c0b7209 */ /* 0x000fe40007810000 */
[----:B------:R-:W-:Y:S02]  /*3970*/  FSEL R20, R107, -INF , P3 ;  /* 0xff8000006b147808 */ /* 0x000fe40001800000 */
        /* <DEDUP_REMOVED lines=15> */
[----:B------:R-:W-:Y:S02]  /*3a70*/  FMNMX.FTZ R11, R132, R11, !PT ;  /* 0x0000000b840b7209 */ /* 0x000fe40007810000 */
[----:B------:R-:W-:Y:S02]  /*3a80*/  FSEL R98, R98, -INF , P2 ;  /* 0xff80000062627808 */ /* 0x000fe40001000000 */
[----:B------:R-:W-:Y:S02]  /*3a90*/  FSEL R96, R101, -INF , P5 ;  /* 0xff80000065607808 */ /* 0x000fe40002800000 */
[----:B------:R-:W-:-:S02]  /*3aa0*/  ISETP.GT.AND P2, PT, R13, 0x30, PT ;  /* 0x000000300d00780c */ /* 0x000fc40003f44270 */
[----:B------:R-:W-:Y:S02]  /*3ab0*/  FMNMX.FTZ R11, R130, R11, !PT ;  /* 0x0000000b820b7209 */ /* 0x000fe40007810000 */
[----:B------:R-:W-:Y:S02]  /*3ac0*/  FSEL R82, R99, -INF , P3 ;  /* 0xff80000063527808 */ /* 0x000fe40001800000 */
[C---:B------:R-:W-:Y:S02]  /*3ad0*/  ISETP.GT.AND P3, PT, R13.reuse, 0x31, PT ;  /* 0x000000310d00780c */ /* 0x040fe40003f64270 */
[----:B------:R-:W-:Y:S02]  /*3ae0*/  FMNMX.FTZ R11, R96, R11, !PT ;  /* 0x0000000b600b7209 */ /* 0x000fe40007810000 */
        /* <DEDUP_REMOVED lines=13> */
[----:B------:R-:W-:-:S02]  /*3bc0*/  FMNMX.FTZ R11, R140, R11, !PT ;  /* 0x0000000b8c0b7209 */ /* 0x000fc40007810000 */
[----:B------:R-:W-:Y:S02]  /*3bd0*/  FSEL R90, R90, -INF , P2 ;  /* 0xff8000005a5a7808 */ /* 0x000fe40001000000 */
[----:B------:R-:W-:Y:S02]  /*3be0*/  FSEL R134, R93, -INF , P5 ;  /* 0xff8000005d867808 */ /* 0x000fe40002800000 */
[----:B------:R-:W-:Y:S02]  /*3bf0*/  ISETP.GT.AND P2, PT, R13, 0x40, PT ;  /* 0x000000400d00780c */ /* 0x000fe40003f44270 */
        /* <DEDUP_REMOVED lines=11> */
[----:B------:R-:W-:Y:S01]  /*3cb0*/  FSEL R152, R73, -INF , P3 ;  /* 0xff80000049987808 */ /* 0x000fe20001800000 */
[--C-:B------:R-:W-:Y:S01]  /*3cc0*/  IMAD.MOV.U32 R73, RZ, RZ, R87.reuse ;  /* 0x000000ffff497224 */ /* 0x100fe200078e0057 */
[----:B------:R-:W-:Y:S01]  /*3cd0*/  FMNMX.FTZ R11, R158, R11, !PT ;  /* 0x0000000b9e0b7209 */ /* 0x000fe20007810000 */
[----:B------:R-:W-:Y:S01]  /*3ce0*/  HGMMA.64x16x16.F32 R64, gdesc[UR16], R64, gsb0 ;  /* 0x00200000104079f0 */ /* 0x000fe20008000840 */
[----:B------:R-:W-:Y:S01]  /*3cf0*/  UIADD3 UR18, UR20, 0x886, URZ ;  /* 0x0000088614127890 */ /* 0x000fe2000fffe03f */
[----:B------:R-:W-:Y:S01]  /*3d00*/  FSEL R156, R76, -INF , P4 ;  /* 0xff8000004c9c7808 */ /* 0x000fe20002000000 */
[----:B------:R-:W-:Y:S01]  /*3d10*/  UMOV UR19, 0x40000040 ;  /* 0x4000004000137882 */ /* 0x000fe20000000000 */
[----:B------:R-:W-:Y:S02]  /*3d20*/  FMNMX.FTZ R11, R152, R11, !PT ;  /* 0x0000000b980b7209 */ /* 0x000fe40007810000 */
[----:B------:R-:W-:Y:S02]  /*3d30*/  FSEL R74, R74, -INF , P2 ;  /* 0xff8000004a4a7808 */ /* 0x000fe40001000000 */
[----:B------:R-:W-:Y:S01]  /*3d40*/  FSEL R148, R77, -INF , P5 ;  /* 0xff8000004d947808 */ /* 0x000fe20002800000 */
[----:B------:R-:W-:Y:S01]  /*3d50*/  IMAD.MOV.U32 R77, RZ, RZ, R87 ;  /* 0x000000ffff4d7224 */ /* 0x000fe200078e0057 */
[----:B------:R-:W-:-:S02]  /*3d60*/  ISETP.GT.AND P2, PT, R13, 0x50, PT ;  /* 0x000000500d00780c */ /* 0x000fc40003f44270 */
[----:B------:R-:W-:Y:S02]  /*3d70*/  FMNMX.FTZ R11, R156, R11, !PT ;  /* 0x0000000b9c0b7209 */ /* 0x000fe40007810000 */
[----:B------:R-:W-:Y:S01]  /*3d80*/  FSEL R72, R75, -INF , P3 ;  /* 0xff8000004b487808 */ /* 0x000fe20001800000 */
[----:B------:R-:W-:Y:S01]  /*3d90*/  IMAD.MOV.U32 R75, RZ, RZ, R87 ;  /* 0x000000ffff4b7224 */ /* 0x000fe200078e0057 */
[C---:B------:R-:W-:Y:S02]  /*3da0*/  ISETP.GT.AND P3, PT, R13.reuse, 0x51, PT ;  /* 0x000000510d00780c */ /* 0x040fe40003f64270 */
[----:B------:R-:W-:Y:S02]  /*3db0*/  FMNMX.FTZ R11, R148, R11, !PT ;  /* 0x0000000b940b7209 */ /* 0x000fe40007810000 */
[----:B------:R-:W-:Y:S02]  /*3dc0*/  FSEL R78, R78, -INF , P4 ;  /* 0xff8000004e4e7808 */ /* 0x000fe40002000000 */
[----:B------:R-:W-:-:S02]  /*3dd0*/  ISETP.GT.AND P4, PT, R13, 0x58, PT ;  /* 0x000000580d00780c */ /* 0x000fc40003f84270 */
[----:B------:R-:W-:Y:S01]  /*3de0*/  FSEL R76, R79, -INF , P5 ;  /* 0xff8000004f4c7808 */ /* 0x000fe20002800000 */
[----:B------:R-:W-:Y:S01]  /*3df0*/  IMAD.MOV.U32 R79, RZ, RZ, R87 ;  /* 0x000000ffff4f7224 */ /* 0x000fe200078e0057 */
        /* <DEDUP_REMOVED lines=12> */
[----:B------:R-:W-:Y:S01]  /*3ec0*/  FSEL R160, R69, -INF , P5 ;  /* 0xff80000045a07808 */ /* 0x000fe20002800000 */
[--C-:B------:R-:W-:Y:S01]  /*3ed0*/  IMAD.MOV.U32 R69, RZ, RZ, R87.reuse ;  /* 0x000000ffff457224 */ /* 0x100fe200078e0057 */
[----:B------:R-:W-:Y:S02]  /*3ee0*/  ISETP.GT.AND P2, PT, R13, 0x60, PT ;  /* 0x000000600d00780c */ /* 0x000fe40003f44270 */
[----:B------:R-:W-:Y:S02]  /*3ef0*/  FMNMX.FTZ R11, R166, R11, !PT ;  /* 0x0000000ba60b7209 */ /* 0x000fe40007810000 */
[----:B------:R-:W-:Y:S01]  /*3f00*/  FSEL R68, R71, -INF , P5 ;  /* 0xff80000047447808 */ /* 0x000fe20002800000 */
[----:B------:R-:W-:Y:S01]  /*3f10*/  IMAD.MOV.U32 R71, RZ, RZ, R87 ;  /* 0x000000ffff477224 */ /* 0x000fe200078e0057 */
[----:B------:R-:W-:-:S02]  /*3f20*/  FMNMX.FTZ R11, R160, R11, !PT ;  /* 0x0000000ba00b7209 */ /* 0x000fc40007810000 */
[C---:B------:R-:W-:Y:S02]  /*3f30*/  ISETP.GT.AND P5, PT, R13.reuse, 0x68, PT ;  /* 0x000000680d00780c */ /* 0x040fe40003fa4270 */
        /* <DEDUP_REMOVED lines=15> */
[----:B------:R-:W-:-:S02]  /*4030*/  FMNMX.FTZ R11, R150, R11, !PT ;  /* 0x0000000b960b7209 */ /* 0x000fc40007810000 */
[----:B------:R-:W-:Y:S02]  /*4040*/  FSEL R58, R58, -INF , P2 ;  /* 0xff8000003a3a7808 */ /* 0x000fe40001000000 */
[C---:B------:R-:W-:Y:S02]  /*4050*/  ISETP.GT.AND P2, PT, R13.reuse, 0x71, PT ;  /* 0x000000710d00780c */ /* 0x040fe40003f44270 */
[----:B------:R-:W-:Y:S02]  /*4060*/  FMNMX.FTZ R11, R144, R11, !PT ;  /* 0x0000000b900b7209 */ /* 0x000fe40007810000 */
[----:B------:R-:W-:Y:S02]  /*4070*/  FSEL R62, R62, -INF , P5 ;  /* 0xff8000003e3e7808 */ /* 0x000fe40002800000 */
[----:B------:R-:W-:Y:S01]  /*4080*/  ISETP.GT.AND P5, PT, R13, 0x79, PT ;  /* 0x000000790d00780c */ /* 0x000fe20003fa4270 */
[----:B------:R-:W-:Y:S02]  /*4090*/  WARPGROUP.DEPBAR.LE gsb0, 0x0 ;  /* 0x00008000000079c5 */ /* 0x000fe40000010000 */
[----:B------:R-:W-:Y:S01]  /*40a0*/  WARPGROUP.ARRIVE ;  /* 0x00000000000079c5 */ /* 0x000fe20000000000 */
[----:B------:R-:W-:-:S02]  /*40b0*/  FSEL R100, R48, -INF , P3 ;  /* 0xff80000030647808 */ /* 0x000fc40001800000 */
[----:B------:R-:W-:Y:S02]  /*40c0*/  FSEL R48, R59, -INF , P6 ;  /* 0xff8000003b307808 */ /* 0x000fe40003000000 */
[----:B------:R-:W-:Y:S01]  /*40d0*/  ISETP.GT.AND P6, PT, R13, 0x78, PT ;  /* 0x000000780d00780c */ /* 0x000fe20003fc4270 */
[----:B------:R-:W-:Y:S01]  /*40e0*/  HGMMA.64x16x16.F32 R40, gdesc[UR16], R40, gsb0 ;  /* 0x00200000102879f0 */ /* 0x000fe20008000828 */
[----:B------:R-:W-:Y:S01]  /*40f0*/  UMOV UR18, UR6 ;  /* 0x0000000600127c82 */ /* 0x000fe20008000000 */
[----:B------:R-:W-:Y:S01]  /*4100*/  UMOV UR19, 0x40000040 ;  /* 0x4000004000137882 */ /* 0x000fe20000000000 */
[----:B------:R-:W-:Y:S01]  /*4110*/  FSEL R60, R49, -INF , P2 ;  /* 0xff800000313c7808 */ /* 0x000fe20001000000 */
[----:B------:R-:W-:Y:S01]  /*4120*/  ULDC UR6, c[0x0][0x988] ;  /* 0x0002620000067ab9 */ /* 0x000fe20000000800 */
[----:B------:R-:W-:Y:S02]  /*4130*/  FMNMX.FTZ R11, R100, R11, !PT ;  /* 0x0000000b640b7209 */ /* 0x000fe40007810000 */
[----:B------:R-:W-:-:S02]  /*4140*/  FSEL R56, R52, -INF , P6 ;  /* 0xff80000034387808 */ /* 0x000fc40003000000 */
[----:B------:R-:W-:Y:S02]  /*4150*/  FMNMX.FTZ R11, R60, R11, !PT ;  /* 0x0000000b3c0b7209 */ /* 0x000fe40007810000 */
[----:B------:R-:W-:Y:S02]  /*4160*/  FSEL R52, R63, -INF , P4 ;  /* 0xff8000003f347808 */ /* 0x000fe40002000000 */
[----:B------:R-:W-:Y:S02]  /*4170*/  ISETP.GT.AND P4, PT, R13, 0x80, PT ;  /* 0x000000800d00780c */ /* 0x000fe40003f84270 */
[----:B------:R-:W-:Y:S02]  /*4180*/  FSEL R88, R53, -INF , P5 ;  /* 0xff80000035587808 */ /* 0x000fe40002800000 */
[----:B------:R-:W-:Y:S02]  /*4190*/  FMNMX.FTZ R11, R56, R11, !PT ;  /* 0x0000000b380b7209 */ /* 0x000fe40007810000 */
[----:B------:R-:W-:-:S02]  /*41a0*/  FSEL R50, R50, -INF , P3 ;  /* 0xff80000032327808 */ /* 0x000fc40001800000 */
        /* <DEDUP_REMOVED lines=17> */
[----:B------:R-:W-:Y:S02]  /*42c0*/  FMNMX.FTZ R11, R146, R11, !PT ;  /* 0x0000000b920b7209 */ /* 0x000fe40007810000 */
[C---:B------:R-:W-:Y:S02]  /*42d0*/  ISETP.GT.AND P1, PT, R13.reuse, 0x91, PT ;  /* 0x000000910d00780c */ /* 0x040fe40003f24270 */
[----:B------:R-:W-:Y:S02]  /*42e0*/  FMNMX.FTZ R11, R162, R11, !PT ;  /* 0x0000000ba20b7209 */ /* 0x000fe40007810000 */
[----:B------:R-:W-:Y:S02]  /*42f0*/  FSEL R46, R46, -INF , P2 ;  /* 0xff8000002e2e7808 */ /* 0x000fe40001000000 */
[----:B------:R-:W-:-:S02]  /*4300*/  ISETP.GT.AND P2, PT, R13, 0x99, PT ;  /* 0x000000990d00780c */ /* 0x000fc40003f44270 */
[----:B------:R-:W-:Y:S02]  /*4310*/  FSEL R42, R42, -INF , P4 ;  /* 0xff8000002a2a7808 */ /* 0x000fe40002000000 */
[----:B------:R-:W-:Y:S02]  /*4320*/  ISETP.GT.AND P4, PT, R13, 0xa1, PT ;  /* 0x000000a10d00780c */ /* 0x000fe40003f84270 */
[----:B------:R-:W-:Y:S02]  /*4330*/  FSEL R44, R55, -INF , P5 ;  /* 0xff800000372c7808 */ /* 0x000fe40002800000 */
[----:B------:R-:W-:Y:S01]  /*4340*/  ISETP.GT.AND P5, PT, R13, 0xa8, PT ;  /* 0x000000a80d00780c */ /* 0x000fe20003fa4270 */
[----:B------:R-:W-:Y:S02]  /*4350*/  WARPGROUP.DEPBAR.LE gsb0, 0x0 ;  /* 0x00008000000079c5 */ /* 0x000fe40000010000 */
[----:B------:R-:W-:Y:S01]  /*4360*/  WARPGROUP.ARRIVE ;  /* 0x00000000000079c5 */ /* 0x000fe20000000000 */
[----:B------:R-:W-:-:S02]  /*4370*/  FSEL R170, R32, -INF , P0 ;  /* 0xff80000020aa7808 */ /* 0x000fc40000000000 */
[----:B------:R-:W-:Y:S02]  /*4380*/  ISETP.GT.AND P0, PT, R13, 0x98, PT ;  /* 0x000000980d00780c */ /* 0x000fe40003f04270 */
[----:B------:R-:W-:Y:S01]  /*4390*/  FSEL R174, R33, -INF , P1 ;  /* 0xff80000021ae7808 */ /* 0x000fe20000800000 */
[----:B------:R-:W-:Y:S01]  /*43a0*/  HGMMA.64x16x16.F32 R24, gdesc[UR16], R24, gsb0 ;  /* 0x00200000101879f0 */ /* 0x000fe20008000818 */
[----:B------:R-:W-:Y:S02]  /*43b0*/  FMNMX.FTZ R11, R170, R11, !PT ;  /* 0x0000000baa0b7209 */ /* 0x000fe40007810000 */
[----:B------:R-:W-:Y:S02]  /*43c0*/  FSEL R36, R36, -INF , P0 ;  /* 0xff80000024247808 */ /* 0x000fe40000000000 */
[----:B------:R-:W-:Y:S02]  /*43d0*/  FMNMX.FTZ R11, R174, R11, !PT ;  /* 0x0000000bae0b7209 */ /* 0x000fe40007810000 */
[----:B------:R-:W-:-:S02]  /*43e0*/  FSEL R32, R43, -INF , P3 ;  /* 0xff8000002b207808 */ /* 0x000fc40001800000 */
[----:B------:R-:W-:Y:S02]  /*43f0*/  FSEL R188, R37, -INF , P2 ;  /* 0xff80000025bc7808 */ /* 0x000fe40001000000 */
[----:B------:R-:W-:Y:S02]  /*4400*/  FMNMX.FTZ R11, R36, R11, !PT ;  /* 0x0000000b240b7209 */ /* 0x000fe40007810000 */
[----:B------:R-:W-:Y:S02]  /*4410*/  ISETP.GT.AND P3, PT, R13, 0xa0, PT ;  /* 0x000000a00d00780c */ /* 0x000fe40003f64270 */
[----:B------:R-:W-:Y:S02]  /*4420*/  FMNMX.FTZ R11, R188, R11, !PT ;  /* 0x0000000bbc0b7209 */ /* 0x000fe40007810000 */
[----:B------:R-:W-:Y:S02]  /*4430*/  P2R R33, PR, RZ, 0x4 ;  /* 0x00000004ff217803 */ /* 0x000fe40000000000 */
[----:B------:R-:W-:-:S02]  /*4440*/  P2R R43, PR, RZ, 0x2 ;  /* 0x00000002ff2b7803 */ /* 0x000fc40000000000 */
[----:B------:R-:W-:Y:S02]  /*4450*/  ISETP.GT.AND P1, PT, R13, 0x90, PT ;  /* 0x000000900d00780c */ /* 0x000fe40003f24270 */
[----:B------:R-:W-:Y:S02]  /*4460*/  P2R R41, PR, RZ, 0x1 ;  /* 0x00000001ff297803 */ /* 0x000fe40000000000 */
[----:B------:R-:W-:Y:S02]  /*4470*/  FSEL R34, R34, -INF , P1 ;  /* 0xff80000022227808 */ /* 0x000fe40000800000 */
[----:B------:R-:W-:Y:S02]  /*4480*/  ISETP.NE.AND P1, PT, R43, RZ, PT ;  /* 0x000000ff2b00720c */ /* 0x000fe40003f25270 */
[----:B------:R-:W-:Y:S01]  /*4490*/  ISETP.GT.AND P0, PT, R13, 0x89, PT ;  /* 0x000000890d00780c */ /* 0x000fe20003f04270 */
[----:B------:R-:W-:Y:S02]  /*44a0*/  WARPGROUP.DEPBAR.LE gsb0, 0x0 ;  /* 0x00008000000079c5 */ /* 0x000fe40000010000 */
[----:B------:R-:W-:-:S02]  /*44b0*/  FSEL R190, R24, -INF , P3 ;  /* 0xff80000018be7808 */ /* 0x000fc40001800000 */
[----:B------:R-:W-:Y:S02]  /*44c0*/  FSEL R194, R25, -INF , P4 ;  /* 0xff80000019c27808 */ /* 0x000fe40002000000 */
[----:B------:R-:W-:Y:S02]  /*44d0*/  FMNMX.FTZ R11, R190, R11, !PT ;  /* 0x0000000bbe0b7209 */ /* 0x000fe40007810000 */
[----:B------:R-:W-:Y:S02]  /*44e0*/  FSEL R192, R28, -INF , P5 ;  /* 0xff8000001cc07808 */ /* 0x000fe40002800000 */
[----:B------:R-:W-:Y:S02]  /*44f0*/  FMNMX.FTZ R11, R194, R11, !PT ;  /* 0x0000000bc20b7209 */ /* 0x000fe40007810000 */
[----:B------:R-:W-:Y:S02]  /*4500*/  FSEL R196, R29, -INF , P6 ;  /* 0xff8000001dc47808 */ /* 0x000fe40003000000 */
[----:B------:R-:W-:-:S02]  /*4510*/  FMNMX.FTZ R11, R192, R11, !PT ;  /* 0x0000000bc00b7209 */ /* 0x000fc40007810000 */
[----:B------:R-:W-:Y:S02]  /*4520*/  FSEL R28, R35, -INF , P1 ;  /* 0xff800000231c7808 */ /* 0x000fe40000800000 */
[----:B------:R-:W-:Y:S01]  /*4530*/  FMNMX.FTZ R25, R196, R11, !PT ;  /* 0x0000000bc4197209 */ /* 0x000fe20007810000 */
[----:B------:R-:W-:Y:S01]  /*4540*/  IMAD.U32 R11, RZ, RZ, UR6 ;  /* 0x00000006ff0b7e24 */ /* 0x000fe2000f8e00ff */
[----:B------:R-:W-:Y:S02]  /*4550*/  FSEL R24, R47, -INF , P0 ;  /* 0xff8000002f187808 */ /* 0x000fe40000000000 */
[----:B------:R-:W-:Y:S01]  /*4560*/  ISETP.NE.AND P0, PT, R41, RZ, PT ;  /* 0x000000ff2900720c */ /* 0x000fe20003f05270 */
[----:B------:R-:W1:Y:S01]  /*4570*/  SHFL.BFLY PT, R10, R25, 0x2, 0x1f ;  /* 0x0c401f00190a7f89 */ /* 0x000e6200000e0000 */
[----:B------:R-:W-:Y:S02]  /*4580*/  FSEL R26, R26, -INF , P3 ;  /* 0xff8000001a1a7808 */ /* 0x000fe40001800000 */
[----:B------:R-:W-:-:S02]  /*4590*/  FSEL R38, R38, -INF , P0 ;  /* 0xff80000026267808 */ /* 0x000fc40000000000 */
[----:B------:R-:W-:Y:S02]  /*45a0*/  ISETP.NE.AND P0, PT, R15, RZ, PT ;  /* 0x000000ff0f00720c */ /* 0x000fe40003f05270 */
[----:B------:R-:W-:Y:S02]  /*45b0*/  FSEL R30, R30, -INF , P5 ;  /* 0xff8000001e1e7808 */ /* 0x000fe40002800000 */
[----:B------:R-:W-:-:S13]  /*45c0*/  ISETP.NE.AND P1, PT, R21, RZ, PT ;  /* 0x000000ff1500720c */ /* 0x000fda0003f25270 */
[----:B------:R-:W-:Y:S01]  /*45d0*/  @!P1 VIADD R12, R12, 0x34840 ;  /* 0x000348400c0c9836 */ /* 0x000fe20000000000 */
[----:B-1----:R-:W-:-:S05]  /*45e0*/  FMNMX.FTZ R29, R25, R10, !PT ;  /* 0x0000000a191d7209 */ /* 0x002fca0007810000 */
[----:B------:R-:W1:Y:S02]  /*45f0*/  SHFL.BFLY PT, R10, R29, 0x1, 0x1f ;  /* 0x0c201f001d0a7f89 */ /* 0x000e6400000e0000 */
[----:B-1----:R-:W-:-:S04]  /*4600*/  FMNMX.FTZ R10, R29, R10, !PT ;  /* 0x0000000a1d0a7209 */ /* 0x002fc80007810000 */
[C---:B------:R-:W-:Y:S01]  /*4610*/  FSETP.NEU.FTZ.AND P2, PT, R10.reuse, -INF , PT ;  /* 0xff8000000a00780b */ /* 0x040fe20003f5d000 */
[----:B------:R-:W-:-:S05]  /*4620*/  FMUL.FTZ R37, R10, R11 ;  /* 0x0000000b0a257220 */ /* 0x000fca0000410000 */
[----:B------:R-:W-:Y:S02]  /*4630*/  FSEL R37, R37, RZ, P2 ;  /* 0x000000ff25257208 */ /* 0x000fe40001000000 */
[----:B------:R-:W-:Y:S02]  /*4640*/  ISETP.NE.AND P2, PT, R33, RZ, PT ;  /* 0x000000ff2100720c */ /* 0x000fe40003f45270 */
[----:B------:R-:W-:Y:S01]  /*4650*/  FMNMX.FTZ R33, R114, R115, !PT ;  /* 0x0000007372217209 */ /* 0x000fe20007810000 */
[-CC-:B------:R-:W-:Y:S01]  /*4660*/  FFMA.FTZ R43, R96, R11.reuse, -R37.reuse ;  /* 0x0000000b602b7223 */ /* 0x180fe20000010825 */
        /* <DEDUP_REMOVED lines=39> */
[----:B-1----:R-:W-:Y:S01]  /*48e0*/  FMNMX.FTZ R43, R84, R41, !PT ;  /* 0x00000029542b7209 */ /* 0x002fe20007810000 */
[-CC-:B------:R-:W-:Y:S01]  /*48f0*/  FFMA.FTZ R112, R148, R11.reuse, -R37.reuse ;  /* 0x0000000b94707223 */ /* 0x180fe20000010825 */
[-CC-:B------:R-:W-:Y:S01]  /*4900*/  FFMA.FTZ R172, R172, R11.reuse, -R37.reuse ;  /* 0x0000000bacac7223 */ /* 0x180fe20000010825 */
[--C-:B------:R-:W-:Y:S01]  /*4910*/  FFMA.FTZ R116, R168, R11, -R37.reuse ;  /* 0x0000000ba8747223 */ /* 0x100fe20000010825 */
[----:B------:R-:W-:Y:S01]  /*4920*/  FMNMX.FTZ R43, R90, R43, !PT ;  /* 0x0000002b5a2b7209 */ /* 0x000fe20007810000 */
[-CC-:B------:R-:W-:Y:S01]  /*4930*/  FFMA.FTZ R198, R166, R11.reuse, -R37.reuse ;  /* 0x0000000ba6c67223 */ /* 0x180fe20000010825 */
[----:B------:R-:W-:Y:S01]  /*4940*/  FFMA.FTZ R160, R160, R11, -R37 ;  /* 0x0000000ba0a07223 */ /* 0x000fe20000010825 */
[----:B------:R-:W-:Y:S01]  /*4950*/  MUFU.EX2 R15, R15 ;  /* 0x0000000f000f7308 */ /* 0x000fe20000000800 */
[----:B------:R-:W-:Y:S01]  /*4960*/  FMNMX.FTZ R43, R86, R43, !PT ;  /* 0x0000002b562b7209 */ /* 0x000fe20007810000 */
[----:B--2---:R-:W-:Y:S01]  /*4970*/  FADD.FTZ R65, R176, R13 ;  /* 0x0000000db0417221 */ /* 0x004fe20000010000 */
        /* <DEDUP_REMOVED lines=9> */
[----:B------:R-:W-:Y:S01]  /*4a10*/  F2FP.F16.F32.PACK_AB R176, R13, R176 ;  /* 0x000000b00db0723e */ /* 0x000fe200000000ff */
[--C-:B------:R-:W-:Y:S01]  /*4a20*/  FFMA.FTZ R55, R162, R11, -R37.reuse ;  /* 0x0000000ba2377223 */ /* 0x100fe20000010825 */
[----:B------:R-:W-:Y:S01]  /*4a30*/  FMNMX.FTZ R45, R74, R45, !PT ;  /* 0x0000002d4a2d7209 */ /* 0x000fe20007810000 */
[-CC-:B------:R-:W-:Y:S01]  /*4a40*/  FFMA.FTZ R212, R170, R11.reuse, -R37.reuse ;  /* 0x0000000baad47223 */ /* 0x180fe20000010825 */
[----:B------:R-:W-:Y:S01]  /*4a50*/  MUFU.EX2 R21, R21 ;  /* 0x0000001500157308 */ /* 0x000fe20000000800 */
[--C-:B------:R-:W-:Y:S01]  /*4a60*/  FFMA.FTZ R59, R188, R11, -R37.reuse ;  /* 0x0000000bbc3b7223 */ /* 0x100fe20000010825 */
[----:B------:R-:W-:Y:S01]  /*4a70*/  FMNMX.FTZ R45, R72, R45, !PT ;  /* 0x0000002d482d7209 */ /* 0x000fe20007810000 */
[-CC-:B------:R-:W-:Y:S01]  /*4a80*/  FFMA.FTZ R216, R190, R11.reuse, -R37.reuse ;  /* 0x0000000bbed87223 */ /* 0x180fe20000010825 */
[-CC-:B------:R-:W-:Y:S01]  /*4a90*/  FFMA.FTZ R194, R194, R11.reuse, -R37.reuse ;  /* 0x0000000bc2c27223 */ /* 0x180fe20000010825 */
[----:B------:R-:W-:Y:S01]  /*4aa0*/  FFMA.FTZ R218, R192, R11, -R37 ;  /* 0x0000000bc0da7223 */ /* 0x000fe20000010825 */
[----:B------:R-:W-:-:S02]  /*4ab0*/  FMNMX.FTZ R45, R78, R45, !PT ;  /* 0x0000002d4e2d7209 */ /* 0x000fc40007810000 */
        /* <DEDUP_REMOVED lines=18> */
[----:B------:R-:W1:Y:S02]  /*4be0*/  MUFU.EX2 R96, R96 ;  /* 0x0000006000607308 */ /* 0x000e640000000800 */
[----:B------:R-:W-:-:S04]  /*4bf0*/  FMNMX.FTZ R51, R44, R51, !PT ;  /* 0x000000332c337209 */ /* 0x000fc80007810000 */
[----:B------:R-:W-:Y:S02]  /*4c00*/  FMNMX.FTZ R51, R42, R51, !PT ;  /* 0x000000332a337209 */ /* 0x000fe40007810000 */
[----:B------:R-:W-:Y:S02]  /*4c10*/  MUFU.EX2 R41, R136 ;  /* 0x0000008800297308 */ /* 0x000fe40000000800 */
[----:B------:R-:W-:-:S04]  /*4c20*/  FMNMX.FTZ R53, R32, R51, !PT ;  /* 0x0000003320357209 */ /* 0x000fc80007810000 */
[----:B------:R-:W-:Y:S02]  /*4c30*/  FMNMX.FTZ R53, R46, R53, !PT ;  /* 0x000000352e357209 */ /* 0x000fe40007810000 */
[----:B------:R-:W2:Y:S01]  /*4c40*/  MUFU.EX2 R104, R104 ;  /* 0x0000006800687308 */ /* 0x000ea20000000800 */
[----:B-1----:R-:W-:Y:S02]  /*4c50*/  F2FP.F16.F32.PACK_AB R188, R96, R35 ;  /* 0x0000002360bc723e */ /* 0x002fe400000000ff */
[----:B------:R-:W-:-:S04]  /*4c60*/  FMNMX.FTZ R53, R24, R53, !PT ;  /* 0x0000003518357209 */ /* 0x000fc80007810000 */
[----:B------:R-:W-:Y:S01]  /*4c70*/  FMNMX.FTZ R53, R34, R53, !PT ;  /* 0x0000003522357209 */ /* 0x000fe20007810000 */
[----:B------:R-:W-:Y:S03]  /*4c80*/  MUFU.EX2 R43, R158 ;  /* 0x0000009e002b7308 */ /* 0x000fe60000000800 */
        /* <DEDUP_REMOVED lines=9> */
[----:B------:R-:W-:Y:S01]  /*4d20*/  MUFU.EX2 R112, R112 ;  /* 0x0000007000707308 */ /* 0x000fe20000000800 */
[----:B-1----:R-:W-:Y:S02]  /*4d30*/  F2FP.F16.F32.PACK_AB R192, R108, R43 ;  /* 0x0000002b6cc0723e */ /* 0x002fe400000000ff */
[----:B------:R-:W-:Y:S01]  /*4d40*/  FMNMX.FTZ R56, R60, R53, !PT ;  /* 0x000000353c387209 */ /* 0x000fe20007810000 */
[----:B------:R-:W-:-:S04]  /*4d50*/  FFMA.FTZ R53, R138, R11, -R37 ;  /* 0x0000000b8a357223 */ /* 0x000fc80000010825 */
[----:B------:R-:W1:Y:S01]  /*4d60*/  SHFL.BFLY PT, R57, R56, 0x2, 0x1f ;  /* 0x0c401f0038397f89 */ /* 0x000e6200000e0000 */
[----:B------:R-:W-:Y:S08]  /*4d70*/  MUFU.EX2 R47, R172 ;  /* 0x000000ac002f7308 */ /* 0x000ff00000000800 */
[----:B------:R-:W2:Y:S08]  /*4d80*/  MUFU.EX2 R116, R116 ;  /* 0x0000007400747308 */ /* 0x000eb00000000800 */
[----:B------:R-:W-:Y:S01]  /*4d90*/  MUFU.EX2 R198, R198 ;  /* 0x000000c600c67308 */ /* 0x000fe20000000800 */
[----:B-1----:R-:W-:-:S07]  /*4da0*/  FMNMX.FTZ R61, R56, R57, !PT ;  /* 0x00000039383d7209 */ /* 0x002fce0007810000 */
[----:B------:R-:W-:Y:S01]  /*4db0*/  MUFU.EX2 R49, R160 ;  /* 0x000000a000317308 */ /* 0x000fe20000000800 */
[-CC-:B------:R-:W-:Y:S01]  /*4dc0*/  FFMA.FTZ R57, R174, R11.reuse, -R37.reuse ;  /* 0x0000000bae397223 */ /* 0x180fe20000010825 */
[----:B------:R-:W-:Y:S01]  /*4dd0*/  FFMA.FTZ R37, R196, R11, -R37 ;  /* 0x0000000bc4257223 */ /* 0x000fe20000010825 */
[----:B--2---:R-:W-:Y:S01]  /*4de0*/  F2FP.F16.F32.PACK_AB R196, R116, R47 ;  /* 0x0000002f74c4723e */ /* 0x004fe200000000ff */
[----:B------:R-:W1:Y:S04]  /*4df0*/  SHFL.BFLY PT, R88, R61, 0x1, 0x1f ;  /* 0x0c201f003d587f89 */ /* 0x000e6800000e0000 */
[----:B------:R-:W-:Y:S08]  /*4e00*/  MUFU.EX2 R200, R200 ;  /* 0x000000c800c87308 */ /* 0x000ff00000000800 */
[----:B------:R-:W-:Y:S08]  /*4e10*/  MUFU.EX2 R51, R154 ;  /* 0x0000009a00337308 */ /* 0x000ff00000000800 */
[----:B------:R-:W-:Y:S01]  /*4e20*/  MUFU.EX2 R202, R202 ;  /* 0x000000ca00ca7308 */ /* 0x000fe20000000800 */
[----:B-1----:R-:W-:-:S04]  /*4e30*/  FMNMX.FTZ R88, R61, R88, !PT ;  /* 0x000000583d587209 */ /* 0x002fc80007810000 */
[C---:B------:R-:W-:Y:S01]  /*4e40*/  FSETP.NEU.FTZ.AND P2, PT, R88.reuse, -INF , PT ;  /* 0xff8000005800780b */ /* 0x040fe20003f5d000 */
[----:B------:R-:W-:Y:S02]  /*4e50*/  FMUL.FTZ R63, R88, R11 ;  /* 0x0000000b583f7220 */ /* 0x000fe40000410000 */
[----:B------:R-:W-:Y:S03]  /*4e60*/  MUFU.EX2 R39, R144 ;  /* 0x0000009000277308 */ /* 0x000fe60000000800 */
[----:B------:R-:W-:Y:S02]  /*4e70*/  FSEL R63, R63, RZ, P2 ;  /* 0x000000ff3f3f7208 */ /* 0x000fe40001000000 */
[----:B------:R-:W-:-:S03]  /*4e80*/  PLOP3.LUT P2, PT, PT, PT, UP0, 0x80, 0x0 ;  /* 0x000000000000781c */ /* 0x000fc60003f4f008 */
[----:B------:R-:W-:Y:S01]  /*4e90*/  MUFU.EX2 R204, R204 ;  /* 0x000000cc00cc7308 */ /* 0x000fe20000000800 */
[-C--:B------:R-:W-:Y:S01]  /*4ea0*/  FFMA.FTZ R197, R66, R11.reuse, -R63 ;  /* 0x0000000b42c57223 */ /* 0x080fe2000001083f */
[----:B------:R-:W-:Y:S01]  /*4eb0*/  FADD.FTZ R66, R178, R65 ;  /* 0x00000041b2427221 */ /* 0x000fe20000010000 */
[-CC-:B------:R-:W-:Y:S01]  /*4ec0*/  FFMA.FTZ R177, R114, R11.reuse, -R63.reuse ;  /* 0x0000000b72b17223 */ /* 0x180fe2000001083f */
[-CC-:B------:R-:W-:Y:S01]  /*4ed0*/  FFMA.FTZ R36, R115, R11.reuse, -R63.reuse ;  /* 0x0000000b73247223 */ /* 0x180fe2000001083f */
[-CC-:B------:R-:W-:Y:S01]  /*4ee0*/  FFMA.FTZ R179, R118, R11.reuse, -R63.reuse ;  /* 0x0000000b76b37223 */ /* 0x180fe2000001083f */
[----:B------:R-:W-:Y:S01]  /*4ef0*/  FADD.FTZ R65, R15, R66 ;  /* 0x000000420f417221 */ /* 0x000fe20000010000 */
[-CC-:B------:R-:W-:Y:S01]  /*4f00*/  FFMA.FTZ R14, R14, R11.reuse, -R63.reuse ;  /* 0x0000000b0e0e7223 */ /* 0x180fe2000001083f */
[-C--:B------:R-:W-:Y:S01]  /*4f10*/  FFMA.FTZ R181, R106, R11.reuse, -R63 ;  /* 0x0000000b6ab57223 */ /* 0x080fe2000001083f */
[----:B------:R-:W-:Y:S01]  /*4f20*/  MUFU.EX2 R177, R177 ;  /* 0x000000b100b17308 */ /* 0x000fe20000000800 */
[----:B------:R-:W-:Y:S01]  /*4f30*/  FADD.FTZ R66, R180, R65 ;  /* 0x00000041b4427221 */ /* 0x000fe20000010000 */
[-CC-:B------:R-:W-:Y:S01]  /*4f40*/  FFMA.FTZ R20, R20, R11.reuse, -R63.reuse ;  /* 0x0000000b14147223 */ /* 0x180fe2000001083f */
[-CC-:B------:R-:W-:Y:S01]  /*4f50*/  FFMA.FTZ R183, R110, R11.reuse, -R63.reuse ;  /* 0x0000000b6eb77223 */ /* 0x180fe2000001083f */
[-CC-:B------:R-:W-:Y:S01]  /*4f60*/  FFMA.FTZ R201, R58, R11.reuse, -R63.reuse ;  /* 0x0000000b3ac97223 */ /* 0x180fe2000001083f */
[----:B------:R-:W-:Y:S01]  /*4f70*/  FADD.FTZ R65, R21, R66 ;  /* 0x0000004215417221 */ /* 0x000fe20000010000 */
[-CC-:B------:R-:W-:Y:S01]  /*4f80*/  FFMA.FTZ R66, R68, R11.reuse, -R63.reuse ;  /* 0x0000000b44427223 */ /* 0x180fe2000001083f */
[-C--:B------:R-:W-:Y:S01]  /*4f90*/  FFMA.FTZ R56, R80, R11.reuse, -R63 ;  /* 0x0000000b50387223 */ /* 0x080fe2000001083f */
[----:B------:R-:W1:Y:S01]  /*4fa0*/  MUFU.EX2 R36, R36 ;  /* 0x0000002400247308 */ /* 0x000e620000000800 */
[----:B------:R-:W-:Y:S01]  /*4fb0*/  FADD.FTZ R68, R182, R65 ;  /* 0x00000041b6447221 */ /* 0x000fe20000010000 */
[-CC-:B------:R-:W-:Y:S01]  /*4fc0*/  FFMA.FTZ R185, R98, R11.reuse, -R63.reuse ;  /* 0x0000000b62b97223 */ /* 0x180fe2000001083f */
[-CC-:B------:R-:W-:Y:S01]  /*4fd0*/  FFMA.FTZ R80, R82, R11.reuse, -R63.reuse ;  /* 0x0000000b52507223 */ /* 0x180fe2000001083f */
[-CC-:B------:R-:W-:Y:S01]  /*4fe0*/  FFMA.FTZ R187, R102, R11.reuse, -R63.reuse ;  /* 0x0000000b66bb7223 */ /* 0x180fe2000001083f */
[----:B------:R-:W-:Y:S01]  /*4ff0*/  FADD.FTZ R65, R25, R68 ;  /* 0x0000004419417221 */ /* 0x000fe20000010000 */
[-CC-:B------:R-:W-:Y:S01]  /*5000*/  FFMA.FTZ R82, R84, R11.reuse, -R63.reuse ;  /* 0x0000000b54527223 */ /* 0x180fe2000001083f */
[-C--:B------:R-:W-:Y:S01]  /*5010*/  FFMA.FTZ R203, R62, R11.reuse, -R63 ;  /* 0x0000000b3ecb7223 */ /* 0x080fe2000001083f */
[----:B------:R-:W2:Y:S01]  /*5020*/  MUFU.EX2 R179, R179 ;  /* 0x000000b300b37308 */ /* 0x000ea20000000800 */
[----:B------:R-:W-:Y:S01]  /*5030*/  FADD.FTZ R68, R184, R65 ;  /* 0x00000041b8447221 */ /* 0x000fe20000010000 */
[-CC-:B------:R-:W-:Y:S01]  /*5040*/  FFMA.FTZ R189, R90, R11.reuse, -R63.reuse ;  /* 0x0000000b5abd7223 */ /* 0x180fe2000001083f */
[-CC-:B------:R-:W-:Y:S01]  /*5050*/  FFMA.FTZ R84, R86, R11.reuse, -R63.reuse ;  /* 0x0000000b56547223 */ /* 0x180fe2000001083f */
[-CC-:B------:R-:W-:Y:S01]  /*5060*/  FFMA.FTZ R191, R94, R11.reuse, -R63.reuse ;  /* 0x0000000b5ebf7223 */ /* 0x180fe2000001083f */
[----:B------:R-:W-:Y:S01]  /*5070*/  FADD.FTZ R67, R29, R68 ;  /* 0x000000441d437221 */ /* 0x000fe20000010000 */
[-CC-:B------:R-:W-:Y:S01]  /*5080*/  FFMA.FTZ R86, R92, R11.reuse, -R63.reuse ;  /* 0x0000000b5c567223 */ /* 0x180fe2000001083f */
[-C--:B------:R-:W-:Y:S01]  /*5090*/  FFMA.FTZ R193, R74, R11.reuse, -R63 ;  /* 0x0000000b4ac17223 */ /* 0x080fe2000001083f */
[----:B------:R-:W3:Y:S01]  /*50a0*/  MUFU.EX2 R14, R14 ;  /* 0x0000000e000e7308 */ /* 0x000ee20000000800 */
[----:B-1----:R-:W-:Y:S01]  /*50b0*/  FADD.FTZ R58, R177, R36 ;  /* 0x00000024b13a7221 */ /* 0x002fe20000010000 */
[----:B------:R-:W-:Y:S01]  /*50c0*/  FADD.FTZ R68, R186, R67 ;  /* 0x00000043ba447221 */ /* 0x000fe20000010000 */
[-CC-:B------:R-:W-:Y:S01]  /*50d0*/  FFMA.FTZ R72, R72, R11.reuse, -R63.reuse ;  /* 0x0000000b48487223 */ /* 0x180fe2000001083f */
[-CC-:B------:R-:W-:Y:S01]  /*50e0*/  FFMA.FTZ R205, R50, R11.reuse, -R63.reuse ;  /* 0x0000000b32cd7223 */ /* 0x180fe2000001083f */
[-CC-:B------:R-:W-:Y:S01]  /*50f0*/  FFMA.FTZ R50, R40, R11.reuse, -R63.reuse ;  /* 0x0000000b28327223 */ /* 0x180fe2000001083f */
[----:B------:R-:W-:Y:S01]  /*5100*/  FADD.FTZ R68, R33, R68 ;  /* 0x0000004421447221 */ /* 0x000fe20000010000 */
[----:B------:R-:W-:Y:S01]  /*5110*/  @!P1 PRMT R40, RZ, 0x654, R12 ;  /* 0x00000654ff289816 */ /* 0x000fe2000000000c */
[----:B------:R-:W1:Y:S01]  /*5120*/  MUFU.EX2 R181, R181 ;  /* 0x000000b500b57308 */ /* 0x000e620000000800 */
[----:B--2---:R-:W-:Y:S01]  /*5130*/  FADD.FTZ R65, R179, R58 ;  /* 0x0000003ab3417221 */ /* 0x004fe20000010000 */
[----:B------:R-:W-:Y:S01]  /*5140*/  FADD.FTZ R67, R35, R68 ;  /* 0x0000004423437221 */ /* 0x000fe20000010000 */
[-CC-:B------:R-:W-:Y:S01]  /*5150*/  FFMA.FTZ R195, R78, R11.reuse, -R63.reuse ;  /* 0x0000000b4ec37223 */ /* 0x180fe2000001083f */
[----:B------:R2:W-:Y:S01]  /*5160*/  @!P1 SYNCS.ARRIVE.TRANS64.RED.A1T0 RZ, [R40+URZ], RZ ;  /* 0x000000ff28ff99a7 */ /* 0x0005e2000810043f */
[-C--:B------:R-:W-:Y:S01]  /*5170*/  FFMA.FTZ R74, R76, R11.reuse, -R63 ;  /* 0x0000000b4c4a7223 */ /* 0x080fe2000001083f */
[----:B------:R-:W-:Y:S01]  /*5180*/  FADD.FTZ R62, R96, R67 ;  /* 0x00000043603e7221 */ /* 0x000fe20000010000 */
[-C--:B------:R-:W-:Y:S01]  /*5190*/  FFMA.FTZ R64, R64, R11.reuse, -R63 ;  /* 0x0000000b40407223 */ /* 0x080fe2000001083f */
[----:B------:R-:W4:Y:S01]  /*51a0*/  MUFU.EX2 R20, R20 ;  /* 0x0000001400147308 */ /* 0x000f220000000800 */
[----:B---3--:R-:W-:Y:S01]  /*51b0*/  FADD.FTZ R58, R14, R65 ;  /* 0x000000410e3a7221 */ /* 0x008fe20000010000 */
[----:B------:R-:W-:Y:S01]  /*51c0*/  FADD.FTZ R67, R41, R62 ;  /* 0x0000003e29437221 */ /* 0x000fe20000010000 */
[-CC-:B------:R-:W-:Y:S01]  /*51d0*/  FFMA.FTZ R199, R70, R11.reuse, -R63.reuse ;  /* 0x0000000b46c77223 */ /* 0x180fe2000001083f */
[-CC-:B------:R-:W-:Y:S01]  /*51e0*/  FFMA.FTZ R44, R44, R11.reuse, -R63.reuse ;  /* 0x0000000b2c2c7223 */ /* 0x180fe2000001083f */
[-C--:B------:R-:W-:Y:S01]  /*51f0*/  FFMA.FTZ R48, R48, R11.reuse, -R63 ;  /* 0x0000000b30307223 */ /* 0x080fe2000001083f */
[----:B------:R-:W-:Y:S01]  /*5200*/  FADD.FTZ R62, R104, R67 ;  /* 0x00000043683e7221 */ /* 0x000fe20000010000 */
[-CC-:B------:R-:W-:Y:S01]  /*5210*/  FFMA.FTZ R52, R52, R11.reuse, -R63.reuse ;  /* 0x0000000b34347223 */ /* 0x180fe2000001083f */
[----:B------:R-:W3:Y:S01]  /*5220*/  MUFU.EX2 R183, R183 ;  /* 0x000000b700b77308 */ /* 0x000ee20000000800 */
[----:B-1----:R-:W-:Y:S01]  /*5230*/  FADD.FTZ R65, R181, R58 ;  /* 0x0000003ab5417221 */ /* 0x002fe20000010000 */
[----:B------:R-:W-:Y:S01]  /*5240*/  FADD.FTZ R67, R43, R62 ;  /* 0x0000003e2b437221 */ /* 0x000fe20000010000 */
[-CC-:B------:R-:W-:Y:S01]  /*5250*/  FFMA.FTZ R54, R54, R11.reuse, -R63.reuse ;  /* 0x0000000b36367223 */ /* 0x180fe2000001083f */
[-CC-:B------:R-:W-:Y:S01]  /*5260*/  FFMA.FTZ R42, R42, R11.reuse, -R63.reuse ;  /* 0x0000000b2a2a7223 */ /* 0x180fe2000001083f */
[-C--:B------:R-:W-:Y:S01]  /*5270*/  FFMA.FTZ R32, R32, R11.reuse, -R63 ;  /* 0x0000000b20207223 */ /* 0x080fe2000001083f */
[----:B------:R-:W-:Y:S01]  /*5280*/  FADD.FTZ R62, R108, R67 ;  /* 0x000000436c3e7221 */ /* 0x000fe20000010000 */
[-C--:B------:R-:W-:Y:S01]  /*5290*/  FFMA.FTZ R46, R46, R11.reuse, -R63 ;  /* 0x0000000b2e2e7223 */ /* 0x080fe2000001083f */
[----:B------:R-:W1:Y:S01]  /*52a0*/  MUFU.EX2 R56, R56 ;  /* 0x0000003800387308 */ /* 0x000e620000000800 */
[----:B----4-:R-:W-:Y:S01]  /*52b0*/  FADD.FTZ R58, R20, R65 ;  /* 0x00000041143a7221 */ /* 0x010fe20000010000 */
[----:B------:R-:W-:Y:S01]  /*52c0*/  FADD.FTZ R67, R45, R62 ;  /* 0x0000003e2d437221 */ /* 0x000fe20000010000 */
[-CC-:B------:R-:W-:Y:S01]  /*52d0*/  FFMA.FTZ R24, R24, R11.reuse, -R63.reuse ;  /* 0x0000000b18187223 */ /* 0x180fe2000001083f */
[-CC-:B------:R-:W-:Y:S01]  /*52e0*/  FFMA.FTZ R34, R34, R11.reuse, -R63.reuse ;  /* 0x0000000b22227223 */ /* 0x180fe2000001083f */
[-C--:B------:R-:W-:Y:S01]  /*52f0*/  FFMA.FTZ R28, R28, R11.reuse, -R63 ;  /* 0x0000000b1c1c7223 */ /* 0x080fe2000001083f */
[----:B------:R-:W-:Y:S01]  /*5300*/  FADD.FTZ R62, R112, R67 ;  /* 0x00000043703e7221 */ /* 0x000fe20000010000 */
[-CC-:B------:R-:W-:Y:S01]  /*5310*/  FFMA.FTZ R38, R38, R11.reuse, -R63.reuse ;  /* 0x0000000b26267223 */ /* 0x180fe2000001083f */
[----:B------:R-:W4:Y:S01]  /*5320*/  MUFU.EX2 R185, R185 ;  /* 0x000000b900b97308 */ /* 0x000f220000000800 */
[----:B---3--:R-:W-:Y:S01]  /*5330*/  FADD.FTZ R65, R183, R58 ;  /* 0x0000003ab7417221 */ /* 0x008fe20000010000 */
[----:B------:R-:W-:Y:S01]  /*5340*/  FADD.FTZ R67, R47, R62 ;  /* 0x0000003e2f437221 */ /* 0x000fe20000010000 */
[-CC-:B------:R-:W-:Y:S01]  /*5350*/  FFMA.FTZ R120, R120, R11.reuse, -R63.reuse ;  /* 0x0000000b78787223 */ /* 0x180fe2000001083f */
[-CC-:B------:R-:W-:Y:S01]  /*5360*/  FFMA.FTZ R26, R26, R11.reuse, -R63.reuse ;  /* 0x0000000b1a1a7223 */ /* 0x180fe2000001083f */
[-C--:B------:R-:W-:Y:S01]  /*5370*/  FFMA.FTZ R100, R100, R11.reuse, -R63 ;  /* 0x0000000b64647223 */ /* 0x080fe2000001083f */
[----:B------:R-:W-:Y:S01]  /*5380*/  FADD.FTZ R67, R116, R67 ;  /* 0x0000004374437221 */ /* 0x000fe20000010000 */
[-C--:B------:R-:W-:Y:S01]  /*5390*/  FFMA.FTZ R30, R30, R11.reuse, -R63 ;  /* 0x0000000b1e1e7223 */ /* 0x080fe2000001083f */
[----:B------:R-:W3:Y:S01]  /*53a0*/  MUFU.EX2 R80, R80 ;  /* 0x0000005000507308 */ /* 0x000ee20000000800 */
[----:B-1----:R-:W-:Y:S01]  /*53b0*/  FADD.FTZ R58, R56, R65 ;  /* 0x00000041383a7221 */ /* 0x002fe20000010000 */
[----:B------:R-:W-:Y:S01]  /*53c0*/  FFMA.FTZ R60, R60, R11, -R63 ;  /* 0x0000000b3c3c7223 */ /* 0x000fe2000001083f */
[----:B------:R-:W-:Y:S01]  /*53d0*/  F2FP.F16.F32.PACK_AB R178, R15, R178 ;  /* 0x000000b20fb2723e */ /* 0x000fe200000000ff */
[--C-:B------:R-:W-:Y:S01]  /*53e0*/  IMAD.MOV.U32 R78, RZ, RZ, R87.reuse ;  /* 0x000000ffff4e7224 */ /* 0x100fe200078e0057 */
[----:B------:R-:W-:Y:S01]  /*53f0*/  F2FP.F16.F32.PACK_AB R179, R14, R179 ;  /* 0x000000b30eb3723e */ /* 0x000fe200000000ff */
[--C-:B------:R-:W-:Y:S01]  /*5400*/  IMAD.MOV.U32 R76, RZ, RZ, R87.reuse ;  /* 0x000000ffff4c7224 */ /* 0x100fe200078e0057 */
[----:B------:R-:W-:Y:S01]  /*5410*/  F2FP.F16.F32.PACK_AB R182, R25, R182 ;  /* 0x000000b619b6723e */ /* 0x000fe200000000ff */
[----:B------:R-:W1:Y:S01]  /*5420*/  MUFU.EX2 R187, R187 ;  /* 0x000000bb00bb7308 */ /* 0x000e620000000800 */
[----:B----4-:R-:W-:Y:S01]  /*5430*/  FADD.FTZ R65, R185, R58 ;  /* 0x0000003ab9417221 */ /* 0x010fe20000010000 */
[----:B------:R-:W-:Y:S01]  /*5440*/  F2FP.F16.F32.PACK_AB R184, R29, R184 ;  /* 0x000000b81db8723e */ /* 0x000fe200000000ff */
[--C-:B------:R-:W-:Y:S01]  /*5450*/  IMAD.MOV.U32 R70, RZ, RZ, R87.reuse ;  /* 0x000000ffff467224 */ /* 0x100fe200078e0057 */
[----:B------:R-:W-:Y:S01]  /*5460*/  F2FP.F16.F32.PACK_AB R186, R33, R186 ;  /* 0x000000ba21ba723e */ /* 0x000fe200000000ff */
[--C-:B------:R-:W-:Y:S01]  /*5470*/  IMAD.MOV.U32 R68, RZ, RZ, R87.reuse ;  /* 0x000000ffff447224 */ /* 0x100fe200078e0057 */
[----:B------:R-:W-:Y:S01]  /*5480*/  F2FP.F16.F32.PACK_AB R177, R36, R177 ;  /* 0x000000b124b1723e */ /* 0x000fe200000000ff */
[----:B------:R-:W-:Y:S01]  /*5490*/  IMAD.MOV.U32 R62, RZ, RZ, R87 ;  /* 0x000000ffff3e7224 */ /* 0x000fe200078e0057 */
[----:B------:R-:W4:Y:S01]  /*54a0*/  MUFU.EX2 R82, R82 ;  /* 0x0000005200527308 */ /* 0x000f220000000800 */
[----:B---3--:R-:W-:Y:S01]  /*54b0*/  FADD.FTZ R58, R80, R65 ;  /* 0x00000041503a7221 */ /* 0x008fe20000010000 */
[----:B------:R-:W-:Y:S01]  /*54c0*/  F2FP.F16.F32.PACK_AB R183, R56, R183 ;  /* 0x000000b738b7723e */ /* 0x000fe200000000ff */
[--C-:B------:R-:W-:Y:S01]  /*54d0*/  IMAD.MOV.U32 R56, RZ, RZ, R87.reuse ;  /* 0x000000ffff387224 */ /* 0x100fe200078e0057 */
[----:B------:R-:W-:Y:S01]  /*54e0*/  F2FP.F16.F32.PACK_AB R185, R80, R185 ;  /* 0x000000b950b9723e */ /* 0x000fe200000000ff */
[--C-:B------:R-:W-:Y:S01]  /*54f0*/  IMAD.MOV.U32 R80, RZ, RZ, R87.reuse ;  /* 0x000000ffff507224 */ /* 0x100fe200078e0057 */
[----:B------:R-:W-:Y:S01]  /*5500*/  F2FP.F16.F32.PACK_AB R180, R21, R180 ;  /* 0x000000b415b4723e */ /* 0x000fe200000000ff */
[--C-:B------:R-:W-:Y:S01]  /*5510*/  IMAD.MOV.U32 R47, RZ, RZ, R87.reuse ;  /* 0x000000ffff2f7224 */ /* 0x100fe200078e0057 */
[----:B------:R-:W3:Y:S01]  /*5520*/  MUFU.EX2 R189, R189 ;  /* 0x000000bd00bd7308 */ /* 0x000ee20000000800 */
[----:B-1----:R-:W-:Y:S01]  /*5530*/  FADD.FTZ R65, R187, R58 ;  /* 0x0000003abb417221 */ /* 0x002fe20000010000 */
[----:B------:R-:W-:Y:S01]  /*5540*/  F2FP.F16.F32.PACK_AB R181, R20, R181 ;  /* 0x000000b514b5723e */ /* 0x000fe200000000ff */
[----:B------:R-:W-:-:S02]  /*5550*/  IMAD.MOV.U32 R43, RZ, RZ, R87 ;  /* 0x000000ffff2b7224 */ /* 0x000fc400078e0057 */
[--C-:B------:R-:W-:Y:S02]  /*5560*/  IMAD.MOV.U32 R41, RZ, RZ, R87.reuse ;  /* 0x000000ffff297224 */ /* 0x100fe400078e0057 */
[----:B------:R-:W-:Y:S01]  /*5570*/  IMAD.MOV.U32 R36, RZ, RZ, R87 ;  /* 0x000000ffff247224 */ /* 0x000fe200078e0057 */
[----:B------:R-:W2:Y:S01]  /*5580*/  MUFU.EX2 R84, R84 ;  /* 0x0000005400547308 */ /* 0x000ea20000000800 */
[C---:B----4-:R-:W-:Y:S01]  /*5590*/  FADD.FTZ R58, R82.reuse, R65 ;  /* 0x00000041523a7221 */ /* 0x050fe20000010000 */
[----:B------:R-:W-:Y:S01]  /*55a0*/  F2FP.F16.F32.PACK_AB R187, R82, R187 ;  /* 0x000000bb52bb723e */ /* 0x000fe200000000ff */
[--C-:B------:R-:W-:Y:S02]  /*55b0*/  IMAD.MOV.U32 R82, RZ, RZ, R87.reuse ;  /* 0x000000ffff527224 */ /* 0x100fe400078e0057 */
[--C-:B------:R-:W-:Y:S02]  /*55c0*/  IMAD.MOV.U32 R35, RZ, RZ, R87.reuse ;  /* 0x000000ffff237224 */ /* 0x100fe400078e0057 */
[--C-:B------:R-:W-:Y:S01]  /*55d0*/  IMAD.MOV.U32 R33, RZ, RZ, R87.reuse ;  /* 0x000000ffff217224 */ /* 0x100fe200078e0057 */
[----:B------:R-:W1:Y:S01]  /*55e0*/  MUFU.EX2 R191, R191 ;  /* 0x000000bf00bf7308 */ /* 0x000e620000000800 */
[----:B---3--:R-:W-:Y:S01]  /*55f0*/  FADD.FTZ R65, R189, R58 ;  /* 0x0000003abd417221 */ /* 0x008fe20000010000 */
[----:B------:R-:W-:-:S02]  /*5600*/  IMAD.MOV.U32 R58, RZ, RZ, R87 ;  /* 0x000000ffff3a7224 */ /* 0x000fc400078e0057 */
[--C-:B------:R-:W-:Y:S02]  /*5610*/  IMAD.MOV.U32 R29, RZ, RZ, R87.reuse ;  /* 0x000000ffff1d7224 */ /* 0x100fe400078e0057 */
[----:B------:R-:W-:Y:S02]  /*5620*/  IMAD.MOV.U32 R25, RZ, RZ, R87 ;  /* 0x000000ffff197224 */ /* 0x000fe400078e0057 */
[----:B------:R-:W3:Y:S01]  /*5630*/  MUFU.EX2 R86, R86 ;  /* 0x0000005600567308 */ /* 0x000ee20000000800 */
[C---:B--2---:R-:W-:Y:S01]  /*5640*/  FADD.FTZ R40, R84.reuse, R65 ;  /* 0x0000004154287221 */ /* 0x044fe20000010000 */
[----:B------:R-:W-:Y:S01]  /*5650*/  F2FP.F16.F32.PACK_AB R189, R84, R189 ;  /* 0x000000bd54bd723e */ /* 0x000fe200000000ff */
[----:B------:R-:W-:-:S05]  /*5660*/  IMAD.MOV.U32 R84, RZ, RZ, R87 ;  /* 0x000000ffff547224 */ /* 0x000fca00078e0057 */
[----:B------:R-:W2:Y:S01]  /*5670*/  MUFU.EX2 R193, R193 ;  /* 0x000000c100c17308 */ /* 0x000ea20000000800 */
[----:B-1----:R-:W-:-:S07]  /*5680*/  FADD.FTZ R65, R191, R40 ;  /* 0x00000028bf417221 */ /* 0x002fce0000010000 */
[----:B------:R-:W1:Y:S01]  /*5690*/  MUFU.EX2 R72, R72 ;  /* 0x0000004800487308 */ /* 0x000e620000000800 */
[C---:B---3--:R-:W-:Y:S01]  /*56a0*/  FADD.FTZ R40, R86.reuse, R65 ;  /* 0x0000004156287221 */ /* 0x048fe20000010000 */
[----:B------:R-:W-:Y:S01]  /*56b0*/  F2FP.F16.F32.PACK_AB R191, R86, R191 ;  /* 0x000000bf56bf723e */ /* 0x000fe200000000ff */
[----:B------:R-:W-:-:S05]  /*56c0*/  IMAD.MOV.U32 R86, RZ, RZ, R87 ;  /* 0x000000ffff567224 */ /* 0x000fca00078e0057 */
[----:B------:R-:W3:Y:S01]  /*56d0*/  MUFU.EX2 R195, R195 ;  /* 0x000000c300c37308 */ /* 0x000ee20000000800 */
[----:B--2---:R-:W-:-:S07]  /*56e0*/  FADD.FTZ R65, R193, R40 ;  /* 0x00000028c1417221 */ /* 0x004fce0000010000 */
[----:B------:R2:W-:Y:S01]  /*56f0*/  MUFU.EX2 R12, R50 ;  /* 0x00000032000c7308 */ /* 0x0005e20000000800 */
[C---:B-1----:R-:W-:Y:S01]  /*5700*/  FADD.FTZ R40, R72.reuse, R65 ;  /* 0x0000004148287221 */ /* 0x042fe20000010000 */
[----:B------:R-:W-:Y:S01]  /*5710*/  F2FP.F16.F32.PACK_AB R193, R72, R193 ;  /* 0x000000c148c1723e */ /* 0x000fe200000000ff */
[----:B------:R-:W-:-:S05]  /*5720*/  IMAD.MOV.U32 R72, RZ, RZ, R87 ;  /* 0x000000ffff487224 */ /* 0x000fca00078e0057 */
[----:B------:R-:W1:Y:S01]  /*5730*/  MUFU.EX2 R74, R74 ;  /* 0x0000004a004a7308 */ /* 0x000e620000000800 */
[----:B--2---:R-:W-:Y:S01]  /*5740*/  FADD.FTZ R50, R198, R67 ;  /* 0x00000043c6327221 */ /* 0x004fe20000010000 */
[----:B---3--:R-:W-:Y:S01]  /*5750*/  FADD.FTZ R65, R195, R40 ;  /* 0x00000028c3417221 */ /* 0x008fe20000010000 */
[C---:B------:R-:W-:Y:S02]  /*5760*/  F2FP.F16.F32.PACK_AB R198, R49.reuse, R198 ;  /* 0x000000c631c6723e */ /* 0x040fe400000000ff */
[----:B------:R-:W-:Y:S01]  /*5770*/  FADD.FTZ R67, R49, R50 ;  /* 0x0000003231437221 */ /* 0x000fe20000010000 */
[----:B------:R-:W-:Y:S02]  /*5780*/  IMAD.MOV.U32 R49, RZ, RZ, R87 ;  /* 0x000000ffff317224 */ /* 0x000fe400078e0057 */
[----:B------:R-:W2:Y:S01]  /*5790*/  MUFU.EX2 R197, R197 ;  /* 0x000000c500c57308 */ /* 0x000ea20000000800 */
[----:B------:R-:W-:Y:S01]  /*57a0*/  FADD.FTZ R50, R200, R67 ;  /* 0x00000043c8327221 */ /* 0x000fe20000010000 */
[----:B------:R-:W-:-:S03]  /*57b0*/  F2FP.F16.F32.PACK_AB R200, R51, R200 ;  /* 0x000000c833c8723e */ /* 0x000fc600000000ff */
[----:B------:R-:W-:Y:S01]  /*57c0*/  FADD.FTZ R67, R51, R50 ;  /* 0x0000003233437221 */ /* 0x000fe20000010000 */
[----:B------:R-:W-:Y:S02]  /*57d0*/  IMAD.MOV.U32 R51, RZ, RZ, R87 ;  /* 0x000000ffff337224 */ /* 0x000fe400078e0057 */
[----:B------:R-:W3:Y:S01]  /*57e0*/  MUFU.EX2 R64, R64 ;  /* 0x0000004000407308 */ /* 0x000ee20000000800 */
[C---:B-1----:R-:W-:Y:S01]  /*57f0*/  FADD.FTZ R40, R74.reuse, R65 ;  /* 0x000000414a287221 */ /* 0x042fe20000010000 */
[----:B------:R-:W-:Y:S01]  /*5800*/  F2FP.F16.F32.PACK_AB R195, R74, R195 ;  /* 0x000000c34ac3723e */ /* 0x000fe200000000ff */
[--C-:B------:R-:W-:Y:S02]  /*5810*/  IMAD.MOV.U32 R74, RZ, RZ, R87.reuse ;  /* 0x000000ffff4a7224 */ /* 0x100fe400078e0057 */
[----:B------:R-:W-:-:S03]  /*5820*/  IMAD.MOV.U32 R50, RZ, RZ, R87 ;  /* 0x000000ffff327224 */ /* 0x000fc600078e0057 */
[----:B------:R-:W-:Y:S01]  /*5830*/  MUFU.EX2 R27, R27 ;  /* 0x0000001b001b7308 */ /* 0x000fe20000000800 */
[----:B--2---:R-:W-:-:S07]  /*5840*/  FADD.FTZ R65, R197, R40 ;  /* 0x00000028c5417221 */ /* 0x004fce0000010000 */
[----:B------:R-:W1:Y:S01]  /*5850*/  MUFU.EX2 R199, R199 ;  /* 0x000000c700c77308 */ /* 0x000e620000000800 */
[C---:B---3--:R-:W-:Y:S01]  /*5860*/  FADD.FTZ R40, R64.reuse, R65 ;  /* 0x0000004140287221 */ /* 0x048fe20000010000 */
[----:B------:R-:W-:Y:S01]  /*5870*/  F2FP.F16.F32.PACK_AB R197, R64, R197 ;  /* 0x000000c540c5723e */ /* 0x000fe200000000ff */
[--C-:B------:R-:W-:Y:S02]  /*5880*/  IMAD.MOV.U32 R65, RZ, RZ, R87.reuse ;  /* 0x000000ffff417224 */ /* 0x100fe400078e0057 */
[----:B------:R-:W-:-:S03]  /*5890*/  IMAD.MOV.U32 R64, RZ, RZ, R87 ;  /* 0x000000ffff407224 */ /* 0x000fc600078e0057 */
[----:B------:R-:W2:Y:S08]  /*58a0*/  MUFU.EX2 R206, R206 ;  /* 0x000000ce00ce7308 */ /* 0x000eb00000000800 */
[----:B------:R3:W-:Y:S01]  /*58b0*/  MUFU.EX2 R207, R44 ;  /* 0x0000002c00cf7308 */ /* 0x0007e20000000800 */
[----:B-1----:R-:W-:-:S07]  /*58c0*/  FADD.FTZ R13, R199, R40 ;  /* 0x00000028c70d7221 */ /* 0x002fce0000010000 */
[----:B------:R-:W1:Y:S01]  /*58d0*/  MUFU.EX2 R66, R66 ;  /* 0x0000004200427308 */ /* 0x000e620000000800 */
[----:B---3--:R-:W-:Y:S01]  /*58e0*/  FADD.FTZ R44, R202, R67 ;  /* 0x00000043ca2c7221 */ /* 0x008fe20000010000 */
[----:B------:R-:W-:-:S03]  /*58f0*/  F2FP.F16.F32.PACK_AB R202, R39, R202 ;  /* 0x000000ca27ca723e */ /* 0x000fc600000000ff */
[----:B------:R-:W-:Y:S01]  /*5900*/  FADD.FTZ R67, R39, R44 ;  /* 0x0000002c27437221 */ /* 0x000fe20000010000 */
[----:B------:R-:W-:Y:S02]  /*5910*/  IMAD.MOV.U32 R39, RZ, RZ, R87 ;  /* 0x000000ffff277224 */ /* 0x000fe400078e0057 */
[----:B------:R-:W3:Y:S01]  /*5920*/  MUFU.EX2 R31, R31 ;  /* 0x0000001f001f7308 */ /* 0x000ee20000000800 */
[----:B------:R-:W-:Y:S01]  /*5930*/  FADD.FTZ R44, R204, R67 ;  /* 0x00000043cc2c7221 */ /* 0x000fe20000010000 */
[C---:B------:R-:W-:Y:S01]  /*5940*/  F2FP.F16.F32.PACK_AB R204, R27.reuse, R204 ;  /* 0x000000cc1bcc723e */ /* 0x040fe200000000ff */
[--C-:B------:R-:W-:Y:S02]  /*5950*/  IMAD.MOV.U32 R67, RZ, RZ, R87.reuse ;  /* 0x000000ffff437224 */ /* 0x100fe400078e0057 */
[----:B------:R-:W-:Y:S01]  /*5960*/  FADD.FTZ R63, R27, R44 ;  /* 0x0000002c1b3f7221 */ /* 0x000fe20000010000 */
[----:B------:R-:W-:Y:S02]  /*5970*/  IMAD.MOV.U32 R44, RZ, RZ, R87 ;  /* 0x000000ffff2c7224 */ /* 0x000fe400078e0057 */
[----:B------:R-:W-:Y:S01]  /*5980*/  MUFU.EX2 R201, R201 ;  /* 0x000000c900c97308 */ /* 0x000fe20000000800 */
[----:B--2---:R-:W-:Y:S01]  /*5990*/  FADD.FTZ R40, R206, R63 ;  /* 0x0000003fce287221 */ /* 0x004fe20000010000 */
[----:B-1----:R-:W-:Y:S01]  /*59a0*/  F2FP.F16.F32.PACK_AB R199, R66, R199 ;  /* 0x000000c742c7723e */ /* 0x002fe200000000ff */
[----:B------:R-:W-:-:S02]  /*59b0*/  IMAD.MOV.U32 R63, RZ, RZ, R87 ;  /* 0x000000ffff3f7224 */ /* 0x000fc400078e0057 */
[----:B------:R-:W-:-:S03]  /*59c0*/  IMAD.MOV.U32 R27, RZ, RZ, R87 ;  /* 0x000000ffff1b7224 */ /* 0x000fc600078e0057 */
[----:B------:R-:W1:Y:S01]  /*59d0*/  MUFU.EX2 R208, R208 ;  /* 0x000000d000d07308 */ /* 0x000e620000000800 */
[C---:B---3--:R-:W-:Y:S01]  /*59e0*/  FADD.FTZ R15, R31.reuse, R40 ;  /* 0x000000281f0f7221 */ /* 0x048fe20000010000 */
[----:B------:R-:W-:Y:S01]  /*59f0*/  F2FP.F16.F32.PACK_AB R206, R31, R206 ;  /* 0x000000ce1fce723e */ /* 0x000fe200000000ff */
[----:B------:R-:W-:-:S05]  /*5a00*/  IMAD.MOV.U32 R31, RZ, RZ, R87 ;  /* 0x000000ffff1f7224 */ /* 0x000fca00078e0057 */
[----:B------:R-:W-:Y:S08]  /*5a10*/  MUFU.EX2 R48, R48 ;  /* 0x0000003000307308 */ /* 0x000ff00000000800 */
[----:B------:R-:W2:Y:S01]  /*5a20*/  MUFU.EX2 R53, R53 ;  /* 0x0000003500357308 */ /* 0x000ea20000000800 */
[----:B-1----:R-:W-:-:S07]  /*5a30*/  FADD.FTZ R40, R208, R15 ;  /* 0x0000000fd0287221 */ /* 0x002fce0000010000 */
[----:B------:R-:W1:Y:S08]  /*5a40*/  MUFU.EX2 R203, R203 ;  /* 0x000000cb00cb7308 */ /* 0x000e700000000800 */
[----:B------:R-:W3:Y:S01]  /*5a50*/  MUFU.EX2 R210, R210 ;  /* 0x000000d200d27308 */ /* 0x000ee20000000800 */
[C---:B--2---:R-:W-:Y:S01]  /*5a60*/  FADD.FTZ R15, R53.reuse, R40 ;  /* 0x00000028350f7221 */ /* 0x044fe20000010000 */
[----:B------:R-:W-:Y:S01]  /*5a70*/  F2FP.F16.F32.PACK_AB R208, R53, R208 ;  /* 0x000000d035d0723e */ /* 0x000fe200000000ff */
[----:B------:R-:W-:-:S02]  /*5a80*/  IMAD.MOV.U32 R53, RZ, RZ, R87 ;  /* 0x000000ffff357224 */ /* 0x000fc400078e0057 */
[----:B------:R-:W-:-:S03]  /*5a90*/  IMAD.MOV.U32 R40, RZ, RZ, R87 ;  /* 0x000000ffff287224 */ /* 0x000fc600078e0057 */
[----:B------:R-:W2:Y:S08]  /*5aa0*/  MUFU.EX2 R52, R52 ;  /* 0x0000003400347308 */ /* 0x000eb00000000800 */
[----:B------:R4:W-:Y:S08]  /*5ab0*/  MUFU.EX2 R209, R32 ;  /* 0x0000002000d17308 */ /* 0x0009f00000000800 */
[----:B------:R-:W5:Y:S01]  /*5ac0*/  MUFU.EX2 R55, R55 ;  /* 0x0000003700377308 */ /* 0x000f620000000800 */
[----:B----4-:R-:W-:Y:S01]  /*5ad0*/  FADD.FTZ R32, R66, R13 ;  /* 0x0000000d42207221 */ /* 0x010fe20000010000 */
[----:B------:R-:W-:-:S03]  /*5ae0*/  IMAD.MOV.U32 R66, RZ, RZ, R87 ;  /* 0x000000ffff427224 */ /* 0x000fc600078e0057 */
[----:B------:R-:W-:Y:S01]  /*5af0*/  FADD.FTZ R13, R201, R32 ;  /* 0x00000020c90d7221 */ /* 0x000fe20000010000 */
[C---:B------:R-:W-:Y:S02]  /*5b00*/  F2FP.F16.F32.PACK_AB R201, R48.reuse, R201 ;  /* 0x000000c930c9723e */ /* 0x040fe400000000ff */
[----:B------:R-:W4:Y:S01]  /*5b10*/  MUFU.EX2 R205, R205 ;  /* 0x000000cd00cd7308 */ /* 0x000f220000000800 */
[----:B------:R-:W-:Y:S01]  /*5b20*/  FADD.FTZ R32, R48, R13 ;  /* 0x0000000d30207221 */ /* 0x000fe20000010000 */
[----:B------:R-:W-:-:S03]  /*5b30*/  IMAD.MOV.U32 R48, RZ, RZ, R87 ;  /* 0x000000ffff307224 */ /* 0x000fc600078e0057 */
[----:B-1----:R-:W-:Y:S01]  /*5b40*/  FADD.FTZ R13, R203, R32 ;  /* 0x00000020cb0d7221 */ /* 0x002fe20000010000 */
[----:B---3--:R-:W-:Y:S01]  /*5b50*/  FADD.FTZ R32, R210, R15 ;  /* 0x0000000fd2207221 */ /* 0x008fe20000010000 */
[----:B--2---:R-:W-:Y:S01]  /*5b60*/  F2FP.F16.F32.PACK_AB R203, R52, R203 ;  /* 0x000000cb34cb723e */ /* 0x004fe200000000ff */
[----:B------:R-:W1:Y:S01]  /*5b70*/  MUFU.EX2 R212, R212 ;  /* 0x000000d400d47308 */ /* 0x000e620000000800 */
[C---:B-----5:R-:W-:Y:S01]  /*5b80*/  F2FP.F16.F32.PACK_AB R210, R55.reuse, R210 ;  /* 0x000000d237d2723e */ /* 0x060fe200000000ff */
[----:B------:R-:W-:Y:S01]  /*5b90*/  FADD.FTZ R15, R55, R32 ;  /* 0x00000020370f7221 */ /* 0x000fe20000010000 */
[--C-:B------:R-:W-:Y:S02]  /*5ba0*/  IMAD.MOV.U32 R55, RZ, RZ, R87.reuse ;  /* 0x000000ffff377224 */ /* 0x100fe400078e0057 */
[----:B------:R-:W-:-:S03]  /*5bb0*/  IMAD.MOV.U32 R32, RZ, RZ, R87 ;  /* 0x000000ffff207224 */ /* 0x000fc600078e0057 */
[----:B------:R-:W2:Y:S08]  /*5bc0*/  MUFU.EX2 R57, R57 ;  /* 0x0000003900397308 */ /* 0x000eb00000000800 */
[----:B------:R-:W3:Y:S08]  /*5bd0*/  MUFU.EX2 R54, R54 ;  /* 0x0000003600367308 */ /* 0x000ef00000000800 */
[----:B------:R5:W-:Y:S08]  /*5be0*/  MUFU.EX2 R211, R24 ;  /* 0x0000001800d37308 */ /* 0x000bf00000000800 */
[----:B------:R-:W3:Y:S01]  /*5bf0*/  MUFU.EX2 R42, R42 ;  /* 0x0000002a002a7308 */ /* 0x000ee20000000800 */
[----:B-----5:R-:W-:Y:S01]  /*5c00*/  FADD.FTZ R24, R52, R13 ;  /* 0x0000000d34187221 */ /* 0x020fe20000010000 */
[----:B------:R-:W-:-:S03]  /*5c10*/  IMAD.MOV.U32 R52, RZ, RZ, R87 ;  /* 0x000000ffff347224 */ /* 0x000fc600078e0057 */
[----:B----4-:R-:W-:Y:S01]  /*5c20*/  FADD.FTZ R13, R205, R24 ;  /* 0x00000018cd0d7221 */ /* 0x010fe20000010000 */
[----:B-1----:R-:W-:Y:S01]  /*5c30*/  FADD.FTZ R24, R212, R15 ;  /* 0x0000000fd4187221 */ /* 0x002fe20000010000 */
[C---:B--2---:R-:W-:Y:S01]  /*5c40*/  F2FP.F16.F32.PACK_AB R212, R57.reuse, R212 ;  /* 0x000000d439d4723e */ /* 0x044fe200000000ff */
[----:B------:R-:W1:Y:S01]  /*5c50*/  MUFU.EX2 R46, R46 ;  /* 0x0000002e002e7308 */ /* 0x000e620000000800 */
[C---:B------:R-:W-:Y:S01]  /*5c60*/  FADD.FTZ R13, R12.reuse, R13 ;  /* 0x0000000d0c0d7221 */ /* 0x040fe20000010000 */
[----:B------:R-:W-:Y:S01]  /*5c70*/  FADD.FTZ R15, R57, R24 ;  /* 0x00000018390f7221 */ /* 0x000fe20000010000 */
[----:B------:R-:W-:Y:S01]  /*5c80*/  F2FP.F16.F32.PACK_AB R205, R12, R205 ;  /* 0x000000cd0ccd723e */ /* 0x000fe200000000ff */
[----:B------:R-:W-:Y:S02]  /*5c90*/  IMAD.MOV.U32 R57, RZ, RZ, R87 ;  /* 0x000000ffff397224 */ /* 0x000fe400078e0057 */
[----:B---3--:R-:W-:Y:S02]  /*5ca0*/  FADD.FTZ R24, R54, R13 ;  /* 0x0000000d36187221 */ /* 0x008fe40000010000 */
[----:B------:R-:W2:Y:S02]  /*5cb0*/  MUFU.EX2 R34, R34 ;  /* 0x0000002200227308 */ /* 0x000ea40000000800 */
[C---:B------:R-:W-:Y:S01]  /*5cc0*/  FADD.FTZ R13, R207.reuse, R24 ;  /* 0x00000018cf0d7221 */ /* 0x040fe20000010000 */
[----:B------:R-:W-:Y:S01]  /*5cd0*/  F2FP.F16.F32.PACK_AB R207, R207, R54 ;  /* 0x00000036cfcf723e */ /* 0x000fe200000000ff */
[----:B------:R-:W-:-:S02]  /*5ce0*/  IMAD.MOV.U32 R54, RZ, RZ, R87 ;  /* 0x000000ffff367224 */ /* 0x000fc400078e0057 */
[----:B------:R-:W-:Y:S02]  /*5cf0*/  FADD.FTZ R24, R42, R13 ;  /* 0x0000000d2a187221 */ /* 0x000fe40000010000 */
[----:B------:R-:W3:Y:S02]  /*5d00*/  MUFU.EX2 R213, R28 ;  /* 0x0000001c00d57308 */ /* 0x000ee40000000800 */
[C---:B------:R-:W-:Y:S01]  /*5d10*/  FADD.FTZ R13, R209.reuse, R24 ;  /* 0x00000018d10d7221 */ /* 0x040fe20000010000 */
[----:B------:R-:W-:Y:S01]  /*5d20*/  F2FP.F16.F32.PACK_AB R209, R209, R42 ;  /* 0x0000002ad1d1723e */ /* 0x000fe200000000ff */
[----:B------:R-:W-:Y:S02]  /*5d30*/  IMAD.MOV.U32 R42, RZ, RZ, R87 ;  /* 0x000000ffff2a7224 */ /* 0x000fe400078e0057 */
[----:B-1----:R-:W-:Y:S02]  /*5d40*/  FADD.FTZ R24, R46, R13 ;  /* 0x0000000d2e187221 */ /* 0x002fe40000010000 */
[----:B------:R-:W1:Y:S02]  /*5d50*/  MUFU.EX2 R38, R38 ;  /* 0x0000002600267308 */ /* 0x000e640000000800 */
[C---:B------:R-:W-:Y:S01]  /*5d60*/  FADD.FTZ R13, R211.reuse, R24 ;  /* 0x00000018d30d7221 */ /* 0x040fe20000010000 */
[----:B------:R-:W-:Y:S01]  /*5d70*/  F2FP.F16.F32.PACK_AB R211, R211, R46 ;  /* 0x0000002ed3d3723e */ /* 0x000fe200000000ff */
[----:B------:R-:W-:-:S02]  /*5d80*/  IMAD.MOV.U32 R46, RZ, RZ, R87 ;  /* 0x000000ffff2e7224 */ /* 0x000fc400078e0057 */
[----:B--2---:R-:W-:Y:S01]  /*5d90*/  FADD.FTZ R14, R34, R13 ;  /* 0x0000000d220e7221 */ /* 0x004fe20000010000 */
[--C-:B------:R-:W-:Y:S01]  /*5da0*/  IMAD.MOV.U32 R24, RZ, RZ, R87.reuse ;  /* 0x000000ffff187224 */ /* 0x100fe200078e0057 */
[----:B------:R-:W2:Y:S02]  /*5db0*/  MUFU.EX2 R214, R214 ;  /* 0x000000d600d67308 */ /* 0x000ea40000000800 */
[C---:B---3--:R-:W-:Y:S01]  /*5dc0*/  FADD.FTZ R13, R213.reuse, R14 ;  /* 0x0000000ed50d7221 */ /* 0x048fe20000010000 */
[----:B------:R-:W-:Y:S01]  /*5dd0*/  F2FP.F16.F32.PACK_AB R213, R213, R34 ;  /* 0x00000022d5d5723e */ /* 0x000fe200000000ff */
[----:B------:R-:W-:-:S04]  /*5de0*/  IMAD.MOV.U32 R34, RZ, RZ, R87 ;  /* 0x000000ffff227224 */ /* 0x000fc800078e0057 */
[----:B------:R-:W3:Y:S01]  /*5df0*/  MUFU.EX2 R215, R120 ;  /* 0x0000007800d77308 */ /* 0x000ee20000000800 */
[----:B-1----:R-:W-:-:S07]  /*5e00*/  FADD.FTZ R14, R38, R13 ;  /* 0x0000000d260e7221 */ /* 0x002fce0000010000 */
[----:B------:R-:W1:Y:S01]  /*5e10*/  MUFU.EX2 R59, R59 ;  /* 0x0000003b003b7308 */ /* 0x000e620000000800 */
[----:B--2---:R-:W-:-:S07]  /*5e20*/  FADD.FTZ R28, R214, R15 ;  /* 0x0000000fd61c7221 */ /* 0x004fce0000010000 */
[----:B------:R-:W2:Y:S01]  /*5e30*/  MUFU.EX2 R26, R26 ;  /* 0x0000001a001a7308 */ /* 0x000ea20000000800 */
[C---:B---3--:R-:W-:Y:S01]  /*5e40*/  FADD.FTZ R13, R215.reuse, R14 ;  /* 0x0000000ed70d7221 */ /* 0x048fe20000010000 */
[----:B------:R-:W-:Y:S01]  /*5e50*/  F2FP.F16.F32.PACK_AB R215, R215, R38 ;  /* 0x00000026d7d7723e */ /* 0x000fe200000000ff */
[----:B------:R-:W-:-:S05]  /*5e60*/  IMAD.MOV.U32 R38, RZ, RZ, R87 ;  /* 0x000000ffff267224 */ /* 0x000fca00078e0057 */
[----:B------:R-:W3:Y:S01]  /*5e70*/  MUFU.EX2 R216, R216 ;  /* 0x000000d800d87308 */ /* 0x000ee20000000800 */
[C---:B-1----:R-:W-:Y:S01]  /*5e80*/  FADD.FTZ R15, R59.reuse, R28 ;  /* 0x0000001c3b0f7221 */ /* 0x042fe20000010000 */
[----:B------:R-:W-:Y:S01]  /*5e90*/  F2FP.F16.F32.PACK_AB R214, R59, R214 ;  /* 0x000000d63bd6723e */ /* 0x000fe200000000ff */
[----:B------:R-:W-:-:S05]  /*5ea0*/  IMAD.MOV.U32 R59, RZ, RZ, R87 ;  /* 0x000000ffff3b7224 */ /* 0x000fca00078e0057 */
[----:B------:R-:W1:Y:S01]  /*5eb0*/  MUFU.EX2 R217, R100 ;  /* 0x0000006400d97308 */ /* 0x000e620000000800 */
[----:B--2---:R-:W-:-:S07]  /*5ec0*/  FADD.FTZ R14, R26, R13 ;  /* 0x0000000d1a0e7221 */ /* 0x004fce0000010000 */
[----:B------:R2:W4:Y:S01]  /*5ed0*/  MUFU.EX2 R61, R194 ;  /* 0x000000c2003d7308 */ /* 0x0005220000000800 */
[----:B---3--:R-:W-:-:S07]  /*5ee0*/  FADD.FTZ R28, R216, R15 ;  /* 0x0000000fd81c7221 */ /* 0x008fce0000010000 */
[----:B------:R-:W3:Y:S01]  /*5ef0*/  MUFU.EX2 R30, R30 ;  /* 0x0000001e001e7308 */ /* 0x000ee20000000800 */
[C---:B-1----:R-:W-:Y:S01]  /*5f00*/  FADD.FTZ R13, R217.reuse, R14 ;  /* 0x0000000ed90d7221 */ /* 0x042fe20000010000 */
[----:B--2---:R-:W-:Y:S01]  /*5f10*/  F2FP.F16.F32.PACK_AB R194, R112, R45 ;  /* 0x0000002d70c2723e */ /* 0x004fe200000000ff */
[--C-:B------:R-:W-:Y:S01]  /*5f20*/  IMAD.MOV.U32 R45, RZ, RZ, R87.reuse ;  /* 0x000000ffff2d7224 */ /* 0x100fe200078e0057 */
[----:B------:R-:W-:Y:S01]  /*5f30*/  F2FP.F16.F32.PACK_AB R217, R217, R26 ;  /* 0x0000001ad9d9723e */ /* 0x000fe200000000ff */
[----:B------:R-:W-:-:S03]  /*5f40*/  IMAD.MOV.U32 R26, RZ, RZ, R87 ;  /* 0x000000ffff1a7224 */ /* 0x000fc600078e0057 */
[----:B------:R-:W1:Y:S01]  /*5f50*/  MUFU.EX2 R218, R218 ;  /* 0x000000da00da7308 */ /* 0x000e620000000800 */
[C---:B----4-:R-:W-:Y:S01]  /*5f60*/  FADD.FTZ R15, R61.reuse, R28 ;  /* 0x0000001c3d0f7221 */ /* 0x050fe20000010000 */
[----:B------:R-:W-:Y:S01]  /*5f70*/  F2FP.F16.F32.PACK_AB R216, R61, R216 ;  /* 0x000000d83dd8723e */ /* 0x000fe200000000ff */
[----:B------:R-:W-:-:S05]  /*5f80*/  IMAD.MOV.U32 R61, RZ, RZ, R87 ;  /* 0x000000ffff3d7224 */ /* 0x000fca00078e0057 */
[----:B------:R2:W4:Y:S01]  /*5f90*/  MUFU.EX2 R219, R60 ;  /* 0x0000003c00db7308 */ /* 0x0005220000000800 */
[----:B---3--:R-:W-:-:S07]  /*5fa0*/  FADD.FTZ R14, R30, R13 ;  /* 0x0000000d1e0e7221 */ /* 0x008fce0000010000 */
[----:B------:R-:W3:Y:S01]  /*5fb0*/  MUFU.EX2 R37, R37 ;  /* 0x0000002500257308 */ /* 0x000ee20000000800 */
[----:B-1----:R-:W-:Y:S01]  /*5fc0*/  FADD.FTZ R28, R218, R15 ;  /* 0x0000000fda1c7221 */ /* 0x002fe20000010000 */
[--C-:B--2---:R-:W-:Y:S02]  /*5fd0*/  IMAD.MOV.U32 R60, RZ, RZ, R87.reuse ;  /* 0x000000ffff3c7224 */ /* 0x104fe400078e0057 */
[C---:B----4-:R-:W-:Y:S01]  /*5fe0*/  FADD.FTZ R14, R219.reuse, R14 ;  /* 0x0000000edb0e7221 */ /* 0x050fe20000010000 */
[----:B------:R-:W-:Y:S01]  /*5ff0*/  F2FP.F16.F32.PACK_AB R219, R219, R30 ;  /* 0x0000001edbdb723e */ /* 0x000fe200000000ff */
[--C-:B------:R-:W-:Y:S02]  /*6000*/  IMAD.MOV.U32 R30, RZ, RZ, R87.reuse ;  /* 0x000000ffff1e7224 */ /* 0x100fe400078e0057 */
[C---:B---3--:R-:W-:Y:S01]  /*6010*/  FADD.FTZ R15, R37.reuse, R28 ;  /* 0x0000001c250f7221 */ /* 0x048fe20000010000 */
[----:B------:R-:W-:Y:S01]  /*6020*/  F2FP.F16.F32.PACK_AB R218, R37, R218 ;  /* 0x000000da25da723e */ /* 0x000fe200000000ff */
[----:B------:R-:W-:-:S02]  /*6030*/  IMAD.MOV.U32 R37, RZ, RZ, R87 ;  /* 0x000000ffff257224 */ /* 0x000fc400078e0057 */
[----:B------:R-:W-:Y:S01]  /*6040*/  IMAD.MOV.U32 R28, RZ, RZ, R87 ;  /* 0x000000ffff1c7224 */ /* 0x000fe200078e0057 */
[----:B------:R-:W-:Y:S06]  /*6050*/  @!P2 BRA `(.L_x_5531) ;  /* 0x0000004c007ca947 */ /* 0x000fec0003800000 */
[----:B------:R-:W-:Y:S01]  /*6060*/  IMAD.MOV.U32 R13, RZ, RZ, R88 ;  /* 0x000000ffff0d7224 */ /* 0x000fe200078e0058 */
[----:B------:R-:W-:Y:S01]  /*6070*/  CS2R R86, SRZ ;  /* 0x0000000000567805 */ /* 0x000fe2000001ff00 */
[----:B------:R-:W-:Y:S01]  /*6080*/  IMAD.MOV.U32 R21, RZ, RZ, R10 ;  /* 0x000000ffff157224 */ /* 0x000fe200078e000a */
        /* <DEDUP_REMOVED lines=32> */
[----:B------:R-:W-:Y:S01]  /*6290*/  UMOV UR37, UR61 ;  /* 0x0000003d00257c82 */ /* 0x000fe20008000000 */
[----:B------:R-:W-:-:S10]  /*62a0*/  UMOV UR7, UR38 ;  /* 0x0000002600077c82 */ /* 0x000fd40008000000 */
.L_x_5540:
[----:B------:R-:W-:Y:S01]  /*62b0*/  R2UR UR6, R18 ;  /* 0x00000000120672ca */ /* 0x000fe200000e0000 */
[----:B------:R-:W-:-:S04]  /*62c0*/  UIADD3 UR38, UR7, 0x1, URZ ;  /* 0x0000000107267890 */ /* 0x000fc8000fffe03f */
[----:B------:R-:W-:-:S04]  /*62d0*/  UISETP.NE.AND UP0, UPT, UR38, 0x2, UPT ;  /* 0x000000022600788c */ /* 0x000fc8000bf05270 */
[----:B------:R-:W-:Y:S02]  /*62e0*/  USEL UR61, URZ, 0x1, UP0 ;  /* 0x000000013f3d7887 */ /* 0x000fe40008000000 */
[----:B------:R-:W-:Y:S02]  /*62f0*/  USEL UR38, UR38, URZ, UP0 ;  /* 0x0000003f26267287 */ /* 0x000fe40008000000 */
[----:B------:R-:W-:Y:S01]  /*6300*/  ISETP.NE.AND P3, PT, RZ, UR6, PT ;  /* 0x00000006ff007c0c */ /* 0x000fe2000bf65270 */
[----:B------:R-:W-:-:S12]  /*6310*/  ULOP3.LUT UR61, UR37, UR61, URZ, 0x3c, !UPT ;  /* 0x0000003d253d7292 */ /* 0x000fd8000f8e3c3f */
[----:B------:R-:W-:Y:S05]  /*6320*/  @P3 BRA `(.L_x_5532) ;  /* 0x00000000002c3947 */ /* 0x000fea0003800000 */
[----:B------:R-:W-:Y:S05]  /*6330*/  @!P0 BRA `(.L_x_5533) ;  /* 0x0000000000048947 */ /* 0x000fea0003800000 */
[----:B------:R-:W-:Y:S01]  /*6340*/  BPT.TRAP 0x1 ;  /* 0x000000040000795c */ /* 0x000fe20000300000 */
.L_x_5533:
[----:B------:R-:W-:Y:S01]  /*6350*/  ULEA UR6, UR38, UR39, 0x3 ;  /* 0x0000002726067291 */ /* 0x000fe2000f8e183f */
[----:B------:R-:W-:-:S05]  /*6360*/  IMAD.U32 R10, RZ, RZ, UR61 ;  /* 0x0000003dff0a7e24 */ /* 0x000fca000f8e00ff */
[----:B------:R-:W-:-:S04]  /*6370*/  SHF.L.U32 R10, R10, 0x1f, RZ ;  /* 0x0000001f0a0a7819 */ /* 0x000fc800000006ff */
[----:B------:R1:W2:Y:S01]  /*6380*/  SYNCS.PHASECHK.TRANS64.TRYWAIT P2, [UR6+0x34830], R10 ;  /* 0x0348300aff0075a7 */ /* 0x0002a20008040146 */
[----:B------:R-:W-:Y:S05]  /*6390*/  @!P0 BRA `(.L_x_5534) ;  /* 0x0000000000048947 */ /* 0x000fea0003800000 */
[----:B------:R-:W-:Y:S01]  /*63a0*/  BPT.TRAP 0x1 ;  /* 0x000000040000795c */ /* 0x000fe20000300000 */
.L_x_5534:
[----:B--2---:R-:W-:Y:S05]  /*63b0*/  @P2 BRA `(.L_x_5532) ;  /* 0x0000000000082947 */ /* 0x004fea0003800000 */
[----:B------:R-:W2:Y:S02]  /*63c0*/  SYNCS.PHASECHK.TRANS64.TRYWAIT P2, [UR6+0x34830], R10 ;  /* 0x0348300aff0075a7 */ /* 0x000ea40008040146 */
[----:B--2---:R-:W-:Y:S05]  /*63d0*/  @!P2 BRA `(.L_x_5535) ;  /* 0x000000900004a947 */ /* 0x004fea0003800000 */
.L_x_5532:
[----:B--2---:R-:W2:Y:S01]  /*63e0*/  S2R R11, SR_TID.X ;  /* 0x00000000000b7919 */ /* 0x004ea20000002100 */
[----:B------:R-:W-:Y:S01]  /*63f0*/  R2UR UR6, R0 ;  /* 0x00000000000672ca */ /* 0x000fe200000e0000 */
[----:B------:R-:W-:Y:S01]  /*6400*/  UMOV UR59, 0x40000040 ;  /* 0x40000040003b7882 */ /* 0x000fe20000000000 */
[----:B------:R-:W-:Y:S01]  /*6410*/  R2UR UR18, R8 ;  /* 0x00000000081272ca */ /* 0x000fe200000e0000 */
        /* <DEDUP_REMOVED lines=9> */
[----:B------:R-:W-:Y:S01]  /*64b0*/  R2UR UR14, R6 ;  /* 0x00000000060e72ca */ /* 0x000fe200000e0000 */
[----:B------:R-:W-:Y:S01]  /*64c0*/  UIMAD UR6, UR38, 0xb00, UR6 ;  /* 0x00000b00260678a4 */ /* 0x000fe2000f8e0206 */
[----:B------:R-:W-:Y:S01]  /*64d0*/  R2UR UR15, R7 ;  /* 0x00000000070f72ca */ /* 0x000fe200000e0000 */
[----:B------:R-:W-:Y:S01]  /*64e0*/  UMOV UR56, UR18 ;  /* 0x0000001200387c82 */ /* 0x000fe20008000000 */
[----:B------:R-:W-:Y:S01]  /*64f0*/  UMOV UR20, UR18 ;  /* 0x0000001200147c82 */ /* 0x000fe20008000000 */
[----:B------:R-:W-:Y:S01]  /*6500*/  UMOV UR57, UR19 ;  /* 0x0000001300397c82 */ /* 0x000fe20008000000 */
[----:B------:R-:W-:-:S02]  /*6510*/  UIADD3 UR22, UR6, 0x80, URZ ;  /* 0x0000008006167890 */ /* 0x000fc4000fffe03f */
[----:B------:R-:W-:Y:S01]  /*6520*/  UMOV UR58, UR6 ;  /* 0x00000006003a7c82 */ /* 0x000fe20008000000 */
[----:B------:R-:W-:Y:S01]  /*6530*/  UMOV UR21, UR19 ;  /* 0x0000001300157c82 */ /* 0x000fe20008000000 */
[----:B------:R-:W-:Y:S01]  /*6540*/  UIADD3 UR26, UR6, 0x100, URZ ;  /* 0x00000100061a7890 */ /* 0x000fe2000fffe03f */
[----:B------:R-:W-:Y:S01]  /*6550*/  UMOV UR24, UR18 ;  /* 0x0000001200187c82 */ /* 0x000fe20008000000 */
[----:B------:R-:W-:Y:S01]  /*6560*/  UMOV UR25, UR19 ;  /* 0x0000001300197c82 */ /* 0x000fe20008000000 */
[----:B------:R-:W-:Y:S01]  /*6570*/  UIADD3 UR30, UR6, 0x180, URZ ;  /* 0x00000180061e7890 */ /* 0x000fe2000fffe03f */
[----:B------:R-:W-:Y:S01]  /*6580*/  UMOV UR28, UR18 ;  /* 0x00000012001c7c82 */ /* 0x000fe20008000000 */
[----:B------:R-:W-:Y:S01]  /*6590*/  UMOV UR29, UR19 ;  /* 0x00000013001d7c82 */ /* 0x000fe20008000000 */
[----:B------:R-:W-:Y:S01]  /*65a0*/  UIADD3 UR34, UR6, 0x200, URZ ;  /* 0x0000020006227890 */ /* 0x000fe2000fffe03f */
[----:B--2---:R-:W-:Y:S01]  /*65b0*/  SHF.R.U32.HI R11, RZ, 0x7, R11 ;  /* 0x00000007ff0b7819 */ /* 0x004fe2000001160b */
[----:B------:R-:W-:Y:S01]  /*65c0*/  UMOV UR32, UR18 ;  /* 0x0000001200207c82 */ /* 0x000fe20008000000 */
[----:B------:R-:W-:Y:S01]  /*65d0*/  UMOV UR33, UR19 ;  /* 0x0000001300217c82 */ /* 0x000fe20008000000 */
[----:B------:R-:W-:-:S02]  /*65e0*/  UIADD3 UR42, UR6, 0x280, URZ ;  /* 0x00000280062a7890 */ /* 0x000fc4000fffe03f */
[----:B-1----:R-:W-:Y:S01]  /*65f0*/  VIADD R10, R11, 0x8 ;  /* 0x000000080b0a7836 */ /* 0x002fe20000000000 */
[----:B------:R-:W-:Y:S01]  /*6600*/  UMOV UR40, UR18 ;  /* 0x0000001200287c82 */ /* 0x000fe20008000000 */
[----:B------:R-:W-:Y:S01]  /*6610*/  UMOV UR41, UR19 ;  /* 0x0000001300297c82 */ /* 0x000fe20008000000 */
[----:B------:R-:W-:Y:S02]  /*6620*/  UIADD3 UR46, UR6, 0x300, URZ ;  /* 0x00000300062e7890 */ /* 0x000fe4000fffe03f */
[----:B------:R1:W-:Y:S01]  /*6630*/  BAR.SYNC.DEFER_BLOCKING R10, 0x100 ;  /* 0x0004000a0000751d */ /* 0x0003e20000010000 */
[----:B------:R-:W-:Y:S02]  /*6640*/  UIADD3 UR50, UR6, 0x380, URZ ;  /* 0x0000038006327890 */ /* 0x000fe4000fffe03f */
[----:B------:R-:W-:Y:S02]  /*6650*/  UIADD3 UR54, UR6, 0x400, URZ ;  /* 0x0000040006367890 */ /* 0x000fe4000fffe03f */
[----:B------:R-:W-:Y:S01]  /*6660*/  UIADD3 UR10, UR6, 0x500, URZ ;  /* 0x00000500060a7890 */ /* 0x000fe2000fffe03f */
[----:B------:R-:W-:Y:S01]  /*6670*/  UMOV UR44, UR18 ;  /* 0x00000012002c7c82 */ /* 0x000fe20008000000 */
[----:B------:R-:W-:Y:S01]  /*6680*/  UMOV UR45, UR19 ;  /* 0x00000013002d7c82 */ /* 0x000fe20008000000 */
[----:B------:R-:W-:Y:S01]  /*6690*/  UMOV UR48, UR18 ;  /* 0x0000001200307c82 */ /* 0x000fe20008000000 */
[----:B------:R-:W-:Y:S01]  /*66a0*/  UMOV UR49, UR19 ;  /* 0x0000001300317c82 */ /* 0x000fe20008000000 */
[----:B------:R-:W-:Y:S01]  /*66b0*/  UMOV UR52, UR18 ;  /* 0x0000001200347c82 */ /* 0x000fe20008000000 */
[----:B------:R-:W-:Y:S01]  /*66c0*/  UMOV UR53, UR19 ;  /* 0x0000001300357c82 */ /* 0x000fe20008000000 */
[----:B------:R-:W-:Y:S01]  /*66d0*/  UMOV UR11, 0x40000040 ;  /* 0x40000040000b7882 */ /* 0x000fe20000000000 */
        /* <DEDUP_REMOVED lines=572> */
[----:B-1----:R-:W-:Y:S05]  /*8aa0*/  @P3 BRA `(.L_x_5536) ;  /* 0x00000000002c3947 */ /* 0x002fea0003800000 */
[----:B------:R-:W-:Y:S05]  /*8ab0*/  @!P0 BRA `(.L_x_5537) ;  /* 0x0000000000048947 */ /* 0x000fea0003800000 */
[----:B------:R-:W-:Y:S01]  /*8ac0*/  BPT.TRAP 0x1 ;  /* 0x000000040000795c */ /* 0x000fe20000300000 */
.L_x_5537:
[----:B------:R-:W-:Y:S01]  /*8ad0*/  ULEA UR6, UR7, UR39, 0x3 ;  /* 0x0000002707067291 */ /* 0x000fe2000f8e183f */
[----:B------:R-:W-:-:S05]  /*8ae0*/  IMAD.U32 R10, RZ, RZ, UR37 ;  /* 0x00000025ff0a7e24 */ /* 0x000fca000f8e00ff */
[----:B------:R-:W-:-:S04]  /*8af0*/  SHF.L.U32 R10, R10, 0x1f, RZ ;  /* 0x0000001f0a0a7819 */ /* 0x000fc800000006ff */
[----:B------:R1:W2:Y:S01]  /*8b00*/  SYNCS.PHASECHK.TRANS64.TRYWAIT P2, [UR6+0x34850], R10 ;  /* 0x0348500aff0075a7 */ /* 0x0002a20008040146 */
[----:B------:R-:W-:Y:S05]  /*8b10*/  @!P0 BRA `(.L_x_5538) ;  /* 0x0000000000048947 */ /* 0x000fea0003800000 */
[----:B------:R-:W-:Y:S01]  /*8b20*/  BPT.TRAP 0x1 ;  /* 0x000000040000795c */ /* 0x000fe20000300000 */
.L_x_5538:
[----:B--2---:R-:W-:Y:S05]  /*8b30*/  @P2 BRA `(.L_x_5536) ;  /* 0x0000000000082947 */ /* 0x004fea0003800000 */
[----:B------:R-:W2:Y:S02]  /*8b40*/  SYNCS.PHASECHK.TRANS64.TRYWAIT P2, [UR6+0x34850], R10 ;  /* 0x0348500aff0075a7 */ /* 0x000ea40008040146 */
[----:B--2---:R-:W-:Y:S05]  /*8b50*/  @!P2 BRA `(.L_x_5539) ;  /* 0x00000068003ca947 */ /* 0x004fea0003800000 */
.L_x_5536:
[----:B------:R-:W-:Y:S01]  /*8b60*/  UIADD3 UR6, UR39, 0x400, URZ ;  /* 0x0000040027067890 */ /* 0x000fe2000fffe03f */
[----:B------:R-:W-:Y:S01]  /*8b70*/  WARPGROUP.ARRIVE ;  /* 0x00000000000079c5 */ /* 0x000fe20000000000 */
[----:B------:R-:W-:Y:S01]  /*8b80*/  UMOV UR11, 0x40000040 ;  /* 0x40000040000b7882 */ /* 0x000fe20000000000 */
[----:B-12---:R-:W-:Y:S01]  /*8b90*/  FMNMX.FTZ R10, R168, R21, !PT ;  /* 0x00000015a80a7209 */ /* 0x006fe20007810000 */
[----:B------:R-:W-:-:S03]  /*8ba0*/  USHF.R.U32.HI UR6, URZ, 0x4, UR6 ;  /* 0x000000043f067899 */ /* 0x000fc60008011606 */
[----:B------:R-:W1:Y:S01]  /*8bb0*/  S2R R227, SR_TID.X ;  /* 0x0000000000e37919 */ /* 0x000e620000002100 */
[----:B------:R-:W-:Y:S01]  /*8bc0*/  ISETP.LT.AND P2, PT, RZ, UR60, PT ;  /* 0x0000003cff007c0c */ /* 0x000fe2000bf41270 */
[----:B------:R-:W-:Y:S01]  /*8bd0*/  UMOV UR37, UR61 ;  /* 0x0000003d00257c82 */ /* 0x000fe20008000000 */
[----:B------:R-:W-:Y:S01]  /*8be0*/  ULOP3.LUT UR6, UR6, 0x3fff, URZ, 0xc0, !UPT ;  /* 0x00003fff06067892 */ /* 0x000fe2000f8ec03f */
[----:B------:R-:W-:-:S03]  /*8bf0*/  FMNMX.FTZ R11, R169, R10, !PT ;  /* 0x0000000aa90b7209 */ /* 0x000fc60007810000 */
[----:B------:R-:W-:Y:S01]  /*8c00*/  ULOP3.LUT UR6, UR6, 0x5800000, URZ, 0xfc, !UPT ;  /* 0x0580000006067892 */ /* 0x000fe2000f8efc3f */
[----:B------:R-:W-:-:S03]  /*8c10*/  FMNMX.FTZ R10, R172, R11, !PT ;  /* 0x0000000bac0a7209 */ /* 0x000fc60007810000 */
[----:B------:R-:W-:Y:S01]  /*8c20*/  UIMAD UR6, UR7, 0xb00, UR6 ;  /* 0x00000b00070678a4 */ /* 0x000fe2000f8e0206 */
[----:B------:R-:W-:-:S04]  /*8c30*/  FMNMX.FTZ R11, R173, R10, !PT ;  /* 0x0000000aad0b7209 */ /* 0x000fc80007810000 */
[----:B------:R-:W-:Y:S02]  /*8c40*/  FMNMX.FTZ R10, R160, R11, !PT ;  /* 0x0000000ba00a7209 */ /* 0x000fe40007810000 */
[----:B------:R-:W-:Y:S02]  /*8c50*/  UMOV UR10, UR6 ;  /* 0x00000006000a7c82 */ /* 0x000fe40008000000 */
[----:B------:R-:W-:Y:S01]  /*8c60*/  HGMMA.64x128x16.F32 R24, R176, gdesc[UR8].tnspB, R24, gsb0 ;  /* 0x41e00008b0187df0 */ /* 0x000fe20008000818 */
[----:B------:R-:W-:Y:S01]  /*8c70*/  UIADD3 UR10, UR6, 0x80, URZ ;  /* 0x00000080060a7890 */ /* 0x000fe2000fffe03f */
[----:B------:R-:W-:Y:S01]  /*8c80*/  FMNMX.FTZ R11, R161, R10, !PT ;  /* 0x0000000aa10b7209 */ /* 0x000fe20007810000 */
[----:B------:R-:W-:-:S03]  /*8c90*/  UMOV UR11, 0x40000040 ;  /* 0x40000040000b7882 */ /* 0x000fc60000000000 */
[----:B------:R-:W-:-:S04]  /*8ca0*/  FMNMX.FTZ R10, R164, R11, !PT ;  /* 0x0000000ba40a7209 */ /* 0x000fc80007810000 */
[----:B------:R-:W-:Y:S02]  /*8cb0*/  FMNMX.FTZ R11, R165, R10, !PT ;  /* 0x0000000aa50b7209 */ /* 0x000fe40007810000 */
[----:B-1----:R-:W-:Y:S02]  /*8cc0*/  SHF.R.U32.HI R227, RZ, 0x7, R227 ;  /* 0x00000007ffe37819 */ /* 0x002fe400000116e3 */
        /* <DEDUP_REMOVED lines=36> */
[----:B------:R-:W-:Y:S01]  /*8f10*/  HGMMA.64x128x16.F32 R24, R180, gdesc[UR8].tnspB, R24, gsb0 ;  /* 0x41e00008b4187df0 */ /* 0x000fe20008000818 */
[----:B------:R-:W-:Y:S01]  /*8f20*/  UIADD3 UR10, UR6, 0x100, URZ ;  /* 0x00000100060a7890 */ /* 0x000fe2000fffe03f */
[----:B------:R-:W-:Y:S01]  /*8f30*/  UMOV UR11, 0x40000040 ;  /* 0x40000040000b7882 */ /* 0x000fe20000000000 */
[----:B------:R-:W-:-:S04]  /*8f40*/  FMNMX.FTZ R10, R92, R11, !PT ;  /* 0x0000000b5c0a7209 */ /* 0x000fc80007810000 */
[----:B------:R-:W-:-:S05]  /*8f50*/  FMNMX.FTZ R176, R93, R10, !PT ;  /* 0x0000000a5db07209 */ /* 0x000fca0007810000 */
[----:B------:R-:W1:Y:S02]  /*8f60*/  SHFL.BFLY PT, R11, R176, 0x2, 0x1f ;  /* 0x0c401f00b00b7f89 */ /* 0x000e6400000e0000 */
[----:B-1----:R-:W-:Y:S02]  /*8f70*/  FMNMX.FTZ R177, R176, R11, !PT ;  /* 0x0000000bb0b17209 */ /* 0x002fe40007810000 */
[----:B------:R-:W1:Y:S03]  /*8f80*/  LDC R11, c[0x0][0x988] ;  /* 0x00026200ff0b7b82 */ /* 0x000e660000000800 */
[----:B------:R-:W2:Y:S02]  /*8f90*/  SHFL.BFLY PT, R10, R177, 0x1, 0x1f ;  /* 0x0c201f00b10a7f89 */ /* 0x000ea400000e0000 */
[----:B--2---:R-:W-:-:S05]  /*8fa0*/  FMNMX.FTZ R10, R177, R10, !PT ;  /* 0x0000000ab10a7209 */ /* 0x004fca0007810000 */
[C---:B-1----:R-:W-:Y:S01]  /*8fb0*/  FMUL.FTZ R20, R10.reuse, R11 ;  /* 0x0000000b0a147220 */ /* 0x042fe20000410000 */
[----:B------:R-:W-:-:S03]  /*8fc0*/  FADD.FTZ R12, -R10, R21 ;  /* 0x000000150a0c7221 */ /* 0x000fc60000010100 */
        /* <DEDUP_REMOVED lines=25> */
[----:B------:R-:W1:Y:S08]  /*9160*/  MUFU.EX2 R12, R12 ;  /* 0x0000000c000c7308 */ /* 0x000e700000000800 */
[----:B------:R-:W2:Y:S08]  /*9170*/  MUFU.EX2 R176, R176 ;  /* 0x000000b000b07308 */ /* 0x000eb00000000800 */
[----:B------:R-:W3:Y:S01]  /*9180*/  MUFU.EX2 R178, R178 ;  /* 0x000000b200b27308 */ /* 0x000ee20000000800 */
[----:B-1----:R-:W-:-:S07]  /*9190*/  FFMA.FTZ R15, R12, R15, R21 ;  /* 0x0000000f0c0f7223 */ /* 0x002fce0000010015 */
[----:B------:R-:W-:Y:S01]  /*91a0*/  MUFU.EX2 R169, R169 ;  /* 0x000000a900a97308 */ /* 0x000fe20000000800 */
[C---:B--2---:R-:W-:Y:S01]  /*91b0*/  FADD.FTZ R15, R176.reuse, R15 ;  /* 0x0000000fb00f7221 */ /* 0x044fe20000010000 */
[----:B------:R-:W-:-:S06]  /*91c0*/  F2FP.F16.F32.PACK_AB R176, R176, R21 ;  /* 0x00000015b0b0723e */ /* 0x000fcc00000000ff */
[----:B------:R-:W-:Y:S01]  /*91d0*/  MUFU.EX2 R173, R173 ;  /* 0x000000ad00ad7308 */ /* 0x000fe20000000800 */
[----:B------:R-:W-:Y:S02]  /*91e0*/  WARPGROUP.DEPBAR.LE gsb0, 0x0 ;  /* 0x00008000000079c5 */ /* 0x000fe40000010000 */
[----:B------:R-:W-:Y:S01]  /*91f0*/  WARPGROUP.ARRIVE ;  /* 0x00000000000079c5 */ /* 0x000fe20000000000 */
[-CC-:B------:R-:W-:Y:S01]  /*9200*/  FFMA.FTZ R180, R160, R11.reuse, -R20.reuse ;  /* 0x0000000ba0b47223 */ /* 0x180fe20000010814 */
[----:B------:R-:W-:-:S03]  /*9210*/  FFMA.FTZ R182, R164, R11, -R20 ;  /* 0x0000000ba4b67223 */ /* 0x000fc60000010814 */
[----:B------:R-:W-:Y:S01]  /*9220*/  MUFU.EX2 R161, R161 ;  /* 0x000000a100a17308 */ /* 0x000fe20000000800 */
[----:B------:R-:W-:Y:S01]  /*9230*/  HGMMA.64x128x16.F32 R24, R184, gdesc[UR8].tnspB, R24, gsb0 ;  /* 0x41e00008b8187df0 */ /* 0x000fe20008000818 */
[----:B------:R-:W-:Y:S01]  /*9240*/  UIADD3 UR10, UR6, 0x180, URZ ;  /* 0x00000180060a7890 */ /* 0x000fe2000fffe03f */
[----:B------:R-:W-:-:S05]  /*9250*/  UMOV UR11, 0x40000040 ;  /* 0x40000040000b7882 */ /* 0x000fca0000000000 */
        /* <DEDUP_REMOVED lines=20> */
[--C-:B------:R-:W-:Y:S01]  /*93a0*/  FFMA.FTZ R184, R152, R11, -R20.reuse ;  /* 0x0000000b98b87223 */ /* 0x100fe20000010814 */
[----:B------:R-:W-:Y:S01]  /*93b0*/  FMNMX.FTZ R152, R170, R13, !PT ;  /* 0x0000000daa987209 */ /* 0x000fe20007810000 */
[----:B------:R-:W-:Y:S02]  /*93c0*/  FFMA.FTZ R186, R156, R11, -R20 ;  /* 0x0000000b9cba7223 */ /* 0x000fe40000010814 */
[----:B------:R-:W-:Y:S01]  /*93d0*/  MUFU.EX2 R92, R92 ;  /* 0x0000005c005c7308 */ /* 0x000fe20000000800 */
[----:B------:R-:W-:Y:S01]  /*93e0*/  HGMMA.64x128x16.F32 R24, R188, gdesc[UR8].tnspB, R24, gsb0 ;  /* 0x41e00008bc187df0 */ /* 0x000fe20008000818 */
[----:B------:R-:W-:Y:S01]  /*93f0*/  UIADD3 UR10, UR6, 0x200, URZ ;  /* 0x00000200060a7890 */ /* 0x000fe2000fffe03f */
[----:B------:R-:W-:Y:S01]  /*9400*/  FMNMX.FTZ R153, R171, R152, !PT ;  /* 0x00000098ab997209 */ /* 0x000fe20007810000 */
[----:B------:R-:W-:-:S03]  /*9410*/  UMOV UR11, 0x40000040 ;  /* 0x40000040000b7882 */ /* 0x000fc60000000000 */
[----:B------:R-:W-:Y:S01]  /*9420*/  FMNMX.FTZ R152, R174, R153, !PT ;  /* 0x00000099ae987209 */ /* 0x000fe20007810000 */
[----:B------:R-:W-:Y:S01]  /*9430*/  FFMA.FTZ R153, R157, R11, -R20 ;  /* 0x0000000b9d997223 */ /* 0x000fe20000010814 */
[----:B------:R-:W-:Y:S02]  /*9440*/  MUFU.EX2 R184, R184 ;  /* 0x000000b800b87308 */ /* 0x000fe40000000800 */
[----:B------:R-:W-:-:S04]  /*9450*/  FMNMX.FTZ R157, R175, R152, !PT ;  /* 0x00000098af9d7209 */ /* 0x000fc80007810000 */
[----:B------:R-:W-:Y:S02]  /*9460*/  FMNMX.FTZ R152, R162, R157, !PT ;  /* 0x0000009da2987209 */ /* 0x000fe40007810000 */
[----:B------:R-:W-:Y:S02]  /*9470*/  MUFU.EX2 R186, R186 ;  /* 0x000000ba00ba7308 */ /* 0x000fe40000000800 */
[----:B------:R-:W-:-:S06]  /*9480*/  FMNMX.FTZ R157, R163, R152, !PT ;  /* 0x00000098a39d7209 */ /* 0x000fcc0007810000 */
[----:B------:R-:W-:Y:S01]  /*9490*/  MUFU.EX2 R153, R153 ;  /* 0x0000009900997308 */ /* 0x000fe20000000800 */
[----:B------:R-:W-:Y:S02]  /*94a0*/  WARPGROUP.DEPBAR.LE gsb0, 0x0 ;  /* 0x00008000000079c5 */ /* 0x000fe40000010000 */
[----:B------:R-:W-:Y:S01]  /*94b0*/  WARPGROUP.ARRIVE ;  /* 0x00000000000079c5 */ /* 0x000fe20000000000 */
[--C-:B------:R-:W-:Y:S01]  /*94c0*/  FFMA.FTZ R188, R144, R11, -R20.reuse ;  /* 0x0000000b90bc7223 */ /* 0x100fe20000010814 */
[----:B------:R-:W-:Y:S01]  /*94d0*/  FMNMX.FTZ R144, R166, R157, !PT ;  /* 0x0000009da6907209 */ /* 0x000fe20007810000 */
[----:B------:R-:W-:-:S03]  /*94e0*/  FFMA.FTZ R190, R148, R11, -R20 ;  /* 0x0000000b94be7223 */ /* 0x000fc60000010814 */
[----:B------:R-:W-:Y:S01]  /*94f0*/  HGMMA.64x128x16.F32 R24, R192, gdesc[UR8].tnspB, R24, gsb0 ;  /* 0x41e00008c0187df0 */ /* 0x000fe20008000818 */
[----:B------:R-:W-:Y:S01]  /*9500*/  UIADD3 UR10, UR6, 0x280, URZ ;  /* 0x00000280060a7890 */ /* 0x000fe2000fffe03f */
[----:B------:R-:W-:Y:S01]  /*9510*/  FMNMX.FTZ R157, R167, R144, !PT ;  /* 0x00000090a79d7209 */ /* 0x000fe20007810000 */
[----:B------:R-:W-:Y:S01]  /*9520*/  UMOV UR11, 0x40000040 ;  /* 0x40000040000b7882 */ /* 0x000fe20000000000 */
[----:B------:R-:W-:Y:S02]  /*9530*/  MUFU.EX2 R188, R188 ;  /* 0x000000bc00bc7308 */ /* 0x000fe40000000800 */
[----:B------:R-:W-:-:S04]  /*9540*/  FMNMX.FTZ R144, R154, R157, !PT ;  /* 0x0000009d9a907209 */ /* 0x000fc80007810000 */
[----:B------:R-:W-:Y:S02]  /*9550*/  FMNMX.FTZ R157, R155, R144, !PT ;  /* 0x000000909b9d7209 */ /* 0x000fe40007810000 */
[----:B------:R-:W-:Y:S02]  /*9560*/  MUFU.EX2 R190, R190 ;  /* 0x000000be00be7308 */ /* 0x000fe40000000800 */
[----:B------:R-:W-:-:S04]  /*9570*/  FMNMX.FTZ R144, R158, R157, !PT ;  /* 0x0000009d9e907209 */ /* 0x000fc80007810000 */
[----:B------:R-:W-:-:S04]  /*9580*/  FMNMX.FTZ R157, R159, R144, !PT ;  /* 0x000000909f9d7209 */ /* 0x000fc80007810000 */
[----:B------:R-:W-:-:S04]  /*9590*/  FMNMX.FTZ R144, R146, R157, !PT ;  /* 0x0000009d92907209 */ /* 0x000fc80007810000 */
[----:B------:R-:W-:Y:S01]  /*95a0*/  FMNMX.FTZ R157, R147, R144, !PT ;  /* 0x00000090939d7209 */ /* 0x000fe20007810000 */
        /* <DEDUP_REMOVED lines=21> */
[-CC-:B------:R-:W-:Y:S01]  /*9700*/  FFMA.FTZ R157, R129, R11.reuse, -R20.reuse ;  /* 0x0000000b819d7223 */ /* 0x180fe20000010814 */
[----:B------:R-:W-:Y:S02]  /*9710*/  FFMA.FTZ R198, R132, R11, -R20 ;  /* 0x0000000b84c67223 */ /* 0x000fe40000010814 */
        /* <DEDUP_REMOVED lines=8> */
[----:B------:R-:W-:Y:S01]  /*97a0*/  FMNMX.FTZ R128, R126, R129, !PT ;  /* 0x000000817e807209 */ /* 0x000fe20007810000 */
[----:B------:R-:W-:-:S03]  /*97b0*/  FFMA.FTZ R129, R133, R11, -R20 ;  /* 0x0000000b85817223 */ /* 0x000fc60000010814 */
[----:B------:R-:W-:Y:S02]  /*97c0*/  FMNMX.FTZ R133, R127, R128, !PT ;  /* 0x000000807f857209 */ /* 0x000fe40007810000 */
[----:B------:R-:W-:Y:S02]  /*97d0*/  MUFU.EX2 R198, R198 ;  /* 0x000000c600c67308 */ /* 0x000fe40000000800 */
[----:B------:R-:W-:-:S04]  /*97e0*/  FMNMX.FTZ R128, R114, R133, !PT ;  /* 0x0000008572807209 */ /* 0x000fc80007810000 */
[----:B------:R-:W-:Y:S02]  /*97f0*/  FMNMX.FTZ R133, R115, R128, !PT ;  /* 0x0000008073857209 */ /* 0x000fe40007810000 */
        /* <DEDUP_REMOVED lines=24> */
[----:B------:R-:W-:Y:S01]  /*9980*/  FMNMX.FTZ R133, R103, R112, !PT ;  /* 0x0000007067857209 */ /* 0x000fe20007810000 */
[----:B------:R-:W-:Y:S01]  /*9990*/  UIADD3 UR10, UR6, 0x480, URZ ;  /* 0x00000480060a7890 */ /* 0x000fe2000fffe03f */
[----:B------:R-:W-:Y:S01]  /*99a0*/  MUFU.EX2 R204, R204 ;  /* 0x000000cc00cc7308 */ /* 0x000fe20000000800 */
[----:B------:R-:W-:Y:S01]  /*99b0*/  UMOV UR11, 0x40000040 ;  /* 0x40000040000b7882 */ /* 0x000fe20000000000 */
[----:B------:R-:W-:-:S04]  /*99c0*/  FMNMX.FTZ R112, R90, R133, !PT ;  /* 0x000000855a707209 */ /* 0x000fc80007810000 */
[----:B------:R-:W-:Y:S02]  /*99d0*/  FMNMX.FTZ R133, R91, R112, !PT ;  /* 0x000000705b857209 */ /* 0x000fe40007810000 */
[----:B------:R-:W-:Y:S02]  /*99e0*/  MUFU.EX2 R206, R206 ;  /* 0x000000ce00ce7308 */ /* 0x000fe40000000800 */
[----:B------:R-:W-:-:S04]  /*99f0*/  FMNMX.FTZ R112, R94, R133, !PT ;  /* 0x000000855e707209 */ /* 0x000fc80007810000 */
[----:B------:R-:W-:-:S05]  /*9a00*/  FMNMX.FTZ R112, R95, R112, !PT ;  /* 0x000000705f707209 */ /* 0x000fca0007810000 */
[----:B------:R-:W1:Y:S02]  /*9a10*/  SHFL.BFLY PT, R133, R112, 0x2, 0x1f ;  /* 0x0c401f0070857f89 */ /* 0x000e6400000e0000 */
[----:B-1----:R-:W-:Y:S01]  /*9a20*/  FMNMX.FTZ R133, R112, R133, !PT ;  /* 0x0000008570857209 */ /* 0x002fe20007810000 */
[-CC-:B------:R-:W-:Y:S01]  /*9a30*/  FFMA.FTZ R112, R93, R11.reuse, -R20.reuse ;  /* 0x0000000b5d707223 */ /* 0x180fe20000010814 */
[----:B------:R-:W-:Y:S02]  /*9a40*/  WARPGROUP.DEPBAR.LE gsb0, 0x0 ;  /* 0x00008000000079c5 */ /* 0x000fe40000010000 */
[----:B------:R-:W-:Y:S01]  /*9a50*/  WARPGROUP.ARRIVE ;  /* 0x00000000000079c5 */ /* 0x000fe20000000000 */
[-CC-:B------:R-:W-:Y:S01]  /*9a60*/  FFMA.FTZ R210, R108, R11.reuse, -R20.reuse ;  /* 0x0000000b6cd27223 */ /* 0x180fe20000010814 */
[-CC-:B------:R-:W-:Y:S01]  /*9a70*/  FFMA.FTZ R208, R104, R11.reuse, -R20.reuse ;  /* 0x0000000b68d07223 */ /* 0x180fe20000010814 */
[----:B------:R-:W1:Y:S01]  /*9a80*/  SHFL.BFLY PT, R108, R133, 0x1, 0x1f ;  /* 0x0c201f00856c7f89 */ /* 0x000e6200000e0000 */
[----:B------:R-:W-:-:S02]  /*9a90*/  FFMA.FTZ R104, R88, R11, -R20 ;  /* 0x0000000b58687223 */ /* 0x000fc40000010814 */
[----:B------:R-:W-:Y:S01]  /*9aa0*/  HGMMA.64x128x16.F32 R24, R212, gdesc[UR8].tnspB, R24, gsb0 ;  /* 0x41e00008d4187df0 */ /* 0x000fe20008000818 */
[----:B------:R-:W-:Y:S01]  /*9ab0*/  UIADD3 UR10, UR6, 0x500, URZ ;  /* 0x00000500060a7890 */ /* 0x000fe2000fffe03f */
[----:B------:R-:W-:Y:S01]  /*9ac0*/  MUFU.EX2 R208, R208 ;  /* 0x000000d000d07308 */ /* 0x000fe20000000800 */
[----:B------:R-:W-:Y:S01]  /*9ad0*/  UMOV UR11, 0x40000040 ;  /* 0x40000040000b7882 */ /* 0x000fe20000000000 */
[----:B------:R-:W-:-:S06]  /*9ae0*/  UIADD3 UR6, UR60, -0x1, URZ ;  /* 0xffffffff3c067890 */ /* 0x000fcc000fffe03f */
[----:B------:R-:W-:Y:S01]  /*9af0*/  MUFU.EX2 R210, R210 ;  /* 0x000000d200d27308 */ /* 0x000fe20000000800 */
[----:B------:R-:W-:-:S07]  /*9b00*/  UMOV UR60, UR6 ;  /* 0x00000006003c7c82 */ /* 0x000fce0008000000 */
[----:B------:R-:W-:Y:S01]  /*9b10*/  MUFU.EX2 R104, R104 ;  /* 0x0000006800687308 */ /* 0x000fe20000000800 */
[----:B-1----:R-:W-:Y:S01]  /*9b20*/  FMNMX.FTZ R88, R133, R108, !PT ;  /* 0x0000006c85587209 */ /* 0x002fe20007810000 */
[----:B------:R-:W-:-:S04]  /*9b30*/  IMAD.U32 R133, RZ, RZ, UR38 ;  /* 0x00000026ff857e24 */ /* 0x000fc8000f8e00ff */
[C---:B------:R-:W-:Y:S01]  /*9b40*/  FADD.FTZ R20, -R88.reuse, R13 ;  /* 0x0000000d58147221 */ /* 0x040fe20000010100 */
[-C--:B------:R-:W-:Y:S01]  /*9b50*/  FMUL.FTZ R108, R88, R11.reuse ;  /* 0x0000000b586c7220 */ /* 0x080fe20000410000 */
[----:B------:R1:W-:Y:S01]  /*9b60*/  MUFU.EX2 R13, R112 ;  /* 0x00000070000d7308 */ /* 0x0003e20000000800 */
[----:B------:R-:W-:Y:S01]  /*9b70*/  @!P1 LEA R133, R133, UR39, 0x3 ;  /* 0x0000002785859c11 */ /* 0x000fe2000f8e18ff */
[-C--:B------:R-:W-:Y:S01]  /*9b80*/  FMUL.FTZ R93, R20, R11.reuse ;  /* 0x0000000b145d7220 */ /* 0x080fe20000410000 */
[-CC-:B------:R-:W-:Y:S01]  /*9b90*/  FFMA.FTZ R20, R170, R11.reuse, -R108.reuse ;  /* 0x0000000baa147223 */ /* 0x180fe2000001086c */
[-CC-:B------:R-:W-:Y:S01]  /*9ba0*/  FFMA.FTZ R177, R171, R11.reuse, -R108.reuse ;  /* 0x0000000babb17223 */ /* 0x180fe2000001086c */
[-CC-:B------:R-:W-:Y:S01]  /*9bb0*/  FFMA.FTZ R179, R174, R11.reuse, -R108.reuse ;  /* 0x0000000baeb37223 */ /* 0x180fe2000001086c */
[-CC-:B------:R-:W-:Y:S01]  /*9bc0*/  FFMA.FTZ R181, R162, R11.reuse, -R108.reuse ;  /* 0x0000000ba2b57223 */ /* 0x180fe2000001086c */
[-CC-:B------:R-:W-:Y:S01]  /*9bd0*/  FFMA.FTZ R116, R163, R11.reuse, -R108.reuse ;  /* 0x0000000ba3747223 */ /* 0x180fe2000001086c */
[----:B------:R-:W-:Y:S01]  /*9be0*/  MUFU.EX2 R93, R93 ;  /* 0x0000005d005d7308 */ /* 0x000fe20000000800 */
[-CC-:B-1----:R-:W-:Y:S01]  /*9bf0*/  FFMA.FTZ R112, R175, R11.reuse, -R108.reuse ;  /* 0x0000000baf707223 */ /* 0x182fe2000001086c */
[-CC-:B------:R-:W-:Y:S01]  /*9c00*/  FFMA.FTZ R183, R166, R11.reuse, -R108.reuse ;  /* 0x0000000ba6b77223 */ /* 0x180fe2000001086c */
[-CC-:B------:R-:W-:Y:S01]  /*9c10*/  FFMA.FTZ R201, R122, R11.reuse, -R108.reuse ;  /* 0x0000000b7ac97223 */ /* 0x180fe2000001086c */
[-CC-:B------:R-:W-:Y:S01]  /*9c20*/  FFMA.FTZ R120, R167, R11.reuse, -R108.reuse ;  /* 0x0000000ba7787223 */ /* 0x180fe2000001086c */
[-CC-:B------:R-:W-:Y:S01]  /*9c30*/  FFMA.FTZ R195, R142, R11.reuse, -R108.reuse ;  /* 0x0000000b8ec37223 */ /* 0x180fe2000001086c */
[----:B---3--:R-:W-:Y:S01]  /*9c40*/  FADD.FTZ R142, R178, R15 ;  /* 0x0000000fb28e7221 */ /* 0x008fe20000010000 */
        /* <DEDUP_REMOVED lines=16> */
[-C--:B------:R-:W-:Y:S01]  /*9d50*/  FFMA.FTZ R138, R139, R11.reuse, -R108 ;  /* 0x0000000b8b8a7223 */ /* 0x080fe2000001086c */
[----:B------:R-:W3:Y:S01]  /*9d60*/  MUFU.EX2 R179, R179 ;  /* 0x000000b300b37308 */ /* 0x000ee20000000800 */
[----:B-1----:R-:W-:Y:S01]  /*9d70*/  FFMA.FTZ R14, R93, R14, R20 ;  /* 0x0000000e5d0e7223 */ /* 0x002fe20000010014 */
[-CC-:B------:R-:W-:Y:S01]  /*9d80*/  FFMA.FTZ R115, R115, R11.reuse, -R108.reuse ;  /* 0x0000000b73737223 */ /* 0x180fe2000001086c */
[-CC-:B------:R-:W-:Y:S01]  /*9d90*/  FFMA.FTZ R140, R143, R11.reuse, -R108.reuse ;  /* 0x0000000b8f8c7223 */ /* 0x180fe2000001086c */
[-CC-:B------:R-:W-:Y:S01]  /*9da0*/  FFMA.FTZ R197, R130, R11.reuse, -R108.reuse ;  /* 0x0000000b82c57223 */ /* 0x180fe2000001086c */
[-CC-:B------:R-:W-:Y:S01]  /*9db0*/  FFMA.FTZ R130, R131, R11.reuse, -R108.reuse ;  /* 0x0000000b83827223 */ /* 0x180fe2000001086c */
[-CC-:B------:R-:W-:Y:S01]  /*9dc0*/  FFMA.FTZ R199, R134, R11.reuse, -R108.reuse ;  /* 0x0000000b86c77223 */ /* 0x180fe2000001086c */
[-C--:B------:R-:W-:Y:S01]  /*9dd0*/  FFMA.FTZ R134, R135, R11.reuse, -R108 ;  /* 0x0000000b87867223 */ /* 0x080fe2000001086c */
[----:B------:R-:W1:Y:S01]  /*9de0*/  MUFU.EX2 R112, R112 ;  /* 0x0000007000707308 */ /* 0x000e620000000800 */
[----:B--2---:R-:W-:Y:S01]  /*9df0*/  FADD.FTZ R122, R177, R14 ;  /* 0x0000000eb17a7221 */ /* 0x004fe20000010000 */
[-C--:B------:R-:W-:Y:S01]  /*9e00*/  FFMA.FTZ R14, R123, R11.reuse, -R108 ;  /* 0x0000000b7b0e7223 */ /* 0x080fe2000001086c */
[----:B------:R-:W-:Y:S01]  /*9e10*/  FADD.FTZ R123, R169, R142 ;  /* 0x0000008ea97b7221 */ /* 0x000fe20000010000 */
[-CC-:B------:R-:W-:Y:S01]  /*9e20*/  FFMA.FTZ R203, R126, R11.reuse, -R108.reuse ;  /* 0x0000000b7ecb7223 */ /* 0x180fe2000001086c */
[-CC-:B------:R-:W-:Y:S01]  /*9e30*/  FFMA.FTZ R119, R119, R11.reuse, -R108.reuse ;  /* 0x0000000b77777223 */ /* 0x180fe2000001086c */
[-C--:B------:R-:W-:Y:S01]  /*9e40*/  FFMA.FTZ R107, R107, R11.reuse, -R108 ;  /* 0x0000000b6b6b7223 */ /* 0x080fe2000001086c */
[----:B------:R-:W-:Y:S01]  /*9e50*/  FADD.FTZ R142, R180, R123 ;  /* 0x0000007bb48e7221 */ /* 0x000fe20000010000 */
[----:B------:R-:W2:Y:S01]  /*9e60*/  MUFU.EX2 R181, R181 ;  /* 0x000000b500b57308 */ /* 0x000ea20000000800 */
[----:B---3--:R-:W-:Y:S01]  /*9e70*/  FADD.FTZ R15, R179, R122 ;  /* 0x0000007ab30f7221 */ /* 0x008fe20000010000 */
[-C--:B------:R-:W-:Y:S01]  /*9e80*/  FFMA.FTZ R111, R111, R11.reuse, -R108 ;  /* 0x0000000b6f6f7223 */ /* 0x080fe2000001086c */
[----:B------:R-:W-:Y:S01]  /*9e90*/  FADD.FTZ R123, R173, R142 ;  /* 0x0000008ead7b7221 */ /* 0x000fe20000010000 */
[-CC-:B------:R-:W-:Y:S01]  /*9ea0*/  FFMA.FTZ R99, R99, R11.reuse, -R108.reuse ;  /* 0x0000000b63637223 */ /* 0x180fe2000001086c */
[-CC-:B------:R-:W-:Y:S01]  /*9eb0*/  FFMA.FTZ R102, R102, R11.reuse, -R108.reuse ;  /* 0x0000000b66667223 */ /* 0x180fe2000001086c */
[-CC-:B------:R-:W-:Y:S01]  /*9ec0*/  FFMA.FTZ R103, R103, R11.reuse, -R108.reuse ;  /* 0x0000000b67677223 */ /* 0x180fe2000001086c */
[----:B------:R-:W-:Y:S01]  /*9ed0*/  FADD.FTZ R114, R182, R123 ;  /* 0x0000007bb6727221 */ /* 0x000fe20000010000 */
[----:B------:R-:W3:Y:S01]  /*9ee0*/  MUFU.EX2 R116, R116 ;  /* 0x0000007400747308 */ /* 0x000ee20000000800 */
[----:B-1----:R-:W-:Y:S01]  /*9ef0*/  FADD.FTZ R122, R112, R15 ;  /* 0x0000000f707a7221 */ /* 0x002fe20000010000 */
[-C--:B------:R-:W-:Y:S01]  /*9f00*/  FFMA.FTZ R90, R90, R11.reuse, -R108 ;  /* 0x0000000b5a5a7223 */ /* 0x080fe2000001086c */
[----:B------:R-:W-:Y:S01]  /*9f10*/  FADD.FTZ R123, R161, R114 ;  /* 0x00000072a17b7221 */ /* 0x000fe20000010000 */
[-CC-:B------:R-:W-:Y:S01]  /*9f20*/  FFMA.FTZ R91, R91, R11.reuse, -R108.reuse ;  /* 0x0000000b5b5b7223 */ /* 0x180fe2000001086c */
[-CC-:B------:R-:W-:Y:S01]  /*9f30*/  FFMA.FTZ R94, R94, R11.reuse, -R108.reuse ;  /* 0x0000000b5e5e7223 */ /* 0x180fe2000001086c */
[----:B------:R-:W-:Y:S01]  /*9f40*/  FFMA.FTZ R95, R95, R11, -R108 ;  /* 0x0000000b5f5f7223 */ /* 0x000fe2000001086c */
[----:B------:R-:W-:Y:S01]  /*9f50*/  F2FP.F16.F32.PACK_AB R177, R177, R20 ;  /* 0x00000014b1b1723e */ /* 0x000fe200000000ff */
[----:B------:R-:W1:Y:S01]  /*9f60*/  MUFU.EX2 R183, R183 ;  /* 0x000000b700b77308 */ /* 0x000e620000000800 */
[----:B--2---:R-:W-:Y:S01]  /*9f70*/  FADD.FTZ R15, R181, R122 ;  /* 0x0000007ab50f7221 */ /* 0x004fe20000010000 */
[----:B------:R-:W-:Y:S01]  /*9f80*/  F2FP.F16.F32.PACK_AB R179, R112, R179 ;  /* 0x000000b370b3723e */ /* 0x000fe200000000ff */
[----:B------:R-:W-:Y:S01]  /*9f90*/  @!P1 VIADD R133, R133, 0x34840 ;  /* 0x0003484085859836 */ /* 0x000fe20000000000 */
[----:B------:R-:W-:-:S02]  /*9fa0*/  IADD3 R131, -R227, 0xb, RZ ;  /* 0x0000000be3837810 */ /* 0x000fc40007ffe1ff */
[----:B------:R-:W-:Y:S02]  /*9fb0*/  F2FP.F16.F32.PACK_AB R178, R169, R178 ;  /* 0x000000b2a9b2723e */ /* 0x000fe400000000ff */
[----:B------:R-:W2:Y:S01]  /*9fc0*/  MUFU.EX2 R120, R120 ;  /* 0x0000007800787308 */ /* 0x000ea20000000800 */
[C---:B---3--:R-:W-:Y:S01]  /*9fd0*/  FADD.FTZ R122, R116.reuse, R15 ;  /* 0x0000000f747a7221 */ /* 0x048fe20000010000 */
[----:B------:R-:W-:Y:S02]  /*9fe0*/  F2FP.F16.F32.PACK_AB R181, R116, R181 ;  /* 0x000000b574b5723e */ /* 0x000fe400000000ff */
[----:B------:R-:W-:Y:S02]  /*9ff0*/  @!P1 PRMT R133, RZ, 0x654, R133 ;  /* 0x00000654ff859816 */ /* 0x000fe40000000085 */
[----:B------:R-:W-:Y:S02]  /*a000*/  F2FP.F16.F32.PACK_AB R180, R173, R180 ;  /* 0x000000b4adb4723e */ /* 0x000fe400000000ff */
[----:B------:R-:W3:Y:S01]  /*a010*/  MUFU.EX2 R185, R185 ;  /* 0x000000b900b97308 */ /* 0x000ee20000000800 */
[----:B-1----:R-:W-:Y:S01]  /*a020*/  FADD.FTZ R15, R183, R122 ;  /* 0x0000007ab70f7221 */ /* 0x002fe20000010000 */
[----:B------:R-:W-:Y:S01]  /*a030*/  FADD.FTZ R122, R184, R123 ;  /* 0x0000007bb87a7221 */ /* 0x000fe20000010000 */
[----:B------:R-:W-:-:S02]  /*a040*/  F2FP.F16.F32.PACK_AB R182, R161, R182 ;  /* 0x000000b6a1b6723e */ /* 0x000fc400000000ff */
[C---:B------:R-:W-:Y:S01]  /*a050*/  F2FP.F16.F32.PACK_AB R184, R165.reuse, R184 ;  /* 0x000000b8a5b8723e */ /* 0x040fe200000000ff */
[----:B------:R-:W-:Y:S02]  /*a060*/  FADD.FTZ R123, R165, R122 ;  /* 0x0000007aa57b7221 */ /* 0x000fe40000010000 */
[----:B------:R-:W1:Y:S01]  /*a070*/  MUFU.EX2 R124, R124 ;  /* 0x0000007c007c7308 */ /* 0x000e620000000800 */
[----:B--2---:R-:W-:Y:S01]  /*a080*/  FADD.FTZ R118, R120, R15 ;  /* 0x0000000f78767221 */ /* 0x004fe20000010000 */
[----:B------:R-:W-:Y:S01]  /*a090*/  FADD.FTZ R110, R186, R123 ;  /* 0x0000007bba6e7221 */ /* 0x000fe20000010000 */
[----:B------:R-:W-:Y:S02]  /*a0a0*/  F2FP.F16.F32.PACK_AB R183, R120, R183 ;  /* 0x000000b778b7723e */ /* 0x000fe400000000ff */
[----:B------:R-:W-:-:S03]  /*a0b0*/  F2FP.F16.F32.PACK_AB R186, R153, R186 ;  /* 0x000000ba99ba723e */ /* 0x000fc600000000ff */
[----:B------:R-:W2:Y:S01]  /*a0c0*/  MUFU.EX2 R187, R187 ;  /* 0x000000bb00bb7308 */ /* 0x000ea20000000800 */
[----:B---3--:R-:W-:-:S07]  /*a0d0*/  FADD.FTZ R15, R185, R118 ;  /* 0x00000076b90f7221 */ /* 0x008fce0000010000 */
[----:B------:R-:W3:Y:S01]  /*a0e0*/  MUFU.EX2 R128, R128 ;  /* 0x0000008000807308 */ /* 0x000ee20000000800 */
[----:B-1----:R-:W-:Y:S01]  /*a0f0*/  FADD.FTZ R106, R124, R15 ;  /* 0x0000000f7c6a7221 */ /* 0x002fe20000010000 */
[----:B------:R-:W-:Y:S01]  /*a100*/  FFMA.FTZ R15, R98, R11, -R108 ;  /* 0x0000000b620f7223 */ /* 0x000fe2000001086c */
[----:B------:R-:W-:-:S05]  /*a110*/  F2FP.F16.F32.PACK_AB R185, R124, R185 ;  /* 0x000000b97cb9723e */ /* 0x000fca00000000ff */
[----:B------:R-:W1:Y:S01]  /*a120*/  MUFU.EX2 R189, R189 ;  /* 0x000000bd00bd7308 */ /* 0x000e620000000800 */
[----:B--2---:R-:W-:Y:S01]  /*a130*/  FADD.FTZ R123, R187, R106 ;  /* 0x0000006abb7b7221 */ /* 0x004fe20000010000 */
[----:B------:R-:W-:Y:S02]  /*a140*/  WARPGROUP.DEPBAR.LE gsb0, 0x0 ;  /* 0x00008000000079c5 */ /* 0x000fe40000010000 */
[----:B------:R-:W-:Y:S01]  /*a150*/  WARPGROUP.ARRIVE ;  /* 0x00000000000079c5 */ /* 0x000fe20000000000 */
[----:B------:R-:W-:Y:S02]  /*a160*/  F2FP.F16.F32.PACK_AB R212, R97, R96 ;  /* 0x0000006061d4723e */ /* 0x000fe400000000ff */
[----:B------:R-:W-:Y:S01]  /*a170*/  F2FP.F16.F32.PACK_AB R214, R101, R100 ;  /* 0x0000006465d6723e */ /* 0x000fe200000000ff */
[----:B------:R-:W2:Y:S01]  /*a180*/  MUFU.EX2 R132, R132 ;  /* 0x0000008400847308 */ /* 0x000ea20000000800 */
[C---:B---3--:R-:W-:Y:S01]  /*a190*/  FADD.FTZ R106, R128.reuse, R123 ;  /* 0x0000007b806a7221 */ /* 0x048fe20000010000 */
[----:B------:R-:W-:Y:S01]  /*a1a0*/  HGMMA.64x128x16.F32 R24, R216, gdesc[UR8].tnspB, R24, gsb0 ;  /* 0x41e00008d8187df0 */ /* 0x000fe20008000818 */
[----:B------:R-:W-:-:S05]  /*a1b0*/  F2FP.F16.F32.PACK_AB R187, R128, R187 ;  /* 0x000000bb80bb723e */ /* 0x000fca00000000ff */
[----:B------:R-:W3:Y:S01]  /*a1c0*/  MUFU.EX2 R191, R191 ;  /* 0x000000bf00bf7308 */ /* 0x000ee20000000800 */
[----:B-1----:R-:W-:-:S07]  /*a1d0*/  FADD.FTZ R123, R189, R106 ;  /* 0x0000006abd7b7221 */ /* 0x002fce0000010000 */
[----:B------:R1:W-:Y:S01]  /*a1e0*/  MUFU.EX2 R114, R127 ;  /* 0x0000007f00727308 */ /* 0x0003e20000000800 */
[C---:B--2---:R-:W-:Y:S01]  /*a1f0*/  FADD.FTZ R106, R132.reuse, R123 ;  /* 0x0000007b846a7221 */ /* 0x044fe20000010000 */
[----:B------:R-:W-:-:S06]  /*a200*/  F2FP.F16.F32.PACK_AB R189, R132, R189 ;  /* 0x000000bd84bd723e */ /* 0x000fcc00000000ff */
[----:B------:R-:W2:Y:S01]  /*a210*/  MUFU.EX2 R136, R136 ;  /* 0x0000008800887308 */ /* 0x000ea20000000800 */
[----:B-1----:R-:W-:-:S04]  /*a220*/  FADD.FTZ R127, R153, R110 ;  /* 0x0000006e997f7221 */ /* 0x002fc80000010000 */
[----:B------:R-:W-:Y:S01]  /*a230*/  FADD.FTZ R110, R188, R127 ;  /* 0x0000007fbc6e7221 */ /* 0x000fe20000010000 */
[C---:B------:R-:W-:Y:S02]  /*a240*/  F2FP.F16.F32.PACK_AB R188, R145.reuse, R188 ;  /* 0x000000bc91bc723e */ /* 0x040fe400000000ff */
[----:B------:R-:W1:Y:S01]  /*a250*/  MUFU.EX2 R193, R193 ;  /* 0x000000c100c17308 */ /* 0x000e620000000800 */
[----:B------:R-:W-:-:S04]  /*a260*/  FADD.FTZ R127, R145, R110 ;  /* 0x0000006e917f7221 */ /* 0x000fc80000010000 */
[----:B------:R-:W-:Y:S01]  /*a270*/  FADD.FTZ R110, R190, R127 ;  /* 0x0000007fbe6e7221 */ /* 0x000fe20000010000 */
[C---:B------:R-:W-:Y:S02]  /*a280*/  F2FP.F16.F32.PACK_AB R190, R149.reuse, R190 ;  /* 0x000000be95be723e */ /* 0x040fe400000000ff */
[----:B------:R-:W4:Y:S01]  /*a290*/  MUFU.EX2 R138, R138 ;  /* 0x0000008a008a7308 */ /* 0x000f220000000800 */
[----:B------:R-:W-:-:S04]  /*a2a0*/  FADD.FTZ R123, R149, R110 ;  /* 0x0000006e957b7221 */ /* 0x000fc80000010000 */
[----:B------:R-:W-:Y:S01]  /*a2b0*/  FADD.FTZ R108, R192, R123 ;  /* 0x0000007bc06c7221 */ /* 0x000fe20000010000 */
[----:B------:R-:W-:Y:S02]  /*a2c0*/  F2FP.F16.F32.PACK_AB R192, R137, R192 ;  /* 0x000000c089c0723e */ /* 0x000fe400000000ff */
[----:B------:R-:W5:Y:S08]  /*a2d0*/  MUFU.EX2 R195, R195 ;  /* 0x000000c300c37308 */ /* 0x000f700000000800 */
[----:B------:R3:W-:Y:S08]  /*a2e0*/  MUFU.EX2 R98, R115 ;  /* 0x0000007300627308 */ /* 0x0007f00000000800 */
[----:B------:R-:W5:Y:S01]  /*a2f0*/  MUFU.EX2 R140, R140 ;  /* 0x0000008c008c7308 */ /* 0x000f620000000800 */
[----:B---3--:R-:W-:Y:S01]  /*a300*/  FADD.FTZ R115, R191, R106 ;  /* 0x0000006abf737221 */ /* 0x008fe20000010000 */
[----:B--2---:R-:W-:-:S03]  /*a310*/  F2FP.F16.F32.PACK_AB R191, R136, R191 ;  /* 0x000000bf88bf723e */ /* 0x004fc600000000ff */
[----:B------:R-:W-:Y:S01]  /*a320*/  FADD.FTZ R110, R136, R115 ;  /* 0x00000073886e7221 */ /* 0x000fe20000010000 */
[----:B------:R-:W-:Y:S02]  /*a330*/  FADD.FTZ R115, R137, R108 ;  /* 0x0000006c89737221 */ /* 0x000fe40000010000 */
[----:B------:R-:W2:Y:S01]  /*a340*/  MUFU.EX2 R197, R197 ;  /* 0x000000c500c57308 */ /* 0x000ea20000000800 */
[----:B-1----:R-:W-:Y:S01]  /*a350*/  FADD.FTZ R21, R193, R110 ;  /* 0x0000006ec1157221 */ /* 0x002fe20000010000 */
[----:B------:R-:W-:Y:S01]  /*a360*/  FADD.FTZ R110, R194, R115 ;  /* 0x00000073c26e7221 */ /* 0x000fe20000010000 */
[C---:B----4-:R-:W-:Y:S02]  /*a370*/  F2FP.F16.F32.PACK_AB R193, R138.reuse, R193 ;  /* 0x000000c18ac1723e */ /* 0x050fe400000000ff */
[----:B------:R-:W-:Y:S01]  /*a380*/  FADD.FTZ R108, R138, R21 ;  /* 0x000000158a6c7221 */ /* 0x000fe20000010000 */
[C---:B------:R-:W-:Y:S01]  /*a390*/  FADD.FTZ R115, R141.reuse, R110 ;  /* 0x0000006e8d737221 */ /* 0x040fe20000010000 */
[----:B------:R-:W-:Y:S01]  /*a3a0*/  F2FP.F16.F32.PACK_AB R194, R141, R194 ;  /* 0x000000c28dc2723e */ /* 0x000fe200000000ff */
[----:B------:R-:W1:Y:S01]  /*a3b0*/  MUFU.EX2 R130, R130 ;  /* 0x0000008200827308 */ /* 0x000e620000000800 */
[----:B-----5:R-:W-:Y:S01]  /*a3c0*/  FADD.FTZ R21, R195, R108 ;  /* 0x0000006cc3157221 */ /* 0x020fe20000010000 */
[----:B------:R-:W-:Y:S01]  /*a3d0*/  FADD.FTZ R110, R196, R115 ;  /* 0x00000073c46e7221 */ /* 0x000fe20000010000 */
[----:B------:R-:W-:-:S02]  /*a3e0*/  F2FP.F16.F32.PACK_AB R195, R140, R195 ;  /* 0x000000c38cc3723e */ /* 0x000fc400000000ff */
[----:B------:R-:W-:Y:S01]  /*a3f0*/  FADD.FTZ R108, R140, R21 ;  /* 0x000000158c6c7221 */ /* 0x000fe20000010000 */
[C---:B------:R-:W-:Y:S01]  /*a400*/  FADD.FTZ R115, R157.reuse, R110 ;  /* 0x0000006e9d737221 */ /* 0x040fe20000010000 */
[----:B------:R-:W-:Y:S01]  /*a410*/  F2FP.F16.F32.PACK_AB R196, R157, R196 ;  /* 0x000000c49dc4723e */ /* 0x000fe200000000ff */
[----:B------:R-:W3:Y:S01]  /*a420*/  MUFU.EX2 R199, R199 ;  /* 0x000000c700c77308 */ /* 0x000ee20000000800 */
[----:B--2---:R-:W-:Y:S01]  /*a430*/  FADD.FTZ R21, R197, R108 ;  /* 0x0000006cc5157221 */ /* 0x004fe20000010000 */
[----:B------:R-:W-:Y:S01]  /*a440*/  FADD.FTZ R110, R198, R115 ;  /* 0x00000073c66e7221 */ /* 0x000fe20000010000 */
[----:B------:R-:W-:-:S05]  /*a450*/  F2FP.F16.F32.PACK_AB R198, R129, R198 ;  /* 0x000000c681c6723e */ /* 0x000fca00000000ff */
[----:B------:R-:W2:Y:S01]  /*a460*/  MUFU.EX2 R134, R134 ;  /* 0x0000008600867308 */ /* 0x000ea20000000800 */
[C---:B-1----:R-:W-:Y:S01]  /*a470*/  FADD.FTZ R108, R130.reuse, R21 ;  /* 0x00000015826c7221 */ /* 0x042fe20000010000 */
[----:B------:R-:W-:-:S06]  /*a480*/  F2FP.F16.F32.PACK_AB R197, R130, R197 ;  /* 0x000000c582c5723e */ /* 0x000fcc00000000ff */
[----:B------:R-:W1:Y:S01]  /*a490*/  MUFU.EX2 R201, R201 ;  /* 0x000000c900c97308 */ /* 0x000e620000000800 */
[----:B---3--:R-:W-:-:S07]  /*a4a0*/  FADD.FTZ R21, R199, R108 ;  /* 0x0000006cc7157221 */ /* 0x008fce0000010000 */
[----:B------:R-:W3:Y:S01]  /*a4b0*/  MUFU.EX2 R14, R14 ;  /* 0x0000000e000e7308 */ /* 0x000ee20000000800 */
[----:B--2---:R-:W-:-:S07]  /*a4c0*/  F2FP.F16.F32.PACK_AB R199, R134, R199 ;  /* 0x000000c786c7723e */ /* 0x004fce00000000ff */
[----:B------:R-:W2:Y:S08]  /*a4d0*/  MUFU.EX2 R203, R203 ;  /* 0x000000cb00cb7308 */ /* 0x000eb00000000800 */
[----:B------:R4:W-:Y:S08]  /*a4e0*/  MUFU.EX2 R20, R107 ;  /* 0x0000006b00147308 */ /* 0x0009f00000000800 */
[----:B------:R-:W5:Y:S01]  /*a4f0*/  MUFU.EX2 R205, R205 ;  /* 0x000000cd00cd7308 */ /* 0x000f620000000800 */
[----:B----4-:R-:W-:Y:S01]  /*a500*/  FADD.FTZ R107, R129, R110 ;  /* 0x0000006e816b7221 */ /* 0x010fe20000010000 */
[----:B------:R-:W-:-:S03]  /*a510*/  FADD.FTZ R110, R134, R21 ;  /* 0x00000015866e7221 */ /* 0x000fc60000010000 */
[----:B------:R-:W-:Y:S01]  /*a520*/  FADD.FTZ R112, R200, R107 ;  /* 0x0000006bc8707221 */ /* 0x000fe20000010000 */
[----:B-1----:R-:W-:Y:S01]  /*a530*/  FADD.FTZ R21, R201, R110 ;  /* 0x0000006ec9157221 */ /* 0x002fe20000010000 */
[C---:B---3--:R-:W-:Y:S01]  /*a540*/  F2FP.F16.F32.PACK_AB R201, R14.reuse, R201 ;  /* 0x000000c90ec9723e */ /* 0x048fe200000000ff */
[----:B------:R-:W1:Y:S01]  /*a550*/  MUFU.EX2 R207, R207 ;  /* 0x000000cf00cf7308 */ /* 0x000e620000000800 */
[----:B------:R-:W-:Y:S01]  /*a560*/  FADD.FTZ R107, R121, R112 ;  /* 0x00000070796b7221 */ /* 0x000fe20000010000 */
[----:B------:R-:W-:Y:S01]  /*a570*/  FADD.FTZ R110, R14, R21 ;  /* 0x000000150e6e7221 */ /* 0x000fe20000010000 */
[----:B------:R-:W-:Y:S02]  /*a580*/  WARPGROUP.DEPBAR.LE gsb0, 0x0 ;  /* 0x00008000000079c5 */ /* 0x000fe40000010000 */
[----:B------:R-:W-:Y:S01]  /*a590*/  FADD.FTZ R112, R202, R107 ;  /* 0x0000006bca707221 */ /* 0x000fe20000010000 */
[----:B--2---:R-:W-:Y:S01]  /*a5a0*/  FADD.FTZ R21, R203, R110 ;  /* 0x0000006ecb157221 */ /* 0x004fe20000010000 */
[----:B------:R2:W-:Y:S06]  /*a5b0*/  BAR.ARV R131, 0x100 ;  /* 0x000400830000751d */ /* 0x0005ec0000002000 */
[----:B------:R-:W3:Y:S01]  /*a5c0*/  MUFU.EX2 R106, R119 ;  /* 0x00000077006a7308 */ /* 0x000ee20000000800 */
[----:B------:R-:W-:Y:S01]  /*a5d0*/  FADD.FTZ R107, R125, R112 ;  /* 0x000000707d6b7221 */ /* 0x000fe20000010000 */
[----:B------:R-:W-:Y:S01]  /*a5e0*/  FADD.FTZ R110, R114, R21 ;  /* 0x00000015726e7221 */ /* 0x000fe20000010000 */
[----:B------:R4:W-:Y:S01]  /*a5f0*/  @!P1 SYNCS.ARRIVE.TRANS64.RED.A1T0 RZ, [R133+URZ], RZ ;  /* 0x000000ff85ff99a7 */ /* 0x0009e2000810043f */
[----:B------:R-:W-:Y:S01]  /*a600*/  F2FP.F16.F32.PACK_AB R218, R13, R92 ;  /* 0x0000005c0dda723e */ /* 0x000fe200000000ff */
[----:B------:R-:W-:Y:S01]  /*a610*/  FADD.FTZ R112, R204, R107 ;  /* 0x0000006bcc707221 */ /* 0x000fe20000010000 */
[----:B------:R-:W-:Y:S01]  /*a620*/  F2FP.F16.F32.PACK_AB R200, R121, R200 ;  /* 0x000000c879c8723e */ /* 0x000fe200000000ff */
[----:B------:R-:W-:Y:S01]  /*a630*/  FMUL.FTZ R24, R24, R12 ;  /* 0x0000000c18187220 */ /* 0x000fe20000410000 */
[----:B------:R-:W3:Y:S01]  /*a640*/  MUFU.EX2 R209, R209 ;  /* 0x000000d100d17308 */ /* 0x000ee20000000800 */
[----:B------:R-:W-:Y:S01]  /*a650*/  FADD.FTZ R21, R113, R112 ;  /* 0x0000007071157221 */ /* 0x000fe20000010000 */
[----:B------:R-:W-:Y:S01]  /*a660*/  F2FP.F16.F32.PACK_AB R202, R125, R202 ;  /* 0x000000ca7dca723e */ /* 0x000fe200000000ff */
[----:B----4-:R-:W-:Y:S01]  /*a670*/  IMAD.U32 R133, RZ, RZ, UR7 ;  /* 0x00000007ff857e24 */ /* 0x010fe2000f8e00ff */
[----:B------:R-:W-:Y:S01]  /*a680*/  UMOV UR7, UR38 ;  /* 0x0000002600077c82 */ /* 0x000fe20008000000 */
[----:B------:R-:W-:Y:S01]  /*a690*/  FADD.FTZ R112, R206, R21 ;  /* 0x00000015ce707221 */ /* 0x000fe20000010000 */
[----:B------:R-:W-:Y:S01]  /*a6a0*/  F2FP.F16.F32.PACK_AB R203, R114, R203 ;  /* 0x000000cb72cb723e */ /* 0x000fe200000000ff */
[-C--:B------:R-:W-:Y:S01]  /*a6b0*/  FMUL.FTZ R25, R25, R12.reuse ;  /* 0x0000000c19197220 */ /* 0x080fe20000410000 */
[----:B------:R5:W-:Y:S01]  /*a6c0*/  MUFU.EX2 R116, R15 ;  /* 0x0000000f00747308 */ /* 0x000be20000000800 */
[----:B------:R-:W-:Y:S01]  /*a6d0*/  FADD.FTZ R21, R117, R112 ;  /* 0x0000007075157221 */ /* 0x000fe20000010000 */
[----:B------:R-:W-:Y:S01]  /*a6e0*/  @!P1 LEA R133, R133, UR39, 0x3 ;  /* 0x0000002785859c11 */ /* 0x000fe2000f8e18ff */
[----:B------:R-:W-:Y:S01]  /*a6f0*/  FMUL.FTZ R28, R28, R12 ;  /* 0x0000000c1c1c7220 */ /* 0x000fe20000410000 */
[----:B------:R-:W-:Y:S01]  /*a700*/  F2FP.F16.F32.PACK_AB R204, R113, R204 ;  /* 0x000000cc71cc723e */ /* 0x000fe200000000ff */
[----:B------:R-:W-:Y:S01]  /*a710*/  FMUL.FTZ R29, R29, R12 ;  /* 0x0000000c1d1d7220 */ /* 0x000fe20000410000 */
[----:B------:R-:W-:Y:S01]  /*a720*/  F2FP.F16.F32.PACK_AB R206, R117, R206 ;  /* 0x000000ce75ce723e */ /* 0x000fe200000000ff */
[----:B--2---:R-:W-:Y:S01]  /*a730*/  @!P1 VIADD R131, R133, 0x34860 ;  /* 0x0003486085839836 */ /* 0x004fe20000000000 */
[----:B------:R-:W2:Y:S01]  /*a740*/  MUFU.EX2 R211, R211 ;  /* 0x000000d300d37308 */ /* 0x000ea20000000800 */
[----:B-----5:R-:W-:Y:S01]  /*a750*/  FADD.FTZ R15, R205, R110 ;  /* 0x0000006ecd0f7221 */ /* 0x020fe20000010000 */
[----:B------:R-:W-:Y:S01]  /*a760*/  F2FP.F16.F32.PACK_AB R205, R98, R205 ;  /* 0x000000cd62cd723e */ /* 0x000fe200000000ff */
[----:B------:R-:W-:Y:S01]  /*a770*/  FMUL.FTZ R32, R32, R12 ;  /* 0x0000000c20207220 */ /* 0x000fe20000410000 */
[----:B------:R-:W-:Y:S01]  /*a780*/  @!P1 PRMT R131, RZ, 0x654, R131 ;  /* 0x00000654ff839816 */ /* 0x000fe20000000083 */
[----:B------:R-:W-:Y:S01]  /*a790*/  FADD.FTZ R110, R98, R15 ;  /* 0x0000000f626e7221 */ /* 0x000fe20000010000 */
[----:B------:R-:W-:Y:S01]  /*a7a0*/  F2FP.F16.F32.PACK_AB R216, R89, R104 ;  /* 0x0000006859d8723e */ /* 0x000fe200000000ff */
[-C--:B------:R-:W-:Y:S01]  /*a7b0*/  FMUL.FTZ R33, R33, R12.reuse ;  /* 0x0000000c21217220 */ /* 0x080fe20000410000 */
[----:B------:R-:W4:Y:S01]  /*a7c0*/  MUFU.EX2 R108, R111 ;  /* 0x0000006f006c7308 */ /* 0x000f220000000800 */
[----:B-1----:R-:W-:Y:S01]  /*a7d0*/  FADD.FTZ R15, R207, R110 ;  /* 0x0000006ecf0f7221 */ /* 0x002fe20000010000 */
[----:B------:R1:W-:Y:S01]  /*a7e0*/  @!P1 SYNCS.ARRIVE.TRANS64.RED.A1T0 RZ, [R131+URZ], RZ ;  /* 0x000000ff83ff99a7 */ /* 0x0003e2000810043f */
[----:B---3--:R-:W-:Y:S01]  /*a7f0*/  F2FP.F16.F32.PACK_AB R207, R106, R207 ;  /* 0x000000cf6acf723e */ /* 0x008fe200000000ff */
[-C--:B------:R-:W-:Y:S01]  /*a800*/  FMUL.FTZ R36, R36, R12.reuse ;  /* 0x0000000c24247220 */ /* 0x080fe20000410000 */
[----:B------:R-:W-:Y:S01]  /*a810*/  FADD.FTZ R110, R106, R15 ;  /* 0x0000000f6a6e7221 */ /* 0x000fe20000010000 */
[-C--:B------:R-:W-:Y:S01]  /*a820*/  FMUL.FTZ R37, R37, R12.reuse ;  /* 0x0000000c25257220 */ /* 0x080fe20000410000 */
[-C--:B------:R-:W-:Y:S01]  /*a830*/  FMUL.FTZ R40, R40, R12.reuse ;  /* 0x0000000c28287220 */ /* 0x080fe20000410000 */
[----:B------:R3:W-:Y:S01]  /*a840*/  MUFU.EX2 R118, R102 ;  /* 0x0000006600767308 */ /* 0x0007e20000000800 */
[----:B------:R-:W-:Y:S01]  /*a850*/  FADD.FTZ R15, R209, R110 ;  /* 0x0000006ed10f7221 */ /* 0x000fe20000010000 */
[----:B------:R-:W-:Y:S01]  /*a860*/  F2FP.F16.F32.PACK_AB R209, R20, R209 ;  /* 0x000000d114d1723e */ /* 0x000fe200000000ff */
[-C--:B------:R-:W-:Y:S01]  /*a870*/  FMUL.FTZ R41, R41, R12.reuse ;  /* 0x0000000c29297220 */ /* 0x080fe20000410000 */
[-C--:B------:R-:W-:Y:S01]  /*a880*/  FMUL.FTZ R44, R44, R12.reuse ;  /* 0x0000000c2c2c7220 */ /* 0x080fe20000410000 */
[----:B------:R-:W-:Y:S01]  /*a890*/  FADD.FTZ R14, R20, R15 ;  /* 0x0000000f140e7221 */ /* 0x000fe20000010000 */
[-C--:B------:R-:W-:Y:S01]  /*a8a0*/  FMUL.FTZ R45, R45, R12.reuse ;  /* 0x0000000c2d2d7220 */ /* 0x080fe20000410000 */
[----:B------:R-:W-:Y:S01]  /*a8b0*/  FMUL.FTZ R48, R48, R12 ;  /* 0x0000000c30307220 */ /* 0x000fe20000410000 */
[----:B------:R-:W5:Y:S01]  /*a8c0*/  MUFU.EX2 R99, R99 ;  /* 0x0000006300637308 */ /* 0x000f620000000800 */
[----:B---3--:R-:W-:Y:S01]  /*a8d0*/  FADD.FTZ R102, R208, R21 ;  /* 0x00000015d0667221 */ /* 0x008fe20000010000 */
[----:B--2---:R-:W-:Y:S01]  /*a8e0*/  FADD.FTZ R15, R211, R14 ;  /* 0x0000000ed30f7221 */ /* 0x004fe20000010000 */
[----:B------:R-:W-:Y:S01]  /*a8f0*/  F2FP.F16.F32.PACK_AB R208, R105, R208 ;  /* 0x000000d069d0723e */ /* 0x000fe200000000ff */
[----:B------:R-:W-:Y:S01]  /*a900*/  FMUL.FTZ R49, R49, R12 ;  /* 0x0000000c31317220 */ /* 0x000fe20000410000 */
[----:B------:R-:W-:Y:S01]  /*a910*/  FADD.FTZ R21, R105, R102 ;  /* 0x0000006669157221 */ /* 0x000fe20000010000 */
[C---:B----4-:R-:W-:Y:S01]  /*a920*/  FADD.FTZ R15, R108.reuse, R15 ;  /* 0x0000000f6c0f7221 */ /* 0x050fe20000010000 */
[----:B------:R-:W-:Y:S01]  /*a930*/  F2FP.F16.F32.PACK_AB R211, R108, R211 ;  /* 0x000000d36cd3723e */ /* 0x000fe200000000ff */
[----:B------:R-:W2:Y:S01]  /*a940*/  MUFU.EX2 R103, R103 ;  /* 0x0000006700677308 */ /* 0x000ea20000000800 */
[----:B------:R-:W-:Y:S01]  /*a950*/  FADD.FTZ R102, R210, R21 ;  /* 0x00000015d2667221 */ /* 0x000fe20000010000 */
[----:B------:R-:W-:Y:S01]  /*a960*/  FADD.FTZ R15, R116, R15 ;  /* 0x0000000f740f7221 */ /* 0x000fe20000010000 */
[C---:B------:R-:W-:Y:S01]  /*a970*/  F2FP.F16.F32.PACK_AB R210, R109.reuse, R210 ;  /* 0x000000d26dd2723e */ /* 0x040fe200000000ff */
[-C--:B------:R-:W-:Y:S01]  /*a980*/  FMUL.FTZ R52, R52, R12.reuse ;  /* 0x0000000c34347220 */ /* 0x080fe20000410000 */
[----:B------:R-:W-:Y:S01]  /*a990*/  FADD.FTZ R21, R109, R102 ;  /* 0x000000666d157221 */ /* 0x000fe20000010000 */
[-C--:B------:R-:W-:Y:S01]  /*a9a0*/  FMUL.FTZ R53, R53, R12.reuse ;  /* 0x0000000c35357220 */ /* 0x080fe20000410000 */
[----:B------:R-:W-:Y:S01]  /*a9b0*/  FMUL.FTZ R56, R56, R12 ;  /* 0x0000000c38387220 */ /* 0x000fe20000410000 */
[----:B------:R-:W3:Y:S01]  /*a9c0*/  MUFU.EX2 R90, R90 ;  /* 0x0000005a005a7308 */ /* 0x000ee20000000800 */
[----:B------:R-:W-:Y:S01]  /*a9d0*/  FADD.FTZ R14, R96, R21 ;  /* 0x00000015600e7221 */ /* 0x000fe20000010000 */
[C---:B-----5:R-:W-:Y:S01]  /*a9e0*/  FADD.FTZ R15, R99.reuse, R15 ;  /* 0x0000000f630f7221 */ /* 0x060fe20000010000 */
[----:B------:R-:W-:Y:S01]  /*a9f0*/  F2FP.F16.F32.PACK_AB R213, R99, R116 ;  /* 0x0000007463d5723e */ /* 0x000fe200000000ff */
[-C--:B------:R-:W-:Y:S01]  /*aa00*/  FMUL.FTZ R57, R57, R12.reuse ;  /* 0x0000000c39397220 */ /* 0x080fe20000410000 */
[----:B------:R-:W-:Y:S01]  /*aa10*/  FADD.FTZ R21, R97, R14 ;  /* 0x0000000e61157221 */ /* 0x000fe20000010000 */
[----:B------:R-:W-:Y:S01]  /*aa20*/  FADD.FTZ R15, R118, R15 ;  /* 0x0000000f760f7221 */ /* 0x000fe20000010000 */
[----:B------:R-:W-:Y:S01]  /*aa30*/  FMUL.FTZ R60, R60, R12 ;  /* 0x0000000c3c3c7220 */ /* 0x000fe20000410000 */
[----:B------:R-:W4:Y:S01]  /*aa40*/  MUFU.EX2 R91, R91 ;  /* 0x0000005b005b7308 */ /* 0x000f220000000800 */
[----:B------:R-:W-:Y:S01]  /*aa50*/  FADD.FTZ R14, R100, R21 ;  /* 0x00000015640e7221 */ /* 0x000fe20000010000 */
[C---:B--2---:R-:W-:Y:S01]  /*aa60*/  FADD.FTZ R15, R103.reuse, R15 ;  /* 0x0000000f670f7221 */ /* 0x044fe20000010000 */
[----:B------:R-:W-:Y:S01]  /*aa70*/  F2FP.F16.F32.PACK_AB R215, R103, R118 ;  /* 0x0000007667d7723e */ /* 0x000fe200000000ff */
[-C--:B------:R-:W-:Y:S01]  /*aa80*/  FMUL.FTZ R61, R61, R12.reuse ;  /* 0x0000000c3d3d7220 */ /* 0x080fe20000410000 */
[----:B------:R-:W-:Y:S01]  /*aa90*/  FADD.FTZ R21, R101, R14 ;  /* 0x0000000e65157221 */ /* 0x000fe20000010000 */
[-C--:B------:R-:W-:Y:S01]  /*aaa0*/  FMUL.FTZ R64, R64, R12.reuse ;  /* 0x0000000c40407220 */ /* 0x080fe20000410000 */
[-C--:B------:R-:W-:Y:S01]  /*aab0*/  FMUL.FTZ R65, R65, R12.reuse ;  /* 0x0000000c41417220 */ /* 0x080fe20000410000 */
[----:B------:R-:W2:Y:S01]  /*aac0*/  MUFU.EX2 R94, R94 ;  /* 0x0000005e005e7308 */ /* 0x000ea20000000800 */
[----:B------:R-:W-:Y:S01]  /*aad0*/  FADD.FTZ R14, R104, R21 ;  /* 0x00000015680e7221 */ /* 0x000fe20000010000 */
[----:B---3--:R-:W-:Y:S01]  /*aae0*/  FADD.FTZ R15, R90, R15 ;  /* 0x0000000f5a0f7221 */ /* 0x008fe20000010000 */
[-C--:B------:R-:W-:Y:S01]  /*aaf0*/  FMUL.FTZ R68, R68, R12.reuse ;  /* 0x0000000c44447220 */ /* 0x080fe20000410000 */
[-C--:B------:R-:W-:Y:S01]  /*ab00*/  FMUL.FTZ R69, R69, R12.reuse ;  /* 0x0000000c45457220 */ /* 0x080fe20000410000 */
[----:B------:R-:W-:Y:S01]  /*ab10*/  FADD.FTZ R21, R89, R14 ;  /* 0x0000000e59157221 */ /* 0x000fe20000010000 */
[-C--:B------:R-:W-:Y:S01]  /*ab20*/  FMUL.FTZ R72, R72, R12.reuse ;  /* 0x0000000c48487220 */ /* 0x080fe20000410000 */
[----:B------:R-:W-:Y:S01]  /*ab30*/  FMUL.FTZ R73, R73, R12 ;  /* 0x0000000c49497220 */ /* 0x000fe20000410000 */
[----:B------:R-:W3:Y:S01]  /*ab40*/  MUFU.EX2 R95, R95 ;  /* 0x0000005f005f7308 */ /* 0x000ee20000000800 */
[C---:B----4-:R-:W-:Y:S01]  /*ab50*/  FADD.FTZ R15, R91.reuse, R15 ;  /* 0x0000000f5b0f7221 */ /* 0x050fe20000010000 */
[----:B------:R-:W-:Y:S01]  /*ab60*/  FADD.FTZ R14, R92, R21 ;  /* 0x000000155c0e7221 */ /* 0x000fe20000010000 */
[----:B------:R-:W-:Y:S01]  /*ab70*/  F2FP.F16.F32.PACK_AB R217, R91, R90 ;  /* 0x0000005a5bd9723e */ /* 0x000fe200000000ff */
[-C--:B------:R-:W-:Y:S01]  /*ab80*/  FMUL.FTZ R76, R76, R12.reuse ;  /* 0x0000000c4c4c7220 */ /* 0x080fe20000410000 */
[-C--:B------:R-:W-:Y:S01]  /*ab90*/  FMUL.FTZ R77, R77, R12.reuse ;  /* 0x0000000c4d4d7220 */ /* 0x080fe20000410000 */
[-C--:B------:R-:W-:Y:S01]  /*aba0*/  FMUL.FTZ R80, R80, R12.reuse ;  /* 0x0000000c50507220 */ /* 0x080fe20000410000 */
[-C--:B------:R-:W-:Y:S01]  /*abb0*/  FMUL.FTZ R81, R81, R12.reuse ;  /* 0x0000000c51517220 */ /* 0x080fe20000410000 */
[-C--:B------:R-:W-:Y:S01]  /*abc0*/  FMUL.FTZ R84, R84, R12.reuse ;  /* 0x0000000c54547220 */ /* 0x080fe20000410000 */
[----:B--2---:R-:W-:Y:S01]  /*abd0*/  FADD.FTZ R20, R94, R15 ;  /* 0x0000000f5e147221 */ /* 0x004fe20000010000 */
[----:B------:R-:W-:Y:S01]  /*abe0*/  FADD.FTZ R15, R13, R14 ;  /* 0x0000000e0d0f7221 */ /* 0x000fe20000010000 */
[----:B------:R-:W-:Y:S01]  /*abf0*/  FMUL.FTZ R85, R85, R12 ;  /* 0x0000000c55557220 */ /* 0x000fe20000410000 */
[-C--:B------:R-:W-:Y:S01]  /*ac00*/  FMUL.FTZ R26, R26, R93.reuse ;  /* 0x0000005d1a1a7220 */ /* 0x080fe20000410000 */
[-C--:B------:R-:W-:Y:S01]  /*ac10*/  FMUL.FTZ R27, R27, R93.reuse ;  /* 0x0000005d1b1b7220 */ /* 0x080fe20000410000 */
[-C--:B------:R-:W-:Y:S01]  /*ac20*/  FMUL.FTZ R30, R30, R93.reuse ;  /* 0x0000005d1e1e7220 */ /* 0x080fe20000410000 */
[-C--:B------:R-:W-:Y:S01]  /*ac30*/  FMUL.FTZ R31, R31, R93.reuse ;  /* 0x0000005d1f1f7220 */ /* 0x080fe20000410000 */
[-C--:B------:R-:W-:Y:S01]  /*ac40*/  FMUL.FTZ R34, R34, R93.reuse ;  /* 0x0000005d22227220 */ /* 0x080fe20000410000 */
[C---:B---3--:R-:W-:Y:S01]  /*ac50*/  FADD.FTZ R14, R95.reuse, R20 ;  /* 0x000000145f0e7221 */ /* 0x048fe20000010000 */
        /* <DEDUP_REMOVED lines=28> */
[----:B------:R-:W-:-:S02]  /*ae20*/  IMAD.MOV.U32 R13, RZ, RZ, R88 ;  /* 0x000000ffff0d7224 */ /* 0x000fc400078e0058 */
[----:B------:R-:W-:Y:S01]  /*ae30*/  IMAD.MOV.U32 R21, RZ, RZ, R10 ;  /* 0x000000ffff157224 */ /* 0x000fe200078e000a */
[----:B-1----:R-:W-:Y:S06]  /*ae40*/  @P2 BRA `(.L_x_5540) ;  /* 0xffffffb400182947 */ /* 0x002fec000383ffff */
.L_x_5531:
[----:B------:R-:W-:Y:S06]  /*ae50*/  BAR.ARV 0x8, 0x120 ;  /* 0x0204800000007b1d */ /* 0x000fec0000002000 */
[----:B------:R-:W-:Y:S05]  /*ae60*/  @!P0 BRA `(.L_x_5541) ;  /* 0x0000000000048947 */ /* 0x000fea0003800000 */
[----:B------:R-:W-:Y:S01]  /*ae70*/  BPT.TRAP 0x1 ;  /* 0x000000040000795c */ /* 0x000fe20000300000 */
.L_x_5541:
[----:B------:R-:W-:Y:S01]  /*ae80*/  ULEA UR7, UR38, UR39, 0x3 ;  /* 0x0000002726077291 */ /* 0x000fe2000f8e183f */
[----:B------:R-:W-:-:S05]  /*ae90*/  IMAD.U32 R0, RZ, RZ, UR61 ;  /* 0x0000003dff007e24 */ /* 0x000fca000f8e00ff */
[----:B------:R-:W-:-:S04]  /*aea0*/  SHF.L.U32 R0, R0, 0x1f, RZ ;  /* 0x0000001f00007819 */ /* 0x000fc800000006ff */
[----:B------:R1:W2:Y:S01]  /*aeb0*/  SYNCS.PHASECHK.TRANS64.TRYWAIT P2, [UR7+0x34850], R0 ;  /* 0x03485000ff0075a7 */ /* 0x0002a20008040147 */
[----:B------:R-:W-:Y:S05]  /*aec0*/  @!P0 BRA `(.L_x_5542) ;  /* 0x0000000000048947 */ /* 0x000fea0003800000 */
[----:B------:R-:W-:Y:S01]  /*aed0*/  BPT.TRAP 0x1 ;  /* 0x000000040000795c */ /* 0x000fe20000300000 */
.L_x_5542:
[----:B--2---:R-:W-:Y:S05]  /*aee0*/  @P2 BRA `(.L_x_5543) ;  /* 0x0000000000082947 */ /* 0x004fea0003800000 */
[----:B------:R-:W2:Y:S02]  /*aef0*/  SYNCS.PHASECHK.TRANS64.TRYWAIT P0, [UR7+0x34850], R0 ;  /* 0x03485000ff0075a7 */ /* 0x000ea40008000147 */
[----:B--2---:R-:W-:Y:S05]  /*af00*/  @!P0 BRA `(.L_x_5544) ;  /* 0x0000004400688947 */ /* 0x004fea0003800000 */
.L_x_5543:
[----:B------:R-:W-:Y:S01]  /*af10*/  UIADD3 UR4, UR39, 0x400, URZ ;  /* 0x0000040027047890 */ /* 0x000fe2000fffe03f */
[----:B------:R-:W-:Y:S01]  /*af20*/  WARPGROUP.ARRIVE ;  /* 0x00000000000079c5 */ /* 0x000fe20000000000 */
[----:B------:R-:W-:Y:S01]  /*af30*/  UMOV UR11, 0x40000040 ;  /* 0x40000040000b7882 */ /* 0x000fe20000000000 */
[----:B-12---:R-:W1:Y:S01]  /*af40*/  SHFL.BFLY PT, R0, R15, 0x2, 0x1f ;  /* 0x0c401f000f007f89 */ /* 0x006e6200000e0000 */
[----:B------:R-:W-:Y:S01]  /*af50*/  USHF.R.U32.HI UR4, URZ, 0x4, UR4 ;  /* 0x000000043f047899 */ /* 0x000fe20008011604 */
[C---:B------:R-:W-:Y:S01]  /*af60*/  IADD3 R21, P5, R16.reuse, 0x40, RZ ;  /* 0x0000004010157810 */ /* 0x040fe20007fbe0ff */
[----:B------:R-:W-:Y:S01]  /*af70*/  UIADD3 UR35, -UR36, URZ, URZ ;  /* 0x0000003f24237290 */ /* 0x000fe2000fffe13f */
[----:B------:R-:W2:Y:S01]  /*af80*/  SHFL.BFLY PT, R5, R14, 0x2, 0x1f ;  /* 0x0c401f000e057f89 */ /* 0x000ea200000e0000 */
[----:B------:R-:W-:Y:S01]  /*af90*/  ULOP3.LUT UR4, UR4, 0x3fff, URZ, 0xc0, !UPT ;  /* 0x00003fff04047892 */ /* 0x000fe2000f8ec03f */
[----:B------:R-:W-:Y:S01]  /*afa0*/  LOP3.LUT R20, R21, 0x380, RZ, 0xc0, !PT ;  /* 0x0000038015147812 */ /* 0x000fe200078ec0ff */
[----:B------:R-:W-:Y:S01]  /*afb0*/  ULDC.64 UR8, c[0x0][0xb70] ;  /* 0x0002dc0000087ab9 */ /* 0x000fe20000000a00 */
[C---:B------:R-:W-:Y:S01]  /*afc0*/  IADD3 R91, P4, R16.reuse, 0x20, RZ ;  /* 0x00000020105b7810 */ /* 0x040fe20007f9e0ff */
[----:B------:R-:W-:Y:S01]  /*afd0*/  ULOP3.LUT UR4, UR4, 0x5800000, URZ, 0xfc, !UPT ;  /* 0x0580000004047892 */ /* 0x000fe2000f8efc3f */
[----:B------:R-:W-:-:S02]  /*afe0*/  IADD3 R13, P6, R16, 0x60, RZ ;  /* 0x00000060100d7810 */ /* 0x000fc40007fde0ff */
[----:B------:R-:W-:Y:S01]  /*aff0*/  IADD3 R9, P0, R16, 0x4000, RZ ;  /* 0x0000400010097810 */ /* 0x000fe20007f1e0ff */
[----:B------:R-:W-:Y:S01]  /*b000*/  UIMAD UR4, UR38, 0xb00, UR4 ;  /* 0x00000b00260478a4 */ /* 0x000fe2000f8e0204 */
[----:B------:R-:W-:Y:S02]  /*b010*/  SHF.R.U64 R20, R20, 0x3, RZ ;  /* 0x0000000314147819 */ /* 0x000fe400000012ff */
[----:B------:R-:W-:Y:S01]  /*b020*/  IADD3 R7, P2, R16, 0x4020, RZ ;  /* 0x0000402010077810 */ /* 0x000fe20007f5e0ff */
[----:B------:R-:W-:Y:S01]  /*b030*/  UIADD3 UR6, UR4, 0x80, URZ ;  /* 0x0000008004067890 */ /* 0x000fe2000fffe03f */
[----:B------:R-:W-:Y:S02]  /*b040*/  LOP3.LUT R90, R91, 0x380, RZ, 0xc0, !PT ;  /* 0x000003805b5a7812 */ /* 0x000fe400078ec0ff */
[----:B------:R-:W-:Y:S01]  /*b050*/  UMOV UR10, UR4 ;  /* 0x00000004000a7c82 */ /* 0x000fe20008000000 */
[----:B------:R-:W-:Y:S01]  /*b060*/  LOP3.LUT R12, R13, 0x380, RZ, 0xc0, !PT ;  /* 0x000003800d0c7812 */ /* 0x000fe200078ec0ff */
[----:B------:R-:W-:Y:S01]  /*b070*/  HGMMA.64x128x16.F32 R24, R176, gdesc[UR8].tnspB, R24, gsb0 ;  /* 0x41e00008b0187df0 */ /* 0x000fe20008000818 */
[----:B------:R-:W-:Y:S01]  /*b080*/  UMOV UR11, 0x40000040 ;  /* 0x40000040000b7882 */ /* 0x000fe20000000000 */
[----:B------:R-:W-:Y:S01]  /*b090*/  UMOV UR10, UR6 ;  /* 0x00000006000a7c82 */ /* 0x000fe20008000000 */
[----:B------:R-:W-:Y:S01]  /*b0a0*/  UIADD3 UR6, UR4, 0x100, URZ ;  /* 0x0000010004067890 */ /* 0x000fe2000fffe03f */
[----:B-1----:R-:W-:Y:S01]  /*b0b0*/  FADD.FTZ R0, R0, R15 ;  /* 0x0000000f00007221 */ /* 0x002fe20000010000 */
[----:B------:R-:W-:Y:S01]  /*b0c0*/  LOP3.LUT R8, R9, 0x380, RZ, 0xc0, !PT ;  /* 0x0000038009087812 */ /* 0x000fe200078ec0ff */
[----:B--2---:R-:W-:Y:S01]  /*b0d0*/  FADD.FTZ R18, R5, R14 ;  /* 0x0000000e05127221 */ /* 0x004fe20000010000 */
[----:B------:R-:W-:Y:S01]  /*b0e0*/  LOP3.LUT R20, R20, R21, RZ, 0x3c, !PT ;  /* 0x0000001514147212 */ /* 0x000fe200078e3cff */
[----:B------:R-:W-:Y:S01]  /*b0f0*/  IMAD.X R21, RZ, RZ, R17, P5 ;  /* 0x000000ffff157224 */ /* 0x000fe200028e0611 */
[----:B------:R-:W1:Y:S01]  /*b100*/  SHFL.BFLY PT, R3, R0, 0x1, 0x1f ;  /* 0x0c201f0000037f89 */ /* 0x000e6200000e0000 */
[----:B------:R-:W-:-:S02]  /*b110*/  LOP3.LUT R6, R7, 0x380, RZ, 0xc0, !PT ;  /* 0x0000038007067812 */ /* 0x000fc400078ec0ff */
[----:B------:R-:W-:Y:S01]  /*b120*/  SHF.R.U64 R90, R90, 0x3, RZ ;  /* 0x000000035a5a7819 */ /* 0x000fe200000012ff */
[----:B------:R-:W2:Y:S01]  /*b130*/  SHFL.BFLY PT, R5, R18, 0x1, 0x1f ;  /* 0x0c201f0012057f89 */ /* 0x000ea200000e0000 */
[----:B------:R-:W-:Y:S02]  /*b140*/  SHF.R.U64 R12, R12, 0x3, RZ ;  /* 0x000000030c0c7819 */ /* 0x000fe400000012ff */
[----:B------:R-:W-:Y:S02]  /*b150*/  SHF.R.U64 R8, R8, 0x3, RZ ;  /* 0x0000000308087819 */ /* 0x000fe400000012ff */
[----:B------:R-:W-:Y:S02]  /*b160*/  SHF.R.U64 R6, R6, 0x3, RZ ;  /* 0x0000000306067819 */ /* 0x000fe400000012ff */
[----:B------:R-:W-:Y:S01]  /*b170*/  LOP3.LUT R90, R90, R91, RZ, 0x3c, !PT ;  /* 0x0000005b5a5a7212 */ /* 0x000fe200078e3cff */
[----:B------:R-:W-:Y:S01]  /*b180*/  IMAD.X R91, RZ, RZ, R17, P4 ;  /* 0x000000ffff5b7224 */ /* 0x000fe200020e0611 */
[----:B------:R-:W-:-:S02]  /*b190*/  LOP3.LUT R12, R12, R13, RZ, 0x3c, !PT ;  /* 0x0000000d0c0c7212 */ /* 0x000fc400078e3cff */
[----:B------:R-:W-:Y:S02]  /*b1a0*/  LOP3.LUT R8, R8, R9, RZ, 0x3c, !PT ;  /* 0x0000000908087212 */ /* 0x000fe400078e3cff */
[C---:B------:R-:W-:Y:S02]  /*b1b0*/  IADD3 R13, P4, R16.reuse, 0x4060, RZ ;  /* 0x00004060100d7810 */ /* 0x040fe40007f9e0ff */
[----:B------:R-:W-:Y:S02]  /*b1c0*/  IADD3 R9, P3, R16, 0x4040, RZ ;  /* 0x0000404010097810 */ /* 0x000fe40007f7e0ff */
[----:B------:R-:W-:Y:S01]  /*b1d0*/  LOP3.LUT R6, R6, R7, RZ, 0x3c, !PT ;  /* 0x0000000706067212 */ /* 0x000fe200078e3cff */
[----:B------:R-:W-:Y:S01]  /*b1e0*/  IMAD.X R7, RZ, RZ, R17, P2 ;  /* 0x000000ffff077224 */ /* 0x000fe200010e0611 */
[----:B------:R-:W-:Y:S01]  /*b1f0*/  LOP3.LUT R2, R13, 0x380, RZ, 0xc0, !PT ;  /* 0x000003800d027812 */ /* 0x000fe200078ec0ff */
[----:B-1----:R-:W-:Y:S01]  /*b200*/  FADD.FTZ R89, R0, R3 ;  /* 0x0000000300597221 */ /* 0x002fe20000010000 */
[----:B------:R-:W-:Y:S01]  /*b210*/  LOP3.LUT R4, R9, 0x380, RZ, 0xc0, !PT ;  /* 0x0000038009047812 */ /* 0x000fe200078ec0ff */
[----:B------:R-:W-:Y:S01]  /*b220*/  IMAD.MOV.U32 R0, RZ, RZ, RZ ;  /* 0x000000ffff007224 */ /* 0x000fe200078e00ff */
[----:B------:R-:W-:Y:S01]  /*b230*/  MOV R95, R90 ;  /* 0x0000005a005f7202 */ /* 0x000fe20000000f00 */
[----:B--2---:R-:W-:Y:S01]  /*b240*/  FADD.FTZ R18, R18, R5 ;  /* 0x0000000512127221 */ /* 0x004fe20000010000 */
[----:B------:R-:W-:Y:S01]  /*b250*/  FSETP.NE.FTZ.AND P5, PT, R89, RZ, PT ;  /* 0x000000ff5900720b */ /* 0x000fe20003fb5000 */
[--C-:B------:R-:W-:Y:S01]  /*b260*/  IMAD.X R5, RZ, RZ, R17.reuse, P3 ;  /* 0x000000ffff057224 */ /* 0x100fe200018e0611 */
[----:B------:R-:W-:Y:S01]  /*b270*/  MOV R91, R6 ;  /* 0x00000006005b7202 */ /* 0x000fe20000000f00 */
[----:B------:R-:W-:Y:S01]  /*b280*/  IMAD.X R3, RZ, RZ, R17, P4 ;  /* 0x000000ffff037224 */ /* 0x000fe200020e0611 */
[----:B------:R-:W-:-:S02]  /*b290*/  FSETP.NE.FTZ.AND P3, PT, R18, RZ, PT ;  /* 0x000000ff1200720b */ /* 0x000fc40003f75000 */
[----:B------:R-:W-:Y:S02]  /*b2a0*/  R2UR UR5, R221 ;  /* 0x00000000dd0572ca */ /* 0x000fe400000e0000 */
[----:B------:R-:W-:Y:S02]  /*b2b0*/  SHF.R.U64 R2, R2, 0x3, RZ ;  /* 0x0000000302027819 */ /* 0x000fe400000012ff */
[----:B------:R-:W-:Y:S02]  /*b2c0*/  SHF.R.U64 R4, R4, 0x3, RZ ;  /* 0x0000000304047819 */ /* 0x000fe400000012ff */
[----:B------:R-:W-:Y:S01]  /*b2d0*/  R2UR UR12, R220 ;  /* 0x00000000dc0c72ca */ /* 0x000fe200000e0000 */
[----:B------:R-:W1:Y:S01]  /*b2e0*/  @P5 MUFU.LG2 R6, R89 ;  /* 0x0000005900065308 */ /* 0x000e620000000c00 */
[----:B------:R-:W-:Y:S01]  /*b2f0*/  LOP3.LUT R2, R2, R13, RZ, 0x3c, !PT ;  /* 0x0000000d02027212 */ /* 0x000fe200078e3cff */
[----:B------:R-:W-:Y:S01]  /*b300*/  IMAD.X R13, RZ, RZ, R17, P6 ;  /* 0x000000ffff0d7224 */ /* 0x000fe200030e0611 */
[----:B------:R-:W-:-:S02]  /*b310*/  LOP3.LUT R15, R16, 0x380, RZ, 0xc0, !PT ;  /* 0x00000380100f7812 */ /* 0x000fc400078ec0ff */
[----:B------:R-:W-:Y:S01]  /*b320*/  LOP3.LUT R4, R4, R9, RZ, 0x3c, !PT ;  /* 0x0000000904047212 */ /* 0x000fe200078e3cff */
[--C-:B------:R-:W-:Y:S01]  /*b330*/  IMAD.X R9, RZ, RZ, R17.reuse, P0 ;  /* 0x000000ffff097224 */ /* 0x100fe200000e0611 */
[----:B------:R-:W-:Y:S01]  /*b340*/  SHF.R.U64 R15, R15, 0x3, RZ ;  /* 0x000000030f0f7819 */ /* 0x000fe200000012ff */
[----:B------:R2:W-:Y:S01]  /*b350*/  @P5 MUFU.RCP R0, R89 ;  /* 0x0000005900005308 */ /* 0x0005e20000001000 */
[----:B------:R-:W-:Y:S01]  /*b360*/  MOV R93, R12 ;  /* 0x0000000c005d7202 */ /* 0x000fe20000000f00 */
[----:B------:R-:W-:Y:S01]  /*b370*/  IMAD.MOV.U32 R12, RZ, RZ, RZ ;  /* 0x000000ffff0c7224 */ /* 0x000fe200078e00ff */
[----:B------:R-:W-:Y:S01]  /*b380*/  MOV R90, R4 ;  /* 0x00000004005a7202 */ /* 0x000fe20000000f00 */
[----:B------:R-:W-:Y:S01]  /*b390*/  UIADD3 UR34, -UR5, URZ, URZ ;  /* 0x0000003f05227290 */ /* 0x000fe2000fffe13f */
[----:B------:R-:W-:Y:S01]  /*b3a0*/  LOP3.LUT R14, R15, R16, RZ, 0x3c, !PT ;  /* 0x000000100f0e7212 */ /* 0x000fe200078e3cff */
[----:B------:R-:W-:Y:S01]  /*b3b0*/  IMAD.MOV.U32 R15, RZ, RZ, R17 ;  /* 0x000000ffff0f7224 */ /* 0x000fe200078e0011 */
[----:B------:R-:W-:Y:S01]  /*b3c0*/  MOV R92, R8 ;  /* 0x00000008005c7202 */ /* 0x000fe20000000f00 */
[----:B------:R-:W3:Y:S01]  /*b3d0*/  @P3 MUFU.LG2 R4, R18 ;  /* 0x0000001200043308 */ /* 0x000ee20000000c00 */
[C---:B------:R-:W-:Y:S01]  /*b3e0*/  @P5 FMUL.FTZ R5, R11.reuse, 0.69314718246459960938 ;  /* 0x3f3172180b055820 */ /* 0x040fe20000410000 */
[----:B-1----:R-:W-:Y:S01]  /*b3f0*/  @P5 FMUL.FTZ R6, R6, 0.69314718246459960938 ;  /* 0x3f31721806065820 */ /* 0x002fe20000410000 */
[----:B------:R-:W-:Y:S01]  /*b400*/  IMAD.U32 R8, RZ, RZ, UR7 ;  /* 0x00000007ff087e24 */ /* 0x000fe2000f8e00ff */
[----:B------:R-:W-:Y:S01]  /*b410*/  MOV R96, R14 ;  /* 0x0000000e00607202 */ /* 0x000fe20000000f00 */
[----:B------:R-:W-:Y:S01]  /*b420*/  @P3 FMUL.FTZ R14, R11, 0.69314718246459960938 ;  /* 0x3f3172180b0e3820 */ /* 0x000fe20000410000 */
[----:B------:R-:W-:Y:S01]  /*b430*/  MOV R94, R20 ;  /* 0x00000014005e7202 */ /* 0x000fe20000000f00 */
[----:B------:R-:W-:Y:S01]  /*b440*/  @!P1 VIADD R8, R8, 0x34860 ;  /* 0x0003486008089836 */ /* 0x000fe20000000000 */
[----:B------:R-:W1:Y:S01]  /*b450*/  @P3 MUFU.RCP R12, R18 ;  /* 0x00000012000c3308 */ /* 0x000e620000001000 */
[----:B------:R-:W-:Y:S01]  /*b460*/  LOP3.LUT P0, RZ, R23, 0x3, RZ, 0xc0, !PT ;  /* 0x0000000317ff7812 */ /* 0x000fe2000780c0ff */
[----:B------:R-:W-:Y:S01]  /*b470*/  IMAD.MOV.U32 R21, RZ, RZ, -0x800000 ;  /* 0xff800000ff157424 */ /* 0x000fe200078e00ff */
[----:B--2---:R-:W-:Y:S01]  /*b480*/  MOV R89, R2 ;  /* 0x0000000200597202 */ /* 0x004fe20000000f00 */
[----:B------:R-:W-:Y:S01]  /*b490*/  ULDC UR7, c[0x0][0xa88] ;  /* 0x0002a20000077ab9 */ /* 0x000fe20000000800 */
[----:B------:R-:W-:Y:S01]  /*b4a0*/  @!P1 PRMT R8, RZ, 0x654, R8 ;  /* 0x00000654ff089816 */ /* 0x000fe20000000008 */
[----:B---3--:R-:W-:-:S04]  /*b4b0*/  @P3 FMUL.FTZ R7, R4, 0.69314718246459960938 ;  /* 0x3f31721804073820 */ /* 0x008fc80000410000 */
[----:B------:R-:W-:Y:S01]  /*b4c0*/  @P3 FFMA.FTZ R21, R14, R88, R7 ;  /* 0x000000580e153223 */ /* 0x000fe20000010007 */
[----:B------:R-:W-:Y:S02]  /*b4d0*/  WARPGROUP.DEPBAR.LE gsb0, 0x0 ;  /* 0x00008000000079c5 */ /* 0x000fe40000010000 */
[----:B------:R-:W-:-:S06]  /*b4e0*/  WARPGROUP.ARRIVE ;  /* 0x00000000000079c5 */ /* 0x000fcc0000000000 */
[----:B------:R-:W-:Y:S01]  /*b4f0*/  HGMMA.64x128x16.F32 R24, R180, gdesc[UR8].tnspB, R24, gsb0 ;  /* 0x41e00008b4187df0 */ /* 0x000fe20008000818 */
[----:B------:R-:W-:Y:S01]  /*b500*/  UMOV UR10, UR6 ;  /* 0x00000006000a7c82 */ /* 0x000fe20008000000 */
[----:B------:R-:W-:Y:S01]  /*b510*/  UMOV UR11, 0x40000040 ;  /* 0x40000040000b7882 */ /* 0x000fe20000000000 */
[----:B------:R-:W-:Y:S01]  /*b520*/  UIADD3 UR6, UR4, 0x180, URZ ;  /* 0x0000018004067890 */ /* 0x000fe2000fffe03f */
        /* <DEDUP_REMOVED lines=35> */
[----:B------:R-:W-:Y:S02]  /*b760*/  UIADD3 UR6, UR4, 0x480, URZ ;  /* 0x0000048004067890 */ /* 0x000fe4000fffe03f */
[----:B------:R-:W-:Y:S01]  /*b770*/  UIADD3 UR4, UR4, 0x500, URZ ;  /* 0x0000050004047890 */ /* 0x000fe2000fffe03f */
[----:B------:R-:W-:Y:S02]  /*b780*/  WARPGROUP.DEPBAR.LE gsb0, 0x0 ;  /* 0x00008000000079c5 */ /* 0x000fe40000010000 */
[----:B------:R-:W-:-:S06]  /*b790*/  WARPGROUP.ARRIVE ;  /* 0x00000000000079c5 */ /* 0x000fcc0000000000 */
[----:B------:R-:W-:Y:S01]  /*b7a0*/  HGMMA.64x128x16.F32 R24, R208, gdesc[UR8].tnspB, R24, gsb0 ;  /* 0x41e00008d0187df0 */ /* 0x000fe20008000818 */
[----:B------:R-:W-:Y:S01]  /*b7b0*/  UMOV UR10, UR6 ;  /* 0x00000006000a7c82 */ /* 0x000fe20008000000 */
[----:B------:R-:W-:Y:S01]  /*b7c0*/  UMOV UR11, 0x40000040 ;  /* 0x40000040000b7882 */ /* 0x000fe20000000000 */
[----:B------:R-:W-:Y:S02]  /*b7d0*/  WARPGROUP.DEPBAR.LE gsb0, 0x0 ;  /* 0x00008000000079c5 */ /* 0x000fe40000010000 */
[----:B------:R-:W-:-:S07]  /*b7e0*/  WARPGROUP.ARRIVE ;  /* 0x00000000000079c5 */ /* 0x000fce0000000000 */
[----:B------:R-:W-:Y:S01]  /*b7f0*/  HGMMA.64x128x16.F32 R24, R212, gdesc[UR8].tnspB, R24, gsb0 ;  /* 0x41e00008d4187df0 */ /* 0x000fe20008000818 */
        /* <DEDUP_REMOVED lines=17> */
[----:B------:R-:W-:Y:S01]  /*b910*/  ISETP.GE.OR P2, PT, R9, UR7, P0 ;  /* 0x0000000709007c0c */ /* 0x000fe20008746670 */
[----:B------:R-:W-:Y:S01]  /*b920*/  IMAD.U32 R3, RZ, RZ, UR4 ;  /* 0x00000004ff037e24 */ /* 0x000fe2000f8e00ff */
[----:B------:R-:W-:Y:S01]  /*b930*/  USHF.R.S32.HI UR4, URZ, 0x1f, UR36 ;  /* 0x0000001f3f047899 */ /* 0x000fe20008011424 */
[----:B------:R-:W-:Y:S01]  /*b940*/  ISETP.GE.OR P0, PT, R97, UR7, P0 ;  /* 0x0000000761007c0c */ /* 0x000fe20008706670 */
[----:B------:R-:W-:Y:S02]  /*b950*/  WARPGROUP.DEPBAR.LE gsb0, 0x0 ;  /* 0x00008000000079c5 */ /* 0x000fe40000010000 */
[----:B------:R-:W-:-:S06]  /*b960*/  WARPGROUP.ARRIVE ;  /* 0x00000000000079c5 */ /* 0x000fcc0000000000 */
[----:B------:R-:W-:Y:S01]  /*b970*/  HGMMA.64x128x16.F32 R24, R216, gdesc[UR8].tnspB, R24, gsb0 ;  /* 0x41e00008d8187df0 */ /* 0x000fe20008000818 */
[----:B------:R-:W-:Y:S01]  /*b980*/  R2UR UR10, R19 ;  /* 0x00000000130a72ca */ /* 0x000fe200000e0000 */
[----:B------:R-:W-:Y:S02]  /*b990*/  IMAD.MOV.U32 R19, RZ, RZ, -0x800000 ;  /* 0xff800000ff137424 */ /* 0x000fe400078e00ff */
[----:B------:R-:W-:Y:S01]  /*b9a0*/  @P5 FFMA.FTZ R19, R5, R10, R6 ;  /* 0x0000000a05135223 */ /* 0x000fe20000010006 */
[----:B------:R-:W-:Y:S02]  /*b9b0*/  WARPGROUP.DEPBAR.LE gsb0, 0x0 ;  /* 0x00008000000079c5 */ /* 0x000fe40000010000 */
[-C--:B------:R-:W-:Y:S01]  /*b9c0*/  FMUL.FTZ R10, R33, R0.reuse ;  /* 0x00000000210a7220 */ /* 0x080fe20000410000 */
[-C--:B------:R-:W-:Y:S01]  /*b9d0*/  FMUL.FTZ R11, R32, R0.reuse ;  /* 0x00000000200b7220 */ /* 0x080fe20000410000 */
[-C--:B------:R-:W-:Y:S01]  /*b9e0*/  FMUL.FTZ R32, R53, R0.reuse ;  /* 0x0000000035207220 */ /* 0x080fe20000410000 */
[-C--:B------:R-:W-:Y:S01]  /*b9f0*/  FMUL.FTZ R33, R52, R0.reuse ;  /* 0x0000000034217220 */ /* 0x080fe20000410000 */
[-C--:B------:R-:W-:Y:S01]  /*ba00*/  FMUL.FTZ R52, R73, R0.reuse ;  /* 0x0000000049347220 */ /* 0x080fe20000410000 */
[-C--:B------:R-:W-:Y:S01]  /*ba10*/  FMUL.FTZ R53, R72, R0.reuse ;  /* 0x0000000048357220 */ /* 0x080fe20000410000 */
[----:B------:R2:W-:Y:S01]  /*ba20*/  @!P1 SYNCS.ARRIVE.TRANS64.RED.A1T0 RZ, [R8+URZ], RZ ;  /* 0x000000ff08ff99a7 */ /* 0x0005e2000810043f */
[-C--:B------:R-:W-:Y:S01]  /*ba30*/  FMUL.FTZ R4, R25, R0.reuse ;  /* 0x0000000019047220 */ /* 0x080fe20000410000 */
[----:B------:R-:W-:Y:S01]  /*ba40*/  FMUL.FTZ R5, R24, R0 ;  /* 0x0000000018057220 */ /* 0x000fe20000410000 */
[-C--:B-1----:R-:W-:Y:S01]  /*ba50*/  FMUL.FTZ R6, R27, R12.reuse ;  /* 0x0000000c1b067220 */ /* 0x082fe20000410000 */
[----:B------:R-:W-:Y:S01]  /*ba60*/  FMUL.FTZ R7, R26, R12 ;  /* 0x0000000c1a077220 */ /* 0x000fe20000410000 */
[-C--:B------:R-:W-:Y:S01]  /*ba70*/  FMUL.FTZ R9, R28, R0.reuse ;  /* 0x000000001c097220 */ /* 0x080fe20000410000 */
[-C--:B------:R-:W-:Y:S01]  /*ba80*/  FMUL.FTZ R13, R37, R0.reuse ;  /* 0x00000000250d7220 */ /* 0x080fe20000410000 */
[-C--:B------:R-:W-:Y:S01]  /*ba90*/  FMUL.FTZ R18, R36, R0.reuse ;  /* 0x0000000024127220 */ /* 0x080fe20000410000 */
[----:B------:R-:W1:Y:S01]  /*baa0*/  LDC.64 R72, c[0x0][0xb78] ;  /* 0x0002de00ff487b82 */ /* 0x000e620000000a00 */
        /* <DEDUP_REMOVED lines=27> */
[----:B------:R-:W-:Y:S01]  /*bc60*/  F2FP.F16.F32.PACK_AB R6, R8, R9 ;  /* 0x000000090806723e */ /* 0x000fe200000000ff */
[-C--:B------:R-:W-:Y:S01]  /*bc70*/  FMUL.FTZ R9, R35, R12.reuse ;  /* 0x0000000c23097220 */ /* 0x080fe20000410000 */
[----:B------:R-:W-:Y:S01]  /*bc80*/  F2FP.F16.F32.PACK_AB R8, R10, R11 ;  /* 0x0000000b0a08723e */ /* 0x000fe200000000ff */
[----:B------:R-:W-:Y:S01]  /*bc90*/  FMUL.FTZ R14, R34, R12 ;  /* 0x0000000c220e7220 */ /* 0x000fe20000410000 */
[----:B------:R-:W-:Y:S01]  /*bca0*/  F2FP.F16.F32.PACK_AB R7, R7, R0 ;  /* 0x000000000707723e */ /* 0x000fe200000000ff */
[----:B------:R-:W-:Y:S01]  /*bcb0*/  BAR.SYNC.DEFER_BLOCKING 0x1, 0x100 ;  /* 0x0044000000007b1d */ /* 0x000fe20000010000 */
        /* <DEDUP_REMOVED lines=26> */
[C---:B-1----:R-:W-:Y:S01]  /*be60*/  IMAD R12, R72.reuse, UR4, RZ ;  /* 0x00000004480c7c24 */ /* 0x042fe2000f8e02ff */
[----:B------:R-:W-:Y:S01]  /*be70*/  F2FP.F16.F32.PACK_AB R9, R9, R14 ;  /* 0x0000000e0909723e */ /* 0x000fe200000000ff */
[----:B------:R-:W-:Y:S01]  /*be80*/  IMAD.WIDE.U32 R2, R72, UR36, R2 ;  /* 0x0000002448027c25 */ /* 0x000fe2000f8e0002 */
[----:B------:R-:W-:Y:S01]  /*be90*/  F2FP.F16.F32.PACK_AB R13, R13, R0 ;  /* 0x000000000d0d723e */ /* 0x000fe200000000ff */
[----:B------:R1:W-:Y:S01]  /*bea0*/  STSM.16.M88.4 [R96], R4 ;  /* 0x0000000460007844 */ /* 0x0003e20000000200 */
[----:B------:R-:W-:Y:S01]  /*beb0*/  F2FP.F16.F32.PACK_AB R14, R26, R27 ;  /* 0x0000001b1a0e723e */ /* 0x000fe200000000ff */
[----:B------:R-:W-:Y:S01]  /*bec0*/  IMAD R68, R73, UR36, R12 ;  /* 0x0000002449447c24 */ /* 0x000fe2000f8e020c */
[----:B------:R-:W-:Y:S01]  /*bed0*/  F2FP.F16.F32.PACK_AB R12, R24, R25 ;  /* 0x00000019180c723e */ /* 0x000fe200000000ff */
[----:B------:R-:W-:Y:S01]  /*bee0*/  STSM.16.M88.4 [R95], R8 ;  /* 0x000000085f007844 */ /* 0x000fe20000000200 */
[----:B------:R-:W-:Y:S01]  /*bef0*/  F2FP.F16.F32.PACK_AB R15, R15, R18 ;  /* 0x000000120f0f723e */ /* 0x000fe200000000ff */
[----:B------:R-:W-:Y:S01]  /*bf00*/  ULDC.64 UR4, c[0x0][0xb40] ;  /* 0x0002d00000047ab9 */ /* 0x000fe20000000a00 */
[----:B------:R-:W-:-:S02]  /*bf10*/  F2FP.F16.F32.PACK_AB R36, R36, R37 ;  /* 0x000000252424723e */ /* 0x000fc400000000ff */
[----:B------:R-:W-:Y:S01]  /*bf20*/  F2FP.F16.F32.PACK_AB R24, R28, R29 ;  /* 0x0000001d1c18723e */ /* 0x000fe200000000ff */
[----:B------:R-:W-:Y:S01]  /*bf30*/  STSM.16.M88.4 [R94], R12 ;  /* 0x0000000c5e007844 */ /* 0x000fe20000000200 */
        /* <DEDUP_REMOVED lines=11> */
[----:B-1----:R-:W-:Y:S02]  /*bff0*/  SHF.R.S32.HI R5, RZ, 0x1f, R97 ;  /* 0x0000001fff057819 */ /* 0x002fe40000011461 */
[----:B------:R-:W-:Y:S02]  /*c000*/  IADD3 R0, P1, R97, R2, RZ ;  /* 0x0000000261007210 */ /* 0x000fe40007f3e0ff */
        /* <DEDUP_REMOVED lines=25> */
[----:B------:R2:W-:Y:S01]  /*c1a0*/  @!P0 STG.E desc[UR12][R2.64], R19 ;  /* 0x0000001302008986 */ /* 0x0005e2000c10190c */
[----:B-1----:R-:W-:-:S03]  /*c1b0*/  ISETP.NE.AND P0, PT, R0, 0x7, PT ;  /* 0x000000070000780c */ /* 0x002fc60003f05270 */
[----:B------:R1:W-:Y:S01]  /*c1c0*/  @!P2 STG.E desc[UR12][R2.64+0x20], R21 ;  /* 0x000020150200a986 */ /* 0x0003e2000c10190c */
[----:B--2---:R-:W-:-:S09]  /*c1d0*/  IMAD.U32 R19, RZ, RZ, UR10 ;  /* 0x0000000aff137e24 */ /* 0x004fd2000f8e00ff */
[----:B------:R-:W-:Y:S05]  /*c1e0*/  @P0 BRA `(.L_x_5545) ;  /* 0x0000000000580947 */ /* 0x000fea0003800000 */
[----:B------:R-:W-:Y:S01]  /*c1f0*/  BAR.SYNC.DEFER_BLOCKING 0x1, 0x120 ;  /* 0x0044800000007b1d */ /* 0x000fe20000010000 */
[----:B------:R-:W-:-:S05]  /*c200*/  ELECT P0, URZ, PT ;  /* 0x00000000003f782f */ /* 0x000fca0003800000 */
[----:B------:R-:W-:Y:S08]  /*c210*/  BSSY B0, `(.L_x_5545) ;  /* 0x0000013000007945 */ /* 0x000ff00003800000 */
[----:B------:R-:W-:Y:S05]  /*c220*/  @!P0 BRA `(.L_x_5546) ;  /* 0x0000000000448947 */ /* 0x000fea0003800000 */
[----:B------:R-:W-:Y:S01]  /*c230*/  ULDC.64 UR6, c[0x0][0x198] ;  /* 0x0000660000067ab9 */ /* 0x000fe20000000a00 */
[----:B------:R-:W-:Y:S01]  /*c240*/  UMOV UR33, URZ ;  /* 0x0000003f00217c82 */ /* 0x000fe20008000000 */
[----:B------:R-:W-:Y:S02]  /*c250*/  UIADD3 UR4, UP0, UR6, 0x9f0, URZ ;  /* 0x000009f006047890 */ /* 0x000fe4000ff1e03f */
[----:B------:R-:W-:Y:S02]  /*c260*/  UIADD3 UR6, UR39, 0x4000, URZ ;  /* 0x0000400027067890 */ /* 0x000fe4000fffe03f */
[----:B------:R-:W-:Y:S01]  /*c270*/  UIADD3.X UR5, URZ, UR7, URZ, UP0, !UPT ;  /* 0x000000073f057290 */ /* 0x000fe200087fe43f */
[----:B------:R-:W-:Y:S01]  /*c280*/  UMOV UR37, URZ ;  /* 0x0000003f00257c82 */ /* 0x000fe20008000000 */
[----:B------:R-:W-:Y:S01]  /*c290*/  UMOV UR32, UR39 ;  /* 0x0000002700207c82 */ /* 0x000fe20008000000 */
[----:B------:R-:W-:-:S06]  /*c2a0*/  UMOV UR7, 0x40 ;  /* 0x0000004000077882 */ /* 0x000fcc0000000000 */
[----:B------:R2:W-:Y:S02]  /*c2b0*/  UTMASTG.5D [UR32], [UR4] ;  /* 0x00000020040073b5 */ /* 0x0005e40008020000 */
[----:B--2---:R-:W-:Y:S01]  /*c2c0*/  UMOV UR32, UR6 ;  /* 0x0000000600207c82 */ /* 0x004fe20008000000 */
[----:B------:R-:W-:Y:S01]  /*c2d0*/  UMOV UR33, UR7 ;  /* 0x0000000700217c82 */ /* 0x000fe20008000000 */
[----:B------:R-:W-:Y:S01]  /*c2e0*/  UIADD3 UR6, UR39, 0x34820, URZ ;  /* 0x0003482027067890 */ /* 0x000fe2000fffe03f */
[----:B------:R2:W-:Y:S03]  /*c2f0*/  UTMASTG.5D [UR32], [UR4] ;  /* 0x00000020040073b5 */ /* 0x0005e60008020000 */
[----:B------:R-:W-:Y:S01]  /*c300*/  UPRMT UR6, URZ, 0x654, UR6 ;  /* 0x000006543f067896 */ /* 0x000fe20008000006 */
[----:B------:R0:W-:Y:S01]  /*c310*/  UTMACMDFLUSH ;  /* 0x00000000000079b7 */ /* 0x0001e20000000000 */
[----:B------:R-:W-:-:S07]  /*c320*/  DEPBAR.LE SB0, 0x0 ;  /* 0x000080000000791a */ /* 0x000fce0000000000 */
[----:B--2---:R-:W-:Y:S03]  /*c330*/  SYNCS.ARRIVE.TRANS64.RED.A1T0 RZ, [UR6], RZ ;  /* 0x000000ffffff79a7 */ /* 0x004fe60008100406 */
.L_x_5546:
[----:B------:R-:W-:Y:S05]  /*c340*/  BSYNC B0 ;  /* 0x0000000000007941 */ /* 0x000fea0003800000 */
.L_x_5545:
[----:B------:R-:W2:Y:S01]  /*c350*/  LDC R0, c[0x0][0xda4] ;  /* 0x00036900ff007b82 */ /* 0x000ea20000000800 */
[----:B------:R-:W-:Y:S01]  /*c360*/  R2UR UR5, R19 ;  /* 0x00000000130572ca */ /* 0x000fe200000e0000 */
[----:B------:R-:W-:Y:S01]  /*c370*/  UIADD3 UR38, UR38, 0x1, URZ ;  /* 0x0000000126267890 */ /* 0x000fe2000fffe03f */
[----:B------:R-:W-:-:S03]  /*c380*/  R2UR UR4, R22 ;  /* 0x00000000160472ca */ /* 0x000fc600000e0000 */
[----:B------:R-:W-:-:S04]  /*c390*/  UISETP.NE.AND UP0, UPT, UR38, 0x2, UPT ;  /* 0x000000022600788c */ /* 0x000fc8000bf05270 */
[----:B------:R-:W-:-:S06]  /*c3a0*/  USEL UR38, UR38, URZ, UP0 ;  /* 0x0000003f26267287 */ /* 0x000fcc0008000000 */
[----:B------:R-:W-:-:S06]  /*c3b0*/  UIADD3 UR4, UR4, 0x1, URZ ;  /* 0x0000000104047890 */ /* 0x000fcc000fffe03f */
[----:B------:R-:W-:Y:S01]  /*c3c0*/  IMAD.U32 R22, RZ, RZ, UR4 ;  /* 0x00000004ff167e24 */ /* 0x000fe2000f8e00ff */
[----:B------:R-:W-:Y:S01]  /*c3d0*/  USEL UR4, URZ, 0x1, UP0 ;  /* 0x000000013f047887 */ /* 0x000fe20008000000 */
[----:B--2---:R-:W-:-:S03]  /*c3e0*/  ISETP.LE.AND P0, PT, R0, UR5, PT ;  /* 0x0000000500007c0c */ /* 0x004fc6000bf03270 */
[----:B------:R-:W-:-:S10]  /*c3f0*/  ULOP3.LUT UR61, UR61, UR4, URZ, 0x3c, !UPT ;  /* 0x000000043d3d7292 */ /* 0x000fd4000f8e3c3f */
[----:B------:R-:W-:Y:S05]  /*c400*/  @!P0 BRA `(.L_x_5547) ;  /* 0xffffff48006c8947 */ /* 0x000fea000383ffff */
[----:B------:R-:W-:Y:S05]  /*c410*/  EXIT ;  /* 0x000000000000794d */ /* 0x000fea0003800000 */
.L_x_5523:
        /* <DEDUP_REMOVED lines=20> */
.L_x_5591:
        /* <DEDUP_REMOVED lines=21> */
[----:B-1----:R-:W-:-:S05]  /*c6b0*/  IMAD R8, R4, UR4, RZ ;  /* 0x0000000404087c24 */ /* 0x002fca000f8e02ff */
[----:B------:R2:W-:Y:S01]  /*c6c0*/  STL [R1+0x14], R8 ;  /* 0x0000140801007387 */ /* 0x0005e20000100800 */
[----:B----4-:R-:W-:-:S05]  /*c6d0*/  @P1 IMAD.HI.U32 R2, R6, R2, RZ ;  /* 0x0000000206021227 */ /* 0x010fca00078e00ff */
[----:B------:R-:W-:Y:S02]  /*c6e0*/  @P1 SHF.R.U32.HI R19, RZ, R3, R2 ;  /* 0x00000003ff131219 */ /* 0x000fe40000011602 */
[----:B------:R-:W-:-:S03]  /*c6f0*/  MOV R2, 0x400 ;  /* 0x0000040000027802 */ /* 0x000fc60000000f00 */
[----:B------:R-:W-:Y:S01]  /*c700*/  IMAD.MOV R3, RZ, RZ, -R19 ;  /* 0x000000ffff037224 */ /* 0x000fe200078e0a13 */
[----:B---3--:R-:W-:Y:S01]  /*c710*/  LEA R7, R5, R2, 0x18 ;  /* 0x0000000205077211 */ /* 0x008fe200078ec0ff */
[----:B------:R-:W-:-:S04]  /*c720*/  VIADD R2, R8, 0xaf ;  /* 0x000000af08027836 */ /* 0x000fc80000000000 */
[----:B------:R-:W-:Y:S01]  /*c730*/  VIADD R4, R7, 0x1e400 ;  /* 0x0001e40007047836 */ /* 0x000fe20000000000 */
[----:B------:R2:W-:Y:S01]  /*c740*/  STL [R1+0x4], R7 ;  /* 0x0000040701007387 */ /* 0x0005e20000100800 */
[----:B------:R-:W-:-:S03]  /*c750*/  IMAD.HI R2, R2, 0x2e8ba2e9, RZ ;  /* 0x2e8ba2e902027827 */ /* 0x000fc600078e02ff */
        /* <DEDUP_REMOVED lines=23> */
.L_x_5549:
        /* <DEDUP_REMOVED lines=20> */
.L_x_5551:
        /* <DEDUP_REMOVED lines=16> */
.L_x_5550:
        /* <DEDUP_REMOVED lines=16> */
[----:B------:R-:W-:Y:S01]  /*cc10*/  @P1 SHF.R.U32.HI R0, RZ, R3, R2 ;  /* 0x00000003ff001219 */ /* 0x000fe20000011602 */
[----:B------:R-:W-:Y:S01]  /*cc20*/  IMAD.MOV.U32 R4, RZ, RZ, R19 ;  /* 0x000000ffff047224 */ /* 0x000fe200078e0013 */
[----:B------:R-:W1:Y:S02]  /*cc30*/  @P0 LDC.64 R2, c[0x0][0x9f8] ;  /* 0x00027e00ff020b82 */ /* 0x000e640000000a00 */
        /* <DEDUP_REMOVED lines=11> */
.L_x_5552:
        /* <DEDUP_REMOVED lines=14> */
.L_x_5553:
        /* <DEDUP_REMOVED lines=16> */
.L_x_5607:
[----:B------:R-:W2:Y:S01]  /*ced0*/  LDL R6, [R1+0xc] ;  /* 0x00000c0001067983 */ /* 0x000ea20000100800 */
[----:B------:R-:W-:Y:S01]  /*cee0*/  UMOV UR4, 0xffffffff ;  /* 0xffffffff00047882 */ /* 0x000fe20000000000 */
[----:B------:R-:W-:Y:S01]  /*cef0*/  SHF.R.S32.HI R11, RZ, 0x1f, R4 ;  /* 0x0000001fff0b7819 */ /* 0x000fe20000011404 */
[----:B--2---:R-:W-:Y:S01]  /*cf00*/  VIADD R10, R6, 0xffffffff ;  /* 0xffffffff060a7836 */ /* 0x004fe20000000000 */
[----:B------:R-:W-:Y:S06]  /*cf10*/  BRA.DIV UR4, `(.L_x_5555) ;  /* 0x0000002604b07947 */ /* 0x000fec000b800000 */
[----:B------:R-:W-:-:S13]  /*cf20*/  ELECT P6, URZ, PT ;  /* 0x00000000003f782f */ /* 0x000fda00038c0000 */
.L_x_5610:
[----:B------:R-:W-:Y:S05]  /*cf30*/  @!P6 BRA `(.L_x_5556) ;  /* 0x000000040000e947 */ /* 0x000fea0003800000 */
[----:B------:R-:W-:Y:S02]  /*cf40*/  IMAD.MOV.U32 R18, RZ, RZ, R10 ;  /* 0x000000ffff127224 */ /* 0x000fe400078e000a */
        /* <DEDUP_REMOVED lines=21> */
.L_x_5557:
[----:B------:R-:W2:Y:S01]  /*d0a0*/  S2R R7, SR_CgaCtaId ;  /* 0x0000000000077919 */ /* 0x000ea20000008800 */
[----:B------:R-:W-:-:S04]  /*d0b0*/  MOV R6, 0x400 ;  /* 0x0000040000067802 */ /* 0x000fc80000000f00 */
[----:B--2---:R-:W-:Y:S02]  /*d0c0*/  LEA R6, R7, R6, 0x18 ;  /* 0x0000000607067211 */ /* 0x004fe400078ec0ff */
[----:B------:R-:W-:-:S03]  /*d0d0*/  SHF.L.U32 R7, R17, 0x1f, RZ ;  /* 0x0000001f11077819 */ /* 0x000fc600000006ff */
[----:B------:R-:W-:-:S04]  /*d0e0*/  IMAD R6, R16, 0x8, R6 ;  /* 0x0000000810067824 */ /* 0x000fc800078e0206 */
[----:B------:R-:W2:Y:S02]  /*d0f0*/  SYNCS.PHASECHK.TRANS64.TRYWAIT P1, [R6+URZ+0x34840], R7 ;  /* 0x03484007060075a7 */ /* 0x000ea4000802017f */
[----:B--2---:R-:W-:Y:S05]  /*d100*/  @!P1 BRA `(.L_x_5558) ;  /* 0x0000002400549947 */ /* 0x004fea0003800000 */
.L_x_5611:
        /* <DEDUP_REMOVED lines=11> */
.L_x_5559:
        /* <DEDUP_REMOVED lines=10> */
[----:B------:R-:W-:-:S06]  /*d260*/  UMOV UR15, 0x40 ;  /* 0x00000040000f7882 */ /* 0x000fcc0000000000 */
[----:B------:R-:W-:Y:S02]  /*d270*/  UIADD3 UR9, UR9, 0x34830, URZ ;  /* 0x0003483009097890 */ /* 0x000fe4000fffe03f */
[----:B------:R-:W-:Y:S01]  /*d280*/  UIMAD UR11, UR11, 0xb0, URZ ;  /* 0x000000b00b0b78a4 */ /* 0x000fe2000f8e023f */
[----:B---3--:R-:W-:-:S05]  /*d290*/  LEA R7, R9, R7, 0x18 ;  /* 0x0000000709077211 */ /* 0x008fca00078ec0ff */
[----:B------:R-:W-:-:S05]  /*d2a0*/  IMAD R6, R16, 0xb000, R7 ;  /* 0x0000b00010067824 */ /* 0x000fca00078e0207 */
[----:B------:R-:W-:-:S13]  /*d2b0*/  R2UR UR6, R6 ;  /* 0x00000000060672ca */ /* 0x000fda00000e0000 */
[----:B------:R-:W-:Y:S02]  /*d2c0*/  UIADD3 UR8, UR6, 0x1e400, URZ ;  /* 0x0001e40006087890 */ /* 0x000fe4000fffe03f */
[----:B------:R-:W-:-:S03]  /*d2d0*/  UIADD3 UR14, UR6, 0x23c00, URZ ;  /* 0x00023c00060e7890 */ /* 0x000fc6000fffe03f */
[----:B------:R-:W-:-:S04]  /*d2e0*/  UMOV UR6, 0x0 ;  /* 0x0000000000067882 */ /* 0x000fc80000000000 */
[----:B------:R2:W-:Y:S02]  /*d2f0*/  UTMALDG.4D [UR8], [UR4], desc[UR6] ;  /* 0x00000608040075b4 */ /* 0x0005e40008019000 */
[----:B--2---:R-:W-:Y:S01]  /*d300*/  UMOV UR8, UR14 ;  /* 0x0000000e00087c82 */ /* 0x004fe20008000000 */
[----:B------:R-:W-:Y:S02]  /*d310*/  UMOV UR10, UR15 ;  /* 0x0000000f000a7c82 */ /* 0x000fe40008000000 */
[----:B------:R2:W-:Y:S02]  /*d320*/  UTMALDG.4D [UR8], [UR4], desc[UR6] ;  /* 0x00000608040075b4 */ /* 0x0005e40008019000 */
[----:B--2---:R-:W-:Y:S01]  /*d330*/  NOP ;  /* 0x0000000000007918 */ /* 0x004fe20000000000 */
.L_x_5556:
[----:B------:R-:W2:Y:S04]  /*d340*/  LDL.LU R14, [R1] ;  /* 0x00000000010e7983 */ /* 0x000ea80000300800 */
[----:B-1----:R-:W3:Y:S01]  /*d350*/  LDL R13, [R1+0x18] ;  /* 0x00001800010d7983 */ /* 0x002ee20000100800 */
[----:B------:R-:W-:-:S03]  /*d360*/  MOV R9, 0x400 ;  /* 0x0000040000097802 */ /* 0x000fc60000000f00 */
[----:B------:R-:W4:Y:S01]  /*d370*/  LDL.LU R7, [R1+0x14] ;  /* 0x0000140001077983 */ /* 0x000f220000300800 */
[----:B------:R-:W1:Y:S01]  /*d380*/  S2R R12, SR_CgaCtaId ;  /* 0x00000000000c7919 */ /* 0x000e620000008800 */
[----:B------:R-:W-:Y:S05]  /*d390*/  WARPSYNC.ALL ;  /* 0x0000000000007948 */ /* 0x000fea0003800000 */
[----:B------:R-:W-:-:S13]  /*d3a0*/  ELECT P1, URZ, PT ;  /* 0x00000000003f782f */ /* 0x000fda0003820000 */
[C---:B------:R-:W-:Y:S01]  /*d3b0*/  @P1 R2UR UR13, R19.reuse ;  /* 0x00000000130d12ca */ /* 0x040fe200000e0000 */
[----:B------:R-:W-:Y:S01]  /*d3c0*/  UIADD3 UR4, UP0, UR36, 0x270, URZ ;  /* 0x0000027024047890 */ /* 0x000fe2000ff1e03f */
[C---:B------:R-:W-:Y:S02]  /*d3d0*/  @P1 R2UR UR11, R8.reuse ;  /* 0x00000000080b12ca */ /* 0x040fe400000e0000 */
[----:B------:R-:W-:Y:S02]  /*d3e0*/  @P1 R2UR UR21, R19 ;  /* 0x00000000131512ca */ /* 0x000fe400000e0000 */
[----:B------:R-:W-:Y:S01]  /*d3f0*/  @P1 R2UR UR19, R8 ;  /* 0x00000000081312ca */ /* 0x000fe200000e0000 */
[----:B------:R-:W-:Y:S01]  /*d400*/  UIADD3.X UR5, URZ, UR37, URZ, UP0, !UPT ;  /* 0x000000253f057290 */ /* 0x000fe200087fe43f */
[----:B-1----:R-:W-:-:S04]  /*d410*/  LEA R9, R12, R9, 0x18 ;  /* 0x000000090c097211 */ /* 0x002fc800078ec0ff */
[----:B------:R-:W-:Y:S01]  /*d420*/  R2UR UR16, R9 ;  /* 0x00000000091072ca */ /* 0x000fe200000e0000 */
[----:B------:R-:W-:Y:S01]  /*d430*/  @P1 IMAD.MOV.U32 R6, RZ, RZ, 0x8000 ;  /* 0x00008000ff061424 */ /* 0x000fe200078e00ff */
[----:B------:R-:W-:Y:S11]  /*d440*/  BAR.SYNC.DEFER_BLOCKING 0x8, 0x120 ;  /* 0x0204800000007b1d */ /* 0x000ff60000010000 */
[----:B------:R-:W-:-:S02]  /*d450*/  UIADD3 UR8, UR16, 0x16400, URZ ;  /* 0x0001640010087890 */ /* 0x000fc4000fffe03f */
[----:B------:R-:W-:Y:S02]  /*d460*/  UIADD3 UR9, UR16, 0x34800, URZ ;  /* 0x0003480010097890 */ /* 0x000fe4000fffe03f */
[----:B------:R-:W-:Y:S01]  /*d470*/  UIADD3 UR16, UR16, 0x1a400, URZ ;  /* 0x0001a40010107890 */ /* 0x000fe2000fffe03f */
[----:B------:R-:W-:Y:S01]  /*d480*/  UMOV UR6, 0x0 ;  /* 0x0000000000067882 */ /* 0x000fe20000000000 */
[----:B------:R-:W-:Y:S01]  /*d490*/  UMOV UR7, 0x12f00000 ;  /* 0x12f0000000077882 */ /* 0x000fe20000000000 */
[----:B------:R-:W-:Y:S01]  /*d4a0*/  UMOV UR10, URZ ;  /* 0x0000003f000a7c82 */ /* 0x000fe20008000000 */
[----:B------:R3:W-:Y:S01]  /*d4b0*/  @P1 SYNCS.ARRIVE.TRANS64 RZ, [R9+URZ+0x34800], R6 ;  /* 0x0348000609ff19a7 */ /* 0x0007e2000800003f */
[----:B------:R-:W-:Y:S01]  /*d4c0*/  UMOV UR14, 0x0 ;  /* 0x00000000000e7882 */ /* 0x000fe20000000000 */
[----:B------:R-:W-:Y:S01]  /*d4d0*/  UMOV UR15, 0x12f00000 ;  /* 0x12f00000000f7882 */ /* 0x000fe20000000000 */
[----:B------:R-:W-:Y:S01]  /*d4e0*/  UMOV UR18, 0x40 ;  /* 0x0000004000127882 */ /* 0x000fe20000000000 */
[----:B------:R-:W-:Y:S01]  /*d4f0*/  UMOV UR17, UR9 ;  /* 0x0000000900117c82 */ /* 0x000fe20008000000 */
[----:B------:R-:W-:Y:S01]  /*d500*/  BSSY B0, `(.L_x_5560) ;  /* 0x000000a000007945 */ /* 0x000fe20003800000 */
[----:B--2---:R-:W-:-:S02]  /*d510*/  @P1 R2UR UR12, R14 ;  /* 0x000000000e0c12ca */ /* 0x004fc400000e0000 */
[----:B------:R-:W-:Y:S02]  /*d520*/  @P1 R2UR UR20, R14 ;  /* 0x000000000e1412ca */ /* 0x000fe400000e0000 */
[----:B---3--:R-:W-:-:S04]  /*d530*/  LOP3.LUT R6, R13, 0x1, RZ, 0xc, !PT ;  /* 0x000000010d067812 */ /* 0x008fc800078e0cff */
[----:B------:R-:W-:-:S05]  /*d540*/  SHF.L.U32 R6, R6, 0x1f, RZ ;  /* 0x0000001f06067819 */ /* 0x000fca00000006ff */
[----:B------:R1:W-:Y:S02]  /*d550*/  UTMALDG.4D [UR8], [UR4], desc[UR6] ;  /* 0x00000608040075b4 */ /* 0x0003e40008019000 */
[----:B------:R1:W-:Y:S01]  /*d560*/  UTMALDG.4D [UR16], [UR4], desc[UR14] ;  /* 0x00000e10040075b4 */ /* 0x0003e20008019000 */
[----:B------:R-:W2:Y:S01]  /*d570*/  SYNCS.PHASECHK.TRANS64.TRYWAIT P1, [R9+URZ+0x34820], R6 ;  /* 0x03482006090075a7 */ /* 0x000ea2000802017f */
[----:B----4-:R-:W-:Y:S01]  /*d580*/  ISETP.GE.AND P2, PT, R7, 0xb1, PT ;  /* 0x000000b10700780c */ /* 0x010fe20003f46270 */
[----:B-12---:R-:W-:-:S12]  /*d590*/  @!P1 BRA `(.L_x_5561) ;  /* 0x0000002000449947 */ /* 0x006fd80003800000 */
.L_x_5612:
[----:B------:R-:W-:Y:S05]  /*d5a0*/  BSYNC B0 ;  /* 0x0000000000007941 */ /* 0x000fea0003800000 */
.L_x_5560:
        /* <DEDUP_REMOVED lines=37> */
.L_x_5566:
[----:B-1----:R-:W1:Y:S01]  /*d800*/  S2R R3, SR_CgaCtaId ;  /* 0x0000000000037919 */ /* 0x002e620000008800 */
[----:B------:R-:W-:-:S04]  /*d810*/  MOV R2, 0x400 ;  /* 0x0000040000027802 */ /* 0x000fc80000000f00 */
[----:B-1----:R-:W-:Y:S02]  /*d820*/  LEA R2, R3, R2, 0x18 ;  /* 0x0000000203027211 */ /* 0x002fe400078ec0ff */
[----:B------:R-:W-:-:S03]  /*d830*/  SHF.L.U32 R3, R12, 0x1f, RZ ;  /* 0x0000001f0c037819 */ /* 0x000fc600000006ff */
[----:B------:R-:W-:-:S04]  /*d840*/  IMAD R2, R7, 0x8, R2 ;  /* 0x0000000807027824 */ /* 0x000fc800078e0202 */
[----:B------:R-:W1:Y:S02]  /*d850*/  SYNCS.PHASECHK.TRANS64.TRYWAIT P1, [R2+URZ+0x34840], R3 ;  /* 0x03484003020075a7 */ /* 0x000e64000802017f */
[----:B-1----:R-:W-:Y:S05]  /*d860*/  @!P1 BRA `(.L_x_5567) ;  /* 0x0000001c00b09947 */ /* 0x002fea0003800000 */
.L_x_5613:
        /* <DEDUP_REMOVED lines=11> */
.L_x_5568:
        /* <DEDUP_REMOVED lines=14> */
[----:B--2---:R-:W-:-:S05]  /*da00*/  LEA R3, R9, R3, 0x18 ;  /* 0x0000000309037211 */ /* 0x004fca00078ec0ff */
[----:B------:R-:W-:-:S05]  /*da10*/  IMAD R2, R7, 0xb000, R3 ;  /* 0x0000b00007027824 */ /* 0x000fca00078e0203 */
[----:B------:R-:W-:Y:S01]  /*da20*/  R2UR UR8, R2 ;  /* 0x00000000020872ca */ /* 0x000fe200000e0000 */
[----:B------:R-:W-:Y:S01]  /*da30*/  VIADD R2, R3, 0x34800 ;  /* 0x0003480003027836 */ /* 0x000fe20000000000 */
[----:B------:R-:W-:-:S03]  /*da40*/  SHF.L.U32 R3, R17, 0x1f, RZ ;  /* 0x0000001f11037819 */ /* 0x000fc600000006ff */
[----:B------:R-:W-:-:S08]  /*da50*/  IMAD R2, R16, 0x8, R2 ;  /* 0x0000000810027824 */ /* 0x000fd000078e0202 */
[----:B------:R-:W-:Y:S02]  /*da60*/  UIADD3 UR14, UR8, 0x1e400, URZ ;  /* 0x0001e400080e7890 */ /* 0x000fe4000fffe03f */
[----:B------:R-:W-:-:S05]  /*da70*/  UIADD3 UR15, UR8, 0x23c00, URZ ;  /* 0x00023c00080f7890 */ /* 0x000fca000fffe03f */
[----:B------:R-:W-:Y:S02]  /*da80*/  UMOV UR8, UR14 ;  /* 0x0000000e00087c82 */ /* 0x000fe40008000000 */
[----:B------:R1:W-:Y:S02]  /*da90*/  UTMALDG.4D [UR8], [UR4], desc[UR6] ;  /* 0x00000608040075b4 */ /* 0x0003e40008019000 */
[----:B-1----:R-:W-:Y:S01]  /*daa0*/  UMOV UR8, UR15 ;  /* 0x0000000f00087c82 */ /* 0x002fe20008000000 */
[----:B------:R-:W-:Y:S02]  /*dab0*/  UMOV UR10, UR16 ;  /* 0x00000010000a7c82 */ /* 0x000fe40008000000 */
[----:B------:R1:W-:Y:S01]  /*dac0*/  UTMALDG.4D [UR8], [UR4], desc[UR6] ;  /* 0x00000608040075b4 */ /* 0x0003e20008019000 */
[----:B------:R-:W2:Y:S02]  /*dad0*/  SYNCS.PHASECHK.TRANS64.TRYWAIT P1, [R2+URZ+0x60], R3 ;  /* 0x00006003020075a7 */ /* 0x000ea4000802017f */
[----:B-12---:R-:W-:Y:S05]  /*dae0*/  @!P1 BRA `(.L_x_5569) ;  /* 0x0000001c00249947 */ /* 0x006fea0003800000 */
.L_x_5614:
        /* <DEDUP_REMOVED lines=12> */
.L_x_5570:
        /* <DEDUP_REMOVED lines=12> */
[----:B------:R-:W-:-:S03]  /*dc70*/  IMAD.MOV.U32 R18, RZ, RZ, R6 ;  /* 0x000000ffff127224 */ /* 0x000fc600078e0006 */
        /* <DEDUP_REMOVED lines=8> */
[----:B------:R-:W-:-:S07]  /*dd00*/  UIADD3 UR14, UR14, 0x5c00, URZ ;  /* 0x00005c000e0e7890 */ /* 0x000fce000fffe03f */
[----:B------:R1:W-:Y:S02]  /*dd10*/  UTMALDG.4D [UR8], [UR4], desc[UR6] ;  /* 0x00000608040075b4 */ /* 0x0003e40008019000 */
[----:B-1----:R-:W-:Y:S01]  /*dd20*/  UMOV UR8, UR14 ;  /* 0x0000000e00087c82 */ /* 0x002fe20008000000 */
[----:B------:R-:W-:Y:S02]  /*dd30*/  UMOV UR10, UR15 ;  /* 0x0000000f000a7c82 */ /* 0x000fe40008000000 */
[----:B------:R1:W-:Y:S02]  /*dd40*/  UTMALDG.4D [UR8], [UR4], desc[UR6] ;  /* 0x00000608040075b4 */ /* 0x0003e40008019000 */
[----:B-1----:R-:W-:Y:S01]  /*dd50*/  NOP ;  /* 0x0000000000007918 */ /* 0x002fe20000000000 */
.L_x_5565:
[----:B------:R-:W-:Y:S05]  /*dd60*/  BSYNC B0 ;  /* 0x0000000000007941 */ /* 0x000fea0003800000 */
.L_x_5564:
[----:B------:R-:W2:Y:S01]  /*dd70*/  LDL.LU R2, [R1+0xc] ;  /* 0x00000c0001027983 */ /* 0x000ea20000300800 */
[----:B------:R-:W-:Y:S02]  /*dd80*/  IMAD.MOV.U32 R16, RZ, RZ, R7 ;  /* 0x000000ffff107224 */ /* 0x000fe400078e0007 */
[----:B------:R-:W-:Y:S02]  /*dd90*/  IMAD.MOV.U32 R17, RZ, RZ, R12 ;  /* 0x000000ffff117224 */ /* 0x000fe400078e000c */
[----:B--2---:R-:W-:-:S07]  /*dda0*/  VIADD R6, R2, 0xfffffffd ;  /* 0xfffffffd02067836 */ /* 0x004fce0000000000 */
.L_x_5563:
[----:B------:R-:W-:Y:S01]  /*ddb0*/  IMAD.MOV R13, RZ, RZ, -R13 ;  /* 0x000000ffff0d7224 */ /* 0x000fe200078e0a0d */
[----:B------:R-:W-:Y:S04]  /*ddc0*/  BSSY B0, `(.L_x_5562) ;  /* 0x00000e4000007945 */ /* 0x000fe80003800000 */
[----:B------:R-:W-:-:S13]  /*ddd0*/  ISETP.NE.AND P1, PT, R10, R13, PT ;  /* 0x0000000d0a00720c */ /* 0x000fda0003f25270 */
[----:B------:R-:W-:Y:S05]  /*dde0*/  @!P1 BRA `(.L_x_5571) ;  /* 0x0000000c00849947 */ /* 0x000fea0003800000 */
[----:B------:R-:W-:-:S07]  /*ddf0*/  IMAD.MOV.U32 R8, RZ, RZ, R5 ;  /* 0x000000ffff087224 */ /* 0x000fce00078e0005 */
.L_x_5586:
        /* <DEDUP_REMOVED lines=28> */
.L_x_5574:
[----:B------:R-:W2:Y:S01]  /*dfc0*/  S2R R3, SR_CgaCtaId ;  /* 0x0000000000037919 */ /* 0x000ea20000008800 */
[----:B------:R-:W-:-:S04]  /*dfd0*/  MOV R2, 0x400 ;  /* 0x0000040000027802 */ /* 0x000fc80000000f00 */
[----:B--2---:R-:W-:Y:S02]  /*dfe0*/  LEA R2, R3, R2, 0x18 ;  /* 0x0000000203027211 */ /* 0x004fe400078ec0ff */
[----:B------:R-:W-:-:S03]  /*dff0*/  SHF.L.U32 R3, R10, 0x1f, RZ ;  /* 0x0000001f0a037819 */ /* 0x000fc600000006ff */
[----:B------:R-:W-:-:S04]  /*e000*/  IMAD R2, R7, 0x8, R2 ;  /* 0x0000000807027824 */ /* 0x000fc800078e0202 */
[----:B------:R-:W2:Y:S02]  /*e010*/  SYNCS.PHASECHK.TRANS64.TRYWAIT P1, [R2+URZ+0x34840], R3 ;  /* 0x03484003020075a7 */ /* 0x000ea4000802017f */
[----:B--2---:R-:W-:Y:S05]  /*e020*/  @!P1 BRA `(.L_x_5575) ;  /* 0x0000001400e89947 */ /* 0x004fea0003800000 */
.L_x_5615:
        /* <DEDUP_REMOVED lines=11> */
.L_x_5576:
        /* <DEDUP_REMOVED lines=12> */
[----:B------:R-:W-:-:S04]  /*e1a0*/  SHF.L.U32 R17, R17, 0x1f, RZ ;  /* 0x0000001f11117819 */ /* 0x000fc800000006ff */
        /* <DEDUP_REMOVED lines=16> */
.L_x_5616:
[----:B------:R-:W-:Y:S05]  /*e2b0*/  @P2 BRA `(.L_x_5578) ;  /* 0x00000000001c2947 */ /* 0x000fea0003800000 */
[----:B------:R-:W2:Y:S01]  /*e2c0*/  S2R R9, SR_TID.X ;  /* 0x0000000000097919 */ /* 0x000ea20000002100 */
[----:B------:R-:W-:-:S04]  /*e2d0*/  IMAD.MOV.U32 R3, RZ, RZ, 0xb000 ;  /* 0x0000b000ff037424 */ /* 0x000fc800078e00ff */
[----:B------:R3:W-:Y:S01]  /*e2e0*/  SYNCS.ARRIVE.TRANS64 RZ, [R2+URZ+0x50], R3 ;  /* 0x0000500302ff79a7 */ /* 0x0007e2000800003f */
[----:B--2---:R-:W-:-:S04]  /*e2f0*/  LOP3.LUT R9, R9, 0x1f, RZ, 0xc0, !PT ;  /* 0x0000001f09097812 */ /* 0x004fc800078ec0ff */
[----:B------:R-:W-:-:S13]  /*e300*/  ISETP.NE.AND P1, PT, R9, RZ, PT ;  /* 0x000000ff0900720c */ /* 0x000fda0003f25270 */
[----:B---3--:R-:W-:Y:S05]  /*e310*/  @!P1 BRA `(.L_x_5578) ;  /* 0x0000000000049947 */ /* 0x008fea0003800000 */
[----:B------:R-:W-:Y:S01]  /*e320*/  BPT.TRAP 0x1 ;  /* 0x000000040000795c */ /* 0x000fe20000300000 */
.L_x_5578:
        /* <DEDUP_REMOVED lines=11> */
[----:B------:R-:W-:-:S02]  /*e3e0*/  IMAD.MOV.U32 R18, RZ, RZ, R12 ;  /* 0x000000ffff127224 */ /* 0x000fc400078e000c */
[----:B------:R-:W-:-:S03]  /*e3f0*/  IMAD.MOV.U32 R5, RZ, RZ, R8 ;  /* 0x000000ffff057224 */ /* 0x000fc600078e0008 */
[----:B------:R-:W-:Y:S02]  /*e400*/  UIMAD UR11, UR11, 0xb0, URZ ;  /* 0x000000b00b0b78a4 */ /* 0x000fe4000f8e023f */
[----:B------:R-:W-:Y:S01]  /*e410*/  UIADD3 UR9, UR9, 0x50, URZ ;  /* 0x0000005009097890 */ /* 0x000fe2000fffe03f */
[----:B--2---:R-:W-:-:S05]  /*e420*/  LEA R3, R9, R3, 0x18 ;  /* 0x0000000309037211 */ /* 0x004fca00078ec0ff */
        /* <DEDUP_REMOVED lines=10> */
.L_x_5573:
[----:B------:R-:W-:Y:S05]  /*e4d0*/  BSYNC B1 ;  /* 0x0000000000017941 */ /* 0x000fea0003800000 */
.L_x_5572:
        /* <DEDUP_REMOVED lines=28> */
.L_x_5581:
[----:B------:R-:W2:Y:S01]  /*e6a0*/  S2R R3, SR_CgaCtaId ;  /* 0x0000000000037919 */ /* 0x000ea20000008800 */
[----:B------:R-:W-:-:S04]  /*e6b0*/  MOV R2, 0x400 ;  /* 0x0000040000027802 */ /* 0x000fc80000000f00 */
[----:B--2---:R-:W-:Y:S02]  /*e6c0*/  LEA R2, R3, R2, 0x18 ;  /* 0x0000000203027211 */ /* 0x004fe400078ec0ff */
[----:B------:R-:W-:-:S03]  /*e6d0*/  SHF.L.U32 R3, R17, 0x1f, RZ ;  /* 0x0000001f11037819 */ /* 0x000fc600000006ff */
[----:B------:R-:W-:-:S04]  /*e6e0*/  IMAD R2, R16, 0x8, R2 ;  /* 0x0000000810027824 */ /* 0x000fc800078e0202 */
[----:B------:R-:W2:Y:S02]  /*e6f0*/  SYNCS.PHASECHK.TRANS64.TRYWAIT P1, [R2+URZ+0x34840], R3 ;  /* 0x03484003020075a7 */ /* 0x000ea4000802017f */
[----:B--2---:R-:W-:Y:S05]  /*e700*/  @!P1 BRA `(.L_x_5582) ;  /* 0x0000001000589947 */ /* 0x004fea0003800000 */
.L_x_5617:
        /* <DEDUP_REMOVED lines=11> */
.L_x_5583:
        /* <DEDUP_REMOVED lines=10> */
[----:B------:R-:W-:-:S06]  /*e860*/  UMOV UR16, 0x40 ;  /* 0x0000004000107882 */ /* 0x000fcc0000000000 */
[----:B------:R-:W-:Y:S01]  /*e870*/  UIMAD UR11, UR11, 0xb0, URZ ;  /* 0x000000b00b0b78a4 */ /* 0x000fe2000f8e023f */
[----:B-1----:R-:W-:-:S05]  /*e880*/  LEA R9, R13, R9, 0x18 ;  /* 0x000000090d097211 */ /* 0x002fca00078ec0ff */
[----:B--2---:R-:W-:-:S04]  /*e890*/  VIADD R2, R9, 0x34800 ;  /* 0x0003480009027836 */ /* 0x004fc80000000000 */
        /* <DEDUP_REMOVED lines=16> */
.L_x_5618:
        /* <DEDUP_REMOVED lines=8> */
.L_x_5585:
        /* <DEDUP_REMOVED lines=20> */
[----:B------:R-:W-:-:S07]  /*eb60*/  UIADD3 UR14, UR14, 0x5c00, URZ ;  /* 0x00005c000e0e7890 */ /* 0x000fce000fffe03f */
[----:B------:R1:W-:Y:S02]  /*eb70*/  UTMALDG.4D [UR8], [UR4], desc[UR6] ;  /* 0x00000608040075b4 */ /* 0x0003e40008019000 */
[----:B-1----:R-:W-:Y:S01]  /*eb80*/  UMOV UR8, UR14 ;  /* 0x0000000e00087c82 */ /* 0x002fe20008000000 */
[----:B------:R-:W-:Y:S02]  /*eb90*/  UMOV UR10, UR15 ;  /* 0x0000000f000a7c82 */ /* 0x000fe40008000000 */
[----:B------:R1:W-:Y:S02]  /*eba0*/  UTMALDG.4D [UR8], [UR4], desc[UR6] ;  /* 0x00000608040075b4 */ /* 0x0003e40008019000 */
[----:B-1----:R-:W-:Y:S01]  /*ebb0*/  NOP ;  /* 0x0000000000007918 */ /* 0x002fe20000000000 */
.L_x_5580:
[----:B------:R-:W-:Y:S05]  /*ebc0*/  BSYNC B1 ;  /* 0x0000000000017941 */ /* 0x000fea0003800000 */
.L_x_5579:
[C---:B------:R-:W-:Y:S01]  /*ebd0*/  ISETP.GT.AND P1, PT, R6.reuse, 0x1, PT ;  /* 0x000000010600780c */ /* 0x040fe20003f24270 */
[----:B------:R-:W-:-:S12]  /*ebe0*/  VIADD R6, R6, 0xfffffffe ;  /* 0xfffffffe06067836 */ /* 0x000fd80000000000 */
[----:B------:R-:W-:Y:S05]  /*ebf0*/  @P1 BRA `(.L_x_5586) ;  /* 0xfffffff000801947 */ /* 0x000fea000383ffff */
.L_x_5571:
[----:B------:R-:W-:Y:S05]  /*ec00*/  BSYNC B0 ;  /* 0x0000000000007941 */ /* 0x000fea0003800000 */
.L_x_5562:
        /* <DEDUP_REMOVED lines=12> */
.L_x_5619:
        /* <DEDUP_REMOVED lines=8> */
.L_x_5590:
        /* <DEDUP_REMOVED lines=24> */
.L_x_5588:
[----:B------:R-:W-:Y:S05]  /*eed0*/  BSYNC B0 ;  /* 0x0000000000007941 */ /* 0x000fea0003800000 */
.L_x_5587:
[----:B------:R-:W2:Y:S01]  /*eee0*/  LDL.LU R0, [R1+0x10] ;  /* 0x0000100001007983 */ /* 0x000ea20000300800 */
[----:B------:R-:W-:-:S03]  /*eef0*/  ULDC UR4, c[0x0][0xda4] ;  /* 0x0003690000047ab9 */ /* 0x000fc60000000800 */
[----:B------:R-:W3:Y:S01]  /*ef00*/  LDL.LU R2, [R1+0x18] ;  /* 0x0000180001027983 */ /* 0x000ee20000300800 */
        /* <DEDUP_REMOVED lines=8> */
[----:B--2---:R-:W-:-:S04]  /*ef90*/  SEL R0, RZ, 0x1, P0 ;  /* 0x00000001ff007807 */ /* 0x004fc80000000000 */
[----:B------:R-:W-:-:S05]  /*efa0*/  LOP3.LUT R17, R17, R0, RZ, 0x3c, !PT ;  /* 0x0000000011117212 */ /* 0x000fca00078e3cff */
[----:B---3--:R-:W-:Y:S05]  /*efb0*/  @!P1 BRA `(.L_x_5591) ;  /* 0xffffffd400689947 */ /* 0x008fea000383ffff */
[----:B------:R-:W-:-:S07]  /*efc0*/  LOP3.LUT R2, R2, 0x1, RZ, 0xc, !PT ;  /* 0x0000000102027812 */ /* 0x000fce00078e0cff */
.L_x_5548:
[----:B------:R-:W2:Y:S01]  /*efd0*/  S2R R3, SR_CgaCtaId ;  /* 0x0000000000037919 */ /* 0x000ea20000008800 */
[----:B------:R-:W-:Y:S01]  /*efe0*/  MOV R0, 0x400 ;  /* 0x0000040000007802 */ /* 0x000fe20000000f00 */
[----:B------:R-:W-:Y:S03]  /*eff0*/  BSSY B0, `(.L_x_5592) ;  /* 0x0000005000007945 */ /* 0x000fe60003800000 */
[----:B--2---:R-:W-:Y:S02]  /*f000*/  LEA R0, R3, R0, 0x18 ;  /* 0x0000000003007211 */ /* 0x004fe400078ec0ff */
[----:B------:R-:W-:-:S04]  /*f010*/  SHF.L.U32 R3, R2, 0x1f, RZ ;  /* 0x0000001f02037819 */ /* 0x000fc800000006ff */
[----:B------:R-:W2:Y:S02]  /*f020*/  SYNCS.PHASECHK.TRANS64.TRYWAIT P0, [R0+URZ+0x34820], R3 ;  /* 0x03482003000075a7 */ /* 0x000ea4000800017f */
[----:B--2---:R-:W-:Y:S05]  /*f030*/  @!P0 BRA `(.L_x_5593) ;  /* 0x0000000800488947 */ /* 0x004fea0003800000 */
.L_x_5620:
[----:B------:R-:W-:Y:S05]  /*f040*/  BSYNC B0 ;  /* 0x0000000000007941 */ /* 0x000fea0003800000 */
.L_x_5592:
[----:B------:R-:W-:-:S03]  /*f050*/  UMOV UR4, 0xffffffff ;  /* 0xffffffff00047882 */ /* 0x000fc60000000000 */
[----:B------:R-:W-:Y:S05]  /*f060*/  BRA.DIV UR4, `(.L_x_5594) ;  /* 0x0000000a04507947 */ /* 0x000fea000b800000 */
[----:B------:R-:W3:Y:S02]  /*f070*/  S2R R2, SR_TID.X ;  /* 0x0000000000027919 */ /* 0x000ee40000002100 */
[----:B---3--:R-:W-:-:S04]  /*f080*/  SHF.R.U32.HI R2, RZ, 0x5, R2 ;  /* 0x00000005ff027819 */ /* 0x008fc80000011602 */
[----:B------:R-:W-:-:S05]  /*f090*/  LOP3.LUT R2, R2, 0x3, RZ, 0xc0, !PT ;  /* 0x0000000302027812 */ /* 0x000fca00078ec0ff */
[----:B------:R3:W4:Y:S02]  /*f0a0*/  SHFL.IDX PT, R14, R2, RZ, 0x1f ;  /* 0x00001fff020e7589 */ /* 0x00072400000e0000 */
.L_x_5623:
[----:B----4-:R-:W-:Y:S01]  /*f0b0*/  ISETP.NE.AND P0, PT, R14, RZ, PT ;  /* 0x000000ff0e00720c */ /* 0x010fe20003f05270 */
[----:B------:R-:W-:-:S12]  /*f0c0*/  BSSY B0, `(.L_x_5595) ;  /* 0x0000026000007945 */ /* 0x000fd80003800000 */
[----:B------:R-:W-:Y:S05]  /*f0d0*/  @P0 BRA `(.L_x_5596) ;  /* 0x0000000000900947 */ /* 0x000fea0003800000 */
[----:B------:R-:W-:-:S03]  /*f0e0*/  UMOV UR4, 0xffffffff ;  /* 0xffffffff00047882 */ /* 0x000fc60000000000 */
[----:B------:R-:W-:Y:S05]  /*f0f0*/  BRA.DIV UR4, `(.L_x_5597) ;  /* 0x0000000a04607947 */ /* 0x000fea000b800000 */
[----:B------:R-:W-:-:S13]  /*f100*/  ELECT P6, URZ, PT ;  /* 0x00000000003f782f */ /* 0x000fda00038c0000 */
.L_x_5626:
        /* <DEDUP_REMOVED lines=8> */
.L_x_5598:
[----:B--2---:R-:W-:Y:S01]  /*f190*/  VIADD R3, R0, 0x34840 ;  /* 0x0003484000037836 */ /* 0x004fe20000000000 */
        /* <DEDUP_REMOVED lines=11> */
.L_x_5627:
[----:B------:R-:W2:Y:S02]  /*f250*/  SYNCS.PHASECHK.TRANS64.TRYWAIT P0, [R3+URZ], R2 ;  /* 0x00000002030075a7 */ /* 0x000ea4000800017f */
[----:B--2---:R-:W-:Y:S05]  /*f260*/  @!P0 BRA `(.L_x_5600) ;  /* 0x0000000800388947 */ /* 0x004fea0003800000 */
.L_x_5628:
[----:B------:R-:W-:Y:S05]  /*f270*/  @!P2 BRA `(.L_x_5601) ;  /* 0x000000000004a947 */ /* 0x000fea0003800000 */
[----:B------:R-:W-:Y:S01]  /*f280*/  BPT.TRAP 0x1 ;  /* 0x000000040000795c */ /* 0x000fe20000300000 */
.L_x_5601:
[----:B--2---:R-:W-:-:S04]  /*f290*/  VIADD R3, R0, 0x34860 ;  /* 0x0003486000037836 */ /* 0x004fc80000000000 */
[----:B------:R-:W-:-:S04]  /*f2a0*/  IMAD R16, R16, 0x8, R3 ;  /* 0x0000000810107824 */ /* 0x000fc800078e0203 */
[----:B------:R-:W2:Y:S02]  /*f2b0*/  SYNCS.PHASECHK.TRANS64.TRYWAIT P0, [R16+URZ], R5 ;  /* 0x00000005100075a7 */ /* 0x000ea4000800017f */
[----:B--2---:R-:W-:Y:S05]  /*f2c0*/  @!P0 BRA `(.L_x_5602) ;  /* 0x0000000800348947 */ /* 0x004fea0003800000 */
.L_x_5629:
[----:B------:R-:W-:-:S07]  /*f2d0*/  IMAD R3, R4, 0x8, R3 ;  /* 0x0000000804037824 */ /* 0x000fce00078e0203 */
.L_x_5603:
[----:B---3--:R3:W4:Y:S02]  /*f2e0*/  SYNCS.PHASECHK.TRANS64.TRYWAIT P0, [R3+URZ], R2 ;  /* 0x00000002030075a7 */ /* 0x008724000800017f */
[----:B----4-:R-:W-:Y:S05]  /*f2f0*/  @!P0 NANOSLEEP.SYNCS 0x989680 ;  /* 0x009896800000895d */ /* 0x010fea0003900000 */
[----:B------:R-:W4:Y:S02]  /*f300*/  @!P0 SYNCS.PHASECHK.TRANS64 P0, [R3+URZ], R2 ;  /* 0x00000002030085a7 */ /* 0x000f24000800007f */
[----:B----4-:R-:W-:Y:S05]  /*f310*/  @!P0 BRA `(.L_x_5603) ;  /* 0xfffffffc00f08947 */ /* 0x010fea000383ffff */
.L_x_5596:
[----:B------:R-:W-:Y:S05]  /*f320*/  BSYNC B0 ;  /* 0x0000000000007941 */ /* 0x000fea0003800000 */
.L_x_5595:
[----:B------:R-:W-:Y:S05]  /*f330*/  EXIT ;  /* 0x000000000000794d */ /* 0x000fea0003800000 */
.L_x_5526:
[----:B-1----:R-:W-:-:S04]  /*f340*/  IMAD.U32 R3, RZ, RZ, UR39 ;  /* 0x00000027ff037e24 */ /* 0x002fc8000f8e00ff */
[----:B------:R1:W2:Y:S03]  /*f350*/  SYNCS.PHASECHK.TRANS64.TRYWAIT P1, [R3+URZ+0x34800], R0 ;  /* 0x03480000030075a7 */ /* 0x0002a6000802017f */
[----:B--2---:R-:W-:Y:S05]  /*f360*/  @!P1 NANOSLEEP.SYNCS 0x989680 ;  /* 0x009896800000995d */ /* 0x004fea0003900000 */
[----:B------:R-:W2:Y:S02]  /*f370*/  @!P1 SYNCS.PHASECHK.TRANS64 P1, [R3+URZ+0x34800], R0 ;  /* 0x03480000030095a7 */ /* 0x000ea4000802007f */
[----:B--2---:R-:W-:Y:S05]  /*f380*/  @!P1 BRA `(.L_x_5526) ;  /* 0xfffffffc00ec9947 */ /* 0x004fea000383ffff */
[----:B------:R-:W-:Y:S05]  /*f390*/  BRA `(.L_x_5604) ;  /* 0xffffff1c00907947 */ /* 0x000fea000383ffff */
.L_x_5530:
[----:B--2---:R2:W3:Y:S02]  /*f3a0*/  SYNCS.PHASECHK.TRANS64.TRYWAIT P2, [R12+URZ+0x34830], R3 ;  /* 0x034830030c0075a7 */ /* 0x0044e4000804017f */
[----:B---3--:R-:W-:Y:S05]  /*f3b0*/  @!P2 NANOSLEEP.SYNCS 0x989680 ;  /* 0x009896800000a95d */ /* 0x008fea0003900000 */
[----:B------:R-:W3:Y:S02]  /*f3c0*/  @!P2 SYNCS.PHASECHK.TRANS64 P2, [R12+URZ+0x34830], R3 ;  /* 0x034830030c00a5a7 */ /* 0x000ee4000804007f */
[----:B---3--:R-:W-:Y:S05]  /*f3d0*/  @!P2 BRA `(.L_x_5530) ;  /* 0xfffffffc00f0a947 */ /* 0x008fea000383ffff */
[----:B------:R-:W-:Y:S05]  /*f3e0*/  BRA `(.L_x_5529) ;  /* 0xffffff1c00bc7947 */ /* 0x000fea000383ffff */
.L_x_5535:
[----:B--2---:R-:W-:-:S04]  /*f3f0*/  IMAD.U32 R11, RZ, RZ, UR6 ;  /* 0x00000006ff0b7e24 */ /* 0x004fc8000f8e00ff */
[----:B------:R2:W3:Y:S03]  /*f400*/  SYNCS.PHASECHK.TRANS64.TRYWAIT P2, [R11+URZ+0x34830], R10 ;  /* 0x0348300a0b0075a7 */ /* 0x0004e6000804017f */
[----:B---3--:R-:W-:Y:S05]  /*f410*/  @!P2 NANOSLEEP.SYNCS 0x989680 ;  /* 0x009896800000a95d */ /* 0x008fea0003900000 */
[----:B------:R-:W3:Y:S02]  /*f420*/  @!P2 SYNCS.PHASECHK.TRANS64 P2, [R11+URZ+0x34830], R10 ;  /* 0x0348300a0b00a5a7 */ /* 0x000ee4000804007f */
[----:B---3--:R-:W-:Y:S05]  /*f430*/  @!P2 BRA `(.L_x_5535) ;  /* 0xfffffffc00eca947 */ /* 0x008fea000383ffff */
[----:B------:R-:W-:Y:S05]  /*f440*/  BRA `(.L_x_5532) ;  /* 0xffffff6c00e47947 */ /* 0x000fea000383ffff */
.L_x_5539:
[----:B--2---:R-:W-:-:S04]  /*f450*/  IMAD.U32 R11, RZ, RZ, UR6 ;  /* 0x00000006ff0b7e24 */ /* 0x004fc8000f8e00ff */
[----:B------:R2:W3:Y:S03]  /*f460*/  SYNCS.PHASECHK.TRANS64.TRYWAIT P2, [R11+URZ+0x34850], R10 ;  /* 0x0348500a0b0075a7 */ /* 0x0004e6000804017f */
[----:B---3--:R-:W-:Y:S05]  /*f470*/  @!P2 NANOSLEEP.SYNCS 0x989680 ;  /* 0x009896800000a95d */ /* 0x008fea0003900000 */
[----:B------:R-:W3:Y:S02]  /*f480*/  @!P2 SYNCS.PHASECHK.TRANS64 P2, [R11+URZ+0x34850], R10 ;  /* 0x0348500a0b00a5a7 */ /* 0x000ee4000804007f */
[----:B---3--:R-:W-:Y:S05]  /*f490*/  @!P2 BRA `(.L_x_5539) ;  /* 0xfffffffc00eca947 */ /* 0x008fea000383ffff */
[----:B------:R-:W-:Y:S05]  /*f4a0*/  BRA `(.L_x_5536) ;  /* 0xffffff9400ac7947 */ /* 0x000fea000383ffff */
.L_x_5544:
[----:B--2---:R-:W-:-:S04]  /*f4b0*/  IMAD.U32 R3, RZ, RZ, UR7 ;  /* 0x00000007ff037e24 */ /* 0x004fc8000f8e00ff */
[----:B------:R2:W3:Y:S03]  /*f4c0*/  SYNCS.PHASECHK.TRANS64.TRYWAIT P0, [R3+URZ+0x34850], R0 ;  /* 0x03485000030075a7 */ /* 0x0004e6000800017f */
[----:B---3--:R-:W-:Y:S05]  /*f4d0*/  @!P0 NANOSLEEP.SYNCS 0x989680 ;  /* 0x009896800000895d */ /* 0x008fea0003900000 */
[----:B------:R-:W3:Y:S02]  /*f4e0*/  @!P0 SYNCS.PHASECHK.TRANS64 P0, [R3+URZ+0x34850], R0 ;  /* 0x03485000030085a7 */ /* 0x000ee4000800007f */
[----:B---3--:R-:W-:Y:S05]  /*f4f0*/  @!P0 BRA `(.L_x_5544) ;  /* 0xfffffffc00ec8947 */ /* 0x008fea000383ffff */
[----:B------:R-:W-:Y:S05]  /*f500*/  BRA `(.L_x_5543) ;  /* 0xffffffb800807947 */ /* 0x000fea000383ffff */
.L_x_5554:
        /* <DEDUP_REMOVED lines=11> */
.L_x_5606:
[----:B------:R-:W-:Y:S05]  /*f5c0*/  BSYNC B0 ;  /* 0x0000000000007941 */ /* 0x000fea0003800000 */
.L_x_5605:
[----:B------:R-:W-:Y:S05]  /*f5d0*/  BRA `(.L_x_5607) ;  /* 0xffffffd8003c7947 */ /* 0x000fea000383ffff */
.L_x_5555:
[----:B------:R-:W-:Y:S01]  /*f5e0*/  BSSY B0, `(.L_x_5608) ;  /* 0x0000006000007945 */ /* 0x000fe20003800000 */
[----:B------:R-:W-:-:S07]  /*f5f0*/  IMAD.MOV.U32 R15, RZ, RZ, -0x1 ;  /* 0xffffffffff0f7424 */ /* 0x000fce00078e00ff */
[----:B------:R-:W-:Y:S05]  /*f600*/  WARPSYNC.COLLECTIVE R15, `(.L_x_5609) ;  /* 0x000000000f0c7348 */ /* 0x000fea0003c00000 */
[----:B------:R-:W-:Y:S02]  /*f610*/  ELECT P6, UR62, PT ;  /* 0x00000000003e782f */ /* 0x000fe400038c0000 */
[----:B------:R-:W-:Y:S01]  /*f620*/  MOV R14, UR62 ;  /* 0x0000003e000e7c02 */ /* 0x000fe20008000f00 */
[----:B------:R-:W-:Y:S10]  /*f630*/  ENDCOLLECTIVE ;  /* 0x000000000000791b */ /* 0x000ff40003800000 */
.L_x_5609:
[----:B------:R-:W-:Y:S05]  /*f640*/  BSYNC B0 ;  /* 0x0000000000007941 */ /* 0x000fea0003800000 */
.L_x_5608:
[----:B------:R-:W-:Y:S05]  /*f650*/  BRA `(.L_x_5610) ;  /* 0xffffffd800347947 */ /* 0x000fea000383ffff */
.L_x_5558:
[----:B--2---:R2:W3:Y:S02]  /*f660*/  SYNCS.PHASECHK.TRANS64.TRYWAIT P1, [R6+URZ+0x34840], R7 ;  /* 0x03484007060075a7 */ /* 0x0044e4000802017f */
[----:B---3--:R-:W-:Y:S05]  /*f670*/  @!P1 NANOSLEEP.SYNCS 0x989680 ;  /* 0x009896800000995d */ /* 0x008fea0003900000 */
[----:B------:R-:W3:Y:S02]  /*f680*/  @!P1 SYNCS.PHASECHK.TRANS64 P1, [R6+URZ+0x34840], R7 ;  /* 0x03484007060095a7 */ /* 0x000ee4000802007f */
[----:B---3--:R-:W-:Y:S05]  /*f690*/  @!P1 BRA `(.L_x_5558) ;  /* 0xfffffffc00f09947 */ /* 0x008fea000383ffff */
[----:B------:R-:W-:Y:S05]  /*f6a0*/  BRA `(.L_x_5611) ;  /* 0xffffffd800987947 */ /* 0x000fea000383ffff */
.L_x_5561:
        /* <DEDUP_REMOVED lines=8> */
.L_x_5567:
[----:B-1----:R1:W2:Y:S02]  /*f730*/  SYNCS.PHASECHK.TRANS64.TRYWAIT P1, [R2+URZ+0x34840], R3 ;  /* 0x03484003020075a7 */ /* 0x0022a4000802017f */
[----:B--2---:R-:W-:Y:S05]  /*f740*/  @!P1 NANOSLEEP.SYNCS 0x989680 ;  /* 0x009896800000995d */ /* 0x004fea0003900000 */
[----:B------:R-:W2:Y:S02]  /*f750*/  @!P1 SYNCS.PHASECHK.TRANS64 P1, [R2+URZ+0x34840], R3 ;  /* 0x03484003020095a7 */ /* 0x000ea4000802007f */
[----:B--2---:R-:W-:Y:S05]  /*f760*/  @!P1 BRA `(.L_x_5567) ;  /* 0xfffffffc00f09947 */ /* 0x004fea000383ffff */
[----:B------:R-:W-:Y:S05]  /*f770*/  BRA `(.L_x_5613) ;  /* 0xffffffe0003c7947 */ /* 0x000fea000383ffff */
.L_x_5569:
[----:B-1----:R1:W2:Y:S02]  /*f780*/  SYNCS.PHASECHK.TRANS64.TRYWAIT P1, [R2+URZ+0x60], R3 ;  /* 0x00006003020075a7 */ /* 0x0022a4000802017f */
[----:B--2---:R-:W-:Y:S05]  /*f790*/  @!P1 NANOSLEEP.SYNCS 0x989680 ;  /* 0x009896800000995d */ /* 0x004fea0003900000 */
[----:B------:R-:W2:Y:S02]  /*f7a0*/  @!P1 SYNCS.PHASECHK.TRANS64 P1, [R2+URZ+0x60], R3 ;  /* 0x00006003020095a7 */ /* 0x000ea4000802007f */
[----:B--2---:R-:W-:Y:S05]  /*f7b0*/  @!P1 BRA `(.L_x_5569) ;  /* 0xfffffffc00f09947 */ /* 0x004fea000383ffff */
[----:B------:R-:W-:Y:S05]  /*f7c0*/  BRA `(.L_x_5614) ;  /* 0xffffffe000c87947 */ /* 0x000fea000383ffff */
.L_x_5575:
[----:B--2---:R2:W3:Y:S02]  /*f7d0*/  SYNCS.PHASECHK.TRANS64.TRYWAIT P1, [R2+URZ+0x34840], R3 ;  /* 0x03484003020075a7 */ /* 0x0044e4000802017f */
[----:B---3--:R-:W-:Y:S05]  /*f7e0*/  @!P1 NANOSLEEP.SYNCS 0x989680 ;  /* 0x009896800000995d */ /* 0x008fea0003900000 */
[----:B------:R-:W3:Y:S02]  /*f7f0*/  @!P1 SYNCS.PHASECHK.TRANS64 P1, [R2+URZ+0x34840], R3 ;  /* 0x03484003020095a7 */ /* 0x000ee4000802007f */
[----:B---3--:R-:W-:Y:S05]  /*f800*/  @!P1 BRA `(.L_x_5575) ;  /* 0xfffffffc00f09947 */ /* 0x008fea000383ffff */
[----:B------:R-:W-:Y:S05]  /*f810*/  BRA `(.L_x_5615) ;  /* 0xffffffe800047947 */ /* 0x000fea000383ffff */
.L_x_5577:
[----:B-1----:R1:W2:Y:S02]  /*f820*/  SYNCS.PHASECHK.TRANS64.TRYWAIT P1, [R2+URZ+0x60], R17 ;  /* 0x00006011020075a7 */ /* 0x0022a4000802017f */
[----:B--2---:R-:W-:Y:S05]  /*f830*/  @!P1 NANOSLEEP.SYNCS 0x989680 ;  /* 0x009896800000995d */ /* 0x004fea0003900000 */
[----:B------:R-:W2:Y:S02]  /*f840*/  @!P1 SYNCS.PHASECHK.TRANS64 P1, [R2+URZ+0x60], R17 ;  /* 0x00006011020095a7 */ /* 0x000ea4000802007f */
[----:B--2---:R-:W-:Y:S05]  /*f850*/  @!P1 BRA `(.L_x_5577) ;  /* 0xfffffffc00f09947 */ /* 0x004fea000383ffff */
[----:B------:R-:W-:Y:S05]  /*f860*/  BRA `(.L_x_5616) ;  /* 0xffffffe800907947 */ /* 0x000fea000383ffff */
.L_x_5582:
[----:B--2---:R2:W3:Y:S02]  /*f870*/  SYNCS.PHASECHK.TRANS64.TRYWAIT P1, [R2+URZ+0x34840], R3 ;  /* 0x03484003020075a7 */ /* 0x0044e4000802017f */
[----:B---3--:R-:W-:Y:S05]  /*f880*/  @!P1 NANOSLEEP.SYNCS 0x989680 ;  /* 0x009896800000995d */ /* 0x008fea0003900000 */
[----:B------:R-:W3:Y:S02]  /*f890*/  @!P1 SYNCS.PHASECHK.TRANS64 P1, [R2+URZ+0x34840], R3 ;  /* 0x03484003020095a7 */ /* 0x000ee4000802007f */
[----:B---3--:R-:W-:Y:S05]  /*f8a0*/  @!P1 BRA `(.L_x_5582) ;  /* 0xfffffffc00f09947 */ /* 0x008fea000383ffff */
[----:B------:R-:W-:Y:S05]  /*f8b0*/  BRA `(.L_x_5617) ;  /* 0xffffffec00947947 */ /* 0x000fea000383ffff */
.L_x_5584:
[----:B-1----:R1:W2:Y:S02]  /*f8c0*/  SYNCS.PHASECHK.TRANS64.TRYWAIT P1, [R2+URZ+0x60], R3 ;  /* 0x00006003020075a7 */ /* 0x0022a4000802017f */
[----:B--2---:R-:W-:Y:S05]  /*f8d0*/  @!P1 NANOSLEEP.SYNCS 0x989680 ;  /* 0x009896800000995d */ /* 0x004fea0003900000 */
[----:B------:R-:W2:Y:S02]  /*f8e0*/  @!P1 SYNCS.PHASECHK.TRANS64 P1, [R2+URZ+0x60], R3 ;  /* 0x00006003020095a7 */ /* 0x000ea4000802007f */
[----:B--2---:R-:W-:Y:S05]  /*f8f0*/  @!P1 BRA `(.L_x_5584) ;  /* 0xfffffffc00f09947 */ /* 0x004fea000383ffff */
[----:B------:R-:W-:Y:S05]  /*f900*/  BRA `(.L_x_5618) ;  /* 0xfffffff000247947 */ /* 0x000fea000383ffff */
.L_x_5589:
[----:B--2---:R2:W3:Y:S02]  /*f910*/  SYNCS.PHASECHK.TRANS64.TRYWAIT P0, [R3+URZ+0x34860], R2 ;  /* 0x03486002030075a7 */ /* 0x0044e4000800017f */
[----:B---3--:R-:W-:Y:S05]  /*f920*/  @!P0 NANOSLEEP.SYNCS 0x989680 ;  /* 0x009896800000895d */ /* 0x008fea0003900000 */
[----:B------:R-:W3:Y:S02]  /*f930*/  @!P0 SYNCS.PHASECHK.TRANS64 P0, [R3+URZ+0x34860], R2 ;  /* 0x03486002030085a7 */ /* 0x000ee4000800007f */
[----:B---3--:R-:W-:Y:S05]  /*f940*/  @!P0 BRA `(.L_x_5589) ;  /* 0xfffffffc00f08947 */ /* 0x008fea000383ffff */
[----:B------:R-:W-:Y:S05]  /*f950*/  BRA `(.L_x_5619) ;  /* 0xfffffff000dc7947 */ /* 0x000fea000383ffff */
.L_x_5593:
[----:B--2---:R2:W3:Y:S02]  /*f960*/  SYNCS.PHASECHK.TRANS64.TRYWAIT P0, [R0+URZ+0x34820], R3 ;  /* 0x03482003000075a7 */ /* 0x0044e4000800017f */
[----:B---3--:R-:W-:Y:S05]  /*f970*/  @!P0 NANOSLEEP.SYNCS 0x989680 ;  /* 0x009896800000895d */ /* 0x008fea0003900000 */
[----:B------:R-:W3:Y:S02]  /*f980*/  @!P0 SYNCS.PHASECHK.TRANS64 P0, [R0+URZ+0x34820], R3 ;  /* 0x03482003000085a7 */ /* 0x000ee4000800007f */
[----:B---3--:R-:W-:Y:S05]  /*f990*/  @!P0 BRA `(.L_x_5593) ;  /* 0xfffffffc00f08947 */ /* 0x008fea000383ffff */
[----:B------:R-:W-:Y:S05]  /*f9a0*/  BRA `(.L_x_5620) ;  /* 0xfffffff400a47947 */ /* 0x000fea000383ffff */
.L_x_5594:
[----:B------:R-:W3:Y:S01]  /*f9b0*/  S2R R2, SR_TID.X ;  /* 0x0000000000027919 */ /* 0x000ee20000002100 */
[----:B------:R-:W-:Y:S01]  /*f9c0*/  BSSY B0, `(.L_x_5621) ;  /* 0x000000a000007945 */ /* 0x000fe20003800000 */
[----:B------:R-:W-:Y:S02]  /*f9d0*/  IMAD.MOV.U32 R12, RZ, RZ, RZ ;  /* 0x000000ffff0c7224 */ /* 0x000fe400078e00ff */
        /* <DEDUP_REMOVED lines=8> */
.L_x_5622:
[----:B------:R-:W-:Y:S05]  /*fa60*/  BSYNC B0 ;  /* 0x0000000000007941 */ /* 0x000fea0003800000 */
.L_x_5621:
[----:B------:R-:W-:Y:S05]  /*fa70*/  BRA `(.L_x_5623) ;  /* 0xfffffff4008c7947 */ /* 0x000fea000383ffff */
.L_x_5597:
[----:B------:R-:W-:Y:S01]  /*fa80*/  BSSY B1, `(.L_x_5624) ;  /* 0x0000006000017945 */ /* 0x000fe20003800000 */
[----:B------:R-:W-:-:S07]  /*fa90*/  IMAD.MOV.U32 R15, RZ, RZ, -0x1 ;  /* 0xffffffffff0f7424 */ /* 0x000fce00078e00ff */
[----:B-123--:R-:W-:Y:S05]  /*faa0*/  WARPSYNC.COLLECTIVE R15, `(.L_x_5625) ;  /* 0x000000000f0c7348 */ /* 0x00efea0003c00000 */
[----:B------:R-:W-:Y:S02]  /*fab0*/  ELECT P6, UR62, PT ;  /* 0x00000000003e782f */ /* 0x000fe400038c0000 */
[----:B------:R-:W-:Y:S01]  /*fac0*/  MOV R14, UR62 ;  /* 0x0000003e000e7c02 */ /* 0x000fe20008000f00 */
[----:B-123--:R-:W-:Y:S10]  /*fad0*/  ENDCOLLECTIVE ;  /* 0x000000000000791b */ /* 0x00eff40003800000 */
.L_x_5625:
[----:B------:R-:W-:Y:S05]  /*fae0*/  BSYNC B1 ;  /* 0x0000000000017941 */ /* 0x000fea0003800000 */
.L_x_5624:
[----:B------:R-:W-:Y:S05]  /*faf0*/  BRA `(.L_x_5626) ;  /* 0xfffffff400847947 */ /* 0x000fea000383ffff */
.L_x_5599:
[----:B-1----:R1:W2:Y:S02]  /*fb00*/  SYNCS.PHASECHK.TRANS64.TRYWAIT P0, [R6+URZ], R5 ;  /* 0x00000005060075a7 */ /* 0x0022a4000800017f */
[----:B--2---:R-:W-:Y:S05]  /*fb10*/  @!P0 NANOSLEEP.SYNCS 0x989680 ;  /* 0x009896800000895d */ /* 0x004fea0003900000 */
[----:B------:R-:W2:Y:S02]  /*fb20*/  @!P0 SYNCS.PHASECHK.TRANS64 P0, [R6+URZ], R5 ;  /* 0x00000005060085a7 */ /* 0x000ea4000800007f */
[----:B--2---:R-:W-:Y:S05]  /*fb30*/  @!P0 BRA `(.L_x_5599) ;  /* 0xfffffffc00f08947 */ /* 0x004fea000383ffff */
[----:B------:R-:W-:Y:S05]  /*fb40*/  BRA `(.L_x_5627) ;  /* 0xfffffff400c07947 */ /* 0x000fea000383ffff */
.L_x_5600:
[----:B--2---:R2:W3:Y:S02]  /*fb50*/  SYNCS.PHASECHK.TRANS64.TRYWAIT P0, [R3+URZ], R2 ;  /* 0x00000002030075a7 */ /* 0x0044e4000800017f */
[----:B---3--:R-:W-:Y:S05]  /*fb60*/  @!P0 NANOSLEEP.SYNCS 0x989680 ;  /* 0x009896800000895d */ /* 0x008fea0003900000 */
[----:B------:R-:W3:Y:S02]  /*fb70*/  @!P0 SYNCS.PHASECHK.TRANS64 P0, [R3+URZ], R2 ;  /* 0x00000002030085a7 */ /* 0x000ee4000800007f */
[----:B---3--:R-:W-:Y:S05]  /*fb80*/  @!P0 BRA `(.L_x_5600) ;  /* 0xfffffffc00f08947 */ /* 0x008fea000383ffff */
[----:B------:R-:W-:Y:S05]  /*fb90*/  BRA `(.L_x_5628) ;  /* 0xfffffff400b47947 */ /* 0x000fea000383ffff */
.L_x_5602:
[----:B--2---:R2:W3:Y:S02]  /*fba0*/  SYNCS.PHASECHK.TRANS64.TRYWAIT P0, [R16+URZ], R5 ;  /* 0x00000005100075a7 */ /* 0x0044e4000800017f */
[----:B---3--:R-:W-:Y:S05]  /*fbb0*/  @!P0 NANOSLEEP.SYNCS 0x989680 ;  /* 0x009896800000895d */ /* 0x008fea0003900000 */
[----:B------:R-:W3:Y:S02]  /*fbc0*/  @!P0 SYNCS.PHASECHK.TRANS64 P0, [R16+URZ], R5 ;  /* 0x00000005100085a7 */ /* 0x000ee4000800007f */
[----:B---3--:R-:W-:Y:S05]  /*fbd0*/  @!P0 BRA `(.L_x_5602) ;  /* 0xfffffffc00f08947 */ /* 0x008fea000383ffff */
[----:B------:R-:W-:Y:S05]  /*fbe0*/  BRA `(.L_x_5629) ;  /* 0xfffffff400b87947 */ /* 0x000fea000383ffff */
.L_x_5630:
        /* <DEDUP_REMOVED lines=9> */
.L_x_12769:


//--------------------- .text._ZN7cutlass13device_kernelIN5flash11enable_sm90INS1_16FlashAttnFwdSm90INS1_25CollectiveMainloopFwdSm90ILi2EN4cute5tupleIJNS5_1CILi2EEENS7_ILi1EEES9_EEENS6_IJNS7_ILi128EEENS7_ILi176EEESB_EEELi128ENS_6half_tEfNS_4arch4Sm90ELb0ELb0ELb0ELb0ELb0ELb0ELb0ELb1ELb1ELb0ELb0ELb0EEENS1_21CollectiveEpilogueFwdINS6_IJSB_SB_SC_EEESA_SE_SG_Li256ELb0ELb0ELb0ELb0EEENS1_29StaticPersistentTileSchedulerILb0EEEEEEEEEvNT_6ParamsE --------------------------
	.section	.text._ZN7cutlass13device_kernelIN5flash11enable_sm90INS1_16FlashAttnFwdSm90INS1_25CollectiveMainloopFwdSm90ILi2EN4cute5tupleIJNS5_1CILi2EEENS7_ILi1EEES9_EEENS6_IJNS7_ILi128EEENS7_ILi176EEESB_EEELi128ENS_6half_tEfNS_4arch4Sm90ELb0ELb0ELb0ELb0ELb0ELb0ELb0ELb1ELb1ELb0ELb0ELb0EEENS1_21CollectiveEpilogueFwdINS6_IJSB_SB_SC_EEESA_SE_SG_Li256ELb0ELb0ELb0ELb0EEENS1_29StaticPersistentTileSchedulerILb0EEEEEEEEEvNT_6ParamsE,"ax",@progbits
	.align	128
.text._ZN7cutlass13device_kernelIN5flash11enable_sm90INS1_16FlashAttnFwdSm90INS1_25CollectiveMainloopFwdSm90ILi2EN4cute5tupleIJNS5_1CILi2EEENS7_ILi1EEES9_EEENS6_IJNS7_ILi128EEENS7_ILi176EEESB_EEELi128ENS_6half_tEfNS_4arch4Sm90ELb0ELb0ELb0ELb0ELb0ELb0ELb0ELb1ELb1ELb0ELb0ELb0EEENS1_21CollectiveEpilogueFwdINS6_IJSB_SB_SC_EEESA_SE_SG_Li256ELb0ELb0ELb0ELb0EEENS1_29StaticPersistentTileSchedulerILb0EEEEEEEEEvNT_6ParamsE:
        .type           _ZN7cutlass13device_kernelIN5flash11enable_sm90INS1_16FlashAttnFwdSm90INS1_25CollectiveMainloopFwdSm90ILi2EN4cute5tupleIJNS5_1CILi2EEENS7_ILi1EEES9_EEENS6_IJNS7_ILi128EEENS7_ILi176EEESB_EEELi128ENS_6half_tEfNS_4arch4Sm90ELb0ELb0ELb0ELb0ELb0ELb0ELb0ELb1ELb1ELb0ELb0ELb0EEENS1_21CollectiveEpilogueFwdINS6_IJSB_SB_SC_EEESA_SE_SG_Li256ELb0ELb0ELb0ELb0EEENS1_29StaticPersistentTileSchedulerILb0EEEEEEEEEvNT_6ParamsE,@function
        .size           _ZN7cutlass13device_kernelIN5flash11enable_sm90INS1_16FlashAttnFwdSm90INS1_25CollectiveMainloopFwdSm90ILi2EN4cute5tupleIJNS5_1CILi2EEENS7_ILi1EEES9_EEENS6_IJNS7_ILi128EEENS7_ILi176EEESB_EEELi128ENS_6half_tEfNS_4arch4Sm90ELb0ELb0ELb0ELb0ELb0ELb0ELb0ELb1ELb1ELb0ELb0ELb0EEENS1_21CollectiveEpilogueFwdINS6_IJSB_SB_SC_EEESA_SE_SG_Li256ELb0ELb0ELb0ELb0EEENS1_29StaticPersistentTileSchedulerILb0EEEEEEEEEvNT_6ParamsE,(.L_x_12770 - _ZN7cutlass13device_kernelIN5flash11enable_sm90INS1_16FlashAttnFwdSm90INS1_25CollectiveMainloopFwdSm90ILi2EN4cute5tupleIJNS5_1CILi2EEENS7_ILi1EEES9_EEENS6_IJNS7_ILi128EEENS7_ILi176EEESB_EEELi128ENS_6half_tEfNS_4arch4Sm90ELb0ELb0ELb0ELb0ELb0ELb0ELb0ELb1ELb1ELb0ELb0ELb0EEENS1_21CollectiveEpilogueFwdINS6_IJSB_SB_SC_EEESA_SE_SG_Li256ELb0ELb0ELb0ELb0EEENS1_29StaticPersistentTileSchedulerILb0EEEEEEEEEvNT_6ParamsE)
        .other          _ZN7cutlass13device_kernelIN5flash11enable_sm90INS1_16FlashAttnFwdSm90INS1_25CollectiveMainloopFwdSm90ILi2EN4cute5tupleIJNS5_1CILi2EEENS7_ILi1EEES9_EEENS6_IJNS7_ILi128EEENS7_ILi176EEESB_EEELi128ENS_6half_tEfNS_4arch4Sm90ELb0ELb0ELb0ELb0ELb0ELb0ELb0ELb1ELb1ELb0ELb0ELb0EEENS1_21CollectiveEpilogueFwdINS6_IJSB_SB_SC_EEESA_SE_SG_Li256ELb0ELb0ELb0ELb0EEENS1_29StaticPersistentTileSchedulerILb0EEEEEEEEEvNT_6ParamsE,@"STO_CUDA_ENTRY STV_DEFAULT"
_ZN7cutlass13device_kernelIN5flash11enable_sm90INS1_16FlashAttnFwdSm90INS1_25CollectiveMainloopFwdSm90ILi2EN4cute5tupleIJNS5_1CILi2EEENS7_ILi1EEES9_EEENS6_IJNS7_ILi128EEENS7_ILi176EEESB_EEELi128ENS_6half_tEfNS_4arch4Sm90ELb0ELb0ELb0ELb0ELb0ELb0ELb0ELb1ELb1ELb0ELb0ELb0EEENS1_21CollectiveEpilogueFwdINS6_IJSB_SB_SC_EEESA_SE_SG_Li256ELb0ELb0ELb0ELb0EEENS1_29StaticPersistentTileSchedulerILb0EEEEEEEEEvNT_6ParamsE:
        /* <DEDUP_REMOVED lines=23> */
.L_x_5632:
[----:B------:R-:W-:Y:S05]  /*0170*/  BSYNC B0 ;  /* 0x0000000000007941 */ /* 0x000fea0003800000 */
.L_x_5631:
        /* <DEDUP_REMOVED lines=11> */
[----:B------:R3:W4:Y:S01]  /*0230*/  SHFL.IDX PT, R12, R3, RZ, 0x1f ;  /* 0x00001fff030c7589 */ /* 0x00072200000e0000 */
[----:B-1----:R-:W-:Y:S01]  /*0240*/  ISETP.NE.AND P1, PT, R2, RZ, PT ;  /* 0x000000ff0200720c */ /* 0x002fe20003f25270 */
[----:B--2---:R-:W-:Y:S02]  /*0250*/  @UP0 ULEA UR8, UR8, UR6, 0x18 ;  /* 0x0000000608080291 */ /* 0x004fe4000f8ec03f */
[----:B------:R-:W-:-:S04]  /*0260*/  @UP0 UIADD3 UR6, -UR7, 0x100000, URZ ;  /* 0x0010000007060890 */ /* 0x000fc8000fffe13f */
[----:B------:R-:W-:Y:S02]  /*0270*/  @UP0 USHF.L.U32 UR7, UR6, 0xb, URZ ;  /* 0x0000000b06070899 */ /* 0x000fe4000800063f */
[----:B------:R-:W-:Y:S01]  /*0280*/  @UP0 USHF.L.U32 UR6, UR6, 0x1, URZ ;  /* 0x0000000106060899 */ /* 0x000fe2000800063f */
[----:B------:R-:W-:Y:S01]  /*0290*/  VOTEU.ANY UP0, P0 ;  /* 0x00000000003f7886 */ /* 0x000fe20000000100 */
[----:B------:R-:W1:Y:S04]  /*02a0*/  FENCE.VIEW.ASYNC.S ;  /* 0x00000000000073c6 */ /* 0x000e680000000000 */
[----:B-1----:R3:W1:Y:S06]  /*02b0*/  @UP0 SYNCS.EXCH.64 URZ, [UR8+0x34800], UR4 ;  /* 0x03480004083f05b2 */ /* 0x00266c0008000100 */
[----:B------:R3:W2:Y:S02]  /*02c0*/  @UP1 SYNCS.EXCH.64 URZ, [UR8+0x34820], UR6 ;  /* 0x03482006083f15b2 */ /* 0x0006a40008000100 */
[----:B---34-:R-:W-:Y:S05]  /*02d0*/  @P1 BRA `(.L_x_5633) ;  /* 0x0000000000481947 */ /* 0x018fea0003800000 */
[----:B------:R-:W3:Y:S01]  /*02e0*/  S2UR UR5, SR_CgaCtaId ;  /* 0x00000000000579c3 */ /* 0x000ee20000008800 */
[----:B------:R-:W-:Y:S01]  /*02f0*/  UMOV UR4, 0x400 ;  /* 0x0000040000047882 */ /* 0x000fe20000000000 */
[----:B------:R-:W-:Y:S01]  /*0300*/  UMOV UR6, 0x1 ;  /* 0x0000000100067882 */ /* 0x000fe20000000000 */
[----:B------:R-:W-:Y:S01]  /*0310*/  UMOV UR9, 0x4 ;  /* 0x0000000400097882 */ /* 0x000fe20000000000 */
[----:B------:R-:W-:-:S04]  /*0320*/  UIADD3 UR6, -UR6, 0x100000, URZ ;  /* 0x0010000006067890 */ /* 0x000fc8000fffe13f */
[----:B------:R-:W-:Y:S02]  /*0330*/  USHF.L.U32 UR7, UR6, 0xb, URZ ;  /* 0x0000000b06077899 */ /* 0x000fe4000800063f */
[----:B------:R-:W-:Y:S01]  /*0340*/  USHF.L.U32 UR6, UR6, 0x1, URZ ;  /* 0x0000000106067899 */ /* 0x000fe2000800063f */
[----:B------:R-:W-:Y:S01]  /*0350*/  ELECT P0, URZ, PT ;  /* 0x00000000003f782f */ /* 0x000fe20003800000 */
[----:B---3--:R-:W-:Y:S02]  /*0360*/  ULEA UR8, UR5, UR4, 0x18 ;  /* 0x0000000405087291 */ /* 0x008fe4000f8ec03f */
[----:B------:R-:W-:-:S04]  /*0370*/  UIADD3 UR4, -UR9, 0x100000, URZ ;  /* 0x0010000009047890 */ /* 0x000fc8000fffe13f */
[----:B------:R-:W-:Y:S02]  /*0380*/  USHF.L.U32 UR5, UR4, 0xb, URZ ;  /* 0x0000000b04057899 */ /* 0x000fe4000800063f */
[----:B------:R-:W-:Y:S01]  /*0390*/  USHF.L.U32 UR4, UR4, 0x1, URZ ;  /* 0x0000000104047899 */ /* 0x000fe2000800063f */
[----:B------:R-:W3:Y:S03]  /*03a0*/  FENCE.VIEW.ASYNC.S ;  /* 0x00000000000073c6 */ /* 0x000ee60000000000 */
[----:B---3--:R3:W4:Y:S08]  /*03b0*/  SYNCS.EXCH.64 URZ, [UR8+0x34830], UR6 ;  /* 0x03483006083f75b2 */ /* 0x0087300008000100 */
[----:B------:R3:W1:Y:S01]  /*03c0*/  SYNCS.EXCH.64 URZ, [UR8+0x34840], UR4 ;  /* 0x03484004083f75b2 */ /* 0x0006620008000100 */
[----:B------:R3:W1:Y:S01]  /*03d0*/  SYNCS.EXCH.64 URZ, [UR8+0x34838], UR6 ;  /* 0x03483806083f75b2 */ /* 0x0006620008000100 */
[----:B------:R3:W1:Y:S01]  /*03e0*/  SYNCS.EXCH.64 URZ, [UR8+0x34848], UR4 ;  /* 0x03484804083f75b2 */ /* 0x0006620008000100 */
[----:B------:R-:W-:Y:S01]  /*03f0*/  NOP ;  /* 0x0000000000007918 */ /* 0x000fe20000000000 */
.L_x_5633:
[----:B---3--:R-:W3:Y:S01]  /*0400*/  S2UR UR4, SR_CTAID.Y ;  /* 0x00000000000479c3 */ /* 0x008ee20000002600 */
[----:B------:R-:W5:Y:S01]  /*0410*/  SHFL.IDX PT, R6, R0, RZ, 0x1f ;  /* 0x00001fff00067589 */ /* 0x000f6200000e0000 */
[----:B------:R-:W-:Y:S01]  /*0420*/  ULDC UR5, c[0x0][0x154] ;  /* 0x0000550000057ab9 */ /* 0x000fe20000000800 */
[----:B------:R-:W-:-:S05]  /*0430*/  NOP ;  /* 0x0000000000007918 */ /* 0x000fca0000000000 */
[----:B------:R-:W4:Y:S08]  /*0440*/  S2UR UR6, SR_CTAID.X ;  /* 0x00000000000679c3 */ /* 0x000f300000002500 */
[----:B------:R-:W2:Y:S01]  /*0450*/  LDC R7, c[0x0][0x148] ;  /* 0x00005200ff077b82 */ /* 0x000ea20000000800 */
[----:B---3--:R-:W-:Y:S02]  /*0460*/  I2FP.F32.U32 R3, UR4 ;  /* 0x0000000400037c45 */ /* 0x008fe40008201000 */
[----:B-----5:R-:W-:-:S03]  /*0470*/  ISETP.NE.AND P0, PT, R6, RZ, PT ;  /* 0x000000ff0600720c */ /* 0x020fc60003f05270 */
[----:B------:R-:W-:Y:S01]  /*0480*/  FMUL R5, R3, UR5 ;  /* 0x0000000503057c20 */ /* 0x000fe20008400000 */
[----:B------:R-:W-:Y:S02]  /*0490*/  SHF.R.S32.HI R3, RZ, 0x1f, R10 ;  /* 0x0000001fff037819 */ /* 0x000fe4000001140a */
[----:B----4-:R-:W-:Y:S02]  /*04a0*/  I2FP.F32.U32 R4, UR6 ;  /* 0x0000000600047c45 */ /* 0x010fe40008201000 */
[----:B------:R-:W-:Y:S01]  /*04b0*/  LEA.HI R3, R3, R10, RZ, 0x7 ;  /* 0x0000000a03037211 */ /* 0x000fe200078f38ff */
[----:B------:R-:W3:Y:S02]  /*04c0*/  F2I.U32.TRUNC.NTZ R5, R5 ;  /* 0x0000000500057305 */ /* 0x000ee4000020f000 */
[----:B---3--:R-:W-:-:S04]  /*04d0*/  IMAD.MOV R8, RZ, RZ, -R5 ;  /* 0x000000ffff087224 */ /* 0x008fc800078e0a05 */
[----:B--2---:R-:W-:Y:S01]  /*04e0*/  IMAD R11, R7, R8, UR4 ;  /* 0x00000004070b7e24 */ /* 0x004fe2000f8e0208 */
[----:B------:R-:W-:Y:S02]  /*04f0*/  ULDC UR4, c[0x0][0x150] ;  /* 0x0000540000047ab9 */ /* 0x000fe40000000800 */
[----:B------:R-:W-:Y:S01]  /*0500*/  FMUL R8, R4, UR4 ;  /* 0x0000000404087c20 */ /* 0x000fe20008400000 */
[----:B------:R-:W-:Y:S06]  /*0510*/  @P0 BRA `(.L_x_5634) ;  /* 0x0000000000480947 */ /* 0x000fec0003800000 */
[----:B------:R-:W2:Y:S01]  /*0520*/  S2UR UR5, SR_CgaCtaId ;  /* 0x00000000000579c3 */ /* 0x000ea20000008800 */
        /* <DEDUP_REMOVED lines=12> */
[----:B--2---:R2:W3:Y:S08]  /*05f0*/  SYNCS.EXCH.64 URZ, [UR8+0x34850], UR4 ;  /* 0x03485004083f75b2 */ /* 0x0044f00008000100 */
[----:B------:R2:W4:Y:S01]  /*0600*/  SYNCS.EXCH.64 URZ, [UR8+0x34860], UR6 ;  /* 0x03486006083f75b2 */ /* 0x0005220008000100 */
[----:B------:R2:W1:Y:S01]  /*0610*/  SYNCS.EXCH.64 URZ, [UR8+0x34858], UR4 ;  /* 0x03485804083f75b2 */ /* 0x0004620008000100 */
[----:B------:R2:W1:Y:S01]  /*0620*/  SYNCS.EXCH.64 URZ, [UR8+0x34868], UR6 ;  /* 0x03486806083f75b2 */ /* 0x0004620008000100 */
[----:B------:R-:W-:Y:S01]  /*0630*/  NOP ;  /* 0x0000000000007918 */ /* 0x000fe20000000000 */
.L_x_5634:
        /* <DEDUP_REMOVED lines=37> */
.L_x_5635:
[----:B------:R-:W5:Y:S01]  /*0890*/  SHFL.IDX PT, R13, R0, RZ, 0x1f ;  /* 0x00001fff000d7589 */ /* 0x000f6200000e0000 */
[----:B--2---:R-:W2:Y:S01]  /*08a0*/  S2UR UR4, SR_CTAID.X ;  /* 0x00000000000479c3 */ /* 0x004ea20000002500 */
[----:B------:R-:W-:Y:S01]  /*08b0*/  LOP3.LUT R9, R9, 0x3ffffffc, RZ, 0xc0, !PT ;  /* 0x3ffffffc09097812 */ /* 0x000fe200078ec0ff */
[----:B------:R-:W-:Y:S01]  /*08c0*/  IMAD.IADD R4, R5, 0x1, -R4 ;  /* 0x0000000105047824 */ /* 0x000fe200078e0a04 */
[----:B------:R-:W-:Y:S01]  /*08d0*/  NOP ;  /* 0x0000000000007918 */ /* 0x000fe20000000000 */
[----:B------:R-:W-:Y:S02]  /*08e0*/  IMAD.IADD R7, R2, 0x1, -R7 ;  /* 0x0000000102077824 */ /* 0x000fe400078e0a07 */
[----:B------:R-:W-:Y:S02]  /*08f0*/  IMAD.IADD R9, R6, 0x1, -R9 ;  /* 0x0000000106097824 */ /* 0x000fe400078e0a09 */
[----:B------:R-:W3:Y:S01]  /*0900*/  LDC R6, c[0x0][0x140] ;  /* 0x00005000ff067b82 */ /* 0x000ee20000000800 */
[----:B------:R-:W-:-:S02]  /*0910*/  IMAD R7, R7, 0x4, R4 ;  /* 0x0000000407077824 */ /* 0x000fc400078e0204 */
[----:B------:R-:W-:Y:S02]  /*0920*/  IMAD R9, R9, 0x4, R4 ;  /* 0x0000000409097824 */ /* 0x000fe400078e0204 */
[----:B-1----:R-:W-:Y:S01]  /*0930*/  IMAD.MOV R5, RZ, RZ, -R8 ;  /* 0x000000ffff057224 */ /* 0x002fe200078e0a08 */
[----:B------:R-:W-:Y:S02]  /*0940*/  LEA.HI R2, R7, R7, RZ, 0x1 ;  /* 0x0000000707027211 */ /* 0x000fe400078f08ff */
[----:B------:R-:W-:Y:S02]  /*0950*/  LEA.HI R4, R9, R9, RZ, 0x1 ;  /* 0x0000000909047211 */ /* 0x000fe400078f08ff */
[----:B------:R-:W-:Y:S02]  /*0960*/  LOP3.LUT R2, R2, 0xfffffffe, RZ, 0xc0, !PT ;  /* 0xfffffffe02027812 */ /* 0x000fe400078ec0ff */
[----:B------:R-:W-:Y:S02]  /*0970*/  LOP3.LUT R4, R4, 0xfffffffe, RZ, 0xc0, !PT ;  /* 0xfffffffe04047812 */ /* 0x000fe400078ec0ff */
[----:B-----5:R-:W-:Y:S01]  /*0980*/  ISETP.NE.AND P0, PT, R13, RZ, PT ;  /* 0x000000ff0d00720c */ /* 0x020fe20003f05270 */
[----:B--2---:R-:W-:-:S02]  /*0990*/  IMAD R5, R10, R5, UR4 ;  /* 0x000000040a057e24 */ /* 0x004fc4000f8e0205 */
        /* <DEDUP_REMOVED lines=23> */
.L_x_5636:
[----:B------:R-:W5:Y:S01]  /*0b10*/  SHFL.IDX PT, R5, R0, RZ, 0x1f ;  /* 0x00001fff00057589 */ /* 0x000f6200000e0000 */
[----:B------:R-:W-:Y:S01]  /*0b20*/  IMAD.SHL.U32 R2, R7, 0x4, RZ ;  /* 0x0000000407027824 */ /* 0x000fe200078e00ff */
[----:B------:R-:W-:Y:S01]  /*0b30*/  LOP3.LUT P0, RZ, R3, 0x7, RZ, 0xc0, !PT ;  /* 0x0000000703ff7812 */ /* 0x000fe2000780c0ff */
[----:B------:R-:W-:Y:S01]  /*0b40*/  IMAD.SHL.U32 R4, R9, 0x4, RZ ;  /* 0x0000000409047824 */ /* 0x000fe200078e00ff */
[----:B---3--:R-:W-:Y:S01]  /*0b50*/  ISETP.EQ.U32.AND P1, PT, R6, 0x1, PT ;  /* 0x000000010600780c */ /* 0x008fe20003f22070 */
[----:B------:R-:W-:Y:S01]  /*0b60*/  IMAD.MOV.U32 R22, RZ, RZ, 0x1 ;  /* 0x00000001ff167424 */ /* 0x000fe200078e00ff */
[----:B------:R-:W-:Y:S01]  /*0b70*/  LOP3.LUT R8, R7, 0xc, R2, 0x78, !PT ;  /* 0x0000000c07087812 */ /* 0x000fe200078e7802 */
[----:B------:R-:W-:Y:S01]  /*0b80*/  IMAD.MOV.U32 R19, RZ, RZ, 0x1 ;  /* 0x00000001ff137424 */ /* 0x000fe200078e00ff */
[----:B------:R-:W-:Y:S01]  /*0b90*/  LOP3.LUT R23, R9, 0xc, R4, 0x78, !PT ;  /* 0x0000000c09177812 */ /* 0x000fe200078e7804 */
[----:B------:R-:W-:Y:S01]  /*0ba0*/  NOP ;  /* 0x0000000000007918 */ /* 0x000fe20000000000 */
[----:B------:R-:W-:Y:S01]  /*0bb0*/  @P3 LEA.HI R2, R8, R8, RZ, 0x1 ;  /* 0x0000000808023211 */ /* 0x000fe200078f08ff */
[----:B------:R3:W-:Y:S01]  /*0bc0*/  STL [R1], R8 ;  /* 0x0000000801007387 */ /* 0x0007e20000100800 */
[----:B------:R-:W-:-:S02]  /*0bd0*/  @P5 LEA.HI R4, R23, R23, RZ, 0x1 ;  /* 0x0000001717045211 */ /* 0x000fc400078f08ff */
[----:B------:R-:W-:Y:S02]  /*0be0*/  @P3 SHF.R.S32.HI R2, RZ, 0x1, R2 ;  /* 0x00000001ff023819 */ /* 0x000fe40000011402 */
[----:B------:R-:W-:Y:S02]  /*0bf0*/  @P5 SHF.R.S32.HI R4, RZ, 0x1, R4 ;  /* 0x00000001ff045819 */ /* 0x000fe40000011404 */
[-C--:B------:R-:W-:Y:S02]  /*0c00*/  @P3 ISETP.NE.AND P6, PT, R2, R11.reuse, PT ;  /* 0x0000000b0200320c */ /* 0x080fe40003fc5270 */
[----:B------:R-:W-:Y:S02]  /*0c10*/  @P5 ISETP.NE.AND P4, PT, R4, R11, PT ;  /* 0x0000000b0400520c */ /* 0x000fe40003f85270 */
[----:B------:R-:W-:Y:S02]  /*0c20*/  @P3 SEL R22, RZ, 0x1, P6 ;  /* 0x00000001ff163807 */ /* 0x000fe40003000000 */
[----:B-----5:R-:W-:-:S02]  /*0c30*/  ISETP.NE.AND P3, PT, R5, RZ, PT ;  /* 0x000000ff0500720c */ /* 0x020fc40003f65270 */
[----:B------:R-:W-:Y:S02]  /*0c40*/  ISETP.LT.U32.AND P6, PT, R8, 0x2, !P0 ;  /* 0x000000020800780c */ /* 0x000fe400047c1070 */
[----:B------:R-:W-:Y:S02]  /*0c50*/  ISETP.LT.U32.AND P0, PT, R23, 0x2, !P0 ;  /* 0x000000021700780c */ /* 0x000fe40004701070 */
[----:B------:R-:W-:Y:S02]  /*0c60*/  ISETP.NE.AND P2, PT, R12, RZ, PT ;  /* 0x000000ff0c00720c */ /* 0x000fe40003f45270 */
[----:B------:R-:W-:Y:S02]  /*0c70*/  SEL R3, RZ, 0x1, !P6 ;  /* 0x00000001ff037807 */ /* 0x000fe40007000000 */
[----:B------:R-:W-:Y:S02]  /*0c80*/  SEL R2, RZ, 0x1, !P0 ;  /* 0x00000001ff027807 */ /* 0x000fe40004000000 */
[----:B------:R-:W-:Y:S01]  /*0c90*/  @P5 SEL R19, RZ, 0x1, P4 ;  /* 0x00000001ff135807 */ /* 0x000fe20002000000 */
[----:B---3--:R-:W-:Y:S06]  /*0ca0*/  @P3 BRA `(.L_x_5637) ;  /* 0x0000000000483947 */ /* 0x008fec0003800000 */
        /* <DEDUP_REMOVED lines=18> */
.L_x_5637:
[----:B------:R-:W-:Y:S01]  /*0dd0*/  LOP3.LUT R22, R22, R3, RZ, 0xc0, !PT ;  /* 0x0000000316167212 */ /* 0x000fe200078ec0ff */
[----:B------:R-:W-:Y:S01]  /*0de0*/  NOP ;  /* 0x0000000000007918 */ /* 0x000fe20000000000 */
[----:B------:R-:W-:Y:S01]  /*0df0*/  LOP3.LUT R19, R19, R2, RZ, 0xc0, !PT ;  /* 0x0000000213137212 */ /* 0x000fe200078ec0ff */
[----:B------:R-:W-:Y:S06]  /*0e00*/  @!P1 BRA `(.L_x_5638) ;  /* 0x0000000000089947 */ /* 0x000fec0003800000 */
[----:B-12-4-:R-:W-:Y:S01]  /*0e10*/  UCGABAR_ARV ;  /* 0x00000000000079c7 */ /* 0x016fe20008000000 */
[----:B------:R-:W-:Y:S05]  /*0e20*/  BRA `(.L_x_5639) ;  /* 0x0000000000047947 */ /* 0x000fea0003800000 */
.L_x_5638:
[----:B-12-4-:R-:W-:Y:S01]  /*0e30*/  NOP ;  /* 0x0000000000007918 */ /* 0x016fe20000000000 */
.L_x_5639:
[----:B------:R-:W-:Y:S05]  /*0e40*/  @!P1 BRA `(.L_x_5640) ;  /* 0x00000000000c9947 */ /* 0x000fea0003800000 */
[----:B------:R-:W-:Y:S01]  /*0e50*/  UCGABAR_WAIT ;  /* 0x0000000000007dc7 */ /* 0x000fe20008000000 */
[----:B------:R-:W-:Y:S01]  /*0e60*/  CCTL.IVALL ;  /* 0x00000000ff00798f */ /* 0x000fe20002000000 */
[----:B------:R-:W-:Y:S05]  /*0e70*/  BRA `(.L_x_5641) ;  /* 0x0000000000047947 */ /* 0x000fea0003800000 */
.L_x_5640:
[----:B------:R-:W-:Y:S06]  /*0e80*/  BAR.SYNC.DEFER_BLOCKING 0x0 ;  /* 0x0000000000007b1d */ /* 0x000fec0000010000 */
.L_x_5641:
[----:B------:R-:W-:-:S05]  /*0e90*/  IMAD.MOV.U32 R2, RZ, RZ, 0x1 ;  /* 0x00000001ff027424 */ /* 0x000fca00078e00ff */
[----:B------:R-:W-:-:S05]  /*0ea0*/  SEL R2, R2, 0x2, !P2 ;  /* 0x0000000202027807 */ /* 0x000fca0005000000 */
[----:B------:R1:W-:Y:S01]  /*0eb0*/  STL [R1+0x1c], R2 ;  /* 0x00001c0201007387 */ /* 0x0003e20000100800 */
[----:B------:R-:W-:Y:S05]  /*0ec0*/  @!P2 BRA `(.L_x_5642) ;  /* 0x000000b400e8a947 */ /* 0x000fea0003800000 */
.L_x_5643:
[----:B------:R-:W-:-:S08]  /*0ed0*/  NOP ;  /* 0x0000000000007918 */ /* 0x000fd00000000000 */
[----:B------:R-:W2:Y:S02]  /*0ee0*/  USETMAXREG.TRY_ALLOC.CTAPOOL UP0, 0xf0 ;  /* 0x000000f0000079c8 */ /* 0x000ea40008000600 */
[----:B--2---:R-:W-:-:S13]  /*0ef0*/  PLOP3.LUT P0, PT, PT, PT, UP0, 0x80, 0x0 ;  /* 0x000000000000781c */ /* 0x004fda0003f0f008 */
[----:B------:R-:W-:Y:S05]  /*0f00*/  @!P0 BRA `(.L_x_5643) ;  /* 0xfffffffc00f08947 */ /* 0x000fea000383ffff */
[----:B-1----:R-:W1:Y:S01]  /*0f10*/  S2R R2, SR_TID.X ;  /* 0x0000000000027919 */ /* 0x002e620000002100 */
[----:B------:R-:W2:Y:S08]  /*0f20*/  S2UR UR7, SR_CTAID.X ;  /* 0x00000000000779c3 */ /* 0x000eb00000002500 */
[----:B------:R-:W-:Y:S06]  /*0f30*/  BAR.ARV 0x8, 0x120 ;  /* 0x0204800000007b1d */ /* 0x000fec0000002000 */
[----:B-1----:R-:W-:-:S04]  /*0f40*/  LOP3.LUT R0, R2, 0xffffff80, RZ, 0xc0, !PT ;  /* 0xffffff8002007812 */ /* 0x002fc800078ec0ff */
[----:B------:R-:W-:Y:S02]  /*0f50*/  ISETP.NE.AND P0, PT, R0, 0x80, PT ;  /* 0x000000800000780c */ /* 0x000fe40003f05270 */
[----:B------:R-:W2:Y:S11]  /*0f60*/  LDC R0, c[0x0][0xda4] ;  /* 0x00036900ff007b82 */ /* 0x000eb60000000800 */
[----:B------:R-:W-:Y:S06]  /*0f70*/  @!P0 BAR.ARV 0x9, 0x100 ;  /* 0x0244000000008b1d */ /* 0x000fec0000002000 */
[----:B--2---:R-:W-:-:S13]  /*0f80*/  ISETP.LE.AND P0, PT, R0, UR7, PT ;  /* 0x0000000700007c0c */ /* 0x004fda000bf03270 */
[----:B------:R-:W-:Y:S05]  /*0f90*/  @P0 EXIT ;  /* 0x000000000000094d */ /* 0x000fea0003800000 */
[----:B------:R-:W2:Y:S01]  /*0fa0*/  LDL.LU R8, [R1+0x1c] ;  /* 0x00001c0001087983 */ /* 0x000ea20000300800 */
[----:B------:R-:W-:-:S05]  /*0fb0*/  VIADD R0, R2, 0xffffff80 ;  /* 0xffffff8002007836 */ /* 0x000fca0000000000 */
[----:B------:R-:W-:-:S04]  /*0fc0*/  SHF.R.S32.HI R3, RZ, 0x1f, R0 ;  /* 0x0000001fff037819 */ /* 0x000fc80000011400 */
[----:B------:R-:W-:-:S04]  /*0fd0*/  LEA.HI R2, R3, R0, RZ, 0x7 ;  /* 0x0000000003027211 */ /* 0x000fc800078f38ff */
[----:B------:R-:W-:Y:S01]  /*0fe0*/  LOP3.LUT R5, R2, 0xffffff80, RZ, 0xc0, !PT ;  /* 0xffffff8002057812 */ /* 0x000fe200078ec0ff */
[----:B------:R-:W1:Y:S01]  /*0ff0*/  S2UR UR4, SR_CgaCtaId ;  /* 0x00000000000479c3 */ /* 0x000e620000008800 */
[----:B------:R-:W-:-:S03]  /*1000*/  LEA.HI R6, R3, R0, RZ, 0x4 ;  /* 0x0000000003067211 */ /* 0x000fc600078f20ff */
[----:B------:R-:W-:Y:S01]  /*1010*/  IMAD.IADD R222, R0, 0x1, -R5 ;  /* 0x0000000100de7824 */ /* 0x000fe200078e0a05 */
[----:B------:R-:W-:-:S03]  /*1020*/  LOP3.LUT R7, R6, 0x3fffff0, RZ, 0xc0, !PT ;  /* 0x03fffff006077812 */ /* 0x000fc600078ec0ff */
[----:B------:R-:W3:Y:S01]  /*1030*/  S2UR UR6, SR_SWINHI ;  /* 0x00000000000679c3 */ /* 0x000ee20000002f00 */
        /* <DEDUP_REMOVED lines=16> */
[----:B-1----:R-:W-:Y:S01]  /*1140*/  ULEA UR39, UR4, UR39, 0x18 ;  /* 0x0000002704277291 */ /* 0x002fe2000f8ec03f */
        /* <DEDUP_REMOVED lines=8> */
[----:B---3--:R-:W-:Y:S01]  /*11d0*/  UMOV UR5, UR6 ;  /* 0x0000000600057c82 */ /* 0x008fe20008000000 */
[----:B------:R-:W-:-:S02]  /*11e0*/  IMAD.MOV.U32 R228, RZ, RZ, -0x2 ;  /* 0xfffffffeffe47424 */ /* 0x000fc400078e00ff */
[----:B------:R-:W-:Y:S02]  /*11f0*/  IMAD.U32 R16, RZ, RZ, UR4 ;  /* 0x00000004ff107e24 */ /* 0x000fe4000f8e00ff */
[----:B------:R-:W-:Y:S02]  /*1200*/  IMAD.U32 R17, RZ, RZ, UR5 ;  /* 0x00000005ff117e24 */ /* 0x000fe4000f8e00ff */
[----:B------:R-:W-:Y:S02]  /*1210*/  IMAD.IADD R3, R222, 0x1, -R3 ;  /* 0x00000001de037824 */ /* 0x000fe400078e0a03 */
[----:B------:R-:W-:Y:S02]  /*1220*/  IMAD.SHL.U32 R5, R6, 0x8, RZ ;  /* 0x0000000806057824 */ /* 0x000fe400078e00ff */
[----:B------:R-:W-:Y:S02]  /*1230*/  IMAD R7, R0, 0x10, R7 ;  /* 0x0000001000077824 */ /* 0x000fe400078e0207 */
[----:B------:R-:W-:-:S02]  /*1240*/  IMAD.IADD R2, R225, 0x1, -R2 ;  /* 0x00000001e1027824 */ /* 0x000fc400078e0a02 */
        /* <DEDUP_REMOVED lines=8> */
.L_x_5670:
[----:B------:R-:W1:Y:S01]  /*12d0*/  SHFL.IDX PT, R0, R225, RZ, 0x1f ;  /* 0x00001fffe1007589 */ /* 0x000e6200000e0000 */
[----:B------:R-:W2:Y:S01]  /*12e0*/  LDC R113, c[0x0][0x2e0] ;  /* 0x0000b800ff717b82 */ /* 0x000ea20000000800 */
[----:B------:R-:W-:Y:S01]  /*12f0*/  ULDC UR4, c[0x0][0xda8] ;  /* 0x00036a0000047ab9 */ /* 0x000fe20000000800 */
[----:B------:R-:W-:Y:S01]  /*1300*/  ULDC.64 UR6, c[0x0][0x3f8] ;  /* 0x0000fe0000067ab9 */ /* 0x000fe20000000a00 */
[----:B------:R-:W-:Y:S01]  /*1310*/  R2UR UR10, R220 ;  /* 0x00000000dc0a72ca */ /* 0x000fe200000e0000 */
[----:B------:R-:W-:Y:S02]  /*1320*/  UISETP.NE.AND UP1, UPT, UR4, 0x1, UPT ;  /* 0x000000010400788c */ /* 0x000fe4000bf25270 */
[----:B------:R-:W-:Y:S01]  /*1330*/  UISETP.NE.U32.AND UP0, UPT, UR6, URZ, UPT ;  /* 0x0000003f0600728c */ /* 0x000fe2000bf05070 */
[----:B------:R-:W-:Y:S02]  /*1340*/  ULDC UR5, c[0x0][0xdb4] ;  /* 0x00036d0000057ab9 */ /* 0x000fe40000000800 */
[----:B------:R-:W-:Y:S01]  /*1350*/  ULDC UR6, c[0x0][0x404] ;  /* 0x0001010000067ab9 */ /* 0x000fe20000000800 */
        /* <DEDUP_REMOVED lines=20> */
[----:B------:R-:W-:-:S03]  /*14a0*/  ULEA UR7, UR7, UR8, 0xd ;  /* 0x0000000807077291 */ /* 0x000fc6000f8e683f */
[----:B------:R-:W-:Y:S01]  /*14b0*/  @UP2 ULDC.64 UR8, c[0x0][0xdb8] ;  /* 0x00036e0000082ab9 */ /* 0x000fe20000000a00 */
[----:B------:R-:W-:Y:S01]  /*14c0*/  USHF.R.U32.HI UR7, URZ, 0x4, UR7 ;  /* 0x000000043f077899 */ /* 0x000fe20008011607 */
[----:B------:R-:W-:Y:S01]  /*14d0*/  IMAD.U32 R224, RZ, RZ, UR11 ;  /* 0x0000000bffe07e24 */ /* 0x000fe2000f8e00ff */
[----:B------:R-:W-:Y:S02]  /*14e0*/  UIMAD.WIDE.U32 UR4, UR11, UR8, URZ ;  /* 0x000000080b0472a5 */ /* 0x000fe4000f8e003f */
[----:B------:R-:W-:Y:S01]  /*14f0*/  UMOV UR36, UR11 ;  /* 0x0000000b00247c82 */ /* 0x000fe20008000000 */
[----:B------:R-:W-:Y:S02]  /*1500*/  ULOP3.LUT UR48, UR7, 0x3fff, URZ, 0xc0, !UPT ;  /* 0x00003fff07307892 */ /* 0x000fe4000f8ec03f */
[----:B------:R-:W-:Y:S02]  /*1510*/  @UP2 USHF.R.U32.HI UR36, URZ, UR9, UR5 ;  /* 0x000000093f242299 */ /* 0x000fe40008011605 */
[----:B------:R-:W-:-:S02]  /*1520*/  UMOV UR4, UR10 ;  /* 0x0000000a00047c82 */ /* 0x000fc40008000000 */
[----:B------:R-:W-:Y:S01]  /*1530*/  IMAD.U32 R223, RZ, RZ, UR4 ;  /* 0x00000004ffdf7e24 */ /* 0x000fe2000f8e00ff */
[----:B------:R-:W-:Y:S07]  /*1540*/  @!P0 BRA `(.L_x_5644) ;  /* 0x0000000000408947 */ /* 0x000fee0003800000 */
        /* <DEDUP_REMOVED lines=16> */
.L_x_5644:
[----:B------:R-:W-:Y:S02]  /*1650*/  LOP3.LUT R0, R221, 0x1, RZ, 0xc0, !PT ;  /* 0x00000001dd007812 */ /* 0x000fe400078ec0ff */
[----:B------:R-:W-:Y:S02]  /*1660*/  ISETP.NE.AND P0, PT, R18, 0x3, PT ;  /* 0x000000031200780c */ /* 0x000fe40003f05270 */
[----:B------:R-:W-:-:S04]  /*1670*/  SHF.L.U32 R0, R0, 0x1f, RZ ;  /* 0x0000001f00007819 */ /* 0x000fc800000006ff */
[----:B------:R-:W1:Y:S02]  /*1680*/  SYNCS.PHASECHK.TRANS64.TRYWAIT P1, [UR39+0x34800], R0 ;  /* 0x03480000ff0075a7 */ /* 0x000e640008020167 */
[----:B-1----:R-:W-:Y:S05]  /*1690*/  @!P1 BRA `(.L_x_5645) ;  /* 0x000000e000689947 */ /* 0x002fea0003800000 */
.L_x_5735:
[----:B------:R-:W-:Y:S05]  /*16a0*/  @!P0 BRA `(.L_x_5646) ;  /* 0x0000000000048947 */ /* 0x000fea0003800000 */
[----:B------:R-:W-:Y:S01]  /*16b0*/  BPT.TRAP 0x1 ;  /* 0x000000040000795c */ /* 0x000fe20000300000 */
.L_x_5646:
[----:B------:R-:W-:Y:S02]  /*16c0*/  IMAD.U32 R12, RZ, RZ, UR38 ;  /* 0x00000026ff0c7e24 */ /* 0x000fe4000f8e00ff */
[----:B-1----:R-:W-:-:S03]  /*16d0*/  IMAD.U32 R3, RZ, RZ, UR60 ;  /* 0x0000003cff037e24 */ /* 0x002fc6000f8e00ff */
[----:B------:R-:W-:Y:S02]  /*16e0*/  LEA R12, R12, UR39, 0x3 ;  /* 0x000000270c0c7c11 */ /* 0x000fe4000f8e18ff */
[----:B------:R-:W-:-:S04]  /*16f0*/  SHF.L.U32 R3, R3, 0x1f, RZ ;  /* 0x0000001f03037819 */ /* 0x000fc800000006ff */
[----:B------:R1:W2:Y:S01]  /*1700*/  SYNCS.PHASECHK.TRANS64.TRYWAIT P1, [R12+URZ+0x34830], R3 ;  /* 0x034830030c0075a7 */ /* 0x0002a2000802017f */
[----:B------:R-:W-:Y:S05]  /*1710*/  @!P0 BRA `(.L_x_5647) ;  /* 0x0000000000048947 */ /* 0x000fea0003800000 */
[----:B------:R-:W-:Y:S01]  /*1720*/  BPT.TRAP 0x1 ;  /* 0x000000040000795c */ /* 0x000fe20000300000 */
.L_x_5647:
[----:B--2---:R-:W-:Y:S05]  /*1730*/  @P1 BRA `(.L_x_5648) ;  /* 0x0000000000081947 */ /* 0x004fea0003800000 */
[----:B------:R-:W2:Y:S02]  /*1740*/  SYNCS.PHASECHK.TRANS64.TRYWAIT P1, [R12+URZ+0x34830], R3 ;  /* 0x034830030c0075a7 */ /* 0x000ea4000802017f */
[----:B--2---:R-:W-:Y:S05]  /*1750*/  @!P1 BRA `(.L_x_5649) ;  /* 0x000000e000509947 */ /* 0x004fea0003800000 */
.L_x_5648:
[----:B------:R-:W-:Y:S05]  /*1760*/  WARPSYNC.ALL ;  /* 0x0000000000007948 */ /* 0x000fea0003800000 */
[----:B------:R-:W-:Y:S01]  /*1770*/  UIADD3 UR4, UR39, 0x1e400, URZ ;  /* 0x0001e40027047890 */ /* 0x000fe2000fffe03f */
[----:B------:R-:W-:Y:S01]  /*1780*/  WARPGROUP.ARRIVE ;  /* 0x00000000000079c5 */ /* 0x000fe20000000000 */
[----:B------:R-:W-:Y:S02]  /*1790*/  ULOP3.LUT UR48, UR48, 0x10000, URZ, 0xfc, !UPT ;  /* 0x0001000030307892 */ /* 0x000fe4000f8efc3f */
[----:B------:R-:W-:Y:S01]  /*17a0*/  USHF.R.U32.HI UR4, URZ, 0x4, UR4 ;  /* 0x000000043f047899 */ /* 0x000fe20008011604 */
[----:B------:R-:W-:Y:S01]  /*17b0*/  UMOV UR41, 0x40000040 ;  /* 0x4000004000297882 */ /* 0x000fe20000000000 */
[----:B------:R-:W-:-:S02]  /*17c0*/  UMOV UR43, 0x40000040 ;  /* 0x40000040002b7882 */ /* 0x000fc40000000000 */
[----:B------:R-:W-:Y:S01]  /*17d0*/  ULOP3.LUT UR6, UR4, 0x3fff, URZ, 0xc0, !UPT ;  /* 0x00003fff04067892 */ /* 0x000fe2000f8ec03f */
[----:B------:R-:W-:Y:S01]  /*17e0*/  IMAD.U32 R9, RZ, RZ, UR41 ;  /* 0x00000029ff097e24 */ /* 0x000fe2000f8e00ff */
[----:B------:R-:W-:Y:S01]  /*17f0*/  UMOV UR40, UR48 ;  /* 0x0000003000287c82 */ /* 0x000fe20008000000 */
[----:B------:R-:W-:Y:S01]  /*1800*/  UMOV UR5, UR41 ;  /* 0x0000002900057c82 */ /* 0x000fe20008000000 */
[----:B------:R-:W-:Y:S01]  /*1810*/  ULOP3.LUT UR7, UR6, 0x10000, URZ, 0xfc, !UPT ;  /* 0x0001000006077892 */ /* 0x000fe2000f8efc3f */
[----:B------:R-:W-:Y:S01]  /*1820*/  IMAD.U32 R8, RZ, RZ, UR40 ;  /* 0x00000028ff087e24 */ /* 0x000fe2000f8e00ff */
[----:B------:R-:W-:Y:S01]  /*1830*/  UMOV UR4, UR40 ;  /* 0x0000002800047c82 */ /* 0x000fe20008000000 */
[----:B------:R-:W-:Y:S01]  /*1840*/  UMOV UR8, UR40 ;  /* 0x0000002800087c82 */ /* 0x000fe20008000000 */
[----:B------:R-:W-:Y:S02]  /*1850*/  UIMAD UR37, UR38, 0xb00, UR7 ;  /* 0x00000b00262578a4 */ /* 0x000fe4000f8e0207 */
[----:B------:R-:W-:Y:S01]  /*1860*/  IMAD.U32 R0, RZ, RZ, UR7 ;  /* 0x00000007ff007e24 */ /* 0x000fe2000f8e00ff */
[----:B------:R-:W-:Y:S01]  /*1870*/  UMOV UR7, 0x40000040 ;  /* 0x4000004000077882 */ /* 0x000fe20000000000 */
[----:B------:R-:W-:-:S02]  /*1880*/  UIADD3 UR6, UR37, 0x80, URZ ;  /* 0x0000008025067890 */ /* 0x000fc4000fffe03f */
[----:B------:R-:W-:Y:S02]  /*1890*/  UIADD3 UR10, UR37, 0x100, URZ ;  /* 0x00000100250a7890 */ /* 0x000fe4000fffe03f */
[----:B------:R-:W-:Y:S01]  /*18a0*/  UMOV UR42, UR37 ;  /* 0x00000025002a7c82 */ /* 0x000fe20008000000 */
[----:B------:R-:W-:Y:S01]  /*18b0*/  UMOV UR9, UR41 ;  /* 0x0000002900097c82 */ /* 0x000fe20008000000 */
[----:B------:R-:W-:Y:S01]  /*18c0*/  HGMMA.64x16x16.F32 R104, gdesc[UR40], RZ, !UPT, gsb0 ;  /* 0x00200000286879f0 */ /* 0x000fe2000c0008ff */
[----:B------:R-:W-:Y:S01]  /*18d0*/  UMOV UR11, 0x40000040 ;  /* 0x40000040000b7882 */ /* 0x000fe20000000000 */
[----:B------:R-:W-:Y:S01]  /*18e0*/  UIADD3 UR14, UR37, 0x180, URZ ;  /* 0x00000180250e7890 */ /* 0x000fe2000fffe03f */
[----:B------:R-:W-:Y:S01]  /*18f0*/  UMOV UR12, UR40 ;  /* 0x00000028000c7c82 */ /* 0x000fe20008000000 */
[----:B------:R-:W-:Y:S01]  /*1900*/  UMOV UR13, UR41 ;  /* 0x00000029000d7c82 */ /* 0x000fe20008000000 */
        /* <DEDUP_REMOVED lines=21> */
[----:B------:R-:W-:Y:S01]  /*1a60*/  UMOV UR43, 0x40000040 ;  /* 0x40000040002b7882 */ /* 0x000fe20000000000 */
[----:B------:R-:W-:Y:S01]  /*1a70*/  UIADD3 UR46, UR37, 0x604, URZ ;  /* 0x00000604252e7890 */ /* 0x000fe2000fffe03f */
[----:B------:R-:W-:Y:S01]  /*1a80*/  UMOV UR47, 0x40000040 ;  /* 0x40000040002f7882 */ /* 0x000fe20000000000 */
[----:B------:R-:W-:Y:S01]  /*1a90*/  UIADD3 UR50, UR37, 0x606, URZ ;  /* 0x0000060625327890 */ /* 0x000fe2000fffe03f */
[----:B------:R-:W-:Y:S01]  /*1aa0*/  UMOV UR51, 0x40000040 ;  /* 0x4000004000337882 */ /* 0x000fe20000000000 */
        /* <DEDUP_REMOVED lines=50> */
[----:B------:R-:W-:Y:S02]  /*1dd0*/  UMOV UR41, 0x40000040 ;  /* 0x4000004000297882 */ /* 0x000fe40000000000 */
[----:B------:R-:W-:Y:S01]  /*1de0*/  UMOV UR9, UR41 ;  /* 0x0000002900097c82 */ /* 0x000fe20008000000 */
[----:B------:R-:W-:Y:S01]  /*1df0*/  UMOV UR13, UR41 ;  /* 0x00000029000d7c82 */ /* 0x000fe20008000000 */
[----:B------:R-:W-:Y:S01]  /*1e00*/  UMOV UR17, UR41 ;  /* 0x0000002900117c82 */ /* 0x000fe20008000000 */
[----:B------:R-:W-:Y:S01]  /*1e10*/  UMOV UR21, UR41 ;  /* 0x0000002900157c82 */ /* 0x000fe20008000000 */
[----:B------:R-:W-:Y:S01]  /*1e20*/  UMOV UR25, UR41 ;  /* 0x0000002900197c82 */ /* 0x000fe20008000000 */
[----:B------:R-:W-:Y:S01]  /*1e30*/  UMOV UR29, UR41 ;  /* 0x00000029001d7c82 */ /* 0x000fe20008000000 */
[----:B------:R-:W-:Y:S01]  /*1e40*/  UMOV UR33, UR41 ;  /* 0x0000002900217c82 */ /* 0x000fe20008000000 */
[----:B------:R-:W-:Y:S01]  /*1e50*/  IMAD.U32 R7, RZ, RZ, UR41 ;  /* 0x00000029ff077e24 */ /* 0x000fe2000f8e00ff */
[----:B------:R-:W-:-:S02]  /*1e60*/  WARPGROUP.DEPBAR.LE gsb0, 0x0 ;  /* 0x00008000000079c5 */ /* 0x000fc40000010000 */
[----:B------:R-:W-:-:S06]  /*1e70*/  WARPGROUP.ARRIVE ;  /* 0x00000000000079c5 */ /* 0x000fcc0000000000 */
[----:B------:R-:W-:Y:S01]  /*1e80*/  HGMMA.64x16x16.F32 R24, gdesc[UR4], RZ, !UPT, gsb0 ;  /* 0x00200000041879f0 */ /* 0x000fe2000c0008ff */
[----:B------:R-:W-:Y:S02]  /*1e90*/  UIADD3 UR4, UR48, 0x2, URZ ;  /* 0x0000000230047890 */ /* 0x000fe4000fffe03f */
[----:B------:R-:W-:Y:S01]  /*1ea0*/  UIADD3 UR6, UR37, 0x2, URZ ;  /* 0x0000000225067890 */ /* 0x000fe2000fffe03f */
[----:B------:R-:W-:Y:S01]  /*1eb0*/  UMOV UR5, UR41 ;  /* 0x0000002900057c82 */ /* 0x000fe20008000000 */
[----:B------:R-:W-:-:S03]  /*1ec0*/  UMOV UR7, 0x40000040 ;  /* 0x4000004000077882 */ /* 0x000fc60000000000 */
[----:B------:R-:W-:Y:S02]  /*1ed0*/  UMOV UR40, UR4 ;  /* 0x0000000400287c82 */ /* 0x000fe40008000000 */
        /* <DEDUP_REMOVED lines=15> */
[----:B------:R-:W-:Y:S01]  /*1fd0*/  HGMMA.64x16x16.F32 R104, gdesc[UR40], R104, gsb0 ;  /* 0x00200000286879f0 */ /* 0x000fe20008000868 */
[----:B------:R-:W-:Y:S02]  /*1fe0*/  UMOV UR43, 0x40000040 ;  /* 0x40000040002b7882 */ /* 0x000fe40000000000 */
[----:B------:R-:W-:Y:S02]  /*1ff0*/  WARPGROUP.DEPBAR.LE gsb0, 0x0 ;  /* 0x00008000000079c5 */ /* 0x000fe40000010000 */
[----:B------:R-:W-:-:S06]  /*2000*/  WARPGROUP.ARRIVE ;  /* 0x00000000000079c5 */ /* 0x000fcc0000000000 */
[----:B------:R-:W-:Y:S01]  /*2010*/  HGMMA.64x16x16.F32 R96, gdesc[UR4], R96, gsb0 ;  /* 0x00200000046079f0 */ /* 0x000fe20008000860 */
[----:B------:R-:W-:Y:S02]  /*2020*/  UIADD3 UR4, UR37, 0x202, URZ ;  /* 0x0000020225047890 */ /* 0x000fe4000fffe03f */
[----:B------:R-:W-:Y:S01]  /*2030*/  UIADD3 UR6, UR37, 0x482, URZ ;  /* 0x0000048225067890 */ /* 0x000fe2000fffe03f */
[----:B------:R-:W-:Y:S01]  /*2040*/  UMOV UR5, UR41 ;  /* 0x0000002900057c82 */ /* 0x000fe20008000000 */
[----:B------:R-:W-:-:S03]  /*2050*/  UMOV UR7, 0x40000040 ;  /* 0x4000004000077882 */ /* 0x000fc60000000000 */
[----:B------:R-:W-:Y:S01]  /*2060*/  UMOV UR18, UR4 ;  /* 0x0000000400127c82 */ /* 0x000fe20008000000 */
[----:B------:R-:W-:Y:S01]  /*2070*/  UMOV UR4, UR40 ;  /* 0x0000002800047c82 */ /* 0x000fe20008000000 */
        /* <DEDUP_REMOVED lines=137> */
[----:B-12---:R-:W-:Y:S01]  /*2910*/  IMAD.U32 R3, RZ, RZ, UR41 ;  /* 0x00000029ff037e24 */ /* 0x006fe2000f8e00ff */
        /* <DEDUP_REMOVED lines=115> */
[----:B------:R-:W-:-:S06]  /*3050*/  UMOV UR7, 0x40000040 ;  /* 0x4000004000077882 */ /* 0x000fcc0000000000 */
        /* <DEDUP_REMOVED lines=16> */
[----:B------:R-:W-:Y:S01]  /*3160*/  UMOV UR15, 0x40000040 ;  /* 0x40000040000f7882 */ /* 0x000fe20000000000 */
        /* <DEDUP_REMOVED lines=224> */
.L_x_5650:
[----:B------:R-:W-:Y:S01]  /*3f70*/  IMAD.IADD R11, R228, 0x1, R113 ;  /* 0x00000001e40b7824 */ /* 0x000fe200078e0271 */
[----:B------:R-:W-:Y:S01]  /*3f80*/  P2R R114, PR, RZ, 0x1 ;  /* 0x00000001ff727803 */ /* 0x000fe20000000000 */
[----:B------:R-:W-:Y:S01]  /*3f90*/  ULDC UR6, c[0x0][0x988] ;  /* 0x0002620000067ab9 */ /* 0x000fe20000000800 */
[----:B------:R-:W2:Y:S01]  /*3fa0*/  LDL R116, [R1] ;  /* 0x0000000001747983 */ /* 0x000ea20000100800 */
        /* <DEDUP_REMOVED lines=9> */
[C---:B------:R-:W-:Y:S02]  /*4040*/  ISETP.GT.AND P6, PT, R20.reuse, 0x10, PT ;  /* 0x000000101400780c */ /* 0x040fe40003fc4270 */
        /* <DEDUP_REMOVED lines=22> */
[C---:B------:R-:W-:Y:S02]  /*41b0*/  ISETP.GT.AND P6, PT, R20.reuse, 0x28, PT ;  /* 0x000000281400780c */ /* 0x040fe40003fc4270 */
        /* <DEDUP_REMOVED lines=119> */
[----:B------:R-:W-:Y:S02]  /*4930*/  ISETP.GT.AND P3, PT, R20, 0xa0, PT ;  /* 0x000000a01400780c */ /* 0x000fe40003f64270 */
[----:B------:R-:W-:Y:S02]  /*4940*/  FSEL R41, R54, -INF , P4 ;  /* 0xff80000036297808 */ /* 0x000fe40002000000 */
[----:B------:R-:W-:Y:S02]  /*4950*/  FSEL R187, R24, -INF , P3 ;  /* 0xff80000018bb7808 */ /* 0x000fe40001800000 */
[----:B------:R-:W-:Y:S02]  /*4960*/  FMNMX.FTZ R10, R185, R10, !PT ;  /* 0x0000000ab90a7209 */ /* 0x000fe40007810000 */
[----:B------:R-:W-:-:S02]  /*4970*/  ISETP.GT.AND P4, PT, R20, 0xa1, PT ;  /* 0x000000a11400780c */ /* 0x000fc40003f84270 */
[----:B------:R-:W-:Y:S02]  /*4980*/  FMNMX.FTZ R10, R187, R10, !PT ;  /* 0x0000000abb0a7209 */ /* 0x000fe40007810000 */
[----:B------:R-:W-:Y:S02]  /*4990*/  FSEL R191, R25, -INF , P4 ;  /* 0xff80000019bf7808 */ /* 0x000fe40002000000 */
[----:B------:R-:W-:Y:S02]  /*49a0*/  ISETP.GT.AND P5, PT, R20, 0xa8, PT ;  /* 0x000000a81400780c */ /* 0x000fe40003fa4270 */
[----:B------:R-:W-:Y:S02]  /*49b0*/  FMNMX.FTZ R10, R191, R10, !PT ;  /* 0x0000000abf0a7209 */ /* 0x000fe40007810000 */
[----:B------:R-:W-:Y:S02]  /*49c0*/  FSEL R189, R28, -INF , P5 ;  /* 0xff8000001cbd7808 */ /* 0x000fe40002800000 */
[----:B------:R-:W-:-:S02]  /*49d0*/  ISETP.GT.AND P6, PT, R20, 0xa9, PT ;  /* 0x000000a91400780c */ /* 0x000fc40003fc4270 */
[----:B------:R-:W-:Y:S02]  /*49e0*/  FMNMX.FTZ R10, R189, R10, !PT ;  /* 0x0000000abd0a7209 */ /* 0x000fe40007810000 */
[----:B------:R-:W-:Y:S02]  /*49f0*/  FSEL R193, R29, -INF , P6 ;  /* 0xff8000001dc17808 */ /* 0x000fe40003000000 */
[----:B------:R-:W-:Y:S02]  /*4a00*/  P2R R32, PR, RZ, 0x8 ;  /* 0x00000008ff207803 */ /* 0x000fe40000000000 */
[----:B------:R-:W-:Y:S01]  /*4a10*/  FMNMX.FTZ R24, R193, R10, !PT ;  /* 0x0000000ac1187209 */ /* 0x000fe20007810000 */
[----:B------:R-:W-:Y:S01]  /*4a20*/  IMAD.U32 R10, RZ, RZ, UR6 ;  /* 0x00000006ff0a7e24 */ /* 0x000fe2000f8e00ff */
[----:B------:R-:W-:Y:S02]  /*4a30*/  P2R R40, PR, RZ, 0x1 ;  /* 0x00000001ff287803 */ /* 0x000fe40000000000 */
[----:B------:R-:W-:Y:S01]  /*4a40*/  P2R R36, PR, RZ, 0x2 ;  /* 0x00000002ff247803 */ /* 0x000fe20000000000 */
[----:B------:R-:W1:Y:S01]  /*4a50*/  SHFL.BFLY PT, R11, R24, 0x2, 0x1f ;  /* 0x0c401f00180b7f89 */ /* 0x000e6200000e0000 */
[----:B------:R-:W-:-:S02]  /*4a60*/  P2R R33, PR, RZ, 0x4 ;  /* 0x00000004ff217803 */ /* 0x000fc40000000000 */
[C---:B------:R-:W-:Y:S02]  /*4a70*/  ISETP.GT.AND P2, PT, R20.reuse, 0x88, PT ;  /* 0x000000881400780c */ /* 0x040fe40003f44270 */
[C---:B------:R-:W-:Y:S02]  /*4a80*/  ISETP.GT.AND P1, PT, R20.reuse, 0x89, PT ;  /* 0x000000891400780c */ /* 0x040fe40003f24270 */
[----:B------:R-:W-:Y:S02]  /*4a90*/  ISETP.GT.AND P0, PT, R20, 0x90, PT ;  /* 0x000000901400780c */ /* 0x000fe40003f04270 */
[----:B------:R-:W-:Y:S02]  /*4aa0*/  FSEL R47, R47, -INF , P1 ;  /* 0xff8000002f2f7808 */ /* 0x000fe40000800000 */
[----:B------:R-:W-:Y:S02]  /*4ab0*/  FSEL R29, R34, -INF , P0 ;  /* 0xff800000221d7808 */ /* 0x000fe40000000000 */
[----:B------:R-:W-:-:S02]  /*4ac0*/  ISETP.NE.AND P0, PT, R40, RZ, PT ;  /* 0x000000ff2800720c */ /* 0x000fc40003f05270 */
[----:B------:R-:W-:Y:S02]  /*4ad0*/  ISETP.NE.AND P1, PT, R36, RZ, PT ;  /* 0x000000ff2400720c */ /* 0x000fe40003f25270 */
[----:B------:R-:W-:Y:S02]  /*4ae0*/  FSEL R35, R35, -INF , P0 ;  /* 0xff80000023237808 */ /* 0x000fe40000000000 */
[----:B------:R-:W-:Y:S02]  /*4af0*/  ISETP.NE.AND P0, PT, R114, RZ, PT ;  /* 0x000000ff7200720c */ /* 0x000fe40003f05270 */
[----:B-1----:R-:W-:-:S05]  /*4b00*/  FMNMX.FTZ R28, R24, R11, !PT ;  /* 0x0000000b181c7209 */ /* 0x002fca0007810000 */
[----:B------:R-:W1:Y:S02]  /*4b10*/  SHFL.BFLY PT, R11, R28, 0x1, 0x1f ;  /* 0x0c201f001c0b7f89 */ /* 0x000e6400000e0000 */
[----:B-1----:R-:W-:-:S04]  /*4b20*/  FMNMX.FTZ R11, R28, R11, !PT ;  /* 0x0000000b1c0b7209 */ /* 0x002fc80007810000 */
[C---:B------:R-:W-:Y:S01]  /*4b30*/  FSETP.NEU.FTZ.AND P3, PT, R11.reuse, -INF , PT ;  /* 0xff8000000b00780b */ /* 0x040fe20003f7d000 */
[----:B------:R-:W-:-:S05]  /*4b40*/  FMUL.FTZ R25, R11, R10 ;  /* 0x0000000a0b197220 */ /* 0x000fca0000410000 */
[----:B------:R-:W-:Y:S02]  /*4b50*/  FSEL R20, R25, RZ, P3 ;  /* 0x000000ff19147208 */ /* 0x000fe40001800000 */
[----:B------:R-:W-:Y:S02]  /*4b60*/  FSEL R25, R46, -INF , P2 ;  /* 0xff8000002e197808 */ /* 0x000fe40001000000 */
[----:B------:R-:W-:Y:S01]  /*4b70*/  ISETP.NE.AND P2, PT, R33, RZ, PT ;  /* 0x000000ff2100720c */ /* 0x000fe20003f45270 */
[-CC-:B------:R-:W-:Y:S01]  /*4b80*/  FFMA.FTZ R33, R14, R10.reuse, -R20.reuse ;  /* 0x0000000a0e217223 */ /* 0x180fe20000010814 */
[----:B------:R-:W-:Y:S01]  /*4b90*/  FMNMX.FTZ R14, R15, R107, !PT ;  /* 0x0000006b0f0e7209 */ /* 0x000fe20007810000 */
[-CC-:B------:R-:W-:Y:S01]  /*4ba0*/  FFMA.FTZ R178, R105, R10.reuse, -R20.reuse ;  /* 0x0000000a69b27223 */ /* 0x180fe20000010814 */
[-CC-:B------:R-:W-:Y:S01]  /*4bb0*/  FFMA.FTZ R105, R125, R10.reuse, -R20.reuse ;  /* 0x0000000a7d697223 */ /* 0x180fe20000010814 */
[--C-:B------:R-:W-:Y:S01]  /*4bc0*/  FFMA.FTZ R125, R145, R10, -R20.reuse ;  /* 0x0000000a917d7223 */ /* 0x100fe20000010814 */
[----:B------:R-:W-:Y:S01]  /*4bd0*/  FMNMX.FTZ R14, R21, R14, !PT ;  /* 0x0000000e150e7209 */ /* 0x000fe20007810000 */
[-CC-:B------:R-:W-:Y:S01]  /*4be0*/  FFMA.FTZ R176, R13, R10.reuse, -R20.reuse ;  /* 0x0000000a0db07223 */ /* 0x180fe20000010814 */
[----:B------:R-:W-:Y:S01]  /*4bf0*/  FSEL R145, R38, -INF , P1 ;  /* 0xff80000026917808 */ /* 0x000fe20000800000 */
[--C-:B------:R-:W-:Y:S01]  /*4c00*/  FFMA.FTZ R13, R135, R10, -R20.reuse ;  /* 0x0000000a870d7223 */ /* 0x100fe20000010814 */
[----:B------:R-:W-:Y:S01]  /*4c10*/  FMNMX.FTZ R14, R111, R14, !PT ;  /* 0x0000000e6f0e7209 */ /* 0x000fe20007810000 */
[-CC-:B------:R-:W-:Y:S01]  /*4c20*/  FFMA.FTZ R180, R115, R10.reuse, -R20.reuse ;  /* 0x0000000a73b47223 */ /* 0x180fe20000010814 */
        /* <DEDUP_REMOVED lines=19> */
[----:B------:R1:W-:Y:S01]  /*4d60*/  MUFU.EX2 R39, R13 ;  /* 0x0000000d00277308 */ /* 0x0003e20000000800 */
[----:B------:R-:W-:Y:S01]  /*4d70*/  FSEL R151, R31, -INF , P6 ;  /* 0xff8000001f977808 */ /* 0x000fe20003000000 */
        /* <DEDUP_REMOVED lines=27> */
[-CC-:B------:R-:W-:Y:S01]  /*4f30*/  FFMA.FTZ R200, R157, R10.reuse, -R20.reuse ;  /* 0x0000000a9dc87223 */ /* 0x180fe20000010814 */
[--C-:B------:R-:W-:Y:S01]  /*4f40*/  FFMA.FTZ R202, R155, R10, -R20.reuse ;  /* 0x0000000a9bca7223 */ /* 0x100fe20000010814 */
[----:B------:R-:W-:Y:S01]  /*4f50*/  FMNMX.FTZ R14, R77, R14, !PT ;  /* 0x0000000e4d0e7209 */ /* 0x000fe20007810000 */
[----:B------:R-:W5:Y:S01]  /*4f60*/  MUFU.EX2 R37, R37 ;  /* 0x0000002500257308 */ /* 0x000f620000000800 */
        /* <DEDUP_REMOVED lines=12> */
[----:B------:R-:W-:Y:S01]  /*5030*/  FFMA.FTZ R153, R193, R10, -R20 ;  /* 0x0000000ac1997223 */ /* 0x000fe20000010814 */
[----:B------:R-:W-:-:S02]  /*5040*/  ISETP.GE.AND P2, PT, R113, 0xb1, PT ;  /* 0x000000b17100780c */ /* 0x000fc40003f46270 */
[----:B------:R-:W-:Y:S01]  /*5050*/  FMNMX.FTZ R14, R69, R14, !PT ;  /* 0x0000000e450e7209 */ /* 0x000fe20007810000 */
[----:B------:R-:W2:Y:S03]  /*5060*/  MUFU.EX2 R101, R101 ;  /* 0x0000006500657308 */ /* 0x000ea60000000800 */
[----:B------:R-:W-:-:S04]  /*5070*/  FMNMX.FTZ R14, R67, R14, !PT ;  /* 0x0000000e430e7209 */ /* 0x000fc80007810000 */
        /* <DEDUP_REMOVED lines=33> */
[----:B-1----:R-:W1:Y:S01]  /*5290*/  SHFL.BFLY PT, R13, R14, 0x2, 0x1f ;  /* 0x0c401f000e0d7f89 */ /* 0x002e6200000e0000 */
        /* <DEDUP_REMOVED lines=14> */
[----:B------:R-:W-:-:S03]  /*5380*/  ISETP.NE.AND P1, PT, R22, RZ, PT ;  /* 0x000000ff1600720c */ /* 0x000fc60003f25270 */
[----:B------:R-:W-:Y:S01]  /*5390*/  MUFU.EX2 R143, R143 ;  /* 0x0000008f008f7308 */ /* 0x000fe20000000800 */
[-CC-:B------:R-:W-:Y:S01]  /*53a0*/  FFMA.FTZ R177, R15, R10.reuse, -R14.reuse ;  /* 0x0000000a0fb17223 */ /* 0x180fe2000001080e */
[----:B---3--:R-:W-:Y:S01]  /*53b0*/  FADD.FTZ R15, R176, R33 ;  /* 0x00000021b00f7221 */ /* 0x008fe20000010000 */
[-CC-:B------:R-:W-:Y:S01]  /*53c0*/  FFMA.FTZ R20, R107, R10.reuse, -R14.reuse ;  /* 0x0000000a6b147223 */ /* 0x180fe2000001080e */
[-CC-:B------:R-:W-:Y:S01]  /*53d0*/  FFMA.FTZ R179, R21, R10.reuse, -R14.reuse ;  /* 0x0000000a15b37223 */ /* 0x180fe2000001080e */
[-CC-:B------:R-:W-:Y:S01]  /*53e0*/  FFMA.FTZ R24, R111, R10.reuse, -R14.reuse ;  /* 0x0000000a6f187223 */ /* 0x180fe2000001080e */
[----:B----4-:R-:W-:Y:S01]  /*53f0*/  FADD.FTZ R44, R178, R15 ;  /* 0x0000000fb22c7221 */ /* 0x010fe20000010000 */
[-CC-:B------:R-:W-:Y:S01]  /*5400*/  FFMA.FTZ R181, R97, R10.reuse, -R14.reuse ;  /* 0x0000000a61b57223 */ /* 0x180fe2000001080e */
[----:B------:R-:W-:Y:S01]  /*5410*/  MUFU.EX2 R177, R177 ;  /* 0x000000b100b17308 */ /* 0x000fe20000000800 */
[-C--:B------:R-:W-:Y:S01]  /*5420*/  FFMA.FTZ R26, R99, R10.reuse, -R14 ;  /* 0x0000000a631a7223 */ /* 0x080fe2000001080e */
[----:B-----5:R-:W-:Y:S01]  /*5430*/  FADD.FTZ R15, R37, R44 ;  /* 0x0000002c250f7221 */ /* 0x020fe20000010000 */
[-CC-:B------:R-:W-:Y:S01]  /*5440*/  FFMA.FTZ R183, R89, R10.reuse, -R14.reuse ;  /* 0x0000000a59b77223 */ /* 0x180fe2000001080e */
[-CC-:B------:R-:W-:Y:S01]  /*5450*/  FFMA.FTZ R28, R103, R10.reuse, -R14.reuse ;  /* 0x0000000a671c7223 */ /* 0x180fe2000001080e */
[-CC-:B------:R-:W-:Y:S01]  /*5460*/  FFMA.FTZ R185, R93, R10.reuse, -R14.reuse ;  /* 0x0000000a5db97223 */ /* 0x180fe2000001080e */
[----:B--2---:R-:W-:Y:S01]  /*5470*/  FADD.FTZ R44, R180, R15 ;  /* 0x0000000fb42c7221 */ /* 0x004fe20000010000 */
[-CC-:B------:R-:W-:Y:S01]  /*5480*/  FFMA.FTZ R30, R91, R10.reuse, -R14.reuse ;  /* 0x0000000a5b1e7223 */ /* 0x180fe2000001080e */
[----:B------:R-:W1:Y:S01]  /*5490*/  MUFU.EX2 R20, R20 ;  /* 0x0000001400147308 */ /* 0x000e620000000800 */
[-C--:B------:R-:W-:Y:S01]  /*54a0*/  FFMA.FTZ R187, R81, R10.reuse, -R14 ;  /* 0x0000000a51bb7223 */ /* 0x080fe2000001080e */
[----:B------:R-:W-:Y:S01]  /*54b0*/  FADD.FTZ R15, R101, R44 ;  /* 0x0000002c650f7221 */ /* 0x000fe20000010000 */
[-CC-:B------:R-:W-:Y:S01]  /*54c0*/  FFMA.FTZ R32, R95, R10.reuse, -R14.reuse ;  /* 0x0000000a5f207223 */ /* 0x180fe2000001080e */
[-CC-:B------:R-:W-:Y:S01]  /*54d0*/  FFMA.FTZ R189, R85, R10.reuse, -R14.reuse ;  /* 0x0000000a55bd7223 */ /* 0x180fe2000001080e */
[-CC-:B------:R-:W-:Y:S01]  /*54e0*/  FFMA.FTZ R34, R83, R10.reuse, -R14.reuse ;  /* 0x0000000a53227223 */ /* 0x180fe2000001080e */
[----:B------:R-:W-:Y:S01]  /*54f0*/  FADD.FTZ R46, R182, R15 ;  /* 0x0000000fb62e7221 */ /* 0x000fe20000010000 */
[-CC-:B------:R-:W-:Y:S01]  /*5500*/  FFMA.FTZ R191, R73, R10.reuse, -R14.reuse ;  /* 0x0000000a49bf7223 */ /* 0x180fe2000001080e */
[----:B------:R-:W2:Y:S01]  /*5510*/  MUFU.EX2 R179, R179 ;  /* 0x000000b300b37308 */ /* 0x000ea20000000800 */
[----:B------:R-:W-:Y:S01]  /*5520*/  FFMA.FTZ R36, R87, R10, -R14 ;  /* 0x0000000a57247223 */ /* 0x000fe2000001080e */
[----:B------:R-:W-:Y:S01]  /*5530*/  FADD.FTZ R15, R105, R46 ;  /* 0x0000002e690f7221 */ /* 0x000fe20000010000 */
[----:B------:R-:W-:-:S02]  /*5540*/  @P1 VIADD R12, R12, 0x34840 ;  /* 0x000348400c0c1836 */ /* 0x000fc40000000000 */
[-CC-:B------:R-:W-:Y:S01]  /*5550*/  FFMA.FTZ R193, R77, R10.reuse, -R14.reuse ;  /* 0x0000000a4dc17223 */ /* 0x180fe2000001080e */
[-CC-:B------:R-:W-:Y:S01]  /*5560*/  FFMA.FTZ R38, R75, R10.reuse, -R14.reuse ;  /* 0x0000000a4b267223 */ /* 0x180fe2000001080e */
[----:B------:R-:W-:Y:S01]  /*5570*/  FADD.FTZ R46, R184, R15 ;  /* 0x0000000fb82e7221 */ /* 0x000fe20000010000 */
        /* <DEDUP_REMOVED lines=8> */
[-C--:B------:R-:W-:Y:S01]  /*5600*/  FFMA.FTZ R199, R57, R10.reuse, -R14 ;  /* 0x0000000a39c77223 */ /* 0x080fe2000001080e */
[----:B------:R-:W1:Y:S01]  /*5610*/  MUFU.EX2 R181, R181 ;  /* 0x000000b500b57308 */ /* 0x000e620000000800 */
[----:B--2---:R-:W-:Y:S01]  /*5620*/  FADD.FTZ R15, R179, R48 ;  /* 0x00000030b30f7221 */ /* 0x004fe20000010000 */
[----:B------:R-:W-:Y:S01]  /*5630*/  FADD.FTZ R21, R115, R50 ;  /* 0x0000003273157221 */ /* 0x000fe20000010000 */
[-CC-:B------:R-:W-:Y:S01]  /*5640*/  FFMA.FTZ R44, R71, R10.reuse, -R14.reuse ;  /* 0x0000000a472c7223 */ /* 0x180fe2000001080e */
[-CC-:B------:R-:W-:Y:S01]  /*5650*/  FFMA.FTZ R201, R61, R10.reuse, -R14.reuse ;  /* 0x0000000a3dc97223 */ /* 0x180fe2000001080e */
[-CC-:B------:R-:W-:Y:S01]  /*5660*/  FFMA.FTZ R46, R59, R10.reuse, -R14.reuse ;  /* 0x0000000a3b2e7223 */ /* 0x180fe2000001080e */
[-CC-:B------:R-:W-:Y:S01]  /*5670*/  FFMA.FTZ R203, R49, R10.reuse, -R14.reuse ;  /* 0x0000000a31cb7223 */ /* 0x180fe2000001080e */
[-CC-:B------:R-:W-:Y:S01]  /*5680*/  FFMA.FTZ R205, R53, R10.reuse, -R14.reuse ;  /* 0x0000000a35cd7223 */ /* 0x180fe2000001080e */
[----:B------:R-:W2:Y:S01]  /*5690*/  MUFU.EX2 R26, R26 ;  /* 0x0000001a001a7308 */ /* 0x000ea20000000800 */
[----:B---3--:R-:W-:Y:S01]  /*56a0*/  FADD.FTZ R48, R24, R15 ;  /* 0x0000000f18307221 */ /* 0x008fe20000010000 */
[-CC-:B------:R-:W-:Y:S01]  /*56b0*/  FFMA.FTZ R51, R51, R10.reuse, -R14.reuse ;  /* 0x0000000a33337223 */ /* 0x180fe2000001080e */
[-CC-:B------:R-:W-:Y:S01]  /*56c0*/  FFMA.FTZ R41, R41, R10.reuse, -R14.reuse ;  /* 0x0000000a29297223 */ /* 0x180fe2000001080e */
[-CC-:B------:R-:W-:Y:S01]  /*56d0*/  FFMA.FTZ R55, R55, R10.reuse, -R14.reuse ;  /* 0x0000000a37377223 */ /* 0x180fe2000001080e */
[-CC-:B------:R-:W-:Y:S01]  /*56e0*/  FFMA.FTZ R45, R45, R10.reuse, -R14.reuse ;  /* 0x0000000a2d2d7223 */ /* 0x180fe2000001080e */
[-CC-:B------:R-:W-:Y:S01]  /*56f0*/  FFMA.FTZ R43, R43, R10.reuse, -R14.reuse ;  /* 0x0000000a2b2b7223 */ /* 0x180fe2000001080e */
[-C--:B------:R-:W-:Y:S01]  /*5700*/  FFMA.FTZ R25, R25, R10.reuse, -R14 ;  /* 0x0000000a19197223 */ /* 0x080fe2000001080e */
[----:B------:R-:W3:Y:S01]  /*5710*/  MUFU.EX2 R183, R183 ;  /* 0x000000b700b77308 */ /* 0x000ee20000000800 */
[----:B-1----:R-:W-:Y:S01]  /*5720*/  FADD.FTZ R15, R181, R48 ;  /* 0x00000030b50f7221 */ /* 0x002fe20000010000 */
[----:B------:R-:W-:Y:S01]  /*5730*/  FADD.FTZ R48, R188, R21 ;  /* 0x00000015bc307221 */ /* 0x000fe20000010000 */
[-CC-:B------:R-:W-:Y:S01]  /*5740*/  FFMA.FTZ R47, R47, R10.reuse, -R14.reuse ;  /* 0x0000000a2f2f7223 */ /* 0x180fe2000001080e */
[-CC-:B------:R-:W-:Y:S01]  /*5750*/  FFMA.FTZ R29, R29, R10.reuse, -R14.reuse ;  /* 0x0000000a1d1d7223 */ /* 0x180fe2000001080e */
[-C--:B------:R-:W-:Y:S01]  /*5760*/  FFMA.FTZ R35, R35, R10.reuse, -R14 ;  /* 0x0000000a23237223 */ /* 0x080fe2000001080e */
[----:B------:R-:W-:Y:S01]  /*5770*/  FADD.FTZ R21, R117, R48 ;  /* 0x0000003075157221 */ /* 0x000fe20000010000 */
[-CC-:B------:R-:W-:Y:S01]  /*5780*/  FFMA.FTZ R48, R63, R10.reuse, -R14.reuse ;  /* 0x0000000a3f307223 */ /* 0x180fe2000001080e */
[----:B------:R-:W1:Y:S01]  /*5790*/  MUFU.EX2 R28, R28 ;  /* 0x0000001c001c7308 */ /* 0x000e620000000800 */
[----:B--2---:R-:W-:Y:S01]  /*57a0*/  FADD.FTZ R50, R26, R15 ;  /* 0x0000000f1a327221 */ /* 0x004fe20000010000 */
[----:B------:R-:W-:Y:S01]  /*57b0*/  FADD.FTZ R52, R190, R21 ;  /* 0x00000015be347221 */ /* 0x000fe20000010000 */
[-CC-:B------:R-:W-:Y:S01]  /*57c0*/  FFMA.FTZ R145, R145, R10.reuse, -R14.reuse ;  /* 0x0000000a91917223 */ /* 0x180fe2000001080e */
[-CC-:B------:R-:W-:Y:S01]  /*57d0*/  FFMA.FTZ R135, R135, R10.reuse, -R14.reuse ;  /* 0x0000000a87877223 */ /* 0x180fe2000001080e */
[-C--:B------:R-:W-:Y:S01]  /*57e0*/  FFMA.FTZ R147, R147, R10.reuse, -R14 ;  /* 0x0000000a93937223 */ /* 0x080fe2000001080e */
[----:B------:R-:W-:Y:S01]  /*57f0*/  FADD.FTZ R21, R119, R52 ;  /* 0x0000003477157221 */ /* 0x000fe20000010000 */
[-C--:B------:R-:W-:Y:S01]  /*5800*/  FFMA.FTZ R129, R129, R10.reuse, -R14 ;  /* 0x0000000a81817223 */ /* 0x080fe2000001080e */
[----:B------:R-:W2:Y:S01]  /*5810*/  MUFU.EX2 R185, R185 ;  /* 0x000000b900b97308 */ /* 0x000ea20000000800 */
[----:B---3--:R-:W-:Y:S01]  /*5820*/  FADD.FTZ R15, R183, R50 ;  /* 0x00000032b70f7221 */ /* 0x008fe20000010000 */
[----:B------:R-:W-:Y:S01]  /*5830*/  FADD.FTZ R52, R192, R21 ;  /* 0x00000015c0347221 */ /* 0x000fe20000010000 */
[-CC-:B------:R-:W-:Y:S01]  /*5840*/  FFMA.FTZ R149, R149, R10.reuse, -R14.reuse ;  /* 0x0000000a95957223 */ /* 0x180fe2000001080e */
[----:B------:R-:W-:Y:S01]  /*5850*/  FFMA.FTZ R151, R151, R10, -R14 ;  /* 0x0000000a97977223 */ /* 0x000fe2000001080e */
[----:B------:R-:W-:-:S02]  /*5860*/  F2FP.F16.F32.PACK_AB R177, R20, R177 ;  /* 0x000000b114b1723e */ /* 0x000fc400000000ff */
[----:B------:R-:W-:Y:S02]  /*5870*/  CS2R R86, SRZ ;  /* 0x0000000000567805 */ /* 0x000fe4000001ff00 */
[----:B------:R-:W-:Y:S01]  /*5880*/  F2FP.F16.F32.PACK_AB R179, R24, R179 ;  /* 0x000000b318b3723e */ /* 0x000fe200000000ff */
[----:B------:R-:W3:Y:S01]  /*5890*/  MUFU.EX2 R30, R30 ;  /* 0x0000001e001e7308 */ /* 0x000ee20000000800 */
[----:B-1----:R-:W-:Y:S01]  /*58a0*/  FADD.FTZ R50, R28, R15 ;  /* 0x0000000f1c327221 */ /* 0x002fe20000010000 */
[----:B------:R-:W-:Y:S02]  /*58b0*/  F2FP.F16.F32.PACK_AB R176, R33, R176 ;  /* 0x000000b021b0723e */ /* 0x000fe400000000ff */
[----:B------:R-:W-:Y:S02]  /*58c0*/  CS2R R84, SRZ ;  /* 0x0000000000547805 */ /* 0x000fe4000001ff00 */
[----:B------:R-:W-:Y:S02]  /*58d0*/  F2FP.F16.F32.PACK_AB R178, R37, R178 ;  /* 0x000000b225b2723e */ /* 0x000fe400000000ff */
[----:B------:R-:W-:-:S02]  /*58e0*/  CS2R R82, SRZ ;  /* 0x0000000000527805 */ /* 0x000fc4000001ff00 */
[----:B------:R-:W-:Y:S02]  /*58f0*/  F2FP.F16.F32.PACK_AB R181, R26, R181 ;  /* 0x000000b51ab5723e */ /* 0x000fe400000000ff */
[----:B------:R-:W-:Y:S01]  /*5900*/  CS2R R80, SRZ ;  /* 0x0000000000507805 */ /* 0x000fe2000001ff00 */
[----:B------:R-:W1:Y:S01]  /*5910*/  MUFU.EX2 R187, R187 ;  /* 0x000000bb00bb7308 */ /* 0x000e620000000800 */
[----:B--2---:R-:W-:Y:S01]  /*5920*/  FADD.FTZ R15, R185, R50 ;  /* 0x00000032b90f7221 */ /* 0x004fe20000010000 */
[----:B------:R-:W-:Y:S02]  /*5930*/  F2FP.F16.F32.PACK_AB R183, R28, R183 ;  /* 0x000000b71cb7723e */ /* 0x000fe400000000ff */
[----:B------:R-:W-:Y:S02]  /*5940*/  CS2R R78, SRZ ;  /* 0x00000000004e7805 */ /* 0x000fe4000001ff00 */
[----:B------:R-:W-:Y:S02]  /*5950*/  F2FP.F16.F32.PACK_AB R180, R101, R180 ;  /* 0x000000b465b4723e */ /* 0x000fe400000000ff */
[----:B------:R-:W-:-:S02]  /*5960*/  CS2R R76, SRZ ;  /* 0x00000000004c7805 */ /* 0x000fc4000001ff00 */
[----:B------:R-:W-:Y:S02]  /*5970*/  F2FP.F16.F32.PACK_AB R182, R105, R182 ;  /* 0x000000b669b6723e */ /* 0x000fe400000000ff */
[----:B------:R-:W-:Y:S01]  /*5980*/  CS2R R74, SRZ ;  /* 0x00000000004a7805 */ /* 0x000fe2000001ff00 */
[----:B------:R-:W2:Y:S01]  /*5990*/  MUFU.EX2 R32, R32 ;  /* 0x0000002000207308 */ /* 0x000ea20000000800 */
[C---:B---3--:R-:W-:Y:S01]  /*59a0*/  FADD.FTZ R50, R30.reuse, R15 ;  /* 0x0000000f1e327221 */ /* 0x048fe20000010000 */
[----:B------:R-:W-:Y:S01]  /*59b0*/  FADD.FTZ R15, R125, R52 ;  /* 0x000000347d0f7221 */ /* 0x000fe20000010000 */
[----:B------:R-:W-:Y:S02]  /*59c0*/  F2FP.F16.F32.PACK_AB R185, R30, R185 ;  /* 0x000000b91eb9723e */ /* 0x000fe400000000ff */
[----:B------:R-:W-:Y:S02]  /*59d0*/  CS2R R72, SRZ ;  /* 0x0000000000487805 */ /* 0x000fe4000001ff00 */
[----:B------:R-:W-:Y:S01]  /*59e0*/  F2FP.F16.F32.PACK_AB R184, R109, R184 ;  /* 0x000000b86db8723e */ /* 0x000fe200000000ff */
[----:B------:R-:W-:Y:S01]  /*59f0*/  FADD.FTZ R52, R194, R15 ;  /* 0x0000000fc2347221 */ /* 0x000fe20000010000 */
[----:B------:R-:W-:Y:S01]  /*5a00*/  @P1 PRMT R15, R116, 0x654, R12 ;  /* 0x00000654740f1816 */ /* 0x000fe2000000000c */
[----:B------:R-:W3:Y:S01]  /*5a10*/  MUFU.EX2 R189, R189 ;  /* 0x000000bd00bd7308 */ /* 0x000ee20000000800 */
[----:B-1----:R-:W-:Y:S01]  /*5a20*/  FADD.FTZ R21, R187, R50 ;  /* 0x00000032bb157221 */ /* 0x002fe20000010000 */
[----:B------:R-:W-:Y:S01]  /*5a30*/  F2FP.F16.F32.PACK_AB R186, R115, R186 ;  /* 0x000000ba73ba723e */ /* 0x000fe200000000ff */
[----:B------:R3:W-:Y:S01]  /*5a40*/  @P1 SYNCS.ARRIVE.TRANS64.RED.A1T0 RZ, [R15+URZ], RZ ;  /* 0x000000ff0fff19a7 */ /* 0x0007e2000810043f */
[----:B------:R-:W-:-:S02]  /*5a50*/  F2FP.F16.F32.PACK_AB R188, R117, R188 ;  /* 0x000000bc75bc723e */ /* 0x000fc400000000ff */
[----:B------:R-:W-:Y:S02]  /*5a60*/  CS2R R70, SRZ ;  /* 0x0000000000467805 */ /* 0x000fe4000001ff00 */
[----:B------:R-:W-:Y:S02]  /*5a70*/  F2FP.F16.F32.PACK_AB R190, R119, R190 ;  /* 0x000000be77be723e */ /* 0x000fe400000000ff */
[----:B------:R-:W-:Y:S01]  /*5a80*/  CS2R R68, SRZ ;  /* 0x0000000000447805 */ /* 0x000fe2000001ff00 */
[----:B------:R-:W1:Y:S01]  /*5a90*/  MUFU.EX2 R34, R34 ;  /* 0x0000002200227308 */ /* 0x000e620000000800 */
[C---:B--2---:R-:W-:Y:S01]  /*5aa0*/  FADD.FTZ R50, R32.reuse, R21 ;  /* 0x0000001520327221 */ /* 0x044fe20000010000 */
[----:B------:R-:W-:Y:S01]  /*5ab0*/  FADD.FTZ R21, R133, R52 ;  /* 0x0000003485157221 */ /* 0x000fe20000010000 */
[----:B------:R-:W-:Y:S02]  /*5ac0*/  F2FP.F16.F32.PACK_AB R187, R32, R187 ;  /* 0x000000bb20bb723e */ /* 0x000fe400000000ff */
[----:B------:R-:W-:-:S02]  /*5ad0*/  CS2R R66, SRZ ;  /* 0x0000000000427805 */ /* 0x000fc4000001ff00 */
[----:B------:R-:W-:Y:S01]  /*5ae0*/  F2FP.F16.F32.PACK_AB R192, R125, R192 ;  /* 0x000000c07dc0723e */ /* 0x000fe200000000ff */
[----:B------:R-:W-:Y:S01]  /*5af0*/  FADD.FTZ R52, R196, R21 ;  /* 0x00000015c4347221 */ /* 0x000fe20000010000 */
[----:B------:R-:W-:Y:S01]  /*5b00*/  F2FP.F16.F32.PACK_AB R194, R133, R194 ;  /* 0x000000c285c2723e */ /* 0x000fe200000000ff */
[----:B------:R-:W2:Y:S01]  /*5b10*/  MUFU.EX2 R191, R191 ;  /* 0x000000bf00bf7308 */ /* 0x000ea20000000800 */
[----:B---3--:R-:W-:Y:S01]  /*5b20*/  FADD.FTZ R15, R189, R50 ;  /* 0x00000032bd0f7221 */ /* 0x008fe20000010000 */
[C---:B------:R-:W-:Y:S01]  /*5b30*/  FADD.FTZ R21, R139.reuse, R52 ;  /* 0x000000348b157221 */ /* 0x040fe20000010000 */
[----:B------:R-:W-:Y:S02]  /*5b40*/  F2FP.F16.F32.PACK_AB R196, R139, R196 ;  /* 0x000000c48bc4723e */ /* 0x000fe400000000ff */
[----:B------:R-:W-:Y:S02]  /*5b50*/  CS2R R64, SRZ ;  /* 0x0000000000407805 */ /* 0x000fe4000001ff00 */
[----:B------:R-:W-:Y:S01]  /*5b60*/  CS2R R32, SRZ ;  /* 0x0000000000207805 */ /* 0x000fe2000001ff00 */
[----:B------:R-:W-:Y:S01]  /*5b70*/  FADD.FTZ R54, R198, R21 ;  /* 0x00000015c6367221 */ /* 0x000fe20000010000 */
[C---:B------:R-:W-:Y:S01]  /*5b80*/  F2FP.F16.F32.PACK_AB R198, R141.reuse, R198 ;  /* 0x000000c68dc6723e */ /* 0x040fe200000000ff */
[----:B------:R-:W3:Y:S01]  /*5b90*/  MUFU.EX2 R36, R36 ;  /* 0x0000002400247308 */ /* 0x000ee20000000800 */
[C---:B-1----:R-:W-:Y:S01]  /*5ba0*/  FADD.FTZ R50, R34.reuse, R15 ;  /* 0x0000000f22327221 */ /* 0x042fe20000010000 */
[----:B------:R-:W-:Y:S01]  /*5bb0*/  FADD.FTZ R21, R141, R54 ;  /* 0x000000368d157221 */ /* 0x000fe20000010000 */
[----:B------:R-:W-:-:S03]  /*5bc0*/  F2FP.F16.F32.PACK_AB R189, R34, R189 ;  /* 0x000000bd22bd723e */ /* 0x000fc600000000ff */
[----:B------:R-:W-:Y:S01]  /*5bd0*/  FADD.FTZ R54, R200, R21 ;  /* 0x00000015c8367221 */ /* 0x000fe20000010000 */
[----:B------:R-:W-:Y:S01]  /*5be0*/  F2FP.F16.F32.PACK_AB R200, R143, R200 ;  /* 0x000000c88fc8723e */ /* 0x000fe200000000ff */
[----:B------:R-:W1:Y:S01]  /*5bf0*/  MUFU.EX2 R193, R193 ;  /* 0x000000c100c17308 */ /* 0x000e620000000800 */
[----:B--2---:R-:W-:Y:S01]  /*5c00*/  FADD.FTZ R15, R191, R50 ;  /* 0x00000032bf0f7221 */ /* 0x004fe20000010000 */
[----:B------:R-:W-:-:S06]  /*5c10*/  FADD.FTZ R21, R143, R54 ;  /* 0x000000368f157221 */ /* 0x000fcc0000010000 */
        /* <DEDUP_REMOVED lines=20> */
[----:B-1----:R-:W-:Y:S01]  /*5d60*/  FADD.FTZ R56, R202, R21 ;  /* 0x00000015ca387221 */ /* 0x002fe20000010000 */
[----:B------:R-:W-:-:S03]  /*5d70*/  F2FP.F16.F32.PACK_AB R202, R39, R202 ;  /* 0x000000ca27ca723e */ /* 0x000fc600000000ff */
[----:B------:R-:W-:Y:S01]  /*5d80*/  FADD.FTZ R21, R39, R56 ;  /* 0x0000003827157221 */ /* 0x000fe20000010000 */
[----:B------:R-:W-:Y:S02]  /*5d90*/  CS2R R38, SRZ ;  /* 0x0000000000267805 */ /* 0x000fe4000001ff00 */
        /* <DEDUP_REMOVED lines=22> */
[----:B------:R-:W-:Y:S02]  /*5f00*/  F2FP.F16.F32.PACK_AB R206, R31, R206 ;  /* 0x000000ce1fce723e */ /* 0x000fe400000000ff */
[----:B------:R-:W-:-:S04]  /*5f10*/  CS2R R30, SRZ ;  /* 0x00000000001e7805 */ /* 0x000fc8000001ff00 */
[----:B------:R-:W1:Y:S01]  /*5f20*/  MUFU.EX2 R205, R205 ;  /* 0x000000cd00cd7308 */ /* 0x000e620000000800 */
[C---:B--2---:R-:W-:Y:S01]  /*5f30*/  FADD.FTZ R14, R48.reuse, R15 ;  /* 0x0000000f300e7221 */ /* 0x044fe20000010000 */
[----:B------:R-:W-:Y:S02]  /*5f40*/  F2FP.F16.F32.PACK_AB R203, R48, R203 ;  /* 0x000000cb30cb723e */ /* 0x000fe400000000ff */
[----:B------:R-:W-:-:S04]  /*5f50*/  CS2R R48, SRZ ;  /* 0x0000000000307805 */ /* 0x000fc8000001ff00 */
        /* <DEDUP_REMOVED lines=16> */
[----:B------:R-:W-:-:S06]  /*6060*/  F2FP.F16.F32.PACK_AB R210, R123, R210 ;  /* 0x000000d27bd2723e */ /* 0x000fcc00000000ff */
[----:B------:R-:W3:Y:S01]  /*6070*/  MUFU.EX2 R45, R45 ;  /* 0x0000002d002d7308 */ /* 0x000ee20000000800 */
[C---:B-1----:R-:W-:Y:S01]  /*6080*/  FADD.FTZ R14, R50.reuse, R15 ;  /* 0x0000000f320e7221 */ /* 0x042fe20000010000 */
[----:B------:R-:W-:Y:S02]  /*6090*/  F2FP.F16.F32.PACK_AB R207, R50, R41 ;  /* 0x0000002932cf723e */ /* 0x000fe400000000ff */
[----:B------:R-:W-:Y:S02]  /*60a0*/  CS2R R50, SRZ ;  /* 0x0000000000327805 */ /* 0x000fe4000001ff00 */
[----:B------:R-:W-:Y:S02]  /*60b0*/  CS2R R40, SRZ ;  /* 0x0000000000287805 */ /* 0x000fe4000001ff00 */
[----:B------:R-:W1:Y:S01]  /*60c0*/  MUFU.EX2 R127, R127 ;  /* 0x0000007f007f7308 */ /* 0x000e620000000800 */
[----:B--2---:R-:W-:-:S07]  /*60d0*/  FADD.FTZ R58, R212, R21 ;  /* 0x00000015d43a7221 */ /* 0x004fce0000010000 */
[----:B------:R2:W4:Y:S01]  /*60e0*/  MUFU.EX2 R52, R43 ;  /* 0x0000002b00347308 */ /* 0x0005220000000800 */
[----:B---3--:R-:W-:-:S07]  /*60f0*/  FADD.FTZ R15, R45, R14 ;  /* 0x0000000e2d0f7221 */ /* 0x008fce0000010000 */
[----:B------:R-:W3:Y:S01]  /*6100*/  MUFU.EX2 R214, R214 ;  /* 0x000000d600d67308 */ /* 0x000ee20000000800 */
[C---:B-1----:R-:W-:Y:S01]  /*6110*/  FADD.FTZ R21, R127.reuse, R58 ;  /* 0x0000003a7f157221 */ /* 0x042fe20000010000 */
[----:B------:R-:W-:Y:S02]  /*6120*/  F2FP.F16.F32.PACK_AB R212, R127, R212 ;  /* 0x000000d47fd4723e */ /* 0x000fe400000000ff */
[----:B--2---:R-:W-:-:S04]  /*6130*/  CS2R R42, SRZ ;  /* 0x00000000002a7805 */ /* 0x004fc8000001ff00 */
[----:B------:R-:W1:Y:S01]  /*6140*/  MUFU.EX2 R25, R25 ;  /* 0x0000001900197308 */ /* 0x000e620000000800 */
[C---:B----4-:R-:W-:Y:S01]  /*6150*/  FADD.FTZ R14, R52.reuse, R15 ;  /* 0x0000000f340e7221 */ /* 0x050fe20000010000 */
[----:B------:R-:W-:Y:S02]  /*6160*/  F2FP.F16.F32.PACK_AB R209, R52, R45 ;  /* 0x0000002d34d1723e */ /* 0x000fe400000000ff */
[----:B------:R-:W-:Y:S02]  /*6170*/  CS2R R52, SRZ ;  /* 0x0000000000347805 */ /* 0x000fe4000001ff00 */
[----:B------:R-:W-:Y:S02]  /*6180*/  CS2R R44, SRZ ;  /* 0x00000000002c7805 */ /* 0x000fe4000001ff00 */
[----:B------:R-:W2:Y:S01]  /*6190*/  MUFU.EX2 R131, R131 ;  /* 0x0000008300837308 */ /* 0x000ea20000000800 */
[----:B---3--:R-:W-:-:S07]  /*61a0*/  FADD.FTZ R60, R214, R21 ;  /* 0x00000015d63c7221 */ /* 0x008fce0000010000 */
[----:B------:R3:W4:Y:S01]  /*61b0*/  MUFU.EX2 R54, R47 ;  /* 0x0000002f00367308 */ /* 0x0007220000000800 */
[----:B-1----:R-:W-:-:S07]  /*61c0*/  FADD.FTZ R15, R25, R14 ;  /* 0x0000000e190f7221 */ /* 0x002fce0000010000 */
[----:B------:R-:W1:Y:S01]  /*61d0*/  MUFU.EX2 R216, R216 ;  /* 0x000000d800d87308 */ /* 0x000e620000000800 */
[C---:B--2---:R-:W-:Y:S01]  /*61e0*/  FADD.FTZ R21, R131.reuse, R60 ;  /* 0x0000003c83157221 */ /* 0x044fe20000010000 */
[----:B------:R-:W-:Y:S02]  /*61f0*/  F2FP.F16.F32.PACK_AB R214, R131, R214 ;  /* 0x000000d683d6723e */ /* 0x000fe400000000ff */
[----:B---3--:R-:W-:-:S04]  /*6200*/  CS2R R46, SRZ ;  /* 0x00000000002e7805 */ /* 0x008fc8000001ff00 */
[----:B------:R-:W2:Y:S01]  /*6210*/  MUFU.EX2 R29, R29 ;  /* 0x0000001d001d7308 */ /* 0x000ea20000000800 */
[C---:B----4-:R-:W-:Y:S01]  /*6220*/  FADD.FTZ R62, R54.reuse, R15 ;  /* 0x0000000f363e7221 */ /* 0x050fe20000010000 */
[----:B------:R-:W-:Y:S02]  /*6230*/  F2FP.F16.F32.PACK_AB R211, R54, R25 ;  /* 0x0000001936d3723e */ /* 0x000fe400000000ff */
[----:B------:R-:W-:-:S04]  /*6240*/  CS2R R54, SRZ ;  /* 0x0000000000367805 */ /* 0x000fc8000001ff00 */
[----:B------:R-:W3:Y:S01]  /*6250*/  MUFU.EX2 R137, R137 ;  /* 0x0000008900897308 */ /* 0x000ee20000000800 */
[----:B-1----:R-:W-:-:S07]  /*6260*/  FADD.FTZ R60, R216, R21 ;  /* 0x00000015d83c7221 */ /* 0x002fce0000010000 */
[----:B------:R1:W4:Y:S01]  /*6270*/  MUFU.EX2 R56, R35 ;  /* 0x0000002300387308 */ /* 0x0003220000000800 */
[----:B--2---:R-:W-:Y:S01]  /*6280*/  FADD.FTZ R15, R29, R62 ;  /* 0x0000003e1d0f7221 */ /* 0x004fe20000010000 */
[----:B------:R-:W-:-:S06]  /*6290*/  CS2R R62, SRZ ;  /* 0x00000000003e7805 */ /* 0x000fcc000001ff00 */
[----:B------:R-:W2:Y:S01]  /*62a0*/  MUFU.EX2 R145, R145 ;  /* 0x0000009100917308 */ /* 0x000ea20000000800 */
[C---:B---3--:R-:W-:Y:S01]  /*62b0*/  FADD.FTZ R21, R137.reuse, R60 ;  /* 0x0000003c89157221 */ /* 0x048fe20000010000 */
[----:B------:R-:W-:Y:S02]  /*62c0*/  F2FP.F16.F32.PACK_AB R216, R137, R216 ;  /* 0x000000d889d8723e */ /* 0x000fe400000000ff */
[----:B-1----:R-:W-:-:S04]  /*62d0*/  CS2R R34, SRZ ;  /* 0x0000000000227805 */ /* 0x002fc8000001ff00 */
[----:B------:R-:W1:Y:S01]  /*62e0*/  MUFU.EX2 R58, R135 ;  /* 0x00000087003a7308 */ /* 0x000e620000000800 */
[C---:B----4-:R-:W-:Y:S01]  /*62f0*/  FADD.FTZ R20, R56.reuse, R15 ;  /* 0x0000000f38147221 */ /* 0x050fe20000010000 */
[----:B------:R-:W-:Y:S02]  /*6300*/  F2FP.F16.F32.PACK_AB R213, R56, R29 ;  /* 0x0000001d38d5723e */ /* 0x000fe400000000ff */
[----:B------:R-:W-:Y:S02]  /*6310*/  CS2R R56, SRZ ;  /* 0x0000000000387805 */ /* 0x000fe4000001ff00 */
[----:B------:R-:W-:Y:S02]  /*6320*/  CS2R R28, SRZ ;  /* 0x00000000001c7805 */ /* 0x000fe4000001ff00 */
[----:B------:R-:W3:Y:S01]  /*6330*/  MUFU.EX2 R147, R147 ;  /* 0x0000009300937308 */ /* 0x000ee20000000800 */
[----:B--2---:R-:W-:-:S07]  /*6340*/  FADD.FTZ R15, R145, R20 ;  /* 0x00000014910f7221 */ /* 0x004fce0000010000 */
[----:B------:R-:W2:Y:S01]  /*6350*/  MUFU.EX2 R60, R129 ;  /* 0x00000081003c7308 */ /* 0x000ea20000000800 */
[C---:B-1----:R-:W-:Y:S01]  /*6360*/  FADD.FTZ R24, R58.reuse, R15 ;  /* 0x0000000f3a187221 */ /* 0x042fe20000010000 */
[----:B------:R-:W-:Y:S02]  /*6370*/  F2FP.F16.F32.PACK_AB R215, R58, R145 ;  /* 0x000000913ad7723e */ /* 0x000fe400000000ff */
[----:B------:R-:W-:-:S04]  /*6380*/  CS2R R58, SRZ ;  /* 0x00000000003a7805 */ /* 0x000fc8000001ff00 */
[----:B------:R-:W1:Y:S01]  /*6390*/  MUFU.EX2 R218, R218 ;  /* 0x000000da00da7308 */ /* 0x000e620000000800 */
[----:B---3--:R-:W-:Y:S01]  /*63a0*/  FADD.FTZ R15, R147, R24 ;  /* 0x00000018930f7221 */ /* 0x008fe20000010000 */
[----:B------:R-:W-:-:S06]  /*63b0*/  CS2R R24, SRZ ;  /* 0x0000000000187805 */ /* 0x000fcc000001ff00 */
[----:B------:R-:W3:Y:S01]  /*63c0*/  MUFU.EX2 R149, R149 ;  /* 0x0000009500957308 */ /* 0x000ee20000000800 */
[C---:B--2---:R-:W-:Y:S01]  /*63d0*/  FADD.FTZ R12, R60.reuse, R15 ;  /* 0x0000000f3c0c7221 */ /* 0x044fe20000010000 */
[----:B------:R-:W-:Y:S02]  /*63e0*/  F2FP.F16.F32.PACK_AB R217, R60, R147 ;  /* 0x000000933cd9723e */ /* 0x000fe400000000ff */
[----:B------:R-:W-:-:S04]  /*63f0*/  CS2R R60, SRZ ;  /* 0x00000000003c7805 */ /* 0x000fc8000001ff00 */
[----:B------:R-:W2:Y:S01]  /*6400*/  MUFU.EX2 R153, R153 ;  /* 0x0000009900997308 */ /* 0x000ea20000000800 */
[----:B-1----:R-:W-:-:S07]  /*6410*/  FADD.FTZ R14, R218, R21 ;  /* 0x00000015da0e7221 */ /* 0x002fce0000010000 */
[----:B------:R-:W1:Y:S01]  /*6420*/  MUFU.EX2 R20, R151 ;  /* 0x0000009700147308 */ /* 0x000e620000000800 */
[----:B---3--:R-:W-:Y:S01]  /*6430*/  FADD.FTZ R15, R149, R12 ;  /* 0x0000000c950f7221 */ /* 0x008fe20000010000 */
[C---:B--2---:R-:W-:Y:S01]  /*6440*/  FADD.FTZ R14, R153.reuse, R14 ;  /* 0x0000000e990e7221 */ /* 0x044fe20000010000 */
[----:B------:R-:W-:Y:S02]  /*6450*/  F2FP.F16.F32.PACK_AB R218, R153, R218 ;  /* 0x000000da99da723e */ /* 0x000fe400000000ff */
[C---:B-1----:R-:W-:Y:S01]  /*6460*/  FADD.FTZ R12, R20.reuse, R15 ;  /* 0x0000000f140c7221 */ /* 0x042fe20000010000 */
[----:B------:R-:W-:Y:S01]  /*6470*/  F2FP.F16.F32.PACK_AB R219, R20, R149 ;  /* 0x0000009514db723e */ /* 0x000fe200000000ff */
[----:B------:R-:W-:Y:S06]  /*6480*/  @!P2 BRA `(.L_x_5651) ;  /* 0x0000004c0018a947 */ /* 0x000fec0003800000 */
[----:B------:R-:W-:Y:S01]  /*6490*/  VIADD R20, R112, 0xfffffffe ;  /* 0xfffffffe70147836 */ /* 0x000fe20000000000 */
[----:B------:R-:W-:Y:S01]  /*64a0*/  UMOV UR37, UR60 ;  /* 0x0000003c00257c82 */ /* 0x000fe20008000000 */
[----:B------:R-:W-:Y:S01]  /*64b0*/  IMAD.MOV.U32 R21, RZ, RZ, R13 ;  /* 0x000000ffff157224 */ /* 0x000fe200078e000d */
[----:B------:R-:W-:Y:S01]  /*64c0*/  UMOV UR7, UR38 ;  /* 0x0000002600077c82 */ /* 0x000fe20008000000 */
[----:B------:R-:W-:Y:S02]  /*64d0*/  IMAD.MOV.U32 R15, RZ, RZ, R11 ;  /* 0x000000ffff0f7224 */ /* 0x000fe400078e000b */
[----:B------:R-:W-:-:S07]  /*64e0*/  IMAD.MOV.U32 R87, RZ, RZ, RZ ;  /* 0x000000ffff577224 */ /* 0x000fce00078e00ff */
.L_x_5662:
[----:B------:R-:W-:Y:S01]  /*64f0*/  UIADD3 UR38, UR7, 0x1, URZ ;  /* 0x0000000107267890 */ /* 0x000fe2000fffe03f */
[----:B------:R-:W-:-:S03]  /*6500*/  ISETP.NE.AND P2, PT, RZ, UR61, PT ;  /* 0x0000003dff007c0c */ /* 0x000fc6000bf45270 */
[----:B------:R-:W-:-:S04]  /*6510*/  UISETP.NE.AND UP0, UPT, UR38, 0x2, UPT ;  /* 0x000000022600788c */ /* 0x000fc8000bf05270 */
[----:B------:R-:W-:Y:S02]  /*6520*/  USEL UR60, URZ, 0x1, UP0 ;  /* 0x000000013f3c7887 */ /* 0x000fe40008000000 */
[----:B------:R-:W-:Y:S02]  /*6530*/  USEL UR38, UR38, URZ, UP0 ;  /* 0x0000003f26267287 */ /* 0x000fe40008000000 */
[----:B------:R-:W-:Y:S02]  /*6540*/  ULOP3.LUT UR60, UR37, UR60, URZ, 0x3c, !UPT ;  /* 0x0000003c253c7292 */ /* 0x000fe4000f8e3c3f */
[----:B------:R-:W-:Y:S10]  /*6550*/  @P2 BRA `(.L_x_5652) ;  /* 0x00000000002c2947 */ /* 0x000ff40003800000 */
[----:B------:R-:W-:Y:S05]  /*6560*/  @!P0 BRA `(.L_x_5653) ;  /* 0x0000000000048947 */ /* 0x000fea0003800000 */
[----:B------:R-:W-:Y:S01]  /*6570*/  BPT.TRAP 0x1 ;  /* 0x000000040000795c */ /* 0x000fe20000300000 */
.L_x_5653:
[----:B------:R-:W-:Y:S01]  /*6580*/  ULEA UR6, UR38, UR39, 0x3 ;  /* 0x0000002726067291 */ /* 0x000fe2000f8e183f */
[----:B------:R-:W-:-:S05]  /*6590*/  IMAD.U32 R10, RZ, RZ, UR60 ;  /* 0x0000003cff0a7e24 */ /* 0x000fca000f8e00ff */
[----:B------:R-:W-:-:S04]  /*65a0*/  SHF.L.U32 R10, R10, 0x1f, RZ ;  /* 0x0000001f0a0a7819 */ /* 0x000fc800000006ff */
[----:B------:R1:W2:Y:S01]  /*65b0*/  SYNCS.PHASECHK.TRANS64.TRYWAIT P1, [UR6+0x34830], R10 ;  /* 0x0348300aff0075a7 */ /* 0x0002a20008020146 */
[----:B------:R-:W-:Y:S05]  /*65c0*/  @!P0 BRA `(.L_x_5654) ;  /* 0x0000000000048947 */ /* 0x000fea0003800000 */
[----:B------:R-:W-:Y:S01]  /*65d0*/  BPT.TRAP 0x1 ;  /* 0x000000040000795c */ /* 0x000fe20000300000 */
.L_x_5654:
[----:B--2---:R-:W-:Y:S05]  /*65e0*/  @P1 BRA `(.L_x_5652) ;  /* 0x0000000000081947 */ /* 0x004fea0003800000 */
[----:B------:R-:W2:Y:S02]  /*65f0*/  SYNCS.PHASECHK.TRANS64.TRYWAIT P1, [UR6+0x34830], R10 ;  /* 0x0348300aff0075a7 */ /* 0x000ea40008020146 */
[----:B--2---:R-:W-:Y:S05]  /*6600*/  @!P1 BRA `(.L_x_5655) ;  /* 0x0000009000b89947 */ /* 0x004fea0003800000 */
.L_x_5652:
        /* <DEDUP_REMOVED lines=623> */
.L_x_5657:
[----:B------:R-:W-:Y:S01]  /*8d00*/  ULEA UR6, UR7, UR39, 0x3 ;  /* 0x0000002707067291 */ /* 0x000fe2000f8e183f */
[----:B------:R-:W-:-:S05]  /*8d10*/  IMAD.U32 R10, RZ, RZ, UR37 ;  /* 0x00000025ff0a7e24 */ /* 0x000fca000f8e00ff */
[----:B------:R-:W-:-:S04]  /*8d20*/  SHF.L.U32 R10, R10, 0x1f, RZ ;  /* 0x0000001f0a0a7819 */ /* 0x000fc800000006ff */
[----:B------:R1:W2:Y:S01]  /*8d30*/  SYNCS.PHASECHK.TRANS64.TRYWAIT P1, [UR6+0x34850], R10 ;  /* 0x0348500aff0075a7 */ /* 0x0002a20008020146 */
[----:B------:R-:W-:Y:S05]  /*8d40*/  @!P0 BRA `(.L_x_5658) ;  /* 0x0000000000048947 */ /* 0x000fea0003800000 */
[----:B------:R-:W-:Y:S01]  /*8d50*/  BPT.TRAP 0x1 ;  /* 0x000000040000795c */ /* 0x000fe20000300000 */
.L_x_5658:
[----:B--2---:R-:W-:Y:S05]  /*8d60*/  @P1 BRA `(.L_x_5656) ;  /* 0x0000000000081947 */ /* 0x004fea0003800000 */
[----:B------:R-:W2:Y:S02]  /*8d70*/  SYNCS.PHASECHK.TRANS64.TRYWAIT P1, [UR6+0x34850], R10 ;  /* 0x0348500aff0075a7 */ /* 0x000ea40008020146 */
[----:B--2---:R-:W-:Y:S05]  /*8d80*/  @!P1 BRA `(.L_x_5659) ;  /* 0x0000006800f09947 */ /* 0x004fea0003800000 */
.L_x_5656:
[----:B------:R-:W-:Y:S01]  /*8d90*/  UIADD3 UR6, UR39, 0x400, URZ ;  /* 0x0000040027067890 */ /* 0x000fe2000fffe03f */
[----:B------:R-:W-:Y:S01]  /*8da0*/  WARPGROUP.ARRIVE ;  /* 0x00000000000079c5 */ /* 0x000fe20000000000 */
[----:B------:R-:W-:-:S05]  /*8db0*/  UMOV UR11, 0x40000040 ;  /* 0x40000040000b7882 */ /* 0x000fca0000000000 */
[----:B--2---:R-:W2:Y:S01]  /*8dc0*/  S2R R11, SR_TID.X ;  /* 0x00000000000b7919 */ /* 0x004ea20000002100 */
[----:B------:R-:W-:-:S04]  /*8dd0*/  USHF.R.U32.HI UR6, URZ, 0x4, UR6 ;  /* 0x000000043f067899 */ /* 0x000fc80008011606 */
[----:B------:R-:W-:-:S04]  /*8de0*/  ULOP3.LUT UR6, UR6, 0x3fff, URZ, 0xc0, !UPT ;  /* 0x00003fff06067892 */ /* 0x000fc8000f8ec03f */
[----:B------:R-:W-:-:S04]  /*8df0*/  ULOP3.LUT UR6, UR6, 0x5800000, URZ, 0xfc, !UPT ;  /* 0x0580000006067892 */ /* 0x000fc8000f8efc3f */
[----:B------:R-:W-:-:S07]  /*8e00*/  UIMAD UR6, UR7, 0xb00, UR6 ;  /* 0x00000b00070678a4 */ /* 0x000fce000f8e0206 */
[----:B------:R-:W-:Y:S02]  /*8e10*/  UMOV UR10, UR6 ;  /* 0x00000006000a7c82 */ /* 0x000fe40008000000 */
[----:B------:R-:W-:Y:S01]  /*8e20*/  HGMMA.64x128x16.F32 R24, R176, gdesc[UR8].tnspB, R24, gsb0 ;  /* 0x41e00008b0187df0 */ /* 0x000fe20008000818 */
[----:B------:R-:W-:Y:S01]  /*8e30*/  UIADD3 UR10, UR6, 0x80, URZ ;  /* 0x00000080060a7890 */ /* 0x000fe2000fffe03f */
[----:B------:R-:W-:Y:S01]  /*8e40*/  UMOV UR11, 0x40000040 ;  /* 0x40000040000b7882 */ /* 0x000fe20000000000 */
[----:B--2---:R-:W-:-:S04]  /*8e50*/  SHF.R.U32.HI R11, RZ, 0x7, R11 ;  /* 0x00000007ff0b7819 */ /* 0x004fc8000001160b */
[----:B-1----:R-:W-:Y:S01]  /*8e60*/  IADD3 R10, -R11, 0xb, RZ ;  /* 0x0000000b0b0a7810 */ /* 0x002fe20007ffe1ff */
[----:B------:R-:W-:Y:S02]  /*8e70*/  WARPGROUP.DEPBAR.LE gsb0, 0x0 ;  /* 0x00008000000079c5 */ /* 0x000fe40000010000 */
[----:B------:R-:W-:-:S06]  /*8e80*/  WARPGROUP.ARRIVE ;  /* 0x00000000000079c5 */ /* 0x000fcc0000000000 */
[----:B------:R-:W-:Y:S01]  /*8e90*/  HGMMA.64x128x16.F32 R24, R180, gdesc[UR8].tnspB, R24, gsb0 ;  /* 0x41e00008b4187df0 */ /* 0x000fe20008000818 */
[----:B------:R-:W-:Y:S01]  /*8ea0*/  UIADD3 UR10, UR6, 0x100, URZ ;  /* 0x00000100060a7890 */ /* 0x000fe2000fffe03f */
[----:B------:R-:W-:Y:S01]  /*8eb0*/  UMOV UR11, 0x40000040 ;  /* 0x40000040000b7882 */ /* 0x000fe20000000000 */
[----:B------:R-:W-:Y:S02]  /*8ec0*/  WARPGROUP.DEPBAR.LE gsb0, 0x0 ;  /* 0x00008000000079c5 */ /* 0x000fe40000010000 */
[----:B------:R-:W-:-:S07]  /*8ed0*/  WARPGROUP.ARRIVE ;  /* 0x00000000000079c5 */ /* 0x000fce0000000000 */
        /* <DEDUP_REMOVED lines=41> */
[----:B------:R-:W-:Y:S03]  /*9170*/  HGMMA.64x128x16.F32 R24, R216, gdesc[UR8].tnspB, R24, gsb0 ;  /* 0x41e00008d8187df0 */ /* 0x000fe60008000818 */
[----:B------:R-:W-:Y:S02]  /*9180*/  WARPGROUP.DEPBAR.LE gsb0, 0x0 ;  /* 0x00008000000079c5 */ /* 0x000fe40000010000 */
[----:B------:R1:W-:Y:S06]  /*9190*/  BAR.ARV R10, 0x100 ;  /* 0x0004000a0000751d */ /* 0x0003ec0000002000 */
[----:B------:R-:W-:Y:S05]  /*91a0*/  @!P0 BRA `(.L_x_5660) ;  /* 0x0000000000048947 */ /* 0x000fea0003800000 */
[----:B------:R-:W-:Y:S01]  /*91b0*/  BPT.TRAP 0x1 ;  /* 0x000000040000795c */ /* 0x000fe20000300000 */
.L_x_5660:
[----:B-1----:R-:W-:Y:S01]  /*91c0*/  FMNMX.FTZ R10, R168, R15, !PT ;  /* 0x0000000fa80a7209 */ /* 0x002fe20007810000 */
[----:B------:R-:W2:Y:S01]  /*91d0*/  LDL R229, [R1] ;  /* 0x0000000001e57983 */ /* 0x000ea20000100800 */
        /* <DEDUP_REMOVED lines=89> */
[----:B------:R-:W3:Y:S01]  /*9770*/  SHFL.BFLY PT, R11, R176, 0x2, 0x1f ;  /* 0x0c401f00b00b7f89 */ /* 0x000ee200000e0000 */
[----:B-1----:R-:W-:-:S02]  /*9780*/  FMNMX.FTZ R178, R177, R10, !PT ;  /* 0x0000000ab1b27209 */ /* 0x002fc40007810000 */
[----:B------:R-:W1:Y:S01]  /*9790*/  LDC R10, c[0x0][0x988] ;  /* 0x00026200ff0a7b82 */ /* 0x000e620000000800 */
[----:B---3--:R-:W-:Y:S02]  /*97a0*/  FMNMX.FTZ R180, R176, R11, !PT ;  /* 0x0000000bb0b47209 */ /* 0x008fe40007810000 */
[----:B------:R-:W3:Y:S04]  /*97b0*/  SHFL.BFLY PT, R11, R178, 0x1, 0x1f ;  /* 0x0c201f00b20b7f89 */ /* 0x000ee800000e0000 */
[----:B------:R-:W4:Y:S01]  /*97c0*/  SHFL.BFLY PT, R13, R180, 0x1, 0x1f ;  /* 0x0c201f00b40d7f89 */ /* 0x000f2200000e0000 */
[----:B---3--:R-:W-:Y:S02]  /*97d0*/  FMNMX.FTZ R11, R178, R11, !PT ;  /* 0x0000000bb20b7209 */ /* 0x008fe40007810000 */
[----:B----4-:R-:W-:-:S03]  /*97e0*/  FMNMX.FTZ R13, R180, R13, !PT ;  /* 0x0000000db40d7209 */ /* 0x010fc60007810000 */
        /* <DEDUP_REMOVED lines=12> */
[-C--:B------:R-:W-:Y:S01]  /*98b0*/  FMUL.FTZ R181, R15, R10.reuse ;  /* 0x0000000a0fb57220 */ /* 0x080fe20000410000 */
[-C--:B------:R-:W-:Y:S01]  /*98c0*/  FFMA.FTZ R97, R101, R10.reuse, -R179 ;  /* 0x0000000a65617223 */ /* 0x080fe200000108b3 */
[C---:B------:R-:W-:Y:S01]  /*98d0*/  FADD.FTZ R15, -R13.reuse, R21 ;  /* 0x000000150d0f7221 */ /* 0x040fe20000010100 */
[-C--:B------:R-:W-:Y:S01]  /*98e0*/  FMUL.FTZ R101, R13, R10.reuse ;  /* 0x0000000a0d657220 */ /* 0x080fe20000410000 */
[-CC-:B------:R-:W-:Y:S01]  /*98f0*/  FFMA.FTZ R176, R168, R10.reuse, -R179.reuse ;  /* 0x0000000aa8b07223 */ /* 0x180fe200000108b3 */
[-C--:B------:R-:W-:Y:S01]  /*9900*/  FFMA.FTZ R216, R88, R10.reuse, -R179 ;  /* 0x0000000a58d87223 */ /* 0x080fe200000108b3 */
[-C--:B------:R-:W-:Y:S01]  /*9910*/  FMUL.FTZ R15, R15, R10.reuse ;  /* 0x0000000a0f0f7220 */ /* 0x080fe20000410000 */
[-CC-:B------:R-:W-:Y:S01]  /*9920*/  FFMA.FTZ R88, R170, R10.reuse, -R101.reuse ;  /* 0x0000000aaa587223 */ /* 0x180fe20000010865 */
[-C--:B------:R-:W-:Y:S01]  /*9930*/  FFMA.FTZ R171, R171, R10.reuse, -R101 ;  /* 0x0000000aabab7223 */ /* 0x080fe20000010865 */
        /* <DEDUP_REMOVED lines=35> */
[-CC-:B------:R-:W-:Y:S01]  /*9b70*/  FFMA.FTZ R179, R174, R10.reuse, -R101.reuse ;  /* 0x0000000aaeb37223 */ /* 0x180fe20000010865 */
[----:B------:R-:W5:Y:S01]  /*9b80*/  MUFU.EX2 R177, R177 ;  /* 0x000000b100b17308 */ /* 0x000f620000000800 */
[-CC-:B------:R-:W-:Y:S01]  /*9b90*/  FFMA.FTZ R92, R175, R10.reuse, -R101.reuse ;  /* 0x0000000aaf5c7223 */ /* 0x180fe20000010865 */
[-CC-:B-1----:R-:W-:Y:S01]  /*9ba0*/  FFMA.FTZ R181, R162, R10.reuse, -R101.reuse ;  /* 0x0000000aa2b57223 */ /* 0x182fe20000010865 */
[--C-:B------:R-:W-:Y:S01]  /*9bb0*/  FFMA.FTZ R96, R163, R10, -R101.reuse ;  /* 0x0000000aa3607223 */ /* 0x100fe20000010865 */
[----:B---3--:R-:W-:Y:S01]  /*9bc0*/  FFMA.FTZ R14, R21, R14, R176 ;  /* 0x0000000e150e7223 */ /* 0x008fe200000100b0 */
[----:B----4-:R-:W-:Y:S01]  /*9bd0*/  FFMA.FTZ R12, R15, R12, R88 ;  /* 0x0000000c0f0c7223 */ /* 0x010fe20000010058 */
        /* <DEDUP_REMOVED lines=11> */
[----:B-----5:R-:W-:Y:S01]  /*9c90*/  FADD.FTZ R131, R177, R14 ;  /* 0x0000000eb1837221 */ /* 0x020fe20000010000 */
[-CC-:B------:R-:W-:Y:S01]  /*9ca0*/  FFMA.FTZ R189, R146, R10.reuse, -R101.reuse ;  /* 0x0000000a92bd7223 */ /* 0x180fe20000010865 */
[-CC-:B------:R-:W-:Y:S01]  /*9cb0*/  FFMA.FTZ R203, R126, R10.reuse, -R101.reuse ;  /* 0x0000000a7ecb7223 */ /* 0x180fe20000010865 */
[-CC-:B------:R-:W-:Y:S01]  /*9cc0*/  FFMA.FTZ R126, R127, R10.reuse, -R101.reuse ;  /* 0x0000000a7f7e7223 */ /* 0x180fe20000010865 */
[-CC-:B------:R-:W-:Y:S01]  /*9cd0*/  FFMA.FTZ R112, R147, R10.reuse, -R101.reuse ;  /* 0x0000000a93707223 */ /* 0x180fe20000010865 */
[-CC-:B------:R-:W-:Y:S01]  /*9ce0*/  FFMA.FTZ R191, R150, R10.reuse, -R101.reuse ;  /* 0x0000000a96bf7223 */ /* 0x180fe20000010865 */
[-CC-:B------:R-:W-:Y:S01]  /*9cf0*/  FFMA.FTZ R116, R151, R10.reuse, -R101.reuse ;  /* 0x0000000a97747223 */ /* 0x180fe20000010865 */
[----:B------:R-:W4:Y:S01]  /*9d00*/  MUFU.EX2 R179, R179 ;  /* 0x000000b300b37308 */ /* 0x000f220000000800 */
[----:B-1----:R-:W-:Y:S01]  /*9d10*/  FADD.FTZ R12, R171, R12 ;  /* 0x0000000cab0c7221 */ /* 0x002fe20000010000 */
[-CC-:B------:R-:W-:Y:S01]  /*9d20*/  FFMA.FTZ R205, R114, R10.reuse, -R101.reuse ;  /* 0x0000000a72cd7223 */ /* 0x180fe20000010865 */
[-CC-:B------:R-:W-:Y:S01]  /*9d30*/  FFMA.FTZ R114, R115, R10.reuse, -R101.reuse ;  /* 0x0000000a73727223 */ /* 0x180fe20000010865 */
[-CC-:B------:R-:W-:Y:S01]  /*9d40*/  FFMA.FTZ R193, R138, R10.reuse, -R101.reuse ;  /* 0x0000000a8ac17223 */ /* 0x180fe20000010865 */
[-CC-:B------:R-:W-:Y:S01]  /*9d50*/  FFMA.FTZ R120, R139, R10.reuse, -R101.reuse ;  /* 0x0000000a8b787223 */ /* 0x180fe20000010865 */
[-CC-:B------:R-:W-:Y:S01]  /*9d60*/  FFMA.FTZ R195, R142, R10.reuse, -R101.reuse ;  /* 0x0000000a8ec37223 */ /* 0x180fe20000010865 */
[-C--:B------:R-:W-:Y:S01]  /*9d70*/  FFMA.FTZ R124, R143, R10.reuse, -R101 ;  /* 0x0000000a8f7c7223 */ /* 0x080fe20000010865 */
[----:B------:R-:W1:Y:S01]  /*9d80*/  MUFU.EX2 R173, R173 ;  /* 0x000000ad00ad7308 */ /* 0x000e620000000800 */
[----:B---3--:R-:W-:Y:S01]  /*9d90*/  FADD.FTZ R14, R178, R131 ;  /* 0x00000083b20e7221 */ /* 0x008fe20000010000 */
[-CC-:B------:R-:W-:Y:S01]  /*9da0*/  FFMA.FTZ R197, R130, R10.reuse, -R101.reuse ;  /* 0x0000000a82c57223 */ /* 0x180fe20000010865 */
[-CC-:B------:R-:W-:Y:S01]  /*9db0*/  FFMA.FTZ R207, R118, R10.reuse, -R101.reuse ;  /* 0x0000000a76cf7223 */ /* 0x180fe20000010865 */
[-CC-:B------:R-:W-:Y:S01]  /*9dc0*/  FFMA.FTZ R118, R119, R10.reuse, -R101.reuse ;  /* 0x0000000a77767223 */ /* 0x180fe20000010865 */
[-CC-:B------:R-:W-:Y:S01]  /*9dd0*/  FFMA.FTZ R199, R134, R10.reuse, -R101.reuse ;  /* 0x0000000a86c77223 */ /* 0x180fe20000010865 */
[-CC-:B------:R-:W-:Y:S01]  /*9de0*/  FFMA.FTZ R130, R135, R10.reuse, -R101.reuse ;  /* 0x0000000a87827223 */ /* 0x180fe20000010865 */
[-CC-:B------:R-:W-:Y:S01]  /*9df0*/  FFMA.FTZ R209, R106, R10.reuse, -R101.reuse ;  /* 0x0000000a6ad17223 */ /* 0x180fe20000010865 */
[----:B------:R-:W3:Y:S01]  /*9e00*/  MUFU.EX2 R92, R92 ;  /* 0x0000005c005c7308 */ /* 0x000ee20000000800 */
[----:B----4-:R-:W-:Y:S01]  /*9e10*/  FADD.FTZ R123, R179, R12 ;  /* 0x0000000cb37b7221 */ /* 0x010fe20000010000 */
        /* <DEDUP_REMOVED lines=12> */
[----:B------:R-:W-:-:S02]  /*9ee0*/  FFMA.FTZ R94, R95, R10, -R101 ;  /* 0x0000000a5f5e7223 */ /* 0x000fc40000010865 */
[----:B------:R-:W1:Y:S01]  /*9ef0*/  MUFU.EX2 R181, R181 ;  /* 0x000000b500b57308 */ /* 0x000e620000000800 */
[----:B---3--:R-:W-:-:S07]  /*9f00*/  FADD.FTZ R12, R92, R123 ;  /* 0x0000007b5c0c7221 */ /* 0x008fce0000010000 */
[----:B------:R-:W3:Y:S01]  /*9f10*/  MUFU.EX2 R169, R169 ;  /* 0x000000a900a97308 */ /* 0x000ee20000000800 */
[----:B----4-:R-:W-:-:S07]  /*9f20*/  FADD.FTZ R14, R180, R131 ;  /* 0x00000083b40e7221 */ /* 0x010fce0000010000 */
[----:B------:R-:W4:Y:S01]  /*9f30*/  MUFU.EX2 R96, R96 ;  /* 0x0000006000607308 */ /* 0x000f220000000800 */
[----:B-1----:R-:W-:-:S07]  /*9f40*/  FADD.FTZ R123, R181, R12 ;  /* 0x0000000cb57b7221 */ /* 0x002fce0000010000 */
        /* <DEDUP_REMOVED lines=117> */
[----:B----4-:R-:W-:Y:S01]  /*a6a0*/  FADD.FTZ R14, R210, R103 ;  /* 0x00000067d20e7221 */ /* 0x010fe20000010000 */
[----:B------:R-:W-:-:S05]  /*a6b0*/  IMAD.U32 R103, RZ, RZ, UR38 ;  /* 0x00000026ff677e24 */ /* 0x000fca000f8e00ff */
[----:B------:R-:W-:Y:S01]  /*a6c0*/  @P1 LEA R103, R103, UR39, 0x3 ;  /* 0x0000002767671c11 */ /* 0x000fe2000f8e18ff */
        /* <DEDUP_REMOVED lines=9> */
[----:B---3--:R-:W-:Y:S01]  /*a760*/  FADD.FTZ R91, R213, R12 ;  /* 0x0000000cd55b7221 */ /* 0x008fe20000010000 */
[----:B------:R-:W-:-:S05]  /*a770*/  @P1 VIADD R12, R103, 0x34840 ;  /* 0x00034840670c1836 */ /* 0x000fca0000000000 */
[----:B--2---:R-:W-:Y:S01]  /*a780*/  @P1 PRMT R12, R229, 0x654, R12 ;  /* 0x00000654e50c1816 */ /* 0x004fe2000000000c */
[----:B------:R-:W2:Y:S01]  /*a790*/  MUFU.EX2 R214, R214 ;  /* 0x000000d600d67308 */ /* 0x000ea20000000800 */
[----:B----4-:R-:W-:Y:S02]  /*a7a0*/  FADD.FTZ R99, R105, R14 ;  /* 0x0000000e69637221 */ /* 0x010fe40000010000 */
[----:B------:R3:W-:Y:S05]  /*a7b0*/  @P1 SYNCS.ARRIVE.TRANS64.RED.A1T0 RZ, [R12+URZ], RZ ;  /* 0x000000ff0cff19a7 */ /* 0x0007ea000810043f */
[----:B------:R-:W4:Y:S01]  /*a7c0*/  MUFU.EX2 R215, R215 ;  /* 0x000000d700d77308 */ /* 0x000f220000000800 */
[----:B-1----:R-:W-:-:S07]  /*a7d0*/  FADD.FTZ R14, R98, R91 ;  /* 0x0000005b620e7221 */ /* 0x002fce0000010000 */
[----:B------:R-:W1:Y:S01]  /*a7e0*/  MUFU.EX2 R97, R97 ;  /* 0x0000006100617308 */ /* 0x000e620000000800 */
[----:B--2---:R-:W-:-:S07]  /*a7f0*/  FADD.FTZ R132, R214, R99 ;  /* 0x00000063d6847221 */ /* 0x004fce0000010000 */
[----:B------:R-:W3:Y:S01]  /*a800*/  MUFU.EX2 R102, R102 ;  /* 0x0000006600667308 */ /* 0x000ee20000000800 */
[----:B----4-:R-:W-:-:S07]  /*a810*/  FADD.FTZ R91, R215, R14 ;  /* 0x0000000ed75b7221 */ /* 0x010fce0000010000 */
[----:B------:R-:W2:Y:S01]  /*a820*/  MUFU.EX2 R216, R216 ;  /* 0x000000d800d87308 */ /* 0x000ea20000000800 */
[----:B-1----:R-:W-:-:S07]  /*a830*/  FADD.FTZ R95, R97, R132 ;  /* 0x00000084615f7221 */ /* 0x002fce0000010000 */
[----:B------:R-:W1:Y:S01]  /*a840*/  MUFU.EX2 R217, R217 ;  /* 0x000000d900d97308 */ /* 0x000e620000000800 */
[----:B---3--:R-:W-:-:S07]  /*a850*/  FADD.FTZ R12, R102, R91 ;  /* 0x0000005b660c7221 */ /* 0x008fce0000010000 */
[----:B------:R-:W3:Y:S01]  /*a860*/  MUFU.EX2 R89, R89 ;  /* 0x0000005900597308 */ /* 0x000ee20000000800 */
[----:B--2---:R-:W-:-:S07]  /*a870*/  FADD.FTZ R14, R216, R95 ;  /* 0x0000005fd80e7221 */ /* 0x004fce0000010000 */
        /* <DEDUP_REMOVED lines=9> */
[----:B---3--:R-:W-:Y:S01]  /*a910*/  FADD.FTZ R91, R219, R12 ;  /* 0x0000000cdb5b7221 */ /* 0x008fe20000010000 */
[----:B--2---:R-:W-:-:S03]  /*a920*/  FADD.FTZ R14, R93, R14 ;  /* 0x0000000e5d0e7221 */ /* 0x004fc60000010000 */
[----:B-1----:R-:W-:Y:S01]  /*a930*/  FADD.FTZ R12, R94, R91 ;  /* 0x0000005b5e0c7221 */ /* 0x002fe20000010000 */
[----:B------:R-:W-:Y:S06]  /*a940*/  @!P0 BRA `(.L_x_5661) ;  /* 0x0000000000048947 */ /* 0x000fec0003800000 */
[----:B------:R-:W-:Y:S01]  /*a950*/  BPT.TRAP 0x1 ;  /* 0x000000040000795c */ /* 0x000fe20000300000 */
.L_x_5661:
[----:B------:R-:W-:Y:S01]  /*a960*/  ISETP.NE.AND P1, PT, R19, RZ, PT ;  /* 0x000000ff1300720c */ /* 0x000fe20003f25270 */
[----:B------:R-:W-:Y:S01]  /*a970*/  IMAD.U32 R132, RZ, RZ, UR7 ;  /* 0x00000007ff847e24 */ /* 0x000fe2000f8e00ff */
[----:B------:R-:W-:Y:S01]  /*a980*/  UMOV UR37, UR60 ;  /* 0x0000003c00257c82 */ /* 0x000fe20008000000 */
[----:B------:R-:W-:Y:S01]  /*a990*/  UMOV UR7, UR38 ;  /* 0x0000002600077c82 */ /* 0x000fe20008000000 */
        /* <DEDUP_REMOVED lines=9> */
[----:B------:R-:W-:Y:S01]  /*aa30*/  @P1 LEA R132, R132, UR39, 0x3 ;  /* 0x0000002784841c11 */ /* 0x000fe2000f8e18ff */
        /* <DEDUP_REMOVED lines=9> */
[----:B------:R-:W-:Y:S01]  /*aad0*/  @P1 PRMT R132, R23, 0x654, R132 ;  /* 0x0000065417841816 */ /* 0x000fe20000000084 */
[-C--:B------:R-:W-:Y:S01]  /*aae0*/  FMUL.FTZ R56, R56, R21.reuse ;  /* 0x0000001538387220 */ /* 0x080fe20000410000 */
[-C--:B------:R-:W-:Y:S01]  /*aaf0*/  FMUL.FTZ R57, R57, R21.reuse ;  /* 0x0000001539397220 */ /* 0x080fe20000410000 */
[-C--:B------:R-:W-:Y:S01]  /*ab00*/  FMUL.FTZ R60, R60, R21.reuse ;  /* 0x000000153c3c7220 */ /* 0x080fe20000410000 */
[----:B------:R1:W-:Y:S01]  /*ab10*/  @P1 SYNCS.ARRIVE.TRANS64.RED.A1T0 RZ, [R132+URZ], RZ ;  /* 0x000000ff84ff19a7 */ /* 0x0003e2000810043f */
[----:B------:R-:W-:Y:S01]  /*ab20*/  ISETP.GT.AND P1, PT, R20, RZ, PT ;  /* 0x000000ff1400720c */ /* 0x000fe20003f24270 */
        /* <DEDUP_REMOVED lines=46> */
[----:B------:R-:W-:Y:S01]  /*ae10*/  VIADD R20, R20, 0xffffffff ;  /* 0xffffffff14147836 */ /* 0x000fe20000000000 */
[----:B------:R-:W-:Y:S01]  /*ae20*/  F2FP.F16.F32.PACK_AB R178, R173, R178 ;  /* 0x000000b2adb2723e */ /* 0x000fe200000000ff */
[----:B------:R-:W-:Y:S01]  /*ae30*/  IMAD.MOV.U32 R21, RZ, RZ, R13 ;  /* 0x000000ffff157224 */ /* 0x000fe200078e000d */
[----:B------:R-:W-:Y:S01]  /*ae40*/  F2FP.F16.F32.PACK_AB R179, R92, R179 ;  /* 0x000000b35cb3723e */ /* 0x000fe200000000ff */
[----:B------:R-:W-:Y:S01]  /*ae50*/  IMAD.MOV.U32 R15, RZ, RZ, R11 ;  /* 0x000000ffff0f7224 */ /* 0x000fe200078e000b */
        /* <DEDUP_REMOVED lines=39> */
[----:B------:R-:W-:Y:S01]  /*b0d0*/  F2FP.F16.F32.PACK_AB R219, R94, R219 ;  /* 0x000000db5edb723e */ /* 0x000fe200000000ff */
[----:B-1----:R-:W-:Y:S06]  /*b0e0*/  @P1 BRA `(.L_x_5662) ;  /* 0xffffffb400001947 */ /* 0x002fec000383ffff */
.L_x_5651:
[----:B------:R-:W-:Y:S06]  /*b0f0*/  BAR.ARV 0x8, 0x120 ;  /* 0x0204800000007b1d */ /* 0x000fec0000002000 */
[----:B------:R-:W-:Y:S05]  /*b100*/  @!P0 BRA `(.L_x_5663) ;  /* 0x0000000000048947 */ /* 0x000fea0003800000 */
[----:B------:R-:W-:Y:S01]  /*b110*/  BPT.TRAP 0x1 ;  /* 0x000000040000795c */ /* 0x000fe20000300000 */
.L_x_5663:
[----:B------:R-:W-:Y:S01]  /*b120*/  ULEA UR5, UR38, UR39, 0x3 ;  /* 0x0000002726057291 */ /* 0x000fe2000f8e183f */
[----:B------:R-:W-:-:S05]  /*b130*/  IMAD.U32 R0, RZ, RZ, UR60 ;  /* 0x0000003cff007e24 */ /* 0x000fca000f8e00ff */
[----:B------:R-:W-:-:S04]  /*b140*/  SHF.L.U32 R0, R0, 0x1f, RZ ;  /* 0x0000001f00007819 */ /* 0x000fc800000006ff */
[----:B------:R1:W2:Y:S01]  /*b150*/  SYNCS.PHASECHK.TRANS64.TRYWAIT P1, [UR5+0x34850], R0 ;  /* 0x03485000ff0075a7 */ /* 0x0002a20008020145 */
[----:B------:R-:W-:Y:S05]  /*b160*/  @!P0 BRA `(.L_x_5664) ;  /* 0x0000000000048947 */ /* 0x000fea0003800000 */
[----:B------:R-:W-:Y:S01]  /*b170*/  BPT.TRAP 0x1 ;  /* 0x000000040000795c */ /* 0x000fe20000300000 */
.L_x_5664:
[----:B--2---:R-:W-:Y:S05]  /*b180*/  @P1 BRA `(.L_x_5665) ;  /* 0x0000000000081947 */ /* 0x004fea0003800000 */
[----:B------:R-:W2:Y:S02]  /*b190*/  SYNCS.PHASECHK.TRANS64.TRYWAIT P1, [UR5+0x34850], R0 ;  /* 0x03485000ff0075a7 */ /* 0x000ea40008020145 */
[----:B--2---:R-:W-:Y:S05]  /*b1a0*/  @!P1 BRA `(.L_x_5666) ;  /* 0x0000004800009947 */ /* 0x004fea0003800000 */
.L_x_5665:
[----:B------:R-:W-:Y:S01]  /*b1b0*/  UIADD3 UR4, UR39, 0x400, URZ ;  /* 0x0000040027047890 */ /* 0x000fe2000fffe03f */
[----:B------:R-:W-:Y:S01]  /*b1c0*/  WARPGROUP.ARRIVE ;  /* 0x00000000000079c5 */ /* 0x000fe20000000000 */
[----:B------:R-:W-:Y:S01]  /*b1d0*/  UMOV UR7, 0x40000040 ;  /* 0x4000004000077882 */ /* 0x000fe20000000000 */
[----:B--2---:R-:W2:Y:S01]  /*b1e0*/  SHFL.BFLY PT, R3, R14, 0x2, 0x1f ;  /* 0x0c401f000e037f89 */ /* 0x004ea200000e0000 */
[----:B------:R-:W-:Y:S01]  /*b1f0*/  USHF.R.U32.HI UR4, URZ, 0x4, UR4 ;  /* 0x000000043f047899 */ /* 0x000fe20008011604 */
[----:B------:R-:W-:Y:S02]  /*b200*/  IMAD.MOV.U32 R4, RZ, RZ, RZ ;  /* 0x000000ffff047224 */ /* 0x000fe400078e00ff */
[----:B------:R-:W3:Y:S01]  /*b210*/  SHFL.BFLY PT, R5, R12, 0x2, 0x1f ;  /* 0x0c401f000c057f89 */ /* 0x000ee200000e0000 */
[----:B------:R-:W-:Y:S01]  /*b220*/  ULOP3.LUT UR4, UR4, 0x3fff, URZ, 0xc0, !UPT ;  /* 0x00003fff04047892 */ /* 0x000fe2000f8ec03f */
[----:B------:R-:W-:-:S03]  /*b230*/  IMAD.MOV.U32 R8, RZ, RZ, RZ ;  /* 0x000000ffff087224 */ /* 0x000fc600078e00ff */
[----:B------:R-:W-:-:S04]  /*b240*/  ULOP3.LUT UR4, UR4, 0x5800000, URZ, 0xfc, !UPT ;  /* 0x0580000004047892 */ /* 0x000fc8000f8efc3f */
[----:B------:R-:W-:-:S07]  /*b250*/  UIMAD UR4, UR38, 0xb00, UR4 ;  /* 0x00000b00260478a4 */ /* 0x000fce000f8e0204 */
[----:B------:R-:W-:Y:S02]  /*b260*/  UMOV UR6, UR4 ;  /* 0x0000000400067c82 */ /* 0x000fe40008000000 */
[----:B------:R-:W-:Y:S01]  /*b270*/  HGMMA.64x128x16.F32 R24, R176, gdesc[UR4].tnspB, R24, gsb0 ;  /* 0x41e00004b0187df0 */ /* 0x000fe20008000818 */
[----:B------:R-:W-:Y:S01]  /*b280*/  UIADD3 UR6, UR4, 0x80, URZ ;  /* 0x0000008004067890 */ /* 0x000fe2000fffe03f */
[----:B--2---:R-:W-:Y:S01]  /*b290*/  FADD.FTZ R3, R3, R14 ;  /* 0x0000000e03037221 */ /* 0x004fe20000010000 */
[----:B------:R-:W-:Y:S01]  /*b2a0*/  UMOV UR7, 0x40000040 ;  /* 0x4000004000077882 */ /* 0x000fe20000000000 */
[----:B---3--:R-:W-:-:S03]  /*b2b0*/  FADD.FTZ R5, R5, R12 ;  /* 0x0000000c05057221 */ /* 0x008fc60000010000 */
[----:B-1----:R-:W1:Y:S04]  /*b2c0*/  SHFL.BFLY PT, R0, R3, 0x1, 0x1f ;  /* 0x0c201f0003007f89 */ /* 0x002e6800000e0000 */
[----:B------:R-:W2:Y:S01]  /*b2d0*/  SHFL.BFLY PT, R2, R5, 0x1, 0x1f ;  /* 0x0c201f0005027f89 */ /* 0x000ea200000e0000 */
[----:B-1----:R-:W-:Y:S01]  /*b2e0*/  FADD.FTZ R15, R3, R0 ;  /* 0x00000000030f7221 */ /* 0x002fe20000010000 */
[----:B------:R-:W-:Y:S02]  /*b2f0*/  IMAD.MOV.U32 R0, RZ, RZ, -0x800000 ;  /* 0xff800000ff007424 */ /* 0x000fe400078e00ff */
[----:B--2---:R-:W-:Y:S02]  /*b300*/  FADD.FTZ R20, R5, R2 ;  /* 0x0000000205147221 */ /* 0x004fe40000010000 */
[----:B------:R-:W-:Y:S01]  /*b310*/  FSETP.NE.FTZ.AND P1, PT, R15, RZ, PT ;  /* 0x000000ff0f00720b */ /* 0x000fe20003f35000 */
[----:B------:R-:W-:-:S02]  /*b320*/  IMAD.MOV.U32 R2, RZ, RZ, -0x800000 ;  /* 0xff800000ff027424 */ /* 0x000fc400078e00ff */
        /* <DEDUP_REMOVED lines=61> */
[----:B-1-34-:R-:W-:Y:S05]  /*b700*/  @!P0 BRA `(.L_x_5667) ;  /* 0x0000000000048947 */ /* 0x01afea0003800000 */
[----:B------:R-:W-:Y:S01]  /*b710*/  BPT.TRAP 0x1 ;  /* 0x000000040000795c */ /* 0x000fe20000300000 */
.L_x_5667:
[----:B------:R-:W-:Y:S01]  /*b720*/  ISETP.NE.AND P3, PT, R19, RZ, PT ;  /* 0x000000ff1300720c */ /* 0x000fe20003f65270 */
[-C--:B------:R-:W-:Y:S01]  /*b730*/  FMUL.FTZ R6, R24, R4.reuse ;  /* 0x0000000418067220 */ /* 0x080fe20000410000 */
[----:B------:R-:W-:Y:S01]  /*b740*/  IADD3 R5, P1, R16, 0x40, RZ ;  /* 0x0000004010057810 */ /* 0x000fe20007f3e0ff */
[-C--:B------:R-:W-:Y:S01]  /*b750*/  FMUL.FTZ R25, R25, R4.reuse ;  /* 0x0000000419197220 */ /* 0x080fe20000410000 */
[-C--:B------:R-:W-:Y:S01]  /*b760*/  FMUL.FTZ R29, R29, R4.reuse ;  /* 0x000000041d1d7220 */ /* 0x080fe20000410000 */
[-C--:B------:R-:W-:Y:S01]  /*b770*/  FMUL.FTZ R88, R28, R4.reuse ;  /* 0x000000041c587220 */ /* 0x080fe20000410000 */
[----:B------:R-:W-:Y:S01]  /*b780*/  LOP3.LUT R24, R5, 0x380, RZ, 0xc0, !PT ;  /* 0x0000038005187812 */ /* 0x000fe200078ec0ff */
        /* <DEDUP_REMOVED lines=29> */
[----:B------:R-:W-:Y:S01]  /*b960*/  SHF.R.U64 R24, R24, 0x3, RZ ;  /* 0x0000000318187819 */ /* 0x000fe200000012ff */
[-C--:B------:R-:W-:Y:S01]  /*b970*/  FMUL.FTZ R28, R26, R8.reuse ;  /* 0x000000081a1c7220 */ /* 0x080fe20000410000 */
[----:B------:R-:W-:Y:S01]  /*b980*/  IADD3 R3, P0, R16, 0x20, RZ ;  /* 0x0000002010037810 */ /* 0x000fe20007f1e0ff */
[----:B------:R-:W-:Y:S01]  /*b990*/  @P3 VIADD R4, R4, 0x34860 ;  /* 0x0003486004043836 */ /* 0x000fe20000000000 */
[----:B------:R-:W-:Y:S01]  /*b9a0*/  LOP3.LUT R24, R24, R5, RZ, 0x3c, !PT ;  /* 0x0000000518187212 */ /* 0x000fe200078e3cff */
[-C--:B------:R-:W-:Y:S01]  /*b9b0*/  FMUL.FTZ R27, R27, R8.reuse ;  /* 0x000000081b1b7220 */ /* 0x080fe20000410000 */
[C---:B------:R-:W-:Y:S01]  /*b9c0*/  LOP3.LUT R5, R16.reuse, 0x380, RZ, 0xc0, !PT ;  /* 0x0000038010057812 */ /* 0x040fe200078ec0ff */
[----:B------:R-:W-:Y:S01]  /*b9d0*/  UIADD3 UR35, -UR36, URZ, URZ ;  /* 0x0000003f24237290 */ /* 0x000fe2000fffe13f */
[----:B------:R-:W-:Y:S01]  /*b9e0*/  @P3 PRMT R4, R23, 0x654, R4 ;  /* 0x0000065417043816 */ /* 0x000fe20000000004 */
[----:B------:R-:W-:Y:S01]  /*b9f0*/  ULDC UR4, c[0x0][0xdb4] ;  /* 0x00036d0000047ab9 */ /* 0x000fe20000000800 */
[----:B------:R-:W-:Y:S01]  /*ba00*/  IADD3 R15, P6, R16, 0x4000, RZ ;  /* 0x00004000100f7810 */ /* 0x000fe20007fde0ff */
[-C--:B------:R-:W-:Y:S01]  /*ba10*/  FMUL.FTZ R7, R31, R8.reuse ;  /* 0x000000081f077220 */ /* 0x080fe20000410000 */
[----:B------:R-:W-:Y:S01]  /*ba20*/  SHF.R.U64 R5, R5, 0x3, RZ ;  /* 0x0000000305057819 */ /* 0x000fe200000012ff */
[----:B------:R1:W-:Y:S01]  /*ba30*/  @P3 SYNCS.ARRIVE.TRANS64.RED.A1T0 RZ, [R4+URZ], RZ ;  /* 0x000000ff04ff39a7 */ /* 0x0003e2000810043f */
[----:B------:R-:W-:Y:S01]  /*ba40*/  LOP3.LUT R26, R3, 0x380, RZ, 0xc0, !PT ;  /* 0x00000380031a7812 */ /* 0x000fe200078ec0ff */
[-C--:B------:R-:W-:Y:S01]  /*ba50*/  FMUL.FTZ R30, R30, R8.reuse ;  /* 0x000000081e1e7220 */ /* 0x080fe20000410000 */
[----:B------:R-:W-:Y:S01]  /*ba60*/  LOP3.LUT R14, R15, 0x380, RZ, 0xc0, !PT ;  /* 0x000003800f0e7812 */ /* 0x000fe200078ec0ff */
[-C--:B------:R-:W-:Y:S01]  /*ba70*/  FMUL.FTZ R35, R35, R8.reuse ;  /* 0x0000000823237220 */ /* 0x080fe20000410000 */
[----:B------:R-:W-:Y:S01]  /*ba80*/  SHF.R.U64 R26, R26, 0x3, RZ ;  /* 0x000000031a1a7819 */ /* 0x000fe200000012ff */
[-C--:B------:R-:W-:Y:S01]  /*ba90*/  FMUL.FTZ R34, R34, R8.reuse ;  /* 0x0000000822227220 */ /* 0x080fe20000410000 */
[----:B------:R-:W-:Y:S01]  /*baa0*/  SHF.R.U64 R14, R14, 0x3, RZ ;  /* 0x000000030e0e7819 */ /* 0x000fe200000012ff */
[----:B------:R-:W-:Y:S01]  /*bab0*/  FMUL.FTZ R39, R39, R8 ;  /* 0x0000000827277220 */ /* 0x000fe20000410000 */
[----:B-1----:R-:W-:Y:S01]  /*bac0*/  LOP3.LUT R4, R5, R16, RZ, 0x3c, !PT ;  /* 0x0000001005047212 */ /* 0x002fe200078e3cff */
[--C-:B------:R-:W-:Y:S01]  /*bad0*/  IMAD.MOV.U32 R5, RZ, RZ, R17.reuse ;  /* 0x000000ffff057224 */ /* 0x100fe200078e0011 */
[----:B------:R-:W-:Y:S01]  /*bae0*/  R2UR UR7, R224 ;  /* 0x00000000e00772ca */ /* 0x000fe200000e0000 */
[-C--:B------:R-:W-:Y:S01]  /*baf0*/  FMUL.FTZ R38, R38, R8.reuse ;  /* 0x0000000826267220 */ /* 0x080fe20000410000 */
[----:B------:R-:W-:Y:S01]  /*bb00*/  LOP3.LUT R26, R26, R3, RZ, 0x3c, !PT ;  /* 0x000000031a1a7212 */ /* 0x000fe200078e3cff */
[----:B------:R-:W-:Y:S01]  /*bb10*/  FMUL.FTZ R43, R43, R8 ;  /* 0x000000082b2b7220 */ /* 0x000fe20000410000 */
[----:B------:R-:W-:Y:S01]  /*bb20*/  MOV R3, R4 ;  /* 0x0000000400037202 */ /* 0x000fe20000000f00 */
[----:B------:R-:W-:Y:S01]  /*bb30*/  FMUL.FTZ R42, R42, R8 ;  /* 0x000000082a2a7220 */ /* 0x000fe20000410000 */
[----:B------:R-:W-:Y:S01]  /*bb40*/  F2FP.F16.F32.PACK_AB R5, R27, R28 ;  /* 0x0000001c1b05723e */ /* 0x000fe200000000ff */
[--C-:B------:R-:W-:Y:S01]  /*bb50*/  IMAD.X R27, RZ, RZ, R17.reuse, P0 ;  /* 0x000000ffff1b7224 */ /* 0x100fe200000e0611 */
[----:B------:R-:W-:Y:S01]  /*bb60*/  LOP3.LUT R14, R14, R15, RZ, 0x3c, !PT ;  /* 0x0000000f0e0e7212 */ /* 0x000fe200078e3cff */
[--C-:B------:R-:W-:Y:S01]  /*bb70*/  IMAD.X R15, RZ, RZ, R17.reuse, P6 ;  /* 0x000000ffff0f7224 */ /* 0x100fe200030e0611 */
[----:B------:R-:W-:Y:S01]  /*bb80*/  R2UR UR6, R223 ;  /* 0x00000000df0672ca */ /* 0x000fe200000e0000 */
[----:B------:R-:W-:Y:S01]  /*bb90*/  FMUL.FTZ R47, R47, R8 ;  /* 0x000000082f2f7220 */ /* 0x000fe20000410000 */
[----:B------:R-:W-:Y:S01]  /*bba0*/  F2FP.F16.F32.PACK_AB R4, R25, R6 ;  /* 0x000000061904723e */ /* 0x000fe200000000ff */
[----:B------:R-:W-:Y:S01]  /*bbb0*/  UIMAD UR35, UR4, UR35, UR7 ;  /* 0x00000023042372a4 */ /* 0x000fe2000f8e0207 */
[----:B------:R-:W-:Y:S01]  /*bbc0*/  F2FP.F16.F32.PACK_AB R6, R29, R88 ;  /* 0x000000581d06723e */ /* 0x000fe200000000ff */
[----:B------:R-:W-:Y:S01]  /*bbd0*/  UIADD3 UR34, -UR7, URZ, URZ ;  /* 0x0000003f07227290 */ /* 0x000fe2000fffe13f */
[----:B------:R-:W-:Y:S01]  /*bbe0*/  MOV R29, R26 ;  /* 0x0000001a001d7202 */ /* 0x000fe20000000f00 */
[----:B------:R-:W-:Y:S01]  /*bbf0*/  FMUL.FTZ R46, R46, R8 ;  /* 0x000000082e2e7220 */ /* 0x000fe20000410000 */
[----:B------:R-:W-:Y:S01]  /*bc00*/  MOV R26, R14 ;  /* 0x0000000e001a7202 */ /* 0x000fe20000000f00 */
[-C--:B------:R-:W-:Y:S01]  /*bc10*/  FMUL.FTZ R51, R51, R8.reuse ;  /* 0x0000000833337220 */ /* 0x080fe20000410000 */
[----:B------:R-:W1:Y:S01]  /*bc20*/  LDC.64 R14, c[0x0][0xb78] ;  /* 0x0002de00ff0e7b82 */ /* 0x000e620000000a00 */
[----:B------:R-:W-:Y:S01]  /*bc30*/  IADD3 R9, P3, R16, 0x4060, RZ ;  /* 0x0000406010097810 */ /* 0x000fe20007f7e0ff */
        /* <DEDUP_REMOVED lines=20> */
[----:B------:R-:W-:Y:S01]  /*bd80*/  ULDC UR5, c[0x0][0xda8] ;  /* 0x00036a0000057ab9 */ /* 0x000fe20000000800 */
[----:B------:R-:W-:Y:S01]  /*bd90*/  USHF.R.S32.HI UR4, URZ, 0x1f, UR35 ;  /* 0x0000001f3f047899 */ /* 0x000fe20008011423 */
[----:B------:R-:W-:Y:S01]  /*bda0*/  LOP3.LUT R8, R9, 0x380, RZ, 0xc0, !PT ;  /* 0x0000038009087812 */ /* 0x000fe200078ec0ff */
[----:B------:R-:W-:Y:S01]  /*bdb0*/  ULDC.64 UR8, c[0x0][0xb70] ;  /* 0x0002dc0000087ab9 */ /* 0x000fe20000000a00 */
[----:B------:R-:W-:Y:S01]  /*bdc0*/  LOP3.LUT R20, R21, 0x380, RZ, 0xc0, !PT ;  /* 0x0000038015147812 */ /* 0x000fe200078ec0ff */
[----:B------:R-:W-:Y:S01]  /*bdd0*/  UIMAD UR34, UR5, UR34, UR6 ;  /* 0x00000022052272a4 */ /* 0x000fe2000f8e0206 */
[C---:B------:R-:W-:Y:S01]  /*bde0*/  IADD3 R11, P4, R16.reuse, 0x4040, RZ ;  /* 0x00004040100b7810 */ /* 0x040fe20007f9e0ff */
[----:B------:R-:W-:Y:S01]  /*bdf0*/  UIMAD UR6, UR4, UR8, URZ ;  /* 0x00000008040672a4 */ /* 0x000fe2000f8e023f */
[----:B------:R-:W-:Y:S01]  /*be00*/  IADD3 R13, P5, R16, 0x4020, RZ ;  /* 0x00004020100d7810 */ /* 0x000fe20007fbe0ff */
[----:B------:R-:W-:Y:S01]  /*be10*/  USHF.L.U32 UR34, UR34, 0x7, URZ ;  /* 0x0000000722227899 */ /* 0x000fe2000800063f */
[----:B------:R-:W-:Y:S01]  /*be20*/  SHF.R.U64 R8, R8, 0x3, RZ ;  /* 0x0000000308087819 */ /* 0x000fe200000012ff */
[----:B------:R-:W-:Y:S01]  /*be30*/  UIMAD.WIDE.U32 UR4, UR35, UR8, URZ ;  /* 0x00000008230472a5 */ /* 0x000fe2000f8e003f */
[----:B------:R-:W-:Y:S01]  /*be40*/  SHF.R.U64 R20, R20, 0x3, RZ ;  /* 0x0000000314147819 */ /* 0x000fe200000012ff */
[----:B------:R-:W-:Y:S01]  /*be50*/  UIMAD UR6, UR35, UR9, UR6 ;  /* 0x00000009230672a4 */ /* 0x000fe2000f8e0206 */
[----:B------:R-:W-:Y:S01]  /*be60*/  LOP3.LUT R10, R11, 0x380, RZ, 0xc0, !PT ;  /* 0x000003800b0a7812 */ /* 0x000fe200078ec0ff */
[----:B------:R-:W-:Y:S01]  /*be70*/  USHF.R.S32.HI UR7, URZ, 0x1f, UR36 ;  /* 0x0000001f3f077899 */ /* 0x000fe20008011424 */
[----:B------:R-:W-:Y:S01]  /*be80*/  LOP3.LUT R12, R13, 0x380, RZ, 0xc0, !PT ;  /* 0x000003800d0c7812 */ /* 0x000fe200078ec0ff */
[----:B------:R-:W-:Y:S01]  /*be90*/  UIADD3 UR6, UR5, UR6, URZ ;  /* 0x0000000605067290 */ /* 0x000fe2000fffe03f */
[----:B------:R-:W-:Y:S01]  /*bea0*/  F2FP.F16.F32.PACK_AB R7, R7, R30 ;  /* 0x0000001e0707723e */ /* 0x000fe200000000ff */
[----:B------:R-:W-:Y:S01]  /*beb0*/  BAR.SYNC.DEFER_BLOCKING 0x1, 0x100 ;  /* 0x0044000000007b1d */ /* 0x000fe20000010000 */
[----:B------:R-:W-:Y:S01]  /*bec0*/  LOP3.LUT R8, R8, R9, RZ, 0x3c, !PT ;  /* 0x0000000908087212 */ /* 0x000fe200078e3cff */
[--C-:B------:R-:W-:Y:S01]  /*bed0*/  IMAD.X R9, RZ, RZ, R17.reuse, P3 ;  /* 0x000000ffff097224 */ /* 0x100fe200018e0611 */
[----:B------:R-:W-:Y:S01]  /*bee0*/  LOP3.LUT R20, R20, R21, RZ, 0x3c, !PT ;  /* 0x0000001514147212 */ /* 0x000fe200078e3cff */
[--C-:B------:R-:W-:Y:S01]  /*bef0*/  IMAD.X R21, RZ, RZ, R17.reuse, P2 ;  /* 0x000000ffff157224 */ /* 0x100fe200010e0611 */
[----:B------:R-:W-:Y:S01]  /*bf00*/  SHF.R.U64 R10, R10, 0x3, RZ ;  /* 0x000000030a0a7819 */ /* 0x000fe200000012ff */
[----:B------:R-:W-:Y:S01]  /*bf10*/  VIADD R31, R227, UR34 ;  /* 0x00000022e31f7c36 */ /* 0x000fe20008000000 */
[----:B------:R-:W-:Y:S01]  /*bf20*/  SHF.R.U64 R12, R12, 0x3, RZ ;  /* 0x000000030c0c7819 */ /* 0x000fe200000012ff */
[--C-:B------:R-:W-:Y:S01]  /*bf30*/  IMAD.X R25, RZ, RZ, R17.reuse, P1 ;  /* 0x000000ffff197224 */ /* 0x100fe200008e0611 */
[----:B------:R-:W-:Y:S01]  /*bf40*/  LOP3.LUT R10, R10, R11, RZ, 0x3c, !PT ;  /* 0x0000000b0a0a7212 */ /* 0x000fe200078e3cff */
[--C-:B------:R-:W-:Y:S01]  /*bf50*/  IMAD.X R11, RZ, RZ, R17.reuse, P4 ;  /* 0x000000ffff0b7224 */ /* 0x100fe200020e0611 */
[----:B------:R-:W-:Y:S01]  /*bf60*/  LOP3.LUT R12, R12, R13, RZ, 0x3c, !PT ;  /* 0x0000000d0c0c7212 */ /* 0x000fe200078e3cff */
[----:B------:R-:W-:Y:S01]  /*bf70*/  IMAD.X R13, RZ, RZ, R17, P5 ;  /* 0x000000ffff0d7224 */ /* 0x000fe200028e0611 */
[----:B------:R-:W-:Y:S01]  /*bf80*/  MOV R27, R20 ;  /* 0x00000014001b7202 */ /* 0x000fe20000000f00 */
[----:B------:R-:W-:Y:S01]  /*bf90*/  IMAD.U32 R21, RZ, RZ, UR5 ;  /* 0x00000005ff157e24 */ /* 0x000fe2000f8e00ff */
[----:B------:R-:W-:Y:S01]  /*bfa0*/  LOP3.LUT P0, RZ, R222, 0x3, RZ, 0xc0, !PT ;  /* 0x00000003deff7812 */ /* 0x000fe2000780c0ff */
[----:B------:R-:W-:Y:S01]  /*bfb0*/  IMAD.U32 R20, RZ, RZ, UR4 ;  /* 0x00000004ff147e24 */ /* 0x000fe2000f8e00ff */
[----:B------:R-:W-:Y:S01]  /*bfc0*/  ULDC UR4, c[0x0][0xa88] ;  /* 0x0002a20000047ab9 */ /* 0x000fe20000000800 */
[----:B------:R-:W-:Y:S01]  /*bfd0*/  IMAD.U32 R21, RZ, RZ, UR6 ;  /* 0x00000006ff157e24 */ /* 0x000fe2000f8e00ff */
[----:B------:R-:W-:Y:S01]  /*bfe0*/  MOV R28, R24 ;  /* 0x00000018001c7202 */ /* 0x000fe20000000f00 */
[----:B------:R-:W-:Y:S01]  /*bff0*/  ULDC.64 UR12, c[0x0][0x208] ;  /* 0x00008200000c7ab9 */ /* 0x000fe20000000a00 */
[----:B------:R-:W-:Y:S01]  /*c000*/  MOV R24, R10 ;  /* 0x0000000a00187202 */ /* 0x000fe20000000f00 */
[----:B-1----:R-:W-:Y:S01]  /*c010*/  IMAD.WIDE.U32 R20, R14, UR36, R20 ;  /* 0x000000240e147c25 */ /* 0x002fe2000f8e0014 */
[----:B------:R-:W-:Y:S01]  /*c020*/  MOV R25, R12 ;  /* 0x0000000c00197202 */ /* 0x000fe20000000f00 */
[----:B------:R1:W-:Y:S01]  /*c030*/  STSM.16.M88.4 [R3], R4 ;  /* 0x0000000403007844 */ /* 0x0003e20000000200 */
        /* <DEDUP_REMOVED lines=8> */
[----:B-1----:R-:W-:Y:S01]  /*c0c0*/  MOV R3, R8 ;  /* 0x0000000800037202 */ /* 0x002fe20000000f00 */
[----:B------:R-:W-:Y:S01]  /*c0d0*/  VIADD R9, R31, 0x8 ;  /* 0x000000081f097836 */ /* 0x000fe20000000000 */
[----:B------:R-:W-:Y:S01]  /*c0e0*/  F2FP.F16.F32.PACK_AB R4, R33, R32 ;  /* 0x000000202104723e */ /* 0x000fe200000000ff */
[----:B------:R-:W-:Y:S01]  /*c0f0*/  IMAD R8, R14, UR7, RZ ;  /* 0x000000070e087c24 */ /* 0x000fe2000f8e02ff */
[----:B------:R-:W-:Y:S02]  /*c100*/  F2FP.F16.F32.PACK_AB R5, R35, R34 ;  /* 0x000000222305723e */ /* 0x000fe400000000ff */
[----:B------:R-:W-:Y:S01]  /*c110*/  F2FP.F16.F32.PACK_AB R6, R37, R36 ;  /* 0x000000242506723e */ /* 0x000fe200000000ff */
[----:B------:R-:W-:Y:S01]  /*c120*/  IMAD R30, R15, UR36, R8 ;  /* 0x000000240f1e7c24 */ /* 0x000fe2000f8e0208 */
[----:B------:R-:W-:-:S02]  /*c130*/  F2FP.F16.F32.PACK_AB R7, R39, R38 ;  /* 0x000000262707723e */ /* 0x000fc400000000ff */
[----:B------:R-:W-:Y:S02]  /*c140*/  ISETP.GE.OR P1, PT, R9, UR4, P0 ;  /* 0x0000000409007c0c */ /* 0x000fe40008726670 */
[----:B------:R-:W-:Y:S01]  /*c150*/  F2FP.F16.F32.PACK_AB R8, R41, R40 ;  /* 0x000000282908723e */ /* 0x000fe200000000ff */
[----:B------:R1:W-:Y:S01]  /*c160*/  STSM.16.M88.4 [R29], R4 ;  /* 0x000000041d007844 */ /* 0x0003e20000000200 */
[----:B------:R-:W-:Y:S02]  /*c170*/  F2FP.F16.F32.PACK_AB R9, R43, R42 ;  /* 0x0000002a2b09723e */ /* 0x000fe400000000ff */
[----:B------:R-:W-:Y:S02]  /*c180*/  F2FP.F16.F32.PACK_AB R14, R53, R52 ;  /* 0x00000034350e723e */ /* 0x000fe400000000ff */
[----:B------:R-:W-:Y:S01]  /*c190*/  F2FP.F16.F32.PACK_AB R15, R55, R54 ;  /* 0x00000036370f723e */ /* 0x000fe200000000ff */
[----:B------:R-:W-:Y:S01]  /*c1a0*/  STSM.16.M88.4 [R28], R8 ;  /* 0x000000081c007844 */ /* 0x000fe20000000200 */
[----:B------:R-:W-:-:S02]  /*c1b0*/  F2FP.F16.F32.PACK_AB R67, R71, R70 ;  /* 0x000000464743723e */ /* 0x000fc400000000ff */
[----:B------:R-:W-:Y:S01]  /*c1c0*/  F2FP.F16.F32.PACK_AB R73, R75, R74 ;  /* 0x0000004a4b49723e */ /* 0x000fe200000000ff */
[----:B------:R-:W-:Y:S01]  /*c1d0*/  STSM.16.M88.4 [R27], R12 ;  /* 0x0000000c1b007844 */ /* 0x000fe20000000200 */
[----:B------:R-:W-:Y:S02]  /*c1e0*/  F2FP.F16.F32.PACK_AB R80, R81, R80 ;  /* 0x000000505150723e */ /* 0x000fe400000000ff */
[----:B------:R-:W-:Y:S02]  /*c1f0*/  F2FP.F16.F32.PACK_AB R74, R77, R76 ;  /* 0x0000004c4d4a723e */ /* 0x000fe400000000ff */
[----:B------:R-:W-:Y:S02]  /*c200*/  F2FP.F16.F32.PACK_AB R75, R79, R78 ;  /* 0x0000004e4f4b723e */ /* 0x000fe400000000ff */
[----:B-1----:R-:W-:Y:S02]  /*c210*/  F2FP.F16.F32.PACK_AB R4, R57, R56 ;  /* 0x000000383904723e */ /* 0x002fe400000000ff */
[----:B------:R-:W-:-:S02]  /*c220*/  F2FP.F16.F32.PACK_AB R5, R59, R58 ;  /* 0x0000003a3b05723e */ /* 0x000fc400000000ff */
[----:B------:R-:W-:Y:S02]  /*c230*/  F2FP.F16.F32.PACK_AB R6, R61, R60 ;  /* 0x0000003c3d06723e */ /* 0x000fe400000000ff */
[----:B------:R-:W-:Y:S02]  /*c240*/  F2FP.F16.F32.PACK_AB R7, R63, R62 ;  /* 0x0000003e3f07723e */ /* 0x000fe400000000ff */
[----:B------:R-:W-:Y:S02]  /*c250*/  F2FP.F16.F32.PACK_AB R81, R83, R82 ;  /* 0x000000525351723e */ /* 0x000fe400000000ff */
[----:B------:R-:W-:Y:S01]  /*c260*/  F2FP.F16.F32.PACK_AB R82, R85, R84 ;  /* 0x000000545552723e */ /* 0x000fe200000000ff */
[----:B------:R1:W-:Y:S01]  /*c270*/  STSM.16.M88.4 [R26], R4 ;  /* 0x000000041a007844 */ /* 0x0003e20000000200 */
[----:B------:R-:W-:Y:S02]  /*c280*/  F2FP.F16.F32.PACK_AB R83, R87, R86 ;  /* 0x000000565753723e */ /* 0x000fe400000000ff */
[----:B------:R-:W-:Y:S01]  /*c290*/  SHF.R.S32.HI R29, RZ, 0x1f, R31 ;  /* 0x0000001fff1d7819 */ /* 0x000fe2000001141f */
[----:B------:R-:W-:Y:S01]  /*c2a0*/  STSM.16.M88.4 [R25], R64 ;  /* 0x0000004019007844 */ /* 0x000fe20000000200 */
[----:B------:R-:W-:-:S02]  /*c2b0*/  IADD3 R20, P2, R31, R20, RZ ;  /* 0x000000141f147210 */ /* 0x000fc40007f5e0ff */
[----:B------:R-:W-:Y:S01]  /*c2c0*/  ISETP.GE.OR P0, PT, R31, UR4, P0 ;  /* 0x000000041f007c0c */ /* 0x000fe20008706670 */
[----:B------:R-:W-:Y:S01]  /*c2d0*/  STSM.16.M88.4 [R24], R72 ;  /* 0x0000004818007844 */ /* 0x000fe20000000200 */
[----:B------:R-:W-:Y:S01]  /*c2e0*/  ULDC.64 UR4, c[0x0][0xb40] ;  /* 0x0002d00000047ab9 */ /* 0x000fe20000000a00 */
[----:B------:R-:W-:Y:S02]  /*c2f0*/  IADD3.X R29, R29, R21, R30, P2, !PT ;  /* 0x000000151d1d7210 */ /* 0x000fe400017fe41e */
[----:B------:R-:W-:Y:S01]  /*c300*/  STSM.16.M88.4 [R3], R80 ;  /* 0x0000005003007844 */ /* 0x000fe20000000200 */
[----:B------:R-:W-:Y:S01]  /*c310*/  R2UR UR10, R220 ;  /* 0x00000000dc0a72ca */ /* 0x000fe200000e0000 */
        /* <DEDUP_REMOVED lines=12> */
[----:B------:R2:W-:Y:S01]  /*c3e0*/  @!P0 STG.E desc[UR12][R4.64], R2 ;  /* 0x0000000204008986 */ /* 0x0005e2000c10190c */
[----:B------:R-:W-:-:S03]  /*c3f0*/  IMAD.U32 R220, RZ, RZ, UR10 ;  /* 0x0000000affdc7e24 */ /* 0x000fc6000f8e00ff */
        /* <DEDUP_REMOVED lines=14> */
[----:B------:R-:W-:Y:S01]  /*c4e0*/  UMOV UR7, 0x40 ;  /* 0x0000004000077882 */ /* 0x000fe20000000000 */
[----:B------:R-:W-:-:S05]  /*c4f0*/  UMOV UR8, 0x1 ;  /* 0x0000000100087882 */ /* 0x000fca0000000000 */
[----:B------:R1:W-:Y:S02]  /*c500*/  UTMASTG.5D [UR32], [UR4] ;  /* 0x00000020040073b5 */ /* 0x0003e40008020000 */
[----:B-1----:R-:W-:Y:S01]  /*c510*/  UMOV UR32, UR6 ;  /* 0x0000000600207c82 */ /* 0x002fe20008000000 */
[----:B------:R-:W-:Y:S01]  /*c520*/  UMOV UR33, UR7 ;  /* 0x0000000700217c82 */ /* 0x000fe20008000000 */
[----:B------:R-:W-:Y:S01]  /*c530*/  UIADD3 UR6, UR39, 0x34820, URZ ;  /* 0x0003482027067890 */ /* 0x000fe2000fffe03f */
[----:B------:R1:W-:Y:S03]  /*c540*/  UTMASTG.5D [UR32], [UR4] ;  /* 0x00000020040073b5 */ /* 0x0003e60008020000 */
[----:B------:R-:W-:Y:S02]  /*c550*/  UPRMT UR7, URZ, 0x654, UR6 ;  /* 0x000006543f077896 */ /* 0x000fe40008000006 */
[----:B------:R-:W-:Y:S01]  /*c560*/  UPRMT UR6, UR8, 0x654, UR6 ;  /* 0x0000065408067896 */ /* 0x000fe20008000006 */
[----:B------:R0:W-:Y:S01]  /*c570*/  UTMACMDFLUSH ;  /* 0x00000000000079b7 */ /* 0x0001e20000000000 */
[----:B------:R-:W-:-:S05]  /*c580*/  DEPBAR.LE SB0, 0x0 ;  /* 0x000080000000791a */ /* 0x000fca0000000000 */
[----:B------:R-:W-:Y:S02]  /*c590*/  SYNCS.ARRIVE.TRANS64.RED.A1T0 RZ, [UR7], RZ ;  /* 0x000000ffffff79a7 */ /* 0x000fe40008100407 */
[----:B-1----:R-:W-:Y:S03]  /*c5a0*/  SYNCS.ARRIVE.TRANS64.RED.A1T0 RZ, [UR6], RZ ;  /* 0x000000ffffff79a7 */ /* 0x002fe60008100406 */
.L_x_5669:
[----:B------:R-:W-:Y:S05]  /*c5b0*/  BSYNC B0 ;  /* 0x0000000000007941 */ /* 0x000fea0003800000 */
.L_x_5668:
        /* <DEDUP_REMOVED lines=11> */
.L_x_5642:
        /* <DEDUP_REMOVED lines=33> */
.L_x_5722:
        /* <DEDUP_REMOVED lines=23> */
[----:B------:R-:W-:Y:S02]  /*c9f0*/  @P1 SHF.R.U32.HI R7, RZ, R3, R2 ;  /* 0x00000003ff071219 */ /* 0x000fe40000011602 */
[----:B------:R-:W-:-:S03]  /*ca00*/  MOV R2, 0x400 ;  /* 0x0000040000027802 */ /* 0x000fc60000000f00 */
[----:B------:R-:W-:Y:S01]  /*ca10*/  IMAD.MOV R3, RZ, RZ, -R7 ;  /* 0x000000ffff037224 */ /* 0x000fe200078e0a07 */
[----:B---3--:R-:W-:Y:S01]  /*ca20*/  LEA R8, R5, R2, 0x18 ;  /* 0x0000000205087211 */ /* 0x008fe200078ec0ff */
[----:B------:R-:W-:Y:S01]  /*ca30*/  VIADD R2, R9, 0xaf ;  /* 0x000000af09027836 */ /* 0x000fe20000000000 */
[----:B------:R2:W-:Y:S03]  /*ca40*/  STL [R1], R7 ;  /* 0x0000000701007387 */ /* 0x0005e60000100800 */
[----:B------:R-:W-:Y:S01]  /*ca50*/  VIADD R4, R8, 0x1e400 ;  /* 0x0001e40008047836 */ /* 0x000fe20000000000 */
[----:B------:R2:W-:Y:S01]  /*ca60*/  STL [R1+0x20], R9 ;  /* 0x0000200901007387 */ /* 0x0005e20000100800 */
[----:B------:R-:W-:-:S03]  /*ca70*/  IMAD.HI R2, R2, 0x2e8ba2e9, RZ ;  /* 0x2e8ba2e902027827 */ /* 0x000fc600078e02ff */
[----:B------:R-:W-:Y:S01]  /*ca80*/  LOP3.LUT P0, RZ, R4, 0x3ff, RZ, 0xc0, !PT ;  /* 0x000003ff04ff7812 */ /* 0x000fe2000780c0ff */
[----:B------:R-:W-:Y:S01]  /*ca90*/  IMAD R4, R0, R3, R6 ;  /* 0x0000000300047224 */ /* 0x000fe200078e0206 */
[----:B------:R-:W-:Y:S01]  /*caa0*/  SHF.R.U32.HI R3, RZ, 0x1f, R2 ;  /* 0x0000001fff037819 */ /* 0x000fe20000011602 */
[----:B------:R2:W-:Y:S03]  /*cab0*/  STL [R1+0x8], R8 ;  /* 0x0000080801007387 */ /* 0x0005e60000100800 */
[----:B------:R-:W-:Y:S01]  /*cac0*/  LEA.HI.SX32 R0, R2, R3, 0x1b ;  /* 0x0000000302007211 */ /* 0x000fe200078fdaff */
[----:B------:R2:W-:Y:S04]  /*cad0*/  STL [R1+0x4], R4 ;  /* 0x0000040401007387 */ /* 0x0005e80000100800 */
        /* <DEDUP_REMOVED lines=18> */
.L_x_5672:
        /* <DEDUP_REMOVED lines=20> */
.L_x_5674:
        /* <DEDUP_REMOVED lines=16> */
.L_x_5673:
        /* <DEDUP_REMOVED lines=30> */
.L_x_5675:
        /* <DEDUP_REMOVED lines=15> */
.L_x_5676:
        /* <DEDUP_REMOVED lines=20> */
.L_x_5738:
[----:B------:R-:W2:Y:S01]  /*d250*/  LDL R8, [R1+0x14] ;  /* 0x0000140001087983 */ /* 0x000ea20000100800 */
[----:B------:R-:W-:Y:S01]  /*d260*/  UMOV UR4, 0xffffffff ;  /* 0xffffffff00047882 */ /* 0x000fe20000000000 */
[--C-:B------:R-:W-:Y:S01]  /*d270*/  SHF.R.S32.HI R12, RZ, 0x1f, R6.reuse ;  /* 0x0000001fff0c7819 */ /* 0x100fe20000011406 */
[----:B------:R-:W-:Y:S02]  /*d280*/  IMAD.MOV.U32 R4, RZ, RZ, R6 ;  /* 0x000000ffff047224 */ /* 0x000fe400078e0006 */
[----:B--2---:R-:W-:Y:S01]  /*d290*/  VIADD R8, R8, 0xffffffff ;  /* 0xffffffff08087836 */ /* 0x004fe20000000000 */
[----:B------:R-:W-:Y:S06]  /*d2a0*/  BRA.DIV UR4, `(.L_x_5678) ;  /* 0x0000002a040c7947 */ /* 0x000fec000b800000 */
[----:B------:R-:W-:-:S13]  /*d2b0*/  ELECT P6, URZ, PT ;  /* 0x00000000003f782f */ /* 0x000fda00038c0000 */
.L_x_5741:
        /* <DEDUP_REMOVED lines=22> */
.L_x_5680:
[----:B------:R-:W2:Y:S01]  /*d420*/  S2R R9, SR_CgaCtaId ;  /* 0x0000000000097919 */ /* 0x000ea20000008800 */
[----:B------:R-:W-:-:S04]  /*d430*/  MOV R5, 0x400 ;  /* 0x0000040000057802 */ /* 0x000fc80000000f00 */
[----:B--2---:R-:W-:Y:S02]  /*d440*/  LEA R5, R9, R5, 0x18 ;  /* 0x0000000509057211 */ /* 0x004fe400078ec0ff */
[----:B------:R-:W-:-:S03]  /*d450*/  SHF.L.U32 R9, R17, 0x1f, RZ ;  /* 0x0000001f11097819 */ /* 0x000fc600000006ff */
[----:B------:R-:W-:-:S04]  /*d460*/  IMAD R5, R16, 0x8, R5 ;  /* 0x0000000810057824 */ /* 0x000fc800078e0205 */
[----:B------:R-:W2:Y:S02]  /*d470*/  SYNCS.PHASECHK.TRANS64.TRYWAIT P1, [R5+URZ+0x34840], R9 ;  /* 0x03484009050075a7 */ /* 0x000ea4000802017f */
[----:B--2---:R-:W-:Y:S05]  /*d480*/  @!P1 BRA `(.L_x_5681) ;  /* 0x0000002400b49947 */ /* 0x004fea0003800000 */
.L_x_5742:
        /* <DEDUP_REMOVED lines=9> */
.L_x_5682:
[----:B------:R-:W-:-:S13]  /*d520*/  LOP3.LUT P1, RZ, R19, 0x1, RZ, 0xc0, !PT ;  /* 0x0000000113ff7812 */ /* 0x000fda000782c0ff */
[----:B------:R-:W-:Y:S05]  /*d530*/  @P1 BRA `(.L_x_5683) ;  /* 0x0000000000041947 */ /* 0x000fea0003800000 */
[----:B------:R-:W-:Y:S01]  /*d540*/  BPT.TRAP 0x1 ;  /* 0x000000040000795c */ /* 0x000fe20000300000 */
.L_x_5683:
        /* <DEDUP_REMOVED lines=12> */
[----:B------:R-:W-:-:S04]  /*d610*/  UMOV UR15, 0x40 ;  /* 0x00000040000f7882 */ /* 0x000fc80000000000 */
        /* <DEDUP_REMOVED lines=8> */
[----:B------:R-:W-:-:S03]  /*d6a0*/  UIADD3 UR14, UR6, 0x23c00, URZ ;  /* 0x00023c00060e7890 */ /* 0x000fc6000fffe03f */
[----:B------:R-:W-:-:S04]  /*d6b0*/  UMOV UR6, 0x0 ;  /* 0x0000000000067882 */ /* 0x000fc80000000000 */
[----:B------:R2:W-:Y:S02]  /*d6c0*/  UTMALDG.4D.MULTICAST [UR8], [UR4], UR16, desc[UR6] ;  /* 0x00000608040073b4 */ /* 0x0005e40008019810 */
[----:B--2---:R-:W-:Y:S01]  /*d6d0*/  UMOV UR8, UR14 ;  /* 0x0000000e00087c82 */ /* 0x004fe20008000000 */
[----:B------:R-:W-:Y:S02]  /*d6e0*/  UMOV UR10, UR15 ;  /* 0x0000000f000a7c82 */ /* 0x000fe40008000000 */
[----:B------:R2:W-:Y:S02]  /*d6f0*/  UTMALDG.4D.MULTICAST [UR8], [UR4], UR16, desc[UR6] ;  /* 0x00000608040073b4 */ /* 0x0005e40008019810 */
[----:B--2---:R-:W-:Y:S01]  /*d700*/  NOP ;  /* 0x0000000000007918 */ /* 0x004fe20000000000 */
.L_x_5679:
        /* <DEDUP_REMOVED lines=8> */
[C---:B------:R-:W-:Y:S01]  /*d790*/  @P1 R2UR UR11, R7.reuse ;  /* 0x00000000070b12ca */ /* 0x040fe200000e0000 */
[----:B------:R-:W-:Y:S01]  /*d7a0*/  UIADD3 UR4, UP0, UR36, 0x270, URZ ;  /* 0x0000027024047890 */ /* 0x000fe2000ff1e03f */
[----:B------:R-:W-:-:S03]  /*d7b0*/  @P1 R2UR UR19, R7 ;  /* 0x00000000071312ca */ /* 0x000fc600000e0000 */
        /* <DEDUP_REMOVED lines=19> */
[C---:B---3--:R-:W-:Y:S02]  /*d8f0*/  @P1 R2UR UR12, R14.reuse ;  /* 0x000000000e0c12ca */ /* 0x048fe400000e0000 */
[----:B------:R-:W-:Y:S02]  /*d900*/  @P1 R2UR UR20, R14 ;  /* 0x000000000e1412ca */ /* 0x000fe400000e0000 */
[----:B----4-:R-:W-:-:S04]  /*d910*/  LOP3.LUT R6, R13, 0x1, RZ, 0xc, !PT ;  /* 0x000000010d067812 */ /* 0x010fc800078e0cff */
[----:B------:R-:W-:-:S05]  /*d920*/  SHF.L.U32 R6, R6, 0x1f, RZ ;  /* 0x0000001f06067819 */ /* 0x000fca00000006ff */
[----:B------:R1:W-:Y:S02]  /*d930*/  UTMALDG.4D [UR8], [UR4], desc[UR6] ;  /* 0x00000608040075b4 */ /* 0x0003e40008019000 */
[----:B------:R1:W-:Y:S01]  /*d940*/  UTMALDG.4D [UR16], [UR4], desc[UR14] ;  /* 0x00000e10040075b4 */ /* 0x0003e20008019000 */
[----:B------:R-:W2:Y:S01]  /*d950*/  SYNCS.PHASECHK.TRANS64.TRYWAIT P1, [R10+URZ+0x34820], R6 ;  /* 0x034820060a0075a7 */ /* 0x000ea2000802017f */
[----:B-----5:R-:W-:Y:S01]  /*d960*/  ISETP.GE.AND P2, PT, R9, 0xb1, PT ;  /* 0x000000b10900780c */ /* 0x020fe20003f46270 */
[----:B-12---:R-:W-:-:S12]  /*d970*/  @!P1 BRA `(.L_x_5685) ;  /* 0x00000020008c9947 */ /* 0x006fd80003800000 */
.L_x_5743:
[----:B------:R-:W-:Y:S05]  /*d980*/  BSYNC B0 ;  /* 0x0000000000007941 */ /* 0x000fea0003800000 */
.L_x_5684:
        /* <DEDUP_REMOVED lines=38> */
.L_x_5690:
[----:B-1----:R-:W1:Y:S01]  /*dbf0*/  S2R R3, SR_CgaCtaId ;  /* 0x0000000000037919 */ /* 0x002e620000008800 */
[----:B------:R-:W-:-:S04]  /*dc00*/  MOV R2, 0x400 ;  /* 0x0000040000027802 */ /* 0x000fc80000000f00 */
[----:B-1----:R-:W-:Y:S02]  /*dc10*/  LEA R2, R3, R2, 0x18 ;  /* 0x0000000203027211 */ /* 0x002fe400078ec0ff */
[----:B------:R-:W-:-:S03]  /*dc20*/  SHF.L.U32 R3, R13, 0x1f, RZ ;  /* 0x0000001f0d037819 */ /* 0x000fc600000006ff */
[----:B------:R-:W-:-:S04]  /*dc30*/  IMAD R2, R9, 0x8, R2 ;  /* 0x0000000809027824 */ /* 0x000fc800078e0202 */
[----:B------:R-:W1:Y:S02]  /*dc40*/  SYNCS.PHASECHK.TRANS64.TRYWAIT P1, [R2+URZ+0x34840], R3 ;  /* 0x03484003020075a7 */ /* 0x000e64000802017f */
[----:B-1----:R-:W-:Y:S05]  /*dc50*/  @!P1 BRA `(.L_x_5691) ;  /* 0x0000001c00f49947 */ /* 0x002fea0003800000 */
.L_x_5744:
        /* <DEDUP_REMOVED lines=9> */
.L_x_5692:
[----:B------:R-:W-:-:S13]  /*dcf0*/  LOP3.LUT P1, RZ, R19, 0x1, RZ, 0xc0, !PT ;  /* 0x0000000113ff7812 */ /* 0x000fda000782c0ff */
[----:B------:R-:W-:Y:S05]  /*dd00*/  @P1 BRA `(.L_x_5693) ;  /* 0x0000000000041947 */ /* 0x000fea0003800000 */
[----:B------:R-:W-:Y:S01]  /*dd10*/  BPT.TRAP 0x1 ;  /* 0x000000040000795c */ /* 0x000fe20000300000 */
.L_x_5693:
        /* <DEDUP_REMOVED lines=14> */
[----:B------:R-:W-:-:S02]  /*de00*/  SHF.L.U32 R3, R17, 0x1f, RZ ;  /* 0x0000001f11037819 */ /* 0x000fc400000006ff */
        /* <DEDUP_REMOVED lines=8> */
[----:B------:R-:W-:-:S05]  /*de90*/  UIADD3 UR15, UR8, 0x23c00, URZ ;  /* 0x00023c00080f7890 */ /* 0x000fca000fffe03f */
[----:B------:R-:W-:Y:S02]  /*dea0*/  UMOV UR8, UR14 ;  /* 0x0000000e00087c82 */ /* 0x000fe40008000000 */
[----:B------:R1:W-:Y:S02]  /*deb0*/  UTMALDG.4D.MULTICAST [UR8], [UR4], UR17, desc[UR6] ;  /* 0x00000608040073b4 */ /* 0x0003e40008019811 */
[----:B-1----:R-:W-:Y:S01]  /*dec0*/  UMOV UR8, UR15 ;  /* 0x0000000f00087c82 */ /* 0x002fe20008000000 */
[----:B------:R-:W-:Y:S02]  /*ded0*/  UMOV UR10, UR16 ;  /* 0x00000010000a7c82 */ /* 0x000fe40008000000 */
[----:B------:R1:W-:Y:S01]  /*dee0*/  UTMALDG.4D.MULTICAST [UR8], [UR4], UR17, desc[UR6] ;  /* 0x00000608040073b4 */ /* 0x0003e20008019811 */
[----:B------:R-:W2:Y:S02]  /*def0*/  SYNCS.PHASECHK.TRANS64.TRYWAIT P1, [R2+URZ+0x34860], R3 ;  /* 0x03486003020075a7 */ /* 0x000ea4000802017f */
[----:B-12---:R-:W-:Y:S05]  /*df00*/  @!P1 BRA `(.L_x_5694) ;  /* 0x0000001c005c9947 */ /* 0x006fea0003800000 */
.L_x_5745:
[----:B------:R-:W2:Y:S02]  /*df10*/  S2R R10, SR_TID.X ;  /* 0x00000000000a7919 */ /* 0x000ea40000002100 */
[----:B--2---:R-:W-:-:S13]  /*df20*/  LOP3.LUT P1, RZ, R10, 0x7f, RZ, 0xc0, !PT ;  /* 0x0000007f0aff7812 */ /* 0x004fda000782c0ff */
[----:B-1----:R-:W-:-:S04]  /*df30*/  @!P1 IMAD.MOV.U32 R3, RZ, RZ, 0xb000 ;  /* 0x0000b000ff039424 */ /* 0x002fc800078e00ff */
[----:B------:R1:W-:Y:S01]  /*df40*/  @!P1 SYNCS.ARRIVE.TRANS64 RZ, [R2+URZ+0x34850], R3 ;  /* 0x0348500302ff99a7 */ /* 0x0003e2000800003f */
[----:B------:R-:W-:Y:S05]  /*df50*/  @P2 BRA `(.L_x_5695) ;  /* 0x0000000000042947 */ /* 0x000fea0003800000 */
[----:B------:R-:W-:Y:S01]  /*df60*/  BPT.TRAP 0x1 ;  /* 0x000000040000795c */ /* 0x000fe20000300000 */
.L_x_5695:
[----:B------:R-:W-:-:S13]  /*df70*/  LOP3.LUT P1, RZ, R19, 0x1, RZ, 0xc0, !PT ;  /* 0x0000000113ff7812 */ /* 0x000fda000782c0ff */
[----:B------:R-:W-:Y:S05]  /*df80*/  @P1 BRA `(.L_x_5696) ;  /* 0x0000000000041947 */ /* 0x000fea0003800000 */
[----:B------:R-:W-:Y:S01]  /*df90*/  BPT.TRAP 0x1 ;  /* 0x000000040000795c */ /* 0x000fe20000300000 */
.L_x_5696:
        /* <DEDUP_REMOVED lines=23> */
[----:B------:R-:W-:-:S07]  /*e110*/  UIADD3 UR14, UR14, 0x5c00, URZ ;  /* 0x00005c000e0e7890 */ /* 0x000fce000fffe03f */
[----:B------:R1:W-:Y:S02]  /*e120*/  UTMALDG.4D.MULTICAST [UR8], [UR4], UR16, desc[UR6] ;  /* 0x00000608040073b4 */ /* 0x0003e40008019810 */
[----:B-1----:R-:W-:Y:S01]  /*e130*/  UMOV UR8, UR14 ;  /* 0x0000000e00087c82 */ /* 0x002fe20008000000 */
[----:B------:R-:W-:Y:S02]  /*e140*/  UMOV UR10, UR15 ;  /* 0x0000000f000a7c82 */ /* 0x000fe40008000000 */
[----:B------:R1:W-:Y:S02]  /*e150*/  UTMALDG.4D.MULTICAST [UR8], [UR4], UR16, desc[UR6] ;  /* 0x00000608040073b4 */ /* 0x0003e40008019810 */
[----:B-1----:R-:W-:Y:S01]  /*e160*/  NOP ;  /* 0x0000000000007918 */ /* 0x002fe20000000000 */
.L_x_5689:
[----:B------:R-:W-:Y:S05]  /*e170*/  BSYNC B0 ;  /* 0x0000000000007941 */ /* 0x000fea0003800000 */
.L_x_5688:
[----:B------:R-:W2:Y:S01]  /*e180*/  LDL.LU R2, [R1+0x14] ;  /* 0x0000140001027983 */ /* 0x000ea20000300800 */
[----:B------:R-:W-:Y:S02]  /*e190*/  IMAD.MOV.U32 R16, RZ, RZ, R9 ;  /* 0x000000ffff107224 */ /* 0x000fe400078e0009 */
[----:B------:R-:W-:Y:S02]  /*e1a0*/  IMAD.MOV.U32 R17, RZ, RZ, R13 ;  /* 0x000000ffff117224 */ /* 0x000fe400078e000d */
[----:B--2---:R-:W-:-:S07]  /*e1b0*/  VIADD R6, R2, 0xfffffffd ;  /* 0xfffffffd02067836 */ /* 0x004fce0000000000 */
.L_x_5687:
[----:B------:R-:W-:Y:S01]  /*e1c0*/  IMAD.MOV R3, RZ, RZ, -R14 ;  /* 0x000000ffff037224 */ /* 0x000fe200078e0a0e */
[----:B------:R-:W-:Y:S04]  /*e1d0*/  BSSY B0, `(.L_x_5686) ;  /* 0x00000f1000007945 */ /* 0x000fe80003800000 */
[----:B------:R-:W-:-:S13]  /*e1e0*/  ISETP.NE.AND P1, PT, R8, R3, PT ;  /* 0x000000030800720c */ /* 0x000fda0003f25270 */
[----:B------:R-:W-:Y:S05]  /*e1f0*/  @!P1 BRA `(.L_x_5697) ;  /* 0x0000000c00b89947 */ /* 0x000fea0003800000 */
[----:B------:R-:W-:-:S07]  /*e200*/  IMAD.MOV.U32 R8, RZ, RZ, R5 ;  /* 0x000000ffff087224 */ /* 0x000fce00078e0005 */
.L_x_5716:
        /* <DEDUP_REMOVED lines=28> */
.L_x_5700:
[----:B------:R-:W2:Y:S01]  /*e3d0*/  S2R R3, SR_CgaCtaId ;  /* 0x0000000000037919 */ /* 0x000ea20000008800 */
[----:B------:R-:W-:-:S04]  /*e3e0*/  MOV R2, 0x400 ;  /* 0x0000040000027802 */ /* 0x000fc80000000f00 */
[----:B--2---:R-:W-:Y:S02]  /*e3f0*/  LEA R2, R3, R2, 0x18 ;  /* 0x0000000203027211 */ /* 0x004fe400078ec0ff */
[----:B------:R-:W-:-:S03]  /*e400*/  SHF.L.U32 R3, R10, 0x1f, RZ ;  /* 0x0000001f0a037819 */ /* 0x000fc600000006ff */
[----:B------:R-:W-:-:S04]  /*e410*/  IMAD R2, R7, 0x8, R2 ;  /* 0x0000000807027824 */ /* 0x000fc800078e0202 */
[----:B------:R-:W2:Y:S02]  /*e420*/  SYNCS.PHASECHK.TRANS64.TRYWAIT P1, [R2+URZ+0x34840], R3 ;  /* 0x03484003020075a7 */ /* 0x000ea4000802017f */
[----:B--2---:R-:W-:Y:S05]  /*e430*/  @!P1 BRA `(.L_x_5701) ;  /* 0x0000001800249947 */ /* 0x004fea0003800000 */
.L_x_5746:
        /* <DEDUP_REMOVED lines=9> */
.L_x_5702:
[----:B------:R-:W-:-:S13]  /*e4d0*/  LOP3.LUT P1, RZ, R19, 0x1, RZ, 0xc0, !PT ;  /* 0x0000000113ff7812 */ /* 0x000fda000782c0ff */
[----:B------:R-:W-:Y:S05]  /*e4e0*/  @P1 BRA `(.L_x_5703) ;  /* 0x0000000000041947 */ /* 0x000fea0003800000 */
[----:B------:R-:W-:Y:S01]  /*e4f0*/  BPT.TRAP 0x1 ;  /* 0x000000040000795c */ /* 0x000fe20000300000 */
.L_x_5703:
        /* <DEDUP_REMOVED lines=31> */
.L_x_5747:
[----:B------:R-:W2:Y:S02]  /*e6f0*/  S2R R3, SR_TID.X ;  /* 0x0000000000037919 */ /* 0x000ea40000002100 */
[----:B--2---:R-:W-:-:S13]  /*e700*/  LOP3.LUT P1, RZ, R3, 0x7f, RZ, 0xc0, !PT ;  /* 0x0000007f03ff7812 */ /* 0x004fda000782c0ff */
[----:B------:R-:W-:-:S04]  /*e710*/  @!P1 IMAD.MOV.U32 R3, RZ, RZ, 0xb000 ;  /* 0x0000b000ff039424 */ /* 0x000fc800078e00ff */
[----:B------:R2:W-:Y:S01]  /*e720*/  @!P1 SYNCS.ARRIVE.TRANS64 RZ, [R2+URZ+0x34850], R3 ;  /* 0x0348500302ff99a7 */ /* 0x0005e2000800003f */
[----:B------:R-:W-:Y:S05]  /*e730*/  @P2 BRA `(.L_x_5705) ;  /* 0x0000000000042947 */ /* 0x000fea0003800000 */
[----:B------:R-:W-:Y:S01]  /*e740*/  BPT.TRAP 0x1 ;  /* 0x000000040000795c */ /* 0x000fe20000300000 */
.L_x_5705:
[----:B------:R-:W-:-:S13]  /*e750*/  LOP3.LUT P1, RZ, R19, 0x1, RZ, 0xc0, !PT ;  /* 0x0000000113ff7812 */ /* 0x000fda000782c0ff */
[----:B------:R-:W-:Y:S05]  /*e760*/  @P1 BRA `(.L_x_5706) ;  /* 0x0000000000041947 */ /* 0x000fea0003800000 */
[----:B------:R-:W-:Y:S01]  /*e770*/  BPT.TRAP 0x1 ;  /* 0x000000040000795c */ /* 0x000fe20000300000 */
.L_x_5706:
        /* <DEDUP_REMOVED lines=13> */
[----:B------:R-:W-:-:S02]  /*e850*/  IMAD.MOV.U32 R18, RZ, RZ, R11 ;  /* 0x000000ffff127224 */ /* 0x000fc400078e000b */
[----:B------:R-:W-:-:S03]  /*e860*/  IMAD.MOV.U32 R5, RZ, RZ, R8 ;  /* 0x000000ffff057224 */ /* 0x000fc600078e0008 */
[----:B------:R-:W-:Y:S02]  /*e870*/  UIMAD UR11, UR11, 0xb0, UR5 ;  /* 0x000000b00b0b78a4 */ /* 0x000fe4000f8e0205 */
[----:B------:R-:W-:Y:S02]  /*e880*/  UIADD3 UR9, UR9, 0x34850, URZ ;  /* 0x0003485009097890 */ /* 0x000fe4000fffe03f */
[----:B------:R-:W-:Y:S01]  /*e890*/  UIADD3.X UR5, URZ, UR37, URZ, UP0, !UPT ;  /* 0x000000253f057290 */ /* 0x000fe200087fe43f */
[----:B---3--:R-:W-:-:S05]  /*e8a0*/  LEA R3, R9, R3, 0x18 ;  /* 0x0000000309037211 */ /* 0x008fca00078ec0ff */
[----:B------:R-:W-:-:S05]  /*e8b0*/  IMAD R16, R16, 0x2, R3 ;  /* 0x0000000210107824 */ /* 0x000fca00078e0203 */
[----:B------:R-:W-:-:S13]  /*e8c0*/  R2UR UR6, R16 ;  /* 0x00000000100672ca */ /* 0x000fda00000e0000 */
        /* <DEDUP_REMOVED lines=8> */
.L_x_5699:
[----:B------:R-:W-:Y:S05]  /*e950*/  BSYNC B1 ;  /* 0x0000000000017941 */ /* 0x000fea0003800000 */
.L_x_5698:
        /* <DEDUP_REMOVED lines=28> */
.L_x_5709:
[----:B------:R-:W2:Y:S01]  /*eb20*/  S2R R3, SR_CgaCtaId ;  /* 0x0000000000037919 */ /* 0x000ea20000008800 */
[----:B------:R-:W-:-:S04]  /*eb30*/  MOV R2, 0x400 ;  /* 0x0000040000027802 */ /* 0x000fc80000000f00 */
[----:B--2---:R-:W-:Y:S02]  /*eb40*/  LEA R2, R3, R2, 0x18 ;  /* 0x0000000203027211 */ /* 0x004fe400078ec0ff */
[----:B------:R-:W-:-:S03]  /*eb50*/  SHF.L.U32 R3, R17, 0x1f, RZ ;  /* 0x0000001f11037819 */ /* 0x000fc600000006ff */
[----:B------:R-:W-:-:S04]  /*eb60*/  IMAD R2, R16, 0x8, R2 ;  /* 0x0000000810027824 */ /* 0x000fc800078e0202 */
[----:B------:R-:W2:Y:S02]  /*eb70*/  SYNCS.PHASECHK.TRANS64.TRYWAIT P1, [R2+URZ+0x34840], R3 ;  /* 0x03484003020075a7 */ /* 0x000ea4000802017f */
[----:B--2---:R-:W-:Y:S05]  /*eb80*/  @!P1 BRA `(.L_x_5710) ;  /* 0x0000001000789947 */ /* 0x004fea0003800000 */
.L_x_5748:
        /* <DEDUP_REMOVED lines=9> */
.L_x_5711:
[----:B------:R-:W-:-:S13]  /*ec20*/  LOP3.LUT P1, RZ, R19, 0x1, RZ, 0xc0, !PT ;  /* 0x0000000113ff7812 */ /* 0x000fda000782c0ff */
[----:B------:R-:W-:Y:S05]  /*ec30*/  @P1 BRA `(.L_x_5712) ;  /* 0x0000000000041947 */ /* 0x000fea0003800000 */
[----:B------:R-:W-:Y:S01]  /*ec40*/  BPT.TRAP 0x1 ;  /* 0x000000040000795c */ /* 0x000fe20000300000 */
.L_x_5712:
        /* <DEDUP_REMOVED lines=31> */
.L_x_5749:
[----:B------:R-:W2:Y:S02]  /*ee40*/  S2R R3, SR_TID.X ;  /* 0x0000000000037919 */ /* 0x000ea40000002100 */
[----:B--2---:R-:W-:-:S13]  /*ee50*/  LOP3.LUT P1, RZ, R3, 0x7f, RZ, 0xc0, !PT ;  /* 0x0000007f03ff7812 */ /* 0x004fda000782c0ff */
[----:B------:R-:W-:-:S04]  /*ee60*/  @!P1 IMAD.MOV.U32 R3, RZ, RZ, 0xb000 ;  /* 0x0000b000ff039424 */ /* 0x000fc800078e00ff */
[----:B------:R2:W-:Y:S01]  /*ee70*/  @!P1 SYNCS.ARRIVE.TRANS64 RZ, [R2+URZ+0x34850], R3 ;  /* 0x0348500302ff99a7 */ /* 0x0005e2000800003f */
[----:B------:R-:W-:Y:S05]  /*ee80*/  @P2 BRA `(.L_x_5714) ;  /* 0x0000000000042947 */ /* 0x000fea0003800000 */
[----:B------:R-:W-:Y:S01]  /*ee90*/  BPT.TRAP 0x1 ;  /* 0x000000040000795c */ /* 0x000fe20000300000 */
.L_x_5714:
[----:B------:R-:W-:-:S13]  /*eea0*/  LOP3.LUT P1, RZ, R19, 0x1, RZ, 0xc0, !PT ;  /* 0x0000000113ff7812 */ /* 0x000fda000782c0ff */
[----:B------:R-:W-:Y:S05]  /*eeb0*/  @P1 BRA `(.L_x_5715) ;  /* 0x0000000000041947 */ /* 0x000fea0003800000 */
[----:B------:R-:W-:Y:S01]  /*eec0*/  BPT.TRAP 0x1 ;  /* 0x000000040000795c */ /* 0x000fe20000300000 */
.L_x_5715:
        /* <DEDUP_REMOVED lines=23> */
[----:B------:R-:W-:-:S07]  /*f040*/  UIADD3 UR14, UR14, 0x5c00, URZ ;  /* 0x00005c000e0e7890 */ /* 0x000fce000fffe03f */
[----:B------:R2:W-:Y:S02]  /*f050*/  UTMALDG.4D.MULTICAST [UR8], [UR4], UR16, desc[UR6] ;  /* 0x00000608040073b4 */ /* 0x0005e40008019810 */
[----:B--2---:R-:W-:Y:S01]  /*f060*/  UMOV UR8, UR14 ;  /* 0x0000000e00087c82 */ /* 0x004fe20008000000 */
[----:B------:R-:W-:Y:S02]  /*f070*/  UMOV UR10, UR15 ;  /* 0x0000000f000a7c82 */ /* 0x000fe40008000000 */
[----:B------:R2:W-:Y:S02]  /*f080*/  UTMALDG.4D.MULTICAST [UR8], [UR4], UR16, desc[UR6] ;  /* 0x00000608040073b4 */ /* 0x0005e40008019810 */
[----:B--2---:R-:W-:Y:S01]  /*f090*/  NOP ;  /* 0x0000000000007918 */ /* 0x004fe20000000000 */
.L_x_5708:
[----:B------:R-:W-:Y:S05]  /*f0a0*/  BSYNC B1 ;  /* 0x0000000000017941 */ /* 0x000fea0003800000 */
.L_x_5707:
[C---:B------:R-:W-:Y:S01]  /*f0b0*/  ISETP.GT.AND P1, PT, R6.reuse, 0x1, PT ;  /* 0x000000010600780c */ /* 0x040fe20003f24270 */
[----:B------:R-:W-:-:S12]  /*f0c0*/  VIADD R6, R6, 0xfffffffe ;  /* 0xfffffffe06067836 */ /* 0x000fd80000000000 */
[----:B------:R-:W-:Y:S05]  /*f0d0*/  @P1 BRA `(.L_x_5716) ;  /* 0xfffffff0004c1947 */ /* 0x000fea000383ffff */
.L_x_5697:
[----:B------:R-:W-:Y:S05]  /*f0e0*/  BSYNC B0 ;  /* 0x0000000000007941 */ /* 0x000fea0003800000 */
.L_x_5686:
        /* <DEDUP_REMOVED lines=9> */
.L_x_5750:
        /* <DEDUP_REMOVED lines=9> */
.L_x_5720:
[----:B------:R-:W-:-:S13]  /*f210*/  LOP3.LUT P0, RZ, R19, 0x1, RZ, 0xc0, !PT ;  /* 0x0000000113ff7812 */ /* 0x000fda000780c0ff */
[----:B------:R-:W-:Y:S05]  /*f220*/  @P0 BRA `(.L_x_5721) ;  /* 0x0000000000040947 */ /* 0x000fea0003800000 */
[----:B------:R-:W-:Y:S01]  /*f230*/  BPT.TRAP 0x1 ;  /* 0x000000040000795c */ /* 0x000fe20000300000 */
.L_x_5721:
        /* <DEDUP_REMOVED lines=12> */
[----:B------:R-:W-:-:S06]  /*f300*/  UMOV UR15, 0x40 ;  /* 0x00000040000f7882 */ /* 0x000fcc0000000000 */
[----:B------:R-:W-:Y:S02]  /*f310*/  UIMAD UR11, UR11, 0xb0, UR5 ;  /* 0x000000b00b0b78a4 */ /* 0x000fe4000f8e0205 */
[----:B------:R-:W-:Y:S02]  /*f320*/  UIADD3 UR9, UR9, 0x34850, URZ ;  /* 0x0003485009097890 */ /* 0x000fe4000fffe03f */
[----:B------:R-:W-:Y:S01]  /*f330*/  UIADD3.X UR5, URZ, UR37, URZ, UP0, !UPT ;  /* 0x000000253f057290 */ /* 0x000fe200087fe43f */
[----:B-1----:R-:W-:-:S05]  /*f340*/  LEA R3, R4, R3, 0x18 ;  /* 0x0000000304037211 */ /* 0x002fca00078ec0ff */
[----:B------:R-:W-:-:S05]  /*f350*/  IMAD R21, R21, 0x2, R3 ;  /* 0x0000000215157824 */ /* 0x000fca00078e0203 */
[----:B------:R-:W-:-:S13]  /*f360*/  R2UR UR6, R21 ;  /* 0x00000000150672ca */ /* 0x000fda00000e0000 */
[----:B------:R-:W-:Y:S02]  /*f370*/  UIADD3 UR8, UR6, 0x400, URZ ;  /* 0x0000040006087890 */ /* 0x000fe4000fffe03f */
[----:B------:R-:W-:-:S03]  /*f380*/  UIADD3 UR14, UR6, 0x5c00, URZ ;  /* 0x00005c00060e7890 */ /* 0x000fc6000fffe03f */
[----:B------:R-:W-:-:S04]  /*f390*/  UMOV UR6, 0x0 ;  /* 0x0000000000067882 */ /* 0x000fc80000000000 */
[----:B------:R1:W-:Y:S02]  /*f3a0*/  UTMALDG.4D.MULTICAST [UR8], [UR4], UR16, desc[UR6] ;  /* 0x00000608040073b4 */ /* 0x0003e40008019810 */
[----:B-1----:R-:W-:Y:S01]  /*f3b0*/  UMOV UR8, UR14 ;  /* 0x0000000e00087c82 */ /* 0x002fe20008000000 */
[----:B------:R-:W-:Y:S02]  /*f3c0*/  UMOV UR10, UR15 ;  /* 0x0000000f000a7c82 */ /* 0x000fe40008000000 */
[----:B------:R2:W-:Y:S02]  /*f3d0*/  UTMALDG.4D.MULTICAST [UR8], [UR4], UR16, desc[UR6] ;  /* 0x00000608040073b4 */ /* 0x0005e40008019810 */
[----:B--2---:R-:W-:Y:S01]  /*f3e0*/  NOP ;  /* 0x0000000000007918 */ /* 0x004fe20000000000 */
.L_x_5718:
[----:B------:R-:W-:Y:S05]  /*f3f0*/  BSYNC B0 ;  /* 0x0000000000007941 */ /* 0x000fea0003800000 */
.L_x_5717:
        /* <DEDUP_REMOVED lines=15> */
.L_x_5671:
[----:B------:R-:W1:Y:S01]  /*f4f0*/  S2R R3, SR_CgaCtaId ;  /* 0x0000000000037919 */ /* 0x000e620000008800 */
[----:B------:R-:W-:Y:S01]  /*f500*/  MOV R0, 0x400 ;  /* 0x0000040000007802 */ /* 0x000fe20000000f00 */
[----:B------:R-:W-:Y:S03]  /*f510*/  BSSY B0, `(.L_x_5723) ;  /* 0x0000005000007945 */ /* 0x000fe60003800000 */
[----:B-1----:R-:W-:Y:S02]  /*f520*/  LEA R0, R3, R0, 0x18 ;  /* 0x0000000003007211 */ /* 0x002fe400078ec0ff */
[----:B------:R-:W-:-:S04]  /*f530*/  SHF.L.U32 R3, R2, 0x1f, RZ ;  /* 0x0000001f02037819 */ /* 0x000fc800000006ff */
[----:B------:R-:W1:Y:S02]  /*f540*/  SYNCS.PHASECHK.TRANS64.TRYWAIT P0, [R0+URZ+0x34820], R3 ;  /* 0x03482003000075a7 */ /* 0x000e64000800017f */
[----:B-1----:R-:W-:Y:S05]  /*f550*/  @!P0 BRA `(.L_x_5724) ;  /* 0x0000000800408947 */ /* 0x002fea0003800000 */
.L_x_5751:
[----:B------:R-:W-:Y:S05]  /*f560*/  BSYNC B0 ;  /* 0x0000000000007941 */ /* 0x000fea0003800000 */
.L_x_5723:
[----:B------:R-:W-:-:S03]  /*f570*/  UMOV UR4, 0xffffffff ;  /* 0xffffffff00047882 */ /* 0x000fc60000000000 */
[----:B------:R-:W-:Y:S05]  /*f580*/  BRA.DIV UR4, `(.L_x_5725) ;  /* 0x0000000a04487947 */ /* 0x000fea000b800000 */
[----:B------:R-:W2:Y:S02]  /*f590*/  S2R R2, SR_TID.X ;  /* 0x0000000000027919 */ /* 0x000ea40000002100 */
[----:B--2---:R-:W-:-:S04]  /*f5a0*/  SHF.R.U32.HI R2, RZ, 0x5, R2 ;  /* 0x00000005ff027819 */ /* 0x004fc80000011602 */
[----:B------:R-:W-:-:S05]  /*f5b0*/  LOP3.LUT R2, R2, 0x3, RZ, 0xc0, !PT ;  /* 0x0000000302027812 */ /* 0x000fca00078ec0ff */
[----:B------:R2:W3:Y:S02]  /*f5c0*/  SHFL.IDX PT, R14, R2, RZ, 0x1f ;  /* 0x00001fff020e7589 */ /* 0x0004e400000e0000 */
.L_x_5754:
[----:B---3--:R-:W-:Y:S01]  /*f5d0*/  ISETP.NE.AND P0, PT, R14, RZ, PT ;  /* 0x000000ff0e00720c */ /* 0x008fe20003f05270 */
[----:B------:R-:W-:-:S12]  /*f5e0*/  BSSY B0, `(.L_x_5726) ;  /* 0x0000024000007945 */ /* 0x000fd80003800000 */
[----:B------:R-:W-:Y:S05]  /*f5f0*/  @P0 BRA `(.L_x_5727) ;  /* 0x0000000000880947 */ /* 0x000fea0003800000 */
[----:B------:R-:W-:-:S03]  /*f600*/  UMOV UR4, 0xffffffff ;  /* 0xffffffff00047882 */ /* 0x000fc60000000000 */
[----:B------:R-:W-:Y:S05]  /*f610*/  BRA.DIV UR4, `(.L_x_5728) ;  /* 0x0000000a04587947 */ /* 0x000fea000b800000 */
[----:B------:R-:W-:-:S13]  /*f620*/  ELECT P6, URZ, PT ;  /* 0x00000000003f782f */ /* 0x000fda00038c0000 */
.L_x_5757:
[----:B------:R-:W-:Y:S05]  /*f630*/  @!P6 BRA `(.L_x_5727) ;  /* 0x000000000078e947 */ /* 0x000fea0003800000 */
[----:B--2---:R-:W2:Y:S02]  /*f640*/  LDL.LU R2, [R1+0x1c] ;  /* 0x00001c0001027983 */ /* 0x004ea40000300800 */
[----:B--2---:R-:W-:-:S04]  /*f650*/  LOP3.LUT R2, R2, 0x2, RZ, 0xfc, !PT ;  /* 0x0000000202027812 */ /* 0x004fc800078efcff */
[----:B------:R-:W-:-:S13]  /*f660*/  ISETP.NE.AND P2, PT, R2, 0x3, PT ;  /* 0x000000030200780c */ /* 0x000fda0003f45270 */
[----:B------:R-:W-:Y:S05]  /*f670*/  @!P2 BRA `(.L_x_5729) ;  /* 0x000000000004a947 */ /* 0x000fea0003800000 */
[----:B------:R-:W-:Y:S01]  /*f680*/  BPT.TRAP 0x1 ;  /* 0x000000040000795c */ /* 0x000fe20000300000 */
.L_x_5729:
        /* <DEDUP_REMOVED lines=12> */
.L_x_5758:
[----:B------:R-:W2:Y:S02]  /*f750*/  SYNCS.PHASECHK.TRANS64.TRYWAIT P0, [R3+URZ], R2 ;  /* 0x00000002030075a7 */ /* 0x000ea4000800017f */
[----:B--2---:R-:W-:Y:S05]  /*f760*/  @!P0 BRA `(.L_x_5731) ;  /* 0x0000000800388947 */ /* 0x004fea0003800000 */
.L_x_5759:
[----:B------:R-:W-:Y:S05]  /*f770*/  @!P2 BRA `(.L_x_5732) ;  /* 0x000000000004a947 */ /* 0x000fea0003800000 */
[----:B------:R-:W-:Y:S01]  /*f780*/  BPT.TRAP 0x1 ;  /* 0x000000040000795c */ /* 0x000fe20000300000 */
.L_x_5732:
[----:B--2---:R-:W-:-:S04]  /*f790*/  VIADD R3, R0, 0x34860 ;  /* 0x0003486000037836 */ /* 0x004fc80000000000 */
[----:B------:R-:W-:-:S04]  /*f7a0*/  IMAD R16, R16, 0x8, R3 ;  /* 0x0000000810107824 */ /* 0x000fc800078e0203 */
[----:B------:R-:W2:Y:S02]  /*f7b0*/  SYNCS.PHASECHK.TRANS64.TRYWAIT P0, [R16+URZ], R5 ;  /* 0x00000005100075a7 */ /* 0x000ea4000800017f */
[----:B--2---:R-:W-:Y:S05]  /*f7c0*/  @!P0 BRA `(.L_x_5733) ;  /* 0x0000000800348947 */ /* 0x004fea0003800000 */
.L_x_5760:
[----:B------:R-:W-:-:S07]  /*f7d0*/  IMAD R3, R4, 0x8, R3 ;  /* 0x0000000804037824 */ /* 0x000fce00078e0203 */
.L_x_5734:
[----:B---3--:R3:W4:Y:S02]  /*f7e0*/  SYNCS.PHASECHK.TRANS64.TRYWAIT P0, [R3+URZ], R2 ;  /* 0x00000002030075a7 */ /* 0x008724000800017f */
[----:B----4-:R-:W-:Y:S05]  /*f7f0*/  @!P0 NANOSLEEP.SYNCS 0x989680 ;  /* 0x009896800000895d */ /* 0x010fea0003900000 */
[----:B------:R-:W4:Y:S02]  /*f800*/  @!P0 SYNCS.PHASECHK.TRANS64 P0, [R3+URZ], R2 ;  /* 0x00000002030085a7 */ /* 0x000f24000800007f */
[----:B----4-:R-:W-:Y:S05]  /*f810*/  @!P0 BRA `(.L_x_5734) ;  /* 0xfffffffc00f08947 */ /* 0x010fea000383ffff */
.L_x_5727:
[----:B------:R-:W-:Y:S05]  /*f820*/  BSYNC B0 ;  /* 0x0000000000007941 */ /* 0x000fea0003800000 */
.L_x_5726:
[----:B------:R-:W-:Y:S05]  /*f830*/  EXIT ;  /* 0x000000000000794d */ /* 0x000fea0003800000 */
.L_x_5645:
[----:B-1----:R-:W-:-:S04]  /*f840*/  IMAD.U32 R3, RZ, RZ, UR39 ;  /* 0x00000027ff037e24 */ /* 0x002fc8000f8e00ff */
[----:B------:R1:W2:Y:S03]  /*f850*/  SYNCS.PHASECHK.TRANS64.TRYWAIT P1, [R3+URZ+0x34800], R0 ;  /* 0x03480000030075a7 */ /* 0x0002a6000802017f */
[----:B--2---:R-:W-:Y:S05]  /*f860*/  @!P1 NANOSLEEP.SYNCS 0x989680 ;  /* 0x009896800000995d */ /* 0x004fea0003900000 */
[----:B------:R-:W2:Y:S02]  /*f870*/  @!P1 SYNCS.PHASECHK.TRANS64 P1, [R3+URZ+0x34800], R0 ;  /* 0x03480000030095a7 */ /* 0x000ea4000802007f */
[----:B--2---:R-:W-:Y:S05]  /*f880*/  @!P1 BRA `(.L_x_5645) ;  /* 0xfffffffc00ec9947 */ /* 0x004fea000383ffff */
[----:B------:R-:W-:Y:S05]  /*f890*/  BRA `(.L_x_5735) ;  /* 0xffffff1c00807947 */ /* 0x000fea000383ffff */
.L_x_5649:
[----:B--2---:R2:W3:Y:S02]  /*f8a0*/  SYNCS.PHASECHK.TRANS64.TRYWAIT P1, [R12+URZ+0x34830], R3 ;  /* 0x034830030c0075a7 */ /* 0x0044e4000802017f */
[----:B---3--:R-:W-:Y:S05]  /*f8b0*/  @!P1 NANOSLEEP.SYNCS 0x989680 ;  /* 0x009896800000995d */ /* 0x008fea0003900000 */
[----:B------:R-:W3:Y:S02]  /*f8c0*/  @!P1 SYNCS.PHASECHK.TRANS64 P1, [R12+URZ+0x34830], R3 ;  /* 0x034830030c0095a7 */ /* 0x000ee4000802007f */
[----:B---3--:R-:W-:Y:S05]  /*f8d0*/  @!P1 BRA `(.L_x_5649) ;  /* 0xfffffffc00f09947 */ /* 0x008fea000383ffff */
[----:B------:R-:W-:Y:S05]  /*f8e0*/  BRA `(.L_x_5648) ;  /* 0xffffff1c009c7947 */ /* 0x000fea000383ffff */
.L_x_5655:
[----:B--2---:R-:W-:-:S04]  /*f8f0*/  IMAD.U32 R11, RZ, RZ, UR6 ;  /* 0x00000006ff0b7e24 */ /* 0x004fc8000f8e00ff */
[----:B------:R2:W3:Y:S03]  /*f900*/  SYNCS.PHASECHK.TRANS64.TRYWAIT P1, [R11+URZ+0x34830], R10 ;  /* 0x0348300a0b0075a7 */ /* 0x0004e6000802017f */
[----:B---3--:R-:W-:Y:S05]  /*f910*/  @!P1 NANOSLEEP.SYNCS 0x989680 ;  /* 0x009896800000995d */ /* 0x008fea0003900000 */
[----:B------:R-:W3:Y:S02]  /*f920*/  @!P1 SYNCS.PHASECHK.TRANS64 P1, [R11+URZ+0x34830], R10 ;  /* 0x0348300a0b0095a7 */ /* 0x000ee4000802007f */
[----:B---3--:R-:W-:Y:S05]  /*f930*/  @!P1 BRA `(.L_x_5655) ;  /* 0xfffffffc00ec9947 */ /* 0x008fea000383ffff */
[----:B------:R-:W-:Y:S05]  /*f940*/  BRA `(.L_x_5652) ;  /* 0xffffff6c00307947 */ /* 0x000fea000383ffff */
.L_x_5659:
[----:B--2---:R-:W-:-:S04]  /*f950*/  IMAD.U32 R11, RZ, RZ, UR6 ;  /* 0x00000006ff0b7e24 */ /* 0x004fc8000f8e00ff */
[----:B------:R2:W3:Y:S03]  /*f960*/  SYNCS.PHASECHK.TRANS64.TRYWAIT P1, [R11+URZ+0x34850], R10 ;  /* 0x0348500a0b0075a7 */ /* 0x0004e6000802017f */
[----:B---3--:R-:W-:Y:S05]  /*f970*/  @!P1 NANOSLEEP.SYNCS 0x989680 ;  /* 0x009896800000995d */ /* 0x008fea0003900000 */
[----:B------:R-:W3:Y:S02]  /*f980*/  @!P1 SYNCS.PHASECHK.TRANS64 P1, [R11+URZ+0x34850], R10 ;  /* 0x0348500a0b0095a7 */ /* 0x000ee4000802007f */
[----:B---3--:R-:W-:Y:S05]  /*f990*/  @!P1 BRA `(.L_x_5659) ;  /* 0xfffffffc00ec9947 */ /* 0x008fea000383ffff */
[----:B------:R-:W-:Y:S05]  /*f9a0*/  BRA `(.L_x_5656) ;  /* 0xffffff9000f87947 */ /* 0x000fea000383ffff */
.L_x_5666:
[----:B--2---:R-:W-:-:S04]  /*f9b0*/  IMAD.U32 R3, RZ, RZ, UR5 ;  /* 0x00000005ff037e24 */ /* 0x004fc8000f8e00ff */
[----:B------:R2:W3:Y:S03]  /*f9c0*/  SYNCS.PHASECHK.TRANS64.TRYWAIT P1, [R3+URZ+0x34850], R0 ;  /* 0x03485000030075a7 */ /* 0x0004e6000802017f */
[----:B---3--:R-:W-:Y:S05]  /*f9d0*/  @!P1 NANOSLEEP.SYNCS 0x989680 ;  /* 0x009896800000995d */ /* 0x008fea0003900000 */
[----:B------:R-:W3:Y:S02]  /*f9e0*/  @!P1 SYNCS.PHASECHK.TRANS64 P1, [R3+URZ+0x34850], R0 ;  /* 0x03485000030095a7 */ /* 0x000ee4000802007f */
[----:B---3--:R-:W-:Y:S05]  /*f9f0*/  @!P1 BRA `(.L_x_5666) ;  /* 0xfffffffc00ec9947 */ /* 0x008fea000383ffff */
[----:B------:R-:W-:Y:S05]  /*fa00*/  BRA `(.L_x_5665) ;  /* 0xffffffb400e87947 */ /* 0x000fea000383ffff */
.L_x_5677:
        /* <DEDUP_REMOVED lines=11> */
.L_x_5737:
[----:B------:R-:W-:Y:S05]  /*fac0*/  BSYNC B0 ;  /* 0x0000000000007941 */ /* 0x000fea0003800000 */
.L_x_5736:
[----:B------:R-:W-:Y:S05]  /*fad0*/  BRA `(.L_x_5738) ;  /* 0xffffffd400dc7947 */ /* 0x000fea000383ffff */
.L_x_5678:
[----:B------:R-:W-:Y:S01]  /*fae0*/  BSSY B0, `(.L_x_5739) ;  /* 0x0000006000007945 */ /* 0x000fe20003800000 */
[----:B------:R-:W-:-:S07]  /*faf0*/  IMAD.MOV.U32 R15, RZ, RZ, -0x1 ;  /* 0xffffffffff0f7424 */ /* 0x000fce00078e00ff */
[----:B------:R-:W-:Y:S05]  /*fb00*/  WARPSYNC.COLLECTIVE R15, `(.L_x_5740) ;  /* 0x000000000f0c7348 */ /* 0x000fea0003c00000 */
[----:B------:R-:W-:Y:S02]  /*fb10*/  ELECT P6, UR62, PT ;  /* 0x00000000003e782f */ /* 0x000fe400038c0000 */
[----:B------:R-:W-:Y:S01]  /*fb20*/  MOV R14, UR62 ;  /* 0x0000003e000e7c02 */ /* 0x000fe20008000f00 */
[----:B------:R-:W-:Y:S10]  /*fb30*/  ENDCOLLECTIVE ;  /* 0x000000000000791b */ /* 0x000ff40003800000 */
.L_x_5740:
[----:B------:R-:W-:Y:S05]  /*fb40*/  BSYNC B0 ;  /* 0x0000000000007941 */ /* 0x000fea0003800000 */
.L_x_5739:
[----:B------:R-:W-:Y:S05]  /*fb50*/  BRA `(.L_x_5741) ;  /* 0xffffffd400d87947 */ /* 0x000fea000383ffff */
.L_x_5681:
[----:B--2---:R2:W3:Y:S02]  /*fb60*/  SYNCS.PHASECHK.TRANS64.TRYWAIT P1, [R5+URZ+0x34840], R9 ;  /* 0x03484009050075a7 */ /* 0x0044e4000802017f */
[----:B---3--:R-:W-:Y:S05]  /*fb70*/  @!P1 NANOSLEEP.SYNCS 0x989680 ;  /* 0x009896800000995d */ /* 0x008fea0003900000 */
[----:B------:R-:W3:Y:S02]  /*fb80*/  @!P1 SYNCS.PHASECHK.TRANS64 P1, [R5+URZ+0x34840], R9 ;  /* 0x03484009050095a7 */ /* 0x000ee4000802007f */
[----:B---3--:R-:W-:Y:S05]  /*fb90*/  @!P1 BRA `(.L_x_5681) ;  /* 0xfffffffc00f09947 */ /* 0x008fea000383ffff */
[----:B------:R-:W-:Y:S05]  /*fba0*/  BRA `(.L_x_5742) ;  /* 0xffffffd800387947 */ /* 0x000fea000383ffff */
.L_x_5685:
        /* <DEDUP_REMOVED lines=8> */
.L_x_5691:
[----:B-1----:R1:W2:Y:S02]  /*fc30*/  SYNCS.PHASECHK.TRANS64.TRYWAIT P1, [R2+URZ+0x34840], R3 ;  /* 0x03484003020075a7 */ /* 0x0022a4000802017f */
[----:B--2---:R-:W-:Y:S05]  /*fc40*/  @!P1 NANOSLEEP.SYNCS 0x989680 ;  /* 0x009896800000995d */ /* 0x004fea0003900000 */
[----:B------:R-:W2:Y:S02]  /*fc50*/  @!P1 SYNCS.PHASECHK.TRANS64 P1, [R2+URZ+0x34840], R3 ;  /* 0x03484003020095a7 */ /* 0x000ea4000802007f */
[----:B--2---:R-:W-:Y:S05]  /*fc60*/  @!P1 BRA `(.L_x_5691) ;  /* 0xfffffffc00f09947 */ /* 0x004fea000383ffff */
[----:B------:R-:W-:Y:S05]  /*fc70*/  BRA `(.L_x_5744) ;  /* 0xffffffdc00f87947 */ /* 0x000fea000383ffff */
.L_x_5694:
[----:B-1----:R1:W2:Y:S02]  /*fc80*/  SYNCS.PHASECHK.TRANS64.TRYWAIT P1, [R2+URZ+0x34860], R3 ;  /* 0x03486003020075a7 */ /* 0x0022a4000802017f */
[----:B--2---:R-:W-:Y:S05]  /*fc90*/  @!P1 NANOSLEEP.SYNCS 0x989680 ;  /* 0x009896800000995d */ /* 0x004fea0003900000 */
[----:B------:R-:W2:Y:S02]  /*fca0*/  @!P1 SYNCS.PHASECHK.TRANS64 P1, [R2+URZ+0x34860], R3 ;  /* 0x03486003020095a7 */ /* 0x000ea4000802007f */
[----:B--2---:R-:W-:Y:S05]  /*fcb0*/  @!P1 BRA `(.L_x_5694) ;  /* 0xfffffffc00f09947 */ /* 0x004fea000383ffff */
[----:B------:R-:W-:Y:S05]  /*fcc0*/  BRA `(.L_x_5745) ;  /* 0xffffffe000907947 */ /* 0x000fea000383ffff */
.L_x_5701:
[----:B--2---:R2:W3:Y:S02]  /*fcd0*/  SYNCS.PHASECHK.TRANS64.TRYWAIT P1, [R2+URZ+0x34840], R3 ;  /* 0x03484003020075a7 */ /* 0x0044e4000802017f */
[----:B---3--:R-:W-:Y:S05]  /*fce0*/  @!P1 NANOSLEEP.SYNCS 0x989680 ;  /* 0x009896800000995d */ /* 0x008fea0003900000 */
[----:B------:R-:W3:Y:S02]  /*fcf0*/  @!P1 SYNCS.PHASECHK.TRANS64 P1, [R2+URZ+0x34840], R3 ;  /* 0x03484003020095a7 */ /* 0x000ee4000802007f */
[----:B---3--:R-:W-:Y:S05]  /*fd00*/  @!P1 BRA `(.L_x_5701) ;  /* 0xfffffffc00f09947 */ /* 0x008fea000383ffff */
[----:B------:R-:W-:Y:S05]  /*fd10*/  BRA `(.L_x_5746) ;  /* 0xffffffe400c87947 */ /* 0x000fea000383ffff */
.L_x_5704:
[----:B-1----:R1:W2:Y:S02]  /*fd20*/  SYNCS.PHASECHK.TRANS64.TRYWAIT P1, [R2+URZ+0x34860], R17 ;  /* 0x03486011020075a7 */ /* 0x0022a4000802017f */
[----:B--2---:R-:W-:Y:S05]  /*fd30*/  @!P1 NANOSLEEP.SYNCS 0x989680 ;  /* 0x009896800000995d */ /* 0x004fea0003900000 */
[----:B------:R-:W2:Y:S02]  /*fd40*/  @!P1 SYNCS.PHASECHK.TRANS64 P1, [R2+URZ+0x34860], R17 ;  /* 0x03486011020095a7 */ /* 0x000ea4000802007f */
[----:B--2---:R-:W-:Y:S05]  /*fd50*/  @!P1 BRA `(.L_x_5704) ;  /* 0xfffffffc00f09947 */ /* 0x004fea000383ffff */
[----:B------:R-:W-:Y:S05]  /*fd60*/  BRA `(.L_x_5747) ;  /* 0xffffffe800607947 */ /* 0x000fea000383ffff */
.L_x_5710:
[----:B--2---:R2:W3:Y:S02]  /*fd70*/  SYNCS.PHASECHK.TRANS64.TRYWAIT P1, [R2+URZ+0x34840], R3 ;  /* 0x03484003020075a7 */ /* 0x0044e4000802017f */
[----:B---3--:R-:W-:Y:S05]  /*fd80*/  @!P1 NANOSLEEP.SYNCS 0x989680 ;  /* 0x009896800000995d */ /* 0x008fea0003900000 */
[----:B------:R-:W3:Y:S02]  /*fd90*/  @!P1 SYNCS.PHASECHK.TRANS64 P1, [R2+URZ+0x34840], R3 ;  /* 0x03484003020095a7 */ /* 0x000ee4000802007f */
[----:B---3--:R-:W-:Y:S05]  /*fda0*/  @!P1 BRA `(.L_x_5710) ;  /* 0xfffffffc00f09947 */ /* 0x008fea000383ffff */
[----:B------:R-:W-:Y:S05]  /*fdb0*/  BRA `(.L_x_5748) ;  /* 0xffffffec00747947 */ /* 0x000fea000383ffff */
.L_x_5713:
[----:B-1----:R1:W2:Y:S02]  /*fdc0*/  SYNCS.PHASECHK.TRANS64.TRYWAIT P1, [R2+URZ+0x34860], R10 ;  /* 0x0348600a020075a7 */ /* 0x0022a4000802017f */
[----:B--2---:R-:W-:Y:S05]  /*fdd0*/  @!P1 NANOSLEEP.SYNCS 0x989680 ;  /* 0x009896800000995d */ /* 0x004fea0003900000 */
[----:B------:R-:W2:Y:S02]  /*fde0*/  @!P1 SYNCS.PHASECHK.TRANS64 P1, [R2+URZ+0x34860], R10 ;  /* 0x0348600a020095a7 */ /* 0x000ea4000802007f */
[----:B--2---:R-:W-:Y:S05]  /*fdf0*/  @!P1 BRA `(.L_x_5713) ;  /* 0xfffffffc00f09947 */ /* 0x004fea000383ffff */
[----:B------:R-:W-:Y:S05]  /*fe00*/  BRA `(.L_x_5749) ;  /* 0xfffffff0000c7947 */ /* 0x000fea000383ffff */
.L_x_5719:
[----:B-1----:R1:W2:Y:S02]  /*fe10*/  SYNCS.PHASECHK.TRANS64.TRYWAIT P0, [R2+URZ+0x34860], R3 ;  /* 0x03486003020075a7 */ /* 0x0022a4000800017f */
[----:B--2---:R-:W-:Y:S05]  /*fe20*/  @!P0 NANOSLEEP.SYNCS 0x989680 ;  /* 0x009896800000895d */ /* 0x004fea0003900000 */
[----:B------:R-:W2:Y:S02]  /*fe30*/  @!P0 SYNCS.PHASECHK.TRANS64 P0, [R2+URZ+0x34860], R3 ;  /* 0x03486003020085a7 */ /* 0x000ea4000800007f */
[----:B--2---:R-:W-:Y:S05]  /*fe40*/  @!P0 BRA `(.L_x_5719) ;  /* 0xfffffffc00f08947 */ /* 0x004fea000383ffff */
[----:B------:R-:W-:Y:S05]  /*fe50*/  BRA `(.L_x_5750) ;  /* 0xfffffff000c87947 */ /* 0x000fea000383ffff */
.L_x_5724:
[----:B-1----:R1:W2:Y:S02]  /*fe60*/  SYNCS.PHASECHK.TRANS64.TRYWAIT P0, [R0+URZ+0x34820], R3 ;  /* 0x03482003000075a7 */ /* 0x0022a4000800017f */
[----:B--2---:R-:W-:Y:S05]  /*fe70*/  @!P0 NANOSLEEP.SYNCS 0x989680 ;  /* 0x009896800000895d */ /* 0x004fea0003900000 */
[----:B------:R-:W2:Y:S02]  /*fe80*/  @!P0 SYNCS.PHASECHK.TRANS64 P0, [R0+URZ+0x34820], R3 ;  /* 0x03482003000085a7 */ /* 0x000ea4000800007f */
[----:B--2---:R-:W-:Y:S05]  /*fe90*/  @!P0 BRA `(.L_x_5724) ;  /* 0xfffffffc00f08947 */ /* 0x004fea000383ffff */
[----:B------:R-:W-:Y:S05]  /*fea0*/  BRA `(.L_x_5751) ;  /* 0xfffffff400ac7947 */ /* 0x000fea000383ffff */
.L_x_5725:
        /* <DEDUP_REMOVED lines=11> */
.L_x_5753:
[----:B------:R-:W-:Y:S05]  /*ff60*/  BSYNC B0 ;  /* 0x0000000000007941 */ /* 0x000fea0003800000 */
.L_x_5752:
[----:B------:R-:W-:Y:S05]  /*ff70*/  BRA `(.L_x_5754) ;  /* 0xfffffff400947947 */ /* 0x000fea000383ffff */
.L_x_5728:
[----:B------:R-:W-:Y:S01]  /*ff80*/  BSSY B1, `(.L_x_5755) ;  /* 0x0000006000017945 */ /* 0x000fe20003800000 */
[----:B------:R-:W-:-:S07]  /*ff90*/  IMAD.MOV.U32 R15, RZ, RZ, -0x1 ;  /* 0xffffffffff0f7424 */ /* 0x000fce00078e00ff */
[----:B-12---:R-:W-:Y:S05]  /*ffa0*/  WARPSYNC.COLLECTIVE R15, `(.L_x_5756) ;  /* 0x000000000f0c7348 */ /* 0x006fea0003c00000 */
[----:B------:R-:W-:Y:S02]  /*ffb0*/  ELECT P6, UR62, PT ;  /* 0x00000000003e782f */ /* 0x000fe400038c0000 */
[----:B------:R-:W-:Y:S01]  /*ffc0*/  MOV R14, UR62 ;  /* 0x0000003e000e7c02 */ /* 0x000fe20008000f00 */
[----:B-12---:R-:W-:Y:S10]  /*ffd0*/  ENDCOLLECTIVE ;  /* 0x000000000000791b */ /* 0x006ff40003800000 */
.L_x_5756:
[----:B------:R-:W-:Y:S05]  /*ffe0*/  BSYNC B1 ;  /* 0x0000000000017941 */ /* 0x000fea0003800000 */
.L_x_5755:
[----:B------:R-:W-:Y:S05]  /*fff0*/  BRA `(.L_x_5757) ;  /* 0xfffffff4008c7947 */ /* 0x000fea000383ffff */
.L_x_5730:
[----:B-1----:R1:W2:Y:S02]  /*10000*/  SYNCS.PHASECHK.TRANS64.TRYWAIT P0, [R6+URZ], R5 ;  /* 0x00000005060075a7 */ /* 0x0022a4000800017f */
[----:B--2---:R-:W-:Y:S05]  /*10010*/  @!P0 NANOSLEEP.SYNCS 0x989680 ;  /* 0x009896800000895d */ /* 0x004fea0003900000 */
[----:B------:R-:W2:Y:S02]  /*10020*/  @!P0 SYNCS.PHASECHK.TRANS64 P0, [R6+URZ], R5 ;  /* 0x00000005060085a7 */ /* 0x000ea4000800007f */
[----:B--2---:R-:W-:Y:S05]  /*10030*/  @!P0 BRA `(.L_x_5730) ;  /* 0xfffffffc00f08947 */ /* 0x004fea000383ffff */
[----:B------:R-:W-:Y:S05]  /*10040*/  BRA `(.L_x_5758) ;  /* 0xfffffff400c07947 */ /* 0x000fea000383ffff */
.L_x_5731:
[----:B--2---:R2:W3:Y:S02]  /*10050*/  SYNCS.PHASECHK.TRANS64.TRYWAIT P0, [R3+URZ], R2 ;  /* 0x00000002030075a7 */ /* 0x0044e4000800017f */
[----:B---3--:R-:W-:Y:S05]  /*10060*/  @!P0 NANOSLEEP.SYNCS 0x989680 ;  /* 0x009896800000895d */ /* 0x008fea0003900000 */
[----:B------:R-:W3:Y:S02]  /*10070*/  @!P0 SYNCS.PHASECHK.TRANS64 P0, [R3+URZ], R2 ;  /* 0x00000002030085a7 */ /* 0x000ee4000800007f */
[----:B---3--:R-:W-:Y:S05]  /*10080*/  @!P0 BRA `(.L_x_5731) ;  /* 0xfffffffc00f08947 */ /* 0x008fea000383ffff */
[----:B------:R-:W-:Y:S05]  /*10090*/  BRA `(.L_x_5759) ;  /* 0xfffffff400b47947 */ /* 0x000fea000383ffff */
.L_x_5733:
[----:B--2---:R2:W3:Y:S02]  /*100a0*/  SYNCS.PHASECHK.TRANS64.TRYWAIT P0, [R16+URZ], R5 ;  /* 0x00000005100075a7 */ /* 0x0044e4000800017f */
[----:B---3--:R-:W-:Y:S05]  /*100b0*/  @!P0 NANOSLEEP.SYNCS 0x989680 ;  /* 0x009896800000895d */ /* 0x008fea0003900000 */
[----:B------:R-:W3:Y:S02]  /*100c0*/  @!P0 SYNCS.PHASECHK.TRANS64 P0, [R16+URZ], R5 ;  /* 0x00000005100085a7 */ /* 0x000ee4000800007f */
[----:B---3--:R-:W-:Y:S05]  /*100d0*/  @!P0 BRA `(.L_x_5733) ;  /* 0xfffffffc00f08947 */ /* 0x008fea000383ffff */
[----:B------:R-:W-:Y:S05]  /*100e0*/  BRA `(.L_x_5760) ;  /* 0xfffffff400b87947 */ /* 0x000fea000383ffff */
.L_x_5761:
        /* <DEDUP_REMOVED lines=9> */
.L_x_12770:


//--------------------- .text._ZN7cutlass13device_kernelIN5flash11enable_sm90INS1_16FlashAttnFwdSm90INS1_25CollectiveMainloopFwdSm90ILi2EN4cute5tupleIJNS5_1CILi1EEES8_S8_EEENS6_IJNS7_ILi128EEENS7_ILi176EEESA_EEELi128ENS_6half_tEfNS_4arch4Sm90ELb0ELb0ELb0ELb1ELb0ELb0ELb0ELb1ELb1ELb0ELb0ELb0EEENS1_21CollectiveEpilogueFwdINS6_IJSA_SA_SB_EEES9_SD_SF_Li256ELb1ELb0ELb0ELb0EEENS1_36VarlenDynamicPersistentTileSchedulerILi128ELi176ELi256ELi32ELb0ELb0ELb1ELb0ELb1ELb1EEEEEEEEEvNT_6ParamsE --------------------------
	.section	.text._ZN7cutlass13device_kernelIN5flash11enable_sm90INS1_16FlashAttnFwdSm90INS1_25CollectiveMainloopFwdSm90ILi2EN4cute5tupleIJNS5_1CILi1EEES8_S8_EEENS6_IJNS7_ILi128EEENS7_ILi176EEESA_EEELi128ENS_6half_tEfNS_4arch4Sm90ELb0ELb0ELb0ELb1ELb0ELb0ELb0ELb1ELb1ELb0ELb0ELb0EEENS1_21CollectiveEpilogueFwdINS6_IJSA_SA_SB_EEES9_SD_SF_Li256ELb1ELb0ELb0ELb0EEENS1_36VarlenDynamicPersistentTileSchedulerILi128ELi176ELi256ELi32ELb0ELb0ELb1ELb0ELb1ELb1EEEEEEEEEvNT_6ParamsE,"ax",@progbits
	.align	128
.text._ZN7cutlass13device_kernelIN5flash11enable_sm90INS1_16FlashAttnFwdSm90INS1_25CollectiveMainloopFwdSm90ILi2EN4cute5tupleIJNS5_1CILi1EEES8_S8_EEENS6_IJNS7_ILi128EEENS7_ILi176EEESA_EEELi128ENS_6half_tEfNS_4arch4Sm90ELb0ELb0ELb0ELb1ELb0ELb0ELb0ELb1ELb1ELb0ELb0ELb0EEENS1_21CollectiveEpilogueFwdINS6_IJSA_SA_SB_EEES9_SD_SF_Li256ELb1ELb0ELb0ELb0EEENS1_36VarlenDynamicPersistentTileSchedulerILi128ELi176ELi256ELi32ELb0ELb0ELb1ELb0ELb1ELb1EEEEEEEEEvNT_6ParamsE:
        .type           _ZN7cutlass13device_kernelIN5flash11enable_sm90INS1_16FlashAttnFwdSm90INS1_25CollectiveMainloopFwdSm90ILi2EN4cute5tupleIJNS5_1CILi1EEES8_S8_EEENS6_IJNS7_ILi128EEENS7_ILi176EEESA_EEELi128ENS_6half_tEfNS_4arch4Sm90ELb0ELb0ELb0ELb1ELb0ELb0ELb0ELb1ELb1ELb0ELb0ELb0EEENS1_21CollectiveEpilogueFwdINS6_IJSA_SA_SB_EEES9_SD_SF_Li256ELb1ELb0ELb0ELb0EEENS1_36VarlenDynamicPersistentTileSchedulerILi128ELi176ELi256ELi32ELb0ELb0ELb1ELb0ELb1ELb1EEEEEEEEEvNT_6ParamsE,@function
        .size           _ZN7cutlass13device_kernelIN5flash11enable_sm90INS1_16FlashAttnFwdSm90INS1_25CollectiveMainloopFwdSm90ILi2EN4cute5tupleIJNS5_1CILi1EEES8_S8_EEENS6_IJNS7_ILi128EEENS7_ILi176EEESA_EEELi128ENS_6half_tEfNS_4arch4Sm90ELb0ELb0ELb0ELb1ELb0ELb0ELb0ELb1ELb1ELb0ELb0ELb0EEENS1_21CollectiveEpilogueFwdINS6_IJSA_SA_SB_EEES9_SD_SF_Li256ELb1ELb0ELb0ELb0EEENS1_36VarlenDynamicPersistentTileSchedulerILi128ELi176ELi256ELi32ELb0ELb0ELb1ELb0ELb1ELb1EEEEEEEEEvNT_6ParamsE,(.L_x_12771 - _ZN7cutlass13device_kernelIN5flash11enable_sm90INS1_16FlashAttnFwdSm90INS1_25CollectiveMainloopFwdSm90ILi2EN4cute5tupleIJNS5_1CILi1EEES8_S8_EEENS6_IJNS7_ILi128EEENS7_ILi176EEESA_EEELi128ENS_6half_tEfNS_4arch4Sm90ELb0ELb0ELb0ELb1ELb0ELb0ELb0ELb1ELb1ELb0ELb0ELb0EEENS1_21CollectiveEpilogueFwdINS6_IJSA_SA_SB_EEES9_SD_SF_Li256ELb1ELb0ELb0ELb0EEENS1_36VarlenDynamicPersistentTileSchedulerILi128ELi176ELi256ELi32ELb0ELb0ELb1ELb0ELb1ELb1EEEEEEEEEvNT_6ParamsE)
        .other          _ZN7cutlass13device_kernelIN5flash11enable_sm90INS1_16FlashAttnFwdSm90INS1_25CollectiveMainloopFwdSm90ILi2EN4cute5tupleIJNS5_1CILi1EEES8_S8_EEENS6_IJNS7_ILi128EEENS7_ILi176EEESA_EEELi128ENS_6half_tEfNS_4arch4Sm90ELb0ELb0ELb0ELb1ELb0ELb0ELb0ELb1ELb1ELb0ELb0ELb0EEENS1_21CollectiveEpilogueFwdINS6_IJSA_SA_SB_EEES9_SD_SF_Li256ELb1ELb0ELb0ELb0EEENS1_36VarlenDynamicPersistentTileSchedulerILi128ELi176ELi256ELi32ELb0ELb0ELb1ELb0ELb1ELb1EEEEEEEEEvNT_6ParamsE,@"STO_CUDA_ENTRY STV_DEFAULT"
_ZN7cutlass13device_kernelIN5flash11enable_sm90INS1_16FlashAttnFwdSm90INS1_25CollectiveMainloopFwdSm90ILi2EN4cute5tupleIJNS5_1CILi1EEES8_S8_EEENS6_IJNS7_ILi128EEENS7_ILi176EEESA_EEELi128ENS_6half_tEfNS_4arch4Sm90ELb0ELb0ELb0ELb1ELb0ELb0ELb0ELb1ELb1ELb0ELb0ELb0EEENS1_21CollectiveEpilogueFwdINS6_IJSA_SA_SB_EEES9_SD_SF_Li256ELb1ELb0ELb0ELb0EEENS1_36VarlenDynamicPersistentTileSchedulerILi128ELi176ELi256ELi32ELb0ELb0ELb1ELb0ELb1ELb1EEEEEEEEEvNT_6ParamsE:
        /* <DEDUP_REMOVED lines=20> */
.L_x_5763:
[----:B------:R-:W-:Y:S05]  /*0140*/  BSYNC B0 ;  /* 0x0000000000007941 */ /* 0x000fea0003800000 */
.L_x_5762:
[----:B------:R-:W-:Y:S01]  /*0150*/  VOTEU.ANY UP0, P0 ;  /* 0x00000000003f7886 */ /* 0x000fe20000000100 */
[----:B------:R-:W0:Y:S01]  /*0160*/  SHFL.IDX PT, R2, R0, RZ, 0x1f ;  /* 0x00001fff00027589 */ /* 0x000e2200000e0000 */
[----:B------:R-:W-:Y:S01]  /*0170*/  UMOV UR4, 0x1 ;  /* 0x0000000100047882 */ /* 0x000fe20000000000 */
[----:B------:R-:W-:Y:S01]  /*0180*/  UMOV UR7, 0x100 ;  /* 0x0000010000077882 */ /* 0x000fe20000000000 */
[----:B------:R-:W-:Y:S01]  /*0190*/  SHF.R.U32.HI R3, RZ, 0x7, R3 ;  /* 0x00000007ff037819 */ /* 0x000fe20000011603 */
[----:B------:R-:W1:Y:S01]  /*01a0*/  @UP0 S2UR UR8, SR_CgaCtaId ;  /* 0x00000000000809c3 */ /* 0x000e620000008800 */
[----:B------:R-:W-:Y:S01]  /*01b0*/  @UP0 UMOV UR6, 0x400 ;  /* 0x0000040000060882 */ /* 0x000fe20000000000 */
[----:B------:R-:W-:-:S04]  /*01c0*/  @UP0 UIADD3 UR4, -UR4, 0x100000, URZ ;  /* 0x0010000004040890 */ /* 0x000fc8000fffe13f */
[----:B------:R-:W-:Y:S02]  /*01d0*/  @UP0 USHF.L.U32 UR5, UR4, 0xb, URZ ;  /* 0x0000000b04050899 */ /* 0x000fe4000800063f */
[----:B------:R-:W-:Y:S01]  /*01e0*/  @UP0 USHF.L.U32 UR4, UR4, 0x1, URZ ;  /* 0x0000000104040899 */ /* 0x000fe2000800063f */
[----:B------:R-:W-:Y:S01]  /*01f0*/  VOTEU.ANY UP1, P0 ;  /* 0x00000000003f7886 */ /* 0x000fe20000020100 */
[----:B0-----:R-:W-:Y:S02]  /*0200*/  ISETP.NE.AND P1, PT, R2, RZ, PT ;  /* 0x000000ff0200720c */ /* 0x001fe40003f25270 */
[----:B------:R0:W2:Y:S01]  /*0210*/  SHFL.IDX PT, R2, R3, RZ, 0x1f ;  /* 0x00001fff03027589 */ /* 0x0000a200000e0000 */
[----:B-1----:R-:W-:Y:S02]  /*0220*/  @UP0 ULEA UR8, UR8, UR6, 0x18 ;  /* 0x0000000608080291 */ /* 0x002fe4000f8ec03f */
[----:B------:R-:W-:-:S04]  /*0230*/  @UP0 UIADD3 UR6, -UR7, 0x100000, URZ ;  /* 0x0010000007060890 */ /* 0x000fc8000fffe13f */
[----:B------:R-:W-:Y:S02]  /*0240*/  @UP0 USHF.L.U32 UR7, UR6, 0xb, URZ ;  /* 0x0000000b06070899 */ /* 0x000fe4000800063f */
[----:B------:R-:W-:Y:S01]  /*0250*/  @UP0 USHF.L.U32 UR6, UR6, 0x1, URZ ;  /* 0x0000000106060899 */ /* 0x000fe2000800063f */
[----:B------:R-:W-:Y:S01]  /*0260*/  VOTEU.ANY UP0, P0 ;  /* 0x00000000003f7886 */ /* 0x000fe20000000100 */
[----:B------:R-:W1:Y:S04]  /*0270*/  FENCE.VIEW.ASYNC.S ;  /* 0x00000000000073c6 */ /* 0x000e680000000000 */
[----:B-1----:R0:W1:Y:S06]  /*0280*/  @UP0 SYNCS.EXCH.64 URZ, [UR8+0x34800], UR4 ;  /* 0x03480004083f05b2 */ /* 0x00206c0008000100 */
[----:B------:R0:W3:Y:S02]  /*0290*/  @UP1 SYNCS.EXCH.64 URZ, [UR8+0x34820], UR6 ;  /* 0x03482006083f15b2 */ /* 0x0000e40008000100 */
[----:B0-----:R-:W-:Y:S05]  /*02a0*/  @P1 BRA `(.L_x_5764) ;  /* 0x0000000000481947 */ /* 0x001fea0003800000 */
[----:B------:R-:W0:Y:S01]  /*02b0*/  S2UR UR5, SR_CgaCtaId ;  /* 0x00000000000579c3 */ /* 0x000e220000008800 */
        /* <DEDUP_REMOVED lines=15> */
[----:B------:R0:W0:Y:S01]  /*03b0*/  SYNCS.EXCH.64 URZ, [UR8+0x34848], UR4 ;  /* 0x03484804083f75b2 */ /* 0x0000220008000100 */
[----:B------:R-:W-:Y:S01]  /*03c0*/  NOP ;  /* 0x0000000000007918 */ /* 0x000fe20000000000 */
.L_x_5764:
[----:B------:R-:W5:Y:S01]  /*03d0*/  SHFL.IDX PT, R3, R0, RZ, 0x1f ;  /* 0x00001fff00037589 */ /* 0x000f6200000e0000 */
[----:B------:R-:W-:Y:S01]  /*03e0*/  NOP ;  /* 0x0000000000007918 */ /* 0x000fe20000000000 */
[----:B-----5:R-:W-:-:S13]  /*03f0*/  ISETP.NE.AND P0, PT, R3, RZ, PT ;  /* 0x000000ff0300720c */ /* 0x020fda0003f05270 */
        /* <DEDUP_REMOVED lines=17> */
[----:B------:R0:W0:Y:S01]  /*0510*/  SYNCS.EXCH.64 URZ, [UR8+0x34868], UR6 ;  /* 0x03486806083f75b2 */ /* 0x0000220008000100 */
[----:B------:R-:W-:Y:S01]  /*0520*/  NOP ;  /* 0x0000000000007918 */ /* 0x000fe20000000000 */
.L_x_5765:
[----:B------:R-:W5:Y:S01]  /*0530*/  SHFL.IDX PT, R3, R0, RZ, 0x1f ;  /* 0x00001fff00037589 */ /* 0x000f6200000e0000 */
[----:B------:R-:W-:Y:S01]  /*0540*/  NOP ;  /* 0x0000000000007918 */ /* 0x000fe20000000000 */
[----:B-----5:R-:W-:-:S13]  /*0550*/  ISETP.NE.AND P0, PT, R3, RZ, PT ;  /* 0x000000ff0300720c */ /* 0x020fda0003f05270 */
        /* <DEDUP_REMOVED lines=13> */
[----:B------:R0:W0:Y:S01]  /*0630*/  SYNCS.EXCH.64 URZ, [UR6+0x34888], UR4 ;  /* 0x03488804063f75b2 */ /* 0x0000220008000100 */
[----:B------:R-:W-:Y:S01]  /*0640*/  NOP ;  /* 0x0000000000007918 */ /* 0x000fe20000000000 */
.L_x_5766:
        /* <DEDUP_REMOVED lines=22> */
.L_x_5767:
        /* <DEDUP_REMOVED lines=22> */
.L_x_5768:
[----:B--2---:R-:W-:Y:S01]  /*0910*/  ISETP.NE.AND P0, PT, R2, RZ, PT ;  /* 0x000000ff0200720c */ /* 0x004fe20003f05270 */
[----:B------:R-:W-:Y:S01]  /*0920*/  IMAD.MOV.U32 R2, RZ, RZ, 0x1 ;  /* 0x00000001ff027424 */ /* 0x000fe200078e00ff */
[----:B------:R-:W-:Y:S01]  /*0930*/  NOP ;  /* 0x0000000000007918 */ /* 0x000fe20000000000 */
[----:B------:R-:W-:-:S03]  /*0940*/  ULDC.64 UR60, c[0x0][0x208] ;  /* 0x00008200003c7ab9 */ /* 0x000fc60000000a00 */
[----:B------:R-:W-:-:S05]  /*0950*/  SEL R2, R2, 0x2, !P0 ;  /* 0x0000000202027807 */ /* 0x000fca0004000000 */
[----:B------:R2:W-:Y:S01]  /*0960*/  STL [R1+0x30], R2 ;  /* 0x0000300201007387 */ /* 0x0005e20000100800 */
[----:B01-34-:R-:W-:Y:S06]  /*0970*/  BAR.SYNC.DEFER_BLOCKING 0x0 ;  /* 0x0000000000007b1d */ /* 0x01bfec0000010000 */
[----:B------:R-:W-:Y:S05]  /*0980*/  @!P0 BRA `(.L_x_5769) ;  /* 0x000000d000688947 */ /* 0x000fea0003800000 */
.L_x_5770:
[----:B------:R-:W-:-:S08]  /*0990*/  NOP ;  /* 0x0000000000007918 */ /* 0x000fd00000000000 */
[----:B------:R-:W0:Y:S02]  /*09a0*/  USETMAXREG.TRY_ALLOC.CTAPOOL UP0, 0xf0 ;  /* 0x000000f0000079c8 */ /* 0x000e240008000600 */
[----:B0-----:R-:W-:-:S13]  /*09b0*/  PLOP3.LUT P0, PT, PT, PT, UP0, 0x80, 0x0 ;  /* 0x000000000000781c */ /* 0x001fda0003f0f008 */
[----:B------:R-:W-:Y:S05]  /*09c0*/  @!P0 BRA `(.L_x_5770) ;  /* 0xfffffffc00f08947 */ /* 0x000fea000383ffff */
[----:B--2---:R-:W0:Y:S01]  /*09d0*/  S2R R2, SR_TID.X ;  /* 0x0000000000027919 */ /* 0x004e220000002100 */
[----:B------:R-:W1:Y:S01]  /*09e0*/  S2UR UR5, SR_CgaCtaId ;  /* 0x00000000000579c3 */ /* 0x000e620000008800 */
[----:B------:R-:W-:-:S07]  /*09f0*/  UMOV UR4, 0x400 ;  /* 0x0000040000047882 */ /* 0x000fce0000000000 */
[----:B------:R-:W-:Y:S06]  /*0a00*/  BAR.ARV 0x8, 0x120 ;  /* 0x0204800000007b1d */ /* 0x000fec0000002000 */
[----:B-1----:R-:W-:Y:S01]  /*0a10*/  ULEA UR4, UR5, UR4, 0x18 ;  /* 0x0000000405047291 */ /* 0x002fe2000f8ec03f */
[----:B0-----:R-:W-:-:S04]  /*0a20*/  LOP3.LUT R0, R2, 0xffffff80, RZ, 0xc0, !PT ;  /* 0xffffff8002007812 */ /* 0x001fc800078ec0ff */
[----:B------:R-:W-:-:S13]  /*0a30*/  ISETP.NE.AND P0, PT, R0, 0x80, PT ;  /* 0x000000800000780c */ /* 0x000fda0003f05270 */
[----:B------:R-:W-:Y:S08]  /*0a40*/  @!P0 BAR.ARV 0x9, 0x100 ;  /* 0x0244000000008b1d */ /* 0x000ff00000002000 */
[----:B------:R-:W-:Y:S06]  /*0a50*/  BAR.SYNC.DEFER_BLOCKING 0x5, 0x120 ;  /* 0x0144800000007b1d */ /* 0x000fec0000010000 */
[----:B------:R-:W0:Y:S01]  /*0a60*/  LDS.128 R48, [UR4+0x348d0] ;  /* 0x0348d004ff307984 */ /* 0x000e220008000c00 */
[----:B------:R-:W-:Y:S01]  /*0a70*/  ULDC UR4, c[0x0][0xc14] ;  /* 0x0003050000047ab9 */ /* 0x000fe20000000800 */
[----:B------:R-:W-:Y:S06]  /*0a80*/  BAR.ARV 0x4, 0x120 ;  /* 0x0104800000007b1d */ /* 0x000fec0000002000 */
[----:B0-----:R-:W-:-:S13]  /*0a90*/  ISETP.GE.AND P0, PT, R51, UR4, PT ;  /* 0x0000000433007c0c */ /* 0x001fda000bf06270 */
[----:B------:R-:W-:Y:S05]  /*0aa0*/  @P0 EXIT ;  /* 0x000000000000094d */ /* 0x000fea0003800000 */
[----:B------:R-:W2:Y:S01]  /*0ab0*/  LDL.LU R10, [R1+0x30] ;  /* 0x00003000010a7983 */ /* 0x000ea20000300800 */
[----:B------:R-:W-:-:S05]  /*0ac0*/  VIADD R230, R2, 0xffffff80 ;  /* 0xffffff8002e67836 */ /* 0x000fca0000000000 */
        /* <DEDUP_REMOVED lines=13> */
[CC--:B------:R-:W-:Y:S01]  /*0ba0*/  LEA.HI R0, R3.reuse, R230.reuse, RZ, 0x4 ;  /* 0x000000e603007211 */ /* 0x0c0fe200078f20ff */
[----:B------:R-:W-:Y:S01]  /*0bb0*/  IMAD.IADD R11, R8, 0x1, -R11 ;  /* 0x00000001080b7824 */ /* 0x000fe200078e0a0b */
[-C--:B------:R-:W-:Y:S02]  /*0bc0*/  LEA.HI R2, R3, R230.reuse, RZ, 0x5 ;  /* 0x000000e603027211 */ /* 0x080fe400078f28ff */
[----:B------:R-:W-:Y:S02]  /*0bd0*/  SHF.R.S32.HI R4, RZ, 0x5, R4 ;  /* 0x00000005ff047819 */ /* 0x000fe40000011404 */
[----:B------:R-:W-:Y:S02]  /*0be0*/  LOP3.LUT R5, R5, 0x3fffffe, RZ, 0xc0, !PT ;  /* 0x03fffffe05057812 */ /* 0x000fe400078ec0ff */
[----:B------:R-:W-:Y:S01]  /*0bf0*/  SHF.R.S32.HI R9, RZ, 0x4, R0 ;  /* 0x00000004ff097819 */ /* 0x000fe20000011400 */
[----:B------:R-:W-:Y:S01]  /*0c00*/  IMAD.SHL.U32 R2, R2, 0x20, RZ ;  /* 0x0000002002027824 */ /* 0x000fe200078e00ff */
[----:B------:R-:W-:Y:S01]  /*0c10*/  LOP3.LUT R7, R0, 0x3fffff0, RZ, 0xc0, !PT ;  /* 0x03fffff000077812 */ /* 0x000fe200078ec0ff */
[----:B------:R-:W-:Y:S01]  /*0c20*/  IMAD R4, R4, 0x10, R11 ;  /* 0x0000001004047824 */ /* 0x000fe200078e020b */
[----:B------:R-:W-:Y:S01]  /*0c30*/  LEA.HI R0, R0, R9, RZ, 0x1 ;  /* 0x0000000900007211 */ /* 0x000fe200078f08ff */
[----:B------:R-:W-:Y:S01]  /*0c40*/  IMAD.IADD R5, R226, 0x1, -R5 ;  /* 0x00000001e2057824 */ /* 0x000fe200078e0a05 */
[----:B------:R-:W-:Y:S01]  /*0c50*/  LEA.HI R3, R3, R230, RZ, 0x3 ;  /* 0x000000e603037211 */ /* 0x000fe200078f18ff */
[----:B------:R-:W-:Y:S01]  /*0c60*/  IMAD.IADD R7, R230, 0x1, -R7 ;  /* 0x00000001e6077824 */ /* 0x000fe200078e0a07 */
[----:B------:R-:W-:Y:S01]  /*0c70*/  LOP3.LUT R2, R2, 0xfffffc00, RZ, 0xc0, !PT ;  /* 0xfffffc0002027812 */ /* 0x000fe200078ec0ff */
[----:B------:R-:W-:Y:S01]  /*0c80*/  IMAD R228, R5, 0x40, R4 ;  /* 0x0000004005e47824 */ /* 0x000fe200078e0204 */
[----:B------:R-:W-:-:S02]  /*0c90*/  LOP3.LUT R0, R0, 0x1ffffffe, RZ, 0xc0, !PT ;  /* 0x1ffffffe00007812 */ /* 0x000fc400078ec0ff */
[----:B------:R-:W-:Y:S02]  /*0ca0*/  LOP3.LUT R6, R6, 0x7ffffffc, RZ, 0xc0, !PT ;  /* 0x7ffffffc06067812 */ /* 0x000fe400078ec0ff */
[----:B------:R-:W-:Y:S01]  /*0cb0*/  LOP3.LUT R5, R3, 0x1ffffff8, RZ, 0xc0, !PT ;  /* 0x1ffffff803057812 */ /* 0x000fe200078ec0ff */
[----:B------:R-:W-:Y:S02]  /*0cc0*/  IMAD R7, R7, 0x40, R2 ;  /* 0x0000004007077824 */ /* 0x000fe400078e0202 */
[----:B------:R-:W-:Y:S02]  /*0cd0*/  IMAD.IADD R0, R9, 0x1, -R0 ;  /* 0x0000000109007824 */ /* 0x000fe400078e0a00 */
[----:B------:R-:W-:Y:S02]  /*0ce0*/  IMAD.MOV.U32 R227, RZ, RZ, -0x2 ;  /* 0xfffffffeffe37424 */ /* 0x000fe400078e00ff */
[----:B------:R-:W-:Y:S02]  /*0cf0*/  IMAD.IADD R6, R225, 0x1, -R6 ;  /* 0x00000001e1067824 */ /* 0x000fe400078e0a06 */
[----:B------:R-:W-:Y:S01]  /*0d00*/  IMAD.IADD R5, R230, 0x1, -R5 ;  /* 0x00000001e6057824 */ /* 0x000fe200078e0a05 */
[----:B------:R-:W-:Y:S01]  /*0d10*/  SHF.R.S32.HI R18, RZ, 0x3, R3 ;  /* 0x00000003ff127819 */ /* 0x000fe20000011403 */
[----:B------:R-:W-:-:S02]  /*0d20*/  IMAD R229, R0, 0x8, R7 ;  /* 0x0000000800e57824 */ /* 0x000fc400078e0207 */
[----:B------:R-:W-:Y:S02]  /*0d30*/  IMAD R227, R6, R227, 0xb0 ;  /* 0x000000b006e37424 */ /* 0x000fe400078e02e3 */
[----:B------:R-:W-:Y:S02]  /*0d40*/  IMAD.MOV.U32 R224, RZ, RZ, RZ ;  /* 0x000000ffffe07224 */ /* 0x000fe400078e00ff */
[----:B------:R-:W-:Y:S02]  /*0d50*/  IMAD.MOV.U32 R16, RZ, RZ, RZ ;  /* 0x000000ffff107224 */ /* 0x000fe400078e00ff */
[----:B------:R-:W-:Y:S02]  /*0d60*/  IMAD.MOV.U32 R2, RZ, RZ, RZ ;  /* 0x000000ffff027224 */ /* 0x000fe400078e00ff */
[----:B------:R-:W-:Y:S01]  /*0d70*/  IMAD.SHL.U32 R17, R5, 0x8, RZ ;  /* 0x0000000805117824 */ /* 0x000fe200078e00ff */
[----:B--2---:R-:W-:-:S07]  /*0d80*/  LOP3.LUT R23, R10, 0x1, RZ, 0xfc, !PT ;  /* 0x000000010a177812 */ /* 0x004fce00078efcff */
.L_x_5813:
[----:B0-----:R-:W0:Y:S01]  /*0d90*/  LDC.64 R220, c[0x0][0xc60] ;  /* 0x00031800ffdc7b82 */ /* 0x001e220000000a00 */
[----:B------:R-:W-:Y:S01]  /*0da0*/  ULDC.64 UR4, c[0x0][0xa28] ;  /* 0x00028a0000047ab9 */ /* 0x000fe20000000a00 */
[----:B------:R-:W-:Y:S01]  /*0db0*/  IMAD.MOV.U32 R3, RZ, RZ, RZ ;  /* 0x000000ffff037224 */ /* 0x000fe200078e00ff */
[----:B------:R-:W-:Y:S01]  /*0dc0*/  ULDC.64 UR6, c[0x0][0xa20] ;  /* 0x0002880000067ab9 */ /* 0x000fe20000000a00 */
[----:B0-----:R-:W-:-:S06]  /*0dd0*/  IMAD.WIDE R220, R51, 0x4, R220 ;  /* 0x0000000433dc7825 */ /* 0x001fcc00078e02dc */
[----:B--2---:R-:W2:Y:S01]  /*0de0*/  LDG.E R220, desc[UR60][R220.64] ;  /* 0x0000003cdcdc7981 */ /* 0x004ea2000c1e1900 */
[----:B------:R-:W-:-:S04]  /*0df0*/  ISETP.NE.U32.AND P0, PT, RZ, UR4, PT ;  /* 0x00000004ff007c0c */ /* 0x000fc8000bf05070 */
[----:B------:R-:W-:Y:S02]  /*0e00*/  ISETP.NE.AND.EX P0, PT, RZ, UR5, PT, P0 ;  /* 0x00000005ff007c0c */ /* 0x000fe4000bf05300 */
[----:B--2---:R-:W-:-:S11]  /*0e10*/  SHF.R.S32.HI R223, RZ, 0x1f, R220 ;  /* 0x0000001fffdf7819 */ /* 0x004fd600000114dc */
[----:B---3-5:R-:W-:-:S04]  /*0e20*/  @P0 LEA R4, P1, R220, UR4, 0x2 ;  /* 0x00000004dc040c11 */ /* 0x028fc8000f8210ff */
        /* <DEDUP_REMOVED lines=25> */
.L_x_5771:
[----:B-----5:R-:W-:Y:S01]  /*0fc0*/  IMAD.IADD R80, R80, 0x1, -R3 ;  /* 0x0000000150507824 */ /* 0x020fe200078e0a03 */
[----:B------:R-:W-:Y:S01]  /*0fd0*/  PLOP3.LUT P0, PT, PT, PT, PT, 0x80, 0x0 ;  /* 0x000000000000781c */ /* 0x000fe20003f0f070 */
[----:B------:R-:W-:Y:S01]  /*0fe0*/  IMAD.MOV.U32 R222, RZ, RZ, R49 ;  /* 0x000000ffffde7224 */ /* 0x000fe200078e0031 */
[----:B------:R-:W-:Y:S01]  /*0ff0*/  CS2R R30, SRZ ;  /* 0x00000000001e7805 */ /* 0x000fe2000001ff00 */
[C---:B------:R-:W-:Y:S01]  /*1000*/  VIADD R0, R80.reuse, 0xaf ;  /* 0x000000af50007836 */ /* 0x040fe20000000000 */
[----:B------:R-:W-:Y:S01]  /*1010*/  ISETP.GE.AND P1, PT, R80, 0x1, PT ;  /* 0x000000015000780c */ /* 0x000fe20003f26270 */
[----:B------:R-:W-:Y:S01]  /*1020*/  IMAD.MOV.U32 R221, RZ, RZ, R50 ;  /* 0x000000ffffdd7224 */ /* 0x000fe200078e0032 */
[----:B------:R-:W-:Y:S01]  /*1030*/  CS2R R32, SRZ ;  /* 0x0000000000207805 */ /* 0x000fe2000001ff00 */
[----:B------:R-:W-:Y:S01]  /*1040*/  IMAD.HI R0, R0, 0x2e8ba2e9, RZ ;  /* 0x2e8ba2e900007827 */ /* 0x000fe200078e02ff */
[----:B------:R-:W-:Y:S02]  /*1050*/  CS2R R34, SRZ ;  /* 0x0000000000227805 */ /* 0x000fe4000001ff00 */
[----:B------:R-:W-:-:S02]  /*1060*/  CS2R R36, SRZ ;  /* 0x0000000000247805 */ /* 0x000fc4000001ff00 */
[----:B------:R-:W-:Y:S01]  /*1070*/  CS2R R38, SRZ ;  /* 0x0000000000267805 */ /* 0x000fe2000001ff00 */
[----:B------:R-:W-:Y:S01]  /*1080*/  IMAD.MOV.U32 R87, RZ, RZ, RZ ;  /* 0x000000ffff577224 */ /* 0x000fe200078e00ff */
[----:B------:R-:W-:Y:S02]  /*1090*/  SHF.R.U32.HI R3, RZ, 0x1f, R0 ;  /* 0x0000001fff037819 */ /* 0x000fe40000011600 */
[----:B------:R-:W-:Y:S02]  /*10a0*/  CS2R R40, SRZ ;  /* 0x0000000000287805 */ /* 0x000fe4000001ff00 */
[----:B------:R-:W-:Y:S02]  /*10b0*/  CS2R R42, SRZ ;  /* 0x00000000002a7805 */ /* 0x000fe4000001ff00 */
[----:B------:R-:W-:Y:S02]  /*10c0*/  CS2R R44, SRZ ;  /* 0x00000000002c7805 */ /* 0x000fe4000001ff00 */
[----:B------:R-:W-:Y:S01]  /*10d0*/  LEA.HI.SX32 R120, R0, R3, 0x1b ;  /* 0x0000000300787211 */ /* 0x000fe200078fdaff */
        /* <DEDUP_REMOVED lines=24> */
[----:B------:R-:W-:Y:S01]  /*1260*/  IMAD.MOV.U32 R8, RZ, RZ, RZ ;  /* 0x000000ffff087224 */ /* 0x000fe200078e00ff */
[----:B------:R-:W-:Y:S01]  /*1270*/  CS2R R106, SRZ ;  /* 0x00000000006a7805 */ /* 0x000fe2000001ff00 */
[----:B------:R-:W-:Y:S01]  /*1280*/  IMAD.MOV.U32 R10, RZ, RZ, RZ ;  /* 0x000000ffff0a7224 */ /* 0x000fe200078e00ff */
[----:B------:R-:W-:Y:S06]  /*1290*/  @!P1 BRA `(.L_x_5772) ;  /* 0x000000a800a89947 */ /* 0x000fec0003800000 */
[----:B------:R-:W1:Y:S01]  /*12a0*/  SHFL.IDX PT, R0, R226, RZ, 0x1f ;  /* 0x00001fffe2007589 */ /* 0x000e6200000e0000 */
[----:B------:R-:W2:Y:S01]  /*12b0*/  S2UR UR6, SR_CgaCtaId ;  /* 0x00000000000679c3 */ /* 0x000ea20000008800 */
[----:B------:R-:W-:Y:S01]  /*12c0*/  UMOV UR5, 0x400 ;  /* 0x0000040000057882 */ /* 0x000fe20000000000 */
[----:B-1----:R-:W-:Y:S01]  /*12d0*/  R2UR UR7, R0 ;  /* 0x00000000000772ca */ /* 0x002fe200000e0000 */
[----:B--2---:R-:W-:-:S04]  /*12e0*/  ULEA UR5, UR6, UR5, 0x18 ;  /* 0x0000000506057291 */ /* 0x004fc8000f8ec03f */
[----:B------:R-:W-:-:S04]  /*12f0*/  UIADD3 UR5, UR5, 0x16400, URZ ;  /* 0x0001640005057890 */ /* 0x000fc8000fffe03f */
[----:B------:R-:W-:-:S04]  /*1300*/  ULOP3.LUT UP0, URZ, UR5, 0x9f, URZ, 0xc0, !UPT ;  /* 0x0000009f053f7892 */ /* 0x000fc8000f80c03f */
[----:B------:R-:W-:Y:S02]  /*1310*/  ULEA.HI UR4, UR7, UR7, URZ, 0x1 ;  /* 0x0000000707047291 */ /* 0x000fe4000f8f083f */
[----:B------:R-:W-:Y:S01]  /*1320*/  IMAD.U32 R22, RZ, RZ, UR7 ;  /* 0x00000007ff167e24 */ /* 0x000fe2000f8e00ff */
[----:B------:R-:W-:Y:S01]  /*1330*/  PLOP3.LUT P0, PT, PT, PT, UP0, 0x80, 0x0 ;  /* 0x000000000000781c */ /* 0x000fe20003f0f008 */
        /* <DEDUP_REMOVED lines=9> */
[----:B0-----:R-:W-:Y:S01]  /*13d0*/  IMAD.U32 R4, RZ, RZ, UR4 ;  /* 0x00000004ff047e24 */ /* 0x001fe2000f8e00ff */
        /* <DEDUP_REMOVED lines=12> */
.L_x_5773:
[----:B------:R-:W1:Y:S01]  /*14a0*/  S2UR UR5, SR_CgaCtaId ;  /* 0x00000000000579c3 */ /* 0x000e620000008800 */
[----:B------:R-:W-:Y:S01]  /*14b0*/  LEA.HI R0, R224, R224, RZ, 0x1 ;  /* 0x000000e0e0007211 */ /* 0x000fe200078f08ff */
[----:B------:R-:W-:Y:S01]  /*14c0*/  UMOV UR4, 0x400 ;  /* 0x0000040000047882 */ /* 0x000fe20000000000 */
[----:B------:R-:W-:Y:S01]  /*14d0*/  BSSY B0, `(.L_x_5774) ;  /* 0x0000009000007945 */ /* 0x000fe20003800000 */
[----:B------:R-:W-:Y:S02]  /*14e0*/  ISETP.NE.AND P0, PT, R23, 0x3, PT ;  /* 0x000000031700780c */ /* 0x000fe40003f05270 */
[----:B------:R-:W-:-:S05]  /*14f0*/  LOP3.LUT R3, R0, 0xfffffffe, RZ, 0xc0, !PT ;  /* 0xfffffffe00037812 */ /* 0x000fca00078ec0ff */
[----:B------:R-:W-:-:S05]  /*1500*/  IMAD.IADD R3, R224, 0x1, -R3 ;  /* 0x00000001e0037824 */ /* 0x000fca00078e0a03 */
[----:B------:R-:W-:Y:S01]  /*1510*/  SHF.L.U32 R3, R3, 0x1f, RZ ;  /* 0x0000001f03037819 */ /* 0x000fe200000006ff */
[----:B-1----:R-:W-:-:S06]  /*1520*/  ULEA UR4, UR5, UR4, 0x18 ;  /* 0x0000000405047291 */ /* 0x002fcc000f8ec03f */
[----:B------:R-:W-:-:S04]  /*1530*/  IMAD.U32 R0, RZ, RZ, UR4 ;  /* 0x00000004ff007e24 */ /* 0x000fc8000f8e00ff */
[----:B------:R-:W1:Y:S02]  /*1540*/  SYNCS.PHASECHK.TRANS64.TRYWAIT P1, [R0+URZ+0x34800], R3 ;  /* 0x03480003000075a7 */ /* 0x000e64000802017f */
[----:B-1----:R-:W-:Y:S05]  /*1550*/  @!P1 BRA `(.L_x_5775) ;  /* 0x0000010c00e09947 */ /* 0x002fea0003800000 */
.L_x_5898:
[----:B------:R-:W-:Y:S05]  /*1560*/  BSYNC B0 ;  /* 0x0000000000007941 */ /* 0x000fea0003800000 */
.L_x_5774:
[----:B------:R-:W-:Y:S05]  /*1570*/  @!P0 BRA `(.L_x_5776) ;  /* 0x0000000000048947 */ /* 0x000fea0003800000 */
[----:B------:R-:W-:Y:S01]  /*1580*/  BPT.TRAP 0x1 ;  /* 0x000000040000795c */ /* 0x000fe20000300000 */
.L_x_5776:
[----:B------:R-:W-:Y:S01]  /*1590*/  IMAD R12, R2, 0x8, R0 ;  /* 0x00000008020c7824 */ /* 0x000fe200078e0200 */
[----:B-1----:R-:W-:-:S04]  /*15a0*/  SHF.L.U32 R3, R16, 0x1f, RZ ;  /* 0x0000001f10037819 */ /* 0x002fc800000006ff */
[----:B------:R1:W2:Y:S01]  /*15b0*/  SYNCS.PHASECHK.TRANS64.TRYWAIT P2, [R12+URZ+0x34830], R3 ;  /* 0x034830030c0075a7 */ /* 0x0002a2000804017f */
[----:B------:R-:W-:Y:S05]  /*15c0*/  @!P0 BRA `(.L_x_5777) ;  /* 0x0000000000048947 */ /* 0x000fea0003800000 */
[----:B------:R-:W-:Y:S01]  /*15d0*/  BPT.TRAP 0x1 ;  /* 0x000000040000795c */ /* 0x000fe20000300000 */
.L_x_5777:
[----:B0-----:R-:W0:Y:S01]  /*15e0*/  S2R R4, SR_TID.X ;  /* 0x0000000000047919 */ /* 0x001e220000002100 */
[----:B------:R-:W-:Y:S01]  /*15f0*/  IMAD.MOV.U32 R87, RZ, RZ, RZ ;  /* 0x000000ffff577224 */ /* 0x000fe200078e00ff */
[----:B0-----:R-:W-:Y:S01]  /*1600*/  LOP3.LUT P1, RZ, R4, 0x7f, RZ, 0xc0, !PT ;  /* 0x0000007f04ff7812 */ /* 0x001fe2000782c0ff */
[----:B--2---:R-:W-:-:S12]  /*1610*/  @P2 BRA `(.L_x_5778) ;  /* 0x0000000000082947 */ /* 0x004fd80003800000 */
[----:B------:R-:W0:Y:S02]  /*1620*/  SYNCS.PHASECHK.TRANS64.TRYWAIT P2, [R12+URZ+0x34830], R3 ;  /* 0x034830030c0075a7 */ /* 0x000e24000804017f */
[----:B0-----:R-:W-:Y:S05]  /*1630*/  @!P2 BRA `(.L_x_5779) ;  /* 0x0000010c00bca947 */ /* 0x001fea0003800000 */
.L_x_5778:
[----:B------:R-:W-:Y:S05]  /*1640*/  WARPSYNC.ALL ;  /* 0x0000000000007948 */ /* 0x000fea0003800000 */
[----:B01----:R-:W-:Y:S01]  /*1650*/  VIADD R3, R0, 0x1e400 ;  /* 0x0001e40000037836 */ /* 0x003fe20000000000 */
        /* <DEDUP_REMOVED lines=11> */
[----:B------:R-:W-:Y:S01]  /*1710*/  UMOV UR12, UR40 ;  /* 0x00000028000c7c82 */ /* 0x000fe20008000000 */
[----:B------:R-:W-:Y:S01]  /*1720*/  LOP3.LUT R3, R3, 0x10000, RZ, 0xfc, !PT ;  /* 0x0001000003037812 */ /* 0x000fe200078efcff */
[----:B------:R-:W-:Y:S01]  /*1730*/  IMAD.U32 R8, RZ, RZ, UR4 ;  /* 0x00000004ff087e24 */ /* 0x000fe2000f8e00ff */
[----:B------:R-:W-:Y:S01]  /*1740*/  UMOV UR8, UR40 ;  /* 0x0000002800087c82 */ /* 0x000fe20008000000 */
[----:B------:R-:W-:Y:S01]  /*1750*/  IMAD.U32 R9, RZ, RZ, UR5 ;  /* 0x00000005ff097e24 */ /* 0x000fe2000f8e00ff */
[----:B------:R-:W-:Y:S01]  /*1760*/  UMOV UR9, UR41 ;  /* 0x0000002900097c82 */ /* 0x000fe20008000000 */
[----:B------:R-:W-:Y:S01]  /*1770*/  IMAD R4, R2, 0xb00, R3 ;  /* 0x00000b0002047824 */ /* 0x000fe200078e0203 */
[----:B------:R-:W-:Y:S01]  /*1780*/  UMOV UR11, 0x40000040 ;  /* 0x40000040000b7882 */ /* 0x000fe20000000000 */
[----:B------:R-:W-:Y:S01]  /*1790*/  UMOV UR36, UR40 ;  /* 0x0000002800247c82 */ /* 0x000fe20008000000 */
[----:B------:R-:W-:Y:S01]  /*17a0*/  UMOV UR37, UR41 ;  /* 0x0000002900257c82 */ /* 0x000fe20008000000 */
[----:B------:R-:W-:Y:S01]  /*17b0*/  UMOV UR39, 0x40000040 ;  /* 0x4000004000277882 */ /* 0x000fe20000000000 */
[----:B------:R-:W-:Y:S01]  /*17c0*/  R2UR UR24, R4 ;  /* 0x00000000041872ca */ /* 0x000fe200000e0000 */
[----:B------:R-:W-:Y:S01]  /*17d0*/  UMOV UR32, UR40 ;  /* 0x0000002800207c82 */ /* 0x000fe20008000000 */
[----:B------:R-:W-:Y:S01]  /*17e0*/  UMOV UR33, UR41 ;  /* 0x0000002900217c82 */ /* 0x000fe20008000000 */
[----:B------:R-:W-:Y:S01]  /*17f0*/  UMOV UR35, 0x40000040 ;  /* 0x4000004000237882 */ /* 0x000fe20000000000 */
        /* <DEDUP_REMOVED lines=10> */
[----:B------:R-:W-:Y:S01]  /*18a0*/  UIADD3 UR14, UR24, 0x80, URZ ;  /* 0x00000080180e7890 */ /* 0x000fe2000fffe03f */
[----:B------:R-:W-:Y:S01]  /*18b0*/  HGMMA.64x16x16.F32 R112, gdesc[UR4], RZ, !UPT, gsb0 ;  /* 0x00200000047079f0 */ /* 0x000fe2000c0008ff */
[----:B------:R-:W-:Y:S01]  /*18c0*/  UIADD3 UR6, UR24, 0x100, URZ ;  /* 0x0000010018067890 */ /* 0x000fe2000fffe03f */
[----:B------:R-:W-:Y:S01]  /*18d0*/  IMAD.IADD R11, R227, 0x1, R80 ;  /* 0x00000001e30b7824 */ /* 0x000fe200078e0250 */
[----:B------:R-:W-:Y:S01]  /*18e0*/  UMOV UR4, UR40 ;  /* 0x0000002800047c82 */ /* 0x000fe20008000000 */
[----:B------:R-:W-:Y:S01]  /*18f0*/  UMOV UR5, UR41 ;  /* 0x0000002900057c82 */ /* 0x000fe20008000000 */
[----:B------:R-:W-:Y:S01]  /*1900*/  UMOV UR7, 0x40000040 ;  /* 0x4000004000077882 */ /* 0x000fe20000000000 */
[----:B------:R-:W-:Y:S01]  /*1910*/  UIADD3 UR10, UR24, 0x180, URZ ;  /* 0x00000180180a7890 */ /* 0x000fe2000fffe03f */
[----:B------:R-:W-:Y:S01]  /*1920*/  IMAD R14, R120, -0xb0, R11 ;  /* 0xffffff50780e7824 */ /* 0x000fe200078e020b */
[----:B------:R-:W-:Y:S01]  /*1930*/  UIADD3 UR38, UR24, 0x200, URZ ;  /* 0x0000020018267890 */ /* 0x000fe2000fffe03f */
[----:B------:R-:W-:Y:S01]  /*1940*/  P2R R20, PR, RZ, 0x1 ;  /* 0x00000001ff147803 */ /* 0x000fe20000000000 */
[----:B------:R-:W-:Y:S01]  /*1950*/  UIADD3 UR34, UR24, 0x280, URZ ;  /* 0x0000028018227890 */ /* 0x000fe2000fffe03f */
[----:B------:R-:W-:Y:S01]  /*1960*/  P2R R82, PR, RZ, 0x2 ;  /* 0x00000002ff527803 */ /* 0x000fe20000000000 */
        /* <DEDUP_REMOVED lines=10> */
[----:B------:R-:W-:Y:S01]  /*1a10*/  UMOV UR43, 0x40000040 ;  /* 0x40000040002b7882 */ /* 0x000fe20000000000 */
[----:B------:R-:W-:Y:S01]  /*1a20*/  UIADD3 UR46, UR24, 0xa02, URZ ;  /* 0x00000a02182e7890 */ /* 0x000fe2000fffe03f */
[C---:B------:R-:W-:Y:S01]  /*1a30*/  ISETP.GT.AND P0, PT, R14.reuse, 0x90, PT ;  /* 0x000000900e00780c */ /* 0x040fe20003f04270 */
[----:B------:R-:W-:Y:S01]  /*1a40*/  UMOV UR47, 0x40000040 ;  /* 0x40000040002f7882 */ /* 0x000fe20000000000 */
[----:B------:R-:W-:Y:S01]  /*1a50*/  UIADD3 UR50, UR24, 0x684, URZ ;  /* 0x0000068418327890 */ /* 0x000fe2000fffe03f */
[----:B------:R-:W-:Y:S01]  /*1a60*/  ISETP.GT.AND P1, PT, R14, 0x89, PT ;  /* 0x000000890e00780c */ /* 0x000fe20003f24270 */
[----:B------:R-:W-:Y:S01]  /*1a70*/  UMOV UR51, 0x40000040 ;  /* 0x4000004000337882 */ /* 0x000fe20000000000 */
        /* <DEDUP_REMOVED lines=518> */
[C---:B------:R-:W-:Y:S02]  /*3ae0*/  ISETP.GT.AND P2, PT, R14.reuse, 0x10, PT ;  /* 0x000000100e00780c */ /* 0x040fe40003f44270 */
[----:B------:R-:W-:Y:S02]  /*3af0*/  FMNMX.FTZ R10, R123, R10, !PT ;  /* 0x0000000a7b0a7209 */ /* 0x000fe40007810000 */
[----:B------:R-:W-:Y:S02]  /*3b00*/  FSEL R115, R115, -INF , P3 ;  /* 0xff80000073737808 */ /* 0x000fe40001800000 */
[----:B------:R-:W-:Y:S02]  /*3b10*/  ISETP.GT.AND P3, PT, R14, 0x11, PT ;  /* 0x000000110e00780c */ /* 0x000fe40003f64270 */
[----:B------:R-:W-:-:S02]  /*3b20*/  FMNMX.FTZ R10, R117, R10, !PT ;  /* 0x0000000a750a7209 */ /* 0x000fc40007810000 */
        /* <DEDUP_REMOVED lines=16> */
[C---:B------:R-:W-:Y:S02]  /*3c30*/  ISETP.GT.AND P2, PT, R14.reuse, 0x20, PT ;  /* 0x000000200e00780c */ /* 0x040fe40003f44270 */
[----:B------:R-:W-:Y:S02]  /*3c40*/  FMNMX.FTZ R10, R127, R10, !PT ;  /* 0x0000000a7f0a7209 */ /* 0x000fe40007810000 */
[----:B------:R-:W-:Y:S02]  /*3c50*/  FSEL R107, R107, -INF , P3 ;  /* 0xff8000006b6b7808 */ /* 0x000fe40001800000 */
[----:B------:R-:W-:Y:S02]  /*3c60*/  ISETP.GT.AND P3, PT, R14, 0x21, PT ;  /* 0x000000210e00780c */ /* 0x000fe40003f64270 */
[----:B------:R-:W-:Y:S02]  /*3c70*/  FMNMX.FTZ R10, R109, R10, !PT ;  /* 0x0000000a6d0a7209 */ /* 0x000fe40007810000 */
        /* <DEDUP_REMOVED lines=37> */
[C---:B------:R-:W-:Y:S02]  /*3ed0*/  ISETP.GT.AND P2, PT, R14.reuse, 0x40, PT ;  /* 0x000000400e00780c */ /* 0x040fe40003f44270 */
[----:B------:R-:W-:Y:S02]  /*3ee0*/  FMNMX.FTZ R10, R145, R10, !PT ;  /* 0x0000000a910a7209 */ /* 0x000fe40007810000 */
[----:B------:R-:W-:Y:S02]  /*3ef0*/  FSEL R91, R91, -INF , P3 ;  /* 0xff8000005b5b7808 */ /* 0x000fe40001800000 */
[----:B------:R-:W-:-:S02]  /*3f00*/  ISETP.GT.AND P3, PT, R14, 0x41, PT ;  /* 0x000000410e00780c */ /* 0x000fc40003f64270 */
[----:B------:R-:W-:Y:S02]  /*3f10*/  FMNMX.FTZ R10, R141, R10, !PT ;  /* 0x0000000a8d0a7209 */ /* 0x000fe40007810000 */
[----:B------:R-:W-:Y:S02]  /*3f20*/  FSEL R101, R94, -INF , P4 ;  /* 0xff8000005e657808 */ /* 0x000fe40002000000 */
[C---:B------:R-:W-:Y:S02]  /*3f30*/  ISETP.GT.AND P4, PT, R14.reuse, 0x48, PT ;  /* 0x000000480e00780c */ /* 0x040fe40003f84270 */
        /* <DEDUP_REMOVED lines=16> */
[----:B------:R-:W-:Y:S02]  /*4040*/  ISETP.GT.AND P2, PT, R14, 0x50, PT ;  /* 0x000000500e00780c */ /* 0x000fe40003f44270 */
[----:B------:R-:W-:-:S02]  /*4050*/  FSEL R155, R77, -INF , P5 ;  /* 0xff8000004d9b7808 */ /* 0x000fc40002800000 */
[----:B------:R-:W-:Y:S02]  /*4060*/  FMNMX.FTZ R10, R167, R10, !PT ;  /* 0x0000000aa70a7209 */ /* 0x000fe40007810000 */
[----:B------:R-:W-:Y:S02]  /*4070*/  FSEL R75, R75, -INF , P3 ;  /* 0xff8000004b4b7808 */ /* 0x000fe40001800000 */
[----:B------:R-:W-:Y:S02]  /*4080*/  FSEL R79, R79, -INF , P5 ;  /* 0xff8000004f4f7808 */ /* 0x000fe40002800000 */
[C---:B------:R-:W-:Y:S02]  /*4090*/  ISETP.GT.AND P3, PT, R14.reuse, 0x51, PT ;  /* 0x000000510e00780c */ /* 0x040fe40003f64270 */
[----:B------:R-:W-:Y:S02]  /*40a0*/  FMNMX.FTZ R10, R155, R10, !PT ;  /* 0x0000000a9b0a7209 */ /* 0x000fe40007810000 */
[----:B------:R-:W-:-:S02]  /*40b0*/  ISETP.GT.AND P5, PT, R14, 0x59, PT ;  /* 0x000000590e00780c */ /* 0x000fc40003fa4270 */
[----:B------:R-:W-:Y:S01]  /*40c0*/  FSEL R73, R78, -INF , P4 ;  /* 0xff8000004e497808 */ /* 0x000fe20002000000 */
[--C-:B------:R-:W-:Y:S01]  /*40d0*/  IMAD.MOV.U32 R78, RZ, RZ, R87.reuse ;  /* 0x000000ffff4e7224 */ /* 0x100fe200078e0057 */
[----:B------:R-:W-:Y:S01]  /*40e0*/  ISETP.GT.AND P4, PT, R14, 0x58, PT ;  /* 0x000000580e00780c */ /* 0x000fe20003f84270 */
[----:B------:R-:W-:Y:S02]  /*40f0*/  WARPGROUP.DEPBAR.LE gsb0, 0x0 ;  /* 0x00008000000079c5 */ /* 0x000fe40000010000 */
[----:B------:R-:W-:Y:S01]  /*4100*/  WARPGROUP.ARRIVE ;  /* 0x00000000000079c5 */ /* 0x000fe20000000000 */
[----:B------:R-:W-:Y:S01]  /*4110*/  FSEL R77, R66, -INF , P2 ;  /* 0xff800000424d7808 */ /* 0x000fe20001000000 */
[--C-:B------:R-:W-:Y:S01]  /*4120*/  IMAD.MOV.U32 R66, RZ, RZ, R87.reuse ;  /* 0x000000ffff427224 */ /* 0x100fe200078e0057 */
[----:B------:R-:W-:Y:S01]  /*4130*/  FSEL R181, R64, -INF , P2 ;  /* 0xff80000040b57808 */ /* 0x000fe20001000000 */
[----:B------:R-:W-:Y:S01]  /*4140*/  IMAD.MOV.U32 R64, RZ, RZ, R87 ;  /* 0x000000ffff407224 */ /* 0x000fe200078e0057 */
[----:B------:R-:W-:Y:S01]  /*4150*/  ISETP.GT.AND P2, PT, R14, 0x60, PT ;  /* 0x000000600e00780c */ /* 0x000fe20003f44270 */
        /* <DEDUP_REMOVED lines=8> */
[----:B------:R-:W-:Y:S01]  /*41e0*/  FSEL R175, R68, -INF , P4 ;  /* 0xff80000044af7808 */ /* 0x000fe20002000000 */
[----:B------:R-:W-:Y:S01]  /*41f0*/  IMAD.MOV.U32 R68, RZ, RZ, R87 ;  /* 0x000000ffff447224 */ /* 0x000fe200078e0057 */
[----:B------:R-:W-:Y:S02]  /*4200*/  FMNMX.FTZ R10, R177, R10, !PT ;  /* 0x0000000ab10a7209 */ /* 0x000fe40007810000 */
[----:B------:R-:W-:-:S02]  /*4210*/  FSEL R67, R67, -INF , P3 ;  /* 0xff80000043437808 */ /* 0x000fc40001800000 */
[----:B------:R-:W-:Y:S02]  /*4220*/  FMNMX.FTZ R10, R175, R10, !PT ;  /* 0x0000000aaf0a7209 */ /* 0x000fe40007810000 */
[----:B------:R-:W-:Y:S02]  /*4230*/  ISETP.GT.AND P3, PT, R14, 0x70, PT ;  /* 0x000000700e00780c */ /* 0x000fe40003f64270 */
[----:B------:R-:W-:Y:S02]  /*4240*/  FMNMX.FTZ R10, R171, R10, !PT ;  /* 0x0000000aab0a7209 */ /* 0x000fe40007810000 */
[----:B------:R-:W-:Y:S01]  /*4250*/  FSEL R65, R70, -INF , P4 ;  /* 0xff80000046417808 */ /* 0x000fe20002000000 */
[----:B------:R-:W-:Y:S01]  /*4260*/  IMAD.MOV.U32 R70, RZ, RZ, R87 ;  /* 0x000000ffff467224 */ /* 0x000fe200078e0057 */
[----:B------:R-:W-:Y:S01]  /*4270*/  ISETP.GT.AND P4, PT, R14, 0x69, PT ;  /* 0x000000690e00780c */ /* 0x000fe20003f84270 */
[----:B------:R-:W-:Y:S02]  /*4280*/  WARPGROUP.DEPBAR.LE gsb0, 0x0 ;  /* 0x00008000000079c5 */ /* 0x000fe40000010000 */
[----:B------:R-:W-:Y:S01]  /*4290*/  WARPGROUP.ARRIVE ;  /* 0x00000000000079c5 */ /* 0x000fe20000000000 */
[----:B------:R-:W-:-:S02]  /*42a0*/  FSEL R165, R57, -INF , P6 ;  /* 0xff80000039a57808 */ /* 0x000fc40003000000 */
[----:B------:R-:W-:Y:S02]  /*42b0*/  FSEL R173, R56, -INF , P2 ;  /* 0xff80000038ad7808 */ /* 0x000fe40001000000 */
[----:B------:R-:W-:Y:S01]  /*42c0*/  FSEL R57, R58, -INF , P2 ;  /* 0xff8000003a397808 */ /* 0x000fe20001000000 */
[----:B------:R-:W-:Y:S01]  /*42d0*/  HGMMA.64x16x16.F32 R48, gdesc[UR20], R48, gsb0 ;  /* 0x00200000143079f0 */ /* 0x000fe20008000830 */
[----:B------:R-:W-:Y:S01]  /*42e0*/  UIADD3 UR22, UR24, 0x986, URZ ;  /* 0x0000098618167890 */ /* 0x000fe2000fffe03f */
[----:B------:R-:W-:Y:S01]  /*42f0*/  ISETP.GT.AND P2, PT, R14, 0x71, PT ;  /* 0x000000710e00780c */ /* 0x000fe20003f44270 */
[----:B------:R-:W-:Y:S01]  /*4300*/  UMOV UR23, 0x40000040 ;  /* 0x4000004000177882 */ /* 0x000fe20000000000 */
[----:B------:R-:W-:Y:S02]  /*4310*/  FSEL R159, R60, -INF , P5 ;  /* 0xff8000003c9f7808 */ /* 0x000fe40002800000 */
[----:B------:R-:W-:Y:S02]  /*4320*/  FSEL R59, R59, -INF , P6 ;  /* 0xff8000003b3b7808 */ /* 0x000fe40003000000 */
[----:B------:R-:W-:-:S02]  /*4330*/  ISETP.GT.AND P6, PT, R14, 0x78, PT ;  /* 0x000000780e00780c */ /* 0x000fc40003fc4270 */
[----:B------:R-:W-:Y:S02]  /*4340*/  FMNMX.FTZ R10, R173, R10, !PT ;  /* 0x0000000aad0a7209 */ /* 0x000fe40007810000 */
[----:B------:R-:W-:Y:S02]  /*4350*/  FSEL R153, R61, -INF , P4 ;  /* 0xff8000003d997808 */ /* 0x000fe40002000000 */
[----:B------:R-:W-:Y:S02]  /*4360*/  FMNMX.FTZ R10, R165, R10, !PT ;  /* 0x0000000aa50a7209 */ /* 0x000fe40007810000 */
[----:B------:R-:W-:Y:S02]  /*4370*/  FSEL R63, R63, -INF , P4 ;  /* 0xff8000003f3f7808 */ /* 0x000fe40002000000 */
[----:B------:R-:W-:Y:S02]  /*4380*/  FMNMX.FTZ R10, R159, R10, !PT ;  /* 0x0000000a9f0a7209 */ /* 0x000fe40007810000 */
[----:B------:R-:W-:-:S02]  /*4390*/  ISETP.GT.AND P4, PT, R14, 0x80, PT ;  /* 0x000000800e00780c */ /* 0x000fc40003f84270 */
[----:B------:R-:W-:Y:S01]  /*43a0*/  FMNMX.FTZ R10, R153, R10, !PT ;  /* 0x0000000a990a7209 */ /* 0x000fe20007810000 */
[----:B------:R-:W-:Y:S02]  /*43b0*/  WARPGROUP.DEPBAR.LE gsb0, 0x0 ;  /* 0x00008000000079c5 */ /* 0x000fe40000010000 */
[----:B------:R-:W-:Y:S01]  /*43c0*/  WARPGROUP.ARRIVE ;  /* 0x00000000000079c5 */ /* 0x000fe20000000000 */
[----:B------:R-:W-:Y:S02]  /*43d0*/  FSEL R89, R49, -INF , P2 ;  /* 0xff80000031597808 */ /* 0x000fe40001000000 */
[----:B------:R-:W-:Y:S02]  /*43e0*/  FSEL R49, R62, -INF , P5 ;  /* 0xff8000003e317808 */ /* 0x000fe40002800000 */
[----:B------:R-:W-:Y:S01]  /*43f0*/  ISETP.GT.AND P5, PT, R14, 0x79, PT ;  /* 0x000000790e00780c */ /* 0x000fe20003fa4270 */
[----:B------:R-:W-:Y:S01]  /*4400*/  HGMMA.64x16x16.F32 R40, gdesc[UR20], R40, gsb0 ;  /* 0x00200000142879f0 */ /* 0x000fe20008000828 */
[----:B------:R-:W-:Y:S01]  /*4410*/  UMOV UR22, UR6 ;  /* 0x0000000600167c82 */ /* 0x000fe20008000000 */
[----:B------:R-:W-:Y:S01]  /*4420*/  UMOV UR23, 0x40000040 ;  /* 0x4000004000177882 */ /* 0x000fe20000000000 */
[----:B------:R-:W-:Y:S01]  /*4430*/  FSEL R143, R53, -INF , P5 ;  /* 0xff800000358f7808 */ /* 0x000fe20002800000 */
[----:B------:R-:W-:Y:S01]  /*4440*/  ULDC UR6, c[0x0][0x988] ;  /* 0x0002620000067ab9 */ /* 0x000fe20000000800 */
[----:B------:R-:W-:-:S02]  /*4450*/  FSEL R135, R48, -INF , P3 ;  /* 0xff80000030877808 */ /* 0x000fc40001800000 */
[----:B------:R-:W-:Y:S02]  /*4460*/  FSEL R53, R50, -INF , P3 ;  /* 0xff80000032357808 */ /* 0x000fe40001800000 */
[----:B------:R-:W-:Y:S02]  /*4470*/  ISETP.GT.AND P3, PT, R14, 0x81, PT ;  /* 0x000000810e00780c */ /* 0x000fe40003f64270 */
[----:B------:R-:W-:Y:S02]  /*4480*/  FSEL R133, R52, -INF , P6 ;  /* 0xff80000034857808 */ /* 0x000fe40003000000 */
[----:B------:R-:W-:Y:S02]  /*4490*/  FMNMX.FTZ R10, R135, R10, !PT ;  /* 0x0000000a870a7209 */ /* 0x000fe40007810000 */
[----:B------:R-:W-:Y:S02]  /*44a0*/  FSEL R51, R51, -INF , P2 ;  /* 0xff80000033337808 */ /* 0x000fe40001000000 */
[----:B------:R-:W-:-:S02]  /*44b0*/  FMNMX.FTZ R10, R89, R10, !PT ;  /* 0x0000000a590a7209 */ /* 0x000fc40007810000 */
[C---:B------:R-:W-:Y:S02]  /*44c0*/  ISETP.GT.AND P2, PT, R14.reuse, 0x88, PT ;  /* 0x000000880e00780c */ /* 0x040fe40003f44270 */
[----:B------:R-:W-:Y:S02]  /*44d0*/  FMNMX.FTZ R10, R133, R10, !PT ;  /* 0x0000000a850a7209 */ /* 0x000fe40007810000 */
[----:B------:R-:W-:Y:S02]  /*44e0*/  FSEL R55, R55, -INF , P5 ;  /* 0xff80000037377808 */ /* 0x000fe40002800000 */
[----:B------:R-:W-:Y:S02]  /*44f0*/  FMNMX.FTZ R10, R143, R10, !PT ;  /* 0x0000000a8f0a7209 */ /* 0x000fe40007810000 */
        /* <DEDUP_REMOVED lines=10> */
[----:B------:R-:W-:Y:S02]  /*45a0*/  FSEL R163, R44, -INF , P2 ;  /* 0xff8000002ca37808 */ /* 0x000fe40001000000 */
[----:B------:R-:W-:Y:S02]  /*45b0*/  FMNMX.FTZ R10, R149, R10, !PT ;  /* 0x0000000a950a7209 */ /* 0x000fe40007810000 */
[----:B------:R-:W-:-:S02]  /*45c0*/  FSEL R179, R45, -INF , P1 ;  /* 0xff8000002db37808 */ /* 0x000fc40000800000 */
[----:B------:R-:W-:Y:S02]  /*45d0*/  FMNMX.FTZ R10, R157, R10, !PT ;  /* 0x0000000a9d0a7209 */ /* 0x000fe40007810000 */
[C---:B------:R-:W-:Y:S02]  /*45e0*/  ISETP.GT.AND P1, PT, R14.reuse, 0x91, PT ;  /* 0x000000910e00780c */ /* 0x040fe40003f24270 */
[----:B------:R-:W-:Y:S02]  /*45f0*/  FMNMX.FTZ R10, R163, R10, !PT ;  /* 0x0000000aa30a7209 */ /* 0x000fe40007810000 */
[----:B------:R-:W-:Y:S02]  /*4600*/  FSEL R43, R43, -INF , P3 ;  /* 0xff8000002b2b7808 */ /* 0x000fe40001800000 */
[----:B------:R-:W-:Y:S02]  /*4610*/  FMNMX.FTZ R10, R179, R10, !PT ;  /* 0x0000000ab30a7209 */ /* 0x000fe40007810000 */
[----:B------:R-:W-:-:S02]  /*4620*/  ISETP.GT.AND P3, PT, R14, 0xa0, PT ;  /* 0x000000a00e00780c */ /* 0x000fc40003f64270 */
[----:B------:R-:W-:Y:S02]  /*4630*/  FSEL R45, R42, -INF , P4 ;  /* 0xff8000002a2d7808 */ /* 0x000fe40002000000 */
[----:B------:R-:W-:Y:S02]  /*4640*/  ISETP.GT.AND P4, PT, R14, 0xa1, PT ;  /* 0x000000a10e00780c */ /* 0x000fe40003f84270 */
[----:B------:R-:W-:Y:S01]  /*4650*/  P2R R40, PR, RZ, 0x2 ;  /* 0x00000002ff287803 */ /* 0x000fe20000000000 */
[----:B------:R-:W-:Y:S02]  /*4660*/  WARPGROUP.DEPBAR.LE gsb0, 0x0 ;  /* 0x00008000000079c5 */ /* 0x000fe40000010000 */
[----:B------:R-:W-:Y:S01]  /*4670*/  WARPGROUP.ARRIVE ;  /* 0x00000000000079c5 */ /* 0x000fe20000000000 */
[----:B------:R-:W-:Y:S02]  /*4680*/  FSEL R183, R32, -INF , P0 ;  /* 0xff80000020b77808 */ /* 0x000fe40000000000 */
[----:B------:R-:W-:-:S02]  /*4690*/  ISETP.GT.AND P0, PT, R14, 0x98, PT ;  /* 0x000000980e00780c */ /* 0x000fc40003f04270 */
[----:B------:R-:W-:Y:S01]  /*46a0*/  FSEL R185, R33, -INF , P1 ;  /* 0xff80000021b97808 */ /* 0x000fe20000800000 */
[----:B------:R-:W-:Y:S01]  /*46b0*/  HGMMA.64x16x16.F32 R24, gdesc[UR20], R24, gsb0 ;  /* 0x00200000141879f0 */ /* 0x000fe20008000818 */
[----:B------:R-:W-:Y:S02]  /*46c0*/  FSEL R187, R36, -INF , P0 ;  /* 0xff80000024bb7808 */ /* 0x000fe40000000000 */
[----:B------:R-:W-:Y:S02]  /*46d0*/  P2R R36, PR, RZ, 0x1 ;  /* 0x00000001ff247803 */ /* 0x000fe40000000000 */
[----:B------:R-:W-:Y:S02]  /*46e0*/  ISETP.GT.AND P0, PT, R14, 0x89, PT ;  /* 0x000000890e00780c */ /* 0x000fe40003f04270 */
[----:B------:R-:W-:Y:S02]  /*46f0*/  FMNMX.FTZ R10, R183, R10, !PT ;  /* 0x0000000ab70a7209 */ /* 0x000fe40007810000 */
[----:B------:R-:W-:-:S02]  /*4700*/  FSEL R47, R47, -INF , P0 ;  /* 0xff8000002f2f7808 */ /* 0x000fc40000000000 */
[----:B------:R-:W-:Y:S02]  /*4710*/  ISETP.NE.AND P0, PT, R36, RZ, PT ;  /* 0x000000ff2400720c */ /* 0x000fe40003f05270 */
[----:B------:R-:W-:Y:S02]  /*4720*/  FSEL R33, R46, -INF , P2 ;  /* 0xff8000002e217808 */ /* 0x000fe40001000000 */
[----:B------:R-:W-:Y:S02]  /*4730*/  ISETP.GT.AND P2, PT, R14, 0x99, PT ;  /* 0x000000990e00780c */ /* 0x000fe40003f44270 */
[----:B------:R-:W-:Y:S02]  /*4740*/  FMNMX.FTZ R10, R185, R10, !PT ;  /* 0x0000000ab90a7209 */ /* 0x000fe40007810000 */
[----:B------:R-:W-:Y:S02]  /*4750*/  FSEL R189, R37, -INF , P2 ;  /* 0xff80000025bd7808 */ /* 0x000fe40001000000 */
[----:B------:R-:W-:-:S02]  /*4760*/  FMNMX.FTZ R10, R187, R10, !PT ;  /* 0x0000000abb0a7209 */ /* 0x000fc40007810000 */
[----:B------:R-:W-:Y:S02]  /*4770*/  P2R R32, PR, RZ, 0x4 ;  /* 0x00000004ff207803 */ /* 0x000fe40000000000 */
[----:B------:R-:W-:Y:S02]  /*4780*/  FMNMX.FTZ R10, R189, R10, !PT ;  /* 0x0000000abd0a7209 */ /* 0x000fe40007810000 */
[----:B------:R-:W-:Y:S01]  /*4790*/  ISETP.GT.AND P1, PT, R14, 0x90, PT ;  /* 0x000000900e00780c */ /* 0x000fe20003f24270 */
[----:B------:R-:W-:Y:S02]  /*47a0*/  WARPGROUP.DEPBAR.LE gsb0, 0x0 ;  /* 0x00008000000079c5 */ /* 0x000fe40000010000 */
[----:B------:R-:W-:Y:S02]  /*47b0*/  FSEL R197, R29, -INF , P6 ;  /* 0xff8000001dc57808 */ /* 0x000fe40003000000 */
[----:B------:R-:W-:Y:S02]  /*47c0*/  FSEL R29, R38, -INF , P0 ;  /* 0xff800000261d7808 */ /* 0x000fe40000000000 */
[----:B------:R-:W-:-:S02]  /*47d0*/  ISETP.NE.AND P0, PT, R20, RZ, PT ;  /* 0x000000ff1400720c */ /* 0x000fc40003f05270 */
[----:B------:R-:W-:Y:S02]  /*47e0*/  FMNMX.FTZ R20, R13, R115, !PT ;  /* 0x000000730d147209 */ /* 0x000fe40007810000 */
[----:B------:R-:W-:Y:S02]  /*47f0*/  FSEL R191, R24, -INF , P3 ;  /* 0xff80000018bf7808 */ /* 0x000fe40001800000 */
[----:B------:R-:W-:Y:S02]  /*4800*/  FMNMX.FTZ R20, R15, R20, !PT ;  /* 0x000000140f147209 */ /* 0x000fe40007810000 */
[----:B------:R-:W-:Y:S02]  /*4810*/  FSEL R195, R25, -INF , P4 ;  /* 0xff80000019c37808 */ /* 0x000fe40002000000 */
[----:B------:R-:W-:Y:S02]  /*4820*/  FMNMX.FTZ R20, R119, R20, !PT ;  /* 0x0000001477147209 */ /* 0x000fe40007810000 */
[----:B------:R-:W-:-:S02]  /*4830*/  FMNMX.FTZ R10, R191, R10, !PT ;  /* 0x0000000abf0a7209 */ /* 0x000fc40007810000 */
[----:B------:R-:W-:Y:S02]  /*4840*/  FMNMX.FTZ R20, R21, R20, !PT ;  /* 0x0000001415147209 */ /* 0x000fe40007810000 */
[----:B------:R-:W-:Y:S02]  /*4850*/  FSEL R193, R28, -INF , P5 ;  /* 0xff8000001cc17808 */ /* 0x000fe40002800000 */
[----:B------:R-:W-:Y:S02]  /*4860*/  FMNMX.FTZ R20, R107, R20, !PT ;  /* 0x000000146b147209 */ /* 0x000fe40007810000 */
[----:B------:R-:W-:Y:S02]  /*4870*/  FMNMX.FTZ R10, R195, R10, !PT ;  /* 0x0000000ac30a7209 */ /* 0x000fe40007810000 */
[----:B------:R-:W-:Y:S02]  /*4880*/  FMNMX.FTZ R20, R81, R20, !PT ;  /* 0x0000001451147209 */ /* 0x000fe40007810000 */
[----:B------:R-:W-:-:S02]  /*4890*/  FMNMX.FTZ R10, R193, R10, !PT ;  /* 0x0000000ac10a7209 */ /* 0x000fc40007810000 */
[----:B------:R-:W-:Y:S02]  /*48a0*/  FMNMX.FTZ R20, R111, R20, !PT ;  /* 0x000000146f147209 */ /* 0x000fe40007810000 */
[----:B------:R-:W-:Y:S01]  /*48b0*/  FMNMX.FTZ R24, R197, R10, !PT ;  /* 0x0000000ac5187209 */ /* 0x000fe20007810000 */
[----:B------:R-:W-:Y:S01]  /*48c0*/  IMAD.U32 R10, RZ, RZ, UR6 ;  /* 0x00000006ff0a7e24 */ /* 0x000fe2000f8e00ff */
        /* <DEDUP_REMOVED lines=46> */
[----:B------:R-:W-:Y:S01]  /*4bb0*/  MUFU.EX2 R176, R176 ;  /* 0x000000b000b07308 */ /* 0x000fe20000000800 */
[----:B------:R-:W-:Y:S01]  /*4bc0*/  FMNMX.FTZ R20, R55, R20, !PT ;  /* 0x0000001437147209 */ /* 0x000fe20007810000 */
[-CC-:B------:R-:W-:Y:S01]  /*4bd0*/  FFMA.FTZ R61, R117, R10.reuse, -R14.reuse ;  /* 0x0000000a753d7223 */ /* 0x180fe2000001080e */
[----:B------:R-:W-:Y:S01]  /*4be0*/  FSEL R135, R27, -INF , P4 ;  /* 0xff8000001b877808 */ /* 0x000fe20002000000 */
[--C-:B------:R-:W-:Y:S01]  /*4bf0*/  FFMA.FTZ R27, R89, R10, -R14.reuse ;  /* 0x0000000a591b7223 */ /* 0x100fe2000001080e */
[----:B------:R-:W-:Y:S01]  /*4c00*/  FMNMX.FTZ R20, R45, R20, !PT ;  /* 0x000000142d147209 */ /* 0x000fe20007810000 */
[--C-:B------:R-:W-:Y:S01]  /*4c10*/  FFMA.FTZ R180, R125, R10, -R14.reuse ;  /* 0x0000000a7db47223 */ /* 0x100fe2000001080e */
[----:B------:R-:W-:Y:S01]  /*4c20*/  FSEL R145, R30, -INF , P5 ;  /* 0xff8000001e917808 */ /* 0x000fe20002800000 */
[----:B------:R-:W0:Y:S01]  /*4c30*/  MUFU.EX2 R37, R37 ;  /* 0x0000002500257308 */ /* 0x000e220000000800 */
[----:B------:R-:W-:Y:S01]  /*4c40*/  FMNMX.FTZ R20, R43, R20, !PT ;  /* 0x000000142b147209 */ /* 0x000fe20007810000 */
[-CC-:B------:R-:W-:Y:S01]  /*4c50*/  FFMA.FTZ R182, R127, R10.reuse, -R14.reuse ;  /* 0x0000000a7fb67223 */ /* 0x180fe2000001080e */
[----:B------:R-:W-:Y:S01]  /*4c60*/  FSEL R151, R31, -INF , P6 ;  /* 0xff8000001f977808 */ /* 0x000fe20003000000 */
[--C-:B------:R-:W-:Y:S01]  /*4c70*/  FFMA.FTZ R127, R177, R10, -R14.reuse ;  /* 0x0000000ab17f7223 */ /* 0x100fe2000001080e */
[----:B------:R-:W-:Y:S01]  /*4c80*/  FMNMX.FTZ R20, R33, R20, !PT ;  /* 0x0000001421147209 */ /* 0x000fe20007810000 */
[-CC-:B------:R-:W-:Y:S01]  /*4c90*/  FFMA.FTZ R153, R153, R10.reuse, -R14.reuse ;  /* 0x0000000a99997223 */ /* 0x180fe2000001080e */
[--C-:B------:R-:W-:Y:S01]  /*4ca0*/  FFMA.FTZ R184, R131, R10, -R14.reuse ;  /* 0x0000000a83b87223 */ /* 0x100fe2000001080e */
[----:B------:R-:W1:Y:S01]  /*4cb0*/  MUFU.EX2 R178, R178 ;  /* 0x000000b200b27308 */ /* 0x000e620000000800 */
        /* <DEDUP_REMOVED lines=15> */
[----:B------:R-:W3:Y:S01]  /*4db0*/  MUFU.EX2 R180, R180 ;  /* 0x000000b400b47308 */ /* 0x000ee20000000800 */
        /* <DEDUP_REMOVED lines=19> */
[-CC-:B------:R-:W-:Y:S01]  /*4ef0*/  FFMA.FTZ R147, R189, R10.reuse, -R14.reuse ;  /* 0x0000000abd937223 */ /* 0x180fe2000001080e */
[-CC-:B------:R-:W-:Y:S01]  /*4f00*/  FFMA.FTZ R216, R191, R10.reuse, -R14.reuse ;  /* 0x0000000abfd87223 */ /* 0x180fe2000001080e */
[----:B------:R-:W0:Y:S01]  /*4f10*/  SHFL.BFLY PT, R89, R20, 0x2, 0x1f ;  /* 0x0c401f0014597f89 */ /* 0x000e2200000e0000 */
[-CC-:B------:R-:W-:Y:S01]  /*4f20*/  FFMA.FTZ R149, R195, R10.reuse, -R14.reuse ;  /* 0x0000000ac3957223 */ /* 0x180fe2000001080e */
[----:B------:R1:W-:Y:S01]  /*4f30*/  MUFU.EX2 R39, R153 ;  /* 0x0000009900277308 */ /* 0x0003e20000000800 */
[----:B------:R-:W-:Y:S01]  /*4f40*/  FFMA.FTZ R218, R193, R10, -R14 ;  /* 0x0000000ac1da7223 */ /* 0x000fe2000001080e */
[----:B------:R-:W-:Y:S01]  /*4f50*/  ISETP.NE.AND P1, PT, R82, RZ, PT ;  /* 0x000000ff5200720c */ /* 0x000fe20003f25270 */
[----:B------:R-:W-:-:S05]  /*4f60*/  IMAD.MOV.U32 R82, RZ, RZ, R87 ;  /* 0x000000ffff527224 */ /* 0x000fca00078e0057 */
[----:B------:R-:W5:Y:S01]  /*4f70*/  MUFU.EX2 R105, R105 ;  /* 0x0000006900697308 */ /* 0x000f620000000800 */
[----:B-1----:R-:W-:-:S06]  /*4f80*/  FFMA.FTZ R153, R197, R10, -R14 ;  /* 0x0000000ac5997223 */ /* 0x002fcc000001080e */
[----:B------:R-:W-:Y:S01]  /*4f90*/  @!P1 VIADD R12, R12, 0x34840 ;  /* 0x000348400c0c9836 */ /* 0x000fe20000000000 */
[----:B------:R-:W1:Y:S01]  /*4fa0*/  MUFU.EX2 R184, R184 ;  /* 0x000000b800b87308 */ /* 0x000e620000000800 */
[----:B0-----:R-:W-:-:S07]  /*4fb0*/  FMNMX.FTZ R24, R20, R89, !PT ;  /* 0x0000005914187209 */ /* 0x001fce0007810000 */
[----:B------:R-:W-:Y:S01]  /*4fc0*/  MUFU.EX2 R109, R109 ;  /* 0x0000006d006d7308 */ /* 0x000fe20000000800 */
[----:B------:R-:W0:Y:S07]  /*4fd0*/  SHFL.BFLY PT, R89, R24, 0x1, 0x1f ;  /* 0x0c201f0018597f89 */ /* 0x000e2e00000e0000 */
[----:B------:R-:W-:Y:S08]  /*4fe0*/  MUFU.EX2 R186, R186 ;  /* 0x000000ba00ba7308 */ /* 0x000ff00000000800 */
[----:B------:R-:W-:Y:S08]  /*4ff0*/  MUFU.EX2 R113, R113 ;  /* 0x0000007100717308 */ /* 0x000ff00000000800 */
[----:B------:R-:W-:Y:S01]  /*5000*/  MUFU.EX2 R188, R188 ;  /* 0x000000bc00bc7308 */ /* 0x000fe20000000800 */
[----:B0-----:R-:W-:-:S04]  /*5010*/  FMNMX.FTZ R89, R24, R89, !PT ;  /* 0x0000005918597209 */ /* 0x001fc80007810000 */
[C---:B------:R-:W-:Y:S01]  /*5020*/  FSETP.NEU.FTZ.AND P2, PT, R89.reuse, -INF , PT ;  /* 0xff8000005900780b */ /* 0x040fe20003f5d000 */
[-C--:B------:R-:W-:Y:S02]  /*5030*/  FMUL.FTZ R40, R89, R10.reuse ;  /* 0x0000000a59287220 */ /* 0x080fe40000410000 */
[----:B------:R-:W-:Y:S03]  /*5040*/  MUFU.EX2 R117, R117 ;  /* 0x0000007500757308 */ /* 0x000fe60000000800 */
[----:B------:R-:W-:Y:S02]  /*5050*/  FSEL R40, R40, RZ, P2 ;  /* 0x000000ff28287208 */ /* 0x000fe40001000000 */
[----:B------:R-:W-:Y:S01]  /*5060*/  ISETP.GE.AND P2, PT, R80, 0xb1, PT ;  /* 0x000000b15000780c */ /* 0x000fe20003f46270 */
[----:B------:R-:W-:Y:S02]  /*5070*/  IMAD.MOV.U32 R80, RZ, RZ, R87 ;  /* 0x000000ffff507224 */ /* 0x000fe400078e0057 */
[----:B------:R-:W-:Y:S01]  /*5080*/  MUFU.EX2 R190, R190 ;  /* 0x000000be00be7308 */ /* 0x000fe20000000800 */
[-CC-:B------:R-:W-:Y:S01]  /*5090*/  FFMA.FTZ R177, R13, R10.reuse, -R40.reuse ;  /* 0x0000000a0db17223 */ /* 0x180fe20000010828 */
[----:B------:R-:W-:Y:S01]  /*50a0*/  FADD.FTZ R13, R176, R37 ;  /* 0x00000025b00d7221 */ /* 0x000fe20000010000 */
[-CC-:B------:R-:W-:Y:S01]  /*50b0*/  FFMA.FTZ R14, R115, R10.reuse, -R40.reuse ;  /* 0x0000000a730e7223 */ /* 0x180fe20000010828 */
[-CC-:B------:R-:W-:Y:S01]  /*50c0*/  FFMA.FTZ R179, R15, R10.reuse, -R40.reuse ;  /* 0x0000000a0fb37223 */ /* 0x180fe20000010828 */
[-CC-:B------:R-:W-:Y:S01]  /*50d0*/  FFMA.FTZ R20, R119, R10.reuse, -R40.reuse ;  /* 0x0000000a77147223 */ /* 0x180fe20000010828 */
[----:B------:R-:W-:Y:S01]  /*50e0*/  FADD.FTZ R44, R178, R13 ;  /* 0x0000000db22c7221 */ /* 0x000fe20000010000 */
[-CC-:B------:R-:W-:Y:S01]  /*50f0*/  FFMA.FTZ R181, R21, R10.reuse, -R40.reuse ;  /* 0x0000000a15b57223 */ /* 0x180fe20000010828 */
[----:B------:R-:W-:Y:S01]  /*5100*/  MUFU.EX2 R177, R177 ;  /* 0x000000b100b17308 */ /* 0x000fe20000000800 */
[-C--:B------:R-:W-:Y:S01]  /*5110*/  FFMA.FTZ R24, R107, R10.reuse, -R40 ;  /* 0x0000000a6b187223 */ /* 0x080fe20000010828 */
[----:B--2---:R-:W-:Y:S01]  /*5120*/  FADD.FTZ R13, R61, R44 ;  /* 0x0000002c3d0d7221 */ /* 0x004fe20000010000 */
[-CC-:B------:R-:W-:Y:S01]  /*5130*/  FFMA.FTZ R183, R81, R10.reuse, -R40.reuse ;  /* 0x0000000a51b77223 */ /* 0x180fe20000010828 */
[-CC-:B------:R-:W-:Y:S01]  /*5140*/  FFMA.FTZ R26, R111, R10.reuse, -R40.reuse ;  /* 0x0000000a6f1a7223 */ /* 0x180fe20000010828 */
[-CC-:B------:R-:W-:Y:S01]  /*5150*/  FFMA.FTZ R185, R83, R10.reuse, -R40.reuse ;  /* 0x0000000a53b97223 */ /* 0x180fe20000010828 */
[----:B---3--:R-:W-:Y:S01]  /*5160*/  FADD.FTZ R44, R180, R13 ;  /* 0x0000000db42c7221 */ /* 0x008fe20000010000 */
[-CC-:B------:R-:W-:Y:S01]  /*5170*/  FFMA.FTZ R28, R99, R10.reuse, -R40.reuse ;  /* 0x0000000a631c7223 */ /* 0x180fe20000010828 */
[----:B------:R-:W0:Y:S01]  /*5180*/  MUFU.EX2 R14, R14 ;  /* 0x0000000e000e7308 */ /* 0x000e220000000800 */
[-C--:B------:R-:W-:Y:S01]  /*5190*/  FFMA.FTZ R187, R85, R10.reuse, -R40 ;  /* 0x0000000a55bb7223 */ /* 0x080fe20000010828 */
[----:B----4-:R-:W-:Y:S01]  /*51a0*/  FADD.FTZ R13, R69, R44 ;  /* 0x0000002c450d7221 */ /* 0x010fe20000010000 */
[-CC-:B------:R-:W-:Y:S01]  /*51b0*/  FFMA.FTZ R30, R103, R10.reuse, -R40.reuse ;  /* 0x0000000a671e7223 */ /* 0x180fe20000010828 */
[-CC-:B------:R-:W-:Y:S01]  /*51c0*/  FFMA.FTZ R189, R97, R10.reuse, -R40.reuse ;  /* 0x0000000a61bd7223 */ /* 0x180fe20000010828 */
[-CC-:B------:R-:W-:Y:S01]  /*51d0*/  FFMA.FTZ R32, R91, R10.reuse, -R40.reuse ;  /* 0x0000000a5b207223 */ /* 0x180fe20000010828 */
[----:B-----5:R-:W-:Y:S01]  /*51e0*/  FADD.FTZ R46, R182, R13 ;  /* 0x0000000db62e7221 */ /* 0x020fe20000010000 */
[-CC-:B------:R-:W-:Y:S01]  /*51f0*/  FFMA.FTZ R191, R101, R10.reuse, -R40.reuse ;  /* 0x0000000a65bf7223 */ /* 0x180fe20000010828 */
[----:B------:R-:W2:Y:S01]  /*5200*/  MUFU.EX2 R179, R179 ;  /* 0x000000b300b37308 */ /* 0x000ea20000000800 */
[-C--:B------:R-:W-:Y:S01]  /*5210*/  FFMA.FTZ R34, R95, R10.reuse, -R40 ;  /* 0x0000000a5f227223 */ /* 0x080fe20000010828 */
[----:B------:R-:W-:Y:S01]  /*5220*/  FADD.FTZ R13, R105, R46 ;  /* 0x0000002e690d7221 */ /* 0x000fe20000010000 */
[-CC-:B------:R-:W-:Y:S01]  /*5230*/  FFMA.FTZ R193, R93, R10.reuse, -R40.reuse ;  /* 0x0000000a5dc17223 */ /* 0x180fe20000010828 */
[-CC-:B------:R-:W-:Y:S01]  /*5240*/  FFMA.FTZ R36, R75, R10.reuse, -R40.reuse ;  /* 0x0000000a4b247223 */ /* 0x180fe20000010828 */
[-CC-:B------:R-:W-:Y:S01]  /*5250*/  FFMA.FTZ R195, R73, R10.reuse, -R40.reuse ;  /* 0x0000000a49c37223 */ /* 0x180fe20000010828 */
[----:B-1----:R-:W-:Y:S01]  /*5260*/  FADD.FTZ R46, R184, R13 ;  /* 0x0000000db82e7221 */ /* 0x002fe20000010000 */
[-C--:B------:R-:W-:Y:S01]  /*5270*/  FFMA.FTZ R38, R79, R10.reuse, -R40 ;  /* 0x0000000a4f267223 */ /* 0x080fe20000010828 */
[----:B------:R-:W1:Y:S01]  /*5280*/  MUFU.EX2 R20, R20 ;  /* 0x0000001400147308 */ /* 0x000e620000000800 */
[----:B0-----:R-:W-:Y:S01]  /*5290*/  FADD.FTZ R48, R177, R14 ;  /* 0x0000000eb1307221 */ /* 0x001fe20000010000 */
[----:B------:R-:W-:Y:S01]  /*52a0*/  FADD.FTZ R15, R109, R46 ;  /* 0x0000002e6d0f7221 */ /* 0x000fe20000010000 */
[-CC-:B------:R-:W-:Y:S01]  /*52b0*/  FFMA.FTZ R197, R77, R10.reuse, -R40.reuse ;  /* 0x0000000a4dc57223 */ /* 0x180fe20000010828 */
[-CC-:B------:R-:W-:Y:S01]  /*52c0*/  FFMA.FTZ R42, R67, R10.reuse, -R40.reuse ;  /* 0x0000000a432a7223 */ /* 0x180fe20000010828 */
[-CC-:B------:R-:W-:Y:S01]  /*52d0*/  FFMA.FTZ R199, R65, R10.reuse, -R40.reuse ;  /* 0x0000000a41c77223 */ /* 0x180fe20000010828 */
[----:B------:R-:W-:Y:S01]  /*52e0*/  FADD.FTZ R50, R186, R15 ;  /* 0x0000000fba327221 */ /* 0x000fe20000010000 */
[-C--:B------:R-:W-:Y:S01]  /*52f0*/  FFMA.FTZ R44, R71, R10.reuse, -R40 ;  /* 0x0000000a472c7223 */ /* 0x080fe20000010828 */
[----:B------:R-:W0:Y:S01]  /*5300*/  MUFU.EX2 R181, R181 ;  /* 0x000000b500b57308 */ /* 0x000e220000000800 */
        /* <DEDUP_REMOVED lines=16> */
[----:B0-----:R-:W-:Y:S01]  /*5410*/  FADD.FTZ R13, R181, R48 ;  /* 0x00000030b50d7221 */ /* 0x001fe20000010000 */
[----:B------:R-:W-:Y:S01]  /*5420*/  FADD.FTZ R48, R188, R15 ;  /* 0x0000000fbc307221 */ /* 0x000fe20000010000 */
[-CC-:B------:R-:W-:Y:S01]  /*5430*/  FFMA.FTZ R25, R25, R10.reuse, -R40.reuse ;  /* 0x0000000a19197223 */ /* 0x180fe20000010828 */
[-CC-:B------:R-:W-:Y:S01]  /*5440*/  FFMA.FTZ R35, R35, R10.reuse, -R40.reuse ;  /* 0x0000000a23237223 */ /* 0x180fe20000010828 */
[-C--:B------:R-:W-:Y:S01]  /*5450*/  FFMA.FTZ R29, R29, R10.reuse, -R40 ;  /* 0x0000000a1d1d7223 */ /* 0x080fe20000010828 */
[----:B------:R-:W-:Y:S01]  /*5460*/  FADD.FTZ R15, R117, R48 ;  /* 0x00000030750f7221 */ /* 0x000fe20000010000 */
[-CC-:B------:R-:W-:Y:S01]  /*5470*/  FFMA.FTZ R48, R63, R10.reuse, -R40.reuse ;  /* 0x0000000a3f307223 */ /* 0x180fe20000010828 */
[----:B------:R-:W0:Y:S01]  /*5480*/  MUFU.EX2 R26, R26 ;  /* 0x0000001a001a7308 */ /* 0x000e220000000800 */
[----:B--2---:R-:W-:Y:S01]  /*5490*/  FADD.FTZ R50, R24, R13 ;  /* 0x0000000d18327221 */ /* 0x004fe20000010000 */
[----:B------:R-:W-:Y:S01]  /*54a0*/  FADD.FTZ R52, R190, R15 ;  /* 0x0000000fbe347221 */ /* 0x000fe20000010000 */
[-CC-:B------:R-:W-:Y:S01]  /*54b0*/  FFMA.FTZ R137, R137, R10.reuse, -R40.reuse ;  /* 0x0000000a89897223 */ /* 0x180fe20000010828 */
[-CC-:B------:R-:W-:Y:S01]  /*54c0*/  FFMA.FTZ R139, R139, R10.reuse, -R40.reuse ;  /* 0x0000000a8b8b7223 */ /* 0x180fe20000010828 */
[-CC-:B------:R-:W-:Y:S01]  /*54d0*/  FFMA.FTZ R135, R135, R10.reuse, -R40.reuse ;  /* 0x0000000a87877223 */ /* 0x180fe20000010828 */
[-CC-:B------:R-:W-:Y:S01]  /*54e0*/  FFMA.FTZ R145, R145, R10.reuse, -R40.reuse ;  /* 0x0000000a91917223 */ /* 0x180fe20000010828 */
[----:B------:R-:W-:Y:S01]  /*54f0*/  FFMA.FTZ R151, R151, R10, -R40 ;  /* 0x0000000a97977223 */ /* 0x000fe20000010828 */
[----:B------:R-:W2:Y:S01]  /*5500*/  MUFU.EX2 R121, R121 ;  /* 0x0000007900797308 */ /* 0x000ea20000000800 */
[----:B-1----:R-:W-:Y:S01]  /*5510*/  FADD.FTZ R13, R183, R50 ;  /* 0x00000032b70d7221 */ /* 0x002fe20000010000 */
[----:B------:R-:W-:Y:S01]  /*5520*/  F2FP.F16.F32.PACK_AB R177, R14, R177 ;  /* 0x000000b10eb1723e */ /* 0x000fe200000000ff */
[--C-:B------:R-:W-:Y:S01]  /*5530*/  IMAD.MOV.U32 R85, RZ, RZ, R87.reuse ;  /* 0x000000ffff557224 */ /* 0x100fe200078e0057 */
[----:B------:R-:W-:Y:S01]  /*5540*/  F2FP.F16.F32.PACK_AB R179, R20, R179 ;  /* 0x000000b314b3723e */ /* 0x000fe200000000ff */
[--C-:B------:R-:W-:Y:S01]  /*5550*/  IMAD.MOV.U32 R83, RZ, RZ, R87.reuse ;  /* 0x000000ffff537224 */ /* 0x100fe200078e0057 */
[----:B------:R-:W-:Y:S01]  /*5560*/  F2FP.F16.F32.PACK_AB R176, R37, R176 ;  /* 0x000000b025b0723e */ /* 0x000fe200000000ff */
[----:B------:R-:W-:Y:S01]  /*5570*/  IMAD.MOV.U32 R81, RZ, RZ, R87 ;  /* 0x000000ffff517224 */ /* 0x000fe200078e0057 */
[----:B------:R-:W1:Y:S01]  /*5580*/  MUFU.EX2 R185, R185 ;  /* 0x000000b900b97308 */ /* 0x000e620000000800 */
[----:B0-----:R-:W-:Y:S01]  /*5590*/  FADD.FTZ R50, R26, R13 ;  /* 0x0000000d1a327221 */ /* 0x001fe20000010000 */
[----:B------:R-:W-:Y:S01]  /*55a0*/  F2FP.F16.F32.PACK_AB R178, R61, R178 ;  /* 0x000000b23db2723e */ /* 0x000fe200000000ff */
[--C-:B------:R-:W-:Y:S01]  /*55b0*/  IMAD.MOV.U32 R79, RZ, RZ, R87.reuse ;  /* 0x000000ffff4f7224 */ /* 0x100fe200078e0057 */
[----:B------:R-:W-:Y:S01]  /*55c0*/  F2FP.F16.F32.PACK_AB R180, R69, R180 ;  /* 0x000000b445b4723e */ /* 0x000fe200000000ff */
[--C-:B------:R-:W-:Y:S01]  /*55d0*/  IMAD.MOV.U32 R77, RZ, RZ, R87.reuse ;  /* 0x000000ffff4d7224 */ /* 0x100fe200078e0057 */
[----:B------:R-:W-:Y:S01]  /*55e0*/  F2FP.F16.F32.PACK_AB R181, R24, R181 ;  /* 0x000000b518b5723e */ /* 0x000fe200000000ff */
[--C-:B------:R-:W-:Y:S01]  /*55f0*/  IMAD.MOV.U32 R75, RZ, RZ, R87.reuse ;  /* 0x000000ffff4b7224 */ /* 0x100fe200078e0057 */
[----:B------:R-:W0:Y:S01]  /*5600*/  MUFU.EX2 R192, R192 ;  /* 0x000000c000c07308 */ /* 0x000e220000000800 */
[----:B--2---:R-:W-:Y:S01]  /*5610*/  FADD.FTZ R15, R121, R52 ;  /* 0x00000034790f7221 */ /* 0x004fe20000010000 */
[----:B------:R-:W-:Y:S01]  /*5620*/  F2FP.F16.F32.PACK_AB R183, R26, R183 ;  /* 0x000000b71ab7723e */ /* 0x000fe200000000ff */
[--C-:B------:R-:W-:Y:S01]  /*5630*/  IMAD.MOV.U32 R73, RZ, RZ, R87.reuse ;  /* 0x000000ffff497224 */ /* 0x100fe200078e0057 */
[----:B------:R-:W-:Y:S01]  /*5640*/  F2FP.F16.F32.PACK_AB R182, R105, R182 ;  /* 0x000000b669b6723e */ /* 0x000fe200000000ff */
[--C-:B------:R-:W-:Y:S01]  /*5650*/  IMAD.MOV.U32 R71, RZ, RZ, R87.reuse ;  /* 0x000000ffff477224 */ /* 0x100fe200078e0057 */
[----:B------:R-:W-:Y:S01]  /*5660*/  F2FP.F16.F32.PACK_AB R184, R109, R184 ;  /* 0x000000b86db8723e */ /* 0x000fe200000000ff */
[--C-:B------:R-:W-:Y:S01]  /*5670*/  IMAD.MOV.U32 R69, RZ, RZ, R87.reuse ;  /* 0x000000ffff457224 */ /* 0x100fe200078e0057 */
        /* <DEDUP_REMOVED lines=10> */
[----:B------:R-:W-:-:S02]  /*5720*/  IMAD.MOV.U32 R61, RZ, RZ, R87 ;  /* 0x000000ffff3d7224 */ /* 0x000fc400078e0057 */
[--C-:B------:R-:W-:Y:S02]  /*5730*/  IMAD.MOV.U32 R59, RZ, RZ, R87.reuse ;  /* 0x000000ffff3b7224 */ /* 0x100fe400078e0057 */
[----:B------:R-:W-:Y:S02]  /*5740*/  IMAD.MOV.U32 R57, RZ, RZ, R87 ;  /* 0x000000ffff397224 */ /* 0x000fe400078e0057 */
[----:B------:R-:W0:Y:S01]  /*5750*/  MUFU.EX2 R187, R187 ;  /* 0x000000bb00bb7308 */ /* 0x000e220000000800 */
[C---:B--2---:R-:W-:Y:S01]  /*5760*/  FADD.FTZ R50, R28.reuse, R13 ;  /* 0x0000000d1c327221 */ /* 0x044fe20000010000 */
[----:B------:R-:W-:Y:S01]  /*5770*/  F2FP.F16.F32.PACK_AB R185, R28, R185 ;  /* 0x000000b91cb9723e */ /* 0x000fe200000000ff */
[--C-:B------:R-:W-:Y:S02]  /*5780*/  IMAD.MOV.U32 R53, RZ, RZ, R87.reuse ;  /* 0x000000ffff357224 */ /* 0x100fe400078e0057 */
[--C-:B------:R-:W-:Y:S02]  /*5790*/  IMAD.MOV.U32 R49, RZ, RZ, R87.reuse ;  /* 0x000000ffff317224 */ /* 0x100fe400078e0057 */
[--C-:B------:R-:W-:Y:S01]  /*57a0*/  IMAD.MOV.U32 R41, RZ, RZ, R87.reuse ;  /* 0x000000ffff297224 */ /* 0x100fe200078e0057 */
[----:B------:R-:W2:Y:S01]  /*57b0*/  MUFU.EX2 R194, R194 ;  /* 0x000000c200c27308 */ /* 0x000ea20000000800 */
[C---:B-1----:R-:W-:Y:S01]  /*57c0*/  FADD.FTZ R13, R123.reuse, R52 ;  /* 0x000000347b0d7221 */ /* 0x042fe20000010000 */
[----:B------:R-:W-:Y:S01]  /*57d0*/  F2FP.F16.F32.PACK_AB R192, R123, R192 ;  /* 0x000000c07bc0723e */ /* 0x000fe200000000ff */
[----:B------:R-:W-:-:S02]  /*57e0*/  IMAD.MOV.U32 R37, RZ, RZ, R87 ;  /* 0x000000ffff257224 */ /* 0x000fc400078e0057 */
[--C-:B------:R-:W-:Y:S02]  /*57f0*/  IMAD.MOV.U32 R28, RZ, RZ, R87.reuse ;  /* 0x000000ffff1c7224 */ /* 0x100fe400078e0057 */
[--C-:B------:R-:W-:Y:S01]  /*5800*/  IMAD.MOV.U32 R26, RZ, RZ, R87.reuse ;  /* 0x000000ffff1a7224 */ /* 0x100fe200078e0057 */
[----:B------:R-:W1:Y:S01]  /*5810*/  MUFU.EX2 R30, R30 ;  /* 0x0000001e001e7308 */ /* 0x000e620000000800 */
[----:B0-----:R-:W-:Y:S01]  /*5820*/  FADD.FTZ R15, R187, R50 ;  /* 0x00000032bb0f7221 */ /* 0x001fe20000010000 */
[----:B------:R-:W-:-:S06]  /*5830*/  IMAD.MOV.U32 R24, RZ, RZ, R87 ;  /* 0x000000ffff187224 */ /* 0x000fcc00078e0057 */
[----:B------:R-:W0:Y:S01]  /*5840*/  MUFU.EX2 R189, R189 ;  /* 0x000000bd00bd7308 */ /* 0x000e220000000800 */
[----:B--2---:R-:W-:Y:S01]  /*5850*/  FADD.FTZ R52, R194, R13 ;  /* 0x0000000dc2347221 */ /* 0x004fe20000010000 */
[----:B------:R-:W-:-:S04]  /*5860*/  @!P1 PRMT R13, RZ, 0x654, R12 ;  /* 0x00000654ff0d9816 */ /* 0x000fc8000000000c */
[----:B------:R0:W-:Y:S02]  /*5870*/  @!P1 SYNCS.ARRIVE.TRANS64.RED.A1T0 RZ, [R13+URZ], RZ ;  /* 0x000000ff0dff99a7 */ /* 0x0001e4000810043f */
[----:B------:R-:W2:Y:S01]  /*5880*/  MUFU.EX2 R125, R125 ;  /* 0x0000007d007d7308 */ /* 0x000ea20000000800 */
[C---:B-1----:R-:W-:Y:S01]  /*5890*/  FADD.FTZ R50, R30.reuse, R15 ;  /* 0x0000000f1e327221 */ /* 0x042fe20000010000 */
[----:B------:R-:W-:Y:S01]  /*58a0*/  F2FP.F16.F32.PACK_AB R187, R30, R187 ;  /* 0x000000bb1ebb723e */ /* 0x000fe200000000ff */
[----:B------:R-:W-:-:S05]  /*58b0*/  IMAD.MOV.U32 R30, RZ, RZ, R87 ;  /* 0x000000ffff1e7224 */ /* 0x000fca00078e0057 */
[----:B------:R-:W1:Y:S01]  /*58c0*/  MUFU.EX2 R32, R32 ;  /* 0x0000002000207308 */ /* 0x000e620000000800 */
[----:B0-----:R-:W-:-:S07]  /*58d0*/  FADD.FTZ R13, R189, R50 ;  /* 0x00000032bd0d7221 */ /* 0x001fce0000010000 */
[----:B------:R-:W0:Y:S01]  /*58e0*/  MUFU.EX2 R196, R196 ;  /* 0x000000c400c47308 */ /* 0x000e220000000800 */
[C---:B--2---:R-:W-:Y:S01]  /*58f0*/  FADD.FTZ R15, R125.reuse, R52 ;  /* 0x000000347d0f7221 */ /* 0x044fe20000010000 */
[----:B------:R-:W-:-:S06]  /*5900*/  F2FP.F16.F32.PACK_AB R194, R125, R194 ;  /* 0x000000c27dc2723e */ /* 0x000fcc00000000ff */
[----:B------:R-:W2:Y:S01]  /*5910*/  MUFU.EX2 R191, R191 ;  /* 0x000000bf00bf7308 */ /* 0x000ea20000000800 */
[C---:B-1----:R-:W-:Y:S01]  /*5920*/  FADD.FTZ R50, R32.reuse, R13 ;  /* 0x0000000d20327221 */ /* 0x042fe20000010000 */
[----:B------:R-:W-:Y:S01]  /*5930*/  F2FP.F16.F32.PACK_AB R189, R32, R189 ;  /* 0x000000bd20bd723e */ /* 0x000fe200000000ff */
[----:B------:R-:W-:-:S05]  /*5940*/  IMAD.MOV.U32 R32, RZ, RZ, R87 ;  /* 0x000000ffff207224 */ /* 0x000fca00078e0057 */
[----:B------:R-:W1:Y:S01]  /*5950*/  MUFU.EX2 R127, R127 ;  /* 0x0000007f007f7308 */ /* 0x000e620000000800 */
[----:B0-----:R-:W-:-:S07]  /*5960*/  FADD.FTZ R52, R196, R15 ;  /* 0x0000000fc4347221 */ /* 0x001fce0000010000 */
[----:B------:R-:W0:Y:S01]  /*5970*/  MUFU.EX2 R34, R34 ;  /* 0x0000002200227308 */ /* 0x000e220000000800 */
[----:B--2---:R-:W-:-:S07]  /*5980*/  FADD.FTZ R13, R191, R50 ;  /* 0x00000032bf0d7221 */ /* 0x004fce0000010000 */
[----:B------:R-:W2:Y:S01]  /*5990*/  MUFU.EX2 R198, R198 ;  /* 0x000000c600c67308 */ /* 0x000ea20000000800 */
[C---:B-1----:R-:W-:Y:S01]  /*59a0*/  FADD.FTZ R15, R127.reuse, R52 ;  /* 0x000000347f0f7221 */ /* 0x042fe20000010000 */
[----:B------:R-:W-:-:S06]  /*59b0*/  F2FP.F16.F32.PACK_AB R196, R127, R196 ;  /* 0x000000c47fc4723e */ /* 0x000fcc00000000ff */
[----:B------:R-:W1:Y:S01]  /*59c0*/  MUFU.EX2 R193, R193 ;  /* 0x000000c100c17308 */ /* 0x000e620000000800 */
[C---:B0-----:R-:W-:Y:S01]  /*59d0*/  FADD.FTZ R52, R34.reuse, R13 ;  /* 0x0000000d22347221 */ /* 0x041fe20000010000 */
[----:B------:R-:W-:Y:S01]  /*59e0*/  F2FP.F16.F32.PACK_AB R191, R34, R191 ;  /* 0x000000bf22bf723e */ /* 0x000fe200000000ff */
[----:B------:R-:W-:-:S05]  /*59f0*/  IMAD.MOV.U32 R34, RZ, RZ, R87 ;  /* 0x000000ffff227224 */ /* 0x000fca00078e0057 */
[----:B------:R-:W0:Y:S01]  /*5a00*/  MUFU.EX2 R129, R129 ;  /* 0x0000008100817308 */ /* 0x000e220000000800 */
[----:B--2---:R-:W-:-:S07]  /*5a10*/  FADD.FTZ R54, R198, R15 ;  /* 0x0000000fc6367221 */ /* 0x004fce0000010000 */
[----:B------:R-:W2:Y:S01]  /*5a20*/  MUFU.EX2 R36, R36 ;  /* 0x0000002400247308 */ /* 0x000ea20000000800 */
[----:B-1----:R-:W-:-:S07]  /*5a30*/  FADD.FTZ R13, R193, R52 ;  /* 0x00000034c10d7221 */ /* 0x002fce0000010000 */
[----:B------:R-:W1:Y:S01]  /*5a40*/  MUFU.EX2 R200, R200 ;  /* 0x000000c800c87308 */ /* 0x000e620000000800 */
[C---:B0-----:R-:W-:Y:S01]  /*5a50*/  FADD.FTZ R15, R129.reuse, R54 ;  /* 0x00000036810f7221 */ /* 0x041fe20000010000 */
[----:B------:R-:W-:-:S06]  /*5a60*/  F2FP.F16.F32.PACK_AB R198, R129, R198 ;  /* 0x000000c681c6723e */ /* 0x000fcc00000000ff */
[----:B------:R-:W0:Y:S01]  /*5a70*/  MUFU.EX2 R195, R195 ;  /* 0x000000c300c37308 */ /* 0x000e220000000800 */
[C---:B--2---:R-:W-:Y:S01]  /*5a80*/  FADD.FTZ R52, R36.reuse, R13 ;  /* 0x0000000d24347221 */ /* 0x044fe20000010000 */
[----:B------:R-:W-:Y:S01]  /*5a90*/  F2FP.F16.F32.PACK_AB R193, R36, R193 ;  /* 0x000000c124c1723e */ /* 0x000fe200000000ff */
[----:B------:R-:W-:-:S05]  /*5aa0*/  IMAD.MOV.U32 R36, RZ, RZ, R87 ;  /* 0x000000ffff247224 */ /* 0x000fca00078e0057 */
[----:B------:R-:W2:Y:S01]  /*5ab0*/  MUFU.EX2 R131, R131 ;  /* 0x0000008300837308 */ /* 0x000ea20000000800 */
[----:B-1----:R-:W-:-:S07]  /*5ac0*/  FADD.FTZ R54, R200, R15 ;  /* 0x0000000fc8367221 */ /* 0x002fce0000010000 */
        /* <DEDUP_REMOVED lines=10> */
[----:B0-----:R-:W-:Y:S01]  /*5b70*/  FADD.FTZ R56, R202, R15 ;  /* 0x0000000fca387221 */ /* 0x001fe20000010000 */
[----:B------:R-:W-:-:S03]  /*5b80*/  F2FP.F16.F32.PACK_AB R202, R39, R202 ;  /* 0x000000ca27ca723e */ /* 0x000fc600000000ff */
[----:B------:R-:W-:Y:S01]  /*5b90*/  FADD.FTZ R15, R39, R56 ;  /* 0x00000038270f7221 */ /* 0x000fe20000010000 */
[----:B------:R-:W-:Y:S02]  /*5ba0*/  IMAD.MOV.U32 R39, RZ, RZ, R87 ;  /* 0x000000ffff277224 */ /* 0x000fe400078e0057 */
[----:B------:R-:W0:Y:S01]  /*5bb0*/  MUFU.EX2 R204, R204 ;  /* 0x000000cc00cc7308 */ /* 0x000e220000000800 */
[----:B--2---:R-:W-:-:S07]  /*5bc0*/  FADD.FTZ R13, R197, R54 ;  /* 0x00000036c50d7221 */ /* 0x004fce0000010000 */
        /* <DEDUP_REMOVED lines=10> */
[----:B------:R-:W-:Y:S01]  /*5c70*/  F2FP.F16.F32.PACK_AB R204, R27, R204 ;  /* 0x000000cc1bcc723e */ /* 0x000fe200000000ff */
[----:B------:R-:W-:-:S05]  /*5c80*/  IMAD.MOV.U32 R27, RZ, RZ, R87 ;  /* 0x000000ffff1b7224 */ /* 0x000fca00078e0057 */
        /* <DEDUP_REMOVED lines=10> */
[----:B------:R-:W-:Y:S01]  /*5d30*/  F2FP.F16.F32.PACK_AB R206, R31, R206 ;  /* 0x000000ce1fce723e */ /* 0x000fe200000000ff */
[----:B------:R-:W-:-:S05]  /*5d40*/  IMAD.MOV.U32 R31, RZ, RZ, R87 ;  /* 0x000000ffff1f7224 */ /* 0x000fca00078e0057 */
        /* <DEDUP_REMOVED lines=17> */
[----:B------:R0:W3:Y:S01]  /*5e60*/  MUFU.EX2 R12, R51 ;  /* 0x00000033000c7308 */ /* 0x0000e20000000800 */
[----:B--2---:R-:W-:-:S07]  /*5e70*/  FADD.FTZ R13, R205, R56 ;  /* 0x00000038cd0d7221 */ /* 0x004fce0000010000 */
[----:B------:R-:W2:Y:S01]  /*5e80*/  MUFU.EX2 R212, R212 ;  /* 0x000000d400d47308 */ /* 0x000ea20000000800 */
[C---:B-1----:R-:W-:Y:S01]  /*5e90*/  FADD.FTZ R15, R141.reuse, R58 ;  /* 0x0000003a8d0f7221 */ /* 0x042fe20000010000 */
[----:B------:R-:W-:Y:S01]  /*5ea0*/  F2FP.F16.F32.PACK_AB R210, R141, R210 ;  /* 0x000000d28dd2723e */ /* 0x000fe200000000ff */
[----:B0-----:R-:W-:-:S05]  /*5eb0*/  IMAD.MOV.U32 R51, RZ, RZ, R87 ;  /* 0x000000ffff337224 */ /* 0x001fca00078e0057 */
[----:B------:R-:W0:Y:S01]  /*5ec0*/  MUFU.EX2 R207, R207 ;  /* 0x000000cf00cf7308 */ /* 0x000e220000000800 */
[C---:B---3--:R-:W-:Y:S01]  /*5ed0*/  FADD.FTZ R56, R12.reuse, R13 ;  /* 0x0000000d0c387221 */ /* 0x048fe20000010000 */
[----:B------:R-:W-:-:S06]  /*5ee0*/  F2FP.F16.F32.PACK_AB R205, R12, R205 ;  /* 0x000000cd0ccd723e */ /* 0x000fcc00000000ff */
[----:B------:R-:W1:Y:S01]  /*5ef0*/  MUFU.EX2 R143, R143 ;  /* 0x0000008f008f7308 */ /* 0x000e620000000800 */
[----:B--2---:R-:W-:-:S07]  /*5f00*/  FADD.FTZ R58, R212, R15 ;  /* 0x0000000fd43a7221 */ /* 0x004fce0000010000 */
[----:B------:R2:W3:Y:S01]  /*5f10*/  MUFU.EX2 R50, R55 ;  /* 0x0000003700327308 */ /* 0x0004e20000000800 */
[----:B0-----:R-:W-:-:S07]  /*5f20*/  FADD.FTZ R13, R207, R56 ;  /* 0x00000038cf0d7221 */ /* 0x001fce0000010000 */
[----:B------:R-:W0:Y:S01]  /*5f30*/  MUFU.EX2 R214, R214 ;  /* 0x000000d600d67308 */ /* 0x000e220000000800 */
[C---:B-1----:R-:W-:Y:S01]  /*5f40*/  FADD.FTZ R15, R143.reuse, R58 ;  /* 0x0000003a8f0f7221 */ /* 0x042fe20000010000 */
[----:B------:R-:W-:Y:S01]  /*5f50*/  F2FP.F16.F32.PACK_AB R212, R143, R212 ;  /* 0x000000d48fd4723e */ /* 0x000fe200000000ff */
[----:B--2---:R-:W-:-:S05]  /*5f60*/  IMAD.MOV.U32 R55, RZ, RZ, R87 ;  /* 0x000000ffff377224 */ /* 0x004fca00078e0057 */
[----:B------:R-:W1:Y:S01]  /*5f70*/  MUFU.EX2 R45, R45 ;  /* 0x0000002d002d7308 */ /* 0x000e620000000800 */
[C---:B---3--:R-:W-:Y:S01]  /*5f80*/  FADD.FTZ R58, R50.reuse, R13 ;  /* 0x0000000d323a7221 */ /* 0x048fe20000010000 */
[----:B------:R-:W-:Y:S01]  /*5f90*/  F2FP.F16.F32.PACK_AB R207, R50, R207 ;  /* 0x000000cf32cf723e */ /* 0x000fe200000000ff */
[----:B------:R-:W-:-:S05]  /*5fa0*/  IMAD.MOV.U32 R50, RZ, RZ, R87 ;  /* 0x000000ffff327224 */ /* 0x000fca00078e0057 */
        /* <DEDUP_REMOVED lines=24> */
[--C-:B------:R-:W-:Y:S02]  /*6130*/  IMAD.MOV.U32 R40, RZ, RZ, R87.reuse ;  /* 0x000000ffff287224 */ /* 0x100fe400078e0057 */
[----:B------:R-:W-:-:S03]  /*6140*/  IMAD.MOV.U32 R33, RZ, RZ, R87 ;  /* 0x000000ffff217224 */ /* 0x000fc600078e0057 */
[----:B------:R2:W3:Y:S01]  /*6150*/  MUFU.EX2 R54, R35 ;  /* 0x0000002300367308 */ /* 0x0004e20000000800 */
[----:B0-----:R-:W-:-:S07]  /*6160*/  FADD.FTZ R62, R218, R15 ;  /* 0x0000000fda3e7221 */ /* 0x001fce0000010000 */
[----:B------:R-:W0:Y:S01]  /*6170*/  MUFU.EX2 R29, R29 ;  /* 0x0000001d001d7308 */ /* 0x000e220000000800 */
[----:B-1----:R-:W-:Y:S01]  /*6180*/  FADD.FTZ R15, R25, R60 ;  /* 0x0000003c190f7221 */ /* 0x002fe20000010000 */
[--C-:B------:R-:W-:Y:S02]  /*6190*/  IMAD.MOV.U32 R60, RZ, RZ, R87.reuse ;  /* 0x000000ffff3c7224 */ /* 0x100fe400078e0057 */
[----:B--2---:R-:W-:-:S04]  /*61a0*/  IMAD.MOV.U32 R35, RZ, RZ, R87 ;  /* 0x000000ffff237224 */ /* 0x004fc800078e0057 */
[----:B------:R-:W1:Y:S01]  /*61b0*/  MUFU.EX2 R56, R137 ;  /* 0x0000008900387308 */ /* 0x000e620000000800 */
[C---:B---3--:R-:W-:Y:S01]  /*61c0*/  FADD.FTZ R14, R54.reuse, R15 ;  /* 0x0000000f360e7221 */ /* 0x048fe20000010000 */
[----:B------:R-:W-:Y:S01]  /*61d0*/  F2FP.F16.F32.PACK_AB R213, R54, R25 ;  /* 0x0000001936d5723e */ /* 0x000fe200000000ff */
[--C-:B------:R-:W-:Y:S02]  /*61e0*/  IMAD.MOV.U32 R54, RZ, RZ, R87.reuse ;  /* 0x000000ffff367224 */ /* 0x100fe400078e0057 */
[----:B------:R-:W-:-:S03]  /*61f0*/  IMAD.MOV.U32 R25, RZ, RZ, R87 ;  /* 0x000000ffff197224 */ /* 0x000fc600078e0057 */
        /* <DEDUP_REMOVED lines=12> */
[----:B------:R-:W-:-:S05]  /*62c0*/  IMAD.MOV.U32 R58, RZ, RZ, R87 ;  /* 0x000000ffff3a7224 */ /* 0x000fca00078e0057 */
[----:B------:R-:W0:Y:S01]  /*62d0*/  MUFU.EX2 R14, R151 ;  /* 0x00000097000e7308 */ /* 0x000e220000000800 */
[----:B-1----:R-:W-:Y:S01]  /*62e0*/  FADD.FTZ R15, R145, R12 ;  /* 0x0000000c910f7221 */ /* 0x002fe20000010000 */
[C---:B--2---:R-:W-:Y:S01]  /*62f0*/  FADD.FTZ R13, R153.reuse, R62 ;  /* 0x0000003e990d7221 */ /* 0x044fe20000010000 */
[----:B------:R-:W-:Y:S01]  /*6300*/  F2FP.F16.F32.PACK_AB R218, R153, R218 ;  /* 0x000000da99da723e */ /* 0x000fe200000000ff */
[----:B------:R-:W-:Y:S02]  /*6310*/  IMAD.MOV.U32 R62, RZ, RZ, R87 ;  /* 0x000000ffff3e7224 */ /* 0x000fe400078e0057 */
[C---:B0-----:R-:W-:Y:S01]  /*6320*/  FADD.FTZ R12, R14.reuse, R15 ;  /* 0x0000000f0e0c7221 */ /* 0x041fe20000010000 */
[----:B------:R-:W-:Y:S01]  /*6330*/  F2FP.F16.F32.PACK_AB R219, R14, R145 ;  /* 0x000000910edb723e */ /* 0x000fe200000000ff */
        /* <DEDUP_REMOVED lines=37> */
[----:B------:R-:W-:-:S07]  /*6590*/  CS2R R24, SRZ ;  /* 0x0000000000187805 */ /* 0x000fce000001ff00 */
.L_x_5789:
[----:B------:R-:W-:Y:S01]  /*65a0*/  R2UR UR11, R22 ;  /* 0x00000000160b72ca */ /* 0x000fe200000e0000 */
[----:B------:R-:W-:-:S04]  /*65b0*/  UIADD3 UR6, UR7, 0x1, URZ ;  /* 0x0000000107067890 */ /* 0x000fc8000fffe03f */
[----:B------:R-:W-:-:S04]  /*65c0*/  UISETP.NE.AND UP0, UPT, UR6, 0x2, UPT ;  /* 0x000000020600788c */ /* 0x000fc8000bf05270 */
[----:B------:R-:W-:Y:S02]  /*65d0*/  USEL UR10, URZ, 0x1, UP0 ;  /* 0x000000013f0a7887 */ /* 0x000fe40008000000 */
[----:B------:R-:W-:Y:S02]  /*65e0*/  USEL UR6, UR6, URZ, UP0 ;  /* 0x0000003f06067287 */ /* 0x000fe40008000000 */
[----:B------:R-:W-:Y:S02]  /*65f0*/  ISETP.NE.AND P3, PT, RZ, UR11, PT ;  /* 0x0000000bff007c0c */ /* 0x000fe4000bf65270 */
[----:B------:R-:W-:Y:S02]  /*6600*/  LOP3.LUT R16, R21, UR10, RZ, 0x3c, !PT ;  /* 0x0000000a15107c12 */ /* 0x000fe4000f8e3cff */
[----:B------:R-:W-:-:S09]  /*6610*/  IMAD.U32 R2, RZ, RZ, UR6 ;  /* 0x00000006ff027e24 */ /* 0x000fd2000f8e00ff */
[----:B------:R-:W-:Y:S05]  /*6620*/  @P3 BRA `(.L_x_5781) ;  /* 0x0000000000343947 */ /* 0x000fea0003800000 */
[----:B------:R-:W-:Y:S05]  /*6630*/  @!P0 BRA `(.L_x_5782) ;  /* 0x0000000000048947 */ /* 0x000fea0003800000 */
[----:B------:R-:W-:Y:S01]  /*6640*/  BPT.TRAP 0x1 ;  /* 0x000000040000795c */ /* 0x000fe20000300000 */
.L_x_5782:
[----:B------:R-:W0:Y:S01]  /*6650*/  S2UR UR10, SR_CgaCtaId ;  /* 0x00000000000a79c3 */ /* 0x000e220000008800 */
[----:B------:R-:W-:Y:S01]  /*6660*/  UMOV UR6, 0x400 ;  /* 0x0000040000067882 */ /* 0x000fe20000000000 */
[----:B------:R-:W-:Y:S01]  /*6670*/  SHF.L.U32 R11, R16, 0x1f, RZ ;  /* 0x0000001f100b7819 */ /* 0x000fe200000006ff */
[----:B0-----:R-:W-:-:S06]  /*6680*/  ULEA UR6, UR10, UR6, 0x18 ;  /* 0x000000060a067291 */ /* 0x001fcc000f8ec03f */
[----:B------:R-:W-:-:S04]  /*6690*/  LEA R0, R2, UR6, 0x3 ;  /* 0x0000000602007c11 */ /* 0x000fc8000f8e18ff */
[----:B------:R0:W1:Y:S01]  /*66a0*/  SYNCS.PHASECHK.TRANS64.TRYWAIT P2, [R0+URZ+0x34830], R11 ;  /* 0x0348300b000075a7 */ /* 0x000062000804017f */
[----:B------:R-:W-:Y:S05]  /*66b0*/  @!P0 BRA `(.L_x_5783) ;  /* 0x0000000000048947 */ /* 0x000fea0003800000 */
[----:B------:R-:W-:Y:S01]  /*66c0*/  BPT.TRAP 0x1 ;  /* 0x000000040000795c */ /* 0x000fe20000300000 */
.L_x_5783:
[----:B-1----:R-:W-:Y:S05]  /*66d0*/  @P2 BRA `(.L_x_5781) ;  /* 0x0000000000082947 */ /* 0x002fea0003800000 */
[----:B------:R-:W1:Y:S02]  /*66e0*/  SYNCS.PHASECHK.TRANS64.TRYWAIT P2, [R0+URZ+0x34830], R11 ;  /* 0x0348300b000075a7 */ /* 0x000e64000804017f */
[----:B-1----:R-:W-:Y:S05]  /*66f0*/  @!P2 BRA `(.L_x_5784) ;  /* 0x000000bc00a0a947 */ /* 0x002fea0003800000 */
.L_x_5781:
[----:B------:R-:W2:Y:S01]  /*6700*/  S2R R10, SR_TID.X ;  /* 0x00000000000a7919 */ /* 0x000ea20000002100 */
[----:B01----:R-:W-:Y:S01]  /*6710*/  IMAD R0, R2, 0xb00, R3 ;  /* 0x00000b0002007824 */ /* 0x003fe200078e0203 */
        /* <DEDUP_REMOVED lines=13> */
[----:B------:R-:W-:Y:S01]  /*67f0*/  UMOV UR56, UR14 ;  /* 0x0000000e00387c82 */ /* 0x000fe20008000000 */
[----:B------:R-:W-:Y:S01]  /*6800*/  UMOV UR24, UR14 ;  /* 0x0000000e00187c82 */ /* 0x000fe20008000000 */
[----:B------:R-:W-:Y:S01]  /*6810*/  UMOV UR57, UR15 ;  /* 0x0000000f00397c82 */ /* 0x000fe20008000000 */
[----:B------:R-:W-:Y:S01]  /*6820*/  UMOV UR25, UR15 ;  /* 0x0000000f00197c82 */ /* 0x000fe20008000000 */
[----:B------:R-:W-:Y:S01]  /*6830*/  UMOV UR58, UR6 ;  /* 0x00000006003a7c82 */ /* 0x000fe20008000000 */
[----:B------:R-:W-:Y:S01]  /*6840*/  UIADD3 UR26, UR6, 0x80, URZ ;  /* 0x00000080061a7890 */ /* 0x000fe2000fffe03f */
[----:B------:R-:W-:Y:S01]  /*6850*/  R2UR UR19, R7 ;  /* 0x00000000071372ca */ /* 0x000fe200000e0000 */
        /* <DEDUP_REMOVED lines=11> */
[----:B------:R-:W-:Y:S01]  /*6910*/  VIADD R0, R10, 0x8 ;  /* 0x000000080a007836 */ /* 0x000fe20000000000 */
        /* <DEDUP_REMOVED lines=14> */
[----:B------:R-:W-:Y:S01]  /*6a00*/  UIADD3 UR22, UR6, 0x586, URZ ;  /* 0x0000058606167890 */ /* 0x000fe2000fffe03f */
        /* <DEDUP_REMOVED lines=563> */
[----:B0-----:R-:W-:Y:S05]  /*8d40*/  @P3 BRA `(.L_x_5785) ;  /* 0x0000000000343947 */ /* 0x001fea0003800000 */
[----:B------:R-:W-:Y:S05]  /*8d50*/  @!P0 BRA `(.L_x_5786) ;  /* 0x0000000000048947 */ /* 0x000fea0003800000 */
[----:B------:R-:W-:Y:S01]  /*8d60*/  BPT.TRAP 0x1 ;  /* 0x000000040000795c */ /* 0x000fe20000300000 */
.L_x_5786:
[----:B------:R-:W0:Y:S01]  /*8d70*/  S2UR UR10, SR_CgaCtaId ;  /* 0x00000000000a79c3 */ /* 0x000e220000008800 */
[----:B------:R-:W-:Y:S01]  /*8d80*/  UMOV UR6, 0x400 ;  /* 0x0000040000067882 */ /* 0x000fe20000000000 */
[----:B------:R-:W-:Y:S01]  /*8d90*/  SHF.L.U32 R0, R21, 0x1f, RZ ;  /* 0x0000001f15007819 */ /* 0x000fe200000006ff */
[----:B0-----:R-:W-:-:S04]  /*8da0*/  ULEA UR6, UR10, UR6, 0x18 ;  /* 0x000000060a067291 */ /* 0x001fc8000f8ec03f */
[----:B------:R-:W-:-:S09]  /*8db0*/  ULEA UR6, UR7, UR6, 0x3 ;  /* 0x0000000607067291 */ /* 0x000fd2000f8e183f */
[----:B------:R0:W1:Y:S01]  /*8dc0*/  SYNCS.PHASECHK.TRANS64.TRYWAIT P2, [UR6+0x34850], R0 ;  /* 0x03485000ff0075a7 */ /* 0x0000620008040146 */
[----:B------:R-:W-:Y:S05]  /*8dd0*/  @!P0 BRA `(.L_x_5787) ;  /* 0x0000000000048947 */ /* 0x000fea0003800000 */
[----:B------:R-:W-:Y:S01]  /*8de0*/  BPT.TRAP 0x1 ;  /* 0x000000040000795c */ /* 0x000fe20000300000 */
.L_x_5787:
[----:B-1----:R-:W-:Y:S05]  /*8df0*/  @P2 BRA `(.L_x_5785) ;  /* 0x0000000000082947 */ /* 0x002fea0003800000 */
[----:B------:R-:W1:Y:S02]  /*8e00*/  SYNCS.PHASECHK.TRANS64.TRYWAIT P2, [UR6+0x34850], R0 ;  /* 0x03485000ff0075a7 */ /* 0x000e640008040146 */
[----:B-1----:R-:W-:Y:S05]  /*8e10*/  @!P2 BRA `(.L_x_5788) ;  /* 0x0000009400eca947 */ /* 0x002fea0003800000 */
.L_x_5785:
[----:B------:R-:W2:Y:S01]  /*8e20*/  S2UR UR10, SR_CgaCtaId ;  /* 0x00000000000a79c3 */ /* 0x000ea20000008800 */
[----:B------:R-:W-:Y:S01]  /*8e30*/  UMOV UR6, 0x400 ;  /* 0x0000040000067882 */ /* 0x000fe20000000000 */
[----:B------:R-:W-:Y:S01]  /*8e40*/  WARPGROUP.ARRIVE ;  /* 0x00000000000079c5 */ /* 0x000fe20000000000 */
[----:B------:R-:W-:Y:S01]  /*8e50*/  UMOV UR11, 0x40000040 ;  /* 0x40000040000b7882 */ /* 0x000fe20000000000 */
[----:B------:R-:W-:-:S04]  /*8e60*/  FMNMX.FTZ R10, R168, R20, !PT ;  /* 0x00000014a80a7209 */ /* 0x000fc80007810000 */
[----:B------:R-:W3:Y:S01]  /*8e70*/  S2R R231, SR_TID.X ;  /* 0x0000000000e77919 */ /* 0x000ee20000002100 */
[C---:B------:R-:W-:Y:S01]  /*8e80*/  ISETP.GT.AND P2, PT, R14.reuse, RZ, PT ;  /* 0x000000ff0e00720c */ /* 0x040fe20003f44270 */
[----:B------:R-:W-:Y:S01]  /*8e90*/  VIADD R14, R14, 0xffffffff ;  /* 0xffffffff0e0e7836 */ /* 0x000fe20000000000 */
[----:B-1----:R-:W-:-:S04]  /*8ea0*/  FMNMX.FTZ R11, R169, R10, !PT ;  /* 0x0000000aa90b7209 */ /* 0x002fc80007810000 */
[----:B------:R-:W-:-:S04]  /*8eb0*/  FMNMX.FTZ R10, R172, R11, !PT ;  /* 0x0000000bac0a7209 */ /* 0x000fc80007810000 */
[----:B------:R-:W-:-:S04]  /*8ec0*/  FMNMX.FTZ R11, R173, R10, !PT ;  /* 0x0000000aad0b7209 */ /* 0x000fc80007810000 */
[----:B------:R-:W-:Y:S01]  /*8ed0*/  FMNMX.FTZ R10, R160, R11, !PT ;  /* 0x0000000ba00a7209 */ /* 0x000fe20007810000 */
[----:B--2---:R-:W-:-:S03]  /*8ee0*/  ULEA UR6, UR10, UR6, 0x18 ;  /* 0x000000060a067291 */ /* 0x004fc6000f8ec03f */
[----:B------:R-:W-:-:S04]  /*8ef0*/  FMNMX.FTZ R11, R161, R10, !PT ;  /* 0x0000000aa10b7209 */ /* 0x000fc80007810000 */
[----:B------:R-:W-:Y:S01]  /*8f00*/  FMNMX.FTZ R10, R164, R11, !PT ;  /* 0x0000000ba40a7209 */ /* 0x000fe20007810000 */
[----:B0-----:R-:W-:-:S03]  /*8f10*/  IMAD.U32 R0, RZ, RZ, UR6 ;  /* 0x00000006ff007e24 */ /* 0x001fc6000f8e00ff */
[----:B------:R-:W-:Y:S02]  /*8f20*/  FMNMX.FTZ R11, R165, R10, !PT ;  /* 0x0000000aa50b7209 */ /* 0x000fe40007810000 */
[----:B------:R-:W-:Y:S02]  /*8f30*/  R2UR UR6, R0 ;  /* 0x00000000000672ca */ /* 0x000fe400000e0000 */
[----:B------:R-:W-:Y:S02]  /*8f40*/  FMNMX.FTZ R10, R152, R11, !PT ;  /* 0x0000000b980a7209 */ /* 0x000fe40007810000 */
[----:B---3--:R-:W-:Y:S02]  /*8f50*/  SHF.R.U32.HI R231, RZ, 0x7, R231 ;  /* 0x00000007ffe77819 */ /* 0x008fe400000116e7 */
[----:B------:R-:W-:-:S04]  /*8f60*/  FMNMX.FTZ R11, R153, R10, !PT ;  /* 0x0000000a990b7209 */ /* 0x000fc80007810000 */
[----:B------:R-:W-:-:S03]  /*8f70*/  FMNMX.FTZ R10, R156, R11, !PT ;  /* 0x0000000b9c0a7209 */ /* 0x000fc60007810000 */
[----:B------:R-:W-:Y:S01]  /*8f80*/  UIADD3 UR6, UR6, 0x400, URZ ;  /* 0x0000040006067890 */ /* 0x000fe2000fffe03f */
[----:B------:R-:W-:-:S03]  /*8f90*/  FMNMX.FTZ R11, R157, R10, !PT ;  /* 0x0000000a9d0b7209 */ /* 0x000fc60007810000 */
[----:B------:R-:W-:Y:S01]  /*8fa0*/  USHF.R.U32.HI UR6, URZ, 0x4, UR6 ;  /* 0x000000043f067899 */ /* 0x000fe20008011606 */
[----:B------:R-:W-:-:S03]  /*8fb0*/  FMNMX.FTZ R10, R144, R11, !PT ;  /* 0x0000000b900a7209 */ /* 0x000fc60007810000 */
        /* <DEDUP_REMOVED lines=39> */
[----:B------:R-:W-:Y:S02]  /*9230*/  FMNMX.FTZ R176, R93, R10, !PT ;  /* 0x0000000a5db07209 */ /* 0x000fe40007810000 */
[----:B------:R-:W0:Y:S03]  /*9240*/  LDC R10, c[0x0][0x988] ;  /* 0x00026200ff0a7b82 */ /* 0x000e260000000800 */
[----:B------:R-:W-:Y:S01]  /*9250*/  HGMMA.64x128x16.F32 R24, R180, gdesc[UR8].tnspB, R24, gsb0 ;  /* 0x41e00008b4187df0 */ /* 0x000fe20008000818 */
[----:B------:R-:W-:Y:S01]  /*9260*/  UIADD3 UR10, UR6, 0x100, URZ ;  /* 0x00000100060a7890 */ /* 0x000fe2000fffe03f */
[----:B------:R-:W1:Y:S01]  /*9270*/  SHFL.BFLY PT, R11, R176, 0x2, 0x1f ;  /* 0x0c401f00b00b7f89 */ /* 0x000e6200000e0000 */
[----:B------:R-:W-:Y:S01]  /*9280*/  UMOV UR11, 0x40000040 ;  /* 0x40000040000b7882 */ /* 0x000fe20000000000 */
[----:B-1----:R-:W-:-:S05]  /*9290*/  FMNMX.FTZ R178, R176, R11, !PT ;  /* 0x0000000bb0b27209 */ /* 0x002fca0007810000 */
[----:B------:R-:W1:Y:S02]  /*92a0*/  SHFL.BFLY PT, R11, R178, 0x1, 0x1f ;  /* 0x0c201f00b20b7f89 */ /* 0x000e6400000e0000 */
[----:B-1----:R-:W-:-:S05]  /*92b0*/  FMNMX.FTZ R11, R178, R11, !PT ;  /* 0x0000000bb20b7209 */ /* 0x002fca0007810000 */
[----:B------:R-:W-:-:S04]  /*92c0*/  FADD.FTZ R21, -R11, R20 ;  /* 0x000000140b157221 */ /* 0x000fc80000010100 */
[-C--:B0-----:R-:W-:Y:S01]  /*92d0*/  FMUL.FTZ R20, R21, R10.reuse ;  /* 0x0000000a15147220 */ /* 0x081fe20000410000 */
[----:B------:R-:W-:-:S04]  /*92e0*/  FMUL.FTZ R21, R11, R10 ;  /* 0x0000000a0b157220 */ /* 0x000fc80000410000 */
        /* <DEDUP_REMOVED lines=24> */
[----:B------:R-:W0:Y:S08]  /*9470*/  MUFU.EX2 R177, R177 ;  /* 0x000000b100b17308 */ /* 0x000e300000000800 */
[----:B------:R-:W1:Y:S08]  /*9480*/  MUFU.EX2 R176, R176 ;  /* 0x000000b000b07308 */ /* 0x000e700000000800 */
[----:B------:R-:W-:Y:S01]  /*9490*/  MUFU.EX2 R178, R178 ;  /* 0x000000b200b27308 */ /* 0x000fe20000000800 */
[----:B0-----:R-:W-:-:S07]  /*94a0*/  FFMA.FTZ R13, R20, R13, R177 ;  /* 0x0000000d140d7223 */ /* 0x001fce00000100b1 */
[----:B------:R-:W-:Y:S01]  /*94b0*/  MUFU.EX2 R169, R169 ;  /* 0x000000a900a97308 */ /* 0x000fe20000000800 */
[C---:B-1----:R-:W-:Y:S01]  /*94c0*/  FADD.FTZ R13, R176.reuse, R13 ;  /* 0x0000000db00d7221 */ /* 0x042fe20000010000 */
[----:B------:R-:W-:-:S06]  /*94d0*/  F2FP.F16.F32.PACK_AB R176, R176, R177 ;  /* 0x000000b1b0b0723e */ /* 0x000fcc00000000ff */
[----:B------:R-:W-:Y:S08]  /*94e0*/  MUFU.EX2 R173, R173 ;  /* 0x000000ad00ad7308 */ /* 0x000ff00000000800 */
        /* <DEDUP_REMOVED lines=46> */
[-CC-:B------:R-:W-:Y:S01]  /*97d0*/  FFMA.FTZ R188, R144, R10.reuse, -R21.reuse ;  /* 0x0000000a90bc7223 */ /* 0x180fe20000010815 */
        /* <DEDUP_REMOVED lines=78> */
[----:B------:R-:W-:Y:S01]  /*9cc0*/  UIADD3 UR6, UR6, 0x500, URZ ;  /* 0x0000050006067890 */ /* 0x000fe2000fffe03f */
[----:B------:R-:W-:Y:S01]  /*9cd0*/  MUFU.EX2 R204, R204 ;  /* 0x000000cc00cc7308 */ /* 0x000fe20000000800 */
[----:B------:R-:W-:-:S04]  /*9ce0*/  FMNMX.FTZ R112, R90, R133, !PT ;  /* 0x000000855a707209 */ /* 0x000fc80007810000 */
[----:B------:R-:W-:-:S03]  /*9cf0*/  FMNMX.FTZ R133, R91, R112, !PT ;  /* 0x000000705b857209 */ /* 0x000fc60007810000 */
[----:B------:R-:W-:Y:S01]  /*9d00*/  MUFU.EX2 R206, R206 ;  /* 0x000000ce00ce7308 */ /* 0x000fe20000000800 */
[----:B------:R-:W-:-:S04]  /*9d10*/  FMNMX.FTZ R112, R94, R133, !PT ;  /* 0x000000855e707209 */ /* 0x000fc80007810000 */
[----:B------:R-:W-:-:S05]  /*9d20*/  FMNMX.FTZ R112, R95, R112, !PT ;  /* 0x000000705f707209 */ /* 0x000fca0007810000 */
[----:B------:R-:W0:Y:S01]  /*9d30*/  SHFL.BFLY PT, R133, R112, 0x2, 0x1f ;  /* 0x0c401f0070857f89 */ /* 0x000e2200000e0000 */
[----:B------:R-:W-:Y:S02]  /*9d40*/  WARPGROUP.DEPBAR.LE gsb0, 0x0 ;  /* 0x00008000000079c5 */ /* 0x000fe40000010000 */
[----:B------:R-:W-:Y:S01]  /*9d50*/  WARPGROUP.ARRIVE ;  /* 0x00000000000079c5 */ /* 0x000fe20000000000 */
[-CC-:B------:R-:W-:Y:S01]  /*9d60*/  FFMA.FTZ R208, R104, R10.reuse, -R21.reuse ;  /* 0x0000000a68d07223 */ /* 0x180fe20000010815 */
[----:B0-----:R-:W-:Y:S01]  /*9d70*/  FMNMX.FTZ R104, R112, R133, !PT ;  /* 0x0000008570687209 */ /* 0x001fe20007810000 */
[-CC-:B------:R-:W-:Y:S01]  /*9d80*/  FFMA.FTZ R133, R89, R10.reuse, -R21.reuse ;  /* 0x0000000a59857223 */ /* 0x180fe20000010815 */
[-CC-:B------:R-:W-:Y:S01]  /*9d90*/  FFMA.FTZ R210, R108, R10.reuse, -R21.reuse ;  /* 0x0000000a6cd27223 */ /* 0x180fe20000010815 */
[----:B------:R-:W-:Y:S01]  /*9da0*/  FFMA.FTZ R108, R93, R10, -R21 ;  /* 0x0000000a5d6c7223 */ /* 0x000fe20000010815 */
[----:B------:R-:W-:Y:S01]  /*9db0*/  HGMMA.64x128x16.F32 R24, R212, gdesc[UR8].tnspB, R24, gsb0 ;  /* 0x41e00008d4187df0 */ /* 0x000fe20008000818 */
[----:B------:R-:W-:Y:S01]  /*9dc0*/  UMOV UR10, UR6 ;  /* 0x00000006000a7c82 */ /* 0x000fe20008000000 */
[----:B------:R-:W-:Y:S01]  /*9dd0*/  UMOV UR11, 0x40000040 ;  /* 0x40000040000b7882 */ /* 0x000fe20000000000 */
[----:B------:R-:W0:Y:S01]  /*9de0*/  SHFL.BFLY PT, R179, R104, 0x1, 0x1f ;  /* 0x0c201f0068b37f89 */ /* 0x000e2200000e0000 */
[----:B------:R-:W-:Y:S08]  /*9df0*/  MUFU.EX2 R208, R208 ;  /* 0x000000d000d07308 */ /* 0x000ff00000000800 */
[----:B------:R-:W-:Y:S08]  /*9e00*/  MUFU.EX2 R210, R210 ;  /* 0x000000d200d27308 */ /* 0x000ff00000000800 */
[----:B------:R-:W-:Y:S01]  /*9e10*/  MUFU.EX2 R133, R133 ;  /* 0x0000008500857308 */ /* 0x000fe20000000800 */
[----:B0-----:R-:W-:-:S05]  /*9e20*/  FMNMX.FTZ R89, R104, R179, !PT ;  /* 0x000000b368597209 */ /* 0x001fca0007810000 */
[C---:B------:R-:W-:Y:S01]  /*9e30*/  FADD.FTZ R21, -R89.reuse, R15 ;  /* 0x0000000f59157221 */ /* 0x040fe20000010100 */
[-C--:B------:R-:W-:Y:S01]  /*9e40*/  FMUL.FTZ R181, R89, R10.reuse ;  /* 0x0000000a59b57220 */ /* 0x080fe20000410000 */
[----:B------:R0:W-:Y:S02]  /*9e50*/  MUFU.EX2 R15, R108 ;  /* 0x0000006c000f7308 */ /* 0x0001e40000000800 */
        /* <DEDUP_REMOVED lines=8> */
[----:B------:R-:W-:Y:S01]  /*9ee0*/  FFMA.FTZ R136, R162, R10, -R181 ;  /* 0x0000000aa2887223 */ /* 0x000fe200000108b5 */
[----:B------:R-:W-:-:S02]  /*9ef0*/  @!P1 VIADD R130, R130, 0x34840 ;  /* 0x0003484082829836 */ /* 0x000fc40000000000 */
[-CC-:B------:R-:W-:Y:S01]  /*9f00*/  FFMA.FTZ R120, R131, R10.reuse, -R181.reuse ;  /* 0x0000000a83787223 */ /* 0x180fe200000108b5 */
[----:B------:R-:W-:Y:S01]  /*9f10*/  IADD3 R131, -R231, 0xb, RZ ;  /* 0x0000000be7837810 */ /* 0x000fe20007ffe1ff */
[-CC-:B------:R-:W-:Y:S01]  /*9f20*/  FFMA.FTZ R199, R134, R10.reuse, -R181.reuse ;  /* 0x0000000a86c77223 */ /* 0x180fe200000108b5 */
[-CC-:B------:R-:W-:Y:S01]  /*9f30*/  FFMA.FTZ R163, R163, R10.reuse, -R181.reuse ;  /* 0x0000000aa3a37223 */ /* 0x180fe200000108b5 */
[----:B------:R-:W1:Y:S01]  /*9f40*/  MUFU.EX2 R104, R104 ;  /* 0x0000006800687308 */ /* 0x000e620000000800 */
[-CC-:B------:R-:W-:Y:S01]  /*9f50*/  FFMA.FTZ R116, R139, R10.reuse, -R181.reuse ;  /* 0x0000000a8b747223 */ /* 0x180fe200000108b5 */
[----:B------:R-:W-:Y:S01]  /*9f60*/  @!P1 PRMT R134, RZ, 0x654, R130 ;  /* 0x00000654ff869816 */ /* 0x000fe20000000082 */
[----:B------:R-:W-:Y:S02]  /*9f70*/  IMAD.U32 R139, RZ, RZ, UR7 ;  /* 0x00000007ff8b7e24 */ /* 0x000fe4000f8e00ff */
        /* <DEDUP_REMOVED lines=8> */
[-CC-:B0-----:R-:W-:Y:S01]  /*a000*/  FFMA.FTZ R108, R159, R10.reuse, -R181.reuse ;  /* 0x0000000a9f6c7223 */ /* 0x181fe200000108b5 */
[-CC-:B------:R-:W-:Y:S01]  /*a010*/  FFMA.FTZ R205, R114, R10.reuse, -R181.reuse ;  /* 0x0000000a72cd7223 */ /* 0x180fe200000108b5 */
[-CC-:B------:R-:W-:Y:S01]  /*a020*/  FFMA.FTZ R189, R146, R10.reuse, -R181.reuse ;  /* 0x0000000a92bd7223 */ /* 0x180fe200000108b5 */
[--C-:B------:R-:W-:Y:S01]  /*a030*/  FFMA.FTZ R207, R118, R10, -R181.reuse ;  /* 0x0000000a76cf7223 */ /* 0x100fe200000108b5 */
[----:B------:R-:W0:Y:S01]  /*a040*/  MUFU.EX2 R179, R179 ;  /* 0x000000b300b37308 */ /* 0x000e220000000800 */
[----:B-1----:R-:W-:Y:S01]  /*a050*/  FFMA.FTZ R12, R21, R12, R104 ;  /* 0x0000000c150c7223 */ /* 0x002fe20000010068 */
[-CC-:B------:R-:W-:Y:S01]  /*a060*/  FFMA.FTZ R128, R147, R10.reuse, -R181.reuse ;  /* 0x0000000a93807223 */ /* 0x180fe200000108b5 */
[-CC-:B------:R-:W-:Y:S01]  /*a070*/  FFMA.FTZ R191, R150, R10.reuse, -R181.reuse ;  /* 0x0000000a96bf7223 */ /* 0x180fe200000108b5 */
[-CC-:B------:R-:W-:Y:S01]  /*a080*/  FFMA.FTZ R209, R106, R10.reuse, -R181.reuse ;  /* 0x0000000a6ad17223 */ /* 0x180fe200000108b5 */
[-CC-:B------:R-:W-:Y:S01]  /*a090*/  FFMA.FTZ R112, R151, R10.reuse, -R181.reuse ;  /* 0x0000000a97707223 */ /* 0x180fe200000108b5 */
[-CC-:B------:R-:W-:Y:S01]  /*a0a0*/  FFMA.FTZ R127, R127, R10.reuse, -R181.reuse ;  /* 0x0000000a7f7f7223 */ /* 0x180fe200000108b5 */
[-CC-:B------:R-:W-:Y:S01]  /*a0b0*/  FFMA.FTZ R211, R110, R10.reuse, -R181.reuse ;  /* 0x0000000a6ed37223 */ /* 0x180fe200000108b5 */
[----:B------:R-:W1:Y:S01]  /*a0c0*/  MUFU.EX2 R140, R140 ;  /* 0x0000008c008c7308 */ /* 0x000e620000000800 */
[----:B--2---:R-:W-:Y:S01]  /*a0d0*/  FADD.FTZ R122, R93, R12 ;  /* 0x0000000c5d7a7221 */ /* 0x004fe20000010000 */
[-CC-:B------:R-:W-:Y:S01]  /*a0e0*/  FFMA.FTZ R12, R123, R10.reuse, -R181.reuse ;  /* 0x0000000a7b0c7223 */ /* 0x180fe200000108b5 */
[-CC-:B------:R-:W-:Y:S01]  /*a0f0*/  FFMA.FTZ R193, R138, R10.reuse, -R181.reuse ;  /* 0x0000000a8ac17223 */ /* 0x180fe200000108b5 */
[-CC-:B------:R-:W-:Y:S01]  /*a100*/  FFMA.FTZ R195, R142, R10.reuse, -R181.reuse ;  /* 0x0000000a8ec37223 */ /* 0x180fe200000108b5 */
[-CC-:B------:R-:W-:Y:S01]  /*a110*/  FFMA.FTZ R115, R115, R10.reuse, -R181.reuse ;  /* 0x0000000a73737223 */ /* 0x180fe200000108b5 */
[-CC-:B------:R-:W-:Y:S01]  /*a120*/  FFMA.FTZ R124, R143, R10.reuse, -R181.reuse ;  /* 0x0000000a8f7c7223 */ /* 0x180fe200000108b5 */
[--C-:B------:R-:W-:Y:S01]  /*a130*/  FFMA.FTZ R135, R135, R10, -R181.reuse ;  /* 0x0000000a87877223 */ /* 0x100fe200000108b5 */
[----:B------:R-:W2:Y:S01]  /*a140*/  MUFU.EX2 R136, R136 ;  /* 0x0000008800887308 */ /* 0x000ea20000000800 */
[----:B------:R-:W-:Y:S01]  /*a150*/  F2FP.F16.F32.PACK_AB R177, R93, R104 ;  /* 0x000000685db1723e */ /* 0x000fe200000000ff */
        /* <DEDUP_REMOVED lines=10> */
[----:B------:R-:W-:Y:S01]  /*a200*/  FFMA.FTZ R95, R95, R10, -R181 ;  /* 0x0000000a5f5f7223 */ /* 0x000fe200000108b5 */
[----:B------:R-:W-:-:S03]  /*a210*/  R2UR UR7, R2 ;  /* 0x00000000020772ca */ /* 0x000fc600000e0000 */
[----:B------:R-:W4:Y:S08]  /*a220*/  MUFU.EX2 R183, R183 ;  /* 0x000000b700b77308 */ /* 0x000f300000000800 */
[----:B------:R-:W5:Y:S08]  /*a230*/  MUFU.EX2 R144, R144 ;  /* 0x0000009000907308 */ /* 0x000f700000000800 */
[----:B------:R-:W5:Y:S08]  /*a240*/  MUFU.EX2 R185, R185 ;  /* 0x000000b900b97308 */ /* 0x000f700000000800 */
[----:B------:R-:W5:Y:S08]  /*a250*/  MUFU.EX2 R132, R132 ;  /* 0x0000008400847308 */ /* 0x000f700000000800 */
[----:B------:R-:W5:Y:S08]  /*a260*/  MUFU.EX2 R187, R187 ;  /* 0x000000bb00bb7308 */ /* 0x000f700000000800 */
[----:B------:R-:W5:Y:S01]  /*a270*/  MUFU.EX2 R108, R108 ;  /* 0x0000006c006c7308 */ /* 0x000f620000000800 */
[----:B------:R-:W-:-:S02]  /*a280*/  WARPGROUP.DEPBAR.LE gsb0, 0x0 ;  /* 0x00008000000079c5 */ /* 0x000fc40000010000 */
[----:B------:R-:W-:Y:S01]  /*a290*/  WARPGROUP.ARRIVE ;  /* 0x00000000000079c5 */ /* 0x000fe20000000000 */
[----:B------:R-:W-:-:S04]  /*a2a0*/  F2FP.F16.F32.PACK_AB R212, R97, R96 ;  /* 0x0000006061d4723e */ /* 0x000fc800000000ff */
[----:B------:R-:W5:Y:S01]  /*a2b0*/  MUFU.EX2 R189, R189 ;  /* 0x000000bd00bd7308 */ /* 0x000f620000000800 */
[----:B------:R-:W-:Y:S01]  /*a2c0*/  F2FP.F16.F32.PACK_AB R214, R101, R100 ;  /* 0x0000006465d6723e */ /* 0x000fe200000000ff */
[----:B------:R-:W-:Y:S06]  /*a2d0*/  HGMMA.64x128x16.F32 R24, R216, gdesc[UR8].tnspB, R24, gsb0 ;  /* 0x41e00008d8187df0 */ /* 0x000fec0008000818 */
        /* <DEDUP_REMOVED lines=14> */
[----:B------:R-:W-:Y:S08]  /*a3c0*/  MUFU.EX2 R104, R107 ;  /* 0x0000006b00687308 */ /* 0x000ff00000000800 */
[----:B------:R-:W-:Y:S08]  /*a3d0*/  MUFU.EX2 R205, R205 ;  /* 0x000000cd00cd7308 */ /* 0x000ff00000000800 */
[----:B------:R-:W-:Y:S08]  /*a3e0*/  MUFU.EX2 R207, R207 ;  /* 0x000000cf00cf7308 */ /* 0x000ff00000000800 */
[----:B------:R-:W-:Y:S01]  /*a3f0*/  MUFU.EX2 R209, R209 ;  /* 0x000000d100d17308 */ /* 0x000fe20000000800 */
[----:B------:R-:W-:-:S02]  /*a400*/  WARPGROUP.DEPBAR.LE gsb0, 0x0 ;  /* 0x00008000000079c5 */ /* 0x000fc40000010000 */
[----:B------:R0:W-:Y:S06]  /*a410*/  BAR.ARV R131, 0x100 ;  /* 0x000400830000751d */ /* 0x0001ec0000002000 */
[----:B------:R1:W-:Y:S01]  /*a420*/  @!P1 SYNCS.ARRIVE.TRANS64.RED.A1T0 RZ, [R134+URZ], RZ ;  /* 0x000000ff86ff99a7 */ /* 0x0003e2000810043f */
[----:B------:R-:W-:Y:S01]  /*a430*/  MUFU.EX2 R211, R211 ;  /* 0x000000d300d37308 */ /* 0x000fe20000000800 */
[----:B------:R-:W-:Y:S01]  /*a440*/  F2FP.F16.F32.PACK_AB R216, R133, R88 ;  /* 0x0000005885d8723e */ /* 0x000fe200000000ff */
[----:B------:R-:W-:Y:S01]  /*a450*/  FMUL.FTZ R24, R24, R20 ;  /* 0x0000001418187220 */ /* 0x000fe20000410000 */
[----:B------:R-:W-:Y:S01]  /*a460*/  F2FP.F16.F32.PACK_AB R218, R15, R92 ;  /* 0x0000005c0fda723e */ /* 0x000fe200000000ff */
[-C--:B------:R-:W-:Y:S01]  /*a470*/  FMUL.FTZ R25, R25, R20.reuse ;  /* 0x0000001419197220 */ /* 0x080fe20000410000 */
[-C--:B------:R-:W-:Y:S01]  /*a480*/  FMUL.FTZ R28, R28, R20.reuse ;  /* 0x000000141c1c7220 */ /* 0x080fe20000410000 */
[-C--:B------:R-:W-:Y:S01]  /*a490*/  FMUL.FTZ R29, R29, R20.reuse ;  /* 0x000000141d1d7220 */ /* 0x080fe20000410000 */
[----:B-1----:R-:W-:Y:S01]  /*a4a0*/  @!P1 IMAD R134, R139, 0x8, R0 ;  /* 0x000000088b869824 */ /* 0x002fe200078e0200 */
[----:B------:R-:W-:Y:S01]  /*a4b0*/  MUFU.EX2 R99, R99 ;  /* 0x0000006300637308 */ /* 0x000fe20000000800 */
[-C--:B------:R-:W-:Y:S01]  /*a4c0*/  FMUL.FTZ R32, R32, R20.reuse ;  /* 0x0000001420207220 */ /* 0x080fe20000410000 */
[----:B------:R-:W-:Y:S01]  /*a4d0*/  FMUL.FTZ R33, R33, R20 ;  /* 0x0000001421217220 */ /* 0x000fe20000410000 */
[----:B0-----:R-:W-:-:S02]  /*a4e0*/  @!P1 VIADD R131, R134, 0x34860 ;  /* 0x0003486086839836 */ /* 0x001fc40000000000 */
[----:B------:R-:W-:Y:S01]  /*a4f0*/  FADD.FTZ R134, R178, R13 ;  /* 0x0000000db2867221 */ /* 0x000fe20000010000 */
[----:B------:R-:W-:Y:S01]  /*a500*/  FADD.FTZ R13, R179, R122 ;  /* 0x0000007ab30d7221 */ /* 0x000fe20000010000 */
[-C--:B------:R-:W-:Y:S01]  /*a510*/  FMUL.FTZ R36, R36, R20.reuse ;  /* 0x0000001424247220 */ /* 0x080fe20000410000 */
[-C--:B------:R-:W-:Y:S01]  /*a520*/  FMUL.FTZ R37, R37, R20.reuse ;  /* 0x0000001425257220 */ /* 0x080fe20000410000 */
[----:B------:R-:W-:Y:S01]  /*a530*/  FADD.FTZ R123, R169, R134 ;  /* 0x00000086a97b7221 */ /* 0x000fe20000010000 */
[----:B------:R-:W-:Y:S01]  /*a540*/  FADD.FTZ R13, R140, R13 ;  /* 0x0000000d8c0d7221 */ /* 0x000fe20000010000 */
[----:B------:R-:W-:Y:S01]  /*a550*/  MUFU.EX2 R103, R103 ;  /* 0x0000006700677308 */ /* 0x000fe20000000800 */
[----:B------:R-:W-:Y:S01]  /*a560*/  @!P1 PRMT R131, RZ, 0x654, R131 ;  /* 0x00000654ff839816 */ /* 0x000fe20000000083 */
[----:B------:R-:W-:Y:S01]  /*a570*/  FADD.FTZ R122, R180, R123 ;  /* 0x0000007bb47a7221 */ /* 0x000fe20000010000 */
[----:B--2---:R-:W-:Y:S01]  /*a580*/  FADD.FTZ R126, R136, R13 ;  /* 0x0000000d887e7221 */ /* 0x004fe20000010000 */
[-C--:B------:R-:W-:Y:S01]  /*a590*/  FMUL.FTZ R40, R40, R20.reuse ;  /* 0x0000001428287220 */ /* 0x080fe20000410000 */
[----:B------:R0:W-:Y:S01]  /*a5a0*/  @!P1 SYNCS.ARRIVE.TRANS64.RED.A1T0 RZ, [R131+URZ], RZ ;  /* 0x000000ff83ff99a7 */ /* 0x0001e2000810043f */
[----:B------:R-:W-:Y:S01]  /*a5b0*/  FADD.FTZ R13, R173, R122 ;  /* 0x0000007aad0d7221 */ /* 0x000fe20000010000 */
[----:B---3--:R-:W-:Y:S01]  /*a5c0*/  FADD.FTZ R126, R163, R126 ;  /* 0x0000007ea37e7221 */ /* 0x008fe20000010000 */
[----:B------:R-:W-:Y:S01]  /*a5d0*/  MUFU.EX2 R90, R90 ;  /* 0x0000005a005a7308 */ /* 0x000fe20000000800 */
[-C--:B------:R-:W-:Y:S01]  /*a5e0*/  FMUL.FTZ R41, R41, R20.reuse ;  /* 0x0000001429297220 */ /* 0x080fe20000410000 */
[----:B------:R-:W-:Y:S01]  /*a5f0*/  FADD.FTZ R114, R182, R13 ;  /* 0x0000000db6727221 */ /* 0x000fe20000010000 */
[----:B----4-:R-:W-:Y:S01]  /*a600*/  FADD.FTZ R13, R183, R126 ;  /* 0x0000007eb70d7221 */ /* 0x010fe20000010000 */
[-C--:B------:R-:W-:Y:S01]  /*a610*/  FMUL.FTZ R44, R44, R20.reuse ;  /* 0x000000142c2c7220 */ /* 0x080fe20000410000 */
[-C--:B------:R-:W-:Y:S01]  /*a620*/  FMUL.FTZ R45, R45, R20.reuse ;  /* 0x000000142d2d7220 */ /* 0x080fe20000410000 */
[----:B------:R-:W-:Y:S01]  /*a630*/  FADD.FTZ R123, R161, R114 ;  /* 0x00000072a17b7221 */ /* 0x000fe20000010000 */
[----:B-----5:R-:W-:Y:S01]  /*a640*/  FADD.FTZ R118, R144, R13 ;  /* 0x0000000d90767221 */ /* 0x020fe20000010000 */
[----:B------:R1:W2:Y:S01]  /*a650*/  MUFU.EX2 R114, R127 ;  /* 0x0000007f00727308 */ /* 0x0002a20000000800 */
[-C--:B------:R-:W-:Y:S01]  /*a660*/  FMUL.FTZ R48, R48, R20.reuse ;  /* 0x0000001430307220 */ /* 0x080fe20000410000 */
[----:B------:R-:W-:Y:S01]  /*a670*/  FADD.FTZ R122, R184, R123 ;  /* 0x0000007bb87a7221 */ /* 0x000fe20000010000 */
[----:B------:R-:W-:Y:S01]  /*a680*/  FADD.FTZ R13, R185, R118 ;  /* 0x00000076b90d7221 */ /* 0x000fe20000010000 */
[-C--:B------:R-:W-:Y:S01]  /*a690*/  FMUL.FTZ R49, R49, R20.reuse ;  /* 0x0000001431317220 */ /* 0x080fe20000410000 */
[----:B------:R-:W-:Y:S01]  /*a6a0*/  FMUL.FTZ R52, R52, R20 ;  /* 0x0000001434347220 */ /* 0x000fe20000410000 */
[----:B------:R-:W-:Y:S01]  /*a6b0*/  FADD.FTZ R123, R165, R122 ;  /* 0x0000007aa57b7221 */ /* 0x000fe20000010000 */
[----:B------:R-:W-:Y:S01]  /*a6c0*/  FADD.FTZ R106, R132, R13 ;  /* 0x0000000d846a7221 */ /* 0x000fe20000010000 */
[----:B------:R-:W-:Y:S01]  /*a6d0*/  FFMA.FTZ R13, R98, R10, -R181 ;  /* 0x0000000a620d7223 */ /* 0x000fe200000108b5 */
[----:B------:R-:W-:Y:S01]  /*a6e0*/  MUFU.EX2 R217, R91 ;  /* 0x0000005b00d97308 */ /* 0x000fe20000000800 */
[----:B------:R-:W-:Y:S01]  /*a6f0*/  FADD.FTZ R110, R186, R123 ;  /* 0x0000007bba6e7221 */ /* 0x000fe20000010000 */
[----:B------:R-:W-:Y:S01]  /*a700*/  FADD.FTZ R123, R187, R106 ;  /* 0x0000006abb7b7221 */ /* 0x000fe20000010000 */
[C---:B------:R-:W-:Y:S01]  /*a710*/  F2FP.F16.F32.PACK_AB R187, R108.reuse, R187 ;  /* 0x000000bb6cbb723e */ /* 0x040fe200000000ff */
[-C--:B------:R-:W-:Y:S01]  /*a720*/  FMUL.FTZ R53, R53, R20.reuse ;  /* 0x0000001435357220 */ /* 0x080fe20000410000 */
[----:B-1----:R-:W-:Y:S01]  /*a730*/  FADD.FTZ R127, R153, R110 ;  /* 0x0000006e997f7221 */ /* 0x002fe20000010000 */
[----:B------:R-:W-:Y:S01]  /*a740*/  FADD.FTZ R106, R108, R123 ;  /* 0x0000007b6c6a7221 */ /* 0x000fe20000010000 */
[-C--:B------:R-:W-:Y:S01]  /*a750*/  FMUL.FTZ R56, R56, R20.reuse ;  /* 0x0000001438387220 */ /* 0x080fe20000410000 */
[----:B------:R1:W3:Y:S01]  /*a760*/  MUFU.EX2 R98, R115 ;  /* 0x0000007300627308 */ /* 0x0002e20000000800 */
[----:B------:R-:W-:Y:S01]  /*a770*/  FADD.FTZ R110, R188, R127 ;  /* 0x0000007fbc6e7221 */ /* 0x000fe20000010000 */
[----:B------:R-:W-:Y:S01]  /*a780*/  FADD.FTZ R123, R189, R106 ;  /* 0x0000006abd7b7221 */ /* 0x000fe20000010000 */
[-C--:B------:R-:W-:Y:S01]  /*a790*/  FMUL.FTZ R57, R57, R20.reuse ;  /* 0x0000001439397220 */ /* 0x080fe20000410000 */
[-C--:B------:R-:W-:Y:S01]  /*a7a0*/  FMUL.FTZ R60, R60, R20.reuse ;  /* 0x000000143c3c7220 */ /* 0x080fe20000410000 */
[----:B------:R-:W-:Y:S01]  /*a7b0*/  FADD.FTZ R127, R145, R110 ;  /* 0x0000006e917f7221 */ /* 0x000fe20000010000 */
[----:B------:R-:W-:Y:S01]  /*a7c0*/  FADD.FTZ R106, R128, R123 ;  /* 0x0000007b806a7221 */ /* 0x000fe20000010000 */
[-C--:B------:R-:W-:Y:S01]  /*a7d0*/  FMUL.FTZ R61, R61, R20.reuse ;  /* 0x000000143d3d7220 */ /* 0x080fe20000410000 */
[----:B------:R4:W-:Y:S01]  /*a7e0*/  MUFU.EX2 R122, R13 ;  /* 0x0000000d007a7308 */ /* 0x0009e20000000800 */
[----:B------:R-:W-:Y:S01]  /*a7f0*/  FADD.FTZ R110, R190, R127 ;  /* 0x0000007fbe6e7221 */ /* 0x000fe20000010000 */
[----:B-1----:R-:W-:Y:S01]  /*a800*/  FADD.FTZ R115, R191, R106 ;  /* 0x0000006abf737221 */ /* 0x002fe20000010000 */
[----:B------:R-:W-:Y:S01]  /*a810*/  F2FP.F16.F32.PACK_AB R191, R112, R191 ;  /* 0x000000bf70bf723e */ /* 0x000fe200000000ff */
[-C--:B------:R-:W-:Y:S01]  /*a820*/  FMUL.FTZ R64, R64, R20.reuse ;  /* 0x0000001440407220 */ /* 0x080fe20000410000 */
[----:B------:R-:W-:Y:S01]  /*a830*/  FADD.FTZ R123, R149, R110 ;  /* 0x0000006e957b7221 */ /* 0x000fe20000010000 */
[----:B------:R-:W-:Y:S01]  /*a840*/  FADD.FTZ R110, R112, R115 ;  /* 0x00000073706e7221 */ /* 0x000fe20000010000 */
[-C--:B------:R-:W-:Y:S01]  /*a850*/  FMUL.FTZ R65, R65, R20.reuse ;  /* 0x0000001441417220 */ /* 0x080fe20000410000 */
[----:B------:R-:W1:Y:S01]  /*a860*/  MUFU.EX2 R106, R119 ;  /* 0x00000077006a7308 */ /* 0x000e620000000800 */
[----:B------:R-:W-:Y:S01]  /*a870*/  FADD.FTZ R118, R192, R123 ;  /* 0x0000007bc0767221 */ /* 0x000fe20000010000 */
[----:B------:R-:W-:Y:S01]  /*a880*/  FADD.FTZ R115, R193, R110 ;  /* 0x0000006ec1737221 */ /* 0x000fe20000010000 */
[----:B------:R-:W-:Y:S01]  /*a890*/  F2FP.F16.F32.PACK_AB R193, R116, R193 ;  /* 0x000000c174c1723e */ /* 0x000fe200000000ff */
[-C--:B------:R-:W-:Y:S01]  /*a8a0*/  FMUL.FTZ R68, R68, R20.reuse ;  /* 0x0000001444447220 */ /* 0x080fe20000410000 */
[----:B------:R-:W-:Y:S01]  /*a8b0*/  FADD.FTZ R123, R137, R118 ;  /* 0x00000076897b7221 */ /* 0x000fe20000010000 */
[----:B------:R-:W-:Y:S01]  /*a8c0*/  FADD.FTZ R110, R116, R115 ;  /* 0x00000073746e7221 */ /* 0x000fe20000010000 */
[-C--:B------:R-:W-:Y:S01]  /*a8d0*/  FMUL.FTZ R69, R69, R20.reuse ;  /* 0x0000001445457220 */ /* 0x080fe20000410000 */
[----:B------:R5:W-:Y:S01]  /*a8e0*/  MUFU.EX2 R116, R102 ;  /* 0x0000006600747308 */ /* 0x000be20000000800 */
[----:B------:R-:W-:Y:S01]  /*a8f0*/  FADD.FTZ R118, R194, R123 ;  /* 0x0000007bc2767221 */ /* 0x000fe20000010000 */
[----:B------:R-:W-:Y:S01]  /*a900*/  FADD.FTZ R93, R195, R110 ;  /* 0x0000006ec35d7221 */ /* 0x000fe20000010000 */
[-C--:B------:R-:W-:Y:S01]  /*a910*/  FMUL.FTZ R72, R72, R20.reuse ;  /* 0x0000001448487220 */ /* 0x080fe20000410000 */
[-C--:B------:R-:W-:Y:S01]  /*a920*/  FMUL.FTZ R73, R73, R20.reuse ;  /* 0x0000001449497220 */ /* 0x080fe20000410000 */
[----:B------:R-:W-:Y:S01]  /*a930*/  FADD.FTZ R115, R141, R118 ;  /* 0x000000768d737221 */ /* 0x000fe20000010000 */
[----:B------:R-:W-:Y:S01]  /*a940*/  FADD.FTZ R110, R124, R93 ;  /* 0x0000005d7c6e7221 */ /* 0x000fe20000010000 */
[-C--:B------:R-:W-:Y:S01]  /*a950*/  FMUL.FTZ R76, R76, R20.reuse ;  /* 0x000000144c4c7220 */ /* 0x080fe20000410000 */
[----:B------:R-:W-:Y:S01]  /*a960*/  MUFU.EX2 R94, R94 ;  /* 0x0000005e005e7308 */ /* 0x000fe20000000800 */
        /* <DEDUP_REMOVED lines=11> */
[----:B------:R-:W-:Y:S01]  /*aa20*/  FMUL.FTZ R85, R85, R20 ;  /* 0x0000001455557220 */ /* 0x000fe20000410000 */
[----:B------:R-:W-:Y:S01]  /*aa30*/  FADD.FTZ R107, R129, R118 ;  /* 0x00000076816b7221 */ /* 0x000fe20000010000 */
[----:B------:R-:W-:Y:S01]  /*aa40*/  FADD.FTZ R118, R130, R93 ;  /* 0x0000005d82767221 */ /* 0x000fe20000010000 */
[----:B------:R-:W-:Y:S01]  /*aa50*/  FMUL.FTZ R26, R26, R21 ;  /* 0x000000151a1a7220 */ /* 0x000fe20000410000 */
[----:B------:R-:W0:Y:S01]  /*aa60*/  MUFU.EX2 R110, R111 ;  /* 0x0000006f006e7308 */ /* 0x000e220000000800 */
[----:B------:R-:W-:Y:S01]  /*aa70*/  FADD.FTZ R108, R200, R107 ;  /* 0x0000006bc86c7221 */ /* 0x000fe20000010000 */
[----:B------:R-:W-:Y:S01]  /*aa80*/  FADD.FTZ R93, R201, R118 ;  /* 0x00000076c95d7221 */ /* 0x000fe20000010000 */
[C---:B------:R-:W-:Y:S01]  /*aa90*/  F2FP.F16.F32.PACK_AB R201, R12.reuse, R201 ;  /* 0x000000c90cc9723e */ /* 0x040fe200000000ff */
[-C--:B------:R-:W-:Y:S01]  /*aaa0*/  FMUL.FTZ R27, R27, R21.reuse ;  /* 0x000000151b1b7220 */ /* 0x080fe20000410000 */
[----:B------:R-:W-:Y:S01]  /*aab0*/  FADD.FTZ R107, R121, R108 ;  /* 0x0000006c796b7221 */ /* 0x000fe20000010000 */
[----:B------:R-:W-:Y:S01]  /*aac0*/  FADD.FTZ R108, R12, R93 ;  /* 0x0000005d0c6c7221 */ /* 0x000fe20000010000 */
[-C--:B------:R-:W-:Y:S01]  /*aad0*/  FMUL.FTZ R30, R30, R21.reuse ;  /* 0x000000151e1e7220 */ /* 0x080fe20000410000 */
[-C--:B------:R-:W-:Y:S01]  /*aae0*/  FMUL.FTZ R31, R31, R21.reuse ;  /* 0x000000151f1f7220 */ /* 0x080fe20000410000 */
[----:B------:R-:W-:Y:S01]  /*aaf0*/  FADD.FTZ R118, R202, R107 ;  /* 0x0000006bca767221 */ /* 0x000fe20000010000 */
[----:B------:R-:W-:Y:S01]  /*ab00*/  FADD.FTZ R93, R203, R108 ;  /* 0x0000006ccb5d7221 */ /* 0x000fe20000010000 */
[-C--:B------:R-:W-:Y:S01]  /*ab10*/  FMUL.FTZ R34, R34, R21.reuse ;  /* 0x0000001522227220 */ /* 0x080fe20000410000 */
[-C--:B------:R-:W-:Y:S01]  /*ab20*/  FMUL.FTZ R35, R35, R21.reuse ;  /* 0x0000001523237220 */ /* 0x080fe20000410000 */
[----:B------:R-:W-:Y:S01]  /*ab30*/  FADD.FTZ R107, R125, R118 ;  /* 0x000000767d6b7221 */ /* 0x000fe20000010000 */
[----:B--2---:R-:W-:Y:S01]  /*ab40*/  FADD.FTZ R108, R114, R93 ;  /* 0x0000005d726c7221 */ /* 0x004fe20000010000 */
[-C--:B------:R-:W-:Y:S01]  /*ab50*/  FMUL.FTZ R38, R38, R21.reuse ;  /* 0x0000001526267220 */ /* 0x080fe20000410000 */
[-C--:B------:R-:W-:Y:S01]  /*ab60*/  FMUL.FTZ R39, R39, R21.reuse ;  /* 0x0000001527277220 */ /* 0x080fe20000410000 */
[----:B------:R-:W-:Y:S01]  /*ab70*/  FADD.FTZ R112, R204, R107 ;  /* 0x0000006bcc707221 */ /* 0x000fe20000010000 */
[----:B----4-:R-:W-:Y:S01]  /*ab80*/  FADD.FTZ R13, R205, R108 ;  /* 0x0000006ccd0d7221 */ /* 0x010fe20000010000 */
[-C--:B------:R-:W-:Y:S01]  /*ab90*/  FMUL.FTZ R42, R42, R21.reuse ;  /* 0x000000152a2a7220 */ /* 0x080fe20000410000 */
[-C--:B------:R-:W-:Y:S01]  /*aba0*/  FMUL.FTZ R43, R43, R21.reuse ;  /* 0x000000152b2b7220 */ /* 0x080fe20000410000 */
[----:B------:R-:W-:Y:S01]  /*abb0*/  FADD.FTZ R93, R113, R112 ;  /* 0x00000070715d7221 */ /* 0x000fe20000010000 */
[----:B---3--:R-:W-:Y:S01]  /*abc0*/  FADD.FTZ R108, R98, R13 ;  /* 0x0000000d626c7221 */ /* 0x008fe20000010000 */
[-C--:B------:R-:W-:Y:S01]  /*abd0*/  FMUL.FTZ R46, R46, R21.reuse ;  /* 0x000000152e2e7220 */ /* 0x080fe20000410000 */
[-C--:B------:R-:W-:Y:S01]  /*abe0*/  FMUL.FTZ R47, R47, R21.reuse ;  /* 0x000000152f2f7220 */ /* 0x080fe20000410000 */
[----:B------:R-:W-:Y:S01]  /*abf0*/  FADD.FTZ R112, R206, R93 ;  /* 0x0000005dce707221 */ /* 0x000fe20000010000 */
[----:B------:R-:W-:Y:S01]  /*ac00*/  FADD.FTZ R13, R207, R108 ;  /* 0x0000006ccf0d7221 */ /* 0x000fe20000010000 */
[-C--:B------:R-:W-:Y:S01]  /*ac10*/  FMUL.FTZ R50, R50, R21.reuse ;  /* 0x0000001532327220 */ /* 0x080fe20000410000 */
[-C--:B------:R-:W-:Y:S01]  /*ac20*/  FMUL.FTZ R51, R51, R21.reuse ;  /* 0x0000001533337220 */ /* 0x080fe20000410000 */
[----:B------:R-:W-:Y:S01]  /*ac30*/  FADD.FTZ R93, R117, R112 ;  /* 0x00000070755d7221 */ /* 0x000fe20000010000 */
[----:B-1----:R-:W-:Y:S01]  /*ac40*/  FADD.FTZ R108, R106, R13 ;  /* 0x0000000d6a6c7221 */ /* 0x002fe20000010000 */
[-C--:B------:R-:W-:Y:S01]  /*ac50*/  FMUL.FTZ R54, R54, R21.reuse ;  /* 0x0000001536367220 */ /* 0x080fe20000410000 */
[-C--:B------:R-:W-:Y:S01]  /*ac60*/  FMUL.FTZ R55, R55, R21.reuse ;  /* 0x0000001537377220 */ /* 0x080fe20000410000 */
[----:B-----5:R-:W-:Y:S01]  /*ac70*/  FADD.FTZ R102, R208, R93 ;  /* 0x0000005dd0667221 */ /* 0x020fe20000010000 */
        /* <DEDUP_REMOVED lines=12> */
[----:B0-----:R-:W-:Y:S01]  /*ad40*/  FADD.FTZ R13, R110, R13 ;  /* 0x0000000d6e0d7221 */ /* 0x001fe20000010000 */
        /* <DEDUP_REMOVED lines=17> */
[----:B------:R-:W-:Y:S01]  /*ae60*/  FMUL.FTZ R87, R87, R21 ;  /* 0x0000001557577220 */ /* 0x000fe20000410000 */
[----:B------:R-:W-:Y:S01]  /*ae70*/  FADD.FTZ R12, R88, R91 ;  /* 0x0000005b580c7221 */ /* 0x000fe20000010000 */
[----:B------:R-:W-:Y:S01]  /*ae80*/  FADD.FTZ R13, R90, R13 ;  /* 0x0000000d5a0d7221 */ /* 0x000fe20000010000 */
[----:B------:R-:W-:Y:S01]  /*ae90*/  F2FP.F16.F32.PACK_AB R178, R169, R178 ;  /* 0x000000b2a9b2723e */ /* 0x000fe200000000ff */
[----:B------:R-:W-:-:S02]  /*aea0*/  IMAD.MOV.U32 R21, RZ, RZ, R16 ;  /* 0x000000ffff157224 */ /* 0x000fc400078e0010 */
[----:B------:R-:W-:Y:S01]  /*aeb0*/  FADD.FTZ R91, R133, R12 ;  /* 0x0000000c855b7221 */ /* 0x000fe20000010000 */
[----:B------:R-:W-:Y:S01]  /*aec0*/  FADD.FTZ R13, R217, R13 ;  /* 0x0000000dd90d7221 */ /* 0x000fe20000010000 */
[----:B------:R-:W-:Y:S01]  /*aed0*/  F2FP.F16.F32.PACK_AB R180, R173, R180 ;  /* 0x000000b4adb4723e */ /* 0x000fe200000000ff */
[----:B------:R-:W-:Y:S02]  /*aee0*/  IMAD.MOV.U32 R20, RZ, RZ, R11 ;  /* 0x000000ffff147224 */ /* 0x000fe400078e000b */
[----:B------:R-:W-:Y:S01]  /*aef0*/  FADD.FTZ R12, R92, R91 ;  /* 0x0000005b5c0c7221 */ /* 0x000fe20000010000 */
[----:B------:R-:W-:Y:S01]  /*af00*/  FADD.FTZ R88, R94, R13 ;  /* 0x0000000d5e587221 */ /* 0x000fe20000010000 */
[----:B------:R-:W-:Y:S02]  /*af10*/  F2FP.F16.F32.PACK_AB R179, R140, R179 ;  /* 0x000000b38cb3723e */ /* 0x000fe400000000ff */
[----:B------:R-:W-:Y:S01]  /*af20*/  FADD.FTZ R13, R15, R12 ;  /* 0x0000000c0f0d7221 */ /* 0x000fe20000010000 */
[----:B------:R-:W-:Y:S01]  /*af30*/  F2FP.F16.F32.PACK_AB R181, R163, R136 ;  /* 0x00000088a3b5723e */ /* 0x000fe200000000ff */
[----:B------:R-:W-:Y:S01]  /*af40*/  FADD.FTZ R12, R95, R88 ;  /* 0x000000585f0c7221 */ /* 0x000fe20000010000 */
        /* <DEDUP_REMOVED lines=31> */
[----:B------:R-:W-:Y:S06]  /*b140*/  @P2 BRA `(.L_x_5789) ;  /* 0xffffffb400142947 */ /* 0x000fec000383ffff */
.L_x_5780:
[----:B------:R-:W-:Y:S06]  /*b150*/  BAR.ARV 0x8, 0x120 ;  /* 0x0204800000007b1d */ /* 0x000fec0000002000 */
[----:B------:R-:W-:Y:S05]  /*b160*/  @!P0 BRA `(.L_x_5790) ;  /* 0x0000000000048947 */ /* 0x000fea0003800000 */
[----:B------:R-:W-:Y:S01]  /*b170*/  BPT.TRAP 0x1 ;  /* 0x000000040000795c */ /* 0x000fe20000300000 */
.L_x_5790:
[----:B------:R-:W-:Y:S01]  /*b180*/  IMAD R8, R2, 0x8, R0 ;  /* 0x0000000802087824 */ /* 0x000fe200078e0200 */
[----:B------:R-:W-:-:S04]  /*b190*/  SHF.L.U32 R3, R16, 0x1f, RZ ;  /* 0x0000001f10037819 */ /* 0x000fc800000006ff */
[----:B------:R0:W1:Y:S01]  /*b1a0*/  SYNCS.PHASECHK.TRANS64.TRYWAIT P2, [R8+URZ+0x34850], R3 ;  /* 0x03485003080075a7 */ /* 0x000062000804017f */
[----:B------:R-:W-:Y:S05]  /*b1b0*/  @!P0 BRA `(.L_x_5791) ;  /* 0x0000000000048947 */ /* 0x000fea0003800000 */
[----:B------:R-:W-:Y:S01]  /*b1c0*/  BPT.TRAP 0x1 ;  /* 0x000000040000795c */ /* 0x000fe20000300000 */
.L_x_5791:
[----:B-1----:R-:W-:Y:S05]  /*b1d0*/  @P2 BRA `(.L_x_5792) ;  /* 0x0000000000082947 */ /* 0x002fea0003800000 */
[----:B------:R-:W1:Y:S02]  /*b1e0*/  SYNCS.PHASECHK.TRANS64.TRYWAIT P0, [R8+URZ+0x34850], R3 ;  /* 0x03485003080075a7 */ /* 0x000e64000800017f */
[----:B-1----:R-:W-:Y:S05]  /*b1f0*/  @!P0 BRA `(.L_x_5793) ;  /* 0x00000074000c8947 */ /* 0x002fea0003800000 */
.L_x_5792:
[----:B------:R-:W-:Y:S05]  /*b200*/  WARPSYNC.ALL ;  /* 0x0000000000007948 */ /* 0x000fea0003800000 */
[----:B------:R-:W-:Y:S01]  /*b210*/  VIADD R0, R0, 0x400 ;  /* 0x0000040000007836 */ /* 0x000fe20000000000 */
[----:B------:R-:W-:Y:S01]  /*b220*/  WARPGROUP.ARRIVE ;  /* 0x00000000000079c5 */ /* 0x000fe20000000000 */
[----:B------:R-:W-:Y:S01]  /*b230*/  IMAD.MOV.U32 R7, RZ, RZ, 0x40000040 ;  /* 0x40000040ff077424 */ /* 0x000fe200078e00ff */
[----:B01----:R-:W-:Y:S01]  /*b240*/  SHFL.BFLY PT, R3, R12, 0x2, 0x1f ;  /* 0x0c401f000c037f89 */ /* 0x003fe200000e0000 */
[----:B------:R-:W-:Y:S01]  /*b250*/  IMAD.MOV.U32 R9, RZ, RZ, RZ ;  /* 0x000000ffff097224 */ /* 0x000fe200078e00ff */
[----:B------:R-:W-:Y:S01]  /*b260*/  SHF.R.U32.HI R0, RZ, 0x4, R0 ;  /* 0x00000004ff007819 */ /* 0x000fe20000011600 */
[----:B------:R-:W-:-:S03]  /*b270*/  VIADD R224, R224, 0x1 ;  /* 0x00000001e0e07836 */ /* 0x000fc60000000000 */
[----:B------:R-:W-:-:S04]  /*b280*/  LOP3.LUT R0, R0, 0x3fff, RZ, 0xc0, !PT ;  /* 0x00003fff00007812 */ /* 0x000fc800078ec0ff */
[----:B------:R-:W-:Y:S02]  /*b290*/  LOP3.LUT R5, R0, 0x5800000, RZ, 0xfc, !PT ;  /* 0x0580000000057812 */ /* 0x000fe400078efcff */
[----:B------:R-:W0:Y:S03]  /*b2a0*/  SHFL.BFLY PT, R0, R13, 0x2, 0x1f ;  /* 0x0c401f000d007f89 */ /* 0x000e2600000e0000 */
[----:B------:R-:W-:Y:S02]  /*b2b0*/  IMAD R4, R2, 0xb00, R5 ;  /* 0x00000b0002047824 */ /* 0x000fe400078e0205 */
[----:B------:R-:W-:Y:S02]  /*b2c0*/  IMAD.MOV.U32 R5, RZ, RZ, 0x40000040 ;  /* 0x40000040ff057424 */ /* 0x000fe400078e00ff */
[C---:B------:R-:W-:Y:S01]  /*b2d0*/  VIADD R6, R4.reuse, 0x80 ;  /* 0x0000008004067836 */ /* 0x040fe20000000000 */
[----:B------:R-:W-:-:S02]  /*b2e0*/  R2UR UR6, R4 ;  /* 0x00000000040672ca */ /* 0x000fc400000e0000 */
[----:B------:R-:W-:Y:S01]  /*b2f0*/  R2UR UR7, R5 ;  /* 0x00000000050772ca */ /* 0x000fe200000e0000 */
[----:B------:R-:W-:-:S12]  /*b300*/  IMAD.MOV.U32 R5, RZ, RZ, 0x40000040 ;  /* 0x40000040ff057424 */ /* 0x000fd800078e00ff */
[----:B------:R-:W-:Y:S01]  /*b310*/  HGMMA.64x128x16.F32 R24, R176, gdesc[UR4].tnspB, R24, gsb0 ;  /* 0x41e00004b0187df0 */ /* 0x000fe20008000818 */
[----:B------:R-:W-:Y:S01]  /*b320*/  R2UR UR6, R6 ;  /* 0x00000000060672ca */ /* 0x000fe200000e0000 */
[----:B------:R-:W-:Y:S01]  /*b330*/  VIADD R6, R4, 0x100 ;  /* 0x0000010004067836 */ /* 0x000fe20000000000 */
[----:B------:R-:W-:Y:S01]  /*b340*/  R2UR UR7, R7 ;  /* 0x00000000070772ca */ /* 0x000fe200000e0000 */
[----:B------:R-:W-:Y:S02]  /*b350*/  IMAD.MOV.U32 R7, RZ, RZ, 0x40000040 ;  /* 0x40000040ff077424 */ /* 0x000fe400078e00ff */
[----:B0-----:R-:W-:Y:S01]  /*b360*/  FADD.FTZ R0, R0, R13 ;  /* 0x0000000d00007221 */ /* 0x001fe20000010000 */
[----:B------:R-:W-:Y:S02]  /*b370*/  VIADD R13, R2, 0x1 ;  /* 0x00000001020d7836 */ /* 0x000fe40000000000 */
[----:B------:R-:W-:-:S03]  /*b380*/  IMAD.MOV.U32 R2, RZ, RZ, RZ ;  /* 0x000000ffff027224 */ /* 0x000fc600078e00ff */
[----:B------:R-:W-:Y:S01]  /*b390*/  ISETP.NE.AND P2, PT, R13, 0x2, PT ;  /* 0x000000020d00780c */ /* 0x000fe20003f45270 */
[----:B------:R-:W-:Y:S02]  /*b3a0*/  WARPGROUP.DEPBAR.LE gsb0, 0x0 ;  /* 0x00008000000079c5 */ /* 0x000fe40000010000 */
[----:B------:R-:W-:-:S06]  /*b3b0*/  WARPGROUP.ARRIVE ;  /* 0x00000000000079c5 */ /* 0x000fcc0000000000 */
[----:B------:R-:W-:Y:S01]  /*b3c0*/  HGMMA.64x128x16.F32 R24, R180, gdesc[UR4].tnspB, R24, gsb0 ;  /* 0x41e00004b4187df0 */ /* 0x000fe20008000818 */
[----:B------:R-:W-:Y:S01]  /*b3d0*/  R2UR UR6, R6 ;  /* 0x00000000060672ca */ /* 0x000fe200000e0000 */
[----:B------:R-:W-:Y:S01]  /*b3e0*/  VIADD R6, R4, 0x180 ;  /* 0x0000018004067836 */ /* 0x000fe20000000000 */
[----:B------:R-:W-:Y:S01]  /*b3f0*/  R2UR UR7, R7 ;  /* 0x00000000070772ca */ /* 0x000fe200000e0000 */
[----:B------:R-:W-:Y:S01]  /*b400*/  IMAD.MOV.U32 R7, RZ, RZ, 0x40000040 ;  /* 0x40000040ff077424 */ /* 0x000fe200078e00ff */
[----:B------:R-:W-:Y:S02]  /*b410*/  WARPGROUP.DEPBAR.LE gsb0, 0x0 ;  /* 0x00008000000079c5 */ /* 0x000fe40000010000 */
[----:B------:R-:W-:-:S09]  /*b420*/  WARPGROUP.ARRIVE ;  /* 0x00000000000079c5 */ /* 0x000fd20000000000 */
        /* <DEDUP_REMOVED lines=37> */
[C---:B------:R-:W-:Y:S01]  /*b680*/  VIADD R6, R4.reuse, 0x480 ;  /* 0x0000048004067836 */ /* 0x040fe20000000000 */
[----:B------:R-:W-:Y:S01]  /*b690*/  R2UR UR7, R7 ;  /* 0x00000000070772ca */ /* 0x000fe200000e0000 */
[----:B------:R-:W-:Y:S02]  /*b6a0*/  IMAD.MOV.U32 R7, RZ, RZ, 0x40000040 ;  /* 0x40000040ff077424 */ /* 0x000fe400078e00ff */
[----:B------:R-:W-:Y:S01]  /*b6b0*/  VIADD R4, R4, 0x500 ;  /* 0x0000050004047836 */ /* 0x000fe20000000000 */
[----:B------:R-:W-:Y:S02]  /*b6c0*/  WARPGROUP.DEPBAR.LE gsb0, 0x0 ;  /* 0x00008000000079c5 */ /* 0x000fe40000010000 */
[----:B------:R-:W-:-:S07]  /*b6d0*/  WARPGROUP.ARRIVE ;  /* 0x00000000000079c5 */ /* 0x000fce0000000000 */
[----:B------:R-:W-:Y:S01]  /*b6e0*/  HGMMA.64x128x16.F32 R24, R208, gdesc[UR4].tnspB, R24, gsb0 ;  /* 0x41e00004d0187df0 */ /* 0x000fe20008000818 */
[----:B------:R-:W-:Y:S02]  /*b6f0*/  R2UR UR6, R6 ;  /* 0x00000000060672ca */ /* 0x000fe400000e0000 */
[----:B------:R-:W-:Y:S01]  /*b700*/  R2UR UR7, R7 ;  /* 0x00000000070772ca */ /* 0x000fe200000e0000 */
[----:B------:R-:W-:-:S05]  /*b710*/  @!P1 VIADD R7, R8, 0x34860 ;  /* 0x0003486008079836 */ /* 0x000fca0000000000 */
[----:B------:R-:W-:Y:S01]  /*b720*/  @!P1 PRMT R7, RZ, 0x654, R7 ;  /* 0x00000654ff079816 */ /* 0x000fe20000000007 */
[----:B------:R-:W-:Y:S02]  /*b730*/  WARPGROUP.DEPBAR.LE gsb0, 0x0 ;  /* 0x00008000000079c5 */ /* 0x000fe40000010000 */
[----:B------:R-:W-:-:S06]  /*b740*/  WARPGROUP.ARRIVE ;  /* 0x00000000000079c5 */ /* 0x000fcc0000000000 */
[----:B------:R-:W-:Y:S01]  /*b750*/  HGMMA.64x128x16.F32 R24, R212, gdesc[UR4].tnspB, R24, gsb0 ;  /* 0x41e00004d4187df0 */ /* 0x000fe20008000818 */
[----:B------:R-:W-:Y:S01]  /*b760*/  R2UR UR6, R4 ;  /* 0x00000000040672ca */ /* 0x000fe200000e0000 */
[----:B------:R-:W-:Y:S01]  /*b770*/  FADD.FTZ R4, R3, R12 ;  /* 0x0000000c03047221 */ /* 0x000fe20000010000 */
[----:B------:R-:W-:Y:S01]  /*b780*/  R2UR UR7, R5 ;  /* 0x00000000050772ca */ /* 0x000fe200000e0000 */
[----:B------:R-:W0:Y:S04]  /*b790*/  SHFL.BFLY PT, R3, R0, 0x1, 0x1f ;  /* 0x0c201f0000037f89 */ /* 0x000e2800000e0000 */
[----:B------:R-:W1:Y:S01]  /*b7a0*/  SHFL.BFLY PT, R5, R4, 0x1, 0x1f ;  /* 0x0c201f0004057f89 */ /* 0x000e6200000e0000 */
[----:B0-----:R-:W-:Y:S01]  /*b7b0*/  FADD.FTZ R14, R0, R3 ;  /* 0x00000003000e7221 */ /* 0x001fe20000010000 */
[----:B------:R-:W-:Y:S01]  /*b7c0*/  SEL R3, RZ, 0x1, P2 ;  /* 0x00000001ff037807 */ /* 0x000fe20001000000 */
[----:B------:R-:W-:-:S02]  /*b7d0*/  IMAD.MOV.U32 R0, RZ, RZ, -0x800000 ;  /* 0xff800000ff007424 */ /* 0x000fc400078e00ff */
[----:B-1----:R-:W-:Y:S01]  /*b7e0*/  FADD.FTZ R15, R4, R5 ;  /* 0x00000005040f7221 */ /* 0x002fe20000010000 */
[----:B------:R-:W-:Y:S02]  /*b7f0*/  FSETP.NE.FTZ.AND P0, PT, R14, RZ, PT ;  /* 0x000000ff0e00720b */ /* 0x000fe40003f15000 */
        /* <DEDUP_REMOVED lines=16> */
[----:B------:R-:W-:Y:S03]  /*b900*/  HGMMA.64x128x16.F32 R24, R216, gdesc[UR4].tnspB, R24, gsb0 ;  /* 0x41e00004d8187df0 */ /* 0x000fe60008000818 */
[----:B------:R-:W-:Y:S02]  /*b910*/  WARPGROUP.DEPBAR.LE gsb0, 0x0 ;  /* 0x00008000000079c5 */ /* 0x000fe40000010000 */
        /* <DEDUP_REMOVED lines=65> */
[----:B------:R-:W-:-:S07]  /*bd30*/  SEL R2, R13, RZ, P2 ;  /* 0x000000ff0d027207 */ /* 0x000fce0001000000 */
.L_x_5772:
[----:B0-----:R-:W0:Y:S01]  /*bd40*/  S2R R5, SR_CgaCtaId ;  /* 0x0000000000057919 */ /* 0x001e220000008800 */
        /* <DEDUP_REMOVED lines=20> */
[----:B------:R-:W-:-:S02]  /*be90*/  MOV R20, R22 ;  /* 0x0000001600147202 */ /* 0x000fc40000000f00 */
[----:B--2---:R-:W-:-:S03]  /*bea0*/  MOV R21, R5 ;  /* 0x0000000500157202 */ /* 0x004fc60000000f00 */
        /* <DEDUP_REMOVED lines=13> */
[----:B------:R-:W-:Y:S02]  /*bf80*/  LOP3.LUT R12, R63, 0x380, RZ, 0xc0, !PT ;  /* 0x000003803f0c7812 */ /* 0x000fe400078ec0ff */
[----:B-1----:R-:W-:Y:S02]  /*bf90*/  LOP3.LUT R48, R75, 0x380, RZ, 0xc0, !PT ;  /* 0x000003804b307812 */ /* 0x002fe400078ec0ff */
[----:B------:R-:W-:Y:S01]  /*bfa0*/  SHF.R.U64 R14, R14, 0x3, RZ ;  /* 0x000000030e0e7819 */ /* 0x000fe200000012ff */
[----:B------:R-:W-:Y:S01]  /*bfb0*/  BAR.SYNC.DEFER_BLOCKING 0x1, 0x100 ;  /* 0x0044000000007b1d */ /* 0x000fe20000010000 */
[C---:B------:R-:W-:Y:S02]  /*bfc0*/  IADD3 R79, P2, R4.reuse, 0x4020, RZ ;  /* 0x00004020044f7810 */ /* 0x040fe40007f5e0ff */
[C---:B------:R-:W-:Y:S02]  /*bfd0*/  IADD3 R83, P1, R4.reuse, 0x4040, RZ ;  /* 0x0000404004537810 */ /* 0x040fe40007f3e0ff */
[----:B------:R-:W-:Y:S01]  /*bfe0*/  IADD3 R109, P0, R4, 0x4060, RZ ;  /* 0x00004060046d7810 */ /* 0x000fe20007f1e0ff */
[----:B------:R-:W-:Y:S01]  /*bff0*/  IMAD.X R11, RZ, RZ, R5, P2 ;  /* 0x000000ffff0b7224 */ /* 0x000fe200010e0605 */
[----:B------:R-:W-:-:S02]  /*c000*/  SHF.R.U64 R28, R28, 0x3, RZ ;  /* 0x000000031c1c7819 */ /* 0x000fc400000012ff */
[----:B------:R-:W-:Y:S01]  /*c010*/  LOP3.LUT R4, R9, R4, RZ, 0x3c, !PT ;  /* 0x0000000409047212 */ /* 0x000fe200078e3cff */
[--C-:B------:R-:W-:Y:S01]  /*c020*/  IMAD.X R9, RZ, RZ, R5.reuse, P1 ;  /* 0x000000ffff097224 */ /* 0x100fe200008e0605 */
[----:B------:R-:W-:Y:S01]  /*c030*/  SHF.R.U64 R12, R12, 0x3, RZ ;  /* 0x000000030c0c7819 */ /* 0x000fe200000012ff */
[----:B------:R-:W-:Y:S01]  /*c040*/  IMAD.X R29, RZ, RZ, R5, P0 ;  /* 0x000000ffff1d7224 */ /* 0x000fe200000e0605 */
[----:B------:R-:W-:Y:S02]  /*c050*/  SHF.R.U64 R48, R48, 0x3, RZ ;  /* 0x0000000330307819 */ /* 0x000fe400000012ff */
[----:B------:R-:W-:Y:S02]  /*c060*/  LOP3.LUT R24, R14, R67, RZ, 0x3c, !PT ;  /* 0x000000430e187212 */ /* 0x000fe400078e3cff */
[----:B------:R-:W-:Y:S02]  /*c070*/  LOP3.LUT R14, R28, R71, RZ, 0x3c, !PT ;  /* 0x000000471c0e7212 */ /* 0x000fe400078e3cff */
[----:B------:R-:W-:-:S02]  /*c080*/  MOV R71, R4 ;  /* 0x0000000400477202 */ /* 0x000fc40000000f00 */
[----:B------:R-:W-:Y:S02]  /*c090*/  LOP3.LUT R26, R12, R63, RZ, 0x3c, !PT ;  /* 0x0000003f0c1a7212 */ /* 0x000fe400078e3cff */
[----:B------:R-:W-:Y:S02]  /*c0a0*/  F2FP.F16.F32.PACK_AB R5, R10, R85 ;  /* 0x000000550a05723e */ /* 0x000fe400000000ff */
[----:B------:R-:W-:Y:S02]  /*c0b0*/  LOP3.LUT R12, R48, R75, RZ, 0x3c, !PT ;  /* 0x0000004b300c7212 */ /* 0x000fe400078e3cff */
[----:B------:R-:W-:Y:S01]  /*c0c0*/  LOP3.LUT R10, R79, 0x380, RZ, 0xc0, !PT ;  /* 0x000003804f0a7812 */ /* 0x000fe200078ec0ff */
[----:B------:R-:W1:Y:S01]  /*c0d0*/  LDC.64 R74, c[0x0][0xbd8] ;  /* 0x0002f600ff4a7b82 */ /* 0x000e620000000a00 */
[----:B------:R-:W-:Y:S02]  /*c0e0*/  LOP3.LUT R28, R83, 0x380, RZ, 0xc0, !PT ;  /* 0x00000380531c7812 */ /* 0x000fe400078ec0ff */
[----:B------:R-:W-:-:S02]  /*c0f0*/  LOP3.LUT R48, R109, 0x380, RZ, 0xc0, !PT ;  /* 0x000003806d307812 */ /* 0x000fc400078ec0ff */
[----:B------:R-:W-:Y:S02]  /*c100*/  SHF.R.U64 R10, R10, 0x3, RZ ;  /* 0x000000030a0a7819 */ /* 0x000fe400000012ff */
[----:B------:R-:W-:Y:S02]  /*c110*/  SHF.R.U64 R28, R28, 0x3, RZ ;  /* 0x000000031c1c7819 */ /* 0x000fe400000012ff */
[----:B------:R-:W-:Y:S02]  /*c120*/  SHF.R.U64 R48, R48, 0x3, RZ ;  /* 0x0000000330307819 */ /* 0x000fe400000012ff */
[----:B------:R-:W-:Y:S02]  /*c130*/  F2FP.F16.F32.PACK_AB R4, R106, R107 ;  /* 0x0000006b6a04723e */ /* 0x000fe400000000ff */
[----:B------:R-:W-:Y:S02]  /*c140*/  LOP3.LUT R10, R10, R79, RZ, 0x3c, !PT ;  /* 0x0000004f0a0a7212 */ /* 0x000fe400078e3cff */
[----:B------:R-:W-:Y:S01]  /*c150*/  LOP3.LUT R8, R28, R83, RZ, 0x3c, !PT ;  /* 0x000000531c087212 */ /* 0x000fe200078e3cff */
[----:B------:R2:W-:Y:S01]  /*c160*/  STSM.16.M88.4 [R71], R4 ;  /* 0x0000000447007844 */ /* 0x0005e20000000200 */
[----:B------:R-:W-:-:S02]  /*c170*/  LOP3.LUT R28, R48, R109, RZ, 0x3c, !PT ;  /* 0x0000006d301c7212 */ /* 0x000fc400078e3cff */
[----:B------:R-:W-:Y:S02]  /*c180*/  MOV R62, R10 ;  /* 0x0000000a003e7202 */ /* 0x000fe40000000f00 */
[----:B------:R-:W-:Y:S02]  /*c190*/  MOV R48, R8 ;  /* 0x0000000800307202 */ /* 0x000fe40000000f00 */
[----:B------:R-:W-:Y:S02]  /*c1a0*/  MOV R70, R26 ;  /* 0x0000001a00467202 */ /* 0x000fe40000000f00 */
[----:B------:R-:W-:Y:S02]  /*c1b0*/  F2FP.F16.F32.PACK_AB R8, R103, R104 ;  /* 0x000000686708723e */ /* 0x000fe400000000ff */
[----:B------:R-:W-:Y:S02]  /*c1c0*/  F2FP.F16.F32.PACK_AB R9, R81, R102 ;  /* 0x000000665109723e */ /* 0x000fe400000000ff */
[----:B------:R-:W-:-:S02]  /*c1d0*/  F2FP.F16.F32.PACK_AB R10, R100, R101 ;  /* 0x00000065640a723e */ /* 0x000fc400000000ff */
[----:B------:R-:W-:Y:S02]  /*c1e0*/  F2FP.F16.F32.PACK_AB R11, R77, R98 ;  /* 0x000000624d0b723e */ /* 0x000fe400000000ff */
[----:B------:R-:W-:Y:S02]  /*c1f0*/  MOV R67, R24 ;  /* 0x0000001800437202 */ /* 0x000fe40000000f00 */
[----:B--2---:R-:W-:Y:S01]  /*c200*/  F2FP.F16.F32.PACK_AB R4, R96, R99 ;  /* 0x000000636004723e */ /* 0x004fe200000000ff */
[----:B------:R-:W-:Y:S01]  /*c210*/  STSM.16.M88.4 [R70], R8 ;  /* 0x0000000846007844 */ /* 0x000fe20000000200 */
[----:B------:R-:W-:Y:S02]  /*c220*/  F2FP.F16.F32.PACK_AB R5, R73, R84 ;  /* 0x000000544905723e */ /* 0x000fe400000000ff */
[----:B------:R-:W-:Y:S02]  /*c230*/  F2FP.F16.F32.PACK_AB R6, R94, R97 ;  /* 0x000000615e06723e */ /* 0x000fe400000000ff */
[----:B------:R-:W-:-:S02]  /*c240*/  F2FP.F16.F32.PACK_AB R7, R69, R76 ;  /* 0x0000004c4507723e */ /* 0x000fc400000000ff */
[----:B------:R-:W-:Y:S02]  /*c250*/  MOV R66, R14 ;  /* 0x0000000e00427202 */ /* 0x000fe40000000f00 */
[----:B------:R-:W-:Y:S01]  /*c260*/  MOV R63, R12 ;  /* 0x0000000c003f7202 */ /* 0x000fe20000000f00 */
[----:B------:R2:W-:Y:S01]  /*c270*/  STSM.16.M88.4 [R67], R4 ;  /* 0x0000000443007844 */ /* 0x0005e20000000200 */
[----:B------:R-:W-:Y:S02]  /*c280*/  F2FP.F16.F32.PACK_AB R12, R92, R95 ;  /* 0x0000005f5c0c723e */ /* 0x000fe400000000ff */
[----:B------:R-:W-:Y:S02]  /*c290*/  F2FP.F16.F32.PACK_AB R13, R65, R72 ;  /* 0x00000048410d723e */ /* 0x000fe400000000ff */
[----:B------:R-:W-:Y:S02]  /*c2a0*/  F2FP.F16.F32.PACK_AB R14, R90, R93 ;  /* 0x0000005d5a0e723e */ /* 0x000fe400000000ff */
[----:B------:R-:W-:Y:S01]  /*c2b0*/  F2FP.F16.F32.PACK_AB R15, R61, R68 ;  /* 0x000000443d0f723e */ /* 0x000fe200000000ff */
[----:B------:R-:W-:Y:S01]  /*c2c0*/  IMAD.MOV.U32 R61, RZ, RZ, RZ ;  /* 0x000000ffff3d7224 */ /* 0x000fe200078e00ff */
[----:B------:R-:W-:-:S02]  /*c2d0*/  F2FP.F16.F32.PACK_AB R24, R88, R91 ;  /* 0x0000005b5818723e */ /* 0x000fc400000000ff */
[----:B------:R-:W-:Y:S01]  /*c2e0*/  F2FP.F16.F32.PACK_AB R25, R59, R64 ;  /* 0x000000403b19723e */ /* 0x000fe200000000ff */
[----:B------:R3:W-:Y:S01]  /*c2f0*/  STSM.16.M88.4 [R66], R12 ;  /* 0x0000000c42007844 */ /* 0x0007e20000000200 */
[----:B------:R-:W-:Y:S02]  /*c300*/  F2FP.F16.F32.PACK_AB R26, R60, R89 ;  /* 0x000000593c1a723e */ /* 0x000fe400000000ff */
[----:B------:R-:W-:Y:S01]  /*c310*/  F2FP.F16.F32.PACK_AB R27, R55, R58 ;  /* 0x0000003a371b723e */ /* 0x000fe200000000ff */
[----:B--2---:R-:W-:Y:S01]  /*c320*/  IMAD.SHL.U32 R5, R220, 0x4, RZ ;  /* 0x00000004dc057824 */ /* 0x004fe200078e00ff */
[----:B------:R-:W-:Y:S02]  /*c330*/  F2FP.F16.F32.PACK_AB R58, R52, R53 ;  /* 0x00000035343a723e */ /* 0x000fe400000000ff */
[----:B------:R-:W-:Y:S01]  /*c340*/  F2FP.F16.F32.PACK_AB R59, R43, R46 ;  /* 0x0000002e2b3b723e */ /* 0x000fe200000000ff */
[----:B------:R3:W-:Y:S01]  /*c350*/  STSM.16.M88.4 [R63], R24 ;  /* 0x000000183f007844 */ /* 0x0007e20000000200 */
[----:B------:R-:W-:-:S02]  /*c360*/  SHF.L.U64.HI R8, R220, 0x2, R223 ;  /* 0x00000002dc087819 */ /* 0x000fc400000102df */
[----:B-1----:R-:W-:Y:S01]  /*c370*/  IADD3 R6, P1, R5, R74, RZ ;  /* 0x0000004a05067210 */ /* 0x002fe20007f3e0ff */
[----:B------:R3:W-:Y:S01]  /*c380*/  STSM.16.M88.4 [R62], R56 ;  /* 0x000000383e007844 */ /* 0x0007e20000000200 */
[----:B------:R-:W-:Y:S02]  /*c390*/  F2FP.F16.F32.PACK_AB R46, R40, R41 ;  /* 0x00000029282e723e */ /* 0x000fe400000000ff */
[----:B------:R-:W-:Y:S01]  /*c3a0*/  MOV R28, R28 ;  /* 0x0000001c001c7202 */ /* 0x000fe20000000f00 */
[----:B------:R-:W-:Y:S01]  /*c3b0*/  IMAD.X R7, R8, 0x1, R75, P1 ;  /* 0x0000000108077824 */ /* 0x000fe200008e064b */
[----:B------:R-:W-:Y:S01]  /*c3c0*/  ISETP.NE.U32.AND P1, PT, RZ, UR4, PT ;  /* 0x00000004ff007c0c */ /* 0x000fe2000bf25070 */
[----:B------:R3:W-:Y:S01]  /*c3d0*/  STSM.16.M88.4 [R48], R44 ;  /* 0x0000002c30007844 */ /* 0x0007e20000000200 */
[----:B------:R-:W1:Y:S01]  /*c3e0*/  LDC R55, c[0x0][0xa88] ;  /* 0x0002a200ff377b82 */ /* 0x000e620000000800 */
[----:B------:R-:W-:Y:S02]  /*c3f0*/  ISETP.NE.U32.AND P0, PT, R74, RZ, PT ;  /* 0x000000ff4a00720c */ /* 0x000fe40003f05070 */
[----:B------:R3:W-:Y:S05]  /*c400*/  STSM.16.M88.4 [R28], R36 ;  /* 0x000000241c007844 */ /* 0x0007ea0000000200 */
[----:B------:R-:W-:Y:S01]  /*c410*/  BAR.SYNC.DEFER_BLOCKING 0x1, 0x100 ;  /* 0x0044000000007b1d */ /* 0x000fe20000010000 */
[----:B------:R-:W-:-:S02]  /*c420*/  ISETP.NE.AND.EX P1, PT, RZ, UR5, PT, P1 ;  /* 0x00000005ff007c0c */ /* 0x000fc4000bf25310 */
[----:B------:R-:W-:-:S11]  /*c430*/  ISETP.NE.AND.EX P0, PT, R75, RZ, PT, P0 ;  /* 0x000000ff4b00720c */ /* 0x000fd60003f05300 */
[----:B------:R-:W-:-:S04]  /*c440*/  @P1 IADD3 R4, P2, R5, UR4, RZ ;  /* 0x0000000405041c10 */ /* 0x000fc8000ff5e0ff */
[----:B------:R-:W-:Y:S01]  /*c450*/  @P1 IADD3.X R5, R8, UR5, RZ, P2, !PT ;  /* 0x0000000508051c10 */ /* 0x000fe200097fe4ff */
[----:B------:R3:W5:Y:S01]  /*c460*/  @P0 LDG.E R61, desc[UR60][R6.64] ;  /* 0x0000003c063d0981 */ /* 0x000762000c1e1900 */
[----:B------:R-:W-:-:S03]  /*c470*/  IMAD R9, R18, 0x40, R17 ;  /* 0x0000004012097824 */ /* 0x000fc600078e0211 */
[----:B-1----:R3:W5:Y:S01]  /*c480*/  @P1 LDG.E R55, desc[UR60][R4.64] ;  /* 0x0000003c04371981 */ /* 0x002762000c1e1900 */
[----:B------:R-:W-:Y:S01]  /*c490*/  IMAD.WIDE R20, R9, 0x2, R20 ;  /* 0x0000000209147825 */ /* 0x000fe200078e0214 */
[----:B------:R-:W-:Y:S06]  /*c4a0*/  @P1 BRA `(.L_x_5796) ;  /* 0x0000000000101947 */ /* 0x000fec0003800000 */
[----:B------:R-:W-:Y:S05]  /*c4b0*/  @!P0 BRA `(.L_x_5796) ;  /* 0x00000000000c8947 */ /* 0x000fea0003800000 */
[----:B---3--:R-:W2:Y:S04]  /*c4c0*/  LDG.E R4, desc[UR60][R6.64] ;  /* 0x0000003c06047981 */ /* 0x008ea8000c1e1900 */
[----:B-----5:R-:W2:Y:S02]  /*c4d0*/  LDG.E R55, desc[UR60][R6.64+0x4] ;  /* 0x0000043c06377981 */ /* 0x020ea4000c1e1900 */
[----:B--2---:R-:W-:-:S07]  /*c4e0*/  IMAD.IADD R55, R55, 0x1, -R4 ;  /* 0x0000000137377824 */ /* 0x004fce00078e0a04 */
.L_x_5796:
[----:B------:R-:W-:Y:S01]  /*c4f0*/  SHF.R.S32.HI R19, RZ, 0x1f, R221 ;  /* 0x0000001fff137819 */ /* 0x000fe200000114dd */
[----:B------:R-:W-:Y:S01]  /*c500*/  ULDC.64 UR4, c[0x0][0xb70] ;  /* 0x0002dc0000047ab9 */ /* 0x000fe20000000a00 */
[--C-:B---3-5:R-:W-:Y:S01]  /*c510*/  SHF.R.S32.HI R45, RZ, 0x1f, R61.reuse ;  /* 0x0000001fff2d7819 */ /* 0x128fe2000001143d */
[----:B------:R-:W-:Y:S01]  /*c520*/  IMAD.MOV.U32 R44, RZ, RZ, R61 ;  /* 0x000000ffff2c7224 */ /* 0x000fe200078e003d */
[----:B------:R-:W-:Y:S01]  /*c530*/  SEL R223, R223, RZ, !P0 ;  /* 0x000000ffdfdf7207 */ /* 0x000fe20004000000 */
[----:B------:R-:W-:Y:S01]  /*c540*/  IMAD R4, R19, UR4, RZ ;  /* 0x0000000413047c24 */ /* 0x000fe2000f8e02ff */
[----:B------:R-:W-:Y:S01]  /*c550*/  SEL R57, R220, RZ, !P0 ;  /* 0x000000ffdc397207 */ /* 0x000fe20004000000 */
[----:B------:R-:W-:Y:S01]  /*c560*/  IMAD R11, R222, 0x80, R228 ;  /* 0x00000080de0b7824 */ /* 0x000fe200078e02e4 */
[C---:B------:R-:W-:Y:S01]  /*c570*/  IADD3 R9, P1, R20.reuse, 0x3000, RZ ;  /* 0x0000300014097810 */ /* 0x040fe20007f3e0ff */
[C---:B------:R-:W-:Y:S01]  /*c580*/  IMAD R7, R221.reuse, UR5, R4 ;  /* 0x00000005dd077c24 */ /* 0x040fe2000f8e0204 */
[C---:B------:R-:W-:Y:S01]  /*c590*/  IADD3 R13, P2, R20.reuse, 0x2000, RZ ;  /* 0x00002000140d7810 */ /* 0x040fe20007f5e0ff */
[----:B------:R-:W-:Y:S01]  /*c5a0*/  IMAD.WIDE.U32 R4, R221, UR4, R44 ;  /* 0x00000004dd047c25 */ /* 0x000fe2000f8e002c */
[----:B------:R-:W-:Y:S01]  /*c5b0*/  ULDC.64 UR4, c[0x0][0xb78] ;  /* 0x0002de0000047ab9 */ /* 0x000fe20000000a00 */
[----:B------:R-:W-:-:S02]  /*c5c0*/  IADD3 R29, P3, R20, 0x1000, RZ ;  /* 0x00001000141d7810 */ /* 0x000fc40007f7e0ff */
[----:B------:R-:W-:Y:S01]  /*c5d0*/  IMAD.IADD R5, R5, 0x1, R7 ;  /* 0x0000000105057824 */ /* 0x000fe200078e0207 */
[----:B------:R-:W-:Y:S01]  /*c5e0*/  LOP3.LUT R6, R9, 0x380, RZ, 0xc0, !PT ;  /* 0x0000038009067812 */ /* 0x000fe200078ec0ff */
[----:B------:R-:W-:Y:S01]  /*c5f0*/  IMAD R7, R223, UR4, RZ ;  /* 0x00000004df077c24 */ /* 0x000fe2000f8e02ff */
[----:B------:R-:W-:Y:S01]  /*c600*/  LOP3.LUT R12, R13, 0x380, RZ, 0xc0, !PT ;  /* 0x000003800d0c7812 */ /* 0x000fe200078ec0ff */
[----:B------:R-:W-:Y:S01]  /*c610*/  IMAD.WIDE.U32 R4, R57, UR4, R4 ;  /* 0x0000000439047c25 */ /* 0x000fe2000f8e0004 */
[----:B------:R-:W-:Y:S02]  /*c620*/  LOP3.LUT R28, R29, 0x380, RZ, 0xc0, !PT ;  /* 0x000003801d1c7812 */ /* 0x000fe400078ec0ff */
[----:B------:R-:W-:Y:S01]  /*c630*/  SHF.R.U64 R6, R6, 0x3, RZ ;  /* 0x0000000306067819 */ /* 0x000fe200000012ff */
[----:B------:R-:W-:Y:S01]  /*c640*/  IMAD R10, R57, UR5, R7 ;  /* 0x00000005390a7c24 */ /* 0x000fe2000f8e0207 */
[----:B------:R-:W-:Y:S01]  /*c650*/  SHF.R.S32.HI R7, RZ, 0x1f, R11 ;  /* 0x0000001fff077819 */ /* 0x000fe2000001140b */
[----:B------:R-:W-:Y:S01]  /*c660*/  ULDC.64 UR4, c[0x0][0xb40] ;  /* 0x0002d00000047ab9 */ /* 0x000fe20000000a00 */
[----:B------:R-:W-:-:S02]  /*c670*/  IADD3 R8, P0, R11, R4, RZ ;  /* 0x000000040b087210 */ /* 0x000fc40007f1e0ff */
[----:B------:R-:W-:Y:S02]  /*c680*/  SHF.R.U64 R12, R12, 0x3, RZ ;  /* 0x000000030c0c7819 */ /* 0x000fe400000012ff */
[----:B------:R-:W-:Y:S01]  /*c690*/  IADD3.X R7, R7, R5, R10, P0, !PT ;  /* 0x0000000507077210 */ /* 0x000fe200007fe40a */
[----:B------:R-:W-:Y:S01]  /*c6a0*/  IMAD.X R5, RZ, RZ, R21, P1 ;  /* 0x000000ffff057224 */ /* 0x000fe200008e0615 */
[----:B------:R-:W-:Y:S02]  /*c6b0*/  LEA R52, P0, R8, UR4, 0x2 ;  /* 0x0000000408347c11 */ /* 0x000fe4000f8010ff */
[----:B------:R-:W-:Y:S02]  /*c6c0*/  SHF.R.U64 R28, R28, 0x3, RZ ;  /* 0x000000031c1c7819 */ /* 0x000fe400000012ff */
[----:B------:R-:W-:Y:S01]  /*c6d0*/  LOP3.LUT R4, R6, R9, RZ, 0x3c, !PT ;  /* 0x0000000906047212 */ /* 0x000fe200078e3cff */
[----:B------:R-:W-:Y:S01]  /*c6e0*/  VIADD R6, R11, 0x8 ;  /* 0x000000080b067836 */ /* 0x000fe20000000000 */
[----:B------:R-:W-:Y:S01]  /*c6f0*/  LEA.HI.X R53, R8, UR5, R7, 0x2, P0 ;  /* 0x0000000508357c11 */ /* 0x000fe200080f1407 */
[----:B------:R-:W-:Y:S01]  /*c700*/  ULDC.64 UR4, c[0x0][0xaa0] ;  /* 0x0002a80000047ab9 */ /* 0x000fe20000000a00 */
[----:B------:R-:W-:Y:S01]  /*c710*/  LOP3.LUT R12, R12, R13, RZ, 0x3c, !PT ;  /* 0x0000000d0c0c7212 */ /* 0x000fe200078e3cff */
[----:B------:R-:W-:Y:S01]  /*c720*/  IMAD.X R13, RZ, RZ, R21, P2 ;  /* 0x000000ffff0d7224 */ /* 0x000fe200010e0615 */
[----:B------:R-:W-:-:S02]  /*c730*/  LOP3.LUT P0, RZ, R225, 0x3, RZ, 0xc0, !PT ;  /* 0x00000003e1ff7812 */ /* 0x000fc4000780c0ff */
[C---:B------:R-:W-:Y:S02]  /*c740*/  IADD3 R41, P6, R20.reuse, 0x4000, RZ ;  /* 0x0000400014297810 */ /* 0x040fe40007fde0ff */
[C---:B------:R-:W-:Y:S02]  /*c750*/  IADD3 R33, P5, R20.reuse, 0x5000, RZ ;  /* 0x0000500014217810 */ /* 0x040fe40007fbe0ff */
[----:B------:R-:W-:Y:S02]  /*c760*/  IADD3 R25, P4, R20, 0x6000, RZ ;  /* 0x0000600014197810 */ /* 0x000fe40007f9e0ff */
[----:B------:R-:W-:Y:S01]  /*c770*/  LOP3.LUT R28, R28, R29, RZ, 0x3c, !PT ;  /* 0x0000001d1c1c7212 */ /* 0x000fe200078e3cff */
[----:B------:R-:W-:Y:S01]  /*c780*/  IMAD.X R29, RZ, RZ, R21, P3 ;  /* 0x000000ffff1d7224 */ /* 0x000fe200018e0615 */
[----:B------:R-:W-:Y:S02]  /*c790*/  IADD3 R7, P2, R20, 0x7000, RZ ;  /* 0x0000700014077810 */ /* 0x000fe40007f5e0ff */
[----:B------:R-:W-:-:S02]  /*c7a0*/  ISETP.GE.OR P3, PT, R11, R55, P0 ;  /* 0x000000370b00720c */ /* 0x000fc40000766670 */
[----:B------:R-:W-:Y:S02]  /*c7b0*/  LOP3.LUT R40, R41, 0x380, RZ, 0xc0, !PT ;  /* 0x0000038029287812 */ /* 0x000fe400078ec0ff */
[----:B------:R-:W-:Y:S02]  /*c7c0*/  LOP3.LUT R32, R33, 0x380, RZ, 0xc0, !PT ;  /* 0x0000038021207812 */ /* 0x000fe400078ec0ff */
[----:B------:R-:W-:Y:S02]  /*c7d0*/  LOP3.LUT R24, R25, 0x380, RZ, 0xc0, !PT ;  /* 0x0000038019187812 */ /* 0x000fe400078ec0ff */
[----:B------:R-:W-:Y:S02]  /*c7e0*/  LOP3.LUT R9, R20, 0x380, RZ, 0xc0, !PT ;  /* 0x0000038014097812 */ /* 0x000fe400078ec0ff */
[----:B------:R-:W-:Y:S02]  /*c7f0*/  ISETP.GE.OR P0, PT, R6, R55, P0 ;  /* 0x000000370600720c */ /* 0x000fe40000706670 */
[----:B------:R-:W-:Y:S01]  /*c800*/  LOP3.LUT R6, R7, 0x380, RZ, 0xc0, !PT ;  /* 0x0000038007067812 */ /* 0x000fe200078ec0ff */
[----:B------:R1:W-:Y:S01]  /*c810*/  @!P3 STG.E desc[UR60][R52.64], R0 ;  /* 0x000000003400b986 */ /* 0x0003e2000c10193c */
[----:B------:R-:W-:-:S02]  /*c820*/  SHF.R.U64 R40, R40, 0x3, RZ ;  /* 0x0000000328287819 */ /* 0x000fc400000012ff */
[----:B------:R-:W-:Y:S02]  /*c830*/  SHF.R.U64 R32, R32, 0x3, RZ ;  /* 0x0000000320207819 */ /* 0x000fe400000012ff */
[----:B------:R-:W-:Y:S02]  /*c840*/  SHF.R.U64 R24, R24, 0x3, RZ ;  /* 0x0000000318187819 */ /* 0x000fe400000012ff */
[----:B------:R-:W-:Y:S02]  /*c850*/  SHF.R.U64 R9, R9, 0x3, RZ ;  /* 0x0000000309097819 */ /* 0x000fe400000012ff */
[----:B------:R-:W-:Y:S01]  /*c860*/  SHF.R.U64 R6, R6, 0x3, RZ ;  /* 0x0000000306067819 */ /* 0x000fe200000012ff */
[----:B------:R2:W-:Y:S01]  /*c870*/  @!P0 STG.E desc[UR60][R52.64+0x20], R3 ;  /* 0x0000200334008986 */ /* 0x0005e2000c10193c */
        /* <DEDUP_REMOVED lines=10> */
[----:B------:R-:W-:-:S03]  /*c920*/  SHF.R.S32.HI R47, RZ, 0x1f, R17 ;  /* 0x0000001fff2f7819 */ /* 0x000fc60000011411 */
[----:B------:R3:W5:Y:S01]  /*c930*/  LD.E.128 R36, desc[UR60][R20.64] ;  /* 0x0000003c14247980 */ /* 0x000762000c101d00 */
[----:B------:R-:W-:-:S03]  /*c940*/  IMAD.MOV.U32 R46, RZ, RZ, R17 ;  /* 0x000000ffff2e7224 */ /* 0x000fc600078e0011 */
[----:B------:R-:W5:Y:S04]  /*c950*/  LD.E.128 R12, desc[UR60][R12.64] ;  /* 0x0000003c0c0c7980 */ /* 0x000f68000c101d00 */
[----:B------:R-:W5:Y:S04]  /*c960*/  LD.E.128 R4, desc[UR60][R4.64] ;  /* 0x0000003c04047980 */ /* 0x000f68000c101d00 */
[----:B------:R-:W5:Y:S04]  /*c970*/  LD.E.128 R40, desc[UR60][R40.64] ;  /* 0x0000003c28287980 */ /* 0x000f68000c101d00 */
[----:B------:R-:W5:Y:S04]  /*c980*/  LD.E.128 R32, desc[UR60][R32.64] ;  /* 0x0000003c20207980 */ /* 0x000f68000c101d00 */
[----:B------:R-:W5:Y:S04]  /*c990*/  LD.E.128 R24, desc[UR60][R24.64] ;  /* 0x0000003c18187980 */ /* 0x000f68000c101d00 */
[----:B------:R-:W5:Y:S01]  /*c9a0*/  LD.E.128 R8, desc[UR60][R8.64] ;  /* 0x0000003c08087980 */ /* 0x000f62000c101d00 */
[----:B-1----:R-:W-:Y:S01]  /*c9b0*/  IMAD R0, R45, UR4, RZ ;  /* 0x000000042d007c24 */ /* 0x002fe2000f8e02ff */
[----:B------:R-:W-:Y:S01]  /*c9c0*/  @!PT LDS RZ, [RZ] ;  /* 0x00000000fffff984 */ /* 0x000fe20000000800 */
[----:B------:R-:W-:Y:S01]  /*c9d0*/  @!PT LDS RZ, [RZ] ;  /* 0x00000000fffff984 */ /* 0x000fe20000000800 */
[----:B------:R-:W-:Y:S01]  /*c9e0*/  @!PT LDS RZ, [RZ] ;  /* 0x00000000fffff984 */ /* 0x000fe20000000800 */
[----:B------:R-:W-:Y:S01]  /*c9f0*/  @!PT LDS RZ, [RZ] ;  /* 0x00000000fffff984 */ /* 0x000fe20000000800 */
[----:B------:R1:W-:Y:S06]  /*ca00*/  MEMBAR.ALL.CTA ;  /* 0x0000000000007992 */ /* 0x0003ec0000008000 */
[----:B-1----:R-:W1:Y:S01]  /*ca10*/  FENCE.VIEW.ASYNC.S ;  /* 0x00000000000073c6 */ /* 0x002e620000000000 */
[----:B---3--:R-:W-:-:S04]  /*ca20*/  IMAD.WIDE.U32 R20, R61, UR4, R46 ;  /* 0x000000043d147c25 */ /* 0x008fc8000f8e002e */
[----:B------:R-:W-:Y:S01]  /*ca30*/  IMAD R61, R61, UR5, R0 ;  /* 0x000000053d3d7c24 */ /* 0x000fe2000f8e0200 */
[----:B------:R-:W-:Y:S01]  /*ca40*/  ULDC.64 UR4, c[0x0][0xae0] ;  /* 0x0002b80000047ab9 */ /* 0x000fe20000000a00 */
[----:B------:R-:W-:Y:S02]  /*ca50*/  IMAD R55, R222, -0x80, R55 ;  /* 0xffffff80de377824 */ /* 0x000fe400078e0237 */
[----:B------:R-:W-:Y:S02]  /*ca60*/  IMAD.IADD R21, R21, 0x1, R61 ;  /* 0x0000000115157824 */ /* 0x000fe400078e023d */
[----:B------:R-:W-:Y:S01]  /*ca70*/  IMAD R44, R19, UR4, RZ ;  /* 0x00000004132c7c24 */ /* 0x000fe2000f8e02ff */
[C---:B------:R-:W-:Y:S01]  /*ca80*/  ISETP.GE.AND P2, PT, R18.reuse, R55, PT ;  /* 0x000000371200720c */ /* 0x040fe20003f46270 */
[----:B------:R-:W-:Y:S02]  /*ca90*/  VIADD R0, R18, 0x20 ;  /* 0x0000002012007836 */ /* 0x000fe40000000000 */
[----:B------:R-:W-:-:S02]  /*caa0*/  IMAD R45, R221, UR5, R44 ;  /* 0x00000005dd2d7c24 */ /* 0x000fc4000f8e022c */
[----:B------:R-:W-:Y:S01]  /*cab0*/  IMAD.WIDE.U32 R20, R221, UR4, R20 ;  /* 0x00000004dd147c25 */ /* 0x000fe2000f8e0014 */
[----:B------:R-:W-:-:S03]  /*cac0*/  ULDC.64 UR4, c[0x0][0xae8] ;  /* 0x0002ba0000047ab9 */ /* 0x000fc60000000a00 */
[----:B0-----:R-:W-:Y:S02]  /*cad0*/  VIADD R22, R22, 0x34820 ;  /* 0x0003482016167836 */ /* 0x001fe40000000000 */
[----:B------:R-:W-:Y:S01]  /*cae0*/  VIADD R19, R18, 0x60 ;  /* 0x0000006012137836 */ /* 0x000fe20000000000 */
[-C--:B------:R-:W-:Y:S01]  /*caf0*/  ISETP.GE.AND P4, PT, R0, R55.reuse, PT ;  /* 0x000000370000720c */ /* 0x080fe20003f86270 */
[----:B--2---:R-:W-:Y:S01]  /*cb00*/  VIADD R3, R18, 0x40 ;  /* 0x0000004012037836 */ /* 0x004fe20000000000 */
[----:B------:R-:W-:Y:S01]  /*cb10*/  PRMT R22, RZ, 0x654, R22 ;  /* 0x00000654ff167816 */ /* 0x000fe20000000016 */
[----:B------:R-:W-:Y:S02]  /*cb20*/  IMAD.IADD R21, R21, 0x1, R45 ;  /* 0x0000000115157824 */ /* 0x000fe400078e022d */
[----:B------:R-:W-:Y:S01]  /*cb30*/  IMAD R0, R223, UR4, RZ ;  /* 0x00000004df007c24 */ /* 0x000fe2000f8e02ff */
[-C--:B------:R-:W-:Y:S01]  /*cb40*/  ISETP.GE.AND P1, PT, R19, R55.reuse, PT ;  /* 0x000000371300720c */ /* 0x080fe20003f26270 */
[----:B------:R-:W-:Y:S01]  /*cb50*/  IMAD.WIDE.U32 R46, R57, UR4, R20 ;  /* 0x00000004392e7c25 */ /* 0x000fe2000f8e0014 */
[----:B------:R-:W-:Y:S01]  /*cb60*/  ISETP.GE.AND P0, PT, R3, R55, PT ;  /* 0x000000370300720c */ /* 0x000fe20003f06270 */
[----:B-1----:R0:W-:Y:S01]  /*cb70*/  SYNCS.ARRIVE.TRANS64.RED.A1T0 RZ, [R22+URZ], RZ ;  /* 0x000000ff16ff79a7 */ /* 0x0021e2000810043f */
[----:B------:R-:W-:Y:S01]  /*cb80*/  SHF.R.S32.HI R19, RZ, 0x1f, R18 ;  /* 0x0000001fff137819 */ /* 0x000fe20000011412 */
[----:B------:R-:W-:Y:S01]  /*cb90*/  IMAD R3, R57, UR5, R0 ;  /* 0x0000000539037c24 */ /* 0x000fe2000f8e0200 */
[----:B------:R-:W-:Y:S01]  /*cba0*/  BSSY B1, `(.L_x_5797) ;  /* 0x0000014000017945 */ /* 0x000fe20003800000 */
[----:B------:R-:W-:-:S04]  /*cbb0*/  IMAD.WIDE R44, R222, 0x80, R18 ;  /* 0x00000080de2c7825 */ /* 0x000fc800078e0212 */
[----:B------:R-:W-:Y:S01]  /*cbc0*/  IMAD.IADD R55, R47, 0x1, R3 ;  /* 0x000000012f377824 */ /* 0x000fe200078e0203 */
[----:B0-----:R-:W-:Y:S06]  /*cbd0*/  @P2 BRA `(.L_x_5798) ;  /* 0x0000000000402947 */ /* 0x001fec0003800000 */
[----:B------:R-:W-:Y:S01]  /*cbe0*/  ULDC.64 UR4, c[0x0][0xad8] ;  /* 0x0002b60000047ab9 */ /* 0x000fe20000000a00 */
[----:B------:R-:W-:Y:S01]  /*cbf0*/  IMAD.MOV.U32 R20, RZ, RZ, R46 ;  /* 0x000000ffff147224 */ /* 0x000fe200078e002e */
[----:B------:R-:W-:Y:S01]  /*cc00*/  ULDC.64 UR6, c[0x0][0xa80] ;  /* 0x0002a00000067ab9 */ /* 0x000fe20000000a00 */
[----:B------:R-:W-:Y:S02]  /*cc10*/  IMAD.MOV.U32 R21, RZ, RZ, R55 ;  /* 0x000000ffff157224 */ /* 0x000fe400078e0037 */
[----:B------:R-:W-:Y:S02]  /*cc20*/  IMAD R3, R45, UR4, RZ ;  /* 0x000000042d037c24 */ /* 0x000fe4000f8e02ff */
[----:B------:R-:W-:Y:S02]  /*cc30*/  VIADD R0, R17, 0x40 ;  /* 0x0000004011007836 */ /* 0x000fe40000000000 */
[----:B------:R-:W-:Y:S01]  /*cc40*/  IMAD.WIDE.U32 R20, R44, UR4, R20 ;  /* 0x000000042c147c25 */ /* 0x000fe2000f8e0014 */
[----:B------:R-:W-:-:S02]  /*cc50*/  ULDC UR4, c[0x0][0xa8c] ;  /* 0x0002a30000047ab9 */ /* 0x000fc40000000800 */
[----:B------:R-:W-:Y:S01]  /*cc60*/  ISETP.GE.AND P2, PT, R17, UR4, PT ;  /* 0x0000000411007c0c */ /* 0x000fe2000bf46270 */
[----:B------:R-:W-:Y:S01]  /*cc70*/  IMAD R3, R44, UR5, R3 ;  /* 0x000000052c037c24 */ /* 0x000fe2000f8e0203 */
[----:B------:R-:W-:Y:S02]  /*cc80*/  ISETP.GE.AND P3, PT, R0, UR4, PT ;  /* 0x0000000400007c0c */ /* 0x000fe4000bf66270 */
[----:B------:R-:W-:Y:S01]  /*cc90*/  LEA R52, P5, R20, UR6, 0x1 ;  /* 0x0000000614347c11 */ /* 0x000fe2000f8a08ff */
[----:B------:R-:W-:-:S05]  /*cca0*/  IMAD.IADD R3, R21, 0x1, R3 ;  /* 0x0000000115037824 */ /* 0x000fca00078e0203 */
[----:B------:R-:W-:-:S05]  /*ccb0*/  LEA.HI.X R53, R20, UR7, R3, 0x1, P5 ;  /* 0x0000000714357c11 */ /* 0x000fca000a8f0c03 */
[----:B-----5:R0:W-:Y:S04]  /*ccc0*/  @!P2 STG.E.128 desc[UR60][R52.64], R36 ;  /* 0x000000243400a986 */ /* 0x0201e8000c101d3c */
[----:B------:R0:W-:Y:S02]  /*ccd0*/  @!P3 STG.E.128 desc[UR60][R52.64+0x80], R40 ;  /* 0x000080283400b986 */ /* 0x0001e4000c101d3c */
.L_x_5798:
[----:B------:R-:W-:Y:S05]  /*cce0*/  BSYNC B1 ;  /* 0x0000000000017941 */ /* 0x000fea0003800000 */
.L_x_5797:
[----:B------:R-:W-:Y:S04]  /*ccf0*/  BSSY B1, `(.L_x_5799) ;  /* 0x0000014000017945 */ /* 0x000fe80003800000 */
[----:B------:R-:W-:Y:S05]  /*cd00*/  @P4 BRA `(.L_x_5800) ;  /* 0x0000000000484947 */ /* 0x000fea0003800000 */
[----:B------:R-:W-:Y:S01]  /*cd10*/  IADD3 R3, P2, R44, 0x20, RZ ;  /* 0x000000202c037810 */ /* 0x000fe20007f5e0ff */
[----:B------:R-:W-:Y:S01]  /*cd20*/  ULDC.64 UR4, c[0x0][0xad8] ;  /* 0x0002b60000047ab9 */ /* 0x000fe20000000a00 */
[----:B------:R-:W-:Y:S01]  /*cd30*/  IMAD.MOV.U32 R20, RZ, RZ, R46 ;  /* 0x000000ffff147224 */ /* 0x000fe200078e002e */
[----:B------:R-:W-:Y:S01]  /*cd40*/  ULDC.64 UR6, c[0x0][0xa80] ;  /* 0x0002a00000067ab9 */ /* 0x000fe20000000a00 */
[----:B------:R-:W-:Y:S02]  /*cd50*/  IMAD.MOV.U32 R21, RZ, RZ, R55 ;  /* 0x000000ffff157224 */ /* 0x000fe400078e0037 */
[----:B------:R-:W-:Y:S02]  /*cd60*/  IMAD.X R0, RZ, RZ, R45, P2 ;  /* 0x000000ffff007224 */ /* 0x000fe400010e062d */
[----:B------:R-:W-:Y:S02]  /*cd70*/  VIADD R22, R17, 0x40 ;  /* 0x0000004011167836 */ /* 0x000fe40000000000 */
[----:B------:R-:W-:-:S02]  /*cd80*/  IMAD R0, R0, UR4, RZ ;  /* 0x0000000400007c24 */ /* 0x000fc4000f8e02ff */
[----:B------:R-:W-:Y:S01]  /*cd90*/  IMAD.WIDE.U32 R20, R3, UR4, R20 ;  /* 0x0000000403147c25 */ /* 0x000fe2000f8e0014 */
[----:B------:R-:W-:Y:S02]  /*cda0*/  ULDC UR4, c[0x0][0xa8c] ;  /* 0x0002a30000047ab9 */ /* 0x000fe40000000800 */
[----:B------:R-:W-:Y:S01]  /*cdb0*/  ISETP.GE.AND P3, PT, R17, UR4, PT ;  /* 0x0000000411007c0c */ /* 0x000fe2000bf66270 */
[----:B------:R-:W-:Y:S01]  /*cdc0*/  IMAD R3, R3, UR5, R0 ;  /* 0x0000000503037c24 */ /* 0x000fe2000f8e0200 */
[----:B------:R-:W-:Y:S02]  /*cdd0*/  ISETP.GE.AND P4, PT, R22, UR4, PT ;  /* 0x0000000416007c0c */ /* 0x000fe4000bf86270 */
[----:B0----5:R-:W-:Y:S01]  /*cde0*/  LEA R36, P2, R20, UR6, 0x1 ;  /* 0x0000000614247c11 */ /* 0x021fe2000f8408ff */
[----:B------:R-:W-:-:S05]  /*cdf0*/  IMAD.IADD R3, R21, 0x1, R3 ;  /* 0x0000000115037824 */ /* 0x000fca00078e0203 */
[----:B------:R-:W-:-:S05]  /*ce00*/  LEA.HI.X R37, R20, UR7, R3, 0x1, P2 ;  /* 0x0000000714257c11 */ /* 0x000fca00090f0c03 */
[----:B------:R1:W-:Y:S04]  /*ce10*/  @!P3 STG.E.128 desc[UR60][R36.64], R28 ;  /* 0x0000001c2400b986 */ /* 0x0003e8000c101d3c */
[----:B------:R1:W-:Y:S02]  /*ce20*/  @!P4 STG.E.128 desc[UR60][R36.64+0x80], R32 ;  /* 0x000080202400c986 */ /* 0x0003e4000c101d3c */
.L_x_5800:
[----:B------:R-:W-:Y:S05]  /*ce30*/  BSYNC B1 ;  /* 0x0000000000017941 */ /* 0x000fea0003800000 */
.L_x_5799:
        /* <DEDUP_REMOVED lines=15> */
[----:B-1---5:R-:W-:Y:S01]  /*cf30*/  LEA R28, P0, R20, UR6, 0x1 ;  /* 0x00000006141c7c11 */ /* 0x022fe2000f8008ff */
[----:B------:R-:W-:-:S05]  /*cf40*/  IMAD.IADD R3, R21, 0x1, R3 ;  /* 0x0000000115037824 */ /* 0x000fca00078e0203 */
[----:B------:R-:W-:-:S05]  /*cf50*/  LEA.HI.X R29, R20, UR7, R3, 0x1, P0 ;  /* 0x00000007141d7c11 */ /* 0x000fca00080f0c03 */
[----:B------:R2:W-:Y:S04]  /*cf60*/  @!P2 STG.E.128 desc[UR60][R28.64], R12 ;  /* 0x0000000c1c00a986 */ /* 0x0005e8000c101d3c */
[----:B------:R2:W-:Y:S02]  /*cf70*/  @!P3 STG.E.128 desc[UR60][R28.64+0x80], R24 ;  /* 0x000080181c00b986 */ /* 0x0005e4000c101d3c */
.L_x_5802:
[----:B------:R-:W-:Y:S05]  /*cf80*/  BSYNC B1 ;  /* 0x0000000000017941 */ /* 0x000fea0003800000 */
.L_x_5801:
[----:B------:R-:W-:Y:S05]  /*cf90*/  @P1 BRA `(.L_x_5803) ;  /* 0x0000000800d01947 */ /* 0x000fea0003800000 */
[----:B------:R-:W-:Y:S01]  /*cfa0*/  IADD3 R3, P0, R44, 0x60, RZ ;  /* 0x000000602c037810 */ /* 0x000fe20007f1e0ff */
[----:B------:R-:W-:Y:S01]  /*cfb0*/  ULDC.64 UR6, c[0x0][0xad8] ;  /* 0x0002b60000067ab9 */ /* 0x000fe20000000a00 */
[----:B--2--5:R-:W-:Y:S01]  /*cfc0*/  IMAD.MOV.U32 R12, RZ, RZ, R46 ;  /* 0x000000ffff0c7224 */ /* 0x024fe200078e002e */
[----:B------:R-:W-:Y:S01]  /*cfd0*/  ULDC UR4, c[0x0][0xa8c] ;  /* 0x0002a30000047ab9 */ /* 0x000fe20000000800 */
[----:B------:R-:W-:Y:S01]  /*cfe0*/  IMAD.MOV.U32 R13, RZ, RZ, R55 ;  /* 0x000000ffff0d7224 */ /* 0x000fe200078e0037 */
[----:B------:R-:W-:Y:S01]  /*cff0*/  ISETP.GE.AND P1, PT, R17, UR4, PT ;  /* 0x0000000411007c0c */ /* 0x000fe2000bf26270 */
[----:B------:R-:W-:Y:S02]  /*d000*/  IMAD.X R44, RZ, RZ, R45, P0 ;  /* 0x000000ffff2c7224 */ /* 0x000fe400000e062d */
[----:B------:R-:W-:-:S04]  /*d010*/  IMAD.WIDE.U32 R12, R3, UR6, R12 ;  /* 0x00000006030c7c25 */ /* 0x000fc8000f8e000c */
[----:B------:R-:W-:Y:S02]  /*d020*/  IMAD R44, R44, UR6, RZ ;  /* 0x000000062c2c7c24 */ /* 0x000fe4000f8e02ff */
[----:B------:R-:W-:Y:S02]  /*d030*/  VIADD R0, R17, 0x40 ;  /* 0x0000004011007836 */ /* 0x000fe40000000000 */
[----:B------:R-:W-:Y:S01]  /*d040*/  IMAD R3, R3, UR7, R44 ;  /* 0x0000000703037c24 */ /* 0x000fe2000f8e022c */
[----:B------:R-:W-:Y:S02]  /*d050*/  ULDC.64 UR6, c[0x0][0xa80] ;  /* 0x0002a00000067ab9 */ /* 0x000fe40000000a00 */
[----:B------:R-:W-:Y:S01]  /*d060*/  LEA R14, P0, R12, UR6, 0x1 ;  /* 0x000000060c0e7c11 */ /* 0x000fe2000f8008ff */
[----:B------:R-:W-:-:S05]  /*d070*/  IMAD.IADD R3, R13, 0x1, R3 ;  /* 0x000000010d037824 */ /* 0x000fca00078e0203 */
[----:B------:R-:W-:Y:S02]  /*d080*/  LEA.HI.X R15, R12, UR7, R3, 0x1, P0 ;  /* 0x000000070c0f7c11 */ /* 0x000fe400080f0c03 */
[----:B------:R-:W-:-:S03]  /*d090*/  ISETP.GE.AND P0, PT, R0, UR4, PT ;  /* 0x0000000400007c0c */ /* 0x000fc6000bf06270 */
[----:B------:R3:W-:Y:S10]  /*d0a0*/  @!P1 STG.E.128 desc[UR60][R14.64], R4 ;  /* 0x000000040e009986 */ /* 0x0007f4000c101d3c */
[----:B------:R-:W-:Y:S05]  /*d0b0*/  @P0 BRA `(.L_x_5803) ;  /* 0x0000000800880947 */ /* 0x000fea0003800000 */
[----:B------:R4:W-:Y:S01]  /*d0c0*/  STG.E.128 desc[UR60][R14.64+0x80], R8 ;  /* 0x000080080e007986 */ /* 0x0009e2000c101d3c */
[----:B------:R-:W-:Y:S05]  /*d0d0*/  BRA `(.L_x_5803) ;  /* 0x0000000800807947 */ /* 0x000fea0003800000 */
.L_x_5795:
        /* <DEDUP_REMOVED lines=22> */
.L_x_5804:
        /* <DEDUP_REMOVED lines=29> */
.L_x_5806:
[----:B------:R-:W-:Y:S05]  /*d410*/  BSYNC B1 ;  /* 0x0000000000017941 */ /* 0x000fea0003800000 */
.L_x_5805:
        /* <DEDUP_REMOVED lines=10> */
[----:B------:R-:W-:Y:S01]  /*d4c0*/  IMAD.IADD R5, R5, 0x1, R9 ;  /* 0x0000000105057824 */ /* 0x000fe200078e0209 */
[C---:B------:R-:W-:Y:S01]  /*d4d0*/  ISETP.GE.AND P2, PT, R18.reuse, R7, PT ;  /* 0x000000071200720c */ /* 0x040fe20003f46270 */
[----:B------:R-:W-:Y:S01]  /*d4e0*/  VIADD R6, R18, 0x20 ;  /* 0x0000002012067836 */ /* 0x000fe20000000000 */
[----:B------:R-:W-:Y:S01]  /*d4f0*/  SHF.R.S32.HI R9, RZ, 0x1f, R18 ;  /* 0x0000001fff097819 */ /* 0x000fe20000011412 */
[----:B------:R-:W-:-:S02]  /*d500*/  IMAD R3, R221, UR5, R0 ;  /* 0x00000005dd037c24 */ /* 0x000fc4000f8e0200 */
[----:B------:R-:W-:Y:S01]  /*d510*/  VIADD R0, R18, 0x40 ;  /* 0x0000004012007836 */ /* 0x000fe20000000000 */
[-C--:B------:R-:W-:Y:S01]  /*d520*/  ISETP.GE.AND P3, PT, R6, R7.reuse, PT ;  /* 0x000000070600720c */ /* 0x080fe20003f66270 */
[----:B------:R-:W-:Y:S01]  /*d530*/  IMAD.WIDE.U32 R4, R221, UR4, R4 ;  /* 0x00000004dd047c25 */ /* 0x000fe2000f8e0004 */
[----:B------:R-:W-:Y:S02]  /*d540*/  ULDC.64 UR4, c[0x0][0xae8] ;  /* 0x0002ba0000047ab9 */ /* 0x000fe40000000a00 */
[-C--:B------:R-:W-:Y:S01]  /*d550*/  ISETP.GE.AND P1, PT, R0, R7.reuse, PT ;  /* 0x000000070000720c */ /* 0x080fe20003f26270 */
[----:B------:R-:W-:Y:S02]  /*d560*/  VIADD R6, R18, 0x60 ;  /* 0x0000006012067836 */ /* 0x000fe40000000000 */
[----:B------:R-:W-:Y:S02]  /*d570*/  IMAD.IADD R5, R5, 0x1, R3 ;  /* 0x0000000105057824 */ /* 0x000fe400078e0203 */
[----:B------:R-:W-:Y:S01]  /*d580*/  IMAD R0, R223, UR4, RZ ;  /* 0x00000004df007c24 */ /* 0x000fe2000f8e02ff */
[----:B------:R-:W-:Y:S01]  /*d590*/  ISETP.GE.AND P0, PT, R6, R7, PT ;  /* 0x000000070600720c */ /* 0x000fe20003f06270 */
[----:B------:R-:W-:-:S04]  /*d5a0*/  IMAD.WIDE.U32 R6, R11, UR4, R4 ;  /* 0x000000040b067c25 */ /* 0x000fc8000f8e0004 */
[----:B------:R-:W-:Y:S02]  /*d5b0*/  IMAD R3, R11, UR5, R0 ;  /* 0x000000050b037c24 */ /* 0x000fe4000f8e0200 */
[----:B------:R-:W-:Y:S02]  /*d5c0*/  IMAD.MOV.U32 R8, RZ, RZ, R18 ;  /* 0x000000ffff087224 */ /* 0x000fe400078e0012 */
[----:B------:R-:W-:Y:S02]  /*d5d0*/  IMAD.IADD R11, R7, 0x1, R3 ;  /* 0x00000001070b7824 */ /* 0x000fe400078e0203 */
[----:B------:R-:W-:Y:S01]  /*d5e0*/  IMAD.WIDE R8, R222, 0x80, R8 ;  /* 0x00000080de087825 */ /* 0x000fe200078e0208 */
[----:B------:R-:W-:Y:S06]  /*d5f0*/  @P2 BRA `(.L_x_5808) ;  /* 0x0000000000402947 */ /* 0x000fec0003800000 */
        /* <DEDUP_REMOVED lines=14> */
[----:B------:R2:W-:Y:S04]  /*d6e0*/  @!P4 STG.E.128 desc[UR60][R12.64], RZ ;  /* 0x000000ff0c00c986 */ /* 0x0005e8000c101d3c */
[----:B------:R2:W-:Y:S02]  /*d6f0*/  @!P5 STG.E.128 desc[UR60][R12.64+0x80], RZ ;  /* 0x000080ff0c00d986 */ /* 0x0005e4000c101d3c */
.L_x_5808:
[----:B------:R-:W-:Y:S05]  /*d700*/  BSYNC B1 ;  /* 0x0000000000017941 */ /* 0x000fea0003800000 */
.L_x_5807:
        /* <DEDUP_REMOVED lines=15> */
[----:B--2---:R-:W-:Y:S01]  /*d800*/  LEA R12, P2, R4, UR6, 0x1 ;  /* 0x00000006040c7c11 */ /* 0x004fe2000f8408ff */
[----:B------:R-:W-:-:S05]  /*d810*/  IMAD.IADD R3, R5, 0x1, R3 ;  /* 0x0000000105037824 */ /* 0x000fca00078e0203 */
[----:B------:R-:W-:-:S05]  /*d820*/  LEA.HI.X R13, R4, UR7, R3, 0x1, P2 ;  /* 0x00000007040d7c11 */ /* 0x000fca00090f0c03 */
[----:B------:R3:W-:Y:S04]  /*d830*/  @!P3 STG.E.128 desc[UR60][R12.64], RZ ;  /* 0x000000ff0c00b986 */ /* 0x0007e8000c101d3c */
[----:B------:R3:W-:Y:S02]  /*d840*/  @!P4 STG.E.128 desc[UR60][R12.64+0x80], RZ ;  /* 0x000080ff0c00c986 */ /* 0x0007e4000c101d3c */
.L_x_5810:
[----:B------:R-:W-:Y:S05]  /*d850*/  BSYNC B1 ;  /* 0x0000000000017941 */ /* 0x000fea0003800000 */
.L_x_5809:
        /* <DEDUP_REMOVED lines=15> */
[----:B--23--:R-:W-:Y:S01]  /*d950*/  LEA R12, P1, R4, UR6, 0x1 ;  /* 0x00000006040c7c11 */ /* 0x00cfe2000f8208ff */
[----:B------:R-:W-:-:S05]  /*d960*/  IMAD.IADD R3, R5, 0x1, R3 ;  /* 0x0000000105037824 */ /* 0x000fca00078e0203 */
[----:B------:R-:W-:-:S05]  /*d970*/  LEA.HI.X R13, R4, UR7, R3, 0x1, P1 ;  /* 0x00000007040d7c11 */ /* 0x000fca00088f0c03 */
[----:B------:R4:W-:Y:S04]  /*d980*/  @!P2 STG.E.128 desc[UR60][R12.64], RZ ;  /* 0x000000ff0c00a986 */ /* 0x0009e8000c101d3c */
[----:B------:R4:W-:Y:S02]  /*d990*/  @!P3 STG.E.128 desc[UR60][R12.64+0x80], RZ ;  /* 0x000080ff0c00b986 */ /* 0x0009e4000c101d3c */
.L_x_5812:
[----:B------:R-:W-:Y:S05]  /*d9a0*/  BSYNC B1 ;  /* 0x0000000000017941 */ /* 0x000fea0003800000 */
.L_x_5811:
        /* <DEDUP_REMOVED lines=19> */
.L_x_5803:
[----:B------:R-:W-:Y:S05]  /*dae0*/  BSYNC B0 ;  /* 0x0000000000007941 */ /* 0x000fea0003800000 */
.L_x_5794:
[----:B------:R-:W-:Y:S02]  /*daf0*/  ULDC UR4, c[0x0][0xc14] ;  /* 0x0003050000047ab9 */ /* 0x000fe40000000800 */
[----:B-1----:R-:W-:-:S13]  /*db00*/  ISETP.GE.AND P0, PT, R51, UR4, PT ;  /* 0x0000000433007c0c */ /* 0x002fda000bf06270 */
[----:B------:R-:W-:Y:S05]  /*db10*/  @!P0 BRA `(.L_x_5813) ;  /* 0xffffff30009c8947 */ /* 0x000fea000383ffff */
[----:B------:R-:W-:Y:S05]  /*db20*/  EXIT ;  /* 0x000000000000794d */ /* 0x000fea0003800000 */
.L_x_5769:
[----:B------:R-:W-:-:S08]  /*db30*/  NOP ;  /* 0x0000000000007918 */ /* 0x000fd00000000000 */
[----:B--2---:R-:W0:-:S00]  /*db40*/  USETMAXREG.DEALLOC.CTAPOOL 0x18 ;  /* 0x00000018000079c8 */ /* 0x004e0000080e0500 */
        /* <DEDUP_REMOVED lines=59> */
.L_x_5818:
        /* <DEDUP_REMOVED lines=16> */
.L_x_5817:
[----:B------:R-:W-:Y:S05]  /*e000*/  BSYNC B0 ;  /* 0x0000000000007941 */ /* 0x000fea0003800000 */
.L_x_5816:
        /* <DEDUP_REMOVED lines=26> */
.L_x_5814:
        /* <DEDUP_REMOVED lines=16> */
.L_x_5819:
        /* <DEDUP_REMOVED lines=25> */
.L_x_5815:
[----:B------:R-:W-:Y:S02]  /*e440*/  IMAD.MOV.U32 R17, RZ, RZ, RZ ;  /* 0x000000ffff117224 */ /* 0x000fe400078e00ff */
[----:B------:R-:W-:Y:S02]  /*e450*/  IMAD.U32 R16, RZ, RZ, UR6 ;  /* 0x00000006ff107e24 */ /* 0x000fe4000f8e00ff */
[----:B------:R-:W-:-:S07]  /*e460*/  IMAD.MOV.U32 R18, RZ, RZ, RZ ;  /* 0x000000ffff127224 */ /* 0x000fce00078e00ff */
.L_x_5820:
        /* <DEDUP_REMOVED lines=20> */
.L_x_5885:
        /* <DEDUP_REMOVED lines=51> */
.L_x_5822:
        /* <DEDUP_REMOVED lines=29> */
.L_x_5824:
        /* <DEDUP_REMOVED lines=23> */
.L_x_5826:
        /* <DEDUP_REMOVED lines=20> */
.L_x_5828:
        /* <DEDUP_REMOVED lines=16> */
.L_x_5827:
        /* <DEDUP_REMOVED lines=31> */
.L_x_5829:
        /* <DEDUP_REMOVED lines=16> */
.L_x_5830:
        /* <DEDUP_REMOVED lines=16> */
.L_x_5901:
[----:B------:R-:W2:Y:S01]  /*f250*/  LDL R7, [R1+0x18] ;  /* 0x0000180001077983 */ /* 0x000ea20000100800 */
[----:B------:R-:W-:Y:S01]  /*f260*/  UMOV UR4, 0xffffffff ;  /* 0xffffffff00047882 */ /* 0x000fe20000000000 */
[----:B------:R-:W-:Y:S01]  /*f270*/  SHF.R.S32.HI R12, RZ, 0x1f, R0 ;  /* 0x0000001fff0c7819 */ /* 0x000fe20000011400 */
[----:B--2---:R-:W-:Y:S01]  /*f280*/  VIADD R7, R7, 0xffffffff ;  /* 0xffffffff07077836 */ /* 0x004fe20000000000 */
[----:B------:R-:W-:Y:S06]  /*f290*/  BRA.DIV UR4, `(.L_x_5832) ;  /* 0x00000036042c7947 */ /* 0x000fec000b800000 */
[----:B------:R-:W-:-:S13]  /*f2a0*/  ELECT P6, URZ, PT ;  /* 0x00000000003f782f */ /* 0x000fda00038c0000 */
.L_x_5904:
        /* <DEDUP_REMOVED lines=24> */
.L_x_5834:
        /* <DEDUP_REMOVED lines=9> */
.L_x_5905:
        /* <DEDUP_REMOVED lines=11> */
.L_x_5836:
        /* <DEDUP_REMOVED lines=21> */
[----:B------:R-:W-:-:S03]  /*f6c0*/  UIADD3 UR14, UR6, 0x23c00, URZ ;  /* 0x00023c00060e7890 */ /* 0x000fc6000fffe03f */
[----:B------:R-:W-:-:S04]  /*f6d0*/  UMOV UR6, 0x0 ;  /* 0x0000000000067882 */ /* 0x000fc80000000000 */
[----:B------:R0:W-:Y:S02]  /*f6e0*/  UTMALDG.4D [UR8], [UR4], desc[UR6] ;  /* 0x00000608040075b4 */ /* 0x0001e40008019000 */
[----:B0-----:R-:W-:Y:S01]  /*f6f0*/  UMOV UR8, UR14 ;  /* 0x0000000e00087c82 */ /* 0x001fe20008000000 */
[----:B------:R-:W-:Y:S02]  /*f700*/  UMOV UR10, UR15 ;  /* 0x0000000f000a7c82 */ /* 0x000fe40008000000 */
[----:B------:R0:W-:Y:S02]  /*f710*/  UTMALDG.4D [UR8], [UR4], desc[UR6] ;  /* 0x00000608040075b4 */ /* 0x0001e40008019000 */
[----:B0-----:R-:W-:Y:S01]  /*f720*/  NOP ;  /* 0x0000000000007918 */ /* 0x001fe20000000000 */
.L_x_5833:
        /* <DEDUP_REMOVED lines=9> */
[----:B------:R-:W-:Y:S01]  /*f7c0*/  @P0 R2UR UR11, R17 ;  /* 0x00000000110b02ca */ /* 0x000fe200000e0000 */
[----:B------:R-:W-:Y:S01]  /*f7d0*/  UIADD3.X UR5, URZ, UR37, URZ, UP0, !UPT ;  /* 0x000000253f057290 */ /* 0x000fe200087fe43f */
[----:B------:R-:W-:Y:S01]  /*f7e0*/  BSSY B0, `(.L_x_5837) ;  /* 0x000001b000007945 */ /* 0x000fe20003800000 */
[----:B------:R-:W-:Y:S01]  /*f7f0*/  UMOV UR7, 0x12f00000 ;  /* 0x12f0000000077882 */ /* 0x000fe20000000000 */
[----:B------:R-:W-:Y:S01]  /*f800*/  UMOV UR10, URZ ;  /* 0x0000003f000a7c82 */ /* 0x000fe20008000000 */
[----:B------:R-:W-:Y:S01]  /*f810*/  UMOV UR14, 0x0 ;  /* 0x00000000000e7882 */ /* 0x000fe20000000000 */
[----:B------:R-:W-:Y:S01]  /*f820*/  UMOV UR15, 0x12f00000 ;  /* 0x12f00000000f7882 */ /* 0x000fe20000000000 */
[----:B------:R-:W-:Y:S01]  /*f830*/  @P0 IMAD.MOV.U32 R8, RZ, RZ, 0x8000 ;  /* 0x00008000ff080424 */ /* 0x000fe200078e00ff */
[----:B0-----:R-:W-:Y:S01]  /*f840*/  LEA R9, R10, R9, 0x18 ;  /* 0x000000090a097211 */ /* 0x001fe200078ec0ff */
[----:B------:R-:W-:Y:S03]  /*f850*/  BAR.SYNC.DEFER_BLOCKING 0x8, 0x120 ;  /* 0x0204800000007b1d */ /* 0x000fe60000010000 */
[----:B------:R-:W-:-:S13]  /*f860*/  R2UR UR16, R9 ;  /* 0x00000000091072ca */ /* 0x000fda00000e0000 */
[----:B------:R-:W-:Y:S02]  /*f870*/  UIADD3 UR8, UR16, 0x16400, URZ ;  /* 0x0001640010087890 */ /* 0x000fe4000fffe03f */
[----:B------:R-:W-:Y:S01]  /*f880*/  UIADD3 UR9, UR16, 0x34800, URZ ;  /* 0x0003480010097890 */ /* 0x000fe2000fffe03f */
[----:B------:R0:W-:Y:S08]  /*f890*/  @P0 SYNCS.ARRIVE.TRANS64 RZ, [R9+URZ+0x34800], R8 ;  /* 0x0348000809ff09a7 */ /* 0x0001f0000800003f */
        /* <DEDUP_REMOVED lines=15> */
.L_x_5906:
[----:B------:R-:W-:Y:S05]  /*f990*/  BSYNC B0 ;  /* 0x0000000000007941 */ /* 0x000fea0003800000 */
.L_x_5837:
        /* <DEDUP_REMOVED lines=44> */
.L_x_5845:
[----:B0-----:R-:W0:Y:S01]  /*fc60*/  S2R R3, SR_CgaCtaId ;  /* 0x0000000000037919 */ /* 0x001e220000008800 */
[----:B------:R-:W-:-:S04]  /*fc70*/  MOV R2, 0x400 ;  /* 0x0000040000027802 */ /* 0x000fc80000000f00 */
[----:B0-----:R-:W-:Y:S02]  /*fc80*/  LEA R2, R3, R2, 0x18 ;  /* 0x0000000203027211 */ /* 0x001fe400078ec0ff */
[----:B------:R-:W-:-:S03]  /*fc90*/  SHF.L.U32 R3, R15, 0x1f, RZ ;  /* 0x0000001f0f037819 */ /* 0x000fc600000006ff */
[----:B------:R-:W-:-:S04]  /*fca0*/  IMAD R2, R13, 0x8, R2 ;  /* 0x000000080d027824 */ /* 0x000fc800078e0202 */
[----:B------:R-:W0:Y:S02]  /*fcb0*/  SYNCS.PHASECHK.TRANS64.TRYWAIT P0, [R2+URZ+0x34840], R3 ;  /* 0x03484003020075a7 */ /* 0x000e24000800017f */
[----:B0-----:R-:W-:Y:S05]  /*fcc0*/  @!P0 BRA `(.L_x_5846) ;  /* 0x0000002800f48947 */ /* 0x001fea0003800000 */
.L_x_5907:
        /* <DEDUP_REMOVED lines=11> */
.L_x_5847:
[----:B------:R-:W2:Y:S01]  /*fd80*/  LDL R17, [R1+0x4] ;  /* 0x0000040001117983 */ /* 0x000ea20000100800 */
[----:B0-----:R-:W-:-:S03]  /*fd90*/  MOV R3, 0x400 ;  /* 0x0000040000037802 */ /* 0x001fc60000000f00 */
[----:B------:R-:W3:Y:S04]  /*fda0*/  LDL.LU R10, [R1+0x8] ;  /* 0x00000800010a7983 */ /* 0x000ee80000300800 */
[----:B------:R-:W4:Y:S01]  /*fdb0*/  LDL R9, [R1] ;  /* 0x0000000001097983 */ /* 0x000f220000100800 */
[----:B------:R-:W0:Y:S01]  /*fdc0*/  S2R R11, SR_CgaCtaId ;  /* 0x00000000000b7919 */ /* 0x000e220000008800 */
[----:B------:R-:W-:Y:S02]  /*fdd0*/  R2UR UR14, R2 ;  /* 0x00000000020e72ca */ /* 0x000fe400000e0000 */
[----:B------:R-:W-:Y:S01]  /*fde0*/  R2UR UR11, R6 ;  /* 0x00000000060b72ca */ /* 0x000fe200000e0000 */
[----:B------:R-:W-:Y:S01]  /*fdf0*/  UIADD3 UR4, UP0, UR36, 0x370, URZ ;  /* 0x0000037024047890 */ /* 0x000fe2000ff1e03f */
[----:B------:R-:W-:-:S02]  /*fe00*/  R2UR UR12, R4 ;  /* 0x00000000040c72ca */ /* 0x000fc400000e0000 */
[----:B-----5:R-:W-:Y:S01]  /*fe10*/  R2UR UR13, R8 ;  /* 0x00000000080d72ca */ /* 0x020fe200000e0000 */
[----:B------:R-:W-:Y:S01]  /*fe20*/  UIADD3.X UR5, URZ, UR37, URZ, UP0, !UPT ;  /* 0x000000253f057290 */ /* 0x000fe200087fe43f */
[----:B0-----:R-:W-:-:S05]  /*fe30*/  LEA R3, R11, R3, 0x18 ;  /* 0x000000030b037211 */ /* 0x001fca00078ec0ff */
[----:B------:R-:W-:-:S05]  /*fe40*/  IMAD R2, R13, 0xb000, R3 ;  /* 0x0000b0000d027824 */ /* 0x000fca00078e0203 */
[----:B------:R-:W-:Y:S01]  /*fe50*/  R2UR UR8, R2 ;  /* 0x00000000020872ca */ /* 0x000fe200000e0000 */
[----:B------:R-:W-:Y:S01]  /*fe60*/  VIADD R3, R3, 0x34800 ;  /* 0x0003480003037836 */ /* 0x000fe20000000000 */
[----:B------:R-:W-:Y:S01]  /*fe70*/  UMOV UR10, URZ ;  /* 0x0000003f000a7c82 */ /* 0x000fe20008000000 */
[----:B------:R-:W-:Y:S01]  /*fe80*/  UMOV UR6, 0x0 ;  /* 0x0000000000067882 */ /* 0x000fe20000000000 */
[----:B------:R-:W-:Y:S01]  /*fe90*/  UMOV UR7, 0x14f00000 ;  /* 0x14f0000000077882 */ /* 0x000fe20000000000 */
[----:B------:R-:W-:-:S08]  /*fea0*/  UMOV UR16, 0x40 ;  /* 0x0000004000107882 */ /* 0x000fd00000000000 */
[----:B------:R-:W-:Y:S01]  /*feb0*/  UIADD3 UR15, UR8, 0x23c00, URZ ;  /* 0x00023c00080f7890 */ /* 0x000fe2000fffe03f */
[----:B--2---:R-:W-:-:S13]  /*fec0*/  R2UR UR9, R17 ;  /* 0x00000000110972ca */ /* 0x004fda00000e0000 */
[----:B------:R-:W-:Y:S02]  /*fed0*/  UIMAD UR11, UR11, 0xb0, UR9 ;  /* 0x000000b00b0b78a4 */ /* 0x000fe4000f8e0209 */
[----:B------:R-:W-:Y:S02]  /*fee0*/  UIADD3 UR9, UR14, 0x34830, URZ ;  /* 0x000348300e097890 */ /* 0x000fe4000fffe03f */
[----:B------:R-:W-:Y:S01]  /*fef0*/  UIADD3 UR14, UR8, 0x1e400, URZ ;  /* 0x0001e400080e7890 */ /* 0x000fe2000fffe03f */
[----:B---3--:R-:W-:Y:S01]  /*ff00*/  SHF.L.U32 R2, R10, 0x1f, RZ ;  /* 0x0000001f0a027819 */ /* 0x008fe200000006ff */
[----:B----4-:R-:W-:-:S05]  /*ff10*/  IMAD R3, R9, 0x8, R3 ;  /* 0x0000000809037824 */ /* 0x010fca00078e0203 */
[----:B------:R-:W-:Y:S02]  /*ff20*/  UMOV UR8, UR14 ;  /* 0x0000000e00087c82 */ /* 0x000fe40008000000 */
[----:B------:R0:W-:Y:S02]  /*ff30*/  UTMALDG.4D [UR8], [UR4], desc[UR6] ;  /* 0x00000608040075b4 */ /* 0x0001e40008019000 */
[----:B0-----:R-:W-:Y:S01]  /*ff40*/  UMOV UR8, UR15 ;  /* 0x0000000f00087c82 */ /* 0x001fe20008000000 */
[----:B------:R-:W-:Y:S02]  /*ff50*/  UMOV UR10, UR16 ;  /* 0x00000010000a7c82 */ /* 0x000fe40008000000 */
[----:B------:R0:W-:Y:S01]  /*ff60*/  UTMALDG.4D [UR8], [UR4], desc[UR6] ;  /* 0x00000608040075b4 */ /* 0x0001e20008019000 */
[----:B------:R-:W1:Y:S02]  /*ff70*/  SYNCS.PHASECHK.TRANS64.TRYWAIT P0, [R3+URZ+0x60], R2 ;  /* 0x00006002030075a7 */ /* 0x000e64000800017f */
[----:B01----:R-:W-:Y:S05]  /*ff80*/  @!P0 BRA `(.L_x_5848) ;  /* 0x0000002800588947 */ /* 0x003fea0003800000 */
.L_x_5908:
        /* <DEDUP_REMOVED lines=13> */
.L_x_5849:
        /* <DEDUP_REMOVED lines=25> */
[----:B------:R-:W-:-:S07]  /*101f0*/  UIADD3 UR14, UR14, 0x5c00, URZ ;  /* 0x00005c000e0e7890 */ /* 0x000fce000fffe03f */
[----:B------:R1:W-:Y:S02]  /*10200*/  UTMALDG.4D [UR8], [UR4], desc[UR6] ;  /* 0x00000608040075b4 */ /* 0x0003e40008019000 */
[----:B-1----:R-:W-:Y:S01]  /*10210*/  UMOV UR8, UR14 ;  /* 0x0000000e00087c82 */ /* 0x002fe20008000000 */
[----:B------:R-:W-:Y:S02]  /*10220*/  UMOV UR10, UR15 ;  /* 0x0000000f000a7c82 */ /* 0x000fe40008000000 */
[----:B------:R0:W-:Y:S02]  /*10230*/  UTMALDG.4D [UR8], [UR4], desc[UR6] ;  /* 0x00000608040075b4 */ /* 0x0001e40008019000 */
[----:B0-----:R-:W-:Y:S01]  /*10240*/  NOP ;  /* 0x0000000000007918 */ /* 0x001fe20000000000 */
.L_x_5844:
[----:B------:R-:W-:Y:S05]  /*10250*/  BSYNC B2 ;  /* 0x0000000000027941 */ /* 0x000fea0003800000 */
.L_x_5843:
[----:B------:R-:W2:Y:S04]  /*10260*/  LDL.LU R2, [R1+0x18] ;  /* 0x0000180001027983 */ /* 0x000ea80000300800 */
[----:B------:R0:W-:Y:S04]  /*10270*/  STL [R1], R13 ;  /* 0x0000000d01007387 */ /* 0x0001e80000100800 */
[----:B------:R0:W-:Y:S02]  /*10280*/  STL [R1+0x8], R15 ;  /* 0x0000080f01007387 */ /* 0x0001e40000100800 */
[----:B0-2---:R-:W-:-:S07]  /*10290*/  VIADD R6, R2, 0xfffffffd ;  /* 0xfffffffd02067836 */ /* 0x005fce0000000000 */
.L_x_5842:
[----:B------:R-:W-:Y:S05]  /*102a0*/  BSYNC B1 ;  /* 0x0000000000017941 */ /* 0x000fea0003800000 */
.L_x_5841:
[----:B------:R-:W-:-:S05]  /*102b0*/  IMAD.MOV R14, RZ, RZ, -R14 ;  /* 0x000000ffff0e7224 */ /* 0x000fca00078e0a0e */
[----:B------:R-:W-:-:S13]  /*102c0*/  ISETP.NE.AND P0, PT, R7, R14, PT ;  /* 0x0000000e0700720c */ /* 0x000fda0003f05270 */
[----:B------:R-:W-:Y:S05]  /*102d0*/  @!P0 BRA `(.L_x_5840) ;  /* 0x0000000c00d88947 */ /* 0x000fea0003800000 */
[----:B------:R-:W-:-:S07]  /*102e0*/  IMAD.MOV.U32 R10, RZ, RZ, R5 ;  /* 0x000000ffff0a7224 */ /* 0x000fce00078e0005 */
.L_x_5864:
        /* <DEDUP_REMOVED lines=32> */
.L_x_5852:
[----:B------:R-:W1:Y:S01]  /*104f0*/  S2R R3, SR_CgaCtaId ;  /* 0x0000000000037919 */ /* 0x000e620000008800 */
[----:B------:R-:W-:-:S04]  /*10500*/  MOV R2, 0x400 ;  /* 0x0000040000027802 */ /* 0x000fc80000000f00 */
[----:B-1----:R-:W-:Y:S02]  /*10510*/  LEA R2, R3, R2, 0x18 ;  /* 0x0000000203027211 */ /* 0x002fe400078ec0ff */
[----:B------:R-:W-:-:S03]  /*10520*/  SHF.L.U32 R3, R8, 0x1f, RZ ;  /* 0x0000001f08037819 */ /* 0x000fc600000006ff */
[----:B------:R-:W-:-:S04]  /*10530*/  IMAD R2, R7, 0x8, R2 ;  /* 0x0000000807027824 */ /* 0x000fc800078e0202 */
[----:B------:R-:W1:Y:S02]  /*10540*/  SYNCS.PHASECHK.TRANS64.TRYWAIT P0, [R2+URZ+0x34840], R3 ;  /* 0x03484003020075a7 */ /* 0x000e64000800017f */
[----:B-1----:R-:W-:Y:S05]  /*10550*/  @!P0 BRA `(.L_x_5853) ;  /* 0x0000002000f88947 */ /* 0x002fea0003800000 */
.L_x_5909:
        /* <DEDUP_REMOVED lines=11> */
.L_x_5854:
[----:B------:R-:W2:Y:S01]  /*10610*/  LDL R15, [R1+0x4] ;  /* 0x00000400010f7983 */ /* 0x000ea20000100800 */
[----:B------:R-:W-:-:S03]  /*10620*/  MOV R13, 0x400 ;  /* 0x00000400000d7802 */ /* 0x000fc60000000f00 */
[----:B-1----:R-:W3:Y:S04]  /*10630*/  LDL.LU R3, [R1+0x8] ;  /* 0x0000080001037983 */ /* 0x002ee80000300800 */
        /* <DEDUP_REMOVED lines=30> */
.L_x_5910:
        /* <DEDUP_REMOVED lines=8> */
.L_x_5856:
        /* <DEDUP_REMOVED lines=23> */
[----:B------:R-:W-:-:S03]  /*10a10*/  UIADD3 UR14, UR6, 0x5c00, URZ ;  /* 0x00005c00060e7890 */ /* 0x000fc6000fffe03f */
[----:B------:R-:W-:-:S04]  /*10a20*/  UMOV UR6, 0x0 ;  /* 0x0000000000067882 */ /* 0x000fc80000000000 */
[----:B------:R1:W-:Y:S02]  /*10a30*/  UTMALDG.4D [UR8], [UR4], desc[UR6] ;  /* 0x00000608040075b4 */ /* 0x0003e40008019000 */
[----:B-1----:R-:W-:Y:S01]  /*10a40*/  UMOV UR8, UR14 ;  /* 0x0000000e00087c82 */ /* 0x002fe20008000000 */
[----:B------:R-:W-:Y:S02]  /*10a50*/  UMOV UR10, UR15 ;  /* 0x0000000f000a7c82 */ /* 0x000fe40008000000 */
[----:B------:R0:W-:Y:S02]  /*10a60*/  UTMALDG.4D [UR8], [UR4], desc[UR6] ;  /* 0x00000608040075b4 */ /* 0x0001e40008019000 */
[----:B0-----:R-:W-:Y:S01]  /*10a70*/  NOP ;  /* 0x0000000000007918 */ /* 0x001fe20000000000 */
.L_x_5851:
[----:B------:R-:W-:Y:S05]  /*10a80*/  BSYNC B1 ;  /* 0x0000000000017941 */ /* 0x000fea0003800000 */
.L_x_5850:
        /* <DEDUP_REMOVED lines=31> */
.L_x_5859:
[----:B------:R-:W2:Y:S01]  /*10c80*/  S2R R3, SR_CgaCtaId ;  /* 0x0000000000037919 */ /* 0x000ea20000008800 */
[----:B------:R-:W-:-:S04]  /*10c90*/  MOV R2, 0x400 ;  /* 0x0000040000027802 */ /* 0x000fc80000000f00 */
[----:B--2---:R-:W-:Y:S02]  /*10ca0*/  LEA R2, R3, R2, 0x18 ;  /* 0x0000000203027211 */ /* 0x004fe400078ec0ff */
[----:B------:R-:W-:-:S03]  /*10cb0*/  SHF.L.U32 R3, R13, 0x1f, RZ ;  /* 0x0000001f0d037819 */ /* 0x000fc600000006ff */
[----:B------:R-:W-:-:S04]  /*10cc0*/  IMAD R2, R14, 0x8, R2 ;  /* 0x000000080e027824 */ /* 0x000fc800078e0202 */
[----:B------:R-:W2:Y:S02]  /*10cd0*/  SYNCS.PHASECHK.TRANS64.TRYWAIT P0, [R2+URZ+0x34840], R3 ;  /* 0x03484003020075a7 */ /* 0x000ea4000800017f */
[----:B--2---:R-:W-:Y:S05]  /*10ce0*/  @!P0 BRA `(.L_x_5860) ;  /* 0x0000001c003c8947 */ /* 0x004fea0003800000 */
.L_x_5911:
        /* <DEDUP_REMOVED lines=11> */
.L_x_5861:
        /* <DEDUP_REMOVED lines=24> */
[----:B------:R-:W-:Y:S01]  /*10f20*/  UIADD3 UR15, UR8, 0x23c00, URZ ;  /* 0x00023c00080f7890 */ /* 0x000fe2000fffe03f */
[----:B------:R-:W-:-:S04]  /*10f30*/  IMAD R2, R7, 0x8, R2 ;  /* 0x0000000807027824 */ /* 0x000fc800078e0202 */
[----:B------:R-:W-:Y:S02]  /*10f40*/  UMOV UR8, UR14 ;  /* 0x0000000e00087c82 */ /* 0x000fe40008000000 */
[----:B------:R0:W-:Y:S02]  /*10f50*/  UTMALDG.4D [UR8], [UR4], desc[UR6] ;  /* 0x00000608040075b4 */ /* 0x0001e40008019000 */
[----:B0-----:R-:W-:Y:S01]  /*10f60*/  UMOV UR8, UR15 ;  /* 0x0000000f00087c82 */ /* 0x001fe20008000000 */
[----:B------:R-:W-:Y:S02]  /*10f70*/  UMOV UR10, UR16 ;  /* 0x00000010000a7c82 */ /* 0x000fe40008000000 */
[----:B------:R0:W-:Y:S01]  /*10f80*/  UTMALDG.4D [UR8], [UR4], desc[UR6] ;  /* 0x00000608040075b4 */ /* 0x0001e20008019000 */
[----:B------:R-:W1:Y:S02]  /*10f90*/  SYNCS.PHASECHK.TRANS64.TRYWAIT P1, [R2+URZ+0x60], R8 ;  /* 0x00006008020075a7 */ /* 0x000e64000802017f */
[----:B01----:R-:W-:Y:S05]  /*10fa0*/  @!P1 BRA `(.L_x_5862) ;  /* 0x0000001800a09947 */ /* 0x003fea0003800000 */
.L_x_5912:
        /* <DEDUP_REMOVED lines=8> */
.L_x_5863:
        /* <DEDUP_REMOVED lines=26> */
[----:B------:R-:W-:Y:S02]  /*111d0*/  UMOV UR10, UR15 ;  /* 0x0000000f000a7c82 */ /* 0x000fe40008000000 */
[----:B------:R1:W-:Y:S02]  /*111e0*/  UTMALDG.4D [UR8], [UR4], desc[UR6] ;  /* 0x00000608040075b4 */ /* 0x0003e40008019000 */
[----:B-1----:R-:W-:Y:S01]  /*111f0*/  NOP ;  /* 0x0000000000007918 */ /* 0x002fe20000000000 */
.L_x_5858:
[----:B------:R-:W-:Y:S05]  /*11200*/  BSYNC B1 ;  /* 0x0000000000017941 */ /* 0x000fea0003800000 */
.L_x_5857:
[C---:B------:R-:W-:Y:S01]  /*11210*/  ISETP.GT.AND P0, PT, R6.reuse, 0x1, PT ;  /* 0x000000010600780c */ /* 0x040fe20003f04270 */
[----:B------:R-:W-:-:S12]  /*11220*/  VIADD R6, R6, 0xfffffffe ;  /* 0xfffffffe06067836 */ /* 0x000fd80000000000 */
[----:B------:R-:W-:Y:S05]  /*11230*/  @P0 BRA `(.L_x_5864) ;  /* 0xfffffff0002c0947 */ /* 0x000fea000383ffff */
.L_x_5840:
[----:B------:R-:W-:Y:S05]  /*11240*/  BSYNC B0 ;  /* 0x0000000000007941 */ /* 0x000fea0003800000 */
.L_x_5839:
        /* <DEDUP_REMOVED lines=17> */
.L_x_5866:
[----:B------:R-:W-:Y:S05]  /*11360*/  BSYNC B0 ;  /* 0x0000000000007941 */ /* 0x000fea0003800000 */
.L_x_5865:
        /* <DEDUP_REMOVED lines=11> */
.L_x_5913:
        /* <DEDUP_REMOVED lines=11> */
.L_x_5870:
        /* <DEDUP_REMOVED lines=24> */
[----:B-1----:R-:W-:Y:S01]  /*11650*/  UMOV UR8, UR14 ;  /* 0x0000000e00087c82 */ /* 0x002fe20008000000 */
[----:B------:R-:W-:Y:S02]  /*11660*/  UMOV UR10, UR15 ;  /* 0x0000000f000a7c82 */ /* 0x000fe40008000000 */
[----:B------:R1:W-:Y:S02]  /*11670*/  UTMALDG.4D [UR8], [UR4], desc[UR6] ;  /* 0x00000608040075b4 */ /* 0x0003e40008019000 */
[----:B-1----:R-:W-:Y:S01]  /*11680*/  NOP ;  /* 0x0000000000007918 */ /* 0x002fe20000000000 */
.L_x_5868:
[----:B------:R-:W-:Y:S05]  /*11690*/  BSYNC B0 ;  /* 0x0000000000007941 */ /* 0x000fea0003800000 */
.L_x_5867:
        /* <DEDUP_REMOVED lines=9> */
.L_x_5825:
[----:B------:R-:W-:Y:S05]  /*11730*/  BSYNC B6 ;  /* 0x0000000000067941 */ /* 0x000fea0003800000 */
.L_x_5823:
[----:B------:R-:W-:-:S03]  /*11740*/  UMOV UR4, 0xffffffff ;  /* 0xffffffff00047882 */ /* 0x000fc60000000000 */
[----:B------:R-:W-:Y:S05]  /*11750*/  BRA.DIV UR4, `(.L_x_5871) ;  /* 0x0000001204dc7947 */ /* 0x000fea000b800000 */
[----:B------:R2:W3:Y:S04]  /*11760*/  SHFL.IDX PT, R4, R16, RZ, 0x1f ;  /* 0x00001fff10047589 */ /* 0x0004e800000e0000 */
[----:B------:R2:W4:Y:S02]  /*11770*/  SHFL.IDX PT, R5, R16, 0x1, 0x1f ;  /* 0x00201f0010057f89 */ /* 0x00052400000e0000 */
.L_x_5917:
        /* <DEDUP_REMOVED lines=13> */
.L_x_5873:
[----:B------:R-:W-:Y:S05]  /*11850*/  BSYNC B0 ;  /* 0x0000000000007941 */ /* 0x000fea0003800000 */
.L_x_5872:
        /* <DEDUP_REMOVED lines=23> */
.L_x_5925:
[----:B------:R-:W-:Y:S02]  /*119d0*/  ULDC UR4, c[0x0][0xc10] ;  /* 0x0003040000047ab9 */ /* 0x000fe40000000800 */
[----:B--2---:R-:W-:-:S04]  /*119e0*/  IMAD.U32 R16, RZ, RZ, UR4 ;  /* 0x00000004ff107e24 */ /* 0x004fc8000f8e00ff */
[----:B-1----:R-:W-:-:S04]  /*119f0*/  IMAD R6, R14, R16, RZ ;  /* 0x000000100e067224 */ /* 0x002fc800078e02ff */
[----:B----4-:R-:W-:-:S05]  /*11a00*/  IMAD.IADD R5, R5, 0x1, R6 ;  /* 0x0000000105057824 */ /* 0x010fca00078e0206 */
[----:B---3--:R-:W-:-:S13]  /*11a10*/  ISETP.GT.AND P0, PT, R5, R4, PT ;  /* 0x000000040500720c */ /* 0x008fda0003f04270 */
[----:B------:R-:W-:Y:S05]  /*11a20*/  @P0 BRA `(.L_x_5875) ;  /* 0x0000000000b40947 */ /* 0x000fea0003800000 */
[----:B------:R-:W1:Y:S02]  /*11a30*/  LDC R0, c[0x0][0xc14] ;  /* 0x00030500ff007b82 */ /* 0x000e640000000800 */
.L_x_5880:
        /* <DEDUP_REMOVED lines=14> */
.L_x_5878:
[----:B------:R-:W-:Y:S05]  /*11b20*/  BSYNC B0 ;  /* 0x0000000000007941 */ /* 0x000fea0003800000 */
.L_x_5877:
        /* <DEDUP_REMOVED lines=23> */
.L_x_5933:
[----:B------:R-:W-:Y:S02]  /*11ca0*/  ULDC UR4, c[0x0][0xc10] ;  /* 0x0003040000047ab9 */ /* 0x000fe40000000800 */
[----:B------:R-:W-:-:S04]  /*11cb0*/  IMAD.U32 R16, RZ, RZ, UR4 ;  /* 0x00000004ff107e24 */ /* 0x000fc8000f8e00ff */
[----:B-1----:R-:W-:-:S04]  /*11cc0*/  IMAD R6, R14, R16, RZ ;  /* 0x000000100e067224 */ /* 0x002fc800078e02ff */
[----:B------:R-:W-:-:S05]  /*11cd0*/  IMAD.IADD R5, R6, 0x1, R5 ;  /* 0x0000000106057824 */ /* 0x000fca00078e0205 */
[----:B------:R-:W-:-:S13]  /*11ce0*/  ISETP.GT.AND P0, PT, R5, R4, PT ;  /* 0x000000040500720c */ /* 0x000fda0003f04270 */
[----:B------:R-:W-:Y:S05]  /*11cf0*/  @!P0 BRA `(.L_x_5880) ;  /* 0xfffffffc00508947 */ /* 0x000fea000383ffff */
.L_x_5875:
        /* <DEDUP_REMOVED lines=8> */
.L_x_5937:
[----:B------:R-:W-:Y:S01]  /*11d80*/  ISETP.NE.AND P0, PT, R7, RZ, PT ;  /* 0x000000ff0700720c */ /* 0x000fe20003f05270 */
[----:B------:R-:W-:-:S12]  /*11d90*/  IMAD.MOV.U32 R14, RZ, RZ, RZ ;  /* 0x000000ffff0e7224 */ /* 0x000fd800078e00ff */
[----:B------:R-:W-:Y:S05]  /*11da0*/  @!P0 BRA `(.L_x_5882) ;  /* 0x0000000000108947 */ /* 0x000fea0003800000 */
[----:B------:R-:W-:Y:S01]  /*11db0*/  UMOV UR4, 0xffffffff ;  /* 0xffffffff00047882 */ /* 0x000fe20000000000 */
[----:B------:R-:W-:Y:S02]  /*11dc0*/  VIADD R12, R5, 0xffffffff ;  /* 0xffffffff050c7836 */ /* 0x000fe40000000000 */
[----:B------:R-:W-:Y:S05]  /*11dd0*/  BRA.DIV UR4, `(.L_x_5883) ;  /* 0x0000001604707947 */ /* 0x000fea000b800000 */
[----:B------:R3:W4:Y:S02]  /*11de0*/  SHFL.IDX PT, R14, R2, R12, 0x1f ;  /* 0x00001f0c020e7589 */ /* 0x00072400000e0000 */
.L_x_5882:
        /* <DEDUP_REMOVED lines=31> */
.L_x_5876:
[----:B------:R-:W-:Y:S01]  /*11fe0*/  UMOV UR4, URZ ;  /* 0x0000003f00047c82 */ /* 0x000fe20008000000 */
[----:B------:R-:W-:Y:S01]  /*11ff0*/  UMOV UR5, URZ ;  /* 0x0000003f00057c82 */ /* 0x000fe20008000000 */
[----:B------:R-:W-:Y:S01]  /*12000*/  ULDC UR6, c[0x0][0xc14] ;  /* 0x0003050000067ab9 */ /* 0x000fe20000000800 */
[----:B------:R-:W-:Y:S02]  /*12010*/  IMAD.MOV.U32 R16, RZ, RZ, R4 ;  /* 0x000000ffff107224 */ /* 0x000fe400078e0004 */
[----:B------:R-:W-:Y:S02]  /*12020*/  IMAD.U32 R17, RZ, RZ, UR4 ;  /* 0x00000004ff117e24 */ /* 0x000fe4000f8e00ff */
[----:B------:R-:W-:Y:S02]  /*12030*/  IMAD.U32 R18, RZ, RZ, UR5 ;  /* 0x00000005ff127e24 */ /* 0x000fe4000f8e00ff */
[----:B------:R-:W-:-:S07]  /*12040*/  IMAD.U32 R19, RZ, RZ, UR6 ;  /* 0x00000006ff137e24 */ /* 0x000fce000f8e00ff */
.L_x_5884:
        /* <DEDUP_REMOVED lines=12> */
.L_x_5821:
        /* <DEDUP_REMOVED lines=12> */
.L_x_5940:
[----:B------:R-:W-:Y:S05]  /*121d0*/  BSYNC B0 ;  /* 0x0000000000007941 */ /* 0x000fea0003800000 */
.L_x_5886:
[----:B------:R-:W-:-:S03]  /*121e0*/  UMOV UR4, 0xffffffff ;  /* 0xffffffff00047882 */ /* 0x000fc60000000000 */
[----:B------:R-:W-:Y:S05]  /*121f0*/  BRA.DIV UR4, `(.L_x_5888) ;  /* 0x0000001204a07947 */ /* 0x000fea000b800000 */
[----:B------:R-:W1:Y:S02]  /*12200*/  S2R R2, SR_TID.X ;  /* 0x0000000000027919 */ /* 0x000e640000002100 */
[----:B-1----:R-:W-:-:S04]  /*12210*/  SHF.R.U32.HI R2, RZ, 0x5, R2 ;  /* 0x00000005ff027819 */ /* 0x002fc80000011602 */
[----:B------:R-:W-:-:S05]  /*12220*/  LOP3.LUT R2, R2, 0x3, RZ, 0xc0, !PT ;  /* 0x0000000302027812 */ /* 0x000fca00078ec0ff */
[----:B------:R1:W2:Y:S02]  /*12230*/  SHFL.IDX PT, R14, R2, RZ, 0x1f ;  /* 0x00001fff020e7589 */ /* 0x0002a400000e0000 */
.L_x_5943:
[----:B--2---:R-:W-:Y:S01]  /*12240*/  ISETP.NE.AND P0, PT, R14, RZ, PT ;  /* 0x000000ff0e00720c */ /* 0x004fe20003f05270 */
[----:B------:R-:W-:-:S12]  /*12250*/  BSSY B0, `(.L_x_5889) ;  /* 0x0000027000007945 */ /* 0x000fd80003800000 */
[----:B------:R-:W-:Y:S05]  /*12260*/  @P0 BRA `(.L_x_5890) ;  /* 0x0000000000940947 */ /* 0x000fea0003800000 */
[----:B------:R-:W-:-:S03]  /*12270*/  UMOV UR4, 0xffffffff ;  /* 0xffffffff00047882 */ /* 0x000fc60000000000 */
[----:B------:R-:W-:Y:S05]  /*12280*/  BRA.DIV UR4, `(.L_x_5891) ;  /* 0x0000001204b07947 */ /* 0x000fea000b800000 */
[----:B------:R-:W-:-:S13]  /*12290*/  ELECT P6, URZ, PT ;  /* 0x00000000003f782f */ /* 0x000fda00038c0000 */
.L_x_5946:
[----:B------:R-:W-:Y:S05]  /*122a0*/  @!P6 BRA `(.L_x_5890) ;  /* 0x000000000084e947 */ /* 0x000fea0003800000 */
[----:B-1----:R-:W2:Y:S02]  /*122b0*/  LDL.LU R2, [R1+0x30] ;  /* 0x0000300001027983 */ /* 0x002ea40000300800 */
[----:B--2---:R-:W-:-:S04]  /*122c0*/  LOP3.LUT R2, R2, 0x2, RZ, 0xfc, !PT ;  /* 0x0000000202027812 */ /* 0x004fc800078efcff */
[----:B------:R-:W-:-:S13]  /*122d0*/  ISETP.NE.AND P2, PT, R2, 0x3, PT ;  /* 0x000000030200780c */ /* 0x000fda0003f45270 */
[----:B------:R-:W-:Y:S05]  /*122e0*/  @!P2 BRA `(.L_x_5892) ;  /* 0x000000000004a947 */ /* 0x000fea0003800000 */
[----:B------:R-:W-:Y:S01]  /*122f0*/  BPT.TRAP 0x1 ;  /* 0x000000040000795c */ /* 0x000fe20000300000 */
.L_x_5892:
        /* <DEDUP_REMOVED lines=14> */
.L_x_5947:
[----:B------:R-:W1:Y:S02]  /*123e0*/  SYNCS.PHASECHK.TRANS64.TRYWAIT P0, [R7+URZ], R2 ;  /* 0x00000002070075a7 */ /* 0x000e64000800017f */
[----:B-1----:R-:W-:Y:S05]  /*123f0*/  @!P0 BRA `(.L_x_5894) ;  /* 0x0000001000888947 */ /* 0x002fea0003800000 */
.L_x_5948:
[----:B------:R-:W-:Y:S05]  /*12400*/  @!P2 BRA `(.L_x_5895) ;  /* 0x000000000004a947 */ /* 0x000fea0003800000 */
[----:B------:R-:W-:Y:S01]  /*12410*/  BPT.TRAP 0x1 ;  /* 0x000000040000795c */ /* 0x000fe20000300000 */
.L_x_5895:
[----:B------:R-:W2:Y:S01]  /*12420*/  LDL.LU R4, [R1] ;  /* 0x0000000001047983 */ /* 0x000ea20000300800 */
[----:B------:R-:W-:-:S04]  /*12430*/  VIADD R0, R0, 0x34860 ;  /* 0x0003486000007836 */ /* 0x000fc80000000000 */
[----:B--2---:R-:W-:-:S04]  /*12440*/  IMAD R4, R4, 0x8, R0 ;  /* 0x0000000804047824 */ /* 0x004fc800078e0200 */
[----:B------:R-:W2:Y:S02]  /*12450*/  SYNCS.PHASECHK.TRANS64.TRYWAIT P0, [R4+URZ], R5 ;  /* 0x00000005040075a7 */ /* 0x000ea4000800017f */
[----:B--2---:R-:W-:Y:S05]  /*12460*/  @!P0 BRA `(.L_x_5896) ;  /* 0x0000001000808947 */ /* 0x004fea0003800000 */
.L_x_5949:
[----:B------:R-:W-:-:S07]  /*12470*/  IMAD R3, R3, 0x8, R0 ;  /* 0x0000000803037824 */ /* 0x000fce00078e0200 */
.L_x_5897:
[----:B---3--:R3:W4:Y:S02]  /*12480*/  SYNCS.PHASECHK.TRANS64.TRYWAIT P0, [R3+URZ], R2 ;  /* 0x00000002030075a7 */ /* 0x008724000800017f */
[----:B----4-:R-:W-:Y:S05]  /*12490*/  @!P0 NANOSLEEP.SYNCS 0x989680 ;  /* 0x009896800000895d */ /* 0x010fea0003900000 */
[----:B------:R-:W4:Y:S02]  /*124a0*/  @!P0 SYNCS.PHASECHK.TRANS64 P0, [R3+URZ], R2 ;  /* 0x00000002030085a7 */ /* 0x000f24000800007f */
[----:B----4-:R-:W-:Y:S05]  /*124b0*/  @!P0 BRA `(.L_x_5897) ;  /* 0xfffffffc00f08947 */ /* 0x010fea000383ffff */
.L_x_5890:
[----:B------:R-:W-:Y:S05]  /*124c0*/  BSYNC B0 ;  /* 0x0000000000007941 */ /* 0x000fea0003800000 */
.L_x_5889:
[----:B------:R-:W-:Y:S05]  /*124d0*/  EXIT ;  /* 0x000000000000794d */ /* 0x000fea0003800000 */
.L_x_5775:
[----:B-1----:R1:W2:Y:S02]  /*124e0*/  SYNCS.PHASECHK.TRANS64.TRYWAIT P1, [R0+URZ+0x34800], R3 ;  /* 0x03480003000075a7 */ /* 0x0022a4000802017f */
[----:B--2---:R-:W-:Y:S05]  /*124f0*/  @!P1 NANOSLEEP.SYNCS 0x989680 ;  /* 0x009896800000995d */ /* 0x004fea0003900000 */
[----:B------:R-:W2:Y:S02]  /*12500*/  @!P1 SYNCS.PHASECHK.TRANS64 P1, [R0+URZ+0x34800], R3 ;  /* 0x03480003000095a7 */ /* 0x000ea4000802007f */
[----:B--2---:R-:W-:Y:S05]  /*12510*/  @!P1 BRA `(.L_x_5775) ;  /* 0xfffffffc00f09947 */ /* 0x004fea000383ffff */
[----:B------:R-:W-:Y:S05]  /*12520*/  BRA `(.L_x_5898) ;  /* 0xfffffef0000c7947 */ /* 0x000fea000383ffff */
.L_x_5779:
[----:B0-----:R0:W2:Y:S02]  /*12530*/  SYNCS.PHASECHK.TRANS64.TRYWAIT P2, [R12+URZ+0x34830], R3 ;  /* 0x034830030c0075a7 */ /* 0x0010a4000804017f */
[----:B--2---:R-:W-:Y:S05]  /*12540*/  @!P2 NANOSLEEP.SYNCS 0x989680 ;  /* 0x009896800000a95d */ /* 0x004fea0003900000 */
[----:B------:R-:W2:Y:S02]  /*12550*/  @!P2 SYNCS.PHASECHK.TRANS64 P2, [R12+URZ+0x34830], R3 ;  /* 0x034830030c00a5a7 */ /* 0x000ea4000804007f */
[----:B--2---:R-:W-:Y:S05]  /*12560*/  @!P2 BRA `(.L_x_5779) ;  /* 0xfffffffc00f0a947 */ /* 0x004fea000383ffff */
[----:B------:R-:W-:Y:S05]  /*12570*/  BRA `(.L_x_5778) ;  /* 0xfffffef000307947 */ /* 0x000fea000383ffff */
.L_x_5784:
[----:B-1----:R1:W2:Y:S02]  /*12580*/  SYNCS.PHASECHK.TRANS64.TRYWAIT P2, [R0+URZ+0x34830], R11 ;  /* 0x0348300b000075a7 */ /* 0x0022a4000804017f */
[----:B--2---:R-:W-:Y:S05]  /*12590*/  @!P2 NANOSLEEP.SYNCS 0x989680 ;  /* 0x009896800000a95d */ /* 0x004fea0003900000 */
[----:B------:R-:W2:Y:S02]  /*125a0*/  @!P2 SYNCS.PHASECHK.TRANS64 P2, [R0+URZ+0x34830], R11 ;  /* 0x0348300b0000a5a7 */ /* 0x000ea4000804007f */
[----:B--2---:R-:W-:Y:S05]  /*125b0*/  @!P2 BRA `(.L_x_5784) ;  /* 0xfffffffc00f0a947 */ /* 0x004fea000383ffff */
[----:B------:R-:W-:Y:S05]  /*125c0*/  BRA `(.L_x_5781) ;  /* 0xffffff40004c7947 */ /* 0x000fea000383ffff */
.L_x_5788:
[----:B-1----:R-:W-:-:S04]  /*125d0*/  IMAD.U32 R11, RZ, RZ, UR6 ;  /* 0x00000006ff0b7e24 */ /* 0x002fc8000f8e00ff */
[----:B------:R1:W2:Y:S03]  /*125e0*/  SYNCS.PHASECHK.TRANS64.TRYWAIT P2, [R11+URZ+0x34850], R0 ;  /* 0x034850000b0075a7 */ /* 0x0002a6000804017f */
[----:B--2---:R-:W-:Y:S05]  /*125f0*/  @!P2 NANOSLEEP.SYNCS 0x989680 ;  /* 0x009896800000a95d */ /* 0x004fea0003900000 */
[----:B------:R-:W2:Y:S02]  /*12600*/  @!P2 SYNCS.PHASECHK.TRANS64 P2, [R11+URZ+0x34850], R0 ;  /* 0x034850000b00a5a7 */ /* 0x000ea4000804007f */
[----:B--2---:R-:W-:Y:S05]  /*12610*/  @!P2 BRA `(.L_x_5788) ;  /* 0xfffffffc00eca947 */ /* 0x004fea000383ffff */
[----:B------:R-:W-:Y:S05]  /*12620*/  BRA `(.L_x_5785) ;  /* 0xffffff6400fc7947 */ /* 0x000fea000383ffff */
.L_x_5793:
[----:B-1----:R1:W2:Y:S02]  /*12630*/  SYNCS.PHASECHK.TRANS64.TRYWAIT P0, [R8+URZ+0x34850], R3 ;  /* 0x03485003080075a7 */ /* 0x0022a4000800017f */
[----:B--2---:R-:W-:Y:S05]  /*12640*/  @!P0 NANOSLEEP.SYNCS 0x989680 ;  /* 0x009896800000895d */ /* 0x004fea0003900000 */
[----:B------:R-:W2:Y:S02]  /*12650*/  @!P0 SYNCS.PHASECHK.TRANS64 P0, [R8+URZ+0x34850], R3 ;  /* 0x03485003080085a7 */ /* 0x000ea4000800007f */
[----:B--2---:R-:W-:Y:S05]  /*12660*/  @!P0 BRA `(.L_x_5793) ;  /* 0xfffffffc00f08947 */ /* 0x004fea000383ffff */
[----:B------:R-:W-:Y:S05]  /*12670*/  BRA `(.L_x_5792) ;  /* 0xffffff8800e07947 */ /* 0x000fea000383ffff */
.L_x_5831:
        /* <DEDUP_REMOVED lines=11> */
.L_x_5900:
[----:B------:R-:W-:Y:S05]  /*12730*/  BSYNC B0 ;  /* 0x0000000000007941 */ /* 0x000fea0003800000 */
.L_x_5899:
[----:B------:R-:W-:Y:S05]  /*12740*/  BRA `(.L_x_5901) ;  /* 0xffffffc800c07947 */ /* 0x000fea000383ffff */
.L_x_5832:
[----:B------:R-:W-:Y:S01]  /*12750*/  BSSY B0, `(.L_x_5902) ;  /* 0x0000006000007945 */ /* 0x000fe20003800000 */
[----:B------:R-:W-:-:S07]  /*12760*/  IMAD.MOV.U32 R15, RZ, RZ, -0x1 ;  /* 0xffffffffff0f7424 */ /* 0x000fce00078e00ff */
[----:B------:R-:W-:Y:S05]  /*12770*/  WARPSYNC.COLLECTIVE R15, `(.L_x_5903) ;  /* 0x000000000f0c7348 */ /* 0x000fea0003c00000 */
[----:B------:R-:W-:Y:S02]  /*12780*/  ELECT P6, UR62, PT ;  /* 0x00000000003e782f */ /* 0x000fe400038c0000 */
[----:B------:R-:W-:Y:S01]  /*12790*/  MOV R14, UR62 ;  /* 0x0000003e000e7c02 */ /* 0x000fe20008000f00 */
[----:B------:R-:W-:Y:S10]  /*127a0*/  ENDCOLLECTIVE ;  /* 0x000000000000791b */ /* 0x000ff40003800000 */
.L_x_5903:
[----:B------:R-:W-:Y:S05]  /*127b0*/  BSYNC B0 ;  /* 0x0000000000007941 */ /* 0x000fea0003800000 */
.L_x_5902:
[----:B------:R-:W-:Y:S05]  /*127c0*/  BRA `(.L_x_5904) ;  /* 0xffffffc800b87947 */ /* 0x000fea000383ffff */
.L_x_5835:
[----:B0-----:R0:W1:Y:S02]  /*127d0*/  SYNCS.PHASECHK.TRANS64.TRYWAIT P0, [R8+URZ+0x34840], R9 ;  /* 0x03484009080075a7 */ /* 0x001064000800017f */
[----:B-1----:R-:W-:Y:S05]  /*127e0*/  @!P0 NANOSLEEP.SYNCS 0x989680 ;  /* 0x009896800000895d */ /* 0x002fea0003900000 */
[----:B------:R-:W1:Y:S02]  /*127f0*/  @!P0 SYNCS.PHASECHK.TRANS64 P0, [R8+URZ+0x34840], R9 ;  /* 0x03484009080085a7 */ /* 0x000e64000800007f */
[----:B-1----:R-:W-:Y:S05]  /*12800*/  @!P0 BRA `(.L_x_5835) ;  /* 0xfffffffc00f08947 */ /* 0x002fea000383ffff */
[----:B------:R-:W-:Y:S05]  /*12810*/  BRA `(.L_x_5905) ;  /* 0xffffffcc00287947 */ /* 0x000fea000383ffff */
.L_x_5838:
        /* <DEDUP_REMOVED lines=8> */
.L_x_5846:
[----:B0-----:R0:W1:Y:S02]  /*128a0*/  SYNCS.PHASECHK.TRANS64.TRYWAIT P0, [R2+URZ+0x34840], R3 ;  /* 0x03484003020075a7 */ /* 0x001064000800017f */
[----:B-1----:R-:W-:Y:S05]  /*128b0*/  @!P0 NANOSLEEP.SYNCS 0x989680 ;  /* 0x009896800000895d */ /* 0x002fea0003900000 */
[----:B------:R-:W1:Y:S02]  /*128c0*/  @!P0 SYNCS.PHASECHK.TRANS64 P0, [R2+URZ+0x34840], R3 ;  /* 0x03484003020085a7 */ /* 0x000e64000800007f */
[----:B-1----:R-:W-:Y:S05]  /*128d0*/  @!P0 BRA `(.L_x_5846) ;  /* 0xfffffffc00f08947 */ /* 0x002fea000383ffff */
[----:B------:R-:W-:Y:S05]  /*128e0*/  BRA `(.L_x_5907) ;  /* 0xffffffd000f87947 */ /* 0x000fea000383ffff */
.L_x_5848:
[----:B0-----:R0:W1:Y:S02]  /*128f0*/  SYNCS.PHASECHK.TRANS64.TRYWAIT P0, [R3+URZ+0x60], R2 ;  /* 0x00006002030075a7 */ /* 0x001064000800017f */
[----:B-1----:R-:W-:Y:S05]  /*12900*/  @!P0 NANOSLEEP.SYNCS 0x989680 ;  /* 0x009896800000895d */ /* 0x002fea0003900000 */
[----:B------:R-:W1:Y:S02]  /*12910*/  @!P0 SYNCS.PHASECHK.TRANS64 P0, [R3+URZ+0x60], R2 ;  /* 0x00006002030085a7 */ /* 0x000e64000800007f */
[----:B-1----:R-:W-:Y:S05]  /*12920*/  @!P0 BRA `(.L_x_5848) ;  /* 0xfffffffc00f08947 */ /* 0x002fea000383ffff */
[----:B------:R-:W-:Y:S05]  /*12930*/  BRA `(.L_x_5908) ;  /* 0xffffffd400947947 */ /* 0x000fea000383ffff */
.L_x_5853:
[----:B-1----:R1:W2:Y:S02]  /*12940*/  SYNCS.PHASECHK.TRANS64.TRYWAIT P0, [R2+URZ+0x34840], R3 ;  /* 0x03484003020075a7 */ /* 0x0022a4000800017f */
[----:B--2---:R-:W-:Y:S05]  /*12950*/  @!P0 NANOSLEEP.SYNCS 0x989680 ;  /* 0x009896800000895d */ /* 0x004fea0003900000 */
[----:B------:R-:W2:Y:S02]  /*12960*/  @!P0 SYNCS.PHASECHK.TRANS64 P0, [R2+URZ+0x34840], R3 ;  /* 0x03484003020085a7 */ /* 0x000ea4000800007f */
[----:B--2---:R-:W-:Y:S05]  /*12970*/  @!P0 BRA `(.L_x_5853) ;  /* 0xfffffffc00f08947 */ /* 0x004fea000383ffff */
[----:B------:R-:W-:Y:S05]  /*12980*/  BRA `(.L_x_5909) ;  /* 0xffffffd800f47947 */ /* 0x000fea000383ffff */
.L_x_5855:
[----:B0-----:R0:W1:Y:S02]  /*12990*/  SYNCS.PHASECHK.TRANS64.TRYWAIT P1, [R2+URZ+0x60], R3 ;  /* 0x00006003020075a7 */ /* 0x001064000802017f */
[----:B-1----:R-:W-:Y:S05]  /*129a0*/  @!P1 NANOSLEEP.SYNCS 0x989680 ;  /* 0x009896800000995d */ /* 0x002fea0003900000 */
[----:B------:R-:W1:Y:S02]  /*129b0*/  @!P1 SYNCS.PHASECHK.TRANS64 P1, [R2+URZ+0x60], R3 ;  /* 0x00006003020095a7 */ /* 0x000e64000802007f */
[----:B-1----:R-:W-:Y:S05]  /*129c0*/  @!P1 BRA `(.L_x_5855) ;  /* 0xfffffffc00f09947 */ /* 0x002fea000383ffff */
[----:B------:R-:W-:Y:S05]  /*129d0*/  BRA `(.L_x_5910) ;  /* 0xffffffdc00907947 */ /* 0x000fea000383ffff */
.L_x_5860:
[----:B--2---:R2:W3:Y:S02]  /*129e0*/  SYNCS.PHASECHK.TRANS64.TRYWAIT P0, [R2+URZ+0x34840], R3 ;  /* 0x03484003020075a7 */ /* 0x0044e4000800017f */
[----:B---3--:R-:W-:Y:S05]  /*129f0*/  @!P0 NANOSLEEP.SYNCS 0x989680 ;  /* 0x009896800000895d */ /* 0x008fea0003900000 */
[----:B------:R-:W3:Y:S02]  /*12a00*/  @!P0 SYNCS.PHASECHK.TRANS64 P0, [R2+URZ+0x34840], R3 ;  /* 0x03484003020085a7 */ /* 0x000ee4000800007f */
[----:B---3--:R-:W-:Y:S05]  /*12a10*/  @!P0 BRA `(.L_x_5860) ;  /* 0xfffffffc00f08947 */ /* 0x008fea000383ffff */
[----:B------:R-:W-:Y:S05]  /*12a20*/  BRA `(.L_x_5911) ;  /* 0xffffffe000b07947 */ /* 0x000fea000383ffff */
.L_x_5862:
[----:B0-----:R0:W1:Y:S02]  /*12a30*/  SYNCS.PHASECHK.TRANS64.TRYWAIT P1, [R2+URZ+0x60], R8 ;  /* 0x00006008020075a7 */ /* 0x001064000802017f */
[----:B-1----:R-:W-:Y:S05]  /*12a40*/  @!P1 NANOSLEEP.SYNCS 0x989680 ;  /* 0x009896800000995d */ /* 0x002fea0003900000 */
[----:B------:R-:W1:Y:S02]  /*12a50*/  @!P1 SYNCS.PHASECHK.TRANS64 P1, [R2+URZ+0x60], R8 ;  /* 0x00006008020095a7 */ /* 0x000e64000802007f */
[----:B-1----:R-:W-:Y:S05]  /*12a60*/  @!P1 BRA `(.L_x_5862) ;  /* 0xfffffffc00f09947 */ /* 0x002fea000383ffff */
[----:B------:R-:W-:Y:S05]  /*12a70*/  BRA `(.L_x_5912) ;  /* 0xffffffe4004c7947 */ /* 0x000fea000383ffff */
.L_x_5869:
[----:B-1----:R1:W2:Y:S02]  /*12a80*/  SYNCS.PHASECHK.TRANS64.TRYWAIT P0, [R3+URZ+0x34860], R0 ;  /* 0x03486000030075a7 */ /* 0x0022a4000800017f */
[----:B--2---:R-:W-:Y:S05]  /*12a90*/  @!P0 NANOSLEEP.SYNCS 0x989680 ;  /* 0x009896800000895d */ /* 0x004fea0003900000 */
[----:B------:R-:W2:Y:S02]  /*12aa0*/  @!P0 SYNCS.PHASECHK.TRANS64 P0, [R3+URZ+0x34860], R0 ;  /* 0x03486000030085a7 */ /* 0x000ea4000800007f */
[----:B--2---:R-:W-:Y:S05]  /*12ab0*/  @!P0 BRA `(.L_x_5869) ;  /* 0xfffffffc00f08947 */ /* 0x004fea000383ffff */
[----:B------:R-:W-:Y:S05]  /*12ac0*/  BRA `(.L_x_5913) ;  /* 0xffffffe800547947 */ /* 0x000fea000383ffff */
.L_x_5871:
        /* <DEDUP_REMOVED lines=8> */
.L_x_5915:
[----:B------:R-:W-:Y:S05]  /*12b50*/  BSYNC B0 ;  /* 0x0000000000007941 */ /* 0x000fea0003800000 */
.L_x_5914:
        /* <DEDUP_REMOVED lines=8> */
.L_x_5916:
[----:B------:R-:W-:Y:S01]  /*12be0*/  IMAD.MOV.U32 R5, RZ, RZ, R14 ;  /* 0x000000ffff057224 */ /* 0x000fe200078e000e */
[----:B------:R-:W-:Y:S06]  /*12bf0*/  BRA `(.L_x_5917) ;  /* 0xffffffe800e07947 */ /* 0x000fec000383ffff */
.L_x_5874:
        /* <DEDUP_REMOVED lines=8> */
.L_x_5919:
[----:B------:R-:W-:Y:S05]  /*12c80*/  BSYNC B0 ;  /* 0x0000000000007941 */ /* 0x000fea0003800000 */
.L_x_5918:
        /* <DEDUP_REMOVED lines=10> */
.L_x_5920:
        /* <DEDUP_REMOVED lines=8> */
.L_x_5921:
        /* <DEDUP_REMOVED lines=8> */
.L_x_5922:
        /* <DEDUP_REMOVED lines=8> */
.L_x_5923:
        /* <DEDUP_REMOVED lines=8> */
.L_x_5924:
[----:B------:R-:W-:Y:S05]  /*12f30*/  BRA `(.L_x_5925) ;  /* 0xffffffe800a47947 */ /* 0x000fea000383ffff */
.L_x_5879:
        /* <DEDUP_REMOVED lines=8> */
.L_x_5927:
[----:B------:R-:W-:Y:S05]  /*12fc0*/  BSYNC B0 ;  /* 0x0000000000007941 */ /* 0x000fea0003800000 */
.L_x_5926:
        /* <DEDUP_REMOVED lines=10> */
.L_x_5928:
        /* <DEDUP_REMOVED lines=8> */
.L_x_5929:
        /* <DEDUP_REMOVED lines=8> */
.L_x_5930:
        /* <DEDUP_REMOVED lines=8> */
.L_x_5931:
        /* <DEDUP_REMOVED lines=8> */
.L_x_5932:
[----:B------:R-:W-:Y:S05]  /*13270*/  BRA `(.L_x_5933) ;  /* 0xffffffe800887947 */ /* 0x000fea000383ffff */
.L_x_5881:
[----:B------:R-:W-:Y:S01]  /*13280*/  BSSY B0, `(.L_x_5934) ;  /* 0x0000006000007945 */ /* 0x000fe20003800000 */
[----:B------:R-:W-:Y:S01]  /*13290*/  PLOP3.LUT P6, PT, P6, PT, PT, 0x8, 0x0 ;  /* 0x000000000000781c */ /* 0x000fe200037ce170 */
[----:B------:R-:W-:-:S12]  /*132a0*/  IMAD.MOV.U32 R15, RZ, RZ, -0x1 ;  /* 0xffffffffff0f7424 */ /* 0x000fd800078e00ff */
[----:B0-----:R-:W-:Y:S05]  /*132b0*/  WARPSYNC.COLLECTIVE R15, `(.L_x_5935) ;  /* 0x000000000f087348 */ /* 0x001fea0003c00000 */
[----:B------:R-:W-:Y:S01]  /*132c0*/  VOTE.ANY R14, PT, P6 ;  /* 0x00000000000e7806 */ /* 0x000fe200030e0100 */
[----:B0-----:R-:W-:Y:S06]  /*132d0*/  ENDCOLLECTIVE ;  /* 0x000000000000791b */ /* 0x001fec0003800000 */
.L_x_5935:
[----:B------:R-:W-:Y:S05]  /*132e0*/  BSYNC B0 ;  /* 0x0000000000007941 */ /* 0x000fea0003800000 */
.L_x_5934:
        /* <DEDUP_REMOVED lines=9> */
.L_x_5936:
[----:B------:R-:W-:Y:S01]  /*13380*/  IMAD.MOV.U32 R17, RZ, RZ, R14 ;  /* 0x000000ffff117224 */ /* 0x000fe200078e000e */
[----:B------:R-:W-:Y:S06]  /*13390*/  BRA `(.L_x_5937) ;  /* 0xffffffe800787947 */ /* 0x000fec000383ffff */
.L_x_5883:
[----:B------:R-:W-:Y:S01]  /*133a0*/  BSSY B0, `(.L_x_5938) ;  /* 0x0000007000007945 */ /* 0x000fe20003800000 */
[----:B------:R-:W-:Y:S02]  /*133b0*/  IMAD.MOV.U32 R13, RZ, RZ, R2 ;  /* 0x000000ffff0d7224 */ /* 0x000fe400078e0002 */
[----:B------:R-:W-:Y:S02]  /*133c0*/  IMAD.MOV.U32 R11, RZ, RZ, 0x1f ;  /* 0x0000001fff0b7424 */ /* 0x000fe400078e00ff */
[----:B------:R-:W-:-:S07]  /*133d0*/  IMAD.MOV.U32 R15, RZ, RZ, -0x1 ;  /* 0xffffffffff0f7424 */ /* 0x000fce00078e00ff */
[----:B012---:R-:W-:Y:S05]  /*133e0*/  WARPSYNC.COLLECTIVE R15, `(.L_x_5939) ;  /* 0x000000000f087348 */ /* 0x007fea0003c00000 */
[----:B------:R3:W4:Y:S02]  /*133f0*/  SHFL.IDX P6, R14, R13, R12, R11 ;  /* 0x0000000c0d0e7389 */ /* 0x00072400000c000b */
[----:B01234-:R-:W-:Y:S01]  /*13400*/  ENDCOLLECTIVE ;  /* 0x000000000000791b */ /* 0x01ffe20003800000 */
.L_x_5939:
[----:B------:R-:W-:Y:S05]  /*13410*/  BSYNC B0 ;  /* 0x0000000000007941 */ /* 0x000fea0003800000 */
.L_x_5938:
[----:B------:R-:W-:Y:S05]  /*13420*/  BRA `(.L_x_5882) ;  /* 0xffffffe800707947 */ /* 0x000fea000383ffff */
.L_x_5887:
[----:B0-----:R0:W1:Y:S02]  /*13430*/  SYNCS.PHASECHK.TRANS64.TRYWAIT P0, [R0+URZ+0x34820], R3 ;  /* 0x03482003000075a7 */ /* 0x001064000800017f */
[----:B-1----:R-:W-:Y:S05]  /*13440*/  @!P0 NANOSLEEP.SYNCS 0x989680 ;  /* 0x009896800000895d */ /* 0x002fea0003900000 */
[----:B------:R-:W1:Y:S02]  /*13450*/  @!P0 SYNCS.PHASECHK.TRANS64 P0, [R0+URZ+0x34820], R3 ;  /* 0x03482003000085a7 */ /* 0x000e64000800007f */
[----:B-1----:R-:W-:Y:S05]  /*13460*/  @!P0 BRA `(.L_x_5887) ;  /* 0xfffffffc00f08947 */ /* 0x002fea000383ffff */
[----:B------:R-:W-:Y:S05]  /*13470*/  BRA `(.L_x_5940) ;  /* 0xffffffec00547947 */ /* 0x000fea000383ffff */
.L_x_5888:
        /* <DEDUP_REMOVED lines=11> */
.L_x_5942:
[----:B------:R-:W-:Y:S05]  /*13530*/  BSYNC B0 ;  /* 0x0000000000007941 */ /* 0x000fea0003800000 */
.L_x_5941:
[----:B------:R-:W-:Y:S05]  /*13540*/  BRA `(.L_x_5943) ;  /* 0xffffffec003c7947 */ /* 0x000fea000383ffff */
.L_x_5891:
[----:B------:R-:W-:Y:S01]  /*13550*/  BSSY B1, `(.L_x_5944) ;  /* 0x0000006000017945 */ /* 0x000fe20003800000 */
[----:B------:R-:W-:-:S07]  /*13560*/  IMAD.MOV.U32 R15, RZ, RZ, -0x1 ;  /* 0xffffffffff0f7424 */ /* 0x000fce00078e00ff */
[----:B01----:R-:W-:Y:S05]  /*13570*/  WARPSYNC.COLLECTIVE R15, `(.L_x_5945) ;  /* 0x000000000f0c7348 */ /* 0x003fea0003c00000 */
[----:B------:R-:W-:Y:S02]  /*13580*/  ELECT P6, UR62, PT ;  /* 0x00000000003e782f */ /* 0x000fe400038c0000 */
[----:B------:R-:W-:Y:S01]  /*13590*/  MOV R14, UR62 ;  /* 0x0000003e000e7c02 */ /* 0x000fe20008000f00 */
[----:B01----:R-:W-:Y:S10]  /*135a0*/  ENDCOLLECTIVE ;  /* 0x000000000000791b */ /* 0x003ff40003800000 */
.L_x_5945:
[----:B------:R-:W-:Y:S05]  /*135b0*/  BSYNC B1 ;  /* 0x0000000000017941 */ /* 0x000fea0003800000 */
.L_x_5944:
[----:B------:R-:W-:Y:S05]  /*135c0*/  BRA `(.L_x_5946) ;  /* 0xffffffec00347947 */ /* 0x000fea000383ffff */
.L_x_5893:
[----:B0-----:R0:W1:Y:S02]  /*135d0*/  SYNCS.PHASECHK.TRANS64.TRYWAIT P0, [R6+URZ], R5 ;  /* 0x00000005060075a7 */ /* 0x001064000800017f */
[----:B-1----:R-:W-:Y:S05]  /*135e0*/  @!P0 NANOSLEEP.SYNCS 0x989680 ;  /* 0x009896800000895d */ /* 0x002fea0003900000 */
[----:B------:R-:W1:Y:S02]  /*135f0*/  @!P0 SYNCS.PHASECHK.TRANS64 P0, [R6+URZ], R5 ;  /* 0x00000005060085a7 */ /* 0x000e64000800007f */
[----:B-1----:R-:W-:Y:S05]  /*13600*/  @!P0 BRA `(.L_x_5893) ;  /* 0xfffffffc00f08947 */ /* 0x002fea000383ffff */
[----:B------:R-:W-:Y:S05]  /*13610*/  BRA `(.L_x_5947) ;  /* 0xffffffec00707947 */ /* 0x000fea000383ffff */
.L_x_5894:
[----:B-1----:R1:W2:Y:S02]  /*13620*/  SYNCS.PHASECHK.TRANS64.TRYWAIT P0, [R7+URZ], R2 ;  /* 0x00000002070075a7 */ /* 0x0022a4000800017f */
[----:B--2---:R-:W-:Y:S05]  /*13630*/  @!P0 NANOSLEEP.SYNCS 0x989680 ;  /* 0x009896800000895d */ /* 0x004fea0003900000 */
[----:B------:R-:W2:Y:S02]  /*13640*/  @!P0 SYNCS.PHASECHK.TRANS64 P0, [R7+URZ], R2 ;  /* 0x00000002070085a7 */ /* 0x000ea4000800007f */
[----:B--2---:R-:W-:Y:S05]  /*13650*/  @!P0 BRA `(.L_x_5894) ;  /* 0xfffffffc00f08947 */ /* 0x004fea000383ffff */
[----:B------:R-:W-:Y:S05]  /*13660*/  BRA `(.L_x_5948) ;  /* 0xffffffec00647947 */ /* 0x000fea000383ffff */
.L_x_5896:
[----:B--2---:R2:W3:Y:S02]  /*13670*/  SYNCS.PHASECHK.TRANS64.TRYWAIT P0, [R4+URZ], R5 ;  /* 0x00000005040075a7 */ /* 0x0044e4000800017f */
[----:B---3--:R-:W-:Y:S05]  /*13680*/  @!P0 NANOSLEEP.SYNCS 0x989680 ;  /* 0x009896800000895d */ /* 0x008fea0003900000 */
[----:B------:R-:W3:Y:S02]  /*13690*/  @!P0 SYNCS.PHASECHK.TRANS64 P0, [R4+URZ], R5 ;  /* 0x00000005040085a7 */ /* 0x000ee4000800007f */
[----:B---3--:R-:W-:Y:S05]  /*136a0*/  @!P0 BRA `(.L_x_5896) ;  /* 0xfffffffc00f08947 */ /* 0x008fea000383ffff */
[----:B------:R-:W-:Y:S05]  /*136b0*/  BRA `(.L_x_5949) ;  /* 0xffffffec006c7947 */ /* 0x000fea000383ffff */
.L_x_5950:
        /* <DEDUP_REMOVED lines=12> */
.L_x_12771:


//--------------------- .text._ZN7cutlass13device_kernelIN5flash11enable_sm90INS1_16FlashAttnFwdSm90INS1_25CollectiveMainloopFwdSm90ILi2EN4cute5tupleIJNS5_1CILi1EEES8_S8_EEENS6_IJNS7_ILi128EEENS7_ILi176EEESA_EEELi128ENS_6half_tEfNS_4arch4Sm90ELb0ELb0ELb0ELb1ELb0ELb1ELb0ELb1ELb1ELb0ELb0ELb0EEENS1_21CollectiveEpilogueFwdINS6_IJSA_SA_SB_EEES9_SD_SF_Li256ELb1ELb0ELb0ELb0EEENS1_36VarlenDynamicPersistentTileSchedulerILi128ELi176ELi256ELi32ELb0ELb0ELb1ELb0ELb1ELb1EEEEEEEEEvNT_6ParamsE --------------------------
	.section	.text._ZN7cutlass13device_kernelIN5flash11enable_sm90INS1_16FlashAttnFwdSm90INS1_25CollectiveMainloopFwdSm90ILi2EN4cute5tupleIJNS5_1CILi1EEES8_S8_EEENS6_IJNS7_ILi128EEENS7_ILi176EEESA_EEELi128ENS_6half_tEfNS_4arch4Sm90ELb0ELb0ELb0ELb1ELb0ELb1ELb0ELb1ELb1ELb0ELb0ELb0EEENS1_21CollectiveEpilogueFwdINS6_IJSA_SA_SB_EEES9_SD_SF_Li256ELb1ELb0ELb0ELb0EEENS1_36VarlenDynamicPersistentTileSchedulerILi128ELi176ELi256ELi32ELb0ELb0ELb1ELb0ELb1ELb1EEEEEEEEEvNT_6ParamsE,"ax",@progbits
	.align	128
.text._ZN7cutlass13device_kernelIN5flash11enable_sm90INS1_16FlashAttnFwdSm90INS1_25CollectiveMainloopFwdSm90ILi2EN4cute5tupleIJNS5_1CILi1EEES8_S8_EEENS6_IJNS7_ILi128EEENS7_ILi176EEESA_EEELi128ENS_6half_tEfNS_4arch4Sm90ELb0ELb0ELb0ELb1ELb0ELb1ELb0ELb1ELb1ELb0ELb0ELb0EEENS1_21CollectiveEpilogueFwdINS6_IJSA_SA_SB_EEES9_SD_SF_Li256ELb1ELb0ELb0ELb0EEENS1_36VarlenDynamicPersistentTileSchedulerILi128ELi176ELi256ELi32ELb0ELb0ELb1ELb0ELb1ELb1EEEEEEEEEvNT_6ParamsE:
        .type           _ZN7cutlass13device_kernelIN5flash11enable_sm90INS1_16FlashAttnFwdSm90INS1_25CollectiveMainloopFwdSm90ILi2EN4cute5tupleIJNS5_1CILi1EEES8_S8_EEENS6_IJNS7_ILi128EEENS7_ILi176EEESA_EEELi128ENS_6half_tEfNS_4arch4Sm90ELb0ELb0ELb0ELb1ELb0ELb1ELb0ELb1ELb1ELb0ELb0ELb0EEENS1_21CollectiveEpilogueFwdINS6_IJSA_SA_SB_EEES9_SD_SF_Li256ELb1ELb0ELb0ELb0EEENS1_36VarlenDynamicPersistentTileSchedulerILi128ELi176ELi256ELi32ELb0ELb0ELb1ELb0ELb1ELb1EEEEEEEEEvNT_6ParamsE,@function
        .size           _ZN7cutlass13device_kernelIN5flash11enable_sm90INS1_16FlashAttnFwdSm90INS1_25CollectiveMainloopFwdSm90ILi2EN4cute5tupleIJNS5_1CILi1EEES8_S8_EEENS6_IJNS7_ILi128EEENS7_ILi176EEESA_EEELi128ENS_6half_tEfNS_4arch4Sm90ELb0ELb0ELb0ELb1ELb0ELb1ELb0ELb1ELb1ELb0ELb0ELb0EEENS1_21CollectiveEpilogueFwdINS6_IJSA_SA_SB_EEES9_SD_SF_Li256ELb1ELb0ELb0ELb0EEENS1_36VarlenDynamicPersistentTileSchedulerILi128ELi176ELi256ELi32ELb0ELb0ELb1ELb0ELb1ELb1EEEEEEEEEvNT_6ParamsE,(.L_x_12772 - _ZN7cutlass13device_kernelIN5flash11enable_sm90INS1_16FlashAttnFwdSm90INS1_25CollectiveMainloopFwdSm90ILi2EN4cute5tupleIJNS5_1CILi1EEES8_S8_EEENS6_IJNS7_ILi128EEENS7_ILi176EEESA_EEELi128ENS_6half_tEfNS_4arch4Sm90ELb0ELb0ELb0ELb1ELb0ELb1ELb0ELb1ELb1ELb0ELb0ELb0EEENS1_21CollectiveEpilogueFwdINS6_IJSA_SA_SB_EEES9_SD_SF_Li256ELb1ELb0ELb0ELb0EEENS1_36VarlenDynamicPersistentTileSchedulerILi128ELi176ELi256ELi32ELb0ELb0ELb1ELb0ELb1ELb1EEEEEEEEEvNT_6ParamsE)
        .other          _ZN7cutlass13device_kernelIN5flash11enable_sm90INS1_16FlashAttnFwdSm90INS1_25CollectiveMainloopFwdSm90ILi2EN4cute5tupleIJNS5_1CILi1EEES8_S8_EEENS6_IJNS7_ILi128EEENS7_ILi176EEESA_EEELi128ENS_6half_tEfNS_4arch4Sm90ELb0ELb0ELb0ELb1ELb0ELb1ELb0ELb1ELb1ELb0ELb0ELb0EEENS1_21CollectiveEpilogueFwdINS6_IJSA_SA_SB_EEES9_SD_SF_Li256ELb1ELb0ELb0ELb0EEENS1_36VarlenDynamicPersistentTileSchedulerILi128ELi176ELi256ELi32ELb0ELb0ELb1ELb0ELb1ELb1EEEEEEEEEvNT_6ParamsE,@"STO_CUDA_ENTRY STV_DEFAULT"
_ZN7cutlass13device_kernelIN5flash11enable_sm90INS1_16FlashAttnFwdSm90INS1_25CollectiveMainloopFwdSm90ILi2EN4cute5tupleIJNS5_1CILi1EEES8_S8_EEENS6_IJNS7_ILi128EEENS7_ILi176EEESA_EEELi128ENS_6half_tEfNS_4arch4Sm90ELb0ELb0ELb0ELb1ELb0ELb1ELb0ELb1ELb1ELb0ELb0ELb0EEENS1_21CollectiveEpilogueFwdINS6_IJSA_SA_SB_EEES9_SD_SF_Li256ELb1ELb0ELb0ELb0EEENS1_36VarlenDynamicPersistentTileSchedulerILi128ELi176ELi256ELi32ELb0ELb0ELb1ELb0ELb1ELb1EEEEEEEEEvNT_6ParamsE:
[----:B------:R-:W0:Y:S02]  /*0000*/  LDC R1, c[0x0][0x28] ;  /* 0x00000a00ff017b82 */ /* 0x000e240000000800 */
[----:B0-----:R-:W-:Y:S01]  /*0010*/  VIADD R1, R1, 0xffffff60 ;  /* 0xffffff6001017836 */ /* 0x001fe20000000000 */
[----:B------:R-:W0:Y:S01]  /*0020*/  S2R R3, SR_TID.X ;  /* 0x0000000000037919 */ /* 0x000e220000002100 */
[----:B------:R-:W-:Y:S01]  /*0030*/  ELECT P0, URZ, PT ;  /* 0x00000000003f782f */ /* 0x000fe20003800000 */
[----:B------:R-:W-:Y:S01]  /*0040*/  BSSY B0, `(.L_x_5951) ;  /* 0x0000017000007945 */ /* 0x000fe20003800000 */
[--C-:B0-----:R-:W-:Y:S02]  /*0050*/  SHF.R.U32.HI R0, RZ, 0x5, R3.reuse ;  /* 0x00000005ff007819 */ /* 0x101fe40000011603 */
[----:B------:R-:W-:-:S03]  /*0060*/  SHF.R.U32.HI R4, RZ, 0x7, R3 ;  /* 0x00000007ff047819 */ /* 0x000fc60000011603 */
[----:B------:R-:W0:Y:S02]  /*0070*/  SHFL.IDX PT, R2, R0, RZ, 0x1f ;  /* 0x00001fff00027589 */ /* 0x000e2400000e0000 */
[----:B0-----:R-:W-:-:S13]  /*0080*/  ISETP.EQ.AND P0, PT, R2, RZ, P0 ;  /* 0x000000ff0200720c */ /* 0x001fda0000702270 */
        /* <DEDUP_REMOVED lines=18> */
.L_x_5952:
[----:B------:R-:W-:Y:S05]  /*01b0*/  BSYNC B0 ;  /* 0x0000000000007941 */ /* 0x000fea0003800000 */
.L_x_5951:
        /* <DEDUP_REMOVED lines=41> */
.L_x_5953:
        /* <DEDUP_REMOVED lines=22> */
.L_x_5954:
        /* <DEDUP_REMOVED lines=18> */
.L_x_5955:
        /* <DEDUP_REMOVED lines=22> */
.L_x_5956:
        /* <DEDUP_REMOVED lines=22> */
.L_x_5957:
[----:B------:R-:W-:Y:S01]  /*0990*/  PLOP3.LUT P0, PT, PT, PT, UP0, 0x80, 0x0 ;  /* 0x000000000000781c */ /* 0x000fe20003f0f008 */
[----:B------:R-:W-:Y:S01]  /*09a0*/  UMOV UR60, 0x1 ;  /* 0x00000001003c7882 */ /* 0x000fe20000000000 */
[----:B------:R-:W-:Y:S01]  /*09b0*/  NOP ;  /* 0x0000000000007918 */ /* 0x000fe20000000000 */
[----:B------:R-:W-:Y:S01]  /*09c0*/  USEL UR60, UR60, 0x2, !UP0 ;  /* 0x000000023c3c7887 */ /* 0x000fe2000c000000 */
[----:B------:R-:W-:Y:S01]  /*09d0*/  BSSY B7, `(.L_x_5958) ;  /* 0x0002332000077945 */ /* 0x000fe20003800000 */
[----:B012-4-:R-:W-:Y:S08]  /*09e0*/  BAR.SYNC.DEFER_BLOCKING 0x0 ;  /* 0x0000000000007b1d */ /* 0x017ff00000010000 */
[----:B------:R-:W-:Y:S05]  /*09f0*/  @!P0 BRA `(.L_x_5959) ;  /* 0x000001d800108947 */ /* 0x000fea0003800000 */
.L_x_5960:
[----:B------:R-:W-:-:S08]  /*0a00*/  NOP ;  /* 0x0000000000007918 */ /* 0x000fd00000000000 */
[----:B------:R-:W0:Y:S02]  /*0a10*/  USETMAXREG.TRY_ALLOC.CTAPOOL UP0, 0xf0 ;  /* 0x000000f0000079c8 */ /* 0x000e240008000600 */
[----:B0-----:R-:W-:-:S13]  /*0a20*/  PLOP3.LUT P0, PT, PT, PT, UP0, 0x80, 0x0 ;  /* 0x000000000000781c */ /* 0x001fda0003f0f008 */
[----:B------:R-:W-:Y:S05]  /*0a30*/  @!P0 BRA `(.L_x_5960) ;  /* 0xfffffffc00f08947 */ /* 0x000fea000383ffff */
[----:B------:R-:W2:Y:S01]  /*0a40*/  LDL.LU R0, [R1] ;  /* 0x0000000001007983 */ /* 0x000ea20000300800 */
[----:B------:R-:W-:Y:S01]  /*0a50*/  SHF.R.U32.HI R2, RZ, 0x7, R3 ;  /* 0x00000007ff027819 */ /* 0x000fe20000011603 */
[----:B------:R-:W0:Y:S01]  /*0a60*/  S2UR UR5, SR_CgaCtaId ;  /* 0x00000000000579c3 */ /* 0x000e220000008800 */
[----:B------:R-:W-:-:S07]  /*0a70*/  UMOV UR4, 0x400 ;  /* 0x0000040000047882 */ /* 0x000fce0000000000 */
[----:B------:R-:W-:Y:S06]  /*0a80*/  BAR.ARV 0x8, 0x120 ;  /* 0x0204800000007b1d */ /* 0x000fec0000002000 */
[----:B------:R-:W-:-:S13]  /*0a90*/  ISETP.NE.AND P0, PT, R2, 0x1, PT ;  /* 0x000000010200780c */ /* 0x000fda0003f05270 */
[----:B------:R-:W-:Y:S06]  /*0aa0*/  @!P0 BAR.ARV 0x9, 0x100 ;  /* 0x0244000000008b1d */ /* 0x000fec0000002000 */
[----:B0-----:R-:W-:Y:S02]  /*0ab0*/  ULEA UR4, UR5, UR4, 0x18 ;  /* 0x0000000405047291 */ /* 0x001fe4000f8ec03f */
[----:B------:R-:W-:Y:S04]  /*0ac0*/  BAR.SYNC.DEFER_BLOCKING 0x5, 0x120 ;  /* 0x0144800000007b1d */ /* 0x000fe80000010000 */
[----:B------:R-:W-:-:S02]  /*0ad0*/  IMAD.U32 R2, RZ, RZ, UR4 ;  /* 0x00000004ff027e24 */ /* 0x000fc4000f8e00ff */
[----:B------:R-:W-:-:S03]  /*0ae0*/  ULDC UR4, c[0x0][0xc14] ;  /* 0x0003050000047ab9 */ /* 0x000fc60000000800 */
[----:B------:R-:W0:Y:S01]  /*0af0*/  LDS.128 R156, [R2+0x348d0] ;  /* 0x0348d000029c7984 */ /* 0x000e220000000c00 */
[----:B------:R-:W-:Y:S06]  /*0b00*/  BAR.ARV 0x4, 0x120 ;  /* 0x0104800000007b1d */ /* 0x000fec0000002000 */
[----:B--2---:R-:W-:-:S04]  /*0b10*/  LOP3.LUT R0, R0, 0xffffffdf, RZ, 0xc0, !PT ;  /* 0xffffffdf00007812 */ /* 0x004fc800078ec0ff */
[----:B------:R-:W-:Y:S02]  /*0b20*/  @P0 LOP3.LUT R0, R0, 0x20, RZ, 0xfc, !PT ;  /* 0x0000002000000812 */ /* 0x000fe400078efcff */
[----:B0-----:R-:W-:-:S03]  /*0b30*/  ISETP.GE.AND P0, PT, R159, UR4, PT ;  /* 0x000000049f007c0c */ /* 0x001fc6000bf06270 */
[----:B------:R0:W-:Y:S10]  /*0b40*/  STL [R1], R0 ;  /* 0x0000000001007387 */ /* 0x0001f40000100800 */
[----:B0-----:R-:W-:Y:S05]  /*0b50*/  @P0 BRA `(.L_x_5961) ;  /* 0x0000023000640947 */ /* 0x001fea0003800000 */
[----:B------:R-:W-:Y:S01]  /*0b60*/  VIADD R7, R3, 0xffffff80 ;  /* 0xffffff8003077836 */ /* 0x000fe20000000000 */
[----:B------:R-:W-:Y:S01]  /*0b70*/  R2UR UR4, R2 ;  /* 0x00000000020472ca */ /* 0x000fe200000e0000 */
[----:B------:R-:W-:Y:S01]  /*0b80*/  ULOP3.LUT UR5, UR60, 0x1, URZ, 0xfc, !UPT ;  /* 0x000000013c057892 */ /* 0x000fe2000f8efc3f */
[----:B------:R-:W-:Y:S01]  /*0b90*/  IMAD.MOV.U32 R220, RZ, RZ, RZ ;  /* 0x000000ffffdc7224 */ /* 0x000fe200078e00ff */
[----:B------:R-:W-:Y:S02]  /*0ba0*/  CS2R R228, SRZ ;  /* 0x0000000000e47805 */ /* 0x000fe4000001ff00 */
[----:B------:R-:W-:-:S04]  /*0bb0*/  SHF.R.S32.HI R0, RZ, 0x1f, R7 ;  /* 0x0000001fff007819 */ /* 0x000fc80000011407 */
[----:B------:R-:W-:-:S04]  /*0bc0*/  LEA.HI R3, R0, R7, RZ, 0x7 ;  /* 0x0000000700037211 */ /* 0x000fc800078f38ff */
[----:B------:R-:W-:Y:S01]  /*0bd0*/  LOP3.LUT R4, R3, 0xffffff80, RZ, 0xc0, !PT ;  /* 0xffffff8003047812 */ /* 0x000fe200078ec0ff */
[----:B------:R-:W-:Y:S01]  /*0be0*/  UIADD3 UR4, UR4, 0x16400, URZ ;  /* 0x0001640004047890 */ /* 0x000fe2000fffe03f */
        /* <DEDUP_REMOVED lines=8> */
[--C-:B------:R-:W-:Y:S02]  /*0c70*/  SHF.R.S32.HI R6, RZ, 0x2, R5.reuse ;  /* 0x00000002ff067819 */ /* 0x100fe40000011405 */
[----:B------:R-:W-:-:S02]  /*0c80*/  SHF.R.S32.HI R5, RZ, 0x1f, R5 ;  /* 0x0000001fff057819 */ /* 0x000fc40000011405 */
[----:B------:R-:W-:Y:S02]  /*0c90*/  SHF.R.S32.HI R4, RZ, 0x5, R4 ;  /* 0x00000005ff047819 */ /* 0x000fe40000011404 */
[----:B------:R-:W-:-:S04]  /*0ca0*/  LEA.HI R5, R5, R6, RZ, 0x3 ;  /* 0x0000000605057211 */ /* 0x000fc800078f18ff */
[----:B------:R-:W-:-:S04]  /*0cb0*/  LOP3.LUT R5, R5, 0xfffffff8, RZ, 0xc0, !PT ;  /* 0xfffffff805057812 */ /* 0x000fc800078ec0ff */
[----:B------:R-:W-:-:S05]  /*0cc0*/  IADD3 R5, R6, -R5, RZ ;  /* 0x8000000506057210 */ /* 0x000fca0007ffe0ff */
[----:B------:R-:W-:-:S04]  /*0cd0*/  IMAD R4, R4, 0x10, R5 ;  /* 0x0000001004047824 */ /* 0x000fc800078e0205 */
[----:B------:R-:W-:Y:S01]  /*0ce0*/  IMAD R3, R3, 0x40, R4 ;  /* 0x0000004003037824 */ /* 0x000fe200078e0204 */
[----:B------:R-:W-:-:S04]  /*0cf0*/  MOV R4, UR5 ;  /* 0x0000000500047c02 */ /* 0x000fc80008000f00 */
[----:B------:R0:W-:Y:S04]  /*0d00*/  STL [R1+0x90], R3 ;  /* 0x0000900301007387 */ /* 0x0001e80000100800 */
[----:B------:R-:W-:Y:S04]  /*0d10*/  STL [R1+0x84], RZ ;  /* 0x000084ff01007387 */ /* 0x000fe80000100800 */
[----:B------:R-:W-:Y:S01]  /*0d20*/  STL [R1+0x4], RZ ;  /* 0x000004ff01007387 */ /* 0x000fe20000100800 */
[CC--:B0-----:R-:W-:Y:S02]  /*0d30*/  LEA.HI R3, R0.reuse, R7.reuse, RZ, 0x6 ;  /* 0x0000000700037211 */ /* 0x0c1fe400078f30ff */
[----:B------:R-:W-:-:S03]  /*0d40*/  LEA.HI R0, R0, R7, RZ, 0x3 ;  /* 0x0000000700007211 */ /* 0x000fc600078f18ff */
[----:B------:R-:W-:Y:S01]  /*0d50*/  IMAD.SHL.U32 R4, R3, 0x8, RZ ;  /* 0x0000000803047824 */ /* 0x000fe200078e00ff */
[----:B------:R-:W-:Y:S02]  /*0d60*/  LOP3.LUT R3, R0, 0xfffffff8, RZ, 0xc0, !PT ;  /* 0xfffffff800037812 */ /* 0x000fe400078ec0ff */
[----:B------:R-:W-:Y:S02]  /*0d70*/  SHF.R.S32.HI R22, RZ, 0x3, R0 ;  /* 0x00000003ff167819 */ /* 0x000fe40000011400 */
[----:B------:R-:W-:Y:S01]  /*0d80*/  LOP3.LUT R14, R4, 0xfffffe00, RZ, 0xc0, !PT ;  /* 0xfffffe00040e7812 */ /* 0x000fe200078ec0ff */
[----:B------:R-:W-:Y:S01]  /*0d90*/  IMAD.IADD R3, R7, 0x1, -R3 ;  /* 0x0000000107037824 */ /* 0x000fe200078e0a03 */
[C---:B------:R-:W-:Y:S01]  /*0da0*/  IADD3 R223, R22.reuse, 0x20, RZ ;  /* 0x0000002016df7810 */ /* 0x040fe20007ffe0ff */
[----:B------:R-:W-:Y:S01]  /*0db0*/  IMAD.U32 R4, RZ, RZ, UR4 ;  /* 0x00000004ff047e24 */ /* 0x000fe2000f8e00ff */
[----:B------:R-:W-:Y:S01]  /*0dc0*/  SHF.R.S32.HI R23, RZ, 0x1f, R22 ;  /* 0x0000001fff177819 */ /* 0x000fe20000011416 */
[C---:B------:R-:W-:Y:S01]  /*0dd0*/  IMAD.SHL.U32 R0, R22.reuse, 0x40, RZ ;  /* 0x0000004016007824 */ /* 0x040fe200078e00ff */
[C---:B------:R-:W-:Y:S01]  /*0de0*/  SHF.L.U32 R16, R3.reuse, 0x3, RZ ;  /* 0x0000000303107819 */ /* 0x040fe200000006ff */
[----:B------:R-:W-:Y:S01]  /*0df0*/  VIADD R222, R22, 0x40 ;  /* 0x0000004016de7836 */ /* 0x000fe20000000000 */
[----:B------:R0:W-:Y:S01]  /*0e00*/  STL [R1+0x8c], R4 ;  /* 0x00008c0401007387 */ /* 0x0001e20000100800 */
[----:B------:R-:W-:Y:S01]  /*0e10*/  IMAD.SHL.U32 R18, R3, 0x4, RZ ;  /* 0x0000000403127824 */ /* 0x000fe200078e00ff */
[----:B------:R-:W-:Y:S01]  /*0e20*/  LOP3.LUT R3, R0, 0x1c0, RZ, 0xc0, !PT ;  /* 0x000001c000037812 */ /* 0x000fe200078ec0ff */
[C---:B------:R-:W-:Y:S01]  /*0e30*/  VIADD R225, R22.reuse, 0x80 ;  /* 0x0000008016e17836 */ /* 0x040fe20000000000 */
[----:B------:R1:W-:Y:S01]  /*0e40*/  STL [R1+0x3c], R0 ;  /* 0x00003c0001007387 */ /* 0x0003e20000100800 */
[C---:B------:R-:W-:Y:S01]  /*0e50*/  VIADD R224, R22.reuse, 0x60 ;  /* 0x0000006016e07836 */ /* 0x040fe20000000000 */
[----:B------:R-:W-:Y:S01]  /*0e60*/  SHF.R.S32.HI R15, RZ, 0x1f, R222 ;  /* 0x0000001fff0f7819 */ /* 0x000fe200000114de */
[----:B------:R-:W-:Y:S01]  /*0e70*/  VIADD R226, R22, 0xa0 ;  /* 0x000000a016e27836 */ /* 0x000fe20000000000 */
[----:B------:R-:W-:Y:S01]  /*0e80*/  SHF.L.U32 R10, R225, 0x6, RZ ;  /* 0x00000006e10a7819 */ /* 0x000fe200000006ff */
[----:B------:R-:W-:Y:S01]  /*0e90*/  IMAD.SHL.U32 R5, R222, 0x40, RZ ;  /* 0x00000040de057824 */ /* 0x000fe200078e00ff */
[----:B------:R-:W-:Y:S01]  /*0ea0*/  SHF.R.S32.HI R20, RZ, 0x1f, R224 ;  /* 0x0000001fff147819 */ /* 0x000fe200000114e0 */
[----:B0-----:R-:W-:Y:S01]  /*0eb0*/  IMAD.SHL.U32 R4, R223, 0x40, RZ ;  /* 0x00000040df047824 */ /* 0x001fe200078e00ff */
[----:B------:R-:W-:Y:S01]  /*0ec0*/  LOP3.LUT R10, R10, 0x1c0, RZ, 0xc0, !PT ;  /* 0x000001c00a0a7812 */ /* 0x000fe200078ec0ff */
[----:B------:R-:W-:Y:S01]  /*0ed0*/  IMAD.SHL.U32 R11, R226, 0x40, RZ ;  /* 0x00000040e20b7824 */ /* 0x000fe200078e00ff */
[--C-:B-1----:R-:W-:Y:S01]  /*0ee0*/  SHF.R.S32.HI R0, RZ, 0x1f, R223.reuse ;  /* 0x0000001fff007819 */ /* 0x102fe200000114df */
[----:B------:R-:W-:Y:S01]  /*0ef0*/  IMAD.SHL.U32 R8, R224, 0x40, RZ ;  /* 0x00000040e0087824 */ /* 0x000fe200078e00ff */
[----:B------:R-:W-:Y:S01]  /*0f00*/  LOP3.LUT R4, R4, 0x1c0, RZ, 0xc0, !PT ;  /* 0x000001c004047812 */ /* 0x000fe200078ec0ff */
[----:B------:R-:W-:Y:S01]  /*0f10*/  VIADD R221, R18, 0x20 ;  /* 0x0000002012dd7836 */ /* 0x000fe20000000000 */
[----:B------:R-:W-:Y:S01]  /*0f20*/  SHF.R.S32.HI R6, RZ, 0x1f, R223 ;  /* 0x0000001fff067819 */ /* 0x000fe200000114df */
[----:B------:R0:W-:Y:S01]  /*0f30*/  STL [R1+0x78], R0 ;  /* 0x0000780001007387 */ /* 0x0001e20000100800 */
[----:B------:R-:W-:Y:S01]  /*0f40*/  LOP3.LUT R5, R5, 0x1c0, RZ, 0xc0, !PT ;  /* 0x000001c005057812 */ /* 0x000fe200078ec0ff */
[----:B------:R-:W-:Y:S01]  /*0f50*/  VIADD R227, R16, 0x40 ;  /* 0x0000004010e37836 */ /* 0x000fe20000000000 */
[----:B------:R-:W-:Y:S01]  /*0f60*/  LOP3.LUT R8, R8, 0x1c0, RZ, 0xc0, !PT ;  /* 0x000001c008087812 */ /* 0x000fe200078ec0ff */
[----:B------:R1:W-:Y:S01]  /*0f70*/  STL [R1+0x74], R15 ;  /* 0x0000740f01007387 */ /* 0x0003e20000100800 */
[----:B------:R-:W-:-:S02]  /*0f80*/  SHF.R.S32.HI R7, RZ, 0x1f, R222 ;  /* 0x0000001fff077819 */ /* 0x000fc400000114de */
[----:B------:R-:W-:Y:S01]  /*0f90*/  LEA.HI R6, R6, R223, RZ, 0x3 ;  /* 0x000000df06067211 */ /* 0x000fe200078f18ff */
[----:B------:R-:W-:Y:S01]  /*0fa0*/  STL [R1+0x70], R20 ;  /* 0x0000701401007387 */ /* 0x000fe20000100800 */
[----:B------:R-:W-:Y:S02]  /*0fb0*/  SHF.R.S32.HI R9, RZ, 0x1f, R224 ;  /* 0x0000001fff097819 */ /* 0x000fe400000114e0 */
[----:B0-----:R-:W-:Y:S01]  /*0fc0*/  LOP3.LUT R0, R3, 0x38, R16, 0xf8, !PT ;  /* 0x0000003803007812 */ /* 0x001fe200078ef810 */
[----:B------:R-:W-:Y:S01]  /*0fd0*/  IMAD.SHL.U32 R6, R6, 0x40, RZ ;  /* 0x0000004006067824 */ /* 0x000fe200078e00ff */
[----:B------:R-:W-:Y:S02]  /*0fe0*/  SHF.R.S32.HI R13, RZ, 0x1f, R226 ;  /* 0x0000001fff0d7819 */ /* 0x000fe400000114e2 */
[----:B-1----:R-:W-:Y:S02]  /*0ff0*/  SHF.R.U32.HI R15, RZ, 0x3, R3 ;  /* 0x00000003ff0f7819 */ /* 0x002fe40000011603 */
[----:B------:R-:W-:-:S02]  /*1000*/  LOP3.LUT R3, R11, 0x1c0, RZ, 0xc0, !PT ;  /* 0x000001c00b037812 */ /* 0x000fc400078ec0ff */
[----:B------:R-:W-:Y:S01]  /*1010*/  LOP3.LUT R0, R14, R0, R15, 0xf6, !PT ;  /* 0x000000000e007212 */ /* 0x000fe200078ef60f */
[----:B------:R-:W-:Y:S01]  /*1020*/  STL [R1+0x64], R15 ;  /* 0x0000640f01007387 */ /* 0x000fe20000100800 */
[----:B------:R-:W-:Y:S02]  /*1030*/  LEA.HI R7, R7, R222, RZ, 0x3 ;  /* 0x000000de07077211 */ /* 0x000fe400078f18ff */
[----:B------:R-:W-:Y:S01]  /*1040*/  SHF.R.S32.HI R12, RZ, 0x1f, R225 ;  /* 0x0000001fff0c7819 */ /* 0x000fe200000114e1 */
[----:B------:R-:W-:Y:S01]  /*1050*/  STL [R1+0x38], R4 ;  /* 0x0000380401007387 */ /* 0x000fe20000100800 */
[----:B------:R-:W-:Y:S02]  /*1060*/  LEA.HI R9, R9, R224, RZ, 0x3 ;  /* 0x000000e009097211 */ /* 0x000fe400078f18ff */
[----:B------:R-:W-:Y:S01]  /*1070*/  LEA.HI R13, R13, R226, RZ, 0x3 ;  /* 0x000000e20d0d7211 */ /* 0x000fe200078f18ff */
[----:B------:R-:W-:Y:S01]  /*1080*/  STL [R1+0x44], R10 ;  /* 0x0000440a01007387 */ /* 0x000fe20000100800 */
[----:B------:R-:W-:Y:S01]  /*1090*/  SHF.L.U32 R7, R7, 0x6, RZ ;  /* 0x0000000607077819 */ /* 0x000fe200000006ff */
[----:B------:R-:W-:Y:S01]  /*10a0*/  IMAD.SHL.U32 R9, R9, 0x40, RZ ;  /* 0x0000004009097824 */ /* 0x000fe200078e00ff */
[----:B------:R-:W-:Y:S01]  /*10b0*/  LEA.HI R12, R12, R225, RZ, 0x3 ;  /* 0x000000e10c0c7211 */ /* 0x000fe200078f18ff */
[----:B------:R-:W-:Y:S01]  /*10c0*/  STL [R1+0x34], R5 ;  /* 0x0000340501007387 */ /* 0x000fe20000100800 */
[----:B------:R-:W-:Y:S01]  /*10d0*/  IMAD.SHL.U32 R13, R13, 0x40, RZ ;  /* 0x000000400d0d7824 */ /* 0x000fe200078e00ff */
[----:B------:R-:W-:-:S02]  /*10e0*/  SHF.R.S32.HI R17, RZ, 0x1f, R16 ;  /* 0x0000001fff117819 */ /* 0x000fc40000011410 */
[----:B------:R0:W-:Y:S01]  /*10f0*/  STL [R1+0x40], R3 ;  /* 0x0000400301007387 */ /* 0x0001e20000100800 */
[----:B------:R-:W-:-:S03]  /*1100*/  IMAD.SHL.U32 R12, R12, 0x40, RZ ;  /* 0x000000400c0c7824 */ /* 0x000fc600078e00ff */
[----:B------:R-:W-:Y:S04]  /*1110*/  STL [R1+0x30], R8 ;  /* 0x0000300801007387 */ /* 0x000fe80000100800 */
[----:B------:R1:W-:Y:S01]  /*1120*/  STL [R1+0x60], R0 ;  /* 0x0000600001007387 */ /* 0x0003e20000100800 */
[----:B0-----:R-:W-:Y:S02]  /*1130*/  SHF.R.U32.HI R3, RZ, 0x3, R4 ;  /* 0x00000003ff037819 */ /* 0x001fe40000011604 */
[----:B------:R-:W-:-:S03]  /*1140*/  SHF.R.U32.HI R4, RZ, 0x3, R8 ;  /* 0x00000003ff047819 */ /* 0x000fc60000011608 */
[----:B------:R0:W-:Y:S01]  /*1150*/  STL [R1+0x5c], R3 ;  /* 0x00005c0301007387 */ /* 0x0001e20000100800 */
[----:B-1----:R-:W-:-:S05]  /*1160*/  SHF.R.U32.HI R0, RZ, 0x3, R5 ;  /* 0x00000003ff007819 */ /* 0x002fca0000011605 */
[----:B------:R1:W-:Y:S01]  /*1170*/  STL [R1+0x58], R0 ;  /* 0x0000580001007387 */ /* 0x0003e20000100800 */
[----:B0-----:R-:W-:-:S03]  /*1180*/  LOP3.LUT R3, R6, 0xfffffe00, RZ, 0xc0, !PT ;  /* 0xfffffe0006037812 */ /* 0x001fc600078ec0ff */
[----:B------:R0:W-:Y:S04]  /*1190*/  STL [R1+0x50], R4 ;  /* 0x0000500401007387 */ /* 0x0001e80000100800 */
[----:B------:R2:W-:Y:S01]  /*11a0*/  STL [R1+0x4c], R3 ;  /* 0x00004c0301007387 */ /* 0x0005e20000100800 */
[----:B-1----:R-:W-:Y:S02]  /*11b0*/  LOP3.LUT R0, R7, 0xfffffe00, RZ, 0xc0, !PT ;  /* 0xfffffe0007007812 */ /* 0x002fe400078ec0ff */
[----:B0-----:R-:W-:-:S03]  /*11c0*/  LOP3.LUT R4, R9, 0xfffffe00, RZ, 0xc0, !PT ;  /* 0xfffffe0009047812 */ /* 0x001fc600078ec0ff */
[----:B------:R0:W-:Y:S01]  /*11d0*/  STL [R1+0x48], R0 ;  /* 0x0000480001007387 */ /* 0x0001e20000100800 */
[----:B--2---:R-:W-:-:S03]  /*11e0*/  LOP3.LUT R3, R12, 0xfffffe00, RZ, 0xc0, !PT ;  /* 0xfffffe000c037812 */ /* 0x004fc600078ec0ff */
[----:B------:R1:W-:Y:S01]  /*11f0*/  STL [R1+0x54], R4 ;  /* 0x0000540401007387 */ /* 0x0003e20000100800 */
[----:B0-----:R-:W-:-:S05]  /*1200*/  LOP3.LUT R0, R13, 0xfffffe00, RZ, 0xc0, !PT ;  /* 0xfffffe000d007812 */ /* 0x001fca00078ec0ff */
[----:B------:R1:W-:Y:S04]  /*1210*/  STL [R1+0x68], R0 ;  /* 0x0000680001007387 */ /* 0x0003e80000100800 */
[----:B------:R1:W-:Y:S02]  /*1220*/  STL [R1+0x6c], R3 ;  /* 0x00006c0301007387 */ /* 0x0003e40000100800 */
.L_x_6179:
[----:B01---5:R-:W0:Y:S01]  /*1230*/  LDC.64 R4, c[0x0][0xc60] ;  /* 0x00031800ff047b82 */ /* 0x023e220000000a00 */
[----:B------:R-:W-:Y:S01]  /*1240*/  ULDC.64 UR4, c[0x0][0x208] ;  /* 0x0000820000047ab9 */ /* 0x000fe20000000a00 */
[----:B0-----:R-:W-:-:S05]  /*1250*/  IMAD.WIDE R4, R159, 0x4, R4 ;  /* 0x000000049f047825 */ /* 0x001fca00078e0204 */
[----:B--2---:R-:W2:Y:S01]  /*1260*/  LDG.E R10, desc[UR4][R4.64] ;  /* 0x00000004040a7981 */ /* 0x004ea2000c1e1900 */
[----:B------:R-:W-:Y:S05]  /*1270*/  YIELD ;  /* 0x0000000000007946 */ /* 0x000fea0003800000 */
[----:B------:R-:W-:Y:S01]  /*1280*/  ULDC.64 UR4, c[0x0][0xa28] ;  /* 0x00028a0000047ab9 */ /* 0x000fe20000000a00 */
[----:B------:R-:W-:Y:S01]  /*1290*/  ULDC.64 UR8, c[0x0][0xa18] ;  /* 0x0002860000087ab9 */ /* 0x000fe20000000a00 */
[----:B------:R-:W-:Y:S01]  /*12a0*/  ISETP.NE.U32.AND P1, PT, RZ, UR4, PT ;  /* 0x00000004ff007c0c */ /* 0x000fe2000bf25070 */
[----:B------:R-:W-:Y:S01]  /*12b0*/  ULDC.64 UR6, c[0x0][0xa08] ;  /* 0x0002820000067ab9 */ /* 0x000fe20000000a00 */
[----:B------:R-:W-:Y:S01]  /*12c0*/  MOV R3, RZ ;  /* 0x000000ff00037202 */ /* 0x000fe20000000f00 */
[----:B------:R-:W-:Y:S01]  /*12d0*/  ULDC.64 UR10, c[0x0][0x208] ;  /* 0x00008200000a7ab9 */ /* 0x000fe20000000a00 */
[----:B------:R-:W-:Y:S01]  /*12e0*/  ISETP.NE.AND.EX P1, PT, RZ, UR5, PT, P1 ;  /* 0x00000005ff007c0c */ /* 0x000fe2000bf25310 */
[----:B------:R-:W-:Y:S01]  /*12f0*/  IMAD.MOV.U32 R29, RZ, RZ, RZ ;  /* 0x000000ffff1d7224 */ /* 0x000fe200078e00ff */
[----:B------:R-:W-:-:S04]  /*1300*/  ISETP.NE.U32.AND P0, PT, RZ, UR6, PT ;  /* 0x00000006ff007c0c */ /* 0x000fc8000bf05070 */
[----:B------:R-:W-:Y:S02]  /*1310*/  ISETP.NE.AND.EX P0, PT, RZ, UR7, PT, P0 ;  /* 0x00000007ff007c0c */ /* 0x000fe4000bf05300 */
[----:B--2---:R-:W-:Y:S01]  /*1320*/  SHF.R.S32.HI R0, RZ, 0x1f, R10 ;  /* 0x0000001fff007819 */ /* 0x004fe2000001140a */
[----:B------:R0:W-:Y:S04]  /*1330*/  STL [R1+0x7c], R10 ;  /* 0x00007c0a01007387 */ /* 0x0001e80000100800 */
[C---:B---34-:R-:W-:Y:S01]  /*1340*/  @P1 LEA R6, P2, R10.reuse, UR4, 0x2 ;  /* 0x000000040a061c11 */ /* 0x058fe2000f8410ff */
[C---:B------:R-:W-:Y:S01]  /*1350*/  IMAD.SHL.U32 R28, R10.reuse, 0x4, RZ ;  /* 0x000000040a1c7824 */ /* 0x040fe200078e00ff */
[C-C-:B------:R-:W-:Y:S02]  /*1360*/  SHF.L.U64.HI R30, R10.reuse, 0x2, R0.reuse ;  /* 0x000000020a1e7819 */ /* 0x140fe40000010200 */
[----:B------:R-:W-:-:S02]  /*1370*/  @P1 LEA.HI.X R7, R10, UR5, R0, 0x2, P2 ;  /* 0x000000050a071c11 */ /* 0x000fc400090f1400 */
[----:B------:R-:W-:Y:S01]  /*1380*/  ISETP.NE.U32.AND P2, PT, RZ, UR8, PT ;  /* 0x00000008ff007c0c */ /* 0x000fe2000bf45070 */
[----:B------:R-:W-:Y:S01]  /*1390*/  ULDC UR4, c[0x0][0x288] ;  /* 0x0000a20000047ab9 */ /* 0x000fe20000000800 */
[----:B------:R-:W-:Y:S01]  /*13a0*/  IADD3 R8, P3, R28, UR6, RZ ;  /* 0x000000061c087c10 */ /* 0x000fe2000ff7e0ff */
[----:B------:R-:W-:Y:S01]  /*13b0*/  IMAD.U32 R156, RZ, RZ, UR4 ;  /* 0x00000004ff9c7e24 */ /* 0x000fe2000f8e00ff */
[----:B------:R-:W-:Y:S01]  /*13c0*/  ISETP.NE.AND.EX P2, PT, RZ, UR9, PT, P2 ;  /* 0x00000009ff007c0c */ /* 0x000fe2000bf45320 */
[----:B------:R-:W-:Y:S01]  /*13d0*/  ULDC.64 UR4, c[0x0][0x3f8] ;  /* 0x0000fe0000047ab9 */ /* 0x000fe20000000a00 */
[----:B------:R0:W5:Y:S01]  /*13e0*/  @P1 LDG.E R3, desc[UR10][R6.64] ;  /* 0x0000000a06031981 */ /* 0x000162000c1e1900 */
[----:B------:R-:W-:Y:S01]  /*13f0*/  UISETP.NE.U32.AND UP0, UPT, UR4, URZ, UPT ;  /* 0x0000003f0400728c */ /* 0x000fe2000bf05070 */
[----:B------:R-:W-:Y:S02]  /*1400*/  IADD3.X R9, R30, UR7, RZ, P3, !PT ;  /* 0x000000071e097c10 */ /* 0x000fe40009ffe4ff */
[----:B------:R-:W-:Y:S01]  /*1410*/  ULDC UR4, c[0x0][0x404] ;  /* 0x0001010000047ab9 */ /* 0x000fe20000000800 */
[----:B------:R-:W-:-:S02]  /*1420*/  UISETP.NE.AND.EX UP0, UPT, UR5, URZ, UPT, UP0 ;  /* 0x0000003f0500728c */ /* 0x000fc4000bf05300 */
[----:B------:R0:W5:Y:S01]  /*1430*/  @P0 LDG.E R29, desc[UR10][R8.64] ;  /* 0x0000000a081d0981 */ /* 0x000162000c1e1900 */
[----:B------:R-:W-:Y:S01]  /*1440*/  ULDC UR5, c[0x0][0x2e0] ;  /* 0x0000b80000057ab9 */ /* 0x000fe20000000800 */
[----:B------:R-:W-:Y:S02]  /*1450*/  USEL UR4, UR4, 0x1, UP0 ;  /* 0x0000000104047887 */ /* 0x000fe40008000000 */
[----:B------:R-:W-:Y:S02]  /*1460*/  @P2 IADD3 R4, P1, R28, UR8, RZ ;  /* 0x000000081c042c10 */ /* 0x000fe4000ff3e0ff */
[----:B------:R-:W-:Y:S02]  /*1470*/  UIMAD UR4, UR4, UR5, URZ ;  /* 0x00000005040472a4 */ /* 0x000fe4000f8e023f */
[----:B------:R-:W-:Y:S01]  /*1480*/  @P2 IADD3.X R5, R30, UR9, RZ, P1, !PT ;  /* 0x000000091e052c10 */ /* 0x000fe20008ffe4ff */
[----:B------:R-:W-:Y:S02]  /*1490*/  ULDC UR5, c[0x0][0x338] ;  /* 0x0000ce0000057ab9 */ /* 0x000fe40000000800 */
[----:B------:R-:W-:Y:S01]  /*14a0*/  IMAD.U32 R25, RZ, RZ, UR5 ;  /* 0x00000005ff197e24 */ /* 0x000fe2000f8e00ff */
[----:B------:R-:W-:Y:S01]  /*14b0*/  MOV R26, UR4 ;  /* 0x00000004001a7c02 */ /* 0x000fe20008000f00 */
[----:B------:R0:W5:Y:S01]  /*14c0*/  @P2 LDG.E R156, desc[UR10][R4.64] ;  /* 0x0000000a049c2981 */ /* 0x000162000c1e1900 */
[----:B------:R-:W-:Y:S01]  /*14d0*/  IMAD.MOV.U32 R27, RZ, RZ, R10 ;  /* 0x000000ffff1b7224 */ /* 0x000fe200078e000a */
[----:B------:R-:W-:Y:S06]  /*14e0*/  @P2 BRA `(.L_x_5962) ;  /* 0x0000000000282947 */ /* 0x000fec0003800000 */
        /* <DEDUP_REMOVED lines=10> */
.L_x_5962:
[----:B------:R-:W-:Y:S01]  /*1590*/  ULDC.64 UR4, c[0x0][0xa20] ;  /* 0x0002880000047ab9 */ /* 0x000fe20000000a00 */
[----:B------:R1:W-:Y:S01]  /*15a0*/  STL [R1+0x88], R157 ;  /* 0x0000889d01007387 */ /* 0x0003e20000100800 */
[----:B------:R-:W-:-:S03]  /*15b0*/  ISETP.NE.U32.AND P1, PT, RZ, UR4, PT ;  /* 0x00000004ff007c0c */ /* 0x000fc6000bf25070 */
[----:B------:R1:W-:Y:S01]  /*15c0*/  STL [R1+0x80], R158 ;  /* 0x0000809e01007387 */ /* 0x0003e20000100800 */
[----:B------:R-:W-:-:S13]  /*15d0*/  ISETP.NE.AND.EX P1, PT, RZ, UR5, PT, P1 ;  /* 0x00000005ff007c0c */ /* 0x000fda000bf25310 */
[----:B-1----:R-:W-:Y:S05]  /*15e0*/  @!P1 BRA `(.L_x_5963) ;  /* 0x0000000000149947 */ /* 0x002fea0003800000 */
[----:B0-----:R-:W-:Y:S01]  /*15f0*/  IADD3 R4, P0, R28, UR4, RZ ;  /* 0x000000041c047c10 */ /* 0x001fe2000ff1e0ff */
[----:B------:R-:W-:-:S03]  /*1600*/  ULDC.64 UR6, c[0x0][0x208] ;  /* 0x0000820000067ab9 */ /* 0x000fc60000000a00 */
[----:B------:R-:W-:-:S05]  /*1610*/  IADD3.X R5, R30, UR5, RZ, P0, !PT ;  /* 0x000000051e057c10 */ /* 0x000fca00087fe4ff */
[----:B------:R1:W5:Y:S01]  /*1620*/  LDG.E R26, desc[UR6][R4.64] ;  /* 0x00000006041a7981 */ /* 0x000362000c1e1900 */
[----:B------:R-:W-:Y:S05]  /*1630*/  BRA `(.L_x_5964) ;  /* 0x0000000000147947 */ /* 0x000fea0003800000 */
.L_x_5963:
[----:B------:R-:W-:Y:S05]  /*1640*/  @!P0 BRA `(.L_x_5964) ;  /* 0x0000000000108947 */ /* 0x000fea0003800000 */
[----:B------:R-:W-:Y:S02]  /*1650*/  ULDC.64 UR4, c[0x0][0x208] ;  /* 0x0000820000047ab9 */ /* 0x000fe40000000a00 */
[----:B0-----:R-:W2:Y:S04]  /*1660*/  LDG.E R5, desc[UR4][R8.64] ;  /* 0x0000000408057981 */ /* 0x001ea8000c1e1900 */
[----:B------:R-:W2:Y:S02]  /*1670*/  LDG.E R26, desc[UR4][R8.64+0x4] ;  /* 0x00000404081a7981 */ /* 0x000ea4000c1e1900 */
[----:B--2---:R-:W-:-:S07]  /*1680*/  IMAD.IADD R26, R26, 0x1, -R5 ;  /* 0x000000011a1a7824 */ /* 0x004fce00078e0a05 */
.L_x_5964:
[----:B------:R-:W-:Y:S01]  /*1690*/  ULDC.64 UR4, c[0x0][0xa10] ;  /* 0x0002840000047ab9 */ /* 0x000fe20000000a00 */
[----:B------:R-:W-:Y:S01]  /*16a0*/  ULDC.64 UR6, c[0x0][0x208] ;  /* 0x0000820000067ab9 */ /* 0x000fe20000000a00 */
[----:B------:R-:W-:-:S04]  /*16b0*/  ISETP.NE.U32.AND P0, PT, RZ, UR4, PT ;  /* 0x00000004ff007c0c */ /* 0x000fc8000bf05070 */
[----:B------:R-:W-:Y:S01]  /*16c0*/  ISETP.NE.AND.EX P0, PT, RZ, UR5, PT, P0 ;  /* 0x00000005ff007c0c */ /* 0x000fe2000bf05300 */
[----:B0----5:R-:W-:Y:S01]  /*16d0*/  IMAD.IADD R8, R26, 0x1, -R3 ;  /* 0x000000011a087824 */ /* 0x021fe200078e0a03 */
[----:B------:R-:W-:-:S11]  /*16e0*/  ULDC.64 UR4, c[0x0][0xa30] ;  /* 0x00028c0000047ab9 */ /* 0x000fd60000000a00 */
[----:B-1----:R-:W0:Y:S02]  /*16f0*/  @P0 LDC.64 R4, c[0x0][0xa10] ;  /* 0x00028400ff040b82 */ /* 0x002e240000000a00 */
[----:B0-----:R-:W-:-:S05]  /*1700*/  @P0 IMAD.WIDE R4, R27, 0x4, R4 ;  /* 0x000000041b040825 */ /* 0x001fca00078e0204 */
[----:B------:R-:W2:Y:S04]  /*1710*/  @P0 LDG.E R0, desc[UR6][R4.64] ;  /* 0x0000000604000981 */ /* 0x000ea8000c1e1900 */
[----:B------:R0:W2:Y:S01]  /*1720*/  @P0 LDG.E R9, desc[UR6][R4.64+0x4] ;  /* 0x0000040604090981 */ /* 0x0000a2000c1e1900 */
[----:B------:R-:W-:Y:S01]  /*1730*/  ISETP.NE.U32.AND P1, PT, RZ, UR4, PT ;  /* 0x00000004ff007c0c */ /* 0x000fe2000bf25070 */
[----:B------:R-:W-:-:S03]  /*1740*/  IMAD.MOV.U32 R155, RZ, RZ, R26 ;  /* 0x000000ffff9b7224 */ /* 0x000fc600078e001a */
[----:B------:R-:W-:Y:S01]  /*1750*/  ISETP.NE.AND.EX P1, PT, RZ, UR5, PT, P1 ;  /* 0x00000005ff007c0c */ /* 0x000fe2000bf25310 */
[----:B0-----:R-:W-:-:S05]  /*1760*/  IMAD.MOV R4, RZ, RZ, -R8 ;  /* 0x000000ffff047224 */ /* 0x001fca00078e0a08 */
[----:B------:R-:W-:-:S07]  /*1770*/  VIMNMX R4, RZ, R4, !PT ;  /* 0x00000004ff047248 */ /* 0x000fce0007fe0100 */
[----:B------:R-:W-:-:S04]  /*1780*/  @P1 IADD3 R6, P2, R28, UR4, RZ ;  /* 0x000000041c061c10 */ /* 0x000fc8000ff5e0ff */
[----:B------:R-:W-:-:S05]  /*1790*/  @P1 IADD3.X R7, R30, UR5, RZ, P2, !PT ;  /* 0x000000051e071c10 */ /* 0x000fca00097fe4ff */
[----:B------:R0:W5:Y:S01]  /*17a0*/  @P1 LDG.E R155, desc[UR6][R6.64] ;  /* 0x00000006069b1981 */ /* 0x000162000c1e1900 */
[----:B--2---:R-:W-:-:S05]  /*17b0*/  @P0 IADD3 R25, -R0, R9, RZ ;  /* 0x0000000900190210 */ /* 0x004fca0007ffe1ff */
[----:B------:R-:W-:-:S04]  /*17c0*/  IMAD.IADD R160, R8, 0x1, R25 ;  /* 0x0000000108a07824 */ /* 0x000fc800078e0219 */
[----:B------:R-:W-:-:S04]  /*17d0*/  VIADD R0, R160, 0xaf ;  /* 0x000000afa0007836 */ /* 0x000fc80000000000 */
        /* <DEDUP_REMOVED lines=12> */
[----:B------:R-:W-:Y:S02]  /*18a0*/  @P0 LEA.HI.SX32 R24, R0, R3, 0x1b ;  /* 0x0000000300180211 */ /* 0x000fe400078fdaff */
[----:B------:R-:W-:Y:S02]  /*18b0*/  PLOP3.LUT P0, PT, PT, PT, PT, 0x80, 0x0 ;  /* 0x000000000000781c */ /* 0x000fe40003f0f070 */
        /* <DEDUP_REMOVED lines=22> */
.L_x_5967:
[----:B------:R-:W-:Y:S05]  /*1a20*/  BSYNC B6 ;  /* 0x0000000000067941 */ /* 0x000fea0003800000 */
.L_x_5966:
        /* <DEDUP_REMOVED lines=20> */
.L_x_5969:
[----:B------:R-:W-:Y:S05]  /*1b70*/  BSYNC B6 ;  /* 0x0000000000067941 */ /* 0x000fea0003800000 */
.L_x_5968:
[----:B------:R-:W2:Y:S01]  /*1b80*/  LDL.LU R21, [R1] ;  /* 0x0000000001157983 */ /* 0x000ea20000300800 */
[----:B------:R-:W-:Y:S01]  /*1b90*/  ULDC.64 UR4, c[0x0][0x9f8] ;  /* 0x00027e0000047ab9 */ /* 0x000fe20000000a00 */
[----:B------:R-:W-:Y:S01]  /*1ba0*/  ULDC.64 UR6, c[0x0][0x208] ;  /* 0x0000820000067ab9 */ /* 0x000fe20000000a00 */
[----:B------:R-:W-:Y:S01]  /*1bb0*/  ISETP.NE.U32.AND P0, PT, RZ, UR4, PT ;  /* 0x00000004ff007c0c */ /* 0x000fe2000bf05070 */
[----:B------:R-:W0:Y:S01]  /*1bc0*/  LDC R11, c[0x0][0x3d4] ;  /* 0x0000f500ff0b7b82 */ /* 0x000e220000000800 */
[----:B------:R-:W3:Y:S02]  /*1bd0*/  LDL R36, [R1+0x34] ;  /* 0x0000340001247983 */ /* 0x000ee40000100800 */
[----:B------:R-:W-:Y:S02]  /*1be0*/  ISETP.NE.AND.EX P0, PT, RZ, UR5, PT, P0 ;  /* 0x00000005ff007c0c */ /* 0x000fe4000bf05300 */
[----:B------:R-:W4:Y:S03]  /*1bf0*/  LDL R37, [R1+0x38] ;  /* 0x0000380001257983 */ /* 0x000f260000100800 */
[----:B------:R-:W1:Y:S01]  /*1c00*/  LDC R0, c[0x0][0x428] ;  /* 0x00010a00ff007b82 */ /* 0x000e620000000800 */
[----:B------:R-:W4:Y:S07]  /*1c10*/  LDL R35, [R1+0x5c] ;  /* 0x00005c0001237983 */ /* 0x000f2e0000100800 */
[----:B------:R-:W-:Y:S01]  /*1c20*/  @P0 IADD3 R4, P1, R28, UR4, RZ ;  /* 0x000000041c040c10 */ /* 0x000fe2000ff3e0ff */
[----:B------:R-:W-:Y:S01]  /*1c30*/  IMAD.IADD R123, R29, 0x1, R26 ;  /* 0x000000011d7b7824 */ /* 0x000fe200078e021a */
[----:B------:R-:W1:Y:S01]  /*1c40*/  S2R R20, SR_TID.X ;  /* 0x0000000000147919 */ /* 0x000e620000002100 */
[----:B------:R-:W1:Y:S01]  /*1c50*/  LDC.64 R96, c[0x0][0x2f0] ;  /* 0x0000bc00ff607b82 */ /* 0x000e620000000a00 */
[----:B------:R-:W-:Y:S01]  /*1c60*/  @P0 IADD3.X R5, R30, UR5, RZ, P1, !PT ;  /* 0x000000051e050c10 */ /* 0x000fe20008ffe4ff */
[----:B------:R-:W-:-:S04]  /*1c70*/  ULDC.64 UR4, c[0x0][0x2f8] ;  /* 0x0000be0000047ab9 */ /* 0x000fc80000000a00 */
[----:B------:R1:W3:Y:S01]  /*1c80*/  @P0 LDG.E R27, desc[UR6][R4.64] ;  /* 0x00000006041b0981 */ /* 0x0002e2000c1e1900 */
[----:B0-----:R-:W-:Y:S01]  /*1c90*/  ISETP.GE.AND P2, PT, R16, R11, PT ;  /* 0x0000000b1000720c */ /* 0x001fe20003f46270 */
[----:B------:R-:W-:Y:S01]  /*1ca0*/  ULDC.64 UR6, c[0x0][0xa08] ;  /* 0x0002820000067ab9 */ /* 0x000fe20000000a00 */
[----:B------:R-:W-:Y:S01]  /*1cb0*/  SHF.R.S32.HI R13, RZ, 0x1f, R123 ;  /* 0x0000001fff0d7819 */ /* 0x000fe2000001147b */
[----:B------:R-:W0:Y:S01]  /*1cc0*/  LDC.64 R106, c[0x0][0x3d8] ;  /* 0x0000f600ff6a7b82 */ /* 0x000e220000000a00 */
[----:B------:R-:W-:Y:S02]  /*1cd0*/  SHF.R.S32.HI R19, RZ, 0x1f, R18 ;  /* 0x0000001fff137819 */ /* 0x000fe40000011412 */
[----:B-1----:R-:W-:-:S05]  /*1ce0*/  ISETP.NE.AND P0, PT, R0, 0x1, PT ;  /* 0x000000010000780c */ /* 0x002fca0003f05270 */
[----:B------:R-:W1:Y:S01]  /*1cf0*/  LDC.64 R112, c[0x0][0x3e8] ;  /* 0x0000fa00ff707b82 */ /* 0x000e620000000a00 */
[----:B------:R-:W-:-:S07]  /*1d00*/  IMAD R6, R13, R96, RZ ;  /* 0x000000600d067224 */ /* 0x000fce00078e02ff */
[----:B------:R-:W1:Y:S01]  /*1d10*/  @P0 LDC R3, c[0x0][0x42c] ;  /* 0x00010b00ff030b82 */ /* 0x000e620000000800 */
[----:B------:R-:W-:Y:S01]  /*1d20*/  IMAD.WIDE.U32 R4, R123, R96, RZ ;  /* 0x000000607b047225 */ /* 0x000fe200078e00ff */
[----:B------:R-:W-:-:S06]  /*1d30*/  SHF.R.U32.HI R20, RZ, 0x7, R20 ;  /* 0x00000007ff147819 */ /* 0x000fcc0000011614 */
[----:B------:R-:W1:Y:S01]  /*1d40*/  @P0 LDC R7, c[0x0][0x430] ;  /* 0x00010c00ff070b82 */ /* 0x000e620000000800 */
[----:B------:R-:W-:Y:S01]  /*1d50*/  ISETP.NE.AND P6, PT, R20, 0x1, PT ;  /* 0x000000011400780c */ /* 0x000fe20003fc5270 */
[----:B0-----:R-:W-:-:S04]  /*1d60*/  IMAD.WIDE.U32 R102, R22, R106, R18 ;  /* 0x0000006a16667225 */ /* 0x001fc800078e0012 */
[----:B-1----:R-:W-:-:S04]  /*1d70*/  @P0 IMAD.HI.U32 R0, R158, R3, RZ ;  /* 0x000000039e000227 */ /* 0x002fc800078e00ff */
[----:B------:R-:W-:Y:S01]  /*1d80*/  IMAD R3, R123, R97, R6 ;  /* 0x000000617b037224 */ /* 0x000fe200078e0206 */
[----:B------:R-:W-:-:S03]  /*1d90*/  @P0 SHF.R.U32.HI R158, RZ, R7, R0 ;  /* 0x00000007ff9e0219 */ /* 0x000fc60000011600 */
[----:B------:R-:W-:Y:S01]  /*1da0*/  IMAD.IADD R5, R5, 0x1, R3 ;  /* 0x0000000105057824 */ /* 0x000fe200078e0203 */
[----:B------:R-:W-:Y:S02]  /*1db0*/  ISETP.NE.U32.AND P0, PT, RZ, UR6, PT ;  /* 0x00000006ff007c0c */ /* 0x000fe4000bf05070 */
[----:B------:R-:W-:Y:S01]  /*1dc0*/  SHF.R.S32.HI R6, RZ, 0x1f, R158 ;  /* 0x0000001fff067819 */ /* 0x000fe2000001149e */
[----:B------:R-:W-:Y:S01]  /*1dd0*/  IMAD.WIDE.U32 R4, R158, UR4, R4 ;  /* 0x000000049e047c25 */ /* 0x000fe2000f8e0004 */
[----:B------:R-:W-:-:S03]  /*1de0*/  ISETP.NE.AND.EX P0, PT, RZ, UR7, PT, P0 ;  /* 0x00000007ff007c0c */ /* 0x000fc6000bf05300 */
[----:B------:R-:W-:-:S04]  /*1df0*/  IMAD R3, R6, UR4, RZ ;  /* 0x0000000406037c24 */ /* 0x000fc8000f8e02ff */
[----:B------:R-:W-:Y:S01]  /*1e00*/  IMAD R3, R158, UR5, R3 ;  /* 0x000000059e037c24 */ /* 0x000fe2000f8e0203 */
[----:B------:R-:W-:-:S03]  /*1e10*/  ULDC.64 UR4, c[0x0][0x300] ;  /* 0x0000c00000047ab9 */ /* 0x000fc60000000a00 */
[----:B------:R-:W-:Y:S01]  /*1e20*/  IMAD.IADD R5, R5, 0x1, R3 ;  /* 0x0000000105057824 */ /* 0x000fe200078e0203 */
[----:B--2---:R-:W-:-:S04]  /*1e30*/  LOP3.LUT R21, R21, 0xfffffffe, RZ, 0xc0, !PT ;  /* 0xfffffffe15157812 */ /* 0x004fc800078ec0ff */
[----:B------:R-:W-:-:S05]  /*1e40*/  @P2 LOP3.LUT R21, R21, 0x1, RZ, 0xfc, !PT ;  /* 0x0000000115152812 */ /* 0x000fca00078efcff */
[----:B------:R0:W-:Y:S04]  /*1e50*/  STL [R1], R21 ;  /* 0x0000001501007387 */ /* 0x0001e80000100800 */
[----:B------:R-:W2:Y:S04]  /*1e60*/  LDL R31, [R1+0x58] ;  /* 0x00005800011f7983 */ /* 0x000ea80000100800 */
[----:B------:R-:W2:Y:S04]  /*1e70*/  LDL R33, [R1+0x48] ;  /* 0x0000480001217983 */ /* 0x000ea80000100800 */
[----:B------:R-:W2:Y:S04]  /*1e80*/  LDL R34, [R1+0x4c] ;  /* 0x00004c0001227983 */ /* 0x000ea80000100800 */
[----:B------:R-:W2:Y:S01]  /*1e90*/  LDL R29, [R1+0x3c] ;  /* 0x00003c00011d7983 */ /* 0x000ea20000100800 */
[----:B---3--:R-:W-:-:S03]  /*1ea0*/  SHF.R.S32.HI R0, RZ, 0x1f, R27 ;  /* 0x0000001fff007819 */ /* 0x008fc6000001141b */
[----:B------:R-:W3:Y:S01]  /*1eb0*/  LDL R26, [R1+0x54] ;  /* 0x00005400011a7983 */ /* 0x000ee20000100800 */
[----:B------:R-:W-:Y:S02]  /*1ec0*/  SEL R9, R27, RZ, !P0 ;  /* 0x000000ff1b097207 */ /* 0x000fe40004000000 */
[----:B------:R-:W-:Y:S01]  /*1ed0*/  SEL R8, R0, RZ, !P0 ;  /* 0x000000ff00087207 */ /* 0x000fe20004000000 */
[----:B------:R-:W3:Y:S02]  /*1ee0*/  LDL R27, [R1+0x44] ;  /* 0x00004400011b7983 */ /* 0x000ee40000100800 */
[----:B------:R-:W-:Y:S02]  /*1ef0*/  IMAD.WIDE.U32 R98, R9, UR4, R4 ;  /* 0x0000000409627c25 */ /* 0x000fe4000f8e0004 */
[----:B0-----:R-:W3:Y:S02]  /*1f00*/  LDL R21, [R1+0x6c] ;  /* 0x00006c0001157983 */ /* 0x001ee40000100800 */
[----:B------:R-:W-:-:S02]  /*1f10*/  IMAD R0, R8, UR4, RZ ;  /* 0x0000000408007c24 */ /* 0x000fc4000f8e02ff */
[----:B------:R-:W3:Y:S02]  /*1f20*/  LDL R14, [R1+0x68] ;  /* 0x00006800010e7983 */ /* 0x000ee40000100800 */
[----:B------:R-:W-:Y:S01]  /*1f30*/  IMAD R15, R9, UR5, R0 ;  /* 0x00000005090f7c24 */ /* 0x000fe2000f8e0200 */
[----:B------:R-:W-:Y:S05]  /*1f40*/  @!P6 WARPSYNC.ALL ;  /* 0x000000000000e948 */ /* 0x000fea0003800000 */
[----:B------:R-:W3:Y:S01]  /*1f50*/  LDL R12, [R1+0x64] ;  /* 0x00006400010c7983 */ /* 0x000ee20000100800 */
[----:B------:R-:W-:Y:S01]  /*1f60*/  ULDC.64 UR4, c[0x0][0x320] ;  /* 0x0000c80000047ab9 */ /* 0x000fe20000000a00 */
[----:B------:R-:W-:-:S02]  /*1f70*/  IMAD R0, R23, R106, RZ ;  /* 0x0000006a17007224 */ /* 0x000fc400078e02ff */
[----:B------:R-:W3:Y:S01]  /*1f80*/  LDL R30, [R1+0x40] ;  /* 0x00004000011e7983 */ /* 0x000ee20000100800 */
[----:B------:R-:W-:Y:S02]  /*1f90*/  IMAD R3, R6, UR4, RZ ;  /* 0x0000000406037c24 */ /* 0x000fe4000f8e02ff */
[C---:B------:R-:W-:Y:S01]  /*1fa0*/  IMAD.WIDE.U32 R4, R158.reuse, UR4, R16 ;  /* 0x000000049e047c25 */ /* 0x040fe2000f8e0010 */
[----:B------:R-:W3:Y:S03]  /*1fb0*/  LDL R32, [R1+0x30] ;  /* 0x0000300001207983 */ /* 0x000ee60000100800 */
[----:B------:R-:W-:Y:S01]  /*1fc0*/  IMAD R3, R158, UR5, R3 ;  /* 0x000000059e037c24 */ /* 0x000fe2000f8e0203 */
[----:B------:R-:W3:Y:S01]  /*1fd0*/  LDL R28, [R1+0x50] ;  /* 0x00005000011c7983 */ /* 0x000ee20000100800 */
[----:B------:R-:W-:Y:S01]  /*1fe0*/  ULDC.64 UR4, c[0x0][0x328] ;  /* 0x0000ca0000047ab9 */ /* 0x000fe20000000a00 */
[----:B------:R-:W-:-:S02]  /*1ff0*/  IMAD R7, R22, R107, R0 ;  /* 0x0000006b16077224 */ /* 0x000fc400078e0200 */
[----:B------:R-:W-:Y:S01]  /*2000*/  IMAD.IADD R101, R5, 0x1, R3 ;  /* 0x0000000105657824 */ /* 0x000fe200078e0203 */
[----:B------:R-:W-:Y:S01]  /*2010*/  SEL R3, R11, RZ, P2 ;  /* 0x000000ff0b037207 */ /* 0x000fe20001000000 */
[----:B------:R-:W-:-:S04]  /*2020*/  IMAD R0, R8, UR4, RZ ;  /* 0x0000000408007c24 */ /* 0x000fc8000f8e02ff */
[----:B------:R-:W-:Y:S01]  /*2030*/  IMAD.IADD R3, R16, 0x1, R3 ;  /* 0x0000000110037824 */ /* 0x000fe200078e0203 */
[----:B------:R-:W-:Y:S01]  /*2040*/  MOV R100, R4 ;  /* 0x0000000400647202 */ /* 0x000fe20000000f00 */
[----:B------:R-:W-:Y:S02]  /*2050*/  IMAD R41, R9, UR5, R0 ;  /* 0x0000000509297c24 */ /* 0x000fe4000f8e0200 */
[----:B------:R-:W-:Y:S01]  /*2060*/  IMAD.WIDE.U32 R4, R22, R106, R16 ;  /* 0x0000006a16047225 */ /* 0x000fe200078e0010 */
[----:B------:R-:W-:-:S03]  /*2070*/  SHF.R.S32.HI R0, RZ, 0x1f, R3 ;  /* 0x0000001fff007819 */ /* 0x000fc60000011403 */
[-C--:B------:R-:W-:Y:S01]  /*2080*/  IMAD R6, R23, R112.reuse, RZ ;  /* 0x0000007017067224 */ /* 0x080fe200078e02ff */
[----:B------:R-:W-:Y:S01]  /*2090*/  LEA.HI R10, R0, R3, RZ, 0x3 ;  /* 0x00000003000a7211 */ /* 0x000fe200078f18ff */
[----:B------:R-:W-:Y:S02]  /*20a0*/  IMAD.IADD R103, R103, 0x1, R7 ;  /* 0x0000000167677824 */ /* 0x000fe400078e0207 */
[----:B------:R-:W-:Y:S02]  /*20b0*/  IMAD.IADD R5, R7, 0x1, R5 ;  /* 0x0000000107057824 */ /* 0x000fe400078e0205 */
[C---:B------:R-:W-:Y:S02]  /*20c0*/  IMAD R7, R22.reuse, R113, R6 ;  /* 0x0000007116077224 */ /* 0x040fe400078e0206 */
[----:B------:R-:W-:Y:S01]  /*20d0*/  IMAD.WIDE.U32 R110, R22, R112, R16 ;  /* 0x00000070166e7225 */ /* 0x000fe200078e0010 */
[----:B------:R-:W-:-:S03]  /*20e0*/  LOP3.LUT R6, R36, 0x38, R10, 0xf8, !PT ;  /* 0x0000003824067812 */ /* 0x000fc600078ef80a */
[----:B------:R-:W-:Y:S01]  /*20f0*/  IMAD.WIDE.U32 R108, R22, R112, R18 ;  /* 0x00000070166c7225 */ /* 0x000fe200078e0012 */
[----:B------:R-:W-:-:S03]  /*2100*/  IADD3 R111, R7, R111, RZ ;  /* 0x0000006f076f7210 */ /* 0x000fc60007ffe0ff */
[----:B------:R-:W-:Y:S01]  /*2110*/  IMAD.IADD R109, R109, 0x1, R7 ;  /* 0x000000016d6d7824 */ /* 0x000fe200078e0207 */
[----:B------:R-:W-:-:S04]  /*2120*/  LEA.HI R0, R0, R3, RZ, 0x6 ;  /* 0x0000000300007211 */ /* 0x000fc800078f30ff */
[----:B------:R-:W-:Y:S02]  /*2130*/  SHF.R.S32.HI R3, RZ, 0x6, R0 ;  /* 0x00000006ff037819 */ /* 0x000fe40000011400 */
[----:B----4-:R-:W-:-:S04]  /*2140*/  LOP3.LUT R0, R37, 0x38, R10, 0xf8, !PT ;  /* 0x0000003825007812 */ /* 0x010fc800078ef80a */
[----:B------:R-:W-:Y:S01]  /*2150*/  LOP3.LUT R0, R0, R35, RZ, 0x3c, !PT ;  /* 0x0000002300007212 */ /* 0x000fe200078e3cff */
[----:B------:R-:W-:Y:S01]  /*2160*/  IMAD.WIDE.U32 R100, R9, UR4, R100 ;  /* 0x0000000409647c25 */ /* 0x000fe2000f8e0064 */
[----:B-----5:R-:W-:Y:S01]  /*2170*/  SHF.R.S32.HI R9, RZ, 0x1f, R155 ;  /* 0x0000001fff097819 */ /* 0x020fe2000001149b */
[----:B------:R-:W-:Y:S01]  /*2180*/  ULDC UR4, c[0x0][0x2e4] ;  /* 0x0000b90000047ab9 */ /* 0x000fe20000000800 */
[C---:B------:R-:W-:Y:S02]  /*2190*/  SHF.L.U64.HI R115, R96.reuse, 0x5, R97 ;  /* 0x0000000560737819 */ /* 0x040fe40000010261 */
[----:B------:R-:W-:-:S05]  /*21a0*/  SHF.L.U32 R114, R96, 0x5, RZ ;  /* 0x0000000560727819 */ /* 0x000fca00000006ff */
[C---:B------:R-:W-:Y:S01]  /*21b0*/  IMAD.WIDE.U32 R116, R22.reuse, R96, R114 ;  /* 0x0000006016747225 */ /* 0x040fe200078e0072 */
[----:B------:R-:W-:Y:S02]  /*21c0*/  IADD3 R122, P0, R22, R123, RZ ;  /* 0x0000007b167a7210 */ /* 0x000fe40007f1e0ff */
[----:B------:R-:W-:-:S03]  /*21d0*/  IADD3 R127, P1, R114, R116, RZ ;  /* 0x00000074727f7210 */ /* 0x000fc60007f3e0ff */
[----:B------:R-:W-:Y:S01]  /*21e0*/  IMAD.X R123, R23, 0x1, R13, P0 ;  /* 0x00000001177b7824 */ /* 0x000fe200000e060d */
[----:B------:R-:W-:Y:S01]  /*21f0*/  IADD3 R130, P0, R127, R114, RZ ;  /* 0x000000727f827210 */ /* 0x000fe20007f1e0ff */
[----:B------:R-:W-:Y:S01]  /*2200*/  IMAD.WIDE.U32 R118, R22, R96, R16 ;  /* 0x0000006016767225 */ /* 0x000fe200078e0010 */
[----:B------:R-:W-:-:S03]  /*2210*/  SHF.L.U64.HI R144, R96, 0x6, R97 ;  /* 0x0000000660907819 */ /* 0x000fc60000010261 */
[----:B------:R-:W-:Y:S01]  /*2220*/  IMAD.IADD R15, R99, 0x1, R15 ;  /* 0x00000001630f7824 */ /* 0x000fe200078e020f */
[----:B------:R-:W-:Y:S01]  /*2230*/  SHF.L.U64.HI R139, R96, 0x7, R97 ;  /* 0x00000007608b7819 */ /* 0x000fe20000010261 */
[-C--:B------:R-:W-:Y:S01]  /*2240*/  IMAD.WIDE.U32 R104, R155, R106.reuse, R4 ;  /* 0x0000006a9b687225 */ /* 0x080fe200078e0004 */
[C-C-:B------:R-:W-:Y:S02]  /*2250*/  SHF.L.U64.HI R38, R106.reuse, 0x5, R107.reuse ;  /* 0x000000056a267819 */ /* 0x140fe4000001026b */
[C-C-:B------:R-:W-:Y:S01]  /*2260*/  SHF.L.U64.HI R37, R106.reuse, 0x6, R107.reuse ;  /* 0x000000066a257819 */ /* 0x140fe2000001026b */
[----:B------:R-:W-:Y:S01]  /*2270*/  IMAD R39, R97, 0xb0, RZ ;  /* 0x000000b061277824 */ /* 0x000fe200078e02ff */
[----:B------:R-:W-:Y:S01]  /*2280*/  SHF.L.U64.HI R36, R106, 0x7, R107 ;  /* 0x000000076a247819 */ /* 0x000fe2000001026b */
[----:B------:R-:W-:Y:S01]  /*2290*/  IMAD R143, R107, 0xb0, RZ ;  /* 0x000000b06b8f7824 */ /* 0x000fe200078e02ff */
[----:B------:R-:W-:Y:S01]  /*22a0*/  SHF.L.U64.HI R120, R112, 0x7, R113 ;  /* 0x0000000770787819 */ /* 0x000fe20000010271 */
[----:B------:R-:W-:Y:S01]  /*22b0*/  IMAD.SHL.U32 R35, R106, 0x20, RZ ;  /* 0x000000206a237824 */ /* 0x000fe200078e00ff */
[----:B------:R-:W-:Y:S01]  /*22c0*/  IADD3 R13, P2, R98, 0x40, RZ ;  /* 0x00000040620d7810 */ /* 0x000fe20007f5e0ff */
[----:B------:R-:W-:-:S04]  /*22d0*/  IMAD.WIDE.U32 R102, R155, R106, R102 ;  /* 0x0000006a9b667225 */ /* 0x000fc800078e0066 */
[----:B------:R-:W-:Y:S02]  /*22e0*/  IMAD R5, R113, 0xb0, RZ ;  /* 0x000000b071057824 */ /* 0x000fe400078e02ff */
[----:B------:R-:W-:Y:S02]  /*22f0*/  IMAD.SHL.U32 R121, R112, 0x80, RZ ;  /* 0x0000008070797824 */ /* 0x000fe400078e00ff */
[----:B------:R-:W-:-:S04]  /*2300*/  IMAD.WIDE.U32 R108, R155, R112, R108 ;  /* 0x000000709b6c7225 */ /* 0x000fc800078e006c */
[----:B------:R-:W-:-:S04]  /*2310*/  IMAD.WIDE.U32 R110, R155, R112, R110 ;  /* 0x000000709b6e7225 */ /* 0x000fc800078e006e */
[----:B------:R-:W-:Y:S01]  /*2320*/  VIADD R161, R20, 0x8 ;  /* 0x0000000814a17836 */ /* 0x000fe20000000000 */
[----:B------:R-:W-:Y:S01]  /*2330*/  LOP3.LUT R20, R10, 0xfffffff8, RZ, 0xc0, !PT ;  /* 0xfffffff80a147812 */ /* 0x000fe200078ec0ff */
[----:B------:R-:W-:Y:S01]  /*2340*/  IMAD.WIDE.U32 R158, R96, 0xb0, RZ ;  /* 0x000000b0609e7825 */ /* 0x000fe200078e00ff */
[----:B------:R-:W-:Y:S02]  /*2350*/  SHF.R.S32.HI R146, RZ, 0x1f, R225 ;  /* 0x0000001fff927819 */ /* 0x000fe400000114e1 */
[----:B------:R-:W-:Y:S02]  /*2360*/  SHF.R.S32.HI R145, RZ, 0x1f, R226 ;  /* 0x0000001fff917819 */ /* 0x000fe400000114e2 */
[----:B------:R-:W-:Y:S02]  /*2370*/  IADD3 R39, R159, R39, RZ ;  /* 0x000000279f277210 */ /* 0x000fe40007ffe0ff */
[----:B--2---:R-:W-:Y:S02]  /*2380*/  LOP3.LUT R7, R6, R31, RZ, 0x3c, !PT ;  /* 0x0000001f06077212 */ /* 0x004fe400078e3cff */
[----:B------:R-:W0:Y:S01]  /*2390*/  S2R R31, SR_TID.X ;  /* 0x00000000001f7919 */ /* 0x000e220000002100 */
[----:B------:R-:W-:-:S04]  /*23a0*/  IMAD R150, R3, 0x2c00, R33 ;  /* 0x00002c0003967824 */ /* 0x000fc800078e0221 */
[----:B------:R-:W-:Y:S02]  /*23b0*/  IMAD.IADD R150, R150, 0x1, R7 ;  /* 0x0000000196967824 */ /* 0x000fe400078e0207 */
[----:B------:R-:W-:Y:S01]  /*23c0*/  IMAD R151, R3, 0x2c00, R34 ;  /* 0x00002c0003977824 */ /* 0x000fe200078e0222 */
[----:B---3--:R-:W-:Y:S02]  /*23d0*/  SHF.R.U32.HI R138, RZ, 0x3, R27 ;  /* 0x00000003ff8a7819 */ /* 0x008fe4000001161b */
[----:B------:R-:W-:Y:S01]  /*23e0*/  LOP3.LUT R7, R27, 0x38, R10, 0xf8, !PT ;  /* 0x000000381b077812 */ /* 0x000fe200078ef80a */
[----:B0-----:R-:W-:-:S05]  /*23f0*/  VIADD R31, R31, 0xffffff80 ;  /* 0xffffff801f1f7836 */ /* 0x001fca0000000000 */
[----:B------:R-:W-:-:S04]  /*2400*/  SHF.R.S32.HI R27, RZ, 0x1f, R31 ;  /* 0x0000001fff1b7819 */ /* 0x000fc8000001141f */
[----:B------:R-:W-:Y:S01]  /*2410*/  LEA.HI R27, R27, R31, RZ, 0x6 ;  /* 0x0000001f1b1b7211 */ /* 0x000fe200078f30ff */
[----:B------:R-:W-:Y:S01]  /*2420*/  IMAD.IADD R151, R151, 0x1, R0 ;  /* 0x0000000197977824 */ /* 0x000fe200078e0200 */
[----:B------:R-:W-:-:S03]  /*2430*/  LOP3.LUT R0, R10, 0x38, RZ, 0xc0, !PT ;  /* 0x000000380a007812 */ /* 0x000fc600078ec0ff */
[----:B------:R-:W-:Y:S01]  /*2440*/  IMAD.SHL.U32 R27, R27, 0x8, RZ ;  /* 0x000000081b1b7824 */ /* 0x000fe200078e00ff */
[----:B------:R-:W-:-:S04]  /*2450*/  LOP3.LUT R0, R0, 0x1c0, R29, 0xf8, !PT ;  /* 0x000001c000007812 */ /* 0x000fc800078ef81d */
[----:B------:R-:W-:Y:S01]  /*2460*/  LOP3.LUT R27, R27, 0xfffffe00, RZ, 0xc0, !PT ;  /* 0xfffffe001b1b7812 */ /* 0x000fe200078ec0ff */
[C---:B------:R-:W-:Y:S02]  /*2470*/  IMAD R149, R3.reuse, 0x2c00, R26 ;  /* 0x00002c0003957824 */ /* 0x040fe400078e021a */
[C---:B------:R-:W-:Y:S02]  /*2480*/  IMAD R148, R3.reuse, 0x2c00, R21 ;  /* 0x00002c0003947824 */ /* 0x040fe400078e0215 */
[C---:B------:R-:W-:Y:S02]  /*2490*/  IMAD R154, R3.reuse, 0x2c00, R27 ;  /* 0x00002c00039a7824 */ /* 0x040fe400078e021b */
[----:B------:R-:W-:Y:S01]  /*24a0*/  IMAD R147, R3, 0x2c00, R14 ;  /* 0x00002c0003937824 */ /* 0x000fe200078e020e */
[----:B------:R-:W-:Y:S01]  /*24b0*/  LOP3.LUT R3, R0, R12, RZ, 0x3c, !PT ;  /* 0x0000000c00037212 */ /* 0x000fe200078e3cff */
[----:B------:R-:W-:-:S04]  /*24c0*/  IMAD R0, R9, R106, RZ ;  /* 0x0000006a09007224 */ /* 0x000fc800078e02ff */
[----:B------:R-:W-:Y:S02]  /*24d0*/  IMAD R27, R155, R107, R0 ;  /* 0x0000006b9b1b7224 */ /* 0x000fe400078e0200 */
[----:B------:R-:W-:-:S04]  /*24e0*/  IMAD R0, R9, R112, RZ ;  /* 0x0000007009007224 */ /* 0x000fc800078e02ff */
[----:B------:R-:W-:Y:S02]  /*24f0*/  IMAD R21, R155, R113, R0 ;  /* 0x000000719b157224 */ /* 0x000fe400078e0200 */
[----:B------:R-:W-:Y:S02]  /*2500*/  IMAD R0, R23, R96, RZ ;  /* 0x0000006017007224 */ /* 0x000fe400078e02ff */
[----:B------:R-:W-:Y:S02]  /*2510*/  IMAD.IADD R154, R154, 0x1, R3 ;  /* 0x000000019a9a7824 */ /* 0x000fe400078e0203 */
[----:B------:R-:W-:-:S04]  /*2520*/  IMAD R3, R22, R97, R0 ;  /* 0x0000006116037224 */ /* 0x000fc800078e0200 */
[----:B------:R-:W-:-:S04]  /*2530*/  IMAD.IADD R125, R3, 0x1, R117 ;  /* 0x00000001037d7824 */ /* 0x000fc800078e0275 */
[----:B------:R-:W-:-:S05]  /*2540*/  IMAD.X R126, R125, 0x1, R115, P1 ;  /* 0x000000017d7e7824 */ /* 0x000fca00008e0673 */
[-C--:B------:R-:W-:Y:S02]  /*2550*/  IADD3.X R128, R126, R115.reuse, RZ, P0, !PT ;  /* 0x000000737e807210 */ /* 0x080fe400007fe4ff */
[----:B------:R-:W-:Y:S01]  /*2560*/  IADD3 R136, P0, R130, R114, RZ ;  /* 0x0000007282887210 */ /* 0x000fe20007f1e0ff */
[----:B------:R-:W-:Y:S01]  /*2570*/  IMAD.IADD R124, R119, 0x1, R3 ;  /* 0x00000001777c7824 */ /* 0x000fe200078e0203 */
[----:B------:R-:W-:Y:S02]  /*2580*/  SHF.R.U32.HI R137, RZ, 0x3, R30 ;  /* 0x00000003ff897819 */ /* 0x000fe4000001161e */
[----:B------:R-:W-:Y:S02]  /*2590*/  IADD3.X R131, R128, R115, RZ, P0, !PT ;  /* 0x0000007380837210 */ /* 0x000fe400007fe4ff */
[----:B------:R-:W-:Y:S02]  /*25a0*/  LOP3.LUT R8, R30, 0x38, R10, 0xf8, !PT ;  /* 0x000000381e087812 */ /* 0x000fe400078ef80a */
[----:B------:R-:W-:-:S02]  /*25b0*/  IADD3 R14, P0, R98, R118, RZ ;  /* 0x00000076620e7210 */ /* 0x000fc40007f1e0ff */
[----:B------:R-:W-:Y:S01]  /*25c0*/  LOP3.LUT R6, R32, 0x38, R10, 0xf8, !PT ;  /* 0x0000003820067812 */ /* 0x000fe200078ef80a */
[----:B------:R-:W-:Y:S01]  /*25d0*/  IMAD.SHL.U32 R33, R106, 0x80, RZ ;  /* 0x000000806a217824 */ /* 0x000fe200078e00ff */
[----:B------:R-:W-:Y:S01]  /*25e0*/  LOP3.LUT R7, R7, R138, RZ, 0x3c, !PT ;  /* 0x0000008a07077212 */ /* 0x000fe200078e3cff */
[----:B------:R-:W-:Y:S01]  /*25f0*/  IMAD.SHL.U32 R30, R112, 0x20, RZ ;  /* 0x00000020701e7824 */ /* 0x000fe200078e00ff */
[----:B------:R-:W-:Y:S01]  /*2600*/  LOP3.LUT R8, R8, R137, RZ, 0x3c, !PT ;  /* 0x0000008908087212 */ /* 0x000fe200078e3cff */
[----:B------:R-:W-:Y:S01]  /*2610*/  IMAD.SHL.U32 R29, R112, 0x40, RZ ;  /* 0x00000040701d7824 */ /* 0x000fe200078e00ff */
[----:B------:R-:W-:Y:S01]  /*2620*/  LOP3.LUT R6, R6, R28, RZ, 0x3c, !PT ;  /* 0x0000001c06067212 */ /* 0x000fe200078e3cff */
[----:B------:R-:W-:Y:S01]  /*2630*/  IMAD.SHL.U32 R97, R11, 0x2, RZ ;  /* 0x000000020b617824 */ /* 0x000fe200078e00ff */
[----:B------:R-:W-:Y:S01]  /*2640*/  SHF.L.U32 R34, R106, 0x6, RZ ;  /* 0x000000066a227819 */ /* 0x000fe200000006ff */
[----:B------:R-:W-:Y:S01]  /*2650*/  IMAD.X R12, R124, 0x1, R15, P0 ;  /* 0x000000017c0c7824 */ /* 0x000fe200000e060f */
[--C-:B------:R-:W-:Y:S01]  /*2660*/  SHF.L.U64.HI R32, R112, 0x5, R113.reuse ;  /* 0x0000000570207819 */ /* 0x100fe20000010271 */
[----:B------:R-:W-:Y:S01]  /*2670*/  IMAD.WIDE.U32 R106, R106, 0xb0, RZ ;  /* 0x000000b06a6a7825 */ /* 0x000fe200078e00ff */
[----:B------:R-:W-:-:S02]  /*2680*/  SHF.L.U64.HI R31, R112, 0x6, R113 ;  /* 0x00000006701f7819 */ /* 0x000fc40000010271 */
[----:B------:R-:W-:Y:S01]  /*2690*/  IADD3 R141, P3, R136, R114, RZ ;  /* 0x00000072888d7210 */ /* 0x000fe20007f7e0ff */
[----:B------:R-:W-:Y:S01]  /*26a0*/  IMAD.WIDE.U32 R112, R112, 0xb0, RZ ;  /* 0x000000b070707825 */ /* 0x000fe200078e00ff */
[----:B------:R-:W-:Y:S02]  /*26b0*/  IADD3 R11, P4, R14, 0x40, RZ ;  /* 0x000000400e0b7810 */ /* 0x000fe40007f9e0ff */
[----:B------:R-:W-:Y:S01]  /*26c0*/  IADD3 R149, R149, R6, RZ ;  /* 0x0000000695957210 */ /* 0x000fe20007ffe0ff */
[----:B------:R-:W-:Y:S01]  /*26d0*/  IMAD.IADD R148, R148, 0x1, R7 ;  /* 0x0000000194947824 */ /* 0x000fe200078e0207 */
[----:B------:R-:W-:Y:S01]  /*26e0*/  ISETP.GE.AND P0, PT, R16, UR4, PT ;  /* 0x0000000410007c0c */ /* 0x000fe2000bf06270 */
[----:B------:R-:W-:Y:S01]  /*26f0*/  IMAD.IADD R147, R147, 0x1, R8 ;  /* 0x0000000193937824 */ /* 0x000fe200078e0208 */
[----:B------:R-:W-:Y:S01]  /*2700*/  ISETP.GE.AND P1, PT, R227, UR4, PT ;  /* 0x00000004e3007c0c */ /* 0x000fe2000bf26270 */
[----:B------:R-:W-:Y:S01]  /*2710*/  IMAD.IADD R28, R103, 0x1, R27 ;  /* 0x00000001671c7824 */ /* 0x000fe200078e021b */
[----:B------:R-:W-:Y:S01]  /*2720*/  SHF.R.S32.HI R10, RZ, 0x3, R10 ;  /* 0x00000003ff0a7819 */ /* 0x000fe2000001140a */
[----:B------:R-:W-:Y:S01]  /*2730*/  IMAD.IADD R26, R109, 0x1, R21 ;  /* 0x000000016d1a7824 */ /* 0x000fe200078e0215 */
[----:B------:R-:W-:Y:S01]  /*2740*/  SHF.R.S32.HI R9, RZ, 0x1f, R20 ;  /* 0x0000001fff097819 */ /* 0x000fe20000011414 */
[----:B------:R-:W-:Y:S01]  /*2750*/  IMAD.IADD R143, R107, 0x1, R143 ;  /* 0x000000016b8f7824 */ /* 0x000fe200078e028f */
[----:B------:R-:W-:Y:S01]  /*2760*/  IADD3.X R7, RZ, R12, RZ, P4, !PT ;  /* 0x0000000cff077210 */ /* 0x000fe200027fe4ff */
[----:B------:R-:W-:-:S02]  /*2770*/  IMAD.IADD R142, R113, 0x1, R5 ;  /* 0x00000001718e7824 */ /* 0x000fc400078e0205 */
[----:B------:R-:W-:Y:S02]  /*2780*/  IMAD.IADD R27, R27, 0x1, R105 ;  /* 0x000000011b1b7824 */ /* 0x000fe400078e0269 */
[----:B------:R-:W-:Y:S02]  /*2790*/  IMAD.IADD R21, R21, 0x1, R111 ;  /* 0x0000000115157824 */ /* 0x000fe400078e026f */
[----:B------:R-:W-:Y:S02]  /*27a0*/  IMAD.X R140, R131, 0x1, R115, P3 ;  /* 0x00000001838c7824 */ /* 0x000fe400018e0673 */
[----:B------:R-:W-:Y:S02]  /*27b0*/  IMAD.X R8, RZ, RZ, R15, P2 ;  /* 0x000000ffff087224 */ /* 0x000fe400010e060f */
[----:B------:R-:W-:Y:S01]  /*27c0*/  IMAD.IADD R6, R101, 0x1, R41 ;  /* 0x0000000165067824 */ /* 0x000fe200078e0229 */
[----:B------:R-:W-:Y:S06]  /*27d0*/  @!P6 BAR.SYNC.DEFER_BLOCKING 0x9, 0x100 ;  /* 0x024400000000eb1d */ /* 0x000fec0000010000 */
.L_x_6093:
[----:B------:R-:W2:Y:S01]  /*27e0*/  LDL R0, [R1+0x60] ;  /* 0x0000600001007983 */ /* 0x000ea20000100800 */
[----:B------:R-:W0:Y:S03]  /*27f0*/  LDC R80, c[0x0][0x3d4] ;  /* 0x0000f500ff507b82 */ /* 0x000e260000000800 */
[----:B---34-:R-:W3:Y:S01]  /*2800*/  LDL.LU R46, [R1] ;  /* 0x00000000012e7983 */ /* 0x018ee20000300800 */
[----:B------:R-:W-:Y:S01]  /*2810*/  VIADD R24, R24, 0xffffffff ;  /* 0xffffffff18187836 */ /* 0x000fe20000000000 */
[----:B------:R-:W-:Y:S05]  /*2820*/  YIELD ;  /* 0x0000000000007946 */ /* 0x000fea0003800000 */
[----:B------:R-:W-:Y:S01]  /*2830*/  ISETP.GT.AND P3, PT, R24, R129, PT ;  /* 0x000000811800720c */ /* 0x000fe20003f64270 */
[----:B------:R-:W-:Y:S01]  /*2840*/  BSSY B0, `(.L_x_5970) ;  /* 0x000089d000007945 */ /* 0x000fe20003800000 */
[----:B0-----:R-:W-:Y:S01]  /*2850*/  ISETP.GE.AND P2, PT, R80, 0x1, PT ;  /* 0x000000015000780c */ /* 0x001fe20003f46270 */
[----:B--2---:R-:W-:Y:S01]  /*2860*/  IMAD R5, R220, 0x5800, R0 ;  /* 0x00005800dc057824 */ /* 0x004fe200078e0200 */
[----:B---3--:R-:W-:-:S03]  /*2870*/  LOP3.LUT R46, R46, 0xffffffef, RZ, 0xc0, !PT ;  /* 0xffffffef2e2e7812 */ /* 0x008fc600078ec0ff */
[----:B------:R-:W-:-:S06]  /*2880*/  IMAD R5, R5, 0x2, R2 ;  /* 0x0000000205057824 */ /* 0x000fcc00078e0202 */
[----:B------:R-:W-:-:S05]  /*2890*/  @P3 LOP3.LUT R46, R46, 0x10, RZ, 0xfc, !PT ;  /* 0x000000102e2e3812 */ /* 0x000fca00078efcff */
[----:B------:R0:W-:Y:S01]  /*28a0*/  STL [R1], R46 ;  /* 0x0000002e01007387 */ /* 0x0001e20000100800 */
[----:B-1----:R-:W-:Y:S05]  /*28b0*/  @!P2 BRA `(.L_x_5971) ;  /* 0x000000800008a947 */ /* 0x002fea0003800000 */
[----:B------:R-:W-:Y:S01]  /*28c0*/  ULDC.U8 UR4, c[0x0][0x3f0] ;  /* 0x0000fc0000047ab9 */ /* 0x000fe20000000000 */
[----:B------:R-:W-:Y:S01]  /*28d0*/  SHF.R.S32.HI R3, RZ, 0x1f, R24 ;  /* 0x0000001fff037819 */ /* 0x000fe20000011418 */
[-C--:B------:R-:W-:Y:S01]  /*28e0*/  IMAD R4, R143, R24.reuse, RZ ;  /* 0x000000188f047224 */ /* 0x080fe200078e02ff */
[----:B------:R-:W-:Y:S01]  /*28f0*/  ISETP.NE.AND P2, PT, RZ, UR4, PT ;  /* 0x00000004ff007c0c */ /* 0x000fe2000bf45270 */
[-C--:B------:R-:W-:Y:S02]  /*2900*/  IMAD R0, R39, R24.reuse, RZ ;  /* 0x0000001827007224 */ /* 0x080fe400078e02ff */
[----:B------:R-:W-:Y:S02]  /*2910*/  IMAD R40, R142, R24, RZ ;  /* 0x000000188e287224 */ /* 0x000fe400078e02ff */
[----:B------:R-:W-:Y:S02]  /*2920*/  IMAD R43, R3, R106, R4 ;  /* 0x0000006a032b7224 */ /* 0x000fe400078e0204 */
[----:B------:R-:W-:-:S02]  /*2930*/  IMAD R4, R24, -0xb0, R25 ;  /* 0xffffff5018047824 */ /* 0x000fc400078e0219 */
[----:B------:R-:W-:-:S03]  /*2940*/  IMAD.WIDE.U32 R92, R106, R24, RZ ;  /* 0x000000186a5c7225 */ /* 0x000fc600078e00ff */
[----:B------:R-:W-:Y:S01]  /*2950*/  VIMNMX R4, R4, 0xb0, PT ;  /* 0x000000b004047848 */ /* 0x000fe20003fe0100 */
[C---:B------:R-:W-:Y:S02]  /*2960*/  IMAD R41, R3.reuse, R158, R0 ;  /* 0x0000009e03297224 */ /* 0x040fe400078e0200 */
[----:B------:R-:W-:Y:S01]  /*2970*/  IMAD R45, R3, R112, R40 ;  /* 0x00000070032d7224 */ /* 0x000fe200078e0228 */
[----:B------:R-:W-:Y:S01]  /*2980*/  IADD3 R3, R93, R43, RZ ;  /* 0x0000002b5d037210 */ /* 0x000fe20007ffe0ff */
[----:B------:R-:W-:-:S04]  /*2990*/  IMAD.WIDE.U32 R132, R158, R24, RZ ;  /* 0x000000189e847225 */ /* 0x000fc800078e00ff */
        /* <DEDUP_REMOVED lines=10> */
[----:B------:R-:W-:-:S03]  /*2a40*/  CS2R R152, SRZ ;  /* 0x0000000000987805 */ /* 0x000fc6000001ff00 */
[----:B------:R-:W-:Y:S05]  /*2a50*/  @P3 BRA `(.L_x_5974) ;  /* 0x0000000000543947 */ /* 0x000fea0003800000 */
        /* <DEDUP_REMOVED lines=21> */
.L_x_5974:
[----:B------:R-:W-:Y:S05]  /*2bb0*/  BSYNC B1 ;  /* 0x0000000000017941 */ /* 0x000fea0003800000 */
.L_x_5973:
[----:B------:R-:W-:Y:S01]  /*2bc0*/  ISETP.GE.AND P4, PT, R223, R4, PT ;  /* 0x00000004df00720c */ /* 0x000fe20003f86270 */
[----:B-1---5:R-:W-:Y:S01]  /*2bd0*/  IMAD.MOV.U32 R40, RZ, RZ, R86 ;  /* 0x000000ffff287224 */ /* 0x022fe200078e0056 */
[----:B------:R-:W-:Y:S01]  /*2be0*/  MOV R41, R87 ;  /* 0x0000005700297202 */ /* 0x000fe20000000f00 */
[----:B------:R-:W-:Y:S01]  /*2bf0*/  IMAD.MOV.U32 R42, RZ, RZ, R134 ;  /* 0x000000ffff2a7224 */ /* 0x000fe200078e0086 */
[----:B------:R-:W-:Y:S01]  /*2c00*/  BSSY B1, `(.L_x_5975) ;  /* 0x0000024000017945 */ /* 0x000fe20003800000 */
[----:B------:R-:W-:Y:S01]  /*2c10*/  IMAD.MOV.U32 R43, RZ, RZ, R135 ;  /* 0x000000ffff2b7224 */ /* 0x000fe200078e0087 */
[----:B------:R-:W-:Y:S01]  /*2c20*/  PRMT R186, R40, 0x5410, R41 ;  /* 0x0000541028ba7816 */ /* 0x000fe20000000029 */
[----:B------:R-:W-:Y:S01]  /*2c30*/  IMAD.MOV.U32 R40, RZ, RZ, R94 ;  /* 0x000000ffff287224 */ /* 0x000fe200078e005e */
[----:B------:R-:W-:Y:S01]  /*2c40*/  CS2R R82, SRZ ;  /* 0x0000000000527805 */ /* 0x000fe2000001ff00 */
[----:B------:R-:W-:Y:S01]  /*2c50*/  IMAD.MOV.U32 R41, RZ, RZ, R95 ;  /* 0x000000ffff297224 */ /* 0x000fe200078e005f */
[----:B------:R-:W-:Y:S01]  /*2c60*/  PRMT R187, R42, 0x5410, R43 ;  /* 0x000054102abb7816 */ /* 0x000fe2000000002b */
[----:B------:R-:W-:Y:S01]  /*2c70*/  IMAD.MOV.U32 R43, RZ, RZ, R153 ;  /* 0x000000ffff2b7224 */ /* 0x000fe200078e0099 */
[----:B------:R-:W-:-:S02]  /*2c80*/  MOV R42, R152 ;  /* 0x00000098002a7202 */ /* 0x000fc40000000f00 */
[----:B------:R-:W-:Y:S02]  /*2c90*/  CS2R R78, SRZ ;  /* 0x00000000004e7805 */ /* 0x000fe4000001ff00 */
[----:B------:R-:W-:Y:S02]  /*2ca0*/  PRMT R188, R40, 0x5410, R41 ;  /* 0x0000541028bc7816 */ /* 0x000fe40000000029 */
[----:B------:R-:W-:Y:S02]  /*2cb0*/  CS2R R84, SRZ ;  /* 0x0000000000547805 */ /* 0x000fe4000001ff00 */
[----:B------:R-:W-:Y:S02]  /*2cc0*/  PRMT R179, R42, 0x7610, R179 ;  /* 0x000076102ab37816 */ /* 0x000fe400000000b3 */
[----:B------:R-:W-:Y:S01]  /*2cd0*/  PRMT R189, R43, 0x7610, R189 ;  /* 0x000076102bbd7816 */ /* 0x000fe200000000bd */
        /* <DEDUP_REMOVED lines=22> */
.L_x_5976:
[----:B------:R-:W-:Y:S05]  /*2e40*/  BSYNC B1 ;  /* 0x0000000000017941 */ /* 0x000fea0003800000 */
.L_x_5975:
[----:B------:R-:W-:Y:S01]  /*2e50*/  ISETP.GE.AND P2, PT, R222, R4, PT ;  /* 0x00000004de00720c */ /* 0x000fe20003f46270 */
[----:B------:R-:W-:Y:S01]  /*2e60*/  IMAD.MOV.U32 R45, RZ, RZ, R46 ;  /* 0x000000ffff2d7224 */ /* 0x000fe200078e002e */
[----:B-1---5:R-:W-:Y:S01]  /*2e70*/  MOV R42, R82 ;  /* 0x00000052002a7202 */ /* 0x022fe20000000f00 */
[----:B------:R-:W-:Y:S01]  /*2e80*/  IMAD.MOV.U32 R40, RZ, RZ, R76 ;  /* 0x000000ffff287224 */ /* 0x000fe200078e004c */
[----:B------:R-:W-:Y:S01]  /*2e90*/  BSSY B1, `(.L_x_5977) ;  /* 0x0000029000017945 */ /* 0x000fe20003800000 */
[----:B------:R-:W-:Y:S01]  /*2ea0*/  IMAD.MOV.U32 R41, RZ, RZ, R77 ;  /* 0x000000ffff297224 */ /* 0x000fe200078e004d */
[----:B------:R-:W-:Y:S01]  /*2eb0*/  LOP3.LUT R45, R45, 0xfffffffb, RZ, 0xc0, !PT ;  /* 0xfffffffb2d2d7812 */ /* 0x000fe200078ec0ff */
[----:B------:R-:W-:Y:S01]  /*2ec0*/  IMAD.MOV.U32 R43, RZ, RZ, R83 ;  /* 0x000000ffff2b7224 */ /* 0x000fe200078e0053 */
[----:B------:R-:W-:Y:S02]  /*2ed0*/  CS2R R60, SRZ ;  /* 0x00000000003c7805 */ /* 0x000fe4000001ff00 */
[----:B------:R-:W-:-:S02]  /*2ee0*/  CS2R R68, SRZ ;  /* 0x0000000000447805 */ /* 0x000fc4000001ff00 */
[----:B------:R-:W-:Y:S01]  /*2ef0*/  PRMT R182, R41, 0x5410, R40 ;  /* 0x0000541029b67816 */ /* 0x000fe20000000028 */
[----:B------:R-:W-:Y:S01]  /*2f00*/  IMAD.MOV.U32 R40, RZ, RZ, R78 ;  /* 0x000000ffff287224 */ /* 0x000fe200078e004e */
[----:B------:R-:W-:Y:S01]  /*2f10*/  PRMT R184, R43, 0x5410, R42 ;  /* 0x000054102bb87816 */ /* 0x000fe2000000002a */
[----:B------:R-:W-:Y:S01]  /*2f20*/  IMAD.MOV.U32 R41, RZ, RZ, R79 ;  /* 0x000000ffff297224 */ /* 0x000fe200078e004f */
[----:B------:R-:W-:Y:S01]  /*2f30*/  @P2 LOP3.LUT R45, R45, 0x4, RZ, 0xfc, !PT ;  /* 0x000000042d2d2812 */ /* 0x000fe200078efcff */
[----:B------:R-:W-:Y:S01]  /*2f40*/  IMAD.MOV.U32 R42, RZ, RZ, R84 ;  /* 0x000000ffff2a7224 */ /* 0x000fe200078e0054 */
[----:B------:R-:W-:Y:S02]  /*2f50*/  MOV R43, R85 ;  /* 0x00000055002b7202 */ /* 0x000fe40000000f00 */
[----:B------:R-:W-:Y:S02]  /*2f60*/  CS2R R72, SRZ ;  /* 0x0000000000487805 */ /* 0x000fe4000001ff00 */
[----:B------:R-:W-:Y:S01]  /*2f70*/  PRMT R183, R41, 0x5410, R40 ;  /* 0x0000541029b77816 */ /* 0x000fe20000000028 */
[----:B------:R1:W-:Y:S01]  /*2f80*/  STL [R1], R45 ;  /* 0x0000002d01007387 */ /* 0x0003e20000100800 */
[----:B------:R-:W-:-:S02]  /*2f90*/  PRMT R185, R42, 0x5410, R43 ;  /* 0x000054102ab97816 */ /* 0x000fc4000000002b */
[----:B------:R-:W-:Y:S02]  /*2fa0*/  CS2R R70, SRZ ;  /* 0x0000000000467805 */ /* 0x000fe4000001ff00 */
[----:B------:R-:W-:Y:S01]  /*2fb0*/  CS2R R74, SRZ ;  /* 0x00000000004a7805 */ /* 0x000fe2000001ff00 */
        /* <DEDUP_REMOVED lines=22> */
.L_x_5978:
[----:B------:R-:W-:Y:S05]  /*3120*/  BSYNC B1 ;  /* 0x0000000000017941 */ /* 0x000fea0003800000 */
.L_x_5977:
[----:B------:R-:W-:Y:S01]  /*3130*/  ISETP.GE.AND P2, PT, R224, R4, PT ;  /* 0x00000004e000720c */ /* 0x000fe20003f46270 */
[----:B------:R-:W-:Y:S01]  /*3140*/  IMAD.MOV.U32 R47, RZ, RZ, R45 ;  /* 0x000000ffff2f7224 */ /* 0x000fe200078e002d */
[----:B--2--5:R-:W-:Y:S01]  /*3150*/  MOV R43, R73 ;  /* 0x00000049002b7202 */ /* 0x024fe20000000f00 */
        /* <DEDUP_REMOVED lines=13> */
[----:B------:R-:W-:Y:S01]  /*3230*/  CS2R R66, SRZ ;  /* 0x0000000000427805 */ /* 0x000fe2000001ff00 */
[----:B------:R-:W-:Y:S01]  /*3240*/  IMAD.MOV.U32 R43, RZ, RZ, R75 ;  /* 0x000000ffff2b7224 */ /* 0x000fe200078e004b */
[----:B------:R-:W-:Y:S01]  /*3250*/  PRMT R89, R40, 0x5410, R41 ;  /* 0x0000541028597816 */ /* 0x000fe20000000029 */
[----:B------:R2:W-:Y:S03]  /*3260*/  STL [R1], R47 ;  /* 0x0000002f01007387 */ /* 0x0005e60000100800 */
[----:B------:R-:W-:Y:S01]  /*3270*/  PRMT R165, R43, 0x5410, R42 ;  /* 0x000054102ba57816 */ /* 0x000fe2000000002a */
[----:B------:R-:W-:Y:S06]  /*3280*/  @P2 BRA `(.L_x_5980) ;  /* 0x00000000007c2947 */ /* 0x000fec0003800000 */
[----:B------:R-:W3:Y:S01]  /*3290*/  LDC.64 R40, c[0x0][0x3d8] ;  /* 0x0000f600ff287b82 */ /* 0x000ee20000000a00 */
[----:B------:R-:W-:Y:S01]  /*32a0*/  MOV R42, R92 ;  /* 0x0000005c002a7202 */ /* 0x000fe20000000f00 */
[----:B------:R-:W-:Y:S01]  /*32b0*/  IMAD.MOV.U32 R43, RZ, RZ, R3 ;  /* 0x000000ffff2b7224 */ /* 0x000fe200078e0003 */
[----:B------:R-:W-:Y:S01]  /*32c0*/  ULDC.64 UR4, c[0x0][0x3c8] ;  /* 0x0000f20000047ab9 */ /* 0x000fe20000000a00 */
[----:B------:R-:W-:Y:S02]  /*32d0*/  CS2R R64, SRZ ;  /* 0x0000000000407805 */ /* 0x000fe4000001ff00 */
[----:B------:R-:W-:Y:S01]  /*32e0*/  CS2R R66, SRZ ;  /* 0x0000000000427805 */ /* 0x000fe2000001ff00 */
[----:B------:R-:W-:Y:S01]  /*32f0*/  ULDC.64 UR6, c[0x0][0x208] ;  /* 0x0000820000067ab9 */ /* 0x000fe20000000a00 */
[----:B---3--:R-:W-:-:S04]  /*3300*/  IMAD.WIDE.U32 R42, R40, 0x60, R42 ;  /* 0x00000060282a7825 */ /* 0x008fc800078e002a */
[----:B------:R-:W-:Y:S01]  /*3310*/  IMAD R41, R41, 0x60, RZ ;  /* 0x0000006029297824 */ /* 0x000fe200078e02ff */
[----:B-1----:R-:W-:Y:S01]  /*3320*/  IADD3 R45, P2, R102, R42, RZ ;  /* 0x0000002a662d7210 */ /* 0x002fe20007f5e0ff */
[----:B------:R-:W-:-:S03]  /*3330*/  IMAD.MOV.U32 R42, RZ, RZ, R90 ;  /* 0x000000ffff2a7224 */ /* 0x000fc600078e005a */
[----:B0-----:R-:W-:Y:S01]  /*3340*/  IADD3.X R46, R28, R43, R41, P2, !PT ;  /* 0x0000002b1c2e7210 */ /* 0x001fe200017fe429 */
[----:B------:R-:W-:Y:S01]  /*3350*/  IMAD.MOV.U32 R43, RZ, RZ, R0 ;  /* 0x000000ffff2b7224 */ /* 0x000fe200078e0000 */
[----:B------:R-:W0:Y:S02]  /*3360*/  LDC.64 R40, c[0x0][0x3e8] ;  /* 0x0000fa00ff287b82 */ /* 0x000e240000000a00 */
[----:B0-----:R-:W-:-:S04]  /*3370*/  IMAD.WIDE.U32 R42, R40, 0x60, R42 ;  /* 0x00000060282a7825 */ /* 0x001fc800078e002a */
[----:B------:R-:W-:Y:S01]  /*3380*/  IMAD R41, R41, 0x60, RZ ;  /* 0x0000006029297824 */ /* 0x000fe200078e02ff */
[----:B------:R-:W-:-:S04]  /*3390*/  IADD3 R44, P2, R108, R42, RZ ;  /* 0x0000002a6c2c7210 */ /* 0x000fc80007f5e0ff */
[----:B------:R-:W-:Y:S02]  /*33a0*/  IADD3.X R43, R26, R43, R41, P2, !PT ;  /* 0x0000002b1a2b7210 */ /* 0x000fe400017fe429 */
        /* <DEDUP_REMOVED lines=13> */
.L_x_5980:
[----:B------:R-:W-:Y:S05]  /*3480*/  BSYNC B1 ;  /* 0x0000000000017941 */ /* 0x000fea0003800000 */
.L_x_5979:
[----:B------:R-:W-:Y:S01]  /*3490*/  ISETP.GE.AND P2, PT, R225, R4, PT ;  /* 0x00000004e100720c */ /* 0x000fe20003f46270 */
[----:B------:R-:W-:Y:S01]  /*34a0*/  IMAD.MOV.U32 R169, RZ, RZ, R47 ;  /* 0x000000ffffa97224 */ /* 0x000fe200078e002f */
[----:B---3-5:R-:W-:Y:S01]  /*34b0*/  MOV R40, R60 ;  /* 0x0000003c00287202 */ /* 0x028fe20000000f00 */
[----:B------:R-:W-:Y:S01]  /*34c0*/  IMAD.MOV.U32 R41, RZ, RZ, R61 ;  /* 0x000000ffff297224 */ /* 0x000fe200078e003d */
[----:B------:R-:W-:Y:S01]  /*34d0*/  BSSY B1, `(.L_x_5981) ;  /* 0x000002c000017945 */ /* 0x000fe20003800000 */
[----:B------:R-:W-:Y:S01]  /*34e0*/  IMAD.MOV.U32 R42, RZ, RZ, R64 ;  /* 0x000000ffff2a7224 */ /* 0x000fe200078e0040 */
[----:B------:R-:W-:Y:S01]  /*34f0*/  LOP3.LUT R169, R169, 0xfffffffd, RZ, 0xc0, !PT ;  /* 0xfffffffda9a97812 */ /* 0x000fe200078ec0ff */
[----:B------:R-:W-:Y:S01]  /*3500*/  IMAD.MOV.U32 R43, RZ, RZ, R65 ;  /* 0x000000ffff2b7224 */ /* 0x000fe200078e0041 */
[----:B------:R-:W-:Y:S01]  /*3510*/  PRMT R164, R41, 0x5410, R40 ;  /* 0x0000541029a47816 */ /* 0x000fe20000000028 */
[----:B------:R-:W-:Y:S01]  /*3520*/  IMAD.MOV.U32 R40, RZ, RZ, R62 ;  /* 0x000000ffff287224 */ /* 0x000fe200078e003e */
[----:B------:R-:W-:-:S02]  /*3530*/  MOV R41, R63 ;  /* 0x0000003f00297202 */ /* 0x000fc40000000f00 */
[----:B-1----:R-:W-:Y:S02]  /*3540*/  CS2R R44, SRZ ;  /* 0x00000000002c7805 */ /* 0x002fe4000001ff00 */
[----:B------:R-:W-:Y:S01]  /*3550*/  PRMT R168, R43, 0x5410, R42 ;  /* 0x000054102ba87816 */ /* 0x000fe2000000002a */
[----:B------:R-:W-:Y:S01]  /*3560*/  IMAD.MOV.U32 R42, RZ, RZ, R66 ;  /* 0x000000ffff2a7224 */ /* 0x000fe200078e0042 */
[----:B------:R-:W-:Y:S01]  /*3570*/  @P2 LOP3.LUT R169, R169, 0x2, RZ, 0xfc, !PT ;  /* 0x00000002a9a92812 */ /* 0x000fe200078efcff */
[----:B------:R-:W-:Y:S01]  /*3580*/  IMAD.MOV.U32 R43, RZ, RZ, R67 ;  /* 0x000000ffff2b7224 */ /* 0x000fe200078e0043 */
[----:B------:R-:W-:Y:S02]  /*3590*/  PRMT R163, R41, 0x5410, R40 ;  /* 0x0000541029a37816 */ /* 0x000fe40000000028 */
[----:B------:R-:W-:Y:S02]  /*35a0*/  CS2R R52, SRZ ;  /* 0x0000000000347805 */ /* 0x000fe4000001ff00 */
[----:B------:R-:W-:Y:S01]  /*35b0*/  CS2R R56, SRZ ;  /* 0x0000000000387805 */ /* 0x000fe2000001ff00 */
[----:B------:R1:W-:Y:S01]  /*35c0*/  STL [R1], R169 ;  /* 0x000000a901007387 */ /* 0x0003e20000100800 */
[----:B------:R-:W-:-:S02]  /*35d0*/  PRMT R167, R43, 0x5410, R42 ;  /* 0x000054102ba77816 */ /* 0x000fc4000000002a */
[----:B------:R-:W-:Y:S02]  /*35e0*/  CS2R R54, SRZ ;  /* 0x0000000000367805 */ /* 0x000fe4000001ff00 */
[----:B------:R-:W-:Y:S02]  /*35f0*/  CS2R R58, SRZ ;  /* 0x00000000003a7805 */ /* 0x000fe4000001ff00 */
[----:B------:R-:W-:Y:S02]  /*3600*/  CS2R R48, SRZ ;  /* 0x0000000000307805 */ /* 0x000fe4000001ff00 */
[----:B0-2---:R-:W-:Y:S02]  /*3610*/  CS2R R46, SRZ ;  /* 0x00000000002e7805 */ /* 0x005fe4000001ff00 */
[----:B------:R-:W-:Y:S01]  /*3620*/  CS2R R50, SRZ ;  /* 0x0000000000327805 */ /* 0x000fe2000001ff00 */
[----:B-1----:R-:W-:Y:S06]  /*3630*/  @P2 BRA `(.L_x_5982) ;  /* 0x0000000000542947 */ /* 0x002fec0003800000 */
        /* <DEDUP_REMOVED lines=21> */
.L_x_5982:
[----:B------:R-:W-:Y:S05]  /*3790*/  BSYNC B1 ;  /* 0x0000000000017941 */ /* 0x000fea0003800000 */
.L_x_5981:
[----:B------:R-:W-:Y:S01]  /*37a0*/  ISETP.GE.AND P5, PT, R226, R4, PT ;  /* 0x00000004e200720c */ /* 0x000fe20003fa6270 */
[----:B------:R-:W-:-:S12]  /*37b0*/  BSSY B1, `(.L_x_5983) ;  /* 0x000001f000017945 */ /* 0x000fd80003800000 */
[----:B------:R-:W-:Y:S05]  /*37c0*/  @P5 BRA `(.L_x_5984) ;  /* 0x0000000000745947 */ /* 0x000fea0003800000 */
[----:B0-----:R-:W0:Y:S01]  /*37d0*/  LDC.64 R40, c[0x0][0x3d8] ;  /* 0x0000f600ff287b82 */ /* 0x001e220000000a00 */
[----:B------:R-:W-:Y:S01]  /*37e0*/  IMAD.MOV.U32 R93, RZ, RZ, R3 ;  /* 0x000000ffff5d7224 */ /* 0x000fe200078e0003 */
[----:B------:R-:W-:Y:S01]  /*37f0*/  ULDC.64 UR4, c[0x0][0x3c8] ;  /* 0x0000f20000047ab9 */ /* 0x000fe20000000a00 */
[----:B------:R-:W-:Y:S01]  /*3800*/  IMAD.MOV.U32 R91, RZ, RZ, R0 ;  /* 0x000000ffff5b7224 */ /* 0x000fe200078e0000 */
[----:B------:R-:W-:Y:S02]  /*3810*/  CS2R R48, SRZ ;  /* 0x0000000000307805 */ /* 0x000fe4000001ff00 */
[----:B------:R-:W-:Y:S01]  /*3820*/  CS2R R50, SRZ ;  /* 0x0000000000327805 */ /* 0x000fe2000001ff00 */
[----:B------:R-:W-:Y:S01]  /*3830*/  ULDC.64 UR6, c[0x0][0x208] ;  /* 0x0000820000067ab9 */ /* 0x000fe20000000a00 */
[----:B0-----:R-:W-:-:S04]  /*3840*/  IMAD.WIDE.U32 R92, R40, 0xa0, R92 ;  /* 0x000000a0285c7825 */ /* 0x001fc800078e005c */
[----:B------:R-:W-:Y:S01]  /*3850*/  IMAD R41, R41, 0xa0, RZ ;  /* 0x000000a029297824 */ /* 0x000fe200078e02ff */
[----:B------:R-:W-:-:S04]  /*3860*/  IADD3 R3, P2, R102, R92, RZ ;  /* 0x0000005c66037210 */ /* 0x000fc80007f5e0ff */
[----:B------:R-:W-:Y:S02]  /*3870*/  IADD3.X R92, R28, R93, R41, P2, !PT ;  /* 0x0000005d1c5c7210 */ /* 0x000fe400017fe429 */
        /* <DEDUP_REMOVED lines=18> */
.L_x_5984:
[----:B------:R-:W-:Y:S05]  /*39a0*/  BSYNC B1 ;  /* 0x0000000000017941 */ /* 0x000fea0003800000 */
.L_x_5983:
[----:B------:R-:W-:Y:S01]  /*39b0*/  ULOP3.LUT UR4, UR60, 0x1, URZ, 0xfc, !UPT ;  /* 0x000000013c047892 */ /* 0x000fe2000f8efc3f */
[----:B-----5:R-:W-:Y:S01]  /*39c0*/  IMAD.MOV.U32 R3, RZ, RZ, R53 ;  /* 0x000000ffff037224 */ /* 0x020fe200078e0035 */
[----:B------:R-:W-:Y:S01]  /*39d0*/  MOV R0, R52 ;  /* 0x0000003400007202 */ /* 0x000fe20000000f00 */
[----:B01----:R-:W-:Y:S01]  /*39e0*/  IMAD.MOV.U32 R40, RZ, RZ, R56 ;  /* 0x000000ffff287224 */ /* 0x003fe200078e0038 */
[----:B------:R-:W-:Y:S01]  /*39f0*/  UISETP.NE.AND UP0, UPT, UR4, 0x3, UPT ;  /* 0x000000030400788c */ /* 0x000fe2000bf05270 */
[----:B------:R-:W-:Y:S01]  /*3a00*/  IMAD.MOV.U32 R41, RZ, RZ, R57 ;  /* 0x000000ffff297224 */ /* 0x000fe200078e0039 */
[----:B------:R-:W-:Y:S01]  /*3a10*/  PRMT R172, R3, 0x5410, R0 ;  /* 0x0000541003ac7816 */ /* 0x000fe20000000000 */
[----:B------:R-:W-:Y:S01]  /*3a20*/  IMAD.MOV.U32 R0, RZ, RZ, R54 ;  /* 0x000000ffff007224 */ /* 0x000fe200078e0036 */
[----:B------:R-:W-:Y:S02]  /*3a30*/  MOV R3, R55 ;  /* 0x0000003700037202 */ /* 0x000fe40000000f00 */
[----:B------:R-:W-:Y:S01]  /*3a40*/  PRMT R177, R40, 0x5410, R41 ;  /* 0x0000541028b17816 */ /* 0x000fe20000000029 */
[----:B------:R-:W-:Y:S01]  /*3a50*/  IMAD.MOV.U32 R40, RZ, RZ, R58 ;  /* 0x000000ffff287224 */ /* 0x000fe200078e003a */
[----:B------:R-:W-:Y:S01]  /*3a60*/  PLOP3.LUT P2, PT, PT, PT, UP0, 0x80, 0x0 ;  /* 0x000000000000781c */ /* 0x000fe20003f4f008 */
        /* <DEDUP_REMOVED lines=13> */
[----:B------:R-:W-:-:S05]  /*3b40*/  IMAD.MOV.U32 R40, RZ, RZ, R47 ;  /* 0x000000ffff287224 */ /* 0x000fca00078e002f */
[----:B------:R-:W-:Y:S01]  /*3b50*/  PRMT R93, R41, 0x5410, R40 ;  /* 0x00005410295d7816 */ /* 0x000fe20000000028 */
[----:B------:R-:W-:Y:S06]  /*3b60*/  @!P2 BRA `(.L_x_5985) ;  /* 0x000000000004a947 */ /* 0x000fec0003800000 */
[----:B------:R-:W-:Y:S01]  /*3b70*/  BPT.TRAP 0x1 ;  /* 0x000000040000795c */ /* 0x000fe20000300000 */
.L_x_5985:
[----:B------:R-:W-:Y:S01]  /*3b80*/  IMAD R3, R220, 0x8, R2 ;  /* 0x00000008dc037824 */ /* 0x000fe200078e0202 */
[----:B------:R-:W-:Y:S01]  /*3b90*/  SHF.L.U32 R0, R229, 0x1f, RZ ;  /* 0x0000001fe5007819 */ /* 0x000fe200000006ff */
[----:B------:R-:W-:Y:S03]  /*3ba0*/  BSSY B1, `(.L_x_5986) ;  /* 0x0000003000017945 */ /* 0x000fe60003800000 */
[----:B------:R-:W0:Y:S02]  /*3bb0*/  SYNCS.PHASECHK.TRANS64.TRYWAIT P6, [R3+URZ+0x34890], R0 ;  /* 0x03489000030075a7 */ /* 0x000e2400080c017f */
[----:B0-----:R-:W-:Y:S05]  /*3bc0*/  @!P6 BRA `(.L_x_5987) ;  /* 0x000002000050e947 */ /* 0x001fea0003800000 */
.L_x_6285:
[----:B------:R-:W-:Y:S05]  /*3bd0*/  BSYNC B1 ;  /* 0x0000000000017941 */ /* 0x000fea0003800000 */
.L_x_5986:
[----:B------:R-:W-:Y:S04]  /*3be0*/  BSSY B1, `(.L_x_5988) ;  /* 0x0000074000017945 */ /* 0x000fe80003800000 */
[----:B------:R-:W-:Y:S05]  /*3bf0*/  @P3 BRA `(.L_x_5989) ;  /* 0x0000000400c83947 */ /* 0x000fea0003800000 */
[----:B------:R-:W-:Y:S01]  /*3c00*/  IADD3 R173, P3, R118, R132, RZ ;  /* 0x0000008476ad7210 */ /* 0x000fe20007f7e0ff */
[----:B------:R-:W-:Y:S04]  /*3c10*/  BSSY B2, `(.L_x_5990) ;  /* 0x000003b000027945 */ /* 0x000fe80003800000 */
[----:B------:R-:W-:Y:S01]  /*3c20*/  IMAD.X R174, R88, 0x1, R124, P3 ;  /* 0x0000000158ae7824 */ /* 0x000fe200018e067c */
[----:B------:R-:W-:Y:S07]  /*3c30*/  @P0 BRA `(.L_x_5991) ;  /* 0x0000000000e00947 */ /* 0x000fee0003800000 */
[----:B------:R1:W2:Y:S01]  /*3c40*/  LDS.128 R40, [R5+0x1e400] ;  /* 0x01e4000005287984 */ /* 0x0002a20000000c00 */
[----:B------:R-:W-:Y:S01]  /*3c50*/  IADD3 R91, P3, R173, R98, RZ ;  /* 0x00000062ad5b7210 */ /* 0x000fe20007f7e0ff */
[----:B------:R-:W-:Y:S04]  /*3c60*/  BSSY B3, `(.L_x_5992) ;  /* 0x0000030000037945 */ /* 0x000fe80003800000 */
[----:B------:R-:W-:Y:S01]  /*3c70*/  IMAD.X R176, R174, 0x1, R15, P3 ;  /* 0x00000001aeb07824 */ /* 0x000fe200018e060f */
[----:B------:R-:W-:-:S13]  /*3c80*/  ISETP.GE.AND P3, PT, R18, R80, PT ;  /* 0x000000501200720c */ /* 0x000fda0003f66270 */
[----:B-1----:R-:W-:Y:S05]  /*3c90*/  @P3 BRA `(.L_x_5993) ;  /* 0x0000000000b03947 */ /* 0x002fea0003800000 */
[----:B------:R-:W-:Y:S01]  /*3ca0*/  SHF.R.U64 R152, R152, 0x10, R153 ;  /* 0x0000001098987819 */ /* 0x000fe20000001299 */
[----:B--2---:R-:W-:Y:S01]  /*3cb0*/  IMAD.MOV.U32 R175, RZ, RZ, R41 ;  /* 0x000000ffffaf7224 */ /* 0x004fe200078e0029 */
[--C-:B------:R-:W-:Y:S01]  /*3cc0*/  SHF.R.U64 R90, R134, 0x10, R135.reuse ;  /* 0x00000010865a7819 */ /* 0x100fe20000001287 */
[----:B------:R-:W-:Y:S01]  /*3cd0*/  HADD2.F32 R179, -RZ, R179.H0_H0 ;  /* 0x200000b3ffb37230 */ /* 0x000fe20000004100 */
[----:B------:R-:W-:Y:S01]  /*3ce0*/  SHF.R.U32.HI R135, RZ, 0x10, R135 ;  /* 0x00000010ff877819 */ /* 0x000fe20000011687 */
[----:B------:R-:W-:Y:S02]  /*3cf0*/  HADD2.F32 R152, -RZ, R152.H0_H0 ;  /* 0x20000098ff987230 */ /* 0x000fe40000004100 */
[--C-:B------:R-:W-:Y:S02]  /*3d00*/  HADD2.F32 R41, -RZ, R175.reuse.H1_H1 ;  /* 0x300000afff297230 */ /* 0x100fe40000004100 */
[----:B------:R-:W-:Y:S02]  /*3d10*/  HADD2.F32 R175, -RZ, R175.H0_H0 ;  /* 0x200000afffaf7230 */ /* 0x000fe40000004100 */
[----:B------:R-:W-:-:S02]  /*3d20*/  HADD2.F32 R90, -RZ, R90.H0_H0 ;  /* 0x2000005aff5a7230 */ /* 0x000fc40000004100 */
[-C--:B------:R-:W-:Y:S01]  /*3d30*/  FMUL.FTZ R134, R41, R152.reuse ;  /* 0x0000009829867220 */ /* 0x080fe20000410000 */
[----:B------:R-:W-:-:S03]  /*3d40*/  FMUL.FTZ R152, R175, R152 ;  /* 0x00000098af987220 */ /* 0x000fc60000410000 */
[-C--:B------:R-:W-:Y:S01]  /*3d50*/  FFMA.FTZ R134, R175, R90.reuse, -R134 ;  /* 0x0000005aaf867223 */ /* 0x080fe20000010886 */
[----:B------:R-:W-:Y:S02]  /*3d60*/  HADD2.F32 R175, -RZ, R187.H0_H0 ;  /* 0x200000bbffaf7230 */ /* 0x000fe40000004100 */
[----:B------:R-:W-:Y:S01]  /*3d70*/  FFMA.FTZ R41, R41, R90, R152 ;  /* 0x0000005a29297223 */ /* 0x000fe20000010098 */
[----:B------:R-:W-:Y:S01]  /*3d80*/  SHF.R.U32.HI R152, RZ, 0x10, R153 ;  /* 0x00000010ff987819 */ /* 0x000fe20000011699 */
[----:B------:R-:W-:Y:S01]  /*3d90*/  IMAD.MOV.U32 R153, RZ, RZ, R43 ;  /* 0x000000ffff997224 */ /* 0x000fe200078e002b */
[----:B------:R-:W-:Y:S02]  /*3da0*/  MOV R90, R40 ;  /* 0x00000028005a7202 */ /* 0x000fe40000000f00 */
[----:B------:R-:W-:Y:S01]  /*3db0*/  F2FP.F16.F32.PACK_AB R41, R41, R134 ;  /* 0x000000862929723e */ /* 0x000fe200000000ff */
[----:B------:R-:W-:Y:S02]  /*3dc0*/  HADD2.F32 R40, -RZ, R152.H0_H0 ;  /* 0x20000098ff287230 */ /* 0x000fe40000004100 */
[----:B------:R-:W-:-:S02]  /*3dd0*/  HADD2.F32 R43, -RZ, R153.H1_H1 ;  /* 0x30000099ff2b7230 */ /* 0x000fc40000004100 */
[----:B------:R-:W-:Y:S02]  /*3de0*/  HADD2.F32 R153, -RZ, R153.H0_H0 ;  /* 0x20000099ff997230 */ /* 0x000fe40000004100 */
[----:B------:R-:W-:Y:S02]  /*3df0*/  HADD2.F32 R152, -RZ, R135.H0_H0 ;  /* 0x20000087ff987230 */ /* 0x000fe40000004100 */
[-C--:B------:R-:W-:Y:S01]  /*3e00*/  FMUL.FTZ R178, R43, R40.reuse ;  /* 0x000000282bb27220 */ /* 0x080fe20000410000 */
[----:B------:R-:W-:-:S03]  /*3e10*/  FMUL.FTZ R180, R153, R40 ;  /* 0x0000002899b47220 */ /* 0x000fc60000410000 */
[-C--:B------:R-:W-:Y:S01]  /*3e20*/  FFMA.FTZ R40, R153, R152.reuse, -R178 ;  /* 0x0000009899287223 */ /* 0x080fe200000108b2 */
[----:B------:R-:W-:Y:S02]  /*3e30*/  IMAD.MOV.U32 R153, RZ, RZ, R42 ;  /* 0x000000ffff997224 */ /* 0x000fe400078e002a */
[----:B------:R-:W-:Y:S01]  /*3e40*/  FFMA.FTZ R43, R43, R152, R180 ;  /* 0x000000982b2b7223 */ /* 0x000fe200000100b4 */
[--C-:B------:R-:W-:Y:S02]  /*3e50*/  HADD2.F32 R42, -RZ, R90.reuse.H1_H1 ;  /* 0x3000005aff2a7230 */ /* 0x100fe40000004100 */
[----:B------:R-:W-:Y:S02]  /*3e60*/  HADD2.F32 R152, -RZ, R90.H0_H0 ;  /* 0x2000005aff987230 */ /* 0x000fe40000004100 */
[----:B------:R-:W-:Y:S02]  /*3e70*/  HADD2.F32 R90, -RZ, R153.H1_H1 ;  /* 0x30000099ff5a7230 */ /* 0x000fe40000004100 */
[-C--:B------:R-:W-:Y:S01]  /*3e80*/  FMUL.FTZ R135, R42, R179.reuse ;  /* 0x000000b32a877220 */ /* 0x080fe20000410000 */
[----:B------:R-:W-:Y:S01]  /*3e90*/  F2FP.F16.F32.PACK_AB R43, R43, R40 ;  /* 0x000000282b2b723e */ /* 0x000fe200000000ff */
[----:B------:R-:W-:-:S02]  /*3ea0*/  FMUL.FTZ R179, R152, R179 ;  /* 0x000000b398b37220 */ /* 0x000fc40000410000 */
[-C--:B------:R-:W-:Y:S01]  /*3eb0*/  FFMA.FTZ R135, R152, R175.reuse, -R135 ;  /* 0x000000af98877223 */ /* 0x080fe20000010887 */
[----:B------:R-:W-:Y:S02]  /*3ec0*/  HADD2.F32 R152, -RZ, R153.H0_H0 ;  /* 0x20000099ff987230 */ /* 0x000fe40000004100 */
[----:B------:R-:W-:Y:S01]  /*3ed0*/  FFMA.FTZ R42, R42, R175, R179 ;  /* 0x000000af2a2a7223 */ /* 0x000fe200000100b3 */
[----:B------:R-:W-:Y:S02]  /*3ee0*/  HADD2.F32 R179, -RZ, R189.H0_H0 ;  /* 0x200000bdffb37230 */ /* 0x000fe40000004100 */
[----:B------:R-:W-:Y:S02]  /*3ef0*/  HADD2.F32 R153, -RZ, R187.H1_H1 ;  /* 0x300000bbff997230 */ /* 0x000fe40000004100 */
[----:B------:R-:W-:Y:S01]  /*3f00*/  F2FP.F16.F32.PACK_AB R40, R42, R135 ;  /* 0x000000872a28723e */ /* 0x000fe200000000ff */
[-C--:B------:R-:W-:Y:S01]  /*3f10*/  FMUL.FTZ R175, R90, R179.reuse ;  /* 0x000000b35aaf7220 */ /* 0x080fe20000410000 */
[----:B------:R-:W-:-:S03]  /*3f20*/  FMUL.FTZ R179, R152, R179 ;  /* 0x000000b398b37220 */ /* 0x000fc60000410000 */
[-C--:B------:R-:W-:Y:S01]  /*3f30*/  FFMA.FTZ R175, R152, R153.reuse, -R175 ;  /* 0x0000009998af7223 */ /* 0x080fe200000108af */
[----:B------:R-:W-:-:S05]  /*3f40*/  FFMA.FTZ R90, R90, R153, R179 ;  /* 0x000000995a5a7223 */ /* 0x000fca00000100b3 */
[----:B------:R-:W-:-:S07]  /*3f50*/  F2FP.F16.F32.PACK_AB R42, R90, R175 ;  /* 0x000000af5a2a723e */ /* 0x000fce00000000ff */
.L_x_5993:
[----:B------:R-:W-:Y:S05]  /*3f60*/  BSYNC B3 ;  /* 0x0000000000037941 */ /* 0x000fea0003800000 */
.L_x_5992:
[----:B------:R-:W-:Y:S01]  /*3f70*/  ULDC.64 UR4, c[0x0][0x2d8] ;  /* 0x0000b60000047ab9 */ /* 0x000fe20000000a00 */
[----:B------:R-:W-:Y:S01]  /*3f80*/  ULDC.64 UR6, c[0x0][0x208] ;  /* 0x0000820000067ab9 */ /* 0x000fe20000000a00 */
[----:B------:R-:W-:-:S04]  /*3f90*/  LEA R90, P3, R91, UR4, 0x1 ;  /* 0x000000045b5a7c11 */ /* 0x000fc8000f8608ff */
[----:B------:R-:W-:-:S05]  /*3fa0*/  LEA.HI.X R91, R91, UR5, R176, 0x1, P3 ;  /* 0x000000055b5b7c11 */ /* 0x000fca00098f0cb0 */
[----:B--2---:R1:W-:Y:S04]  /*3fb0*/  STG.E.128 desc[UR6][R90.64], R40 ;  /* 0x000000285a007986 */ /* 0x0043e8000c101d06 */
.L_x_5991:
[----:B------:R-:W-:Y:S05]  /*3fc0*/  BSYNC B2 ;  /* 0x0000000000027941 */ /* 0x000fea0003800000 */
.L_x_5990:
[----:B------:R-:W-:Y:S05]  /*3fd0*/  @P1 BRA `(.L_x_5989) ;  /* 0x0000000000d01947 */ /* 0x000fea0003800000 */
[----:B-1----:R1:W2:Y:S01]  /*3fe0*/  LDS.128 R40, [R5+0x23c00] ;  /* 0x023c000005287984 */ /* 0x0022a20000000c00 */
[----:B------:R-:W-:Y:S01]  /*3ff0*/  IADD3 R173, P3, R173, R13, RZ ;  /* 0x0000000dadad7210 */ /* 0x000fe20007f7e0ff */
[----:B------:R-:W-:Y:S04]  /*4000*/  BSSY B2, `(.L_x_5994) ;  /* 0x000002c000027945 */ /* 0x000fe80003800000 */
[----:B------:R-:W-:Y:S01]  /*4010*/  IMAD.X R174, R174, 0x1, R8, P3 ;  /* 0x00000001aeae7824 */ /* 0x000fe200018e0608 */
[----:B------:R-:W-:-:S13]  /*4020*/  ISETP.GE.AND P3, PT, R221, R80, PT ;  /* 0x00000050dd00720c */ /* 0x000fda0003f66270 */
[----:B-1----:R-:W-:Y:S05]  /*4030*/  @P3 BRA `(.L_x_5995) ;  /* 0x0000000000a03947 */ /* 0x002fea0003800000 */
[----:B------:R-:W-:Y:S01]  /*4040*/  SHF.R.U64 R90, R94, 0x10, R95 ;  /* 0x000000105e5a7819 */ /* 0x000fe2000000125f */
[--C-:B--2---:R-:W-:Y:S01]  /*4050*/  HADD2.F32 R134, -RZ, R41.reuse.H0_H0 ;  /* 0x20000029ff867230 */ /* 0x104fe20000004100 */
[----:B------:R-:W-:Y:S02]  /*4060*/  SHF.R.U64 R86, R86, 0x10, R87 ;  /* 0x0000001056567819 */ /* 0x000fe40000001257 */
[----:B------:R-:W-:Y:S01]  /*4070*/  SHF.R.U32.HI R94, RZ, 0x10, R95 ;  /* 0x00000010ff5e7819 */ /* 0x000fe2000001165f */
[----:B------:R-:W-:Y:S01]  /*4080*/  HADD2.F32 R91, -RZ, R90.H0_H0 ;  /* 0x2000005aff5b7230 */ /* 0x000fe20000004100 */
[----:B------:R-:W-:Y:S01]  /*4090*/  SHF.R.U32.HI R87, RZ, 0x10, R87 ;  /* 0x00000010ff577819 */ /* 0x000fe20000011657 */
[----:B------:R-:W-:Y:S02]  /*40a0*/  HADD2.F32 R90, -RZ, R41.H1_H1 ;  /* 0x30000029ff5a7230 */ /* 0x000fe40000004100 */
[----:B------:R-:W-:Y:S02]  /*40b0*/  HADD2.F32 R135, -RZ, R86.H0_H0 ;  /* 0x20000056ff877230 */ /* 0x000fe40000004100 */
[----:B------:R-:W-:-:S02]  /*40c0*/  HADD2.F32 R95, -RZ, R94.H0_H0 ;  /* 0x2000005eff5f7230 */ /* 0x000fc40000004100 */
[-C--:B------:R-:W-:Y:S01]  /*40d0*/  FMUL.FTZ R41, R90, R91.reuse ;  /* 0x0000005b5a297220 */ /* 0x080fe20000410000 */
[----:B------:R-:W-:Y:S02]  /*40e0*/  HADD2.F32 R94, -RZ, R43.H1_H1 ;  /* 0x3000002bff5e7230 */ /* 0x000fe40000004100 */
[C---:B------:R-:W-:Y:S01]  /*40f0*/  FMUL.FTZ R91, R134.reuse, R91 ;  /* 0x0000005b865b7220 */ /* 0x040fe20000410000 */
[----:B------:R-:W-:Y:S02]  /*4100*/  HADD2.F32 R153, -RZ, R87.H0_H0 ;  /* 0x20000057ff997230 */ /* 0x000fe40000004100 */
[----:B------:R-:W-:Y:S01]  /*4110*/  FFMA.FTZ R41, R134, R135, -R41 ;  /* 0x0000008786297223 */ /* 0x000fe20000010829 */
[----:B------:R-:W-:Y:S02]  /*4120*/  HADD2.F32 R134, -RZ, R43.H0_H0 ;  /* 0x2000002bff867230 */ /* 0x000fe40000004100 */
[----:B------:R-:W-:Y:S01]  /*4130*/  FMUL.FTZ R43, R94, R95 ;  /* 0x0000005f5e2b7220 */ /* 0x000fe20000410000 */
[----:B------:R-:W-:Y:S01]  /*4140*/  FFMA.FTZ R86, R90, R135, R91 ;  /* 0x000000875a567223 */ /* 0x000fe2000001005b */
[----:B------:R-:W-:-:S02]  /*4150*/  HADD2.F32 R87, -RZ, R188.H0_H0 ;  /* 0x200000bcff577230 */ /* 0x000fc40000004100 */
[C---:B------:R-:W-:Y:S01]  /*4160*/  FMUL.FTZ R95, R134.reuse, R95 ;  /* 0x0000005f865f7220 */ /* 0x040fe20000410000 */
[----:B------:R-:W-:Y:S02]  /*4170*/  HADD2.F32 R90, -RZ, R40.H1_H1 ;  /* 0x30000028ff5a7230 */ /* 0x000fe40000004100 */
[-C--:B------:R-:W-:Y:S01]  /*4180*/  FFMA.FTZ R43, R134, R153.reuse, -R43 ;  /* 0x00000099862b7223 */ /* 0x080fe2000001082b */
[----:B------:R-:W-:Y:S02]  /*4190*/  HADD2.F32 R91, -RZ, R186.H0_H0 ;  /* 0x200000baff5b7230 */ /* 0x000fe40000004100 */
[----:B------:R-:W-:Y:S01]  /*41a0*/  FFMA.FTZ R94, R94, R153, R95 ;  /* 0x000000995e5e7223 */ /* 0x000fe2000001005f */
[----:B------:R-:W-:Y:S02]  /*41b0*/  HADD2.F32 R134, -RZ, R40.H0_H0 ;  /* 0x20000028ff867230 */ /* 0x000fe40000004100 */
[----:B------:R-:W-:Y:S01]  /*41c0*/  FMUL.FTZ R135, R90, R87 ;  /* 0x000000575a877220 */ /* 0x000fe20000410000 */
[----:B------:R-:W-:Y:S01]  /*41d0*/  HADD2.F32 R40, -RZ, R188.H1_H1 ;  /* 0x300000bcff287230 */ /* 0x000fe20000004100 */
[----:B------:R-:W-:Y:S01]  /*41e0*/  F2FP.F16.F32.PACK_AB R41, R86, R41 ;  /* 0x000000295629723e */ /* 0x000fe200000000ff */
[----:B------:R-:W-:-:S02]  /*41f0*/  HADD2.F32 R95, -RZ, R42.H1_H1 ;  /* 0x3000002aff5f7230 */ /* 0x000fc40000004100 */
[C---:B------:R-:W-:Y:S01]  /*4200*/  FMUL.FTZ R87, R134.reuse, R87 ;  /* 0x0000005786577220 */ /* 0x040fe20000410000 */
[----:B------:R-:W-:Y:S02]  /*4210*/  HADD2.F32 R153, -RZ, R42.H0_H0 ;  /* 0x2000002aff997230 */ /* 0x000fe40000004100 */
[-C--:B------:R-:W-:Y:S01]  /*4220*/  FFMA.FTZ R135, R134, R91.reuse, -R135 ;  /* 0x0000005b86877223 */ /* 0x080fe20000010887 */
[----:B------:R-:W-:Y:S02]  /*4230*/  HADD2.F32 R134, -RZ, R186.H1_H1 ;  /* 0x300000baff867230 */ /* 0x000fe40000004100 */
[-C--:B------:R-:W-:Y:S01]  /*4240*/  FMUL.FTZ R42, R95, R40.reuse ;  /* 0x000000285f2a7220 */ /* 0x080fe20000410000 */
[----:B------:R-:W-:Y:S01]  /*4250*/  FFMA.FTZ R90, R90, R91, R87 ;  /* 0x0000005b5a5a7223 */ /* 0x000fe20000010057 */
[C---:B------:R-:W-:Y:S01]  /*4260*/  FMUL.FTZ R40, R153.reuse, R40 ;  /* 0x0000002899287220 */ /* 0x040fe20000410000 */
[----:B------:R-:W-:Y:S01]  /*4270*/  F2FP.F16.F32.PACK_AB R43, R94, R43 ;  /* 0x0000002b5e2b723e */ /* 0x000fe200000000ff */
[----:B------:R-:W-:-:S02]  /*4280*/  FFMA.FTZ R42, R153, R134, -R42 ;  /* 0x00000086992a7223 */ /* 0x000fc4000001082a */
[----:B------:R-:W-:Y:S01]  /*4290*/  FFMA.FTZ R95, R95, R134, R40 ;  /* 0x000000865f5f7223 */ /* 0x000fe20000010028 */
[----:B------:R-:W-:-:S04]  /*42a0*/  F2FP.F16.F32.PACK_AB R40, R90, R135 ;  /* 0x000000875a28723e */ /* 0x000fc800000000ff */
[----:B------:R-:W-:-:S07]  /*42b0*/  F2FP.F16.F32.PACK_AB R42, R95, R42 ;  /* 0x0000002a5f2a723e */ /* 0x000fce00000000ff */
.L_x_5995:
[----:B------:R-:W-:Y:S05]  /*42c0*/  BSYNC B2 ;  /* 0x0000000000027941 */ /* 0x000fea0003800000 */
.L_x_5994:
[----:B------:R-:W-:Y:S01]  /*42d0*/  ULDC.64 UR4, c[0x0][0x2d8] ;  /* 0x0000b60000047ab9 */ /* 0x000fe20000000a00 */
[----:B------:R-:W-:Y:S01]  /*42e0*/  ULDC.64 UR6, c[0x0][0x208] ;  /* 0x0000820000067ab9 */ /* 0x000fe20000000a00 */
[----:B------:R-:W-:-:S04]  /*42f0*/  LEA R86, P3, R173, UR4, 0x1 ;  /* 0x00000004ad567c11 */ /* 0x000fc8000f8608ff */
[----:B------:R-:W-:-:S05]  /*4300*/  LEA.HI.X R87, R173, UR5, R174, 0x1, P3 ;  /* 0x00000005ad577c11 */ /* 0x000fca00098f0cae */
[----:B--2---:R2:W-:Y:S04]  /*4310*/  STG.E.128 desc[UR6][R86.64], R40 ;  /* 0x0000002856007986 */ /* 0x0045e8000c101d06 */
.L_x_5989:
[----:B------:R-:W-:Y:S05]  /*4320*/  BSYNC B1 ;  /* 0x0000000000017941 */ /* 0x000fea0003800000 */
.L_x_5988:
[----:B------:R-:W-:Y:S04]  /*4330*/  BSSY B1, `(.L_x_5996) ;  /* 0x0000072000017945 */ /* 0x000fe80003800000 */
[----:B------:R-:W-:Y:S05]  /*4340*/  @P4 BRA `(.L_x_5997) ;  /* 0x0000000400c04947 */ /* 0x000fea0003800000 */
[----:B--2---:R-:W-:Y:S01]  /*4350*/  IADD3 R86, P3, P4, R116, R132, R16 ;  /* 0x0000008474567210 */ /* 0x004fe20007c7e010 */
[----:B------:R-:W-:Y:S03]  /*4360*/  BSSY B2, `(.L_x_5998) ;  /* 0x0000038000027945 */ /* 0x000fe60003800000 */
[----:B------:R-:W-:Y:S01]  /*4370*/  IADD3.X R87, R125, R88, R17, P3, P4 ;  /* 0x000000587d577210 */ /* 0x000fe20001fe8411 */
[----:B------:R-:W-:Y:S08]  /*4380*/  @P0 BRA `(.L_x_5999) ;  /* 0x0000000000d40947 */ /* 0x000ff00003800000 */
[----:B-1----:R1:W2:Y:S01]  /*4390*/  LDS.128 R40, [R5+0x1f400] ;  /* 0x01f4000005287984 */ /* 0x0022a20000000c00 */
[----:B------:R-:W-:Y:S01]  /*43a0*/  IADD3 R90, P3, R86, R98, RZ ;  /* 0x00000062565a7210 */ /* 0x000fe20007f7e0ff */
[----:B------:R-:W-:Y:S04]  /*43b0*/  BSSY B3, `(.L_x_6000) ;  /* 0x000002d000037945 */ /* 0x000fe80003800000 */
[----:B------:R-:W-:Y:S01]  /*43c0*/  IMAD.X R91, R87, 0x1, R15, P3 ;  /* 0x00000001575b7824 */ /* 0x000fe200018e060f */
[----:B------:R-:W-:-:S13]  /*43d0*/  ISETP.GE.AND P3, PT, R18, R80, PT ;  /* 0x000000501200720c */ /* 0x000fda0003f66270 */
[----:B-1----:R-:W-:Y:S05]  /*43e0*/  @P3 BRA `(.L_x_6001) ;  /* 0x0000000000a43947 */ /* 0x002fea0003800000 */
[--C-:B------:R-:W-:Y:S01]  /*43f0*/  SHF.R.U64 R94, R82, 0x10, R83.reuse ;  /* 0x00000010525e7819 */ /* 0x100fe20000001253 */
[--C-:B--2---:R-:W-:Y:S01]  /*4400*/  HADD2.F32 R134, -RZ, R43.reuse.H0_H0 ;  /* 0x2000002bff867230 */ /* 0x104fe20000004100 */
[----:B------:R-:W-:Y:S01]  /*4410*/  SHF.R.U32.HI R82, RZ, 0x10, R83 ;  /* 0x00000010ff527819 */ /* 0x000fe20000011653 */
[----:B------:R-:W-:Y:S01]  /*4420*/  HADD2.F32 R153, -RZ, R184.H0_H0 ;  /* 0x200000b8ff997230 */ /* 0x000fe20000004100 */
        /* <DEDUP_REMOVED lines=27> */
[----:B------:R-:W-:-:S02]  /*45e0*/  HADD2.F32 R94, -RZ, R184.H1_H1 ;  /* 0x300000b8ff5e7230 */ /* 0x000fc40000004100 */
        /* <DEDUP_REMOVED lines=9> */
.L_x_6001:
[----:B------:R-:W-:Y:S05]  /*4680*/  BSYNC B3 ;  /* 0x0000000000037941 */ /* 0x000fea0003800000 */
.L_x_6000:
[----:B------:R-:W-:Y:S01]  /*4690*/  ULDC.64 UR4, c[0x0][0x2d8] ;  /* 0x0000b60000047ab9 */ /* 0x000fe20000000a00 */
[----:B------:R-:W-:Y:S01]  /*46a0*/  ULDC.64 UR6, c[0x0][0x208] ;  /* 0x0000820000067ab9 */ /* 0x000fe20000000a00 */
[----:B------:R-:W-:-:S04]  /*46b0*/  LEA R82, P3, R90, UR4, 0x1 ;  /* 0x000000045a527c11 */ /* 0x000fc8000f8608ff */
[----:B------:R-:W-:-:S05]  /*46c0*/  LEA.HI.X R83, R90, UR5, R91, 0x1, P3 ;  /* 0x000000055a537c11 */ /* 0x000fca00098f0c5b */
[----:B--2---:R2:W-:Y:S04]  /*46d0*/  STG.E.128 desc[UR6][R82.64], R40 ;  /* 0x0000002852007986 */ /* 0x0045e8000c101d06 */
.L_x_5999:
[----:B------:R-:W-:Y:S05]  /*46e0*/  BSYNC B2 ;  /* 0x0000000000027941 */ /* 0x000fea0003800000 */
.L_x_5998:
[----:B------:R-:W-:Y:S05]  /*46f0*/  @P1 BRA `(.L_x_5997) ;  /* 0x0000000000d41947 */ /* 0x000fea0003800000 */
[----:B-12---:R1:W2:Y:S01]  /*4700*/  LDS.128 R40, [R5+0x24c00] ;  /* 0x024c000005287984 */ /* 0x0062a20000000c00 */
[----:B------:R-:W-:Y:S01]  /*4710*/  IADD3 R86, P3, R86, R13, RZ ;  /* 0x0000000d56567210 */ /* 0x000fe20007f7e0ff */
[----:B------:R-:W-:Y:S04]  /*4720*/  BSSY B2, `(.L_x_6002) ;  /* 0x000002d000027945 */ /* 0x000fe80003800000 */
[----:B------:R-:W-:Y:S01]  /*4730*/  IMAD.X R87, R87, 0x1, R8, P3 ;  /* 0x0000000157577824 */ /* 0x000fe200018e0608 */
[----:B------:R-:W-:-:S13]  /*4740*/  ISETP.GE.AND P3, PT, R221, R80, PT ;  /* 0x00000050dd00720c */ /* 0x000fda0003f66270 */
[----:B-1----:R-:W-:Y:S05]  /*4750*/  @P3 BRA `(.L_x_6003) ;  /* 0x0000000000a43947 */ /* 0x002fea0003800000 */
[----:B------:R-:W-:Y:S02]  /*4760*/  SHF.R.U64 R82, R76, 0x10, R77 ;  /* 0x000000104c527819 */ /* 0x000fe4000000124d */
[----:B------:R-:W-:Y:S01]  /*4770*/  SHF.R.U64 R83, R78, 0x10, R79 ;  /* 0x000000104e537819 */ /* 0x000fe2000000124f */
[----:B--2---:R-:W-:Y:S01]  /*4780*/  HADD2.F32 R78, -RZ, R41.H0_H0 ;  /* 0x20000029ff4e7230 */ /* 0x004fe20000004100 */
[----:B------:R-:W-:Y:S01]  /*4790*/  SHF.R.U32.HI R76, RZ, 0x10, R77 ;  /* 0x00000010ff4c7819 */ /* 0x000fe2000001164d */
[----:B------:R-:W-:Y:S01]  /*47a0*/  IMAD.MOV.U32 R77, RZ, RZ, R43 ;  /* 0x000000ffff4d7224 */ /* 0x000fe200078e002b */
[----:B------:R-:W-:Y:S01]  /*47b0*/  SHF.R.U32.HI R90, RZ, 0x10, R79 ;  /* 0x00000010ff5a7819 */ /* 0x000fe2000001164f */
[----:B------:R-:W-:Y:S02]  /*47c0*/  HADD2.F32 R43, -RZ, R82.H0_H0 ;  /* 0x20000052ff2b7230 */ /* 0x000fe40000004100 */
[----:B------:R-:W-:Y:S02]  /*47d0*/  HADD2.F32 R83, -RZ, R83.H0_H0 ;  /* 0x20000053ff537230 */ /* 0x000fe40000004100 */
[----:B------:R-:W-:-:S02]  /*47e0*/  HADD2.F32 R82, -RZ, R41.H1_H1 ;  /* 0x30000029ff527230 */ /* 0x000fc40000004100 */
[----:B------:R-:W-:Y:S02]  /*47f0*/  HADD2.F32 R90, -RZ, R90.H0_H0 ;  /* 0x2000005aff5a7230 */ /* 0x000fe40000004100 */
[--C-:B------:R-:W-:Y:S02]  /*4800*/  HADD2.F32 R79, -RZ, R77.reuse.H1_H1 ;  /* 0x3000004dff4f7230 */ /* 0x100fe40000004100 */
[-C--:B------:R-:W-:Y:S01]  /*4810*/  FMUL.FTZ R41, R82, R83.reuse ;  /* 0x0000005352297220 */ /* 0x080fe20000410000 */
[----:B------:R-:W-:Y:S02]  /*4820*/  HADD2.F32 R77, -RZ, R77.H0_H0 ;  /* 0x2000004dff4d7230 */ /* 0x000fe40000004100 */
[C---:B------:R-:W-:Y:S01]  /*4830*/  FMUL.FTZ R83, R78.reuse, R83 ;  /* 0x000000534e537220 */ /* 0x040fe20000410000 */
[----:B------:R-:W-:Y:S02]  /*4840*/  HADD2.F32 R84, -RZ, R76.H0_H0 ;  /* 0x2000004cff547230 */ /* 0x000fe40000004100 */
[-C--:B------:R-:W-:Y:S01]  /*4850*/  FMUL.FTZ R94, R79, R90.reuse ;  /* 0x0000005a4f5e7220 */ /* 0x080fe20000410000 */
[-C--:B------:R-:W-:Y:S01]  /*4860*/  FFMA.FTZ R41, R78, R43.reuse, -R41 ;  /* 0x0000002b4e297223 */ /* 0x080fe20000010829 */
[C---:B------:R-:W-:Y:S01]  /*4870*/  FMUL.FTZ R90, R77.reuse, R90 ;  /* 0x0000005a4d5a7220 */ /* 0x040fe20000410000 */
[----:B------:R-:W-:Y:S01]  /*4880*/  FFMA.FTZ R76, R82, R43, R83 ;  /* 0x0000002b524c7223 */ /* 0x000fe20000010053 */
[----:B------:R-:W-:Y:S01]  /*4890*/  FFMA.FTZ R43, R77, R84, -R94 ;  /* 0x000000544d2b7223 */ /* 0x000fe2000001085e */
[----:B------:R-:W-:-:S02]  /*48a0*/  HADD2.F32 R77, -RZ, R40.H1_H1 ;  /* 0x30000028ff4d7230 */ /* 0x000fc40000004100 */
[----:B------:R-:W-:Y:S01]  /*48b0*/  FFMA.FTZ R78, R79, R84, R90 ;  /* 0x000000544f4e7223 */ /* 0x000fe2000001005a */
[--C-:B------:R-:W-:Y:S01]  /*48c0*/  HADD2.F32 R83, -RZ, R183.reuse.H1_H1 ;  /* 0x300000b7ff537230 */ /* 0x100fe20000004100 */
[----:B------:R-:W-:Y:S01]  /*48d0*/  F2FP.F16.F32.PACK_AB R41, R76, R41 ;  /* 0x000000294c29723e */ /* 0x000fe200000000ff */
[----:B------:R-:W-:Y:S02]  /*48e0*/  HADD2.F32 R40, -RZ, R40.H0_H0 ;  /* 0x20000028ff287230 */ /* 0x000fe40000004100 */
[--C-:B------:R-:W-:Y:S02]  /*48f0*/  HADD2.F32 R79, -RZ, R42.reuse.H1_H1 ;  /* 0x3000002aff4f7230 */ /* 0x100fe40000004100 */
[-C--:B------:R-:W-:Y:S01]  /*4900*/  FMUL.FTZ R85, R77, R83.reuse ;  /* 0x000000534d557220 */ /* 0x080fe20000410000 */
[----:B------:R-:W-:Y:S02]  /*4910*/  HADD2.F32 R183, -RZ, R183.H0_H0 ;  /* 0x200000b7ffb77230 */ /* 0x000fe40000004100 */
        /* <DEDUP_REMOVED lines=13> */
.L_x_6003:
[----:B------:R-:W-:Y:S05]  /*49f0*/  BSYNC B2 ;  /* 0x0000000000027941 */ /* 0x000fea0003800000 */
.L_x_6002:
[----:B------:R-:W-:Y:S01]  /*4a00*/  ULDC.64 UR4, c[0x0][0x2d8] ;  /* 0x0000b60000047ab9 */ /* 0x000fe20000000a00 */
[----:B------:R-:W-:Y:S01]  /*4a10*/  ULDC.64 UR6, c[0x0][0x208] ;  /* 0x0000820000067ab9 */ /* 0x000fe20000000a00 */
[----:B------:R-:W-:-:S04]  /*4a20*/  LEA R76, P3, R86, UR4, 0x1 ;  /* 0x00000004564c7c11 */ /* 0x000fc8000f8608ff */
[----:B------:R-:W-:-:S05]  /*4a30*/  LEA.HI.X R77, R86, UR5, R87, 0x1, P3 ;  /* 0x00000005564d7c11 */ /* 0x000fca00098f0c57 */
[----:B--2---:R3:W-:Y:S04]  /*4a40*/  STG.E.128 desc[UR6][R76.64], R40 ;  /* 0x000000284c007986 */ /* 0x0047e8000c101d06 */
.L_x_5997:
[----:B------:R-:W-:Y:S05]  /*4a50*/  BSYNC B1 ;  /* 0x0000000000017941 */ /* 0x000fea0003800000 */
.L_x_5996:
[----:B-1----:R-:W4:Y:S01]  /*4a60*/  LDL R91, [R1] ;  /* 0x00000000015b7983 */ /* 0x002f220000100800 */
[----:B------:R-:W-:Y:S01]  /*4a70*/  BSSY B1, `(.L_x_6004) ;  /* 0x0000074000017945 */ /* 0x000fe20003800000 */
[----:B----4-:R-:W-:-:S13]  /*4a80*/  LOP3.LUT P3, RZ, R91, 0x4, RZ, 0xc0, !PT ;  /* 0x000000045bff7812 */ /* 0x010fda000786c0ff */
[----:B------:R-:W-:Y:S05]  /*4a90*/  @P3 BRA `(.L_x_6005) ;  /* 0x0000000400c43947 */ /* 0x000fea0003800000 */
[----:B---3--:R-:W-:Y:S01]  /*4aa0*/  IADD3 R77, P3, P4, R127, R132, R16 ;  /* 0x000000847f4d7210 */ /* 0x008fe20007c7e010 */
[----:B------:R-:W-:Y:S03]  /*4ab0*/  BSSY B2, `(.L_x_6006) ;  /* 0x0000039000027945 */ /* 0x000fe60003800000 */
[----:B------:R-:W-:Y:S01]  /*4ac0*/  IADD3.X R76, R126, R88, R17, P3, P4 ;  /* 0x000000587e4c7210 */ /* 0x000fe20001fe8411 */
[----:B------:R-:W-:Y:S08]  /*4ad0*/  @P0 BRA `(.L_x_6007) ;  /* 0x0000000000d80947 */ /* 0x000ff00003800000 */
[----:B--2---:R1:W2:Y:S01]  /*4ae0*/  LDS.128 R40, [R5+0x20400] ;  /* 0x0204000005287984 */ /* 0x0042a20000000c00 */
[----:B------:R-:W-:Y:S01]  /*4af0*/  IADD3 R78, P3, R77, R98, RZ ;  /* 0x000000624d4e7210 */ /* 0x000fe20007f7e0ff */
[----:B------:R-:W-:Y:S04]  /*4b00*/  BSSY B3, `(.L_x_6008) ;  /* 0x000002e000037945 */ /* 0x000fe80003800000 */
[----:B------:R-:W-:Y:S01]  /*4b10*/  IMAD.X R79, R76, 0x1, R15, P3 ;  /* 0x000000014c4f7824 */ /* 0x000fe200018e060f */
[----:B------:R-:W-:-:S13]  /*4b20*/  ISETP.GE.AND P3, PT, R18, R80, PT ;  /* 0x000000501200720c */ /* 0x000fda0003f66270 */
[----:B-1----:R-:W-:Y:S05]  /*4b30*/  @P3 BRA `(.L_x_6009) ;  /* 0x0000000000a83947 */ /* 0x002fea0003800000 */
[--C-:B------:R-:W-:Y:S01]  /*4b40*/  SHF.R.U64 R85, R72, 0x10, R73.reuse ;  /* 0x0000001048557819 */ /* 0x100fe20000001249 */
[----:B--2---:R-:W-:Y:S01]  /*4b50*/  IMAD.MOV.U32 R72, RZ, RZ, R40 ;  /* 0x000000ffff487224 */ /* 0x004fe200078e0028 */
[----:B------:R-:W-:Y:S01]  /*4b60*/  SHF.R.U32.HI R82, RZ, 0x10, R73 ;  /* 0x00000010ff527819 */ /* 0x000fe20000011649 */
[--C-:B------:R-:W-:Y:S01]  /*4b70*/  HADD2.F32 R40, -RZ, R41.reuse.H0_H0 ;  /* 0x20000029ff287230 */ /* 0x100fe20000004100 */
[--C-:B------:R-:W-:Y:S02]  /*4b80*/  SHF.R.U64 R83, R74, 0x10, R75.reuse ;  /* 0x000000104a537819 */ /* 0x100fe4000000124b */
[----:B------:R-:W-:Y:S01]  /*4b90*/  MOV R73, R43 ;  /* 0x0000002b00497202 */ /* 0x000fe20000000f00 */
[----:B------:R-:W-:Y:S01]  /*4ba0*/  HADD2.F32 R43, -RZ, R41.H1_H1 ;  /* 0x30000029ff2b7230 */ /* 0x000fe20000004100 */
[----:B------:R-:W-:Y:S01]  /*4bb0*/  SHF.R.U32.HI R84, RZ, 0x10, R75 ;  /* 0x00000010ff547819 */ /* 0x000fe2000001164b */
        /* <DEDUP_REMOVED lines=15> */
[----:B------:R-:W-:Y:S01]  /*4cb0*/  HADD2.F32 R165, -RZ, R165.H0_H0 ;  /* 0x200000a5ffa57230 */ /* 0x000fe20000004100 */
[----:B------:R-:W-:Y:S01]  /*4cc0*/  F2FP.F16.F32.PACK_AB R41, R41, R40 ;  /* 0x000000282929723e */ /* 0x000fe200000000ff */
[----:B------:R-:W-:Y:S01]  /*4cd0*/  HADD2.F32 R73, -RZ, R72.H1_H1 ;  /* 0x30000048ff497230 */ /* 0x000fe20000004100 */
[----:B------:R-:W-:Y:S01]  /*4ce0*/  F2FP.F16.F32.PACK_AB R43, R84, R43 ;  /* 0x0000002b542b723e */ /* 0x000fe200000000ff */
[----:B------:R-:W-:Y:S02]  /*4cf0*/  HADD2.F32 R74, -RZ, R42.H1_H1 ;  /* 0x3000002aff4a7230 */ /* 0x000fe40000004100 */
[----:B------:R-:W-:Y:S02]  /*4d00*/  HADD2.F32 R72, -RZ, R72.H0_H0 ;  /* 0x20000048ff487230 */ /* 0x000fe40000004100 */
[----:B------:R-:W-:Y:S01]  /*4d10*/  FMUL.FTZ R85, R73, R82 ;  /* 0x0000005249557220 */ /* 0x000fe20000410000 */
[----:B------:R-:W-:Y:S02]  /*4d20*/  HADD2.F32 R42, -RZ, R42.H0_H0 ;  /* 0x2000002aff2a7230 */ /* 0x000fe40000004100 */
[----:B------:R-:W-:Y:S01]  /*4d30*/  FMUL.FTZ R87, R74, R165 ;  /* 0x000000a54a577220 */ /* 0x000fe20000410000 */
[----:B------:R-:W-:-:S02]  /*4d40*/  HADD2.F32 R75, -RZ, R166.H1_H1 ;  /* 0x300000a6ff4b7230 */ /* 0x000fc40000004100 */
[----:B------:R-:W-:Y:S01]  /*4d50*/  FMUL.FTZ R82, R72, R82 ;  /* 0x0000005248527220 */ /* 0x000fe20000410000 */
        /* <DEDUP_REMOVED lines=8> */
.L_x_6009:
[----:B------:R-:W-:Y:S05]  /*4de0*/  BSYNC B3 ;  /* 0x0000000000037941 */ /* 0x000fea0003800000 */
.L_x_6008:
[----:B------:R-:W-:Y:S01]  /*4df0*/  ULDC.64 UR4, c[0x0][0x2d8] ;  /* 0x0000b60000047ab9 */ /* 0x000fe20000000a00 */
[----:B------:R-:W-:Y:S01]  /*4e00*/  ULDC.64 UR6, c[0x0][0x208] ;  /* 0x0000820000067ab9 */ /* 0x000fe20000000a00 */
[----:B------:R-:W-:-:S04]  /*4e10*/  LEA R72, P3, R78, UR4, 0x1 ;  /* 0x000000044e487c11 */ /* 0x000fc8000f8608ff */
[----:B------:R-:W-:-:S05]  /*4e20*/  LEA.HI.X R73, R78, UR5, R79, 0x1, P3 ;  /* 0x000000054e497c11 */ /* 0x000fca00098f0c4f */
[----:B--2---:R1:W-:Y:S04]  /*4e30*/  STG.E.128 desc[UR6][R72.64], R40 ;  /* 0x0000002848007986 */ /* 0x0043e8000c101d06 */
.L_x_6007:
[----:B------:R-:W-:Y:S05]  /*4e40*/  BSYNC B2 ;  /* 0x0000000000027941 */ /* 0x000fea0003800000 */
.L_x_6006:
[----:B------:R-:W-:Y:S05]  /*4e50*/  @P1 BRA `(.L_x_6005) ;  /* 0x0000000000d41947 */ /* 0x000fea0003800000 */
[----:B-12---:R1:W2:Y:S01]  /*4e60*/  LDS.128 R40, [R5+0x25c00] ;  /* 0x025c000005287984 */ /* 0x0062a20000000c00 */
        /* <DEDUP_REMOVED lines=16> */
[-C--:B------:R-:W-:Y:S01]  /*4f70*/  FMUL.FTZ R78, R42, R71.reuse ;  /* 0x000000472a4e7220 */ /* 0x080fe20000410000 */
[----:B------:R-:W-:Y:S02]  /*4f80*/  HADD2.F32 R43, -RZ, R43.H0_H0 ;  /* 0x2000002bff2b7230 */ /* 0x000fe40000004100 */
[----:B------:R-:W-:Y:S01]  /*4f90*/  FMUL.FTZ R71, R41, R71 ;  /* 0x0000004729477220 */ /* 0x000fe20000410000 */
[----:B------:R-:W-:Y:S02]  /*4fa0*/  HADD2.F32 R72, -RZ, R72.H0_H0 ;  /* 0x20000048ff487230 */ /* 0x000fe40000004100 */
[----:B------:R-:W-:Y:S01]  /*4fb0*/  FMUL.FTZ R82, R69, R74 ;  /* 0x0000004a45527220 */ /* 0x000fe20000410000 */
[----:B------:R-:W-:Y:S01]  /*4fc0*/  FFMA.FTZ R78, R41, R70, -R78 ;  /* 0x00000046294e7223 */ /* 0x000fe2000001084e */
[----:B------:R-:W-:Y:S01]  /*4fd0*/  FMUL.FTZ R74, R43, R74 ;  /* 0x0000004a2b4a7220 */ /* 0x000fe20000410000 */
[----:B------:R-:W-:-:S02]  /*4fe0*/  HADD2.F32 R41, -RZ, R40.H1_H1 ;  /* 0x30000028ff297230 */ /* 0x000fc40000004100 */
[----:B------:R-:W-:Y:S01]  /*4ff0*/  FFMA.FTZ R73, R42, R70, R71 ;  /* 0x000000462a497223 */ /* 0x000fe20000010047 */
[----:B------:R-:W-:Y:S02]  /*5000*/  HADD2.F32 R40, -RZ, R40.H0_H0 ;  /* 0x20000028ff287230 */ /* 0x000fe40000004100 */
[-C--:B------:R-:W-:Y:S01]  /*5010*/  FFMA.FTZ R75, R69, R72.reuse, R74 ;  /* 0x00000048454b7223 */ /* 0x080fe2000001004a */
[--C-:B------:R-:W-:Y:S02]  /*5020*/  HADD2.F32 R69, -RZ, R89.reuse.H0_H0 ;  /* 0x20000059ff457230 */ /* 0x100fe40000004100 */
[----:B------:R-:W-:Y:S01]  /*5030*/  FFMA.FTZ R82, R43, R72, -R82 ;  /* 0x000000482b527223 */ /* 0x000fe20000010852 */
[----:B------:R-:W-:Y:S02]  /*5040*/  HADD2.F32 R89, -RZ, R89.H1_H1 ;  /* 0x30000059ff597230 */ /* 0x000fe40000004100 */
[--C-:B------:R-:W-:Y:S02]  /*5050*/  HADD2.F32 R42, -RZ, R68.reuse.H1_H1 ;  /* 0x30000044ff2a7230 */ /* 0x100fe40000004100 */
[----:B------:R-:W-:Y:S01]  /*5060*/  FMUL.FTZ R71, R41, R69 ;  /* 0x0000004529477220 */ /* 0x000fe20000410000 */
[----:B------:R-:W-:-:S02]  /*5070*/  HADD2.F32 R68, -RZ, R68.H0_H0 ;  /* 0x20000044ff447230 */ /* 0x000fc40000004100 */
[----:B------:R-:W-:Y:S01]  /*5080*/  FMUL.FTZ R70, R40, R69 ;  /* 0x0000004528467220 */ /* 0x000fe20000410000 */
        /* <DEDUP_REMOVED lines=12> */
.L_x_6011:
[----:B------:R-:W-:Y:S05]  /*5150*/  BSYNC B2 ;  /* 0x0000000000027941 */ /* 0x000fea0003800000 */
.L_x_6010:
[----:B------:R-:W-:Y:S01]  /*5160*/  ULDC.64 UR4, c[0x0][0x2d8] ;  /* 0x0000b60000047ab9 */ /* 0x000fe20000000a00 */
[----:B------:R-:W-:Y:S01]  /*5170*/  ULDC.64 UR6, c[0x0][0x208] ;  /* 0x0000820000067ab9 */ /* 0x000fe20000000a00 */
[----:B------:R-:W-:-:S04]  /*5180*/  LEA R68, P3, R77, UR4, 0x1 ;  /* 0x000000044d447c11 */ /* 0x000fc8000f8608ff */
[----:B------:R-:W-:-:S05]  /*5190*/  LEA.HI.X R69, R77, UR5, R76, 0x1, P3 ;  /* 0x000000054d457c11 */ /* 0x000fca00098f0c4c */
[----:B--2---:R4:W-:Y:S04]  /*51a0*/  STG.E.128 desc[UR6][R68.64], R40 ;  /* 0x0000002844007986 */ /* 0x0049e8000c101d06 */
.L_x_6005:
[----:B------:R-:W-:Y:S05]  /*51b0*/  BSYNC B1 ;  /* 0x0000000000017941 */ /* 0x000fea0003800000 */
.L_x_6004:
[----:B------:R-:W-:Y:S01]  /*51c0*/  LOP3.LUT P3, RZ, R91, 0x8, RZ, 0xc0, !PT ;  /* 0x000000085bff7812 */ /* 0x000fe2000786c0ff */
[----:B------:R-:W-:-:S12]  /*51d0*/  BSSY B1, `(.L_x_6012) ;  /* 0x0000072000017945 */ /* 0x000fd80003800000 */
[----:B------:R-:W-:Y:S05]  /*51e0*/  @P3 BRA `(.L_x_6013) ;  /* 0x0000000400c03947 */ /* 0x000fea0003800000 */
[----:B----4-:R-:W-:Y:S01]  /*51f0*/  IADD3 R69, P3, P4, R130, R132, R16 ;  /* 0x0000008482457210 */ /* 0x010fe20007c7e010 */
[----:B------:R-:W-:Y:S03]  /*5200*/  BSSY B2, `(.L_x_6014) ;  /* 0x0000038000027945 */ /* 0x000fe60003800000 */
[----:B------:R-:W-:Y:S01]  /*5210*/  IADD3.X R68, R128, R88, R17, P3, P4 ;  /* 0x0000005880447210 */ /* 0x000fe20001fe8411 */
[----:B------:R-:W-:Y:S08]  /*5220*/  @P0 BRA `(.L_x_6015) ;  /* 0x0000000000d40947 */ /* 0x000ff00003800000 */
[----:B-123--:R1:W2:Y:S01]  /*5230*/  LDS.128 R40, [R5+0x21400] ;  /* 0x0214000005287984 */ /* 0x00e2a20000000c00 */
        /* <DEDUP_REMOVED lines=23> */
[----:B------:R-:W-:-:S02]  /*53b0*/  HADD2.F32 R66, -RZ, R167.H1_H1 ;  /* 0x300000a7ff427230 */ /* 0x000fc40000004100 */
[C---:B------:R-:W-:Y:S01]  /*53c0*/  FMUL.FTZ R74, R43.reuse, R74 ;  /* 0x0000004a2b4a7220 */ /* 0x040fe20000410000 */
[----:B------:R-:W-:Y:S02]  /*53d0*/  HADD2.F32 R167, -RZ, R167.H0_H0 ;  /* 0x200000a7ffa77230 */ /* 0x000fe40000004100 */
        /* <DEDUP_REMOVED lines=20> */
.L_x_6017:
[----:B------:R-:W-:Y:S05]  /*5520*/  BSYNC B3 ;  /* 0x0000000000037941 */ /* 0x000fea0003800000 */
.L_x_6016:
[----:B------:R-:W-:Y:S01]  /*5530*/  ULDC.64 UR4, c[0x0][0x2d8] ;  /* 0x0000b60000047ab9 */ /* 0x000fe20000000a00 */
[----:B------:R-:W-:Y:S01]  /*5540*/  ULDC.64 UR6, c[0x0][0x208] ;  /* 0x0000820000067ab9 */ /* 0x000fe20000000a00 */
[----:B------:R-:W-:-:S04]  /*5550*/  LEA R64, P3, R70, UR4, 0x1 ;  /* 0x0000000446407c11 */ /* 0x000fc8000f8608ff */
[----:B------:R-:W-:-:S05]  /*5560*/  LEA.HI.X R65, R70, UR5, R71, 0x1, P3 ;  /* 0x0000000546417c11 */ /* 0x000fca00098f0c47 */
[----:B--2---:R4:W-:Y:S04]  /*5570*/  STG.E.128 desc[UR6][R64.64], R40 ;  /* 0x0000002840007986 */ /* 0x0049e8000c101d06 */
.L_x_6015:
[----:B------:R-:W-:Y:S05]  /*5580*/  BSYNC B2 ;  /* 0x0000000000027941 */ /* 0x000fea0003800000 */
.L_x_6014:
[----:B------:R-:W-:Y:S05]  /*5590*/  @P1 BRA `(.L_x_6013) ;  /* 0x0000000000d41947 */ /* 0x000fea0003800000 */
[----:B-1234-:R1:W2:Y:S01]  /*55a0*/  LDS.128 R40, [R5+0x26c00] ;  /* 0x026c000005287984 */ /* 0x01e2a20000000c00 */
[----:B------:R-:W-:Y:S01]  /*55b0*/  IADD3 R69, P3, R69, R13, RZ ;  /* 0x0000000d45457210 */ /* 0x000fe20007f7e0ff */
[----:B------:R-:W-:Y:S03]  /*55c0*/  BSSY B2, `(.L_x_6018) ;  /* 0x000002d000027945 */ /* 0x000fe60003800000 */
[----:B------:R-:W-:Y:S02]  /*55d0*/  IADD3.X R68, R68, R8, RZ, P3, !PT ;  /* 0x0000000844447210 */ /* 0x000fe40001ffe4ff */
        /* <DEDUP_REMOVED lines=43> */
.L_x_6019:
[----:B------:R-:W-:Y:S05]  /*5890*/  BSYNC B2 ;  /* 0x0000000000027941 */ /* 0x000fea0003800000 */
.L_x_6018:
[----:B------:R-:W-:Y:S01]  /*58a0*/  ULDC.64 UR4, c[0x0][0x2d8] ;  /* 0x0000b60000047ab9 */ /* 0x000fe20000000a00 */
[----:B------:R-:W-:Y:S01]  /*58b0*/  ULDC.64 UR6, c[0x0][0x208] ;  /* 0x0000820000067ab9 */ /* 0x000fe20000000a00 */
[----:B------:R-:W-:-:S04]  /*58c0*/  LEA R60, P3, R69, UR4, 0x1 ;  /* 0x00000004453c7c11 */ /* 0x000fc8000f8608ff */
[----:B------:R-:W-:-:S05]  /*58d0*/  LEA.HI.X R61, R69, UR5, R68, 0x1, P3 ;  /* 0x00000005453d7c11 */ /* 0x000fca00098f0c44 */
[----:B--2---:R1:W-:Y:S04]  /*58e0*/  STG.E.128 desc[UR6][R60.64], R40 ;  /* 0x000000283c007986 */ /* 0x0043e8000c101d06 */
.L_x_6013:
[----:B------:R-:W-:Y:S05]  /*58f0*/  BSYNC B1 ;  /* 0x0000000000017941 */ /* 0x000fea0003800000 */
.L_x_6012:
[----:B------:R-:W-:Y:S01]  /*5900*/  LOP3.LUT P3, RZ, R91, 0x2, RZ, 0xc0, !PT ;  /* 0x000000025bff7812 */ /* 0x000fe2000786c0ff */
[----:B------:R-:W-:-:S12]  /*5910*/  BSSY B1, `(.L_x_6020) ;  /* 0x0000072000017945 */ /* 0x000fd80003800000 */
[----:B------:R-:W-:Y:S05]  /*5920*/  @P3 BRA `(.L_x_6021) ;  /* 0x0000000400c03947 */ /* 0x000fea0003800000 */
[----:B------:R-:W-:Y:S01]  /*5930*/  IADD3 R67, P3, P4, R136, R132, R16 ;  /* 0x0000008488437210 */ /* 0x000fe20007c7e010 */
[----:B------:R-:W-:Y:S03]  /*5940*/  BSSY B2, `(.L_x_6022) ;  /* 0x0000038000027945 */ /* 0x000fe60003800000 */
[----:B----4-:R-:W-:Y:S01]  /*5950*/  IADD3.X R69, R131, R88, R17, P3, P4 ;  /* 0x0000005883457210 */ /* 0x010fe20001fe8411 */
        /* <DEDUP_REMOVED lines=48> */
.L_x_6025:
[----:B------:R-:W-:Y:S05]  /*5c60*/  BSYNC B3 ;  /* 0x0000000000037941 */ /* 0x000fea0003800000 */
.L_x_6024:
[----:B------:R-:W-:Y:S01]  /*5c70*/  ULDC.64 UR4, c[0x0][0x2d8] ;  /* 0x0000b60000047ab9 */ /* 0x000fe20000000a00 */
[----:B------:R-:W-:Y:S01]  /*5c80*/  ULDC.64 UR6, c[0x0][0x208] ;  /* 0x0000820000067ab9 */ /* 0x000fe20000000a00 */
[----:B------:R-:W-:-:S04]  /*5c90*/  LEA R56, P3, R65, UR4, 0x1 ;  /* 0x0000000441387c11 */ /* 0x000fc8000f8608ff */
[----:B------:R-:W-:-:S05]  /*5ca0*/  LEA.HI.X R57, R65, UR5, R68, 0x1, P3 ;  /* 0x0000000541397c11 */ /* 0x000fca00098f0c44 */
[----:B--2---:R4:W-:Y:S04]  /*5cb0*/  STG.E.128 desc[UR6][R56.64], R40 ;  /* 0x0000002838007986 */ /* 0x0049e8000c101d06 */
.L_x_6023:
[----:B------:R-:W-:Y:S05]  /*5cc0*/  BSYNC B2 ;  /* 0x0000000000027941 */ /* 0x000fea0003800000 */
.L_x_6022:
[----:B------:R-:W-:Y:S05]  /*5cd0*/  @P1 BRA `(.L_x_6021) ;  /* 0x0000000000d41947 */ /* 0x000fea0003800000 */
[----:B-1234-:R1:W2:Y:S01]  /*5ce0*/  LDS.128 R40, [R5+0x27c00] ;  /* 0x027c000005287984 */ /* 0x01e2a20000000c00 */
[----:B------:R-:W-:Y:S01]  /*5cf0*/  IADD3 R63, P3, R67, R13, RZ ;  /* 0x0000000d433f7210 */ /* 0x000fe20007f7e0ff */
[----:B------:R-:W-:Y:S04]  /*5d00*/  BSSY B2, `(.L_x_6026) ;  /* 0x000002d000027945 */ /* 0x000fe80003800000 */
[----:B------:R-:W-:Y:S01]  /*5d10*/  IMAD.X R64, R69, 0x1, R8, P3 ;  /* 0x0000000145407824 */ /* 0x000fe200018e0608 */
        /* <DEDUP_REMOVED lines=43> */
.L_x_6027:
[----:B------:R-:W-:Y:S05]  /*5fd0*/  BSYNC B2 ;  /* 0x0000000000027941 */ /* 0x000fea0003800000 */
.L_x_6026:
[----:B------:R-:W-:Y:S01]  /*5fe0*/  ULDC.64 UR4, c[0x0][0x2d8] ;  /* 0x0000b60000047ab9 */ /* 0x000fe20000000a00 */
[----:B------:R-:W-:Y:S01]  /*5ff0*/  ULDC.64 UR6, c[0x0][0x208] ;  /* 0x0000820000067ab9 */ /* 0x000fe20000000a00 */
[----:B------:R-:W-:-:S04]  /*6000*/  LEA R52, P3, R63, UR4, 0x1 ;  /* 0x000000043f347c11 */ /* 0x000fc8000f8608ff */
[----:B------:R-:W-:-:S05]  /*6010*/  LEA.HI.X R53, R63, UR5, R64, 0x1, P3 ;  /* 0x000000053f357c11 */ /* 0x000fca00098f0c40 */
[----:B--2---:R1:W-:Y:S04]  /*6020*/  STG.E.128 desc[UR6][R52.64], R40 ;  /* 0x0000002834007986 */ /* 0x0043e8000c101d06 */
.L_x_6021:
[----:B------:R-:W-:Y:S05]  /*6030*/  BSYNC B1 ;  /* 0x0000000000017941 */ /* 0x000fea0003800000 */
.L_x_6020:
[----:B------:R-:W-:Y:S05]  /*6040*/  @P5 BRA `(.L_x_6028) ;  /* 0x0000005000705947 */ /* 0x000fea0003800000 */
[----:B------:R-:W-:Y:S01]  /*6050*/  IADD3 R132, P3, P4, R141, R132, R16 ;  /* 0x000000848d847210 */ /* 0x000fe20007c7e010 */
[----:B------:R-:W-:Y:S03]  /*6060*/  BSSY B1, `(.L_x_6029) ;  /* 0x0000038000017945 */ /* 0x000fe60003800000 */
[----:B------:R-:W-:Y:S01]  /*6070*/  IADD3.X R88, R140, R88, R17, P3, P4 ;  /* 0x000000588c587210 */ /* 0x000fe20001fe8411 */
[----:B------:R-:W-:Y:S08]  /*6080*/  @P0 BRA `(.L_x_6030) ;  /* 0x0000000000d40947 */ /* 0x000ff00003800000 */
[----:B-1234-:R1:W2:Y:S01]  /*6090*/  LDS.128 R40, [R5+0x23400] ;  /* 0x0234000005287984 */ /* 0x01e2a20000000c00 */
[----:B------:R-:W-:Y:S01]  /*60a0*/  ISETP.GE.AND P4, PT, R18, R80, PT ;  /* 0x000000501200720c */ /* 0x000fe20003f86270 */
[----:B------:R-:W-:Y:S01]  /*60b0*/  BSSY B2, `(.L_x_6031) ;  /* 0x000002c000027945 */ /* 0x000fe20003800000 */
[----:B------:R-:W-:-:S11]  /*60c0*/  IADD3 R59, P3, R132, R98, RZ ;  /* 0x00000062843b7210 */ /* 0x000fd60007f7e0ff */
        /* <DEDUP_REMOVED lines=42> */
.L_x_6032:
[----:B------:R-:W-:Y:S05]  /*6370*/  BSYNC B2 ;  /* 0x0000000000027941 */ /* 0x000fea0003800000 */
.L_x_6031:
[----:B------:R-:W-:Y:S01]  /*6380*/  ULDC.64 UR4, c[0x0][0x2d8] ;  /* 0x0000b60000047ab9 */ /* 0x000fe20000000a00 */
[----:B------:R-:W-:Y:S01]  /*6390*/  IMAD.X R50, R88, 0x1, R15, P3 ;  /* 0x0000000158327824 */ /* 0x000fe200018e060f */
[----:B------:R-:W-:Y:S01]  /*63a0*/  LEA R48, P3, R59, UR4, 0x1 ;  /* 0x000000043b307c11 */ /* 0x000fe2000f8608ff */
[----:B------:R-:W-:-:S03]  /*63b0*/  ULDC.64 UR6, c[0x0][0x208] ;  /* 0x0000820000067ab9 */ /* 0x000fc60000000a00 */
[----:B------:R-:W-:-:S05]  /*63c0*/  LEA.HI.X R49, R59, UR5, R50, 0x1, P3 ;  /* 0x000000053b317c11 */ /* 0x000fca00098f0c32 */
[----:B--2---:R1:W-:Y:S04]  /*63d0*/  STG.E.128 desc[UR6][R48.64], R40 ;  /* 0x0000002830007986 */ /* 0x0043e8000c101d06 */
.L_x_6030:
[----:B------:R-:W-:Y:S05]  /*63e0*/  BSYNC B1 ;  /* 0x0000000000017941 */ /* 0x000fea0003800000 */
.L_x_6029:
[----:B------:R-:W-:Y:S05]  /*63f0*/  @P1 BRA `(.L_x_6028) ;  /* 0x0000004c00841947 */ /* 0x000fea0003800000 */
        /* <DEDUP_REMOVED lines=46> */
.L_x_6034:
[----:B------:R-:W-:Y:S05]  /*66e0*/  BSYNC B1 ;  /* 0x0000000000017941 */ /* 0x000fea0003800000 */
.L_x_6033:
[----:B------:R-:W-:Y:S01]  /*66f0*/  ULDC.64 UR4, c[0x0][0x2d8] ;  /* 0x0000b60000047ab9 */ /* 0x000fe20000000a00 */
[----:B------:R-:W-:Y:S01]  /*6700*/  IMAD.X R88, R88, 0x1, R8, P3 ;  /* 0x0000000158587824 */ /* 0x000fe200018e0608 */
[----:B------:R-:W-:Y:S01]  /*6710*/  LEA R44, P3, R55, UR4, 0x1 ;  /* 0x00000004372c7c11 */ /* 0x000fe2000f8608ff */
[----:B------:R-:W-:-:S03]  /*6720*/  ULDC.64 UR6, c[0x0][0x208] ;  /* 0x0000820000067ab9 */ /* 0x000fc60000000a00 */
[----:B------:R-:W-:-:S05]  /*6730*/  LEA.HI.X R45, R55, UR5, R88, 0x1, P3 ;  /* 0x00000005372d7c11 */ /* 0x000fca00098f0c58 */
[----:B--2---:R1:W-:Y:S01]  /*6740*/  STG.E.128 desc[UR6][R44.64], R40 ;  /* 0x000000282c007986 */ /* 0x0043e2000c101d06 */
[----:B------:R-:W-:Y:S05]  /*6750*/  BRA `(.L_x_6028) ;  /* 0x0000004800ac7947 */ /* 0x000fea0003800000 */
.L_x_5972:
[----:B------:R-:W-:Y:S01]  /*6760*/  ISETP.GE.AND P4, PT, R223, R4, PT ;  /* 0x00000004df00720c */ /* 0x000fe20003f86270 */
[----:B------:R-:W-:-:S03]  /*6770*/  ULDC.64 UR4, c[0x0][0x208] ;  /* 0x0000820000047ab9 */ /* 0x000fc60000000a00 */
[----:B------:R-:W-:-:S13]  /*6780*/  ISETP.GE.OR P4, PT, R16, R80, P4 ;  /* 0x000000501000720c */ /* 0x000fda0002786670 */
[----:B0-----:R-:W-:Y:S01]  /*6790*/  @!P4 IADD3 R46, P2, P3, R104, R92, R35 ;  /* 0x0000005c682ec210 */ /* 0x001fe20007b5e023 */
[----:B------:R-:W0:Y:S03]  /*67a0*/  @!P4 LDC.64 R56, c[0x0][0x3c8] ;  /* 0x0000f200ff38cb82 */ /* 0x000e260000000a00 */
[----:B------:R-:W-:Y:S02]  /*67b0*/  @!P4 IADD3.X R47, R27, R3, R38, P2, P3 ;  /* 0x000000031b2fc210 */ /* 0x000fe400017e6426 */
[----:B------:R-:W-:-:S03]  /*67c0*/  @!P4 IADD3 R44, P2, P3, R110, R90, R30 ;  /* 0x0000005a6e2cc210 */ /* 0x000fc60007b5e01e */
[----:B------:R-:W1:Y:S01]  /*67d0*/  @!P4 LDC.64 R58, c[0x0][0x3e0] ;  /* 0x0000f800ff3acb82 */ /* 0x000e620000000a00 */
[----:B------:R-:W-:Y:S02]  /*67e0*/  @!P4 IADD3.X R45, R21, R0, R32, P2, P3 ;  /* 0x00000000152dc210 */ /* 0x000fe400017e6420 */
[----:B------:R-:W-:-:S04]  /*67f0*/  ISETP.GE.AND P3, PT, R222, R4, PT ;  /* 0x00000004de00720c */ /* 0x000fc80003f66270 */
[----:B------:R-:W-:-:S13]  /*6800*/  ISETP.GE.OR P3, PT, R16, R80, P3 ;  /* 0x000000501000720c */ /* 0x000fda0001f66670 */
[----:B------:R-:W-:Y:S01]  /*6810*/  @!P3 IADD3 R42, P2, P5, R104, R34, R92 ;  /* 0x00000022682ab210 */ /* 0x000fe20007d5e05c */
[----:B------:R-:W2:Y:S03]  /*6820*/  @!P3 LDC.64 R64, c[0x0][0x3c8] ;  /* 0x0000f200ff40bb82 */ /* 0x000ea60000000a00 */
[----:B------:R-:W-:Y:S02]  /*6830*/  @!P3 IADD3.X R43, R27, R37, R3, P2, P5 ;  /* 0x000000251b2bb210 */ /* 0x000fe400017ea403 */
[----:B------:R-:W-:-:S03]  /*6840*/  @!P3 IADD3 R40, P2, P5, R110, R29, R90 ;  /* 0x0000001d6e28b210 */ /* 0x000fc60007d5e05a */
[----:B------:R-:W3:Y:S01]  /*6850*/  @!P3 LDC.64 R66, c[0x0][0x3e0] ;  /* 0x0000f800ff42bb82 */ /* 0x000ee20000000a00 */
[----:B------:R-:W-:Y:S02]  /*6860*/  @!P3 IADD3.X R41, R21, R31, R0, P2, P5 ;  /* 0x0000001f1529b210 */ /* 0x000fe400017ea400 */
[----:B------:R-:W-:-:S04]  /*6870*/  ISETP.GE.AND P2, PT, R225, R4, PT ;  /* 0x00000004e100720c */ /* 0x000fc80003f46270 */
[----:B------:R-:W-:-:S13]  /*6880*/  ISETP.GE.OR P2, PT, R16, R80, P2 ;  /* 0x000000501000720c */ /* 0x000fda0001746670 */
[----:B------:R-:W-:Y:S01]  /*6890*/  @!P2 IADD3 R70, P5, P6, R104, R33, R92 ;  /* 0x000000216846a210 */ /* 0x000fe20007ebe05c */
[----:B------:R-:W4:Y:S03]  /*68a0*/  @!P2 LDC.64 R72, c[0x0][0x3c8] ;  /* 0x0000f200ff48ab82 */ /* 0x000f260000000a00 */
[----:B------:R-:W-:Y:S02]  /*68b0*/  @!P2 IADD3.X R71, R27, R36, R3, P5, P6 ;  /* 0x000000241b47a210 */ /* 0x000fe40002fec403 */
[----:B------:R-:W-:-:S03]  /*68c0*/  @!P2 IADD3 R68, P5, P6, R110, R121, R90 ;  /* 0x000000796e44a210 */ /* 0x000fc60007ebe05a */
[----:B------:R-:W4:Y:S01]  /*68d0*/  @!P2 LDC.64 R74, c[0x0][0x3e0] ;  /* 0x0000f800ff4aab82 */ /* 0x000f220000000a00 */
[----:B------:R-:W-:Y:S02]  /*68e0*/  @!P2 IADD3.X R69, R21, R120, R0, P5, P6 ;  /* 0x000000781545a210 */ /* 0x000fe40002fec400 */
[----:B------:R-:W-:-:S04]  /*68f0*/  ISETP.GE.AND P5, PT, R22, R4, PT ;  /* 0x000000041600720c */ /* 0x000fc80003fa6270 */
[----:B------:R-:W-:-:S13]  /*6900*/  ISETP.GE.OR P5, PT, R16, R80, P5 ;  /* 0x000000501000720c */ /* 0x000fda0002fa6670 */
[----:B------:R-:W0:Y:S01]  /*6910*/  @!P5 LDC.64 R48, c[0x0][0x3c8] ;  /* 0x0000f200ff30db82 */ /* 0x000e220000000a00 */
[----:B------:R-:W-:-:S04]  /*6920*/  @!P5 IADD3 R50, P6, R104, R92, RZ ;  /* 0x0000005c6832d210 */ /* 0x000fc80007fde0ff */
[----:B------:R-:W-:Y:S02]  /*6930*/  @!P5 IADD3.X R51, R3, R27, RZ, P6, !PT ;  /* 0x0000001b0333d210 */ /* 0x000fe400037fe4ff */
[----:B0-----:R-:W-:-:S04]  /*6940*/  @!P5 LEA R48, P6, R50, R48, 0x1 ;  /* 0x000000303230d211 */ /* 0x001fc800078c08ff */
[----:B------:R-:W-:Y:S02]  /*6950*/  @!P5 LEA.HI.X R49, R50, R49, R51, 0x1, P6 ;  /* 0x000000313231d211 */ /* 0x000fe400030f0c33 */
[----:B------:R-:W0:Y:S01]  /*6960*/  @!P5 LDC.64 R50, c[0x0][0x3e0] ;  /* 0x0000f800ff32db82 */ /* 0x000e220000000a00 */
[----:B------:R-:W-:-:S05]  /*6970*/  @!P5 IADD3 R52, P6, R110, R90, RZ ;  /* 0x0000005a6e34d210 */ /* 0x000fca0007fde0ff */
[----:B------:R-:W-:Y:S01]  /*6980*/  @!P5 IMAD.X R53, R0, 0x1, R21, P6 ;  /* 0x000000010035d824 */ /* 0x000fe200030e0615 */
[----:B0-----:R-:W-:-:S04]  /*6990*/  @!P5 LEA R50, P6, R52, R50, 0x1 ;  /* 0x000000323432d211 */ /* 0x001fc800078c08ff */
[----:B------:R-:W-:Y:S02]  /*69a0*/  @!P5 LEA.HI.X R51, R52, R51, R53, 0x1, P6 ;  /* 0x000000333433d211 */ /* 0x000fe400030f0c35 */
[----:B------:R-:W-:-:S04]  /*69b0*/  @!P4 LEA R56, P6, R46, R56, 0x1 ;  /* 0x000000382e38c211 */ /* 0x000fc800078c08ff */
[----:B------:R-:W-:Y:S02]  /*69c0*/  @!P4 LEA.HI.X R57, R46, R57, R47, 0x1, P6 ;  /* 0x000000392e39c211 */ /* 0x000fe400030f0c2f */
[----:B------:R-:W-:Y:S02]  /*69d0*/  CS2R R46, SRZ ;  /* 0x00000000002e7805 */ /* 0x000fe4000001ff00 */
[----:B-1----:R-:W-:-:S04]  /*69e0*/  @!P4 LEA R58, P6, R44, R58, 0x1 ;  /* 0x0000003a2c3ac211 */ /* 0x002fc800078c08ff */
[----:B------:R-:W-:Y:S02]  /*69f0*/  @!P4 LEA.HI.X R59, R44, R59, R45, 0x1, P6 ;  /* 0x0000003b2c3bc211 */ /* 0x000fe400030f0c2d */
[----:B------:R-:W-:Y:S02]  /*6a00*/  CS2R R44, SRZ ;  /* 0x00000000002c7805 */ /* 0x000fe4000001ff00 */
[----:B--2---:R-:W-:-:S04]  /*6a10*/  @!P3 LEA R64, P6, R42, R64, 0x1 ;  /* 0x000000402a40b211 */ /* 0x004fc800078c08ff */
[----:B------:R-:W-:Y:S02]  /*6a20*/  @!P3 LEA.HI.X R65, R42, R65, R43, 0x1, P6 ;  /* 0x000000412a41b211 */ /* 0x000fe400030f0c2b */
[----:B------:R-:W-:Y:S02]  /*6a30*/  CS2R R42, SRZ ;  /* 0x00000000002a7805 */ /* 0x000fe4000001ff00 */
[C---:B---3--:R-:W-:Y:S01]  /*6a40*/  @!P3 LEA R66, P6, R40.reuse, R66, 0x1 ;  /* 0x000000422842b211 */ /* 0x048fe200078c08ff */
[----:B------:R0:W5:Y:S03]  /*6a50*/  @!P5 LDG.E.128 R44, desc[UR4][R50.64] ;  /* 0x00000004322cd981 */ /* 0x000166000c1e1d00 */
[----:B------:R-:W-:Y:S02]  /*6a60*/  @!P3 LEA.HI.X R67, R40, R67, R41, 0x1, P6 ;  /* 0x000000432843b211 */ /* 0x000fe400030f0c29 */
[----:B------:R-:W-:-:S02]  /*6a70*/  CS2R R40, SRZ ;  /* 0x0000000000287805 */ /* 0x000fc4000001ff00 */
[----:B------:R-:W-:Y:S02]  /*6a80*/  CS2R R54, SRZ ;  /* 0x0000000000367805 */ /* 0x000fe4000001ff00 */
[----:B------:R-:W-:Y:S02]  /*6a90*/  CS2R R52, SRZ ;  /* 0x0000000000347805 */ /* 0x000fe4000001ff00 */
[----:B------:R1:W5:Y:S01]  /*6aa0*/  @!P5 LDG.E.128 R40, desc[UR4][R48.64] ;  /* 0x000000043028d981 */ /* 0x000362000c1e1d00 */
[----:B0-----:R-:W-:Y:S02]  /*6ab0*/  CS2R R50, SRZ ;  /* 0x0000000000327805 */ /* 0x001fe4000001ff00 */
[----:B------:R-:W-:Y:S02]  /*6ac0*/  CS2R R62, SRZ ;  /* 0x00000000003e7805 */ /* 0x000fe4000001ff00 */
[----:B------:R-:W-:Y:S01]  /*6ad0*/  CS2R R60, SRZ ;  /* 0x00000000003c7805 */ /* 0x000fe2000001ff00 */
[----:B------:R0:W5:Y:S05]  /*6ae0*/  @!P4 LDG.E.128 R52, desc[UR4][R58.64] ;  /* 0x000000043a34c981 */ /* 0x00016a000c1e1d00 */
[----:B------:R-:W5:Y:S01]  /*6af0*/  @!P3 LDG.E.128 R60, desc[UR4][R66.64] ;  /* 0x00000004423cb981 */ /* 0x000f62000c1e1d00 */
[----:B-1----:R-:W-:-:S02]  /*6b00*/  CS2R R48, SRZ ;  /* 0x0000000000307805 */ /* 0x002fc4000001ff00 */
[----:B0-----:R-:W-:-:S04]  /*6b10*/  CS2R R58, SRZ ;  /* 0x00000000003a7805 */ /* 0x001fc8000001ff00 */
[----:B------:R0:W5:Y:S02]  /*6b20*/  @!P4 LDG.E.128 R48, desc[UR4][R56.64] ;  /* 0x000000043830c981 */ /* 0x000164000c1e1d00 */
[----:B0-----:R-:W-:-:S06]  /*6b30*/  CS2R R56, SRZ ;  /* 0x0000000000387805 */ /* 0x001fcc000001ff00 */
[----:B------:R0:W5:Y:S01]  /*6b40*/  @!P3 LDG.E.128 R56, desc[UR4][R64.64] ;  /* 0x000000044038b981 */ /* 0x000162000c1e1d00 */
[----:B----4-:R-:W-:-:S04]  /*6b50*/  @!P2 LEA R72, P3, R70, R72, 0x1 ;  /* 0x000000484648a211 */ /* 0x010fc800078608ff */
[----:B------:R-:W-:Y:S02]  /*6b60*/  @!P2 LEA.HI.X R73, R70, R73, R71, 0x1, P3 ;  /* 0x000000494649a211 */ /* 0x000fe400018f0c47 */
[----:B------:R-:W-:-:S04]  /*6b70*/  @!P2 LEA R74, P3, R68, R74, 0x1 ;  /* 0x0000004a444aa211 */ /* 0x000fc800078608ff */
[----:B------:R-:W-:Y:S02]  /*6b80*/  @!P2 LEA.HI.X R75, R68, R75, R69, 0x1, P3 ;  /* 0x0000004b444ba211 */ /* 0x000fe400018f0c45 */
[----:B------:R-:W-:-:S04]  /*6b90*/  ISETP.GE.AND P3, PT, R224, R4, PT ;  /* 0x00000004e000720c */ /* 0x000fc80003f66270 */
[----:B------:R-:W-:Y:S02]  /*6ba0*/  ISETP.GE.OR P3, PT, R16, R80, P3 ;  /* 0x000000501000720c */ /* 0x000fe40001f66670 */
[----:B------:R-:W-:Y:S02]  /*6bb0*/  CS2R R66, SRZ ;  /* 0x0000000000427805 */ /* 0x000fe4000001ff00 */
[----:B0-----:R-:W-:Y:S02]  /*6bc0*/  CS2R R64, SRZ ;  /* 0x0000000000407805 */ /* 0x001fe4000001ff00 */
[----:B------:R-:W-:Y:S02]  /*6bd0*/  CS2R R70, SRZ ;  /* 0x0000000000467805 */ /* 0x000fe4000001ff00 */
[----:B------:R-:W-:Y:S01]  /*6be0*/  CS2R R68, SRZ ;  /* 0x0000000000447805 */ /* 0x000fe2000001ff00 */
[----:B------:R-:W-:Y:S01]  /*6bf0*/  BSSY B1, `(.L_x_6035) ;  /* 0x0000021000017945 */ /* 0x000fe20003800000 */
[----:B------:R0:W5:Y:S04]  /*6c00*/  @!P2 LDG.E.128 R64, desc[UR4][R72.64] ;  /* 0x000000044840a981 */ /* 0x000168000c1e1d00 */
[----:B------:R1:W5:Y:S01]  /*6c10*/  @!P2 LDG.E.128 R68, desc[UR4][R74.64] ;  /* 0x000000044a44a981 */ /* 0x000362000c1e1d00 */
[----:B------:R-:W-:-:S02]  /*6c20*/  ISETP.GE.AND P2, PT, R226, R4, PT ;  /* 0x00000004e200720c */ /* 0x000fc40003f46270 */
[----:B------:R-:W-:Y:S02]  /*6c30*/  CS2R R78, SRZ ;  /* 0x00000000004e7805 */ /* 0x000fe4000001ff00 */
[----:B------:R-:W-:Y:S02]  /*6c40*/  CS2R R76, SRZ ;  /* 0x00000000004c7805 */ /* 0x000fe4000001ff00 */
[----:B------:R-:W-:Y:S02]  /*6c50*/  ISETP.GE.OR P2, PT, R16, R80, P2 ;  /* 0x000000501000720c */ /* 0x000fe40001746670 */
[----:B0-----:R-:W-:Y:S02]  /*6c60*/  CS2R R72, SRZ ;  /* 0x0000000000487805 */ /* 0x001fe4000001ff00 */
[----:B-1----:R-:W-:Y:S01]  /*6c70*/  CS2R R74, SRZ ;  /* 0x00000000004a7805 */ /* 0x002fe2000001ff00 */
[----:B------:R-:W-:Y:S08]  /*6c80*/  @P3 BRA `(.L_x_6036) ;  /* 0x00000000005c3947 */ /* 0x000ff00003800000 */
[----:B------:R-:W0:Y:S01]  /*6c90*/  LDC.64 R76, c[0x0][0x3d8] ;  /* 0x0000f600ff4c7b82 */ /* 0x000e220000000a00 */
[----:B------:R-:W-:Y:S01]  /*6ca0*/  IMAD.MOV.U32 R74, RZ, RZ, R92 ;  /* 0x000000ffff4a7224 */ /* 0x000fe200078e005c */
[----:B------:R-:W-:Y:S01]  /*6cb0*/  MOV R79, R0 ;  /* 0x00000000004f7202 */ /* 0x000fe20000000f00 */
[----:B------:R-:W-:Y:S01]  /*6cc0*/  IMAD.MOV.U32 R75, RZ, RZ, R3 ;  /* 0x000000ffff4b7224 */ /* 0x000fe200078e0003 */
[----:B------:R-:W-:Y:S01]  /*6cd0*/  ULDC.64 UR4, c[0x0][0x3c8] ;  /* 0x0000f20000047ab9 */ /* 0x000fe20000000a00 */
[----:B------:R-:W-:Y:S01]  /*6ce0*/  IMAD.MOV.U32 R78, RZ, RZ, R90 ;  /* 0x000000ffff4e7224 */ /* 0x000fe200078e005a */
[----:B------:R-:W-:Y:S01]  /*6cf0*/  ULDC.64 UR6, c[0x0][0x3e0] ;  /* 0x0000f80000067ab9 */ /* 0x000fe20000000a00 */
[----:B------:R-:W-:Y:S01]  /*6d00*/  ULDC.64 UR8, c[0x0][0x208] ;  /* 0x0000820000087ab9 */ /* 0x000fe20000000a00 */
[----:B------:R-:W1:Y:S01]  /*6d10*/  LDC.64 R72, c[0x0][0x3e8] ;  /* 0x0000fa00ff487b82 */ /* 0x000e620000000a00 */
[----:B0-----:R-:W-:-:S04]  /*6d20*/  IMAD.WIDE.U32 R74, R76, 0x60, R74 ;  /* 0x000000604c4a7825 */ /* 0x001fc800078e004a */
[----:B------:R-:W-:Y:S01]  /*6d30*/  IMAD R77, R77, 0x60, RZ ;  /* 0x000000604d4d7824 */ /* 0x000fe200078e02ff */
[----:B------:R-:W-:Y:S01]  /*6d40*/  IADD3 R76, P3, R104, R74, RZ ;  /* 0x0000004a684c7210 */ /* 0x000fe20007f7e0ff */
[----:B-1----:R-:W-:-:S03]  /*6d50*/  IMAD.WIDE.U32 R78, R72, 0x60, R78 ;  /* 0x00000060484e7825 */ /* 0x002fc600078e004e */
[----:B------:R-:W-:Y:S01]  /*6d60*/  IADD3.X R75, R27, R75, R77, P3, !PT ;  /* 0x0000004b1b4b7210 */ /* 0x000fe20001ffe44d */
[----:B------:R-:W-:Y:S01]  /*6d70*/  IMAD R73, R73, 0x60, RZ ;  /* 0x0000006049497824 */ /* 0x000fe200078e02ff */
[----:B------:R-:W-:-:S04]  /*6d80*/  IADD3 R74, P3, R110, R78, RZ ;  /* 0x0000004e6e4a7210 */ /* 0x000fc80007f7e0ff */
[----:B------:R-:W-:Y:S02]  /*6d90*/  IADD3.X R79, R21, R79, R73, P3, !PT ;  /* 0x0000004f154f7210 */ /* 0x000fe40001ffe449 */
[----:B------:R-:W-:-:S04]  /*6da0*/  LEA R72, P3, R76, UR4, 0x1 ;  /* 0x000000044c487c11 */ /* 0x000fc8000f8608ff */
[----:B------:R-:W-:Y:S02]  /*6db0*/  LEA.HI.X R73, R76, UR5, R75, 0x1, P3 ;  /* 0x000000054c497c11 */ /* 0x000fe400098f0c4b */
[----:B------:R-:W-:-:S04]  /*6dc0*/  LEA R76, P3, R74, UR6, 0x1 ;  /* 0x000000064a4c7c11 */ /* 0x000fc8000f8608ff */
[----:B------:R-:W-:Y:S02]  /*6dd0*/  LEA.HI.X R77, R74, UR7, R79, 0x1, P3 ;  /* 0x000000074a4d7c11 */ /* 0x000fe400098f0c4f */
[----:B------:R-:W5:Y:S04]  /*6de0*/  LDG.E.128 R72, desc[UR8][R72.64] ;  /* 0x0000000848487981 */ /* 0x000f68000c1e1d00 */
[----:B------:R-:W5:Y:S03]  /*6df0*/  LDG.E.128 R76, desc[UR8][R76.64] ;  /* 0x000000084c4c7981 */ /* 0x000f66000c1e1d00 */
.L_x_6036:
[----:B------:R-:W-:Y:S05]  /*6e00*/  BSYNC B1 ;  /* 0x0000000000017941 */ /* 0x000fea0003800000 */
.L_x_6035:
[----:B------:R-:W-:Y:S01]  /*6e10*/  BSSY B1, `(.L_x_6037) ;  /* 0x000001d000017945 */ /* 0x000fe20003800000 */
[----:B------:R-:W-:Y:S02]  /*6e20*/  ISETP.GE.AND P3, PT, R16, R80, PT ;  /* 0x000000501000720c */ /* 0x000fe40003f66270 */
[----:B------:R-:W-:Y:S02]  /*6e30*/  CS2R R82, SRZ ;  /* 0x0000000000527805 */ /* 0x000fe4000001ff00 */
[----:B------:R-:W-:Y:S02]  /*6e40*/  CS2R R80, SRZ ;  /* 0x0000000000507805 */ /* 0x000fe4000001ff00 */
[----:B------:R-:W-:Y:S01]  /*6e50*/  CS2R R86, SRZ ;  /* 0x0000000000567805 */ /* 0x000fe2000001ff00 */
[----:B-----5:R-:W-:Y:S01]  /*6e60*/  IMAD.MOV.U32 R89, RZ, RZ, R74 ;  /* 0x000000ffff597224 */ /* 0x020fe200078e004a */
[----:B------:R-:W-:Y:S01]  /*6e70*/  CS2R R84, SRZ ;  /* 0x0000000000547805 */ /* 0x000fe2000001ff00 */
[----:B------:R-:W-:Y:S06]  /*6e80*/  @P2 BRA `(.L_x_6038) ;  /* 0x0000000000542947 */ /* 0x000fec0003800000 */
[----:B------:R-:W0:Y:S01]  /*6e90*/  LDC.64 R82, c[0x0][0x3d8] ;  /* 0x0000f600ff527b82 */ /* 0x000e220000000a00 */
[----:B------:R-:W-:Y:S01]  /*6ea0*/  IMAD.MOV.U32 R93, RZ, RZ, R3 ;  /* 0x000000ffff5d7224 */ /* 0x000fe200078e0003 */
[----:B------:R-:W-:Y:S01]  /*6eb0*/  ULDC.64 UR4, c[0x0][0x3c8] ;  /* 0x0000f20000047ab9 */ /* 0x000fe20000000a00 */
[----:B------:R-:W-:Y:S01]  /*6ec0*/  IMAD.MOV.U32 R91, RZ, RZ, R0 ;  /* 0x000000ffff5b7224 */ /* 0x000fe200078e0000 */
[----:B------:R-:W-:Y:S01]  /*6ed0*/  ULDC.64 UR6, c[0x0][0x3e0] ;  /* 0x0000f80000067ab9 */ /* 0x000fe20000000a00 */
[----:B------:R-:W-:-:S03]  /*6ee0*/  ULDC.64 UR8, c[0x0][0x208] ;  /* 0x0000820000087ab9 */ /* 0x000fc60000000a00 */
        /* <DEDUP_REMOVED lines=12> */
[----:B------:R-:W-:Y:S01]  /*6fb0*/  LEA.HI.X R85, R0, UR7, R91, 0x1, P2 ;  /* 0x0000000700557c11 */ /* 0x000fe200090f0c5b */
[----:B------:R-:W5:Y:S05]  /*6fc0*/  LDG.E.128 R80, desc[UR8][R80.64] ;  /* 0x0000000850507981 */ /* 0x000f6a000c1e1d00 */
[----:B------:R-:W5:Y:S03]  /*6fd0*/  LDG.E.128 R84, desc[UR8][R84.64] ;  /* 0x0000000854547981 */ /* 0x000f66000c1e1d00 */
.L_x_6038:
[----:B------:R-:W-:Y:S05]  /*6fe0*/  BSYNC B1 ;  /* 0x0000000000017941 */ /* 0x000fea0003800000 */
.L_x_6037:
[----:B------:R-:W-:Y:S01]  /*6ff0*/  PRMT R171, R89, 0x7610, R171 ;  /* 0x0000761059ab7816 */ /* 0x000fe200000000ab */
[----:B------:R-:W-:Y:S01]  /*7000*/  IMAD.MOV.U32 R0, RZ, RZ, R75 ;  /* 0x000000ffff007224 */ /* 0x000fe200078e004b */
        /* <DEDUP_REMOVED lines=8> */
[----:B------:R-:W-:Y:S01]  /*7090*/  PRMT R173, R90, 0x7610, R173 ;  /* 0x000076105aad7816 */ /* 0x000fe200000000ad */
[----:B-----5:R-:W-:Y:S01]  /*70a0*/  IMAD.MOV.U32 R90, RZ, RZ, R82 ;  /* 0x000000ffff5a7224 */ /* 0x020fe200078e0052 */
        /* <DEDUP_REMOVED lines=52> */
[----:B------:R-:W-:Y:S01]  /*73f0*/  PLOP3.LUT P2, PT, PT, PT, UP0, 0x80, 0x0 ;  /* 0x000000000000781c */ /* 0x000fe20003f4f008 */
        /* <DEDUP_REMOVED lines=21> */
[----:B------:R-:W-:Y:S02]  /*7550*/  PRMT R167, R3, 0x5410, R89 ;  /* 0x0000541003a77816 */ /* 0x000fe40000000059 */
[----:B------:R-:W-:Y:S01]  /*7560*/  PRMT R170, R170, 0x5410, R0 ;  /* 0x00005410aaaa7816 */ /* 0x000fe20000000000 */
[----:B------:R-:W-:Y:S06]  /*7570*/  @!P2 BRA `(.L_x_6039) ;  /* 0x000000000004a947 */ /* 0x000fec0003800000 */
[----:B------:R-:W-:Y:S01]  /*7580*/  BPT.TRAP 0x1 ;  /* 0x000000040000795c */ /* 0x000fe20000300000 */
.L_x_6039:
[----:B------:R-:W-:Y:S01]  /*7590*/  IMAD R3, R220, 0x8, R2 ;  /* 0x00000008dc037824 */ /* 0x000fe200078e0202 */
[----:B------:R-:W-:Y:S01]  /*75a0*/  SHF.L.U32 R0, R229, 0x1f, RZ ;  /* 0x0000001fe5007819 */ /* 0x000fe200000006ff */
[----:B------:R-:W0:Y:S01]  /*75b0*/  LDC R152, c[0x0][0x2e4] ;  /* 0x0000b900ff987b82 */ /* 0x000e220000000800 */
[----:B------:R-:W-:Y:S01]  /*75c0*/  BSSY B1, `(.L_x_6040) ;  /* 0x0000006000017945 */ /* 0x000fe20003800000 */
[----:B------:R-:W-:Y:S01]  /*75d0*/  IMAD.MOV.U32 R133, RZ, RZ, R88 ;  /* 0x000000ffff857224 */ /* 0x000fe200078e0058 */
[----:B------:R-:W1:Y:S05]  /*75e0*/  SYNCS.PHASECHK.TRANS64.TRYWAIT P4, [R3+URZ+0x34890], R0 ;  /* 0x03489000030075a7 */ /* 0x000e6a000808017f */
[----:B------:R-:W2:Y:S01]  /*75f0*/  LDC.64 R134, c[0x0][0x2f0] ;  /* 0x0000bc00ff867b82 */ /* 0x000ea20000000a00 */
[----:B0-----:R-:W-:Y:S01]  /*7600*/  IMAD.IADD R153, R152, 0x1, -R97 ;  /* 0x0000000198997824 */ /* 0x001fe200078e0a61 */
[----:B-1----:R-:W-:Y:S06]  /*7610*/  @!P4 BRA `(.L_x_6041) ;  /* 0x000001c400d0c947 */ /* 0x002fec0003800000 */
.L_x_6286:
[----:B------:R-:W-:Y:S05]  /*7620*/  BSYNC B1 ;  /* 0x0000000000017941 */ /* 0x000fea0003800000 */
.L_x_6040:
[----:B------:R-:W-:Y:S01]  /*7630*/  ISETP.GE.OR P4, PT, R22, R4, P0 ;  /* 0x000000041600720c */ /* 0x000fe20000786670 */
[----:B------:R-:W-:-:S12]  /*7640*/  BSSY B1, `(.L_x_6042) ;  /* 0x000008a000017945 */ /* 0x000fd80003800000 */
[----:B------:R-:W-:Y:S05]  /*7650*/  @P4 BRA `(.L_x_6043) ;  /* 0x0000000800204947 */ /* 0x000fea0003800000 */
[----:B------:R-:W3:Y:S04]  /*7660*/  LDL R88, [R1] ;  /* 0x0000000001587983 */ /* 0x000ee80000100800 */
[----:B------:R-:W4:Y:S04]  /*7670*/  LDL R92, [R1+0x3c] ;  /* 0x00003c00015c7983 */ /* 0x000f280000100800 */
[----:B------:R-:W5:Y:S01]  /*7680*/  LDL R90, [R1+0x64] ;  /* 0x00006400015a7983 */ /* 0x000f620000100800 */
[----:B------:R-:W-:Y:S01]  /*7690*/  BSSY B2, `(.L_x_6044) ;  /* 0x0000072000027945 */ /* 0x000fe20003800000 */
[----:B------:R-:W1:Y:S02]  /*76a0*/  S2R R93, SR_TID.X ;  /* 0x00000000005d7919 */ /* 0x000e640000002100 */
[----:B-1----:R-:W-:-:S05]  /*76b0*/  VIADD R93, R93, 0xffffff80 ;  /* 0xffffff805d5d7836 */ /* 0x002fca0000000000 */
[----:B------:R-:W-:-:S04]  /*76c0*/  SHF.R.S32.HI R91, RZ, 0x1f, R93 ;  /* 0x0000001fff5b7819 */ /* 0x000fc8000001145d */
[----:B------:R-:W-:-:S05]  /*76d0*/  LEA.HI R91, R91, R93, RZ, 0x6 ;  /* 0x0000005d5b5b7211 */ /* 0x000fca00078f30ff */
[----:B------:R-:W-:-:S05]  /*76e0*/  IMAD.SHL.U32 R91, R91, 0x8, RZ ;  /* 0x000000085b5b7824 */ /* 0x000fca00078e00ff */
[----:B------:R-:W-:Y:S02]  /*76f0*/  LOP3.LUT R91, R91, 0xfffffe00, RZ, 0xc0, !PT ;  /* 0xfffffe005b5b7812 */ /* 0x000fe400078ec0ff */
[----:B---3--:R-:W-:-:S04]  /*7700*/  LOP3.LUT P5, RZ, R88, 0x1, RZ, 0xc0, !PT ;  /* 0x0000000158ff7812 */ /* 0x008fc800078ac0ff */
[----:B------:R-:W-:-:S04]  /*7710*/  SEL R88, R97, R153, !P5 ;  /* 0x0000009961587207 */ /* 0x000fc80006800000 */
[----:B------:R-:W-:-:S04]  /*7720*/  SHF.R.S32.HI R89, RZ, 0x1f, R88 ;  /* 0x0000001fff597819 */ /* 0x000fc80000011458 */
[----:B------:R-:W-:-:S04]  /*7730*/  LEA.HI R89, R89, R88, RZ, 0x4 ;  /* 0x0000005859597211 */ /* 0x000fc800078f20ff */
[----:B------:R-:W-:-:S04]  /*7740*/  LEA.HI.SX32 R88, R89, R10, 0x1c ;  /* 0x0000000a59587211 */ /* 0x000fc800078fe2ff */
[----:B------:R-:W-:Y:S02]  /*7750*/  SHF.R.S32.HI R89, RZ, 0x1f, R88 ;  /* 0x0000001fff597819 */ /* 0x000fe40000011458 */
[----:B------:R-:W-:Y:S02]  /*7760*/  SHF.L.U32 R175, R88, 0x3, RZ ;  /* 0x0000000358af7819 */ /* 0x000fe400000006ff */
[----:B------:R-:W-:Y:S02]  /*7770*/  LEA.HI R88, R89, R88, RZ, 0x3 ;  /* 0x0000005859587211 */ /* 0x000fe400078f18ff */
[----:B------:R-:W-:Y:S02]  /*7780*/  LOP3.LUT R89, R175, 0x38, RZ, 0xc0, !PT ;  /* 0x00000038af597812 */ /* 0x000fe400078ec0ff */
[----:B------:R-:W-:Y:S02]  /*7790*/  SHF.R.S32.HI R88, RZ, 0x3, R88 ;  /* 0x00000003ff587819 */ /* 0x000fe40000011458 */
[----:B----4-:R-:W-:-:S03]  /*77a0*/  LOP3.LUT R89, R89, 0x1c0, R92, 0xf8, !PT ;  /* 0x000001c059597812 */ /* 0x010fc600078ef85c */
[----:B------:R-:W-:Y:S01]  /*77b0*/  IMAD R88, R88, 0x2c00, R91 ;  /* 0x00002c0058587824 */ /* 0x000fe200078e025b */
[----:B-----5:R-:W-:Y:S01]  /*77c0*/  LOP3.LUT R89, R89, R90, RZ, 0x3c, !PT ;  /* 0x0000005a59597212 */ /* 0x020fe200078e3cff */
[----:B------:R-:W-:-:S04]  /*77d0*/  IMAD R91, R220, 0x5800, R154 ;  /* 0x00005800dc5b7824 */ /* 0x000fc800078e029a */
[----:B------:R-:W-:Y:S02]  /*77e0*/  IMAD.IADD R89, R88, 0x1, R89 ;  /* 0x0000000158597824 */ /* 0x000fe400078e0259 */
[----:B------:R-:W-:Y:S02]  /*77f0*/  IMAD R88, R91, 0x2, R2 ;  /* 0x000000025b587824 */ /* 0x000fe400078e0202 */
[----:B------:R-:W-:-:S04]  /*7800*/  IMAD R89, R220, 0x5800, R89 ;  /* 0x00005800dc597824 */ /* 0x000fc800078e0259 */
[----:B------:R-:W-:Y:S02]  /*7810*/  IMAD R92, R89, 0x2, R2 ;  /* 0x00000002595c7824 */ /* 0x000fe400078e0202 */
[----:B------:R-:W1:Y:S04]  /*7820*/  LDS.128 R88, [R88+0x1e400] ;  /* 0x01e4000058587984 */ /* 0x000e680000000c00 */
[----:B------:R-:W3:Y:S01]  /*7830*/  LDS.128 R92, [R92+0x1e400] ;  /* 0x01e400005c5c7984 */ /* 0x000ee20000000c00 */
[----:B------:R-:W-:Y:S05]  /*7840*/  @P3 BRA `(.L_x_6045) ;  /* 0x0000000400583947 */ /* 0x000fea0003800000 */
[----:B---3--:R-:W-:Y:S01]  /*7850*/  MOV R178, R93 ;  /* 0x0000005d00b27202 */ /* 0x008fe20000000f00 */
[----:B-1----:R-:W-:Y:S01]  /*7860*/  IMAD.MOV.U32 R93, RZ, RZ, R89 ;  /* 0x000000ffff5d7224 */ /* 0x002fe200078e0059 */
[----:B------:R-:W-:Y:S01]  /*7870*/  SHF.R.U64 R44, R44, 0x10, R45 ;  /* 0x000000102c2c7819 */ /* 0x000fe2000000122d */
[----:B------:R-:W-:Y:S01]  /*7880*/  HADD2.F32 R179, -RZ, R179.H0_H0 ;  /* 0x200000b3ffb37230 */ /* 0x000fe20000004100 */
[----:B------:R-:W-:Y:S01]  /*7890*/  SHF.R.U64 R40, R40, 0x10, R41 ;  /* 0x0000001028287819 */ /* 0x000fe20000001229 */
[----:B------:R-:W-:Y:S01]  /*78a0*/  HADD2.F32 R174, -RZ, R178.H0_H0 ;  /* 0x200000b2ffae7230 */ /* 0x000fe20000004100 */
[----:B------:R-:W-:Y:S01]  /*78b0*/  SHF.R.U64 R46, R46, 0x10, R47 ;  /* 0x000000102e2e7819 */ /* 0x000fe2000000122f */
[--C-:B------:R-:W-:Y:S01]  /*78c0*/  HADD2.F32 R176, -RZ, R93.reuse.H0_H0 ;  /* 0x2000005dffb07230 */ /* 0x100fe20000004100 */
[----:B------:R-:W-:Y:S01]  /*78d0*/  SHF.R.U64 R42, R42, 0x10, R43 ;  /* 0x000000102a2a7819 */ /* 0x000fe2000000122b */
[----:B------:R-:W-:Y:S02]  /*78e0*/  HADD2.F32 R89, -RZ, R180.H0_H0 ;  /* 0x200000b4ff597230 */ /* 0x000fe40000004100 */
[-C--:B------:R-:W-:Y:S01]  /*78f0*/  FMUL.FTZ R181, R174, R179.reuse ;  /* 0x000000b3aeb57220 */ /* 0x080fe20000410000 */
[----:B------:R-:W-:Y:S01]  /*7900*/  SHF.R.U32.HI R180, RZ, 0x10, R45 ;  /* 0x00000010ffb47819 */ /* 0x000fe2000001162d */
[----:B------:R-:W-:Y:S01]  /*7910*/  FMUL.FTZ R179, R176, R179 ;  /* 0x000000b3b0b37220 */ /* 0x000fe20000410000 */
[----:B------:R-:W-:-:S02]  /*7920*/  HADD2.F32 R93, -RZ, R93.H1_H1 ;  /* 0x3000005dff5d7230 */ /* 0x000fc40000004100 */
[-C--:B------:R-:W-:Y:S01]  /*7930*/  FFMA.FTZ R176, R176, R89.reuse, -R181 ;  /* 0x00000059b0b07223 */ /* 0x080fe200000108b5 */
[----:B------:R-:W-:Y:S02]  /*7940*/  HADD2.F32 R45, -RZ, R95.H0_H0 ;  /* 0x2000005fff2d7230 */ /* 0x000fe40000004100 */
[----:B------:R-:W-:Y:S01]  /*7950*/  FFMA.FTZ R174, R174, R89, R179 ;  /* 0x00000059aeae7223 */ /* 0x000fe200000100b3 */
[----:B------:R-:W-:Y:S01]  /*7960*/  HADD2.F32 R89, -RZ, R178.H1_H1 ;  /* 0x300000b2ff597230 */ /* 0x000fe20000004100 */
[----:B------:R-:W-:Y:S01]  /*7970*/  SHF.R.U32.HI R178, RZ, 0x10, R41 ;  /* 0x00000010ffb27819 */ /* 0x000fe20000011629 */
[----:B------:R-:W-:Y:S02]  /*7980*/  HADD2.F32 R180, -RZ, R180.H0_H0 ;  /* 0x200000b4ffb47230 */ /* 0x000fe40000004100 */
[----:B------:R-:W-:Y:S02]  /*7990*/  HADD2.F32 R41, -RZ, R91.H0_H0 ;  /* 0x2000005bff297230 */ /* 0x000fe40000004100 */
[----:B------:R-:W-:-:S02]  /*79a0*/  HADD2.F32 R178, -RZ, R178.H0_H0 ;  /* 0x200000b2ffb27230 */ /* 0x000fc40000004100 */
[-C--:B------:R-:W-:Y:S01]  /*79b0*/  FMUL.FTZ R182, R89, R180.reuse ;  /* 0x000000b459b67220 */ /* 0x080fe20000410000 */
[C---:B------:R-:W-:Y:S01]  /*79c0*/  FMUL.FTZ R180, R93.reuse, R180 ;  /* 0x000000b45db47220 */ /* 0x040fe20000410000 */
[----:B------:R-:W-:Y:S02]  /*79d0*/  HADD2.F32 R91, -RZ, R91.H1_H1 ;  /* 0x3000005bff5b7230 */ /* 0x000fe40000004100 */
[-C--:B------:R-:W-:Y:S01]  /*79e0*/  FFMA.FTZ R93, R93, R178.reuse, -R182 ;  /* 0x000000b25d5d7223 */ /* 0x080fe200000108b6 */
[----:B------:R-:W-:Y:S01]  /*79f0*/  FFMA.FTZ R89, R89, R178, R180 ;  /* 0x000000b259597223 */ /* 0x000fe200000100b4 */
[--C-:B------:R-:W-:Y:S02]  /*7a00*/  HADD2.F32 R180, -RZ, R184.reuse.H1_H1 ;  /* 0x300000b8ffb47230 */ /* 0x100fe40000004100 */
[----:B------:R-:W-:Y:S01]  /*7a10*/  HADD2.F32 R178, -RZ, R184.H0_H0 ;  /* 0x200000b8ffb27230 */ /* 0x000fe20000004100 */
[----:B------:R-:W-:Y:S01]  /*7a20*/  F2FP.F16.F32.PACK_AB R93, R93, R176 ;  /* 0x000000b05d5d723e */ /* 0x000fe200000000ff */
[----:B------:R-:W-:-:S02]  /*7a30*/  HADD2.F32 R44, -RZ, R44.H0_H0 ;  /* 0x2000002cff2c7230 */ /* 0x000fc40000004100 */
[-C--:B------:R-:W-:Y:S01]  /*7a40*/  FMUL.FTZ R182, R45, R180.reuse ;  /* 0x000000b42db67220 */ /* 0x080fe20000410000 */
[----:B------:R-:W-:Y:S01]  /*7a50*/  FMUL.FTZ R180, R41, R180 ;  /* 0x000000b429b47220 */ /* 0x000fe20000410000 */
[----:B------:R-:W-:Y:S01]  /*7a60*/  HADD2.F32 R40, -RZ, R40.H0_H0 ;  /* 0x20000028ff287230 */ /* 0x000fe20000004100 */
[----:B------:R-:W-:Y:S01]  /*7a70*/  F2FP.F16.F32.PACK_AB R174, R89, R174 ;  /* 0x000000ae59ae723e */ /* 0x000fe200000000ff */
[-C--:B------:R-:W-:Y:S01]  /*7a80*/  FFMA.FTZ R41, R41, R178.reuse, -R182 ;  /* 0x000000b229297223 */ /* 0x080fe200000108b6 */
[----:B------:R-:W-:Y:S01]  /*7a90*/  FFMA.FTZ R180, R45, R178, R180 ;  /* 0x000000b22db47223 */ /* 0x000fe200000100b4 */
[----:B------:R-:W-:Y:S01]  /*7aa0*/  SHF.R.U32.HI R178, RZ, 0x10, R47 ;  /* 0x00000010ffb27819 */ /* 0x000fe2000001162f */
[----:B------:R-:W-:Y:S01]  /*7ab0*/  HADD2.F32 R45, -RZ, R95.H1_H1 ;  /* 0x3000005fff2d7230 */ /* 0x000fe20000004100 */
[----:B------:R-:W-:Y:S01]  /*7ac0*/  SHF.R.U32.HI R182, RZ, 0x10, R43 ;  /* 0x00000010ffb67819 */ /* 0x000fe2000001162b */
[----:B------:R-:W-:Y:S02]  /*7ad0*/  HADD2.F32 R95, -RZ, R88.H0_H0 ;  /* 0x20000058ff5f7230 */ /* 0x000fe40000004100 */
[----:B------:R-:W-:-:S02]  /*7ae0*/  HADD2.F32 R178, -RZ, R178.H0_H0 ;  /* 0x200000b2ffb27230 */ /* 0x000fc40000004100 */
[----:B------:R-:W-:Y:S02]  /*7af0*/  HADD2.F32 R182, -RZ, R182.H0_H0 ;  /* 0x200000b6ffb67230 */ /* 0x000fe40000004100 */
[--C-:B------:R-:W-:Y:S02]  /*7b00*/  HADD2.F32 R181, -RZ, R191.reuse.H0_H0 ;  /* 0x200000bfffb57230 */ /* 0x100fe40000004100 */
[-C--:B------:R-:W-:Y:S01]  /*7b10*/  FMUL.FTZ R184, R45, R178.reuse ;  /* 0x000000b22db87220 */ /* 0x080fe20000410000 */
[C---:B------:R-:W-:Y:S01]  /*7b20*/  FMUL.FTZ R186, R91.reuse, R178 ;  /* 0x000000b25bba7220 */ /* 0x040fe20000410000 */
[----:B------:R-:W-:Y:S02]  /*7b30*/  HADD2.F32 R47, -RZ, R190.H0_H0 ;  /* 0x200000beff2f7230 */ /* 0x000fe40000004100 */
[-C--:B------:R-:W-:Y:S01]  /*7b40*/  FFMA.FTZ R178, R91, R182.reuse, -R184 ;  /* 0x000000b65bb27223 */ /* 0x080fe200000108b8 */
[----:B------:R-:W-:Y:S01]  /*7b50*/  FFMA.FTZ R45, R45, R182, R186 ;  /* 0x000000b62d2d7223 */ /* 0x000fe200000100ba */
[----:B------:R-:W-:-:S02]  /*7b60*/  HADD2.F32 R186, -RZ, R191.H1_H1 ;  /* 0x300000bfffba7230 */ /* 0x000fc40000004100 */
[----:B------:R-:W-:Y:S01]  /*7b70*/  HADD2.F32 R91, -RZ, R92.H0_H0 ;  /* 0x2000005cff5b7230 */ /* 0x000fe20000004100 */
[----:B------:R-:W-:Y:S01]  /*7b80*/  F2FP.F16.F32.PACK_AB R41, R178, R41 ;  /* 0x00000029b229723e */ /* 0x000fe200000000ff */
[----:B------:R-:W-:Y:S01]  /*7b90*/  HADD2.F32 R182, -RZ, R190.H1_H1 ;  /* 0x300000beffb67230 */ /* 0x000fe20000004100 */
[----:B------:R-:W-:Y:S01]  /*7ba0*/  F2FP.F16.F32.PACK_AB R45, R45, R180 ;  /* 0x000000b42d2d723e */ /* 0x000fe200000000ff */
[----:B------:R-:W-:Y:S02]  /*7bb0*/  HADD2.F32 R46, -RZ, R46.H0_H0 ;  /* 0x2000002eff2e7230 */ /* 0x000fe40000004100 */
[-C--:B------:R-:W-:Y:S01]  /*7bc0*/  FMUL.FTZ R184, R91, R186.reuse ;  /* 0x000000ba5bb87220 */ /* 0x080fe20000410000 */
[C---:B------:R-:W-:Y:S01]  /*7bd0*/  FMUL.FTZ R186, R95.reuse, R186 ;  /* 0x000000ba5fba7220 */ /* 0x040fe20000410000 */
[----:B------:R-:W-:Y:S02]  /*7be0*/  HADD2.F32 R43, -RZ, R94.H1_H1 ;  /* 0x3000005eff2b7230 */ /* 0x000fe40000004100 */
[-C--:B------:R-:W-:Y:S01]  /*7bf0*/  FFMA.FTZ R184, R95, R182.reuse, -R184 ;  /* 0x000000b65fb87223 */ /* 0x080fe200000108b8 */
[----:B------:R-:W-:Y:S01]  /*7c00*/  FFMA.FTZ R186, R91, R182, R186 ;  /* 0x000000b65bba7223 */ /* 0x000fe200000100ba */
[----:B------:R-:W-:-:S02]  /*7c10*/  HADD2.F32 R91, -RZ, R92.H1_H1 ;  /* 0x3000005cff5b7230 */ /* 0x000fc40000004100 */
[----:B------:R-:W-:Y:S02]  /*7c20*/  HADD2.F32 R95, -RZ, R88.H1_H1 ;  /* 0x30000058ff5f7230 */ /* 0x000fe40000004100 */
[----:B------:R-:W-:Y:S02]  /*7c30*/  HADD2.F32 R42, -RZ, R42.H0_H0 ;  /* 0x2000002aff2a7230 */ /* 0x000fe40000004100 */
[-C--:B------:R-:W-:Y:S01]  /*7c40*/  FMUL.FTZ R88, R91, R44.reuse ;  /* 0x0000002c5b587220 */ /* 0x080fe20000410000 */
[----:B------:R-:W-:Y:S02]  /*7c50*/  IMAD.MOV.U32 R89, RZ, RZ, R93 ;  /* 0x000000ffff597224 */ /* 0x000fe400078e005d */
[C---:B------:R-:W-:Y:S01]  /*7c60*/  FMUL.FTZ R44, R95.reuse, R44 ;  /* 0x0000002c5f2c7220 */ /* 0x040fe20000410000 */
[----:B------:R-:W-:Y:S02]  /*7c70*/  IMAD.MOV.U32 R93, RZ, RZ, R174 ;  /* 0x000000ffff5d7224 */ /* 0x000fe400078e00ae */
[-C--:B------:R-:W-:Y:S01]  /*7c80*/  FFMA.FTZ R95, R95, R40.reuse, -R88 ;  /* 0x000000285f5f7223 */ /* 0x080fe20000010858 */
[----:B------:R-:W-:Y:S01]  /*7c90*/  FFMA.FTZ R91, R91, R40, R44 ;  /* 0x000000285b5b7223 */ /* 0x000fe2000001002c */
[----:B------:R-:W-:-:S02]  /*7ca0*/  HADD2.F32 R40, -RZ, R94.H0_H0 ;  /* 0x2000005eff287230 */ /* 0x000fc40000004100 */
[--C-:B------:R-:W-:Y:S01]  /*7cb0*/  HADD2.F32 R44, -RZ, R90.reuse.H0_H0 ;  /* 0x2000005aff2c7230 */ /* 0x100fe20000004100 */
[----:B------:R-:W-:Y:S02]  /*7cc0*/  F2FP.F16.F32.PACK_AB R88, R95, R184 ;  /* 0x000000b85f58723e */ /* 0x000fe400000000ff */
[-C--:B------:R-:W-:Y:S01]  /*7cd0*/  FMUL.FTZ R179, R40, R181.reuse ;  /* 0x000000b528b37220 */ /* 0x080fe20000410000 */
[----:B------:R-:W-:Y:S01]  /*7ce0*/  F2FP.F16.F32.PACK_AB R92, R91, R186 ;  /* 0x000000ba5b5c723e */ /* 0x000fe200000000ff */
[C---:B------:R-:W-:Y:S01]  /*7cf0*/  FMUL.FTZ R181, R44.reuse, R181 ;  /* 0x000000b52cb57220 */ /* 0x040fe20000410000 */
[----:B------:R-:W-:Y:S02]  /*7d00*/  IMAD.MOV.U32 R91, RZ, RZ, R41 ;  /* 0x000000ffff5b7224 */ /* 0x000fe400078e0029 */
[----:B------:R-:W-:Y:S01]  /*7d10*/  FFMA.FTZ R179, R44, R47, -R179 ;  /* 0x0000002f2cb37223 */ /* 0x000fe200000108b3 */
[----:B------:R-:W-:Y:S01]  /*7d20*/  MOV R95, R45 ;  /* 0x0000002d005f7202 */ /* 0x000fe20000000f00 */
[----:B------:R-:W-:Y:S01]  /*7d30*/  FFMA.FTZ R181, R40, R47, R181 ;  /* 0x0000002f28b57223 */ /* 0x000fe200000100b5 */
[----:B------:R-:W-:-:S02]  /*7d40*/  HADD2.F32 R47, -RZ, R90.H1_H1 ;  /* 0x3000005aff2f7230 */ /* 0x000fc40000004100 */
[----:B------:R-:W-:-:S03]  /*7d50*/  FMUL.FTZ R40, R43, R46 ;  /* 0x0000002e2b287220 */ /* 0x000fc60000410000 */
[C---:B------:R-:W-:Y:S01]  /*7d60*/  FMUL.FTZ R46, R47.reuse, R46 ;  /* 0x0000002e2f2e7220 */ /* 0x040fe20000410000 */
[----:B------:R-:W-:-:S03]  /*7d70*/  FFMA.FTZ R40, R47, R42, -R40 ;  /* 0x0000002a2f287223 */ /* 0x000fc60000010828 */
[----:B------:R-:W-:Y:S02]  /*7d80*/  FFMA.FTZ R46, R43, R42, R46 ;  /* 0x0000002a2b2e7223 */ /* 0x000fe4000001002e */
[----:B------:R-:W-:-:S03]  /*7d90*/  F2FP.F16.F32.PACK_AB R90, R40, R179 ;  /* 0x000000b3285a723e */ /* 0x000fc600000000ff */
[----:B------:R-:W-:-:S07]  /*7da0*/  F2FP.F16.F32.PACK_AB R94, R46, R181 ;  /* 0x000000b52e5e723e */ /* 0x000fce00000000ff */
.L_x_6045:
[----:B------:R-:W-:Y:S05]  /*7db0*/  BSYNC B2 ;  /* 0x0000000000027941 */ /* 0x000fea0003800000 */
.L_x_6044:
[-C--:B--2---:R-:W-:Y:S01]  /*7dc0*/  IMAD R42, R23, R134.reuse, RZ ;  /* 0x00000086172a7224 */ /* 0x084fe200078e02ff */
[----:B------:R-:W-:Y:S01]  /*7dd0*/  ULDC.64 UR4, c[0x0][0x2d8] ;  /* 0x0000b60000047ab9 */ /* 0x000fe20000000a00 */
[----:B------:R-:W-:Y:S01]  /*7de0*/  IMAD.WIDE.U32 R40, R22, R134, R132 ;  /* 0x0000008616287225 */ /* 0x000fe200078e0084 */
[----:B------:R-:W-:-:S03]  /*7df0*/  ULDC.64 UR6, c[0x0][0x208] ;  /* 0x0000820000067ab9 */ /* 0x000fc60000000a00 */
[----:B------:R-:W-:-:S04]  /*7e00*/  IMAD R43, R22, R135, R42 ;  /* 0x00000087162b7224 */ /* 0x000fc800078e022a */
[----:B------:R-:W-:Y:S01]  /*7e10*/  IMAD.IADD R44, R43, 0x1, R41 ;  /* 0x000000012b2c7824 */ /* 0x000fe200078e0229 */
[----:B------:R-:W-:-:S04]  /*7e20*/  IADD3 R41, P4, P5, R98, R40, R20 ;  /* 0x0000002862297210 */ /* 0x000fc80007d9e014 */
[----:B------:R-:W-:Y:S02]  /*7e30*/  IADD3.X R42, R15, R44, R9, P4, P5 ;  /* 0x0000002c0f2a7210 */ /* 0x000fe400027ea409 */
[----:B------:R-:W-:-:S13]  /*7e40*/  ISETP.GE.AND P4, PT, R175, R152, PT ;  /* 0x00000098af00720c */ /* 0x000fda0003f86270 */
[--C-:B------:R-:W-:Y:S02]  /*7e50*/  @!P4 SHF.R.S32.HI R43, RZ, 0x1f, R175.reuse ;  /* 0x0000001fff2bc819 */ /* 0x100fe400000114af */
[----:B------:R-:W-:-:S04]  /*7e60*/  @!P4 IADD3 R175, P5, P6, R98, R40, R175 ;  /* 0x0000002862afc210 */ /* 0x000fc80007ebe0af */
[----:B------:R-:W-:Y:S02]  /*7e70*/  @!P4 IADD3.X R44, R15, R44, R43, P5, P6 ;  /* 0x0000002c0f2cc210 */ /* 0x000fe40002fec42b */
[----:B------:R-:W-:-:S04]  /*7e80*/  LEA R40, P5, R41, UR4, 0x1 ;  /* 0x0000000429287c11 */ /* 0x000fc8000f8a08ff */
[----:B------:R-:W-:Y:S02]  /*7e90*/  LEA.HI.X R41, R41, UR5, R42, 0x1, P5 ;  /* 0x0000000529297c11 */ /* 0x000fe4000a8f0c2a */
[----:B------:R-:W-:-:S03]  /*7ea0*/  @!P4 LEA R42, P5, R175, UR4, 0x1 ;  /* 0x00000004af2acc11 */ /* 0x000fc6000f8a08ff */
[----:B-1----:R1:W-:Y:S01]  /*7eb0*/  STG.E.128 desc[UR6][R40.64], R88 ;  /* 0x0000005828007986 */ /* 0x0023e2000c101d06 */
[----:B------:R-:W-:-:S05]  /*7ec0*/  @!P4 LEA.HI.X R43, R175, UR5, R44, 0x1, P5 ;  /* 0x00000005af2bcc11 */ /* 0x000fca000a8f0c2c */
[----:B---3--:R1:W-:Y:S04]  /*7ed0*/  @!P4 STG.E.128 desc[UR6][R42.64], R92 ;  /* 0x0000005c2a00c986 */ /* 0x0083e8000c101d06 */
.L_x_6043:
[----:B------:R-:W-:Y:S05]  /*7ee0*/  BSYNC B1 ;  /* 0x0000000000017941 */ /* 0x000fea0003800000 */
.L_x_6042:
[----:B------:R-:W-:Y:S01]  /*7ef0*/  ISETP.GE.OR P4, PT, R223, R4, P0 ;  /* 0x00000004df00720c */ /* 0x000fe20000786670 */
[----:B------:R-:W-:-:S12]  /*7f00*/  BSSY B1, `(.L_x_6046) ;  /* 0x0000088000017945 */ /* 0x000fd80003800000 */
[----:B------:R-:W-:Y:S05]  /*7f10*/  @P4 BRA `(.L_x_6047) ;  /* 0x0000000800184947 */ /* 0x000fea0003800000 */
[----:B-1----:R-:W3:Y:S04]  /*7f20*/  LDL R40, [R1+0x78] ;  /* 0x0000780001287983 */ /* 0x002ee80000100800 */
[----:B------:R-:W4:Y:S04]  /*7f30*/  LDL R41, [R1] ;  /* 0x0000000001297983 */ /* 0x000f280000100800 */
[----:B------:R-:W5:Y:S04]  /*7f40*/  LDL R44, [R1+0x38] ;  /* 0x00003800012c7983 */ /* 0x000f680000100800 */
[----:B------:R-:W5:Y:S04]  /*7f50*/  LDL R42, [R1+0x5c] ;  /* 0x00005c00012a7983 */ /* 0x000f680000100800 */
[----:B------:R-:W5:Y:S01]  /*7f60*/  LDL R43, [R1+0x4c] ;  /* 0x00004c00012b7983 */ /* 0x000f620000100800 */
[----:B--2---:R-:W-:Y:S01]  /*7f70*/  IMAD.WIDE.U32 R88, R223, R134, R132 ;  /* 0x00000086df587225 */ /* 0x004fe200078e0084 */
[----:B------:R-:W-:Y:S02]  /*7f80*/  BSSY B2, `(.L_x_6048) ;  /* 0x0000073000027945 */ /* 0x000fe40003800000 */
[----:B------:R-:W-:Y:S01]  /*7f90*/  IADD3 R90, P4, P5, R98, R88, R20 ;  /* 0x00000058625a7210 */ /* 0x000fe20007d9e014 */
[----:B---3--:R-:W-:Y:S01]  /*7fa0*/  IMAD R40, R40, R134, RZ ;  /* 0x0000008628287224 */ /* 0x008fe200078e02ff */
[----:B----4-:R-:W-:-:S03]  /*7fb0*/  LOP3.LUT P6, RZ, R41, 0x1, RZ, 0xc0, !PT ;  /* 0x0000000129ff7812 */ /* 0x010fc600078cc0ff */
[----:B------:R-:W-:Y:S01]  /*7fc0*/  IMAD R41, R223, R135, R40 ;  /* 0x00000087df297224 */ /* 0x000fe200078e0228 */
[----:B------:R-:W-:-:S03]  /*7fd0*/  SEL R40, R97, R153, !P6 ;  /* 0x0000009961287207 */ /* 0x000fc60007000000 */
[----:B------:R-:W-:Y:S01]  /*7fe0*/  IMAD.IADD R92, R89, 0x1, R41 ;  /* 0x00000001595c7824 */ /* 0x000fe200078e0229 */
[----:B------:R-:W-:-:S04]  /*7ff0*/  SHF.R.S32.HI R41, RZ, 0x1f, R40 ;  /* 0x0000001fff297819 */ /* 0x000fc80000011428 */
[----:B------:R-:W-:-:S04]  /*8000*/  LEA.HI R41, R41, R40, RZ, 0x4 ;  /* 0x0000002829297211 */ /* 0x000fc800078f20ff */
[----:B------:R-:W-:-:S04]  /*8010*/  LEA.HI.SX32 R93, R41, R10, 0x1c ;  /* 0x0000000a295d7211 */ /* 0x000fc800078fe2ff */
[----:B------:R-:W-:-:S04]  /*8020*/  SHF.R.S32.HI R40, RZ, 0x1f, R93 ;  /* 0x0000001fff287819 */ /* 0x000fc8000001145d */
[----:B------:R-:W-:Y:S01]  /*8030*/  LEA.HI R41, R40, R93, RZ, 0x3 ;  /* 0x0000005d28297211 */ /* 0x000fe200078f18ff */
[----:B------:R-:W-:-:S03]  /*8040*/  IMAD.SHL.U32 R93, R93, 0x8, RZ ;  /* 0x000000085d5d7824 */ /* 0x000fc600078e00ff */
[----:B------:R-:W-:Y:S02]  /*8050*/  SHF.R.S32.HI R41, RZ, 0x3, R41 ;  /* 0x00000003ff297819 */ /* 0x000fe40000011429 */
[----:B-----5:R-:W-:-:S03]  /*8060*/  LOP3.LUT R40, R44, 0x38, R93, 0xf8, !PT ;  /* 0x000000382c287812 */ /* 0x020fc600078ef85d */
[----:B------:R-:W-:Y:S01]  /*8070*/  IMAD R41, R41, 0x2c00, R43 ;  /* 0x00002c0029297824 */ /* 0x000fe200078e022b */
[----:B------:R-:W-:Y:S01]  /*8080*/  LOP3.LUT R40, R40, R42, RZ, 0x3c, !PT ;  /* 0x0000002a28287212 */ /* 0x000fe200078e3cff */
[----:B------:R-:W-:-:S04]  /*8090*/  IMAD R43, R220, 0x5800, R151 ;  /* 0x00005800dc2b7824 */ /* 0x000fc800078e0297 */
[----:B------:R-:W-:-:S04]  /*80a0*/  IMAD.IADD R41, R41, 0x1, R40 ;  /* 0x0000000129297824 */ /* 0x000fc800078e0228 */
[----:B------:R-:W-:Y:S01]  /*80b0*/  IMAD R41, R220, 0x5800, R41 ;  /* 0x00005800dc297824 */ /* 0x000fe200078e0229 */
[----:B------:R-:W-:-:S03]  /*80c0*/  LEA R40, R43, R2, 0x1 ;  /* 0x000000022b287211 */ /* 0x000fc600078e08ff */
[----:B------:R-:W-:-:S03]  /*80d0*/  IMAD R44, R41, 0x2, R2 ;  /* 0x00000002292c7824 */ /* 0x000fc600078e0202 */
[----:B------:R-:W1:Y:S04]  /*80e0*/  LDS.128 R40, [R40+0x1e400] ;  /* 0x01e4000028287984 */ /* 0x000e680000000c00 */
[----:B------:R-:W2:Y:S01]  /*80f0*/  LDS.128 R44, [R44+0x1e400] ;  /* 0x01e400002c2c7984 */ /* 0x000ea20000000c00 */
[----:B------:R-:W-:Y:S01]  /*8100*/  IADD3.X R91, R15, R92, R9, P4, P5 ;  /* 0x0000005c0f5b7210 */ /* 0x000fe200027ea409 */
[----:B------:R-:W-:Y:S06]  /*8110*/  @P3 BRA `(.L_x_6049) ;  /* 0x0000000400643947 */ /* 0x000fec0003800000 */
[----:B--2---:R-:W-:Y:S01]  /*8120*/  IMAD.MOV.U32 R95, RZ, RZ, R45 ;  /* 0x000000ffff5f7224 */ /* 0x004fe200078e002d */
[----:B------:R-:W-:Y:S01]  /*8130*/  SHF.R.U32.HI R178, RZ, 0x10, R53 ;  /* 0x00000010ffb27819 */ /* 0x000fe20000011635 */
[----:B-1----:R-:W-:Y:S01]  /*8140*/  IMAD.MOV.U32 R45, RZ, RZ, R41 ;  /* 0x000000ffff2d7224 */ /* 0x002fe200078e0029 */
[----:B------:R-:W-:Y:S01]  /*8150*/  SHF.R.U32.HI R176, RZ, 0x10, R49 ;  /* 0x00000010ffb07819 */ /* 0x000fe20000011631 */
[----:B------:R-:W-:Y:S01]  /*8160*/  HADD2.F32 R175, -RZ, R194.H1_H1 ;  /* 0x300000c2ffaf7230 */ /* 0x000fe20000004100 */
[----:B------:R-:W-:Y:S01]  /*8170*/  SHF.R.U64 R52, R52, 0x10, R53 ;  /* 0x0000001034347819 */ /* 0x000fe20000001235 */
[----:B------:R-:W-:Y:S01]  /*8180*/  HADD2.F32 R94, -RZ, R95.H0_H0 ;  /* 0x2000005fff5e7230 */ /* 0x000fe20000004100 */
[----:B------:R-:W-:Y:S01]  /*8190*/  SHF.R.U64 R48, R48, 0x10, R49 ;  /* 0x0000001030307819 */ /* 0x000fe20000001231 */
[----:B------:R-:W-:Y:S01]  /*81a0*/  HADD2.F32 R174, -RZ, R45.H0_H0 ;  /* 0x2000002dffae7230 */ /* 0x000fe20000004100 */
[----:B------:R-:W-:Y:S01]  /*81b0*/  SHF.R.U64 R50, R50, 0x10, R51 ;  /* 0x0000001032327819 */ /* 0x000fe20000001233 */
[----:B------:R-:W-:-:S02]  /*81c0*/  HADD2.F32 R41, -RZ, R193.H0_H0 ;  /* 0x200000c1ff297230 */ /* 0x000fc40000004100 */
[-C--:B------:R-:W-:Y:S01]  /*81d0*/  FMUL.FTZ R179, R94, R175.reuse ;  /* 0x000000af5eb37220 */ /* 0x080fe20000410000 */
[----:B------:R-:W-:Y:S02]  /*81e0*/  HADD2.F32 R178, -RZ, R178.H0_H0 ;  /* 0x200000b2ffb27230 */ /* 0x000fe40000004100 */
[C---:B------:R-:W-:Y:S01]  /*81f0*/  FMUL.FTZ R175, R174.reuse, R175 ;  /* 0x000000afaeaf7220 */ /* 0x040fe20000410000 */
[----:B------:R-:W-:Y:S02]  /*8200*/  HADD2.F32 R45, -RZ, R45.H1_H1 ;  /* 0x3000002dff2d7230 */ /* 0x000fe40000004100 */
[-C--:B------:R-:W-:Y:S01]  /*8210*/  FFMA.FTZ R174, R174, R41.reuse, -R179 ;  /* 0x00000029aeae7223 */ /* 0x080fe200000108b3 */
[----:B------:R-:W-:Y:S02]  /*8220*/  HADD2.F32 R176, -RZ, R176.H0_H0 ;  /* 0x200000b0ffb07230 */ /* 0x000fe40000004100 */
[----:B------:R-:W-:Y:S01]  /*8230*/  FFMA.FTZ R94, R94, R41, R175 ;  /* 0x000000295e5e7223 */ /* 0x000fe200000100af */
[----:B------:R-:W-:Y:S01]  /*8240*/  HADD2.F32 R41, -RZ, R95.H1_H1 ;  /* 0x3000005fff297230 */ /* 0x000fe20000004100 */
[----:B------:R-:W-:Y:S01]  /*8250*/  SHF.R.U64 R54, R54, 0x10, R55 ;  /* 0x0000001036367819 */ /* 0x000fe20000001237 */
[----:B------:R-:W-:-:S02]  /*8260*/  IMAD.MOV.U32 R95, RZ, RZ, R47 ;  /* 0x000000ffff5f7224 */ /* 0x000fc400078e002f */
[----:B------:R-:W-:Y:S02]  /*8270*/  HADD2.F32 R47, -RZ, R43.H0_H0 ;  /* 0x2000002bff2f7230 */ /* 0x000fe40000004100 */
[-C--:B------:R-:W-:Y:S01]  /*8280*/  FMUL.FTZ R180, R41, R178.reuse ;  /* 0x000000b229b47220 */ /* 0x080fe20000410000 */
[C---:B------:R-:W-:Y:S01]  /*8290*/  FMUL.FTZ R178, R45.reuse, R178 ;  /* 0x000000b22db27220 */ /* 0x040fe20000410000 */
[----:B------:R-:W-:Y:S02]  /*82a0*/  HADD2.F32 R175, -RZ, R95.H0_H0 ;  /* 0x2000005fffaf7230 */ /* 0x000fe40000004100 */
[-C--:B------:R-:W-:Y:S01]  /*82b0*/  FFMA.FTZ R45, R45, R176.reuse, -R180 ;  /* 0x000000b02d2d7223 */ /* 0x080fe200000108b4 */
[----:B------:R-:W-:Y:S01]  /*82c0*/  FFMA.FTZ R41, R41, R176, R178 ;  /* 0x000000b029297223 */ /* 0x000fe200000100b2 */
[----:B------:R-:W-:Y:S02]  /*82d0*/  HADD2.F32 R178, -RZ, R193.H1_H1 ;  /* 0x300000c1ffb27230 */ /* 0x000fe40000004100 */
[----:B------:R-:W-:Y:S01]  /*82e0*/  HADD2.F32 R176, -RZ, R192.H0_H0 ;  /* 0x200000c0ffb07230 */ /* 0x000fe20000004100 */
[----:B------:R-:W-:Y:S01]  /*82f0*/  F2FP.F16.F32.PACK_AB R45, R45, R174 ;  /* 0x000000ae2d2d723e */ /* 0x000fe200000000ff */
[----:B------:R-:W-:-:S02]  /*8300*/  HADD2.F32 R95, -RZ, R95.H1_H1 ;  /* 0x3000005fff5f7230 */ /* 0x000fc40000004100 */
[-C--:B------:R-:W-:Y:S01]  /*8310*/  FMUL.FTZ R180, R175, R178.reuse ;  /* 0x000000b2afb47220 */ /* 0x080fe20000410000 */
[----:B------:R-:W-:Y:S01]  /*8320*/  FMUL.FTZ R178, R47, R178 ;  /* 0x000000b22fb27220 */ /* 0x000fe20000410000 */
[----:B------:R-:W-:Y:S01]  /*8330*/  HADD2.F32 R43, -RZ, R43.H1_H1 ;  /* 0x3000002bff2b7230 */ /* 0x000fe20000004100 */
[----:B------:R-:W-:Y:S01]  /*8340*/  F2FP.F16.F32.PACK_AB R94, R41, R94 ;  /* 0x0000005e295e723e */ /* 0x000fe200000000ff */
[-C--:B------:R-:W-:Y:S01]  /*8350*/  FFMA.FTZ R47, R47, R176.reuse, -R180 ;  /* 0x000000b02f2f7223 */ /* 0x080fe200000108b4 */
[----:B------:R-:W-:Y:S01]  /*8360*/  FFMA.FTZ R178, R175, R176, R178 ;  /* 0x000000b0afb27223 */ /* 0x000fe200000100b2 */
[----:B------:R-:W-:Y:S01]  /*8370*/  SHF.R.U32.HI R176, RZ, 0x10, R55 ;  /* 0x00000010ffb07819 */ /* 0x000fe20000011637 */
[----:B------:R-:W-:Y:S01]  /*8380*/  HADD2.F32 R184, -RZ, R194.H0_H0 ;  /* 0x200000c2ffb87230 */ /* 0x000fe20000004100 */
[----:B------:R-:W-:Y:S01]  /*8390*/  SHF.R.U32.HI R180, RZ, 0x10, R51 ;  /* 0x00000010ffb47819 */ /* 0x000fe20000011633 */
[----:B------:R-:W-:Y:S02]  /*83a0*/  HADD2.F32 R53, -RZ, R40.H0_H0 ;  /* 0x20000028ff357230 */ /* 0x000fe40000004100 */
[----:B------:R-:W-:-:S02]  /*83b0*/  HADD2.F32 R176, -RZ, R176.H0_H0 ;  /* 0x200000b0ffb07230 */ /* 0x000fc40000004100 */
[----:B------:R-:W-:Y:S02]  /*83c0*/  HADD2.F32 R180, -RZ, R180.H0_H0 ;  /* 0x200000b4ffb47230 */ /* 0x000fe40000004100 */
[----:B------:R-:W-:Y:S02]  /*83d0*/  HADD2.F32 R52, -RZ, R52.H0_H0 ;  /* 0x20000034ff347230 */ /* 0x000fe40000004100 */
[-C--:B------:R-:W-:Y:S01]  /*83e0*/  FMUL.FTZ R182, R95, R176.reuse ;  /* 0x000000b05fb67220 */ /* 0x080fe20000410000 */
[C---:B------:R-:W-:Y:S01]  /*83f0*/  FMUL.FTZ R176, R43.reuse, R176 ;  /* 0x000000b02bb07220 */ /* 0x040fe20000410000 */
[----:B------:R-:W-:Y:S02]  /*8400*/  HADD2.F32 R49, -RZ, R40.H1_H1 ;  /* 0x30000028ff317230 */ /* 0x000fe40000004100 */
[-C--:B------:R-:W-:Y:S01]  /*8410*/  FFMA.FTZ R182, R43, R180.reuse, -R182 ;  /* 0x000000b42bb67223 */ /* 0x080fe200000108b6 */
[----:B------:R-:W-:Y:S02]  /*8420*/  HADD2.F32 R43, -RZ, R44.H0_H0 ;  /* 0x2000002cff2b7230 */ /* 0x000fe40000004100 */
[----:B------:R-:W-:Y:S01]  /*8430*/  FFMA.FTZ R95, R95, R180, R176 ;  /* 0x000000b45f5f7223 */ /* 0x000fe200000100b0 */
[----:B------:R-:W-:-:S02]  /*8440*/  HADD2.F32 R176, -RZ, R192.H1_H1 ;  /* 0x300000c0ffb07230 */ /* 0x000fc40000004100 */
[----:B------:R-:W-:Y:S02]  /*8450*/  HADD2.F32 R48, -RZ, R48.H0_H0 ;  /* 0x20000030ff307230 */ /* 0x000fe40000004100 */
[-C--:B------:R-:W-:Y:S01]  /*8460*/  FMUL.FTZ R180, R43, R184.reuse ;  /* 0x000000b82bb47220 */ /* 0x080fe20000410000 */
[C---:B------:R-:W-:Y:S01]  /*8470*/  FMUL.FTZ R184, R53.reuse, R184 ;  /* 0x000000b835b87220 */ /* 0x040fe20000410000 */
[----:B------:R-:W-:Y:S01]  /*8480*/  HADD2.F32 R51, -RZ, R46.H0_H0 ;  /* 0x2000002eff337230 */ /* 0x000fe20000004100 */
[----:B------:R-:W-:Y:S01]  /*8490*/  F2FP.F16.F32.PACK_AB R47, R182, R47 ;  /* 0x0000002fb62f723e */ /* 0x000fe200000000ff */
[-C--:B------:R-:W-:Y:S01]  /*84a0*/  FFMA.FTZ R180, R53, R176.reuse, -R180 ;  /* 0x000000b035b47223 */ /* 0x080fe200000108b4 */
[----:B------:R-:W-:Y:S01]  /*84b0*/  FFMA.FTZ R184, R43, R176, R184 ;  /* 0x000000b02bb87223 */ /* 0x000fe200000100b8 */
[----:B------:R-:W-:Y:S01]  /*84c0*/  HADD2.F32 R43, -RZ, R44.H1_H1 ;  /* 0x3000002cff2b7230 */ /* 0x000fe20000004100 */
[----:B------:R-:W-:Y:S01]  /*84d0*/  F2FP.F16.F32.PACK_AB R95, R95, R178 ;  /* 0x000000b25f5f723e */ /* 0x000fe200000000ff */
[----:B------:R-:W-:-:S02]  /*84e0*/  HADD2.F32 R53, -RZ, R42.H0_H0 ;  /* 0x2000002aff357230 */ /* 0x000fc40000004100 */
[--C-:B------:R-:W-:Y:S02]  /*84f0*/  HADD2.F32 R44, -RZ, R189.reuse.H0_H0 ;  /* 0x200000bdff2c7230 */ /* 0x100fe40000004100 */
[-C--:B------:R-:W-:Y:S01]  /*8500*/  FMUL.FTZ R40, R43, R52.reuse ;  /* 0x000000342b287220 */ /* 0x080fe20000410000 */
[C---:B------:R-:W-:Y:S01]  /*8510*/  FMUL.FTZ R52, R49.reuse, R52 ;  /* 0x0000003431347220 */ /* 0x040fe20000410000 */
[----:B------:R-:W-:Y:S02]  /*8520*/  HADD2.F32 R54, -RZ, R54.H0_H0 ;  /* 0x20000036ff367230 */ /* 0x000fe40000004100 */
[-C--:B------:R-:W-:Y:S01]  /*8530*/  FFMA.FTZ R49, R49, R48.reuse, -R40 ;  /* 0x0000003031317223 */ /* 0x080fe20000010828 */
[----:B------:R-:W-:Y:S02]  /*8540*/  HADD2.F32 R40, -RZ, R189.H1_H1 ;  /* 0x300000bdff287230 */ /* 0x000fe40000004100 */
[----:B------:R-:W-:Y:S01]  /*8550*/  FFMA.FTZ R43, R43, R48, R52 ;  /* 0x000000302b2b7223 */ /* 0x000fe20000010034 */
[----:B------:R-:W-:-:S02]  /*8560*/  HADD2.F32 R55, -RZ, R42.H1_H1 ;  /* 0x3000002aff377230 */ /* 0x000fc40000004100 */
[----:B------:R-:W-:Y:S02]  /*8570*/  HADD2.F32 R50, -RZ, R50.H0_H0 ;  /* 0x20000032ff327230 */ /* 0x000fe40000004100 */
[-C--:B------:R-:W-:Y:S01]  /*8580*/  FMUL.FTZ R48, R51, R40.reuse ;  /* 0x0000002833307220 */ /* 0x080fe20000410000 */
[----:B------:R-:W-:Y:S01]  /*8590*/  FMUL.FTZ R40, R53, R40 ;  /* 0x0000002835287220 */ /* 0x000fe20000410000 */
[----:B------:R-:W-:Y:S01]  /*85a0*/  F2FP.F16.F32.PACK_AB R43, R43, R184 ;  /* 0x000000b82b2b723e */ /* 0x000fe200000000ff */
[----:B------:R-:W-:Y:S02]  /*85b0*/  IMAD.MOV.U32 R41, RZ, RZ, R45 ;  /* 0x000000ffff297224 */ /* 0x000fe400078e002d */
[-C--:B------:R-:W-:Y:S01]  /*85c0*/  FFMA.FTZ R48, R53, R44.reuse, -R48 ;  /* 0x0000002c35307223 */ /* 0x080fe20000010830 */
[----:B------:R-:W-:Y:S02]  /*85d0*/  HADD2.F32 R53, -RZ, R46.H1_H1 ;  /* 0x3000002eff357230 */ /* 0x000fe40000004100 */
[----:B------:R-:W-:Y:S01]  /*85e0*/  FFMA.FTZ R40, R51, R44, R40 ;  /* 0x0000002c33287223 */ /* 0x000fe20000010028 */
[----:B------:R-:W-:Y:S01]  /*85f0*/  F2FP.F16.F32.PACK_AB R44, R49, R180 ;  /* 0x000000b4312c723e */ /* 0x000fe200000000ff */
[----:B------:R-:W-:-:S02]  /*8600*/  IMAD.MOV.U32 R45, RZ, RZ, R94 ;  /* 0x000000ffff2d7224 */ /* 0x000fc400078e005e */
[-C--:B------:R-:W-:Y:S01]  /*8610*/  FMUL.FTZ R42, R53, R54.reuse ;  /* 0x00000036352a7220 */ /* 0x080fe20000410000 */
[----:B------:R-:W-:-:S03]  /*8620*/  FMUL.FTZ R54, R55, R54 ;  /* 0x0000003637367220 */ /* 0x000fc60000410000 */
[-C--:B------:R-:W-:Y:S01]  /*8630*/  FFMA.FTZ R55, R55, R50.reuse, -R42 ;  /* 0x0000003237377223 */ /* 0x080fe2000001082a */
[----:B------:R-:W-:-:S04]  /*8640*/  FFMA.FTZ R53, R53, R50, R54 ;  /* 0x0000003235357223 */ /* 0x000fc80000010036 */
[----:B------:R-:W-:Y:S02]  /*8650*/  F2FP.F16.F32.PACK_AB R42, R55, R48 ;  /* 0x00000030372a723e */ /* 0x000fe400000000ff */
[----:B------:R-:W-:Y:S02]  /*8660*/  F2FP.F16.F32.PACK_AB R46, R53, R40 ;  /* 0x00000028352e723e */ /* 0x000fe400000000ff */
[----:B------:R-:W-:Y:S01]  /*8670*/  MOV R40, R44 ;  /* 0x0000002c00287202 */ /* 0x000fe20000000f00 */
[----:B------:R-:W-:Y:S02]  /*8680*/  IMAD.MOV.U32 R44, RZ, RZ, R43 ;  /* 0x000000ffff2c7224 */ /* 0x000fe400078e002b */
[----:B------:R-:W-:Y:S01]  /*8690*/  IMAD.MOV.U32 R43, RZ, RZ, R47 ;  /* 0x000000ffff2b7224 */ /* 0x000fe200078e002f */
[----:B------:R-:W-:-:S07]  /*86a0*/  MOV R47, R95 ;  /* 0x0000005f002f7202 */ /* 0x000fce0000000f00 */
.L_x_6049:
[----:B------:R-:W-:Y:S05]  /*86b0*/  BSYNC B2 ;  /* 0x0000000000027941 */ /* 0x000fea0003800000 */
.L_x_6048:
[----:B------:R-:W-:Y:S01]  /*86c0*/  ISETP.GE.AND P4, PT, R93, R152, PT ;  /* 0x000000985d00720c */ /* 0x000fe20003f86270 */
[----:B------:R-:W-:Y:S01]  /*86d0*/  ULDC.64 UR4, c[0x0][0x2d8] ;  /* 0x0000b60000047ab9 */ /* 0x000fe20000000a00 */
[----:B------:R-:W-:-:S11]  /*86e0*/  ULDC.64 UR6, c[0x0][0x208] ;  /* 0x0000820000067ab9 */ /* 0x000fd60000000a00 */
        /* <DEDUP_REMOVED lines=8> */
[----:B--2---:R3:W-:Y:S04]  /*8770*/  @!P4 STG.E.128 desc[UR6][R50.64], R44 ;  /* 0x0000002c3200c986 */ /* 0x0047e8000c101d06 */
.L_x_6047:
[----:B------:R-:W-:Y:S05]  /*8780*/  BSYNC B1 ;  /* 0x0000000000017941 */ /* 0x000fea0003800000 */
.L_x_6046:
[----:B------:R-:W-:Y:S01]  /*8790*/  ISETP.GE.OR P4, PT, R222, R4, P0 ;  /* 0x00000004de00720c */ /* 0x000fe20000786670 */
[----:B------:R-:W-:-:S12]  /*87a0*/  BSSY B1, `(.L_x_6050) ;  /* 0x0000080000017945 */ /* 0x000fd80003800000 */
[----:B------:R-:W-:Y:S05]  /*87b0*/  @P4 BRA `(.L_x_6051) ;  /* 0x0000000400f84947 */ /* 0x000fea0003800000 */
[----:B-1-3--:R-:W3:Y:S04]  /*87c0*/  LDL R40, [R1+0x74] ;  /* 0x0000740001287983 */ /* 0x00aee80000100800 */
        /* <DEDUP_REMOVED lines=15> */
[----:B------:R-:W-:Y:S01]  /*88c0*/  SHF.R.S32.HI R40, RZ, 0x1f, R41 ;  /* 0x0000001fff287819 */ /* 0x000fe20000011429 */
[----:B------:R-:W-:-:S03]  /*88d0*/  IMAD.SHL.U32 R53, R41, 0x8, RZ ;  /* 0x0000000829357824 */ /* 0x000fc600078e00ff */
[----:B------:R-:W-:-:S04]  /*88e0*/  LEA.HI R40, R40, R41, RZ, 0x3 ;  /* 0x0000002928287211 */ /* 0x000fc800078f18ff */
[----:B------:R-:W-:Y:S02]  /*88f0*/  SHF.R.S32.HI R41, RZ, 0x3, R40 ;  /* 0x00000003ff297819 */ /* 0x000fe40000011428 */
[----:B-----5:R-:W-:-:S03]  /*8900*/  LOP3.LUT R40, R44, 0x38, R53, 0xf8, !PT ;  /* 0x000000382c287812 */ /* 0x020fc600078ef835 */
[----:B------:R-:W-:Y:S01]  /*8910*/  IMAD R41, R41, 0x2c00, R43 ;  /* 0x00002c0029297824 */ /* 0x000fe200078e022b */
[----:B------:R-:W-:-:S05]  /*8920*/  LOP3.LUT R40, R40, R42, RZ, 0x3c, !PT ;  /* 0x0000002a28287212 */ /* 0x000fca00078e3cff */
[----:B------:R-:W-:Y:S02]  /*8930*/  IMAD.IADD R43, R41, 0x1, R40 ;  /* 0x00000001292b7824 */ /* 0x000fe400078e0228 */
[C---:B------:R-:W-:Y:S02]  /*8940*/  IMAD R41, R220.reuse, 0x5800, R150 ;  /* 0x00005800dc297824 */ /* 0x040fe400078e0296 */
[----:B------:R-:W-:Y:S02]  /*8950*/  IMAD R43, R220, 0x5800, R43 ;  /* 0x00005800dc2b7824 */ /* 0x000fe400078e022b */
[----:B------:R-:W-:-:S03]  /*8960*/  IMAD R41, R41, 0x2, R2 ;  /* 0x0000000229297824 */ /* 0x000fc600078e0202 */
[----:B------:R-:W-:-:S03]  /*8970*/  LEA R44, R43, R2, 0x1 ;  /* 0x000000022b2c7211 */ /* 0x000fc600078e08ff */
[----:B------:R-:W1:Y:S04]  /*8980*/  LDS.128 R40, [R41+0x1e400] ;  /* 0x01e4000029287984 */ /* 0x000e680000000c00 */
[----:B------:R-:W2:Y:S01]  /*8990*/  LDS.128 R44, [R44+0x1e400] ;  /* 0x01e400002c2c7984 */ /* 0x000ea20000000c00 */
[----:B------:R-:W-:Y:S01]  /*89a0*/  IADD3.X R51, R15, R52, R9, P4, P5 ;  /* 0x000000340f337210 */ /* 0x000fe200027ea409 */
[----:B------:R-:W-:Y:S06]  /*89b0*/  @P3 BRA `(.L_x_6053) ;  /* 0x0000000400443947 */ /* 0x000fec0003800000 */
[--C-:B------:R-:W-:Y:S01]  /*89c0*/  SHF.R.U64 R55, R60, 0x10, R61.reuse ;  /* 0x000000103c377819 */ /* 0x100fe2000000123d */
[----:B------:R-:W-:Y:S01]  /*89d0*/  HADD2.F32 R89, -RZ, R188.H1_H1 ;  /* 0x300000bcff597230 */ /* 0x000fe20000004100 */
[----:B------:R-:W-:Y:S01]  /*89e0*/  SHF.R.U32.HI R60, RZ, 0x10, R61 ;  /* 0x00000010ff3c7819 */ /* 0x000fe2000001163d */
[----:B--2---:R-:W-:Y:S01]  /*89f0*/  IMAD.MOV.U32 R61, RZ, RZ, R45 ;  /* 0x000000ffff3d7224 */ /* 0x004fe200078e002d */
[--C-:B------:R-:W-:Y:S01]  /*8a00*/  SHF.R.U64 R54, R56, 0x10, R57.reuse ;  /* 0x0000001038367819 */ /* 0x100fe20000001239 */
[----:B-1----:R-:W-:Y:S01]  /*8a10*/  HADD2.F32 R90, -RZ, R41.H0_H0 ;  /* 0x20000029ff5a7230 */ /* 0x002fe20000004100 */
[----:B------:R-:W-:Y:S01]  /*8a20*/  SHF.R.U32.HI R56, RZ, 0x10, R57 ;  /* 0x00000010ff387819 */ /* 0x000fe20000011639 */
[----:B------:R-:W-:Y:S01]  /*8a30*/  HADD2.F32 R91, -RZ, R60.H0_H0 ;  /* 0x2000003cff5b7230 */ /* 0x000fe20000004100 */
[--C-:B------:R-:W-:Y:S01]  /*8a40*/  SHF.R.U64 R57, R58, 0x10, R59.reuse ;  /* 0x000000103a397819 */ /* 0x100fe2000000123b */
[--C-:B------:R-:W-:Y:S01]  /*8a50*/  HADD2.F32 R88, -RZ, R61.reuse.H0_H0 ;  /* 0x2000003dff587230 */ /* 0x100fe20000004100 */
[----:B------:R-:W-:Y:S01]  /*8a60*/  SHF.R.U32.HI R58, RZ, 0x10, R59 ;  /* 0x00000010ff3a7819 */ /* 0x000fe2000001163b */
[----:B------:R-:W-:Y:S01]  /*8a70*/  HADD2.F32 R61, -RZ, R61.H1_H1 ;  /* 0x3000003dff3d7230 */ /* 0x000fe20000004100 */
[--C-:B------:R-:W-:Y:S01]  /*8a80*/  SHF.R.U64 R59, R62, 0x10, R63.reuse ;  /* 0x000000103e3b7819 */ /* 0x100fe2000000123f */
[----:B------:R-:W-:Y:S01]  /*8a90*/  HADD2.F32 R60, -RZ, R41.H1_H1 ;  /* 0x30000029ff3c7230 */ /* 0x000fe20000004100 */
[----:B------:R-:W-:Y:S01]  /*8aa0*/  SHF.R.U32.HI R62, RZ, 0x10, R63 ;  /* 0x00000010ff3e7819 */ /* 0x000fe2000001163f */
[----:B------:R-:W-:-:S02]  /*8ab0*/  HADD2.F32 R63, -RZ, R56.H0_H0 ;  /* 0x20000038ff3f7230 */ /* 0x000fc40000004100 */
[C---:B------:R-:W-:Y:S01]  /*8ac0*/  FMUL.FTZ R93, R61.reuse, R91 ;  /* 0x0000005b3d5d7220 */ /* 0x040fe20000410000 */
[----:B------:R-:W-:Y:S02]  /*8ad0*/  HADD2.F32 R45, -RZ, R185.H1_H1 ;  /* 0x300000b9ff2d7230 */ /* 0x000fe40000004100 */
[----:B------:R-:W-:Y:S01]  /*8ae0*/  FMUL.FTZ R41, R88, R89 ;  /* 0x0000005958297220 */ /* 0x000fe20000410000 */
[----:B------:R-:W-:Y:S01]  /*8af0*/  FMUL.FTZ R92, R60, R91 ;  /* 0x0000005b3c5c7220 */ /* 0x000fe20000410000 */
[----:B------:R-:W-:Y:S01]  /*8b00*/  FMUL.FTZ R89, R90, R89 ;  /* 0x000000595a597220 */ /* 0x000fe20000410000 */
[----:B------:R-:W-:Y:S01]  /*8b10*/  FFMA.FTZ R56, R60, R63, -R93 ;  /* 0x0000003f3c387223 */ /* 0x000fe2000001085d */
[----:B------:R-:W-:Y:S01]  /*8b20*/  FFMA.FTZ R41, R90, R45, -R41 ;  /* 0x0000002d5a297223 */ /* 0x000fe20000010829 */
[----:B------:R-:W-:Y:S01]  /*8b30*/  FFMA.FTZ R60, R61, R63, R92 ;  /* 0x0000003f3d3c7223 */ /* 0x000fe2000001005c */
[--C-:B------:R-:W-:Y:S02]  /*8b40*/  HADD2.F32 R90, -RZ, R47.reuse.H0_H0 ;  /* 0x2000002fff5a7230 */ /* 0x100fe40000004100 */
[----:B------:R-:W-:Y:S01]  /*8b50*/  FFMA.FTZ R45, R88, R45, R89 ;  /* 0x0000002d582d7223 */ /* 0x000fe20000010059 */
[----:B------:R-:W-:Y:S01]  /*8b60*/  HADD2.F32 R61, -RZ, R47.H1_H1 ;  /* 0x3000002fff3d7230 */ /* 0x000fe20000004100 */
[----:B------:R-:W-:Y:S01]  /*8b70*/  F2FP.F16.F32.PACK_AB R41, R56, R41 ;  /* 0x000000293829723e */ /* 0x000fe200000000ff */
[----:B------:R-:W-:-:S02]  /*8b80*/  HADD2.F32 R47, -RZ, R62.H0_H0 ;  /* 0x2000003eff2f7230 */ /* 0x000fc40000004100 */
[----:B------:R-:W-:Y:S01]  /*8b90*/  HADD2.F32 R91, -RZ, R187.H1_H1 ;  /* 0x300000bbff5b7230 */ /* 0x000fe20000004100 */
[----:B------:R-:W-:Y:S01]  /*8ba0*/  F2FP.F16.F32.PACK_AB R45, R60, R45 ;  /* 0x0000002d3c2d723e */ /* 0x000fe200000000ff */
[--C-:B------:R-:W-:Y:S02]  /*8bb0*/  HADD2.F32 R62, -RZ, R43.reuse.H1_H1 ;  /* 0x3000002bff3e7230 */ /* 0x100fe40000004100 */
[----:B------:R-:W-:Y:S01]  /*8bc0*/  FMUL.FTZ R93, R61, R47 ;  /* 0x0000002f3d5d7220 */ /* 0x000fe20000410000 */
[----:B------:R-:W-:Y:S02]  /*8bd0*/  HADD2.F32 R88, -RZ, R43.H0_H0 ;  /* 0x2000002bff587230 */ /* 0x000fe40000004100 */
[----:B------:R-:W-:Y:S01]  /*8be0*/  FMUL.FTZ R43, R90, R91 ;  /* 0x0000005b5a2b7220 */ /* 0x000fe20000410000 */
[----:B------:R-:W-:Y:S02]  /*8bf0*/  HADD2.F32 R89, -RZ, R58.H0_H0 ;  /* 0x2000003aff597230 */ /* 0x000fe40000004100 */
[----:B------:R-:W-:Y:S01]  /*8c00*/  FMUL.FTZ R92, R62, R47 ;  /* 0x0000002f3e5c7220 */ /* 0x000fe20000410000 */
[----:B------:R-:W-:-:S02]  /*8c10*/  HADD2.F32 R63, -RZ, R183.H1_H1 ;  /* 0x300000b7ff3f7230 */ /* 0x000fc40000004100 */
[----:B------:R-:W-:Y:S01]  /*8c20*/  FMUL.FTZ R91, R88, R91 ;  /* 0x0000005b585b7220 */ /* 0x000fe20000410000 */
[----:B------:R-:W-:Y:S02]  /*8c30*/  HADD2.F32 R188, -RZ, R188.H0_H0 ;  /* 0x200000bcffbc7230 */ /* 0x000fe40000004100 */
        /* <DEDUP_REMOVED lines=9> */
[----:B------:R-:W-:-:S02]  /*8cd0*/  HADD2.F32 R88, -RZ, R44.H1_H1 ;  /* 0x3000002cff587230 */ /* 0x000fc40000004100 */
[----:B------:R-:W-:Y:S02]  /*8ce0*/  HADD2.F32 R61, -RZ, R40.H1_H1 ;  /* 0x30000028ff3d7230 */ /* 0x000fe40000004100 */
[-C--:B------:R-:W-:Y:S01]  /*8cf0*/  FMUL.FTZ R40, R63, R188.reuse ;  /* 0x000000bc3f287220 */ /* 0x080fe20000410000 */
[----:B------:R-:W-:Y:S02]  /*8d00*/  HADD2.F32 R90, -RZ, R185.H0_H0 ;  /* 0x200000b9ff5a7230 */ /* 0x000fe40000004100 */
[----:B------:R-:W-:Y:S01]  /*8d10*/  FMUL.FTZ R44, R55, R188 ;  /* 0x000000bc372c7220 */ /* 0x000fe20000410000 */
[----:B------:R-:W-:Y:S02]  /*8d20*/  HADD2.F32 R54, -RZ, R54.H0_H0 ;  /* 0x20000036ff367230 */ /* 0x000fe40000004100 */
[-C--:B------:R-:W-:Y:S01]  /*8d30*/  FMUL.FTZ R92, R88, R89.reuse ;  /* 0x00000059585c7220 */ /* 0x080fe20000410000 */
[----:B------:R-:W-:Y:S01]  /*8d40*/  FMUL.FTZ R89, R61, R89 ;  /* 0x000000593d597220 */ /* 0x000fe20000410000 */
[-C--:B------:R-:W-:Y:S01]  /*8d50*/  FFMA.FTZ R40, R55, R90.reuse, -R40 ;  /* 0x0000005a37287223 */ /* 0x080fe20000010828 */
[----:B------:R-:W-:Y:S01]  /*8d60*/  FFMA.FTZ R44, R63, R90, R44 ;  /* 0x0000005a3f2c7223 */ /* 0x000fe2000001002c */
[----:B------:R-:W-:Y:S01]  /*8d70*/  FFMA.FTZ R55, R61, R54, -R92 ;  /* 0x000000363d377223 */ /* 0x000fe2000001085c */
[----:B------:R-:W-:-:S02]  /*8d80*/  HADD2.F32 R63, -RZ, R59.H0_H0 ;  /* 0x2000003bff3f7230 */ /* 0x000fc40000004100 */
[----:B------:R-:W-:Y:S01]  /*8d90*/  FFMA.FTZ R61, R88, R54, R89 ;  /* 0x00000036583d7223 */ /* 0x000fe20000010059 */
[----:B------:R-:W-:Y:S02]  /*8da0*/  HADD2.F32 R59, -RZ, R46.H0_H0 ;  /* 0x2000002eff3b7230 */ /* 0x000fe40000004100 */
[----:B------:R-:W-:Y:S01]  /*8db0*/  HADD2.F32 R54, -RZ, R42.H0_H0 ;  /* 0x2000002aff367230 */ /* 0x000fe20000004100 */
[----:B------:R-:W-:Y:S01]  /*8dc0*/  F2FP.F16.F32.PACK_AB R40, R55, R40 ;  /* 0x000000283728723e */ /* 0x000fe200000000ff */
[----:B------:R-:W-:Y:S01]  /*8dd0*/  HADD2.F32 R46, -RZ, R46.H1_H1 ;  /* 0x3000002eff2e7230 */ /* 0x000fe20000004100 */
[----:B------:R-:W-:Y:S01]  /*8de0*/  F2FP.F16.F32.PACK_AB R44, R61, R44 ;  /* 0x0000002c3d2c723e */ /* 0x000fe200000000ff */
[----:B------:R-:W-:Y:S02]  /*8df0*/  HADD2.F32 R187, -RZ, R187.H0_H0 ;  /* 0x200000bbffbb7230 */ /* 0x000fe40000004100 */
[----:B------:R-:W-:Y:S02]  /*8e00*/  HADD2.F32 R42, -RZ, R42.H1_H1 ;  /* 0x3000002aff2a7230 */ /* 0x000fe40000004100 */
        /* <DEDUP_REMOVED lines=9> */
[----:B------:R-:W-:-:S04]  /*8ea0*/  FFMA.FTZ R63, R46, R57, R63 ;  /* 0x000000392e3f7223 */ /* 0x000fc8000001003f */
[----:B------:R-:W-:Y:S02]  /*8eb0*/  F2FP.F16.F32.PACK_AB R42, R42, R89 ;  /* 0x000000592a2a723e */ /* 0x000fe400000000ff */
[----:B------:R-:W-:-:S07]  /*8ec0*/  F2FP.F16.F32.PACK_AB R46, R63, R88 ;  /* 0x000000583f2e723e */ /* 0x000fce00000000ff */
.L_x_6053:
[----:B------:R-:W-:Y:S05]  /*8ed0*/  BSYNC B2 ;  /* 0x0000000000027941 */ /* 0x000fea0003800000 */
.L_x_6052:
        /* <DEDUP_REMOVED lines=12> */
.L_x_6051:
[----:B------:R-:W-:Y:S05]  /*8fa0*/  BSYNC B1 ;  /* 0x0000000000017941 */ /* 0x000fea0003800000 */
.L_x_6050:
[----:B------:R-:W-:Y:S01]  /*8fb0*/  ISETP.GE.OR P4, PT, R224, R4, P0 ;  /* 0x00000004e000720c */ /* 0x000fe20000786670 */
[----:B------:R-:W-:-:S12]  /*8fc0*/  BSSY B1, `(.L_x_6054) ;  /* 0x0000083000017945 */ /* 0x000fd80003800000 */
[----:B------:R-:W-:Y:S05]  /*8fd0*/  @P4 BRA `(.L_x_6055) ;  /* 0x0000000800044947 */ /* 0x000fea0003800000 */
[----:B-1-34-:R-:W3:Y:S04]  /*8fe0*/  LDL R40, [R1+0x70] ;  /* 0x0000700001287983 */ /* 0x01aee80000100800 */
        /* <DEDUP_REMOVED lines=24> */
[----:B------:R-:W-:-:S03]  /*9170*/  IMAD R43, R220, 0x5800, R43 ;  /* 0x00005800dc2b7824 */ /* 0x000fc600078e022b */
[----:B------:R-:W-:Y:S01]  /*9180*/  LEA R41, R41, R2, 0x1 ;  /* 0x0000000229297211 */ /* 0x000fe200078e08ff */
[----:B------:R-:W-:-:S05]  /*9190*/  IMAD R44, R43, 0x2, R2 ;  /* 0x000000022b2c7824 */ /* 0x000fca00078e0202 */
[----:B------:R-:W1:Y:S04]  /*91a0*/  LDS.128 R40, [R41+0x1e400] ;  /* 0x01e4000029287984 */ /* 0x000e680000000c00 */
[----:B------:R-:W2:Y:S01]  /*91b0*/  LDS.128 R44, [R44+0x1e400] ;  /* 0x01e400002c2c7984 */ /* 0x000ea20000000c00 */
[----:B------:R-:W-:Y:S01]  /*91c0*/  IADD3.X R51, R15, R52, R9, P4, P5 ;  /* 0x000000340f337210 */ /* 0x000fe200027ea409 */
[----:B------:R-:W-:Y:S06]  /*91d0*/  @P3 BRA `(.L_x_6057) ;  /* 0x0000000400503947 */ /* 0x000fec0003800000 */
[----:B------:R-:W-:Y:S01]  /*91e0*/  SHF.R.U32.HI R63, RZ, 0x10, R77 ;  /* 0x00000010ff3f7819 */ /* 0x000fe2000001164d */
[----:B--2---:R-:W-:Y:S01]  /*91f0*/  IMAD.MOV.U32 R58, RZ, RZ, R45 ;  /* 0x000000ffff3a7224 */ /* 0x004fe200078e002d */
[----:B------:R-:W-:Y:S01]  /*9200*/  SHF.R.U64 R54, R72, 0x10, R73 ;  /* 0x0000001048367819 */ /* 0x000fe20000001249 */
[----:B------:R-:W-:Y:S01]  /*9210*/  IMAD.MOV.U32 R59, RZ, RZ, R47 ;  /* 0x000000ffff3b7224 */ /* 0x000fe200078e002f */
[----:B------:R-:W-:Y:S01]  /*9220*/  SHF.R.U32.HI R61, RZ, 0x10, R73 ;  /* 0x00000010ff3d7819 */ /* 0x000fe20000011649 */
[----:B------:R-:W-:Y:S01]  /*9230*/  HADD2.F32 R63, -RZ, R63.H0_H0 ;  /* 0x2000003fff3f7230 */ /* 0x000fe20000004100 */
[----:B------:R-:W-:Y:S01]  /*9240*/  SHF.R.U64 R56, R76, 0x10, R77 ;  /* 0x000000104c387819 */ /* 0x000fe2000000124d */
[--C-:B------:R-:W-:Y:S01]  /*9250*/  HADD2.F32 R47, -RZ, R58.reuse.H0_H0 ;  /* 0x2000003aff2f7230 */ /* 0x100fe20000004100 */
[--C-:B------:R-:W-:Y:S01]  /*9260*/  SHF.R.U64 R57, R78, 0x10, R79.reuse ;  /* 0x000000104e397819 */ /* 0x100fe2000000124f */
[----:B------:R-:W-:Y:S01]  /*9270*/  HADD2.F32 R60, -RZ, R58.H1_H1 ;  /* 0x3000003aff3c7230 */ /* 0x000fe20000004100 */
[----:B------:R-:W-:Y:S01]  /*9280*/  SHF.R.U32.HI R78, RZ, 0x10, R79 ;  /* 0x00000010ff4e7819 */ /* 0x000fe2000001164f */
[----:B-1----:R-:W-:Y:S01]  /*9290*/  IMAD.MOV.U32 R45, RZ, RZ, R43 ;  /* 0x000000ffff2d7224 */ /* 0x002fe200078e002b */
[----:B------:R-:W-:Y:S01]  /*92a0*/  SHF.R.U64 R55, R74, 0x10, R75 ;  /* 0x000000104a377819 */ /* 0x000fe2000000124b */
[----:B------:R-:W-:-:S02]  /*92b0*/  HADD2.F32 R72, -RZ, R177.H1_H1 ;  /* 0x300000b1ff487230 */ /* 0x000fc40000004100 */
[-C--:B------:R-:W-:Y:S01]  /*92c0*/  FMUL.FTZ R73, R60, R63.reuse ;  /* 0x0000003f3c497220 */ /* 0x080fe20000410000 */
[--C-:B------:R-:W-:Y:S01]  /*92d0*/  HADD2.F32 R58, -RZ, R41.reuse.H1_H1 ;  /* 0x30000029ff3a7230 */ /* 0x100fe20000004100 */
[----:B------:R-:W-:Y:S01]  /*92e0*/  SHF.R.U32.HI R74, RZ, 0x10, R75 ;  /* 0x00000010ff4a7819 */ /* 0x000fe2000001164b */
[----:B------:R-:W-:Y:S02]  /*92f0*/  HADD2.F32 R43, -RZ, R41.H0_H0 ;  /* 0x20000029ff2b7230 */ /* 0x000fe40000004100 */
[-C--:B------:R-:W-:Y:S01]  /*9300*/  FMUL.FTZ R76, R47, R72.reuse ;  /* 0x000000482f4c7220 */ /* 0x080fe20000410000 */
[----:B------:R-:W-:Y:S02]  /*9310*/  HADD2.F32 R62, -RZ, R172.H1_H1 ;  /* 0x300000acff3e7230 */ /* 0x000fe40000004100 */
[----:B------:R-:W-:Y:S01]  /*9320*/  FMUL.FTZ R63, R58, R63 ;  /* 0x0000003f3a3f7220 */ /* 0x000fe20000410000 */
[----:B------:R-:W-:Y:S02]  /*9330*/  HADD2.F32 R61, -RZ, R61.H0_H0 ;  /* 0x2000003dff3d7230 */ /* 0x000fe40000004100 */
[----:B------:R-:W-:Y:S01]  /*9340*/  FMUL.FTZ R72, R43, R72 ;  /* 0x000000482b487220 */ /* 0x000fe20000410000 */
[----:B------:R-:W-:-:S02]  /*9350*/  HADD2.F32 R78, -RZ, R78.H0_H0 ;  /* 0x2000004eff4e7230 */ /* 0x000fc40000004100 */
[-C--:B------:R-:W-:Y:S01]  /*9360*/  FFMA.FTZ R41, R43, R62.reuse, -R76 ;  /* 0x0000003e2b297223 */ /* 0x080fe2000001084c */
[----:B------:R-:W-:Y:S02]  /*9370*/  HADD2.F32 R76, -RZ, R173.H1_H1 ;  /* 0x300000adff4c7230 */ /* 0x000fe40000004100 */
[-C--:B------:R-:W-:Y:S01]  /*9380*/  FFMA.FTZ R58, R58, R61.reuse, -R73 ;  /* 0x0000003d3a3a7223 */ /* 0x080fe20000010849 */
[----:B------:R-:W-:Y:S01]  /*9390*/  FFMA.FTZ R60, R60, R61, R63 ;  /* 0x0000003d3c3c7223 */ /* 0x000fe2000001003f */
[----:B------:R-:W-:Y:S01]  /*93a0*/  FFMA.FTZ R43, R47, R62, R72 ;  /* 0x0000003e2f2b7223 */ /* 0x000fe20000010048 */
[--C-:B------:R-:W-:Y:S02]  /*93b0*/  HADD2.F32 R61, -RZ, R59.reuse.H0_H0 ;  /* 0x2000003bff3d7230 */ /* 0x100fe40000004100 */
[----:B------:R-:W-:Y:S01]  /*93c0*/  HADD2.F32 R59, -RZ, R59.H1_H1 ;  /* 0x3000003bff3b7230 */ /* 0x000fe20000004100 */
[----:B------:R-:W-:Y:S01]  /*93d0*/  F2FP.F16.F32.PACK_AB R41, R58, R41 ;  /* 0x000000293a29723e */ /* 0x000fe200000000ff */
[----:B------:R-:W-:-:S02]  /*93e0*/  HADD2.F32 R47, -RZ, R45.H0_H0 ;  /* 0x2000002dff2f7230 */ /* 0x000fc40000004100 */
[----:B------:R-:W-:Y:S01]  /*93f0*/  FMUL.FTZ R88, R61, R76 ;  /* 0x0000004c3d587220 */ /* 0x000fe20000410000 */
[----:B------:R-:W-:Y:S02]  /*9400*/  HADD2.F32 R62, -RZ, R45.H1_H1 ;  /* 0x3000002dff3e7230 */ /* 0x000fe40000004100 */
[----:B------:R-:W-:Y:S01]  /*9410*/  FMUL.FTZ R63, R59, R78 ;  /* 0x0000004e3b3f7220 */ /* 0x000fe20000410000 */
[----:B------:R-:W-:Y:S02]  /*9420*/  HADD2.F32 R72, -RZ, R171.H1_H1 ;  /* 0x300000abff487230 */ /* 0x000fe40000004100 */
[----:B------:R-:W-:Y:S01]  /*9430*/  FMUL.FTZ R76, R47, R76 ;  /* 0x0000004c2f4c7220 */ /* 0x000fe20000410000 */
[----:B------:R-:W-:Y:S02]  /*9440*/  HADD2.F32 R74, -RZ, R74.H0_H0 ;  /* 0x2000004aff4a7230 */ /* 0x000fe40000004100 */
        /* <DEDUP_REMOVED lines=12> */
[----:B------:R-:W-:Y:S01]  /*9510*/  FMUL.FTZ R73, R59, R177 ;  /* 0x000000b13b497220 */ /* 0x000fe20000410000 */
[----:B------:R-:W-:Y:S01]  /*9520*/  HADD2.F32 R40, -RZ, R40.H1_H1 ;  /* 0x30000028ff287230 */ /* 0x000fe20000004100 */
[----:B------:R-:W-:Y:S01]  /*9530*/  F2FP.F16.F32.PACK_AB R47, R72, R47 ;  /* 0x0000002f482f723e */ /* 0x000fe200000000ff */
[----:B------:R-:W-:Y:S02]  /*9540*/  HADD2.F32 R172, -RZ, R172.H0_H0 ;  /* 0x200000acffac7230 */ /* 0x000fe40000004100 */
[-C--:B------:R-:W-:Y:S01]  /*9550*/  FMUL.FTZ R75, R44, R63.reuse ;  /* 0x0000003f2c4b7220 */ /* 0x080fe20000410000 */
[----:B------:R-:W-:Y:S02]  /*9560*/  HADD2.F32 R61, -RZ, R54.H0_H0 ;  /* 0x20000036ff3d7230 */ /* 0x000fe40000004100 */
[----:B------:R-:W-:Y:S01]  /*9570*/  FMUL.FTZ R63, R40, R63 ;  /* 0x0000003f283f7220 */ /* 0x000fe20000410000 */
[C---:B------:R-:W-:Y:S01]  /*9580*/  FMUL.FTZ R54, R56.reuse, R177 ;  /* 0x000000b138367220 */ /* 0x040fe20000410000 */
[----:B------:R-:W-:Y:S01]  /*9590*/  FFMA.FTZ R73, R56, R172, -R73 ;  /* 0x000000ac38497223 */ /* 0x000fe20000010849 */
[----:B------:R-:W-:-:S02]  /*95a0*/  HADD2.F32 R173, -RZ, R173.H0_H0 ;  /* 0x200000adffad7230 */ /* 0x000fc40000004100 */
[-C--:B------:R-:W-:Y:S01]  /*95b0*/  FFMA.FTZ R63, R44, R61.reuse, R63 ;  /* 0x0000003d2c3f7223 */ /* 0x080fe2000001003f */
[----:B------:R-:W-:Y:S01]  /*95c0*/  FFMA.FTZ R56, R40, R61, -R75 ;  /* 0x0000003d28387223 */ /* 0x000fe2000001084b */
[----:B------:R-:W-:Y:S02]  /*95d0*/  HADD2.F32 R44, -RZ, R46.H0_H0 ;  /* 0x2000002eff2c7230 */ /* 0x000fe40000004100 */
[----:B------:R-:W-:Y:S01]  /*95e0*/  FFMA.FTZ R54, R59, R172, R54 ;  /* 0x000000ac3b367223 */ /* 0x000fe20000010036 */
[----:B------:R-:W-:Y:S01]  /*95f0*/  HADD2.F32 R57, -RZ, R57.H0_H0 ;  /* 0x20000039ff397230 */ /* 0x000fe20000004100 */
[----:B------:R-:W-:Y:S01]  /*9600*/  MOV R43, R62 ;  /* 0x0000003e002b7202 */ /* 0x000fe20000000f00 */
        /* <DEDUP_REMOVED lines=17> */
.L_x_6057:
[----:B------:R-:W-:Y:S05]  /*9720*/  BSYNC B2 ;  /* 0x0000000000027941 */ /* 0x000fea0003800000 */
.L_x_6056:
        /* <DEDUP_REMOVED lines=12> */
.L_x_6055:
[----:B------:R-:W-:Y:S05]  /*97f0*/  BSYNC B1 ;  /* 0x0000000000017941 */ /* 0x000fea0003800000 */
.L_x_6054:
[----:B------:R-:W-:Y:S01]  /*9800*/  ISETP.GE.OR P4, PT, R225, R4, P0 ;  /* 0x00000004e100720c */ /* 0x000fe20000786670 */
[----:B------:R-:W-:-:S12]  /*9810*/  BSSY B1, `(.L_x_6058) ;  /* 0x0000084000017945 */ /* 0x000fd80003800000 */
[----:B------:R-:W-:Y:S05]  /*9820*/  @P4 BRA `(.L_x_6059) ;  /* 0x0000000800084947 */ /* 0x000fea0003800000 */
[----:B-1-34-:R-:W3:Y:S04]  /*9830*/  LDL R40, [R1] ;  /* 0x0000000001287983 */ /* 0x01aee80000100800 */
[----:B------:R-:W4:Y:S04]  /*9840*/  LDL R43, [R1+0x44] ;  /* 0x00004400012b7983 */ /* 0x000f280000100800 */
[----:B------:R-:W5:Y:S01]  /*9850*/  LDL R42, [R1+0x6c] ;  /* 0x00006c00012a7983 */ /* 0x000f620000100800 */
[----:B--2---:R-:W-:Y:S01]  /*9860*/  IMAD.WIDE.U32 R48, R225, R134, R132 ;  /* 0x00000086e1307225 */ /* 0x004fe200078e0084 */
[----:B------:R-:W-:Y:S02]  /*9870*/  BSSY B2, `(.L_x_6060) ;  /* 0x0000071000027945 */ /* 0x000fe40003800000 */
[----:B------:R-:W-:-:S02]  /*9880*/  IADD3 R50, P4, P5, R98, R48, R20 ;  /* 0x0000003062327210 */ /* 0x000fc40007d9e014 */
[----:B---3--:R-:W-:Y:S01]  /*9890*/  LOP3.LUT P6, RZ, R40, 0x1, RZ, 0xc0, !PT ;  /* 0x0000000128ff7812 */ /* 0x008fe200078cc0ff */
[----:B------:R-:W-:-:S04]  /*98a0*/  IMAD R40, R146, R134, RZ ;  /* 0x0000008692287224 */ /* 0x000fc800078e02ff */
[----:B------:R-:W-:Y:S01]  /*98b0*/  IMAD R41, R225, R135, R40 ;  /* 0x00000087e1297224 */ /* 0x000fe200078e0228 */
[----:B------:R-:W-:-:S03]  /*98c0*/  SEL R40, R97, R153, !P6 ;  /* 0x0000009961287207 */ /* 0x000fc60007000000 */
[----:B------:R-:W-:Y:S01]  /*98d0*/  IMAD.IADD R52, R49, 0x1, R41 ;  /* 0x0000000131347824 */ /* 0x000fe200078e0229 */
[----:B------:R-:W-:-:S04]  /*98e0*/  SHF.R.S32.HI R41, RZ, 0x1f, R40 ;  /* 0x0000001fff297819 */ /* 0x000fc80000011428 */
[----:B------:R-:W-:Y:S02]  /*98f0*/  LEA.HI R41, R41, R40, RZ, 0x4 ;  /* 0x0000002829297211 */ /* 0x000fe400078f20ff */
[----:B------:R-:W-:Y:S02]  /*9900*/  IADD3.X R51, R15, R52, R9, P4, P5 ;  /* 0x000000340f337210 */ /* 0x000fe400027ea409 */
[----:B------:R-:W-:-:S04]  /*9910*/  LEA.HI.SX32 R41, R41, R10, 0x1c ;  /* 0x0000000a29297211 */ /* 0x000fc800078fe2ff */
[----:B------:R-:W-:Y:S01]  /*9920*/  SHF.R.S32.HI R40, RZ, 0x1f, R41 ;  /* 0x0000001fff287819 */ /* 0x000fe20000011429 */
[----:B------:R-:W-:-:S03]  /*9930*/  IMAD.SHL.U32 R53, R41, 0x8, RZ ;  /* 0x0000000829357824 */ /* 0x000fc600078e00ff */
[----:B------:R-:W-:Y:S02]  /*9940*/  LEA.HI R40, R40, R41, RZ, 0x3 ;  /* 0x0000002928287211 */ /* 0x000fe400078f18ff */
[----:B----4-:R-:W-:Y:S02]  /*9950*/  LOP3.LUT R41, R43, 0x38, R53, 0xf8, !PT ;  /* 0x000000382b297812 */ /* 0x010fe400078ef835 */
[----:B------:R-:W-:Y:S02]  /*9960*/  SHF.R.S32.HI R40, RZ, 0x3, R40 ;  /* 0x00000003ff287819 */ /* 0x000fe40000011428 */
[----:B------:R-:W-:-:S03]  /*9970*/  LOP3.LUT R41, R41, R138, RZ, 0x3c, !PT ;  /* 0x0000008a29297212 */ /* 0x000fc600078e3cff */
[----:B-----5:R-:W-:-:S04]  /*9980*/  IMAD R40, R40, 0x2c00, R42 ;  /* 0x00002c0028287824 */ /* 0x020fc800078e022a */
[----:B------:R-:W-:Y:S02]  /*9990*/  IMAD.IADD R43, R40, 0x1, R41 ;  /* 0x00000001282b7824 */ /* 0x000fe400078e0229 */
[C---:B------:R-:W-:Y:S02]  /*99a0*/  IMAD R41, R220.reuse, 0x5800, R148 ;  /* 0x00005800dc297824 */ /* 0x040fe400078e0294 */
[----:B------:R-:W-:Y:S02]  /*99b0*/  IMAD R43, R220, 0x5800, R43 ;  /* 0x00005800dc2b7824 */ /* 0x000fe400078e022b */
[----:B------:R-:W-:-:S03]  /*99c0*/  IMAD R41, R41, 0x2, R2 ;  /* 0x0000000229297824 */ /* 0x000fc600078e0202 */
[----:B------:R-:W-:-:S03]  /*99d0*/  LEA R44, R43, R2, 0x1 ;  /* 0x000000022b2c7211 */ /* 0x000fc600078e08ff */
[----:B------:R-:W1:Y:S04]  /*99e0*/  LDS.128 R40, [R41+0x1e400] ;  /* 0x01e4000029287984 */ /* 0x000e680000000c00 */
[----:B------:R-:W2:Y:S01]  /*99f0*/  LDS.128 R44, [R44+0x1e400] ;  /* 0x01e400002c2c7984 */ /* 0x000ea20000000c00 */
[----:B------:R-:W-:Y:S05]  /*9a00*/  @P3 BRA `(.L_x_6061) ;  /* 0x00000004005c3947 */ /* 0x000fea0003800000 */
[----:B-1----:R-:W-:Y:S01]  /*9a10*/  IMAD.MOV.U32 R58, RZ, RZ, R40 ;  /* 0x000000ffff3a7224 */ /* 0x002fe200078e0028 */
[----:B------:R-:W-:Y:S01]  /*9a20*/  SHF.R.U64 R56, R64, 0x10, R65 ;  /* 0x0000001040387819 */ /* 0x000fe20000001241 */
[----:B--2---:R-:W-:Y:S01]  /*9a30*/  IMAD.MOV.U32 R40, RZ, RZ, R45 ;  /* 0x000000ffff287224 */ /* 0x004fe200078e002d */
[----:B------:R-:W-:Y:S01]  /*9a40*/  SHF.R.U32.HI R64, RZ, 0x10, R69 ;  /* 0x00000010ff407819 */ /* 0x000fe20000011645 */
[----:B------:R-:W-:Y:S01]  /*9a50*/  IMAD.MOV.U32 R59, RZ, RZ, R44 ;  /* 0x000000ffff3b7224 */ /* 0x000fe200078e002c */
[----:B------:R-:W-:Y:S01]  /*9a60*/  MOV R60, R47 ;  /* 0x0000002f003c7202 */ /* 0x000fe20000000f00 */
[----:B------:R-:W-:Y:S01]  /*9a70*/  HADD2.F32 R63, -RZ, R170.H1_H1 ;  /* 0x300000aaff3f7230 */ /* 0x000fe20000004100 */
[----:B------:R-:W-:Y:S01]  /*9a80*/  SHF.R.U32.HI R62, RZ, 0x10, R65 ;  /* 0x00000010ff3e7819 */ /* 0x000fe20000011641 */
[--C-:B------:R-:W-:Y:S01]  /*9a90*/  HADD2.F32 R44, -RZ, R40.reuse.H0_H0 ;  /* 0x20000028ff2c7230 */ /* 0x100fe20000004100 */
[----:B------:R-:W-:Y:S01]  /*9aa0*/  SHF.R.U64 R54, R66, 0x10, R67 ;  /* 0x0000001042367819 */ /* 0x000fe20000001243 */
[----:B------:R-:W-:Y:S01]  /*9ab0*/  HADD2.F32 R47, -RZ, R40.H1_H1 ;  /* 0x30000028ff2f7230 */ /* 0x000fe20000004100 */
[----:B------:R-:W-:Y:S01]  /*9ac0*/  SHF.R.U32.HI R65, RZ, 0x10, R71 ;  /* 0x00000010ff417819 */ /* 0x000fe20000011647 */
        /* <DEDUP_REMOVED lines=12> */
[----:B------:R-:W-:Y:S01]  /*9b90*/  FMUL.FTZ R64, R43, R64 ;  /* 0x000000402b407220 */ /* 0x000fe20000410000 */
[-C--:B------:R-:W-:Y:S01]  /*9ba0*/  FFMA.FTZ R40, R40, R61.reuse, -R41 ;  /* 0x0000003d28287223 */ /* 0x080fe20000010829 */
[----:B------:R-:W-:Y:S01]  /*9bb0*/  FFMA.FTZ R41, R44, R61, R63 ;  /* 0x0000003d2c297223 */ /* 0x000fe2000001003f */
[----:B------:R-:W-:-:S02]  /*9bc0*/  HADD2.F32 R61, -RZ, R60.H0_H0 ;  /* 0x2000003cff3d7230 */ /* 0x000fc40000004100 */
[-C--:B------:R-:W-:Y:S01]  /*9bd0*/  FFMA.FTZ R44, R47, R62.reuse, R64 ;  /* 0x0000003e2f2c7223 */ /* 0x080fe20000010040 */
[----:B------:R-:W-:Y:S02]  /*9be0*/  HADD2.F32 R64, -RZ, R167.H1_H1 ;  /* 0x300000a7ff407230 */ /* 0x000fe40000004100 */
[----:B------:R-:W-:Y:S01]  /*9bf0*/  FFMA.FTZ R43, R43, R62, -R66 ;  /* 0x0000003e2b2b7223 */ /* 0x000fe20000010842 */
[----:B------:R-:W-:Y:S02]  /*9c00*/  HADD2.F32 R47, -RZ, R45.H0_H0 ;  /* 0x2000002dff2f7230 */ /* 0x000fe40000004100 */
[----:B------:R-:W-:Y:S02]  /*9c10*/  HADD2.F32 R60, -RZ, R60.H1_H1 ;  /* 0x3000003cff3c7230 */ /* 0x000fe40000004100 */
[-C--:B------:R-:W-:Y:S01]  /*9c20*/  FMUL.FTZ R66, R61, R64.reuse ;  /* 0x000000403d427220 */ /* 0x080fe20000410000 */
[----:B------:R-:W-:Y:S02]  /*9c30*/  HADD2.F32 R65, -RZ, R65.H0_H0 ;  /* 0x20000041ff417230 */ /* 0x000fe40000004100 */
[----:B------:R-:W-:Y:S01]  /*9c40*/  FMUL.FTZ R64, R47, R64 ;  /* 0x000000402f407220 */ /* 0x000fe20000410000 */
[----:B------:R-:W-:Y:S01]  /*9c50*/  HADD2.F32 R45, -RZ, R45.H1_H1 ;  /* 0x3000002dff2d7230 */ /* 0x000fe20000004100 */
[----:B------:R-:W-:Y:S01]  /*9c60*/  F2FP.F16.F32.PACK_AB R43, R43, R40 ;  /* 0x000000282b2b723e */ /* 0x000fe200000000ff */
[----:B------:R-:W-:-:S02]  /*9c70*/  HADD2.F32 R62, -RZ, R169.H1_H1 ;  /* 0x300000a9ff3e7230 */ /* 0x000fc40000004100 */
[CC--:B------:R-:W-:Y:S01]  /*9c80*/  FMUL.FTZ R68, R60.reuse, R65.reuse ;  /* 0x000000413c447220 */ /* 0x0c0fe20000410000 */
[----:B------:R-:W-:Y:S02]  /*9c90*/  HADD2.F32 R63, -RZ, R67.H0_H0 ;  /* 0x20000043ff3f7230 */ /* 0x000fe40000004100 */
[----:B------:R-:W-:Y:S01]  /*9ca0*/  FMUL.FTZ R69, R45, R65 ;  /* 0x000000412d457220 */ /* 0x000fe20000410000 */
[----:B------:R-:W-:Y:S02]  /*9cb0*/  HADD2.F32 R57, -RZ, R57.H0_H0 ;  /* 0x20000039ff397230 */ /* 0x000fe40000004100 */
[-C--:B------:R-:W-:Y:S01]  /*9cc0*/  FFMA.FTZ R65, R47, R62.reuse, -R66 ;  /* 0x0000003e2f417223 */ /* 0x080fe20000010842 */
[----:B------:R-:W-:Y:S01]  /*9cd0*/  FFMA.FTZ R67, R61, R62, R64 ;  /* 0x0000003e3d437223 */ /* 0x000fe20000010040 */
[-C--:B------:R-:W-:Y:S01]  /*9ce0*/  FFMA.FTZ R68, R45, R63.reuse, -R68 ;  /* 0x0000003f2d447223 */ /* 0x080fe20000010844 */
[----:B------:R-:W-:Y:S02]  /*9cf0*/  HADD2.F32 R62, -RZ, R167.H0_H0 ;  /* 0x200000a7ff3e7230 */ /* 0x000fe40000004100 */
[----:B------:R-:W-:Y:S01]  /*9d00*/  FFMA.FTZ R70, R60, R63, R69 ;  /* 0x0000003f3c467223 */ /* 0x000fe20000010045 */
[----:B------:R-:W-:-:S02]  /*9d10*/  HADD2.F32 R47, -RZ, R59.H0_H0 ;  /* 0x2000003bff2f7230 */ /* 0x000fc40000004100 */
[--C-:B------:R-:W-:Y:S01]  /*9d20*/  HADD2.F32 R45, -RZ, R58.reuse.H0_H0 ;  /* 0x2000003aff2d7230 */ /* 0x100fe20000004100 */
[----:B------:R-:W-:Y:S01]  /*9d30*/  F2FP.F16.F32.PACK_AB R65, R68, R65 ;  /* 0x000000414441723e */ /* 0x000fe200000000ff */
[----:B------:R-:W-:Y:S02]  /*9d40*/  HADD2.F32 R60, -RZ, R169.H0_H0 ;  /* 0x200000a9ff3c7230 */ /* 0x000fe40000004100 */
[-C--:B------:R-:W-:Y:S01]  /*9d50*/  FMUL.FTZ R64, R47, R62.reuse ;  /* 0x0000003e2f407220 */ /* 0x080fe20000410000 */
[----:B------:R-:W-:Y:S02]  /*9d60*/  HADD2.F32 R59, -RZ, R59.H1_H1 ;  /* 0x3000003bff3b7230 */ /* 0x000fe40000004100 */
[C---:B------:R-:W-:Y:S01]  /*9d70*/  FMUL.FTZ R62, R45.reuse, R62 ;  /* 0x0000003e2d3e7220 */ /* 0x040fe20000410000 */
[----:B------:R-:W-:Y:S02]  /*9d80*/  HADD2.F32 R58, -RZ, R58.H1_H1 ;  /* 0x3000003aff3a7230 */ /* 0x000fe40000004100 */
[----:B------:R-:W-:Y:S01]  /*9d90*/  FFMA.FTZ R64, R45, R60, -R64 ;  /* 0x0000003c2d407223 */ /* 0x000fe20000010840 */
[----:B------:R-:W-:-:S02]  /*9da0*/  HADD2.F32 R168, -RZ, R168.H0_H0 ;  /* 0x200000a8ffa87230 */ /* 0x000fc40000004100 */
[----:B------:R-:W-:Y:S01]  /*9db0*/  FFMA.FTZ R62, R47, R60, R62 ;  /* 0x0000003c2f3e7223 */ /* 0x000fe2000001003e */
[-C--:B------:R-:W-:Y:S01]  /*9dc0*/  FMUL.FTZ R61, R59, R57.reuse ;  /* 0x000000393b3d7220 */ /* 0x080fe20000410000 */
[----:B------:R-:W-:Y:S01]  /*9dd0*/  FMUL.FTZ R66, R58, R57 ;  /* 0x000000393a427220 */ /* 0x000fe20000410000 */
[----:B------:R-:W-:Y:S02]  /*9de0*/  HADD2.F32 R47, -RZ, R46.H0_H0 ;  /* 0x2000002eff2f7230 */ /* 0x000fe40000004100 */
[----:B------:R-:W-:Y:S02]  /*9df0*/  HADD2.F32 R57, -RZ, R55.H0_H0 ;  /* 0x20000037ff397230 */ /* 0x000fe40000004100 */
[----:B------:R-:W-:Y:S02]  /*9e00*/  HADD2.F32 R45, -RZ, R42.H0_H0 ;  /* 0x2000002aff2d7230 */ /* 0x000fe40000004100 */
[----:B------:R-:W-:Y:S02]  /*9e10*/  HADD2.F32 R46, -RZ, R46.H1_H1 ;  /* 0x3000002eff2e7230 */ /* 0x000fe40000004100 */
[----:B------:R-:W-:-:S02]  /*9e20*/  HADD2.F32 R42, -RZ, R42.H1_H1 ;  /* 0x3000002aff2a7230 */ /* 0x000fc40000004100 */
[----:B------:R-:W-:Y:S02]  /*9e30*/  HADD2.F32 R55, -RZ, R54.H0_H0 ;  /* 0x20000036ff377230 */ /* 0x000fe40000004100 */
[-C--:B------:R-:W-:Y:S01]  /*9e40*/  FMUL.FTZ R54, R47, R168.reuse ;  /* 0x000000a82f367220 */ /* 0x080fe20000410000 */
[----:B------:R-:W-:Y:S02]  /*9e50*/  HADD2.F32 R56, -RZ, R56.H0_H0 ;  /* 0x20000038ff387230 */ /* 0x000fe40000004100 */
[-C--:B------:R-:W-:Y:S01]  /*9e60*/  FMUL.FTZ R63, R46, R57.reuse ;  /* 0x000000392e3f7220 */ /* 0x080fe20000410000 */
[----:B------:R-:W-:Y:S02]  /*9e70*/  HADD2.F32 R170, -RZ, R170.H0_H0 ;  /* 0x200000aaffaa7230 */ /* 0x000fe40000004100 */
[----:B------:R-:W-:Y:S01]  /*9e80*/  FMUL.FTZ R168, R45, R168 ;  /* 0x000000a82da87220 */ /* 0x000fe20000410000 */
[----:B------:R-:W-:Y:S01]  /*9e90*/  FMUL.FTZ R57, R42, R57 ;  /* 0x000000392a397220 */ /* 0x000fe20000410000 */
[-C--:B------:R-:W-:Y:S01]  /*9ea0*/  FFMA.FTZ R61, R58, R56.reuse, -R61 ;  /* 0x000000383a3d7223 */ /* 0x080fe2000001083d */
[----:B------:R-:W-:Y:S01]  /*9eb0*/  FFMA.FTZ R59, R59, R56, R66 ;  /* 0x000000383b3b7223 */ /* 0x000fe20000010042 */
[-C--:B------:R-:W-:Y:S01]  /*9ec0*/  FFMA.FTZ R54, R45, R170.reuse, -R54 ;  /* 0x000000aa2d367223 */ /* 0x080fe20000010836 */
[----:B------:R-:W-:Y:S01]  /*9ed0*/  FFMA.FTZ R168, R47, R170, R168 ;  /* 0x000000aa2fa87223 */ /* 0x000fe200000100a8 */
[-C--:B------:R-:W-:Y:S01]  /*9ee0*/  FFMA.FTZ R63, R42, R55.reuse, -R63 ;  /* 0x000000372a3f7223 */ /* 0x080fe2000001083f */
[----:B------:R-:W-:Y:S01]  /*9ef0*/  FFMA.FTZ R57, R46, R55, R57 ;  /* 0x000000372e397223 */ /* 0x000fe20000010039 */
[----:B------:R-:W-:Y:S01]  /*9f00*/  F2FP.F16.F32.PACK_AB R45, R44, R41 ;  /* 0x000000292c2d723e */ /* 0x000fe200000000ff */
[----:B------:R-:W-:Y:S01]  /*9f10*/  IMAD.MOV.U32 R41, RZ, RZ, R43 ;  /* 0x000000ffff297224 */ /* 0x000fe200078e002b */
[----:B------:R-:W-:Y:S01]  /*9f20*/  F2FP.F16.F32.PACK_AB R47, R70, R67 ;  /* 0x00000043462f723e */ /* 0x000fe200000000ff */
[----:B------:R-:W-:Y:S01]  /*9f30*/  IMAD.MOV.U32 R43, RZ, RZ, R65 ;  /* 0x000000ffff2b7224 */ /* 0x000fe200078e0041 */
[----:B------:R-:W-:-:S02]  /*9f40*/  F2FP.F16.F32.PACK_AB R40, R61, R64 ;  /* 0x000000403d28723e */ /* 0x000fc400000000ff */
[----:B------:R-:W-:Y:S02]  /*9f50*/  F2FP.F16.F32.PACK_AB R44, R59, R62 ;  /* 0x0000003e3b2c723e */ /* 0x000fe400000000ff */
[----:B------:R-:W-:Y:S02]  /*9f60*/  F2FP.F16.F32.PACK_AB R42, R63, R54 ;  /* 0x000000363f2a723e */ /* 0x000fe400000000ff */
[----:B------:R-:W-:-:S07]  /*9f70*/  F2FP.F16.F32.PACK_AB R46, R57, R168 ;  /* 0x000000a8392e723e */ /* 0x000fce00000000ff */
.L_x_6061:
[----:B------:R-:W-:Y:S05]  /*9f80*/  BSYNC B2 ;  /* 0x0000000000027941 */ /* 0x000fea0003800000 */
.L_x_6060:
        /* <DEDUP_REMOVED lines=12> */
.L_x_6059:
[----:B------:R-:W-:Y:S05]  /*a050*/  BSYNC B1 ;  /* 0x0000000000017941 */ /* 0x000fea0003800000 */
.L_x_6058:
[C---:B------:R-:W-:Y:S01]  /*a060*/  ISETP.GE.OR P4, PT, R226.reuse, R4, P0 ;  /* 0x00000004e200720c */ /* 0x040fe20000786670 */
[-C--:B-1234-:R-:W-:Y:S02]  /*a070*/  IMAD R40, R145, R134.reuse, RZ ;  /* 0x0000008691287224 */ /* 0x09efe400078e02ff */
[----:B------:R-:W-:-:S04]  /*a080*/  IMAD.WIDE.U32 R132, R226, R134, R132 ;  /* 0x00000086e2847225 */ /* 0x000fc800078e0084 */
[----:B------:R-:W-:-:S06]  /*a090*/  IMAD R135, R226, R135, R40 ;  /* 0x00000087e2877224 */ /* 0x000fcc00078e0228 */
[----:B------:R-:W-:Y:S05]  /*a0a0*/  @P4 BRA `(.L_x_6028) ;  /* 0x0000001000584947 */ /* 0x000fea0003800000 */
[----:B------:R-:W2:Y:S01]  /*a0b0*/  LDL R41, [R1] ;  /* 0x0000000001297983 */ /* 0x000ea20000100800 */
[----:B------:R-:W1:Y:S03]  /*a0c0*/  LDC.64 R48, c[0x0][0x2d8] ;  /* 0x0000b600ff307b82 */ /* 0x000e660000000a00 */
[----:B------:R-:W3:Y:S04]  /*a0d0*/  LDL R43, [R1+0x40] ;  /* 0x00004000012b7983 */ /* 0x000ee80000100800 */
[----:B------:R-:W4:Y:S01]  /*a0e0*/  LDL R42, [R1+0x68] ;  /* 0x00006800012a7983 */ /* 0x000f220000100800 */
[----:B------:R-:W-:Y:S01]  /*a0f0*/  IMAD.IADD R52, R133, 0x1, R135 ;  /* 0x0000000185347824 */ /* 0x000fe200078e0287 */
[----:B------:R-:W-:Y:S01]  /*a100*/  IADD3 R40, P4, P5, R98, R132, R20 ;  /* 0x0000008462287210 */ /* 0x000fe20007d9e014 */
[----:B------:R-:W-:Y:S01]  /*a110*/  BSSY B1, `(.L_x_6062) ;  /* 0x0000070000017945 */ /* 0x000fe20003800000 */
[----:B--2---:R-:W-:-:S02]  /*a120*/  LOP3.LUT P6, RZ, R41, 0x1, RZ, 0xc0, !PT ;  /* 0x0000000129ff7812 */ /* 0x004fc400078cc0ff */
[----:B------:R-:W-:Y:S02]  /*a130*/  IADD3.X R41, R15, R52, R9, P4, P5 ;  /* 0x000000340f297210 */ /* 0x000fe400027ea409 */
[C---:B-1----:R-:W-:Y:S02]  /*a140*/  LEA R50, P4, R40.reuse, R48, 0x1 ;  /* 0x0000003028327211 */ /* 0x042fe400078808ff */
[----:B------:R-:W-:Y:S02]  /*a150*/  SEL R153, R97, R153, !P6 ;  /* 0x0000009961997207 */ /* 0x000fe40007000000 */
[----:B------:R-:W-:Y:S02]  /*a160*/  LEA.HI.X R51, R40, R49, R41, 0x1, P4 ;  /* 0x0000003128337211 */ /* 0x000fe400020f0c29 */
[----:B------:R-:W-:-:S04]  /*a170*/  SHF.R.S32.HI R40, RZ, 0x1f, R153 ;  /* 0x0000001fff287819 */ /* 0x000fc80000011499 */
[----:B------:R-:W-:-:S04]  /*a180*/  LEA.HI R153, R40, R153, RZ, 0x4 ;  /* 0x0000009928997211 */ /* 0x000fc800078f20ff */
[----:B------:R-:W-:-:S04]  /*a190*/  LEA.HI.SX32 R153, R153, R10, 0x1c ;  /* 0x0000000a99997211 */ /* 0x000fc800078fe2ff */
[----:B------:R-:W-:Y:S01]  /*a1a0*/  SHF.R.S32.HI R40, RZ, 0x1f, R153 ;  /* 0x0000001fff287819 */ /* 0x000fe20000011499 */
[----:B------:R-:W-:-:S03]  /*a1b0*/  IMAD.SHL.U32 R53, R153, 0x8, RZ ;  /* 0x0000000899357824 */ /* 0x000fc600078e00ff */
[----:B------:R-:W-:-:S04]  /*a1c0*/  LEA.HI R40, R40, R153, RZ, 0x3 ;  /* 0x0000009928287211 */ /* 0x000fc800078f18ff */
[----:B------:R-:W-:Y:S02]  /*a1d0*/  SHF.R.S32.HI R41, RZ, 0x3, R40 ;  /* 0x00000003ff297819 */ /* 0x000fe40000011428 */
[----:B---3--:R-:W-:-:S03]  /*a1e0*/  LOP3.LUT R40, R43, 0x38, R53, 0xf8, !PT ;  /* 0x000000382b287812 */ /* 0x008fc600078ef835 */
[----:B----4-:R-:W-:Y:S01]  /*a1f0*/  IMAD R41, R41, 0x2c00, R42 ;  /* 0x00002c0029297824 */ /* 0x010fe200078e022a */
[----:B------:R-:W-:-:S04]  /*a200*/  LOP3.LUT R40, R40, R137, RZ, 0x3c, !PT ;  /* 0x0000008928287212 */ /* 0x000fc800078e3cff */
[----:B------:R-:W-:Y:S01]  /*a210*/  IADD3 R43, R41, R40, RZ ;  /* 0x00000028292b7210 */ /* 0x000fe20007ffe0ff */
[----:B------:R-:W-:-:S04]  /*a220*/  IMAD R41, R220, 0x5800, R147 ;  /* 0x00005800dc297824 */ /* 0x000fc800078e0293 */
[----:B------:R-:W-:Y:S02]  /*a230*/  IMAD R43, R220, 0x5800, R43 ;  /* 0x00005800dc2b7824 */ /* 0x000fe400078e022b */
[--C-:B------:R-:W-:Y:S02]  /*a240*/  IMAD R41, R41, 0x2, R2.reuse ;  /* 0x0000000229297824 */ /* 0x100fe400078e0202 */
[----:B------:R-:W-:-:S04]  /*a250*/  IMAD R44, R43, 0x2, R2 ;  /* 0x000000022b2c7824 */ /* 0x000fc800078e0202 */
[----:B------:R-:W1:Y:S04]  /*a260*/  LDS.128 R40, [R41+0x1e400] ;  /* 0x01e4000029287984 */ /* 0x000e680000000c00 */
[----:B------:R-:W2:Y:S01]  /*a270*/  LDS.128 R44, [R44+0x1e400] ;  /* 0x01e400002c2c7984 */ /* 0x000ea20000000c00 */
[----:B------:R-:W-:Y:S05]  /*a280*/  @P3 BRA `(.L_x_6063) ;  /* 0x0000000400603947 */ /* 0x000fea0003800000 */
[----:B------:R-:W-:Y:S01]  /*a290*/  SHF.R.U32.HI R60, RZ, 0x10, R85 ;  /* 0x00000010ff3c7819 */ /* 0x000fe20000011655 */
[----:B--2---:R-:W-:Y:S01]  /*a2a0*/  IMAD.MOV.U32 R55, RZ, RZ, R44 ;  /* 0x000000ffff377224 */ /* 0x004fe200078e002c */
[----:B------:R-:W-:Y:S01]  /*a2b0*/  MOV R56, R46 ;  /* 0x0000002e00387202 */ /* 0x000fe20000000f00 */
[----:B-1----:R-:W-:Y:S01]  /*a2c0*/  IMAD.MOV.U32 R44, RZ, RZ, R42 ;  /* 0x000000ffff2c7224 */ /* 0x002fe200078e002a */
        /* <DEDUP_REMOVED lines=74> */
[----:B------:R-:W-:-:S02]  /*a770*/  F2FP.F16.F32.PACK_AB R40, R57, R46 ;  /* 0x0000002e3928723e */ /* 0x000fc400000000ff */
[----:B------:R-:W-:Y:S02]  /*a780*/  F2FP.F16.F32.PACK_AB R43, R67, R64 ;  /* 0x00000040432b723e */ /* 0x000fe400000000ff */
[----:B------:R-:W-:Y:S01]  /*a790*/  F2FP.F16.F32.PACK_AB R46, R44, R55 ;  /* 0x000000372c2e723e */ /* 0x000fe200000000ff */
[----:B------:R-:W-:Y:S01]  /*a7a0*/  IMAD.MOV.U32 R44, RZ, RZ, R58 ;  /* 0x000000ffff2c7224 */ /* 0x000fe200078e003a */
[----:B------:R-:W-:Y:S01]  /*a7b0*/  F2FP.F16.F32.PACK_AB R64, R45, R42 ;  /* 0x0000002a2d40723e */ /* 0x000fe200000000ff */
[----:B------:R-:W-:Y:S01]  /*a7c0*/  IMAD.MOV.U32 R45, RZ, RZ, R59 ;  /* 0x000000ffff2d7224 */ /* 0x000fe200078e003b */
[----:B------:R-:W-:Y:S01]  /*a7d0*/  F2FP.F16.F32.PACK_AB R41, R62, R61 ;  /* 0x0000003d3e29723e */ /* 0x000fe200000000ff */
[----:B------:R-:W-:Y:S01]  /*a7e0*/  IMAD.MOV.U32 R42, RZ, RZ, R46 ;  /* 0x000000ffff2a7224 */ /* 0x000fe200078e002e */
[----:B------:R-:W-:Y:S01]  /*a7f0*/  MOV R47, R65 ;  /* 0x00000041002f7202 */ /* 0x000fe20000000f00 */
[----:B------:R-:W-:-:S07]  /*a800*/  IMAD.MOV.U32 R46, RZ, RZ, R64 ;  /* 0x000000ffff2e7224 */ /* 0x000fce00078e0040 */
.L_x_6063:
[----:B------:R-:W-:Y:S05]  /*a810*/  BSYNC B1 ;  /* 0x0000000000017941 */ /* 0x000fea0003800000 */
.L_x_6062:
[----:B------:R-:W-:Y:S01]  /*a820*/  ISETP.GE.AND P3, PT, R53, R152, PT ;  /* 0x000000983500720c */ /* 0x000fe20003f66270 */
[----:B------:R-:W-:Y:S02]  /*a830*/  ULDC.64 UR4, c[0x0][0x208] ;  /* 0x0000820000047ab9 */ /* 0x000fe40000000a00 */
[----:B-1----:R1:W-:Y:S10]  /*a840*/  STG.E.128 desc[UR4][R50.64], R40 ;  /* 0x0000002832007986 */ /* 0x0023f4000c101d04 */
[----:B------:R-:W-:Y:S05]  /*a850*/  @P3 BRA `(.L_x_6028) ;  /* 0x00000008006c3947 */ /* 0x000fea0003800000 */
[--C-:B-1----:R-:W-:Y:S01]  /*a860*/  SHF.R.S32.HI R40, RZ, 0x1f, R53.reuse ;  /* 0x0000001fff287819 */ /* 0x102fe20000011435 */
[----:B------:R-:W-:Y:S01]  /*a870*/  ULDC.64 UR4, c[0x0][0x208] ;  /* 0x0000820000047ab9 */ /* 0x000fe20000000a00 */
[----:B------:R-:W-:-:S04]  /*a880*/  IADD3 R53, P3, P4, R98, R132, R53 ;  /* 0x0000008462357210 */ /* 0x000fc80007c7e035 */
[----:B------:R-:W-:Y:S02]  /*a890*/  IADD3.X R52, R15, R52, R40, P3, P4 ;  /* 0x000000340f347210 */ /* 0x000fe40001fe8428 */
[----:B------:R-:W-:-:S04]  /*a8a0*/  LEA R48, P3, R53, R48, 0x1 ;  /* 0x0000003035307211 */ /* 0x000fc800078608ff */
[----:B------:R-:W-:-:S05]  /*a8b0*/  LEA.HI.X R49, R53, R49, R52, 0x1, P3 ;  /* 0x0000003135317211 */ /* 0x000fca00018f0c34 */
[----:B--2---:R1:W-:Y:S01]  /*a8c0*/  STG.E.128 desc[UR4][R48.64], R44 ;  /* 0x0000002c30007986 */ /* 0x0043e2000c101d04 */
[----:B------:R-:W-:Y:S05]  /*a8d0*/  BRA `(.L_x_6028) ;  /* 0x00000008004c7947 */ /* 0x000fea0003800000 */
.L_x_5971:
[----:B------:R-:W-:-:S04]  /*a8e0*/  ULOP3.LUT UR4, UR60, 0x1, URZ, 0xfc, !UPT ;  /* 0x000000013c047892 */ /* 0x000fc8000f8efc3f */
[----:B------:R-:W-:-:S06]  /*a8f0*/  UISETP.NE.AND UP0, UPT, UR4, 0x3, UPT ;  /* 0x000000030400788c */ /* 0x000fcc000bf05270 */
[----:B------:R-:W-:-:S13]  /*a900*/  PLOP3.LUT P2, PT, PT, PT, UP0, 0x80, 0x0 ;  /* 0x000000000000781c */ /* 0x000fda0003f4f008 */
[----:B------:R-:W-:Y:S05]  /*a910*/  @!P2 BRA `(.L_x_6064) ;  /* 0x000000000004a947 */ /* 0x000fea0003800000 */
[----:B------:R-:W-:Y:S01]  /*a920*/  BPT.TRAP 0x1 ;  /* 0x000000040000795c */ /* 0x000fe20000300000 */
.L_x_6064:
[----:B------:R-:W-:Y:S01]  /*a930*/  IMAD R3, R220, 0x8, R2 ;  /* 0x00000008dc037824 */ /* 0x000fe200078e0202 */
[----:B------:R-:W-:Y:S01]  /*a940*/  SHF.L.U32 R0, R229, 0x1f, RZ ;  /* 0x0000001fe5007819 */ /* 0x000fe200000006ff */
[----:B------:R-:W-:Y:S01]  /*a950*/  IMAD R4, R24, -0xb0, R25 ;  /* 0xffffff5018047824 */ /* 0x000fe200078e0219 */
[----:B------:R-:W-:Y:S01]  /*a960*/  BSSY B1, `(.L_x_6065) ;  /* 0x0000006000017945 */ /* 0x000fe20003800000 */
[----:B------:R-:W-:Y:S01]  /*a970*/  SHF.R.S32.HI R41, RZ, 0x1f, R24 ;  /* 0x0000001fff297819 */ /* 0x000fe20000011418 */
[----:B------:R-:W1:Y:S01]  /*a980*/  SYNCS.PHASECHK.TRANS64.TRYWAIT P3, [R3+URZ+0x34890], R0 ;  /* 0x03489000030075a7 */ /* 0x000e62000806017f */
[----:B------:R-:W-:Y:S01]  /*a990*/  IMAD R40, R39, R24, RZ ;  /* 0x0000001827287224 */ /* 0x000fe200078e02ff */
[----:B------:R-:W-:Y:S01]  /*a9a0*/  VIMNMX R4, R4, 0xb0, PT ;  /* 0x000000b004047848 */ /* 0x000fe20003fe0100 */
[----:B-1----:R-:W-:Y:S06]  /*a9b0*/  @!P3 BRA `(.L_x_6066) ;  /* 0x0000019000fcb947 */ /* 0x002fec0003800000 */
.L_x_6287:
[----:B------:R-:W-:Y:S05]  /*a9c0*/  BSYNC B1 ;  /* 0x0000000000017941 */ /* 0x000fea0003800000 */
.L_x_6065:
[----:B------:R-:W-:Y:S01]  /*a9d0*/  ISETP.GE.AND P3, PT, R22, R4, PT ;  /* 0x000000041600720c */ /* 0x000fe20003f66270 */
[----:B------:R-:W-:Y:S01]  /*a9e0*/  IMAD R41, R41, R158, R40 ;  /* 0x0000009e29297224 */ /* 0x000fe200078e0228 */
[----:B------:R-:W-:Y:S01]  /*a9f0*/  BSSY B1, `(.L_x_6067) ;  /* 0x0000013000017945 */ /* 0x000fe20003800000 */
[----:B------:R-:W-:-:S04]  /*aa00*/  IMAD.WIDE.U32 R48, R158, R24, RZ ;  /* 0x000000189e307225 */ /* 0x000fc800078e00ff */
[----:B------:R-:W-:-:S06]  /*aa10*/  IMAD.IADD R58, R41, 0x1, R49 ;  /* 0x00000001293a7824 */ /* 0x000fcc00078e0231 */
[----:B------:R-:W-:Y:S05]  /*aa20*/  @P3 BRA `(.L_x_6068) ;  /* 0x00000000003c3947 */ /* 0x000fea0003800000 */
[----:B------:R-:W2:Y:S01]  /*aa30*/  @!P0 LDC.64 R50, c[0x0][0x2d8] ;  /* 0x0000b600ff328b82 */ /* 0x000ea20000000a00 */
[----:B------:R-:W3:Y:S01]  /*aa40*/  @!P0 LDS.128 R40, [R5+0x1e400] ;  /* 0x01e4000005288984 */ /* 0x000ee20000000c00 */
[----:B------:R-:W-:Y:S01]  /*aa50*/  @!P0 IADD3 R54, P3, R14, R48, RZ ;  /* 0x000000300e368210 */ /* 0x000fe20007f7e0ff */
[----:B------:R-:W-:Y:S02]  /*aa60*/  ULDC.64 UR4, c[0x0][0x208] ;  /* 0x0000820000047ab9 */ /* 0x000fe40000000a00 */
[----:B0-----:R-:W0:Y:S02]  /*aa70*/  @!P1 LDS.128 R44, [R5+0x23c00] ;  /* 0x023c0000052c9984 */ /* 0x001e240000000c00 */
[----:B------:R-:W-:Y:S01]  /*aa80*/  @!P0 IMAD.X R55, R58, 0x1, R12, P3 ;  /* 0x000000013a378824 */ /* 0x000fe200018e060c */
[----:B------:R-:W4:Y:S01]  /*aa90*/  @!P1 LDC.64 R52, c[0x0][0x2d8] ;  /* 0x0000b600ff349b82 */ /* 0x000f220000000a00 */
[----:B--2---:R-:W-:-:S04]  /*aaa0*/  @!P0 LEA R50, P3, R54, R50, 0x1 ;  /* 0x0000003236328211 */ /* 0x004fc800078608ff */
[----:B------:R-:W-:Y:S02]  /*aab0*/  @!P0 LEA.HI.X R51, R54, R51, R55, 0x1, P3 ;  /* 0x0000003336338211 */ /* 0x000fe400018f0c37 */
[----:B------:R-:W-:-:S05]  /*aac0*/  @!P1 IADD3 R54, P3, R11, R48, RZ ;  /* 0x000000300b369210 */ /* 0x000fca0007f7e0ff */
[----:B------:R-:W-:Y:S01]  /*aad0*/  @!P1 IMAD.X R55, R58, 0x1, R7, P3 ;  /* 0x000000013a379824 */ /* 0x000fe200018e0607 */
[----:B----4-:R-:W-:-:S04]  /*aae0*/  @!P1 LEA R52, P3, R54, R52, 0x1 ;  /* 0x0000003436349211 */ /* 0x010fc800078608ff */
[----:B------:R-:W-:Y:S01]  /*aaf0*/  @!P1 LEA.HI.X R53, R54, R53, R55, 0x1, P3 ;  /* 0x0000003536359211 */ /* 0x000fe200018f0c37 */
[----:B---3--:R2:W-:Y:S04]  /*ab00*/  @!P0 STG.E.128 desc[UR4][R50.64], R40 ;  /* 0x0000002832008986 */ /* 0x0085e8000c101d04 */
[----:B0-----:R2:W-:Y:S04]  /*ab10*/  @!P1 STG.E.128 desc[UR4][R52.64], R44 ;  /* 0x0000002c34009986 */ /* 0x0015e8000c101d04 */
.L_x_6068:
[----:B------:R-:W-:Y:S05]  /*ab20*/  BSYNC B1 ;  /* 0x0000000000017941 */ /* 0x000fea0003800000 */
.L_x_6067:
[----:B------:R-:W-:Y:S01]  /*ab30*/  ISETP.GE.AND P3, PT, R223, R4, PT ;  /* 0x00000004df00720c */ /* 0x000fe20003f66270 */
[----:B------:R-:W-:-:S12]  /*ab40*/  BSSY B1, `(.L_x_6069) ;  /* 0x0000013000017945 */ /* 0x000fd80003800000 */
[----:B------:R-:W-:Y:S05]  /*ab50*/  @P3 BRA `(.L_x_6070) ;  /* 0x0000000000443947 */ /* 0x000fea0003800000 */
[----:B--2---:R-:W2:Y:S01]  /*ab60*/  @!P0 LDC.64 R50, c[0x0][0x2d8] ;  /* 0x0000b600ff328b82 */ /* 0x004ea20000000a00 */
[----:B------:R-:W3:Y:S01]  /*ab70*/  @!P0 LDS.128 R40, [R5+0x1f400] ;  /* 0x01f4000005288984 */ /* 0x000ee20000000c00 */
[----:B------:R-:W-:Y:S01]  /*ab80*/  IADD3 R56, P3, R114, R48, RZ ;  /* 0x0000003072387210 */ /* 0x000fe20007f7e0ff */
[----:B------:R-:W-:Y:S02]  /*ab90*/  ULDC.64 UR4, c[0x0][0x208] ;  /* 0x0000820000047ab9 */ /* 0x000fe40000000a00 */
[----:B0-----:R-:W0:Y:S01]  /*aba0*/  @!P1 LDS.128 R44, [R5+0x24c00] ;  /* 0x024c0000052c9984 */ /* 0x001e220000000c00 */
[----:B------:R-:W-:Y:S02]  /*abb0*/  IADD3.X R57, R58, R115, RZ, P3, !PT ;  /* 0x000000733a397210 */ /* 0x000fe40001ffe4ff */
[----:B------:R-:W4:Y:S01]  /*abc0*/  @!P1 LDC.64 R52, c[0x0][0x2d8] ;  /* 0x0000b600ff349b82 */ /* 0x000f220000000a00 */
[----:B------:R-:W-:-:S05]  /*abd0*/  @!P0 IADD3 R54, P3, R56, R14, RZ ;  /* 0x0000000e38368210 */ /* 0x000fca0007f7e0ff */
[----:B------:R-:W-:Y:S01]  /*abe0*/  @!P0 IMAD.X R55, R57, 0x1, R12, P3 ;  /* 0x0000000139378824 */ /* 0x000fe200018e060c */
        /* <DEDUP_REMOVED lines=8> */
.L_x_6070:
[----:B------:R-:W-:Y:S05]  /*ac70*/  BSYNC B1 ;  /* 0x0000000000017941 */ /* 0x000fea0003800000 */
.L_x_6069:
[----:B------:R-:W-:Y:S01]  /*ac80*/  ISETP.GE.AND P3, PT, R222, R4, PT ;  /* 0x00000004de00720c */ /* 0x000fe20003f66270 */
[----:B------:R-:W-:-:S12]  /*ac90*/  BSSY B1, `(.L_x_6071) ;  /* 0x0000013000017945 */ /* 0x000fd80003800000 */
[----:B------:R-:W-:Y:S05]  /*aca0*/  @P3 BRA `(.L_x_6072) ;  /* 0x0000000000443947 */ /* 0x000fea0003800000 */
[----:B--23--:R-:W2:Y:S01]  /*acb0*/  @!P0 LDC.64 R50, c[0x0][0x2d8] ;  /* 0x0000b600ff328b82 */ /* 0x00cea20000000a00 */
[----:B------:R-:W3:Y:S01]  /*acc0*/  @!P0 LDS.128 R40, [R5+0x20400] ;  /* 0x0204000005288984 */ /* 0x000ee20000000c00 */
[----:B------:R-:W-:Y:S01]  /*acd0*/  LEA R56, P3, R96, R48, 0x6 ;  /* 0x0000003060387211 */ /* 0x000fe200078630ff */
[----:B------:R-:W-:Y:S02]  /*ace0*/  ULDC.64 UR4, c[0x0][0x208] ;  /* 0x0000820000047ab9 */ /* 0x000fe40000000a00 */
[----:B0-----:R-:W0:Y:S02]  /*acf0*/  @!P1 LDS.128 R44, [R5+0x25c00] ;  /* 0x025c0000052c9984 */ /* 0x001e240000000c00 */
[----:B------:R-:W-:Y:S01]  /*ad00*/  IMAD.X R57, R58, 0x1, R144, P3 ;  /* 0x000000013a397824 */ /* 0x000fe200018e0690 */
[----:B------:R-:W4:Y:S01]  /*ad10*/  @!P1 LDC.64 R52, c[0x0][0x2d8] ;  /* 0x0000b600ff349b82 */ /* 0x000f220000000a00 */
[----:B------:R-:W-:-:S05]  /*ad20*/  @!P0 IADD3 R54, P3, R56, R14, RZ ;  /* 0x0000000e38368210 */ /* 0x000fca0007f7e0ff */
[----:B------:R-:W-:Y:S01]  /*ad30*/  @!P0 IMAD.X R55, R57, 0x1, R12, P3 ;  /* 0x0000000139378824 */ /* 0x000fe200018e060c */
[----:B--2---:R-:W-:-:S04]  /*ad40*/  @!P0 LEA R50, P3, R54, R50, 0x1 ;  /* 0x0000003236328211 */ /* 0x004fc800078608ff */
[----:B------:R-:W-:Y:S02]  /*ad50*/  @!P0 LEA.HI.X R51, R54, R51, R55, 0x1, P3 ;  /* 0x0000003336338211 */ /* 0x000fe400018f0c37 */
[----:B------:R-:W-:-:S04]  /*ad60*/  @!P1 IADD3 R54, P3, R56, R11, RZ ;  /* 0x0000000b38369210 */ /* 0x000fc80007f7e0ff */
[----:B------:R-:W-:Y:S02]  /*ad70*/  @!P1 IADD3.X R55, R57, R7, RZ, P3, !PT ;  /* 0x0000000739379210 */ /* 0x000fe40001ffe4ff */
[----:B----4-:R-:W-:-:S04]  /*ad80*/  @!P1 LEA R52, P3, R54, R52, 0x1 ;  /* 0x0000003436349211 */ /* 0x010fc800078608ff */
[----:B------:R-:W-:Y:S01]  /*ad90*/  @!P1 LEA.HI.X R53, R54, R53, R55, 0x1, P3 ;  /* 0x0000003536359211 */ /* 0x000fe200018f0c37 */
[----:B---3--:R4:W-:Y:S04]  /*ada0*/  @!P0 STG.E.128 desc[UR4][R50.64], R40 ;  /* 0x0000002832008986 */ /* 0x0089e8000c101d04 */
[----:B0-----:R4:W-:Y:S04]  /*adb0*/  @!P1 STG.E.128 desc[UR4][R52.64], R44 ;  /* 0x0000002c34009986 */ /* 0x0019e8000c101d04 */
.L_x_6072:
[----:B------:R-:W-:Y:S05]  /*adc0*/  BSYNC B1 ;  /* 0x0000000000017941 */ /* 0x000fea0003800000 */
.L_x_6071:
[----:B------:R-:W-:Y:S01]  /*add0*/  ISETP.GE.AND P3, PT, R224, R4, PT ;  /* 0x00000004e000720c */ /* 0x000fe20003f66270 */
[----:B------:R-:W-:-:S12]  /*ade0*/  BSSY B1, `(.L_x_6073) ;  /* 0x0000017000017945 */ /* 0x000fd80003800000 */
[----:B------:R-:W-:Y:S05]  /*adf0*/  @P3 BRA `(.L_x_6074) ;  /* 0x0000000000543947 */ /* 0x000fea0003800000 */
[----:B------:R-:W5:Y:S01]  /*ae00*/  LDC.64 R54, c[0x0][0x2f0] ;  /* 0x0000bc00ff367b82 */ /* 0x000f620000000a00 */
[----:B--234-:R-:W2:Y:S01]  /*ae10*/  @!P0 LDS.128 R40, [R5+0x21400] ;  /* 0x0214000005288984 */ /* 0x01cea20000000c00 */
[----:B------:R-:W-:Y:S01]  /*ae20*/  IMAD.MOV.U32 R56, RZ, RZ, R48 ;  /* 0x000000ffff387224 */ /* 0x000fe200078e0030 */
[----:B------:R-:W-:Y:S01]  /*ae30*/  ULDC.64 UR4, c[0x0][0x208] ;  /* 0x0000820000047ab9 */ /* 0x000fe20000000a00 */
[----:B------:R-:W-:Y:S01]  /*ae40*/  IMAD.MOV.U32 R57, RZ, RZ, R58 ;  /* 0x000000ffff397224 */ /* 0x000fe200078e003a */
[----:B0-----:R-:W0:Y:S03]  /*ae50*/  @!P1 LDS.128 R44, [R5+0x26c00] ;  /* 0x026c0000052c9984 */ /* 0x001e260000000c00 */
[----:B------:R-:W3:Y:S08]  /*ae60*/  @!P0 LDC.64 R50, c[0x0][0x2d8] ;  /* 0x0000b600ff328b82 */ /* 0x000ef00000000a00 */
[----:B------:R-:W4:Y:S01]  /*ae70*/  @!P1 LDC.64 R52, c[0x0][0x2d8] ;  /* 0x0000b600ff349b82 */ /* 0x000f220000000a00 */
[----:B-----5:R-:W-:-:S04]  /*ae80*/  IMAD.WIDE.U32 R56, R54, 0x60, R56 ;  /* 0x0000006036387825 */ /* 0x020fc800078e0038 */
[----:B------:R-:W-:Y:S01]  /*ae90*/  IMAD R55, R55, 0x60, RZ ;  /* 0x0000006037377824 */ /* 0x000fe200078e02ff */
[----:B------:R-:W-:-:S03]  /*aea0*/  @!P0 IADD3 R54, P3, R14, R56, RZ ;  /* 0x000000380e368210 */ /* 0x000fc60007f7e0ff */
[----:B------:R-:W-:-:S04]  /*aeb0*/  IMAD.IADD R57, R57, 0x1, R55 ;  /* 0x0000000139397824 */ /* 0x000fc800078e0237 */
[----:B------:R-:W-:Y:S01]  /*aec0*/  @!P0 IMAD.X R55, R57, 0x1, R12, P3 ;  /* 0x0000000139378824 */ /* 0x000fe200018e060c */
[----:B---3--:R-:W-:-:S04]  /*aed0*/  @!P0 LEA R50, P3, R54, R50, 0x1 ;  /* 0x0000003236328211 */ /* 0x008fc800078608ff */
[----:B------:R-:W-:Y:S02]  /*aee0*/  @!P0 LEA.HI.X R51, R54, R51, R55, 0x1, P3 ;  /* 0x0000003336338211 */ /* 0x000fe400018f0c37 */
[----:B------:R-:W-:-:S03]  /*aef0*/  @!P1 IADD3 R56, P3, R11, R56, RZ ;  /* 0x000000380b389210 */ /* 0x000fc60007f7e0ff */
[----:B--2---:R2:W-:Y:S01]  /*af00*/  @!P0 STG.E.128 desc[UR4][R50.64], R40 ;  /* 0x0000002832008986 */ /* 0x0045e2000c101d04 */
[----:B------:R-:W-:Y:S02]  /*af10*/  @!P1 IADD3.X R54, R57, R7, RZ, P3, !PT ;  /* 0x0000000739369210 */ /* 0x000fe40001ffe4ff */
[----:B----4-:R-:W-:-:S04]  /*af20*/  @!P1 LEA R52, P3, R56, R52, 0x1 ;  /* 0x0000003438349211 */ /* 0x010fc800078608ff */
[----:B------:R-:W-:-:S05]  /*af30*/  @!P1 LEA.HI.X R53, R56, R53, R54, 0x1, P3 ;  /* 0x0000003538359211 */ /* 0x000fca00018f0c36 */
[----:B0-----:R2:W-:Y:S04]  /*af40*/  @!P1 STG.E.128 desc[UR4][R52.64], R44 ;  /* 0x0000002c34009986 */ /* 0x0015e8000c101d04 */
.L_x_6074:
[----:B------:R-:W-:Y:S05]  /*af50*/  BSYNC B1 ;  /* 0x0000000000017941 */ /* 0x000fea0003800000 */
.L_x_6073:
[----:B------:R-:W-:Y:S01]  /*af60*/  ISETP.GE.AND P3, PT, R225, R4, PT ;  /* 0x00000004e100720c */ /* 0x000fe20003f66270 */
[----:B------:R-:W-:-:S12]  /*af70*/  BSSY B1, `(.L_x_6075) ;  /* 0x0000013000017945 */ /* 0x000fd80003800000 */
[----:B------:R-:W-:Y:S05]  /*af80*/  @P3 BRA `(.L_x_6076) ;  /* 0x0000000000443947 */ /* 0x000fea0003800000 */
[----:B--234-:R-:W2:Y:S01]  /*af90*/  @!P0 LDC.64 R50, c[0x0][0x2d8] ;  /* 0x0000b600ff328b82 */ /* 0x01cea20000000a00 */
        /* <DEDUP_REMOVED lines=16> */
.L_x_6076:
[----:B------:R-:W-:Y:S05]  /*b0a0*/  BSYNC B1 ;  /* 0x0000000000017941 */ /* 0x000fea0003800000 */
.L_x_6075:
[----:B------:R-:W-:-:S13]  /*b0b0*/  ISETP.GE.AND P3, PT, R226, R4, PT ;  /* 0x00000004e200720c */ /* 0x000fda0003f66270 */
[----:B------:R-:W-:Y:S05]  /*b0c0*/  @P3 BRA `(.L_x_6028) ;  /* 0x0000000000503947 */ /* 0x000fea0003800000 */
[----:B------:R-:W5:Y:S01]  /*b0d0*/  LDC.64 R54, c[0x0][0x2f0] ;  /* 0x0000bc00ff367b82 */ /* 0x000f620000000a00 */
[----:B--234-:R-:W2:Y:S01]  /*b0e0*/  @!P0 LDS.128 R40, [R5+0x23400] ;  /* 0x0234000005288984 */ /* 0x01cea20000000c00 */
[----:B------:R-:W-:Y:S01]  /*b0f0*/  IMAD.MOV.U32 R49, RZ, RZ, R58 ;  /* 0x000000ffff317224 */ /* 0x000fe200078e003a */
[----:B------:R-:W-:Y:S02]  /*b100*/  ULDC.64 UR4, c[0x0][0x208] ;  /* 0x0000820000047ab9 */ /* 0x000fe40000000a00 */
[----:B0-----:R-:W0:Y:S03]  /*b110*/  @!P1 LDS.128 R44, [R5+0x28c00] ;  /* 0x028c0000052c9984 */ /* 0x001e260000000c00 */
[----:B------:R-:W3:Y:S08]  /*b120*/  @!P0 LDC.64 R50, c[0x0][0x2d8] ;  /* 0x0000b600ff328b82 */ /* 0x000ef00000000a00 */
[----:B------:R-:W4:Y:S01]  /*b130*/  @!P1 LDC.64 R52, c[0x0][0x2d8] ;  /* 0x0000b600ff349b82 */ /* 0x000f220000000a00 */
[----:B-----5:R-:W-:-:S04]  /*b140*/  IMAD.WIDE.U32 R48, R54, 0xa0, R48 ;  /* 0x000000a036307825 */ /* 0x020fc800078e0030 */
[----:B------:R-:W-:-:S05]  /*b150*/  IMAD R55, R55, 0xa0, RZ ;  /* 0x000000a037377824 */ /* 0x000fca00078e02ff */
[----:B------:R-:W-:Y:S02]  /*b160*/  IADD3 R55, R49, R55, RZ ;  /* 0x0000003731377210 */ /* 0x000fe40007ffe0ff */
[----:B------:R-:W-:-:S05]  /*b170*/  @!P0 IADD3 R49, P3, R14, R48, RZ ;  /* 0x000000300e318210 */ /* 0x000fca0007f7e0ff */
[----:B------:R-:W-:Y:S01]  /*b180*/  @!P0 IMAD.X R54, R55, 0x1, R12, P3 ;  /* 0x0000000137368824 */ /* 0x000fe200018e060c */
[----:B---3--:R-:W-:-:S04]  /*b190*/  @!P0 LEA R50, P3, R49, R50, 0x1 ;  /* 0x0000003231328211 */ /* 0x008fc800078608ff */
[----:B------:R-:W-:Y:S02]  /*b1a0*/  @!P0 LEA.HI.X R51, R49, R51, R54, 0x1, P3 ;  /* 0x0000003331338211 */ /* 0x000fe400018f0c36 */
[----:B------:R-:W-:-:S03]  /*b1b0*/  @!P1 IADD3 R48, P3, R11, R48, RZ ;  /* 0x000000300b309210 */ /* 0x000fc60007f7e0ff */
[----:B--2---:R2:W-:Y:S02]  /*b1c0*/  @!P0 STG.E.128 desc[UR4][R50.64], R40 ;  /* 0x0000002832008986 */ /* 0x0045e4000c101d04 */
[----:B------:R-:W-:Y:S01]  /*b1d0*/  @!P1 IMAD.X R49, R55, 0x1, R7, P3 ;  /* 0x0000000137319824 */ /* 0x000fe200018e0607 */
[----:B----4-:R-:W-:-:S04]  /*b1e0*/  @!P1 LEA R52, P3, R48, R52, 0x1 ;  /* 0x0000003430349211 */ /* 0x010fc800078608ff */
[----:B------:R-:W-:-:S05]  /*b1f0*/  @!P1 LEA.HI.X R53, R48, R53, R49, 0x1, P3 ;  /* 0x0000003530359211 */ /* 0x000fca00018f0c31 */
[----:B0-----:R2:W-:Y:S04]  /*b200*/  @!P1 STG.E.128 desc[UR4][R52.64], R44 ;  /* 0x0000002c34009986 */ /* 0x0015e8000c101d04 */
.L_x_6028:
[----:B------:R-:W-:Y:S05]  /*b210*/  BSYNC B0 ;  /* 0x0000000000007941 */ /* 0x000fea0003800000 */
.L_x_5970:
        /* <DEDUP_REMOVED lines=17> */
.L_x_6078:
[----:B------:R-:W-:Y:S05]  /*b330*/  BSYNC B0 ;  /* 0x0000000000007941 */ /* 0x000fea0003800000 */
.L_x_6077:
[----:B------:R-:W2:Y:S01]  /*b340*/  SYNCS.PHASECHK.TRANS64.TRYWAIT P2, [R3+URZ+0x348b0], R0 ;  /* 0x0348b000030075a7 */ /* 0x000ea2000804017f */
[----:B------:R-:W-:Y:S01]  /*b350*/  ULDC UR61, c[0x0][0x2e4] ;  /* 0x0000b900003d7ab9 */ /* 0x000fe20000000800 */
[----:B------:R-:W-:Y:S01]  /*b360*/  ULDC.64 UR38, c[0x0][0x318] ;  /* 0x0000c60000267ab9 */ /* 0x000fe20000000a00 */
[----:B------:R-:W-:Y:S01]  /*b370*/  ULDC.64 UR36, c[0x0][0x308] ;  /* 0x0000c20000247ab9 */ /* 0x000fe20000000a00 */
[----:B------:R-:W-:Y:S04]  /*b380*/  BSSY B0, `(.L_x_6079) ;  /* 0x0000002000007945 */ /* 0x000fe80003800000 */
[----:B--2---:R-:W-:Y:S05]  /*b390*/  @!P2 BRA `(.L_x_6080) ;  /* 0x000001880098a947 */ /* 0x004fea0003800000 */
.L_x_6288:
[----:B------:R-:W-:Y:S05]  /*b3a0*/  BSYNC B0 ;  /* 0x0000000000007941 */ /* 0x000fea0003800000 */
.L_x_6079:
[----:B------:R-:W-:Y:S01]  /*b3b0*/  ISETP.GE.AND P2, PT, R22, R4, PT ;  /* 0x000000041600720c */ /* 0x000fe20003f46270 */
[----:B------:R-:W-:Y:S01]  /*b3c0*/  BSSY B0, `(.L_x_6081) ;  /* 0x0000012000007945 */ /* 0x000fe20003800000 */
[----:B------:R-:W-:-:S11]  /*b3d0*/  IMAD.WIDE R44, R24, 0xb0, R122 ;  /* 0x000000b0182c7825 */ /* 0x000fd600078e027a */
[----:B------:R-:W-:Y:S05]  /*b3e0*/  @P2 BRA `(.L_x_6082) ;  /* 0x00000000003c2947 */ /* 0x000fea0003800000 */
[----:B------:R-:W-:Y:S01]  /*b3f0*/  MOV R41, R6 ;  /* 0x0000000600297202 */ /* 0x000fe20000000f00 */
[----:B------:R-:W-:Y:S01]  /*b400*/  IMAD R43, R45, UR38, RZ ;  /* 0x000000262d2b7c24 */ /* 0x000fe2000f8e02ff */
[----:B------:R-:W-:Y:S01]  /*b410*/  ULDC.64 UR4, c[0x0][0x208] ;  /* 0x0000820000047ab9 */ /* 0x000fe20000000a00 */
[----:B-1----:R-:W-:Y:S02]  /*b420*/  IMAD.MOV.U32 R40, RZ, RZ, R100 ;  /* 0x000000ffff287224 */ /* 0x002fe400078e0064 */
[C---:B------:R-:W-:Y:S02]  /*b430*/  IMAD R43, R44.reuse, UR39, R43 ;  /* 0x000000272c2b7c24 */ /* 0x040fe4000f8e022b */
[----:B------:R-:W-:-:S04]  /*b440*/  IMAD.WIDE.U32 R40, R44, UR38, R40 ;  /* 0x000000262c287c25 */ /* 0x000fc8000f8e0028 */
[----:B------:R-:W-:Y:S01]  /*b450*/  IMAD.IADD R41, R41, 0x1, R43 ;  /* 0x0000000129297824 */ /* 0x000fe200078e022b */
[----:B0-----:R-:W-:-:S04]  /*b460*/  LEA R46, P2, R40, UR36, 0x1 ;  /* 0x00000024282e7c11 */ /* 0x001fc8000f8408ff */
[----:B------:R-:W-:Y:S02]  /*b470*/  LEA.HI.X R47, R40, UR37, R41, 0x1, P2 ;  /* 0x00000025282f7c11 */ /* 0x000fe400090f0c29 */
[----:B------:R-:W-:-:S13]  /*b480*/  ISETP.GE.AND P2, PT, R16, UR61, PT ;  /* 0x0000003d10007c0c */ /* 0x000fda000bf46270 */
[----:B------:R-:W0:Y:S04]  /*b490*/  @!P2 LDS.128 R40, [R5+0x400] ;  /* 0x000400000528a984 */ /* 0x000e280000000c00 */
[----:B0-----:R-:W-:Y:S01]  /*b4a0*/  @!P2 STG.E.128 desc[UR4][R46.64], R40 ;  /* 0x000000282e00a986 */ /* 0x001fe2000c101d04 */
[----:B------:R-:W-:-:S13]  /*b4b0*/  ISETP.GE.AND P2, PT, R227, UR61, PT ;  /* 0x0000003de3007c0c */ /* 0x000fda000bf46270 */
[----:B------:R-:W0:Y:S04]  /*b4c0*/  @!P2 LDS.128 R40, [R5+0x5c00] ;  /* 0x005c00000528a984 */ /* 0x000e280000000c00 */
[----:B0-----:R3:W-:Y:S02]  /*b4d0*/  @!P2 STG.E.128 desc[UR4][R46.64+0x80], R40 ;  /* 0x000080282e00a986 */ /* 0x0017e4000c101d04 */
.L_x_6082:
[----:B------:R-:W-:Y:S05]  /*b4e0*/  BSYNC B0 ;  /* 0x0000000000007941 */ /* 0x000fea0003800000 */
.L_x_6081:
[----:B------:R-:W-:Y:S01]  /*b4f0*/  ISETP.GE.AND P2, PT, R223, R4, PT ;  /* 0x00000004df00720c */ /* 0x000fe20003f46270 */
[----:B------:R-:W-:-:S12]  /*b500*/  BSSY B0, `(.L_x_6083) ;  /* 0x0000013000007945 */ /* 0x000fd80003800000 */
[----:B------:R-:W-:Y:S05]  /*b510*/  @P2 BRA `(.L_x_6084) ;  /* 0x0000000000442947 */ /* 0x000fea0003800000 */
[----:B---3--:R-:W-:Y:S01]  /*b520*/  IADD3 R43, P2, R44, 0x20, RZ ;  /* 0x000000202c2b7810 */ /* 0x008fe20007f5e0ff */
[----:B-1----:R-:W-:Y:S01]  /*b530*/  IMAD.MOV.U32 R40, RZ, RZ, R100 ;  /* 0x000000ffff287224 */ /* 0x002fe200078e0064 */
[----:B------:R-:W-:Y:S01]  /*b540*/  ULDC.64 UR4, c[0x0][0x208] ;  /* 0x0000820000047ab9 */ /* 0x000fe20000000a00 */
[----:B------:R-:W-:Y:S02]  /*b550*/  IMAD.MOV.U32 R41, RZ, RZ, R6 ;  /* 0x000000ffff297224 */ /* 0x000fe400078e0006 */
[----:B0-2---:R-:W-:Y:S02]  /*b560*/  IMAD.X R0, RZ, RZ, R45, P2 ;  /* 0x000000ffff007224 */ /* 0x005fe400010e062d */
[----:B------:R-:W-:-:S04]  /*b570*/  IMAD.WIDE.U32 R40, R43, UR38, R40 ;  /* 0x000000262b287c25 */ /* 0x000fc8000f8e0028 */
[----:B------:R-:W-:Y:S01]  /*b580*/  IMAD R0, R0, UR38, RZ ;  /* 0x0000002600007c24 */ /* 0x000fe2000f8e02ff */
[----:B------:R-:W-:-:S03]  /*b590*/  LEA R46, P2, R40, UR36, 0x1 ;  /* 0x00000024282e7c11 */ /* 0x000fc6000f8408ff */
[----:B------:R-:W-:-:S05]  /*b5a0*/  IMAD R43, R43, UR39, R0 ;  /* 0x000000272b2b7c24 */ /* 0x000fca000f8e0200 */
[----:B------:R-:W-:-:S04]  /*b5b0*/  IADD3 R41, R41, R43, RZ ;  /* 0x0000002b29297210 */ /* 0x000fc80007ffe0ff */
[----:B------:R-:W-:Y:S02]  /*b5c0*/  LEA.HI.X R47, R40, UR37, R41, 0x1, P2 ;  /* 0x00000025282f7c11 */ /* 0x000fe400090f0c29 */
[----:B------:R-:W-:-:S13]  /*b5d0*/  ISETP.GE.AND P2, PT, R16, UR61, PT ;  /* 0x0000003d10007c0c */ /* 0x000fda000bf46270 */
[----:B------:R-:W0:Y:S04]  /*b5e0*/  @!P2 LDS.128 R40, [R5+0x1400] ;  /* 0x001400000528a984 */ /* 0x000e280000000c00 */
[----:B0-----:R-:W-:Y:S01]  /*b5f0*/  @!P2 STG.E.128 desc[UR4][R46.64], R40 ;  /* 0x000000282e00a986 */ /* 0x001fe2000c101d04 */
[----:B------:R-:W-:-:S13]  /*b600*/  ISETP.GE.AND P2, PT, R227, UR61, PT ;  /* 0x0000003de3007c0c */ /* 0x000fda000bf46270 */
[----:B------:R-:W0:Y:S04]  /*b610*/  @!P2 LDS.128 R40, [R5+0x6c00] ;  /* 0x006c00000528a984 */ /* 0x000e280000000c00 */
[----:B0-----:R4:W-:Y:S02]  /*b620*/  @!P2 STG.E.128 desc[UR4][R46.64+0x80], R40 ;  /* 0x000080282e00a986 */ /* 0x0019e4000c101d04 */
.L_x_6084:
[----:B------:R-:W-:Y:S05]  /*b630*/  BSYNC B0 ;  /* 0x0000000000007941 */ /* 0x000fea0003800000 */
.L_x_6083:
[----:B------:R-:W-:Y:S01]  /*b640*/  ISETP.GE.AND P2, PT, R222, R4, PT ;  /* 0x00000004de00720c */ /* 0x000fe20003f46270 */
[----:B------:R-:W-:-:S12]  /*b650*/  BSSY B0, `(.L_x_6085) ;  /* 0x0000013000007945 */ /* 0x000fd80003800000 */
[----:B------:R-:W-:Y:S05]  /*b660*/  @P2 BRA `(.L_x_6086) ;  /* 0x0000000000442947 */ /* 0x000fea0003800000 */
[----:B---34-:R-:W-:Y:S01]  /*b670*/  IADD3 R43, P2, R44, 0x40, RZ ;  /* 0x000000402c2b7810 */ /* 0x018fe20007f5e0ff */
[----:B-1----:R-:W-:Y:S01]  /*b680*/  IMAD.MOV.U32 R40, RZ, RZ, R100 ;  /* 0x000000ffff287224 */ /* 0x002fe200078e0064 */
[----:B------:R-:W-:Y:S01]  /*b690*/  ULDC.64 UR4, c[0x0][0x208] ;  /* 0x0000820000047ab9 */ /* 0x000fe20000000a00 */
[----:B------:R-:W-:Y:S02]  /*b6a0*/  IMAD.MOV.U32 R41, RZ, RZ, R6 ;  /* 0x000000ffff297224 */ /* 0x000fe400078e0006 */
[----:B0-2---:R-:W-:Y:S02]  /*b6b0*/  IMAD.X R0, RZ, RZ, R45, P2 ;  /* 0x000000ffff007224 */ /* 0x005fe400010e062d */
[----:B------:R-:W-:-:S04]  /*b6c0*/  IMAD.WIDE.U32 R40, R43, UR38, R40 ;  /* 0x000000262b287c25 */ /* 0x000fc8000f8e0028 */
[----:B------:R-:W-:Y:S01]  /*b6d0*/  IMAD R0, R0, UR38, RZ ;  /* 0x0000002600007c24 */ /* 0x000fe2000f8e02ff */
[----:B------:R-:W-:-:S03]  /*b6e0*/  LEA R46, P2, R40, UR36, 0x1 ;  /* 0x00000024282e7c11 */ /* 0x000fc6000f8408ff */
[----:B------:R-:W-:-:S04]  /*b6f0*/  IMAD R43, R43, UR39, R0 ;  /* 0x000000272b2b7c24 */ /* 0x000fc8000f8e0200 */
[----:B------:R-:W-:-:S05]  /*b700*/  IMAD.IADD R41, R41, 0x1, R43 ;  /* 0x0000000129297824 */ /* 0x000fca00078e022b */
[----:B------:R-:W-:Y:S02]  /*b710*/  LEA.HI.X R47, R40, UR37, R41, 0x1, P2 ;  /* 0x00000025282f7c11 */ /* 0x000fe400090f0c29 */
[----:B------:R-:W-:-:S13]  /*b720*/  ISETP.GE.AND P2, PT, R16, UR61, PT ;  /* 0x0000003d10007c0c */ /* 0x000fda000bf46270 */
[----:B------:R-:W0:Y:S04]  /*b730*/  @!P2 LDS.128 R40, [R5+0x2400] ;  /* 0x002400000528a984 */ /* 0x000e280000000c00 */
[----:B0-----:R-:W-:Y:S01]  /*b740*/  @!P2 STG.E.128 desc[UR4][R46.64], R40 ;  /* 0x000000282e00a986 */ /* 0x001fe2000c101d04 */
[----:B------:R-:W-:-:S13]  /*b750*/  ISETP.GE.AND P2, PT, R227, UR61, PT ;  /* 0x0000003de3007c0c */ /* 0x000fda000bf46270 */
[----:B------:R-:W0:Y:S04]  /*b760*/  @!P2 LDS.128 R40, [R5+0x7c00] ;  /* 0x007c00000528a984 */ /* 0x000e280000000c00 */
[----:B0-----:R0:W-:Y:S02]  /*b770*/  @!P2 STG.E.128 desc[UR4][R46.64+0x80], R40 ;  /* 0x000080282e00a986 */ /* 0x0011e4000c101d04 */
.L_x_6086:
[----:B------:R-:W-:Y:S05]  /*b780*/  BSYNC B0 ;  /* 0x0000000000007941 */ /* 0x000fea0003800000 */
.L_x_6085:
[----:B------:R-:W-:Y:S01]  /*b790*/  ISETP.GE.AND P2, PT, R224, R4, PT ;  /* 0x00000004e000720c */ /* 0x000fe20003f46270 */
[----:B------:R-:W-:-:S12]  /*b7a0*/  BSSY B0, `(.L_x_6087) ;  /* 0x0000013000007945 */ /* 0x000fd80003800000 */
[----:B------:R-:W-:Y:S05]  /*b7b0*/  @P2 BRA `(.L_x_6088) ;  /* 0x0000000000442947 */ /* 0x000fea0003800000 */
[----:B0--34-:R-:W-:Y:S01]  /*b7c0*/  IADD3 R43, P2, R44, 0x60, RZ ;  /* 0x000000602c2b7810 */ /* 0x019fe20007f5e0ff */
[----:B-1----:R-:W-:Y:S01]  /*b7d0*/  IMAD.MOV.U32 R40, RZ, RZ, R100 ;  /* 0x000000ffff287224 */ /* 0x002fe200078e0064 */
[----:B------:R-:W-:Y:S01]  /*b7e0*/  ULDC.64 UR4, c[0x0][0x208] ;  /* 0x0000820000047ab9 */ /* 0x000fe20000000a00 */
[----:B------:R-:W-:Y:S01]  /*b7f0*/  IMAD.MOV.U32 R41, RZ, RZ, R6 ;  /* 0x000000ffff297224 */ /* 0x000fe200078e0006 */
[----:B--2---:R-:W-:Y:S01]  /*b800*/  IADD3.X R0, RZ, R45, RZ, P2, !PT ;  /* 0x0000002dff007210 */ /* 0x004fe200017fe4ff */
        /* <DEDUP_REMOVED lines=12> */
.L_x_6088:
[----:B------:R-:W-:Y:S05]  /*b8d0*/  BSYNC B0 ;  /* 0x0000000000007941 */ /* 0x000fea0003800000 */
.L_x_6087:
[----:B------:R-:W-:Y:S01]  /*b8e0*/  ISETP.GE.AND P2, PT, R225, R4, PT ;  /* 0x00000004e100720c */ /* 0x000fe20003f46270 */
[----:B------:R-:W-:-:S12]  /*b8f0*/  BSSY B0, `(.L_x_6089) ;  /* 0x0000013000007945 */ /* 0x000fd80003800000 */
[----:B------:R-:W-:Y:S05]  /*b900*/  @P2 BRA `(.L_x_6090) ;  /* 0x0000000000442947 */ /* 0x000fea0003800000 */
[----:B0--34-:R-:W-:Y:S01]  /*b910*/  IADD3 R43, P2, R44, 0x80, RZ ;  /* 0x000000802c2b7810 */ /* 0x019fe20007f5e0ff */
[----:B------:R-:W-:Y:S01]  /*b920*/  IMAD.MOV.U32 R41, RZ, RZ, R6 ;  /* 0x000000ffff297224 */ /* 0x000fe200078e0006 */
[----:B-1----:R-:W-:Y:S01]  /*b930*/  MOV R40, R100 ;  /* 0x0000006400287202 */ /* 0x002fe20000000f00 */
[----:B------:R-:W-:Y:S02]  /*b940*/  ULDC.64 UR4, c[0x0][0x208] ;  /* 0x0000820000047ab9 */ /* 0x000fe40000000a00 */
[----:B--2---:R-:W-:Y:S02]  /*b950*/  IMAD.X R0, RZ, RZ, R45, P2 ;  /* 0x000000ffff007224 */ /* 0x004fe400010e062d */
        /* <DEDUP_REMOVED lines=12> */
.L_x_6090:
[----:B------:R-:W-:Y:S05]  /*ba20*/  BSYNC B0 ;  /* 0x0000000000007941 */ /* 0x000fea0003800000 */
.L_x_6089:
[----:B------:R-:W-:Y:S01]  /*ba30*/  ISETP.GE.AND P2, PT, R226, R4, PT ;  /* 0x00000004e200720c */ /* 0x000fe20003f46270 */
[----:B------:R-:W-:-:S12]  /*ba40*/  BSSY B0, `(.L_x_6091) ;  /* 0x0000013000007945 */ /* 0x000fd80003800000 */
[----:B------:R-:W-:Y:S05]  /*ba50*/  @P2 BRA `(.L_x_6092) ;  /* 0x0000000000442947 */ /* 0x000fea0003800000 */
[----:B0--34-:R-:W-:Y:S01]  /*ba60*/  IADD3 R43, P2, R44, 0xa0, RZ ;  /* 0x000000a02c2b7810 */ /* 0x019fe20007f5e0ff */
[----:B-1----:R-:W-:Y:S01]  /*ba70*/  IMAD.MOV.U32 R40, RZ, RZ, R100 ;  /* 0x000000ffff287224 */ /* 0x002fe200078e0064 */
        /* <DEDUP_REMOVED lines=15> */
.L_x_6092:
[----:B------:R-:W-:Y:S05]  /*bb70*/  BSYNC B0 ;  /* 0x0000000000007941 */ /* 0x000fea0003800000 */
.L_x_6091:
[----:B0-2---:R-:W2:Y:S01]  /*bb80*/  LDL R0, [R1] ;  /* 0x0000000001007983 */ /* 0x005ea20000100800 */
[----:B------:R-:W-:Y:S02]  /*bb90*/  VIADD R220, R220, 0x1 ;  /* 0x00000001dcdc7836 */ /* 0x000fe40000000000 */
[----:B------:R-:W-:Y:S01]  /*bba0*/  @!P3 VIADD R3, R3, 0x348c0 ;  /* 0x000348c00303b836 */ /* 0x000fe20000000000 */
        /* <DEDUP_REMOVED lines=9> */
[----:B------:R-:W-:Y:S02]  /*bc40*/  SEL R220, R220, RZ, P2 ;  /* 0x000000ffdcdc7207 */ /* 0x000fe40001000000 */
[----:B------:R0:W-:Y:S01]  /*bc50*/  @!P3 SYNCS.ARRIVE.TRANS64.RED.A1T0 RZ, [R3+URZ], RZ ;  /* 0x000000ff03ffb9a7 */ /* 0x0001e2000810043f */
[----:B--2---:R-:W-:Y:S02]  /*bc60*/  LOP3.LUT P4, RZ, R0, 0x10, RZ, 0xc0, !PT ;  /* 0x0000001000ff7812 */ /* 0x004fe4000788c0ff */
[----:B------:R-:W-:-:S04]  /*bc70*/  SEL R0, RZ, 0x1, P2 ;  /* 0x00000001ff007807 */ /* 0x000fc80001000000 */
[----:B------:R-:W-:-:S07]  /*bc80*/  LOP3.LUT R229, R229, R0, RZ, 0x3c, !PT ;  /* 0x00000000e5e57212 */ /* 0x000fce00078e3cff */
[----:B0-----:R-:W-:Y:S05]  /*bc90*/  @P4 BRA `(.L_x_6093) ;  /* 0xffffff6800d04947 */ /* 0x001fea000383ffff */
[----:B------:R-:W0:Y:S01]  /*bca0*/  S2R R4, SR_TID.X ;  /* 0x0000000000047919 */ /* 0x000e220000002100 */
[----:B------:R-:W-:Y:S02]  /*bcb0*/  PLOP3.LUT P0, PT, PT, PT, PT, 0x8, 0x0 ;  /* 0x000000000000781c */ /* 0x000fe40003f0e170 */
[----:B0-----:R-:W-:-:S04]  /*bcc0*/  SHF.R.U32.HI R4, RZ, 0x7, R4 ;  /* 0x00000007ff047819 */ /* 0x001fc80000011604 */
[----:B------:R-:W-:-:S13]  /*bcd0*/  ISETP.NE.AND P4, PT, R4, 0x1, PT ;  /* 0x000000010400780c */ /* 0x000fda0003f85270 */
[----:B------:R-:W-:Y:S06]  /*bce0*/  @!P4 BAR.ARV 0x9, 0x100 ;  /* 0x024400000000cb1d */ /* 0x000fec0000002000 */
.L_x_5965:
[----:B------:R-:W-:Y:S01]  /*bcf0*/  ISETP.GE.AND P2, PT, R160, 0x1, PT ;  /* 0x00000001a000780c */ /* 0x000fe20003f46270 */
[----:B------:R-:W-:Y:S01]  /*bd00*/  IMAD.MOV.U32 R0, RZ, RZ, RZ ;  /* 0x000000ffff007224 */ /* 0x000fe200078e00ff */
[----:B------:R-:W-:Y:S01]  /*bd10*/  PLOP3.LUT P1, PT, PT, PT, PT, 0x80, 0x0 ;  /* 0x000000000000781c */ /* 0x000fe20003f2f070 */
[----:B------:R-:W-:Y:S01]  /*bd20*/  IMAD.MOV.U32 R87, RZ, RZ, RZ ;  /* 0x000000ffff577224 */ /* 0x000fe200078e00ff */
[----:B------:R-:W-:Y:S02]  /*bd30*/  MOV R3, RZ ;  /* 0x000000ff00037202 */ /* 0x000fe40000000f00 */
[----:B---34-:R-:W-:Y:S02]  /*bd40*/  CS2R R42, SRZ ;  /* 0x00000000002a7805 */ /* 0x018fe4000001ff00 */
[----:B------:R-:W-:Y:S01]  /*bd50*/  CS2R R36, SRZ ;  /* 0x0000000000247805 */ /* 0x000fe2000001ff00 */
[----:B------:R-:W-:Y:S01]  /*bd60*/  IMAD.MOV.U32 R39, RZ, RZ, RZ ;  /* 0x000000ffff277224 */ /* 0x000fe200078e00ff */
[----:B------:R-:W-:-:S02]  /*bd70*/  CS2R R46, SRZ ;  /* 0x00000000002e7805 */ /* 0x000fc4000001ff00 */
[----:B------:R-:W-:Y:S02]  /*bd80*/  CS2R R44, SRZ ;  /* 0x00000000002c7805 */ /* 0x000fe4000001ff00 */
[----:B-1----:R-:W-:Y:S02]  /*bd90*/  CS2R R40, SRZ ;  /* 0x0000000000287805 */ /* 0x002fe4000001ff00 */
        /* <DEDUP_REMOVED lines=25> */
[----:B------:R-:W-:Y:S01]  /*bf30*/  MOV R7, RZ ;  /* 0x000000ff00077202 */ /* 0x000fe20000000f00 */
[----:B------:R-:W-:Y:S01]  /*bf40*/  IMAD.MOV.U32 R106, RZ, RZ, RZ ;  /* 0x000000ffff6a7224 */ /* 0x000fe200078e00ff */
[----:B------:R-:W-:Y:S06]  /*bf50*/  @P0 BRA `(.L_x_6094) ;  /* 0x00000000000c0947 */ /* 0x000fec0003800000 */
[----:B------:R-:W0:Y:S01]  /*bf60*/  FENCE.VIEW.ASYNC.G ;  /* 0x00000000000073c6 */ /* 0x000e220000000100 */
[----:B------:R-:W-:Y:S05]  /*bf70*/  WARPSYNC.ALL ;  /* 0x0000000000007948 */ /* 0x000fea0003800000 */
[----:B0-----:R-:W-:Y:S06]  /*bf80*/  BAR.ARV 0xc, 0x120 ;  /* 0x0304800000007b1d */ /* 0x001fec0000002000 */
.L_x_6094:
[----:B------:R-:W-:Y:S02]  /*bf90*/  IMAD.MOV.U32 R103, RZ, RZ, RZ ;  /* 0x000000ffff677224 */ /* 0x000fe400078e00ff */
[----:B------:R-:W-:Y:S01]  /*bfa0*/  IMAD.MOV.U32 R6, RZ, RZ, RZ ;  /* 0x000000ffff067224 */ /* 0x000fe200078e00ff */
[----:B------:R-:W-:Y:S06]  /*bfb0*/  @!P2 BRA `(.L_x_6095) ;  /* 0x0000010000a8a947 */ /* 0x000fec0003800000 */
[----:B------:R-:W-:-:S03]  /*bfc0*/  UMOV UR4, 0xffffffff ;  /* 0xffffffff00047882 */ /* 0x000fc60000000000 */
[----:B------:R-:W-:Y:S05]  /*bfd0*/  BRA.DIV UR4, `(.L_x_6096) ;  /* 0x0000017e049c7947 */ /* 0x000fea000b800000 */
[----:B------:R-:W0:Y:S02]  /*bfe0*/  S2R R3, SR_TID.X ;  /* 0x0000000000037919 */ /* 0x000e240000002100 */
[----:B0-----:R-:W-:-:S05]  /*bff0*/  VIADD R3, R3, 0xffffff80 ;  /* 0xffffff8003037836 */ /* 0x001fca0000000000 */
[----:B------:R-:W-:-:S04]  /*c000*/  SHF.R.S32.HI R0, RZ, 0x1f, R3 ;  /* 0x0000001fff007819 */ /* 0x000fc80000011403 */
[----:B------:R-:W-:-:S04]  /*c010*/  LEA.HI R0, R0, R3, RZ, 0x7 ;  /* 0x0000000300007211 */ /* 0x000fc800078f38ff */
[----:B------:R-:W-:-:S06]  /*c020*/  SHF.R.S32.HI R0, RZ, 0x7, R0 ;  /* 0x00000007ff007819 */ /* 0x000fcc0000011400 */
[----:B------:R-:W0:Y:S04]  /*c030*/  SHFL.IDX PT, R0, R0, RZ, 0x1f ;  /* 0x00001fff00007589 */ /* 0x000e2800000e0000 */
[----:B0-----:R0:W-:Y:S02]  /*c040*/  STL [R1+0x28], R0 ;  /* 0x0000280001007387 */ /* 0x0011e40000100800 */
.L_x_6291:
[----:B0-----:R-:W2:Y:S04]  /*c050*/  LDL R0, [R1+0x8c] ;  /* 0x00008c0001007983 */ /* 0x001ea80000100800 */
[----:B------:R-:W3:Y:S01]  /*c060*/  LDL R3, [R1+0x28] ;  /* 0x0000280001037983 */ /* 0x000ee20000100800 */
[----:B--2---:R-:W-:Y:S02]  /*c070*/  R2UR UR4, R0 ;  /* 0x00000000000472ca */ /* 0x004fe400000e0000 */
[----:B---3--:R-:W-:-:S04]  /*c080*/  LEA.HI R0, R3, R3, RZ, 0x1 ;  /* 0x0000000303007211 */ /* 0x008fc800078f08ff */
[----:B------:R-:W-:-:S07]  /*c090*/  LOP3.LUT R0, R0, 0x1e, RZ, 0xc0, !PT ;  /* 0x0000001e00007812 */ /* 0x000fce00078ec0ff */
[----:B------:R-:W-:Y:S01]  /*c0a0*/  ULOP3.LUT UP0, URZ, UR4, 0x9f, URZ, 0xc0, !UPT ;  /* 0x0000009f043f7892 */ /* 0x000fe2000f80c03f */
[----:B------:R-:W-:-:S05]  /*c0b0*/  IADD3 R0, R3, -R0, RZ ;  /* 0x8000000003007210 */ /* 0x000fca0007ffe0ff */
        /* <DEDUP_REMOVED lines=9> */
[----:B-1----:R0:W1:Y:S01]  /*c150*/  LDC.64 R14, c[0x4][R0] ;  /* 0x01000000000e7b82 */ /* 0x0020620000000a00 */
        /* <DEDUP_REMOVED lines=11> */
.L_x_6097:
        /* <DEDUP_REMOVED lines=8> */
[----:B------:R0:W2:Y:S03]  /*c290*/  SYNCS.PHASECHK.TRANS64.TRYWAIT P0, [R2+URZ+0x34800], R3 ;  /* 0x03480003020075a7 */ /* 0x0000a6000800017f */
[----:B--2---:R-:W-:Y:S05]  /*c2a0*/  @!P0 NANOSLEEP.SYNCS 0x989680 ;  /* 0x009896800000895d */ /* 0x004fea0003900000 */
[----:B------:R-:W2:Y:S01]  /*c2b0*/  @!P0 SYNCS.PHASECHK.TRANS64 P0, [R2+URZ+0x34800], R3 ;  /* 0x03480003020085a7 */ /* 0x000ea2000800007f */
[----:B------:R-:W-:Y:S04]  /*c2c0*/  BSSY B0, `(.L_x_6099) ;  /* 0x0000006000007945 */ /* 0x000fe80003800000 */
[----:B--2---:R-:W-:Y:S05]  /*c2d0*/  @P0 BRA `(.L_x_6100) ;  /* 0x0000000000100947 */ /* 0x004fea0003800000 */
.L_x_6101:
[----:B--2---:R2:W3:Y:S02]  /*c2e0*/  SYNCS.PHASECHK.TRANS64.TRYWAIT P0, [R2+URZ+0x34800], R3 ;  /* 0x03480003020075a7 */ /* 0x0044e4000800017f */
[----:B---3--:R-:W-:Y:S05]  /*c2f0*/  @!P0 NANOSLEEP.SYNCS 0x989680 ;  /* 0x009896800000895d */ /* 0x008fea0003900000 */
[----:B------:R-:W3:Y:S02]  /*c300*/  @!P0 SYNCS.PHASECHK.TRANS64 P0, [R2+URZ+0x34800], R3 ;  /* 0x03480003020085a7 */ /* 0x000ee4000800007f */
[----:B---3--:R-:W-:Y:S05]  /*c310*/  @!P0 BRA `(.L_x_6101) ;  /* 0xfffffffc00f08947 */ /* 0x008fea000383ffff */
.L_x_6100:
[----:B------:R-:W-:Y:S05]  /*c320*/  BSYNC B0 ;  /* 0x0000000000007941 */ /* 0x000fea0003800000 */
.L_x_6099:
[----:B------:R-:W-:Y:S05]  /*c330*/  BRA `(.L_x_6102) ;  /* 0x0000003800887947 */ /* 0x000fea0003800000 */
.L_x_6098:
[----:B------:R-:W2:Y:S01]  /*c340*/  LDL R33, [R1+0x8c] ;  /* 0x00008c0001217983 */ /* 0x000ea20000100800 */
[----:B-----5:R-:W-:Y:S01]  /*c350*/  SHF.R.S32.HI R0, RZ, 0x1f, R155 ;  /* 0x0000001fff007819 */ /* 0x020fe2000001149b */
[----:B------:R-:W-:Y:S01]  /*c360*/  ULDC.64 UR4, c[0x0][0x3d8] ;  /* 0x0000f60000047ab9 */ /* 0x000fe20000000a00 */
[----:B------:R-:W-:Y:S01]  /*c370*/  ULDC.64 UR6, c[0x0][0x3e8] ;  /* 0x0000fa0000067ab9 */ /* 0x000fe20000000a00 */
[----:B------:R-:W-:Y:S01]  /*c380*/  IMAD.WIDE.U32 R4, R155, UR4, RZ ;  /* 0x000000049b047c25 */ /* 0x000fe2000f8e00ff */
[----:B------:R-:W-:-:S03]  /*c390*/  SHF.R.S32.HI R10, RZ, 0x1f, R18 ;  /* 0x0000001fff0a7819 */ /* 0x000fc60000011412 */
[C---:B------:R-:W-:Y:S02]  /*c3a0*/  IMAD R6, R0.reuse, UR4, RZ ;  /* 0x0000000400067c24 */ /* 0x040fe4000f8e02ff */
[----:B------:R-:W-:Y:S02]  /*c3b0*/  IMAD R0, R0, UR6, RZ ;  /* 0x0000000600007c24 */ /* 0x000fe4000f8e02ff */
[C---:B------:R-:W-:Y:S01]  /*c3c0*/  IMAD R9, R155.reuse, UR5, R6 ;  /* 0x000000059b097c24 */ /* 0x040fe2000f8e0206 */
[----:B------:R-:W-:Y:S01]  /*c3d0*/  ULDC.64 UR4, c[0x0][0x3c8] ;  /* 0x0000f20000047ab9 */ /* 0x000fe20000000a00 */
[----:B------:R-:W-:Y:S01]  /*c3e0*/  IMAD R27, R155, UR7, R0 ;  /* 0x000000079b1b7c24 */ /* 0x000fe2000f8e0200 */
[----:B------:R-:W-:Y:S01]  /*c3f0*/  IADD3 R0, P0, R18, R4, RZ ;  /* 0x0000000412007210 */ /* 0x000fe20007f1e0ff */
[----:B------:R-:W-:Y:S01]  /*c400*/  IMAD.IADD R9, R9, 0x1, R5 ;  /* 0x0000000109097824 */ /* 0x000fe200078e0205 */
[----:B------:R-:W-:Y:S01]  /*c410*/  LEA R24, P1, R4, UR4, 0x1 ;  /* 0x0000000404187c11 */ /* 0x000fe2000f8208ff */
[----:B------:R-:W-:Y:S01]  /*c420*/  IMAD.WIDE.U32 R6, R155, UR6, RZ ;  /* 0x000000069b067c25 */ /* 0x000fe2000f8e00ff */
[----:B------:R-:W-:Y:S01]  /*c430*/  LEA R28, P2, R0, UR4, 0x1 ;  /* 0x00000004001c7c11 */ /* 0x000fe2000f8408ff */
[----:B------:R-:W-:Y:S01]  /*c440*/  ULDC.64 UR6, c[0x0][0x3e0] ;  /* 0x0000f80000067ab9 */ /* 0x000fe20000000a00 */
[--C-:B------:R-:W-:Y:S01]  /*c450*/  LEA.HI.X R25, R4, UR5, R9.reuse, 0x1, P1 ;  /* 0x0000000504197c11 */ /* 0x100fe200088f0c09 */
[----:B------:R-:W-:Y:S01]  /*c460*/  IMAD.X R3, R10, 0x1, R9, P0 ;  /* 0x000000010a037824 */ /* 0x000fe200000e0609 */
[----:B------:R-:W-:Y:S01]  /*c470*/  IADD3 R8, P4, R18, R6, RZ ;  /* 0x0000000612087210 */ /* 0x000fe20007f9e0ff */
[----:B------:R-:W-:Y:S01]  /*c480*/  IMAD.IADD R27, R27, 0x1, R7 ;  /* 0x000000011b1b7824 */ /* 0x000fe200078e0207 */
[----:B------:R-:W-:-:S02]  /*c490*/  IADD3 R5, P0, R16, R4, RZ ;  /* 0x0000000410057210 */ /* 0x000fc40007f1e0ff */
[----:B------:R-:W-:Y:S01]  /*c4a0*/  LEA.HI.X R29, R0, UR5, R3, 0x1, P2 ;  /* 0x00000005001d7c11 */ /* 0x000fe200090f0c03 */
[--C-:B------:R-:W-:Y:S01]  /*c4b0*/  IMAD.X R7, R10, 0x1, R27.reuse, P4 ;  /* 0x000000010a077824 */ /* 0x100fe200020e061b */
[----:B------:R-:W-:Y:S02]  /*c4c0*/  IADD3 R0, P3, R16, R6, RZ ;  /* 0x0000000610007210 */ /* 0x000fe40007f7e0ff */
[C---:B------:R-:W-:Y:S02]  /*c4d0*/  IADD3.X R4, R17.reuse, R9, RZ, P0, !PT ;  /* 0x0000000911047210 */ /* 0x040fe400007fe4ff */
[----:B------:R-:W-:Y:S01]  /*c4e0*/  LEA R26, P2, R6, UR6, 0x1 ;  /* 0x00000006061a7c11 */ /* 0x000fe2000f8408ff */
[----:B------:R-:W-:Y:S01]  /*c4f0*/  IMAD.X R3, R17, 0x1, R27, P3 ;  /* 0x0000000111037824 */ /* 0x000fe200018e061b */
[----:B------:R-:W-:Y:S02]  /*c500*/  LEA R30, P5, R8, UR6, 0x1 ;  /* 0x00000006081e7c11 */ /* 0x000fe4000f8a08ff */
[----:B------:R-:W-:-:S02]  /*c510*/  LEA R34, P4, R5, UR4, 0x1 ;  /* 0x0000000405227c11 */ /* 0x000fc4000f8808ff */
[----:B------:R-:W-:Y:S02]  /*c520*/  LEA R36, P0, R0, UR6, 0x1 ;  /* 0x0000000600247c11 */ /* 0x000fe4000f8008ff */
[----:B------:R-:W-:Y:S02]  /*c530*/  LEA.HI.X R31, R8, UR7, R7, 0x1, P5 ;  /* 0x00000007081f7c11 */ /* 0x000fe4000a8f0c07 */
[----:B------:R-:W-:Y:S02]  /*c540*/  LEA.HI.X R27, R6, UR7, R27, 0x1, P2 ;  /* 0x00000007061b7c11 */ /* 0x000fe400090f0c1b */
[----:B------:R-:W-:Y:S02]  /*c550*/  LEA.HI.X R35, R5, UR5, R4, 0x1, P4 ;  /* 0x0000000505237c11 */ /* 0x000fe4000a0f0c04 */
        /* <DEDUP_REMOVED lines=20> */
[----:B-1----:R-:W-:Y:S05]  /*c6a0*/  CALL.ABS.NOINC R14 ;  /* 0x000000000e007343 */ /* 0x002fea0003c00000 */
.L_x_6103:
[----:B------:R-:W2:Y:S01]  /*c6b0*/  LDL R20, [R1+0x60] ;  /* 0x0000600001147983 */ /* 0x000ea20000100800 */
[----:B------:R-:W-:Y:S01]  /*c6c0*/  ULDC.U8 UR4, c[0x0][0x3f0] ;  /* 0x0000fc0000047ab9 */ /* 0x000fe20000000000 */
[----:B------:R-:W-:Y:S01]  /*c6d0*/  R2UR UR5, R33 ;  /* 0x00000000210572ca */ /* 0x000fe200000e0000 */
[----:B------:R-:W-:Y:S01]  /*c6e0*/  BSSY B0, `(.L_x_6104) ;  /* 0x000035f000007945 */ /* 0x000fe20003800000 */
[----:B------:R-:W-:-:S11]  /*c6f0*/  ISETP.NE.AND P0, PT, RZ, UR4, PT ;  /* 0x00000004ff007c0c */ /* 0x000fd6000bf05270 */
[----:B--2---:R-:W-:Y:S02]  /*c700*/  LEA R0, R20, UR5, 0x1 ;  /* 0x0000000514007c11 */ /* 0x004fe4000f8e08ff */
[----:B------:R-:W-:Y:S05]  /*c710*/  @!P0 BRA `(.L_x_6105) ;  /* 0x0000001800648947 */ /* 0x000fea0003800000 */
[----:B------:R-:W2:Y:S01]  /*c720*/  LDL R20, [R1+0x84] ;  /* 0x0000840001147983 */ /* 0x000ea20000100800 */
[----:B------:R-:W-:Y:S01]  /*c730*/  IMAD R3, R157, -0x80, R156 ;  /* 0xffffff809d037824 */ /* 0x000fe200078e029c */
[----:B------:R-:W-:Y:S01]  /*c740*/  BSSY B1, `(.L_x_6106) ;  /* 0x0000018000017945 */ /* 0x000fe20003800000 */
[----:B------:R-:W-:Y:S02]  /*c750*/  CS2R R6, SRZ ;  /* 0x0000000000067805 */ /* 0x000fe4000001ff00 */
[----:B------:R-:W-:Y:S02]  /*c760*/  CS2R R8, SRZ ;  /* 0x0000000000087805 */ /* 0x000fe4000001ff00 */
[----:B------:R-:W-:-:S04]  /*c770*/  VIMNMX R3, R3, 0x80, PT ;  /* 0x0000008003037848 */ /* 0x000fc80003fe0100 */
[----:B------:R-:W-:Y:S02]  /*c780*/  ISETP.GE.AND P1, PT, R22, R3, PT ;  /* 0x000000031600720c */ /* 0x000fe40003f26270 */
[----:B--2---:R-:W-:-:S04]  /*c790*/  LEA.HI R4, R20, R20, RZ, 0x1 ;  /* 0x0000001414047211 */ /* 0x004fc800078f08ff */
[----:B------:R-:W-:-:S05]  /*c7a0*/  LOP3.LUT R4, R4, 0xfffffffe, RZ, 0xc0, !PT ;  /* 0xfffffffe04047812 */ /* 0x000fca00078ec0ff */
[----:B------:R-:W-:Y:S01]  /*c7b0*/  IMAD.IADD R33, R20, 0x1, -R4 ;  /* 0x0000000114217824 */ /* 0x000fe200078e0a04 */
[----:B------:R-:W-:Y:S02]  /*c7c0*/  CS2R R4, SRZ ;  /* 0x0000000000047805 */ /* 0x000fe4000001ff00 */
[----:B------:R-:W-:Y:S02]  /*c7d0*/  CS2R R20, SRZ ;  /* 0x0000000000147805 */ /* 0x000fe4000001ff00 */
[----:B------:R-:W-:Y:S01]  /*c7e0*/  SHF.L.U32 R33, R33, 0x1f, RZ ;  /* 0x0000001f21217819 */ /* 0x000fe200000006ff */
[----:B------:R-:W-:Y:S06]  /*c7f0*/  @P1 BRA `(.L_x_6107) ;  /* 0x0000000000301947 */ /* 0x000fec0003800000 */
[----:B------:R-:W-:Y:S01]  /*c800*/  ULDC UR4, c[0x0][0x3d4] ;  /* 0x0000f50000047ab9 */ /* 0x000fe20000000800 */
[----:B------:R-:W-:Y:S02]  /*c810*/  CS2R R8, SRZ ;  /* 0x0000000000087805 */ /* 0x000fe4000001ff00 */
[----:B------:R-:W-:Y:S02]  /*c820*/  ISETP.GE.AND P0, PT, R18, UR4, PT ;  /* 0x0000000412007c0c */ /* 0x000fe4000bf06270 */
[----:B------:R-:W-:Y:S02]  /*c830*/  CS2R R20, SRZ ;  /* 0x0000000000147805 */ /* 0x000fe4000001ff00 */
[----:B------:R-:W-:Y:S02]  /*c840*/  ISETP.GE.AND P2, PT, R221, UR4, PT ;  /* 0x00000004dd007c0c */ /* 0x000fe4000bf46270 */
[----:B------:R-:W-:Y:S02]  /*c850*/  CS2R R4, SRZ ;  /* 0x0000000000047805 */ /* 0x000fe4000001ff00 */
[----:B------:R-:W-:Y:S01]  /*c860*/  CS2R R6, SRZ ;  /* 0x0000000000067805 */ /* 0x000fe2000001ff00 */
[----:B------:R-:W-:-:S04]  /*c870*/  ULDC.64 UR6, c[0x0][0x208] ;  /* 0x0000820000067ab9 */ /* 0x000fc80000000a00 */
[----:B------:R0:W5:Y:S04]  /*c880*/  @!P0 LDG.E.64 R8, desc[UR6][R28.64] ;  /* 0x000000061c088981 */ /* 0x000168000c1e1b00 */
[----:B------:R0:W5:Y:S04]  /*c890*/  @!P2 LDG.E.64 R20, desc[UR6][R28.64+0x40] ;  /* 0x000040061c14a981 */ /* 0x000168000c1e1b00 */
[----:B------:R0:W5:Y:S04]  /*c8a0*/  @!P0 LDG.E.64 R4, desc[UR6][R30.64] ;  /* 0x000000061e048981 */ /* 0x000168000c1e1b00 */
[----:B------:R0:W5:Y:S02]  /*c8b0*/  @!P2 LDG.E.64 R6, desc[UR6][R30.64+0x40] ;  /* 0x000040061e06a981 */ /* 0x000164000c1e1b00 */
.L_x_6107:
[----:B------:R-:W-:Y:S05]  /*c8c0*/  BSYNC B1 ;  /* 0x0000000000017941 */ /* 0x000fea0003800000 */
.L_x_6106:
[----:B------:R-:W-:-:S03]  /*c8d0*/  UMOV UR4, 0xffffffff ;  /* 0xffffffff00047882 */ /* 0x000fc60000000000 */
[----:B------:R-:W-:Y:S05]  /*c8e0*/  BRA.DIV UR4, `(.L_x_6108) ;  /* 0x0000017604987947 */ /* 0x000fea000b800000 */
.L_x_6294:
[----:B------:R-:W-:-:S03]  /*c8f0*/  UMOV UR4, 0xffffffff ;  /* 0xffffffff00047882 */ /* 0x000fc60000000000 */
[----:B------:R-:W-:Y:S05]  /*c900*/  BRA.DIV UR4, `(.L_x_6109) ;  /* 0x0000017604b87947 */ /* 0x000fea000b800000 */
.L_x_6297:
[----:B------:R-:W-:-:S03]  /*c910*/  UMOV UR4, 0xffffffff ;  /* 0xffffffff00047882 */ /* 0x000fc60000000000 */
[----:B------:R-:W-:Y:S05]  /*c920*/  BRA.DIV UR4, `(.L_x_6110) ;  /* 0x0000017604d87947 */ /* 0x000fea000b800000 */
.L_x_6300:
[----:B------:R-:W-:-:S03]  /*c930*/  UMOV UR4, 0xffffffff ;  /* 0xffffffff00047882 */ /* 0x000fc60000000000 */
[----:B------:R-:W-:Y:S05]  /*c940*/  BRA.DIV UR4, `(.L_x_6111) ;  /* 0x0000017604f87947 */ /* 0x000fea000b800000 */
.L_x_6303:
[----:B------:R-:W2:Y:S01]  /*c950*/  SYNCS.PHASECHK.TRANS64.TRYWAIT P0, [R2+URZ+0x34800], R33 ;  /* 0x03480021020075a7 */ /* 0x000ea2000800017f */
[----:B-----5:R-:W-:Y:S01]  /*c960*/  IMAD.MOV.U32 R12, RZ, RZ, R8 ;  /* 0x000000ffff0c7224 */ /* 0x020fe200078e0008 */
[--C-:B------:R-:W-:Y:S01]  /*c970*/  SHF.R.U64 R13, R8, 0x10, R9.reuse ;  /* 0x00000010080d7819 */ /* 0x100fe20000001209 */
[--C-:B------:R-:W-:Y:S01]  /*c980*/  IMAD.MOV.U32 R11, RZ, RZ, R9.reuse ;  /* 0x000000ffff0b7224 */ /* 0x100fe200078e0009 */
[----:B------:R-:W-:Y:S01]  /*c990*/  SHF.R.U32.HI R15, RZ, 0x10, R9 ;  /* 0x00000010ff0f7819 */ /* 0x000fe20000011609 */
[----:B------:R-:W-:Y:S01]  /*c9a0*/  IMAD.MOV.U32 R8, RZ, RZ, R20 ;  /* 0x000000ffff087224 */ /* 0x000fe200078e0014 */
[--C-:B------:R-:W-:Y:S01]  /*c9b0*/  SHF.R.U64 R24, R4, 0x10, R5.reuse ;  /* 0x0000001004187819 */ /* 0x100fe20000001205 */
[----:B-1----:R-:W-:Y:S01]  /*c9c0*/  IMAD.MOV.U32 R14, RZ, RZ, R4 ;  /* 0x000000ffff0e7224 */ /* 0x002fe200078e0004 */
[--C-:B------:R-:W-:Y:S01]  /*c9d0*/  SHF.R.U32.HI R25, RZ, 0x10, R5.reuse ;  /* 0x00000010ff197819 */ /* 0x100fe20000011605 */
[----:B------:R-:W-:Y:S01]  /*c9e0*/  IMAD.MOV.U32 R10, RZ, RZ, R5 ;  /* 0x000000ffff0a7224 */ /* 0x000fe200078e0005 */
[----:B------:R-:W-:Y:S01]  /*c9f0*/  MOV R9, R21 ;  /* 0x0000001500097202 */ /* 0x000fe20000000f00 */
[----:B------:R-:W-:Y:S01]  /*ca00*/  IMAD.MOV.U32 R4, RZ, RZ, R6 ;  /* 0x000000ffff047224 */ /* 0x000fe200078e0006 */
[----:B------:R-:W-:Y:S01]  /*ca10*/  SHF.R.U64 R20, R20, 0x10, R21 ;  /* 0x0000001014147819 */ /* 0x000fe20000001215 */
[----:B------:R-:W-:Y:S01]  /*ca20*/  IMAD.MOV.U32 R5, RZ, RZ, R7 ;  /* 0x000000ffff057224 */ /* 0x000fe200078e0007 */
[----:B------:R-:W-:Y:S01]  /*ca30*/  SHF.R.U32.HI R21, RZ, 0x10, R21 ;  /* 0x00000010ff157819 */ /* 0x000fe20000011615 */
[----:B------:R-:W-:Y:S01]  /*ca40*/  BSSY B1, `(.L_x_6112) ;  /* 0x000000b000017945 */ /* 0x000fe20003800000 */
[----:B------:R-:W-:-:S02]  /*ca50*/  SHF.R.U64 R6, R6, 0x10, R7 ;  /* 0x0000001006067819 */ /* 0x000fc40000001207 */
[----:B------:R-:W-:Y:S02]  /*ca60*/  PRMT R13, R13, 0x5410, R15 ;  /* 0x000054100d0d7816 */ /* 0x000fe4000000000f */
[----:B------:R-:W-:Y:S02]  /*ca70*/  PRMT R8, R8, 0x5410, R9 ;  /* 0x0000541008087816 */ /* 0x000fe40000000009 */
[----:B------:R-:W-:Y:S02]  /*ca80*/  PRMT R14, R14, 0x5410, R10 ;  /* 0x000054100e0e7816 */ /* 0x000fe4000000000a */
[----:B------:R-:W-:Y:S02]  /*ca90*/  SHF.R.U32.HI R7, RZ, 0x10, R7 ;  /* 0x00000010ff077819 */ /* 0x000fe40000011607 */
[----:B------:R-:W-:Y:S02]  /*caa0*/  PRMT R12, R12, 0x5410, R11 ;  /* 0x000054100c0c7816 */ /* 0x000fe4000000000b */
[----:B------:R-:W-:-:S02]  /*cab0*/  PRMT R9, R20, 0x5410, R21 ;  /* 0x0000541014097816 */ /* 0x000fc40000000015 */
[----:B------:R-:W-:Y:S02]  /*cac0*/  PRMT R15, R24, 0x5410, R25 ;  /* 0x00005410180f7816 */ /* 0x000fe40000000019 */
[----:B------:R-:W-:Y:S01]  /*cad0*/  PRMT R10, R4, 0x5410, R5 ;  /* 0x00005410040a7816 */ /* 0x000fe20000000005 */
[----:B--2---:R-:W-:Y:S06]  /*cae0*/  @!P0 BRA `(.L_x_6113) ;  /* 0x0000017400b88947 */ /* 0x004fec0003800000 */
.L_x_6304:
[----:B------:R-:W-:Y:S05]  /*caf0*/  BSYNC B1 ;  /* 0x0000000000017941 */ /* 0x000fea0003800000 */
.L_x_6112:
[----:B------:R-:W-:Y:S01]  /*cb00*/  BSSY B1, `(.L_x_6114) ;  /* 0x0000056000017945 */ /* 0x000fe20003800000 */
[----:B------:R-:W-:-:S03]  /*cb10*/  PRMT R11, R6, 0x5410, R7 ;  /* 0x00005410060b7816 */ /* 0x000fc60000000007 */
[----:B------:R-:W-:Y:S05]  /*cb20*/  @P1 BRA `(.L_x_6115) ;  /* 0x00000004004c1947 */ /* 0x000fea0003800000 */
[----:B------:R-:W2:Y:S01]  /*cb30*/  LDC R4, c[0x0][0x3d4] ;  /* 0x0000f500ff047b82 */ /* 0x000ea20000000800 */
[----:B------:R-:W-:Y:S01]  /*cb40*/  BSSY B2, `(.L_x_6116) ;  /* 0x000002a000027945 */ /* 0x000fe20003800000 */
[-C--:B--2---:R-:W-:Y:S02]  /*cb50*/  ISETP.GE.AND P0, PT, R18, R4.reuse, PT ;  /* 0x000000041200720c */ /* 0x084fe40003f06270 */
[----:B------:R-:W-:-:S11]  /*cb60*/  ISETP.GE.AND P1, PT, R221, R4, PT ;  /* 0x00000004dd00720c */ /* 0x000fd60003f26270 */
[----:B------:R-:W-:Y:S05]  /*cb70*/  @P0 BRA `(.L_x_6117) ;  /* 0x0000000000980947 */ /* 0x000fea0003800000 */
[----:B------:R-:W2:Y:S01]  /*cb80*/  LDS.128 R4, [R0] ;  /* 0x0000000000047984 */ /* 0x000ea20000000c00 */
[----:B0-----:R-:W-:Y:S02]  /*cb90*/  HADD2.F32 R29, -RZ, R14.H0_H0 ;  /* 0x2000000eff1d7230 */ /* 0x001fe40000004100 */
[----:B------:R-:W-:Y:S02]  /*cba0*/  HADD2.F32 R27, -RZ, R12.H0_H0 ;  /* 0x2000000cff1b7230 */ /* 0x000fe40000004100 */
[----:B------:R-:W-:Y:S02]  /*cbb0*/  HADD2.F32 R26, -RZ, R13.H0_H0 ;  /* 0x2000000dff1a7230 */ /* 0x000fe40000004100 */
[----:B------:R-:W-:Y:S02]  /*cbc0*/  HADD2.F32 R28, -RZ, R15.H0_H0 ;  /* 0x2000000fff1c7230 */ /* 0x000fe40000004100 */
[--C-:B--2---:R-:W-:Y:S02]  /*cbd0*/  HADD2.F32 R20, -RZ, R4.reuse.H0_H0 ;  /* 0x20000004ff147230 */ /* 0x104fe40000004100 */
        /* <DEDUP_REMOVED lines=23> */
[-C--:B-1----:R-:W-:Y:S01]  /*cd50*/  FMUL.FTZ R33, R7, R4.reuse ;  /* 0x0000000407217220 */ /* 0x082fe20000410000 */
        /* <DEDUP_REMOVED lines=8> */
.L_x_6117:
[----:B------:R-:W-:Y:S05]  /*cde0*/  BSYNC B2 ;  /* 0x0000000000027941 */ /* 0x000fea0003800000 */
.L_x_6116:
[----:B------:R-:W-:Y:S05]  /*cdf0*/  @P1 BRA `(.L_x_6115) ;  /* 0x0000000000981947 */ /* 0x000fea0003800000 */
[----:B--2---:R-:W2:Y:S01]  /*ce00*/  LDS.128 R4, [R0+0x4000] ;  /* 0x0040000000047984 */ /* 0x004ea20000000c00 */
        /* <DEDUP_REMOVED lines=37> */
.L_x_6115:
[----:B------:R-:W-:Y:S05]  /*d060*/  BSYNC B1 ;  /* 0x0000000000017941 */ /* 0x000fea0003800000 */
.L_x_6114:
[----:B------:R-:W-:Y:S01]  /*d070*/  ISETP.GE.AND P0, PT, R223, R3, PT ;  /* 0x00000003df00720c */ /* 0x000fe20003f06270 */
[----:B------:R-:W-:-:S12]  /*d080*/  BSSY B1, `(.L_x_6118) ;  /* 0x0000055000017945 */ /* 0x000fd80003800000 */
[----:B------:R-:W-:Y:S05]  /*d090*/  @P0 BRA `(.L_x_6119) ;  /* 0x00000004004c0947 */ /* 0x000fea0003800000 */
[----:B--23--:R-:W2:Y:S01]  /*d0a0*/  LDC R4, c[0x0][0x3d4] ;  /* 0x0000f500ff047b82 */ /* 0x00cea20000000800 */
[----:B------:R-:W-:Y:S01]  /*d0b0*/  BSSY B2, `(.L_x_6120) ;  /* 0x000002a000027945 */ /* 0x000fe20003800000 */
[-C--:B--2---:R-:W-:Y:S02]  /*d0c0*/  ISETP.GE.AND P0, PT, R18, R4.reuse, PT ;  /* 0x000000041200720c */ /* 0x084fe40003f06270 */
[----:B------:R-:W-:-:S11]  /*d0d0*/  ISETP.GE.AND P1, PT, R221, R4, PT ;  /* 0x00000004dd00720c */ /* 0x000fd60003f26270 */
[----:B------:R-:W-:Y:S05]  /*d0e0*/  @P0 BRA `(.L_x_6121) ;  /* 0x0000000000980947 */ /* 0x000fea0003800000 */
[----:B------:R-:W2:Y:S01]  /*d0f0*/  LDS.128 R4, [R0+0x1000] ;  /* 0x0010000000047984 */ /* 0x000ea20000000c00 */
[----:B0-----:R-:W-:Y:S02]  /*d100*/  HADD2.F32 R28, -RZ, R12.H0_H0 ;  /* 0x2000000cff1c7230 */ /* 0x001fe40000004100 */
[--C-:B------:R-:W-:Y:S02]  /*d110*/  HADD2.F32 R30, -RZ, R14.reuse.H0_H0 ;  /* 0x2000000eff1e7230 */ /* 0x100fe40000004100 */
[----:B-1----:R-:W-:Y:S02]  /*d120*/  HADD2.F32 R33, -RZ, R15.H0_H0 ;  /* 0x2000000fff217230 */ /* 0x002fe40000004100 */
[----:B------:R-:W-:Y:S02]  /*d130*/  HADD2.F32 R31, -RZ, R13.H0_H0 ;  /* 0x2000000dff1f7230 */ /* 0x000fe40000004100 */
[----:B------:R-:W-:Y:S02]  /*d140*/  HADD2.F32 R34, -RZ, R14.H1_H1 ;  /* 0x3000000eff227230 */ /* 0x000fe40000004100 */
[----:B------:R-:W-:-:S02]  /*d150*/  HADD2.F32 R35, -RZ, R15.H1_H1 ;  /* 0x3000000fff237230 */ /* 0x000fc40000004100 */
[--C-:B--2---:R-:W-:Y:S02]  /*d160*/  HADD2.F32 R20, -RZ, R4.reuse.H0_H0 ;  /* 0x20000004ff147230 */ /* 0x104fe40000004100 */
        /* <DEDUP_REMOVED lines=30> */
.L_x_6121:
[----:B------:R-:W-:Y:S05]  /*d350*/  BSYNC B2 ;  /* 0x0000000000027941 */ /* 0x000fea0003800000 */
.L_x_6120:
[----:B------:R-:W-:Y:S05]  /*d360*/  @P1 BRA `(.L_x_6119) ;  /* 0x0000000000981947 */ /* 0x000fea0003800000 */
[----:B--2---:R-:W2:Y:S01]  /*d370*/  LDS.128 R4, [R0+0x5000] ;  /* 0x0050000000047984 */ /* 0x004ea20000000c00 */
        /* <DEDUP_REMOVED lines=37> */
.L_x_6119:
[----:B------:R-:W-:Y:S05]  /*d5d0*/  BSYNC B1 ;  /* 0x0000000000017941 */ /* 0x000fea0003800000 */
.L_x_6118:
[----:B------:R-:W-:Y:S01]  /*d5e0*/  ISETP.GE.AND P0, PT, R222, R3, PT ;  /* 0x00000003de00720c */ /* 0x000fe20003f06270 */
[----:B------:R-:W-:-:S12]  /*d5f0*/  BSSY B1, `(.L_x_6122) ;  /* 0x0000055000017945 */ /* 0x000fd80003800000 */
[----:B------:R-:W-:Y:S05]  /*d600*/  @P0 BRA `(.L_x_6123) ;  /* 0x00000004004c0947 */ /* 0x000fea0003800000 */
[----:B--234-:R-:W2:Y:S01]  /*d610*/  LDC R4, c[0x0][0x3d4] ;  /* 0x0000f500ff047b82 */ /* 0x01cea20000000800 */
        /* <DEDUP_REMOVED lines=42> */
.L_x_6125:
[----:B------:R-:W-:Y:S05]  /*d8c0*/  BSYNC B2 ;  /* 0x0000000000027941 */ /* 0x000fea0003800000 */
.L_x_6124:
        /* <DEDUP_REMOVED lines=39> */
.L_x_6123:
[----:B------:R-:W-:Y:S05]  /*db40*/  BSYNC B1 ;  /* 0x0000000000017941 */ /* 0x000fea0003800000 */
.L_x_6122:
[----:B------:R-:W-:-:S13]  /*db50*/  ISETP.GE.AND P0, PT, R224, R3, PT ;  /* 0x00000003e000720c */ /* 0x000fda0003f06270 */
[----:B------:R-:W-:Y:S05]  /*db60*/  @P0 BRA `(.L_x_6126) ;  /* 0x0000002000580947 */ /* 0x000fea0003800000 */
[----:B------:R-:W5:Y:S01]  /*db70*/  LDC R3, c[0x0][0x3d4] ;  /* 0x0000f500ff037b82 */ /* 0x000f620000000800 */
[----:B------:R-:W-:Y:S01]  /*db80*/  BSSY B1, `(.L_x_6127) ;  /* 0x000002a000017945 */ /* 0x000fe20003800000 */
[-C--:B-----5:R-:W-:Y:S02]  /*db90*/  ISETP.GE.AND P0, PT, R18, R3.reuse, PT ;  /* 0x000000031200720c */ /* 0x0a0fe40003f06270 */
[----:B------:R-:W-:-:S11]  /*dba0*/  ISETP.GE.AND P1, PT, R221, R3, PT ;  /* 0x00000003dd00720c */ /* 0x000fd60003f26270 */
[----:B------:R-:W-:Y:S05]  /*dbb0*/  @P0 BRA `(.L_x_6128) ;  /* 0x0000000000980947 */ /* 0x000fea0003800000 */
[----:B0-234-:R-:W0:Y:S01]  /*dbc0*/  LDS.128 R4, [R0+0x3000] ;  /* 0x0030000000047984 */ /* 0x01de220000000c00 */
        /* <DEDUP_REMOVED lines=23> */
[----:B------:R-:W-:Y:S02]  /*dd40*/  HADD2.F32 R25, -RZ, R12.H1_H1 ;  /* 0x3000000cff197230 */ /* 0x000fe40000004100 */
[-C--:B------:R-:W-:Y:S01]  /*dd50*/  FMUL.FTZ R12, R29, R6.reuse ;  /* 0x000000061d0c7220 */ /* 0x080fe20000410000 */
[----:B------:R-:W-:Y:S02]  /*dd60*/  HADD2.F32 R26, -RZ, R13.H1_H1 ;  /* 0x3000000dff1a7230 */ /* 0x000fe40000004100 */
[----:B------:R-:W-:Y:S01]  /*dd70*/  FMUL.FTZ R13, R28, R7 ;  /* 0x000000071c0d7220 */ /* 0x000fe20000410000 */
[----:B------:R-:W-:Y:S01]  /*dd80*/  F2FP.F16.F32.PACK_AB R5, R20, R5 ;  /* 0x000000051405723e */ /* 0x000fe200000000ff */
[C---:B------:R-:W-:Y:S01]  /*dd90*/  FMUL.FTZ R14, R25.reuse, R6 ;  /* 0x00000006190e7220 */ /* 0x040fe20000410000 */
[----:B------:R-:W-:Y:S01]  /*dda0*/  FFMA.FTZ R6, R25, R21, -R12 ;  /* 0x0000001519067223 */ /* 0x000fe2000001080c */
[C---:B------:R-:W-:Y:S01]  /*ddb0*/  FMUL.FTZ R15, R26.reuse, R7 ;  /* 0x000000071a0f7220 */ /* 0x040fe20000410000 */
[----:B------:R-:W-:Y:S01]  /*ddc0*/  FFMA.FTZ R7, R26, R24, -R13 ;  /* 0x000000181a077223 */ /* 0x000fe2000001080d */
[----:B------:R-:W-:-:S02]  /*ddd0*/  FFMA.FTZ R21, R29, R21, R14 ;  /* 0x000000151d157223 */ /* 0x000fc4000001000e */
[----:B------:R-:W-:-:S03]  /*dde0*/  FFMA.FTZ R24, R28, R24, R15 ;  /* 0x000000181c187223 */ /* 0x000fc6000001000f */
[----:B------:R-:W-:Y:S02]  /*ddf0*/  F2FP.F16.F32.PACK_AB R6, R21, R6 ;  /* 0x000000061506723e */ /* 0x000fe400000000ff */
[----:B------:R-:W-:-:S05]  /*de00*/  F2FP.F16.F32.PACK_AB R7, R24, R7 ;  /* 0x000000071807723e */ /* 0x000fca00000000ff */
[----:B------:R0:W-:Y:S02]  /*de10*/  STS.128 [R0+0x3000], R4 ;  /* 0x0030000400007388 */ /* 0x0001e40000000c00 */
.L_x_6128:
[----:B------:R-:W-:Y:S05]  /*de20*/  BSYNC B1 ;  /* 0x0000000000017941 */ /* 0x000fea0003800000 */
.L_x_6127:
        /* <DEDUP_REMOVED lines=38> */
[----:B------:R0:W-:Y:S01]  /*e090*/  STS.128 [R0+0x7000], R4 ;  /* 0x0070000400007388 */ /* 0x0001e20000000c00 */
[----:B------:R-:W-:Y:S05]  /*e0a0*/  BRA `(.L_x_6126) ;  /* 0x0000001c00087947 */ /* 0x000fea0003800000 */
.L_x_6105:
[----:B------:R-:W0:Y:S01]  /*e0b0*/  LDC R3, c[0x0][0x3d4] ;  /* 0x0000f500ff037b82 */ /* 0x000e220000000800 */
[----:B------:R-:W-:Y:S01]  /*e0c0*/  IMAD R156, R157, -0x80, R156 ;  /* 0xffffff809d9c7824 */ /* 0x000fe200078e029c */
[----:B------:R-:W-:Y:S02]  /*e0d0*/  CS2R R4, SRZ ;  /* 0x0000000000047805 */ /* 0x000fe4000001ff00 */
[----:B------:R-:W-:Y:S02]  /*e0e0*/  CS2R R6, SRZ ;  /* 0x0000000000067805 */ /* 0x000fe4000001ff00 */
[----:B------:R-:W-:Y:S02]  /*e0f0*/  CS2R R28, SRZ ;  /* 0x00000000001c7805 */ /* 0x000fe4000001ff00 */
[----:B------:R-:W-:Y:S02]  /*e100*/  CS2R R30, SRZ ;  /* 0x00000000001e7805 */ /* 0x000fe4000001ff00 */
[----:B------:R-:W-:Y:S01]  /*e110*/  VIMNMX R21, R156, 0x80, PT ;  /* 0x000000809c157848 */ /* 0x000fe20003fe0100 */
[----:B------:R-:W-:Y:S01]  /*e120*/  ULDC.64 UR4, c[0x0][0x208] ;  /* 0x0000820000047ab9 */ /* 0x000fe20000000a00 */
[----:B0-----:R-:W-:-:S04]  /*e130*/  ISETP.GE.AND P0, PT, R16, R3, PT ;  /* 0x000000031000720c */ /* 0x001fc80003f06270 */
[----:B------:R-:W-:-:S13]  /*e140*/  ISETP.GE.OR P1, PT, R22, R21, P0 ;  /* 0x000000151600720c */ /* 0x000fda0000726670 */
[----:B------:R0:W5:Y:S04]  /*e150*/  @!P1 LDG.E.128 R4, desc[UR4][R34.64] ;  /* 0x0000000422049981 */ /* 0x000168000c1e1d00 */
[----:B------:R0:W5:Y:S01]  /*e160*/  @!P1 LDG.E.128 R28, desc[UR4][R36.64] ;  /* 0x00000004241c9981 */ /* 0x000162000c1e1d00 */
[----:B------:R-:W-:-:S03]  /*e170*/  UMOV UR4, 0xffffffff ;  /* 0xffffffff00047882 */ /* 0x000fc60000000000 */
[----:B------:R-:W-:Y:S05]  /*e180*/  BRA.DIV UR4, `(.L_x_6129) ;  /* 0x0000016204247947 */ /* 0x000fea000b800000 */
.L_x_6307:
[----:B------:R-:W2:Y:S01]  /*e190*/  LDL R9, [R1+0x84] ;  /* 0x0000840001097983 */ /* 0x000ea20000100800 */
[----:B------:R-:W-:Y:S01]  /*e1a0*/  UMOV UR4, 0xffffffff ;  /* 0xffffffff00047882 */ /* 0x000fe20000000000 */
[----:B--2---:R-:W-:Y:S02]  /*e1b0*/  LEA.HI R8, R9, R9, RZ, 0x1 ;  /* 0x0000000909087211 */ /* 0x004fe400078f08ff */
[----:B------:R-:W-:Y:S05]  /*e1c0*/  BRA.DIV UR4, `(.L_x_6130) ;  /* 0x00000162043c7947 */ /* 0x000fea000b800000 */
.L_x_6310:
[----:B------:R-:W-:Y:S01]  /*e1d0*/  UMOV UR4, 0xffffffff ;  /* 0xffffffff00047882 */ /* 0x000fe20000000000 */
[----:B------:R-:W-:Y:S02]  /*e1e0*/  LOP3.LUT R8, R8, 0xfffffffe, RZ, 0xc0, !PT ;  /* 0xfffffffe08087812 */ /* 0x000fe400078ec0ff */
[----:B------:R-:W-:Y:S05]  /*e1f0*/  BRA.DIV UR4, `(.L_x_6131) ;  /* 0x0000016204587947 */ /* 0x000fea000b800000 */
.L_x_6313:
[----:B------:R-:W-:Y:S01]  /*e200*/  UMOV UR4, 0xffffffff ;  /* 0xffffffff00047882 */ /* 0x000fe20000000000 */
[----:B------:R-:W-:Y:S02]  /*e210*/  IADD3 R8, R9, -R8, RZ ;  /* 0x8000000809087210 */ /* 0x000fe40007ffe0ff */
[----:B------:R-:W-:Y:S05]  /*e220*/  BRA.DIV UR4, `(.L_x_6132) ;  /* 0x0000016204747947 */ /* 0x000fea000b800000 */
.L_x_6316:
[----:B------:R-:W-:Y:S01]  /*e230*/  SHF.L.U32 R9, R8, 0x1f, RZ ;  /* 0x0000001f08097819 */ /* 0x000fe200000006ff */
[----:B------:R-:W2:Y:S01]  /*e240*/  S2R R10, SR_TID.X ;  /* 0x00000000000a7919 */ /* 0x000ea20000002100 */
[----:B-----5:R-:W-:Y:S01]  /*e250*/  IMAD.MOV.U32 R13, RZ, RZ, R4 ;  /* 0x000000ffff0d7224 */ /* 0x020fe200078e0004 */
[----:B-1----:R-:W-:Y:S01]  /*e260*/  SHF.R.U64 R14, R4, 0x10, R5 ;  /* 0x00000010040e7819 */ /* 0x002fe20000001205 */
[----:B------:R-:W1:Y:S01]  /*e270*/  SYNCS.PHASECHK.TRANS64.TRYWAIT P4, [R2+URZ+0x34800], R9 ;  /* 0x03480009020075a7 */ /* 0x000e62000808017f */
[----:B------:R-:W-:Y:S01]  /*e280*/  IMAD.MOV.U32 R15, RZ, RZ, R6 ;  /* 0x000000ffff0f7224 */ /* 0x000fe200078e0006 */
[-C--:B------:R-:W-:Y:S01]  /*e290*/  ISETP.GE.OR P1, PT, R22, R21.reuse, P0 ;  /* 0x000000151600720c */ /* 0x080fe20000726670 */
[----:B------:R-:W-:Y:S01]  /*e2a0*/  IMAD.MOV.U32 R4, RZ, RZ, R7 ;  /* 0x000000ffff047224 */ /* 0x000fe200078e0007 */
[-C--:B------:R-:W-:Y:S01]  /*e2b0*/  ISETP.GE.OR P2, PT, R223, R21.reuse, P0 ;  /* 0x00000015df00720c */ /* 0x080fe20000746670 */
[----:B------:R-:W-:Y:S01]  /*e2c0*/  IMAD.MOV.U32 R8, RZ, RZ, R5 ;  /* 0x000000ffff087224 */ /* 0x000fe200078e0005 */
[-C--:B------:R-:W-:Y:S01]  /*e2d0*/  ISETP.GE.OR P3, PT, R222, R21.reuse, P0 ;  /* 0x00000015de00720c */ /* 0x080fe20000766670 */
[----:B------:R-:W-:Y:S01]  /*e2e0*/  IMAD.MOV.U32 R25, RZ, RZ, R30 ;  /* 0x000000ffff197224 */ /* 0x000fe200078e001e */
[----:B------:R-:W-:Y:S01]  /*e2f0*/  PRMT R15, R15, 0x5410, R4 ;  /* 0x000054100f0f7816 */ /* 0x000fe20000000004 */
[----:B------:R-:W-:Y:S01]  /*e300*/  IMAD.MOV.U32 R4, RZ, RZ, R29 ;  /* 0x000000ffff047224 */ /* 0x000fe200078e001d */
[----:B------:R-:W-:Y:S01]  /*e310*/  ISETP.GE.OR P0, PT, R224, R21, P0 ;  /* 0x00000015e000720c */ /* 0x000fe20000706670 */
[----:B------:R-:W-:Y:S01]  /*e320*/  BSSY B1, `(.L_x_6133) ;  /* 0x0000016000017945 */ /* 0x000fe20003800000 */
[----:B------:R-:W-:-:S02]  /*e330*/  MOV R21, R28 ;  /* 0x0000001c00157202 */ /* 0x000fc40000000f00 */
[----:B------:R-:W-:Y:S02]  /*e340*/  SHF.R.U32.HI R5, RZ, 0x10, R5 ;  /* 0x00000010ff057819 */ /* 0x000fe40000011605 */
[--C-:B------:R-:W-:Y:S02]  /*e350*/  SHF.R.U64 R20, R6, 0x10, R7.reuse ;  /* 0x0000001006147819 */ /* 0x100fe40000001207 */
[----:B------:R-:W-:Y:S02]  /*e360*/  SHF.R.U32.HI R6, RZ, 0x10, R7 ;  /* 0x00000010ff067819 */ /* 0x000fe40000011607 */
[----:B------:R-:W-:Y:S02]  /*e370*/  PRMT R21, R21, 0x5410, R4 ;  /* 0x0000541015157816 */ /* 0x000fe40000000004 */
[----:B------:R-:W-:Y:S01]  /*e380*/  PRMT R14, R14, 0x5410, R5 ;  /* 0x000054100e0e7816 */ /* 0x000fe20000000005 */
[----:B------:R-:W-:Y:S01]  /*e390*/  IMAD.MOV.U32 R5, RZ, RZ, R31 ;  /* 0x000000ffff057224 */ /* 0x000fe200078e001f */
[----:B------:R-:W-:-:S02]  /*e3a0*/  PRMT R20, R20, 0x5410, R6 ;  /* 0x0000541014147816 */ /* 0x000fc40000000006 */
[--C-:B------:R-:W-:Y:S02]  /*e3b0*/  SHF.R.U64 R24, R28, 0x10, R29.reuse ;  /* 0x000000101c187819 */ /* 0x100fe4000000121d */
[----:B------:R-:W-:Y:S01]  /*e3c0*/  SHF.R.U32.HI R6, RZ, 0x10, R29 ;  /* 0x00000010ff067819 */ /* 0x000fe2000001161d */
[----:B--2---:R-:W-:Y:S01]  /*e3d0*/  VIADD R10, R10, 0xffffff80 ;  /* 0xffffff800a0a7836 */ /* 0x004fe20000000000 */
[--C-:B------:R-:W-:Y:S02]  /*e3e0*/  SHF.R.U64 R26, R30, 0x10, R31.reuse ;  /* 0x000000101e1a7819 */ /* 0x100fe4000000121f */
[----:B------:R-:W-:Y:S02]  /*e3f0*/  SHF.R.U32.HI R7, RZ, 0x10, R31 ;  /* 0x00000010ff077819 */ /* 0x000fe4000001161f */
[----:B------:R-:W-:Y:S02]  /*e400*/  SHF.R.S32.HI R4, RZ, 0x1f, R10 ;  /* 0x0000001fff047819 */ /* 0x000fe4000001140a */
[----:B------:R-:W-:-:S02]  /*e410*/  PRMT R13, R13, 0x5410, R8 ;  /* 0x000054100d0d7816 */ /* 0x000fc40000000008 */
[----:B------:R-:W-:Y:S02]  /*e420*/  LEA.HI R4, R4, R10, RZ, 0x3 ;  /* 0x0000000a04047211 */ /* 0x000fe400078f18ff */
[----:B------:R-:W-:Y:S02]  /*e430*/  PRMT R24, R24, 0x5410, R6 ;  /* 0x0000541018187816 */ /* 0x000fe40000000006 */
[----:B------:R-:W-:Y:S02]  /*e440*/  PRMT R25, R25, 0x5410, R5 ;  /* 0x0000541019197816 */ /* 0x000fe40000000005 */
[----:B------:R-:W-:Y:S02]  /*e450*/  PRMT R26, R26, 0x5410, R7 ;  /* 0x000054101a1a7816 */ /* 0x000fe40000000007 */
[----:B------:R-:W-:Y:S01]  /*e460*/  LOP3.LUT R4, R4, 0xfffffff8, RZ, 0xc0, !PT ;  /* 0xfffffff804047812 */ /* 0x000fe200078ec0ff */
[----:B-1----:R-:W-:Y:S06]  /*e470*/  @!P4 BRA `(.L_x_6134) ;  /* 0x000001600008c947 */ /* 0x002fec0003800000 */
.L_x_6317:
[----:B------:R-:W-:Y:S05]  /*e480*/  BSYNC B1 ;  /* 0x0000000000017941 */ /* 0x000fea0003800000 */
.L_x_6133:
[----:B------:R-:W2:Y:S01]  /*e490*/  S2R R8, SR_TID.X ;  /* 0x0000000000087919 */ /* 0x000ea20000002100 */
[----:B------:R-:W-:Y:S01]  /*e4a0*/  BSSY B1, `(.L_x_6135) ;  /* 0x0000061000017945 */ /* 0x000fe20003800000 */
[----:B--2---:R-:W-:-:S05]  /*e4b0*/  IADD3 R8, R8, -0x80, RZ ;  /* 0xffffff8008087810 */ /* 0x004fca0007ffe0ff */
[----:B------:R-:W-:Y:S01]  /*e4c0*/  IMAD.IADD R12, R8, 0x1, -R4 ;  /* 0x00000001080c7824 */ /* 0x000fe200078e0a04 */
[----:B------:R-:W-:Y:S06]  /*e4d0*/  @P1 BRA `(.L_x_6136) ;  /* 0x0000000400741947 */ /* 0x000fec0003800000 */
[----:B------:R-:W2:Y:S04]  /*e4e0*/  LDL R10, [R1+0x3c] ;  /* 0x00003c00010a7983 */ /* 0x000ea80000100800 */
[----:B------:R-:W1:Y:S01]  /*e4f0*/  LDL R6, [R1+0x64] ;  /* 0x0000640001067983 */ /* 0x000e620000100800 */
[----:B------:R-:W-:Y:S01]  /*e500*/  LEA.HI R4, R3, R12, RZ, 0x1d ;  /* 0x0000000c03047211 */ /* 0x000fe200078fe8ff */
[----:B0-----:R-:W-:Y:S02]  /*e510*/  HADD2.F32 R37, -RZ, R13.H0_H0 ;  /* 0x2000000dff257230 */ /* 0x001fe40000004100 */
[----:B------:R-:W-:Y:S01]  /*e520*/  HADD2.F32 R38, -RZ, R21.H0_H0 ;  /* 0x20000015ff267230 */ /* 0x000fe20000004100 */
[----:B------:R-:W-:Y:S01]  /*e530*/  SHF.R.S32.HI R7, RZ, 0x1f, R4 ;  /* 0x0000001fff077819 */ /* 0x000fe20000011404 */
[----:B------:R-:W-:-:S02]  /*e540*/  IMAD.SHL.U32 R5, R4, 0x8, RZ ;  /* 0x0000000804057824 */ /* 0x000fc400078e00ff */
[----:B------:R-:W-:Y:S01]  /*e550*/  HADD2.F32 R39, -RZ, R24.H0_H0 ;  /* 0x20000018ff277230 */ /* 0x000fe20000004100 */
[----:B------:R-:W-:Y:S02]  /*e560*/  LEA.HI R7, R7, R4, RZ, 0x3 ;  /* 0x0000000407077211 */ /* 0x000fe400078f18ff */
[----:B------:R-:W-:-:S03]  /*e570*/  LOP3.LUT R5, R5, 0x38, RZ, 0xc0, !PT ;  /* 0x0000003805057812 */ /* 0x000fc600078ec0ff */
[----:B------:R-:W-:Y:S01]  /*e580*/  IMAD.SHL.U32 R7, R7, 0x400, RZ ;  /* 0x0000040007077824 */ /* 0x000fe200078e00ff */
[----:B--2---:R-:W-:Y:S02]  /*e590*/  LOP3.LUT R5, R5, 0x1c0, R10, 0xf8, !PT ;  /* 0x000001c005057812 */ /* 0x004fe400078ef80a */
[----:B------:R-:W-:Y:S02]  /*e5a0*/  SHF.R.S32.HI R10, RZ, 0x1f, R8 ;  /* 0x0000001fff0a7819 */ /* 0x000fe40000011408 */
[----:B-1----:R-:W-:Y:S02]  /*e5b0*/  LOP3.LUT R9, R5, R6, RZ, 0x3c, !PT ;  /* 0x0000000605097212 */ /* 0x002fe400078e3cff */
[----:B------:R-:W-:Y:S02]  /*e5c0*/  LEA.HI R10, R10, R8, RZ, 0x6 ;  /* 0x000000080a0a7211 */ /* 0x000fe400078f30ff */
[----:B------:R-:W-:Y:S02]  /*e5d0*/  LOP3.LUT R8, R7, 0x7fffe000, RZ, 0xc0, !PT ;  /* 0x7fffe00007087812 */ /* 0x000fe400078ec0ff */
[----:B------:R-:W0:Y:S01]  /*e5e0*/  LDS.128 R4, [R0] ;  /* 0x0000000000047984 */ /* 0x000e220000000c00 */
[----:B------:R-:W-:-:S05]  /*e5f0*/  IMAD.SHL.U32 R10, R10, 0x8, RZ ;  /* 0x000000080a0a7824 */ /* 0x000fca00078e00ff */
[----:B------:R-:W-:-:S04]  /*e600*/  LOP3.LUT R10, R10, 0xfffffe00, RZ, 0xc0, !PT ;  /* 0xfffffe000a0a7812 */ /* 0x000fc800078ec0ff */
        /* <DEDUP_REMOVED lines=20> */
[----:B------:R-:W-:Y:S02]  /*e750*/  HADD2.F32 R37, -RZ, R21.H1_H1 ;  /* 0x30000015ff257230 */ /* 0x000fe40000004100 */
[-C--:B------:R-:W-:Y:S01]  /*e760*/  FMUL.FTZ R47, R8, R33.reuse ;  /* 0x00000021082f7220 */ /* 0x080fe20000410000 */
[----:B------:R-:W-:Y:S02]  /*e770*/  HADD2.F32 R28, -RZ, R13.H1_H1 ;  /* 0x3000000dff1c7230 */ /* 0x000fe40000004100 */
[----:B------:R-:W-:Y:S01]  /*e780*/  FFMA.FTZ R40, R4, R33, -R45 ;  /* 0x0000002104287223 */ /* 0x000fe2000001082d */
[----:B------:R-:W-:Y:S02]  /*e790*/  HADD2.F32 R9, -RZ, R9.H1_H1 ;  /* 0x30000009ff097230 */ /* 0x000fe40000004100 */
[----:B------:R-:W-:Y:S01]  /*e7a0*/  FMUL.FTZ R8, R34, R37 ;  /* 0x0000002522087220 */ /* 0x000fe20000410000 */
[----:B------:R-:W-:-:S02]  /*e7b0*/  HADD2.F32 R38, -RZ, R24.H1_H1 ;  /* 0x30000018ff267230 */ /* 0x000fc40000004100 */
[-C--:B------:R-:W-:Y:S01]  /*e7c0*/  FMUL.FTZ R42, R34, R28.reuse ;  /* 0x0000001c222a7220 */ /* 0x080fe20000410000 */
[----:B------:R-:W-:Y:S01]  /*e7d0*/  FFMA.FTZ R34, R4, R39, R47 ;  /* 0x0000002704227223 */ /* 0x000fe2000001002f */
[----:B------:R-:W-:Y:S02]  /*e7e0*/  HADD2.F32 R4, -RZ, R14.H1_H1 ;  /* 0x3000000eff047230 */ /* 0x000fe40000004100 */
[C---:B------:R-:W-:Y:S01]  /*e7f0*/  FFMA.FTZ R33, R29.reuse, R28, -R8 ;  /* 0x0000001c1d217223 */ /* 0x040fe20000010808 */
[----:B------:R-:W-:Y:S02]  /*e800*/  HADD2.F32 R35, -RZ, R10.H0_H0 ;  /* 0x2000000aff237230 */ /* 0x000fe40000004100 */
[----:B------:R-:W-:Y:S01]  /*e810*/  FFMA.FTZ R42, R29, R37, R42 ;  /* 0x000000251d2a7223 */ /* 0x000fe2000001002a */
[----:B------:R-:W-:Y:S02]  /*e820*/  HADD2.F32 R8, -RZ, R15.H0_H0 ;  /* 0x2000000fff087230 */ /* 0x000fe40000004100 */
[----:B------:R-:W-:Y:S01]  /*e830*/  FMUL.FTZ R44, R9, R38 ;  /* 0x00000026092c7220 */ /* 0x000fe20000410000 */
[----:B------:R-:W-:-:S02]  /*e840*/  HADD2.F32 R28, -RZ, R25.H0_H0 ;  /* 0x20000019ff1c7230 */ /* 0x000fc40000004100 */
[----:B------:R-:W-:Y:S01]  /*e850*/  FMUL.FTZ R46, R9, R4 ;  /* 0x00000004092e7220 */ /* 0x000fe20000410000 */
[----:B------:R-:W-:Y:S02]  /*e860*/  HADD2.F32 R10, -RZ, R10.H1_H1 ;  /* 0x3000000aff0a7230 */ /* 0x000fe40000004100 */
[C---:B------:R-:W-:Y:S01]  /*e870*/  FMUL.FTZ R39, R35.reuse, R8 ;  /* 0x0000000823277220 */ /* 0x040fe20000410000 */
[----:B------:R-:W-:Y:S02]  /*e880*/  HADD2.F32 R29, -RZ, R26.H0_H0 ;  /* 0x2000001aff1d7230 */ /* 0x000fe40000004100 */
[----:B------:R-:W-:Y:S01]  /*e890*/  FMUL.FTZ R37, R35, R28 ;  /* 0x0000001c23257220 */ /* 0x000fe20000410000 */
[C---:B------:R-:W-:Y:S01]  /*e8a0*/  FFMA.FTZ R44, R5.reuse, R4, -R44 ;  /* 0x00000004052c7223 */ /* 0x040fe2000001082c */
[----:B------:R-:W-:Y:S02]  /*e8b0*/  HADD2.F32 R9, -RZ, R20.H0_H0 ;  /* 0x20000014ff097230 */ /* 0x000fe40000004100 */
[----:B------:R-:W-:Y:S01]  /*e8c0*/  FFMA.FTZ R35, R5, R38, R46 ;  /* 0x0000002605237223 */ /* 0x000fe2000001002e */
[----:B------:R-:W-:Y:S01]  /*e8d0*/  FMUL.FTZ R5, R10, R29 ;  /* 0x0000001d0a057220 */ /* 0x000fe20000410000 */
[----:B------:R-:W-:Y:S01]  /*e8e0*/  FFMA.FTZ R39, R30, R28, R39 ;  /* 0x0000001c1e277223 */ /* 0x000fe20000010027 */
[----:B------:R-:W-:-:S02]  /*e8f0*/  HADD2.F32 R36, -RZ, R11.H0_H0 ;  /* 0x2000000bff247230 */ /* 0x000fc40000004100 */
[-C--:B------:R-:W-:Y:S01]  /*e900*/  FMUL.FTZ R45, R10, R9.reuse ;  /* 0x000000090a2d7220 */ /* 0x080fe20000410000 */
[----:B------:R-:W-:Y:S01]  /*e910*/  FFMA.FTZ R28, R6, R9, -R5 ;  /* 0x00000009061c7223 */ /* 0x000fe20000010805 */
[----:B------:R-:W-:Y:S02]  /*e920*/  HADD2.F32 R11, -RZ, R11.H1_H1 ;  /* 0x3000000bff0b7230 */ /* 0x000fe40000004100 */
[----:B------:R-:W-:Y:S01]  /*e930*/  FFMA.FTZ R37, R30, R8, -R37 ;  /* 0x000000081e257223 */ /* 0x000fe20000010825 */
[----:B------:R-:W-:Y:S02]  /*e940*/  HADD2.F32 R5, -RZ, R25.H1_H1 ;  /* 0x30000019ff057230 */ /* 0x000fe40000004100 */
[----:B------:R-:W-:Y:S01]  /*e950*/  FFMA.FTZ R30, R6, R29, R45 ;  /* 0x0000001d061e7223 */ /* 0x000fe2000001002d */
[----:B------:R-:W-:Y:S02]  /*e960*/  HADD2.F32 R10, -RZ, R26.H1_H1 ;  /* 0x3000001aff0a7230 */ /* 0x000fe40000004100 */
[----:B------:R-:W-:-:S02]  /*e970*/  HADD2.F32 R4, -RZ, R15.H1_H1 ;  /* 0x3000000fff047230 */ /* 0x000fc40000004100 */
[CC--:B------:R-:W-:Y:S01]  /*e980*/  FMUL.FTZ R6, R36.reuse, R5.reuse ;  /* 0x0000000524067220 */ /* 0x0c0fe20000410000 */
[----:B------:R-:W-:Y:S02]  /*e990*/  HADD2.F32 R8, -RZ, R20.H1_H1 ;  /* 0x30000014ff087230 */ /* 0x000fe40000004100 */
[C---:B------:R-:W-:Y:S01]  /*e9a0*/  FMUL.FTZ R38, R11.reuse, R10 ;  /* 0x0000000a0b267220 */ /* 0x040fe20000410000 */
[----:B------:R-:W-:Y:S02]  /*e9b0*/  FMUL.FTZ R36, R36, R4 ;  /* 0x0000000424247220 */ /* 0x000fe40000410000 */
        /* <DEDUP_REMOVED lines=15> */
.L_x_6136:
[----:B------:R-:W-:Y:S05]  /*eab0*/  BSYNC B1 ;  /* 0x0000000000017941 */ /* 0x000fea0003800000 */
.L_x_6135:
[----:B------:R-:W-:Y:S04]  /*eac0*/  BSSY B1, `(.L_x_6137) ;  /* 0x0000060000017945 */ /* 0x000fe80003800000 */
[----:B------:R-:W-:Y:S05]  /*ead0*/  @P2 BRA `(.L_x_6138) ;  /* 0x0000000400782947 */ /* 0x000fea0003800000 */
[----:B--2---:R-:W2:Y:S04]  /*eae0*/  LDL R0, [R1+0x8c] ;  /* 0x00008c0001007983 */ /* 0x004ea80000100800 */
[----:B-1----:R-:W3:Y:S04]  /*eaf0*/  LDL R9, [R1+0x38] ;  /* 0x0000380001097983 */ /* 0x002ee80000100800 */
[----:B------:R-:W4:Y:S04]  /*eb00*/  LDL R7, [R1+0x5c] ;  /* 0x00005c0001077983 */ /* 0x000f280000100800 */
[----:B------:R-:W4:Y:S01]  /*eb10*/  LDL R8, [R1+0x4c] ;  /* 0x00004c0001087983 */ /* 0x000f220000100800 */
[----:B0-----:R-:W-:-:S02]  /*eb20*/  HADD2.F32 R37, -RZ, R13.H0_H0 ;  /* 0x2000000dff257230 */ /* 0x001fc40000004100 */
[--C-:B------:R-:W-:Y:S02]  /*eb30*/  HADD2.F32 R39, -RZ, R21.reuse.H0_H0 ;  /* 0x20000015ff277230 */ /* 0x100fe40000004100 */
[----:B------:R-:W-:Y:S02]  /*eb40*/  HADD2.F32 R44, -RZ, R24.H0_H0 ;  /* 0x20000018ff2c7230 */ /* 0x000fe40000004100 */
[----:B------:R-:W-:Y:S02]  /*eb50*/  HADD2.F32 R40, -RZ, R14.H0_H0 ;  /* 0x2000000eff287230 */ /* 0x000fe40000004100 */
[----:B------:R-:W-:Y:S02]  /*eb60*/  HADD2.F32 R46, -RZ, R21.H1_H1 ;  /* 0x30000015ff2e7230 */ /* 0x000fe40000004100 */
[----:B------:R-:W-:Y:S02]  /*eb70*/  HADD2.F32 R42, -RZ, R13.H1_H1 ;  /* 0x3000000dff2a7230 */ /* 0x000fe40000004100 */
[----:B------:R-:W-:-:S02]  /*eb80*/  HADD2.F32 R43, -RZ, R24.H1_H1 ;  /* 0x30000018ff2b7230 */ /* 0x000fc40000004100 */
[----:B------:R-:W-:Y:S02]  /*eb90*/  HADD2.F32 R41, -RZ, R15.H0_H0 ;  /* 0x2000000fff297230 */ /* 0x000fe40000004100 */
[----:B------:R-:W-:Y:S01]  /*eba0*/  HADD2.F32 R45, -RZ, R25.H0_H0 ;  /* 0x20000019ff2d7230 */ /* 0x000fe20000004100 */
[----:B--2---:R-:W-:Y:S02]  /*ebb0*/  R2UR UR4, R0 ;  /* 0x00000000000472ca */ /* 0x004fe400000e0000 */
[----:B------:R-:W-:Y:S02]  /*ebc0*/  LEA.HI R0, R3, R12, RZ, 0x1d ;  /* 0x0000000c03007211 */ /* 0x000fe400078fe8ff */
[----:B---3--:R-:W-:Y:S02]  /*ebd0*/  LOP3.LUT R6, R9, 0x38, R16, 0xf8, !PT ;  /* 0x0000003809067812 */ /* 0x008fe400078ef810 */
[----:B------:R-:W-:Y:S01]  /*ebe0*/  SHF.R.S32.HI R5, RZ, 0x1f, R0 ;  /* 0x0000001fff057819 */ /* 0x000fe20000011400 */
[----:B------:R-:W-:-:S03]  /*ebf0*/  IMAD.SHL.U32 R4, R0, 0x8, RZ ;  /* 0x0000000800047824 */ /* 0x000fc600078e00ff */
[----:B------:R-:W-:Y:S02]  /*ec00*/  LEA.HI R5, R5, R0, RZ, 0x3 ;  /* 0x0000000005057211 */ /* 0x000fe400078f18ff */
[----:B------:R-:W-:Y:S02]  /*ec10*/  LOP3.LUT R0, R9, 0x38, R4, 0xf8, !PT ;  /* 0x0000003809007812 */ /* 0x000fe400078ef804 */
[----:B----4-:R-:W-:Y:S01]  /*ec20*/  LOP3.LUT R6, R8, R6, R7, 0xf6, !PT ;  /* 0x0000000608067212 */ /* 0x010fe200078ef607 */
[----:B------:R-:W-:Y:S01]  /*ec30*/  IMAD.SHL.U32 R5, R5, 0x400, RZ ;  /* 0x0000040005057824 */ /* 0x000fe200078e00ff */
[----:B------:R-:W-:Y:S02]  /*ec40*/  LOP3.LUT R0, R0, R7, RZ, 0x3c, !PT ;  /* 0x0000000700007212 */ /* 0x000fe400078e3cff */
[----:B------:R-:W-:Y:S02]  /*ec50*/  LEA R47, R6, UR4, 0x1 ;  /* 0x00000004062f7c11 */ /* 0x000fe4000f8e08ff */
[----:B------:R-:W-:-:S03]  /*ec60*/  LOP3.LUT R9, R5, 0x7fffe000, RZ, 0xc0, !PT ;  /* 0x7fffe00005097812 */ /* 0x000fc600078ec0ff */
[----:B------:R-:W0:Y:S01]  /*ec70*/  LDS.128 R4, [R47] ;  /* 0x000000002f047984 */ /* 0x000e220000000c00 */
        /* <DEDUP_REMOVED lines=19> */
[----:B------:R-:W-:-:S02]  /*edb0*/  HADD2.F32 R39, -RZ, R14.H1_H1 ;  /* 0x3000000eff277230 */ /* 0x000fc40000004100 */
[-C--:B------:R-:W-:Y:S01]  /*edc0*/  FMUL.FTZ R37, R46, R33.reuse ;  /* 0x000000212e257220 */ /* 0x080fe20000410000 */
[-C--:B------:R-:W-:Y:S01]  /*edd0*/  FFMA.FTZ R31, R40, R4.reuse, -R31 ;  /* 0x00000004281f7223 */ /* 0x080fe2000001081f */
[----:B------:R-:W-:Y:S01]  /*ede0*/  FMUL.FTZ R33, R42, R33 ;  /* 0x000000212a217220 */ /* 0x000fe20000410000 */
[----:B------:R-:W-:Y:S01]  /*edf0*/  FFMA.FTZ R27, R44, R4, R27 ;  /* 0x000000042c1b7223 */ /* 0x000fe2000001001b */
[--C-:B------:R-:W-:Y:S02]  /*ee00*/  HADD2.F32 R34, -RZ, R10.reuse.H0_H0 ;  /* 0x2000000aff227230 */ /* 0x100fe40000004100 */
[-C--:B------:R-:W-:Y:S01]  /*ee10*/  FMUL.FTZ R4, R43, R9.reuse ;  /* 0x000000092b047220 */ /* 0x080fe20000410000 */
[----:B------:R-:W-:Y:S02]  /*ee20*/  HADD2.F32 R10, -RZ, R10.H1_H1 ;  /* 0x3000000aff0a7230 */ /* 0x000fe40000004100 */
[----:B------:R-:W-:Y:S01]  /*ee30*/  FMUL.FTZ R8, R39, R9 ;  /* 0x0000000927087220 */ /* 0x000fe20000410000 */
[----:B------:R-:W-:-:S02]  /*ee40*/  HADD2.F32 R44, -RZ, R26.H0_H0 ;  /* 0x2000001aff2c7230 */ /* 0x000fc40000004100 */
[-C--:B------:R-:W-:Y:S01]  /*ee50*/  FFMA.FTZ R37, R42, R28.reuse, -R37 ;  /* 0x0000001c2a257223 */ /* 0x080fe20000010825 */
[----:B------:R-:W-:Y:S01]  /*ee60*/  FFMA.FTZ R33, R46, R28, R33 ;  /* 0x0000001c2e217223 */ /* 0x000fe20000010021 */
[-C--:B------:R-:W-:Y:S01]  /*ee70*/  FFMA.FTZ R28, R39, R5.reuse, -R4 ;  /* 0x00000005271c7223 */ /* 0x080fe20000010804 */
[----:B------:R-:W-:Y:S02]  /*ee80*/  HADD2.F32 R42, -RZ, R20.H0_H0 ;  /* 0x20000014ff2a7230 */ /* 0x000fe40000004100 */
[-C--:B------:R-:W-:Y:S01]  /*ee90*/  FMUL.FTZ R4, R45, R34.reuse ;  /* 0x000000222d047220 */ /* 0x080fe20000410000 */
[----:B------:R-:W-:Y:S01]  /*eea0*/  FMUL.FTZ R40, R41, R34 ;  /* 0x0000002229287220 */ /* 0x000fe20000410000 */
[----:B------:R-:W-:Y:S01]  /*eeb0*/  FFMA.FTZ R34, R43, R5, R8 ;  /* 0x000000052b227223 */ /* 0x000fe20000010008 */
[-C--:B------:R-:W-:Y:S01]  /*eec0*/  FMUL.FTZ R5, R44, R10.reuse ;  /* 0x0000000a2c057220 */ /* 0x080fe20000410000 */
[----:B------:R-:W-:Y:S01]  /*eed0*/  FMUL.FTZ R9, R42, R10 ;  /* 0x0000000a2a097220 */ /* 0x000fe20000410000 */
[----:B------:R-:W-:-:S02]  /*eee0*/  HADD2.F32 R35, -RZ, R11.H0_H0 ;  /* 0x2000000bff237230 */ /* 0x000fc40000004100 */
[-C--:B------:R-:W-:Y:S01]  /*eef0*/  FFMA.FTZ R39, R41, R29.reuse, -R4 ;  /* 0x0000001d29277223 */ /* 0x080fe20000010804 */
[-C--:B------:R-:W-:Y:S01]  /*ef00*/  FFMA.FTZ R10, R42, R6.reuse, -R5 ;  /* 0x000000062a0a7223 */ /* 0x080fe20000010805 */
[----:B------:R-:W-:Y:S02]  /*ef10*/  HADD2.F32 R42, -RZ, R25.H1_H1 ;  /* 0x30000019ff2a7230 */ /* 0x000fe40000004100 */
[----:B------:R-:W-:Y:S01]  /*ef20*/  FFMA.FTZ R40, R45, R29, R40 ;  /* 0x0000001d2d287223 */ /* 0x000fe20000010028 */
[----:B------:R-:W-:Y:S02]  /*ef30*/  HADD2.F32 R8, -RZ, R15.H1_H1 ;  /* 0x3000000fff087230 */ /* 0x000fe40000004100 */
[----:B------:R-:W-:Y:S01]  /*ef40*/  FFMA.FTZ R29, R44, R6, R9 ;  /* 0x000000062c1d7223 */ /* 0x000fe20000010009 */
[----:B------:R-:W-:Y:S02]  /*ef50*/  HADD2.F32 R11, -RZ, R11.H1_H1 ;  /* 0x3000000bff0b7230 */ /* 0x000fe40000004100 */
[----:B------:R-:W-:Y:S01]  /*ef60*/  FMUL.FTZ R5, R42, R35 ;  /* 0x000000232a057220 */ /* 0x000fe20000410000 */
[----:B------:R-:W-:-:S02]  /*ef70*/  HADD2.F32 R43, -RZ, R26.H1_H1 ;  /* 0x3000001aff2b7230 */ /* 0x000fc40000004100 */
[----:B------:R-:W-:Y:S01]  /*ef80*/  FMUL.FTZ R35, R8, R35 ;  /* 0x0000002308237220 */ /* 0x000fe20000410000 */
[----:B------:R-:W-:Y:S01]  /*ef90*/  HADD2.F32 R41, -RZ, R20.H1_H1 ;  /* 0x30000014ff297230 */ /* 0x000fe20000004100 */
[----:B------:R-:W-:Y:S01]  /*efa0*/  F2FP.F16.F32.PACK_AB R9, R34, R33 ;  /* 0x000000212209723e */ /* 0x000fe200000000ff */
[--C-:B------:R-:W-:Y:S02]  /*efb0*/  HADD2.F32 R30, -RZ, R7.reuse.H0_H0 ;  /* 0x20000007ff1e7230 */ /* 0x100fe40000004100 */
[-C--:B------:R-:W-:Y:S01]  /*efc0*/  FMUL.FTZ R4, R43, R11.reuse ;  /* 0x0000000b2b047220 */ /* 0x080fe20000410000 */
[----:B------:R-:W-:Y:S02]  /*efd0*/  HADD2.F32 R7, -RZ, R7.H1_H1 ;  /* 0x30000007ff077230 */ /* 0x000fe40000004100 */
[C---:B------:R-:W-:Y:S01]  /*efe0*/  FMUL.FTZ R6, R41.reuse, R11 ;  /* 0x0000000b29067220 */ /* 0x040fe20000410000 */
[-C--:B------:R-:W-:Y:S01]  /*eff0*/  FFMA.FTZ R11, R8, R30.reuse, -R5 ;  /* 0x0000001e080b7223 */ /* 0x080fe20000010805 */
[----:B------:R-:W-:Y:S01]  /*f000*/  FFMA.FTZ R35, R42, R30, R35 ;  /* 0x0000001e2a237223 */ /* 0x000fe20000010023 */
[-C--:B------:R-:W-:Y:S01]  /*f010*/  FFMA.FTZ R30, R41, R7.reuse, -R4 ;  /* 0x00000007291e7223 */ /* 0x080fe20000010804 */
        /* <DEDUP_REMOVED lines=10> */
.L_x_6138:
[----:B------:R-:W-:Y:S05]  /*f0c0*/  BSYNC B1 ;  /* 0x0000000000017941 */ /* 0x000fea0003800000 */
.L_x_6137:
[----:B------:R-:W-:Y:S04]  /*f0d0*/  BSSY B1, `(.L_x_6139) ;  /* 0x0000060000017945 */ /* 0x000fe80003800000 */
[----:B------:R-:W-:Y:S05]  /*f0e0*/  @P3 BRA `(.L_x_6140) ;  /* 0x0000000400783947 */ /* 0x000fea0003800000 */
[----:B--23--:R-:W2:Y:S04]  /*f0f0*/  LDL R0, [R1+0x8c] ;  /* 0x00008c0001007983 */ /* 0x00cea80000100800 */
[----:B-1----:R-:W3:Y:S04]  /*f100*/  LDL R9, [R1+0x34] ;  /* 0x0000340001097983 */ /* 0x002ee80000100800 */
[----:B------:R-:W4:Y:S04]  /*f110*/  LDL R7, [R1+0x58] ;  /* 0x0000580001077983 */ /* 0x000f280000100800 */
[----:B------:R-:W5:Y:S01]  /*f120*/  LDL R8, [R1+0x48] ;  /* 0x0000480001087983 */ /* 0x000f620000100800 */
        /* <DEDUP_REMOVED lines=16> */
[----:B------:R-:W-:Y:S02]  /*f230*/  SHF.L.U32 R5, R5, 0xa, RZ ;  /* 0x0000000a05057819 */ /* 0x000fe400000006ff */
[----:B----4-:R-:W-:Y:S02]  /*f240*/  LOP3.LUT R0, R0, R7, RZ, 0x3c, !PT ;  /* 0x0000000700007212 */ /* 0x010fe400078e3cff */
[----:B------:R-:W-:Y:S02]  /*f250*/  LOP3.LUT R9, R5, 0x7fffe000, RZ, 0xc0, !PT ;  /* 0x7fffe00005097812 */ /* 0x000fe400078ec0ff */
[----:B-----5:R-:W-:-:S02]  /*f260*/  LOP3.LUT R6, R8, R6, R7, 0xf6, !PT ;  /* 0x0000000608067212 */ /* 0x020fc400078ef607 */
[----:B------:R-:W-:Y:S02]  /*f270*/  IADD3 R9, R0, R9, R8 ;  /* 0x0000000900097210 */ /* 0x000fe40007ffe008 */
[----:B------:R-:W-:-:S03]  /*f280*/  LEA R47, R6, UR4, 0x1 ;  /* 0x00000004062f7c11 */ /* 0x000fc6000f8e08ff */
[----:B------:R-:W-:Y:S02]  /*f290*/  IMAD R0, R9, 0x2, R2 ;  /* 0x0000000209007824 */ /* 0x000fe400078e0202 */
[----:B------:R-:W0:Y:S04]  /*f2a0*/  LDS.128 R4, [R47] ;  /* 0x000000002f047984 */ /* 0x000e280000000c00 */
[----:B------:R-:W1:Y:S01]  /*f2b0*/  LDS.128 R8, [R0+0x16400] ;  /* 0x0164000000087984 */ /* 0x000e620000000c00 */
[--C-:B0-----:R-:W-:Y:S02]  /*f2c0*/  HADD2.F32 R27, -RZ, R4.reuse.H0_H0 ;  /* 0x20000004ff1b7230 */ /* 0x101fe40000004100 */
[----:B------:R-:W-:Y:S02]  /*f2d0*/  HADD2.F32 R4, -RZ, R4.H1_H1 ;  /* 0x30000004ff047230 */ /* 0x000fe40000004100 */
[----:B-1----:R-:W-:-:S02]  /*f2e0*/  HADD2.F32 R31, -RZ, R8.H0_H0 ;  /* 0x20000008ff1f7230 */ /* 0x002fc40000004100 */
        /* <DEDUP_REMOVED lines=11> */
[--C-:B------:R-:W-:Y:S02]  /*f3a0*/  HADD2.F32 R28, -RZ, R5.reuse.H0_H0 ;  /* 0x20000005ff1c7230 */ /* 0x100fe40000004100 */
[-C--:B------:R-:W-:Y:S01]  /*f3b0*/  FFMA.FTZ R31, R40, R4.reuse, -R31 ;  /* 0x00000004281f7223 */ /* 0x080fe2000001081f */
[----:B------:R-:W-:Y:S02]  /*f3c0*/  HADD2.F32 R5, -RZ, R5.H1_H1 ;  /* 0x30000005ff057230 */ /* 0x000fe40000004100 */
[----:B------:R-:W-:Y:S01]  /*f3d0*/  FMUL.FTZ R33, R42, R33 ;  /* 0x000000212a217220 */ /* 0x000fe20000410000 */
[----:B------:R-:W-:Y:S01]  /*f3e0*/  FFMA.FTZ R27, R44, R4, R27 ;  /* 0x000000042c1b7223 */ /* 0x000fe2000001001b */
[--C-:B------:R-:W-:Y:S02]  /*f3f0*/  HADD2.F32 R34, -RZ, R10.reuse.H0_H0 ;  /* 0x2000000aff227230 */ /* 0x100fe40000004100 */
[----:B------:R-:W-:Y:S01]  /*f400*/  FMUL.FTZ R4, R43, R9 ;  /* 0x000000092b047220 */ /* 0x000fe20000410000 */
[----:B------:R-:W-:-:S02]  /*f410*/  HADD2.F32 R10, -RZ, R10.H1_H1 ;  /* 0x3000000aff0a7230 */ /* 0x000fc40000004100 */
[C---:B------:R-:W-:Y:S01]  /*f420*/  FMUL.FTZ R8, R39.reuse, R9 ;  /* 0x0000000927087220 */ /* 0x040fe20000410000 */
[----:B------:R-:W-:Y:S02]  /*f430*/  HADD2.F32 R44, -RZ, R26.H0_H0 ;  /* 0x2000001aff2c7230 */ /* 0x000fe40000004100 */
[-C--:B------:R-:W-:Y:S01]  /*f440*/  FFMA.FTZ R37, R42, R28.reuse, -R37 ;  /* 0x0000001c2a257223 */ /* 0x080fe20000010825 */
[----:B------:R-:W-:Y:S01]  /*f450*/  FFMA.FTZ R33, R46, R28, R33 ;  /* 0x0000001c2e217223 */ /* 0x000fe20000010021 */
[----:B------:R-:W-:Y:S01]  /*f460*/  FFMA.FTZ R28, R39, R5, -R4 ;  /* 0x00000005271c7223 */ /* 0x000fe20000010804 */
[----:B------:R-:W-:Y:S02]  /*f470*/  HADD2.F32 R29, -RZ, R6.H0_H0 ;  /* 0x20000006ff1d7230 */ /* 0x000fe40000004100 */
[-C--:B------:R-:W-:Y:S01]  /*f480*/  FMUL.FTZ R4, R45, R34.reuse ;  /* 0x000000222d047220 */ /* 0x080fe20000410000 */
[----:B------:R-:W-:Y:S02]  /*f490*/  HADD2.F32 R42, -RZ, R20.H0_H0 ;  /* 0x20000014ff2a7230 */ /* 0x000fe40000004100 */
[----:B------:R-:W-:Y:S01]  /*f4a0*/  FMUL.FTZ R40, R41, R34 ;  /* 0x0000002229287220 */ /* 0x000fe20000410000 */
[----:B------:R-:W-:-:S02]  /*f4b0*/  HADD2.F32 R6, -RZ, R6.H1_H1 ;  /* 0x30000006ff067230 */ /* 0x000fc40000004100 */
[----:B------:R-:W-:Y:S01]  /*f4c0*/  FFMA.FTZ R34, R43, R5, R8 ;  /* 0x000000052b227223 */ /* 0x000fe20000010008 */
[-C--:B------:R-:W-:Y:S01]  /*f4d0*/  FMUL.FTZ R5, R44, R10.reuse ;  /* 0x0000000a2c057220 */ /* 0x080fe20000410000 */
[C---:B------:R-:W-:Y:S01]  /*f4e0*/  FMUL.FTZ R9, R42.reuse, R10 ;  /* 0x0000000a2a097220 */ /* 0x040fe20000410000 */
[----:B------:R-:W-:Y:S02]  /*f4f0*/  HADD2.F32 R35, -RZ, R11.H0_H0 ;  /* 0x2000000bff237230 */ /* 0x000fe40000004100 */
[-C--:B------:R-:W-:Y:S01]  /*f500*/  FFMA.FTZ R39, R41, R29.reuse, -R4 ;  /* 0x0000001d29277223 */ /* 0x080fe20000010804 */
[----:B------:R-:W-:Y:S01]  /*f510*/  FFMA.FTZ R10, R42, R6, -R5 ;  /* 0x000000062a0a7223 */ /* 0x000fe20000010805 */
[----:B------:R-:W-:Y:S02]  /*f520*/  HADD2.F32 R42, -RZ, R25.H1_H1 ;  /* 0x30000019ff2a7230 */ /* 0x000fe40000004100 */
[----:B------:R-:W-:Y:S01]  /*f530*/  FFMA.FTZ R40, R45, R29, R40 ;  /* 0x0000001d2d287223 */ /* 0x000fe20000010028 */
[----:B------:R-:W-:-:S02]  /*f540*/  HADD2.F32 R8, -RZ, R15.H1_H1 ;  /* 0x3000000fff087230 */ /* 0x000fc40000004100 */
[----:B------:R-:W-:Y:S01]  /*f550*/  FFMA.FTZ R29, R44, R6, R9 ;  /* 0x000000062c1d7223 */ /* 0x000fe20000010009 */
[----:B------:R-:W-:Y:S02]  /*f560*/  HADD2.F32 R11, -RZ, R11.H1_H1 ;  /* 0x3000000bff0b7230 */ /* 0x000fe40000004100 */
[-C--:B------:R-:W-:Y:S01]  /*f570*/  FMUL.FTZ R5, R42, R35.reuse ;  /* 0x000000232a057220 */ /* 0x080fe20000410000 */
[----:B------:R-:W-:Y:S02]  /*f580*/  HADD2.F32 R43, -RZ, R26.H1_H1 ;  /* 0x3000001aff2b7230 */ /* 0x000fe40000004100 */
[----:B------:R-:W-:Y:S01]  /*f590*/  FMUL.FTZ R35, R8, R35 ;  /* 0x0000002308237220 */ /* 0x000fe20000410000 */
[----:B------:R-:W-:Y:S01]  /*f5a0*/  HADD2.F32 R41, -RZ, R20.H1_H1 ;  /* 0x30000014ff297230 */ /* 0x000fe20000004100 */
[----:B------:R-:W-:Y:S01]  /*f5b0*/  F2FP.F16.F32.PACK_AB R9, R34, R33 ;  /* 0x000000212209723e */ /* 0x000fe200000000ff */
[--C-:B------:R-:W-:Y:S02]  /*f5c0*/  HADD2.F32 R30, -RZ, R7.reuse.H0_H0 ;  /* 0x20000007ff1e7230 */ /* 0x100fe40000004100 */
[----:B------:R-:W-:Y:S01]  /*f5d0*/  FMUL.FTZ R4, R43, R11 ;  /* 0x0000000b2b047220 */ /* 0x000fe20000410000 */
[----:B------:R-:W-:-:S02]  /*f5e0*/  HADD2.F32 R7, -RZ, R7.H1_H1 ;  /* 0x30000007ff077230 */ /* 0x000fc40000004100 */
[C---:B------:R-:W-:Y:S01]  /*f5f0*/  FMUL.FTZ R6, R41.reuse, R11 ;  /* 0x0000000b29067220 */ /* 0x040fe20000410000 */
        /* <DEDUP_REMOVED lines=11> */
[----:B------:R-:W-:-:S05]  /*f6b0*/  F2FP.F16.F32.PACK_AB R11, R42, R35 ;  /* 0x000000232a0b723e */ /* 0x000fca00000000ff */
[----:B------:R4:W-:Y:S02]  /*f6c0*/  STS.128 [R0+0x16400], R8 ;  /* 0x0164000800007388 */ /* 0x0009e40000000c00 */
.L_x_6140:
[----:B------:R-:W-:Y:S05]  /*f6d0*/  BSYNC B1 ;  /* 0x0000000000017941 */ /* 0x000fea0003800000 */
.L_x_6139:
[----:B------:R-:W-:Y:S05]  /*f6e0*/  @P0 BRA `(.L_x_6126) ;  /* 0x0000000400780947 */ /* 0x000fea0003800000 */
[----:B--234-:R-:W2:Y:S04]  /*f6f0*/  LDL R0, [R1+0x8c] ;  /* 0x00008c0001007983 */ /* 0x01cea80000100800 */
[----:B------:R-:W3:Y:S04]  /*f700*/  LDL R7, [R1+0x30] ;  /* 0x0000300001077983 */ /* 0x000ee80000100800 */
[----:B------:R-:W4:Y:S04]  /*f710*/  LDL R6, [R1+0x50] ;  /* 0x0000500001067983 */ /* 0x000f280000100800 */
[----:B------:R-:W5:Y:S01]  /*f720*/  LDL R8, [R1+0x54] ;  /* 0x0000540001087983 */ /* 0x000f620000100800 */
[----:B------:R-:W-:Y:S01]  /*f730*/  LEA.HI R3, R3, R12, RZ, 0x1d ;  /* 0x0000000c03037211 */ /* 0x000fe200078fe8ff */
[----:B0-----:R-:W-:-:S02]  /*f740*/  HADD2.F32 R36, -RZ, R21.H0_H0 ;  /* 0x20000015ff247230 */ /* 0x001fc40000004100 */
[----:B------:R-:W-:Y:S01]  /*f750*/  HADD2.F32 R34, -RZ, R13.H0_H0 ;  /* 0x2000000dff227230 */ /* 0x000fe20000004100 */
[----:B------:R-:W-:Y:S01]  /*f760*/  SHF.R.S32.HI R4, RZ, 0x1f, R3 ;  /* 0x0000001fff047819 */ /* 0x000fe20000011403 */
[--C-:B------:R-:W-:Y:S02]  /*f770*/  HADD2.F32 R38, -RZ, R24.reuse.H0_H0 ;  /* 0x20000018ff267230 */ /* 0x100fe40000004100 */
[----:B------:R-:W-:Y:S01]  /*f780*/  HADD2.F32 R40, -RZ, R21.H1_H1 ;  /* 0x30000015ff287230 */ /* 0x000fe20000004100 */
[----:B------:R-:W-:Y:S01]  /*f790*/  LEA.HI R4, R4, R3, RZ, 0x3 ;  /* 0x0000000304047211 */ /* 0x000fe200078f18ff */
[----:B------:R-:W-:Y:S02]  /*f7a0*/  HADD2.F32 R41, -RZ, R24.H1_H1 ;  /* 0x30000018ff297230 */ /* 0x000fe40000004100 */
[----:B------:R-:W-:Y:S02]  /*f7b0*/  HADD2.F32 R39, -RZ, R15.H0_H0 ;  /* 0x2000000fff277230 */ /* 0x000fe40000004100 */
[----:B------:R-:W-:-:S02]  /*f7c0*/  IMAD.SHL.U32 R4, R4, 0x400, RZ ;  /* 0x0000040004047824 */ /* 0x000fc400078e00ff */
[----:B------:R-:W-:Y:S01]  /*f7d0*/  HADD2.F32 R43, -RZ, R25.H0_H0 ;  /* 0x20000019ff2b7230 */ /* 0x000fe20000004100 */
[----:B--2---:R-:W-:Y:S01]  /*f7e0*/  R2UR UR4, R0 ;  /* 0x00000000000472ca */ /* 0x004fe200000e0000 */
[----:B------:R-:W-:Y:S01]  /*f7f0*/  IMAD.SHL.U32 R0, R3, 0x8, RZ ;  /* 0x0000000803007824 */ /* 0x000fe200078e00ff */
[----:B------:R-:W-:Y:S02]  /*f800*/  LOP3.LUT R3, R4, 0x7fffe000, RZ, 0xc0, !PT ;  /* 0x7fffe00004037812 */ /* 0x000fe400078ec0ff */
[C---:B---3--:R-:W-:Y:S02]  /*f810*/  LOP3.LUT R5, R7.reuse, 0x38, R16, 0xf8, !PT ;  /* 0x0000003807057812 */ /* 0x048fe400078ef810 */
[----:B------:R-:W-:-:S04]  /*f820*/  LOP3.LUT R0, R7, 0x38, R0, 0xf8, !PT ;  /* 0x0000003807007812 */ /* 0x000fc800078ef800 */
[----:B----4-:R-:W-:Y:S02]  /*f830*/  LOP3.LUT R0, R0, R6, RZ, 0x3c, !PT ;  /* 0x0000000600007212 */ /* 0x010fe400078e3cff */
[----:B-----5:R-:W-:Y:S02]  /*f840*/  LOP3.LUT R5, R8, R5, R6, 0xf6, !PT ;  /* 0x0000000508057212 */ /* 0x020fe400078ef606 */
[----:B------:R-:W-:Y:S02]  /*f850*/  IADD3 R3, R0, R3, R8 ;  /* 0x0000000300037210 */ /* 0x000fe40007ffe008 */
[----:B------:R-:W-:-:S03]  /*f860*/  LEA R42, R5, UR4, 0x1 ;  /* 0x00000004052a7c11 */ /* 0x000fc6000f8e08ff */
[----:B------:R-:W-:Y:S02]  /*f870*/  IMAD R3, R3, 0x2, R2 ;  /* 0x0000000203037824 */ /* 0x000fe400078e0202 */
[----:B------:R-:W0:Y:S04]  /*f880*/  LDS.128 R4, [R42] ;  /* 0x000000002a047984 */ /* 0x000e280000000c00 */
[----:B-1----:R-:W1:Y:S01]  /*f890*/  LDS.128 R8, [R3+0x16400] ;  /* 0x0164000003087984 */ /* 0x002e620000000c00 */
[--C-:B0-----:R-:W-:Y:S02]  /*f8a0*/  HADD2.F32 R0, -RZ, R4.reuse.H0_H0 ;  /* 0x20000004ff007230 */ /* 0x101fe40000004100 */
[----:B------:R-:W-:Y:S02]  /*f8b0*/  HADD2.F32 R4, -RZ, R4.H1_H1 ;  /* 0x30000004ff047230 */ /* 0x000fe40000004100 */
[----:B-1----:R-:W-:-:S02]  /*f8c0*/  HADD2.F32 R29, -RZ, R8.H0_H0 ;  /* 0x20000008ff1d7230 */ /* 0x002fc40000004100 */
[----:B------:R-:W-:Y:S02]  /*f8d0*/  HADD2.F32 R8, -RZ, R8.H1_H1 ;  /* 0x30000008ff087230 */ /* 0x000fe40000004100 */
[--C-:B------:R-:W-:Y:S02]  /*f8e0*/  HADD2.F32 R30, -RZ, R9.reuse.H0_H0 ;  /* 0x20000009ff1e7230 */ /* 0x100fe40000004100 */
[-C--:B------:R-:W-:Y:S01]  /*f8f0*/  FMUL.FTZ R35, R36, R29.reuse ;  /* 0x0000001d24237220 */ /* 0x080fe20000410000 */
[----:B------:R-:W-:Y:S01]  /*f900*/  FMUL.FTZ R29, R34, R29 ;  /* 0x0000001d221d7220 */ /* 0x000fe20000410000 */
[----:B------:R-:W-:Y:S01]  /*f910*/  FMUL.FTZ R21, R38, R8 ;  /* 0x0000000826157220 */ /* 0x000fe20000410000 */
[----:B------:R-:W-:Y:S02]  /*f920*/  HADD2.F32 R9, -RZ, R9.H1_H1 ;  /* 0x30000009ff097230 */ /* 0x000fe40000004100 */
[----:B------:R-:W-:Y:S01]  /*f930*/  FFMA.FTZ R35, R34, R0, -R35 ;  /* 0x0000000022237223 */ /* 0x000fe20000010823 */
[----:B------:R-:W-:-:S02]  /*f940*/  HADD2.F32 R34, -RZ, R14.H0_H0 ;  /* 0x2000000eff227230 */ /* 0x000fc40000004100 */
[----:B------:R-:W-:Y:S01]  /*f950*/  FFMA.FTZ R29, R36, R0, R29 ;  /* 0x00000000241d7223 */ /* 0x000fe2000001001d */
[----:B------:R-:W-:Y:S02]  /*f960*/  HADD2.F32 R36, -RZ, R13.H1_H1 ;  /* 0x3000000dff247230 */ /* 0x000fe40000004100 */
[--C-:B------:R-:W-:Y:S02]  /*f970*/  HADD2.F32 R12, -RZ, R5.reuse.H0_H0 ;  /* 0x20000005ff0c7230 */ /* 0x100fe40000004100 */
[C---:B------:R-:W-:Y:S01]  /*f980*/  FMUL.FTZ R13, R34.reuse, R8 ;  /* 0x00000008220d7220 */ /* 0x040fe20000410000 */
[----:B------:R-:W-:Y:S01]  /*f990*/  FFMA.FTZ R0, R34, R4, -R21 ;  /* 0x0000000422007223 */ /* 0x000fe20000010815 */
[----:B------:R-:W-:Y:S02]  /*f9a0*/  HADD2.F32 R5, -RZ, R5.H1_H1 ;  /* 0x30000005ff057230 */ /* 0x000fe40000004100 */
[----:B------:R-:W-:Y:S01]  /*f9b0*/  FMUL.FTZ R21, R40, R30 ;  /* 0x0000001e28157220 */ /* 0x000fe20000410000 */
[----:B------:R-:W-:Y:S01]  /*f9c0*/  FFMA.FTZ R8, R38, R4, R13 ;  /* 0x0000000426087223 */ /* 0x000fe2000001000d */
[----:B------:R-:W-:-:S02]  /*f9d0*/  HADD2.F32 R13, -RZ, R14.H1_H1 ;  /* 0x3000000eff0d7230 */ /* 0x000fc40000004100 */
[C---:B------:R-:W-:Y:S01]  /*f9e0*/  FMUL.FTZ R37, R36.reuse, R30 ;  /* 0x0000001e24257220 */ /* 0x040fe20000410000 */
[--C-:B------:R-:W-:Y:S02]  /*f9f0*/  HADD2.F32 R31, -RZ, R10.reuse.H0_H0 ;  /* 0x2000000aff1f7230 */ /* 0x100fe40000004100 */
[-C--:B------:R-:W-:Y:S01]  /*fa00*/  FMUL.FTZ R4, R41, R9.reuse ;  /* 0x0000000929047220 */ /* 0x080fe20000410000 */
[----:B------:R-:W-:Y:S02]  /*fa10*/  HADD2.F32 R10, -RZ, R10.H1_H1 ;  /* 0x3000000aff0a7230 */ /* 0x000fe40000004100 */
[----:B------:R-:W-:Y:S01]  /*fa20*/  FMUL.FTZ R14, R13, R9 ;  /* 0x000000090d0e7220 */ /* 0x000fe20000410000 */
[----:B------:R-:W-:Y:S02]  /*fa30*/  HADD2.F32 R34, -RZ, R26.H0_H0 ;  /* 0x2000001aff227230 */ /* 0x000fe40000004100 */
[-C--:B------:R-:W-:Y:S01]  /*fa40*/  FFMA.FTZ R21, R36, R12.reuse, -R21 ;  /* 0x0000000c24157223 */ /* 0x080fe20000010815 */
[----:B------:R-:W-:Y:S01]  /*fa50*/  FFMA.FTZ R37, R40, R12, R37 ;  /* 0x0000000c28257223 */ /* 0x000fe20000010025 */
[----:B------:R-:W-:-:S02]  /*fa60*/  HADD2.F32 R27, -RZ, R6.H0_H0 ;  /* 0x20000006ff1b7230 */ /* 0x000fc40000004100 */
[----:B------:R-:W-:Y:S01]  /*fa70*/  FFMA.FTZ R12, R13, R5, -R4 ;  /* 0x000000050d0c7223 */ /* 0x000fe20000010804 */
[----:B------:R-:W-:Y:S02]  /*fa80*/  HADD2.F32 R30, -RZ, R20.H0_H0 ;  /* 0x20000014ff1e7230 */ /* 0x000fe40000004100 */
[-C--:B------:R-:W-:Y:S01]  /*fa90*/  FMUL.FTZ R4, R43, R31.reuse ;  /* 0x0000001f2b047220 */ /* 0x080fe20000410000 */
[----:B------:R-:W-:Y:S02]  /*faa0*/  HADD2.F32 R6, -RZ, R6.H1_H1 ;  /* 0x30000006ff067230 */ /* 0x000fe40000004100 */
[----:B------:R-:W-:Y:S01]  /*fab0*/  FMUL.FTZ R24, R39, R31 ;  /* 0x0000001f27187220 */ /* 0x000fe20000410000 */
[----:B------:R-:W-:Y:S01]  /*fac0*/  FFMA.FTZ R14, R41, R5, R14 ;  /* 0x00000005290e7223 */ /* 0x000fe2000001000e */
[-C--:B------:R-:W-:Y:S01]  /*fad0*/  FMUL.FTZ R5, R34, R10.reuse ;  /* 0x0000000a22057220 */ /* 0x080fe20000410000 */
[--C-:B------:R-:W-:Y:S02]  /*fae0*/  HADD2.F32 R33, -RZ, R11.reuse.H0_H0 ;  /* 0x2000000bff217230 */ /* 0x100fe40000004100 */
[-C--:B------:R-:W-:Y:S01]  /*faf0*/  FFMA.FTZ R13, R39, R27.reuse, -R4 ;  /* 0x0000001b270d7223 */ /* 0x080fe20000010804 */
[----:B------:R-:W-:Y:S01]  /*fb00*/  FFMA.FTZ R24, R43, R27, R24 ;  /* 0x0000001b2b187223 */ /* 0x000fe20000010018 */
[----:B------:R-:W-:Y:S01]  /*fb10*/  FMUL.FTZ R9, R30, R10 ;  /* 0x0000000a1e097220 */ /* 0x000fe20000410000 */
[----:B------:R-:W-:-:S02]  /*fb20*/  HADD2.F32 R11, -RZ, R11.H1_H1 ;  /* 0x3000000bff0b7230 */ /* 0x000fc40000004100 */
[-C--:B------:R-:W-:Y:S01]  /*fb30*/  FFMA.FTZ R10, R30, R6.reuse, -R5 ;  /* 0x000000061e0a7223 */ /* 0x080fe20000010805 */
[----:B------:R-:W-:Y:S01]  /*fb40*/  HADD2.F32 R36, -RZ, R25.H1_H1 ;  /* 0x30000019ff247230 */ /* 0x000fe20000004100 */
[----:B------:R-:W-:Y:S01]  /*fb50*/  F2FP.F16.F32.PACK_AB R8, R8, R29 ;  /* 0x0000001d0808723e */ /* 0x000fe200000000ff */
[----:B------:R-:W-:Y:S02]  /*fb60*/  HADD2.F32 R27, -RZ, R26.H1_H1 ;  /* 0x3000001aff1b7230 */ /* 0x000fe40000004100 */
[----:B------:R-:W-:Y:S02]  /*fb70*/  HADD2.F32 R30, -RZ, R15.H1_H1 ;  /* 0x3000000fff1e7230 */ /* 0x000fe40000004100 */
[----:B------:R-:W-:Y:S01]  /*fb80*/  FFMA.FTZ R15, R34, R6, R9 ;  /* 0x00000006220f7223 */ /* 0x000fe20000010009 */
[----:B------:R-:W-:Y:S02]  /*fb90*/  HADD2.F32 R25, -RZ, R20.H1_H1 ;  /* 0x30000014ff197230 */ /* 0x000fe40000004100 */
[----:B------:R-:W-:Y:S01]  /*fba0*/  FMUL.FTZ R5, R36, R33 ;  /* 0x0000002124057220 */ /* 0x000fe20000410000 */
[----:B------:R-:W-:-:S02]  /*fbb0*/  HADD2.F32 R28, -RZ, R7.H0_H0 ;  /* 0x20000007ff1c7230 */ /* 0x000fc40000004100 */
[----:B------:R-:W-:Y:S01]  /*fbc0*/  FMUL.FTZ R4, R27, R11 ;  /* 0x0000000b1b047220 */ /* 0x000fe20000410000 */
        /* <DEDUP_REMOVED lines=16> */
.L_x_6126:
[----:B------:R-:W-:Y:S05]  /*fcd0*/  BSYNC B0 ;  /* 0x0000000000007941 */ /* 0x000fea0003800000 */
.L_x_6104:
        /* <DEDUP_REMOVED lines=8> */
.L_x_6102:
[----:B------:R-:W-:-:S06]  /*fd60*/  ULOP3.LUT UR4, UR60, 0x1, URZ, 0xfc, !UPT ;  /* 0x000000013c047892 */ /* 0x000fcc000f8efc3f */
[----:B0-234-:R-:W-:-:S04]  /*fd70*/  MOV R0, UR4 ;  /* 0x0000000400007c02 */ /* 0x01dfc80008000f00 */
[----:B------:R-:W-:-:S13]  /*fd80*/  ISETP.NE.AND P0, PT, R0, 0x3, PT ;  /* 0x000000030000780c */ /* 0x000fda0003f05270 */
[----:B------:R-:W-:Y:S05]  /*fd90*/  @!P0 BRA `(.L_x_6141) ;  /* 0x0000000000048947 */ /* 0x000fea0003800000 */
[----:B------:R-:W-:Y:S01]  /*fda0*/  BPT.TRAP 0x1 ;  /* 0x000000040000795c */ /* 0x000fe20000300000 */
.L_x_6141:
[----:B------:R-:W2:Y:S01]  /*fdb0*/  LDL R3, [R1+0x4] ;  /* 0x0000040001037983 */ /* 0x000ea20000100800 */
[----:B------:R-:W-:Y:S01]  /*fdc0*/  IMAD R0, R228, 0x8, R2 ;  /* 0x00000008e4007824 */ /* 0x000fe200078e0202 */
[----:B--2---:R-:W-:-:S04]  /*fdd0*/  SHF.L.U32 R3, R3, 0x1f, RZ ;  /* 0x0000001f03037819 */ /* 0x004fc800000006ff */
[----:B------:R0:W2:Y:S01]  /*fde0*/  SYNCS.PHASECHK.TRANS64.TRYWAIT P2, [R0+URZ+0x34830], R3 ;  /* 0x03483003000075a7 */ /* 0x0000a2000804017f */
[----:B------:R-:W-:Y:S05]  /*fdf0*/  @!P0 BRA `(.L_x_6142) ;  /* 0x0000000000048947 */ /* 0x000fea0003800000 */
[----:B------:R-:W-:Y:S01]  /*fe00*/  BPT.TRAP 0x1 ;  /* 0x000000040000795c */ /* 0x000fe20000300000 */
.L_x_6142:
[----:B------:R-:W3:Y:S01]  /*fe10*/  S2R R4, SR_TID.X ;  /* 0x0000000000047919 */ /* 0x000ee20000002100 */
[----:B------:R-:W-:Y:S01]  /*fe20*/  IMAD.MOV.U32 R87, RZ, RZ, RZ ;  /* 0x000000ffff577224 */ /* 0x000fe200078e00ff */
[----:B---3--:R-:W-:-:S04]  /*fe30*/  LOP3.LUT R4, R4, 0x7f, RZ, 0xc0, !PT ;  /* 0x0000007f04047812 */ /* 0x008fc800078ec0ff */
[----:B------:R-:W-:Y:S01]  /*fe40*/  ISETP.NE.AND P1, PT, R4, RZ, PT ;  /* 0x000000ff0400720c */ /* 0x000fe20003f25270 */
[----:B--2---:R-:W-:-:S12]  /*fe50*/  @P2 BRA `(.L_x_6143) ;  /* 0x0000000000082947 */ /* 0x004fd80003800000 */
[----:B------:R-:W2:Y:S02]  /*fe60*/  SYNCS.PHASECHK.TRANS64.TRYWAIT P2, [R0+URZ+0x34830], R3 ;  /* 0x03483003000075a7 */ /* 0x000ea4000804017f */
[----:B--2---:R-:W-:Y:S05]  /*fe70*/  @!P2 BRA `(.L_x_6144) ;  /* 0x00000144009ca947 */ /* 0x004fea0003800000 */
.L_x_6143:
[----:B------:R-:W-:Y:S05]  /*fe80*/  WARPSYNC.ALL ;  /* 0x0000000000007948 */ /* 0x000fea0003800000 */
[----:B0-2---:R-:W-:Y:S01]  /*fe90*/  VIADD R3, R2, 0x1e400 ;  /* 0x0001e40002037836 */ /* 0x005fe20000000000 */
[----:B------:R-:W-:Y:S01]  /*fea0*/  R2UR UR56, R32 ;  /* 0x00000000203872ca */ /* 0x000fe200000e0000 */
[----:B------:R-:W-:Y:S01]  /*feb0*/  IMAD.MOV.U32 R5, RZ, RZ, 0x40000040 ;  /* 0x40000040ff057424 */ /* 0x000fe200078e00ff */
[----:B------:R-:W-:Y:S01]  /*fec0*/  WARPGROUP.ARRIVE ;  /* 0x00000000000079c5 */ /* 0x000fe20000000000 */
[----:B------:R-:W-:Y:S01]  /*fed0*/  UMOV UR9, 0x40000040 ;  /* 0x4000004000097882 */ /* 0x000fe20000000000 */
[----:B------:R-:W-:Y:S01]  /*fee0*/  SHF.R.U32.HI R3, RZ, 0x4, R3 ;  /* 0x00000004ff037819 */ /* 0x000fe20000011603 */
[----:B------:R-:W-:Y:S01]  /*fef0*/  IMAD.MOV.U32 R15, RZ, RZ, 0x40000040 ;  /* 0x40000040ff0f7424 */ /* 0x000fe200078e00ff */
[----:B------:R-:W-:Y:S01]  /*ff00*/  R2UR UR11, R5 ;  /* 0x00000000050b72ca */ /* 0x000fe200000e0000 */
[----:B------:R-:W-:Y:S01]  /*ff10*/  IMAD.MOV.U32 R21, RZ, RZ, 0x40000040 ;  /* 0x40000040ff157424 */ /* 0x000fe200078e00ff */
[----:B------:R-:W-:Y:S01]  /*ff20*/  LOP3.LUT R3, R3, 0x3fff, RZ, 0xc0, !PT ;  /* 0x00003fff03037812 */ /* 0x000fe200078ec0ff */
[----:B------:R-:W-:Y:S01]  /*ff30*/  IMAD.MOV.U32 R25, RZ, RZ, 0x40000040 ;  /* 0x40000040ff197424 */ /* 0x000fe200078e00ff */
[----:B------:R-:W-:Y:S01]  /*ff40*/  R2UR UR15, R15 ;  /* 0x000000000f0f72ca */ /* 0x000fe200000e0000 */
[----:B------:R-:W-:Y:S01]  /*ff50*/  IMAD.U32 R27, RZ, RZ, UR9 ;  /* 0x00000009ff1b7e24 */ /* 0x000fe2000f8e00ff */
[----:B------:R-:W-:Y:S01]  /*ff60*/  LOP3.LUT R4, R3, 0x10000, RZ, 0xfc, !PT ;  /* 0x0001000003047812 */ /* 0x000fe200078efcff */
[----:B------:R-:W-:Y:S01]  /*ff70*/  ULOP3.LUT UR56, UR56, 0x10000, URZ, 0xfc, !UPT ;  /* 0x0001000038387892 */ /* 0x000fe2000f8efc3f */
[----:B------:R-:W-:Y:S01]  /*ff80*/  MOV R8, UR37 ;  /* 0x0000002500087c02 */ /* 0x000fe20008000f00 */
[----:B------:R-:W-:Y:S01]  /*ff90*/  UMOV UR37, UR9 ;  /* 0x0000000900257c82 */ /* 0x000fe20008000000 */
[----:B-1----:R-:W-:Y:S01]  /*ffa0*/  MOV R9, UR36 ;  /* 0x0000002400097c02 */ /* 0x002fe20008000f00 */
[----:B------:R0:W-:Y:S01]  /*ffb0*/  STL [R1+0x2c], R4 ;  /* 0x00002c0401007387 */ /* 0x0001e20000100800 */
[----:B------:R-:W-:Y:S01]  /*ffc0*/  UMOV UR13, UR37 ;  /* 0x00000025000d7c82 */ /* 0x000fe20008000000 */
[----:B------:R-:W-:Y:S01]  /*ffd0*/  R2UR UR23, R21 ;  /* 0x00000000151772ca */ /* 0x000fe200000e0000 */
[----:B------:R-:W-:Y:S01]  /*ffe0*/  UMOV UR8, UR56 ;  /* 0x0000003800087c82 */ /* 0x000fe20008000000 */
[----:B------:R-:W-:Y:S01]  /*fff0*/  UMOV UR21, UR37 ;  /* 0x0000002500157c82 */ /* 0x000fe20008000000 */
[----:B------:R-:W-:Y:S01]  /*10000*/  UMOV UR36, UR8 ;  /* 0x0000000800247c82 */ /* 0x000fe20008000000 */
[----:B------:R-:W-:Y:S01]  /*10010*/  R2UR UR55, R25 ;  /* 0x00000000193772ca */ /* 0x000fe200000e0000 */
[----:B------:R-:W-:Y:S01]  /*10020*/  UMOV UR12, UR36 ;  /* 0x00000024000c7c82 */ /* 0x000fe20008000000 */
[----:B------:R-:W-:Y:S01]  /*10030*/  UMOV UR20, UR36 ;  /* 0x0000002400147c82 */ /* 0x000fe20008000000 */
[----:B------:R-:W-:Y:S01]  /*10040*/  UMOV UR52, UR36 ;  /* 0x0000002400347c82 */ /* 0x000fe20008000000 */
[----:B0-----:R-:W-:Y:S01]  /*10050*/  IMAD R4, R228, 0xb00, R4 ;  /* 0x00000b00e4047824 */ /* 0x001fe200078e0204 */
[----:B------:R-:W-:Y:S01]  /*10060*/  UMOV UR53, UR37 ;  /* 0x0000002500357c82 */ /* 0x000fe20008000000 */
[----:B------:R-:W-:Y:S01]  /*10070*/  R2UR UR35, R15 ;  /* 0x000000000f2372ca */ /* 0x000fe200000e0000 */
[----:B------:R-:W-:Y:S01]  /*10080*/  UMOV UR32, UR36 ;  /* 0x0000002400207c82 */ /* 0x000fe20008000000 */
[C---:B------:R-:W-:Y:S01]  /*10090*/  VIADD R14, R4.reuse, 0x80 ;  /* 0x00000080040e7836 */ /* 0x040fe20000000000 */
[C---:B------:R-:W-:Y:S01]  /*100a0*/  R2UR UR10, R4.reuse ;  /* 0x00000000040a72ca */ /* 0x040fe200000e0000 */
[C---:B------:R-:W-:Y:S01]  /*100b0*/  VIADD R24, R4.reuse, 0x180 ;  /* 0x0000018004187836 */ /* 0x040fe20000000000 */
[----:B------:R-:W-:Y:S01]  /*100c0*/  IADD3 R20, R4, 0x100, RZ ;  /* 0x0000010004147810 */ /* 0x000fe20007ffe0ff */
[----:B------:R-:W-:Y:S01]  /*100d0*/  UMOV UR33, UR37 ;  /* 0x0000002500217c82 */ /* 0x000fe20008000000 */
[----:B------:R-:W-:Y:S01]  /*100e0*/  R2UR UR14, R14 ;  /* 0x000000000e0e72ca */ /* 0x000fe200000e0000 */
[----:B------:R-:W-:Y:S01]  /*100f0*/  UMOV UR28, UR36 ;  /* 0x00000024001c7c82 */ /* 0x000fe20008000000 */
[----:B------:R-:W-:Y:S01]  /*10100*/  R2UR UR22, R20 ;  /* 0x00000000141672ca */ /* 0x000fe200000e0000 */
[----:B------:R-:W-:Y:S01]  /*10110*/  VIADD R20, R4, 0x280 ;  /* 0x0000028004147836 */ /* 0x000fe20000000000 */
[----:B------:R-:W-:Y:S01]  /*10120*/  R2UR UR54, R24 ;  /* 0x00000000183672ca */ /* 0x000fe200000e0000 */
[----:B------:R-:W-:Y:S01]  /*10130*/  UMOV UR29, UR37 ;  /* 0x00000025001d7c82 */ /* 0x000fe20008000000 */
[C---:B------:R-:W-:Y:S01]  /*10140*/  IADD3 R14, R4.reuse, 0x200, RZ ;  /* 0x00000200040e7810 */ /* 0x040fe20007ffe0ff */
[----:B------:R-:W-:Y:S01]  /*10150*/  VIADD R24, R4, 0x300 ;  /* 0x0000030004187836 */ /* 0x000fe20000000000 */
[----:B------:R-:W-:Y:S01]  /*10160*/  R2UR UR30, R20 ;  /* 0x00000000141e72ca */ /* 0x000fe200000e0000 */
[----:B------:R-:W-:Y:S01]  /*10170*/  HGMMA.64x16x16.F32 R112, gdesc[UR8], RZ, !UPT, gsb0 ;  /* 0x00200000087079f0 */ /* 0x000fe2000c0008ff */
[----:B------:R-:W-:Y:S01]  /*10180*/  R2UR UR34, R14 ;  /* 0x000000000e2272ca */ /* 0x000fe200000e0000 */
[----:B------:R-:W-:Y:S01]  /*10190*/  UMOV UR44, UR36 ;  /* 0x00000024002c7c82 */ /* 0x000fe20008000000 */
[----:B------:R-:W-:Y:S01]  /*101a0*/  R2UR UR31, R21 ;  /* 0x00000000151f72ca */ /* 0x000fe200000e0000 */
[----:B------:R-:W-:Y:S01]  /*101b0*/  UMOV UR45, UR37 ;  /* 0x00000025002d7c82 */ /* 0x000fe20008000000 */
[----:B------:R-:W-:Y:S01]  /*101c0*/  R2UR UR46, R24 ;  /* 0x00000000182e72ca */ /* 0x000fe200000e0000 */
[----:B------:R-:W-:Y:S01]  /*101d0*/  VIADD R14, R4, 0x380 ;  /* 0x00000380040e7836 */ /* 0x000fe20000000000 */
[----:B------:R-:W-:Y:S01]  /*101e0*/  R2UR UR47, R25 ;  /* 0x00000000192f72ca */ /* 0x000fe200000e0000 */
[----:B------:R-:W-:Y:S01]  /*101f0*/  UMOV UR24, UR36 ;  /* 0x0000002400187c82 */ /* 0x000fe20008000000 */
[----:B------:R-:W-:Y:S01]  /*10200*/  R2UR UR27, R15 ;  /* 0x000000000f1b72ca */ /* 0x000fe200000e0000 */
[----:B------:R-:W-:Y:S01]  /*10210*/  UMOV UR25, UR37 ;  /* 0x0000002500197c82 */ /* 0x000fe20008000000 */
[----:B------:R-:W-:Y:S01]  /*10220*/  R2UR UR26, R14 ;  /* 0x000000000e1a72ca */ /* 0x000fe200000e0000 */
[----:B------:R-:W-:Y:S01]  /*10230*/  UMOV UR16, UR36 ;  /* 0x0000002400107c82 */ /* 0x000fe20008000000 */
[C---:B------:R-:W-:Y:S01]  /*10240*/  IADD3 R20, R4.reuse, 0x400, RZ ;  /* 0x0000040004147810 */ /* 0x040fe20007ffe0ff */
        /* <DEDUP_REMOVED lines=8> */
[C---:B------:R-:W-:Y:S01]  /*102d0*/  VIADD R20, R4.reuse, 0x500 ;  /* 0x0000050004147836 */ /* 0x040fe20000000000 */
[----:B------:R-:W-:Y:S01]  /*102e0*/  R2UR UR43, R21 ;  /* 0x00000000152b72ca */ /* 0x000fe200000e0000 */
[----:B------:R-:W-:Y:S01]  /*102f0*/  VIADD R24, R4, 0x82 ;  /* 0x0000008204187836 */ /* 0x000fe20000000000 */
[----:B------:R-:W-:Y:S01]  /*10300*/  MOV R26, UR8 ;  /* 0x00000008001a7c02 */ /* 0x000fe20008000f00 */
[----:B------:R-:W-:Y:S01]  /*10310*/  IMAD.MOV.U32 R25, RZ, RZ, 0x40000040 ;  /* 0x40000040ff197424 */ /* 0x000fe200078e00ff */
[----:B------:R-:W-:Y:S01]  /*10320*/  R2UR UR42, R20 ;  /* 0x00000000142a72ca */ /* 0x000fe200000e0000 */
[----:B------:R-:W-:Y:S01]  /*10330*/  UMOV UR40, UR36 ;  /* 0x0000002400287c82 */ /* 0x000fe20008000000 */
[----:B------:R-:W-:Y:S01]  /*10340*/  R2UR UR10, R24 ;  /* 0x00000000180a72ca */ /* 0x000fe200000e0000 */
[----:B------:R-:W-:Y:S01]  /*10350*/  STL.64 [R1+0x20], R26 ;  /* 0x0000201a01007387 */ /* 0x000fe20000100a00 */
[----:B------:R-:W-:Y:S01]  /*10360*/  R2UR UR11, R25 ;  /* 0x00000000190b72ca */ /* 0x000fe200000e0000 */
[----:B------:R-:W-:Y:S01]  /*10370*/  UMOV UR41, UR37 ;  /* 0x0000002500297c82 */ /* 0x000fe20008000000 */
[----:B------:R-:W-:Y:S01]  /*10380*/  VIADD R14, R4, 0x2 ;  /* 0x00000002040e7836 */ /* 0x000fe20000000000 */
[----:B------:R-:W-:Y:S01]  /*10390*/  MOV R6, UR39 ;  /* 0x0000002700067c02 */ /* 0x000fe20008000f00 */
[----:B------:R-:W-:Y:S01]  /*103a0*/  IMAD.MOV.U32 R15, RZ, RZ, 0x40000040 ;  /* 0x40000040ff0f7424 */ /* 0x000fe200078e00ff */
[----:B------:R-:W-:Y:S01]  /*103b0*/  MOV R7, UR38 ;  /* 0x0000002600077c02 */ /* 0x000fe20008000f00 */
[----:B------:R-:W-:Y:S01]  /*103c0*/  UIADD3 UR8, UR56, 0x2, URZ ;  /* 0x0000000238087890 */ /* 0x000fe2000fffe03f */
[----:B------:R-:W-:Y:S01]  /*103d0*/  R2UR UR38, R14 ;  /* 0x000000000e2672ca */ /* 0x000fe200000e0000 */
[----:B------:R-:W-:Y:S01]  /*103e0*/  UMOV UR37, 0x40000040 ;  /* 0x4000004000257882 */ /* 0x000fe20000000000 */
[----:B------:R-:W-:Y:S01]  /*103f0*/  R2UR UR39, R15 ;  /* 0x000000000f2772ca */ /* 0x000fe200000e0000 */
[C---:B------:R-:W-:Y:S01]  /*10400*/  VIADD R20, R4.reuse, 0x102 ;  /* 0x0000010204147836 */ /* 0x040fe20000000000 */
[----:B------:R-:W-:Y:S01]  /*10410*/  MOV R21, 0x40000040 ;  /* 0x4000004000157802 */ /* 0x000fe20000000f00 */
[----:B------:R-:W-:Y:S01]  /*10420*/  VIADD R14, R4, 0x182 ;  /* 0x00000182040e7836 */ /* 0x000fe20000000000 */
[----:B------:R-:W-:Y:S01]  /*10430*/  UMOV UR36, UR8 ;  /* 0x0000000800247c82 */ /* 0x000fe20008000000 */
[----:B------:R-:W-:Y:S01]  /*10440*/  IMAD.MOV.U32 R15, RZ, RZ, 0x40000040 ;  /* 0x40000040ff0f7424 */ /* 0x000fe200078e00ff */
[----:B------:R-:W-:Y:S01]  /*10450*/  R2UR UR50, R20 ;  /* 0x00000000143272ca */ /* 0x000fe200000e0000 */
[C---:B------:R-:W-:Y:S01]  /*10460*/  VIADD R20, R4.reuse, 0x202 ;  /* 0x0000020204147836 */ /* 0x040fe20000000000 */
[----:B------:R-:W-:Y:S01]  /*10470*/  R2UR UR51, R21 ;  /* 0x00000000153372ca */ /* 0x000fe200000e0000 */
[----:B------:R-:W-:Y:S01]  /*10480*/  IMAD.MOV.U32 R21, RZ, RZ, 0x40000040 ;  /* 0x40000040ff157424 */ /* 0x000fe200078e00ff */
[----:B------:R-:W-:Y:S01]  /*10490*/  IADD3 R80, R4, 0x4, RZ ;  /* 0x0000000404507810 */ /* 0x000fe20007ffe0ff */
[----:B------:R-:W-:Y:S01]  /*104a0*/  IMAD.MOV.U32 R81, RZ, RZ, 0x40000040 ;  /* 0x40000040ff517424 */ /* 0x000fe200078e00ff */
[----:B------:R-:W-:-:S02]  /*104b0*/  WARPGROUP.DEPBAR.LE gsb0, 0x0 ;  /* 0x00008000000079c5 */ /* 0x000fc40000010000 */
[----:B------:R-:W-:Y:S01]  /*104c0*/  WARPGROUP.ARRIVE ;  /* 0x00000000000079c5 */ /* 0x000fe20000000000 */
[----:B------:R-:W-:-:S05]  /*104d0*/  IMAD.U32 R82, RZ, RZ, UR36 ;  /* 0x00000024ff527e24 */ /* 0x000fca000f8e00ff */
[----:B------:R-:W0:Y:S01]  /*104e0*/  S2R R13, SR_TID.X ;  /* 0x00000000000d7919 */ /* 0x000e220000002100 */
[----:B------:R-:W-:Y:S01]  /*104f0*/  IMAD.U32 R83, RZ, RZ, UR37 ;  /* 0x00000025ff537e24 */ /* 0x000fe2000f8e00ff */
[----:B------:R-:W-:Y:S01]  /*10500*/  MOV R121, 0x40000040 ;  /* 0x4000004000797802 */ /* 0x000fe20000000f00 */
[----:B------:R-:W-:Y:S01]  /*10510*/  VIADD R120, R4, 0x886 ;  /* 0x0000088604787836 */ /* 0x000fe20000000000 */
[----:B------:R-:W-:Y:S01]  /*10520*/  HGMMA.64x16x16.F32 R104, gdesc[UR12], RZ, !UPT, gsb0 ;  /* 0x002000000c6879f0 */ /* 0x000fe2000c0008ff */
[----:B------:R-:W-:Y:S01]  /*10530*/  R2UR UR14, R14 ;  /* 0x000000000e0e72ca */ /* 0x000fe200000e0000 */
[----:B------:R1:W-:Y:S01]  /*10540*/  STL.64 [R1+0x18], R82 ;  /* 0x0000185201007387 */ /* 0x0003e20000100a00 */
[----:B------:R-:W-:Y:S01]  /*10550*/  R2UR UR15, R15 ;  /* 0x000000000f0f72ca */ /* 0x000fe200000e0000 */
[----:B------:R-:W-:Y:S01]  /*10560*/  IMAD.MOV.U32 R15, RZ, RZ, 0x40000040 ;  /* 0x40000040ff0f7424 */ /* 0x000fe200078e00ff */
[----:B------:R-:W-:Y:S01]  /*10570*/  IADD3 R14, R4, 0x282, RZ ;  /* 0x00000282040e7810 */ /* 0x000fe20007ffe0ff */
[----:B------:R-:W-:Y:S01]  /*10580*/  IMAD.MOV.U32 R5, RZ, RZ, 0x40000040 ;  /* 0x40000040ff057424 */ /* 0x000fe200078e00ff */
[----:B------:R-:W-:Y:S01]  /*10590*/  P2R R12, PR, RZ, 0x2 ;  /* 0x00000002ff0c7803 */ /* 0x000fe20000000000 */
[--C-:B------:R-:W-:Y:S01]  /*105a0*/  IMAD.MOV.U32 R86, RZ, RZ, R87.reuse ;  /* 0x000000ffff567224 */ /* 0x100fe200078e0057 */
[----:B------:R-:W-:Y:S01]  /*105b0*/  P2R R10, PR, RZ, 0x1 ;  /* 0x00000001ff0a7803 */ /* 0x000fe20000000000 */
[----:B------:R-:W-:Y:S01]  /*105c0*/  IMAD.MOV.U32 R84, RZ, RZ, R87 ;  /* 0x000000ffff547224 */ /* 0x000fe200078e0057 */
[----:B-1----:R-:W-:-:S02]  /*105d0*/  MOV R82, R87 ;  /* 0x0000005700527202 */ /* 0x002fc40000000f00 */
[----:B0-----:R-:W-:-:S04]  /*105e0*/  IADD3 R13, R13, -0x80, RZ ;  /* 0xffffff800d0d7810 */ /* 0x001fc80007ffe0ff */
[----:B------:R-:W-:-:S04]  /*105f0*/  SHF.R.S32.HI R11, RZ, 0x1f, R13 ;  /* 0x0000001fff0b7819 */ /* 0x000fc8000001140d */
[----:B------:R-:W-:-:S04]  /*10600*/  LEA.HI R11, R11, R13, RZ, 0x7 ;  /* 0x0000000d0b0b7211 */ /* 0x000fc800078f38ff */
[----:B------:R-:W-:-:S05]  /*10610*/  LOP3.LUT R11, R11, 0xffffff80, RZ, 0xc0, !PT ;  /* 0xffffff800b0b7812 */ /* 0x000fca00078ec0ff */
[----:B------:R-:W-:-:S05]  /*10620*/  IMAD.IADD R11, R13, 0x1, -R11 ;  /* 0x000000010d0b7824 */ /* 0x000fca00078e0a0b */
[----:B------:R-:W-:Y:S01]  /*10630*/  SHF.R.S32.HI R3, RZ, 0x1f, R11 ;  /* 0x0000001fff037819 */ /* 0x000fe2000001140b */
[----:B------:R-:W-:Y:S02]  /*10640*/  WARPGROUP.DEPBAR.LE gsb0, 0x0 ;  /* 0x00008000000079c5 */ /* 0x000fe40000010000 */
[----:B------:R-:W-:Y:S01]  /*10650*/  WARPGROUP.ARRIVE ;  /* 0x00000000000079c5 */ /* 0x000fe20000000000 */
[----:B------:R-:W-:-:S04]  /*10660*/  LEA.HI R3, R3, R11, RZ, 0x2 ;  /* 0x0000000b03037211 */ /* 0x000fc800078f10ff */
[----:B------:R-:W-:Y:S01]  /*10670*/  LOP3.LUT R3, R3, 0x7ffffffc, RZ, 0xc0, !PT ;  /* 0x7ffffffc03037812 */ /* 0x000fe200078ec0ff */
[----:B------:R-:W-:Y:S01]  /*10680*/  HGMMA.64x16x16.F32 R96, gdesc[UR20], RZ, !UPT, gsb0 ;  /* 0x00200000146079f0 */ /* 0x000fe2000c0008ff */
[----:B------:R-:W-:Y:S01]  /*10690*/  R2UR UR22, R20 ;  /* 0x00000000141672ca */ /* 0x000fe200000e0000 */
[----:B------:R-:W-:Y:S01]  /*106a0*/  VIADD R20, R4, 0x302 ;  /* 0x0000030204147836 */ /* 0x000fe20000000000 */
[----:B------:R-:W-:Y:S01]  /*106b0*/  R2UR UR23, R21 ;  /* 0x00000000151772ca */ /* 0x000fe200000e0000 */
[----:B------:R-:W-:Y:S02]  /*106c0*/  IMAD.MOV.U32 R21, RZ, RZ, 0x40000040 ;  /* 0x40000040ff157424 */ /* 0x000fe400078e00ff */
[----:B------:R-:W-:Y:S01]  /*106d0*/  IMAD.IADD R3, R11, 0x1, -R3 ;  /* 0x000000010b037824 */ /* 0x000fe200078e0a03 */
[----:B------:R-:W-:Y:S02]  /*106e0*/  WARPGROUP.DEPBAR.LE gsb0, 0x0 ;  /* 0x00008000000079c5 */ /* 0x000fe40000010000 */
[----:B------:R-:W-:-:S06]  /*106f0*/  WARPGROUP.ARRIVE ;  /* 0x00000000000079c5 */ /* 0x000fcc0000000000 */
[----:B------:R-:W-:Y:S01]  /*10700*/  HGMMA.64x16x16.F32 R88, gdesc[UR52], RZ, !UPT, gsb0 ;  /* 0x00200000345879f0 */ /* 0x000fe2000c0008ff */
[----:B------:R-:W-:Y:S01]  /*10710*/  R2UR UR54, R80 ;  /* 0x00000000503672ca */ /* 0x000fe200000e0000 */
[----:B------:R-:W-:Y:S01]  /*10720*/  UMOV UR53, 0x40000040 ;  /* 0x4000004000357882 */ /* 0x000fe20000000000 */
[----:B------:R-:W-:Y:S01]  /*10730*/  R2UR UR55, R81 ;  /* 0x00000000513772ca */ /* 0x000fe200000e0000 */
[----:B------:R-:W-:Y:S01]  /*10740*/  IMAD.MOV.U32 R80, RZ, RZ, R87 ;  /* 0x000000ffff507224 */ /* 0x000fe200078e0057 */
[----:B------:R-:W-:Y:S02]  /*10750*/  WARPGROUP.DEPBAR.LE gsb0, 0x0 ;  /* 0x00008000000079c5 */ /* 0x000fe40000010000 */
[----:B------:R-:W-:-:S06]  /*10760*/  WARPGROUP.ARRIVE ;  /* 0x00000000000079c5 */ /* 0x000fcc0000000000 */
[----:B------:R-:W-:Y:S01]  /*10770*/  HGMMA.64x16x16.F32 R72, gdesc[UR32], RZ, !UPT, gsb0 ;  /* 0x00200000204879f0 */ /* 0x000fe2000c0008ff */
[----:B------:R-:W-:Y:S01]  /*10780*/  R2UR UR34, R14 ;  /* 0x000000000e2272ca */ /* 0x000fe200000e0000 */
[----:B------:R-:W-:Y:S01]  /*10790*/  VIADD R14, R4, 0x382 ;  /* 0x00000382040e7836 */ /* 0x000fe20000000000 */
[----:B------:R-:W-:Y:S01]  /*107a0*/  R2UR UR35, R15 ;  /* 0x000000000f2372ca */ /* 0x000fe200000e0000 */
[----:B------:R-:W-:Y:S01]  /*107b0*/  IMAD.MOV.U32 R15, RZ, RZ, 0x40000040 ;  /* 0x40000040ff0f7424 */ /* 0x000fe200078e00ff */
[----:B------:R-:W-:Y:S02]  /*107c0*/  WARPGROUP.DEPBAR.LE gsb0, 0x0 ;  /* 0x00008000000079c5 */ /* 0x000fe40000010000 */
[----:B------:R-:W-:-:S06]  /*107d0*/  WARPGROUP.ARRIVE ;  /* 0x00000000000079c5 */ /* 0x000fcc0000000000 */
[----:B------:R-:W-:Y:S01]  /*107e0*/  HGMMA.64x16x16.F32 R64, gdesc[UR28], RZ, !UPT, gsb0 ;  /* 0x002000001c4079f0 */ /* 0x000fe2000c0008ff */
[----:B------:R-:W-:Y:S02]  /*107f0*/  R2UR UR30, R20 ;  /* 0x00000000141e72ca */ /* 0x000fe400000e0000 */
[----:B------:R-:W-:Y:S01]  /*10800*/  R2UR UR31, R21 ;  /* 0x00000000151f72ca */ /* 0x000fe200000e0000 */
[----:B------:R-:W-:Y:S01]  /*10810*/  IMAD.MOV.U32 R21, RZ, RZ, 0x40000040 ;  /* 0x40000040ff157424 */ /* 0x000fe200078e00ff */
[----:B------:R-:W-:Y:S01]  /*10820*/  IADD3 R20, R4, 0x402, RZ ;  /* 0x0000040204147810 */ /* 0x000fe20007ffe0ff */
[----:B------:R-:W-:Y:S02]  /*10830*/  WARPGROUP.DEPBAR.LE gsb0, 0x0 ;  /* 0x00008000000079c5 */ /* 0x000fe40000010000 */
[----:B------:R-:W-:-:S06]  /*10840*/  WARPGROUP.ARRIVE ;  /* 0x00000000000079c5 */ /* 0x000fcc0000000000 */
[----:B------:R-:W-:Y:S01]  /*10850*/  HGMMA.64x16x16.F32 R56, gdesc[UR44], RZ, !UPT, gsb0 ;  /* 0x002000002c3879f0 */ /* 0x000fe2000c0008ff */
        /* <DEDUP_REMOVED lines=34> */
[----:B------:R-:W-:Y:S01]  /*10a80*/  IMAD.U32 R21, RZ, RZ, UR53 ;  /* 0x00000035ff157e24 */ /* 0x000fe2000f8e00ff */
[----:B------:R-:W-:Y:S02]  /*10a90*/  WARPGROUP.DEPBAR.LE gsb0, 0x0 ;  /* 0x00008000000079c5 */ /* 0x000fe40000010000 */
[----:B------:R-:W-:-:S06]  /*10aa0*/  WARPGROUP.ARRIVE ;  /* 0x00000000000079c5 */ /* 0x000fcc0000000000 */
[----:B------:R-:W-:Y:S01]  /*10ab0*/  HGMMA.64x16x16.F32 R32, gdesc[UR4], RZ, !UPT, gsb0 ;  /* 0x00200000042079f0 */ /* 0x000fe2000c0008ff */
[----:B------:R-:W-:-:S07]  /*10ac0*/  UIADD3 UR4, UR56, 0x4, URZ ;  /* 0x0000000438047890 */ /* 0x000fce000fffe03f */
[----:B------:R-:W-:Y:S02]  /*10ad0*/  UMOV UR52, UR4 ;  /* 0x0000000400347c82 */ /* 0x000fe40008000000 */
[----:B------:R-:W-:-:S05]  /*10ae0*/  IMAD.U32 R20, RZ, RZ, UR52 ;  /* 0x00000034ff147e24 */ /* 0x000fca000f8e00ff */
        /* <DEDUP_REMOVED lines=14> */
[----:B------:R-:W-:Y:S01]  /*10bd0*/  IMAD.MOV.U32 R7, RZ, RZ, 0x40000040 ;  /* 0x40000040ff077424 */ /* 0x000fe200078e00ff */
[----:B------:R-:W-:Y:S02]  /*10be0*/  R2UR UR39, R6 ;  /* 0x00000000062772ca */ /* 0x000fe400000e0000 */
[----:B------:R-:W-:Y:S02]  /*10bf0*/  IADD3 R6, R4, 0x84, RZ ;  /* 0x0000008404067810 */ /* 0x000fe40007ffe0ff */
[----:B------:R-:W-:Y:S01]  /*10c00*/  R2UR UR7, R7 ;  /* 0x00000000070772ca */ /* 0x000fe200000e0000 */
[----:B------:R-:W-:Y:S01]  /*10c10*/  IMAD.MOV.U32 R7, RZ, RZ, 0x40000040 ;  /* 0x40000040ff077424 */ /* 0x000fe200078e00ff */
[----:B------:R-:W-:Y:S02]  /*10c20*/  R2UR UR6, R6 ;  /* 0x00000000060672ca */ /* 0x000fe400000e0000 */
[----:B------:R-:W-:Y:S01]  /*10c30*/  R2UR UR37, R8 ;  /* 0x00000000082572ca */ /* 0x000fe200000e0000 */
[C---:B------:R-:W-:Y:S01]  /*10c40*/  VIADD R8, R4.reuse, 0x104 ;  /* 0x0000010404087836 */ /* 0x040fe20000000000 */
[----:B------:R-:W-:Y:S01]  /*10c50*/  R2UR UR36, R9 ;  /* 0x00000000092472ca */ /* 0x000fe200000e0000 */
[----:B------:R-:W-:Y:S01]  /*10c60*/  IMAD.MOV.U32 R9, RZ, RZ, 0x40000040 ;  /* 0x40000040ff097424 */ /* 0x000fe200078e00ff */
[----:B------:R-:W-:Y:S01]  /*10c70*/  IADD3 R6, R4, 0x184, RZ ;  /* 0x0000018404067810 */ /* 0x000fe20007ffe0ff */
[----:B------:R-:W-:-:S02]  /*10c80*/  WARPGROUP.DEPBAR.LE gsb0, 0x0 ;  /* 0x00008000000079c5 */ /* 0x000fc40000010000 */
[----:B------:R-:W-:-:S06]  /*10c90*/  WARPGROUP.ARRIVE ;  /* 0x00000000000079c5 */ /* 0x000fcc0000000000 */
[----:B------:R-:W-:Y:S01]  /*10ca0*/  HGMMA.64x16x16.F32 R104, gdesc[UR8], R104, gsb0 ;  /* 0x00200000086879f0 */ /* 0x000fe20008000868 */
        /* <DEDUP_REMOVED lines=47> */
[----:B------:R-:W-:Y:S02]  /*10fa0*/  R2UR UR18, R6 ;  /* 0x00000000061272ca */ /* 0x000fe400000e0000 */
[----:B------:R-:W-:Y:S02]  /*10fb0*/  R2UR UR19, R7 ;  /* 0x00000000071372ca */ /* 0x000fe400000e0000 */
[----:B------:R-:W-:Y:S02]  /*10fc0*/  IADD3 R6, R4, 0x404, RZ ;  /* 0x0000040404067810 */ /* 0x000fe40007ffe0ff */
[----:B------:R-:W-:Y:S01]  /*10fd0*/  MOV R7, 0x40000040 ;  /* 0x4000004000077802 */ /* 0x000fe20000000f00 */
[----:B------:R-:W-:Y:S02]  /*10fe0*/  WARPGROUP.DEPBAR.LE gsb0, 0x0 ;  /* 0x00008000000079c5 */ /* 0x000fe40000010000 */
        /* <DEDUP_REMOVED lines=24> */
[----:B------:R-:W-:-:S02]  /*11170*/  WARPGROUP.DEPBAR.LE gsb0, 0x0 ;  /* 0x00008000000079c5 */ /* 0x000fc40000010000 */
        /* <DEDUP_REMOVED lines=87> */
[----:B------:R-:W-:-:S02]  /*116f0*/  R2UR UR46, R8 ;  /* 0x00000000082e72ca */ /* 0x000fc400000e0000 */
        /* <DEDUP_REMOVED lines=31> */
[----:B------:R-:W-:Y:S01]  /*118f0*/  UMOV UR45, 0x40000040 ;  /* 0x40000040002d7882 */ /* 0x000fe20000000000 */
[----:B------:R-:W-:Y:S02]  /*11900*/  VIADD R6, R4, 0x600 ;  /* 0x0000060004067836 */ /* 0x000fe40000000000 */
[----:B------:R-:W-:Y:S02]  /*11910*/  IMAD.MOV.U32 R7, RZ, RZ, 0x40000040 ;  /* 0x40000040ff077424 */ /* 0x000fe400078e00ff */
[----:B------:R-:W-:Y:S01]  /*11920*/  IMAD.U32 R237, RZ, RZ, UR45 ;  /* 0x0000002dffed7e24 */ /* 0x000fe2000f8e00ff */
        /* <DEDUP_REMOVED lines=16> */
[----:B------:R-:W-:Y:S01]  /*11a30*/  MOV R236, UR44 ;  /* 0x0000002c00ec7c02 */ /* 0x000fe20008000f00 */
        /* <DEDUP_REMOVED lines=99> */
[----:B------:R-:W-:Y:S02]  /*12070*/  UMOV UR33, UR41 ;  /* 0x0000002900217c82 */ /* 0x000fe40008000000 */
[----:B------:R-:W-:Y:S01]  /*12080*/  UMOV UR17, UR33 ;  /* 0x0000002100117c82 */ /* 0x000fe20008000000 */
[----:B------:R-:W-:Y:S01]  /*12090*/  UMOV UR21, UR33 ;  /* 0x0000002100157c82 */ /* 0x000fe20008000000 */
        /* <DEDUP_REMOVED lines=16> */
[----:B------:R-:W-:Y:S01]  /*121a0*/  UMOV UR20, UR32 ;  /* 0x0000002000147c82 */ /* 0x000fe20008000000 */
[----:B------:R-:W-:-:S02]  /*121b0*/  IMAD.MOV.U32 R7, RZ, RZ, 0x40000040 ;  /* 0x40000040ff077424 */ /* 0x000fc400078e00ff */
[----:B------:R-:W-:Y:S01]  /*121c0*/  IMAD.U32 R234, RZ, RZ, UR40 ;  /* 0x00000028ffea7e24 */ /* 0x000fe2000f8e00ff */
        /* <DEDUP_REMOVED lines=174> */
[----:B------:R-:W-:Y:S01]  /*12cb0*/  UIADD3 UR20, UR56, 0x406, URZ ;  /* 0x0000040638147890 */ /* 0x000fe2000fffe03f */
[----:B------:R-:W-:Y:S01]  /*12cc0*/  R2UR UR23, R9 ;  /* 0x00000000091772ca */ /* 0x000fe200000e0000 */
[----:B------:R-:W-:Y:S01]  /*12cd0*/  UMOV UR21, 0x40000040 ;  /* 0x4000004000157882 */ /* 0x000fe20000000000 */
[----:B------:R-:W-:Y:S02]  /*12ce0*/  WARPGROUP.DEPBAR.LE gsb0, 0x0 ;  /* 0x00008000000079c5 */ /* 0x000fe40000010000 */
[----:B------:R-:W-:-:S06]  /*12cf0*/  WARPGROUP.ARRIVE ;  /* 0x00000000000079c5 */ /* 0x000fcc0000000000 */
[----:B------:R-:W-:Y:S03]  /*12d00*/  HGMMA.64x16x16.F32 R56, gdesc[UR24], R56, gsb0 ;  /* 0x00200000183879f0 */ /* 0x000fe60008000838 */
[----:B------:R-:W-:Y:S02]  /*12d10*/  WARPGROUP.DEPBAR.LE gsb0, 0x0 ;  /* 0x00008000000079c5 */ /* 0x000fe40000010000 */
[----:B------:R-:W-:-:S06]  /*12d20*/  WARPGROUP.ARRIVE ;  /* 0x00000000000079c5 */ /* 0x000fcc0000000000 */
[----:B------:R-:W-:Y:S01]  /*12d30*/  HGMMA.64x16x16.F32 R48, gdesc[UR4], R48, gsb0 ;  /* 0x00200000043079f0 */ /* 0x000fe20008000830 */
[----:B------:R-:W-:Y:S02]  /*12d40*/  ULDC UR6, c[0x0][0x988] ;  /* 0x0002620000067ab9 */ /* 0x000fe40000000800 */
        /* <DEDUP_REMOVED lines=21> */
[----:B------:R-:W-:-:S09]  /*12ea0*/  WARPGROUP.ARRIVE ;  /* 0x00000000000079c5 */ /* 0x000fd20000000000 */
[----:B------:R-:W-:Y:S01]  /*12eb0*/  HGMMA.64x16x16.F32 R104, gdesc[UR20], R104, gsb0 ;  /* 0x00200000146879f0 */ /* 0x000fe20008000868 */
[----:B------:R-:W-:Y:S02]  /*12ec0*/  R2UR UR22, R6 ;  /* 0x00000000061672ca */ /* 0x000fe400000e0000 */
[----:B------:R-:W-:Y:S01]  /*12ed0*/  R2UR UR23, R7 ;  /* 0x00000000071772ca */ /* 0x000fe200000e0000 */
[----:B------:R-:W-:Y:S01]  /*12ee0*/  IMAD.MOV.U32 R7, RZ, RZ, 0x40000040 ;  /* 0x40000040ff077424 */ /* 0x000fe200078e00ff */
[----:B------:R-:W-:-:S05]  /*12ef0*/  MOV R6, 0xfffffffe ;  /* 0xfffffffe00067802 */ /* 0x000fca0000000f00 */
[----:B------:R-:W-:Y:S02]  /*12f00*/  IMAD R3, R3, R6, 0xb0 ;  /* 0x000000b003037424 */ /* 0x000fe400078e0206 */
[----:B------:R-:W-:Y:S02]  /*12f10*/  VIADD R6, R4, 0x706 ;  /* 0x0000070604067836 */ /* 0x000fe40000000000 */
[----:B------:R-:W-:Y:S01]  /*12f20*/  IMAD.IADD R3, R3, 0x1, R160 ;  /* 0x0000000103037824 */ /* 0x000fe200078e02a0 */
[----:B------:R-:W-:Y:S02]  /*12f30*/  WARPGROUP.DEPBAR.LE gsb0, 0x0 ;  /* 0x00008000000079c5 */ /* 0x000fe40000010000 */
[----:B------:R-:W-:-:S06]  /*12f40*/  WARPGROUP.ARRIVE ;  /* 0x00000000000079c5 */ /* 0x000fcc0000000000 */
[----:B------:R-:W-:Y:S01]  /*12f50*/  HGMMA.64x16x16.F32 R96, gdesc[UR20], R96, gsb0 ;  /* 0x00200000146079f0 */ /* 0x000fe20008000860 */
[----:B------:R-:W-:Y:S01]  /*12f60*/  R2UR UR22, R6 ;  /* 0x00000000061672ca */ /* 0x000fe200000e0000 */
[----:B------:R-:W-:Y:S01]  /*12f70*/  IMAD R6, R162, -0xb0, R3 ;  /* 0xffffff50a2067824 */ /* 0x000fe200078e0203 */
[----:B------:R-:W-:-:S04]  /*12f80*/  R2UR UR23, R7 ;  /* 0x00000000071772ca */ /* 0x000fc800000e0000 */
[C---:B------:R-:W-:Y:S02]  /*12f90*/  ISETP.GT.AND P4, PT, R6.reuse, 0x8, PT ;  /* 0x000000080600780c */ /* 0x040fe40003f84270 */
[----:B------:R-:W-:Y:S02]  /*12fa0*/  ISETP.GT.AND P5, PT, R6, 0x9, PT ;  /* 0x000000090600780c */ /* 0x000fe40003fa4270 */
[----:B------:R-:W-:Y:S02]  /*12fb0*/  FSEL R9, R118, -INF , P4 ;  /* 0xff80000076097808 */ /* 0x000fe40002000000 */
[----:B------:R-:W-:Y:S02]  /*12fc0*/  FSEL R83, R116, -INF , P4 ;  /* 0xff80000074537808 */ /* 0x000fe40002000000 */
[----:B------:R-:W-:Y:S02]  /*12fd0*/  FSEL R119, R119, -INF , P5 ;  /* 0xff80000077777808 */ /* 0x000fe40002800000 */
[----:B------:R-:W-:-:S02]  /*12fe0*/  FSEL R117, R117, -INF , P5 ;  /* 0xff80000075757808 */ /* 0x000fc40002800000 */
[C---:B------:R-:W-:Y:S02]  /*12ff0*/  ISETP.GT.AND P4, PT, R6.reuse, 0x18, PT ;  /* 0x000000180600780c */ /* 0x040fe40003f84270 */
[----:B------:R-:W-:Y:S02]  /*13000*/  ISETP.GT.AND P5, PT, R6, 0x19, PT ;  /* 0x000000190600780c */ /* 0x000fe40003fa4270 */
[----:B------:R-:W-:Y:S01]  /*13010*/  FSEL R123, R108, -INF , P4 ;  /* 0xff8000006c7b7808 */ /* 0x000fe20002000000 */
[----:B------:R-:W-:Y:S01]  /*13020*/  VIADD R108, R4, 0x806 ;  /* 0x00000806046c7836 */ /* 0x000fe20000000000 */
[----:B------:R-:W-:Y:S01]  /*13030*/  FSEL R125, R109, -INF , P5 ;  /* 0xff8000006d7d7808 */ /* 0x000fe20002800000 */
[----:B------:R-:W-:Y:S01]  /*13040*/  IMAD.MOV.U32 R109, RZ, RZ, 0x40000040 ;  /* 0x40000040ff6d7424 */ /* 0x000fe200078e00ff */
[----:B------:R-:W-:Y:S02]  /*13050*/  FSEL R13, R110, -INF , P4 ;  /* 0xff8000006e0d7808 */ /* 0x000fe40002000000 */
[----:B------:R-:W-:-:S02]  /*13060*/  R2UR UR10, R108 ;  /* 0x000000006c0a72ca */ /* 0x000fc400000e0000 */
[----:B------:R-:W-:Y:S02]  /*13070*/  R2UR UR11, R109 ;  /* 0x000000006d0b72ca */ /* 0x000fe400000e0000 */
[----:B------:R-:W-:Y:S02]  /*13080*/  FSEL R111, R111, -INF , P5 ;  /* 0xff8000006f6f7808 */ /* 0x000fe40002800000 */
[C---:B------:R-:W-:Y:S02]  /*13090*/  ISETP.GT.AND P4, PT, R6.reuse, 0x28, PT ;  /* 0x000000280600780c */ /* 0x040fe40003f84270 */
[C---:B------:R-:W-:Y:S02]  /*130a0*/  ISETP.GT.AND P5, PT, R6.reuse, 0x29, PT ;  /* 0x000000290600780c */ /* 0x040fe40003fa4270 */
[C---:B------:R-:W-:Y:S02]  /*130b0*/  ISETP.GT.AND P2, PT, R6.reuse, RZ, PT ;  /* 0x000000ff0600720c */ /* 0x040fe40003f44270 */
[----:B------:R-:W-:-:S02]  /*130c0*/  ISETP.GT.AND P3, PT, R6, 0x1, PT ;  /* 0x000000010600780c */ /* 0x000fc40003f64270 */
[----:B------:R-:W-:Y:S02]  /*130d0*/  FSEL R3, R114, -INF , P2 ;  /* 0xff80000072037808 */ /* 0x000fe40001000000 */
[----:B0-----:R-:W-:Y:S02]  /*130e0*/  FSEL R21, R112, -INF , P2 ;  /* 0xff80000070157808 */ /* 0x001fe40001000000 */
[----:B------:R-:W-:Y:S02]  /*130f0*/  FSEL R115, R115, -INF , P3 ;  /* 0xff80000073737808 */ /* 0x000fe40001800000 */
[----:B------:R-:W-:Y:S02]  /*13100*/  FSEL R113, R113, -INF , P3 ;  /* 0xff80000071717808 */ /* 0x000fe40001800000 */
[----:B------:R-:W-:Y:S01]  /*13110*/  ISETP.GT.AND P2, PT, R6, 0x10, PT ;  /* 0x000000100600780c */ /* 0x000fe20003f44270 */
[----:B------:R-:W-:Y:S02]  /*13120*/  WARPGROUP.DEPBAR.LE gsb0, 0x0 ;  /* 0x00008000000079c5 */ /* 0x000fe40000010000 */
[----:B------:R-:W-:Y:S01]  /*13130*/  WARPGROUP.ARRIVE ;  /* 0x00000000000079c5 */ /* 0x000fe20000000000 */
[----:B------:R-:W-:Y:S01]  /*13140*/  FSEL R131, R100, -INF , P4 ;  /* 0xff80000064837808 */ /* 0x000fe20002000000 */
[----:B------:R-:W-:Y:S01]  /*13150*/  VIADD R100, R4, 0x906 ;  /* 0x0000090604647836 */ /* 0x000fe20000000000 */
[----:B------:R-:W-:Y:S01]  /*13160*/  FSEL R133, R101, -INF , P5 ;  /* 0xff80000065857808 */ /* 0x000fe20002800000 */
[----:B------:R-:W-:Y:S01]  /*13170*/  IMAD.MOV.U32 R101, RZ, RZ, 0x40000040 ;  /* 0x40000040ff657424 */ /* 0x000fe200078e00ff */
[----:B------:R-:W-:Y:S01]  /*13180*/  ISETP.GT.AND P3, PT, R6, 0x11, PT ;  /* 0x000000110600780c */ /* 0x000fe20003f64270 */
[----:B------:R-:W-:Y:S01]  /*13190*/  HGMMA.64x16x16.F32 R88, gdesc[UR20], R88, gsb0 ;  /* 0x00200000145879f0 */ /* 0x000fe20008000858 */
[----:B------:R-:W-:-:S02]  /*131a0*/  R2UR UR22, R14 ;  /* 0x000000000e1672ca */ /* 0x000fc400000e0000 */
[----:B------:R-:W-:Y:S02]  /*131b0*/  R2UR UR23, R15 ;  /* 0x000000000f1772ca */ /* 0x000fe400000e0000 */
[----:B------:R-:W-:Y:S02]  /*131c0*/  FSEL R11, R106, -INF , P2 ;  /* 0xff8000006a0b7808 */ /* 0x000fe40001000000 */
[----:B------:R-:W-:Y:S02]  /*131d0*/  FSEL R85, R104, -INF , P2 ;  /* 0xff80000068557808 */ /* 0x000fe40001000000 */
[----:B------:R-:W-:Y:S02]  /*131e0*/  FSEL R107, R107, -INF , P3 ;  /* 0xff8000006b6b7808 */ /* 0x000fe40001800000 */
[----:B------:R-:W-:Y:S02]  /*131f0*/  FSEL R105, R105, -INF , P3 ;  /* 0xff80000069697808 */ /* 0x000fe40001800000 */
[----:B------:R-:W-:-:S02]  /*13200*/  ISETP.GT.AND P2, PT, R6, 0x20, PT ;  /* 0x000000200600780c */ /* 0x000fc40003f44270 */
[----:B------:R-:W-:Y:S02]  /*13210*/  ISETP.GT.AND P3, PT, R6, 0x21, PT ;  /* 0x000000210600780c */ /* 0x000fe40003f64270 */
[----:B------:R-:W-:Y:S02]  /*13220*/  FSEL R15, R98, -INF , P2 ;  /* 0xff800000620f7808 */ /* 0x000fe40001000000 */
[----:B------:R-:W-:Y:S02]  /*13230*/  FSEL R127, R96, -INF , P2 ;  /* 0xff800000607f7808 */ /* 0x000fe40001000000 */
[----:B------:R-:W-:Y:S02]  /*13240*/  FSEL R99, R99, -INF , P3 ;  /* 0xff80000063637808 */ /* 0x000fe40001800000 */
[----:B------:R-:W-:Y:S02]  /*13250*/  FSEL R129, R97, -INF , P3 ;  /* 0xff80000061817808 */ /* 0x000fe40001800000 */
[----:B------:R-:W-:-:S02]  /*13260*/  ISETP.GT.AND P2, PT, R6, 0x30, PT ;  /* 0x000000300600780c */ /* 0x000fc40003f44270 */
        /* <DEDUP_REMOVED lines=8> */
[C---:B------:R-:W-:Y:S02]  /*132f0*/  ISETP.GT.AND P5, PT, R6.reuse, 0x39, PT ;  /* 0x000000390600780c */ /* 0x040fe40003fa4270 */
[----:B------:R-:W-:Y:S02]  /*13300*/  FMNMX.FTZ R8, R105, R8, !PT ;  /* 0x0000000869087209 */ /* 0x000fe40007810000 */
[----:B------:R-:W-:Y:S02]  /*13310*/  ISETP.GT.AND P1, PT, R6, 0x91, PT ;  /* 0x000000910600780c */ /* 0x000fe40003f24270 */
[----:B------:R-:W-:-:S02]  /*13320*/  FMNMX.FTZ R8, R123, R8, !PT ;  /* 0x000000087b087209 */ /* 0x000fc40007810000 */
[----:B------:R-:W-:Y:S01]  /*13330*/  ISETP.GT.AND P6, PT, R6, 0x90, PT ;  /* 0x000000900600780c */ /* 0x000fe20003fc4270 */
[----:B------:R-:W-:Y:S02]  /*13340*/  WARPGROUP.DEPBAR.LE gsb0, 0x0 ;  /* 0x00008000000079c5 */ /* 0x000fe40000010000 */
[----:B------:R-:W-:Y:S01]  /*13350*/  WARPGROUP.ARRIVE ;  /* 0x00000000000079c5 */ /* 0x000fe20000000000 */
[----:B------:R-:W-:Y:S01]  /*13360*/  FSEL R135, R89, -INF , P3 ;  /* 0xff80000059877808 */ /* 0x000fe20001800000 */
[----:B------:R-:W-:Y:S01]  /*13370*/  IMAD.MOV.U32 R89, RZ, RZ, 0x40000040 ;  /* 0x40000040ff597424 */ /* 0x000fe200078e00ff */
[----:B------:R-:W-:Y:S02]  /*13380*/  FMNMX.FTZ R8, R125, R8, !PT ;  /* 0x000000087d087209 */ /* 0x000fe40007810000 */
[----:B------:R-:W-:Y:S01]  /*13390*/  FSEL R137, R92, -INF , P4 ;  /* 0xff8000005c897808 */ /* 0x000fe20002000000 */
[----:B------:R-:W-:Y:S01]  /*133a0*/  HGMMA.64x16x16.F32 R72, gdesc[UR20], R72, gsb0 ;  /* 0x00200000144879f0 */ /* 0x000fe20008000848 */
[----:B------:R-:W-:-:S02]  /*133b0*/  R2UR UR22, R120 ;  /* 0x00000000781672ca */ /* 0x000fc400000e0000 */
[----:B------:R-:W-:Y:S02]  /*133c0*/  R2UR UR23, R121 ;  /* 0x00000000791772ca */ /* 0x000fe400000e0000 */
[----:B------:R-:W-:Y:S01]  /*133d0*/  FSEL R121, R88, -INF , P2 ;  /* 0xff80000058797808 */ /* 0x000fe20001000000 */
[----:B------:R-:W-:Y:S01]  /*133e0*/  VIADD R88, R4, 0x986 ;  /* 0x0000098604587836 */ /* 0x000fe20000000000 */
[----:B------:R-:W-:Y:S01]  /*133f0*/  R2UR UR15, R89 ;  /* 0x00000000590f72ca */ /* 0x000fe200000e0000 */
[----:B------:R-:W-:Y:S01]  /*13400*/  IMAD.MOV.U32 R89, RZ, RZ, 0x40000040 ;  /* 0x40000040ff597424 */ /* 0x000fe200078e00ff */
[----:B------:R-:W-:Y:S02]  /*13410*/  FMNMX.FTZ R8, R127, R8, !PT ;  /* 0x000000087f087209 */ /* 0x000fe40007810000 */
[----:B------:R-:W-:Y:S02]  /*13420*/  R2UR UR14, R88 ;  /* 0x00000000580e72ca */ /* 0x000fe400000e0000 */
[C---:B------:R-:W-:Y:S01]  /*13430*/  IADD3 R88, R4.reuse, 0xa06, RZ ;  /* 0x00000a0604587810 */ /* 0x040fe20007ffe0ff */
[----:B------:R-:W-:Y:S01]  /*13440*/  VIADD R4, R4, 0xa86 ;  /* 0x00000a8604047836 */ /* 0x000fe20000000000 */
[----:B------:R-:W-:-:S02]  /*13450*/  FMNMX.FTZ R8, R129, R8, !PT ;  /* 0x0000000881087209 */ /* 0x000fc40007810000 */
[----:B------:R-:W-:Y:S02]  /*13460*/  FSEL R97, R90, -INF , P2 ;  /* 0xff8000005a617808 */ /* 0x000fe40001000000 */
        /* <DEDUP_REMOVED lines=11> */
[C---:B------:R-:W-:Y:S02]  /*13520*/  ISETP.GT.AND P4, PT, R6.reuse, 0x48, PT ;  /* 0x000000480600780c */ /* 0x040fe40003f84270 */
[----:B------:R-:W-:Y:S02]  /*13530*/  FSEL R95, R95, -INF , P5 ;  /* 0xff8000005f5f7808 */ /* 0x000fe40002800000 */
[C---:B------:R-:W-:Y:S02]  /*13540*/  ISETP.GT.AND P5, PT, R6.reuse, 0x49, PT ;  /* 0x000000490600780c */ /* 0x040fe40003fa4270 */
[----:B------:R-:W-:Y:S01]  /*13550*/  ISETP.GT.AND P0, PT, R6, 0x98, PT ;  /* 0x000000980600780c */ /* 0x000fe20003f04270 */
[----:B------:R-:W-:Y:S02]  /*13560*/  WARPGROUP.DEPBAR.LE gsb0, 0x0 ;  /* 0x00008000000079c5 */ /* 0x000fe40000010000 */
[----:B------:R-:W-:Y:S01]  /*13570*/  WARPGROUP.ARRIVE ;  /* 0x00000000000079c5 */ /* 0x000fe20000000000 */
[----:B------:R-:W-:-:S02]  /*13580*/  FSEL R141, R73, -INF , P3 ;  /* 0xff800000498d7808 */ /* 0x000fc40001800000 */
[----:B------:R-:W-:Y:S01]  /*13590*/  FSEL R143, R76, -INF , P4 ;  /* 0xff8000004c8f7808 */ /* 0x000fe20002000000 */
[--C-:B------:R-:W-:Y:S01]  /*135a0*/  IMAD.MOV.U32 R76, RZ, RZ, R87.reuse ;  /* 0x000000ffff4c7224 */ /* 0x100fe200078e0057 */
[----:B------:R-:W-:Y:S01]  /*135b0*/  FSEL R93, R74, -INF , P2 ;  /* 0xff8000004a5d7808 */ /* 0x000fe20001000000 */
[----:B------:R-:W-:Y:S01]  /*135c0*/  HGMMA.64x16x16.F32 R64, gdesc[UR8], R64, gsb0 ;  /* 0x00200000084079f0 */ /* 0x000fe20008000840 */
[----:B------:R-:W-:Y:S01]  /*135d0*/  R2UR UR10, R100 ;  /* 0x00000000640a72ca */ /* 0x000fe200000e0000 */
[----:B------:R-:W-:Y:S01]  /*135e0*/  UMOV UR8, UR20 ;  /* 0x0000001400087c82 */ /* 0x000fe20008000000 */
[----:B------:R-:W-:Y:S01]  /*135f0*/  R2UR UR11, R101 ;  /* 0x00000000650b72ca */ /* 0x000fe200000e0000 */
[----:B------:R-:W-:Y:S01]  /*13600*/  UMOV UR9, UR21 ;  /* 0x0000001500097c82 */ /* 0x000fe20008000000 */
[----:B------:R-:W-:Y:S01]  /*13610*/  FSEL R101, R72, -INF , P2 ;  /* 0xff80000048657808 */ /* 0x000fe20001000000 */
[----:B------:R-:W-:Y:S01]  /*13620*/  IMAD.MOV.U32 R74, RZ, RZ, R87 ;  /* 0x000000ffff4a7224 */ /* 0x000fe200078e0057 */
[----:B------:R-:W-:-:S02]  /*13630*/  FSEL R145, R77, -INF , P5 ;  /* 0xff8000004d917808 */ /* 0x000fc40002800000 */
[----:B------:R-:W-:Y:S02]  /*13640*/  FMNMX.FTZ R8, R101, R8, !PT ;  /* 0x0000000865087209 */ /* 0x000fe40007810000 */
[C---:B------:R-:W-:Y:S02]  /*13650*/  ISETP.GT.AND P2, PT, R6.reuse, 0x50, PT ;  /* 0x000000500600780c */ /* 0x040fe40003f44270 */
[----:B------:R-:W-:Y:S02]  /*13660*/  FMNMX.FTZ R8, R141, R8, !PT ;  /* 0x000000088d087209 */ /* 0x000fe40007810000 */
[----:B------:R-:W-:Y:S02]  /*13670*/  FSEL R75, R75, -INF , P3 ;  /* 0xff8000004b4b7808 */ /* 0x000fe40001800000 */
[----:B------:R-:W-:Y:S02]  /*13680*/  FMNMX.FTZ R8, R143, R8, !PT ;  /* 0x000000088f087209 */ /* 0x000fe40007810000 */
[----:B------:R-:W-:-:S02]  /*13690*/  ISETP.GT.AND P3, PT, R6, 0x51, PT ;  /* 0x000000510600780c */ /* 0x000fc40003f64270 */
[----:B------:R-:W-:Y:S02]  /*136a0*/  FMNMX.FTZ R8, R145, R8, !PT ;  /* 0x0000000891087209 */ /* 0x000fe40007810000 */
[----:B------:R-:W-:Y:S01]  /*136b0*/  FSEL R73, R78, -INF , P4 ;  /* 0xff8000004e497808 */ /* 0x000fe20002000000 */
[----:B------:R-:W-:Y:S01]  /*136c0*/  IMAD.MOV.U32 R78, RZ, RZ, R87 ;  /* 0x000000ffff4e7224 */ /* 0x000fe200078e0057 */
[----:B------:R-:W-:Y:S02]  /*136d0*/  FSEL R79, R79, -INF , P5 ;  /* 0xff8000004f4f7808 */ /* 0x000fe40002800000 */
[C---:B------:R-:W-:Y:S02]  /*136e0*/  ISETP.GT.AND P4, PT, R6.reuse, 0x58, PT ;  /* 0x000000580600780c */ /* 0x040fe40003f84270 */
[----:B------:R-:W-:Y:S02]  /*136f0*/  ISETP.GT.AND P5, PT, R6, 0x59, PT ;  /* 0x000000590600780c */ /* 0x000fe40003fa4270 */
[----:B------:R-:W-:Y:S01]  /*13700*/  MOV R72, R87 ;  /* 0x0000005700487202 */ /* 0x000fe20000000f00 */
[----:B------:R-:W-:-:S02]  /*13710*/  WARPGROUP.DEPBAR.LE gsb0, 0x0 ;  /* 0x00008000000079c5 */ /* 0x000fc40000010000 */
[----:B------:R-:W-:Y:S01]  /*13720*/  WARPGROUP.ARRIVE ;  /* 0x00000000000079c5 */ /* 0x000fe20000000000 */
[----:B------:R-:W-:Y:S01]  /*13730*/  FSEL R147, R64, -INF , P2 ;  /* 0xff80000040937808 */ /* 0x000fe20001000000 */
[--C-:B------:R-:W-:Y:S01]  /*13740*/  IMAD.MOV.U32 R64, RZ, RZ, R87.reuse ;  /* 0x000000ffff407224 */ /* 0x100fe200078e0057 */
[----:B------:R-:W-:Y:S02]  /*13750*/  FSEL R149, R65, -INF , P3 ;  /* 0xff80000041957808 */ /* 0x000fe40001800000 */
[----:B------:R-:W-:Y:S01]  /*13760*/  FMNMX.FTZ R8, R147, R8, !PT ;  /* 0x0000000893087209 */ /* 0x000fe20007810000 */
[----:B------:R-:W-:Y:S01]  /*13770*/  HGMMA.64x16x16.F32 R56, gdesc[UR20], R56, gsb0 ;  /* 0x00200000143879f0 */ /* 0x000fe20008000838 */
[----:B------:R-:W-:Y:S02]  /*13780*/  R2UR UR22, R88 ;  /* 0x00000000581672ca */ /* 0x000fe400000e0000 */
[----:B------:R-:W-:Y:S02]  /*13790*/  R2UR UR23, R89 ;  /* 0x00000000591772ca */ /* 0x000fe400000e0000 */
[----:B------:R-:W-:Y:S01]  /*137a0*/  FSEL R77, R66, -INF , P2 ;  /* 0xff800000424d7808 */ /* 0x000fe20001000000 */
[--C-:B------:R-:W-:Y:S01]  /*137b0*/  IMAD.MOV.U32 R66, RZ, RZ, R87.reuse ;  /* 0x000000ffff427224 */ /* 0x100fe200078e0057 */
[----:B------:R-:W-:Y:S01]  /*137c0*/  FSEL R65, R70, -INF , P4 ;  /* 0xff80000046417808 */ /* 0x000fe20002000000 */
[--C-:B------:R-:W-:Y:S01]  /*137d0*/  IMAD.MOV.U32 R70, RZ, RZ, R87.reuse ;  /* 0x000000ffff467224 */ /* 0x100fe200078e0057 */
[----:B------:R-:W-:Y:S01]  /*137e0*/  FSEL R151, R68, -INF , P4 ;  /* 0xff80000044977808 */ /* 0x000fe20002000000 */
[----:B------:R-:W-:Y:S01]  /*137f0*/  IMAD.MOV.U32 R68, RZ, RZ, R87 ;  /* 0x000000ffff447224 */ /* 0x000fe200078e0057 */
[----:B------:R-:W-:-:S02]  /*13800*/  FSEL R67, R67, -INF , P3 ;  /* 0xff80000043437808 */ /* 0x000fc40001800000 */
[----:B------:R-:W-:Y:S02]  /*13810*/  FSEL R71, R71, -INF , P5 ;  /* 0xff80000047477808 */ /* 0x000fe40002800000 */
[----:B------:R-:W-:Y:S02]  /*13820*/  FSEL R153, R69, -INF , P5 ;  /* 0xff80000045997808 */ /* 0x000fe40002800000 */
[----:B------:R-:W-:Y:S02]  /*13830*/  FMNMX.FTZ R8, R149, R8, !PT ;  /* 0x0000000895087209 */ /* 0x000fe40007810000 */
[C---:B------:R-:W-:Y:S02]  /*13840*/  ISETP.GT.AND P4, PT, R6.reuse, 0x61, PT ;  /* 0x000000610600780c */ /* 0x040fe40003f84270 */
[C---:B------:R-:W-:Y:S02]  /*13850*/  ISETP.GT.AND P2, PT, R6.reuse, 0x69, PT ;  /* 0x000000690600780c */ /* 0x040fe40003f44270 */
[----:B------:R-:W-:-:S02]  /*13860*/  ISETP.GT.AND P5, PT, R6, 0x60, PT ;  /* 0x000000600600780c */ /* 0x000fc40003fa4270 */
[----:B------:R-:W-:Y:S02]  /*13870*/  ISETP.GT.AND P3, PT, R6, 0x68, PT ;  /* 0x000000680600780c */ /* 0x000fe40003f64270 */
[----:B------:R-:W-:-:S04]  /*13880*/  FMNMX.FTZ R8, R151, R8, !PT ;  /* 0x0000000897087209 */ /* 0x000fc80007810000 */
[----:B------:R-:W-:Y:S01]  /*13890*/  FMNMX.FTZ R8, R153, R8, !PT ;  /* 0x0000000899087209 */ /* 0x000fe20007810000 */
[----:B------:R-:W-:Y:S02]  /*138a0*/  WARPGROUP.DEPBAR.LE gsb0, 0x0 ;  /* 0x00008000000079c5 */ /* 0x000fe40000010000 */
[----:B------:R-:W-:Y:S01]  /*138b0*/  WARPGROUP.ARRIVE ;  /* 0x00000000000079c5 */ /* 0x000fe20000000000 */
[----:B------:R-:W-:Y:S02]  /*138c0*/  FSEL R159, R57, -INF , P4 ;  /* 0xff800000399f7808 */ /* 0x000fe40002000000 */
[----:B------:R-:W-:Y:S02]  /*138d0*/  FSEL R59, R59, -INF , P4 ;  /* 0xff8000003b3b7808 */ /* 0x000fe40002000000 */
[----:B------:R-:W-:Y:S01]  /*138e0*/  FSEL R169, R61, -INF , P2 ;  /* 0xff8000003da97808 */ /* 0x000fe20001000000 */
[----:B------:R-:W-:Y:S01]  /*138f0*/  HGMMA.64x16x16.F32 R48, gdesc[UR8], R48, gsb0 ;  /* 0x00200000083079f0 */ /* 0x000fe20008000830 */
[----:B------:R-:W-:-:S02]  /*13900*/  FSEL R63, R63, -INF , P2 ;  /* 0xff8000003f3f7808 */ /* 0x000fc40001000000 */
[----:B------:R-:W-:Y:S01]  /*13910*/  FSEL R161, R56, -INF , P5 ;  /* 0xff80000038a17808 */ /* 0x000fe20002800000 */
[--C-:B------:R-:W-:Y:S01]  /*13920*/  IMAD.MOV.U32 R56, RZ, RZ, R87.reuse ;  /* 0x000000ffff387224 */ /* 0x100fe200078e0057 */
[----:B------:R-:W-:Y:S01]  /*13930*/  FSEL R167, R60, -INF , P3 ;  /* 0xff8000003ca77808 */ /* 0x000fe20001800000 */
[----:B------:R-:W-:Y:S01]  /*13940*/  IMAD.MOV.U32 R60, RZ, RZ, R87 ;  /* 0x000000ffff3c7224 */ /* 0x000fe200078e0057 */
[----:B------:R-:W-:Y:S02]  /*13950*/  ISETP.GT.AND P4, PT, R6, 0x71, PT ;  /* 0x000000710600780c */ /* 0x000fe40003f84270 */
[----:B------:R-:W-:Y:S02]  /*13960*/  FSEL R57, R62, -INF , P3 ;  /* 0xff8000003e397808 */ /* 0x000fe40001800000 */
[C---:B------:R-:W-:Y:S02]  /*13970*/  ISETP.GT.AND P2, PT, R6.reuse, 0x79, PT ;  /* 0x000000790600780c */ /* 0x040fe40003f44270 */
[----:B------:R-:W-:-:S02]  /*13980*/  ISETP.GT.AND P3, PT, R6, 0x78, PT ;  /* 0x000000780600780c */ /* 0x000fc40003f64270 */
[----:B------:R-:W-:Y:S02]  /*13990*/  FMNMX.FTZ R8, R161, R8, !PT ;  /* 0x00000008a1087209 */ /* 0x000fe40007810000 */
[----:B------:R-:W-:Y:S02]  /*139a0*/  MOV R62, R87 ;  /* 0x00000057003e7202 */ /* 0x000fe40000000f00 */
[----:B------:R-:W-:-:S04]  /*139b0*/  FMNMX.FTZ R8, R159, R8, !PT ;  /* 0x000000089f087209 */ /* 0x000fc80007810000 */
        /* <DEDUP_REMOVED lines=9> */
[----:B-----5:R-:W-:Y:S02]  /*13a50*/  FSEL R155, R52, -INF , P3 ;  /* 0xff800000349b7808 */ /* 0x020fe40001800000 */
[----:B------:R-:W-:Y:S02]  /*13a60*/  ISETP.GT.AND P4, PT, R6, 0x81, PT ;  /* 0x000000810600780c */ /* 0x000fe40003f84270 */
[----:B------:R-:W-:Y:S02]  /*13a70*/  FSEL R53, R54, -INF , P3 ;  /* 0xff80000036357808 */ /* 0x000fe40001800000 */
[C---:B------:R-:W-:Y:S02]  /*13a80*/  ISETP.GT.AND P2, PT, R6.reuse, 0x89, PT ;  /* 0x000000890600780c */ /* 0x040fe40003f44270 */
[----:B------:R-:W-:Y:S01]  /*13a90*/  ISETP.GT.AND P3, PT, R6, 0x88, PT ;  /* 0x000000880600780c */ /* 0x000fe20003f64270 */
[----:B------:R-:W-:Y:S02]  /*13aa0*/  WARPGROUP.DEPBAR.LE gsb0, 0x0 ;  /* 0x00008000000079c5 */ /* 0x000fe40000010000 */
[----:B------:R-:W-:Y:S01]  /*13ab0*/  WARPGROUP.ARRIVE ;  /* 0x00000000000079c5 */ /* 0x000fe20000000000 */
[----:B------:R-:W-:-:S02]  /*13ac0*/  FSEL R173, R41, -INF , P4 ;  /* 0xff80000029ad7808 */ /* 0x000fc40002000000 */
[----:B------:R-:W-:Y:S02]  /*13ad0*/  FSEL R177, R45, -INF , P2 ;  /* 0xff8000002db17808 */ /* 0x000fe40001000000 */
[----:B------:R-:W-:Y:S01]  /*13ae0*/  FSEL R175, R44, -INF , P3 ;  /* 0xff8000002caf7808 */ /* 0x000fe20001800000 */
[----:B------:R-:W-:Y:S01]  /*13af0*/  HGMMA.64x16x16.F32 R32, gdesc[UR20], R32, gsb0 ;  /* 0x00200000142079f0 */ /* 0x000fe20008000820 */
[----:B------:R-:W-:Y:S02]  /*13b00*/  R2UR UR23, R5 ;  /* 0x00000000051772ca */ /* 0x000fe400000e0000 */
[----:B------:R-:W-:Y:S01]  /*13b10*/  FSEL R5, R58, -INF , P5 ;  /* 0xff8000003a057808 */ /* 0x000fe20002800000 */
[----:B------:R-:W-:Y:S01]  /*13b20*/  IMAD.MOV.U32 R58, RZ, RZ, R87 ;  /* 0x000000ffff3a7224 */ /* 0x000fe200078e0057 */
[----:B------:R-:W-:Y:S02]  /*13b30*/  ISETP.GT.AND P5, PT, R6, 0x70, PT ;  /* 0x000000700600780c */ /* 0x000fe40003fa4270 */
[----:B------:R-:W-:-:S02]  /*13b40*/  R2UR UR22, R4 ;  /* 0x00000000041672ca */ /* 0x000fc400000e0000 */
[----:B------:R-:W-:Y:S02]  /*13b50*/  FSEL R163, R48, -INF , P5 ;  /* 0xff80000030a37808 */ /* 0x000fe40002800000 */
[----:B------:R-:W-:Y:S02]  /*13b60*/  FSEL R49, R50, -INF , P5 ;  /* 0xff80000032317808 */ /* 0x000fe40002800000 */
[----:B------:R-:W-:Y:S02]  /*13b70*/  ISETP.GT.AND P5, PT, R6, 0x80, PT ;  /* 0x000000800600780c */ /* 0x000fe40003fa4270 */
[----:B------:R-:W-:Y:S02]  /*13b80*/  FSEL R43, R43, -INF , P4 ;  /* 0xff8000002b2b7808 */ /* 0x000fe40002000000 */
[----:B------:R-:W-:Y:S02]  /*13b90*/  FSEL R171, R40, -INF , P5 ;  /* 0xff80000028ab7808 */ /* 0x000fe40002800000 */
[----:B------:R-:W-:-:S02]  /*13ba0*/  FSEL R41, R42, -INF , P5 ;  /* 0xff8000002a297808 */ /* 0x000fc40002800000 */
[----:B------:R-:W-:Y:S02]  /*13bb0*/  FSEL R45, R46, -INF , P3 ;  /* 0xff8000002e2d7808 */ /* 0x000fe40001800000 */
[----:B------:R-:W-:Y:S02]  /*13bc0*/  FSEL R47, R47, -INF , P2 ;  /* 0xff8000002f2f7808 */ /* 0x000fe40001000000 */
[C---:B------:R-:W-:Y:S02]  /*13bd0*/  ISETP.GT.AND P2, PT, R6.reuse, 0x99, PT ;  /* 0x000000990600780c */ /* 0x040fe40003f44270 */
[C---:B------:R-:W-:Y:S02]  /*13be0*/  ISETP.GT.AND P3, PT, R6.reuse, 0xa0, PT ;  /* 0x000000a00600780c */ /* 0x040fe40003f64270 */
[C---:B------:R-:W-:Y:S02]  /*13bf0*/  ISETP.GT.AND P4, PT, R6.reuse, 0xa1, PT ;  /* 0x000000a10600780c */ /* 0x040fe40003f84270 */
[----:B------:R-:W-:-:S02]  /*13c00*/  ISETP.GT.AND P5, PT, R6, 0xa8, PT ;  /* 0x000000a80600780c */ /* 0x000fc40003fa4270 */
[----:B------:R-:W-:-:S04]  /*13c10*/  FMNMX.FTZ R8, R163, R8, !PT ;  /* 0x00000008a3087209 */ /* 0x000fc80007810000 */
[----:B------:R-:W-:-:S04]  /*13c20*/  FMNMX.FTZ R8, R157, R8, !PT ;  /* 0x000000089d087209 */ /* 0x000fc80007810000 */
[----:B------:R-:W-:-:S04]  /*13c30*/  FMNMX.FTZ R8, R155, R8, !PT ;  /* 0x000000089b087209 */ /* 0x000fc80007810000 */
[----:B------:R-:W-:-:S04]  /*13c40*/  FMNMX.FTZ R8, R165, R8, !PT ;  /* 0x00000008a5087209 */ /* 0x000fc80007810000 */
[----:B------:R-:W-:Y:S01]  /*13c50*/  FMNMX.FTZ R8, R171, R8, !PT ;  /* 0x00000008ab087209 */ /* 0x000fe20007810000 */
[----:B------:R-:W-:Y:S02]  /*13c60*/  WARPGROUP.DEPBAR.LE gsb0, 0x0 ;  /* 0x00008000000079c5 */ /* 0x000fe40000010000 */
[----:B------:R-:W-:Y:S01]  /*13c70*/  WARPGROUP.ARRIVE ;  /* 0x00000000000079c5 */ /* 0x000fe20000000000 */
[----:B------:R-:W-:Y:S02]  /*13c80*/  FSEL R181, R33, -INF , P1 ;  /* 0xff80000021b57808 */ /* 0x000fe40000800000 */
[----:B------:R-:W-:Y:S02]  /*13c90*/  FSEL R179, R32, -INF , P6 ;  /* 0xff80000020b37808 */ /* 0x000fe40003000000 */
[----:B------:R-:W-:Y:S01]  /*13ca0*/  P2R R33, PR, RZ, 0x2 ;  /* 0x00000002ff217803 */ /* 0x000fe20000000000 */
[----:B------:R-:W-:Y:S01]  /*13cb0*/  HGMMA.64x16x16.F32 R24, gdesc[UR20], R24, gsb0 ;  /* 0x00200000141879f0 */ /* 0x000fe20008000818 */
[----:B------:R-:W-:-:S02]  /*13cc0*/  ISETP.GT.AND P6, PT, R6, 0xa9, PT ;  /* 0x000000a90600780c */ /* 0x000fc40003fc4270 */
[----:B------:R-:W-:Y:S02]  /*13cd0*/  ISETP.GT.AND P1, PT, R6, 0x90, PT ;  /* 0x000000900600780c */ /* 0x000fe40003f24270 */
        /* <DEDUP_REMOVED lines=9> */
[----:B------:R-:W-:Y:S02]  /*13d70*/  FSEL R189, R36, -INF , P0 ;  /* 0xff80000024bd7808 */ /* 0x000fe40000000000 */
[----:B------:R-:W-:-:S02]  /*13d80*/  FMNMX.FTZ R6, R13, R6, !PT ;  /* 0x000000060d067209 */ /* 0x000fc40007810000 */
[----:B------:R-:W-:Y:S02]  /*13d90*/  FMNMX.FTZ R8, R181, R8, !PT ;  /* 0x00000008b5087209 */ /* 0x000fe40007810000 */
[----:B------:R-:W-:Y:S02]  /*13da0*/  FMNMX.FTZ R6, R111, R6, !PT ;  /* 0x000000066f067209 */ /* 0x000fe40007810000 */
[----:B------:R-:W-:Y:S02]  /*13db0*/  FSEL R193, R37, -INF , P2 ;  /* 0xff80000025c17808 */ /* 0x000fe40001000000 */
[----:B------:R-:W-:Y:S02]  /*13dc0*/  FMNMX.FTZ R6, R15, R6, !PT ;  /* 0x000000060f067209 */ /* 0x000fe40007810000 */
[----:B------:R-:W-:Y:S02]  /*13dd0*/  FMNMX.FTZ R8, R189, R8, !PT ;  /* 0x00000008bd087209 */ /* 0x000fe40007810000 */
[----:B------:R-:W-:-:S02]  /*13de0*/  FMNMX.FTZ R6, R99, R6, !PT ;  /* 0x0000000663067209 */ /* 0x000fc40007810000 */
[----:B------:R-:W-:Y:S02]  /*13df0*/  FMNMX.FTZ R8, R193, R8, !PT ;  /* 0x00000008c1087209 */ /* 0x000fe40007810000 */
[----:B------:R-:W-:Y:S02]  /*13e00*/  FMNMX.FTZ R6, R81, R6, !PT ;  /* 0x0000000651067209 */ /* 0x000fe40007810000 */
[----:B------:R-:W-:Y:S02]  /*13e10*/  P2R R32, PR, RZ, 0x1 ;  /* 0x00000001ff207803 */ /* 0x000fe40000000000 */
[----:B------:R-:W-:Y:S02]  /*13e20*/  FMNMX.FTZ R6, R103, R6, !PT ;  /* 0x0000000667067209 */ /* 0x000fe40007810000 */
[----:B------:R-:W-:Y:S02]  /*13e30*/  FSEL R39, R39, -INF , P2 ;  /* 0xff80000027277808 */ /* 0x000fe40001000000 */
[----:B------:R-:W-:Y:S01]  /*13e40*/  FMNMX.FTZ R6, R97, R6, !PT ;  /* 0x0000000661067209 */ /* 0x000fe20007810000 */
[----:B------:R-:W-:-:S03]  /*13e50*/  WARPGROUP.DEPBAR.LE gsb0, 0x0 ;  /* 0x00008000000079c5 */ /* 0x000fc60000010000 */
        /* <DEDUP_REMOVED lines=10> */
[----:B------:R-:W-:Y:S02]  /*13f00*/  FSEL R183, R29, -INF , P6 ;  /* 0xff8000001db77808 */ /* 0x000fe40003000000 */
[----:B------:R-:W-:-:S02]  /*13f10*/  FMNMX.FTZ R8, R185, R8, !PT ;  /* 0x00000008b9087209 */ /* 0x000fc40007810000 */
[----:B------:R-:W-:Y:S02]  /*13f20*/  FMNMX.FTZ R6, R73, R6, !PT ;  /* 0x0000000649067209 */ /* 0x000fe40007810000 */
[----:B------:R-:W-:Y:S01]  /*13f30*/  FMNMX.FTZ R14, R183, R8, !PT ;  /* 0x00000008b70e7209 */ /* 0x000fe20007810000 */
[----:B------:R-:W-:Y:S01]  /*13f40*/  IMAD.U32 R8, RZ, RZ, UR6 ;  /* 0x00000006ff087e24 */ /* 0x000fe2000f8e00ff */
[----:B------:R-:W-:Y:S02]  /*13f50*/  FMNMX.FTZ R6, R79, R6, !PT ;  /* 0x000000064f067209 */ /* 0x000fe40007810000 */
[----:B------:R-:W-:Y:S01]  /*13f60*/  FSEL R25, R34, -INF , P1 ;  /* 0xff80000022197808 */ /* 0x000fe20000800000 */
[----:B------:R-:W0:Y:S01]  /*13f70*/  SHFL.BFLY PT, R7, R14, 0x2, 0x1f ;  /* 0x0c401f000e077f89 */ /* 0x000e2200000e0000 */
[----:B------:R-:W-:Y:S02]  /*13f80*/  FMNMX.FTZ R6, R77, R6, !PT ;  /* 0x000000064d067209 */ /* 0x000fe40007810000 */
[----:B------:R-:W-:-:S02]  /*13f90*/  ISETP.NE.AND P1, PT, R33, RZ, PT ;  /* 0x000000ff2100720c */ /* 0x000fc40003f25270 */
[----:B------:R-:W-:Y:S02]  /*13fa0*/  FMNMX.FTZ R6, R67, R6, !PT ;  /* 0x0000000643067209 */ /* 0x000fe40007810000 */
[----:B------:R-:W-:Y:S02]  /*13fb0*/  FSEL R35, R35, -INF , P1 ;  /* 0xff80000023237808 */ /* 0x000fe40000800000 */
[----:B------:R-:W-:Y:S02]  /*13fc0*/  FMNMX.FTZ R6, R65, R6, !PT ;  /* 0x0000000641067209 */ /* 0x000fe40007810000 */
[----:B------:R-:W-:Y:S02]  /*13fd0*/  ISETP.NE.AND P1, PT, R12, RZ, PT ;  /* 0x000000ff0c00720c */ /* 0x000fe40003f25270 */
[----:B------:R-:W-:-:S04]  /*13fe0*/  FMNMX.FTZ R6, R71, R6, !PT ;  /* 0x0000000647067209 */ /* 0x000fc80007810000 */
[----:B------:R-:W-:-:S04]  /*13ff0*/  FMNMX.FTZ R6, R5, R6, !PT ;  /* 0x0000000605067209 */ /* 0x000fc80007810000 */
[----:B------:R-:W-:Y:S02]  /*14000*/  FMNMX.FTZ R6, R59, R6, !PT ;  /* 0x000000063b067209 */ /* 0x000fe40007810000 */
[----:B0-----:R-:W-:Y:S02]  /*14010*/  FMNMX.FTZ R20, R14, R7, !PT ;  /* 0x000000070e147209 */ /* 0x001fe40007810000 */
[----:B------:R-:W-:Y:S02]  /*14020*/  FMNMX.FTZ R6, R57, R6, !PT ;  /* 0x0000000639067209 */ /* 0x000fe40007810000 */
[----:B------:R-:W-:Y:S01]  /*14030*/  @!P1 IADD3 R0, R0, 0x34840, RZ ;  /* 0x0003484000009810 */ /* 0x000fe20007ffe0ff */
        /* <DEDUP_REMOVED lines=14> */
[----:B------:R-:W-:Y:S02]  /*14120*/  ISETP.NE.AND P0, PT, R32, RZ, PT ;  /* 0x000000ff2000720c */ /* 0x000fe40003f05270 */
        /* <DEDUP_REMOVED lines=31> */
[-CC-:B------:R-:W-:Y:S01]  /*14320*/  FFMA.FTZ R184, R127, R8.reuse, -R4.reuse ;  /* 0x000000087fb87223 */ /* 0x180fe20000010804 */
[-CC-:B------:R-:W-:Y:S01]  /*14330*/  FFMA.FTZ R188, R121, R8.reuse, -R4.reuse ;  /* 0x0000000879bc7223 */ /* 0x180fe20000010804 */
[----:B------:R-:W0:Y:S01]  /*14340*/  SHFL.BFLY PT, R137, R6, 0x2, 0x1f ;  /* 0x0c401f0006897f89 */ /* 0x000e2200000e0000 */
        /* <DEDUP_REMOVED lines=23> */
[----:B0-----:R-:W-:Y:S01]  /*144c0*/  FMNMX.FTZ R10, R6, R137, !PT ;  /* 0x00000089060a7209 */ /* 0x001fe20007810000 */
[----:B------:R-:W0:Y:S01]  /*144d0*/  MUFU.EX2 R180, R180 ;  /* 0x000000b400b47308 */ /* 0x000e220000000800 */
[-CC-:B------:R-:W-:Y:S01]  /*144e0*/  FFMA.FTZ R137, R181, R8.reuse, -R4.reuse ;  /* 0x00000008b5897223 */ /* 0x180fe20000010804 */
[-CC-:B------:R-:W-:Y:S01]  /*144f0*/  FFMA.FTZ R139, R193, R8.reuse, -R4.reuse ;  /* 0x00000008c18b7223 */ /* 0x180fe20000010804 */
[-CC-:B------:R-:W-:Y:S01]  /*14500*/  FFMA.FTZ R216, R187, R8.reuse, -R4.reuse ;  /* 0x00000008bbd87223 */ /* 0x180fe20000010804 */
[----:B------:R-:W4:Y:S01]  /*14510*/  SHFL.BFLY PT, R141, R10, 0x1, 0x1f ;  /* 0x0c201f000a8d7f89 */ /* 0x000f2200000e0000 */
[-CC-:B------:R-:W-:Y:S01]  /*14520*/  FFMA.FTZ R191, R191, R8.reuse, -R4.reuse ;  /* 0x00000008bfbf7223 */ /* 0x180fe20000010804 */
[-CC-:B------:R-:W-:Y:S01]  /*14530*/  FFMA.FTZ R218, R185, R8.reuse, -R4.reuse ;  /* 0x00000008b9da7223 */ /* 0x180fe20000010804 */
[----:B------:R-:W-:Y:S01]  /*14540*/  FFMA.FTZ R143, R183, R8, -R4 ;  /* 0x00000008b78f7223 */ /* 0x000fe20000010804 */
[----:B------:R-:W0:Y:S08]  /*14550*/  MUFU.EX2 R37, R37 ;  /* 0x0000002500257308 */ /* 0x000e300000000800 */
[----:B------:R-:W0:Y:S08]  /*14560*/  MUFU.EX2 R182, R182 ;  /* 0x000000b600b67308 */ /* 0x000e300000000800 */
[----:B------:R-:W0:Y:S01]  /*14570*/  MUFU.EX2 R61, R61 ;  /* 0x0000003d003d7308 */ /* 0x000e220000000800 */
[----:B----4-:R-:W-:-:S04]  /*14580*/  FMNMX.FTZ R92, R10, R141, !PT ;  /* 0x0000008d0a5c7209 */ /* 0x010fc80007810000 */
[C---:B------:R-:W-:Y:S01]  /*14590*/  FSETP.NEU.FTZ.AND P2, PT, R92.reuse, -INF , PT ;  /* 0xff8000005c00780b */ /* 0x040fe20003f5d000 */
[----:B------:R-:W-:Y:S02]  /*145a0*/  FMUL.FTZ R28, R92, R8 ;  /* 0x000000085c1c7220 */ /* 0x000fe40000410000 */
[----:B------:R-:W4:Y:S03]  /*145b0*/  MUFU.EX2 R184, R184 ;  /* 0x000000b800b87308 */ /* 0x000f260000000800 */
[----:B------:R-:W-:Y:S02]  /*145c0*/  FSEL R28, R28, RZ, P2 ;  /* 0x000000ff1c1c7208 */ /* 0x000fe40001000000 */
[----:B------:R-:W-:-:S03]  /*145d0*/  ISETP.GE.AND P2, PT, R160, 0xb1, PT ;  /* 0x000000b1a000780c */ /* 0x000fc60003f46270 */
[----:B------:R-:W-:Y:S01]  /*145e0*/  MUFU.EX2 R69, R69 ;  /* 0x0000004500457308 */ /* 0x000fe20000000800 */
[-CC-:B------:R-:W-:Y:S01]  /*145f0*/  FFMA.FTZ R177, R3, R8.reuse, -R28.reuse ;  /* 0x0000000803b17223 */ /* 0x180fe2000001081c */
[----:B-1----:R-:W-:Y:S01]  /*14600*/  FADD.FTZ R3, R176, R21 ;  /* 0x00000015b0037221 */ /* 0x002fe20000010000 */
[-CC-:B------:R-:W-:Y:S01]  /*14610*/  FFMA.FTZ R4, R115, R8.reuse, -R28.reuse ;  /* 0x0000000873047223 */ /* 0x180fe2000001081c */
[-CC-:B------:R-:W-:Y:S01]  /*14620*/  FFMA.FTZ R179, R9, R8.reuse, -R28.reuse ;  /* 0x0000000809b37223 */ /* 0x180fe2000001081c */
[-CC-:B------:R-:W-:Y:S01]  /*14630*/  FFMA.FTZ R6, R119, R8.reuse, -R28.reuse ;  /* 0x0000000877067223 */ /* 0x180fe2000001081c */
[----:B--2---:R-:W-:Y:S01]  /*14640*/  FADD.FTZ R36, R178, R3 ;  /* 0x00000003b2247221 */ /* 0x004fe20000010000 */
[-CC-:B------:R-:W-:Y:S01]  /*14650*/  FFMA.FTZ R181, R11, R8.reuse, -R28.reuse ;  /* 0x000000080bb57223 */ /* 0x180fe2000001081c */
[----:B------:R-:W-:Y:S01]  /*14660*/  MUFU.EX2 R177, R177 ;  /* 0x000000b100b17308 */ /* 0x000fe20000000800 */
[-C--:B------:R-:W-:Y:S01]  /*14670*/  FFMA.FTZ R10, R107, R8.reuse, -R28 ;  /* 0x000000086b0a7223 */ /* 0x080fe2000001081c */
[----:B---3--:R-:W-:Y:S01]  /*14680*/  FADD.FTZ R3, R33, R36 ;  /* 0x0000002421037221 */ /* 0x008fe20000010000 */
[-CC-:B------:R-:W-:Y:S01]  /*14690*/  FFMA.FTZ R183, R13, R8.reuse, -R28.reuse ;  /* 0x000000080db77223 */ /* 0x180fe2000001081c */
[-CC-:B------:R-:W-:Y:S01]  /*146a0*/  FFMA.FTZ R12, R111, R8.reuse, -R28.reuse ;  /* 0x000000086f0c7223 */ /* 0x180fe2000001081c */
[-CC-:B------:R-:W-:Y:S01]  /*146b0*/  FFMA.FTZ R201, R5, R8.reuse, -R28.reuse ;  /* 0x0000000805c97223 */ /* 0x180fe2000001081c */
[----:B0-----:R-:W-:Y:S01]  /*146c0*/  FADD.FTZ R36, R180, R3 ;  /* 0x00000003b4247221 */ /* 0x001fe20000010000 */
[-CC-:B------:R-:W-:Y:S01]  /*146d0*/  FFMA.FTZ R185, R15, R8.reuse, -R28.reuse ;  /* 0x000000080fb97223 */ /* 0x180fe2000001081c */
[----:B------:R-:W0:Y:S01]  /*146e0*/  MUFU.EX2 R4, R4 ;  /* 0x0000000400047308 */ /* 0x000e220000000800 */
[-C--:B------:R-:W-:Y:S01]  /*146f0*/  FFMA.FTZ R14, R99, R8.reuse, -R28 ;  /* 0x00000008630e7223 */ /* 0x080fe2000001081c */
[----:B------:R-:W-:Y:S01]  /*14700*/  FADD.FTZ R3, R37, R36 ;  /* 0x0000002425037221 */ /* 0x000fe20000010000 */
[-CC-:B------:R-:W-:Y:S01]  /*14710*/  FFMA.FTZ R187, R81, R8.reuse, -R28.reuse ;  /* 0x0000000851bb7223 */ /* 0x180fe2000001081c */
[-CC-:B------:R-:W-:Y:S01]  /*14720*/  FFMA.FTZ R20, R103, R8.reuse, -R28.reuse ;  /* 0x0000000867147223 */ /* 0x180fe2000001081c */
[-CC-:B------:R-:W-:Y:S01]  /*14730*/  FFMA.FTZ R189, R97, R8.reuse, -R28.reuse ;  /* 0x0000000861bd7223 */ /* 0x180fe2000001081c */
[----:B------:R-:W-:Y:S01]  /*14740*/  FADD.FTZ R38, R182, R3 ;  /* 0x00000003b6267221 */ /* 0x000fe20000010000 */
[-CC-:B------:R-:W-:Y:S01]  /*14750*/  FFMA.FTZ R24, R91, R8.reuse, -R28.reuse ;  /* 0x000000085b187223 */ /* 0x180fe2000001081c */
[----:B------:R-:W1:Y:S01]  /*14760*/  MUFU.EX2 R179, R179 ;  /* 0x000000b300b37308 */ /* 0x000e620000000800 */
[-C--:B------:R-:W-:Y:S01]  /*14770*/  FFMA.FTZ R26, R95, R8.reuse, -R28 ;  /* 0x000000085f1a7223 */ /* 0x080fe2000001081c */
[----:B------:R-:W-:Y:S01]  /*14780*/  FADD.FTZ R3, R61, R38 ;  /* 0x000000263d037221 */ /* 0x000fe20000010000 */
[-CC-:B------:R-:W-:Y:S01]  /*14790*/  FFMA.FTZ R193, R93, R8.reuse, -R28.reuse ;  /* 0x000000085dc17223 */ /* 0x180fe2000001081c */
[-CC-:B------:R-:W-:Y:S01]  /*147a0*/  FFMA.FTZ R30, R75, R8.reuse, -R28.reuse ;  /* 0x000000084b1e7223 */ /* 0x180fe2000001081c */
[-CC-:B------:R-:W-:Y:S01]  /*147b0*/  FFMA.FTZ R195, R73, R8.reuse, -R28.reuse ;  /* 0x0000000849c37223 */ /* 0x180fe2000001081c */
[----:B----4-:R-:W-:Y:S01]  /*147c0*/  FADD.FTZ R38, R184, R3 ;  /* 0x00000003b8267221 */ /* 0x010fe20000010000 */
[-C--:B------:R-:W-:Y:S01]  /*147d0*/  FFMA.FTZ R32, R79, R8.reuse, -R28 ;  /* 0x000000084f207223 */ /* 0x080fe2000001081c */
[----:B------:R-:W2:Y:S01]  /*147e0*/  MUFU.EX2 R186, R186 ;  /* 0x000000ba00ba7308 */ /* 0x000ea20000000800 */
[----:B0-----:R-:W-:Y:S01]  /*147f0*/  FADD.FTZ R40, R177, R4 ;  /* 0x00000004b1287221 */ /* 0x001fe20000010000 */
[----:B------:R-:W-:Y:S01]  /*14800*/  FADD.FTZ R5, R69, R38 ;  /* 0x0000002645057221 */ /* 0x000fe20000010000 */
[-CC-:B------:R-:W-:Y:S01]  /*14810*/  FFMA.FTZ R197, R77, R8.reuse, -R28.reuse ;  /* 0x000000084dc57223 */ /* 0x180fe2000001081c */
[-CC-:B------:R-:W-:Y:S01]  /*14820*/  FFMA.FTZ R34, R67, R8.reuse, -R28.reuse ;  /* 0x0000000843227223 */ /* 0x180fe2000001081c */
[-CC-:B------:R-:W-:Y:S01]  /*14830*/  FFMA.FTZ R199, R65, R8.reuse, -R28.reuse ;  /* 0x0000000841c77223 */ /* 0x180fe2000001081c */
[-CC-:B------:R-:W-:Y:S01]  /*14840*/  FFMA.FTZ R36, R71, R8.reuse, -R28.reuse ;  /* 0x0000000847247223 */ /* 0x180fe2000001081c */
[-C--:B------:R-:W-:Y:S01]  /*14850*/  FFMA.FTZ R38, R59, R8.reuse, -R28 ;  /* 0x000000083b267223 */ /* 0x080fe2000001081c */
[----:B------:R-:W0:Y:S01]  /*14860*/  MUFU.EX2 R6, R6 ;  /* 0x0000000600067308 */ /* 0x000e220000000800 */
[----:B-1----:R-:W-:Y:S01]  /*14870*/  FADD.FTZ R3, R179, R40 ;  /* 0x00000028b3037221 */ /* 0x002fe20000010000 */
        /* <DEDUP_REMOVED lines=13> */
[-CC-:B------:R-:W-:Y:S01]  /*14950*/  FFMA.FTZ R125, R125, R8.reuse, -R28.reuse ;  /* 0x000000087d7d7223 */ /* 0x180fe2000001081c */
[----:B------:R-:W2:Y:S01]  /*14960*/  MUFU.EX2 R181, R181 ;  /* 0x000000b500b57308 */ /* 0x000ea20000000800 */
[----:B0-----:R-:W-:Y:S01]  /*14970*/  FADD.FTZ R40, R6, R3 ;  /* 0x0000000306287221 */ /* 0x001fe20000010000 */
[-CC-:B------:R-:W-:Y:S01]  /*14980*/  FFMA.FTZ R129, R129, R8.reuse, -R28.reuse ;  /* 0x0000000881817223 */ /* 0x180fe2000001081c */
[-CC-:B------:R-:W-:Y:S01]  /*14990*/  FFMA.FTZ R133, R133, R8.reuse, -R28.reuse ;  /* 0x0000000885857223 */ /* 0x180fe2000001081c */
[----:B------:R-:W-:Y:S01]  /*149a0*/  FFMA.FTZ R135, R135, R8, -R28 ;  /* 0x0000000887877223 */ /* 0x000fe2000001081c */
[----:B------:R-:W-:Y:S01]  /*149b0*/  F2FP.F16.F32.PACK_AB R177, R4, R177 ;  /* 0x000000b104b1723e */ /* 0x000fe200000000ff */
[--C-:B------:R-:W-:Y:S01]  /*149c0*/  IMAD.MOV.U32 R81, RZ, RZ, R87.reuse ;  /* 0x000000ffff517224 */ /* 0x100fe200078e0057 */
[----:B------:R-:W-:Y:S01]  /*149d0*/  F2FP.F16.F32.PACK_AB R179, R6, R179 ;  /* 0x000000b306b3723e */ /* 0x000fe200000000ff */
[----:B------:R-:W0:Y:S01]  /*149e0*/  MUFU.EX2 R188, R188 ;  /* 0x000000bc00bc7308 */ /* 0x000e220000000800 */
[----:B-1----:R-:W-:Y:S01]  /*149f0*/  FADD.FTZ R5, R83, R42 ;  /* 0x0000002a53057221 */ /* 0x002fe20000010000 */
[----:B------:R-:W-:Y:S01]  /*14a00*/  F2FP.F16.F32.PACK_AB R178, R33, R178 ;  /* 0x000000b221b2723e */ /* 0x000fe200000000ff */
[--C-:B------:R-:W-:Y:S01]  /*14a10*/  IMAD.MOV.U32 R79, RZ, RZ, R87.reuse ;  /* 0x000000ffff4f7224 */ /* 0x100fe200078e0057 */
[----:B------:R-:W-:Y:S01]  /*14a20*/  F2FP.F16.F32.PACK_AB R180, R37, R180 ;  /* 0x000000b425b4723e */ /* 0x000fe200000000ff */
[--C-:B------:R-:W-:Y:S01]  /*14a30*/  IMAD.MOV.U32 R75, RZ, RZ, R87.reuse ;  /* 0x000000ffff4b7224 */ /* 0x100fe200078e0057 */
[----:B------:R-:W-:Y:S01]  /*14a40*/  F2FP.F16.F32.PACK_AB R182, R61, R182 ;  /* 0x000000b63db6723e */ /* 0x000fe200000000ff */
[--C-:B------:R-:W-:Y:S01]  /*14a50*/  IMAD.MOV.U32 R73, RZ, RZ, R87.reuse ;  /* 0x000000ffff497224 */ /* 0x100fe200078e0057 */
[----:B------:R-:W1:Y:S01]  /*14a60*/  MUFU.EX2 R10, R10 ;  /* 0x0000000a000a7308 */ /* 0x000e620000000800 */
[----:B--2---:R-:W-:Y:S01]  /*14a70*/  FADD.FTZ R3, R181, R40 ;  /* 0x00000028b5037221 */ /* 0x004fe20000010000 */
[----:B------:R-:W-:Y:S01]  /*14a80*/  F2FP.F16.F32.PACK_AB R184, R69, R184 ;  /* 0x000000b845b8723e */ /* 0x000fe200000000ff */
[--C-:B------:R-:W-:Y:S01]  /*14a90*/  IMAD.MOV.U32 R71, RZ, RZ, R87.reuse ;  /* 0x000000ffff477224 */ /* 0x100fe200078e0057 */
[----:B------:R-:W-:Y:S01]  /*14aa0*/  F2FP.F16.F32.PACK_AB R186, R83, R186 ;  /* 0x000000ba53ba723e */ /* 0x000fe200000000ff */
[--C-:B------:R-:W-:Y:S01]  /*14ab0*/  IMAD.MOV.U32 R83, RZ, RZ, R87.reuse ;  /* 0x000000ffff537224 */ /* 0x100fe200078e0057 */
[----:B------:R-:W-:Y:S01]  /*14ac0*/  F2FP.F16.F32.PACK_AB R176, R21, R176 ;  /* 0x000000b015b0723e */ /* 0x000fe200000000ff */
[----:B------:R-:W-:Y:S01]  /*14ad0*/  IMAD.MOV.U32 R69, RZ, RZ, R87 ;  /* 0x000000ffff457224 */ /* 0x000fe200078e0057 */
[----:B------:R-:W2:Y:S01]  /*14ae0*/  MUFU.EX2 R85, R85 ;  /* 0x0000005500557308 */ /* 0x000ea20000000800 */
[----:B0-----:R-:W-:Y:S01]  /*14af0*/  FADD.FTZ R40, R188, R5 ;  /* 0x00000005bc287221 */ /* 0x001fe20000010000 */
[-C--:B------:R-:W-:Y:S01]  /*14b00*/  MOV R77, R87.reuse ;  /* 0x00000057004d7202 */ /* 0x080fe20000000f00 */
[--C-:B------:R-:W-:Y:S01]  /*14b10*/  IMAD.MOV.U32 R65, RZ, RZ, R87.reuse ;  /* 0x000000ffff417224 */ /* 0x100fe200078e0057 */
[-C--:B------:R-:W-:Y:S01]  /*14b20*/  MOV R67, R87.reuse ;  /* 0x0000005700437202 */ /* 0x080fe20000000f00 */
[--C-:B------:R-:W-:Y:S01]  /*14b30*/  IMAD.MOV.U32 R61, RZ, RZ, R87.reuse ;  /* 0x000000ffff3d7224 */ /* 0x100fe200078e0057 */
[----:B------:R-:W-:Y:S01]  /*14b40*/  MOV R57, R87 ;  /* 0x0000005700397202 */ /* 0x000fe20000000f00 */
[----:B------:R-:W-:Y:S01]  /*14b50*/  IMAD.MOV.U32 R59, RZ, RZ, R87 ;  /* 0x000000ffff3b7224 */ /* 0x000fe200078e0057 */
[----:B------:R-:W0:Y:S01]  /*14b60*/  MUFU.EX2 R183, R183 ;  /* 0x000000b700b77308 */ /* 0x000e220000000800 */
[C---:B-1----:R-:W-:Y:S01]  /*14b70*/  FADD.FTZ R42, R10.reuse, R3 ;  /* 0x000000030a2a7221 */ /* 0x042fe20000010000 */
[----:B------:R-:W-:Y:S01]  /*14b80*/  F2FP.F16.F32.PACK_AB R181, R10, R181 ;  /* 0x000000b50ab5723e */ /* 0x000fe200000000ff */
[--C-:B------:R-:W-:Y:S01]  /*14b90*/  IMAD.MOV.U32 R53, RZ, RZ, R87.reuse ;  /* 0x000000ffff357224 */ /* 0x100fe200078e0057 */
[----:B------:R-:W-:Y:S01]  /*14ba0*/  MOV R37, R87 ;  /* 0x0000005700257202 */ /* 0x000fe20000000f00 */
[----:B------:R-:W-:-:S02]  /*14bb0*/  IMAD.MOV.U32 R49, RZ, RZ, R87 ;  /* 0x000000ffff317224 */ /* 0x000fc400078e0057 */
[--C-:B------:R-:W-:Y:S01]  /*14bc0*/  IMAD.MOV.U32 R45, RZ, RZ, R87.reuse ;  /* 0x000000ffff2d7224 */ /* 0x100fe200078e0057 */
[----:B------:R-:W1:Y:S01]  /*14bd0*/  MUFU.EX2 R190, R190 ;  /* 0x000000be00be7308 */ /* 0x000e620000000800 */
[----:B--2---:R-:W-:Y:S01]  /*14be0*/  FADD.FTZ R5, R85, R40 ;  /* 0x0000002855057221 */ /* 0x004fe20000010000 */
[----:B------:R-:W-:Y:S01]  /*14bf0*/  FFMA.FTZ R40, R63, R8, -R28 ;  /* 0x000000083f287223 */ /* 0x000fe2000001081c */
[----:B------:R-:W-:Y:S01]  /*14c00*/  F2FP.F16.F32.PACK_AB R188, R85, R188 ;  /* 0x000000bc55bc723e */ /* 0x000fe200000000ff */
[--C-:B------:R-:W-:Y:S02]  /*14c10*/  IMAD.MOV.U32 R85, RZ, RZ, R87.reuse ;  /* 0x000000ffff557224 */ /* 0x100fe400078e0057 */
[--C-:B------:R-:W-:Y:S02]  /*14c20*/  IMAD.MOV.U32 R63, RZ, RZ, R87.reuse ;  /* 0x000000ffff3f7224 */ /* 0x100fe400078e0057 */
[----:B------:R-:W2:Y:S01]  /*14c30*/  MUFU.EX2 R12, R12 ;  /* 0x0000000c000c7308 */ /* 0x000ea20000000800 */
[----:B0-----:R-:W-:Y:S01]  /*14c40*/  FADD.FTZ R3, R183, R42 ;  /* 0x0000002ab7037221 */ /* 0x001fe20000010000 */
[----:B------:R-:W-:-:S02]  /*14c50*/  IMAD.MOV.U32 R41, RZ, RZ, R87 ;  /* 0x000000ffff297224 */ /* 0x000fc400078e0057 */
[----:B------:R-:W-:-:S04]  /*14c60*/  IMAD.MOV.U32 R33, RZ, RZ, R87 ;  /* 0x000000ffff217224 */ /* 0x000fc800078e0057 */
        /* <DEDUP_REMOVED lines=22> */
[----:B------:R-:W-:-:S04]  /*14dd0*/  @!P1 PRMT R3, RZ, 0x654, R0 ;  /* 0x00000654ff039816 */ /* 0x000fc80000000000 */
[----:B------:R2:W-:Y:S02]  /*14de0*/  @!P1 SYNCS.ARRIVE.TRANS64.RED.A1T0 RZ, [R3+URZ], RZ ;  /* 0x000000ff03ff99a7 */ /* 0x0005e4000810043f */
[----:B------:R0:W-:Y:S01]  /*14df0*/  MUFU.EX2 R141, R191 ;  /* 0x000000bf008d7308 */ /* 0x0001e20000000800 */
[C---:B-1----:R-:W-:Y:S01]  /*14e00*/  FADD.FTZ R42, R20.reuse, R5 ;  /* 0x00000005142a7221 */ /* 0x042fe20000010000 */
[----:B------:R-:W-:-:S06]  /*14e10*/  F2FP.F16.F32.PACK_AB R187, R20, R187 ;  /* 0x000000bb14bb723e */ /* 0x000fcc00000000ff */
[----:B------:R-:W1:Y:S01]  /*14e20*/  MUFU.EX2 R105, R105 ;  /* 0x0000006900697308 */ /* 0x000e620000000800 */
[-C--:B0-----:R-:W-:Y:S01]  /*14e30*/  FFMA.FTZ R191, R109, R8.reuse, -R28 ;  /* 0x000000086dbf7223 */ /* 0x081fe2000001081c */
[----:B--2---:R-:W-:Y:S01]  /*14e40*/  FADD.FTZ R3, R189, R42 ;  /* 0x0000002abd037221 */ /* 0x004fe20000010000 */
[----:B------:R-:W-:Y:S01]  /*14e50*/  FFMA.FTZ R42, R55, R8, -R28 ;  /* 0x00000008372a7223 */ /* 0x000fe2000001081c */
[----:B------:R-:W-:-:S04]  /*14e60*/  IMAD.MOV.U32 R55, RZ, RZ, R87 ;  /* 0x000000ffff377224 */ /* 0x000fc800078e0057 */
[----:B------:R-:W0:Y:S08]  /*14e70*/  MUFU.EX2 R24, R24 ;  /* 0x0000001800187308 */ /* 0x000e300000000800 */
        /* <DEDUP_REMOVED lines=12> */
[----:B0-----:R-:W-:Y:S01]  /*14f40*/  FADD.FTZ R5, R113, R44 ;  /* 0x0000002c71057221 */ /* 0x001fe20000010000 */
[----:B------:R-:W-:Y:S01]  /*14f50*/  FFMA.FTZ R44, R43, R8, -R28 ;  /* 0x000000082b2c7223 */ /* 0x000fe2000001081c */
[----:B------:R-:W-:Y:S01]  /*14f60*/  F2FP.F16.F32.PACK_AB R196, R113, R196 ;  /* 0x000000c471c4723e */ /* 0x000fe200000000ff */
[----:B------:R-:W-:-:S04]  /*14f70*/  IMAD.MOV.U32 R43, RZ, RZ, R87 ;  /* 0x000000ffff2b7224 */ /* 0x000fc800078e0057 */
        /* <DEDUP_REMOVED lines=24> */
[----:B------:R-:W-:Y:S02]  /*15100*/  F2FP.F16.F32.PACK_AB R195, R32, R195 ;  /* 0x000000c320c3723e */ /* 0x000fe400000000ff */
[----:B------:R-:W-:-:S04]  /*15110*/  MOV R32, R87 ;  /* 0x0000005700207202 */ /* 0x000fc80000000f00 */
        /* <DEDUP_REMOVED lines=17> */
[----:B------:R-:W-:Y:S02]  /*15230*/  F2FP.F16.F32.PACK_AB R204, R27, R204 ;  /* 0x000000cc1bcc723e */ /* 0x000fe400000000ff */
[----:B------:R-:W-:-:S04]  /*15240*/  MOV R27, R87 ;  /* 0x00000057001b7202 */ /* 0x000fc80000000f00 */
        /* <DEDUP_REMOVED lines=47> */
[----:B------:R-:W-:Y:S02]  /*15540*/  F2FP.F16.F32.PACK_AB R207, R42, R207 ;  /* 0x000000cf2acf723e */ /* 0x000fe400000000ff */
[----:B------:R-:W-:-:S04]  /*15550*/  MOV R42, R87 ;  /* 0x00000057002a7202 */ /* 0x000fc80000000f00 */
        /* <DEDUP_REMOVED lines=9> */
[----:B------:R-:W-:Y:S01]  /*155f0*/  F2FP.F16.F32.PACK_AB R209, R44, R209 ;  /* 0x000000d12cd1723e */ /* 0x000fe200000000ff */
[----:B------:R-:W-:-:S05]  /*15600*/  IMAD.MOV.U32 R44, RZ, RZ, R87 ;  /* 0x000000ffff2c7224 */ /* 0x000fca00078e0057 */
[----:B------:R1:W3:Y:S01]  /*15610*/  MUFU.EX2 R28, R47 ;  /* 0x0000002f001c7308 */ /* 0x0002e20000000800 */
[----:B--2---:R-:W-:Y:S01]  /*15620*/  FADD.FTZ R52, R216, R5 ;  /* 0x00000005d8347221 */ /* 0x004fe20000010000 */
[----:B------:R-:W-:-:S03]  /*15630*/  F2FP.F16.F32.PACK_AB R216, R141, R216 ;  /* 0x000000d88dd8723e */ /* 0x000fc600000000ff */
[----:B------:R-:W-:-:S03]  /*15640*/  FADD.FTZ R5, R141, R52 ;  /* 0x000000348d057221 */ /* 0x000fc60000010000 */
[----:B------:R-:W2:Y:S01]  /*15650*/  MUFU.EX2 R25, R25 ;  /* 0x0000001900197308 */ /* 0x000ea20000000800 */
[----:B0-----:R-:W-:Y:S01]  /*15660*/  FADD.FTZ R3, R211, R50 ;  /* 0x00000032d3037221 */ /* 0x001fe20000010000 */
[----:B-1----:R-:W-:-:S06]  /*15670*/  MOV R47, R87 ;  /* 0x00000057002f7202 */ /* 0x002fcc0000000f00 */
[----:B------:R0:W1:Y:S01]  /*15680*/  MUFU.EX2 R46, R35 ;  /* 0x00000023002e7308 */ /* 0x0000620000000800 */
[C---:B---3--:R-:W-:Y:S01]  /*15690*/  FADD.FTZ R52, R28.reuse, R3 ;  /* 0x000000031c347221 */ /* 0x048fe20000010000 */
[----:B------:R-:W-:Y:S01]  /*156a0*/  F2FP.F16.F32.PACK_AB R211, R28, R211 ;  /* 0x000000d31cd3723e */ /* 0x000fe200000000ff */
[----:B------:R-:W-:-:S05]  /*156b0*/  IMAD.MOV.U32 R28, RZ, RZ, R87 ;  /* 0x000000ffff1c7224 */ /* 0x000fca00078e0057 */
[----:B------:R-:W3:Y:S01]  /*156c0*/  MUFU.EX2 R29, R29 ;  /* 0x0000001d001d7308 */ /* 0x000ee20000000800 */
[----:B--2---:R-:W-:Y:S01]  /*156d0*/  FADD.FTZ R3, R25, R52 ;  /* 0x0000003419037221 */ /* 0x004fe20000010000 */
[----:B------:R-:W-:Y:S01]  /*156e0*/  MOV R52, R87 ;  /* 0x0000005700347202 */ /* 0x000fe20000000f00 */
[----:B0-----:R-:W-:-:S05]  /*156f0*/  IMAD.MOV.U32 R35, RZ, RZ, R87 ;  /* 0x000000ffff237224 */ /* 0x001fca00078e0057 */
[----:B------:R0:W2:Y:S01]  /*15700*/  MUFU.EX2 R48, R39 ;  /* 0x0000002700307308 */ /* 0x0000a20000000800 */
[C---:B-1----:R-:W-:Y:S01]  /*15710*/  FADD.FTZ R4, R46.reuse, R3 ;  /* 0x000000032e047221 */ /* 0x042fe20000010000 */
[----:B------:R-:W-:Y:S01]  /*15720*/  F2FP.F16.F32.PACK_AB R213, R46, R25 ;  /* 0x000000192ed5723e */ /* 0x000fe200000000ff */
[--C-:B------:R-:W-:Y:S02]  /*15730*/  IMAD.MOV.U32 R46, RZ, RZ, R87.reuse ;  /* 0x000000ffff2e7224 */ /* 0x100fe400078e0057 */
[----:B------:R-:W-:-:S03]  /*15740*/  IMAD.MOV.U32 R25, RZ, RZ, R87 ;  /* 0x000000ffff197224 */ /* 0x000fc600078e0057 */
[----:B------:R-:W1:Y:S01]  /*15750*/  MUFU.EX2 R125, R125 ;  /* 0x0000007d007d7308 */ /* 0x000e620000000800 */
[----:B---3--:R-:W-:Y:S01]  /*15760*/  FADD.FTZ R3, R29, R4 ;  /* 0x000000041d037221 */ /* 0x008fe20000010000 */
[----:B0-----:R-:W-:-:S06]  /*15770*/  IMAD.MOV.U32 R39, RZ, RZ, R87 ;  /* 0x000000ffff277224 */ /* 0x001fcc00078e0057 */
[----:B------:R-:W0:Y:S01]  /*15780*/  MUFU.EX2 R50, R129 ;  /* 0x0000008100327308 */ /* 0x000e220000000800 */
[C---:B--2---:R-:W-:Y:S01]  /*15790*/  FADD.FTZ R6, R48.reuse, R3 ;  /* 0x0000000330067221 */ /* 0x044fe20000010000 */
[----:B------:R-:W-:Y:S01]  /*157a0*/  F2FP.F16.F32.PACK_AB R215, R48, R29 ;  /* 0x0000001d30d7723e */ /* 0x000fe200000000ff */
[--C-:B------:R-:W-:Y:S02]  /*157b0*/  IMAD.MOV.U32 R48, RZ, RZ, R87.reuse ;  /* 0x000000ffff307224 */ /* 0x100fe400078e0057 */
[----:B------:R-:W-:-:S03]  /*157c0*/  IMAD.MOV.U32 R29, RZ, RZ, R87 ;  /* 0x000000ffff1d7224 */ /* 0x000fc600078e0057 */
        /* <DEDUP_REMOVED lines=9> */
[----:B-1----:R-:W-:Y:S01]  /*15860*/  FADD.FTZ R3, R133, R0 ;  /* 0x0000000085037221 */ /* 0x002fe20000010000 */
[C---:B0-----:R-:W-:Y:S01]  /*15870*/  FADD.FTZ R15, R143.reuse, R54 ;  /* 0x000000368f0f7221 */ /* 0x041fe20000010000 */
[----:B------:R-:W-:Y:S01]  /*15880*/  F2FP.F16.F32.PACK_AB R218, R143, R218 ;  /* 0x000000da8fda723e */ /* 0x000fe200000000ff */
[----:B------:R-:W-:Y:S02]  /*15890*/  IMAD.MOV.U32 R54, RZ, RZ, R87 ;  /* 0x000000ffff367224 */ /* 0x000fe400078e0057 */
[C---:B--2---:R-:W-:Y:S01]  /*158a0*/  FADD.FTZ R12, R4.reuse, R3 ;  /* 0x00000003040c7221 */ /* 0x044fe20000010000 */
[----:B------:R-:W-:Y:S01]  /*158b0*/  F2FP.F16.F32.PACK_AB R219, R4, R133 ;  /* 0x0000008504db723e */ /* 0x000fe200000000ff */
[----:B------:R-:W-:Y:S06]  /*158c0*/  @!P2 BRA `(.L_x_6145) ;  /* 0x0000005c0050a947 */ /* 0x000fec0003800000 */
[----:B------:R0:W5:Y:S01]  /*158d0*/  LDL.LU R4, [R1+0x4] ;  /* 0x0000040001047983 */ /* 0x0001620000300800 */
[----:B------:R-:W-:Y:S01]  /*158e0*/  VIADD R10, R162, 0xfffffffe ;  /* 0xfffffffea20a7836 */ /* 0x000fe20000000000 */
[----:B------:R-:W-:Y:S01]  /*158f0*/  MOV R0, R92 ;  /* 0x0000005c00007202 */ /* 0x000fe20000000f00 */
[----:B------:R-:W-:Y:S01]  /*15900*/  IMAD.MOV.U32 R3, RZ, RZ, R7 ;  /* 0x000000ffff037224 */ /* 0x000fe200078e0007 */
[----:B------:R-:W-:Y:S01]  /*15910*/  CS2R R86, SRZ ;  /* 0x0000000000567805 */ /* 0x000fe2000001ff00 */
        /* <DEDUP_REMOVED lines=31> */
[----:B0-----:R-:W-:-:S07]  /*15b10*/  CS2R R24, SRZ ;  /* 0x0000000000187805 */ /* 0x001fce000001ff00 */
.L_x_6155:
[----:B------:R-:W2:Y:S01]  /*15b20*/  LDL R6, [R1+0x28] ;  /* 0x0000280001067983 */ /* 0x000ea20000100800 */
[----:B------:R-:W-:Y:S01]  /*15b30*/  VIADD R228, R5, 0x1 ;  /* 0x0000000105e47836 */ /* 0x000fe20000000000 */
[----:B------:R-:W-:Y:S05]  /*15b40*/  YIELD ;  /* 0x0000000000007946 */ /* 0x000fea0003800000 */
[----:B------:R-:W-:-:S04]  /*15b50*/  ISETP.NE.AND P3, PT, R228, 0x2, PT ;  /* 0x00000002e400780c */ /* 0x000fc80003f65270 */
[----:B------:R-:W-:Y:S02]  /*15b60*/  SEL R7, RZ, 0x1, P3 ;  /* 0x00000001ff077807 */ /* 0x000fe40001800000 */
[----:B------:R-:W-:Y:S02]  /*15b70*/  SEL R228, R228, RZ, P3 ;  /* 0x000000ffe4e47207 */ /* 0x000fe40001800000 */
[----:B-----5:R-:W-:-:S05]  /*15b80*/  LOP3.LUT R7, R4, R7, RZ, 0x3c, !PT ;  /* 0x0000000704077212 */ /* 0x020fca00078e3cff */
[----:B------:R0:W-:Y:S01]  /*15b90*/  STL [R1+0x4], R7 ;  /* 0x0000040701007387 */ /* 0x0001e20000100800 */
[----:B--2---:R-:W-:-:S13]  /*15ba0*/  ISETP.NE.AND P2, PT, R6, RZ, PT ;  /* 0x000000ff0600720c */ /* 0x004fda0003f45270 */
[----:B0-----:R-:W-:Y:S05]  /*15bb0*/  @P2 BRA `(.L_x_6146) ;  /* 0x0000000000302947 */ /* 0x001fea0003800000 */
[----:B------:R-:W-:Y:S05]  /*15bc0*/  @!P0 BRA `(.L_x_6147) ;  /* 0x0000000000048947 */ /* 0x000fea0003800000 */
[----:B------:R-:W-:Y:S01]  /*15bd0*/  BPT.TRAP 0x1 ;  /* 0x000000040000795c */ /* 0x000fe20000300000 */
.L_x_6147:
[----:B------:R-:W-:Y:S01]  /*15be0*/  IMAD R6, R228, 0x8, R2 ;  /* 0x00000008e4067824 */ /* 0x000fe200078e0202 */
[----:B------:R-:W-:-:S04]  /*15bf0*/  SHF.L.U32 R7, R7, 0x1f, RZ ;  /* 0x0000001f07077819 */ /* 0x000fc800000006ff */
[----:B------:R0:W1:Y:S01]  /*15c00*/  SYNCS.PHASECHK.TRANS64.TRYWAIT P3, [R6+URZ+0x34830], R7 ;  /* 0x03483007060075a7 */ /* 0x000062000806017f */
[----:B------:R-:W-:Y:S05]  /*15c10*/  @!P0 BRA `(.L_x_6148) ;  /* 0x0000000000048947 */ /* 0x000fea0003800000 */
[----:B------:R-:W-:Y:S01]  /*15c20*/  BPT.TRAP 0x1 ;  /* 0x000000040000795c */ /* 0x000fe20000300000 */
.L_x_6148:
[----:B------:R-:W-:Y:S04]  /*15c30*/  BSSY B0, `(.L_x_6146) ;  /* 0x0000004000007945 */ /* 0x000fe80003800000 */
[----:B-1----:R-:W-:Y:S05]  /*15c40*/  @P3 BRA `(.L_x_6149) ;  /* 0x0000000000083947 */ /* 0x002fea0003800000 */
[----:B------:R-:W1:Y:S02]  /*15c50*/  SYNCS.PHASECHK.TRANS64.TRYWAIT P3, [R6+URZ+0x34830], R7 ;  /* 0x03483007060075a7 */ /* 0x000e64000806017f */
[----:B-1----:R-:W-:Y:S05]  /*15c60*/  @!P3 BRA `(.L_x_6150) ;  /* 0x000000e80034b947 */ /* 0x002fea0003800000 */
.L_x_6149:
[----:B------:R-:W-:Y:S05]  /*15c70*/  BSYNC B0 ;  /* 0x0000000000007941 */ /* 0x000fea0003800000 */
.L_x_6146:
[----:B01----:R-:W2:Y:S04]  /*15c80*/  LDL R6, [R1+0x2c] ;  /* 0x00002c0001067983 */ /* 0x003ea80000100800 */
[----:B------:R-:W3:Y:S01]  /*15c90*/  LDL.64 R20, [R1+0x20] ;  /* 0x0000200001147983 */ /* 0x000ee20000100a00 */
[----:B------:R-:W0:Y:S01]  /*15ca0*/  S2R R8, SR_TID.X ;  /* 0x0000000000087919 */ /* 0x000e220000002100 */
[----:B------:R-:W-:Y:S05]  /*15cb0*/  WARPSYNC.ALL ;  /* 0x0000000000007948 */ /* 0x000fea0003800000 */
[----:B------:R-:W-:Y:S01]  /*15cc0*/  IMAD.MOV.U32 R7, RZ, RZ, 0x40000040 ;  /* 0x40000040ff077424 */ /* 0x000fe200078e00ff */
[----:B0-----:R-:W-:-:S04]  /*15cd0*/  SHF.R.U32.HI R8, RZ, 0x7, R8 ;  /* 0x00000007ff087819 */ /* 0x001fc80000011608 */
[----:B------:R-:W-:-:S05]  /*15ce0*/  IADD3 R11, R8, 0x8, RZ ;  /* 0x00000008080b7810 */ /* 0x000fca0007ffe0ff */
[----:B------:R0:W-:Y:S01]  /*15cf0*/  BAR.SYNC.DEFER_BLOCKING R11, 0x100 ;  /* 0x0004000b0000751d */ /* 0x0001e20000010000 */
[----:B------:R-:W-:-:S05]  /*15d00*/  R2UR UR55, R7 ;  /* 0x00000000073772ca */ /* 0x000fca00000e0000 */
[----:B------:R-:W-:Y:S01]  /*15d10*/  WARPGROUP.ARRIVE ;  /* 0x00000000000079c5 */ /* 0x000fe20000000000 */
[----:B------:R-:W-:Y:S02]  /*15d20*/  IMAD.MOV.U32 R89, RZ, RZ, 0x40000040 ;  /* 0x40000040ff597424 */ /* 0x000fe400078e00ff */
[----:B------:R-:W-:-:S03]  /*15d30*/  IMAD.MOV.U32 R9, RZ, RZ, 0x40000040 ;  /* 0x40000040ff097424 */ /* 0x000fc600078e00ff */
[----:B------:R-:W-:Y:S02]  /*15d40*/  R2UR UR59, R89 ;  /* 0x00000000593b72ca */ /* 0x000fe400000e0000 */
[----:B------:R-:W-:-:S11]  /*15d50*/  R2UR UR7, R9 ;  /* 0x00000000090772ca */ /* 0x000fd600000e0000 */
[----:B------:R-:W-:Y:S02]  /*15d60*/  MOV R7, UR59 ;  /* 0x0000003b00077c02 */ /* 0x000fe40008000f00 */
[----:B------:R-:W-:Y:S01]  /*15d70*/  UMOV UR59, UR7 ;  /* 0x00000007003b7c82 */ /* 0x000fe20008000000 */
[C---:B------:R-:W-:Y:S02]  /*15d80*/  R2UR UR7, R9.reuse ;  /* 0x00000000090772ca */ /* 0x040fe400000e0000 */
[C---:B------:R-:W-:Y:S02]  /*15d90*/  R2UR UR19, R9.reuse ;  /* 0x00000000091372ca */ /* 0x040fe400000e0000 */
[C---:B------:R-:W-:Y:S02]  /*15da0*/  R2UR UR31, R9.reuse ;  /* 0x00000000091f72ca */ /* 0x040fe400000e0000 */
[----:B------:R-:W-:Y:S01]  /*15db0*/  R2UR UR43, R9 ;  /* 0x00000000092b72ca */ /* 0x000fe200000e0000 */
[----:B--2---:R-:W-:Y:S01]  /*15dc0*/  IMAD R6, R228, 0xb00, R6 ;  /* 0x00000b00e4067824 */ /* 0x004fe200078e0206 */
[----:B---3--:R-:W-:-:S02]  /*15dd0*/  R2UR UR22, R20 ;  /* 0x00000000141672ca */ /* 0x008fc400000e0000 */
[----:B------:R-:W-:Y:S02]  /*15de0*/  R2UR UR23, R21 ;  /* 0x00000000151772ca */ /* 0x000fe400000e0000 */
[----:B------:R-:W-:-:S09]  /*15df0*/  R2UR UR54, R6 ;  /* 0x00000000063672ca */ /* 0x000fd200000e0000 */
[----:B------:R-:W-:Y:S02]  /*15e00*/  UMOV UR52, UR22 ;  /* 0x0000001600347c82 */ /* 0x000fe40008000000 */
[----:B------:R-:W-:Y:S02]  /*15e10*/  UMOV UR53, UR23 ;  /* 0x0000001700357c82 */ /* 0x000fe40008000000 */
[----:B------:R-:W-:Y:S01]  /*15e20*/  HGMMA.64x16x16.F32 R168, gdesc[UR52], RZ, !UPT, gsb0 ;  /* 0x0020000034a879f0 */ /* 0x000fe2000c0008ff */
[C---:B------:R-:W-:Y:S02]  /*15e30*/  VIADD R88, R6.reuse, 0x100 ;  /* 0x0000010006587836 */ /* 0x040fe40000000000 */
[----:B------:R-:W-:-:S03]  /*15e40*/  VIADD R8, R6, 0x80 ;  /* 0x0000008006087836 */ /* 0x000fc60000000000 */
[----:B------:R-:W-:Y:S02]  /*15e50*/  R2UR UR58, R88 ;  /* 0x00000000583a72ca */ /* 0x000fe400000e0000 */
[----:B------:R-:W-:Y:S01]  /*15e60*/  R2UR UR6, R8 ;  /* 0x00000000080672ca */ /* 0x000fe200000e0000 */
[----:B------:R-:W-:Y:S01]  /*15e70*/  UMOV UR56, UR22 ;  /* 0x0000001600387c82 */ /* 0x000fe20008000000 */
[----:B------:R-:W-:-:S09]  /*15e80*/  UMOV UR57, UR23 ;  /* 0x0000001700397c82 */ /* 0x000fd20008000000 */
[----:B0-----:R-:W-:Y:S02]  /*15e90*/  MOV R11, UR58 ;  /* 0x0000003a000b7c02 */ /* 0x001fe40008000f00 */
[----:B------:R-:W-:Y:S01]  /*15ea0*/  UMOV UR58, UR6 ;  /* 0x00000006003a7c82 */ /* 0x000fe20008000000 */
[----:B------:R-:W-:Y:S02]  /*15eb0*/  WARPGROUP.DEPBAR.LE gsb0, 0x0 ;  /* 0x00008000000079c5 */ /* 0x000fe40000010000 */
[----:B------:R-:W-:-:S06]  /*15ec0*/  WARPGROUP.ARRIVE ;  /* 0x00000000000079c5 */ /* 0x000fcc0000000000 */
[----:B------:R-:W-:Y:S01]  /*15ed0*/  HGMMA.64x16x16.F32 R160, gdesc[UR56], RZ, !UPT, gsb0 ;  /* 0x0020000038a079f0 */ /* 0x000fe2000c0008ff */
[----:B------:R-:W-:Y:S02]  /*15ee0*/  R2UR UR59, R7 ;  /* 0x00000000073b72ca */ /* 0x000fe400000e0000 */
[----:B------:R-:W-:Y:S01]  /*15ef0*/  R2UR UR58, R11 ;  /* 0x000000000b3a72ca */ /* 0x000fe200000e0000 */
[----:B------:R-:W-:Y:S01]  /*15f00*/  UMOV UR56, UR22 ;  /* 0x0000001600387c82 */ /* 0x000fe20008000000 */
[----:B------:R-:W-:Y:S01]  /*15f10*/  UMOV UR57, UR23 ;  /* 0x0000001700397c82 */ /* 0x000fe20008000000 */
[----:B------:R-:W-:-:S04]  /*15f20*/  IADD3 R8, R6, 0x180, RZ ;  /* 0x0000018006087810 */ /* 0x000fc80007ffe0ff */
[----:B------:R-:W-:Y:S02]  /*15f30*/  R2UR UR6, R8 ;  /* 0x00000000080672ca */ /* 0x000fe400000e0000 */
[----:B------:R-:W-:-:S04]  /*15f40*/  IADD3 R8, R6, 0x300, RZ ;  /* 0x0000030006087810 */ /* 0x000fc80007ffe0ff */
[----:B------:R-:W-:Y:S01]  /*15f50*/  R2UR UR18, R8 ;  /* 0x00000000081272ca */ /* 0x000fe200000e0000 */
[----:B------:R-:W-:Y:S01]  /*15f60*/  VIADD R8, R6, 0x480 ;  /* 0x0000048006087836 */ /* 0x000fe20000000000 */
[----:B------:R-:W-:Y:S02]  /*15f70*/  WARPGROUP.DEPBAR.LE gsb0, 0x0 ;  /* 0x00008000000079c5 */ /* 0x000fe40000010000 */
[----:B------:R-:W-:-:S06]  /*15f80*/  WARPGROUP.ARRIVE ;  /* 0x00000000000079c5 */ /* 0x000fcc0000000000 */
[----:B------:R-:W-:Y:S01]  /*15f90*/  HGMMA.64x16x16.F32 R152, gdesc[UR56], RZ, !UPT, gsb0 ;  /* 0x00200000389879f0 */ /* 0x000fe2000c0008ff */
[----:B------:R-:W-:Y:S02]  /*15fa0*/  R2UR UR30, R8 ;  /* 0x00000000081e72ca */ /* 0x000fe400000e0000 */
[----:B------:R-:W-:-:S04]  /*15fb0*/  IADD3 R8, R6, 0x2, RZ ;  /* 0x0000000206087810 */ /* 0x000fc80007ffe0ff */
[----:B------:R-:W-:Y:S01]  /*15fc0*/  R2UR UR42, R8 ;  /* 0x00000000082a72ca */ /* 0x000fe200000e0000 */
[----:B------:R-:W-:Y:S01]  /*15fd0*/  VIADD R8, R6, 0x182 ;  /* 0x0000018206087836 */ /* 0x000fe20000000000 */
[----:B------:R-:W-:Y:S01]  /*15fe0*/  R2UR UR55, R9 ;  /* 0x00000000093772ca */ /* 0x000fe200000e0000 */
[----:B------:R-:W-:-:S03]  /*15ff0*/  IMAD.MOV.U32 R9, RZ, RZ, 0x40000040 ;  /* 0x40000040ff097424 */ /* 0x000fc600078e00ff */
[----:B------:R-:W-:Y:S02]  /*16000*/  R2UR UR54, R8 ;  /* 0x00000000083672ca */ /* 0x000fe400000e0000 */
[----:B------:R-:W-:Y:S02]  /*16010*/  IADD3 R8, R6, 0x282, RZ ;  /* 0x0000028206087810 */ /* 0x000fe40007ffe0ff */
[----:B------:R-:W-:Y:S02]  /*16020*/  R2UR UR59, R9 ;  /* 0x00000000093b72ca */ /* 0x000fe400000e0000 */
[----:B------:R-:W-:Y:S01]  /*16030*/  R2UR UR58, R8 ;  /* 0x00000000083a72ca */ /* 0x000fe200000e0000 */
[----:B------:R-:W-:Y:S01]  /*16040*/  UMOV UR56, UR22 ;  /* 0x0000001600387c82 */ /* 0x000fe20008000000 */
[----:B------:R-:W-:-:S09]  /*16050*/  UMOV UR57, UR23 ;  /* 0x0000001700397c82 */ /* 0x000fd20008000000 */
[----:B------:R-:W-:Y:S01]  /*16060*/  MOV R7, UR59 ;  /* 0x0000003b00077c02 */ /* 0x000fe20008000f00 */
[----:B------:R-:W-:Y:S01]  /*16070*/  UMOV UR59, UR7 ;  /* 0x00000007003b7c82 */ /* 0x000fe20008000000 */
[----:B------:R-:W-:Y:S01]  /*16080*/  MOV R11, UR58 ;  /* 0x0000003a000b7c02 */ /* 0x000fe20008000f00 */
        /* <DEDUP_REMOVED lines=12> */
[----:B------:R-:W-:Y:S01]  /*16150*/  HGMMA.64x16x16.F32 R136, gdesc[UR8], RZ, !UPT, gsb0 ;  /* 0x00200000088879f0 */ /* 0x000fe2000c0008ff */
[----:B------:R-:W-:Y:S01]  /*16160*/  VIADD R88, R6, 0x280 ;  /* 0x0000028006587836 */ /* 0x000fe20000000000 */
[----:B------:R-:W-:-:S04]  /*16170*/  R2UR UR15, R89 ;  /* 0x00000000590f72ca */ /* 0x000fc800000e0000 */
[----:B------:R-:W-:Y:S01]  /*16180*/  R2UR UR14, R88 ;  /* 0x00000000580e72ca */ /* 0x000fe200000e0000 */
[----:B------:R-:W-:Y:S01]  /*16190*/  UMOV UR12, UR22 ;  /* 0x00000016000c7c82 */ /* 0x000fe20008000000 */
[----:B------:R-:W-:Y:S01]  /*161a0*/  UMOV UR13, UR23 ;  /* 0x00000017000d7c82 */ /* 0x000fe20008000000 */
[----:B------:R-:W-:Y:S02]  /*161b0*/  WARPGROUP.DEPBAR.LE gsb0, 0x0 ;  /* 0x00008000000079c5 */ /* 0x000fe40000010000 */
[----:B------:R-:W-:-:S08]  /*161c0*/  WARPGROUP.ARRIVE ;  /* 0x00000000000079c5 */ /* 0x000fd00000000000 */
[----:B------:R-:W-:Y:S01]  /*161d0*/  HGMMA.64x16x16.F32 R128, gdesc[UR12], RZ, !UPT, gsb0 ;  /* 0x002000000c8079f0 */ /* 0x000fe2000c0008ff */
[----:B------:R0:W-:Y:S04]  /*161e0*/  STL.64 [R1+0x98], R2 ;  /* 0x0000980201007387 */ /* 0x0001e80000100a00 */
[----:B0-----:R-:W2:Y:S01]  /*161f0*/  LDL.64 R2, [R1+0x18] ;  /* 0x0000180001027983 */ /* 0x001ea20000100a00 */
[----:B------:R-:W-:Y:S01]  /*16200*/  UMOV UR16, UR22 ;  /* 0x0000001600107c82 */ /* 0x000fe20008000000 */
[----:B------:R-:W-:Y:S01]  /*16210*/  UMOV UR17, UR23 ;  /* 0x0000001700117c82 */ /* 0x000fe20008000000 */
[----:B------:R-:W-:Y:S02]  /*16220*/  WARPGROUP.DEPBAR.LE gsb0, 0x0 ;  /* 0x00008000000079c5 */ /* 0x000fe40000010000 */
[----:B------:R-:W-:-:S06]  /*16230*/  WARPGROUP.ARRIVE ;  /* 0x00000000000079c5 */ /* 0x000fcc0000000000 */
[----:B------:R-:W-:Y:S01]  /*16240*/  HGMMA.64x16x16.F32 R120, gdesc[UR16], RZ, !UPT, gsb0 ;  /* 0x00200000107879f0 */ /* 0x000fe2000c0008ff */
[----:B------:R-:W-:Y:S01]  /*16250*/  VIADD R88, R6, 0x380 ;  /* 0x0000038006587836 */ /* 0x000fe20000000000 */
[----:B------:R-:W-:Y:S02]  /*16260*/  MOV R233, UR39 ;  /* 0x0000002700e97c02 */ /* 0x000fe40008000f00 */
[----:B------:R-:W-:Y:S02]  /*16270*/  MOV R232, UR38 ;  /* 0x0000002600e87c02 */ /* 0x000fe40008000f00 */
[----:B------:R-:W-:Y:S02]  /*16280*/  R2UR UR38, R88 ;  /* 0x00000000582672ca */ /* 0x000fe400000e0000 */
[----:B------:R-:W-:Y:S02]  /*16290*/  R2UR UR39, R89 ;  /* 0x00000000592772ca */ /* 0x000fe400000e0000 */
[----:B------:R-:W-:Y:S01]  /*162a0*/  MOV R231, UR37 ;  /* 0x0000002500e77c02 */ /* 0x000fe20008000f00 */
[----:B------:R-:W-:Y:S01]  /*162b0*/  UMOV UR37, UR23 ;  /* 0x0000001700257c82 */ /* 0x000fe20008000000 */
[----:B------:R-:W-:Y:S01]  /*162c0*/  MOV R230, UR36 ;  /* 0x0000002400e67c02 */ /* 0x000fe20008000f00 */
[----:B------:R-:W-:Y:S01]  /*162d0*/  UMOV UR36, UR22 ;  /* 0x0000001600247c82 */ /* 0x000fe20008000000 */
[----:B------:R-:W-:-:S02]  /*162e0*/  WARPGROUP.DEPBAR.LE gsb0, 0x0 ;  /* 0x00008000000079c5 */ /* 0x000fc40000010000 */
[----:B------:R-:W-:-:S06]  /*162f0*/  WARPGROUP.ARRIVE ;  /* 0x00000000000079c5 */ /* 0x000fcc0000000000 */
        /* <DEDUP_REMOVED lines=11> */
[----:B------:R-:W-:-:S05]  /*163b0*/  VIADD R88, R6, 0x500 ;  /* 0x0000050006587836 */ /* 0x000fca0000000000 */
[----:B------:R-:W-:Y:S01]  /*163c0*/  R2UR UR34, R88 ;  /* 0x00000000582272ca */ /* 0x000fe200000e0000 */
[----:B------:R-:W-:Y:S01]  /*163d0*/  VIADD R88, R6, 0x102 ;  /* 0x0000010206587836 */ /* 0x000fe20000000000 */
[C---:B------:R-:W-:Y:S02]  /*163e0*/  R2UR UR35, R89.reuse ;  /* 0x00000000592372ca */ /* 0x040fe400000e0000 */
[----:B------:R-:W-:Y:S02]  /*163f0*/  R2UR UR51, R89 ;  /* 0x00000000593372ca */ /* 0x000fe400000e0000 */
[----:B------:R-:W-:Y:S01]  /*16400*/  R2UR UR50, R88 ;  /* 0x00000000583272ca */ /* 0x000fe200000e0000 */
[----:B------:R-:W-:Y:S01]  /*16410*/  VIADD R88, R6, 0x202 ;  /* 0x0000020206587836 */ /* 0x000fe20000000000 */
[----:B------:R-:W-:Y:S02]  /*16420*/  WARPGROUP.DEPBAR.LE gsb0, 0x0 ;  /* 0x00008000000079c5 */ /* 0x000fe40000010000 */
[----:B------:R-:W-:-:S06]  /*16430*/  WARPGROUP.ARRIVE ;  /* 0x00000000000079c5 */ /* 0x000fcc0000000000 */
[----:B------:R-:W-:Y:S01]  /*16440*/  HGMMA.64x16x16.F32 R96, gdesc[UR28], RZ, !UPT, gsb0 ;  /* 0x002000001c6079f0 */ /* 0x000fe2000c0008ff */
[----:B------:R-:W-:Y:S01]  /*16450*/  IMAD.MOV.U32 R89, RZ, RZ, 0x40000040 ;  /* 0x40000040ff597424 */ /* 0x000fe200078e00ff */
[----:B------:R-:W-:Y:S02]  /*16460*/  MOV R13, UR4 ;  /* 0x00000004000d7c02 */ /* 0x000fe40008000f00 */
[----:B------:R-:W-:Y:S02]  /*16470*/  MOV R14, UR5 ;  /* 0x00000005000e7c02 */ /* 0x000fe40008000f00 */
[----:B------:R-:W-:Y:S01]  /*16480*/  R2UR UR4, R88 ;  /* 0x00000000580472ca */ /* 0x000fe200000e0000 */
[----:B------:R-:W-:Y:S01]  /*16490*/  VIADD R88, R6, 0x302 ;  /* 0x0000030206587836 */ /* 0x000fe20000000000 */
[----:B------:R-:W-:Y:S02]  /*164a0*/  R2UR UR5, R89 ;  /* 0x00000000590572ca */ /* 0x000fe400000e0000 */
[----:B------:R-:W-:-:S02]  /*164b0*/  MOV R89, 0x40000040 ;  /* 0x4000004000597802 */ /* 0x000fc40000000f00 */
[----:B------:R-:W-:Y:S01]  /*164c0*/  R2UR UR6, R88 ;  /* 0x00000000580672ca */ /* 0x000fe200000e0000 */
[C---:B------:R-:W-:Y:S01]  /*164d0*/  VIADD R88, R6.reuse, 0x402 ;  /* 0x0000040206587836 */ /* 0x040fe20000000000 */
[----:B------:R-:W-:Y:S01]  /*164e0*/  R2UR UR7, R89 ;  /* 0x00000000590772ca */ /* 0x000fe200000e0000 */
[----:B------:R-:W-:Y:S02]  /*164f0*/  IMAD.MOV.U32 R89, RZ, RZ, 0x40000040 ;  /* 0x40000040ff597424 */ /* 0x000fe400078e00ff */
[----:B------:R-:W-:Y:S01]  /*16500*/  VIADD R90, R6, 0x82 ;  /* 0x00000082065a7836 */ /* 0x000fe20000000000 */
[----:B------:R-:W-:Y:S02]  /*16510*/  R2UR UR14, R88 ;  /* 0x00000000580e72ca */ /* 0x000fe400000e0000 */
[----:B------:R-:W-:Y:S01]  /*16520*/  R2UR UR15, R89 ;  /* 0x00000000590f72ca */ /* 0x000fe200000e0000 */
[----:B------:R-:W-:Y:S01]  /*16530*/  IMAD.MOV.U32 R89, RZ, RZ, 0x40000040 ;  /* 0x40000040ff597424 */ /* 0x000fe200078e00ff */
[----:B------:R-:W-:-:S02]  /*16540*/  IADD3 R88, R6, 0x502, RZ ;  /* 0x0000050206587810 */ /* 0x000fc40007ffe0ff */
[----:B------:R-:W-:Y:S02]  /*16550*/  R2UR UR46, R90 ;  /* 0x000000005a2e72ca */ /* 0x000fe400000e0000 */
        /* <DEDUP_REMOVED lines=8> */
[----:B------:R-:W-:Y:S02]  /*165e0*/  MOV R21, UR21 ;  /* 0x0000001500157c02 */ /* 0x000fe40008000f00 */
[----:B------:R-:W-:Y:S02]  /*165f0*/  MOV R20, UR20 ;  /* 0x0000001400147c02 */ /* 0x000fe40008000f00 */
[----:B--2---:R-:W-:Y:S02]  /*16600*/  R2UR UR20, R2 ;  /* 0x00000000021472ca */ /* 0x004fe400000e0000 */
[----:B------:R-:W-:Y:S01]  /*16610*/  R2UR UR21, R3 ;  /* 0x00000000031572ca */ /* 0x000fe200000e0000 */
[----:B------:R-:W-:Y:S01]  /*16620*/  UMOV UR58, UR4 ;  /* 0x00000004003a7c82 */ /* 0x000fe20008000000 */
[----:B------:R-:W-:Y:S01]  /*16630*/  UMOV UR59, UR5 ;  /* 0x00000005003b7c82 */ /* 0x000fe20008000000 */
[----:B------:R-:W2:Y:S08]  /*16640*/  LDL.64 R2, [R1+0x10] ;  /* 0x0000100001027983 */ /* 0x000eb00000100a00 */
[----:B------:R-:W-:-:S02]  /*16650*/  UMOV UR40, UR20 ;  /* 0x0000001400287c82 */ /* 0x000fc40008000000 */
        /* <DEDUP_REMOVED lines=177> */
[----:B------:R0:W5:Y:S01]  /*17170*/  LDL.LU.64 R2, [R1+0x98] ;  /* 0x0000980001027983 */ /* 0x0001620000300a00 */
        /* <DEDUP_REMOVED lines=101> */
[----:B------:R-:W-:Y:S01]  /*177d0*/  IMAD.MOV.U32 R9, RZ, RZ, 0x40000040 ;  /* 0x40000040ff097424 */ /* 0x000fe200078e00ff */
[----:B------:R-:W-:Y:S01]  /*177e0*/  R2UR UR6, R8 ;  /* 0x00000000080672ca */ /* 0x000fe200000e0000 */
[----:B------:R-:W-:-:S03]  /*177f0*/  VIADD R8, R6, 0x680 ;  /* 0x0000068006087836 */ /* 0x000fc60000000000 */
[----:B------:R-:W-:Y:S01]  /*17800*/  R2UR UR11, R9 ;  /* 0x00000000090b72ca */ /* 0x000fe200000e0000 */
[----:B------:R-:W-:Y:S01]  /*17810*/  IMAD.MOV.U32 R9, RZ, RZ, 0x40000040 ;  /* 0x40000040ff097424 */ /* 0x000fe200078e00ff */
[----:B------:R-:W-:Y:S01]  /*17820*/  R2UR UR10, R8 ;  /* 0x00000000080a72ca */ /* 0x000fe200000e0000 */
[----:B------:R-:W-:-:S03]  /*17830*/  VIADD R8, R6, 0x700 ;  /* 0x0000070006087836 */ /* 0x000fc60000000000 */
[----:B------:R-:W-:Y:S01]  /*17840*/  R2UR UR15, R9 ;  /* 0x00000000090f72ca */ /* 0x000fe200000e0000 */
[----:B------:R-:W-:Y:S01]  /*17850*/  IMAD.MOV.U32 R9, RZ, RZ, 0x40000040 ;  /* 0x40000040ff097424 */ /* 0x000fe200078e00ff */
[----:B------:R-:W-:Y:S02]  /*17860*/  R2UR UR14, R8 ;  /* 0x00000000080e72ca */ /* 0x000fe400000e0000 */
[----:B------:R-:W-:Y:S02]  /*17870*/  IADD3 R8, R6, 0x780, RZ ;  /* 0x0000078006087810 */ /* 0x000fe40007ffe0ff */
[----:B------:R-:W-:Y:S01]  /*17880*/  R2UR UR19, R9 ;  /* 0x00000000091372ca */ /* 0x000fe200000e0000 */
[----:B------:R-:W-:Y:S01]  /*17890*/  IMAD.MOV.U32 R9, RZ, RZ, 0x40000040 ;  /* 0x40000040ff097424 */ /* 0x000fe200078e00ff */
[----:B------:R-:W-:Y:S01]  /*178a0*/  R2UR UR18, R8 ;  /* 0x00000000081272ca */ /* 0x000fe200000e0000 */
[----:B------:R-:W-:Y:S01]  /*178b0*/  VIADD R8, R6, 0x800 ;  /* 0x0000080006087836 */ /* 0x000fe20000000000 */
[----:B------:R-:W-:-:S02]  /*178c0*/  R2UR UR4, R236 ;  /* 0x00000000ec0472ca */ /* 0x000fc400000e0000 */
[----:B------:R-:W-:Y:S02]  /*178d0*/  R2UR UR5, R237 ;  /* 0x00000000ed0572ca */ /* 0x000fe400000e0000 */
[----:B------:R-:W-:Y:S01]  /*178e0*/  R2UR UR38, R8 ;  /* 0x00000000082672ca */ /* 0x000fe200000e0000 */
[----:B------:R-:W-:Y:S01]  /*178f0*/  VIADD R8, R6, 0x880 ;  /* 0x0000088006087836 */ /* 0x000fe20000000000 */
[----:B------:R-:W-:Y:S02]  /*17900*/  R2UR UR39, R9 ;  /* 0x00000000092772ca */ /* 0x000fe400000e0000 */
[----:B------:R-:W-:Y:S02]  /*17910*/  MOV R9, 0x40000040 ;  /* 0x4000004000097802 */ /* 0x000fe40000000f00 */
[----:B------:R-:W-:Y:S02]  /*17920*/  R2UR UR26, R8 ;  /* 0x00000000081a72ca */ /* 0x000fe400000e0000 */
[----:B------:R-:W-:Y:S01]  /*17930*/  R2UR UR27, R9 ;  /* 0x00000000091b72ca */ /* 0x000fe200000e0000 */
[----:B------:R-:W-:Y:S01]  /*17940*/  IMAD.MOV.U32 R9, RZ, RZ, 0x40000040 ;  /* 0x40000040ff097424 */ /* 0x000fe200078e00ff */
[----:B------:R-:W-:Y:S01]  /*17950*/  UMOV UR56, UR4 ;  /* 0x0000000400387c82 */ /* 0x000fe20008000000 */
[----:B------:R-:W-:Y:S01]  /*17960*/  VIADD R8, R6, 0x900 ;  /* 0x0000090006087836 */ /* 0x000fe20000000000 */
[----:B------:R-:W-:-:S02]  /*17970*/  UMOV UR57, UR5 ;  /* 0x0000000500397c82 */ /* 0x000fc40008000000 */
[----:B------:R-:W-:Y:S01]  /*17980*/  R2UR UR31, R9 ;  /* 0x00000000091f72ca */ /* 0x000fe200000e0000 */
[----:B------:R-:W-:Y:S01]  /*17990*/  IMAD.MOV.U32 R9, RZ, RZ, 0x40000040 ;  /* 0x40000040ff097424 */ /* 0x000fe200078e00ff */
[----:B------:R-:W-:Y:S02]  /*179a0*/  WARPGROUP.DEPBAR.LE gsb0, 0x0 ;  /* 0x00008000000079c5 */ /* 0x000fe40000010000 */
[----:B------:R-:W-:Y:S01]  /*179b0*/  WARPGROUP.ARRIVE ;  /* 0x00000000000079c5 */ /* 0x000fe20000000000 */
[----:B------:R-:W-:Y:S01]  /*179c0*/  R2UR UR30, R8 ;  /* 0x00000000081e72ca */ /* 0x000fe200000e0000 */
[----:B------:R-:W-:-:S04]  /*179d0*/  VIADD R8, R6, 0x980 ;  /* 0x0000098006087836 */ /* 0x000fc80000000000 */
[----:B------:R-:W-:Y:S01]  /*179e0*/  HGMMA.64x16x16.F32 R168, gdesc[UR56], R168, gsb0 ;  /* 0x0020000038a879f0 */ /* 0x000fe200080008a8 */
[----:B------:R-:W-:Y:S01]  /*179f0*/  R2UR UR35, R9 ;  /* 0x00000000092372ca */ /* 0x000fe200000e0000 */
[----:B------:R-:W-:Y:S01]  /*17a00*/  IMAD.MOV.U32 R9, RZ, RZ, 0x40000040 ;  /* 0x40000040ff097424 */ /* 0x000fe200078e00ff */
[----:B------:R-:W-:Y:S02]  /*17a10*/  R2UR UR34, R8 ;  /* 0x00000000082272ca */ /* 0x000fe400000e0000 */
[----:B------:R-:W-:Y:S02]  /*17a20*/  IADD3 R8, R6, 0xa00, RZ ;  /* 0x00000a0006087810 */ /* 0x000fe40007ffe0ff */
[----:B------:R-:W-:Y:S01]  /*17a30*/  R2UR UR43, R9 ;  /* 0x00000000092b72ca */ /* 0x000fe200000e0000 */
[----:B------:R-:W-:Y:S01]  /*17a40*/  IMAD.MOV.U32 R9, RZ, RZ, 0x40000040 ;  /* 0x40000040ff097424 */ /* 0x000fe200078e00ff */
[----:B------:R-:W-:Y:S01]  /*17a50*/  R2UR UR42, R8 ;  /* 0x00000000082a72ca */ /* 0x000fe200000e0000 */
[----:B------:R-:W-:-:S03]  /*17a60*/  VIADD R8, R6, 0xa80 ;  /* 0x00000a8006087836 */ /* 0x000fc60000000000 */
[----:B------:R-:W-:Y:S02]  /*17a70*/  R2UR UR47, R9 ;  /* 0x00000000092f72ca */ /* 0x000fe400000e0000 */
[----:B------:R-:W-:Y:S01]  /*17a80*/  R2UR UR46, R8 ;  /* 0x00000000082e72ca */ /* 0x000fe200000e0000 */
[----:B------:R-:W-:Y:S01]  /*17a90*/  VIADD R8, R6, 0x582 ;  /* 0x0000058206087836 */ /* 0x000fe20000000000 */
[----:B------:R-:W-:-:S04]  /*17aa0*/  MOV R9, 0x40000040 ;  /* 0x4000004000097802 */ /* 0x000fc80000000f00 */
        /* <DEDUP_REMOVED lines=17> */
[----:B------:R-:W-:-:S06]  /*17bc0*/  WARPGROUP.ARRIVE ;  /* 0x00000000000079c5 */ /* 0x000fcc0000000000 */
[----:B------:R-:W-:Y:S01]  /*17bd0*/  MOV R11, UR59 ;  /* 0x0000003b000b7c02 */ /* 0x000fe20008000f00 */
[----:B------:R-:W-:Y:S01]  /*17be0*/  UMOV UR59, UR7 ;  /* 0x00000007003b7c82 */ /* 0x000fe20008000000 */
[----:B------:R-:W-:Y:S01]  /*17bf0*/  MOV R7, UR58 ;  /* 0x0000003a00077c02 */ /* 0x000fe20008000f00 */
[----:B------:R-:W-:Y:S02]  /*17c00*/  UMOV UR58, UR6 ;  /* 0x00000006003a7c82 */ /* 0x000fe40008000000 */
        /* <DEDUP_REMOVED lines=137> */
[----:B------:R-:W-:Y:S02]  /*184a0*/  R2UR UR5, R14 ;  /* 0x000000000e0572ca */ /* 0x000fe400000e0000 */
        /* <DEDUP_REMOVED lines=98> */
[----:B------:R-:W-:Y:S02]  /*18ad0*/  R2UR UR21, R21 ;  /* 0x00000000151572ca */ /* 0x000fe400000e0000 */
[----:B------:R-:W-:Y:S02]  /*18ae0*/  R2UR UR20, R20 ;  /* 0x00000000141472ca */ /* 0x000fe400000e0000 */
[----:B------:R-:W-:Y:S02]  /*18af0*/  R2UR UR22, R8 ;  /* 0x00000000081672ca */ /* 0x000fe400000e0000 */
[----:B------:R-:W-:Y:S01]  /*18b00*/  R2UR UR23, R9 ;  /* 0x00000000091772ca */ /* 0x000fe200000e0000 */
[----:B------:R-:W-:-:S02]  /*18b10*/  WARPGROUP.DEPBAR.LE gsb0, 0x0 ;  /* 0x00008000000079c5 */ /* 0x000fc40000010000 */
        /* <DEDUP_REMOVED lines=93> */
[----:B------:R-:W-:Y:S02]  /*190f0*/  R2UR UR38, R232 ;  /* 0x00000000e82672ca */ /* 0x000fe400000e0000 */
[----:B------:R-:W-:Y:S02]  /*19100*/  R2UR UR37, R231 ;  /* 0x00000000e72572ca */ /* 0x000fe400000e0000 */
[----:B------:R-:W-:Y:S01]  /*19110*/  R2UR UR36, R230 ;  /* 0x00000000e62472ca */ /* 0x000fe200000e0000 */
[----:B------:R-:W-:Y:S02]  /*19120*/  WARPGROUP.DEPBAR.LE gsb0, 0x0 ;  /* 0x00008000000079c5 */ /* 0x000fe40000010000 */
[----:B0-----:R-:W-:-:S12]  /*19130*/  @P2 BRA `(.L_x_6151) ;  /* 0x0000000000282947 */ /* 0x001fd80003800000 */
[----:B------:R-:W-:Y:S05]  /*19140*/  @!P0 BRA `(.L_x_6152) ;  /* 0x0000000000048947 */ /* 0x000fea0003800000 */
[----:B------:R-:W-:Y:S01]  /*19150*/  BPT.TRAP 0x1 ;  /* 0x000000040000795c */ /* 0x000fe20000300000 */
.L_x_6152:
[----:B------:R-:W-:Y:S01]  /*19160*/  SHF.L.U32 R4, R4, 0x1f, RZ ;  /* 0x0000001f04047819 */ /* 0x000fe200000006ff */
[----:B-----5:R-:W-:-:S04]  /*19170*/  IMAD R6, R5, 0x8, R2 ;  /* 0x0000000805067824 */ /* 0x020fc800078e0202 */
[----:B------:R0:W1:Y:S01]  /*19180*/  SYNCS.PHASECHK.TRANS64.TRYWAIT P2, [R6+URZ+0x34850], R4 ;  /* 0x03485004060075a7 */ /* 0x000062000804017f */
[----:B------:R-:W-:Y:S05]  /*19190*/  @!P0 BRA `(.L_x_6153) ;  /* 0x0000000000048947 */ /* 0x000fea0003800000 */
[----:B------:R-:W-:Y:S01]  /*191a0*/  BPT.TRAP 0x1 ;  /* 0x000000040000795c */ /* 0x000fe20000300000 */
.L_x_6153:
[----:B-1----:R-:W-:Y:S05]  /*191b0*/  @P2 BRA `(.L_x_6151) ;  /* 0x0000000000082947 */ /* 0x002fea0003800000 */
[----:B------:R-:W1:Y:S02]  /*191c0*/  SYNCS.PHASECHK.TRANS64.TRYWAIT P2, [R6+URZ+0x34850], R4 ;  /* 0x03485004060075a7 */ /* 0x000e64000804017f */
[----:B-1----:R-:W-:Y:S05]  /*191d0*/  @!P2 BRA `(.L_x_6154) ;  /* 0x000000b000eca947 */ /* 0x002fea0003800000 */
.L_x_6151:
[----:B01---5:R-:W-:Y:S01]  /*191e0*/  VIADD R4, R2, 0x400 ;  /* 0x0000040002047836 */ /* 0x023fe20000000000 */
[----:B------:R-:W-:Y:S01]  /*191f0*/  MOV R7, 0x40000040 ;  /* 0x4000004000077802 */ /* 0x000fe20000000f00 */
[----:B------:R-:W-:Y:S05]  /*19200*/  WARPSYNC.ALL ;  /* 0x0000000000007948 */ /* 0x000fea0003800000 */
[----:B------:R-:W-:Y:S01]  /*19210*/  SHF.R.U32.HI R4, RZ, 0x4, R4 ;  /* 0x00000004ff047819 */ /* 0x000fe20000011604 */
[----:B------:R-:W-:Y:S01]  /*19220*/  WARPGROUP.ARRIVE ;  /* 0x00000000000079c5 */ /* 0x000fe20000000000 */
[----:B------:R-:W-:Y:S01]  /*19230*/  R2UR UR7, R7 ;  /* 0x00000000070772ca */ /* 0x000fe200000e0000 */
[----:B------:R-:W-:Y:S01]  /*19240*/  IMAD.MOV.U32 R9, RZ, RZ, 0x40000040 ;  /* 0x40000040ff097424 */ /* 0x000fe200078e00ff */
[----:B------:R-:W-:Y:S01]  /*19250*/  LOP3.LUT R4, R4, 0x3fff, RZ, 0xc0, !PT ;  /* 0x00003fff04047812 */ /* 0x000fe200078ec0ff */
[----:B------:R-:W-:Y:S01]  /*19260*/  IMAD.MOV.U32 R21, RZ, RZ, 0x40000040 ;  /* 0x40000040ff157424 */ /* 0x000fe200078e00ff */
[----:B------:R-:W-:Y:S01]  /*19270*/  FMNMX.FTZ R14, R170, R0, !PT ;  /* 0x00000000aa0e7209 */ /* 0x000fe20007810000 */
[----:B------:R-:W-:Y:S01]  /*19280*/  ULDC UR8, c[0x0][0x988] ;  /* 0x0002620000087ab9 */ /* 0x000fe20000000800 */
[----:B------:R-:W-:Y:S01]  /*19290*/  LOP3.LUT R4, R4, 0x5800000, RZ, 0xfc, !PT ;  /* 0x0580000004047812 */ /* 0x000fe200078efcff */
[----:B------:R-:W0:Y:S01]  /*192a0*/  S2R R230, SR_TID.X ;  /* 0x0000000000e67919 */ /* 0x000e220000002100 */
[----:B------:R-:W-:-:S02]  /*192b0*/  FMNMX.FTZ R14, R171, R14, !PT ;  /* 0x0000000eab0e7209 */ /* 0x000fc40007810000 */
[----:B------:R-:W-:Y:S01]  /*192c0*/  ISETP.GT.AND P2, PT, R10, RZ, PT ;  /* 0x000000ff0a00720c */ /* 0x000fe20003f44270 */
[----:B------:R-:W-:Y:S01]  /*192d0*/  IMAD R6, R5, 0xb00, R4 ;  /* 0x00000b0005067824 */ /* 0x000fe200078e0204 */
[----:B------:R-:W-:Y:S01]  /*192e0*/  FMNMX.FTZ R4, R168, R3, !PT ;  /* 0x00000003a8047209 */ /* 0x000fe20007810000 */
[----:B------:R-:W-:Y:S01]  /*192f0*/  VIADD R10, R10, 0xffffffff ;  /* 0xffffffff0a0a7836 */ /* 0x000fe20000000000 */
[----:B------:R-:W-:Y:S01]  /*19300*/  FMNMX.FTZ R14, R174, R14, !PT ;  /* 0x0000000eae0e7209 */ /* 0x000fe20007810000 */
[C---:B------:R-:W-:Y:S01]  /*19310*/  VIADD R8, R6.reuse, 0x80 ;  /* 0x0000008006087836 */ /* 0x040fe20000000000 */
[C---:B------:R-:W-:Y:S02]  /*19320*/  R2UR UR6, R6.reuse ;  /* 0x00000000060672ca */ /* 0x040fe400000e0000 */
[----:B------:R-:W-:Y:S02]  /*19330*/  FMNMX.FTZ R4, R169, R4, !PT ;  /* 0x00000004a9047209 */ /* 0x000fe40007810000 */
[----:B------:R-:W-:-:S02]  /*19340*/  IADD3 R20, R6, 0x300, RZ ;  /* 0x0000030006147810 */ /* 0x000fc40007ffe0ff */
[----:B------:R-:W-:-:S04]  /*19350*/  FMNMX.FTZ R4, R172, R4, !PT ;  /* 0x00000004ac047209 */ /* 0x000fc80007810000 */
[----:B------:R-:W-:-:S03]  /*19360*/  FMNMX.FTZ R4, R173, R4, !PT ;  /* 0x00000004ad047209 */ /* 0x000fc60007810000 */
[----:B------:R-:W-:Y:S01]  /*19370*/  HGMMA.64x128x16.F32 R24, R176, gdesc[UR4].tnspB, R24, gsb0 ;  /* 0x41e00004b0187df0 */ /* 0x000fe20008000818 */
[----:B------:R-:W-:Y:S01]  /*19380*/  R2UR UR6, R8 ;  /* 0x00000000080672ca */ /* 0x000fe200000e0000 */
[----:B------:R-:W-:Y:S01]  /*19390*/  VIADD R8, R6, 0x100 ;  /* 0x0000010006087836 */ /* 0x000fe20000000000 */
[----:B------:R-:W-:Y:S02]  /*193a0*/  R2UR UR7, R9 ;  /* 0x00000000090772ca */ /* 0x000fe400000e0000 */
[----:B------:R-:W-:Y:S02]  /*193b0*/  MOV R9, 0x40000040 ;  /* 0x4000004000097802 */ /* 0x000fe40000000f00 */
[----:B------:R-:W-:Y:S02]  /*193c0*/  FMNMX.FTZ R4, R160, R4, !PT ;  /* 0x00000004a0047209 */ /* 0x000fe40007810000 */
[----:B0-----:R-:W-:Y:S02]  /*193d0*/  SHF.R.U32.HI R230, RZ, 0x7, R230 ;  /* 0x00000007ffe67819 */ /* 0x001fe400000116e6 */
        /* <DEDUP_REMOVED lines=38> */
[----:B------:R-:W-:Y:S01]  /*19640*/  R2UR UR6, R8 ;  /* 0x00000000080672ca */ /* 0x000fe200000e0000 */
[----:B------:R-:W-:Y:S01]  /*19650*/  VIADD R8, R6, 0x180 ;  /* 0x0000018006087836 */ /* 0x000fe20000000000 */
[----:B------:R-:W-:Y:S01]  /*19660*/  R2UR UR7, R9 ;  /* 0x00000000090772ca */ /* 0x000fe200000e0000 */
[----:B------:R-:W-:Y:S01]  /*19670*/  IMAD.MOV.U32 R9, RZ, RZ, 0x40000040 ;  /* 0x40000040ff097424 */ /* 0x000fe200078e00ff */
        /* <DEDUP_REMOVED lines=11> */
[----:B------:R-:W-:Y:S01]  /*19730*/  HGMMA.64x128x16.F32 R24, R184, gdesc[UR4].tnspB, R24, gsb0 ;  /* 0x41e00004b8187df0 */ /* 0x000fe20008000818 */
[----:B------:R-:W-:Y:S01]  /*19740*/  R2UR UR6, R8 ;  /* 0x00000000080672ca */ /* 0x000fe200000e0000 */
[----:B------:R-:W-:Y:S01]  /*19750*/  VIADD R8, R6, 0x200 ;  /* 0x0000020006087836 */ /* 0x000fe20000000000 */
[----:B------:R-:W-:Y:S02]  /*19760*/  R2UR UR7, R9 ;  /* 0x00000000090772ca */ /* 0x000fe400000e0000 */
[----:B------:R-:W-:Y:S01]  /*19770*/  MOV R9, 0x40000040 ;  /* 0x4000004000097802 */ /* 0x000fe20000000f00 */
[----:B------:R-:W-:Y:S02]  /*19780*/  WARPGROUP.DEPBAR.LE gsb0, 0x0 ;  /* 0x00008000000079c5 */ /* 0x000fe40000010000 */
[----:B------:R-:W-:-:S08]  /*19790*/  WARPGROUP.ARRIVE ;  /* 0x00000000000079c5 */ /* 0x000fd00000000000 */
        /* <DEDUP_REMOVED lines=9> */
[----:B------:R-:W-:Y:S01]  /*19830*/  IMAD.U32 R8, RZ, RZ, UR8 ;  /* 0x00000008ff087e24 */ /* 0x000fe2000f8e00ff */
[----:B------:R-:W-:-:S03]  /*19840*/  R2UR UR7, R9 ;  /* 0x00000000090772ca */ /* 0x000fc600000e0000 */
[-C--:B------:R-:W-:Y:S01]  /*19850*/  FMUL.FTZ R9, R7, R8.reuse ;  /* 0x0000000807097220 */ /* 0x080fe20000410000 */
[----:B------:R-:W-:-:S03]  /*19860*/  FMUL.FTZ R3, R3, R8 ;  /* 0x0000000803037220 */ /* 0x000fc60000410000 */
        /* <DEDUP_REMOVED lines=28> */
[----:B------:R-:W2:Y:S01]  /*19a30*/  MUFU.EX2 R178, R178 ;  /* 0x000000b200b27308 */ /* 0x000ea20000000800 */
[----:B0-----:R-:W-:-:S07]  /*19a40*/  FFMA.FTZ R15, R3, R15, R176 ;  /* 0x0000000f030f7223 */ /* 0x001fce00000100b0 */
[----:B------:R-:W0:Y:S01]  /*19a50*/  MUFU.EX2 R11, R11 ;  /* 0x0000000b000b7308 */ /* 0x000e220000000800 */
[C---:B-1----:R-:W-:Y:S01]  /*19a60*/  FADD.FTZ R15, R4.reuse, R15 ;  /* 0x0000000f040f7221 */ /* 0x042fe20000010000 */
[----:B------:R-:W-:-:S06]  /*19a70*/  F2FP.F16.F32.PACK_AB R176, R4, R176 ;  /* 0x000000b004b0723e */ /* 0x000fcc00000000ff */
[----:B------:R-:W1:Y:S08]  /*19a80*/  MUFU.EX2 R180, R180 ;  /* 0x000000b400b47308 */ /* 0x000e700000000800 */
[----:B------:R-:W3:Y:S08]  /*19a90*/  MUFU.EX2 R13, R13 ;  /* 0x0000000d000d7308 */ /* 0x000ef00000000800 */
        /* <DEDUP_REMOVED lines=10> */
[----:B------:R-:W-:-:S03]  /*19b40*/  FFMA.FTZ R194, R140, R8, -R9 ;  /* 0x000000088cc27223 */ /* 0x000fc60000010809 */
[----:B------:R-:W-:Y:S01]  /*19b50*/  MUFU.EX2 R190, R190 ;  /* 0x000000be00be7308 */ /* 0x000fe20000000800 */
[----:B------:R-:W-:Y:S01]  /*19b60*/  HGMMA.64x128x16.F32 R24, R196, gdesc[UR4].tnspB, R24, gsb0 ;  /* 0x41e00004c4187df0 */ /* 0x000fe20008000818 */
[----:B------:R-:W-:Y:S02]  /*19b70*/  R2UR UR6, R20 ;  /* 0x00000000140672ca */ /* 0x000fe400000e0000 */
[----:B------:R-:W-:Y:S02]  /*19b80*/  R2UR UR7, R21 ;  /* 0x00000000150772ca */ /* 0x000fe400000e0000 */
        /* <DEDUP_REMOVED lines=16> */
[----:B------:R-:W-:Y:S01]  /*19c90*/  VIADD R20, R6, 0x380 ;  /* 0x0000038006147836 */ /* 0x000fe20000000000 */
[----:B------:R-:W-:Y:S02]  /*19ca0*/  MUFU.EX2 R96, R96 ;  /* 0x0000006000607308 */ /* 0x000fe40000000800 */
[----:B------:R-:W-:-:S04]  /*19cb0*/  FMNMX.FTZ R21, R150, R21, !PT ;  /* 0x0000001596157209 */ /* 0x000fc80007810000 */
[----:B------:R-:W-:Y:S01]  /*19cc0*/  FMNMX.FTZ R136, R151, R21, !PT ;  /* 0x0000001597887209 */ /* 0x000fe20007810000 */
[----:B------:R-:W-:Y:S01]  /*19cd0*/  IMAD.MOV.U32 R21, RZ, RZ, 0x40000040 ;  /* 0x40000040ff157424 */ /* 0x000fe200078e00ff */
        /* <DEDUP_REMOVED lines=9> */
[-CC-:B------:R-:W-:Y:S01]  /*19d70*/  FFMA.FTZ R128, R129, R8.reuse, -R9.reuse ;  /* 0x0000000881807223 */ /* 0x180fe20000010809 */
[----:B------:R-:W-:-:S03]  /*19d80*/  FFMA.FTZ R198, R132, R8, -R9 ;  /* 0x0000000884c67223 */ /* 0x000fc60000010809 */
[----:B------:R-:W-:Y:S01]  /*19d90*/  HGMMA.64x128x16.F32 R24, R200, gdesc[UR4].tnspB, R24, gsb0 ;  /* 0x41e00004c8187df0 */ /* 0x000fe20008000818 */
[----:B------:R-:W-:Y:S01]  /*19da0*/  R2UR UR6, R20 ;  /* 0x00000000140672ca */ /* 0x000fe200000e0000 */
[----:B------:R-:W-:Y:S01]  /*19db0*/  MUFU.EX2 R196, R196 ;  /* 0x000000c400c47308 */ /* 0x000fe20000000800 */
[----:B------:R-:W-:Y:S02]  /*19dc0*/  R2UR UR7, R21 ;  /* 0x00000000150772ca */ /* 0x000fe400000e0000 */
        /* <DEDUP_REMOVED lines=30> */
[----:B------:R-:W-:Y:S01]  /*19fb0*/  FMNMX.FTZ R120, R102, R120, !PT ;  /* 0x0000007866787209 */ /* 0x000fe20007810000 */
[----:B------:R-:W-:Y:S03]  /*19fc0*/  MUFU.EX2 R200, R200 ;  /* 0x000000c800c87308 */ /* 0x000fe60000000800 */
[----:B------:R-:W-:-:S04]  /*19fd0*/  FMNMX.FTZ R125, R103, R120, !PT ;  /* 0x00000078677d7209 */ /* 0x000fc80007810000 */
[----:B------:R-:W-:Y:S01]  /*19fe0*/  FMNMX.FTZ R125, R90, R125, !PT ;  /* 0x0000007d5a7d7209 */ /* 0x000fe20007810000 */
[----:B------:R4:W-:Y:S03]  /*19ff0*/  MUFU.EX2 R120, R113 ;  /* 0x0000007100787308 */ /* 0x0009e60000000800 */
[----:B------:R-:W-:-:S05]  /*1a000*/  FMNMX.FTZ R125, R91, R125, !PT ;  /* 0x0000007d5b7d7209 */ /* 0x000fca0007810000 */
[----:B------:R-:W-:Y:S01]  /*1a010*/  MUFU.EX2 R202, R202 ;  /* 0x000000ca00ca7308 */ /* 0x000fe20000000800 */
[----:B----4-:R-:W-:-:S05]  /*1a020*/  IMAD.MOV.U32 R113, RZ, RZ, 0x40000040 ;  /* 0x40000040ff717424 */ /* 0x010fca00078e00ff */
[----:B------:R-:W-:Y:S02]  /*1a030*/  R2UR UR7, R113 ;  /* 0x00000000710772ca */ /* 0x000fe400000e0000 */
[----:B------:R-:W-:Y:S01]  /*1a040*/  FMNMX.FTZ R113, R94, R125, !PT ;  /* 0x0000007d5e717209 */ /* 0x000fe20007810000 */
[----:B------:R-:W-:Y:S03]  /*1a050*/  MUFU.EX2 R124, R124 ;  /* 0x0000007c007c7308 */ /* 0x000fe60000000800 */
[----:B------:R-:W-:Y:S01]  /*1a060*/  FMNMX.FTZ R113, R95, R113, !PT ;  /* 0x000000715f717209 */ /* 0x000fe20007810000 */
[----:B------:R-:W-:Y:S02]  /*1a070*/  WARPGROUP.DEPBAR.LE gsb0, 0x0 ;  /* 0x00008000000079c5 */ /* 0x000fe40000010000 */
[-CC-:B------:R-:W-:Y:S01]  /*1a080*/  FFMA.FTZ R204, R112, R8.reuse, -R9.reuse ;  /* 0x0000000870cc7223 */ /* 0x180fe20000010809 */
[----:B------:R-:W-:Y:S01]  /*1a090*/  IADD3 R112, R6, 0x400, RZ ;  /* 0x0000040006707810 */ /* 0x000fe20007ffe0ff */
[----:B------:R-:W-:Y:S01]  /*1a0a0*/  WARPGROUP.ARRIVE ;  /* 0x00000000000079c5 */ /* 0x000fe20000000000 */
[----:B------:R-:W-:-:S02]  /*1a0b0*/  FFMA.FTZ R206, R116, R8, -R9 ;  /* 0x0000000874ce7223 */ /* 0x000fc40000010809 */
[----:B------:R-:W-:Y:S01]  /*1a0c0*/  R2UR UR6, R112 ;  /* 0x00000000700672ca */ /* 0x000fe200000e0000 */
[----:B------:R-:W4:Y:S01]  /*1a0d0*/  SHFL.BFLY PT, R116, R113, 0x2, 0x1f ;  /* 0x0c401f0071747f89 */ /* 0x000f2200000e0000 */
[-CC-:B------:R-:W-:Y:S01]  /*1a0e0*/  FFMA.FTZ R112, R117, R8.reuse, -R9.reuse ;  /* 0x0000000875707223 */ /* 0x180fe20000010809 */
[----:B------:R-:W-:Y:S01]  /*1a0f0*/  FFMA.FTZ R117, R93, R8, -R9 ;  /* 0x000000085d757223 */ /* 0x000fe20000010809 */
[----:B------:R-:W-:Y:S08]  /*1a100*/  MUFU.EX2 R204, R204 ;  /* 0x000000cc00cc7308 */ /* 0x000ff00000000800 */
[----:B------:R-:W-:Y:S01]  /*1a110*/  MUFU.EX2 R206, R206 ;  /* 0x000000ce00ce7308 */ /* 0x000fe20000000800 */
[----:B------:R-:W-:Y:S07]  /*1a120*/  HGMMA.64x128x16.F32 R24, R208, gdesc[UR4].tnspB, R24, gsb0 ;  /* 0x41e00004d0187df0 */ /* 0x000fee0008000818 */
[----:B------:R-:W-:Y:S01]  /*1a130*/  MUFU.EX2 R112, R112 ;  /* 0x0000007000707308 */ /* 0x000fe20000000800 */
[----:B----4-:R-:W-:-:S05]  /*1a140*/  FMNMX.FTZ R113, R113, R116, !PT ;  /* 0x0000007471717209 */ /* 0x010fca0007810000 */
[----:B------:R-:W4:Y:S01]  /*1a150*/  SHFL.BFLY PT, R116, R113, 0x1, 0x1f ;  /* 0x0c201f0071747f89 */ /* 0x000f2200000e0000 */
[----:B------:R-:W-:Y:S02]  /*1a160*/  WARPGROUP.DEPBAR.LE gsb0, 0x0 ;  /* 0x00008000000079c5 */ /* 0x000fe40000010000 */
[-CC-:B------:R-:W-:Y:S01]  /*1a170*/  FFMA.FTZ R210, R108, R8.reuse, -R9.reuse ;  /* 0x000000086cd27223 */ /* 0x180fe20000010809 */
[-CC-:B------:R-:W-:Y:S01]  /*1a180*/  FFMA.FTZ R108, R88, R8.reuse, -R9.reuse ;  /* 0x00000008586c7223 */ /* 0x180fe20000010809 */
[-CC-:B------:R-:W-:Y:S01]  /*1a190*/  FFMA.FTZ R88, R92, R8.reuse, -R9.reuse ;  /* 0x000000085c587223 */ /* 0x180fe20000010809 */
[-CC-:B------:R-:W-:Y:S01]  /*1a1a0*/  FFMA.FTZ R208, R104, R8.reuse, -R9.reuse ;  /* 0x0000000868d07223 */ /* 0x180fe20000010809 */
[-CC-:B------:R-:W-:Y:S01]  /*1a1b0*/  FFMA.FTZ R104, R105, R8.reuse, -R9.reuse ;  /* 0x0000000869687223 */ /* 0x180fe20000010809 */
[--C-:B------:R-:W-:Y:S01]  /*1a1c0*/  FFMA.FTZ R105, R109, R8, -R9.reuse ;  /* 0x000000086d697223 */ /* 0x100fe20000010809 */
[----:B----4-:R-:W-:Y:S01]  /*1a1d0*/  FMNMX.FTZ R92, R113, R116, !PT ;  /* 0x00000074715c7209 */ /* 0x010fe20007810000 */
[-C--:B------:R-:W-:Y:S01]  /*1a1e0*/  FFMA.FTZ R109, R89, R8.reuse, -R9 ;  /* 0x00000008596d7223 */ /* 0x080fe20000010809 */
[----:B------:R4:W-:Y:S01]  /*1a1f0*/  MUFU.EX2 R113, R88 ;  /* 0x0000005800717308 */ /* 0x0009e20000000800 */
[----:B------:R-:W-:Y:S01]  /*1a200*/  IMAD.MOV.U32 R89, RZ, RZ, 0x40000040 ;  /* 0x40000040ff597424 */ /* 0x000fe200078e00ff */
[----:B------:R-:W-:Y:S01]  /*1a210*/  WARPGROUP.ARRIVE ;  /* 0x00000000000079c5 */ /* 0x000fe20000000000 */
[C---:B------:R-:W-:Y:S01]  /*1a220*/  FADD.FTZ R9, -R92.reuse, R0 ;  /* 0x000000005c097221 */ /* 0x040fe20000010100 */
[----:B------:R-:W-:-:S02]  /*1a230*/  FMUL.FTZ R93, R92, R8 ;  /* 0x000000085c5d7220 */ /* 0x000fc40000410000 */
[----:B------:R-:W-:Y:S01]  /*1a240*/  R2UR UR7, R89 ;  /* 0x00000000590772ca */ /* 0x000fe200000e0000 */
[----:B------:R-:W-:Y:S02]  /*1a250*/  IMAD.MOV.U32 R89, RZ, RZ, 0x40000040 ;  /* 0x40000040ff597424 */ /* 0x000fe400078e00ff */
[-C--:B------:R-:W-:Y:S01]  /*1a260*/  FMUL.FTZ R9, R9, R8.reuse ;  /* 0x0000000809097220 */ /* 0x080fe20000410000 */
[----:B----4-:R-:W-:Y:S02]  /*1a270*/  VIADD R88, R6, 0x480 ;  /* 0x0000048006587836 */ /* 0x010fe40000000000 */
[-CC-:B------:R-:W-:Y:S01]  /*1a280*/  FFMA.FTZ R177, R170, R8.reuse, -R93.reuse ;  /* 0x00000008aab17223 */ /* 0x180fe2000001085d */
[-CC-:B------:R-:W-:Y:S01]  /*1a290*/  FFMA.FTZ R116, R171, R8.reuse, -R93.reuse ;  /* 0x00000008ab747223 */ /* 0x180fe2000001085d */
[-CC-:B------:R-:W-:Y:S01]  /*1a2a0*/  FFMA.FTZ R179, R174, R8.reuse, -R93.reuse ;  /* 0x00000008aeb37223 */ /* 0x180fe2000001085d */
[----:B------:R4:W-:Y:S01]  /*1a2b0*/  MUFU.EX2 R0, R117 ;  /* 0x0000007500007308 */ /* 0x0009e20000000800 */
[----:B------:R-:W-:Y:S01]  /*1a2c0*/  R2UR UR6, R88 ;  /* 0x00000000580672ca */ /* 0x000fe200000e0000 */
[-CC-:B------:R-:W-:Y:S01]  /*1a2d0*/  FFMA.FTZ R181, R162, R8.reuse, -R93.reuse ;  /* 0x00000008a2b57223 */ /* 0x180fe2000001085d */
[----:B------:R-:W-:Y:S01]  /*1a2e0*/  IADD3 R88, R6, 0x500, RZ ;  /* 0x0000050006587810 */ /* 0x000fe20007ffe0ff */
[-CC-:B------:R-:W-:Y:S01]  /*1a2f0*/  FFMA.FTZ R125, R163, R8.reuse, -R93.reuse ;  /* 0x00000008a37d7223 */ /* 0x180fe2000001085d */
[-CC-:B------:R-:W-:Y:S01]  /*1a300*/  FFMA.FTZ R6, R131, R8.reuse, -R93.reuse ;  /* 0x0000000883067223 */ /* 0x180fe2000001085d */
[-CC-:B------:R-:W-:Y:S01]  /*1a310*/  FFMA.FTZ R183, R166, R8.reuse, -R93.reuse ;  /* 0x00000008a6b77223 */ /* 0x180fe2000001085d */
[-CC-:B------:R-:W-:Y:S01]  /*1a320*/  FFMA.FTZ R141, R167, R8.reuse, -R93.reuse ;  /* 0x00000008a78d7223 */ /* 0x180fe2000001085d */
[----:B------:R-:W-:Y:S01]  /*1a330*/  MUFU.EX2 R9, R9 ;  /* 0x0000000900097308 */ /* 0x000fe20000000800 */
[-CC-:B----4-:R-:W-:Y:S01]  /*1a340*/  FFMA.FTZ R117, R175, R8.reuse, -R93.reuse ;  /* 0x00000008af757223 */ /* 0x190fe2000001085d */
[-CC-:B------:R-:W-:Y:S01]  /*1a350*/  FFMA.FTZ R185, R154, R8.reuse, -R93.reuse ;  /* 0x000000089ab97223 */ /* 0x180fe2000001085d */
[-C--:B------:R-:W-:Y:S01]  /*1a360*/  FFMA.FTZ R201, R122, R8.reuse, -R93 ;  /* 0x000000087ac97223 */ /* 0x080fe2000001085d */
[----:B--2---:R-:W-:Y:S01]  /*1a370*/  FADD.FTZ R122, R178, R15 ;  /* 0x0000000fb27a7221 */ /* 0x004fe20000010000 */
[-CC-:B------:R-:W-:Y:S01]  /*1a380*/  FFMA.FTZ R129, R155, R8.reuse, -R93.reuse ;  /* 0x000000089b817223 */ /* 0x180fe2000001085d */
[----:B------:R-:W-:Y:S01]  /*1a390*/  HGMMA.64x128x16.F32 R24, R212, gdesc[UR4].tnspB, R24, gsb0 ;  /* 0x41e00004d4187df0 */ /* 0x000fe20008000818 */
[----:B------:R-:W-:Y:S01]  /*1a3a0*/  R2UR UR6, R88 ;  /* 0x00000000580672ca */ /* 0x000fe200000e0000 */
[----:B------:R-:W2:Y:S01]  /*1a3b0*/  MUFU.EX2 R177, R177 ;  /* 0x000000b100b17308 */ /* 0x000ea20000000800 */
[----:B------:R-:W-:Y:S01]  /*1a3c0*/  R2UR UR7, R89 ;  /* 0x00000000590772ca */ /* 0x000fe200000e0000 */
[----:B0-----:R-:W-:Y:S01]  /*1a3d0*/  FADD.FTZ R15, R11, R122 ;  /* 0x0000007a0b0f7221 */ /* 0x001fe20000010000 */
[-CC-:B------:R-:W-:Y:S01]  /*1a3e0*/  FFMA.FTZ R203, R126, R8.reuse, -R93.reuse ;  /* 0x000000087ecb7223 */ /* 0x180fe2000001085d */
[-CC-:B------:R-:W-:Y:S01]  /*1a3f0*/  FFMA.FTZ R187, R158, R8.reuse, -R93.reuse ;  /* 0x000000089ebb7223 */ /* 0x180fe2000001085d */
[-C--:B------:R-:W-:Y:S01]  /*1a400*/  FFMA.FTZ R132, R159, R8.reuse, -R93 ;  /* 0x000000089f847223 */ /* 0x080fe2000001085d */
[----:B-1----:R-:W-:Y:S01]  /*1a410*/  FADD.FTZ R122, R180, R15 ;  /* 0x0000000fb47a7221 */ /* 0x002fe20000010000 */
[----:B------:R-:W-:Y:S01]  /*1a420*/  IADD3 R89, -R230, 0xb, RZ ;  /* 0x0000000be6597810 */ /* 0x000fe20007ffe1ff */
[----:B------:R-:W0:Y:S01]  /*1a430*/  MUFU.EX2 R116, R116 ;  /* 0x0000007400747308 */ /* 0x000e220000000800 */
[-CC-:B------:R-:W-:Y:S01]  /*1a440*/  FFMA.FTZ R189, R146, R8.reuse, -R93.reuse ;  /* 0x0000000892bd7223 */ /* 0x180fe2000001085d */
[----:B---3--:R-:W-:Y:S01]  /*1a450*/  FADD.FTZ R15, R13, R122 ;  /* 0x0000007a0d0f7221 */ /* 0x008fe20000010000 */
[-CC-:B------:R-:W-:Y:S01]  /*1a460*/  FFMA.FTZ R140, R147, R8.reuse, -R93.reuse ;  /* 0x00000008938c7223 */ /* 0x180fe2000001085d */
[-CC-:B------:R-:W-:Y:S01]  /*1a470*/  FFMA.FTZ R191, R150, R8.reuse, -R93.reuse ;  /* 0x0000000896bf7223 */ /* 0x180fe2000001085d */
[-CC-:B------:R-:W-:Y:S01]  /*1a480*/  FFMA.FTZ R133, R151, R8.reuse, -R93.reuse ;  /* 0x0000000897857223 */ /* 0x180fe2000001085d */
[-CC-:B------:R-:W-:Y:S01]  /*1a490*/  FFMA.FTZ R193, R138, R8.reuse, -R93.reuse ;  /* 0x000000088ac17223 */ /* 0x180fe2000001085d */
[----:B------:R-:W-:Y:S01]  /*1a4a0*/  FFMA.FTZ R209, R106, R8, -R93 ;  /* 0x000000086ad17223 */ /* 0x000fe2000001085d */
[----:B------:R-:W1:Y:S01]  /*1a4b0*/  MUFU.EX2 R179, R179 ;  /* 0x000000b300b37308 */ /* 0x000e620000000800 */
[----:B--2---:R-:W-:Y:S01]  /*1a4c0*/  FFMA.FTZ R131, R9, R12, R177 ;  /* 0x0000000c09837223 */ /* 0x004fe200000100b1 */
[-CC-:B------:R-:W-:Y:S01]  /*1a4d0*/  FFMA.FTZ R137, R139, R8.reuse, -R93.reuse ;  /* 0x000000088b897223 */ /* 0x180fe2000001085d */
[-CC-:B------:R-:W-:Y:S01]  /*1a4e0*/  FFMA.FTZ R195, R142, R8.reuse, -R93.reuse ;  /* 0x000000088ec37223 */ /* 0x180fe2000001085d */
[-CC-:B------:R-:W-:Y:S01]  /*1a4f0*/  FFMA.FTZ R138, R143, R8.reuse, -R93.reuse ;  /* 0x000000088f8a7223 */ /* 0x180fe2000001085d */
[-CC-:B------:R-:W-:Y:S01]  /*1a500*/  FFMA.FTZ R197, R130, R8.reuse, -R93.reuse ;  /* 0x0000000882c57223 */ /* 0x180fe2000001085d */
[-C--:B------:R-:W-:Y:S01]  /*1a510*/  FFMA.FTZ R211, R110, R8.reuse, -R93 ;  /* 0x000000086ed37223 */ /* 0x080fe2000001085d */
[----:B------:R-:W-:Y:S01]  /*1a520*/  @!P1 IMAD R88, R228, 0x8, R2 ;  /* 0x00000008e4589824 */ /* 0x000fe200078e0202 */
[----:B------:R-:W2:Y:S01]  /*1a530*/  MUFU.EX2 R117, R117 ;  /* 0x0000007500757308 */ /* 0x000ea20000000800 */
[----:B0-----:R-:W-:Y:S01]  /*1a540*/  FADD.FTZ R12, R116, R131 ;  /* 0x00000083740c7221 */ /* 0x001fe20000010000 */
[----:B------:R-:W-:Y:S01]  /*1a550*/  FFMA.FTZ R199, R134, R8, -R93 ;  /* 0x0000000886c77223 */ /* 0x000fe2000001085d */
[----:B------:R-:W-:-:S02]  /*1a560*/  @!P1 VIADD R88, R88, 0x34840 ;  /* 0x0003484058589836 */ /* 0x000fc40000000000 */
[--C-:B------:R-:W-:Y:S01]  /*1a570*/  FFMA.FTZ R135, R135, R8, -R93.reuse ;  /* 0x0000000887877223 */ /* 0x100fe2000001085d */
[----:B------:R-:W-:Y:S01]  /*1a580*/  F2FP.F16.F32.PACK_AB R178, R11, R178 ;  /* 0x000000b20bb2723e */ /* 0x000fe200000000ff */
[--C-:B------:R-:W-:Y:S01]  /*1a590*/  FFMA.FTZ R205, R114, R8, -R93.reuse ;  /* 0x0000000872cd7223 */ /* 0x100fe2000001085d */
[----:B------:R-:W-:Y:S01]  /*1a5a0*/  F2FP.F16.F32.PACK_AB R180, R13, R180 ;  /* 0x000000b40db4723e */ /* 0x000fe200000000ff */
[----:B------:R-:W0:Y:S01]  /*1a5b0*/  MUFU.EX2 R181, R181 ;  /* 0x000000b500b57308 */ /* 0x000e220000000800 */
[----:B-1----:R-:W-:Y:S01]  /*1a5c0*/  FADD.FTZ R12, R179, R12 ;  /* 0x0000000cb30c7221 */ /* 0x002fe20000010000 */
[----:B------:R-:W-:Y:S01]  /*1a5d0*/  @!P1 PRMT R130, RZ, 0x654, R88 ;  /* 0x00000654ff829816 */ /* 0x000fe20000000058 */
        /* <DEDUP_REMOVED lines=12> */
[----:B------:R-:W-:Y:S01]  /*1a6a0*/  F2FP.F16.F32.PACK_AB R177, R116, R177 ;  /* 0x000000b174b1723e */ /* 0x000fe200000000ff */
[----:B------:R-:W2:Y:S01]  /*1a6b0*/  MUFU.EX2 R183, R183 ;  /* 0x000000b700b77308 */ /* 0x000ea20000000800 */
[----:B0-----:R-:W-:Y:S01]  /*1a6c0*/  FADD.FTZ R126, R181, R12 ;  /* 0x0000000cb57e7221 */ /* 0x001fe20000010000 */
[----:B------:R-:W-:Y:S01]  /*1a6d0*/  FFMA.FTZ R12, R127, R8, -R93 ;  /* 0x000000087f0c7223 */ /* 0x000fe2000001085d */
[----:B------:R-:W-:-:S05]  /*1a6e0*/  F2FP.F16.F32.PACK_AB R179, R117, R179 ;  /* 0x000000b375b3723e */ /* 0x000fca00000000ff */
        /* <DEDUP_REMOVED lines=13> */
[----:B------:R-:W2:Y:S08]  /*1a7c0*/  MUFU.EX2 R189, R189 ;  /* 0x000000bd00bd7308 */ /* 0x000eb00000000800 */
[----:B------:R-:W3:Y:S08]  /*1a7d0*/  MUFU.EX2 R140, R140 ;  /* 0x0000008c008c7308 */ /* 0x000ef00000000800 */
[----:B------:R-:W4:Y:S08]  /*1a7e0*/  MUFU.EX2 R191, R191 ;  /* 0x000000bf00bf7308 */ /* 0x000f300000000800 */
[----:B------:R-:W4:Y:S08]  /*1a7f0*/  MUFU.EX2 R133, R133 ;  /* 0x0000008500857308 */ /* 0x000f300000000800 */
[----:B------:R-:W4:Y:S08]  /*1a800*/  MUFU.EX2 R193, R193 ;  /* 0x000000c100c17308 */ /* 0x000f300000000800 */
[----:B------:R-:W4:Y:S01]  /*1a810*/  MUFU.EX2 R137, R137 ;  /* 0x0000008900897308 */ /* 0x000f220000000800 */
[----:B------:R-:W-:-:S02]  /*1a820*/  WARPGROUP.DEPBAR.LE gsb0, 0x0 ;  /* 0x00008000000079c5 */ /* 0x000fc40000010000 */
[----:B------:R-:W-:Y:S01]  /*1a830*/  WARPGROUP.ARRIVE ;  /* 0x00000000000079c5 */ /* 0x000fe20000000000 */
[----:B------:R-:W-:-:S04]  /*1a840*/  F2FP.F16.F32.PACK_AB R212, R97, R96 ;  /* 0x0000006061d4723e */ /* 0x000fc800000000ff */
[----:B------:R-:W4:Y:S01]  /*1a850*/  MUFU.EX2 R195, R195 ;  /* 0x000000c300c37308 */ /* 0x000f220000000800 */
[----:B------:R-:W-:Y:S01]  /*1a860*/  F2FP.F16.F32.PACK_AB R214, R101, R100 ;  /* 0x0000006465d6723e */ /* 0x000fe200000000ff */
[----:B------:R-:W-:Y:S06]  /*1a870*/  HGMMA.64x128x16.F32 R24, R216, gdesc[UR4].tnspB, R24, gsb0 ;  /* 0x41e00004d8187df0 */ /* 0x000fec0008000818 */
[----:B------:R-:W4:Y:S08]  /*1a880*/  MUFU.EX2 R138, R138 ;  /* 0x0000008a008a7308 */ /* 0x000f300000000800 */
[----:B------:R-:W4:Y:S08]  /*1a890*/  MUFU.EX2 R197, R197 ;  /* 0x000000c500c57308 */ /* 0x000f300000000800 */
[----:B------:R-:W4:Y:S08]  /*1a8a0*/  MUFU.EX2 R6, R6 ;  /* 0x0000000600067308 */ /* 0x000f300000000800 */
[----:B------:R-:W4:Y:S08]  /*1a8b0*/  MUFU.EX2 R199, R199 ;  /* 0x000000c700c77308 */ /* 0x000f300000000800 */
[----:B------:R-:W4:Y:S08]  /*1a8c0*/  MUFU.EX2 R88, R135 ;  /* 0x0000008700587308 */ /* 0x000f300000000800 */
[----:B------:R-:W4:Y:S08]  /*1a8d0*/  MUFU.EX2 R201, R201 ;  /* 0x000000c900c97308 */ /* 0x000f300000000800 */
        /* <DEDUP_REMOVED lines=16> */
[----:B0-----:R-:W-:Y:S01]  /*1a9e0*/  FADD.FTZ R89, R182, R15 ;  /* 0x0000000fb6597221 */ /* 0x001fe20000010000 */
[-C--:B------:R-:W-:Y:S01]  /*1a9f0*/  FFMA.FTZ R15, R115, R8.reuse, -R93 ;  /* 0x00000008730f7223 */ /* 0x080fe2000001085d */
[----:B------:R-:W-:Y:S01]  /*1aa00*/  F2FP.F16.F32.PACK_AB R218, R0, R113 ;  /* 0x0000007100da723e */ /* 0x000fe200000000ff */
[----:B------:R-:W-:Y:S01]  /*1aa10*/  FMUL.FTZ R24, R24, R3 ;  /* 0x0000000318187220 */ /* 0x000fe20000410000 */
[----:B------:R-:W-:Y:S01]  /*1aa20*/  FADD.FTZ R115, R160, R89 ;  /* 0x00000059a0737221 */ /* 0x000fe20000010000 */
[----:B------:R-:W-:Y:S01]  /*1aa30*/  FFMA.FTZ R89, R119, R8, -R93 ;  /* 0x0000000877597223 */ /* 0x000fe2000001085d */
[----:B------:R-:W-:Y:S01]  /*1aa40*/  FADD.FTZ R119, R187, R126 ;  /* 0x0000007ebb777221 */ /* 0x000fe20000010000 */
[----:B-1----:R-:W-:Y:S01]  /*1aa50*/  @!P1 LEA R130, R5, R2, 0x3 ;  /* 0x0000000205829211 */ /* 0x002fe200078e18ff */
[----:B------:R-:W-:Y:S01]  /*1aa60*/  FADD.FTZ R115, R184, R115 ;  /* 0x00000073b8737221 */ /* 0x000fe20000010000 */
[-C--:B------:R-:W-:Y:S01]  /*1aa70*/  FFMA.FTZ R5, R123, R8.reuse, -R93 ;  /* 0x000000087b057223 */ /* 0x080fe2000001085d */
[----:B------:R-:W-:Y:S01]  /*1aa80*/  FADD.FTZ R106, R132, R119 ;  /* 0x00000077846a7221 */ /* 0x000fe20000010000 */
[----:B------:R-:W-:Y:S01]  /*1aa90*/  MUFU.EX2 R15, R15 ;  /* 0x0000000f000f7308 */ /* 0x000fe20000000800 */
[----:B------:R-:W-:Y:S01]  /*1aaa0*/  FADD.FTZ R115, R152, R115 ;  /* 0x0000007398737221 */ /* 0x000fe20000010000 */
[----:B------:R-:W-:Y:S01]  /*1aab0*/  FFMA.FTZ R93, R95, R8, -R93 ;  /* 0x000000085f5d7223 */ /* 0x000fe2000001085d */
[----:B--2---:R-:W-:Y:S01]  /*1aac0*/  FADD.FTZ R119, R189, R106 ;  /* 0x0000006abd777221 */ /* 0x004fe20000010000 */
[----:B------:R-:W-:-:S02]  /*1aad0*/  @!P1 VIADD R130, R130, 0x34860 ;  /* 0x0003486082829836 */ /* 0x000fc40000000000 */
[----:B------:R-:W-:Y:S01]  /*1aae0*/  FADD.FTZ R115, R186, R115 ;  /* 0x00000073ba737221 */ /* 0x000fe20000010000 */
[----:B------:R-:W-:Y:S01]  /*1aaf0*/  F2FP.F16.F32.PACK_AB R186, R14, R186 ;  /* 0x000000ba0eba723e */ /* 0x000fe200000000ff */
[----:B---3--:R-:W-:Y:S01]  /*1ab00*/  FADD.FTZ R106, R140, R119 ;  /* 0x000000778c6a7221 */ /* 0x008fe20000010000 */
[----:B------:R-:W0:Y:S01]  /*1ab10*/  MUFU.EX2 R5, R5 ;  /* 0x0000000500057308 */ /* 0x000e220000000800 */
[----:B------:R-:W-:Y:S01]  /*1ab20*/  FADD.FTZ R115, R14, R115 ;  /* 0x000000730e737221 */ /* 0x000fe20000010000 */
[----:B------:R-:W-:Y:S01]  /*1ab30*/  @!P1 PRMT R130, RZ, 0x654, R130 ;  /* 0x00000654ff829816 */ /* 0x000fe20000000082 */
[----:B----4-:R-:W-:Y:S01]  /*1ab40*/  FADD.FTZ R106, R191, R106 ;  /* 0x0000006abf6a7221 */ /* 0x010fe20000010000 */
[-C--:B------:R-:W-:Y:S01]  /*1ab50*/  FMUL.FTZ R25, R25, R3.reuse ;  /* 0x0000000319197220 */ /* 0x080fe20000410000 */
[----:B------:R-:W-:Y:S01]  /*1ab60*/  FADD.FTZ R115, R188, R115 ;  /* 0x00000073bc737221 */ /* 0x000fe20000010000 */
[----:B------:R1:W-:Y:S01]  /*1ab70*/  @!P1 SYNCS.ARRIVE.TRANS64.RED.A1T0 RZ, [R130+URZ], RZ ;  /* 0x000000ff82ff99a7 */ /* 0x0003e2000810043f */
[----:B------:R-:W-:Y:S01]  /*1ab80*/  FADD.FTZ R106, R133, R106 ;  /* 0x0000006a856a7221 */ /* 0x000fe20000010000 */
[----:B------:R-:W2:Y:S01]  /*1ab90*/  MUFU.EX2 R89, R89 ;  /* 0x0000005900597308 */ /* 0x000ea20000000800 */
[----:B------:R-:W-:Y:S01]  /*1aba0*/  FADD.FTZ R115, R144, R115 ;  /* 0x0000007390737221 */ /* 0x000fe20000010000 */
[-C--:B------:R-:W-:Y:S01]  /*1abb0*/  FMUL.FTZ R28, R28, R3.reuse ;  /* 0x000000031c1c7220 */ /* 0x080fe20000410000 */
[----:B------:R-:W-:Y:S01]  /*1abc0*/  FADD.FTZ R106, R193, R106 ;  /* 0x0000006ac16a7221 */ /* 0x000fe20000010000 */
[-C--:B------:R-:W-:Y:S01]  /*1abd0*/  FMUL.FTZ R29, R29, R3.reuse ;  /* 0x000000031d1d7220 */ /* 0x080fe20000410000 */
[----:B------:R-:W-:Y:S01]  /*1abe0*/  FADD.FTZ R110, R190, R115 ;  /* 0x00000073be6e7221 */ /* 0x000fe20000010000 */
[-C--:B------:R-:W-:Y:S01]  /*1abf0*/  FMUL.FTZ R32, R32, R3.reuse ;  /* 0x0000000320207220 */ /* 0x080fe20000410000 */
[----:B------:R-:W-:Y:S01]  /*1ac00*/  FADD.FTZ R106, R137, R106 ;  /* 0x0000006a896a7221 */ /* 0x000fe20000010000 */
[----:B------:R-:W3:Y:S01]  /*1ac10*/  MUFU.EX2 R14, R111 ;  /* 0x0000006f000e7308 */ /* 0x000ee20000000800 */
[----:B------:R-:W-:Y:S01]  /*1ac20*/  FADD.FTZ R115, R145, R110 ;  /* 0x0000006e91737221 */ /* 0x000fe20000010000 */
[-C--:B------:R-:W-:Y:S01]  /*1ac30*/  FMUL.FTZ R33, R33, R3.reuse ;  /* 0x0000000321217220 */ /* 0x080fe20000410000 */
[----:B------:R-:W-:Y:S01]  /*1ac40*/  FADD.FTZ R11, R195, R106 ;  /* 0x0000006ac30b7221 */ /* 0x000fe20000010000 */
[-C--:B------:R-:W-:Y:S01]  /*1ac50*/  FMUL.FTZ R36, R36, R3.reuse ;  /* 0x0000000324247220 */ /* 0x080fe20000410000 */
[----:B------:R-:W-:Y:S01]  /*1ac60*/  FADD.FTZ R115, R192, R115 ;  /* 0x00000073c0737221 */ /* 0x000fe20000010000 */
[----:B------:R-:W-:Y:S01]  /*1ac70*/  F2FP.F16.F32.PACK_AB R192, R20, R192 ;  /* 0x000000c014c0723e */ /* 0x000fe200000000ff */
[----:B------:R-:W-:Y:S01]  /*1ac80*/  FADD.FTZ R106, R138, R11 ;  /* 0x0000000b8a6a7221 */ /* 0x000fe20000010000 */
[----:B------:R-:W4:Y:S01]  /*1ac90*/  MUFU.EX2 R102, R102 ;  /* 0x0000006600667308 */ /* 0x000f220000000800 */
[----:B------:R-:W-:Y:S01]  /*1aca0*/  FADD.FTZ R115, R20, R115 ;  /* 0x0000007314737221 */ /* 0x000fe20000010000 */
[----:B------:R-:W-:Y:S01]  /*1acb0*/  FMUL.FTZ R37, R37, R3 ;  /* 0x0000000325257220 */ /* 0x000fe20000410000 */
[----:B------:R-:W-:Y:S01]  /*1acc0*/  FADD.FTZ R11, R197, R106 ;  /* 0x0000006ac50b7221 */ /* 0x000fe20000010000 */
[----:B------:R-:W-:Y:S01]  /*1acd0*/  F2FP.F16.F32.PACK_AB R197, R6, R197 ;  /* 0x000000c506c5723e */ /* 0x000fe200000000ff */
[----:B------:R-:W-:Y:S01]  /*1ace0*/  FADD.FTZ R115, R194, R115 ;  /* 0x00000073c2737221 */ /* 0x000fe20000010000 */
[-C--:B------:R-:W-:Y:S01]  /*1acf0*/  FMUL.FTZ R40, R40, R3.reuse ;  /* 0x0000000328287220 */ /* 0x080fe20000410000 */
[----:B------:R-:W-:Y:S01]  /*1ad00*/  FADD.FTZ R106, R6, R11 ;  /* 0x0000000b066a7221 */ /* 0x000fe20000010000 */
[----:B------:R-:W1:Y:S01]  /*1ad10*/  MUFU.EX2 R103, R103 ;  /* 0x0000006700677308 */ /* 0x000e620000000800 */
[----:B------:R-:W-:Y:S01]  /*1ad20*/  FADD.FTZ R115, R136, R115 ;  /* 0x0000007388737221 */ /* 0x000fe20000010000 */
[-C--:B------:R-:W-:Y:S01]  /*1ad30*/  FMUL.FTZ R41, R41, R3.reuse ;  /* 0x0000000329297220 */ /* 0x080fe20000410000 */
[----:B------:R-:W-:Y:S01]  /*1ad40*/  FADD.FTZ R11, R199, R106 ;  /* 0x0000006ac70b7221 */ /* 0x000fe20000010000 */
[-C--:B------:R-:W-:Y:S01]  /*1ad50*/  FMUL.FTZ R44, R44, R3.reuse ;  /* 0x000000032c2c7220 */ /* 0x080fe20000410000 */
[----:B------:R-:W-:Y:S01]  /*1ad60*/  FADD.FTZ R115, R196, R115 ;  /* 0x00000073c4737221 */ /* 0x000fe20000010000 */
[-C--:B------:R-:W-:Y:S01]  /*1ad70*/  FMUL.FTZ R45, R45, R3.reuse ;  /* 0x000000032d2d7220 */ /* 0x080fe20000410000 */
[----:B------:R-:W-:Y:S01]  /*1ad80*/  FADD.FTZ R106, R88, R11 ;  /* 0x0000000b586a7221 */ /* 0x000fe20000010000 */
[----:B------:R-:W1:Y:S01]  /*1ad90*/  MUFU.EX2 R217, R90 ;  /* 0x0000005a00d97308 */ /* 0x000e620000000800 */
[----:B------:R-:W-:Y:S01]  /*1ada0*/  FADD.FTZ R115, R128, R115 ;  /* 0x0000007380737221 */ /* 0x000fe20000010000 */
[----:B------:R-:W-:Y:S01]  /*1adb0*/  FMUL.FTZ R48, R48, R3 ;  /* 0x0000000330307220 */ /* 0x000fe20000410000 */
[----:B------:R-:W-:Y:S01]  /*1adc0*/  FADD.FTZ R106, R201, R106 ;  /* 0x0000006ac96a7221 */ /* 0x000fe20000010000 */
[----:B0-----:R-:W-:Y:S01]  /*1add0*/  F2FP.F16.F32.PACK_AB R201, R5, R201 ;  /* 0x000000c905c9723e */ /* 0x001fe200000000ff */
[----:B------:R-:W-:Y:S01]  /*1ade0*/  FADD.FTZ R110, R198, R115 ;  /* 0x00000073c66e7221 */ /* 0x000fe20000010000 */
[-C--:B------:R-:W-:Y:S01]  /*1adf0*/  FMUL.FTZ R49, R49, R3.reuse ;  /* 0x0000000331317220 */ /* 0x080fe20000410000 */
[----:B------:R-:W-:Y:S01]  /*1ae00*/  FADD.FTZ R106, R5, R106 ;  /* 0x0000006a056a7221 */ /* 0x000fe20000010000 */
[----:B------:R-:W-:Y:S01]  /*1ae10*/  MUFU.EX2 R91, R91 ;  /* 0x0000005b005b7308 */ /* 0x000fe20000000800 */
[----:B------:R-:W-:Y:S01]  /*1ae20*/  FADD.FTZ R13, R21, R110 ;  /* 0x0000006e150d7221 */ /* 0x000fe20000010000 */
[-C--:B------:R-:W-:Y:S01]  /*1ae30*/  FMUL.FTZ R52, R52, R3.reuse ;  /* 0x0000000334347220 */ /* 0x080fe20000410000 */
[-C--:B------:R-:W-:Y:S01]  /*1ae40*/  FMUL.FTZ R53, R53, R3.reuse ;  /* 0x0000000335357220 */ /* 0x080fe20000410000 */
[----:B------:R-:W-:Y:S01]  /*1ae50*/  FMUL.FTZ R56, R56, R3 ;  /* 0x0000000338387220 */ /* 0x000fe20000410000 */
[----:B------:R-:W-:Y:S01]  /*1ae60*/  FADD.FTZ R110, R200, R13 ;  /* 0x0000000dc86e7221 */ /* 0x000fe20000010000 */
[----:B------:R-:W-:Y:S01]  /*1ae70*/  FADD.FTZ R13, R203, R106 ;  /* 0x0000006acb0d7221 */ /* 0x000fe20000010000 */
[C---:B------:R-:W-:Y:S01]  /*1ae80*/  F2FP.F16.F32.PACK_AB R203, R12.reuse, R203 ;  /* 0x000000cb0ccb723e */ /* 0x040fe200000000ff */
[----:B------:R-:W-:Y:S01]  /*1ae90*/  MUFU.EX2 R219, R94 ;  /* 0x0000005e00db7308 */ /* 0x000fe20000000800 */
[----:B------:R-:W-:Y:S01]  /*1aea0*/  FADD.FTZ R11, R121, R110 ;  /* 0x0000006e790b7221 */ /* 0x000fe20000010000 */
[----:B------:R-:W-:Y:S01]  /*1aeb0*/  FADD.FTZ R20, R12, R13 ;  /* 0x0000000d0c147221 */ /* 0x000fe20000010000 */
        /* <DEDUP_REMOVED lines=13> */
[----:B------:R-:W0:Y:S01]  /*1af90*/  MUFU.EX2 R108, R108 ;  /* 0x0000006c006c7308 */ /* 0x000e220000000800 */
[----:B------:R-:W-:Y:S01]  /*1afa0*/  FADD.FTZ R11, R120, R11 ;  /* 0x0000000b780b7221 */ /* 0x000fe20000010000 */
[----:B--2---:R-:W-:Y:S01]  /*1afb0*/  FADD.FTZ R20, R89, R20 ;  /* 0x0000001459147221 */ /* 0x004fe20000010000 */
[-C--:B------:R-:W-:Y:S01]  /*1afc0*/  FMUL.FTZ R68, R68, R3.reuse ;  /* 0x0000000344447220 */ /* 0x080fe20000410000 */
[----:B------:R-:W-:Y:S01]  /*1afd0*/  FMUL.FTZ R69, R69, R3 ;  /* 0x0000000345457220 */ /* 0x000fe20000410000 */
[----:B------:R-:W-:Y:S01]  /*1afe0*/  FADD.FTZ R11, R206, R11 ;  /* 0x0000000bce0b7221 */ /* 0x000fe20000010000 */
[----:B------:R-:W-:Y:S01]  /*1aff0*/  FADD.FTZ R13, R209, R20 ;  /* 0x00000014d10d7221 */ /* 0x000fe20000010000 */
[----:B------:R-:W-:Y:S01]  /*1b000*/  F2FP.F16.F32.PACK_AB R209, R4, R209 ;  /* 0x000000d104d1723e */ /* 0x000fe200000000ff */
[----:B------:R-:W2:Y:S01]  /*1b010*/  MUFU.EX2 R109, R109 ;  /* 0x0000006d006d7308 */ /* 0x000ea20000000800 */
        /* <DEDUP_REMOVED lines=15> */
[----:B------:R-:W-:Y:S01]  /*1b110*/  FMUL.FTZ R85, R85, R3 ;  /* 0x0000000355557220 */ /* 0x000fe20000410000 */
[----:B------:R-:W-:Y:S01]  /*1b120*/  FADD.FTZ R11, R105, R20 ;  /* 0x00000014690b7221 */ /* 0x000fe20000010000 */
[----:B------:R-:W-:Y:S01]  /*1b130*/  F2FP.F16.F32.PACK_AB R182, R160, R182 ;  /* 0x000000b6a0b6723e */ /* 0x000fe200000000ff */
[----:B------:R-:W-:Y:S01]  /*1b140*/  FMUL.FTZ R26, R26, R9 ;  /* 0x000000091a1a7220 */ /* 0x000fe20000410000 */
[----:B------:R-:W-:Y:S01]  /*1b150*/  F2FP.F16.F32.PACK_AB R184, R152, R184 ;  /* 0x000000b898b8723e */ /* 0x000fe200000000ff */
[----:B------:R-:W-:Y:S01]  /*1b160*/  FADD.FTZ R6, R96, R11 ;  /* 0x0000000b60067221 */ /* 0x000fe20000010000 */
[----:B------:R-:W-:Y:S01]  /*1b170*/  FADD.FTZ R11, R99, R12 ;  /* 0x0000000c630b7221 */ /* 0x000fe20000010000 */
[----:B------:R-:W-:Y:S01]  /*1b180*/  F2FP.F16.F32.PACK_AB R187, R132, R187 ;  /* 0x000000bb84bb723e */ /* 0x000fe200000000ff */
[-C--:B------:R-:W-:Y:S01]  /*1b190*/  FMUL.FTZ R27, R27, R9.reuse ;  /* 0x000000091b1b7220 */ /* 0x080fe20000410000 */
[----:B------:R-:W-:Y:S01]  /*1b1a0*/  FADD.FTZ R5, R97, R6 ;  /* 0x0000000661057221 */ /* 0x000fe20000010000 */
[----:B----4-:R-:W-:Y:S01]  /*1b1b0*/  FADD.FTZ R4, R102, R11 ;  /* 0x0000000b66047221 */ /* 0x010fe20000010000 */
[----:B------:R-:W-:Y:S01]  /*1b1c0*/  F2FP.F16.F32.PACK_AB R188, R144, R188 ;  /* 0x000000bc90bc723e */ /* 0x000fe200000000ff */
[----:B------:R-:W-:Y:S01]  /*1b1d0*/  FMUL.FTZ R30, R30, R9 ;  /* 0x000000091e1e7220 */ /* 0x000fe20000410000 */
[----:B------:R-:W-:Y:S01]  /*1b1e0*/  FADD.FTZ R6, R100, R5 ;  /* 0x0000000564067221 */ /* 0x000fe20000010000 */
[----:B-1----:R-:W-:Y:S01]  /*1b1f0*/  FADD.FTZ R4, R103, R4 ;  /* 0x0000000467047221 */ /* 0x002fe20000010000 */
[----:B------:R-:W-:Y:S01]  /*1b200*/  F2FP.F16.F32.PACK_AB R189, R140, R189 ;  /* 0x000000bd8cbd723e */ /* 0x000fe200000000ff */
[-C--:B------:R-:W-:Y:S01]  /*1b210*/  FMUL.FTZ R31, R31, R9.reuse ;  /* 0x000000091f1f7220 */ /* 0x080fe20000410000 */
[----:B------:R-:W-:Y:S01]  /*1b220*/  FADD.FTZ R5, R101, R6 ;  /* 0x0000000665057221 */ /* 0x000fe20000010000 */
[----:B------:R-:W-:Y:S01]  /*1b230*/  FADD.FTZ R4, R217, R4 ;  /* 0x00000004d9047221 */ /* 0x000fe20000010000 */
[----:B------:R-:W-:Y:S01]  /*1b240*/  F2FP.F16.F32.PACK_AB R190, R145, R190 ;  /* 0x000000be91be723e */ /* 0x000fe200000000ff */
[----:B------:R-:W-:Y:S01]  /*1b250*/  FMUL.FTZ R34, R34, R9 ;  /* 0x0000000922227220 */ /* 0x000fe20000410000 */
[----:B0-----:R-:W-:Y:S01]  /*1b260*/  FADD.FTZ R6, R108, R5 ;  /* 0x000000056c067221 */ /* 0x001fe20000010000 */
[----:B------:R-:W-:Y:S01]  /*1b270*/  FADD.FTZ R4, R91, R4 ;  /* 0x000000045b047221 */ /* 0x000fe20000010000 */
[----:B------:R-:W-:Y:S01]  /*1b280*/  F2FP.F16.F32.PACK_AB R191, R133, R191 ;  /* 0x000000bf85bf723e */ /* 0x000fe200000000ff */
[----:B------:R-:W-:Y:S01]  /*1b290*/  FMUL.FTZ R35, R35, R9 ;  /* 0x0000000923237220 */ /* 0x000fe20000410000 */
[----:B--2---:R-:W-:Y:S01]  /*1b2a0*/  FADD.FTZ R6, R109, R6 ;  /* 0x000000066d067221 */ /* 0x004fe20000010000 */
[----:B------:R-:W-:Y:S01]  /*1b2b0*/  FADD.FTZ R4, R219, R4 ;  /* 0x00000004db047221 */ /* 0x000fe20000010000 */
[----:B------:R-:W-:Y:S01]  /*1b2c0*/  F2FP.F16.F32.PACK_AB R193, R137, R193 ;  /* 0x000000c189c1723e */ /* 0x000fe200000000ff */
[----:B------:R-:W-:Y:S01]  /*1b2d0*/  FMUL.FTZ R38, R38, R9 ;  /* 0x0000000926267220 */ /* 0x000fe20000410000 */
[----:B------:R-:W-:Y:S01]  /*1b2e0*/  FADD.FTZ R15, R113, R6 ;  /* 0x00000006710f7221 */ /* 0x000fe20000010000 */
[----:B------:R-:W-:Y:S01]  /*1b2f0*/  FADD.FTZ R12, R93, R4 ;  /* 0x000000045d0c7221 */ /* 0x000fe20000010000 */
[----:B------:R-:W-:Y:S01]  /*1b300*/  F2FP.F16.F32.PACK_AB R194, R136, R194 ;  /* 0x000000c288c2723e */ /* 0x000fe200000000ff */
[----:B------:R0:W5:Y:S01]  /*1b310*/  LDL R4, [R1+0x4] ;  /* 0x0000040001047983 */ /* 0x0001620000100800 */
[----:B------:R-:W-:Y:S01]  /*1b320*/  FADD.FTZ R15, R0, R15 ;  /* 0x0000000f000f7221 */ /* 0x000fe20000010000 */
[----:B------:R-:W-:Y:S01]  /*1b330*/  F2FP.F16.F32.PACK_AB R195, R138, R195 ;  /* 0x000000c38ac3723e */ /* 0x000fe200000000ff */
[-C--:B------:R-:W-:Y:S01]  /*1b340*/  FMUL.FTZ R39, R39, R9.reuse ;  /* 0x0000000927277220 */ /* 0x080fe20000410000 */
[----:B------:R-:W-:Y:S01]  /*1b350*/  F2FP.F16.F32.PACK_AB R196, R128, R196 ;  /* 0x000000c480c4723e */ /* 0x000fe200000000ff */
[-C--:B------:R-:W-:Y:S01]  /*1b360*/  FMUL.FTZ R42, R42, R9.reuse ;  /* 0x000000092a2a7220 */ /* 0x080fe20000410000 */
[----:B------:R-:W-:Y:S01]  /*1b370*/  F2FP.F16.F32.PACK_AB R198, R21, R198 ;  /* 0x000000c615c6723e */ /* 0x000fe200000000ff */
[----:B------:R-:W-:Y:S01]  /*1b380*/  FMUL.FTZ R43, R43, R9 ;  /* 0x000000092b2b7220 */ /* 0x000fe20000410000 */
[----:B------:R-:W-:Y:S01]  /*1b390*/  F2FP.F16.F32.PACK_AB R199, R88, R199 ;  /* 0x000000c758c7723e */ /* 0x000fe200000000ff */
[-C--:B------:R-:W-:Y:S01]  /*1b3a0*/  FMUL.FTZ R46, R46, R9.reuse ;  /* 0x000000092e2e7220 */ /* 0x080fe20000410000 */
[----:B------:R-:W-:Y:S01]  /*1b3b0*/  F2FP.F16.F32.PACK_AB R200, R121, R200 ;  /* 0x000000c879c8723e */ /* 0x000fe200000000ff */
[-C--:B------:R-:W-:Y:S01]  /*1b3c0*/  FMUL.FTZ R47, R47, R9.reuse ;  /* 0x000000092f2f7220 */ /* 0x080fe20000410000 */
        /* <DEDUP_REMOVED lines=32> */
[----:B------:R-:W-:Y:S01]  /*1b5d0*/  IMAD.MOV.U32 R5, RZ, RZ, R228 ;  /* 0x000000ffff057224 */ /* 0x000fe200078e00e4 */
[----:B------:R-:W-:Y:S01]  /*1b5e0*/  MOV R0, R92 ;  /* 0x0000005c00007202 */ /* 0x000fe20000000f00 */
[----:B------:R-:W-:Y:S01]  /*1b5f0*/  IMAD.MOV.U32 R3, RZ, RZ, R7 ;  /* 0x000000ffff037224 */ /* 0x000fe200078e0007 */
[----:B0-----:R-:W-:Y:S06]  /*1b600*/  @P2 BRA `(.L_x_6155) ;  /* 0xffffffa400442947 */ /* 0x001fec000383ffff */
.L_x_6145:
[----:B------:R-:W-:Y:S05]  /*1b610*/  WARPSYNC.ALL ;  /* 0x0000000000007948 */ /* 0x000fea0003800000 */
[----:B------:R-:W-:Y:S06]  /*1b620*/  BAR.ARV 0x8, 0x120 ;  /* 0x0204800000007b1d */ /* 0x000fec0000002000 */
[----:B------:R-:W-:Y:S05]  /*1b630*/  @!P0 BRA `(.L_x_6156) ;  /* 0x0000000000048947 */ /* 0x000fea0003800000 */
[----:B------:R-:W-:Y:S01]  /*1b640*/  BPT.TRAP 0x1 ;  /* 0x000000040000795c */ /* 0x000fe20000300000 */
.L_x_6156:
[----:B------:R-:W2:Y:S01]  /*1b650*/  LDL R0, [R1+0x4] ;  /* 0x0000040001007983 */ /* 0x000ea20000100800 */
[----:B------:R-:W-:Y:S01]  /*1b660*/  IMAD R9, R228, 0x8, R2 ;  /* 0x00000008e4097824 */ /* 0x000fe200078e0202 */
[----:B--2---:R-:W-:-:S04]  /*1b670*/  SHF.L.U32 R0, R0, 0x1f, RZ ;  /* 0x0000001f00007819 */ /* 0x004fc800000006ff */
[----:B------:R0:W1:Y:S01]  /*1b680*/  SYNCS.PHASECHK.TRANS64.TRYWAIT P2, [R9+URZ+0x34850], R0 ;  /* 0x03485000090075a7 */ /* 0x000062000804017f */
[----:B------:R-:W-:Y:S05]  /*1b690*/  @!P0 BRA `(.L_x_6157) ;  /* 0x0000000000048947 */ /* 0x000fea0003800000 */
[----:B------:R-:W-:Y:S01]  /*1b6a0*/  BPT.TRAP 0x1 ;  /* 0x000000040000795c */ /* 0x000fe20000300000 */
.L_x_6157:
[----:B------:R-:W-:-:S05]  /*1b6b0*/  VIADD R2, R2, 0x400 ;  /* 0x0000040002027836 */ /* 0x000fca0000000000 */
[----:B------:R-:W-:-:S04]  /*1b6c0*/  SHF.R.U32.HI R2, RZ, 0x4, R2 ;  /* 0x00000004ff027819 */ /* 0x000fc80000011602 */
[----:B------:R-:W-:-:S04]  /*1b6d0*/  LOP3.LUT R2, R2, 0x3fff, RZ, 0xc0, !PT ;  /* 0x00003fff02027812 */ /* 0x000fc800078ec0ff */
[----:B------:R-:W-:Y:S01]  /*1b6e0*/  LOP3.LUT R3, R2, 0x5800000, RZ, 0xfc, !PT ;  /* 0x0580000002037812 */ /* 0x000fe200078efcff */
[----:B-1----:R-:W-:Y:S06]  /*1b6f0*/  @P2 BRA `(.L_x_6158) ;  /* 0x0000000000082947 */ /* 0x002fec0003800000 */
[----:B------:R-:W1:Y:S02]  /*1b700*/  SYNCS.PHASECHK.TRANS64.TRYWAIT P0, [R9+URZ+0x34850], R0 ;  /* 0x03485000090075a7 */ /* 0x000e64000800017f */
[----:B-1----:R-:W-:Y:S05]  /*1b710*/  @!P0 BRA `(.L_x_6159) ;  /* 0x0000008c00b08947 */ /* 0x002fea0003800000 */
.L_x_6158:
[----:B------:R-:W-:Y:S01]  /*1b720*/  IMAD R2, R228, 0xb00, R3 ;  /* 0x00000b00e4027824 */ /* 0x000fe200078e0203 */
[----:B------:R-:W-:Y:S01]  /*1b730*/  MOV R3, 0x40000040 ;  /* 0x4000004000037802 */ /* 0x000fe20000000f00 */
[----:B------:R-:W-:Y:S05]  /*1b740*/  WARPSYNC.ALL ;  /* 0x0000000000007948 */ /* 0x000fea0003800000 */
[C---:B------:R-:W-:Y:S01]  /*1b750*/  R2UR UR6, R2.reuse ;  /* 0x00000000020672ca */ /* 0x040fe200000e0000 */
[----:B------:R-:W2:Y:S01]  /*1b760*/  LDL.LU R10, [R1+0x4] ;  /* 0x00000400010a7983 */ /* 0x000ea20000300800 */
[----:B------:R-:W-:Y:S01]  /*1b770*/  R2UR UR7, R3 ;  /* 0x00000000030772ca */ /* 0x000fe200000e0000 */
[----:B------:R-:W-:Y:S01]  /*1b780*/  WARPGROUP.ARRIVE ;  /* 0x00000000000079c5 */ /* 0x000fe20000000000 */
[----:B-----5:R-:W-:Y:S01]  /*1b790*/  VIADD R4, R2, 0x80 ;  /* 0x0000008002047836 */ /* 0x020fe20000000000 */
[----:B------:R-:W-:Y:S01]  /*1b7a0*/  MOV R3, 0x40000040 ;  /* 0x4000004000037802 */ /* 0x000fe20000000f00 */
[----:B------:R-:W-:Y:S01]  /*1b7b0*/  IMAD.MOV.U32 R5, RZ, RZ, 0x40000040 ;  /* 0x40000040ff057424 */ /* 0x000fe200078e00ff */
[----:B01----:R-:W0:Y:S01]  /*1b7c0*/  SHFL.BFLY PT, R0, R15, 0x2, 0x1f ;  /* 0x0c401f000f007f89 */ /* 0x003e2200000e0000 */
[----:B------:R-:W-:-:S05]  /*1b7d0*/  VIADD R228, R228, 0x1 ;  /* 0x00000001e4e47836 */ /* 0x000fca0000000000 */
[----:B------:R-:W-:Y:S02]  /*1b7e0*/  ISETP.NE.AND P0, PT, R228, 0x2, PT ;  /* 0x00000002e400780c */ /* 0x000fe40003f05270 */
[----:B------:R-:W-:Y:S01]  /*1b7f0*/  HGMMA.64x128x16.F32 R24, R176, gdesc[UR4].tnspB, R24, gsb0 ;  /* 0x41e00004b0187df0 */ /* 0x000fe20008000818 */
[----:B------:R-:W-:Y:S01]  /*1b800*/  R2UR UR6, R4 ;  /* 0x00000000040672ca */ /* 0x000fe200000e0000 */
[----:B------:R-:W-:Y:S01]  /*1b810*/  VIADD R4, R2, 0x100 ;  /* 0x0000010002047836 */ /* 0x000fe20000000000 */
[----:B------:R-:W-:Y:S02]  /*1b820*/  R2UR UR7, R5 ;  /* 0x00000000050772ca */ /* 0x000fe400000e0000 */
[----:B------:R-:W-:Y:S01]  /*1b830*/  MOV R5, 0x40000040 ;  /* 0x4000004000057802 */ /* 0x000fe20000000f00 */
[----:B0-----:R-:W-:Y:S01]  /*1b840*/  FADD.FTZ R0, R0, R15 ;  /* 0x0000000f00007221 */ /* 0x001fe20000010000 */
[----:B------:R-:W-:Y:S02]  /*1b850*/  WARPGROUP.DEPBAR.LE gsb0, 0x0 ;  /* 0x00008000000079c5 */ /* 0x000fe40000010000 */
[----:B------:R-:W-:-:S07]  /*1b860*/  WARPGROUP.ARRIVE ;  /* 0x00000000000079c5 */ /* 0x000fce0000000000 */
        /* <DEDUP_REMOVED lines=51> */
[----:B------:R-:W-:Y:S01]  /*1bba0*/  R2UR UR6, R4 ;  /* 0x00000000040672ca */ /* 0x000fe200000e0000 */
[----:B------:R-:W-:Y:S01]  /*1bbb0*/  IMAD.MOV.U32 R4, RZ, RZ, RZ ;  /* 0x000000ffff047224 */ /* 0x000fe200078e00ff */
[----:B------:R-:W-:Y:S01]  /*1bbc0*/  R2UR UR7, R5 ;  /* 0x00000000050772ca */ /* 0x000fe200000e0000 */
[----:B------:R-:W-:Y:S02]  /*1bbd0*/  WARPGROUP.DEPBAR.LE gsb0, 0x0 ;  /* 0x00008000000079c5 */ /* 0x000fe40000010000 */
[----:B------:R-:W-:-:S10]  /*1bbe0*/  WARPGROUP.ARRIVE ;  /* 0x00000000000079c5 */ /* 0x000fd40000000000 */
[----:B------:R-:W-:Y:S01]  /*1bbf0*/  HGMMA.64x128x16.F32 R24, R212, gdesc[UR4].tnspB, R24, gsb0 ;  /* 0x41e00004d4187df0 */ /* 0x000fe20008000818 */
[----:B------:R-:W-:Y:S02]  /*1bc00*/  R2UR UR7, R3 ;  /* 0x00000000030772ca */ /* 0x000fe400000e0000 */
[----:B------:R-:W0:Y:S01]  /*1bc10*/  SHFL.BFLY PT, R3, R12, 0x2, 0x1f ;  /* 0x0c401f000c037f89 */ /* 0x000e2200000e0000 */
[----:B------:R-:W-:Y:S01]  /*1bc20*/  R2UR UR6, R2 ;  /* 0x00000000020672ca */ /* 0x000fe200000e0000 */
[----:B0-----:R-:W-:Y:S02]  /*1bc30*/  FADD.FTZ R2, R3, R12 ;  /* 0x0000000c03027221 */ /* 0x001fe40000010000 */
[----:B------:R-:W3:Y:S04]  /*1bc40*/  LDL.LU R12, [R1+0x84] ;  /* 0x00008400010c7983 */ /* 0x000ee80000300800 */
[----:B------:R-:W0:Y:S04]  /*1bc50*/  SHFL.BFLY PT, R5, R2, 0x1, 0x1f ;  /* 0x0c201f0002057f89 */ /* 0x000e2800000e0000 */
[----:B------:R-:W1:Y:S01]  /*1bc60*/  SHFL.BFLY PT, R3, R0, 0x1, 0x1f ;  /* 0x0c201f0000037f89 */ /* 0x000e6200000e0000 */
[----:B0-----:R-:W-:Y:S01]  /*1bc70*/  FADD.FTZ R14, R2, R5 ;  /* 0x00000005020e7221 */ /* 0x001fe20000010000 */
[----:B-1----:R-:W-:-:S04]  /*1bc80*/  FADD.FTZ R13, R0, R3 ;  /* 0x00000003000d7221 */ /* 0x002fc80000010000 */
[----:B------:R-:W-:Y:S02]  /*1bc90*/  FSETP.NE.FTZ.AND P3, PT, R14, RZ, PT ;  /* 0x000000ff0e00720b */ /* 0x000fe40003f75000 */
[----:B------:R-:W-:Y:S02]  /*1bca0*/  SEL R0, RZ, 0x1, P0 ;  /* 0x00000001ff007807 */ /* 0x000fe40000000000 */
[----:B------:R-:W-:Y:S02]  /*1bcb0*/  FSETP.NE.FTZ.AND P2, PT, R13, RZ, PT ;  /* 0x000000ff0d00720b */ /* 0x000fe40003f55000 */
[----:B--2---:R-:W-:Y:S01]  /*1bcc0*/  LOP3.LUT R10, R10, R0, RZ, 0x3c, !PT ;  /* 0x000000000a0a7212 */ /* 0x004fe200078e3cff */
[----:B------:R-:W-:Y:S02]  /*1bcd0*/  WARPGROUP.DEPBAR.LE gsb0, 0x0 ;  /* 0x00008000000079c5 */ /* 0x000fe40000010000 */
[----:B------:R-:W-:-:S04]  /*1bce0*/  WARPGROUP.ARRIVE ;  /* 0x00000000000079c5 */ /* 0x000fc80000000000 */
[----:B------:R-:W0:Y:S02]  /*1bcf0*/  @P3 MUFU.LG2 R6, R14 ;  /* 0x0000000e00063308 */ /* 0x000e240000000c00 */
[----:B------:R-:W-:Y:S01]  /*1bd00*/  HGMMA.64x128x16.F32 R24, R216, gdesc[UR4].tnspB, R24, gsb0 ;  /* 0x41e00004d8187df0 */ /* 0x000fe20008000818 */
[----:B------:R1:W-:Y:S05]  /*1bd10*/  STL [R1+0x4], R10 ;  /* 0x0000040a01007387 */ /* 0x0003ea0000100800 */
[----:B------:R-:W2:Y:S01]  /*1bd20*/  @P2 MUFU.LG2 R5, R13 ;  /* 0x0000000d00052308 */ /* 0x000ea20000000c00 */
[----:B-1----:R-:W-:-:S07]  /*1bd30*/  @!P1 VIADD R10, R9, 0x34860 ;  /* 0x00034860090a9836 */ /* 0x002fce0000000000 */
[----:B------:R-:W1:Y:S01]  /*1bd40*/  @P2 MUFU.RCP R4, R13 ;  /* 0x0000000d00042308 */ /* 0x000e620000001000 */
[----:B------:R-:W-:-:S07]  /*1bd50*/  IMAD.MOV.U32 R9, RZ, RZ, RZ ;  /* 0x000000ffff097224 */ /* 0x000fce00078e00ff */
[----:B------:R-:W4:Y:S01]  /*1bd60*/  @P3 MUFU.RCP R9, R14 ;  /* 0x0000000e00093308 */ /* 0x000f220000001000 */
[C---:B------:R-:W-:Y:S01]  /*1bd70*/  @P2 FMUL.FTZ R2, R8.reuse, 0.69314718246459960938 ;  /* 0x3f31721808022820 */ /* 0x040fe20000410000 */
[----:B------:R-:W-:Y:S01]  /*1bd80*/  @P3 FMUL.FTZ R8, R8, 0.69314718246459960938 ;  /* 0x3f31721808083820 */ /* 0x000fe20000410000 */
[----:B0-----:R-:W-:Y:S01]  /*1bd90*/  @P3 FMUL.FTZ R11, R6, 0.69314718246459960938 ;  /* 0x3f317218060b3820 */ /* 0x001fe20000410000 */
[----:B--2---:R-:W-:Y:S01]  /*1bda0*/  @P2 FMUL.FTZ R5, R5, 0.69314718246459960938 ;  /* 0x3f31721805052820 */ /* 0x004fe20000410000 */
[----:B------:R-:W-:Y:S01]  /*1bdb0*/  @!P1 PRMT R10, RZ, 0x654, R10 ;  /* 0x00000654ff0a9816 */ /* 0x000fe2000000000a */
[----:B------:R-:W-:Y:S02]  /*1bdc0*/  IMAD.MOV.U32 R0, RZ, RZ, -0x800000 ;  /* 0xff800000ff007424 */ /* 0x000fe400078e00ff */
[----:B------:R-:W-:Y:S01]  /*1bdd0*/  @P3 FFMA.FTZ R0, R8, R92, R11 ;  /* 0x0000005c08003223 */ /* 0x000fe2000001000b */
[----:B------:R-:W-:Y:S01]  /*1bde0*/  MOV R3, 0xff800000 ;  /* 0xff80000000037802 */ /* 0x000fe20000000f00 */
[----:B------:R-:W-:Y:S01]  /*1bdf0*/  @P2 FFMA.FTZ R3, R2, R7, R5 ;  /* 0x0000000702032223 */ /* 0x000fe20000010005 */
[----:B------:R-:W-:Y:S01]  /*1be00*/  SEL R228, R228, RZ, P0 ;  /* 0x000000ffe4e47207 */ /* 0x000fe20000000000 */
[----:B------:R-:W-:-:S02]  /*1be10*/  WARPGROUP.DEPBAR.LE gsb0, 0x0 ;  /* 0x00008000000079c5 */ /* 0x000fc40000010000 */
        /* <DEDUP_REMOVED lines=13> */
[----:B---3--:R-:W-:-:S02]  /*1bef0*/  VIADD R12, R12, 0x1 ;  /* 0x000000010c0c7836 */ /* 0x008fc40000000000 */
[-C--:B------:R-:W-:Y:S01]  /*1bf00*/  FMUL.FTZ R92, R40, R4.reuse ;  /* 0x00000004285c7220 */ /* 0x080fe20000410000 */
[----:B------:R0:W-:Y:S02]  /*1bf10*/  @!P1 SYNCS.ARRIVE.TRANS64.RED.A1T0 RZ, [R10+URZ], RZ ;  /* 0x000000ff0aff99a7 */ /* 0x0001e4000810043f */
[----:B------:R0:W-:Y:S01]  /*1bf20*/  STL [R1+0x84], R12 ;  /* 0x0000840c01007387 */ /* 0x0001e20000100800 */
        /* <DEDUP_REMOVED lines=14> */
[-C--:B----4-:R-:W-:Y:S01]  /*1c010*/  FMUL.FTZ R104, R30, R9.reuse ;  /* 0x000000091e687220 */ /* 0x090fe20000410000 */
        /* <DEDUP_REMOVED lines=17> */
[----:B------:R-:W-:Y:S01]  /*1c130*/  PLOP3.LUT P1, PT, PT, PT, PT, 0x8, 0x0 ;  /* 0x000000000000781c */ /* 0x000fe20003f2e170 */
        /* <DEDUP_REMOVED lines=18> */
.L_x_6095:
[----:B------:R-:W2:Y:S01]  /*1c260*/  LDL R82, [R1+0x7c] ;  /* 0x00007c0001527983 */ /* 0x000ea20000100800 */
[----:B------:R-:W-:Y:S05]  /*1c270*/  WARPSYNC.ALL ;  /* 0x0000000000007948 */ /* 0x000fea0003800000 */
[----:B------:R-:W0:Y:S01]  /*1c280*/  S2UR UR5, SR_CgaCtaId ;  /* 0x00000000000579c3 */ /* 0x000e220000008800 */
[----:B------:R-:W-:Y:S01]  /*1c290*/  UMOV UR4, 0x400 ;  /* 0x0000040000047882 */ /* 0x000fe20000000000 */
[----:B------:R-:W-:Y:S01]  /*1c2a0*/  BSSY B0, `(.L_x_6160) ;  /* 0x00001f5000007945 */ /* 0x000fe20003800000 */
[----:B0-----:R-:W-:-:S06]  /*1c2b0*/  ULEA UR4, UR5, UR4, 0x18 ;  /* 0x0000000405047291 */ /* 0x001fcc000f8ec03f */
[----:B------:R-:W-:Y:S01]  /*1c2c0*/  MOV R2, UR4 ;  /* 0x0000000400027c02 */ /* 0x000fe20008000f00 */
[----:B------:R-:W-:Y:S06]  /*1c2d0*/  BAR.SYNC.DEFER_BLOCKING 0x5, 0x120 ;  /* 0x0144800000007b1d */ /* 0x000fec0000010000 */
[----:B------:R0:W1:Y:S02]  /*1c2e0*/  LDS.128 R156, [R2+0x348d0] ;  /* 0x0348d000029c7984 */ /* 0x0000640000000c00 */
[----:B------:R-:W-:Y:S06]  /*1c2f0*/  BAR.ARV 0x4, 0x120 ;  /* 0x0104800000007b1d */ /* 0x000fec0000002000 */
[----:B--2---:R-:W-:Y:S01]  /*1c300*/  SHF.R.S32.HI R38, RZ, 0x1f, R82 ;  /* 0x0000001fff267819 */ /* 0x004fe20000011452 */
[----:B------:R-:W-:-:S03]  /*1c310*/  IMAD.SHL.U32 R74, R82, 0x4, RZ ;  /* 0x00000004524a7824 */ /* 0x000fc600078e00ff */
[----:B------:R-:W-:Y:S01]  /*1c320*/  SHF.L.U64.HI R78, R82, 0x2, R38 ;  /* 0x00000002524e7819 */ /* 0x000fe20000010226 */
[----:B01----:R-:W-:Y:S06]  /*1c330*/  @P1 BRA `(.L_x_6161) ;  /* 0x0000001400241947 */ /* 0x003fec0003800000 */
[----:B------:R-:W2:Y:S01]  /*1c340*/  LDL R107, [R1+0x3c] ;  /* 0x00003c00016b7983 */ /* 0x000ea20000100800 */
[----:B------:R-:W-:Y:S05]  /*1c350*/  WARPSYNC.ALL ;  /* 0x0000000000007948 */ /* 0x000fea0003800000 */
[----:B------:R-:W0:Y:S01]  /*1c360*/  S2R R86, SR_TID.X ;  /* 0x0000000000567919 */ /* 0x000e220000002100 */
[----:B------:R-:W-:Y:S01]  /*1c370*/  ULDC.64 UR4, c[0x0][0xbd8] ;  /* 0x0002f60000047ab9 */ /* 0x000fe20000000a00 */
[----:B------:R-:W-:Y:S01]  /*1c380*/  F2FP.F16.F32.PACK_AB R31, R31, R54 ;  /* 0x000000361f1f723e */ /* 0x000fe200000000ff */
[----:B------:R-:W-:Y:S01]  /*1c390*/  ULDC.64 UR6, c[0x0][0x208] ;  /* 0x0000820000067ab9 */ /* 0x000fe20000000a00 */
[----:B------:R-:W1:Y:S01]  /*1c3a0*/  S2R R5, SR_SWINHI ;  /* 0x0000000000057919 */ /* 0x000e620000002f00 */
[----:B------:R-:W-:-:S02]  /*1c3b0*/  F2FP.F16.F32.PACK_AB R32, R49, R32 ;  /* 0x000000203120723e */ /* 0x000fc400000000ff */
[----:B------:R-:W-:Y:S01]  /*1c3c0*/  F2FP.F16.F32.PACK_AB R35, R35, R50 ;  /* 0x000000322323723e */ /* 0x000fe200000000ff */
[----:B0-----:R-:W-:Y:S01]  /*1c3d0*/  VIADD R86, R86, 0xffffff80 ;  /* 0xffffff8056567836 */ /* 0x001fe20000000000 */
[----:B------:R-:W-:Y:S02]  /*1c3e0*/  MOV R20, R2 ;  /* 0x0000000200147202 */ /* 0x000fe40000000f00 */
[----:B-1----:R-:W-:Y:S02]  /*1c3f0*/  MOV R21, R5 ;  /* 0x0000000500157202 */ /* 0x002fe40000000f00 */
[----:B------:R-:W-:-:S04]  /*1c400*/  SHF.R.S32.HI R4, RZ, 0x1f, R86 ;  /* 0x0000001fff047819 */ /* 0x000fc80000011456 */
[CC--:B------:R-:W-:Y:S02]  /*1c410*/  LEA.HI R8, R4.reuse, R86.reuse, RZ, 0x4 ;  /* 0x0000005604087211 */ /* 0x0c0fe400078f20ff */
[----:B------:R-:W-:Y:S02]  /*1c420*/  LEA.HI R4, R4, R86, RZ, 0x5 ;  /* 0x0000005604047211 */ /* 0x000fe400078f28ff */
[----:B------:R-:W-:-:S03]  /*1c430*/  SHF.R.S32.HI R9, RZ, 0x4, R8 ;  /* 0x00000004ff097819 */ /* 0x000fc60000011408 */
[----:B------:R-:W-:Y:S01]  /*1c440*/  IMAD.SHL.U32 R10, R4, 0x20, RZ ;  /* 0x00000020040a7824 */ /* 0x000fe200078e00ff */
[C---:B------:R-:W-:Y:S02]  /*1c450*/  LOP3.LUT R4, R8.reuse, 0x3fffff0, RZ, 0xc0, !PT ;  /* 0x03fffff008047812 */ /* 0x040fe400078ec0ff */
[----:B------:R-:W-:Y:S02]  /*1c460*/  LEA.HI R8, R8, R9, RZ, 0x1 ;  /* 0x0000000908087211 */ /* 0x000fe400078f08ff */
[----:B------:R-:W-:Y:S02]  /*1c470*/  LOP3.LUT R11, R10, 0xfffffc00, RZ, 0xc0, !PT ;  /* 0xfffffc000a0b7812 */ /* 0x000fe400078ec0ff */
[----:B------:R-:W-:Y:S02]  /*1c480*/  IADD3 R4, R86, -R4, RZ ;  /* 0x8000000456047210 */ /* 0x000fe40007ffe0ff */
[----:B------:R-:W-:-:S03]  /*1c490*/  LOP3.LUT R8, R8, 0x1ffffffe, RZ, 0xc0, !PT ;  /* 0x1ffffffe08087812 */ /* 0x000fc600078ec0ff */
[----:B------:R-:W-:Y:S02]  /*1c4a0*/  IMAD R11, R4, 0x40, R11 ;  /* 0x00000040040b7824 */ /* 0x000fe400078e020b */
[----:B------:R-:W-:-:S04]  /*1c4b0*/  IMAD.IADD R8, R9, 0x1, -R8 ;  /* 0x0000000109087824 */ /* 0x000fc800078e0a08 */
[----:B------:R-:W-:-:S04]  /*1c4c0*/  IMAD R5, R8, 0x8, R11 ;  /* 0x0000000808057824 */ /* 0x000fc800078e020b */
[----:B------:R-:W-:Y:S01]  /*1c4d0*/  IMAD.WIDE R4, R5, 0x2, R20 ;  /* 0x0000000205047825 */ /* 0x000fe200078e0214 */
[----:B------:R-:W-:Y:S02]  /*1c4e0*/  BAR.SYNC.DEFER_BLOCKING 0x1, 0x100 ;  /* 0x0044000000007b1d */ /* 0x000fe40000010000 */
[C---:B------:R-:W-:Y:S02]  /*1c4f0*/  IADD3 R71, P2, R4.reuse, 0x4000, RZ ;  /* 0x0000400004477810 */ /* 0x040fe40007f5e0ff */
[C---:B------:R-:W-:Y:S02]  /*1c500*/  LOP3.LUT R29, R4.reuse, 0x380, RZ, 0xc0, !PT ;  /* 0x00000380041d7812 */ /* 0x040fe400078ec0ff */
[C---:B------:R-:W-:Y:S01]  /*1c510*/  IADD3 R59, P5, R4.reuse, 0x20, RZ ;  /* 0x00000020043b7810 */ /* 0x040fe20007fbe0ff */
[----:B------:R-:W-:Y:S01]  /*1c520*/  IMAD.X R15, RZ, RZ, R5, P2 ;  /* 0x000000ffff0f7224 */ /* 0x000fe200010e0605 */
[----:B------:R-:W-:Y:S02]  /*1c530*/  IADD3 R63, P0, R4, 0x40, RZ ;  /* 0x00000040043f7810 */ /* 0x000fe40007f1e0ff */
[----:B------:R-:W-:-:S02]  /*1c540*/  LOP3.LUT R14, R71, 0x380, RZ, 0xc0, !PT ;  /* 0x00000380470e7812 */ /* 0x000fc400078ec0ff */
[C---:B------:R-:W-:Y:S01]  /*1c550*/  IADD3 R67, P1, R4.reuse, 0x60, RZ ;  /* 0x0000006004437810 */ /* 0x040fe20007f3e0ff */
[--C-:B------:R-:W-:Y:S01]  /*1c560*/  IMAD.X R11, RZ, RZ, R5.reuse, P0 ;  /* 0x000000ffff0b7224 */ /* 0x100fe200000e0605 */
[----:B------:R-:W-:Y:S02]  /*1c570*/  IADD3 R79, P4, R4, 0x4040, RZ ;  /* 0x00004040044f7810 */ /* 0x000fe40007f9e0ff */
[----:B------:R-:W-:Y:S01]  /*1c580*/  SHF.R.U64 R29, R29, 0x3, RZ ;  /* 0x000000031d1d7819 */ /* 0x000fe200000012ff */
[--C-:B------:R-:W-:Y:S01]  /*1c590*/  IMAD.X R13, RZ, RZ, R5.reuse, P1 ;  /* 0x000000ffff0d7224 */ /* 0x100fe200008e0605 */
[----:B------:R-:W-:Y:S01]  /*1c5a0*/  IADD3.X R9, RZ, R5, RZ, P5, !PT ;  /* 0x00000005ff097210 */ /* 0x000fe20002ffe4ff */
[----:B------:R-:W-:Y:S01]  /*1c5b0*/  IMAD.X R27, RZ, RZ, R5, P4 ;  /* 0x000000ffff1b7224 */ /* 0x000fe200020e0605 */
[----:B------:R-:W-:Y:S02]  /*1c5c0*/  LOP3.LUT R8, R59, 0x380, RZ, 0xc0, !PT ;  /* 0x000003803b087812 */ /* 0x000fe400078ec0ff */
[----:B------:R-:W-:-:S02]  /*1c5d0*/  LOP3.LUT R10, R63, 0x380, RZ, 0xc0, !PT ;  /* 0x000003803f0a7812 */ /* 0x000fc400078ec0ff */
[C---:B------:R-:W-:Y:S02]  /*1c5e0*/  IADD3 R83, P5, R4.reuse, 0x4060, RZ ;  /* 0x0000406004537810 */ /* 0x040fe40007fbe0ff */
[----:B------:R-:W-:Y:S02]  /*1c5f0*/  IADD3 R75, P3, R4, 0x4020, RZ ;  /* 0x00004020044b7810 */ /* 0x000fe40007f7e0ff */
[----:B------:R-:W-:Y:S02]  /*1c600*/  SHF.R.U64 R14, R14, 0x3, RZ ;  /* 0x000000030e0e7819 */ /* 0x000fe400000012ff */
[----:B------:R-:W-:Y:S02]  /*1c610*/  LOP3.LUT R12, R67, 0x380, RZ, 0xc0, !PT ;  /* 0x00000380430c7812 */ /* 0x000fe400078ec0ff */
[----:B------:R-:W-:Y:S01]  /*1c620*/  LOP3.LUT R4, R29, R4, RZ, 0x3c, !PT ;  /* 0x000000041d047212 */ /* 0x000fe200078e3cff */
[----:B------:R-:W-:Y:S01]  /*1c630*/  IMAD.X R29, RZ, RZ, R5, P5 ;  /* 0x000000ffff1d7224 */ /* 0x000fe200028e0605 */
[----:B------:R-:W-:-:S02]  /*1c640*/  LOP3.LUT R26, R79, 0x380, RZ, 0xc0, !PT ;  /* 0x000003804f1a7812 */ /* 0x000fc400078ec0ff */
[----:B------:R-:W-:Y:S02]  /*1c650*/  SHF.R.U64 R8, R8, 0x3, RZ ;  /* 0x0000000308087819 */ /* 0x000fe400000012ff */
[----:B------:R-:W-:Y:S02]  /*1c660*/  SHF.R.U64 R10, R10, 0x3, RZ ;  /* 0x000000030a0a7819 */ /* 0x000fe400000012ff */
[----:B------:R-:W-:Y:S02]  /*1c670*/  LOP3.LUT R28, R83, 0x380, RZ, 0xc0, !PT ;  /* 0x00000380531c7812 */ /* 0x000fe400078ec0ff */
[----:B------:R-:W-:Y:S02]  /*1c680*/  LOP3.LUT R24, R75, 0x380, RZ, 0xc0, !PT ;  /* 0x000003804b187812 */ /* 0x000fe400078ec0ff */
[----:B------:R-:W-:Y:S02]  /*1c690*/  LOP3.LUT R14, R14, R71, RZ, 0x3c, !PT ;  /* 0x000000470e0e7212 */ /* 0x000fe400078e3cff */
[----:B------:R-:W-:-:S02]  /*1c6a0*/  SHF.R.U64 R12, R12, 0x3, RZ ;  /* 0x000000030c0c7819 */ /* 0x000fc400000012ff */
[----:B------:R-:W-:Y:S02]  /*1c6b0*/  SHF.R.U64 R26, R26, 0x3, RZ ;  /* 0x000000031a1a7819 */ /* 0x000fe400000012ff */
[----:B------:R-:W-:Y:S02]  /*1c6c0*/  MOV R71, R4 ;  /* 0x0000000400477202 */ /* 0x000fe40000000f00 */
[----:B------:R-:W-:Y:S02]  /*1c6d0*/  LOP3.LUT R8, R8, R59, RZ, 0x3c, !PT ;  /* 0x0000003b08087212 */ /* 0x000fe400078e3cff */
[----:B------:R-:W-:Y:S02]  /*1c6e0*/  LOP3.LUT R10, R10, R63, RZ, 0x3c, !PT ;  /* 0x0000003f0a0a7212 */ /* 0x000fe400078e3cff */
[----:B------:R-:W-:Y:S02]  /*1c6f0*/  F2FP.F16.F32.PACK_AB R4, R103, R6 ;  /* 0x000000066704723e */ /* 0x000fe400000000ff */
[----:B------:R-:W-:-:S02]  /*1c700*/  IADD3.X R25, RZ, R5, RZ, P3, !PT ;  /* 0x00000005ff197210 */ /* 0x000fc40001ffe4ff */
[----:B------:R-:W-:Y:S02]  /*1c710*/  SHF.R.U64 R28, R28, 0x3, RZ ;  /* 0x000000031c1c7819 */ /* 0x000fe400000012ff */
[----:B------:R-:W-:Y:S02]  /*1c720*/  F2FP.F16.F32.PACK_AB R6, R102, R7 ;  /* 0x000000076606723e */ /* 0x000fe400000000ff */
[----:B------:R-:W-:Y:S02]  /*1c730*/  SHF.R.U64 R24, R24, 0x3, RZ ;  /* 0x0000000318187819 */ /* 0x000fe400000012ff */
[----:B------:R-:W-:Y:S02]  /*1c740*/  F2FP.F16.F32.PACK_AB R5, R105, R106 ;  /* 0x0000006a6905723e */ /* 0x000fe400000000ff */
[----:B------:R-:W-:Y:S02]  /*1c750*/  F2FP.F16.F32.PACK_AB R7, R85, R104 ;  /* 0x000000685507723e */ /* 0x000fe400000000ff */
[----:B------:R-:W-:-:S02]  /*1c760*/  LOP3.LUT R12, R12, R67, RZ, 0x3c, !PT ;  /* 0x000000430c0c7212 */ /* 0x000fc400078e3cff */
[----:B------:R-:W-:Y:S01]  /*1c770*/  LOP3.LUT R26, R26, R79, RZ, 0x3c, !PT ;  /* 0x0000004f1a1a7212 */ /* 0x000fe200078e3cff */
[----:B------:R0:W-:Y:S01]  /*1c780*/  STSM.16.M88.4 [R71], R4 ;  /* 0x0000000447007844 */ /* 0x0001e20000000200 */
[----:B------:R-:W-:Y:S02]  /*1c790*/  MOV R70, R8 ;  /* 0x0000000800467202 */ /* 0x000fe40000000f00 */
[----:B------:R-:W-:Y:S02]  /*1c7a0*/  MOV R67, R10 ;  /* 0x0000000a00437202 */ /* 0x000fe40000000f00 */
[----:B------:R-:W-:Y:S02]  /*1c7b0*/  LOP3.LUT R28, R28, R83, RZ, 0x3c, !PT ;  /* 0x000000531c1c7212 */ /* 0x000fe400078e3cff */
[----:B------:R-:W-:Y:S02]  /*1c7c0*/  F2FP.F16.F32.PACK_AB R8, R95, R94 ;  /* 0x0000005e5f08723e */ /* 0x000fe400000000ff */
[----:B------:R-:W-:-:S02]  /*1c7d0*/  F2FP.F16.F32.PACK_AB R9, R81, R84 ;  /* 0x000000545109723e */ /* 0x000fc400000000ff */
[----:B------:R-:W-:Y:S02]  /*1c7e0*/  F2FP.F16.F32.PACK_AB R10, R100, R93 ;  /* 0x0000005d640a723e */ /* 0x000fe400000000ff */
[----:B------:R-:W-:Y:S02]  /*1c7f0*/  F2FP.F16.F32.PACK_AB R11, R77, R80 ;  /* 0x000000504d0b723e */ /* 0x000fe400000000ff */
[----:B------:R-:W-:Y:S02]  /*1c800*/  LOP3.LUT R24, R24, R75, RZ, 0x3c, !PT ;  /* 0x0000004b18187212 */ /* 0x000fe400078e3cff */
[----:B------:R-:W-:Y:S01]  /*1c810*/  MOV R59, R26 ;  /* 0x0000001a003b7202 */ /* 0x000fe20000000f00 */
[----:B------:R1:W-:Y:S01]  /*1c820*/  STSM.16.M88.4 [R70], R8 ;  /* 0x0000000846007844 */ /* 0x0003e20000000200 */
[----:B0-----:R-:W-:Y:S02]  /*1c830*/  F2FP.F16.F32.PACK_AB R4, R101, R92 ;  /* 0x0000005c6504723e */ /* 0x001fe400000000ff */
[----:B------:R-:W-:-:S02]  /*1c840*/  F2FP.F16.F32.PACK_AB R5, R73, R76 ;  /* 0x0000004c4905723e */ /* 0x000fc400000000ff */
[----:B------:R-:W-:Y:S02]  /*1c850*/  F2FP.F16.F32.PACK_AB R6, R98, R91 ;  /* 0x0000005b6206723e */ /* 0x000fe400000000ff */
[----:B------:R-:W-:Y:S02]  /*1c860*/  F2FP.F16.F32.PACK_AB R7, R69, R72 ;  /* 0x000000484507723e */ /* 0x000fe400000000ff */
[----:B------:R-:W-:Y:S02]  /*1c870*/  F2FP.F16.F32.PACK_AB R27, R51, R58 ;  /* 0x0000003a331b723e */ /* 0x000fe400000000ff */
[----:B------:R-:W-:Y:S01]  /*1c880*/  MOV R66, R12 ;  /* 0x0000000c00427202 */ /* 0x000fe20000000f00 */
[----:B------:R0:W-:Y:S01]  /*1c890*/  STSM.16.M88.4 [R67], R4 ;  /* 0x0000000443007844 */ /* 0x0001e20000000200 */
[----:B------:R-:W-:Y:S02]  /*1c8a0*/  MOV R63, R14 ;  /* 0x0000000e003f7202 */ /* 0x000fe40000000f00 */
[----:B------:R-:W-:-:S02]  /*1c8b0*/  MOV R51, R28 ;  /* 0x0000001c00337202 */ /* 0x000fc40000000f00 */
[----:B------:R-:W-:Y:S02]  /*1c8c0*/  MOV R62, R24 ;  /* 0x00000018003e7202 */ /* 0x000fe40000000f00 */
[----:B------:R-:W-:Y:S02]  /*1c8d0*/  F2FP.F16.F32.PACK_AB R12, R99, R90 ;  /* 0x0000005a630c723e */ /* 0x000fe400000000ff */
[----:B------:R-:W-:Y:S02]  /*1c8e0*/  F2FP.F16.F32.PACK_AB R13, R65, R68 ;  /* 0x00000044410d723e */ /* 0x000fe400000000ff */
[----:B------:R-:W-:Y:S02]  /*1c8f0*/  F2FP.F16.F32.PACK_AB R14, R96, R89 ;  /* 0x00000059600e723e */ /* 0x000fe400000000ff */
[----:B------:R-:W-:Y:S02]  /*1c900*/  F2FP.F16.F32.PACK_AB R15, R61, R64 ;  /* 0x000000403d0f723e */ /* 0x000fe400000000ff */
[----:B------:R-:W-:Y:S01]  /*1c910*/  F2FP.F16.F32.PACK_AB R29, R30, R47 ;  /* 0x0000002f1e1d723e */ /* 0x000fe200000000ff */
[----:B------:R-:W-:Y:S01]  /*1c920*/  IMAD.MOV.U32 R47, RZ, RZ, RZ ;  /* 0x000000ffff2f7224 */ /* 0x000fe200078e00ff */
[----:B------:R-:W-:Y:S01]  /*1c930*/  F2FP.F16.F32.PACK_AB R24, R97, R88 ;  /* 0x000000586118723e */ /* 0x000fe200000000ff */
[----:B------:R2:W-:Y:S01]  /*1c940*/  STSM.16.M88.4 [R66], R12 ;  /* 0x0000000c42007844 */ /* 0x0005e20000000200 */
[----:B------:R-:W-:-:S02]  /*1c950*/  F2FP.F16.F32.PACK_AB R25, R55, R60 ;  /* 0x0000003c3719723e */ /* 0x000fc400000000ff */
[----:B------:R-:W-:Y:S02]  /*1c960*/  F2FP.F16.F32.PACK_AB R26, R57, R56 ;  /* 0x00000038391a723e */ /* 0x000fe400000000ff */
[----:B------:R-:W-:Y:S02]  /*1c970*/  F2FP.F16.F32.PACK_AB R30, R52, R33 ;  /* 0x00000021341e723e */ /* 0x000fe400000000ff */
[----:B------:R-:W-:Y:S01]  /*1c980*/  ISETP.NE.U32.AND P2, PT, RZ, UR4, PT ;  /* 0x00000004ff007c0c */ /* 0x000fe2000bf45070 */
[----:B------:R-:W-:Y:S01]  /*1c990*/  STSM.16.M88.4 [R63], R24 ;  /* 0x000000183f007844 */ /* 0x000fe20000000200 */
[----:B-1----:R-:W-:Y:S02]  /*1c9a0*/  IADD3 R10, P0, R74, UR4, RZ ;  /* 0x000000044a0a7c10 */ /* 0x002fe4000ff1e0ff */
[----:B------:R-:W-:Y:S02]  /*1c9b0*/  F2FP.F16.F32.PACK_AB R28, R53, R44 ;  /* 0x0000002c351c723e */ /* 0x000fe400000000ff */
[----:B------:R-:W-:-:S02]  /*1c9c0*/  F2FP.F16.F32.PACK_AB R33, R34, R43 ;  /* 0x0000002b2221723e */ /* 0x000fc400000000ff */
[----:B------:R-:W-:Y:S01]  /*1c9d0*/  F2FP.F16.F32.PACK_AB R34, R48, R41 ;  /* 0x000000293022723e */ /* 0x000fe200000000ff */
[----:B------:R-:W-:Y:S01]  /*1c9e0*/  STSM.16.M88.4 [R62], R28 ;  /* 0x0000001c3e007844 */ /* 0x000fe20000000200 */
[----:B0-----:R-:W-:Y:S02]  /*1c9f0*/  F2FP.F16.F32.PACK_AB R4, R45, R40 ;  /* 0x000000282d04723e */ /* 0x001fe400000000ff */
[----:B------:R-:W-:Y:S01]  /*1ca00*/  F2FP.F16.F32.PACK_AB R5, R39, R46 ;  /* 0x0000002e2705723e */ /* 0x000fe200000000ff */
[----:B------:R-:W-:Y:S01]  /*1ca10*/  STSM.16.M88.4 [R59], R32 ;  /* 0x000000203b007844 */ /* 0x000fe20000000200 */
[----:B------:R-:W-:Y:S02]  /*1ca20*/  F2FP.F16.F32.PACK_AB R6, R37, R36 ;  /* 0x000000242506723e */ /* 0x000fe400000000ff */
[----:B------:R-:W-:Y:S02]  /*1ca30*/  F2FP.F16.F32.PACK_AB R7, R87, R42 ;  /* 0x0000002a5707723e */ /* 0x000fe400000000ff */
[----:B------:R-:W-:-:S02]  /*1ca40*/  ISETP.NE.AND.EX P2, PT, RZ, UR5, PT, P2 ;  /* 0x00000005ff007c0c */ /* 0x000fc4000bf45320 */
[----:B------:R-:W-:Y:S01]  /*1ca50*/  IADD3.X R11, R78, UR5, RZ, P0, !PT ;  /* 0x000000054e0b7c10 */ /* 0x000fe200087fe4ff */
[----:B------:R-:W-:Y:S01]  /*1ca60*/  ULDC.64 UR4, c[0x0][0xbe0] ;  /* 0x0002f80000047ab9 */ /* 0x000fe20000000a00 */
[----:B------:R0:W-:Y:S01]  /*1ca70*/  STSM.16.M88.4 [R51], R4 ;  /* 0x0000000433007844 */ /* 0x0001e20000000200 */
[----:B------:R-:W-:Y:S01]  /*1ca80*/  BAR.SYNC.DEFER_BLOCKING 0x1, 0x100 ;  /* 0x0044000000007b1d */ /* 0x000fe20000010000 */
[----:B------:R-:W-:-:S04]  /*1ca90*/  ISETP.NE.U32.AND P0, PT, RZ, UR4, PT ;  /* 0x00000004ff007c0c */ /* 0x000fc8000bf05070 */
[----:B------:R-:W-:-:S13]  /*1caa0*/  ISETP.NE.AND.EX P0, PT, RZ, UR5, PT, P0 ;  /* 0x00000005ff007c0c */ /* 0x000fda000bf05300 */
[----:B------:R-:W-:Y:S01]  /*1cab0*/  @P0 IADD3 R8, P1, R74, UR4, RZ ;  /* 0x000000044a080c10 */ /* 0x000fe2000ff3e0ff */
[----:B------:R-:W-:Y:S02]  /*1cac0*/  ULDC UR4, c[0x0][0xa88] ;  /* 0x0002a20000047ab9 */ /* 0x000fe40000000800 */
[----:B------:R-:W-:Y:S01]  /*1cad0*/  IMAD.U32 R46, RZ, RZ, UR4 ;  /* 0x00000004ff2e7e24 */ /* 0x000fe2000f8e00ff */
[----:B------:R-:W-:Y:S01]  /*1cae0*/  @P0 IADD3.X R9, R78, UR5, RZ, P1, !PT ;  /* 0x000000054e090c10 */ /* 0x000fe20008ffe4ff */
[----:B------:R1:W5:Y:S04]  /*1caf0*/  @P2 LDG.E R47, desc[UR6][R10.64] ;  /* 0x000000060a2f2981 */ /* 0x000368000c1e1900 */
[----:B------:R1:W5:Y:S01]  /*1cb00*/  @P0 LDG.E R46, desc[UR6][R8.64] ;  /* 0x00000006082e0981 */ /* 0x000362000c1e1900 */
[----:B--2---:R-:W-:-:S05]  /*1cb10*/  IADD3 R13, R16, R107, RZ ;  /* 0x0000006b100d7210 */ /* 0x004fca0007ffe0ff */
[----:B0-----:R-:W-:Y:S01]  /*1cb20*/  IMAD.WIDE R4, R13, 0x2, R20 ;  /* 0x000000020d047825 */ /* 0x001fe200078e0214 */
[----:B-1----:R-:W-:Y:S06]  /*1cb30*/  @P0 BRA `(.L_x_6162) ;  /* 0x0000000000140947 */ /* 0x002fec0003800000 */
[----:B------:R-:W-:Y:S05]  /*1cb40*/  @!P2 BRA `(.L_x_6162) ;  /* 0x000000000010a947 */ /* 0x000fea0003800000 */
[----:B------:R-:W-:Y:S02]  /*1cb50*/  ULDC.64 UR4, c[0x0][0x208] ;  /* 0x0000820000047ab9 */ /* 0x000fe40000000a00 */
[----:B------:R-:W2:Y:S04]  /*1cb60*/  LDG.E R7, desc[UR4][R10.64] ;  /* 0x000000040a077981 */ /* 0x000ea8000c1e1900 */
[----:B-----5:R-:W2:Y:S02]  /*1cb70*/  LDG.E R46, desc[UR4][R10.64+0x4] ;  /* 0x000004040a2e7981 */ /* 0x020ea4000c1e1900 */
[----:B--2---:R-:W-:-:S07]  /*1cb80*/  IMAD.IADD R46, R46, 0x1, -R7 ;  /* 0x000000012e2e7824 */ /* 0x004fce00078e0a07 */
.L_x_6162:
[----:B------:R-:W2:Y:S01]  /*1cb90*/  LDL R12, [R1+0x90] ;  /* 0x00009000010c7983 */ /* 0x000ea20000100800 */
[----:B------:R-:W-:-:S03]  /*1cba0*/  ULDC.64 UR4, c[0x0][0xb70] ;  /* 0x0002dc0000047ab9 */ /* 0x000fc60000000a00 */
[----:B------:R-:W3:Y:S04]  /*1cbb0*/  LDL.LU R53, [R1+0x80] ;  /* 0x0000800001357983 */ /* 0x000ee80000300800 */
[----:B------:R-:W2:Y:S01]  /*1cbc0*/  LDL.LU R52, [R1+0x88] ;  /* 0x0000880001347983 */ /* 0x000ea20000300800 */
[--C-:B-----5:R-:W-:Y:S01]  /*1cbd0*/  SHF.R.S32.HI R21, RZ, 0x1f, R47.reuse ;  /* 0x0000001fff157819 */ /* 0x120fe2000001142f */
[----:B------:R-:W-:Y:S01]  /*1cbe0*/  IMAD.MOV.U32 R20, RZ, RZ, R47 ;  /* 0x000000ffff147224 */ /* 0x000fe200078e002f */
[----:B------:R-:W-:Y:S01]  /*1cbf0*/  IADD3 R9, P0, R4, 0x1000, RZ ;  /* 0x0000100004097810 */ /* 0x000fe20007f1e0ff */
[----:B------:R-:W-:Y:S01]  /*1cc00*/  ULDC.64 UR6, c[0x0][0x208] ;  /* 0x0000820000067ab9 */ /* 0x000fe20000000a00 */
[----:B------:R-:W-:Y:S02]  /*1cc10*/  SEL R50, R38, RZ, !P2 ;  /* 0x000000ff26327207 */ /* 0x000fe40005000000 */
[----:B------:R-:W-:-:S02]  /*1cc20*/  LOP3.LUT R8, R9, 0x380, RZ, 0xc0, !PT ;  /* 0x0000038009087812 */ /* 0x000fc400078ec0ff */
[----:B------:R-:W-:Y:S02]  /*1cc30*/  SEL R51, R82, RZ, !P2 ;  /* 0x000000ff52337207 */ /* 0x000fe40005000000 */
[----:B------:R-:W-:Y:S02]  /*1cc40*/  SHF.R.U64 R8, R8, 0x3, RZ ;  /* 0x0000000308087819 */ /* 0x000fe400000012ff */
[----:B------:R-:W-:Y:S02]  /*1cc50*/  SHF.R.S32.HI R14, RZ, 0x1f, R86 ;  /* 0x0000001fff0e7819 */ /* 0x000fe40000011456 */
[----:B------:R-:W-:Y:S02]  /*1cc60*/  LOP3.LUT R8, R8, R9, RZ, 0x3c, !PT ;  /* 0x0000000908087212 */ /* 0x000fe400078e3cff */
[----:B------:R-:W-:Y:S02]  /*1cc70*/  LEA.HI R14, R14, R86, RZ, 0x7 ;  /* 0x000000560e0e7211 */ /* 0x000fe400078f38ff */
[----:B------:R-:W-:-:S02]  /*1cc80*/  IADD3 R13, P1, R4, 0x2000, RZ ;  /* 0x00002000040d7810 */ /* 0x000fc40007f3e0ff */
[----:B------:R-:W-:Y:S02]  /*1cc90*/  LOP3.LUT R14, R14, 0xffffff80, RZ, 0xc0, !PT ;  /* 0xffffff800e0e7812 */ /* 0x000fe400078ec0ff */
[C---:B------:R-:W-:Y:S02]  /*1cca0*/  IADD3 R25, P2, R4.reuse, 0x3000, RZ ;  /* 0x0000300004197810 */ /* 0x040fe40007f5e0ff */
[----:B------:R-:W-:Y:S01]  /*1ccb0*/  IADD3 R29, P3, R4, 0x4000, RZ ;  /* 0x00004000041d7810 */ /* 0x000fe20007f7e0ff */
[----:B------:R-:W-:Y:S01]  /*1ccc0*/  IMAD.IADD R14, R86, 0x1, -R14 ;  /* 0x00000001560e7824 */ /* 0x000fe200078e0a0e */
[----:B------:R-:W-:Y:S02]  /*1ccd0*/  LOP3.LUT R24, R25, 0x380, RZ, 0xc0, !PT ;  /* 0x0000038019187812 */ /* 0x000fe400078ec0ff */
[----:B------:R-:W-:Y:S02]  /*1cce0*/  LOP3.LUT R28, R29, 0x380, RZ, 0xc0, !PT ;  /* 0x000003801d1c7812 */ /* 0x000fe400078ec0ff */
[----:B------:R-:W-:-:S02]  /*1ccf0*/  SHF.R.U64 R24, R24, 0x3, RZ ;  /* 0x0000000318187819 */ /* 0x000fc400000012ff */
[----:B------:R-:W-:Y:S02]  /*1cd00*/  SHF.R.U64 R28, R28, 0x3, RZ ;  /* 0x000000031c1c7819 */ /* 0x000fe400000012ff */
[----:B------:R-:W-:Y:S01]  /*1cd10*/  LOP3.LUT R24, R24, R25, RZ, 0x3c, !PT ;  /* 0x0000001918187212 */ /* 0x000fe200078e3cff */
[--C-:B------:R-:W-:Y:S01]  /*1cd20*/  IMAD.X R25, RZ, RZ, R5.reuse, P2 ;  /* 0x000000ffff197224 */ /* 0x100fe200010e0605 */
[----:B------:R-:W-:Y:S01]  /*1cd30*/  LOP3.LUT R28, R28, R29, RZ, 0x3c, !PT ;  /* 0x0000001d1c1c7212 */ /* 0x000fe200078e3cff */
[----:B------:R-:W-:Y:S01]  /*1cd40*/  IMAD.X R29, RZ, RZ, R5, P3 ;  /* 0x000000ffff1d7224 */ /* 0x000fe200018e0605 */
[----:B------:R-:W-:Y:S01]  /*1cd50*/  BSSY B1, `(.L_x_6163) ;  /* 0x0000067000017945 */ /* 0x000fe20003800000 */
[----:B---3--:R-:W-:Y:S01]  /*1cd60*/  SHF.R.S32.HI R49, RZ, 0x1f, R53 ;  /* 0x0000001fff317819 */ /* 0x008fe20000011435 */
[----:B------:R-:W-:-:S04]  /*1cd70*/  IMAD.WIDE.U32 R6, R53, UR4, R20 ;  /* 0x0000000435067c25 */ /* 0x000fc8000f8e0014 */
[----:B------:R-:W-:-:S04]  /*1cd80*/  IMAD R10, R49, UR4, RZ ;  /* 0x00000004310a7c24 */ /* 0x000fc8000f8e02ff */
[----:B------:R-:W-:Y:S01]  /*1cd90*/  IMAD R11, R53, UR5, R10 ;  /* 0x00000005350b7c24 */ /* 0x000fe2000f8e020a */
[----:B------:R-:W-:Y:S02]  /*1cda0*/  ULDC.64 UR4, c[0x0][0xb78] ;  /* 0x0002de0000047ab9 */ /* 0x000fe40000000a00 */
[----:B------:R-:W-:Y:S02]  /*1cdb0*/  IMAD R9, R50, UR4, RZ ;  /* 0x0000000432097c24 */ /* 0x000fe4000f8e02ff */
[----:B------:R-:W-:Y:S01]  /*1cdc0*/  IADD3 R7, R7, R11, RZ ;  /* 0x0000000b07077210 */ /* 0x000fe20007ffe0ff */
[----:B--2---:R-:W-:Y:S01]  /*1cdd0*/  IMAD R11, R52, 0x80, R12 ;  /* 0x00000080340b7824 */ /* 0x004fe200078e020c */
[----:B------:R-:W-:Y:S01]  /*1cde0*/  LOP3.LUT R12, R13, 0x380, RZ, 0xc0, !PT ;  /* 0x000003800d0c7812 */ /* 0x000fe200078ec0ff */
[C---:B------:R-:W-:Y:S02]  /*1cdf0*/  IMAD R10, R51.reuse, UR5, R9 ;  /* 0x00000005330a7c24 */ /* 0x040fe4000f8e0209 */
[----:B------:R-:W-:Y:S01]  /*1ce00*/  IMAD.WIDE.U32 R6, R51, UR4, R6 ;  /* 0x0000000433067c25 */ /* 0x000fe2000f8e0006 */
[----:B------:R-:W-:Y:S01]  /*1ce10*/  SHF.R.S32.HI R9, RZ, 0x1f, R11 ;  /* 0x0000001fff097819 */ /* 0x000fe2000001140b */
[----:B------:R-:W-:Y:S01]  /*1ce20*/  ULDC.64 UR4, c[0x0][0xb40] ;  /* 0x0002d00000047ab9 */ /* 0x000fe20000000a00 */
[----:B------:R-:W-:-:S02]  /*1ce30*/  SHF.R.U64 R12, R12, 0x3, RZ ;  /* 0x000000030c0c7819 */ /* 0x000fc400000012ff */
[----:B------:R-:W-:Y:S02]  /*1ce40*/  IADD3 R6, P4, R11, R6, RZ ;  /* 0x000000060b067210 */ /* 0x000fe40007f9e0ff */
[----:B------:R-:W-:Y:S02]  /*1ce50*/  LOP3.LUT R12, R12, R13, RZ, 0x3c, !PT ;  /* 0x0000000d0c0c7212 */ /* 0x000fe400078e3cff */
[----:B------:R-:W-:Y:S01]  /*1ce60*/  IADD3.X R9, R9, R7, R10, P4, !PT ;  /* 0x0000000709097210 */ /* 0x000fe200027fe40a */
[----:B------:R-:W-:Y:S01]  /*1ce70*/  VIADD R7, R11, 0x8 ;  /* 0x000000080b077836 */ /* 0x000fe20000000000 */
[C---:B------:R-:W-:Y:S02]  /*1ce80*/  LEA R44, P5, R6.reuse, UR4, 0x2 ;  /* 0x00000004062c7c11 */ /* 0x040fe4000f8a10ff */
[----:B------:R-:W-:Y:S02]  /*1ce90*/  IADD3.X R13, RZ, R5, RZ, P1, !PT ;  /* 0x00000005ff0d7210 */ /* 0x000fe40000ffe4ff */
[----:B------:R-:W-:Y:S01]  /*1cea0*/  LEA.HI.X R45, R6, UR5, R9, 0x2, P5 ;  /* 0x00000005062d7c11 */ /* 0x000fe2000a8f1409 */
[----:B------:R-:W-:Y:S01]  /*1ceb0*/  IMAD.X R9, RZ, RZ, R5, P0 ;  /* 0x000000ffff097224 */ /* 0x000fe200000e0605 */
[----:B------:R-:W-:Y:S01]  /*1cec0*/  LOP3.LUT P0, RZ, R14, 0x3, RZ, 0xc0, !PT ;  /* 0x000000030eff7812 */ /* 0x000fe2000780c0ff */
[----:B------:R-:W-:Y:S01]  /*1ced0*/  ULDC.64 UR4, c[0x0][0xaa0] ;  /* 0x0002a80000047ab9 */ /* 0x000fe20000000a00 */
[----:B------:R-:W-:-:S02]  /*1cee0*/  IADD3 R33, P4, R4, 0x5000, RZ ;  /* 0x0000500004217810 */ /* 0x000fc40007f9e0ff */
[C---:B------:R-:W-:Y:S02]  /*1cef0*/  IADD3 R37, P5, R4.reuse, 0x6000, RZ ;  /* 0x0000600004257810 */ /* 0x040fe40007fbe0ff */
[-C--:B------:R-:W-:Y:S02]  /*1cf00*/  ISETP.GE.OR P1, PT, R11, R46.reuse, P0 ;  /* 0x0000002e0b00720c */ /* 0x080fe40000726670 */
[C---:B------:R-:W-:Y:S02]  /*1cf10*/  LOP3.LUT R6, R4.reuse, 0x380, RZ, 0xc0, !PT ;  /* 0x0000038004067812 */ /* 0x040fe400078ec0ff */
[----:B------:R-:W-:Y:S02]  /*1cf20*/  IADD3 R11, P2, R4, 0x7000, RZ ;  /* 0x00007000040b7810 */ /* 0x000fe40007f5e0ff */
[----:B------:R-:W-:Y:S02]  /*1cf30*/  ISETP.GE.OR P0, PT, R7, R46, P0 ;  /* 0x0000002e0700720c */ /* 0x000fe40000706670 */
[----:B------:R-:W-:Y:S01]  /*1cf40*/  LOP3.LUT R32, R33, 0x380, RZ, 0xc0, !PT ;  /* 0x0000038021207812 */ /* 0x000fe200078ec0ff */
[----:B------:R-:W-:Y:S01]  /*1cf50*/  IMAD.X R41, RZ, RZ, R5, P2 ;  /* 0x000000ffff297224 */ /* 0x000fe200010e0605 */
[----:B------:R-:W-:-:S02]  /*1cf60*/  LOP3.LUT R36, R37, 0x380, RZ, 0xc0, !PT ;  /* 0x0000038025247812 */ /* 0x000fc400078ec0ff */
[----:B------:R-:W-:Y:S01]  /*1cf70*/  SHF.R.U64 R7, R6, 0x3, RZ ;  /* 0x0000000306077819 */ /* 0x000fe200000012ff */
[----:B------:R-:W-:Y:S01]  /*1cf80*/  @!P1 STG.E desc[UR6][R44.64], R3 ;  /* 0x000000032c009986 */ /* 0x000fe2000c101906 */
[----:B------:R-:W-:Y:S02]  /*1cf90*/  LOP3.LUT R6, R11, 0x380, RZ, 0xc0, !PT ;  /* 0x000003800b067812 */ /* 0x000fe400078ec0ff */
[----:B------:R-:W-:Y:S02]  /*1cfa0*/  SHF.R.U64 R32, R32, 0x3, RZ ;  /* 0x0000000320207819 */ /* 0x000fe400000012ff */
[----:B------:R-:W-:Y:S01]  /*1cfb0*/  SHF.R.U64 R36, R36, 0x3, RZ ;  /* 0x0000000324247819 */ /* 0x000fe200000012ff */
[----:B------:R0:W-:Y:S01]  /*1cfc0*/  @!P0 STG.E desc[UR6][R44.64+0x20], R0 ;  /* 0x000020002c008986 */ /* 0x0001e2000c101906 */
[----:B------:R-:W-:Y:S02]  /*1cfd0*/  SHF.R.U64 R6, R6, 0x3, RZ ;  /* 0x0000000306067819 */ /* 0x000fe400000012ff */
        /* <DEDUP_REMOVED lines=9> */
[----:B------:R-:W-:Y:S01]  /*1d070*/  IMAD R48, R21, UR4, RZ ;  /* 0x0000000415307c24 */ /* 0x000fe2000f8e02ff */
[----:B------:R-:W-:Y:S02]  /*1d080*/  MOV R21, R17 ;  /* 0x0000001100157202 */ /* 0x000fe40000000f00 */
[----:B------:R-:W5:Y:S01]  /*1d090*/  LD.E.128 R4, desc[UR6][R4.64] ;  /* 0x0000000604047980 */ /* 0x000f62000c101d00 */
[----:B------:R-:W-:-:S03]  /*1d0a0*/  IMAD.MOV.U32 R20, RZ, RZ, R16 ;  /* 0x000000ffff147224 */ /* 0x000fc600078e0010 */
        /* <DEDUP_REMOVED lines=10> */
[----:B------:R-:W-:-:S04]  /*1d150*/  IMAD.WIDE.U32 R20, R47, UR4, R20 ;  /* 0x000000042f147c25 */ /* 0x000fc8000f8e0014 */
[----:B------:R-:W-:Y:S01]  /*1d160*/  IMAD R47, R47, UR5, R48 ;  /* 0x000000052f2f7c24 */ /* 0x000fe2000f8e0230 */
[----:B------:R-:W-:Y:S01]  /*1d170*/  ULDC.64 UR4, c[0x0][0xae0] ;  /* 0x0002b80000047ab9 */ /* 0x000fe20000000a00 */
[----:B0-----:R-:W-:Y:S02]  /*1d180*/  IMAD R45, R52, -0x80, R46 ;  /* 0xffffff80342d7824 */ /* 0x001fe400078e022e */
[----:B------:R-:W-:Y:S02]  /*1d190*/  IMAD.IADD R21, R21, 0x1, R47 ;  /* 0x0000000115157824 */ /* 0x000fe400078e022f */
[----:B------:R-:W-:Y:S01]  /*1d1a0*/  IMAD R0, R49, UR4, RZ ;  /* 0x0000000431007c24 */ /* 0x000fe2000f8e02ff */
[----:B------:R-:W-:Y:S01]  /*1d1b0*/  ISETP.GE.AND P3, PT, R22, R45, PT ;  /* 0x0000002d1600720c */ /* 0x000fe20003f66270 */
[----:B------:R-:W-:-:S04]  /*1d1c0*/  IMAD.WIDE.U32 R20, R53, UR4, R20 ;  /* 0x0000000435147c25 */ /* 0x000fc8000f8e0014 */
[----:B------:R-:W-:Y:S01]  /*1d1d0*/  IMAD R3, R53, UR5, R0 ;  /* 0x0000000535037c24 */ /* 0x000fe2000f8e0200 */
[----:B------:R-:W-:Y:S01]  /*1d1e0*/  ULDC.64 UR4, c[0x0][0xae8] ;  /* 0x0002ba0000047ab9 */ /* 0x000fe20000000a00 */
[----:B------:R-:W-:Y:S02]  /*1d1f0*/  VIADD R0, R2, 0x34820 ;  /* 0x0003482002007836 */ /* 0x000fe40000000000 */
[----:B------:R-:W-:Y:S02]  /*1d200*/  IMAD R44, R50, UR4, RZ ;  /* 0x00000004322c7c24 */ /* 0x000fe4000f8e02ff */
[----:B------:R-:W-:Y:S01]  /*1d210*/  IMAD.IADD R21, R21, 0x1, R3 ;  /* 0x0000000115157824 */ /* 0x000fe200078e0203 */
[----:B------:R-:W-:Y:S01]  /*1d220*/  PRMT R0, RZ, 0x654, R0 ;  /* 0x00000654ff007816 */ /* 0x000fe20000000000 */
[C---:B------:R-:W-:Y:S02]  /*1d230*/  IMAD R3, R51.reuse, UR5, R44 ;  /* 0x0000000533037c24 */ /* 0x040fe4000f8e022c */
[----:B------:R-:W-:Y:S01]  /*1d240*/  IMAD.WIDE.U32 R46, R51, UR4, R20 ;  /* 0x00000004332e7c25 */ /* 0x000fe2000f8e0014 */
[----:B-1----:R0:W-:Y:S01]  /*1d250*/  SYNCS.ARRIVE.TRANS64.RED.A1T0 RZ, [R0+URZ], RZ ;  /* 0x000000ff00ff79a7 */ /* 0x0021e2000810043f */
[----:B------:R-:W-:-:S02]  /*1d260*/  ISETP.GE.AND P0, PT, R223, R45, PT ;  /* 0x0000002ddf00720c */ /* 0x000fc40003f06270 */
[-C--:B------:R-:W-:Y:S02]  /*1d270*/  ISETP.GE.AND P1, PT, R222, R45.reuse, PT ;  /* 0x0000002dde00720c */ /* 0x080fe40003f26270 */
[----:B------:R-:W-:Y:S01]  /*1d280*/  ISETP.GE.AND P2, PT, R224, R45, PT ;  /* 0x0000002de000720c */ /* 0x000fe20003f46270 */
[----:B------:R-:W-:Y:S01]  /*1d290*/  IMAD.WIDE R44, R52, 0x80, R22 ;  /* 0x00000080342c7825 */ /* 0x000fe200078e0216 */
[----:B------:R-:W-:Y:S01]  /*1d2a0*/  IADD3 R51, R47, R3, RZ ;  /* 0x000000032f337210 */ /* 0x000fe20007ffe0ff */
[----:B0-----:R-:W-:Y:S10]  /*1d2b0*/  @P3 BRA `(.L_x_6164) ;  /* 0x0000000000403947 */ /* 0x001ff40003800000 */
        /* <DEDUP_REMOVED lines=14> */
[----:B-----5:R0:W-:Y:S04]  /*1d3a0*/  @!P3 STG.E.128 desc[UR8][R48.64], R4 ;  /* 0x000000043000b986 */ /* 0x0201e8000c101d08 */
[----:B------:R0:W-:Y:S02]  /*1d3b0*/  @!P4 STG.E.128 desc[UR8][R48.64+0x80], R28 ;  /* 0x0000801c3000c986 */ /* 0x0001e4000c101d08 */
.L_x_6164:
[----:B------:R-:W-:Y:S05]  /*1d3c0*/  BSYNC B1 ;  /* 0x0000000000017941 */ /* 0x000fea0003800000 */
.L_x_6163:
[----:B------:R-:W-:Y:S04]  /*1d3d0*/  BSSY B1, `(.L_x_6165) ;  /* 0x0000014000017945 */ /* 0x000fe80003800000 */
[----:B------:R-:W-:Y:S05]  /*1d3e0*/  @P0 BRA `(.L_x_6166) ;  /* 0x0000000000480947 */ /* 0x000fea0003800000 */
[----:B------:R-:W-:Y:S01]  /*1d3f0*/  IADD3 R3, P0, R44, 0x20, RZ ;  /* 0x000000202c037810 */ /* 0x000fe20007f1e0ff */
[----:B------:R-:W-:Y:S01]  /*1d400*/  ULDC.64 UR6, c[0x0][0xad8] ;  /* 0x0002b60000067ab9 */ /* 0x000fe20000000a00 */
[----:B0----5:R-:W-:Y:S01]  /*1d410*/  IMAD.MOV.U32 R4, RZ, RZ, R46 ;  /* 0x000000ffff047224 */ /* 0x021fe200078e002e */
[----:B------:R-:W-:Y:S01]  /*1d420*/  ULDC UR4, c[0x0][0xa8c] ;  /* 0x0002a30000047ab9 */ /* 0x000fe20000000800 */
[----:B------:R-:W-:Y:S01]  /*1d430*/  IADD3.X R0, RZ, R45, RZ, P0, !PT ;  /* 0x0000002dff007210 */ /* 0x000fe200007fe4ff */
[----:B------:R-:W-:Y:S01]  /*1d440*/  IMAD.MOV.U32 R5, RZ, RZ, R51 ;  /* 0x000000ffff057224 */ /* 0x000fe200078e0033 */
[----:B------:R-:W-:Y:S01]  /*1d450*/  ISETP.GE.AND P3, PT, R16, UR4, PT ;  /* 0x0000000410007c0c */ /* 0x000fe2000bf66270 */
[----:B------:R-:W-:Y:S01]  /*1d460*/  ULDC.64 UR8, c[0x0][0x208] ;  /* 0x0000820000087ab9 */ /* 0x000fe20000000a00 */
[----:B------:R-:W-:Y:S01]  /*1d470*/  ISETP.GE.AND P4, PT, R227, UR4, PT ;  /* 0x00000004e3007c0c */ /* 0x000fe2000bf86270 */
[----:B------:R-:W-:Y:S02]  /*1d480*/  IMAD R0, R0, UR6, RZ ;  /* 0x0000000600007c24 */ /* 0x000fe4000f8e02ff */
[----:B------:R-:W-:-:S04]  /*1d490*/  IMAD.WIDE.U32 R4, R3, UR6, R4 ;  /* 0x0000000603047c25 */ /* 0x000fc8000f8e0004 */
[----:B------:R-:W-:Y:S01]  /*1d4a0*/  IMAD R3, R3, UR7, R0 ;  /* 0x0000000703037c24 */ /* 0x000fe2000f8e0200 */
[----:B------:R-:W-:Y:S02]  /*1d4b0*/  ULDC.64 UR6, c[0x0][0xa80] ;  /* 0x0002a00000067ab9 */ /* 0x000fe40000000a00 */
[----:B------:R-:W-:Y:S01]  /*1d4c0*/  LEA R6, P0, R4, UR6, 0x1 ;  /* 0x0000000604067c11 */ /* 0x000fe2000f8008ff */
[----:B------:R-:W-:-:S05]  /*1d4d0*/  IMAD.IADD R3, R5, 0x1, R3 ;  /* 0x0000000105037824 */ /* 0x000fca00078e0203 */
[----:B------:R-:W-:-:S05]  /*1d4e0*/  LEA.HI.X R7, R4, UR7, R3, 0x1, P0 ;  /* 0x0000000704077c11 */ /* 0x000fca00080f0c03 */
[----:B------:R1:W-:Y:S04]  /*1d4f0*/  @!P3 STG.E.128 desc[UR8][R6.64], R8 ;  /* 0x000000080600b986 */ /* 0x0003e8000c101d08 */
[----:B------:R1:W-:Y:S02]  /*1d500*/  @!P4 STG.E.128 desc[UR8][R6.64+0x80], R32 ;  /* 0x000080200600c986 */ /* 0x0003e4000c101d08 */
.L_x_6166:
[----:B------:R-:W-:Y:S05]  /*1d510*/  BSYNC B1 ;  /* 0x0000000000017941 */ /* 0x000fea0003800000 */
.L_x_6165:
        /* <DEDUP_REMOVED lines=15> */
[----:B-1----:R-:W-:Y:S01]  /*1d610*/  LEA R6, P0, R4, UR6, 0x1 ;  /* 0x0000000604067c11 */ /* 0x002fe2000f8008ff */
[----:B------:R-:W-:-:S05]  /*1d620*/  IMAD.IADD R3, R5, 0x1, R3 ;  /* 0x0000000105037824 */ /* 0x000fca00078e0203 */
[----:B------:R-:W-:-:S05]  /*1d630*/  LEA.HI.X R7, R4, UR7, R3, 0x1, P0 ;  /* 0x0000000704077c11 */ /* 0x000fca00080f0c03 */
[----:B------:R2:W-:Y:S04]  /*1d640*/  @!P1 STG.E.128 desc[UR8][R6.64], R12 ;  /* 0x0000000c06009986 */ /* 0x0005e8000c101d08 */
[----:B------:R2:W-:Y:S02]  /*1d650*/  @!P3 STG.E.128 desc[UR8][R6.64+0x80], R36 ;  /* 0x000080240600b986 */ /* 0x0005e4000c101d08 */
.L_x_6168:
[----:B------:R-:W-:Y:S05]  /*1d660*/  BSYNC B1 ;  /* 0x0000000000017941 */ /* 0x000fea0003800000 */
.L_x_6167:
        /* <DEDUP_REMOVED lines=8> */
[----:B------:R-:W-:Y:S02]  /*1d6f0*/  ULDC.64 UR8, c[0x0][0x208] ;  /* 0x0000820000087ab9 */ /* 0x000fe40000000a00 */
[----:B------:R-:W-:Y:S02]  /*1d700*/  IMAD R44, R44, UR6, RZ ;  /* 0x000000062c2c7c24 */ /* 0x000fe4000f8e02ff */
[----:B------:R-:W-:-:S04]  /*1d710*/  IMAD.WIDE.U32 R4, R3, UR6, R4 ;  /* 0x0000000603047c25 */ /* 0x000fc8000f8e0004 */
[----:B------:R-:W-:Y:S01]  /*1d720*/  IMAD R3, R3, UR7, R44 ;  /* 0x0000000703037c24 */ /* 0x000fe2000f8e022c */
[----:B------:R-:W-:Y:S02]  /*1d730*/  ULDC.64 UR6, c[0x0][0xa80] ;  /* 0x0002a00000067ab9 */ /* 0x000fe40000000a00 */
[----:B-12---:R-:W-:Y:S01]  /*1d740*/  LEA R6, P0, R4, UR6, 0x1 ;  /* 0x0000000604067c11 */ /* 0x006fe2000f8008ff */
[----:B------:R-:W-:-:S05]  /*1d750*/  IMAD.IADD R3, R5, 0x1, R3 ;  /* 0x0000000105037824 */ /* 0x000fca00078e0203 */
[----:B------:R-:W-:Y:S02]  /*1d760*/  LEA.HI.X R7, R4, UR7, R3, 0x1, P0 ;  /* 0x0000000704077c11 */ /* 0x000fe400080f0c03 */
[----:B------:R-:W-:-:S03]  /*1d770*/  ISETP.GE.AND P0, PT, R227, UR4, PT ;  /* 0x00000004e3007c0c */ /* 0x000fc6000bf06270 */
[----:B------:R4:W-:Y:S10]  /*1d780*/  @!P1 STG.E.128 desc[UR8][R6.64], R24 ;  /* 0x0000001806009986 */ /* 0x0009f4000c101d08 */
[----:B------:R-:W-:Y:S05]  /*1d790*/  @P0 BRA `(.L_x_6169) ;  /* 0x0000000800940947 */ /* 0x000fea0003800000 */
[----:B------:R-:W-:Y:S02]  /*1d7a0*/  ULDC.64 UR4, c[0x0][0x208] ;  /* 0x0000820000047ab9 */ /* 0x000fe40000000a00 */
[----:B------:R0:W-:Y:S01]  /*1d7b0*/  STG.E.128 desc[UR4][R6.64+0x80], R40 ;  /* 0x0000802806007986 */ /* 0x0001e2000c101d04 */
[----:B------:R-:W-:Y:S05]  /*1d7c0*/  BRA `(.L_x_6169) ;  /* 0x0000000800887947 */ /* 0x000fea0003800000 */
.L_x_6161:
[----:B------:R-:W-:Y:S01]  /*1d7d0*/  ULDC.64 UR4, c[0x0][0xbd8] ;  /* 0x0002f60000047ab9 */ /* 0x000fe20000000a00 */
[----:B------:R-:W0:Y:S01]  /*1d7e0*/  S2R R8, SR_TID.X ;  /* 0x0000000000087919 */ /* 0x000e220000002100 */
[----:B------:R-:W-:Y:S01]  /*1d7f0*/  ISETP.NE.U32.AND P0, PT, RZ, UR4, PT ;  /* 0x00000004ff007c0c */ /* 0x000fe2000bf05070 */
[----:B------:R-:W-:Y:S01]  /*1d800*/  ULDC.64 UR6, c[0x0][0x208] ;  /* 0x0000820000067ab9 */ /* 0x000fe20000000a00 */
[----:B------:R-:W-:Y:S02]  /*1d810*/  IADD3 R4, P1, R74, UR4, RZ ;  /* 0x000000044a047c10 */ /* 0x000fe4000ff3e0ff */
[----:B------:R-:W-:Y:S02]  /*1d820*/  ISETP.NE.AND.EX P0, PT, RZ, UR5, PT, P0 ;  /* 0x00000005ff007c0c */ /* 0x000fe4000bf05300 */
[----:B------:R-:W-:Y:S01]  /*1d830*/  IADD3.X R5, R78, UR5, RZ, P1, !PT ;  /* 0x000000054e057c10 */ /* 0x000fe20008ffe4ff */
[----:B------:R-:W-:Y:S01]  /*1d840*/  ULDC.64 UR4, c[0x0][0xbe0] ;  /* 0x0002f80000047ab9 */ /* 0x000fe20000000a00 */
[----:B------:R-:W-:-:S02]  /*1d850*/  MOV R3, RZ ;  /* 0x000000ff00037202 */ /* 0x000fc40000000f00 */
[----:B------:R-:W-:-:S04]  /*1d860*/  ISETP.NE.U32.AND P1, PT, RZ, UR4, PT ;  /* 0x00000004ff007c0c */ /* 0x000fc8000bf25070 */
[----:B------:R-:W-:-:S03]  /*1d870*/  ISETP.NE.AND.EX P1, PT, RZ, UR5, PT, P1 ;  /* 0x00000005ff007c0c */ /* 0x000fc6000bf25310 */
[----:B------:R1:W5:Y:S10]  /*1d880*/  @P0 LDG.E R3, desc[UR6][R4.64] ;  /* 0x0000000604030981 */ /* 0x000374000c1e1900 */
[----:B------:R-:W-:Y:S01]  /*1d890*/  @P1 IADD3 R6, P2, R74, UR4, RZ ;  /* 0x000000044a061c10 */ /* 0x000fe2000ff5e0ff */
[----:B------:R-:W-:-:S02]  /*1d8a0*/  ULDC UR4, c[0x0][0xa88] ;  /* 0x0002a20000047ab9 */ /* 0x000fc40000000800 */
[----:B------:R-:W-:Y:S01]  /*1d8b0*/  IMAD.U32 R0, RZ, RZ, UR4 ;  /* 0x00000004ff007e24 */ /* 0x000fe2000f8e00ff */
[----:B------:R-:W-:Y:S01]  /*1d8c0*/  @P1 IADD3.X R7, R78, UR5, RZ, P2, !PT ;  /* 0x000000054e071c10 */ /* 0x000fe200097fe4ff */
[----:B0-----:R-:W-:-:S04]  /*1d8d0*/  VIADD R8, R8, 0xffffff80 ;  /* 0xffffff8008087836 */ /* 0x001fc80000000000 */
[----:B------:R1:W5:Y:S01]  /*1d8e0*/  @P1 LDG.E R0, desc[UR6][R6.64] ;  /* 0x0000000606001981 */ /* 0x000362000c1e1900 */
[----:B------:R-:W-:Y:S01]  /*1d8f0*/  ISETP.GE.AND P2, PT, R8, 0x80, PT ;  /* 0x000000800800780c */ /* 0x000fe20003f46270 */
[----:B------:R-:W-:-:S12]  /*1d900*/  @P1 BRA `(.L_x_6170) ;  /* 0x0000000000141947 */ /* 0x000fd80003800000 */
[----:B------:R-:W-:Y:S05]  /*1d910*/  @!P0 BRA `(.L_x_6170) ;  /* 0x0000000000108947 */ /* 0x000fea0003800000 */
[----:B------:R-:W-:Y:S02]  /*1d920*/  ULDC.64 UR4, c[0x0][0x208] ;  /* 0x0000820000047ab9 */ /* 0x000fe40000000a00 */
[----:B-1----:R-:W2:Y:S04]  /*1d930*/  LDG.E R7, desc[UR4][R4.64] ;  /* 0x0000000404077981 */ /* 0x002ea8000c1e1900 */
[----:B-----5:R-:W2:Y:S02]  /*1d940*/  LDG.E R0, desc[UR4][R4.64+0x4] ;  /* 0x0000040404007981 */ /* 0x020ea4000c1e1900 */
[----:B--2---:R-:W-:-:S07]  /*1d950*/  IMAD.IADD R0, R0, 0x1, -R7 ;  /* 0x0000000100007824 */ /* 0x004fce00078e0a07 */
.L_x_6170:
[----:B------:R-:W2:Y:S04]  /*1d960*/  LDL R12, [R1+0x80] ;  /* 0x00008000010c7983 */ /* 0x000ea80000100800 */
[----:B------:R0:W5:Y:S01]  /*1d970*/  LDL R10, [R1+0x88] ;  /* 0x00008800010a7983 */ /* 0x0001620000100800 */
[----:B------:R-:W-:Y:S01]  /*1d980*/  BSSY B1, `(.L_x_6171) ;  /* 0x000001d000017945 */ /* 0x000fe20003800000 */
[----:B------:R-:W-:Y:S02]  /*1d990*/  SEL R11, R82, RZ, !P0 ;  /* 0x000000ff520b7207 */ /* 0x000fe40004000000 */
[----:B------:R-:W-:Y:S02]  /*1d9a0*/  SEL R38, R38, RZ, !P0 ;  /* 0x000000ff26267207 */ /* 0x000fe40004000000 */
[----:B-----5:R-:W-:-:S02]  /*1d9b0*/  SHF.R.S32.HI R8, RZ, 0x1f, R3 ;  /* 0x0000001fff087819 */ /* 0x020fc40000011403 */
[----:B--2---:R-:W-:Y:S01]  /*1d9c0*/  SHF.R.S32.HI R9, RZ, 0x1f, R12 ;  /* 0x0000001fff097819 */ /* 0x004fe2000001140c */
[----:B0-----:R-:W-:Y:S06]  /*1d9d0*/  @P2 BRA `(.L_x_6172) ;  /* 0x00000000005c2947 */ /* 0x001fec0003800000 */
[----:B-1----:R-:W0:Y:S02]  /*1d9e0*/  S2R R4, SR_TID.X ;  /* 0x0000000000047919 */ /* 0x002e240000002100 */
[----:B0-----:R-:W-:-:S05]  /*1d9f0*/  LEA R4, R10, R4, 0x7 ;  /* 0x000000040a047211 */ /* 0x001fca00078e38ff */
        /* <DEDUP_REMOVED lines=21> */
.L_x_6172:
[----:B------:R-:W-:Y:S05]  /*1db50*/  BSYNC B1 ;  /* 0x0000000000017941 */ /* 0x000fea0003800000 */
.L_x_6171:
        /* <DEDUP_REMOVED lines=13> */
[-C--:B------:R-:W-:Y:S01]  /*1dc30*/  ISETP.GE.AND P2, PT, R223, R7.reuse, PT ;  /* 0x00000007df00720c */ /* 0x080fe20003f46270 */
[----:B------:R-:W-:Y:S01]  /*1dc40*/  IMAD.WIDE.U32 R4, R12, UR4, R4 ;  /* 0x000000040c047c25 */ /* 0x000fe2000f8e0004 */
[----:B------:R-:W-:Y:S01]  /*1dc50*/  ULDC.64 UR4, c[0x0][0xae8] ;  /* 0x0002ba0000047ab9 */ /* 0x000fe20000000a00 */
[----:B------:R-:W-:-:S02]  /*1dc60*/  ISETP.GE.AND P0, PT, R222, R7, PT ;  /* 0x00000007de00720c */ /* 0x000fc40003f06270 */
[----:B------:R-:W-:Y:S01]  /*1dc70*/  IMAD R0, R38, UR4, RZ ;  /* 0x0000000426007c24 */ /* 0x000fe2000f8e02ff */
[----:B------:R-:W-:Y:S02]  /*1dc80*/  IADD3 R5, R5, R3, RZ ;  /* 0x0000000305057210 */ /* 0x000fe40007ffe0ff */
[----:B------:R-:W-:Y:S01]  /*1dc90*/  ISETP.GE.AND P1, PT, R224, R7, PT ;  /* 0x00000007e000720c */ /* 0x000fe20003f26270 */
[C---:B------:R-:W-:Y:S02]  /*1dca0*/  IMAD R3, R11.reuse, UR5, R0 ;  /* 0x000000050b037c24 */ /* 0x040fe4000f8e0200 */
[----:B------:R-:W-:-:S04]  /*1dcb0*/  IMAD.WIDE.U32 R6, R11, UR4, R4 ;  /* 0x000000040b067c25 */ /* 0x000fc8000f8e0004 */
[----:B------:R-:W-:Y:S02]  /*1dcc0*/  IMAD.MOV.U32 R4, RZ, RZ, R22 ;  /* 0x000000ffff047224 */ /* 0x000fe400078e0016 */
[----:B------:R-:W-:Y:S02]  /*1dcd0*/  IMAD.MOV.U32 R5, RZ, RZ, R23 ;  /* 0x000000ffff057224 */ /* 0x000fe400078e0017 */
[----:B------:R-:W-:Y:S02]  /*1dce0*/  IMAD.IADD R11, R7, 0x1, R3 ;  /* 0x00000001070b7824 */ /* 0x000fe400078e0203 */
[----:B------:R-:W-:Y:S01]  /*1dcf0*/  IMAD.WIDE R8, R10, 0x80, R4 ;  /* 0x000000800a087825 */ /* 0x000fe200078e0204 */
        /* <DEDUP_REMOVED lines=16> */
[----:B------:R0:W-:Y:S02]  /*1de00*/  @!P5 STG.E.128 desc[UR8][R12.64+0x80], RZ ;  /* 0x000080ff0c00d986 */ /* 0x0001e4000c101d08 */
.L_x_6174:
[----:B------:R-:W-:Y:S05]  /*1de10*/  BSYNC B1 ;  /* 0x0000000000017941 */ /* 0x000fea0003800000 */
.L_x_6173:
[----:B------:R-:W-:Y:S04]  /*1de20*/  BSSY B1, `(.L_x_6175) ;  /* 0x0000014000017945 */ /* 0x000fe80003800000 */
[----:B------:R-:W-:Y:S05]  /*1de30*/  @P2 BRA `(.L_x_6176) ;  /* 0x0000000000482947 */ /* 0x000fea0003800000 */
[----:B------:R-:W-:Y:S01]  /*1de40*/  IADD3 R3, P2, R8, 0x20, RZ ;  /* 0x0000002008037810 */ /* 0x000fe20007f5e0ff */
        /* <DEDUP_REMOVED lines=8> */
[----:B------:R-:W-:Y:S02]  /*1ded0*/  ULDC.64 UR8, c[0x0][0x208] ;  /* 0x0000820000087ab9 */ /* 0x000fe40000000a00 */
[----:B------:R-:W-:-:S04]  /*1dee0*/  IMAD R0, R0, UR6, RZ ;  /* 0x0000000600007c24 */ /* 0x000fc8000f8e02ff */
[----:B------:R-:W-:Y:S01]  /*1def0*/  IMAD R3, R3, UR7, R0 ;  /* 0x0000000703037c24 */ /* 0x000fe2000f8e0200 */
[----:B------:R-:W-:Y:S02]  /*1df00*/  ULDC.64 UR6, c[0x0][0xa80] ;  /* 0x0002a00000067ab9 */ /* 0x000fe40000000a00 */
[----:B0-----:R-:W-:Y:S01]  /*1df10*/  LEA R12, P2, R4, UR6, 0x1 ;  /* 0x00000006040c7c11 */ /* 0x001fe2000f8408ff */
[----:B------:R-:W-:-:S05]  /*1df20*/  IMAD.IADD R3, R5, 0x1, R3 ;  /* 0x0000000105037824 */ /* 0x000fca00078e0203 */
[----:B------:R-:W-:-:S05]  /*1df30*/  LEA.HI.X R13, R4, UR7, R3, 0x1, P2 ;  /* 0x00000007040d7c11 */ /* 0x000fca00090f0c03 */
[----:B------:R1:W-:Y:S04]  /*1df40*/  @!P3 STG.E.128 desc[UR8][R12.64], RZ ;  /* 0x000000ff0c00b986 */ /* 0x0003e8000c101d08 */
[----:B------:R1:W-:Y:S02]  /*1df50*/  @!P4 STG.E.128 desc[UR8][R12.64+0x80], RZ ;  /* 0x000080ff0c00c986 */ /* 0x0003e4000c101d08 */
.L_x_6176:
[----:B------:R-:W-:Y:S05]  /*1df60*/  BSYNC B1 ;  /* 0x0000000000017941 */ /* 0x000fea0003800000 */
.L_x_6175:
        /* <DEDUP_REMOVED lines=15> */
[----:B01----:R-:W-:Y:S01]  /*1e060*/  LEA R12, P0, R4, UR6, 0x1 ;  /* 0x00000006040c7c11 */ /* 0x003fe2000f8008ff */
[----:B------:R-:W-:-:S05]  /*1e070*/  IMAD.IADD R3, R5, 0x1, R3 ;  /* 0x0000000105037824 */ /* 0x000fca00078e0203 */
[----:B------:R-:W-:-:S05]  /*1e080*/  LEA.HI.X R13, R4, UR7, R3, 0x1, P0 ;  /* 0x00000007040d7c11 */ /* 0x000fca00080f0c03 */
[----:B------:R2:W-:Y:S04]  /*1e090*/  @!P2 STG.E.128 desc[UR8][R12.64], RZ ;  /* 0x000000ff0c00a986 */ /* 0x0005e8000c101d08 */
[----:B------:R2:W-:Y:S02]  /*1e0a0*/  @!P3 STG.E.128 desc[UR8][R12.64+0x80], RZ ;  /* 0x000080ff0c00b986 */ /* 0x0005e4000c101d08 */
.L_x_6178:
[----:B------:R-:W-:Y:S05]  /*1e0b0*/  BSYNC B1 ;  /* 0x0000000000017941 */ /* 0x000fea0003800000 */
.L_x_6177:
        /* <DEDUP_REMOVED lines=14> */
[----:B------:R-:W-:Y:S01]  /*1e1a0*/  LEA R6, P0, R4, UR6, 0x1 ;  /* 0x0000000604067c11 */ /* 0x000fe2000f8008ff */
[----:B------:R-:W-:-:S05]  /*1e1b0*/  IMAD.IADD R3, R5, 0x1, R3 ;  /* 0x0000000105037824 */ /* 0x000fca00078e0203 */
[----:B------:R-:W-:-:S05]  /*1e1c0*/  LEA.HI.X R7, R4, UR7, R3, 0x1, P0 ;  /* 0x0000000704077c11 */ /* 0x000fca00080f0c03 */
[----:B------:R3:W-:Y:S04]  /*1e1d0*/  @!P1 STG.E.128 desc[UR8][R6.64], RZ ;  /* 0x000000ff06009986 */ /* 0x0007e8000c101d08 */
[----:B------:R3:W-:Y:S02]  /*1e1e0*/  @!P2 STG.E.128 desc[UR8][R6.64+0x80], RZ ;  /* 0x000080ff0600a986 */ /* 0x0007e4000c101d08 */
.L_x_6169:
[----:B------:R-:W-:Y:S05]  /*1e1f0*/  BSYNC B0 ;  /* 0x0000000000007941 */ /* 0x000fea0003800000 */
.L_x_6160:
[----:B------:R-:W-:Y:S02]  /*1e200*/  ULDC UR4, c[0x0][0xc14] ;  /* 0x0003050000047ab9 */ /* 0x000fe40000000800 */
[----:B------:R-:W-:-:S13]  /*1e210*/  ISETP.GE.AND P0, PT, R159, UR4, PT ;  /* 0x000000049f007c0c */ /* 0x000fda000bf06270 */
[----:B------:R-:W-:Y:S05]  /*1e220*/  @!P0 BRA `(.L_x_6179) ;  /* 0xfffffe3000008947 */ /* 0x000fea000383ffff */
[----:B------:R-:W-:Y:S05]  /*1e230*/  BRA `(.L_x_5961) ;  /* 0x0000005800ac7947 */ /* 0x000fea0003800000 */
.L_x_5959:
[----:B------:R-:W-:-:S08]  /*1e240*/  NOP ;  /* 0x0000000000007918 */ /* 0x000fd00000000000 */
[----:B------:R-:W0:-:S00]  /*1e250*/  USETMAXREG.DEALLOC.CTAPOOL 0x18 ;  /* 0x00000018000079c8 */ /* 0x000e0000080e0500 */
[----:B0-----:R-:W-:-:S06]  /*1e260*/  LOP3.LUT R0, R0, 0x3, RZ, 0xc0, !PT ;  /* 0x0000000300007812 */ /* 0x001fcc00078ec0ff */
[----:B------:R-:W0:Y:S02]  /*1e270*/  SHFL.IDX PT, R0, R0, RZ, 0x1f ;  /* 0x00001fff00007589 */ /* 0x000e2400000e0000 */
[----:B0-----:R-:W-:-:S13]  /*1e280*/  ISETP.NE.AND P0, PT, R0, RZ, PT ;  /* 0x000000ff0000720c */ /* 0x001fda0003f05270 */
[----:B------:R-:W-:Y:S05]  /*1e290*/  @P0 BRA `(.L_x_5961) ;  /* 0x0000005800940947 */ /* 0x000fea0003800000 */
[----:B------:R-:W2:Y:S01]  /*1e2a0*/  LDL.LU R7, [R1] ;  /* 0x0000000001077983 */ /* 0x000ea20000300800 */
[----:B------:R-:W-:Y:S01]  /*1e2b0*/  LOP3.LUT R8, R3, 0x1f, RZ, 0xc0, !PT ;  /* 0x0000001f03087812 */ /* 0x000fe200078ec0ff */
[----:B------:R-:W-:Y:S01]  /*1e2c0*/  ULDC UR5, c[0x0][0xc14] ;  /* 0x0003050000057ab9 */ /* 0x000fe20000000800 */
[----:B------:R-:W-:Y:S01]  /*1e2d0*/  IMAD.MOV.U32 R0, RZ, RZ, RZ ;  /* 0x000000ffff007224 */ /* 0x000fe200078e00ff */
        /* <DEDUP_REMOVED lines=20> */
[----:B-1----:R-:W-:-:S04]  /*1e420*/  SEL R5, R4, RZ, P1 ;  /* 0x000000ff04057207 */ /* 0x002fc80000800000 */
[----:B------:R-:W-:-:S05]  /*1e430*/  IADD3 R5, R0, R5, RZ ;  /* 0x0000000500057210 */ /* 0x000fca0007ffe0ff */
        /* <DEDUP_REMOVED lines=18> */
[----:B------:R-:W-:Y:S01]  /*1e560*/  STL [R1], R7 ;  /* 0x0000000701007387 */ /* 0x000fe20000100800 */
[----:B-1----:R-:W-:-:S04]  /*1e570*/  SEL R2, R2, RZ, P0 ;  /* 0x000000ff02027207 */ /* 0x002fc80000000000 */
[----:B------:R-:W-:-:S05]  /*1e580*/  IADD3 R2, R5, R2, RZ ;  /* 0x0000000205027210 */ /* 0x000fca0007ffe0ff */
        /* <DEDUP_REMOVED lines=10> */
.L_x_6184:
        /* <DEDUP_REMOVED lines=17> */
.L_x_6183:
[----:B------:R-:W-:Y:S05]  /*1e740*/  BSYNC B0 ;  /* 0x0000000000007941 */ /* 0x000fea0003800000 */
.L_x_6182:
        /* <DEDUP_REMOVED lines=25> */
[----:B------:R-:W-:Y:S02]  /*1e8e0*/  IMAD.MOV.U32 R2, RZ, RZ, R7 ;  /* 0x000000ffff027224 */ /* 0x000fe400078e0007 */
[----:B------:R-:W-:-:S07]  /*1e8f0*/  IMAD.MOV.U32 R7, RZ, RZ, R3 ;  /* 0x000000ffff077224 */ /* 0x000fce00078e0003 */
.L_x_6180:
        /* <DEDUP_REMOVED lines=16> */
.L_x_6185:
[----:B-1----:R-:W-:Y:S01]  /*1ea00*/  IMAD R16, R16, UR4, R7 ;  /* 0x0000000410107c24 */ /* 0x002fe2000f8e0207 */
[----:B------:R-:W-:Y:S01]  /*1ea10*/  IABS R6, R0 ;  /* 0x0000000000067213 */ /* 0x000fe20000000000 */
[----:B------:R-:W-:Y:S02]  /*1ea20*/  IMAD R7, R10, R5, RZ ;  /* 0x000000050a077224 */ /* 0x000fe400078e02ff */
[----:B0-----:R-:W-:Y:S01]  /*1ea30*/  IMAD.MOV.U32 R2, RZ, RZ, RZ ;  /* 0x000000ffff027224 */ /* 0x001fe200078e00ff */
[----:B------:R-:W-:Y:S01]  /*1ea40*/  IADD3 R6, RZ, -R6, RZ ;  /* 0x80000006ff067210 */ /* 0x000fe20007ffe0ff */
[----:B------:R-:W-:Y:S02]  /*1ea50*/  IMAD.IADD R19, R4, 0x1, R19 ;  /* 0x0000000104137824 */ /* 0x000fe400078e0213 */
[----:B------:R-:W-:Y:S01]  /*1ea60*/  IMAD.HI.U32 R2, R3, R7, R2 ;  /* 0x0000000703027227 */ /* 0x000fe200078e0002 */
[----:B------:R-:W-:-:S04]  /*1ea70*/  IADD3 R7, -R16, UR6, RZ ;  /* 0x0000000610077c10 */ /* 0x000fc8000fffe1ff */
        /* <DEDUP_REMOVED lines=17> */
.L_x_6181:
[----:B------:R-:W-:Y:S01]  /*1eb90*/  MOV R17, RZ ;  /* 0x000000ff00117202 */ /* 0x000fe20000000f00 */
[----:B------:R-:W-:Y:S02]  /*1eba0*/  IMAD.U32 R16, RZ, RZ, UR6 ;  /* 0x00000006ff107e24 */ /* 0x000fe4000f8e00ff */
[----:B------:R-:W-:-:S07]  /*1ebb0*/  IMAD.MOV.U32 R18, RZ, RZ, RZ ;  /* 0x000000ffff127224 */ /* 0x000fce00078e00ff */
.L_x_6186:
[----:B------:R-:W2:Y:S01]  /*1ebc0*/  LDL.LU R2, [R1] ;  /* 0x0000000001027983 */ /* 0x000ea20000300800 */
        /* <DEDUP_REMOVED lines=12> */
[----:B------:R0:W-:Y:S04]  /*1ec90*/  STL [R1], R2 ;  /* 0x0000000201007387 */ /* 0x0001e80000100800 */
[----:B------:R0:W-:Y:S04]  /*1eca0*/  STL [R1+0x4], RZ ;  /* 0x000004ff01007387 */ /* 0x0001e80000100800 */
[----:B------:R0:W-:Y:S04]  /*1ecb0*/  STL [R1+0xc], R0 ;  /* 0x00000c0001007387 */ /* 0x0001e80000100800 */
[----:B------:R0:W-:Y:S01]  /*1ecc0*/  STL [R1+0x34], RZ ;  /* 0x000034ff01007387 */ /* 0x0001e20000100800 */
[----:B------:R-:W-:Y:S05]  /*1ecd0*/  @P0 BRA `(.L_x_6187) ;  /* 0x0000004c001c0947 */ /* 0x000fea0003800000 */
[----:B------:R-:W1:Y:S01]  /*1ece0*/  S2R R4, SR_TID.X ;  /* 0x0000000000047919 */ /* 0x000e620000002100 */
[----:B------:R-:W-:Y:S01]  /*1ecf0*/  ISETP.NE.AND P1, PT, R5, RZ, PT ;  /* 0x000000ff0500720c */ /* 0x000fe20003f25270 */
[----:B------:R-:W-:Y:S01]  /*1ed00*/  ULDC.64 UR38, c[0x0][0x198] ;  /* 0x0000660000267ab9 */ /* 0x000fe20000000a00 */
[----:B0-----:R-:W-:Y:S01]  /*1ed10*/  LOP3.LUT R2, R2, 0xffffffbf, RZ, 0xc0, !PT ;  /* 0xffffffbf02027812 */ /* 0x001fe200078ec0ff */
[----:B------:R0:W-:Y:S01]  /*1ed20*/  STL [R1+0x14], RZ ;  /* 0x000014ff01007387 */ /* 0x0001e20000100800 */
[----:B------:R-:W-:Y:S01]  /*1ed30*/  MOV R0, 0x1 ;  /* 0x0000000100007802 */ /* 0x000fe20000000f00 */
[----:B------:R-:W-:Y:S01]  /*1ed40*/  ULDC UR36, c[0x0][0xc] ;  /* 0x0000030000247ab9 */ /* 0x000fe20000000800 */
[----:B------:R-:W-:Y:S01]  /*1ed50*/  LOP3.LUT R2, R2, 0xfffffffd, RZ, 0xc0, !PT ;  /* 0xfffffffd02027812 */ /* 0x000fe200078ec0ff */
[----:B------:R-:W-:Y:S02]  /*1ed60*/  ULOP3.LUT UR37, UR60, 0x2, URZ, 0xfc, !UPT ;  /* 0x000000023c257892 */ /* 0x000fe4000f8efc3f */
[----:B------:R0:W-:Y:S04]  /*1ed70*/  STL [R1+0x18], R0 ;  /* 0x0000180001007387 */ /* 0x0001e80000100800 */
[----:B------:R0:W-:Y:S04]  /*1ed80*/  STL [R1+0x34], RZ ;  /* 0x000034ff01007387 */ /* 0x0001e80000100800 */
[----:B------:R0:W-:Y:S04]  /*1ed90*/  STL [R1+0x4], RZ ;  /* 0x000004ff01007387 */ /* 0x0001e80000100800 */
[----:B------:R0:W-:Y:S01]  /*1eda0*/  STL [R1+0xc], R0 ;  /* 0x00000c0001007387 */ /* 0x0001e20000100800 */
[----:B-1----:R-:W-:-:S04]  /*1edb0*/  LOP3.LUT R4, R4, 0x7f, RZ, 0xc0, !PT ;  /* 0x0000007f04047812 */ /* 0x002fc800078ec0ff */
[C---:B------:R-:W-:Y:S02]  /*1edc0*/  ISETP.NE.AND P2, PT, R4.reuse, RZ, PT ;  /* 0x000000ff0400720c */ /* 0x040fe40003f45270 */
[----:B------:R-:W-:-:S11]  /*1edd0*/  ISETP.NE.OR P0, PT, R4, RZ, !P1 ;  /* 0x000000ff0400720c */ /* 0x000fd60004f05670 */
[----:B------:R-:W-:-:S04]  /*1ede0*/  @P2 LOP3.LUT R2, R2, 0x2, RZ, 0xfc, !PT ;  /* 0x0000000202022812 */ /* 0x000fc800078efcff */
[----:B------:R-:W-:-:S05]  /*1edf0*/  @P0 LOP3.LUT R2, R2, 0x40, RZ, 0xfc, !PT ;  /* 0x0000004002020812 */ /* 0x000fca00078efcff */
[----:B------:R0:W-:Y:S02]  /*1ee00*/  STL [R1], R2 ;  /* 0x0000000201007387 */ /* 0x0001e40000100800 */
.L_x_6274:
        /* <DEDUP_REMOVED lines=49> */
[----:B0-----:R-:W-:Y:S01]  /*1f120*/  IMAD.U32 R4, RZ, RZ, UR4 ;  /* 0x00000004ff047e24 */ /* 0x001fe2000f8e00ff */
[----:B------:R-:W-:Y:S01]  /*1f130*/  ULDC UR4, c[0x0][0x338] ;  /* 0x0000ce0000047ab9 */ /* 0x000fe20000000800 */
[----:B------:R-:W-:Y:S02]  /*1f140*/  ISETP.NE.AND.EX P0, PT, RZ, UR7, PT, P0 ;  /* 0x00000007ff007c0c */ /* 0x000fe4000bf05300 */
[----:B-1----:R-:W-:Y:S02]  /*1f150*/  MOV R0, UR4 ;  /* 0x0000000400007c02 */ /* 0x002fe40008000f00 */
[----:B------:R2:W5:Y:S01]  /*1f160*/  @P1 LDG.E R4, desc[UR8][R8.64] ;  /* 0x0000000808041981 */ /* 0x000562000c1e1900 */
[----:B------:R-:W-:Y:S08]  /*1f170*/  @P1 BRA `(.L_x_6188) ;  /* 0x0000000000141947 */ /* 0x000ff00003800000 */
[----:B------:R-:W-:Y:S05]  /*1f180*/  @!P2 BRA `(.L_x_6188) ;  /* 0x000000000010a947 */ /* 0x000fea0003800000 */
[----:B------:R-:W-:Y:S02]  /*1f190*/  ULDC.64 UR4, c[0x0][0x208] ;  /* 0x0000820000047ab9 */ /* 0x000fe40000000a00 */
[----:B-----5:R-:W3:Y:S04]  /*1f1a0*/  LDG.E R4, desc[UR4][R2.64] ;  /* 0x0000000402047981 */ /* 0x020ee8000c1e1900 */
[----:B--2---:R-:W3:Y:S02]  /*1f1b0*/  LDG.E R2, desc[UR4][R2.64+0x4] ;  /* 0x0000040402027981 */ /* 0x004ee4000c1e1900 */
[----:B---3--:R-:W-:-:S07]  /*1f1c0*/  IMAD.IADD R4, R2, 0x1, -R4 ;  /* 0x0000000102047824 */ /* 0x008fce00078e0a04 */
.L_x_6188:
[----:B------:R-:W-:Y:S02]  /*1f1d0*/  ULDC.64 UR4, c[0x0][0x208] ;  /* 0x0000820000047ab9 */ /* 0x000fe40000000a00 */
[----:B--2---:R-:W2:Y:S04]  /*1f1e0*/  @P0 LDG.E R2, desc[UR4][R6.64] ;  /* 0x0000000406020981 */ /* 0x004ea8000c1e1900 */
[----:B------:R-:W2:Y:S01]  /*1f1f0*/  @P0 LDG.E R3, desc[UR4][R6.64+0x4] ;  /* 0x0000040406030981 */ /* 0x000ea2000c1e1900 */
[----:B-----5:R-:W-:Y:S01]  /*1f200*/  IMAD.IADD R4, R4, 0x1, -R5 ;  /* 0x0000000104047824 */ /* 0x020fe200078e0a05 */
[----:B------:R-:W-:Y:S01]  /*1f210*/  BSSY B0, `(.L_x_6189) ;  /* 0x00000e0000007945 */ /* 0x000fe20003800000 */
[----:B------:R-:W-:Y:S01]  /*1f220*/  PLOP3.LUT P2, PT, PT, PT, PT, 0x80, 0x0 ;  /* 0x000000000000781c */ /* 0x000fe20003f4f070 */
[----:B--2---:R-:W-:-:S05]  /*1f230*/  @P0 IMAD.IADD R0, R3, 0x1, -R2 ;  /* 0x0000000103000824 */ /* 0x004fca00078e0a02 */
[----:B------:R-:W-:-:S05]  /*1f240*/  IADD3 R8, R4, R0, RZ ;  /* 0x0000000004087210 */ /* 0x000fca0007ffe0ff */
[----:B------:R-:W-:Y:S01]  /*1f250*/  VIADD R2, R8, 0xaf ;  /* 0x000000af08027836 */ /* 0x000fe20000000000 */
[----:B------:R0:W-:Y:S03]  /*1f260*/  STL [R1+0x38], R8 ;  /* 0x0000380801007387 */ /* 0x0001e60000100800 */
        /* <DEDUP_REMOVED lines=9> */
[----:B0-----:R-:W-:-:S04]  /*1f300*/  IMAD.WIDE.U32 R8, R2, -0x45d1745d, RZ ;  /* 0xba2e8ba302087825 */ /* 0x001fc800078e00ff */
[----:B------:R-:W-:-:S06]  /*1f310*/  IMAD.MOV.U32 R8, RZ, RZ, RZ ;  /* 0x000000ffff087224 */ /* 0x000fcc00078e00ff */
[----:B------:R0:W5:Y:S02]  /*1f320*/  @P0 LDG.E R8, desc[UR4][R6.64] ;  /* 0x0000000406080981 */ /* 0x000164000c1e1900 */
[----:B------:R-:W-:Y:S01]  /*1f330*/  @P1 VIADD R3, R0, 0xaf ;  /* 0x000000af00031836 */ /* 0x000fe20000000000 */
[----:B------:R-:W-:-:S03]  /*1f340*/  SHF.R.U32.HI R0, RZ, 0x7, R9 ;  /* 0x00000007ff007819 */ /* 0x000fc60000011609 */
[----:B------:R-:W-:Y:S01]  /*1f350*/  @P1 IMAD.HI R2, R3, 0x2e8ba2e9, RZ ;  /* 0x2e8ba2e903021827 */ /* 0x000fe200078e02ff */
[----:B------:R-:W-:-:S04]  /*1f360*/  MOV R4, R0 ;  /* 0x0000000000047202 */ /* 0x000fc80000000f00 */
        /* <DEDUP_REMOVED lines=16> */
.L_x_6320:
[----:B------:R-:W-:-:S03]  /*1f470*/  UMOV UR4, 0xffffffff ;  /* 0xffffffff00047882 */ /* 0x000fc60000000000 */
[----:B------:R-:W-:Y:S05]  /*1f480*/  BRA.DIV UR4, `(.L_x_6192) ;  /* 0x00000052049c7947 */ /* 0x000fea000b800000 */
[----:B------:R-:W-:-:S13]  /*1f490*/  ELECT P6, URZ, PT ;  /* 0x00000000003f782f */ /* 0x000fda00038c0000 */
.L_x_6323:
        /* <DEDUP_REMOVED lines=12> */
.L_x_6324:
[----:B------:R-:W-:Y:S05]  /*1f560*/  BSYNC B1 ;  /* 0x0000000000017941 */ /* 0x000fea0003800000 */
.L_x_6193:
        /* <DEDUP_REMOVED lines=8> */
.L_x_6325:
        /* <DEDUP_REMOVED lines=11> */
.L_x_6198:
[----:B-1----:R-:W2:Y:S01]  /*1f6a0*/  LDL R6, [R1+0x14] ;  /* 0x0000140001067983 */ /* 0x002ea20000100800 */
[----:B------:R-:W-:Y:S01]  /*1f6b0*/  R2UR UR9, R5 ;  /* 0x00000000050972ca */ /* 0x000fe200000e0000 */
[----:B-----5:R-:W-:Y:S01]  /*1f6c0*/  IMAD R7, R4, 0xb0, R8 ;  /* 0x000000b004077824 */ /* 0x020fe200078e0208 */
[----:B------:R-:W-:Y:S01]  /*1f6d0*/  R2UR UR12, R2 ;  /* 0x00000000020c72ca */ /* 0x000fe200000e0000 */
[----:B------:R-:W-:Y:S01]  /*1f6e0*/  UIADD3 UR4, UP0, UR38, 0x570, URZ ;  /* 0x0000057026047890 */ /* 0x000fe2000ff1e03f */
[----:B------:R-:W-:Y:S01]  /*1f6f0*/  R2UR UR13, R3 ;  /* 0x00000000030d72ca */ /* 0x000fe200000e0000 */
[----:B------:R-:W-:Y:S01]  /*1f700*/  UMOV UR10, URZ ;  /* 0x0000003f000a7c82 */ /* 0x000fe20008000000 */
[----:B------:R-:W-:Y:S01]  /*1f710*/  IADD3 R7, R7, -0xb0, RZ ;  /* 0xffffff5007077810 */ /* 0x000fe20007ffe0ff */
        /* <DEDUP_REMOVED lines=9> */
[----:B------:R-:W-:-:S07]  /*1f7b0*/  UIADD3 UR14, UR14, 0x23c00, URZ ;  /* 0x00023c000e0e7890 */ /* 0x000fce000fffe03f */
[----:B------:R1:W-:Y:S02]  /*1f7c0*/  UTMALDG.4D [UR8], [UR4], desc[UR6] ;  /* 0x00000608040075b4 */ /* 0x0003e40008019000 */
[----:B-1----:R-:W-:Y:S01]  /*1f7d0*/  UMOV UR8, UR14 ;  /* 0x0000000e00087c82 */ /* 0x002fe20008000000 */
[----:B------:R-:W-:Y:S02]  /*1f7e0*/  UMOV UR10, UR15 ;  /* 0x0000000f000a7c82 */ /* 0x000fe40008000000 */
[----:B------:R1:W-:Y:S01]  /*1f7f0*/  UTMALDG.4D [UR8], [UR4], desc[UR6] ;  /* 0x00000608040075b4 */ /* 0x0003e20008019000 */
[----:B------:R-:W2:Y:S02]  /*1f800*/  SYNCS.PHASECHK.TRANS64.TRYWAIT P0, [R5+URZ+0x348c0], R10 ;  /* 0x0348c00a050075a7 */ /* 0x000ea4000800017f */
[----:B-12---:R-:W-:Y:S05]  /*1f810*/  @!P0 BRA `(.L_x_6199) ;  /* 0x0000005000008947 */ /* 0x006fea0003800000 */
.L_x_6326:
        /* <DEDUP_REMOVED lines=8> */
.L_x_6200:
        /* <DEDUP_REMOVED lines=13> */
[----:B------:R-:W-:-:S07]  /*1f970*/  UIADD3 UR14, UR14, 0x5c00, URZ ;  /* 0x00005c000e0e7890 */ /* 0x000fce000fffe03f */
[----:B------:R2:W-:Y:S02]  /*1f980*/  UTMALDG.4D [UR8], [UR4], desc[UR6] ;  /* 0x00000608040075b4 */ /* 0x0005e40008019000 */
[----:B--2---:R-:W-:Y:S01]  /*1f990*/  UMOV UR8, UR14 ;  /* 0x0000000e00087c82 */ /* 0x004fe20008000000 */
[----:B------:R-:W-:Y:S02]  /*1f9a0*/  UMOV UR10, UR15 ;  /* 0x0000000f000a7c82 */ /* 0x000fe40008000000 */
[----:B------:R2:W-:Y:S02]  /*1f9b0*/  UTMALDG.4D [UR8], [UR4], desc[UR6] ;  /* 0x00000608040075b4 */ /* 0x0005e40008019000 */
[----:B--2---:R-:W-:Y:S01]  /*1f9c0*/  NOP ;  /* 0x0000000000007918 */ /* 0x004fe20000000000 */
.L_x_6196:
[----:B------:R-:W-:Y:S05]  /*1f9d0*/  BSYNC B1 ;  /* 0x0000000000017941 */ /* 0x000fea0003800000 */
.L_x_6195:
        /* <DEDUP_REMOVED lines=16> */
.L_x_6207:
        /* <DEDUP_REMOVED lines=9> */
.L_x_6327:
        /* <DEDUP_REMOVED lines=11> */
.L_x_6204:
        /* <DEDUP_REMOVED lines=22> */
.L_x_6328:
        /* <DEDUP_REMOVED lines=8> */
.L_x_6206:
        /* <DEDUP_REMOVED lines=19> */
.L_x_6202:
[----:B------:R-:W-:Y:S05]  /*1ff30*/  BSYNC B1 ;  /* 0x0000000000017941 */ /* 0x000fea0003800000 */
.L_x_6201:
[----:B01----:R-:W2:Y:S04]  /*1ff40*/  LDL.LU R6, [R1+0x14] ;  /* 0x0000140001067983 */ /* 0x003ea80000300800 */
[----:B------:R-:W3:Y:S01]  /*1ff50*/  LDL.LU R7, [R1+0x18] ;  /* 0x0000180001077983 */ /* 0x000ee20000300800 */
[----:B------:R-:W-:Y:S02]  /*1ff60*/  VIADD R4, R4, 0xffffffff ;  /* 0xffffffff04047836 */ /* 0x000fe40000000000 */
        /* <DEDUP_REMOVED lines=10> */
.L_x_6190:
[----:B------:R-:W-:Y:S05]  /*20010*/  BSYNC B0 ;  /* 0x0000000000007941 */ /* 0x000fea0003800000 */
.L_x_6189:
        /* <DEDUP_REMOVED lines=24> */
.L_x_6209:
        /* <DEDUP_REMOVED lines=12> */
[----:B0-----:R-:W-:Y:S01]  /*20260*/  MOV R7, UR9 ;  /* 0x0000000900077c02 */ /* 0x001fe20008000f00 */
[----:B------:R-:W0:Y:S01]  /*20270*/  LDC.64 R2, c[0x4][R2] ;  /* 0x0100000002027b82 */ /* 0x000e220000000a00 */
[----:B------:R-:W-:Y:S01]  /*20280*/  IMAD.U32 R5, RZ, RZ, UR7 ;  /* 0x00000007ff057e24 */ /* 0x000fe2000f8e00ff */
[----:B------:R-:W-:Y:S01]  /*20290*/  MOV R12, 0x1 ;  /* 0x00000001000c7802 */ /* 0x000fe20000000f00 */
[----:B------:R-:W-:Y:S02]  /*202a0*/  IMAD.U32 R6, RZ, RZ, UR8 ;  /* 0x00000008ff067e24 */ /* 0x000fe4000f8e00ff */
[----:B------:R-:W-:-:S02]  /*202b0*/  IMAD.U32 R10, RZ, RZ, UR4 ;  /* 0x00000004ff0a7e24 */ /* 0x000fc4000f8e00ff */
[----:B------:R-:W-:Y:S02]  /*202c0*/  IMAD.U32 R11, RZ, RZ, UR5 ;  /* 0x00000005ff0b7e24 */ /* 0x000fe4000f8e00ff */
[----:B-----5:R-:W-:Y:S02]  /*202d0*/  IMAD.MOV.U32 R8, RZ, RZ, 0x70 ;  /* 0x00000070ff087424 */ /* 0x020fe400078e00ff */
[----:B------:R-:W-:-:S07]  /*202e0*/  IMAD.MOV.U32 R13, RZ, RZ, RZ ;  /* 0x000000ffff0d7224 */ /* 0x000fce00078e00ff */
[----:B------:R-:W-:-:S07]  /*202f0*/  LEPC R20, `(.L_x_6211) ;  /* 0x000000001014794e */ /* 0x000fce0000000000 */
[----:B0-----:R-:W-:Y:S05]  /*20300*/  CALL.ABS.NOINC R2 ;  /* 0x0000000002007343 */ /* 0x001fea0003c00000 */
.L_x_6211:
        /* <DEDUP_REMOVED lines=13> */
[----:B0-----:R-:W-:Y:S02]  /*203e0*/  IMAD.U32 R7, RZ, RZ, UR9 ;  /* 0x00000009ff077e24 */ /* 0x001fe4000f8e00ff */
[----:B------:R-:W-:-:S02]  /*203f0*/  IMAD.U32 R10, RZ, RZ, UR4 ;  /* 0x00000004ff0a7e24 */ /* 0x000fc4000f8e00ff */
[----:B-----5:R-:W-:Y:S02]  /*20400*/  IMAD.MOV.U32 R8, RZ, RZ, 0x70 ;  /* 0x00000070ff087424 */ /* 0x020fe400078e00ff */
[----:B------:R-:W-:Y:S02]  /*20410*/  IMAD.MOV.U32 R12, RZ, RZ, 0x1 ;  /* 0x00000001ff0c7424 */ /* 0x000fe400078e00ff */
[----:B-1----:R-:W-:-:S07]  /*20420*/  IMAD.MOV.U32 R13, RZ, RZ, RZ ;  /* 0x000000ffff0d7224 */ /* 0x002fce00078e00ff */
[----:B------:R-:W-:-:S07]  /*20430*/  LEPC R20, `(.L_x_6213) ;  /* 0x000000001014794e */ /* 0x000fce0000000000 */
[----:B--2---:R-:W-:Y:S05]  /*20440*/  CALL.ABS.NOINC R2 ;  /* 0x0000000002007343 */ /* 0x004fea0003c00000 */
.L_x_6213:
[----:B------:R-:W-:Y:S01]  /*20450*/  MOV R2, 0x0 ;  /* 0x0000000000027802 */ /* 0x000fe20000000f00 */
[----:B------:R-:W-:Y:S01]  /*20460*/  ULDC.64 UR4, c[0x4][0x1b8] ;  /* 0x01006e0000047ab9 */ /* 0x000fe20000000a00 */
[----:B------:R-:W-:Y:S01]  /*20470*/  ULDC.64 UR6, c[0x4][0x1c0] ;  /* 0x0100700000067ab9 */ /* 0x000fe20000000a00 */
[----:B------:R-:W-:Y:S01]  /*20480*/  ULDC.64 UR8, c[0x4][0xc0] ;  /* 0x0100300000087ab9 */ /* 0x000fe20000000a00 */
[----:B------:R-:W-:Y:S01]  /*20490*/  MOV R4, UR4 ;  /* 0x0000000400047c02 */ /* 0x000fe20008000f00 */
[----:B------:R-:W-:Y:S01]  /*204a0*/  IMAD.U32 R5, RZ, RZ, UR5 ;  /* 0x00000005ff057e24 */ /* 0x000fe2000f8e00ff */
        /* <DEDUP_REMOVED lines=10> */
.L_x_6212:
        /* <DEDUP_REMOVED lines=20> */
[----:B------:R-:W-:-:S06]  /*20690*/  IMAD.MOV.U32 R0, RZ, RZ, R5 ;  /* 0x000000ffff007224 */ /* 0x000fcc00078e0005 */
[----:B------:R2:W5:Y:S01]  /*206a0*/  @P0 LDG.E R0, desc[UR6][R2.64] ;  /* 0x0000000602000981 */ /* 0x000562000c1e1900 */
[----:B------:R-:W-:Y:S02]  /*206b0*/  PLOP3.LUT P1, PT, P6, PT, PT, 0x8, 0x0 ;  /* 0x000000000000781c */ /* 0x000fe4000372e170 */
[----:B-1----:R-:W-:Y:S01]  /*206c0*/  ISETP.NE.AND P0, PT, R4, 0x1, PT ;  /* 0x000000010400780c */ /* 0x002fe20003f05270 */
[----:B------:R-:W-:-:S12]  /*206d0*/  IMAD.MOV.U32 R4, RZ, RZ, R18 ;  /* 0x000000ffff047224 */ /* 0x000fd800078e0012 */
[----:B--2---:R-:W1:Y:S08]  /*206e0*/  @P0 LDC R3, c[0x0][0x42c] ;  /* 0x00010b00ff030b82 */ /* 0x004e700000000800 */
[----:B------:R-:W2:Y:S01]  /*206f0*/  @P0 LDC R2, c[0x0][0x430] ;  /* 0x00010c00ff020b82 */ /* 0x000ea20000000800 */
[----:B-1----:R-:W-:-:S05]  /*20700*/  @P0 IMAD.HI.U32 R3, R18, R3, RZ ;  /* 0x0000000312030227 */ /* 0x002fca00078e00ff */
[----:B--2---:R-:W-:Y:S02]  /*20710*/  @P0 SHF.R.U32.HI R4, RZ, R2, R3 ;  /* 0x00000002ff040219 */ /* 0x004fe40000011603 */
[----:B------:R-:W-:-:S04]  /*20720*/  ISETP.NE.U32.AND P0, PT, RZ, UR4, PT ;  /* 0x00000004ff007c0c */ /* 0x000fc8000bf05070 */
[----:B------:R-:W-:-:S04]  /*20730*/  ISETP.NE.AND.EX P0, PT, RZ, UR5, PT, P0 ;  /* 0x00000005ff007c0c */ /* 0x000fc8000bf05300 */
[----:B------:R-:W-:-:S09]  /*20740*/  SEL R2, R5, RZ, !P0 ;  /* 0x000000ff05027207 */ /* 0x000fd20004000000 */
.L_x_6214:
        /* <DEDUP_REMOVED lines=16> */
.L_x_6215:
        /* <DEDUP_REMOVED lines=16> */
.L_x_6331:
[----:B------:R-:W2:Y:S01]  /*20950*/  LDL R3, [R1+0x28] ;  /* 0x0000280001037983 */ /* 0x000ea20000100800 */
[----:B------:R-:W-:Y:S01]  /*20960*/  UMOV UR4, 0xffffffff ;  /* 0xffffffff00047882 */ /* 0x000fe20000000000 */
[----:B------:R-:W-:Y:S02]  /*20970*/  SHF.R.S32.HI R12, RZ, 0x1f, R0 ;  /* 0x0000001fff0c7819 */ /* 0x000fe40000011400 */
[----:B--2---:R-:W-:Y:S01]  /*20980*/  IADD3 R3, R3, -0x1, RZ ;  /* 0xffffffff03037810 */ /* 0x004fe20007ffe0ff */
[----:B------:R-:W-:Y:S06]  /*20990*/  BRA.DIV UR4, `(.L_x_6217) ;  /* 0x0000004204107947 */ /* 0x000fec000b800000 */
[----:B------:R-:W-:-:S13]  /*209a0*/  ELECT P6, URZ, PT ;  /* 0x00000000003f782f */ /* 0x000fda00038c0000 */
.L_x_6334:
        /* <DEDUP_REMOVED lines=20> */
[----:B------:R-:W-:-:S05]  /*20af0*/  IMAD.WIDE.U32 R6, R0, UR4, R6 ;  /* 0x0000000400067c25 */ /* 0x000fca000f8e0006 */
[----:B------:R-:W-:Y:S02]  /*20b00*/  IADD3 R5, R7, R10, RZ ;  /* 0x0000000a07057210 */ /* 0x000fe40007ffe0ff */
[----:B------:R-:W-:-:S04]  /*20b10*/  LEA R10, P0, R6, R8, 0x2 ;  /* 0x00000008060a7211 */ /* 0x000fc800078010ff */
[----:B------:R-:W-:-:S05]  /*20b20*/  LEA.HI.X R11, R6, R9, R5, 0x2, P0 ;  /* 0x00000009060b7211 */ /* 0x000fca00000f1405 */
[----:B------:R0:W5:Y:S04]  /*20b30*/  LDG.E R5, desc[UR6][R10.64] ;  /* 0x000000060a057981 */ /* 0x000168000c1e1900 */
.L_x_6219:
[----:B------:R-:W2:Y:S01]  /*20b40*/  LDL R6, [R1+0x4] ;  /* 0x0000040001067983 */ /* 0x000ea20000100800 */
        /* <DEDUP_REMOVED lines=8> */
.L_x_6335:
        /* <DEDUP_REMOVED lines=11> */
.L_x_6221:
[----:B------:R-:W2:Y:S01]  /*20c80*/  LDL R11, [R1+0x4] ;  /* 0x00000400010b7983 */ /* 0x000ea20000100800 */
        /* <DEDUP_REMOVED lines=27> */
.L_x_6218:
[----:B------:R-:W2:Y:S01]  /*20e40*/  LDL.LU R11, [R1+0x34] ;  /* 0x00003400010b7983 */ /* 0x000ea20000300800 */
[----:B------:R-:W-:Y:S01]  /*20e50*/  MOV R7, 0x400 ;  /* 0x0000040000077802 */ /* 0x000fe20000000f00 */
[----:B------:R-:W-:Y:S05]  /*20e60*/  WARPSYNC.ALL ;  /* 0x0000000000007948 */ /* 0x000fea0003800000 */
[----:B------:R-:W0:Y:S01]  /*20e70*/  S2R R10, SR_CgaCtaId ;  /* 0x00000000000a7919 */ /* 0x000e220000008800 */
[----:B------:R-:W-:-:S13]  /*20e80*/  ELECT P0, URZ, PT ;  /* 0x00000000003f782f */ /* 0x000fda0003800000 */
[C---:B------:R-:W-:Y:S01]  /*20e90*/  @P0 R2UR UR13, R2.reuse ;  /* 0x00000000020d02ca */ /* 0x040fe200000e0000 */
[----:B------:R-:W-:Y:S01]  /*20ea0*/  UIADD3 UR4, UP0, UR38, 0x270, URZ ;  /* 0x0000027026047890 */ /* 0x000fe2000ff1e03f */
[----:B------:R-:W-:Y:S01]  /*20eb0*/  @P0 R2UR UR21, R2 ;  /* 0x00000000021502ca */ /* 0x000fe200000e0000 */
[----:B------:R-:W-:Y:S01]  /*20ec0*/  UMOV UR6, 0x0 ;  /* 0x0000000000067882 */ /* 0x000fe20000000000 */
[C---:B------:R-:W-:Y:S01]  /*20ed0*/  @P0 R2UR UR12, R18.reuse ;  /* 0x00000000120c02ca */ /* 0x040fe200000e0000 */
[----:B------:R-:W-:Y:S01]  /*20ee0*/  UIADD3.X UR5, URZ, UR39, URZ, UP0, !UPT ;  /* 0x000000273f057290 */ /* 0x000fe200087fe43f */
[C---:B------:R-:W-:Y:S01]  /*20ef0*/  @P0 R2UR UR11, R17.reuse ;  /* 0x00000000110b02ca */ /* 0x040fe200000e0000 */
[----:B------:R-:W-:Y:S01]  /*20f00*/  UMOV UR7, 0x12f00000 ;  /* 0x12f0000000077882 */ /* 0x000fe20000000000 */
[----:B------:R-:W-:Y:S01]  /*20f10*/  @P0 R2UR UR20, R18 ;  /* 0x00000000121402ca */ /* 0x000fe200000e0000 */
[----:B------:R-:W-:Y:S01]  /*20f20*/  UMOV UR10, URZ ;  /* 0x0000003f000a7c82 */ /* 0x000fe20008000000 */
[----:B------:R-:W-:Y:S01]  /*20f30*/  @P0 R2UR UR19, R17 ;  /* 0x00000000111302ca */ /* 0x000fe200000e0000 */
        /* <DEDUP_REMOVED lines=23> */
.L_x_6336:
[----:B------:R-:W-:Y:S05]  /*210b0*/  BSYNC B0 ;  /* 0x0000000000007941 */ /* 0x000fea0003800000 */
.L_x_6222:
        /* <DEDUP_REMOVED lines=9> */
[C---:B------:R-:W-:Y:S01]  /*21150*/  IADD3 R2, R6.reuse, R13, RZ ;  /* 0x0000000d06027210 */ /* 0x040fe20007ffe0ff */
[----:B------:R-:W-:-:S03]  /*21160*/  VIADD R6, R6, 0xfffffffe ;  /* 0xfffffffe06067836 */ /* 0x000fc60000000000 */
[----:B------:R-:W-:-:S04]  /*21170*/  LOP3.LUT R2, R2, 0x1, RZ, 0xc0, !PT ;  /* 0x0000000102027812 */ /* 0x000fc800078ec0ff */
[----:B------:R-:W-:-:S13]  /*21180*/  ISETP.NE.U32.AND P0, PT, R2, 0x1, PT ;  /* 0x000000010200780c */ /* 0x000fda0003f05070 */
[----:B------:R-:W-:Y:S05]  /*21190*/  @P0 BRA `(.L_x_6227) ;  /* 0x00000008000c0947 */ /* 0x000fea0003800000 */
[----:B------:R-:W2:Y:S04]  /*211a0*/  LDL R7, [R1+0x4] ;  /* 0x0000040001077983 */ /* 0x000ea80000100800 */
        /* <DEDUP_REMOVED lines=13> */
[----:B------:R-:W-:Y:S01]  /*21280*/  MOV R2, R6 ;  /* 0x0000000600027202 */ /* 0x000fe20000000f00 */
        /* <DEDUP_REMOVED lines=17> */
.L_x_6230:
[----:B0-----:R-:W0:Y:S01]  /*213a0*/  S2R R9, SR_CgaCtaId ;  /* 0x0000000000097919 */ /* 0x001e220000008800 */
[----:B------:R-:W-:-:S04]  /*213b0*/  MOV R8, 0x400 ;  /* 0x0000040000087802 */ /* 0x000fc80000000f00 */
[----:B0-----:R-:W-:Y:S02]  /*213c0*/  LEA R8, R9, R8, 0x18 ;  /* 0x0000000809087211 */ /* 0x001fe400078ec0ff */
[----:B------:R-:W-:Y:S02]  /*213d0*/  SHF.L.U32 R9, R14, 0x1f, RZ ;  /* 0x0000001f0e097819 */ /* 0x000fe400000006ff */
[----:B------:R-:W-:-:S04]  /*213e0*/  LEA R8, R7, R8, 0x3 ;  /* 0x0000000807087211 */ /* 0x000fc800078e18ff */
[----:B------:R-:W0:Y:S02]  /*213f0*/  SYNCS.PHASECHK.TRANS64.TRYWAIT P0, [R8+URZ+0x34840], R9 ;  /* 0x03484009080075a7 */ /* 0x000e24000800017f */
[----:B0-----:R-:W-:Y:S05]  /*21400*/  @!P0 BRA `(.L_x_6231) ;  /* 0x0000003400c88947 */ /* 0x001fea0003800000 */
.L_x_6337:
        /* <DEDUP_REMOVED lines=11> */
.L_x_6232:
[----:B------:R-:W2:Y:S04]  /*214c0*/  LDL R17, [R1+0x8] ;  /* 0x0000080001117983 */ /* 0x000ea80000100800 */
[----:B0-----:R-:W3:Y:S01]  /*214d0*/  LDL.LU R9, [R1+0xc] ;  /* 0x00000c0001097983 */ /* 0x001ee20000300800 */
[----:B------:R-:W-:-:S03]  /*214e0*/  MOV R11, 0x400 ;  /* 0x00000400000b7802 */ /* 0x000fc60000000f00 */
[----:B------:R-:W4:Y:S01]  /*214f0*/  LDL R10, [R1+0x4] ;  /* 0x00000400010a7983 */ /* 0x000f220000100800 */
        /* <DEDUP_REMOVED lines=15> */
[----:B------:R-:W-:-:S04]  /*215f0*/  UMOV UR16, 0x40 ;  /* 0x0000004000107882 */ /* 0x000fc80000000000 */
[----:B------:R-:W-:Y:S01]  /*21600*/  UMOV UR8, UR14 ;  /* 0x0000000e00087c82 */ /* 0x000fe20008000000 */
        /* <DEDUP_REMOVED lines=9> */
[----:B------:R-:W1:Y:S02]  /*216a0*/  SYNCS.PHASECHK.TRANS64.TRYWAIT P0, [R8+URZ+0x34860], R9 ;  /* 0x03486009080075a7 */ /* 0x000e64000800017f */
[----:B01----:R-:W-:Y:S05]  /*216b0*/  @!P0 BRA `(.L_x_6233) ;  /* 0x0000003400308947 */ /* 0x003fea0003800000 */
.L_x_6338:
        /* <DEDUP_REMOVED lines=10> */
.L_x_6234:
[----:B------:R-:W2:Y:S02]  /*21760*/  LDL R9, [R1] ;  /* 0x0000000001097983 */ /* 0x000ea40000100800 */
[----:B--2---:R-:W-:-:S13]  /*21770*/  LOP3.LUT P0, RZ, R9, 0x40, RZ, 0xc0, !PT ;  /* 0x0000004009ff7812 */ /* 0x004fda000780c0ff */
[----:B------:R-:W-:Y:S05]  /*21780*/  @P0 BRA `(.L_x_6235) ;  /* 0x0000000000040947 */ /* 0x000fea0003800000 */
[----:B------:R-:W-:Y:S01]  /*21790*/  BPT.TRAP 0x1 ;  /* 0x000000040000795c */ /* 0x000fe20000300000 */
.L_x_6235:
[----:B------:R-:W2:Y:S01]  /*217a0*/  LDL.LU R17, [R1+0x10] ;  /* 0x0000100001117983 */ /* 0x000ea20000300800 */
[----:B------:R-:W-:-:S03]  /*217b0*/  MOV R11, 0x400 ;  /* 0x00000400000b7802 */ /* 0x000fc60000000f00 */
[----:B------:R-:W3:Y:S04]  /*217c0*/  LDL.LU R9, [R1+0x4] ;  /* 0x0000040001097983 */ /* 0x000ee80000300800 */
        /* <DEDUP_REMOVED lines=21> */
[----:B------:R-:W-:-:S07]  /*21920*/  UIADD3 UR14, UR14, 0x5c00, URZ ;  /* 0x00005c000e0e7890 */ /* 0x000fce000fffe03f */
[----:B------:R1:W-:Y:S02]  /*21930*/  UTMALDG.4D [UR8], [UR4], desc[UR6] ;  /* 0x00000608040075b4 */ /* 0x0003e40008019000 */
[----:B-1----:R-:W-:Y:S01]  /*21940*/  UMOV UR8, UR14 ;  /* 0x0000000e00087c82 */ /* 0x002fe20008000000 */
[----:B------:R-:W-:Y:S02]  /*21950*/  UMOV UR10, UR15 ;  /* 0x0000000f000a7c82 */ /* 0x000fe40008000000 */
[----:B------:R0:W-:Y:S02]  /*21960*/  UTMALDG.4D [UR8], [UR4], desc[UR6] ;  /* 0x00000608040075b4 */ /* 0x0001e40008019000 */
[----:B0-----:R-:W-:Y:S01]  /*21970*/  NOP ;  /* 0x0000000000007918 */ /* 0x001fe20000000000 */
.L_x_6229:
[----:B------:R-:W-:Y:S05]  /*21980*/  BSYNC B2 ;  /* 0x0000000000027941 */ /* 0x000fea0003800000 */
.L_x_6228:
[----:B------:R-:W2:Y:S04]  /*21990*/  LDL.LU R2, [R1+0x28] ;  /* 0x0000280001027983 */ /* 0x000ea80000300800 */
[----:B------:R0:W-:Y:S04]  /*219a0*/  STL [R1+0x4], R7 ;  /* 0x0000040701007387 */ /* 0x0001e80000100800 */
[----:B------:R0:W-:Y:S02]  /*219b0*/  STL [R1+0xc], R14 ;  /* 0x00000c0e01007387 */ /* 0x0001e40000100800 */
[----:B0-2---:R-:W-:-:S07]  /*219c0*/  VIADD R6, R2, 0xfffffffd ;  /* 0xfffffffd02067836 */ /* 0x005fce0000000000 */
.L_x_6227:
[----:B------:R-:W-:Y:S05]  /*219d0*/  BSYNC B1 ;  /* 0x0000000000017941 */ /* 0x000fea0003800000 */
.L_x_6226:
[----:B------:R-:W-:-:S05]  /*219e0*/  IMAD.MOV R2, RZ, RZ, -R13 ;  /* 0x000000ffff027224 */ /* 0x000fca00078e0a0d */
[----:B------:R-:W-:-:S13]  /*219f0*/  ISETP.NE.AND P0, PT, R3, R2, PT ;  /* 0x000000020300720c */ /* 0x000fda0003f05270 */
[----:B------:R-:W-:Y:S05]  /*21a00*/  @!P0 BRA `(.L_x_6225) ;  /* 0x0000001000048947 */ /* 0x000fea0003800000 */
[----:B------:R-:W-:-:S07]  /*21a10*/  IMAD.MOV.U32 R10, RZ, RZ, R5 ;  /* 0x000000ffff0a7224 */ /* 0x000fce00078e0005 */
.L_x_6252:
[----:B------:R-:W2:Y:S04]  /*21a20*/  LDL R3, [R1+0x4] ;  /* 0x0000040001037983 */ /* 0x000ea80000100800 */
        /* <DEDUP_REMOVED lines=32> */
.L_x_6238:
[----:B------:R-:W1:Y:S01]  /*21c30*/  S2R R3, SR_CgaCtaId ;  /* 0x0000000000037919 */ /* 0x000e620000008800 */
[----:B------:R-:W-:-:S04]  /*21c40*/  MOV R2, 0x400 ;  /* 0x0000040000027802 */ /* 0x000fc80000000f00 */
[----:B-1----:R-:W-:Y:S02]  /*21c50*/  LEA R2, R3, R2, 0x18 ;  /* 0x0000000203027211 */ /* 0x002fe400078ec0ff */
[----:B------:R-:W-:-:S03]  /*21c60*/  SHF.L.U32 R3, R8, 0x1f, RZ ;  /* 0x0000001f08037819 */ /* 0x000fc600000006ff */
[----:B------:R-:W-:-:S04]  /*21c70*/  IMAD R2, R7, 0x8, R2 ;  /* 0x0000000807027824 */ /* 0x000fc800078e0202 */
[----:B------:R-:W1:Y:S02]  /*21c80*/  SYNCS.PHASECHK.TRANS64.TRYWAIT P0, [R2+URZ+0x34840], R3 ;  /* 0x03484003020075a7 */ /* 0x000e64000800017f */
[----:B-1----:R-:W-:Y:S05]  /*21c90*/  @!P0 BRA `(.L_x_6239) ;  /* 0x0000002c00cc8947 */ /* 0x002fea0003800000 */
.L_x_6339:
        /* <DEDUP_REMOVED lines=11> */
.L_x_6240:
[----:B------:R-:W2:Y:S04]  /*21d50*/  LDL R15, [R1+0x8] ;  /* 0x00000800010f7983 */ /* 0x000ea80000100800 */
[----:B-1----:R-:W3:Y:S01]  /*21d60*/  LDL.LU R3, [R1+0xc] ;  /* 0x00000c0001037983 */ /* 0x002ee20000300800 */
        /* <DEDUP_REMOVED lines=30> */
.L_x_6340:
        /* <DEDUP_REMOVED lines=10> */
.L_x_6242:
[----:B------:R-:W2:Y:S02]  /*21ff0*/  LDL R3, [R1] ;  /* 0x0000000001037983 */ /* 0x000ea40000100800 */
[----:B--2---:R-:W-:-:S13]  /*22000*/  LOP3.LUT P0, RZ, R3, 0x40, RZ, 0xc0, !PT ;  /* 0x0000004003ff7812 */ /* 0x004fda000780c0ff */
[----:B------:R-:W-:Y:S05]  /*22010*/  @P0 BRA `(.L_x_6243) ;  /* 0x0000000000040947 */ /* 0x000fea0003800000 */
[----:B------:R-:W-:Y:S01]  /*22020*/  BPT.TRAP 0x1 ;  /* 0x000000040000795c */ /* 0x000fe20000300000 */
.L_x_6243:
        /* <DEDUP_REMOVED lines=30> */
.L_x_6237:
[----:B------:R-:W-:Y:S05]  /*22210*/  BSYNC B1 ;  /* 0x0000000000017941 */ /* 0x000fea0003800000 */
.L_x_6236:
[----:B------:R-:W-:Y:S01]  /*22220*/  VIADD R3, R7, 0x1 ;  /* 0x0000000107037836 */ /* 0x000fe20000000000 */
[----:B------:R-:W-:Y:S04]  /*22230*/  BSSY B1, `(.L_x_6244) ;  /* 0x000007b000017945 */ /* 0x000fe80003800000 */
[----:B------:R-:W-:-:S04]  /*22240*/  ISETP.NE.AND P0, PT, R3, 0x2, PT ;  /* 0x000000020300780c */ /* 0x000fc80003f05270 */
[----:B------:R-:W-:Y:S02]  /*22250*/  SEL R2, RZ, 0x1, P0 ;  /* 0x00000001ff027807 */ /* 0x000fe40000000000 */
[----:B------:R-:W-:Y:S02]  /*22260*/  SEL R14, R3, RZ, P0 ;  /* 0x000000ff030e7207 */ /* 0x000fe40000000000 */
[----:B------:R-:W-:-:S05]  /*22270*/  LOP3.LUT R13, R8, R2, RZ, 0x3c, !PT ;  /* 0x00000002080d7212 */ /* 0x000fca00078e3cff */
[----:B------:R0:W-:Y:S04]  /*22280*/  STL [R1+0xc], R13 ;  /* 0x00000c0d01007387 */ /* 0x0001e80000100800 */
[----:B------:R0:W-:Y:S01]  /*22290*/  STL [R1+0x4], R14 ;  /* 0x0000040e01007387 */ /* 0x0001e20000100800 */
        /* <DEDUP_REMOVED lines=11> */
[----:B-1----:R-:W-:Y:S01]  /*22350*/  @P0 IMAD.HI.U32 R10, R9, R2, RZ ;  /* 0x00000002090a0227 */ /* 0x002fe200078e00ff */
        /* <DEDUP_REMOVED lines=12> */
.L_x_6246:
[----:B------:R-:W2:Y:S01]  /*22420*/  S2R R3, SR_CgaCtaId ;  /* 0x0000000000037919 */ /* 0x000ea20000008800 */
[----:B------:R-:W-:-:S04]  /*22430*/  MOV R2, 0x400 ;  /* 0x0000040000027802 */ /* 0x000fc80000000f00 */
[----:B--2---:R-:W-:Y:S02]  /*22440*/  LEA R2, R3, R2, 0x18 ;  /* 0x0000000203027211 */ /* 0x004fe400078ec0ff */
[----:B------:R-:W-:-:S03]  /*22450*/  SHF.L.U32 R3, R13, 0x1f, RZ ;  /* 0x0000001f0d037819 */ /* 0x000fc600000006ff */
[----:B------:R-:W-:-:S04]  /*22460*/  IMAD R2, R14, 0x8, R2 ;  /* 0x000000080e027824 */ /* 0x000fc800078e0202 */
[----:B------:R-:W2:Y:S02]  /*22470*/  SYNCS.PHASECHK.TRANS64.TRYWAIT P0, [R2+URZ+0x34840], R3 ;  /* 0x03484003020075a7 */ /* 0x000ea4000800017f */
[----:B--2---:R-:W-:Y:S05]  /*22480*/  @!P0 BRA `(.L_x_6247) ;  /* 0x0000002400f88947 */ /* 0x004fea0003800000 */
.L_x_6341:
        /* <DEDUP_REMOVED lines=11> */
.L_x_6248:
[----:B0-----:R-:W3:Y:S04]  /*22540*/  LDL R14, [R1+0x4] ;  /* 0x00000400010e7983 */ /* 0x001ee80000100800 */
        /* <DEDUP_REMOVED lines=12> */
[----:B------:R-:W-:-:S04]  /*22610*/  SHF.L.U32 R8, R8, 0x1f, RZ ;  /* 0x0000001f08087819 */ /* 0x000fc800000006ff */
        /* <DEDUP_REMOVED lines=9> */
[----:B------:R-:W-:-:S03]  /*226b0*/  UIADD3 UR15, UR8, 0x23c00, URZ ;  /* 0x00023c00080f7890 */ /* 0x000fc6000fffe03f */
[----:B------:R-:W-:-:S04]  /*226c0*/  UMOV UR8, UR14 ;  /* 0x0000000e00087c82 */ /* 0x000fc80008000000 */
[----:B------:R0:W-:Y:S02]  /*226d0*/  UTMALDG.4D [UR8], [UR4], desc[UR6] ;  /* 0x00000608040075b4 */ /* 0x0001e40008019000 */
[----:B0-----:R-:W-:Y:S01]  /*226e0*/  UMOV UR8, UR15 ;  /* 0x0000000f00087c82 */ /* 0x001fe20008000000 */
[----:B------:R-:W-:Y:S02]  /*226f0*/  UMOV UR10, UR16 ;  /* 0x00000010000a7c82 */ /* 0x000fe40008000000 */
[----:B------:R0:W-:Y:S01]  /*22700*/  UTMALDG.4D [UR8], [UR4], desc[UR6] ;  /* 0x00000608040075b4 */ /* 0x0001e20008019000 */
[----:B------:R-:W1:Y:S02]  /*22710*/  SYNCS.PHASECHK.TRANS64.TRYWAIT P0, [R2+URZ+0x34860], R8 ;  /* 0x03486008020075a7 */ /* 0x000e64000800017f */
[----:B01----:R-:W-:Y:S05]  /*22720*/  @!P0 BRA `(.L_x_6249) ;  /* 0x0000002400648947 */ /* 0x003fea0003800000 */
.L_x_6342:
        /* <DEDUP_REMOVED lines=10> */
.L_x_6250:
[----:B------:R-:W2:Y:S02]  /*227d0*/  LDL R3, [R1] ;  /* 0x0000000001037983 */ /* 0x000ea40000100800 */
[----:B--2---:R-:W-:-:S13]  /*227e0*/  LOP3.LUT P0, RZ, R3, 0x40, RZ, 0xc0, !PT ;  /* 0x0000004003ff7812 */ /* 0x004fda000780c0ff */
[----:B------:R-:W-:Y:S05]  /*227f0*/  @P0 BRA `(.L_x_6251) ;  /* 0x0000000000040947 */ /* 0x000fea0003800000 */
[----:B------:R-:W-:Y:S01]  /*22800*/  BPT.TRAP 0x1 ;  /* 0x000000040000795c */ /* 0x000fe20000300000 */
.L_x_6251:
        /* <DEDUP_REMOVED lines=29> */
.L_x_6245:
[----:B------:R-:W-:Y:S05]  /*229e0*/  BSYNC B1 ;  /* 0x0000000000017941 */ /* 0x000fea0003800000 */
.L_x_6244:
[C---:B------:R-:W-:Y:S02]  /*229f0*/  ISETP.GT.AND P0, PT, R6.reuse, 0x1, PT ;  /* 0x000000010600780c */ /* 0x040fe40003f04270 */
[----:B------:R-:W-:-:S11]  /*22a00*/  IADD3 R6, R6, -0x2, RZ ;  /* 0xfffffffe06067810 */ /* 0x000fd60007ffe0ff */
[----:B------:R-:W-:Y:S05]  /*22a10*/  @P0 BRA `(.L_x_6252) ;  /* 0xfffffff000000947 */ /* 0x000fea000383ffff */
.L_x_6225:
[----:B------:R-:W-:Y:S05]  /*22a20*/  BSYNC B0 ;  /* 0x0000000000007941 */ /* 0x000fea0003800000 */
.L_x_6224:
        /* <DEDUP_REMOVED lines=18> */
.L_x_6254:
[----:B------:R-:W-:Y:S05]  /*22b50*/  BSYNC B0 ;  /* 0x0000000000007941 */ /* 0x000fea0003800000 */
.L_x_6253:
[----:B------:R-:W-:Y:S04]  /*22b60*/  BSSY B0, `(.L_x_6255) ;  /* 0x0000035000007945 */ /* 0x000fe80003800000 */
[----:B------:R-:W-:Y:S05]  /*22b70*/  @!P6 BRA `(.L_x_6256) ;  /* 0x0000000000cce947 */ /* 0x000fea0003800000 */
[----:B------:R-:W2:Y:S01]  /*22b80*/  LDL R2, [R1+0x4] ;  /* 0x0000040001027983 */ /* 0x000ea20000100800 */
        /* <DEDUP_REMOVED lines=8> */
.L_x_6343:
        /* <DEDUP_REMOVED lines=10> */
.L_x_6258:
[----:B------:R-:W2:Y:S02]  /*22cb0*/  LDL R0, [R1] ;  /* 0x0000000001007983 */ /* 0x000ea40000100800 */
[----:B--2---:R-:W-:-:S13]  /*22cc0*/  LOP3.LUT P0, RZ, R0, 0x40, RZ, 0xc0, !PT ;  /* 0x0000004000ff7812 */ /* 0x004fda000780c0ff */
[----:B------:R-:W-:Y:S05]  /*22cd0*/  @P0 BRA `(.L_x_6259) ;  /* 0x0000000000040947 */ /* 0x000fea0003800000 */
[----:B------:R-:W-:Y:S01]  /*22ce0*/  BPT.TRAP 0x1 ;  /* 0x000000040000795c */ /* 0x000fe20000300000 */
.L_x_6259:
[----:B------:R-:W2:Y:S01]  /*22cf0*/  LDL R0, [R1+0x4] ;  /* 0x0000040001007983 */ /* 0x000ea20000100800 */
        /* <DEDUP_REMOVED lines=27> */
.L_x_6256:
[----:B------:R-:W-:Y:S05]  /*22eb0*/  BSYNC B0 ;  /* 0x0000000000007941 */ /* 0x000fea0003800000 */
.L_x_6255:
[----:B------:R-:W2:Y:S04]  /*22ec0*/  LDL.LU R0, [R1+0x4] ;  /* 0x0000040001007983 */ /* 0x000ea80000300800 */
[----:B------:R-:W3:Y:S01]  /*22ed0*/  LDL.LU R3, [R1+0xc] ;  /* 0x00000c0001037983 */ /* 0x000ee20000300800 */
[----:B--2---:R-:W-:-:S05]  /*22ee0*/  VIADD R0, R0, 0x1 ;  /* 0x0000000100007836 */ /* 0x004fca0000000000 */
[----:B------:R-:W-:-:S04]  /*22ef0*/  ISETP.NE.AND P0, PT, R0, 0x2, PT ;  /* 0x000000020000780c */ /* 0x000fc80003f05270 */
[----:B------:R-:W-:Y:S02]  /*22f00*/  SEL R2, RZ, 0x1, P0 ;  /* 0x00000001ff027807 */ /* 0x000fe40000000000 */
[----:B------:R-:W-:Y:S02]  /*22f10*/  SEL R0, R0, RZ, P0 ;  /* 0x000000ff00007207 */ /* 0x000fe40000000000 */
[----:B---3--:R-:W-:-:S05]  /*22f20*/  LOP3.LUT R3, R3, R2, RZ, 0x3c, !PT ;  /* 0x0000000203037212 */ /* 0x008fca00078e3cff */
[----:B------:R1:W-:Y:S04]  /*22f30*/  STL [R1+0xc], R3 ;  /* 0x00000c0301007387 */ /* 0x0003e80000100800 */
[----:B------:R1:W-:Y:S02]  /*22f40*/  STL [R1+0x4], R0 ;  /* 0x0000040001007387 */ /* 0x0003e40000100800 */
.L_x_6210:
[----:B------:R-:W-:Y:S05]  /*22f50*/  BSYNC B6 ;  /* 0x0000000000067941 */ /* 0x000fea0003800000 */
.L_x_6208:
[----:B------:R-:W-:-:S03]  /*22f60*/  UMOV UR4, 0xffffffff ;  /* 0xffffffff00047882 */ /* 0x000fc60000000000 */
[----:B------:R-:W-:Y:S05]  /*22f70*/  BRA.DIV UR4, `(.L_x_6260) ;  /* 0x0000001e04787947 */ /* 0x000fea000b800000 */
[----:B------:R2:W3:Y:S04]  /*22f80*/  SHFL.IDX PT, R4, R16, RZ, 0x1f ;  /* 0x00001fff10047589 */ /* 0x0004e800000e0000 */
[----:B------:R2:W4:Y:S02]  /*22f90*/  SHFL.IDX PT, R5, R16, 0x1, 0x1f ;  /* 0x00201f0010057f89 */ /* 0x00052400000e0000 */
.L_x_6347:
[----:B------:R-:W0:Y:S01]  /*22fa0*/  S2R R9, SR_TID.X ;  /* 0x0000000000097919 */ /* 0x000e220000002100 */
        /* <DEDUP_REMOVED lines=9> */
[----:B------:R-:W0:Y:S01]  /*23040*/  LDC.64 R2, c[0x0][0xc58] ;  /* 0x00031600ff027b82 */ /* 0x000e220000000a00 */
[----:B------:R-:W-:Y:S01]  /*23050*/  ULDC.64 UR4, c[0x0][0x208] ;  /* 0x0000820000047ab9 */ /* 0x000fe20000000a00 */
[----:B0-----:R-:W-:-:S06]  /*23060*/  IMAD.WIDE R2, R7, 0x4, R2 ;  /* 0x0000000407027825 */ /* 0x001fcc00078e0202 */
[----:B------:R0:W5:Y:S02]  /*23070*/  LDG.E R3, desc[UR4][R2.64] ;  /* 0x0000000402037981 */ /* 0x000164000c1e1900 */
.L_x_6262:
[----:B------:R-:W-:Y:S05]  /*23080*/  BSYNC B0 ;  /* 0x0000000000007941 */ /* 0x000fea0003800000 */
.L_x_6261:
        /* <DEDUP_REMOVED lines=23> */
.L_x_6355:
[----:B------:R-:W-:Y:S02]  /*23200*/  ULDC UR4, c[0x0][0xc10] ;  /* 0x0003040000047ab9 */ /* 0x000fe40000000800 */
[----:B--2---:R-:W-:-:S05]  /*23210*/  MOV R16, UR4 ;  /* 0x0000000400107c02 */ /* 0x004fca0008000f00 */
[----:B-1----:R-:W-:-:S04]  /*23220*/  IMAD R14, R14, R16, RZ ;  /* 0x000000100e0e7224 */ /* 0x002fc800078e02ff */
[----:B----4-:R-:W-:-:S05]  /*23230*/  IMAD.IADD R5, R5, 0x1, R14 ;  /* 0x0000000105057824 */ /* 0x010fca00078e020e */
[----:B---3--:R-:W-:-:S13]  /*23240*/  ISETP.GT.AND P0, PT, R5, R4, PT ;  /* 0x000000040500720c */ /* 0x008fda0003f04270 */
[----:B------:R-:W-:Y:S05]  /*23250*/  @P0 BRA `(.L_x_6264) ;  /* 0x0000000000b80947 */ /* 0x000fea0003800000 */
[----:B------:R-:W1:Y:S02]  /*23260*/  LDC R0, c[0x0][0xc14] ;  /* 0x00030500ff007b82 */ /* 0x000e640000000800 */
.L_x_6269:
        /* <DEDUP_REMOVED lines=11> */
[----:B0-----:R-:W0:Y:S01]  /*23320*/  LDC.64 R2, c[0x0][0xc58] ;  /* 0x00031600ff027b82 */ /* 0x001e220000000a00 */
[----:B------:R-:W-:Y:S01]  /*23330*/  ULDC.64 UR4, c[0x0][0x208] ;  /* 0x0000820000047ab9 */ /* 0x000fe20000000a00 */
[----:B0-----:R-:W-:-:S06]  /*23340*/  IMAD.WIDE R2, R7, 0x4, R2 ;  /* 0x0000000407027825 */ /* 0x001fcc00078e0202 */
[----:B------:R1:W5:Y:S02]  /*23350*/  LDG.E R3, desc[UR4][R2.64] ;  /* 0x0000000402037981 */ /* 0x000364000c1e1900 */
.L_x_6267:
[----:B------:R-:W-:Y:S05]  /*23360*/  BSYNC B0 ;  /* 0x0000000000007941 */ /* 0x000fea0003800000 */
.L_x_6266:
        /* <DEDUP_REMOVED lines=17> */
[----:B--2---:R-:W-:-:S04]  /*23480*/  SEL R8, R14, RZ, P1 ;  /* 0x000000ff0e087207 */ /* 0x004fc80000800000 */
[----:B------:R-:W-:-:S05]  /*23490*/  IADD3 R8, R7, R8, RZ ;  /* 0x0000000807087210 */ /* 0x000fca0007ffe0ff */
[----:B------:R-:W2:Y:S02]  /*234a0*/  SHFL.UP PT, R14, R8, 0x10, RZ ;  /* 0x06000000080e7989 */ /* 0x000ea400000e00ff */
[----:B--2---:R-:W-:-:S05]  /*234b0*/  SEL R9, R14, RZ, P0 ;  /* 0x000000ff0e097207 */ /* 0x004fca0000000000 */
[----:B01----:R-:W-:-:S05]  /*234c0*/  IMAD.IADD R2, R8, 0x1, R9 ;  /* 0x0000000108027824 */ /* 0x003fca00078e0209 */
[----:B------:R0:W1:Y:S02]  /*234d0*/  SHFL.IDX PT, R14, R2, 0x1f, 0x1f ;  /* 0x03e01f00020e7f89 */ /* 0x00006400000e0000 */
.L_x_6363:
[----:B------:R-:W-:Y:S02]  /*234e0*/  ULDC UR4, c[0x0][0xc10] ;  /* 0x0003040000047ab9 */ /* 0x000fe40000000800 */
[----:B------:R-:W-:-:S04]  /*234f0*/  IMAD.U32 R16, RZ, RZ, UR4 ;  /* 0x00000004ff107e24 */ /* 0x000fc8000f8e00ff */
[----:B-1----:R-:W-:-:S04]  /*23500*/  IMAD R14, R14, R16, RZ ;  /* 0x000000100e0e7224 */ /* 0x002fc800078e02ff */
[----:B------:R-:W-:-:S05]  /*23510*/  IMAD.IADD R5, R14, 0x1, R5 ;  /* 0x000000010e057824 */ /* 0x000fca00078e0205 */
[----:B------:R-:W-:-:S13]  /*23520*/  ISETP.GT.AND P0, PT, R5, R4, PT ;  /* 0x000000040500720c */ /* 0x000fda0003f04270 */
[----:B------:R-:W-:Y:S05]  /*23530*/  @!P0 BRA `(.L_x_6269) ;  /* 0xfffffffc004c8947 */ /* 0x000fea000383ffff */
.L_x_6264:
[----:B------:R-:W-:Y:S01]  /*23540*/  IADD3 R7, -R14, R5, RZ ;  /* 0x000000050e077210 */ /* 0x000fe20007ffe1ff */
[----:B------:R-:W-:-:S04]  /*23550*/  UMOV UR4, 0xffffffff ;  /* 0xffffffff00047882 */ /* 0x000fc80000000000 */
[----:B------:R-:W-:-:S05]  /*23560*/  IMAD R5, R2, R16, R7 ;  /* 0x0000001002057224 */ /* 0x000fca00078e0207 */
[----:B------:R-:W-:Y:S01]  /*23570*/  ISETP.GT.AND P6, PT, R5, R4, PT ;  /* 0x000000040500720c */ /* 0x000fe20003fc4270 */
[----:B------:R-:W-:-:S12]  /*23580*/  BRA.DIV UR4, `(.L_x_6270) ;  /* 0x0000001e04e07947 */ /* 0x000fd8000b800000 */
[----:B------:R-:W-:-:S04]  /*23590*/  VOTE.ANY R6, PT, !P6 ;  /* 0x0000000000067806 */ /* 0x000fc800070e0100 */
[----:B------:R-:W1:Y:S02]  /*235a0*/  POPC R5, R6 ;  /* 0x0000000600057309 */ /* 0x000e640000000000 */
[----:B-1----:R1:W2:Y:S02]  /*235b0*/  SHFL.IDX PT, R17, R3, R5, 0x1f ;  /* 0x00001f0503117589 */ /* 0x0022a400000e0000 */
.L_x_6367:
[----:B------:R-:W-:Y:S01]  /*235c0*/  ISETP.NE.AND P0, PT, R6, RZ, PT ;  /* 0x000000ff0600720c */ /* 0x000fe20003f05270 */
[----:B------:R-:W-:-:S12]  /*235d0*/  IMAD.MOV.U32 R14, RZ, RZ, RZ ;  /* 0x000000ffff0e7224 */ /* 0x000fd800078e00ff */
[----:B------:R-:W-:Y:S05]  /*235e0*/  @!P0 BRA `(.L_x_6271) ;  /* 0x0000000000108947 */ /* 0x000fea0003800000 */
[----:B------:R-:W-:Y:S01]  /*235f0*/  UMOV UR4, 0xffffffff ;  /* 0xffffffff00047882 */ /* 0x000fe20000000000 */
[----:B------:R-:W-:Y:S02]  /*23600*/  VIADD R12, R5, 0xffffffff ;  /* 0xffffffff050c7836 */ /* 0x000fe40000000000 */
[----:B------:R-:W-:Y:S05]  /*23610*/  BRA.DIV UR4, `(.L_x_6272) ;  /* 0x0000002204047947 */ /* 0x000fea000b800000 */
[----:B------:R3:W4:Y:S02]  /*23620*/  SHFL.IDX PT, R14, R2, R12, 0x1f ;  /* 0x00001f0c020e7589 */ /* 0x00072400000e0000 */
.L_x_6271:
[----:B--2---:R-:W-:Y:S01]  /*23630*/  IABS R6, R17 ;  /* 0x0000001100067213 */ /* 0x004fe20000000000 */
[----:B----4-:R-:W-:Y:S02]  /*23640*/  IMAD R16, R14, R16, R7 ;  /* 0x000000100e107224 */ /* 0x010fe400078e0207 */
[----:B0--3--:R-:W-:Y:S01]  /*23650*/  IMAD.MOV.U32 R2, RZ, RZ, RZ ;  /* 0x000000ffff027224 */ /* 0x009fe200078e00ff */
[----:B------:R-:W0:Y:S01]  /*23660*/  I2F.RP R7, R6 ;  /* 0x0000000600077306 */ /* 0x000e220000209400 */
[----:B------:R-:W-:-:S07]  /*23670*/  IMAD.IADD R19, R5, 0x1, R19 ;  /* 0x0000000105137824 */ /* 0x000fce00078e0213 */
[----:B0-----:R-:W0:Y:S02]  /*23680*/  MUFU.RCP R7, R7 ;  /* 0x0000000700077308 */ /* 0x001e240000001000 */
[----:B0-----:R-:W-:-:S06]  /*23690*/  VIADD R8, R7, 0xffffffe ;  /* 0x0ffffffe07087836 */ /* 0x001fcc0000000000 */
[----:B-1----:R-:W0:Y:S02]  /*236a0*/  F2I.FTZ.U32.TRUNC.NTZ R3, R8 ;  /* 0x0000000800037305 */ /* 0x002e24000021f000 */
[----:B0-----:R-:W-:-:S05]  /*236b0*/  IADD3 R9, RZ, -R3, RZ ;  /* 0x80000003ff097210 */ /* 0x001fca0007ffe0ff */
[----:B------:R-:W-:-:S04]  /*236c0*/  IMAD R9, R9, R6, RZ ;  /* 0x0000000609097224 */ /* 0x000fc800078e02ff */
[----:B------:R-:W-:Y:S01]  /*236d0*/  IMAD.HI.U32 R3, R3, R9, R2 ;  /* 0x0000000903037227 */ /* 0x000fe200078e0002 */
[----:B------:R-:W-:-:S03]  /*236e0*/  IABS R9, R17 ;  /* 0x0000001100097213 */ /* 0x000fc60000000000 */
[----:B------:R-:W-:Y:S02]  /*236f0*/  IMAD.IADD R2, R4, 0x1, -R16 ;  /* 0x0000000104027824 */ /* 0x000fe400078e0a10 */
[----:B------:R-:W-:-:S03]  /*23700*/  IMAD.MOV R7, RZ, RZ, -R9 ;  /* 0x000000ffff077224 */ /* 0x000fc600078e0a09 */
[----:B------:R-:W-:-:S05]  /*23710*/  IABS R4, R2 ;  /* 0x0000000200047213 */ /* 0x000fca0000000000 */
[----:B------:R-:W-:-:S04]  /*23720*/  IMAD.HI.U32 R3, R3, R4, RZ ;  /* 0x0000000403037227 */ /* 0x000fc800078e00ff */
[----:B------:R-:W-:Y:S01]  /*23730*/  IMAD R7, R3, R7, R4 ;  /* 0x0000000703077224 */ /* 0x000fe200078e0204 */
[----:B------:R-:W-:-:S04]  /*23740*/  LOP3.LUT R4, R2, R17, RZ, 0x3c, !PT ;  /* 0x0000001102047212 */ /* 0x000fc800078e3cff */
        /* <DEDUP_REMOVED lines=8> */
[----:B------:R-:W-:-:S04]  /*237d0*/  @!P0 LOP3.LUT R3, RZ, R17, RZ, 0x33, !PT ;  /* 0x00000011ff038212 */ /* 0x000fc800078e33ff */
[----:B------:R-:W-:Y:S01]  /*237e0*/  IADD3 R4, -R3, RZ, RZ ;  /* 0x000000ff03047210 */ /* 0x000fe20007ffe1ff */
[----:B------:R-:W-:-:S04]  /*237f0*/  IMAD.MOV.U32 R18, RZ, RZ, R3 ;  /* 0x000000ffff127224 */ /* 0x000fc800078e0003 */
[----:B------:R-:W-:Y:S01]  /*23800*/  IMAD R17, R17, R4, R2 ;  /* 0x0000000411117224 */ /* 0x000fe200078e0202 */
[----:B------:R-:W-:Y:S06]  /*23810*/  BRA `(.L_x_6273) ;  /* 0x00000000001c7947 */ /* 0x000fec0003800000 */
.L_x_6265:
[----:B------:R-:W-:Y:S01]  /*23820*/  UMOV UR4, URZ ;  /* 0x0000003f00047c82 */ /* 0x000fe20008000000 */
[----:B------:R-:W-:Y:S01]  /*23830*/  UMOV UR5, URZ ;  /* 0x0000003f00057c82 */ /* 0x000fe20008000000 */
[----:B------:R-:W-:Y:S01]  /*23840*/  ULDC UR6, c[0x0][0xc14] ;  /* 0x0003050000067ab9 */ /* 0x000fe20000000800 */
[----:B------:R-:W-:Y:S01]  /*23850*/  IMAD.MOV.U32 R16, RZ, RZ, R4 ;  /* 0x000000ffff107224 */ /* 0x000fe200078e0004 */
[----:B------:R-:W-:Y:S01]  /*23860*/  MOV R17, UR4 ;  /* 0x0000000400117c02 */ /* 0x000fe20008000f00 */
[----:B------:R-:W-:Y:S02]  /*23870*/  IMAD.U32 R18, RZ, RZ, UR5 ;  /* 0x00000005ff127e24 */ /* 0x000fe4000f8e00ff */
[----:B------:R-:W-:-:S07]  /*23880*/  IMAD.U32 R19, RZ, RZ, UR6 ;  /* 0x00000006ff137e24 */ /* 0x000fce000f8e00ff */
.L_x_6273:
        /* <DEDUP_REMOVED lines=12> */
.L_x_6187:
        /* <DEDUP_REMOVED lines=12> */
.L_x_6370:
[----:B------:R-:W-:Y:S05]  /*23a10*/  BSYNC B0 ;  /* 0x0000000000007941 */ /* 0x000fea0003800000 */
.L_x_6275:
[----:B------:R-:W-:-:S03]  /*23a20*/  UMOV UR4, 0xffffffff ;  /* 0xffffffff00047882 */ /* 0x000fc60000000000 */
[----:B------:R-:W-:Y:S05]  /*23a30*/  BRA.DIV UR4, `(.L_x_6277) ;  /* 0x0000001e04347947 */ /* 0x000fea000b800000 */
[----:B------:R-:W1:Y:S02]  /*23a40*/  S2R R2, SR_TID.X ;  /* 0x0000000000027919 */ /* 0x000e640000002100 */
[----:B-1----:R-:W-:-:S04]  /*23a50*/  SHF.R.U32.HI R2, RZ, 0x5, R2 ;  /* 0x00000005ff027819 */ /* 0x002fc80000011602 */
[----:B------:R-:W-:-:S05]  /*23a60*/  LOP3.LUT R2, R2, 0x3, RZ, 0xc0, !PT ;  /* 0x0000000302027812 */ /* 0x000fca00078ec0ff */
[----:B------:R1:W2:Y:S02]  /*23a70*/  SHFL.IDX PT, R14, R2, RZ, 0x1f ;  /* 0x00001fff020e7589 */ /* 0x0002a400000e0000 */
.L_x_6373:
[----:B--2---:R-:W-:-:S13]  /*23a80*/  ISETP.NE.AND P0, PT, R14, RZ, PT ;  /* 0x000000ff0e00720c */ /* 0x004fda0003f05270 */
[----:B------:R-:W-:Y:S05]  /*23a90*/  @P0 BRA `(.L_x_5961) ;  /* 0x0000000000940947 */ /* 0x000fea0003800000 */
[----:B------:R-:W-:-:S03]  /*23aa0*/  UMOV UR4, 0xffffffff ;  /* 0xffffffff00047882 */ /* 0x000fc60000000000 */
[----:B------:R-:W-:Y:S05]  /*23ab0*/  BRA.DIV UR4, `(.L_x_6278) ;  /* 0x0000001e04487947 */ /* 0x000fea000b800000 */
[----:B------:R-:W-:-:S13]  /*23ac0*/  ELECT P6, URZ, PT ;  /* 0x00000000003f782f */ /* 0x000fda00038c0000 */
.L_x_6376:
[----:B------:R-:W-:Y:S05]  /*23ad0*/  @!P6 BRA `(.L_x_5961) ;  /* 0x000000000084e947 */ /* 0x000fea0003800000 */
[----:B------:R-:W-:-:S06]  /*23ae0*/  ULOP3.LUT UR4, UR60, 0x2, URZ, 0xfc, !UPT ;  /* 0x000000023c047892 */ /* 0x000fcc000f8efc3f */
[----:B-1----:R-:W-:-:S05]  /*23af0*/  IMAD.U32 R2, RZ, RZ, UR4 ;  /* 0x00000004ff027e24 */ /* 0x002fca000f8e00ff */
[----:B------:R-:W-:-:S13]  /*23b00*/  ISETP.NE.AND P2, PT, R2, 0x3, PT ;  /* 0x000000030200780c */ /* 0x000fda0003f45270 */
[----:B------:R-:W-:Y:S05]  /*23b10*/  @!P2 BRA `(.L_x_6279) ;  /* 0x000000000004a947 */ /* 0x000fea0003800000 */
[----:B------:R-:W-:Y:S01]  /*23b20*/  BPT.TRAP 0x1 ;  /* 0x000000040000795c */ /* 0x000fe20000300000 */
.L_x_6279:
[----:B0-----:R-:W2:Y:S04]  /*23b30*/  LDL R3, [R1+0x4] ;  /* 0x0000040001037983 */ /* 0x001ea80000100800 */
        /* <DEDUP_REMOVED lines=13> */
.L_x_6377:
[----:B------:R-:W1:Y:S02]  /*23c10*/  SYNCS.PHASECHK.TRANS64.TRYWAIT P0, [R7+URZ], R2 ;  /* 0x00000002070075a7 */ /* 0x000e64000800017f */
[----:B-1----:R-:W-:Y:S05]  /*23c20*/  @!P0 BRA `(.L_x_6281) ;  /* 0x0000001c00208947 */ /* 0x002fea0003800000 */
.L_x_6378:
[----:B------:R-:W-:Y:S05]  /*23c30*/  @!P2 BRA `(.L_x_6282) ;  /* 0x000000000004a947 */ /* 0x000fea0003800000 */
[----:B------:R-:W-:Y:S01]  /*23c40*/  BPT.TRAP 0x1 ;  /* 0x000000040000795c */ /* 0x000fe20000300000 */
.L_x_6282:
[----:B------:R-:W2:Y:S01]  /*23c50*/  LDL.LU R4, [R1+0x4] ;  /* 0x0000040001047983 */ /* 0x000ea20000300800 */
[----:B------:R-:W-:-:S04]  /*23c60*/  VIADD R0, R0, 0x34860 ;  /* 0x0003486000007836 */ /* 0x000fc80000000000 */
[----:B--2---:R-:W-:-:S04]  /*23c70*/  IMAD R4, R4, 0x8, R0 ;  /* 0x0000000804047824 */ /* 0x004fc800078e0200 */
[----:B------:R-:W2:Y:S02]  /*23c80*/  SYNCS.PHASECHK.TRANS64.TRYWAIT P0, [R4+URZ], R5 ;  /* 0x00000005040075a7 */ /* 0x000ea4000800017f */
[----:B--2---:R-:W-:Y:S05]  /*23c90*/  @!P0 BRA `(.L_x_6283) ;  /* 0x0000001c00188947 */ /* 0x004fea0003800000 */
.L_x_6379:
[----:B------:R-:W-:-:S07]  /*23ca0*/  LEA R3, R3, R0, 0x3 ;  /* 0x0000000003037211 */ /* 0x000fce00078e18ff */
.L_x_6284:
[----:B---3--:R3:W4:Y:S02]  /*23cb0*/  SYNCS.PHASECHK.TRANS64.TRYWAIT P0, [R3+URZ], R2 ;  /* 0x00000002030075a7 */ /* 0x008724000800017f */
[----:B----4-:R-:W-:Y:S05]  /*23cc0*/  @!P0 NANOSLEEP.SYNCS 0x989680 ;  /* 0x009896800000895d */ /* 0x010fea0003900000 */
[----:B------:R-:W4:Y:S02]  /*23cd0*/  @!P0 SYNCS.PHASECHK.TRANS64 P0, [R3+URZ], R2 ;  /* 0x00000002030085a7 */ /* 0x000f24000800007f */
[----:B----4-:R-:W-:Y:S05]  /*23ce0*/  @!P0 BRA `(.L_x_6284) ;  /* 0xfffffffc00f08947 */ /* 0x010fea000383ffff */
.L_x_5961:
[----:B------:R-:W-:Y:S05]  /*23cf0*/  BSYNC B7 ;  /* 0x0000000000077941 */ /* 0x000fea0003800000 */
.L_x_5958:
[----:B------:R-:W-:Y:S05]  /*23d00*/  EXIT ;  /* 0x000000000000794d */ /* 0x000fea0003800000 */
.L_x_5987:
[----:B0-----:R0:W1:Y:S02]  /*23d10*/  SYNCS.PHASECHK.TRANS64.TRYWAIT P6, [R3+URZ+0x34890], R0 ;  /* 0x03489000030075a7 */ /* 0x00106400080c017f */
[----:B-1----:R-:W-:Y:S05]  /*23d20*/  @!P6 NANOSLEEP.SYNCS 0x989680 ;  /* 0x009896800000e95d */ /* 0x002fea0003900000 */
[----:B------:R-:W1:Y:S02]  /*23d30*/  @!P6 SYNCS.PHASECHK.TRANS64 P6, [R3+URZ+0x34890], R0 ;  /* 0x034890000300e5a7 */ /* 0x000e6400080c007f */
[----:B-1----:R-:W-:Y:S05]  /*23d40*/  @!P6 BRA `(.L_x_5987) ;  /* 0xfffffffc00f0e947 */ /* 0x002fea000383ffff */
[----:B------:R-:W-:Y:S05]  /*23d50*/  BRA `(.L_x_6285) ;  /* 0xfffffdfc009c7947 */ /* 0x000fea000383ffff */
.L_x_6041:
[----:B0-----:R0:W1:Y:S02]  /*23d60*/  SYNCS.PHASECHK.TRANS64.TRYWAIT P4, [R3+URZ+0x34890], R0 ;  /* 0x03489000030075a7 */ /* 0x001064000808017f */
[----:B-1----:R-:W-:Y:S05]  /*23d70*/  @!P4 NANOSLEEP.SYNCS 0x989680 ;  /* 0x009896800000c95d */ /* 0x002fea0003900000 */
[----:B------:R-:W1:Y:S02]  /*23d80*/  @!P4 SYNCS.PHASECHK.TRANS64 P4, [R3+URZ+0x34890], R0 ;  /* 0x034890000300c5a7 */ /* 0x000e64000808007f */
[----:B-1----:R-:W-:Y:S05]  /*23d90*/  @!P4 BRA `(.L_x_6041) ;  /* 0xfffffffc00f0c947 */ /* 0x002fea000383ffff */
[----:B------:R-:W-:Y:S05]  /*23da0*/  BRA `(.L_x_6286) ;  /* 0xfffffe38001c7947 */ /* 0x000fea000383ffff */
.L_x_6066:
[----:B-1----:R1:W2:Y:S02]  /*23db0*/  SYNCS.PHASECHK.TRANS64.TRYWAIT P3, [R3+URZ+0x34890], R0 ;  /* 0x03489000030075a7 */ /* 0x0022a4000806017f */
[----:B--2---:R-:W-:Y:S05]  /*23dc0*/  @!P3 NANOSLEEP.SYNCS 0x989680 ;  /* 0x009896800000b95d */ /* 0x004fea0003900000 */
[----:B------:R-:W2:Y:S02]  /*23dd0*/  @!P3 SYNCS.PHASECHK.TRANS64 P3, [R3+URZ+0x34890], R0 ;  /* 0x034890000300b5a7 */ /* 0x000ea4000806007f */
[----:B--2---:R-:W-:Y:S05]  /*23de0*/  @!P3 BRA `(.L_x_6066) ;  /* 0xfffffffc00f0b947 */ /* 0x004fea000383ffff */
[----:B------:R-:W-:Y:S05]  /*23df0*/  BRA `(.L_x_6287) ;  /* 0xfffffe6800f07947 */ /* 0x000fea000383ffff */
.L_x_6080:
[----:B--2---:R2:W3:Y:S02]  /*23e00*/  SYNCS.PHASECHK.TRANS64.TRYWAIT P2, [R3+URZ+0x348b0], R0 ;  /* 0x0348b000030075a7 */ /* 0x0044e4000804017f */
[----:B---3--:R-:W-:Y:S05]  /*23e10*/  @!P2 NANOSLEEP.SYNCS 0x989680 ;  /* 0x009896800000a95d */ /* 0x008fea0003900000 */
[----:B------:R-:W3:Y:S02]  /*23e20*/  @!P2 SYNCS.PHASECHK.TRANS64 P2, [R3+URZ+0x348b0], R0 ;  /* 0x0348b0000300a5a7 */ /* 0x000ee4000804007f */
[----:B---3--:R-:W-:Y:S05]  /*23e30*/  @!P2 BRA `(.L_x_6080) ;  /* 0xfffffffc00f0a947 */ /* 0x008fea000383ffff */
[----:B------:R-:W-:Y:S05]  /*23e40*/  BRA `(.L_x_6288) ;  /* 0xfffffe7400547947 */ /* 0x000fea000383ffff */
.L_x_6096:
[----:B------:R-:W0:Y:S01]  /*23e50*/  S2R R5, SR_TID.X ;  /* 0x0000000000057919 */ /* 0x000e220000002100 */
[----:B------:R-:W-:Y:S01]  /*23e60*/  BSSY B0, `(.L_x_6289) ;  /* 0x000000c000007945 */ /* 0x000fe20003800000 */
[----:B------:R-:W-:Y:S01]  /*23e70*/  IMAD.MOV.U32 R12, RZ, RZ, RZ ;  /* 0x000000ffff0c7224 */ /* 0x000fe200078e00ff */
[----:B------:R-:W-:Y:S01]  /*23e80*/  MOV R11, 0x1f ;  /* 0x0000001f000b7802 */ /* 0x000fe20000000f00 */
[----:B------:R-:W-:Y:S02]  /*23e90*/  IMAD.MOV.U32 R15, RZ, RZ, -0x1 ;  /* 0xffffffffff0f7424 */ /* 0x000fe400078e00ff */
[----:B0-----:R-:W-:-:S05]  /*23ea0*/  VIADD R5, R5, 0xffffff80 ;  /* 0xffffff8005057836 */ /* 0x001fca0000000000 */
[----:B------:R-:W-:-:S04]  /*23eb0*/  SHF.R.S32.HI R4, RZ, 0x1f, R5 ;  /* 0x0000001fff047819 */ /* 0x000fc80000011405 */
[----:B------:R-:W-:-:S04]  /*23ec0*/  LEA.HI R4, R4, R5, RZ, 0x7 ;  /* 0x0000000504047211 */ /* 0x000fc800078f38ff */
[----:B------:R-:W-:-:S05]  /*23ed0*/  SHF.R.S32.HI R4, RZ, 0x7, R4 ;  /* 0x00000007ff047819 */ /* 0x000fca0000011404 */
[----:B------:R-:W-:-:S07]  /*23ee0*/  IMAD.MOV.U32 R13, RZ, RZ, R4 ;  /* 0x000000ffff0d7224 */ /* 0x000fce00078e0004 */
[----:B-----5:R-:W-:Y:S05]  /*23ef0*/  WARPSYNC.COLLECTIVE R15, `(.L_x_6290) ;  /* 0x000000000f087348 */ /* 0x020fea0003c00000 */
[----:B------:R0:W1:Y:S02]  /*23f00*/  SHFL.IDX P6, R14, R13, R12, R11 ;  /* 0x0000000c0d0e7389 */ /* 0x00006400000c000b */
[----:B01---5:R-:W-:Y:S01]  /*23f10*/  ENDCOLLECTIVE ;  /* 0x000000000000791b */ /* 0x023fe20003800000 */
.L_x_6290:
[----:B------:R-:W-:Y:S05]  /*23f20*/  BSYNC B0 ;  /* 0x0000000000007941 */ /* 0x000fea0003800000 */
.L_x_6289:
[----:B------:R1:W-:Y:S01]  /*23f30*/  STL [R1+0x28], R14 ;  /* 0x0000280e01007387 */ /* 0x0003e20000100800 */
[----:B------:R-:W-:Y:S05]  /*23f40*/  BRA `(.L_x_6291) ;  /* 0xfffffe8000407947 */ /* 0x000fea000383ffff */
.L_x_6108:
[----:B------:R-:W-:Y:S01]  /*23f50*/  BSSY B1, `(.L_x_6292) ;  /* 0x0000008000017945 */ /* 0x000fe20003800000 */
[----:B------:R-:W-:Y:S01]  /*23f60*/  IMAD.MOV.U32 R13, RZ, RZ, R25 ;  /* 0x000000ffff0d7224 */ /* 0x000fe200078e0019 */
[----:B------:R-:W-:Y:S01]  /*23f70*/  MOV R11, 0x181f ;  /* 0x0000181f000b7802 */ /* 0x000fe20000000f00 */
[----:B------:R-:W-:Y:S02]  /*23f80*/  IMAD.MOV.U32 R12, RZ, RZ, RZ ;  /* 0x000000ffff0c7224 */ /* 0x000fe400078e00ff */
[----:B------:R-:W-:-:S07]  /*23f90*/  IMAD.MOV.U32 R15, RZ, RZ, -0x1 ;  /* 0xffffffffff0f7424 */ /* 0x000fce00078e00ff */
[----:B01---5:R-:W-:Y:S05]  /*23fa0*/  WARPSYNC.COLLECTIVE R15, `(.L_x_6293) ;  /* 0x000000000f087348 */ /* 0x023fea0003c00000 */
[----:B-1----:R1:W2:Y:S02]  /*23fb0*/  SHFL.IDX P6, R14, R13, R12, R11 ;  /* 0x0000000c0d0e7389 */ /* 0x0022a400000c000b */
[----:B012--5:R-:W-:Y:S01]  /*23fc0*/  ENDCOLLECTIVE ;  /* 0x000000000000791b */ /* 0x027fe20003800000 */
.L_x_6293:
[----:B------:R-:W-:Y:S05]  /*23fd0*/  BSYNC B1 ;  /* 0x0000000000017941 */ /* 0x000fea0003800000 */
.L_x_6292:
[----:B------:R-:W-:Y:S05]  /*23fe0*/  BRA `(.L_x_6294) ;  /* 0xfffffe8800407947 */ /* 0x000fea000383ffff */
.L_x_6109:
        /* <DEDUP_REMOVED lines=8> */
.L_x_6296:
[----:B------:R-:W-:Y:S05]  /*24070*/  BSYNC B1 ;  /* 0x0000000000017941 */ /* 0x000fea0003800000 */
.L_x_6295:
[----:B------:R-:W-:Y:S05]  /*24080*/  BRA `(.L_x_6297) ;  /* 0xfffffe8800207947 */ /* 0x000fea000383ffff */
.L_x_6110:
        /* <DEDUP_REMOVED lines=8> */
.L_x_6299:
[----:B------:R-:W-:Y:S05]  /*24110*/  BSYNC B1 ;  /* 0x0000000000017941 */ /* 0x000fea0003800000 */
.L_x_6298:
[----:B------:R-:W-:Y:S05]  /*24120*/  BRA `(.L_x_6300) ;  /* 0xfffffe8800007947 */ /* 0x000fea000383ffff */
.L_x_6111:
        /* <DEDUP_REMOVED lines=8> */
.L_x_6302:
[----:B------:R-:W-:Y:S05]  /*241b0*/  BSYNC B1 ;  /* 0x0000000000017941 */ /* 0x000fea0003800000 */
.L_x_6301:
[----:B------:R-:W-:Y:S05]  /*241c0*/  BRA `(.L_x_6303) ;  /* 0xfffffe8400e07947 */ /* 0x000fea000383ffff */
.L_x_6113:
[----:B-1----:R1:W2:Y:S02]  /*241d0*/  SYNCS.PHASECHK.TRANS64.TRYWAIT P0, [R2+URZ+0x34800], R33 ;  /* 0x03480021020075a7 */ /* 0x0022a4000800017f */
[----:B--2---:R-:W-:Y:S05]  /*241e0*/  @!P0 NANOSLEEP.SYNCS 0x989680 ;  /* 0x009896800000895d */ /* 0x004fea0003900000 */
[----:B------:R-:W2:Y:S02]  /*241f0*/  @!P0 SYNCS.PHASECHK.TRANS64 P0, [R2+URZ+0x34800], R33 ;  /* 0x03480021020085a7 */ /* 0x000ea4000800007f */
[----:B--2---:R-:W-:Y:S05]  /*24200*/  @!P0 BRA `(.L_x_6113) ;  /* 0xfffffffc00f08947 */ /* 0x004fea000383ffff */
[----:B------:R-:W-:Y:S05]  /*24210*/  BRA `(.L_x_6304) ;  /* 0xfffffe8800347947 */ /* 0x000fea000383ffff */
.L_x_6129:
        /* <DEDUP_REMOVED lines=8> */
.L_x_6306:
[----:B------:R-:W-:Y:S05]  /*242a0*/  BSYNC B1 ;  /* 0x0000000000017941 */ /* 0x000fea0003800000 */
.L_x_6305:
[----:B------:R-:W-:Y:S05]  /*242b0*/  BRA `(.L_x_6307) ;  /* 0xfffffe9c00b47947 */ /* 0x000fea000383ffff */
.L_x_6130:
        /* <DEDUP_REMOVED lines=8> */
.L_x_6309:
[----:B------:R-:W-:Y:S05]  /*24340*/  BSYNC B1 ;  /* 0x0000000000017941 */ /* 0x000fea0003800000 */
.L_x_6308:
[----:B------:R-:W-:Y:S05]  /*24350*/  BRA `(.L_x_6310) ;  /* 0xfffffe9c009c7947 */ /* 0x000fea000383ffff */
.L_x_6131:
        /* <DEDUP_REMOVED lines=8> */
.L_x_6312:
[----:B------:R-:W-:Y:S05]  /*243e0*/  BSYNC B1 ;  /* 0x0000000000017941 */ /* 0x000fea0003800000 */
.L_x_6311:
[----:B------:R-:W-:Y:S05]  /*243f0*/  BRA `(.L_x_6313) ;  /* 0xfffffe9c00807947 */ /* 0x000fea000383ffff */
.L_x_6132:
        /* <DEDUP_REMOVED lines=8> */
.L_x_6315:
[----:B------:R-:W-:Y:S05]  /*24480*/  BSYNC B1 ;  /* 0x0000000000017941 */ /* 0x000fea0003800000 */
.L_x_6314:
[----:B------:R-:W-:Y:S05]  /*24490*/  BRA `(.L_x_6316) ;  /* 0xfffffe9c00647947 */ /* 0x000fea000383ffff */
.L_x_6134:
[----:B-1----:R1:W2:Y:S02]  /*244a0*/  SYNCS.PHASECHK.TRANS64.TRYWAIT P4, [R2+URZ+0x34800], R9 ;  /* 0x03480009020075a7 */ /* 0x0022a4000808017f */
[----:B--2---:R-:W-:Y:S05]  /*244b0*/  @!P4 NANOSLEEP.SYNCS 0x989680 ;  /* 0x009896800000c95d */ /* 0x004fea0003900000 */
[----:B------:R-:W2:Y:S02]  /*244c0*/  @!P4 SYNCS.PHASECHK.TRANS64 P4, [R2+URZ+0x34800], R9 ;  /* 0x034800090200c5a7 */ /* 0x000ea4000808007f */
[----:B--2---:R-:W-:Y:S05]  /*244d0*/  @!P4 BRA `(.L_x_6134) ;  /* 0xfffffffc00f0c947 */ /* 0x004fea000383ffff */
[----:B------:R-:W-:Y:S05]  /*244e0*/  BRA `(.L_x_6317) ;  /* 0xfffffe9c00e47947 */ /* 0x000fea000383ffff */
.L_x_6144:
[----:B--2---:R2:W3:Y:S02]  /*244f0*/  SYNCS.PHASECHK.TRANS64.TRYWAIT P2, [R0+URZ+0x34830], R3 ;  /* 0x03483003000075a7 */ /* 0x0044e4000804017f */
[----:B---3--:R-:W-:Y:S05]  /*24500*/  @!P2 NANOSLEEP.SYNCS 0x989680 ;  /* 0x009896800000a95d */ /* 0x008fea0003900000 */
[----:B------:R-:W3:Y:S02]  /*24510*/  @!P2 SYNCS.PHASECHK.TRANS64 P2, [R0+URZ+0x34830], R3 ;  /* 0x034830030000a5a7 */ /* 0x000ee4000804007f */
[----:B---3--:R-:W-:Y:S05]  /*24520*/  @!P2 BRA `(.L_x_6144) ;  /* 0xfffffffc00f0a947 */ /* 0x008fea000383ffff */
[----:B------:R-:W-:Y:S05]  /*24530*/  BRA `(.L_x_6143) ;  /* 0xfffffeb800507947 */ /* 0x000fea000383ffff */
.L_x_6150:
[----:B-1----:R1:W2:Y:S02]  /*24540*/  SYNCS.PHASECHK.TRANS64.TRYWAIT P3, [R6+URZ+0x34830], R7 ;  /* 0x03483007060075a7 */ /* 0x0022a4000806017f */
[----:B--2---:R-:W-:Y:S05]  /*24550*/  @!P3 NANOSLEEP.SYNCS 0x989680 ;  /* 0x009896800000b95d */ /* 0x004fea0003900000 */
[----:B------:R-:W2:Y:S02]  /*24560*/  @!P3 SYNCS.PHASECHK.TRANS64 P3, [R6+URZ+0x34830], R7 ;  /* 0x034830070600b5a7 */ /* 0x000ea4000806007f */
[----:B--2---:R-:W-:Y:S05]  /*24570*/  @!P3 BRA `(.L_x_6150) ;  /* 0xfffffffc00f0b947 */ /* 0x004fea000383ffff */
[----:B------:R-:W-:Y:S05]  /*24580*/  BRA `(.L_x_6149) ;  /* 0xffffff1400b87947 */ /* 0x000fea000383ffff */
.L_x_6154:
[----:B-1----:R1:W2:Y:S02]  /*24590*/  SYNCS.PHASECHK.TRANS64.TRYWAIT P2, [R6+URZ+0x34850], R4 ;  /* 0x03485004060075a7 */ /* 0x0022a4000804017f */
[----:B--2---:R-:W-:Y:S05]  /*245a0*/  @!P2 NANOSLEEP.SYNCS 0x989680 ;  /* 0x009896800000a95d */ /* 0x004fea0003900000 */
[----:B------:R-:W2:Y:S02]  /*245b0*/  @!P2 SYNCS.PHASECHK.TRANS64 P2, [R6+URZ+0x34850], R4 ;  /* 0x034850040600a5a7 */ /* 0x000ea4000804007f */
[----:B--2---:R-:W-:Y:S05]  /*245c0*/  @!P2 BRA `(.L_x_6154) ;  /* 0xfffffffc00f0a947 */ /* 0x004fea000383ffff */
[----:B------:R-:W-:Y:S05]  /*245d0*/  BRA `(.L_x_6151) ;  /* 0xffffff4c00007947 */ /* 0x000fea000383ffff */
.L_x_6159:
[----:B-1----:R1:W2:Y:S02]  /*245e0*/  SYNCS.PHASECHK.TRANS64.TRYWAIT P0, [R9+URZ+0x34850], R0 ;  /* 0x03485000090075a7 */ /* 0x0022a4000800017f */
[----:B--2---:R-:W-:Y:S05]  /*245f0*/  @!P0 NANOSLEEP.SYNCS 0x989680 ;  /* 0x009896800000895d */ /* 0x004fea0003900000 */
[----:B------:R-:W2:Y:S02]  /*24600*/  @!P0 SYNCS.PHASECHK.TRANS64 P0, [R9+URZ+0x34850], R0 ;  /* 0x03485000090085a7 */ /* 0x000ea4000800007f */
[----:B--2---:R-:W-:Y:S05]  /*24610*/  @!P0 BRA `(.L_x_6159) ;  /* 0xfffffffc00f08947 */ /* 0x004fea000383ffff */
[----:B------:R-:W-:Y:S05]  /*24620*/  BRA `(.L_x_6158) ;  /* 0xffffff70003c7947 */ /* 0x000fea000383ffff */
.L_x_6191:
[----:B------:R-:W0:Y:S01]  /*24630*/  S2R R11, SR_TID.X ;  /* 0x00000000000b7919 */ /* 0x000e220000002100 */
[----:B------:R-:W-:Y:S01]  /*24640*/  BSSY B1, `(.L_x_6318) ;  /* 0x000000a000017945 */ /* 0x000fe20003800000 */
[----:B------:R-:W-:Y:S02]  /*24650*/  IMAD.MOV.U32 R12, RZ, RZ, RZ ;  /* 0x000000ffff0c7224 */ /* 0x000fe400078e00ff */
[----:B------:R-:W-:Y:S01]  /*24660*/  IMAD.MOV.U32 R15, RZ, RZ, -0x1 ;  /* 0xffffffffff0f7424 */ /* 0x000fe200078e00ff */
[----:B0-----:R-:W-:-:S04]  /*24670*/  SHF.R.U32.HI R11, RZ, 0x5, R11 ;  /* 0x00000005ff0b7819 */ /* 0x001fc8000001160b */
[----:B------:R-:W-:-:S05]  /*24680*/  LOP3.LUT R11, R11, 0x3, RZ, 0xc0, !PT ;  /* 0x000000030b0b7812 */ /* 0x000fca00078ec0ff */
[----:B------:R-:W-:Y:S01]  /*24690*/  IMAD.MOV.U32 R13, RZ, RZ, R11 ;  /* 0x000000ffff0d7224 */ /* 0x000fe200078e000b */
[----:B------:R-:W-:-:S07]  /*246a0*/  MOV R11, 0x1f ;  /* 0x0000001f000b7802 */ /* 0x000fce0000000f00 */
[----:B-----5:R-:W-:Y:S05]  /*246b0*/  WARPSYNC.COLLECTIVE R15, `(.L_x_6319) ;  /* 0x000000000f087348 */ /* 0x020fea0003c00000 */
[----:B------:R0:W1:Y:S02]  /*246c0*/  SHFL.IDX P6, R14, R13, R12, R11 ;  /* 0x0000000c0d0e7389 */ /* 0x00006400000c000b */
[----:B01---5:R-:W-:Y:S01]  /*246d0*/  ENDCOLLECTIVE ;  /* 0x000000000000791b */ /* 0x023fe20003800000 */
.L_x_6319:
[----:B------:R-:W-:Y:S05]  /*246e0*/  BSYNC B1 ;  /* 0x0000000000017941 */ /* 0x000fea0003800000 */
.L_x_6318:
[----:B------:R-:W-:Y:S05]  /*246f0*/  BRA `(.L_x_6320) ;  /* 0xffffffac005c7947 */ /* 0x000fea000383ffff */
.L_x_6192:
[----:B------:R-:W-:Y:S01]  /*24700*/  BSSY B1, `(.L_x_6321) ;  /* 0x0000006000017945 */ /* 0x000fe20003800000 */
[----:B------:R-:W-:-:S07]  /*24710*/  IMAD.MOV.U32 R15, RZ, RZ, -0x1 ;  /* 0xffffffffff0f7424 */ /* 0x000fce00078e00ff */
[----:B-----5:R-:W-:Y:S05]  /*24720*/  WARPSYNC.COLLECTIVE R15, `(.L_x_6322) ;  /* 0x000000000f0c7348 */ /* 0x020fea0003c00000 */
[----:B------:R-:W-:Y:S02]  /*24730*/  ELECT P6, UR62, PT ;  /* 0x00000000003e782f */ /* 0x000fe400038c0000 */
[----:B------:R-:W-:Y:S01]  /*24740*/  MOV R14, UR62 ;  /* 0x0000003e000e7c02 */ /* 0x000fe20008000f00 */
[----:B-----5:R-:W-:Y:S10]  /*24750*/  ENDCOLLECTIVE ;  /* 0x000000000000791b */ /* 0x020ff40003800000 */
.L_x_6322:
[----:B------:R-:W-:Y:S05]  /*24760*/  BSYNC B1 ;  /* 0x0000000000017941 */ /* 0x000fea0003800000 */
.L_x_6321:
[----:B------:R-:W-:Y:S05]  /*24770*/  BRA `(.L_x_6323) ;  /* 0xffffffac00487947 */ /* 0x000fea000383ffff */
.L_x_6194:
[----:B0-----:R0:W1:Y:S02]  /*24780*/  SYNCS.PHASECHK.TRANS64.TRYWAIT P0, [R9+URZ+0x34820], R5 ;  /* 0x03482005090075a7 */ /* 0x001064000800017f */
[----:B-1----:R-:W-:Y:S05]  /*24790*/  @!P0 NANOSLEEP.SYNCS 0x989680 ;  /* 0x009896800000895d */ /* 0x002fea0003900000 */
[----:B------:R-:W1:Y:S02]  /*247a0*/  @!P0 SYNCS.PHASECHK.TRANS64 P0, [R9+URZ+0x34820], R5 ;  /* 0x03482005090085a7 */ /* 0x000e64000800007f */
[----:B-1----:R-:W-:Y:S05]  /*247b0*/  @!P0 BRA `(.L_x_6194) ;  /* 0xfffffffc00f08947 */ /* 0x002fea000383ffff */
[----:B------:R-:W-:Y:S05]  /*247c0*/  BRA `(.L_x_6324) ;  /* 0xffffffac00647947 */ /* 0x000fea000383ffff */
.L_x_6197:
[----:B0-----:R0:W1:Y:S02]  /*247d0*/  SYNCS.PHASECHK.TRANS64.TRYWAIT P0, [R5+URZ+0x348a0], R10 ;  /* 0x0348a00a050075a7 */ /* 0x001064000800017f */
[----:B-1----:R-:W-:Y:S05]  /*247e0*/  @!P0 NANOSLEEP.SYNCS 0x989680 ;  /* 0x009896800000895d */ /* 0x002fea0003900000 */
[----:B------:R-:W1:Y:S02]  /*247f0*/  @!P0 SYNCS.PHASECHK.TRANS64 P0, [R5+URZ+0x348a0], R10 ;  /* 0x0348a00a050085a7 */ /* 0x000e64000800007f */
[----:B-1----:R-:W-:Y:S05]  /*24800*/  @!P0 BRA `(.L_x_6197) ;  /* 0xfffffffc00f08947 */ /* 0x002fea000383ffff */
[----:B------:R-:W-:Y:S05]  /*24810*/  BRA `(.L_x_6325) ;  /* 0xffffffac00747947 */ /* 0x000fea000383ffff */
.L_x_6199:
[----:B-1----:R1:W2:Y:S02]  /*24820*/  SYNCS.PHASECHK.TRANS64.TRYWAIT P0, [R5+URZ+0x348c0], R10 ;  /* 0x0348c00a050075a7 */ /* 0x0022a4000800017f */
[----:B--2---:R-:W-:Y:S05]  /*24830*/  @!P0 NANOSLEEP.SYNCS 0x989680 ;  /* 0x009896800000895d */ /* 0x004fea0003900000 */
[----:B------:R-:W2:Y:S02]  /*24840*/  @!P0 SYNCS.PHASECHK.TRANS64 P0, [R5+URZ+0x348c0], R10 ;  /* 0x0348c00a050085a7 */ /* 0x000ea4000800007f */
[----:B--2---:R-:W-:Y:S05]  /*24850*/  @!P0 BRA `(.L_x_6199) ;  /* 0xfffffffc00f08947 */ /* 0x004fea000383ffff */
[----:B------:R-:W-:Y:S05]  /*24860*/  BRA `(.L_x_6326) ;  /* 0xffffffac00ec7947 */ /* 0x000fea000383ffff */
.L_x_6203:
[----:B0-----:R0:W1:Y:S02]  /*24870*/  SYNCS.PHASECHK.TRANS64.TRYWAIT P0, [R6+URZ+0x348a0], R7 ;  /* 0x0348a007060075a7 */ /* 0x001064000800017f */
[----:B-1----:R-:W-:Y:S05]  /*24880*/  @!P0 NANOSLEEP.SYNCS 0x989680 ;  /* 0x009896800000895d */ /* 0x002fea0003900000 */
[----:B------:R-:W1:Y:S02]  /*24890*/  @!P0 SYNCS.PHASECHK.TRANS64 P0, [R6+URZ+0x348a0], R7 ;  /* 0x0348a007060085a7 */ /* 0x000e64000800007f */
[----:B-1----:R-:W-:Y:S05]  /*248a0*/  @!P0 BRA `(.L_x_6203) ;  /* 0xfffffffc00f08947 */ /* 0x002fea000383ffff */
[----:B------:R-:W-:Y:S05]  /*248b0*/  BRA `(.L_x_6327) ;  /* 0xffffffb000ac7947 */ /* 0x000fea000383ffff */
.L_x_6205:
[----:B-1----:R1:W2:Y:S02]  /*248c0*/  SYNCS.PHASECHK.TRANS64.TRYWAIT P1, [R6+URZ+0x348c0], R7 ;  /* 0x0348c007060075a7 */ /* 0x0022a4000802017f */
[----:B--2---:R-:W-:Y:S05]  /*248d0*/  @!P1 NANOSLEEP.SYNCS 0x989680 ;  /* 0x009896800000995d */ /* 0x004fea0003900000 */
[----:B------:R-:W2:Y:S02]  /*248e0*/  @!P1 SYNCS.PHASECHK.TRANS64 P1, [R6+URZ+0x348c0], R7 ;  /* 0x0348c007060095a7 */ /* 0x000ea4000802007f */
[----:B--2---:R-:W-:Y:S05]  /*248f0*/  @!P1 BRA `(.L_x_6205) ;  /* 0xfffffffc00f09947 */ /* 0x004fea000383ffff */
[----:B------:R-:W-:Y:S05]  /*24900*/  BRA `(.L_x_6328) ;  /* 0xffffffb4001c7947 */ /* 0x000fea000383ffff */
.L_x_6216:
        /* <DEDUP_REMOVED lines=11> */
.L_x_6330:
[----:B------:R-:W-:Y:S05]  /*249c0*/  BSYNC B0 ;  /* 0x0000000000007941 */ /* 0x000fea0003800000 */
.L_x_6329:
[----:B------:R-:W-:Y:S05]  /*249d0*/  BRA `(.L_x_6331) ;  /* 0xffffffbc00dc7947 */ /* 0x000fea000383ffff */
.L_x_6217:
[----:B------:R-:W-:Y:S01]  /*249e0*/  BSSY B0, `(.L_x_6332) ;  /* 0x0000006000007945 */ /* 0x000fe20003800000 */
[----:B------:R-:W-:-:S07]  /*249f0*/  IMAD.MOV.U32 R15, RZ, RZ, -0x1 ;  /* 0xffffffffff0f7424 */ /* 0x000fce00078e00ff */
[----:B------:R-:W-:Y:S05]  /*24a00*/  WARPSYNC.COLLECTIVE R15, `(.L_x_6333) ;  /* 0x000000000f0c7348 */ /* 0x000fea0003c00000 */
[----:B------:R-:W-:Y:S02]  /*24a10*/  ELECT P6, UR62, PT ;  /* 0x00000000003e782f */ /* 0x000fe400038c0000 */
[----:B------:R-:W-:Y:S01]  /*24a20*/  MOV R14, UR62 ;  /* 0x0000003e000e7c02 */ /* 0x000fe20008000f00 */
[----:B------:R-:W-:Y:S10]  /*24a30*/  ENDCOLLECTIVE ;  /* 0x000000000000791b */ /* 0x000ff40003800000 */
.L_x_6333:
[----:B------:R-:W-:Y:S05]  /*24a40*/  BSYNC B0 ;  /* 0x0000000000007941 */ /* 0x000fea0003800000 */
.L_x_6332:
[----:B------:R-:W-:Y:S05]  /*24a50*/  BRA `(.L_x_6334) ;  /* 0xffffffbc00d47947 */ /* 0x000fea000383ffff */
.L_x_6220:
[----:B0-----:R0:W1:Y:S02]  /*24a60*/  SYNCS.PHASECHK.TRANS64.TRYWAIT P0, [R6+URZ+0x34840], R7 ;  /* 0x03484007060075a7 */ /* 0x001064000800017f */
[----:B-1----:R-:W-:Y:S05]  /*24a70*/  @!P0 NANOSLEEP.SYNCS 0x989680 ;  /* 0x009896800000895d */ /* 0x002fea0003900000 */
[----:B------:R-:W1:Y:S02]  /*24a80*/  @!P0 SYNCS.PHASECHK.TRANS64 P0, [R6+URZ+0x34840], R7 ;  /* 0x03484007060085a7 */ /* 0x000e64000800007f */
[----:B-1----:R-:W-:Y:S05]  /*24a90*/  @!P0 BRA `(.L_x_6220) ;  /* 0xfffffffc00f08947 */ /* 0x002fea000383ffff */
[----:B------:R-:W-:Y:S05]  /*24aa0*/  BRA `(.L_x_6335) ;  /* 0xffffffc000487947 */ /* 0x000fea000383ffff */
.L_x_6223:
        /* <DEDUP_REMOVED lines=8> */
.L_x_6231:
[----:B0-----:R0:W1:Y:S02]  /*24b30*/  SYNCS.PHASECHK.TRANS64.TRYWAIT P0, [R8+URZ+0x34840], R9 ;  /* 0x03484009080075a7 */ /* 0x001064000800017f */
[----:B-1----:R-:W-:Y:S05]  /*24b40*/  @!P0 NANOSLEEP.SYNCS 0x989680 ;  /* 0x009896800000895d */ /* 0x002fea0003900000 */
[----:B------:R-:W1:Y:S02]  /*24b50*/  @!P0 SYNCS.PHASECHK.TRANS64 P0, [R8+URZ+0x34840], R9 ;  /* 0x03484009080085a7 */ /* 0x000e64000800007f */
[----:B-1----:R-:W-:Y:S05]  /*24b60*/  @!P0 BRA `(.L_x_6231) ;  /* 0xfffffffc00f08947 */ /* 0x002fea000383ffff */
[----:B------:R-:W-:Y:S05]  /*24b70*/  BRA `(.L_x_6337) ;  /* 0xffffffc800247947 */ /* 0x000fea000383ffff */
.L_x_6233:
[----:B0-----:R0:W1:Y:S02]  /*24b80*/  SYNCS.PHASECHK.TRANS64.TRYWAIT P0, [R8+URZ+0x34860], R9 ;  /* 0x03486009080075a7 */ /* 0x001064000800017f */
[----:B-1----:R-:W-:Y:S05]  /*24b90*/  @!P0 NANOSLEEP.SYNCS 0x989680 ;  /* 0x009896800000895d */ /* 0x002fea0003900000 */
[----:B------:R-:W1:Y:S02]  /*24ba0*/  @!P0 SYNCS.PHASECHK.TRANS64 P0, [R8+URZ+0x34860], R9 ;  /* 0x03486009080085a7 */ /* 0x000e64000800007f */
[----:B-1----:R-:W-:Y:S05]  /*24bb0*/  @!P0 BRA `(.L_x_6233) ;  /* 0xfffffffc00f08947 */ /* 0x002fea000383ffff */
[----:B------:R-:W-:Y:S05]  /*24bc0*/  BRA `(.L_x_6338) ;  /* 0xffffffc800bc7947 */ /* 0x000fea000383ffff */
.L_x_6239:
[----:B-1----:R1:W2:Y:S02]  /*24bd0*/  SYNCS.PHASECHK.TRANS64.TRYWAIT P0, [R2+URZ+0x34840], R3 ;  /* 0x03484003020075a7 */ /* 0x0022a4000800017f */
[----:B--2---:R-:W-:Y:S05]  /*24be0*/  @!P0 NANOSLEEP.SYNCS 0x989680 ;  /* 0x009896800000895d */ /* 0x004fea0003900000 */
[----:B------:R-:W2:Y:S02]  /*24bf0*/  @!P0 SYNCS.PHASECHK.TRANS64 P0, [R2+URZ+0x34840], R3 ;  /* 0x03484003020085a7 */ /* 0x000ea4000800007f */
[----:B--2---:R-:W-:Y:S05]  /*24c00*/  @!P0 BRA `(.L_x_6239) ;  /* 0xfffffffc00f08947 */ /* 0x004fea000383ffff */
[----:B------:R-:W-:Y:S05]  /*24c10*/  BRA `(.L_x_6339) ;  /* 0xffffffd000207947 */ /* 0x000fea000383ffff */
.L_x_6241:
[----:B0-----:R0:W1:Y:S02]  /*24c20*/  SYNCS.PHASECHK.TRANS64.TRYWAIT P0, [R2+URZ+0x34860], R3 ;  /* 0x03486003020075a7 */ /* 0x001064000800017f */
[----:B-1----:R-:W-:Y:S05]  /*24c30*/  @!P0 NANOSLEEP.SYNCS 0x989680 ;  /* 0x009896800000895d */ /* 0x002fea0003900000 */
[----:B------:R-:W1:Y:S02]  /*24c40*/  @!P0 SYNCS.PHASECHK.TRANS64 P0, [R2+URZ+0x34860], R3 ;  /* 0x03486003020085a7 */ /* 0x000e64000800007f */
[----:B-1----:R-:W-:Y:S05]  /*24c50*/  @!P0 BRA `(.L_x_6241) ;  /* 0xfffffffc00f08947 */ /* 0x002fea000383ffff */
[----:B------:R-:W-:Y:S05]  /*24c60*/  BRA `(.L_x_6340) ;  /* 0xffffffd000b87947 */ /* 0x000fea000383ffff */
.L_x_6247:
[----:B--2---:R2:W3:Y:S02]  /*24c70*/  SYNCS.PHASECHK.TRANS64.TRYWAIT P0, [R2+URZ+0x34840], R3 ;  /* 0x03484003020075a7 */ /* 0x0044e4000800017f */
[----:B---3--:R-:W-:Y:S05]  /*24c80*/  @!P0 NANOSLEEP.SYNCS 0x989680 ;  /* 0x009896800000895d */ /* 0x008fea0003900000 */
[----:B------:R-:W3:Y:S02]  /*24c90*/  @!P0 SYNCS.PHASECHK.TRANS64 P0, [R2+URZ+0x34840], R3 ;  /* 0x03484003020085a7 */ /* 0x000ee4000800007f */
[----:B---3--:R-:W-:Y:S05]  /*24ca0*/  @!P0 BRA `(.L_x_6247) ;  /* 0xfffffffc00f08947 */ /* 0x008fea000383ffff */
[----:B------:R-:W-:Y:S05]  /*24cb0*/  BRA `(.L_x_6341) ;  /* 0xffffffd400f47947 */ /* 0x000fea000383ffff */
.L_x_6249:
[----:B0-----:R0:W1:Y:S02]  /*24cc0*/  SYNCS.PHASECHK.TRANS64.TRYWAIT P0, [R2+URZ+0x34860], R8 ;  /* 0x03486008020075a7 */ /* 0x001064000800017f */
[----:B-1----:R-:W-:Y:S05]  /*24cd0*/  @!P0 NANOSLEEP.SYNCS 0x989680 ;  /* 0x009896800000895d */ /* 0x002fea0003900000 */
[----:B------:R-:W1:Y:S02]  /*24ce0*/  @!P0 SYNCS.PHASECHK.TRANS64 P0, [R2+URZ+0x34860], R8 ;  /* 0x03486008020085a7 */ /* 0x000e64000800007f */
[----:B-1----:R-:W-:Y:S05]  /*24cf0*/  @!P0 BRA `(.L_x_6249) ;  /* 0xfffffffc00f08947 */ /* 0x002fea000383ffff */
[----:B------:R-:W-:Y:S05]  /*24d00*/  BRA `(.L_x_6342) ;  /* 0xffffffd800887947 */ /* 0x000fea000383ffff */
.L_x_6257:
[----:B-1----:R1:W2:Y:S02]  /*24d10*/  SYNCS.PHASECHK.TRANS64.TRYWAIT P0, [R3+URZ+0x34860], R0 ;  /* 0x03486000030075a7 */ /* 0x0022a4000800017f */
[----:B--2---:R-:W-:Y:S05]  /*24d20*/  @!P0 NANOSLEEP.SYNCS 0x989680 ;  /* 0x009896800000895d */ /* 0x004fea0003900000 */
[----:B------:R-:W2:Y:S02]  /*24d30*/  @!P0 SYNCS.PHASECHK.TRANS64 P0, [R3+URZ+0x34860], R0 ;  /* 0x03486000030085a7 */ /* 0x000ea4000800007f */
[----:B--2---:R-:W-:Y:S05]  /*24d40*/  @!P0 BRA `(.L_x_6257) ;  /* 0xfffffffc00f08947 */ /* 0x004fea000383ffff */
[----:B------:R-:W-:Y:S05]  /*24d50*/  BRA `(.L_x_6343) ;  /* 0xffffffdc00ac7947 */ /* 0x000fea000383ffff */
.L_x_6260:
[----:B------:R-:W-:Y:S01]  /*24d60*/  BSSY B0, `(.L_x_6344) ;  /* 0x0000008000007945 */ /* 0x000fe20003800000 */
[----:B0-----:R-:W-:Y:S01]  /*24d70*/  MOV R13, R16 ;  /* 0x00000010000d7202 */ /* 0x001fe20000000f00 */
[----:B------:R-:W-:Y:S02]  /*24d80*/  IMAD.MOV.U32 R12, RZ, RZ, RZ ;  /* 0x000000ffff0c7224 */ /* 0x000fe400078e00ff */
[----:B------:R-:W-:Y:S02]  /*24d90*/  IMAD.MOV.U32 R11, RZ, RZ, 0x1f ;  /* 0x0000001fff0b7424 */ /* 0x000fe400078e00ff */
[----:B------:R-:W-:-:S07]  /*24da0*/  IMAD.MOV.U32 R15, RZ, RZ, -0x1 ;  /* 0xffffffffff0f7424 */ /* 0x000fce00078e00ff */
[----:B-1---5:R-:W-:Y:S05]  /*24db0*/  WARPSYNC.COLLECTIVE R15, `(.L_x_6345) ;  /* 0x000000000f087348 */ /* 0x022fea0003c00000 */
[----:B------:R0:W2:Y:S02]  /*24dc0*/  SHFL.IDX P6, R14, R13, R12, R11 ;  /* 0x0000000c0d0e7389 */ /* 0x0000a400000c000b */
[----:B012--5:R-:W-:Y:S01]  /*24dd0*/  ENDCOLLECTIVE ;  /* 0x000000000000791b */ /* 0x027fe20003800000 */
.L_x_6345:
[----:B------:R-:W-:Y:S05]  /*24de0*/  BSYNC B0 ;  /* 0x0000000000007941 */ /* 0x000fea0003800000 */
.L_x_6344:
[----:B------:R-:W-:Y:S01]  /*24df0*/  IMAD.MOV.U32 R13, RZ, RZ, R16 ;  /* 0x000000ffff0d7224 */ /* 0x000fe200078e0010 */
[----:B------:R-:W-:Y:S01]  /*24e00*/  MOV R15, 0xffffffff ;  /* 0xffffffff000f7802 */ /* 0x000fe20000000f00 */
[----:B------:R-:W-:Y:S01]  /*24e10*/  IMAD.MOV.U32 R12, RZ, RZ, 0x1 ;  /* 0x00000001ff0c7424 */ /* 0x000fe200078e00ff */
[----:B------:R-:W-:Y:S01]  /*24e20*/  MOV R4, R14 ;  /* 0x0000000e00047202 */ /* 0x000fe20000000f00 */
[----:B------:R-:W-:-:S07]  /*24e30*/  IMAD.MOV.U32 R11, RZ, RZ, 0x1f ;  /* 0x0000001fff0b7424 */ /* 0x000fce00078e00ff */
[----:B------:R-:W-:Y:S05]  /*24e40*/  WARPSYNC.COLLECTIVE R15, `(.L_x_6346) ;  /* 0x000000000f087348 */ /* 0x000fea0003c00000 */
[----:B------:R0:W1:Y:S02]  /*24e50*/  SHFL.IDX P6, R14, R13, R12, R11 ;  /* 0x0000000c0d0e7389 */ /* 0x00006400000c000b */
[----:B01----:R-:W-:Y:S01]  /*24e60*/  ENDCOLLECTIVE ;  /* 0x000000000000791b */ /* 0x003fe20003800000 */
.L_x_6346:
[----:B------:R-:W-:Y:S01]  /*24e70*/  IMAD.MOV.U32 R5, RZ, RZ, R14 ;  /* 0x000000ffff057224 */ /* 0x000fe200078e000e */
[----:B------:R-:W-:Y:S06]  /*24e80*/  BRA `(.L_x_6347) ;  /* 0xffffffe000447947 */ /* 0x000fec000383ffff */
.L_x_6263:
        /* <DEDUP_REMOVED lines=8> */
.L_x_6349:
[----:B------:R-:W-:Y:S05]  /*24f10*/  BSYNC B0 ;  /* 0x0000000000007941 */ /* 0x000fea0003800000 */
.L_x_6348:
[C---:B------:R-:W-:Y:S01]  /*24f20*/  ISETP.NE.AND P0, PT, R9.reuse, RZ, PT ;  /* 0x000000ff0900720c */ /* 0x040fe20003f05270 */
[----:B------:R-:W-:Y:S01]  /*24f30*/  IMAD.MOV.U32 R12, RZ, RZ, 0x2 ;  /* 0x00000002ff0c7424 */ /* 0x000fe200078e00ff */
[----:B------:R-:W-:Y:S01]  /*24f40*/  MOV R11, RZ ;  /* 0x000000ff000b7202 */ /* 0x000fe20000000f00 */
[----:B------:R-:W-:Y:S01]  /*24f50*/  IMAD.MOV.U32 R15, RZ, RZ, -0x1 ;  /* 0xffffffffff0f7424 */ /* 0x000fe200078e00ff */
[----:B------:R-:W-:Y:S02]  /*24f60*/  SEL R14, R14, RZ, P0 ;  /* 0x000000ff0e0e7207 */ /* 0x000fe40000000000 */
[----:B------:R-:W-:-:S03]  /*24f70*/  ISETP.GE.U32.AND P0, PT, R9, 0x2, PT ;  /* 0x000000020900780c */ /* 0x000fc60003f06070 */
[----:B------:R-:W-:-:S10]  /*24f80*/  IMAD.IADD R13, R3, 0x1, R14 ;  /* 0x00000001030d7824 */ /* 0x000fd400078e020e */
[----:B------:R-:W-:Y:S05]  /*24f90*/  WARPSYNC.COLLECTIVE R15, `(.L_x_6350) ;  /* 0x000000000f087348 */ /* 0x000fea0003c00000 */
[----:B------:R0:W1:Y:S02]  /*24fa0*/  SHFL.UP P6, R14, R13, R12, R11 ;  /* 0x0400000c0d0e7389 */ /* 0x00006400000c000b */
[----:B01----:R-:W-:Y:S01]  /*24fb0*/  ENDCOLLECTIVE ;  /* 0x000000000000791b */ /* 0x003fe20003800000 */
.L_x_6350:
        /* <DEDUP_REMOVED lines=8> */
.L_x_6351:
        /* <DEDUP_REMOVED lines=8> */
.L_x_6352:
        /* <DEDUP_REMOVED lines=8> */
.L_x_6353:
        /* <DEDUP_REMOVED lines=8> */
.L_x_6354:
[----:B------:R-:W-:Y:S05]  /*251c0*/  BRA `(.L_x_6355) ;  /* 0xffffffe0000c7947 */ /* 0x000fea000383ffff */
.L_x_6268:
[----:B------:R-:W-:Y:S01]  /*251d0*/  BSSY B0, `(.L_x_6356) ;  /* 0x0000008000007945 */ /* 0x000fe20003800000 */
[----:B-----5:R-:W-:Y:S01]  /*251e0*/  IMAD.MOV.U32 R13, RZ, RZ, R3 ;  /* 0x000000ffff0d7224 */ /* 0x020fe200078e0003 */
[----:B------:R-:W-:Y:S01]  /*251f0*/  MOV R12, 0x1 ;  /* 0x00000001000c7802 */ /* 0x000fe20000000f00 */
[----:B------:R-:W-:Y:S02]  /*25200*/  IMAD.MOV.U32 R11, RZ, RZ, RZ ;  /* 0x000000ffff0b7224 */ /* 0x000fe400078e00ff */
[----:B------:R-:W-:-:S07]  /*25210*/  IMAD.MOV.U32 R15, RZ, RZ, -0x1 ;  /* 0xffffffffff0f7424 */ /* 0x000fce00078e00ff */
[----:B01----:R-:W-:Y:S05]  /*25220*/  WARPSYNC.COLLECTIVE R15, `(.L_x_6357) ;  /* 0x000000000f087348 */ /* 0x003fea0003c00000 */
[----:B------:R2:W3:Y:S02]  /*25230*/  SHFL.UP P6, R14, R13, R12, R11 ;  /* 0x0400000c0d0e7389 */ /* 0x0004e400000c000b */
[----:B0123--:R-:W-:Y:S01]  /*25240*/  ENDCOLLECTIVE ;  /* 0x000000000000791b */ /* 0x00ffe20003800000 */
.L_x_6357:
[----:B------:R-:W-:Y:S05]  /*25250*/  BSYNC B0 ;  /* 0x0000000000007941 */ /* 0x000fea0003800000 */
.L_x_6356:
        /* <DEDUP_REMOVED lines=10> */
.L_x_6358:
        /* <DEDUP_REMOVED lines=8> */
.L_x_6359:
        /* <DEDUP_REMOVED lines=8> */
.L_x_6360:
        /* <DEDUP_REMOVED lines=8> */
.L_x_6361:
        /* <DEDUP_REMOVED lines=8> */
.L_x_6362:
[----:B------:R-:W-:Y:S05]  /*25500*/  BRA `(.L_x_6363) ;  /* 0xffffffdc00f47947 */ /* 0x000fea000383ffff */
.L_x_6270:
[----:B------:R-:W-:Y:S01]  /*25510*/  BSSY B0, `(.L_x_6364) ;  /* 0x0000006000007945 */ /* 0x000fe20003800000 */
[----:B------:R-:W-:Y:S02]  /*25520*/  PLOP3.LUT P6, PT, P6, PT, PT, 0x8, 0x0 ;  /* 0x000000000000781c */ /* 0x000fe400037ce170 */
[----:B------:R-:W-:-:S11]  /*25530*/  MOV R15, 0xffffffff ;  /* 0xffffffff000f7802 */ /* 0x000fd60000000f00 */
[----:B0-----:R-:W-:Y:S05]  /*25540*/  WARPSYNC.COLLECTIVE R15, `(.L_x_6365) ;  /* 0x000000000f087348 */ /* 0x001fea0003c00000 */
[----:B------:R-:W-:Y:S01]  /*25550*/  VOTE.ANY R14, PT, P6 ;  /* 0x00000000000e7806 */ /* 0x000fe200030e0100 */
[----:B0-----:R-:W-:Y:S06]  /*25560*/  ENDCOLLECTIVE ;  /* 0x000000000000791b */ /* 0x001fec0003800000 */
.L_x_6365:
[----:B------:R-:W-:Y:S05]  /*25570*/  BSYNC B0 ;  /* 0x0000000000007941 */ /* 0x000fea0003800000 */
.L_x_6364:
[----:B------:R-:W-:Y:S01]  /*25580*/  IMAD.MOV.U32 R6, RZ, RZ, R14 ;  /* 0x000000ffff067224 */ /* 0x000fe200078e000e */
[----:B------:R-:W-:Y:S01]  /*25590*/  MOV R11, 0x1f ;  /* 0x0000001f000b7802 */ /* 0x000fe20000000f00 */
[----:B------:R-:W-:Y:S02]  /*255a0*/  IMAD.MOV.U32 R13, RZ, RZ, R3 ;  /* 0x000000ffff0d7224 */ /* 0x000fe400078e0003 */
[----:B------:R-:W0:Y:S01]  /*255b0*/  POPC R5, R6 ;  /* 0x0000000600057309 */ /* 0x000e220000000000 */
[----:B------:R-:W-:Y:S02]  /*255c0*/  IMAD.MOV.U32 R15, RZ, RZ, -0x1 ;  /* 0xffffffffff0f7424 */ /* 0x000fe400078e00ff */
[----:B0-----:R-:W-:-:S07]  /*255d0*/  IMAD.MOV.U32 R12, RZ, RZ, R5 ;  /* 0x000000ffff0c7224 */ /* 0x001fce00078e0005 */
[----:B------:R-:W-:Y:S05]  /*255e0*/  WARPSYNC.COLLECTIVE R15, `(.L_x_6366) ;  /* 0x000000000f087348 */ /* 0x000fea0003c00000 */
[----:B------:R0:W1:Y:S02]  /*255f0*/  SHFL.IDX P6, R14, R13, R12, R11 ;  /* 0x0000000c0d0e7389 */ /* 0x00006400000c000b */
[----:B01----:R-:W-:Y:S01]  /*25600*/  ENDCOLLECTIVE ;  /* 0x000000000000791b */ /* 0x003fe20003800000 */
.L_x_6366:
[----:B------:R-:W-:Y:S01]  /*25610*/  IMAD.MOV.U32 R17, RZ, RZ, R14 ;  /* 0x000000ffff117224 */ /* 0x000fe200078e000e */
[----:B------:R-:W-:Y:S06]  /*25620*/  BRA `(.L_x_6367) ;  /* 0xffffffdc00e47947 */ /* 0x000fec000383ffff */
.L_x_6272:
[----:B------:R-:W-:Y:S01]  /*25630*/  BSSY B0, `(.L_x_6368) ;  /* 0x0000007000007945 */ /* 0x000fe20003800000 */
[----:B------:R-:W-:Y:S01]  /*25640*/  IMAD.MOV.U32 R13, RZ, RZ, R2 ;  /* 0x000000ffff0d7224 */ /* 0x000fe200078e0002 */
[----:B------:R-:W-:Y:S01]  /*25650*/  MOV R11, 0x1f ;  /* 0x0000001f000b7802 */ /* 0x000fe20000000f00 */
[----:B------:R-:W-:-:S07]  /*25660*/  IMAD.MOV.U32 R15, RZ, RZ, -0x1 ;  /* 0xffffffffff0f7424 */ /* 0x000fce00078e00ff */
[----:B012---:R-:W-:Y:S05]  /*25670*/  WARPSYNC.COLLECTIVE R15, `(.L_x_6369) ;  /* 0x000000000f087348 */ /* 0x007fea0003c00000 */
[----:B------:R3:W4:Y:S02]  /*25680*/  SHFL.IDX P6, R14, R13, R12, R11 ;  /* 0x0000000c0d0e7389 */ /* 0x00072400000c000b */
[----:B01234-:R-:W-:Y:S01]  /*25690*/  ENDCOLLECTIVE ;  /* 0x000000000000791b */ /* 0x01ffe20003800000 */
.L_x_6369:
[----:B------:R-:W-:Y:S05]  /*256a0*/  BSYNC B0 ;  /* 0x0000000000007941 */ /* 0x000fea0003800000 */
.L_x_6368:
[----:B------:R-:W-:Y:S05]  /*256b0*/  BRA `(.L_x_6271) ;  /* 0xffffffdc00dc7947 */ /* 0x000fea000383ffff */
.L_x_6276:
[----:B0-----:R0:W1:Y:S02]  /*256c0*/  SYNCS.PHASECHK.TRANS64.TRYWAIT P0, [R0+URZ+0x34820], R3 ;  /* 0x03482003000075a7 */ /* 0x001064000800017f */
[----:B-1----:R-:W-:Y:S05]  /*256d0*/  @!P0 NANOSLEEP.SYNCS 0x989680 ;  /* 0x009896800000895d */ /* 0x002fea0003900000 */
[----:B------:R-:W1:Y:S02]  /*256e0*/  @!P0 SYNCS.PHASECHK.TRANS64 P0, [R0+URZ+0x34820], R3 ;  /* 0x03482003000085a7 */ /* 0x000e64000800007f */
[----:B-1----:R-:W-:Y:S05]  /*256f0*/  @!P0 BRA `(.L_x_6276) ;  /* 0xfffffffc00f08947 */ /* 0x002fea000383ffff */
[----:B------:R-:W-:Y:S05]  /*25700*/  BRA `(.L_x_6370) ;  /* 0xffffffe000c07947 */ /* 0x000fea000383ffff */
.L_x_6277:
        /* <DEDUP_REMOVED lines=8> */
[----:B0-----:R-:W-:Y:S05]  /*25790*/  WARPSYNC.COLLECTIVE R15, `(.L_x_6372) ;  /* 0x000000000f087348 */ /* 0x001fea0003c00000 */
[----:B------:R1:W2:Y:S02]  /*257a0*/  SHFL.IDX P6, R14, R13, R12, R11 ;  /* 0x0000000c0d0e7389 */ /* 0x0002a400000c000b */
[----:B012---:R-:W-:Y:S01]  /*257b0*/  ENDCOLLECTIVE ;  /* 0x000000000000791b */ /* 0x007fe20003800000 */
.L_x_6372:
[----:B------:R-:W-:Y:S05]  /*257c0*/  BSYNC B0 ;  /* 0x0000000000007941 */ /* 0x000fea0003800000 */
.L_x_6371:
[----:B------:R-:W-:Y:S05]  /*257d0*/  BRA `(.L_x_6373) ;  /* 0xffffffe000a87947 */ /* 0x000fea000383ffff */
.L_x_6278:
[----:B------:R-:W-:Y:S01]  /*257e0*/  BSSY B0, `(.L_x_6374) ;  /* 0x0000006000007945 */ /* 0x000fe20003800000 */
[----:B------:R-:W-:-:S07]  /*257f0*/  IMAD.MOV.U32 R15, RZ, RZ, -0x1 ;  /* 0xffffffffff0f7424 */ /* 0x000fce00078e00ff */
[----:B01----:R-:W-:Y:S05]  /*25800*/  WARPSYNC.COLLECTIVE R15, `(.L_x_6375) ;  /* 0x000000000f0c7348 */ /* 0x003fea0003c00000 */
[----:B------:R-:W-:Y:S02]  /*25810*/  ELECT P6, UR62, PT ;  /* 0x00000000003e782f */ /* 0x000fe400038c0000 */
[----:B------:R-:W-:Y:S01]  /*25820*/  MOV R14, UR62 ;  /* 0x0000003e000e7c02 */ /* 0x000fe20008000f00 */
[----:B01----:R-:W-:Y:S10]  /*25830*/  ENDCOLLECTIVE ;  /* 0x000000000000791b */ /* 0x003ff40003800000 */
.L_x_6375:
[----:B------:R-:W-:Y:S05]  /*25840*/  BSYNC B0 ;  /* 0x0000000000007941 */ /* 0x000fea0003800000 */
.L_x_6374:
[----:B------:R-:W-:Y:S05]  /*25850*/  BRA `(.L_x_6376) ;  /* 0xffffffe0009c7947 */ /* 0x000fea000383ffff */
.L_x_6280:
[----:B0-----:R0:W1:Y:S02]  /*25860*/  SYNCS.PHASECHK.TRANS64.TRYWAIT P0, [R6+URZ], R5 ;  /* 0x00000005060075a7 */ /* 0x001064000800017f */
[----:B-1----:R-:W-:Y:S05]  /*25870*/  @!P0 NANOSLEEP.SYNCS 0x989680 ;  /* 0x009896800000895d */ /* 0x002fea0003900000 */
[----:B------:R-:W1:Y:S02]  /*25880*/  @!P0 SYNCS.PHASECHK.TRANS64 P0, [R6+URZ], R5 ;  /* 0x00000005060085a7 */ /* 0x000e64000800007f */
[----:B-1----:R-:W-:Y:S05]  /*25890*/  @!P0 BRA `(.L_x_6280) ;  /* 0xfffffffc00f08947 */ /* 0x002fea000383ffff */
[----:B------:R-:W-:Y:S05]  /*258a0*/  BRA `(.L_x_6377) ;  /* 0xffffffe000d87947 */ /* 0x000fea000383ffff */
.L_x_6281:
[----:B-1----:R1:W2:Y:S02]  /*258b0*/  SYNCS.PHASECHK.TRANS64.TRYWAIT P0, [R7+URZ], R2 ;  /* 0x00000002070075a7 */ /* 0x0022a4000800017f */
[----:B--2---:R-:W-:Y:S05]  /*258c0*/  @!P0 NANOSLEEP.SYNCS 0x989680 ;  /* 0x009896800000895d */ /* 0x004fea0003900000 */
[----:B------:R-:W2:Y:S02]  /*258d0*/  @!P0 SYNCS.PHASECHK.TRANS64 P0, [R7+URZ], R2 ;  /* 0x00000002070085a7 */ /* 0x000ea4000800007f */
[----:B--2---:R-:W-:Y:S05]  /*258e0*/  @!P0 BRA `(.L_x_6281) ;  /* 0xfffffffc00f08947 */ /* 0x004fea000383ffff */
[----:B------:R-:W-:Y:S05]  /*258f0*/  BRA `(.L_x_6378) ;  /* 0xffffffe000cc7947 */ /* 0x000fea000383ffff */
.L_x_6283:
[----:B--2---:R2:W3:Y:S02]  /*25900*/  SYNCS.PHASECHK.TRANS64.TRYWAIT P0, [R4+URZ], R5 ;  /* 0x00000005040075a7 */ /* 0x0044e4000800017f */
[----:B---3--:R-:W-:Y:S05]  /*25910*/  @!P0 NANOSLEEP.SYNCS 0x989680 ;  /* 0x009896800000895d */ /* 0x008fea0003900000 */
[----:B------:R-:W3:Y:S02]  /*25920*/  @!P0 SYNCS.PHASECHK.TRANS64 P0, [R4+URZ], R5 ;  /* 0x00000005040085a7 */ /* 0x000ee4000800007f */
[----:B---3--:R-:W-:Y:S05]  /*25930*/  @!P0 BRA `(.L_x_6283) ;  /* 0xfffffffc00f08947 */ /* 0x008fea000383ffff */
[----:B------:R-:W-:Y:S05]  /*25940*/  BRA `(.L_x_6379) ;  /* 0xffffffe000d47947 */ /* 0x000fea000383ffff */
.L_x_6380:
        /* <DEDUP_REMOVED lines=11> */
.L_x_12772:


//--------------------- .text._ZN7cutlass13device_kernelIN5flash11enable_sm90INS1_16FlashAttnFwdSm90INS1_25CollectiveMainloopFwdSm90ILi2EN4cute5tupleIJNS5_1CILi1EEES8_S8_EEENS6_IJNS7_ILi128EEESA_SA_EEELi128ENS_6half_tEfNS_4arch4Sm90ELb0ELb1ELb0ELb0ELb0ELb0ELb0ELb1ELb1ELb0ELb0ELb0EEENS1_21CollectiveEpilogueFwdISB_S9_SC_SE_Li256ELb0ELb0ELb0ELb0EEENS1_30DynamicPersistentTileSchedulerILi256ELi32ELb0ELb0ELb1EEEEEEEEEvNT_6ParamsE --------------------------
	.section	.text._ZN7cutlass13device_kernelIN5flash11enable_sm90INS1_16FlashAttnFwdSm90INS1_25CollectiveMainloopFwdSm90ILi2EN4cute5tupleIJNS5_1CILi1EEES8_S8_EEENS6_IJNS7_ILi128EEESA_SA_EEELi128ENS_6half_tEfNS_4arch4Sm90ELb0ELb1ELb0ELb0ELb0ELb0ELb0ELb1ELb1ELb0ELb0ELb0EEENS1_21CollectiveEpilogueFwdISB_S9_SC_SE_Li256ELb0ELb0ELb0ELb0EEENS1_30DynamicPersistentTileSchedulerILi256ELi32ELb0ELb0ELb1EEEEEEEEEvNT_6ParamsE,"ax",@progbits
	.align	128
.text._ZN7cutlass13device_kernelIN5flash11enable_sm90INS1_16FlashAttnFwdSm90INS1_25CollectiveMainloopFwdSm90ILi2EN4cute5tupleIJNS5_1CILi1EEES8_S8_EEENS6_IJNS7_ILi128EEESA_SA_EEELi128ENS_6half_tEfNS_4arch4Sm90ELb0ELb1ELb0ELb0ELb0ELb0ELb0ELb1ELb1ELb0ELb0ELb0EEENS1_21CollectiveEpilogueFwdISB_S9_SC_SE_Li256ELb0ELb0ELb0ELb0EEENS1_30DynamicPersistentTileSchedulerILi256ELi32ELb0ELb0ELb1EEEEEEEEEvNT_6ParamsE:
        .type           _ZN7cutlass13device_kernelIN5flash11enable_sm90INS1_16FlashAttnFwdSm90INS1_25CollectiveMainloopFwdSm90ILi2EN4cute5tupleIJNS5_1CILi1EEES8_S8_EEENS6_IJNS7_ILi128EEESA_SA_EEELi128ENS_6half_tEfNS_4arch4Sm90ELb0ELb1ELb0ELb0ELb0ELb0ELb0ELb1ELb1ELb0ELb0ELb0EEENS1_21CollectiveEpilogueFwdISB_S9_SC_SE_Li256ELb0ELb0ELb0ELb0EEENS1_30DynamicPersistentTileSchedulerILi256ELi32ELb0ELb0ELb1EEEEEEEEEvNT_6ParamsE,@function
        .size           _ZN7cutlass13device_kernelIN5flash11enable_sm90INS1_16FlashAttnFwdSm90INS1_25CollectiveMainloopFwdSm90ILi2EN4cute5tupleIJNS5_1CILi1EEES8_S8_EEENS6_IJNS7_ILi128EEESA_SA_EEELi128ENS_6half_tEfNS_4arch4Sm90ELb0ELb1ELb0ELb0ELb0ELb0ELb0ELb1ELb1ELb0ELb0ELb0EEENS1_21CollectiveEpilogueFwdISB_S9_SC_SE_Li256ELb0ELb0ELb0ELb0EEENS1_30DynamicPersistentTileSchedulerILi256ELi32ELb0ELb0ELb1EEEEEEEEEvNT_6ParamsE,(.L_x_12773 - _ZN7cutlass13device_kernelIN5flash11enable_sm90INS1_16FlashAttnFwdSm90INS1_25CollectiveMainloopFwdSm90ILi2EN4cute5tupleIJNS5_1CILi1EEES8_S8_EEENS6_IJNS7_ILi128EEESA_SA_EEELi128ENS_6half_tEfNS_4arch4Sm90ELb0ELb1ELb0ELb0ELb0ELb0ELb0ELb1ELb1ELb0ELb0ELb0EEENS1_21CollectiveEpilogueFwdISB_S9_SC_SE_Li256ELb0ELb0ELb0ELb0EEENS1_30DynamicPersistentTileSchedulerILi256ELi32ELb0ELb0ELb1EEEEEEEEEvNT_6ParamsE)
        .other          _ZN7cutlass13device_kernelIN5flash11enable_sm90INS1_16FlashAttnFwdSm90INS1_25CollectiveMainloopFwdSm90ILi2EN4cute5tupleIJNS5_1CILi1EEES8_S8_EEENS6_IJNS7_ILi128EEESA_SA_EEELi128ENS_6half_tEfNS_4arch4Sm90ELb0ELb1ELb0ELb0ELb0ELb0ELb0ELb1ELb1ELb0ELb0ELb0EEENS1_21CollectiveEpilogueFwdISB_S9_SC_SE_Li256ELb0ELb0ELb0ELb0EEENS1_30DynamicPersistentTileSchedulerILi256ELi32ELb0ELb0ELb1EEEEEEEEEvNT_6ParamsE,@"STO_CUDA_ENTRY STV_DEFAULT"
_ZN7cutlass13device_kernelIN5flash11enable_sm90INS1_16FlashAttnFwdSm90INS1_25CollectiveMainloopFwdSm90ILi2EN4cute5tupleIJNS5_1CILi1EEES8_S8_EEENS6_IJNS7_ILi128EEESA_SA_EEELi128ENS_6half_tEfNS_4arch4Sm90ELb0ELb1ELb0ELb0ELb0ELb0ELb0ELb1ELb1ELb0ELb0ELb0EEENS1_21CollectiveEpilogueFwdISB_S9_SC_SE_Li256ELb0ELb0ELb0ELb0EEENS1_30DynamicPersistentTileSchedulerILi256ELi32ELb0ELb0ELb1EEEEEEEEEvNT_6ParamsE:
[----:B------:R-:W1:Y:S01]  /*0000*/  LDC R1, c[0x0][0x28] ;  /* 0x00000a00ff017b82 */ /* 0x000e620000000800 */
[----:B------:R-:W2:Y:S01]  /*0010*/  S2R R3, SR_TID.X ;  /* 0x0000000000037919 */ /* 0x000ea20000002100 */
[----:B------:R-:W-:Y:S01]  /*0020*/  ELECT P0, URZ, PT ;  /* 0x00000000003f782f */ /* 0x000fe20003800000 */
[----:B------:R-:W-:Y:S01]  /*0030*/  BSSY B0, `(.L_x_6381) ;  /* 0x0000014000007945 */ /* 0x000fe20003800000 */
[--C-:B--2---:R-:W-:Y:S02]  /*0040*/  SHF.R.U32.HI R0, RZ, 0x5, R3.reuse ;  /* 0x00000005ff007819 */ /* 0x104fe40000011603 */
[----:B------:R-:W-:-:S03]  /*0050*/  SHF.R.U32.HI R17, RZ, 0x7, R3 ;  /* 0x00000007ff117819 */ /* 0x000fc60000011603 */
[----:B------:R-:W2:Y:S02]  /*0060*/  SHFL.IDX PT, R2, R0, RZ, 0x1f ;  /* 0x00001fff00027589 */ /* 0x000ea400000e0000 */
[----:B--2---:R-:W-:-:S13]  /*0070*/  ISETP.EQ.AND P0, PT, R2, RZ, P0 ;  /* 0x000000ff0200720c */ /* 0x004fda0000702270 */
[----:B-1----:R-:W-:Y:S05]  /*0080*/  @!P0 BRA `(.L_x_6382) ;  /* 0x0000000000388947 */ /* 0x002fea0003800000 */
        /* <DEDUP_REMOVED lines=14> */
.L_x_6382:
[----:B------:R-:W-:Y:S05]  /*0170*/  BSYNC B0 ;  /* 0x0000000000007941 */ /* 0x000fea0003800000 */
.L_x_6381:
        /* <DEDUP_REMOVED lines=37> */
.L_x_6383:
        /* <DEDUP_REMOVED lines=22> */
.L_x_6384:
        /* <DEDUP_REMOVED lines=18> */
.L_x_6385:
        /* <DEDUP_REMOVED lines=22> */
.L_x_6386:
        /* <DEDUP_REMOVED lines=22> */
.L_x_6387:
[----:B------:R-:W-:Y:S01]  /*0910*/  PLOP3.LUT P0, PT, PT, PT, UP0, 0x80, 0x0 ;  /* 0x000000000000781c */ /* 0x000fe20003f0f008 */
[----:B------:R-:W-:Y:S01]  /*0920*/  UMOV UR38, 0x1 ;  /* 0x0000000100267882 */ /* 0x000fe20000000000 */
[----:B------:R-:W-:Y:S01]  /*0930*/  NOP ;  /* 0x0000000000007918 */ /* 0x000fe20000000000 */
[----:B------:R-:W-:Y:S01]  /*0940*/  USEL UR38, UR38, 0x2, !UP0 ;  /* 0x0000000226267887 */ /* 0x000fe2000c000000 */
[----:B------:R-:W-:Y:S01]  /*0950*/  ULDC.64 UR50, c[0x0][0x208] ;  /* 0x0000820000327ab9 */ /* 0x000fe20000000a00 */
[----:B-123--:R-:W-:Y:S08]  /*0960*/  BAR.SYNC.DEFER_BLOCKING 0x0 ;  /* 0x0000000000007b1d */ /* 0x00eff00000010000 */
[----:B------:R-:W-:Y:S05]  /*0970*/  @!P0 BRA `(.L_x_6388) ;  /* 0x000000dc00e88947 */ /* 0x000fea0003800000 */
.L_x_6389:
[----:B------:R-:W-:-:S08]  /*0980*/  NOP ;  /* 0x0000000000007918 */ /* 0x000fd00000000000 */
[----:B------:R-:W1:Y:S02]  /*0990*/  USETMAXREG.TRY_ALLOC.CTAPOOL UP0, 0xf0 ;  /* 0x000000f0000079c8 */ /* 0x000e640008000600 */
[----:B-1----:R-:W-:-:S13]  /*09a0*/  PLOP3.LUT P0, PT, PT, PT, UP0, 0x80, 0x0 ;  /* 0x000000000000781c */ /* 0x002fda0003f0f008 */
[----:B------:R-:W-:Y:S05]  /*09b0*/  @!P0 BRA `(.L_x_6389) ;  /* 0xfffffffc00f08947 */ /* 0x000fea000383ffff */
[----:B------:R-:W1:Y:S01]  /*09c0*/  S2R R2, SR_TID.X ;  /* 0x0000000000027919 */ /* 0x000e620000002100 */
[----:B------:R-:W2:Y:S08]  /*09d0*/  S2UR UR7, SR_CTAID.X ;  /* 0x00000000000779c3 */ /* 0x000eb00000002500 */
[----:B------:R-:W-:Y:S08]  /*09e0*/  BAR.ARV 0x4, 0x120 ;  /* 0x0104800000007b1d */ /* 0x000ff00000002000 */
[----:B------:R-:W-:Y:S06]  /*09f0*/  BAR.ARV 0x8, 0x120 ;  /* 0x0204800000007b1d */ /* 0x000fec0000002000 */
[----:B-1----:R-:W-:-:S04]  /*0a00*/  LOP3.LUT R0, R2, 0xffffff80, RZ, 0xc0, !PT ;  /* 0xffffff8002007812 */ /* 0x002fc800078ec0ff */
[----:B------:R-:W-:Y:S02]  /*0a10*/  ISETP.NE.AND P0, PT, R0, 0x80, PT ;  /* 0x000000800000780c */ /* 0x000fe40003f05270 */
[----:B------:R-:W2:Y:S11]  /*0a20*/  LDC R0, c[0x0][0xda8] ;  /* 0x00036a00ff007b82 */ /* 0x000eb60000000800 */
[----:B------:R-:W-:Y:S06]  /*0a30*/  @!P0 BAR.ARV 0x9, 0x100 ;  /* 0x0244000000008b1d */ /* 0x000fec0000002000 */
[----:B--2---:R-:W-:-:S13]  /*0a40*/  ISETP.LE.AND P0, PT, R0, UR7, PT ;  /* 0x0000000700007c0c */ /* 0x004fda000bf03270 */
[----:B------:R-:W-:Y:S05]  /*0a50*/  @P0 EXIT ;  /* 0x000000000000094d */ /* 0x000fea0003800000 */
[----:B------:R-:W-:Y:S01]  /*0a60*/  VIADD R190, R2, 0xffffff80 ;  /* 0xffffff8002be7836 */ /* 0x000fe20000000000 */
[----:B------:R-:W1:Y:S01]  /*0a70*/  S2UR UR4, SR_CgaCtaId ;  /* 0x00000000000479c3 */ /* 0x000e620000008800 */
[----:B------:R-:W-:Y:S01]  /*0a80*/  UMOV UR39, 0x400 ;  /* 0x0000040000277882 */ /* 0x000fe20000000000 */
[----:B------:R-:W-:Y:S02]  /*0a90*/  ULOP3.LUT UR47, UR38, 0x1, URZ, 0xfc, !UPT ;  /* 0x00000001262f7892 */ /* 0x000fe4000f8efc3f */
[----:B------:R-:W-:Y:S01]  /*0aa0*/  SHF.R.S32.HI R3, RZ, 0x1f, R190 ;  /* 0x0000001fff037819 */ /* 0x000fe200000114be */
[----:B------:R-:W-:Y:S01]  /*0ab0*/  ULDC.64 UR52, c[0x0][0x198] ;  /* 0x0000660000347ab9 */ /* 0x000fe20000000a00 */
[----:B------:R-:W-:Y:S01]  /*0ac0*/  UMOV UR46, URZ ;  /* 0x0000003f002e7c82 */ /* 0x000fe20008000000 */
[----:B------:R-:W-:Y:S01]  /*0ad0*/  UMOV UR36, URZ ;  /* 0x0000003f00247c82 */ /* 0x000fe20008000000 */
[CC--:B------:R-:W-:Y:S01]  /*0ae0*/  LEA.HI R0, R3.reuse, R190.reuse, RZ, 0x4 ;  /* 0x000000be03007211 */ /* 0x0c0fe200078f20ff */
[----:B------:R-:W2:Y:S01]  /*0af0*/  S2UR UR6, SR_SWINHI ;  /* 0x00000000000679c3 */ /* 0x000ea20000002f00 */
[----:B------:R-:W-:Y:S01]  /*0b00*/  LEA.HI R5, R3, R190, RZ, 0x7 ;  /* 0x000000be03057211 */ /* 0x000fe200078f38ff */
[----:B------:R-:W-:Y:S01]  /*0b10*/  UMOV UR37, URZ ;  /* 0x0000003f00257c82 */ /* 0x000fe20008000000 */
[----:B------:R-:W-:-:S02]  /*0b20*/  SHF.R.S32.HI R7, RZ, 0x4, R0 ;  /* 0x00000004ff077819 */ /* 0x000fc40000011400 */
[----:B------:R-:W-:Y:S02]  /*0b30*/  LOP3.LUT R9, R5, 0xffffff80, RZ, 0xc0, !PT ;  /* 0xffffff8005097812 */ /* 0x000fe400078ec0ff */
[----:B------:R-:W-:Y:S02]  /*0b40*/  LEA.HI R2, R0, R7, RZ, 0x1 ;  /* 0x0000000700027211 */ /* 0x000fe400078f08ff */
[----:B------:R-:W-:Y:S01]  /*0b50*/  LEA.HI R189, R3, R190, RZ, 0x5 ;  /* 0x000000be03bd7211 */ /* 0x000fe200078f28ff */
[----:B------:R-:W-:Y:S01]  /*0b60*/  IMAD.IADD R186, R190, 0x1, -R9 ;  /* 0x00000001beba7824 */ /* 0x000fe200078e0a09 */
[----:B------:R-:W-:Y:S02]  /*0b70*/  LOP3.LUT R2, R2, 0x1ffffffe, RZ, 0xc0, !PT ;  /* 0x1ffffffe02027812 */ /* 0x000fe400078ec0ff */
[----:B------:R-:W-:Y:S02]  /*0b80*/  SHF.R.S32.HI R189, RZ, 0x5, R189 ;  /* 0x00000005ffbd7819 */ /* 0x000fe400000114bd */
[----:B------:R-:W-:Y:S01]  /*0b90*/  SHF.R.S32.HI R9, RZ, 0x1f, R186 ;  /* 0x0000001fff097819 */ /* 0x000fe200000114ba */
[----:B------:R-:W-:Y:S01]  /*0ba0*/  IMAD.IADD R2, R7, 0x1, -R2 ;  /* 0x0000000107027824 */ /* 0x000fe200078e0a02 */
[----:B------:R-:W-:Y:S01]  /*0bb0*/  LOP3.LUT R7, R0, 0x3fffff0, RZ, 0xc0, !PT ;  /* 0x03fffff000077812 */ /* 0x000fe200078ec0ff */
[----:B-1----:R-:W-:Y:S01]  /*0bc0*/  ULEA UR39, UR4, UR39, 0x18 ;  /* 0x0000002704277291 */ /* 0x002fe2000f8ec03f */
[----:B------:R-:W-:-:S02]  /*0bd0*/  LEA.HI R4, R9, R186, RZ, 0x2 ;  /* 0x000000ba09047211 */ /* 0x000fc400078f10ff */
[----:B------:R-:W-:Y:S01]  /*0be0*/  SHF.R.S32.HI R188, RZ, 0x7, R5 ;  /* 0x00000007ffbc7819 */ /* 0x000fe20000011405 */
[----:B------:R-:W-:Y:S01]  /*0bf0*/  IMAD.IADD R0, R190, 0x1, -R7 ;  /* 0x00000001be007824 */ /* 0x000fe200078e0a07 */
[--C-:B------:R-:W-:Y:S02]  /*0c00*/  SHF.R.S32.HI R6, RZ, 0x2, R4.reuse ;  /* 0x00000002ff067819 */ /* 0x100fe40000011404 */
[----:B------:R-:W-:Y:S01]  /*0c10*/  SHF.R.S32.HI R7, RZ, 0x1f, R4 ;  /* 0x0000001fff077819 */ /* 0x000fe20000011404 */
[----:B------:R-:W-:Y:S01]  /*0c20*/  IMAD R11, R189, 0x10, R0 ;  /* 0x00000010bd0b7824 */ /* 0x000fe200078e0200 */
[----:B------:R-:W-:Y:S01]  /*0c30*/  LEA.HI R9, R9, R186, RZ, 0x5 ;  /* 0x000000ba09097211 */ /* 0x000fe200078f28ff */
[----:B------:R-:W-:Y:S01]  /*0c40*/  UMOV UR4, UR39 ;  /* 0x0000002700047c82 */ /* 0x000fe20008000000 */
[----:B--2---:R-:W-:Y:S01]  /*0c50*/  UMOV UR5, UR6 ;  /* 0x0000000600057c82 */ /* 0x004fe20008000000 */
[----:B------:R-:W-:Y:S01]  /*0c60*/  LEA.HI R7, R7, R6, RZ, 0x3 ;  /* 0x0000000607077211 */ /* 0x000fe200078f18ff */
[----:B------:R-:W-:Y:S01]  /*0c70*/  IMAD R2, R11, 0x8, R2 ;  /* 0x000000080b027824 */ /* 0x000fe200078e0202 */
[----:B------:R-:W-:Y:S01]  /*0c80*/  LEA.HI R5, R5, R188, RZ, 0x1 ;  /* 0x000000bc05057211 */ /* 0x000fe200078f08ff */
[----:B------:R-:W-:Y:S01]  /*0c90*/  IMAD.U32 R18, RZ, RZ, UR4 ;  /* 0x00000004ff127e24 */ /* 0x000fe2000f8e00ff */
[----:B------:R-:W-:Y:S01]  /*0ca0*/  LOP3.LUT R7, R7, 0xfffffff8, RZ, 0xc0, !PT ;  /* 0xfffffff807077812 */ /* 0x000fe200078ec0ff */
[----:B------:R-:W-:Y:S01]  /*0cb0*/  IMAD.U32 R19, RZ, RZ, UR5 ;  /* 0x00000005ff137e24 */ /* 0x000fe2000f8e00ff */
[----:B------:R-:W-:Y:S01]  /*0cc0*/  SHF.R.S32.HI R9, RZ, 0x5, R9 ;  /* 0x00000005ff097819 */ /* 0x000fe20000011409 */
[----:B------:R-:W-:Y:S01]  /*0cd0*/  UMOV UR4, UR7 ;  /* 0x0000000700047c82 */ /* 0x000fe20008000000 */
[----:B------:R-:W-:Y:S01]  /*0ce0*/  LEA.HI R3, R3, R190, RZ, 0x3 ;  /* 0x000000be03037211 */ /* 0x000fe200078f18ff */
[----:B------:R-:W-:Y:S01]  /*0cf0*/  IMAD.IADD R6, R6, 0x1, -R7 ;  /* 0x0000000106067824 */ /* 0x000fe200078e0a07 */
[----:B------:R-:W-:Y:S01]  /*0d00*/  LOP3.LUT R7, R5, 0x3fffffe, RZ, 0xc0, !PT ;  /* 0x03fffffe05077812 */ /* 0x000fe200078ec0ff */
[----:B------:R-:W-:Y:S01]  /*0d10*/  IMAD.SHL.U32 R5, R2, 0x8, RZ ;  /* 0x0000000802057824 */ /* 0x000fe200078e00ff */
[----:B------:R-:W-:Y:S01]  /*0d20*/  SHF.R.S32.HI R184, RZ, 0x3, R3 ;  /* 0x00000003ffb87819 */ /* 0x000fe20000011403 */
[----:B------:R-:W-:-:S02]  /*0d30*/  IMAD R6, R9, 0x10, R6 ;  /* 0x0000001009067824 */ /* 0x000fc400078e0206 */
[----:B------:R-:W-:Y:S02]  /*0d40*/  IMAD.IADD R7, R188, 0x1, -R7 ;  /* 0x00000001bc077824 */ /* 0x000fe400078e0a07 */
[----:B------:R-:W-:Y:S01]  /*0d50*/  IMAD.WIDE R18, R5, 0x2, R18 ;  /* 0x0000000205127825 */ /* 0x000fe200078e0212 */
[----:B------:R-:W-:-:S03]  /*0d60*/  LOP3.LUT R5, R3, 0x1ffffff8, RZ, 0xc0, !PT ;  /* 0x1ffffff803057812 */ /* 0x000fc600078ec0ff */
[----:B------:R-:W-:Y:S01]  /*0d70*/  IMAD R187, R7, 0x40, R6 ;  /* 0x0000004007bb7824 */ /* 0x000fe200078e0206 */
[----:B------:R-:W-:Y:S01]  /*0d80*/  LOP3.LUT R7, R4, 0x7ffffffc, RZ, 0xc0, !PT ;  /* 0x7ffffffc04077812 */ /* 0x000fe200078ec0ff */
[----:B------:R-:W-:-:S04]  /*0d90*/  IMAD.IADD R5, R190, 0x1, -R5 ;  /* 0x00000001be057824 */ /* 0x000fc800078e0a05 */
[----:B------:R-:W-:Y:S02]  /*0da0*/  IMAD.SHL.U32 R22, R5, 0x8, RZ ;  /* 0x0000000805167824 */ /* 0x000fe400078e00ff */
[----:B------:R-:W-:-:S07]  /*0db0*/  IMAD.IADD R16, R186, 0x1, -R7 ;  /* 0x00000001ba107824 */ /* 0x000fce00078e0a07 */
.L_x_6482:
        /* <DEDUP_REMOVED lines=20> */
.L_x_6390:
[----:B------:R-:W-:Y:S01]  /*0f00*/  ULDC UR6, c[0x0][0xdc4] ;  /* 0x0003710000067ab9 */ /* 0x000fe20000000800 */
[----:B------:R-:W-:Y:S01]  /*0f10*/  UMOV UR48, UR7 ;  /* 0x0000000700307c82 */ /* 0x000fe20008000000 */
[----:B------:R-:W-:-:S11]  /*0f20*/  UISETP.NE.AND UP0, UPT, UR6, 0x1, UPT ;  /* 0x000000010600788c */ /* 0x000fd6000bf05270 */
[----:B------:R-:W-:Y:S02]  /*0f30*/  @UP0 ULDC.64 UR10, c[0x0][0xdc8] ;  /* 0x00037200000a0ab9 */ /* 0x000fe40000000a00 */
[----:B------:R-:W-:-:S04]  /*0f40*/  UIMAD.WIDE.U32 UR4, UR7, UR10, URZ ;  /* 0x0000000a070472a5 */ /* 0x000fc8000f8e003f */
[----:B------:R-:W-:-:S04]  /*0f50*/  @UP0 USHF.R.U32.HI UR48, URZ, UR11, UR5 ;  /* 0x0000000b3f300299 */ /* 0x000fc80008011605 */
[----:B------:R-:W-:-:S12]  /*0f60*/  UIMAD UR4, UR48, UR6, URZ ;  /* 0x00000006300472a4 */ /* 0x000fd8000f8e023f */
.L_x_6391:
[----:B------:R-:W-:Y:S01]  /*0f70*/  UIADD3 UR6, UR7, -UR4, URZ ;  /* 0x8000000407067290 */ /* 0x000fe2000fffe03f */
[----:B------:R-:W-:Y:S01]  /*0f80*/  ULDC UR43, c[0x0][0xdb8] ;  /* 0x00036e00002b7ab9 */ /* 0x000fe20000000800 */
[----:B------:R-:W-:Y:S02]  /*0f90*/  ULOP3.LUT UR7, URZ, UR48, URZ, 0x33, !UPT ;  /* 0x000000303f077292 */ /* 0x000fe4000f8e333f */
[----:B------:R-:W-:Y:S01]  /*0fa0*/  UISETP.NE.AND UP1, UPT, UR43, 0x1, UPT ;  /* 0x000000012b00788c */ /* 0x000fe2000bf25270 */
[----:B------:R-:W-:Y:S01]  /*0fb0*/  ULDC.64 UR12, c[0x0][0x3f8] ;  /* 0x0000fe00000c7ab9 */ /* 0x000fe20000000a00 */
[----:B------:R-:W-:Y:S01]  /*0fc0*/  ULDC UR42, c[0x0][0xdac] ;  /* 0x00036b00002a7ab9 */ /* 0x000fe20000000800 */
[----:B------:R-:W-:Y:S02]  /*0fd0*/  UISETP.NE.U32.AND UP0, UPT, UR12, URZ, UPT ;  /* 0x0000003f0c00728c */ /* 0x000fe4000bf05070 */
[----:B------:R-:W-:Y:S01]  /*0fe0*/  UIADD3 UR42, UR7, UR42, URZ ;  /* 0x0000002a072a7290 */ /* 0x000fe2000fffe03f */
[----:B------:R-:W-:Y:S01]  /*0ff0*/  ULDC.64 UR4, c[0x0][0x9e0] ;  /* 0x0002780000047ab9 */ /* 0x000fe20000000a00 */
[----:B------:R-:W-:Y:S01]  /*1000*/  ULDC UR11, c[0x0][0xdc4] ;  /* 0x00037100000b7ab9 */ /* 0x000fe20000000800 */
[----:B------:R-:W-:-:S02]  /*1010*/  UISETP.NE.AND.EX UP0, UPT, UR13, URZ, UPT, UP0 ;  /* 0x0000003f0d00728c */ /* 0x000fc4000bf05300 */
[----:B------:R-:W-:Y:S02]  /*1020*/  UISETP.GE.AND UP2, UPT, UR5, 0x1, UPT ;  /* 0x000000010500788c */ /* 0x000fe4000bf46270 */
[----:B------:R-:W-:Y:S01]  /*1030*/  USHF.L.U32 UR42, UR42, 0x7, URZ ;  /* 0x000000072a2a7899 */ /* 0x000fe2000800063f */
[----:B------:R-:W-:Y:S01]  /*1040*/  ULDC UR45, c[0x0][0x404] ;  /* 0x00010100002d7ab9 */ /* 0x000fe20000000800 */
[----:B------:R-:W-:Y:S01]  /*1050*/  ULDC UR9, c[0x0][0x288] ;  /* 0x0000a20000097ab9 */ /* 0x000fe20000000800 */
[----:B------:R-:W-:Y:S01]  /*1060*/  UIMAD UR8, UR8, UR11, UR6 ;  /* 0x0000000b080872a4 */ /* 0x000fe2000f8e0206 */
[----:B------:R-:W-:Y:S01]  /*1070*/  PLOP3.LUT P1, PT, PT, PT, UP2, 0x80, 0x0 ;  /* 0x000000000000781c */ /* 0x000fe20003f2f028 */
[----:B------:R-:W-:Y:S01]  /*1080*/  USEL UR45, UR45, 0x1, UP0 ;  /* 0x000000012d2d7887 */ /* 0x000fe20008000000 */
[----:B------:R-:W-:Y:S01]  /*1090*/  @UP1 ULDC UR6, c[0x0][0xdbc] ;  /* 0x00036f0000061ab9 */ /* 0x000fe20000000800 */
[----:B------:R-:W-:Y:S01]  /*10a0*/  UIADD3 UR54, UR42, 0x80, -UR9 ;  /* 0x000000802a367890 */ /* 0x000fe2000fffe809 */
[----:B------:R-:W-:Y:S01]  /*10b0*/  ULDC UR10, c[0x0][0x2e0] ;  /* 0x0000b800000a7ab9 */ /* 0x000fe20000000800 */
[----:B------:R-:W-:Y:S01]  /*10c0*/  UIMAD.WIDE.U32 UR6, UR8, UR6, URZ ;  /* 0x00000006080672a5 */ /* 0x000fe2000f8e003f */
[----:B------:R-:W-:Y:S01]  /*10d0*/  @UP1 ULDC UR11, c[0x0][0xdc0] ;  /* 0x00037000000b1ab9 */ /* 0x000fe20000000800 */
[----:B------:R-:W-:Y:S01]  /*10e0*/  UIMAD UR54, UR45, UR10, UR54 ;  /* 0x0000000a2d3672a4 */ /* 0x000fe2000f8e0236 */
[----:B------:R-:W-:Y:S01]  /*10f0*/  UMOV UR44, UR8 ;  /* 0x00000008002c7c82 */ /* 0x000fe20008000000 */
[----:B------:R-:W-:-:S02]  /*1100*/  @UP1 USHF.R.U32.HI UR44, URZ, UR11, UR7 ;  /* 0x0000000b3f2c1299 */ /* 0x000fc40008011607 */
[----:B------:R-:W-:Y:S02]  /*1110*/  UIADD3 UR4, UR54, UR4, URZ ;  /* 0x0000000436047290 */ /* 0x000fe4000fffe03f */
        /* <DEDUP_REMOVED lines=14> */
.L_x_6393:
[----:B------:R-:W-:-:S11]  /*1200*/  UISETP.NE.AND UP0, UPT, UR5, 0x1, UPT ;  /* 0x000000010500788c */ /* 0x000fd6000bf05270 */
[----:B------:R-:W-:Y:S02]  /*1210*/  @UP0 ULDC.64 UR12, c[0x0][0x9e8] ;  /* 0x00027a00000c0ab9 */ /* 0x000fe40000000a00 */
[----:B------:R-:W-:-:S04]  /*1220*/  UIMAD.WIDE.U32 UR6, UR4, UR12, URZ ;  /* 0x0000000c040672a5 */ /* 0x000fc8000f8e003f */
[----:B------:R-:W-:-:S12]  /*1230*/  @UP0 USHF.R.U32.HI UR4, URZ, UR13, UR7 ;  /* 0x0000000d3f040299 */ /* 0x000fd80008011607 */
.L_x_6394:
[----:B------:R-:W-:-:S06]  /*1240*/  UIMAD UR4, UR4, UR5, UR5 ;  /* 0x00000005040472a4 */ /* 0x000fcc000f8e0205 */
[----:B------:R-:W-:-:S07]  /*1250*/  VIMNMX R0, R0, UR4, PT ;  /* 0x0000000400007c48 */ /* 0x000fce000bfe0100 */
.L_x_6392:
        /* <DEDUP_REMOVED lines=25> */
.L_x_6396:
[----:B------:R-:W-:-:S11]  /*13f0*/  UISETP.NE.AND UP0, UPT, UR5, 0x1, UPT ;  /* 0x000000010500788c */ /* 0x000fd6000bf05270 */
[----:B------:R-:W-:Y:S02]  /*1400*/  @UP0 ULDC.64 UR10, c[0x0][0x9e8] ;  /* 0x00027a00000a0ab9 */ /* 0x000fe40000000a00 */
[----:B------:R-:W-:-:S04]  /*1410*/  UIMAD.WIDE.U32 UR6, UR4, UR10, URZ ;  /* 0x0000000a040672a5 */ /* 0x000fc8000f8e003f */
[----:B------:R-:W-:-:S12]  /*1420*/  @UP0 USHF.R.U32.HI UR4, URZ, UR11, UR7 ;  /* 0x0000000b3f040299 */ /* 0x000fd80008011607 */
.L_x_6397:
[----:B------:R-:W-:-:S04]  /*1430*/  UIMAD UR4, UR4, UR5, URZ ;  /* 0x00000005040472a4 */ /* 0x000fc8000f8e023f */
[----:B------:R-:W-:-:S04]  /*1440*/  UISETP.LT.AND UP0, UPT, UR8, UR4, UPT ;  /* 0x000000040800728c */ /* 0x000fc8000bf01270 */
[----:B------:R-:W-:-:S12]  /*1450*/  USEL UR8, UR8, UR4, !UP0 ;  /* 0x0000000408087287 */ /* 0x000fd8000c000000 */
.L_x_6395:
[----:B------:R-:W-:Y:S01]  /*1460*/  USHF.R.S32.HI UR4, URZ, 0x1f, UR8 ;  /* 0x0000001f3f047899 */ /* 0x000fe20008011408 */
[----:B------:R-:W-:Y:S02]  /*1470*/  PLOP3.LUT P0, PT, PT, PT, PT, 0x80, 0x0 ;  /* 0x000000000000781c */ /* 0x000fe40003f0f070 */
[----:B------:R-:W-:Y:S02]  /*1480*/  CS2R R2, SRZ ;  /* 0x0000000000027805 */ /* 0x000fe4000001ff00 */
        /* <DEDUP_REMOVED lines=35> */
[----:B------:R-:W-:Y:S01]  /*16c0*/  CS2R R90, SRZ ;  /* 0x00000000005a7805 */ /* 0x000fe2000001ff00 */
[----:B------:R-:W-:Y:S02]  /*16d0*/  IMAD.MOV.U32 R9, RZ, RZ, RZ ;  /* 0x000000ffff097224 */ /* 0x000fe400078e00ff */
[----:B------:R-:W-:Y:S02]  /*16e0*/  IMAD.MOV.U32 R89, RZ, RZ, RZ ;  /* 0x000000ffff597224 */ /* 0x000fe400078e00ff */
        /* <DEDUP_REMOVED lines=30> */
.L_x_6399:
[----:B------:R-:W-:Y:S01]  /*18d0*/  ULEA.HI UR4, UR46, UR46, URZ, 0x1 ;  /* 0x0000002e2e047291 */ /* 0x000fe2000f8f083f */
[----:B------:R-:W-:-:S03]  /*18e0*/  IMAD.U32 R2, RZ, RZ, UR47 ;  /* 0x0000002fff027e24 */ /* 0x000fc6000f8e00ff */
[----:B------:R-:W-:Y:S02]  /*18f0*/  ULOP3.LUT UR4, UR4, 0xfffffffe, URZ, 0xc0, !UPT ;  /* 0xfffffffe04047892 */ /* 0x000fe4000f8ec03f */
[----:B------:R-:W-:Y:S02]  /*1900*/  ISETP.NE.AND P0, PT, R2, 0x3, PT ;  /* 0x000000030200780c */ /* 0x000fe40003f05270 */
[----:B------:R-:W-:-:S06]  /*1910*/  UIADD3 UR4, UR46, -UR4, URZ ;  /* 0x800000042e047290 */ /* 0x000fcc000fffe03f */
[----:B------:R-:W-:-:S05]  /*1920*/  IMAD.U32 R0, RZ, RZ, UR4 ;  /* 0x00000004ff007e24 */ /* 0x000fca000f8e00ff */
[----:B------:R-:W-:-:S04]  /*1930*/  SHF.L.U32 R0, R0, 0x1f, RZ ;  /* 0x0000001f00007819 */ /* 0x000fc800000006ff */
[----:B------:R-:W1:Y:S02]  /*1940*/  SYNCS.PHASECHK.TRANS64.TRYWAIT P1, [UR39+0x28800], R0 ;  /* 0x02880000ff0075a7 */ /* 0x000e640008020167 */
[----:B-1----:R-:W-:Y:S05]  /*1950*/  @!P1 BRA `(.L_x_6400) ;  /* 0x0000010000609947 */ /* 0x002fea0003800000 */
.L_x_6547:
[----:B------:R-:W-:Y:S05]  /*1960*/  @!P0 BRA `(.L_x_6401) ;  /* 0x0000000000048947 */ /* 0x000fea0003800000 */
[----:B------:R-:W-:Y:S01]  /*1970*/  BPT.TRAP 0x1 ;  /* 0x000000040000795c */ /* 0x000fe20000300000 */
.L_x_6401:
[----:B------:R-:W-:Y:S02]  /*1980*/  IMAD.U32 R7, RZ, RZ, UR37 ;  /* 0x00000025ff077e24 */ /* 0x000fe4000f8e00ff */
[----:B-1----:R-:W-:-:S03]  /*1990*/  IMAD.U32 R0, RZ, RZ, UR36 ;  /* 0x00000024ff007e24 */ /* 0x002fc6000f8e00ff */
[----:B------:R-:W-:Y:S02]  /*19a0*/  LEA R7, R7, UR39, 0x3 ;  /* 0x0000002707077c11 */ /* 0x000fe4000f8e18ff */
[----:B------:R-:W-:-:S04]  /*19b0*/  SHF.L.U32 R0, R0, 0x1f, RZ ;  /* 0x0000001f00007819 */ /* 0x000fc800000006ff */
[----:B------:R1:W2:Y:S01]  /*19c0*/  SYNCS.PHASECHK.TRANS64.TRYWAIT P2, [R7+URZ+0x28830], R0 ;  /* 0x02883000070075a7 */ /* 0x0002a2000804017f */
[----:B------:R-:W-:Y:S05]  /*19d0*/  @!P0 BRA `(.L_x_6402) ;  /* 0x0000000000048947 */ /* 0x000fea0003800000 */
[----:B------:R-:W-:Y:S01]  /*19e0*/  BPT.TRAP 0x1 ;  /* 0x000000040000795c */ /* 0x000fe20000300000 */
.L_x_6402:
[----:B------:R-:W3:Y:S02]  /*19f0*/  S2R R2, SR_TID.X ;  /* 0x0000000000027919 */ /* 0x000ee40000002100 */
[----:B---3--:R-:W-:Y:S01]  /*1a00*/  LOP3.LUT P1, RZ, R2, 0x7f, RZ, 0xc0, !PT ;  /* 0x0000007f02ff7812 */ /* 0x008fe2000782c0ff */
[----:B--2---:R-:W-:-:S12]  /*1a10*/  @P2 BRA `(.L_x_6403) ;  /* 0x0000000000082947 */ /* 0x004fd80003800000 */
[----:B------:R-:W2:Y:S02]  /*1a20*/  SYNCS.PHASECHK.TRANS64.TRYWAIT P2, [R7+URZ+0x28830], R0 ;  /* 0x02883000070075a7 */ /* 0x000ea4000804017f */
[----:B--2---:R-:W-:Y:S05]  /*1a30*/  @!P2 BRA `(.L_x_6404) ;  /* 0x000001000040a947 */ /* 0x004fea0003800000 */
.L_x_6403:
[----:B------:R-:W-:Y:S05]  /*1a40*/  WARPSYNC.ALL ;  /* 0x0000000000007948 */ /* 0x000fea0003800000 */
[----:B------:R-:W-:Y:S01]  /*1a50*/  UIADD3 UR4, UR39, 0x18400, URZ ;  /* 0x0001840027047890 */ /* 0x000fe2000fffe03f */
[----:B------:R-:W-:Y:S01]  /*1a60*/  WARPGROUP.ARRIVE ;  /* 0x00000000000079c5 */ /* 0x000fe20000000000 */
[----:B------:R-:W-:Y:S01]  /*1a70*/  ULOP3.LUT UR32, UR55, 0x10000, URZ, 0xfc, !UPT ;  /* 0x0001000037207892 */ /* 0x000fe2000f8efc3f */
[----:B------:R-:W3:Y:S01]  /*1a80*/  LDC R3, c[0x0][0x2e0] ;  /* 0x0000b800ff037b82 */ /* 0x000ee20000000800 */
[----:B------:R-:W-:Y:S01]  /*1a90*/  USHF.R.U32.HI UR4, URZ, 0x4, UR4 ;  /* 0x000000043f047899 */ /* 0x000fe20008011604 */
[----:B------:R-:W-:Y:S01]  /*1aa0*/  IMAD.MOV.U32 R5, RZ, RZ, -0x80 ;  /* 0xffffff80ff057424 */ /* 0x000fe200078e00ff */
[----:B------:R-:W-:Y:S01]  /*1ab0*/  UMOV UR33, 0x40000040 ;  /* 0x4000004000217882 */ /* 0x000fe20000000000 */
[----:B------:R-:W-:Y:S01]  /*1ac0*/  UMOV UR35, 0x40000040 ;  /* 0x4000004000237882 */ /* 0x000fe20000000000 */
[----:B------:R-:W-:Y:S01]  /*1ad0*/  ULOP3.LUT UR4, UR4, 0x3fff, URZ, 0xc0, !UPT ;  /* 0x00003fff04047892 */ /* 0x000fe2000f8ec03f */
[C---:B------:R-:W-:Y:S01]  /*1ae0*/  IMAD R12, R88.reuse, R5, 0x80 ;  /* 0x00000080580c7424 */ /* 0x040fe200078e0205 */
[----:B------:R-:W-:Y:S01]  /*1af0*/  UMOV UR5, 0x40000040 ;  /* 0x4000004000057882 */ /* 0x000fe20000000000 */
[----:B------:R-:W-:Y:S01]  /*1b00*/  UMOV UR7, 0x40000040 ;  /* 0x4000004000077882 */ /* 0x000fe20000000000 */
[----:B------:R-:W-:Y:S01]  /*1b10*/  ULOP3.LUT UR49, UR4, 0x10000, URZ, 0xfc, !UPT ;  /* 0x0001000004317892 */ /* 0x000fe2000f8efc3f */
[----:B------:R-:W4:Y:S01]  /*1b20*/  LDC.64 R10, c[0x0][0x9e0] ;  /* 0x00027800ff0a7b82 */ /* 0x000f220000000a00 */
[----:B------:R-:W-:Y:S01]  /*1b30*/  UIADD3 UR4, UR32, 0x2, URZ ;  /* 0x0000000220047890 */ /* 0x000fe2000fffe03f */
[----:B-12---:R-:W-:Y:S01]  /*1b40*/  @!P1 VIADD R0, R7, 0x28840 ;  /* 0x0002884007009836 */ /* 0x006fe20000000000 */
[----:B------:R-:W-:Y:S01]  /*1b50*/  ULEA UR34, UR37, UR49, 0xb ;  /* 0x0000003125227291 */ /* 0x000fe2000f8e583f */
[----:B------:R-:W-:Y:S01]  /*1b60*/  LEA R6, R88, 0xffffff80, 0x7 ;  /* 0xffffff8058067811 */ /* 0x000fe200078e38ff */
[----:B------:R-:W-:-:S02]  /*1b70*/  UIADD3 UR8, UR32, 0x4, URZ ;  /* 0x0000000420087890 */ /* 0x000fc4000fffe03f */
[----:B------:R-:W-:Y:S01]  /*1b80*/  UIADD3 UR6, UR34, 0x2, URZ ;  /* 0x0000000222067890 */ /* 0x000fe2000fffe03f */
[----:B------:R-:W1:Y:S01]  /*1b90*/  LDC R8, c[0x0][0x288] ;  /* 0x0000a200ff087b82 */ /* 0x000e620000000800 */
[----:B------:R-:W-:Y:S01]  /*1ba0*/  UIADD3 UR10, UR34, 0x4, URZ ;  /* 0x00000004220a7890 */ /* 0x000fe2000fffe03f */
[----:B------:R-:W-:Y:S01]  /*1bb0*/  @!P1 PRMT R0, RZ, 0x654, R0 ;  /* 0x00000654ff009816 */ /* 0x000fe20000000000 */
[----:B------:R-:W-:Y:S01]  /*1bc0*/  UMOV UR9, 0x40000040 ;  /* 0x4000004000097882 */ /* 0x000fe20000000000 */
[----:B------:R-:W-:Y:S01]  /*1bd0*/  HGMMA.64x128x16.F32 R24, gdesc[UR32], RZ, !UPT, gsb0 ;  /* 0x01e00000201879f0 */ /* 0x000fe2000c0008ff */
[----:B------:R-:W-:Y:S01]  /*1be0*/  UMOV UR11, 0x40000040 ;  /* 0x40000040000b7882 */ /* 0x000fe20000000000 */
[----:B------:R-:W-:Y:S01]  /*1bf0*/  UIADD3 UR12, UR32, 0x6, URZ ;  /* 0x00000006200c7890 */ /* 0x000fe2000fffe03f */
[----:B---3--:R-:W-:Y:S01]  /*1c00*/  IMAD R7, R3, UR45, R12 ;  /* 0x0000002d03077c24 */ /* 0x008fe2000f8e020c */
[----:B------:R-:W-:Y:S01]  /*1c10*/  UIADD3 UR14, UR34, 0x6, URZ ;  /* 0x00000006220e7890 */ /* 0x000fe2000fffe03f */
[----:B------:R-:W-:Y:S01]  /*1c20*/  UMOV UR13, 0x40000040 ;  /* 0x40000040000d7882 */ /* 0x000fe20000000000 */
[----:B------:R-:W-:Y:S01]  /*1c30*/  UMOV UR15, 0x40000040 ;  /* 0x40000040000f7882 */ /* 0x000fe20000000000 */
[----:B------:R-:W-:Y:S01]  /*1c40*/  UIADD3 UR16, UR32, 0x400, URZ ;  /* 0x0000040020107890 */ /* 0x000fe2000fffe03f */
[C---:B------:R-:W-:Y:S01]  /*1c50*/  IMAD R14, R16.reuse, -0x2, R7 ;  /* 0xfffffffe100e7824 */ /* 0x040fe200078e0207 */
[----:B------:R-:W-:Y:S01]  /*1c60*/  UIADD3 UR18, UR34, 0x400, URZ ;  /* 0x0000040022127890 */ /* 0x000fe2000fffe03f */
[----:B------:R-:W-:Y:S01]  /*1c70*/  UMOV UR17, 0x40000040 ;  /* 0x4000004000117882 */ /* 0x000fe20000000000 */
[----:B------:R-:W-:Y:S01]  /*1c80*/  UMOV UR19, 0x40000040 ;  /* 0x4000004000137882 */ /* 0x000fe20000000000 */
[----:B------:R-:W-:Y:S01]  /*1c90*/  UIADD3 UR20, UR32, 0x402, URZ ;  /* 0x0000040220147890 */ /* 0x000fe2000fffe03f */
[----:B----4-:R-:W-:Y:S01]  /*1ca0*/  ISETP.GE.AND P2, PT, R11, 0x1, PT ;  /* 0x000000010b00780c */ /* 0x010fe20003f46270 */
[----:B------:R-:W-:Y:S01]  /*1cb0*/  UIADD3 UR22, UR34, 0x402, URZ ;  /* 0x0000040222167890 */ /* 0x000fe2000fffe03f */
[----:B------:R-:W-:Y:S01]  /*1cc0*/  UMOV UR21, 0x40000040 ;  /* 0x4000004000157882 */ /* 0x000fe20000000000 */
[----:B------:R-:W-:Y:S01]  /*1cd0*/  UMOV UR23, 0x40000040 ;  /* 0x4000004000177882 */ /* 0x000fe20000000000 */
[----:B------:R-:W-:Y:S01]  /*1ce0*/  UIADD3 UR24, UR32, 0x404, URZ ;  /* 0x0000040420187890 */ /* 0x000fe2000fffe03f */
[----:B-1----:R-:W-:Y:S01]  /*1cf0*/  IADD3 R5, R7, 0x1, -R8 ;  /* 0x0000000107057810 */ /* 0x002fe20007ffe808 */
[----:B------:R-:W-:Y:S01]  /*1d00*/  UIADD3 UR26, UR34, 0x404, URZ ;  /* 0x00000404221a7890 */ /* 0x000fe2000fffe03f */
[----:B------:R-:W-:Y:S01]  /*1d10*/  UMOV UR25, 0x40000040 ;  /* 0x4000004000197882 */ /* 0x000fe20000000000 */
[----:B------:R-:W-:Y:S01]  /*1d20*/  UMOV UR27, 0x40000040 ;  /* 0x40000040001b7882 */ /* 0x000fe20000000000 */
[----:B------:R-:W-:Y:S01]  /*1d30*/  UIADD3 UR28, UR32, 0x406, URZ ;  /* 0x00000406201c7890 */ /* 0x000fe2000fffe03f */
[----:B------:R-:W-:Y:S01]  /*1d40*/  IMAD R9, R16, -0x2, R5 ;  /* 0xfffffffe10097824 */ /* 0x000fe200078e0205 */
[----:B------:R-:W-:Y:S01]  /*1d50*/  UIADD3 UR30, UR34, 0x406, URZ ;  /* 0x00000406221e7890 */ /* 0x000fe2000fffe03f */
[----:B------:R-:W-:Y:S01]  /*1d60*/  VIADD R5, R187, UR42 ;  /* 0x0000002abb057c36 */ /* 0x000fe20008000000 */
[----:B------:R-:W-:Y:S01]  /*1d70*/  UMOV UR29, 0x40000040 ;  /* 0x40000040001d7882 */ /* 0x000fe20000000000 */
[----:B------:R-:W-:Y:S01]  /*1d80*/  UMOV UR31, 0x40000040 ;  /* 0x40000040001f7882 */ /* 0x000fe20000000000 */
[----:B------:R-:W-:Y:S01]  /*1d90*/  ULDC UR56, c[0x0][0x9dc] ;  /* 0x0002770000387ab9 */ /* 0x000fe20000000800 */
[----:B------:R-:W-:Y:S01]  /*1da0*/  IMAD.IADD R89, R9, 0x1, R10 ;  /* 0x0000000109597824 */ /* 0x000fe200078e020a */
[----:B------:R-:W-:-:S02]  /*1db0*/  WARPGROUP.DEPBAR.LE gsb0, 0x0 ;  /* 0x00008000000079c5 */ /* 0x000fc40000010000 */
[----:B------:R-:W-:-:S06]  /*1dc0*/  WARPGROUP.ARRIVE ;  /* 0x00000000000079c5 */ /* 0x000fcc0000000000 */
[----:B------:R-:W-:Y:S01]  /*1dd0*/  HGMMA.64x128x16.F32 R24, gdesc[UR4], R24, gsb0 ;  /* 0x01e00000041879f0 */ /* 0x000fe20008000818 */
[----:B------:R-:W-:-:S06]  /*1de0*/  ULOP3.LUT UR6, URZ, UR56, URZ, 0x33, !UPT ;  /* 0x000000383f067292 */ /* 0x000fcc000f8e333f */
[----:B------:R-:W-:-:S04]  /*1df0*/  VIADD R20, R9, UR6 ;  /* 0x0000000609147c36 */ /* 0x000fc80008000000 */
[----:B------:R-:W-:Y:S01]  /*1e00*/  IMAD.IADD R2, R20, 0x1, R5 ;  /* 0x0000000114027824 */ /* 0x000fe200078e0205 */
[----:B------:R-:W-:Y:S02]  /*1e10*/  WARPGROUP.DEPBAR.LE gsb0, 0x0 ;  /* 0x00008000000079c5 */ /* 0x000fe40000010000 */
[----:B------:R-:W-:-:S06]  /*1e20*/  WARPGROUP.ARRIVE ;  /* 0x00000000000079c5 */ /* 0x000fcc0000000000 */
[----:B------:R-:W-:Y:S03]  /*1e30*/  HGMMA.64x128x16.F32 R24, gdesc[UR8], R24, gsb0 ;  /* 0x01e00000081879f0 */ /* 0x000fe60008000818 */
[----:B------:R-:W-:Y:S02]  /*1e40*/  WARPGROUP.DEPBAR.LE gsb0, 0x0 ;  /* 0x00008000000079c5 */ /* 0x000fe40000010000 */
[----:B------:R-:W-:-:S07]  /*1e50*/  WARPGROUP.ARRIVE ;  /* 0x00000000000079c5 */ /* 0x000fce0000000000 */
        /* <DEDUP_REMOVED lines=14> */
[----:B------:R1:W-:Y:S02]  /*1f40*/  @!P1 SYNCS.ARRIVE.TRANS64.RED.A1T0 RZ, [R0+URZ], RZ ;  /* 0x000000ff00ff99a7 */ /* 0x0003e4000810043f */
[----:B-1----:R-:W-:Y:S01]  /*1f50*/  VIADDMNMX R0, R5, R89, R14, PT ;  /* 0x0000005905007246 */ /* 0x002fe2000380010e */
[----:B------:R-:W-:Y:S06]  /*1f60*/  @!P2 BRA `(.L_x_6405) ;  /* 0x000000000054a947 */ /* 0x000fec0003800000 */
[----:B------:R-:W-:Y:S01]  /*1f70*/  IMAD R7, R3, UR45, R5 ;  /* 0x0000002d03077c24 */ /* 0x000fe2000f8e0205 */
[----:B------:R-:W-:Y:S03]  /*1f80*/  BSSY B0, `(.L_x_6406) ;  /* 0x000000f000007945 */ /* 0x000fe60003800000 */
[----:B------:R-:W-:-:S05]  /*1f90*/  IMAD.IADD R7, R7, 0x1, -R8 ;  /* 0x0000000107077824 */ /* 0x000fca00078e0a08 */
        /* <DEDUP_REMOVED lines=9> */
.L_x_6407:
[----:B------:R-:W-:-:S13]  /*2030*/  ISETP.NE.AND P3, PT, R11, 0x1, PT ;  /* 0x000000010b00780c */ /* 0x000fda0003f65270 */
[----:B------:R-:W1:Y:S02]  /*2040*/  @P3 LDC.64 R90, c[0x0][0x9e8] ;  /* 0x00027a00ff5a3b82 */ /* 0x000e640000000a00 */
[----:B-1----:R-:W-:-:S05]  /*2050*/  @P3 IMAD.HI.U32 R4, R7, R90, RZ ;  /* 0x0000005a07043227 */ /* 0x002fca00078e00ff */
[----:B------:R-:W-:-:S07]  /*2060*/  @P3 SHF.R.U32.HI R7, RZ, R91, R4 ;  /* 0x0000005bff073219 */ /* 0x000fce0000011604 */
.L_x_6408:
[----:B------:R-:W-:Y:S05]  /*2070*/  BSYNC B0 ;  /* 0x0000000000007941 */ /* 0x000fea0003800000 */
.L_x_6406:
[----:B------:R-:W-:-:S04]  /*2080*/  IMAD R7, R7, R11, -R6 ;  /* 0x0000000b07077224 */ /* 0x000fc800078e0a06 */
[----:B------:R-:W-:-:S05]  /*2090*/  IMAD R7, R16, -0x2, R7 ;  /* 0xfffffffe10077824 */ /* 0x000fca00078e0207 */
[----:B------:R-:W-:Y:S02]  /*20a0*/  VIMNMX R2, R2, R7, !PT ;  /* 0x0000000702027248 */ /* 0x000fe40007fe0100 */
[----:B------:R-:W-:-:S07]  /*20b0*/  VIADDMNMX R0, R7, R11, R0, PT ;  /* 0x0000000b07007246 */ /* 0x000fce0003800100 */
.L_x_6405:
[C---:B------:R-:W-:Y:S01]  /*20c0*/  ISETP.GE.AND P4, PT, R12.reuse, 0x9, PT ;  /* 0x000000090c00780c */ /* 0x040fe20003f86270 */
[----:B------:R-:W-:Y:S01]  /*20d0*/  VIADD R4, R5, 0x8 ;  /* 0x0000000805047836 */ /* 0x000fe20000000000 */
        /* <DEDUP_REMOVED lines=136> */
[----:B------:R-:W-:-:S02]  /*2960*/  P2R R91, PR, RZ, 0x40 ;  /* 0x00000040ff5b7803 */ /* 0x000fc40000000000 */
        /* <DEDUP_REMOVED lines=20> */
[----:B------:R-:W-:Y:S01]  /*2ab0*/  FSEL R85, R85, -INF , !P6 ;  /* 0xff80000055557808 */ /* 0x000fe20007000000 */
[----:B------:R-:W-:Y:S08]  /*2ac0*/  @!P2 BRA `(.L_x_6409) ;  /* 0x000000000054a947 */ /* 0x000ff00003800000 */
        /* <DEDUP_REMOVED lines=12> */
.L_x_6411:
[----:B------:R-:W-:-:S13]  /*2b90*/  ISETP.NE.AND P6, PT, R11, 0x1, PT ;  /* 0x000000010b00780c */ /* 0x000fda0003fc5270 */
[----:B------:R-:W1:Y:S02]  /*2ba0*/  @P6 LDC.64 R36, c[0x0][0x9e8] ;  /* 0x00027a00ff246b82 */ /* 0x000e640000000a00 */
[----:B-1----:R-:W-:-:S05]  /*2bb0*/  @P6 IMAD.HI.U32 R0, R33, R36, RZ ;  /* 0x0000002421006227 */ /* 0x002fca00078e00ff */
[----:B------:R-:W-:-:S07]  /*2bc0*/  @P6 SHF.R.U32.HI R33, RZ, R37, R0 ;  /* 0x00000025ff216219 */ /* 0x000fce0000011600 */
.L_x_6412:
[----:B------:R-:W-:Y:S05]  /*2bd0*/  BSYNC B0 ;  /* 0x0000000000007941 */ /* 0x000fea0003800000 */
.L_x_6410:
[----:B------:R-:W-:-:S04]  /*2be0*/  IMAD R33, R33, R11, -R6 ;  /* 0x0000000b21217224 */ /* 0x000fc800078e0a06 */
[----:B------:R-:W-:-:S05]  /*2bf0*/  IMAD R33, R16, -0x2, R33 ;  /* 0xfffffffe10217824 */ /* 0x000fca00078e0221 */
[----:B------:R-:W-:Y:S02]  /*2c00*/  VIMNMX R12, R12, R33, !PT ;  /* 0x000000210c0c7248 */ /* 0x000fe40007fe0100 */
[----:B------:R-:W-:-:S07]  /*2c10*/  VIADDMNMX R2, R33, R11, R2, PT ;  /* 0x0000000b21027246 */ /* 0x000fce0003800102 */
.L_x_6409:
[----:B------:R-:W-:Y:S01]  /*2c20*/  ISETP.GT.AND P3, PT, R12, 0x1, !P3 ;  /* 0x000000010c00780c */ /* 0x000fe20005f64270 */
[----:B------:R-:W-:Y:S01]  /*2c30*/  ULDC UR6, c[0x0][0x988] ;  /* 0x0002620000067ab9 */ /* 0x000fe20000000800 */
[----:B------:R-:W-:Y:S01]  /*2c40*/  ISETP.NE.AND P6, PT, R32, RZ, PT ;  /* 0x000000ff2000720c */ /* 0x000fe20003fc5270 */
[----:B------:R-:W-:Y:S01]  /*2c50*/  IMAD.U32 R6, RZ, RZ, UR6 ;  /* 0x00000006ff067e24 */ /* 0x000fe2000f8e00ff */
[----:B------:R-:W-:Y:S01]  /*2c60*/  ISETP.LT.OR P3, PT, R2, 0x2, P3 ;  /* 0x000000020200780c */ /* 0x000fe20001f61670 */
[----:B------:R-:W-:Y:S01]  /*2c70*/  IMAD R8, R3, UR45, -R8 ;  /* 0x0000002d03087c24 */ /* 0x000fe2000f8e0a08 */
        /* <DEDUP_REMOVED lines=75> */
[----:B------:R-:W-:Y:S02]  /*3130*/  ISETP.GT.AND P4, PT, R12, 0x71, !P4 ;  /* 0x000000710c00780c */ /* 0x000fe40006784270 */
[----:B------:R-:W-:Y:S02]  /*3140*/  FSEL R53, R50, -INF , !P3 ;  /* 0xff80000032357808 */ /* 0x000fe40005800000 */
[----:B------:R-:W-:Y:S02]  /*3150*/  ISETP.NE.AND P3, PT, R48, RZ, PT ;  /* 0x000000ff3000720c */ /* 0x000fe40003f65270 */
[C---:B------:R-:W-:Y:S02]  /*3160*/  ISETP.GT.AND P5, PT, R12.reuse, 0x78, !P5 ;  /* 0x000000780c00780c */ /* 0x040fe40006fa4270 */
[----:B------:R-:W-:Y:S02]  /*3170*/  ISETP.GT.AND P3, PT, R12, 0x31, !P3 ;  /* 0x000000310c00780c */ /* 0x000fe40005f64270 */
[----:B------:R-:W-:-:S02]  /*3180*/  ISETP.LT.OR P4, PT, R2, 0x72, P4 ;  /* 0x000000720200780c */ /* 0x000fc40002781670 */
[C---:B------:R-:W-:Y:S02]  /*3190*/  ISETP.LT.OR P3, PT, R2.reuse, 0x32, P3 ;  /* 0x000000320200780c */ /* 0x040fe40001f61670 */
[----:B------:R-:W-:Y:S02]  /*31a0*/  ISETP.LT.OR P5, PT, R2, 0x79, P5 ;  /* 0x000000790200780c */ /* 0x000fe40002fa1670 */
[----:B------:R-:W-:Y:S02]  /*31b0*/  FSEL R51, R51, -INF , !P3 ;  /* 0xff80000033337808 */ /* 0x000fe40005800000 */
[----:B------:R-:W-:-:S04]  /*31c0*/  ISETP.NE.AND P3, PT, R98, RZ, PT ;  /* 0x000000ff6200720c */ /* 0x000fc80003f65270 */
[----:B------:R-:W-:-:S04]  /*31d0*/  ISETP.GT.AND P3, PT, R12, 0x38, !P3 ;  /* 0x000000380c00780c */ /* 0x000fc80005f64270 */
[----:B------:R-:W-:-:S04]  /*31e0*/  ISETP.LT.OR P3, PT, R2, 0x39, P3 ;  /* 0x000000390200780c */ /* 0x000fc80001f61670 */
[----:B------:R-:W-:Y:S02]  /*31f0*/  FSEL R57, R54, -INF , !P3 ;  /* 0xff80000036397808 */ /* 0x000fe40005800000 */
[----:B------:R-:W-:-:S04]  /*3200*/  ISETP.NE.AND P3, PT, R52, RZ, PT ;  /* 0x000000ff3400720c */ /* 0x000fc80003f65270 */
[----:B------:R-:W-:-:S04]  /*3210*/  ISETP.GT.AND P3, PT, R12, 0x39, !P3 ;  /* 0x000000390c00780c */ /* 0x000fc80005f64270 */
[----:B------:R-:W-:-:S04]  /*3220*/  ISETP.LT.OR P3, PT, R2, 0x3a, P3 ;  /* 0x0000003a0200780c */ /* 0x000fc80001f61670 */
[----:B------:R-:W-:Y:S02]  /*3230*/  FSEL R55, R55, -INF , !P3 ;  /* 0xff80000037377808 */ /* 0x000fe40005800000 */
[----:B------:R-:W-:Y:S02]  /*3240*/  ISETP.GT.AND P3, PT, R12, 0x40, !P6 ;  /* 0x000000400c00780c */ /* 0x000fe40007764270 */
[----:B------:R-:W-:Y:S02]  /*3250*/  ISETP.NE.AND P6, PT, R76, RZ, PT ;  /* 0x000000ff4c00720c */ /* 0x000fe40003fc5270 */
[----:B------:R-:W-:-:S04]  /*3260*/  ISETP.LT.OR P3, PT, R2, 0x41, P3 ;  /* 0x000000410200780c */ /* 0x000fc80001f61670 */
        /* <DEDUP_REMOVED lines=21> */
[----:B------:R-:W-:Y:S02]  /*33c0*/  ISETP.NE.AND P3, PT, R101, RZ, PT ;  /* 0x000000ff6500720c */ /* 0x000fe40003f65270 */
[----:B------:R-:W1:Y:S02]  /*33d0*/  SHFL.BFLY PT, R101, R14, 0x2, 0x1f ;  /* 0x0c401f000e657f89 */ /* 0x000e6400000e0000 */
        /* <DEDUP_REMOVED lines=20> */
[----:B------:R-:W-:Y:S01]  /*3520*/  FMUL.FTZ R20, R0, R6 ;  /* 0x0000000600147220 */ /* 0x000fe20000410000 */
[----:B------:R-:W-:-:S04]  /*3530*/  ISETP.LT.OR P3, PT, R2, 0x69, P3 ;  /* 0x000000690200780c */ /* 0x000fc80001f61670 */
[----:B------:R-:W-:Y:S02]  /*3540*/  FSEL R99, R78, -INF , !P3 ;  /* 0xff8000004e637808 */ /* 0x000fe40005800000 */
[----:B------:R-:W-:Y:S02]  /*3550*/  ISETP.GT.AND P3, PT, R12, 0x69, !P6 ;  /* 0x000000690c00780c */ /* 0x000fe40007764270 */
[----:B------:R-:W-:Y:S02]  /*3560*/  ISETP.NE.AND P6, PT, R28, RZ, PT ;  /* 0x000000ff1c00720c */ /* 0x000fe40003fc5270 */
[----:B------:R-:W-:-:S04]  /*3570*/  ISETP.LT.OR P3, PT, R2, 0x6a, P3 ;  /* 0x0000006a0200780c */ /* 0x000fc80001f61670 */
[----:B------:R-:W-:Y:S02]  /*3580*/  FSEL R79, R79, -INF , !P3 ;  /* 0xff8000004f4f7808 */ /* 0x000fe40005800000 */
[----:B------:R-:W-:-:S04]  /*3590*/  FSETP.NEU.FTZ.AND P3, PT, R0, -INF , PT ;  /* 0xff8000000000780b */ /* 0x000fc80003f7d000 */
[----:B------:R-:W-:Y:S02]  /*35a0*/  FSEL R20, R20, RZ, P3 ;  /* 0x000000ff14147208 */ /* 0x000fe40001800000 */
[----:B------:R-:W-:Y:S02]  /*35b0*/  ISETP.GT.AND P3, PT, R12, RZ, !P6 ;  /* 0x000000ff0c00720c */ /* 0x000fe40007764270 */
[----:B------:R-:W-:Y:S01]  /*35c0*/  ISETP.NE.AND P6, PT, R24, RZ, PT ;  /* 0x000000ff1800720c */ /* 0x000fe20003fc5270 */
[-CC-:B------:R-:W-:Y:S01]  /*35d0*/  FFMA.FTZ R164, R119, R6.reuse, -R20.reuse ;  /* 0x0000000677a47223 */ /* 0x180fe20000010814 */
[----:B------:R-:W-:Y:S01]  /*35e0*/  ISETP.LT.OR P3, PT, R2, 0x1, P3 ;  /* 0x000000010200780c */ /* 0x000fe20001f61670 */
[-CC-:B------:R-:W-:Y:S01]  /*35f0*/  FFMA.FTZ R170, R121, R6.reuse, -R20.reuse ;  /* 0x0000000679aa7223 */ /* 0x180fe20000010814 */
[----:B------:R-:W-:Y:S01]  /*3600*/  ISETP.GT.AND P6, PT, R12, 0x79, !P6 ;  /* 0x000000790c00780c */ /* 0x000fe200077c4270 */
[-CC-:B------:R-:W-:Y:S01]  /*3610*/  FFMA.FTZ R166, R13, R6.reuse, -R20.reuse ;  /* 0x000000060da67223 */ /* 0x180fe20000010814 */
[----:B------:R-:W-:Y:S01]  /*3620*/  FSEL R26, R26, -INF , !P3 ;  /* 0xff8000001a1a7808 */ /* 0x000fe20005800000 */
[-CC-:B------:R-:W-:Y:S01]  /*3630*/  FFMA.FTZ R13, R61, R6.reuse, -R20.reuse ;  /* 0x000000063d0d7223 */ /* 0x180fe20000010814 */
[----:B------:R-:W-:Y:S01]  /*3640*/  ISETP.NE.AND P3, PT, R106, RZ, PT ;  /* 0x000000ff6a00720c */ /* 0x000fe20003f65270 */
[-CC-:B------:R-:W-:Y:S01]  /*3650*/  FFMA.FTZ R9, R9, R6.reuse, -R20.reuse ;  /* 0x0000000609097223 */ /* 0x180fe20000010814 */
[----:B------:R-:W-:Y:S01]  /*3660*/  FMNMX.FTZ R14, R26, R27, !PT ;  /* 0x0000001b1a0e7209 */ /* 0x000fe20007810000 */
[-CC-:B------:R-:W-:Y:S01]  /*3670*/  FFMA.FTZ R180, R103, R6.reuse, -R20.reuse ;  /* 0x0000000667b47223 */ /* 0x180fe20000010814 */
[----:B------:R-:W-:Y:S01]  /*3680*/  ISETP.GT.AND P3, PT, R12, 0x70, !P3 ;  /* 0x000000700c00780c */ /* 0x000fe20005f64270 */
[--C-:B------:R-:W-:Y:S01]  /*3690*/  FFMA.FTZ R101, R131, R6, -R20.reuse ;  /* 0x0000000683657223 */ /* 0x100fe20000010814 */
[----:B------:R-:W-:Y:S01]  /*36a0*/  FMNMX.FTZ R14, R33, R14, !PT ;  /* 0x0000000e210e7209 */ /* 0x000fe20007810000 */
[----:B------:R1:W-:Y:S01]  /*36b0*/  MUFU.EX2 R162, R9 ;  /* 0x0000000900a27308 */ /* 0x0003e20000000800 */
[----:B------:R-:W-:Y:S01]  /*36c0*/  ISETP.LT.OR P3, PT, R2, 0x71, P3 ;  /* 0x000000710200780c */ /* 0x000fe20001f61670 */
[--C-:B------:R-:W-:Y:S01]  /*36d0*/  FFMA.FTZ R182, R133, R6, -R20.reuse ;  /* 0x0000000685b67223 */ /* 0x100fe20000010814 */
[----:B------:R-:W-:Y:S01]  /*36e0*/  FMNMX.FTZ R14, R31, R14, !PT ;  /* 0x0000000e1f0e7209 */ /* 0x000fe20007810000 */
[-CC-:B------:R-:W-:Y:S01]  /*36f0*/  FFMA.FTZ R103, R135, R6.reuse, -R20.reuse ;  /* 0x0000000687677223 */ /* 0x180fe20000010814 */
[----:B------:R-:W-:Y:S01]  /*3700*/  FSEL R119, R82, -INF , !P3 ;  /* 0xff80000052777808 */ /* 0x000fe20005800000 */
[--C-:B------:R-:W-:Y:S01]  /*3710*/  FFMA.FTZ R176, R137, R6, -R20.reuse ;  /* 0x0000000689b07223 */ /* 0x100fe20000010814 */
[----:B------:R-:W-:Y:S01]  /*3720*/  FMNMX.FTZ R14, R37, R14, !PT ;  /* 0x0000000e250e7209 */ /* 0x000fe20007810000 */
[----:B------:R-:W-:Y:S01]  /*3730*/  MUFU.EX2 R180, R180 ;  /* 0x000000b400b47308 */ /* 0x000fe20000000800 */
[----:B------:R-:W-:Y:S01]  /*3740*/  FSEL R121, R83, -INF , !P4 ;  /* 0xff80000053797808 */ /* 0x000fe20006000000 */
[--C-:B------:R-:W-:Y:S01]  /*3750*/  FFMA.FTZ R83, R117, R6, -R20.reuse ;  /* 0x0000000675537223 */ /* 0x100fe20000010814 */
[----:B------:R-:W-:Y:S01]  /*3760*/  FMNMX.FTZ R14, R35, R14, !PT ;  /* 0x0000000e230e7209 */ /* 0x000fe20007810000 */
[-CC-:B------:R-:W-:Y:S01]  /*3770*/  FFMA.FTZ R105, R105, R6.reuse, -R20.reuse ;  /* 0x0000000669697223 */ /* 0x180fe20000010814 */
[----:B------:R-:W-:Y:S01]  /*3780*/  ISETP.LT.OR P6, PT, R2, 0x7a, P6 ;  /* 0x0000007a0200780c */ /* 0x000fe200037c1670 */
[--C-:B------:R-:W-:Y:S01]  /*3790*/  FFMA.FTZ R178, R129, R6, -R20.reuse ;  /* 0x0000000681b27223 */ /* 0x100fe20000010814 */
[----:B------:R-:W-:Y:S01]  /*37a0*/  FMNMX.FTZ R14, R41, R14, !PT ;  /* 0x0000000e290e7209 */ /* 0x000fe20007810000 */
[----:B------:R-:W2:Y:S01]  /*37b0*/  MUFU.EX2 R101, R101 ;  /* 0x0000006500657308 */ /* 0x000ea20000000800 */
[----:B------:R-:W-:Y:S01]  /*37c0*/  FSEL R117, R86, -INF , !P5 ;  /* 0xff80000056757808 */ /* 0x000fe20006800000 */
[--C-:B------:R-:W-:Y:S01]  /*37d0*/  FFMA.FTZ R107, R107, R6, -R20.reuse ;  /* 0x000000066b6b7223 */ /* 0x100fe20000010814 */
[----:B------:R-:W-:Y:S01]  /*37e0*/  FMNMX.FTZ R14, R39, R14, !PT ;  /* 0x0000000e270e7209 */ /* 0x000fe20007810000 */
[-CC-:B------:R-:W-:Y:S01]  /*37f0*/  FFMA.FTZ R172, R127, R6.reuse, -R20.reuse ;  /* 0x000000067fac7223 */ /* 0x180fe20000010814 */
[----:B------:R-:W-:Y:S01]  /*3800*/  FSEL R87, R87, -INF , !P6 ;  /* 0xff80000057577808 */ /* 0x000fe20007000000 */
        /* <DEDUP_REMOVED lines=27> */
[----:B------:R-:W-:-:S02]  /*39c0*/  FFMA.FTZ R20, R85, R6, -R20 ;  /* 0x0000000655147223 */ /* 0x000fc40000010814 */
[----:B------:R-:W-:-:S04]  /*39d0*/  FMNMX.FTZ R14, R55, R14, !PT ;  /* 0x0000000e370e7209 */ /* 0x000fc80007810000 */
[----:B------:R-:W-:Y:S01]  /*39e0*/  FMNMX.FTZ R14, R89, R14, !PT ;  /* 0x0000000e590e7209 */ /* 0x000fe20007810000 */
[----:B------:R-:W5:Y:S03]  /*39f0*/  MUFU.EX2 R178, R178 ;  /* 0x000000b200b27308 */ /* 0x000f660000000800 */
        /* <DEDUP_REMOVED lines=36> */
[----:B------:R-:W-:-:S05]  /*3c40*/  FSEL R2, R2, RZ, P3 ;  /* 0x000000ff02027208 */ /* 0x000fca0001800000 */
        /* <DEDUP_REMOVED lines=21> */
[----:B---3--:R-:W-:Y:S01]  /*3da0*/  FADD.FTZ R36, R182, R31 ;  /* 0x0000001fb6247221 */ /* 0x008fe20000010000 */
[-CC-:B------:R-:W-:Y:S01]  /*3db0*/  FFMA.FTZ R59, R59, R6.reuse, -R2.reuse ;  /* 0x000000063b3b7223 */ /* 0x180fe20000010802 */
[-C--:B------:R-:W-:Y:S01]  /*3dc0*/  FFMA.FTZ R91, R91, R6.reuse, -R2 ;  /* 0x000000065b5b7223 */ /* 0x080fe20000010802 */
[----:B------:R-:W1:Y:S01]  /*3dd0*/  MUFU.EX2 R27, R27 ;  /* 0x0000001b001b7308 */ /* 0x000e620000000800 */
[----:B----4-:R-:W-:Y:S01]  /*3de0*/  FADD.FTZ R31, R103, R36 ;  /* 0x00000024671f7221 */ /* 0x010fe20000010000 */
[-CC-:B------:R-:W-:Y:S01]  /*3df0*/  FFMA.FTZ R63, R63, R6.reuse, -R2.reuse ;  /* 0x000000063f3f7223 */ /* 0x180fe20000010802 */
[-CC-:B------:R-:W-:Y:S01]  /*3e00*/  FFMA.FTZ R93, R93, R6.reuse, -R2.reuse ;  /* 0x000000065d5d7223 */ /* 0x180fe20000010802 */
[-CC-:B------:R-:W-:Y:S01]  /*3e10*/  FFMA.FTZ R67, R67, R6.reuse, -R2.reuse ;  /* 0x0000000643437223 */ /* 0x180fe20000010802 */
[----:B-----5:R-:W-:Y:S01]  /*3e20*/  FADD.FTZ R38, R176, R31 ;  /* 0x0000001fb0267221 */ /* 0x020fe20000010000 */
        /* <DEDUP_REMOVED lines=9> */
[-CC-:B------:R-:W-:Y:S01]  /*3ec0*/  FFMA.FTZ R119, R119, R6.reuse, -R2.reuse ;  /* 0x0000000677777223 */ /* 0x180fe20000010802 */
[----:B------:R-:W3:Y:S01]  /*3ed0*/  MUFU.EX2 R37, R37 ;  /* 0x0000002500257308 */ /* 0x000ee20000000800 */
[----:B-1----:R-:W-:Y:S01]  /*3ee0*/  FADD.FTZ R38, R26, R27 ;  /* 0x0000001b1a267221 */ /* 0x002fe20000010000 */
[-CC-:B------:R-:W-:Y:S01]  /*3ef0*/  FFMA.FTZ R121, R121, R6.reuse, -R2.reuse ;  /* 0x0000000679797223 */ /* 0x180fe20000010802 */
[-CC-:B------:R-:W-:Y:S01]  /*3f00*/  FFMA.FTZ R117, R117, R6.reuse, -R2.reuse ;  /* 0x0000000675757223 */ /* 0x180fe20000010802 */
[----:B------:R-:W-:Y:S01]  /*3f10*/  FFMA.FTZ R87, R87, R6, -R2 ;  /* 0x0000000657577223 */ /* 0x000fe20000010802 */
[----:B------:R-:W-:-:S02]  /*3f20*/  F2FP.F16.F32.PACK_AB R180, R101, R180 ;  /* 0x000000b465b4723e */ /* 0x000fc400000000ff */
[----:B------:R-:W-:Y:S01]  /*3f30*/  F2FP.F16.F32.PACK_AB R182, R103, R182 ;  /* 0x000000b667b6723e */ /* 0x000fe200000000ff */
[----:B------:R1:W4:Y:S01]  /*3f40*/  MUFU.EX2 R14, R35 ;  /* 0x00000023000e7308 */ /* 0x0003220000000800 */
[----:B--2---:R-:W-:Y:S01]  /*3f50*/  FADD.FTZ R31, R33, R38 ;  /* 0x00000026211f7221 */ /* 0x004fe20000010000 */
[C---:B------:R-:W-:Y:S02]  /*3f60*/  F2FP.F16.F32.PACK_AB R183, R12.reuse, R33 ;  /* 0x000000210cb7723e */ /* 0x040fe400000000ff */
[----:B------:R-:W-:Y:S02]  /*3f70*/  F2FP.F16.F32.PACK_AB R176, R105, R176 ;  /* 0x000000b069b0723e */ /* 0x000fe400000000ff */
[C---:B------:R-:W-:Y:S02]  /*3f80*/  F2FP.F16.F32.PACK_AB R178, R107.reuse, R178 ;  /* 0x000000b26bb2723e */ /* 0x040fe400000000ff */
[----:B------:R-:W2:Y:S01]  /*3f90*/  MUFU.EX2 R41, R41 ;  /* 0x0000002900297308 */ /* 0x000ea20000000800 */
[----:B-1----:R-:W-:Y:S01]  /*3fa0*/  FADD.FTZ R35, R107, R40 ;  /* 0x000000286b237221 */ /* 0x002fe20000010000 */
[----:B------:R-:W-:Y:S01]  /*3fb0*/  FADD.FTZ R40, R12, R31 ;  /* 0x0000001f0c287221 */ /* 0x000fe20000010000 */
[----:B------:R-:W-:-:S02]  /*3fc0*/  F2FP.F16.F32.PACK_AB R181, R27, R26 ;  /* 0x0000001a1bb5723e */ /* 0x000fc400000000ff */
[----:B------:R-:W-:Y:S01]  /*3fd0*/  FADD.FTZ R42, R172, R35 ;  /* 0x00000023ac2a7221 */ /* 0x000fe20000010000 */
[----:B---3--:R-:W-:Y:S01]  /*3fe0*/  FADD.FTZ R31, R37, R40 ;  /* 0x00000028251f7221 */ /* 0x008fe20000010000 */
[C---:B------:R-:W-:Y:S01]  /*3ff0*/  F2FP.F16.F32.PACK_AB R172, R109.reuse, R172 ;  /* 0x000000ac6dac723e */ /* 0x040fe200000000ff */
[----:B------:R-:W1:Y:S01]  /*4000*/  MUFU.EX2 R24, R39 ;  /* 0x0000002700187308 */ /* 0x000e620000000800 */
[----:B------:R-:W-:Y:S01]  /*4010*/  FADD.FTZ R35, R109, R42 ;  /* 0x0000002a6d237221 */ /* 0x000fe20000010000 */
[C---:B----4-:R-:W-:Y:S01]  /*4020*/  FADD.FTZ R40, R14.reuse, R31 ;  /* 0x0000001f0e287221 */ /* 0x050fe20000010000 */
[----:B------:R-:W-:Y:S02]  /*4030*/  F2FP.F16.F32.PACK_AB R177, R14, R37 ;  /* 0x000000250eb1723e */ /* 0x000fe400000000ff */
[----:B------:R-:W-:Y:S01]  /*4040*/  FADD.FTZ R42, R174, R35 ;  /* 0x00000023ae2a7221 */ /* 0x000fe20000010000 */
[C---:B------:R-:W-:Y:S02]  /*4050*/  F2FP.F16.F32.PACK_AB R174, R111.reuse, R174 ;  /* 0x000000ae6fae723e */ /* 0x040fe400000000ff */
[----:B------:R-:W3:Y:S01]  /*4060*/  MUFU.EX2 R45, R45 ;  /* 0x0000002d002d7308 */ /* 0x000ee20000000800 */
[----:B------:R-:W-:Y:S01]  /*4070*/  FADD.FTZ R35, R111, R42 ;  /* 0x0000002a6f237221 */ /* 0x000fe20000010000 */
[----:B--2---:R-:W-:-:S03]  /*4080*/  FADD.FTZ R31, R41, R40 ;  /* 0x00000028291f7221 */ /* 0x004fc60000010000 */
[----:B------:R-:W-:Y:S01]  /*4090*/  FADD.FTZ R44, R168, R35 ;  /* 0x00000023a82c7221 */ /* 0x000fe20000010000 */
[C---:B------:R-:W-:Y:S02]  /*40a0*/  F2FP.F16.F32.PACK_AB R168, R113.reuse, R168 ;  /* 0x000000a871a8723e */ /* 0x040fe400000000ff */
[----:B------:R-:W2:Y:S01]  /*40b0*/  MUFU.EX2 R28, R43 ;  /* 0x0000002b001c7308 */ /* 0x000ea20000000800 */
[C---:B-1----:R-:W-:Y:S01]  /*40c0*/  FADD.FTZ R42, R24.reuse, R31 ;  /* 0x0000001f182a7221 */ /* 0x042fe20000010000 */
[----:B------:R-:W-:Y:S01]  /*40d0*/  FADD.FTZ R35, R113, R44 ;  /* 0x0000002c71237221 */ /* 0x000fe20000010000 */
[----:B------:R-:W-:-:S03]  /*40e0*/  F2FP.F16.F32.PACK_AB R179, R24, R41 ;  /* 0x0000002918b3723e */ /* 0x000fc600000000ff */
[----:B------:R-:W-:Y:S01]  /*40f0*/  FADD.FTZ R44, R170, R35 ;  /* 0x00000023aa2c7221 */ /* 0x000fe20000010000 */
[----:B------:R-:W-:Y:S01]  /*4100*/  F2FP.F16.F32.PACK_AB R170, R115, R170 ;  /* 0x000000aa73aa723e */ /* 0x000fe200000000ff */
[----:B------:R-:W1:Y:S01]  /*4110*/  MUFU.EX2 R49, R49 ;  /* 0x0000003100317308 */ /* 0x000e620000000800 */
[----:B---3--:R-:W-:-:S07]  /*4120*/  FADD.FTZ R31, R45, R42 ;  /* 0x0000002a2d1f7221 */ /* 0x008fce0000010000 */
[----:B------:R-:W3:Y:S01]  /*4130*/  MUFU.EX2 R30, R47 ;  /* 0x0000002f001e7308 */ /* 0x000ee20000000800 */
[C---:B--2---:R-:W-:Y:S01]  /*4140*/  FADD.FTZ R42, R28.reuse, R31 ;  /* 0x0000001f1c2a7221 */ /* 0x044fe20000010000 */
[----:B------:R-:W-:Y:S01]  /*4150*/  FADD.FTZ R31, R115, R44 ;  /* 0x0000002c731f7221 */ /* 0x000fe20000010000 */
[----:B------:R-:W-:-:S03]  /*4160*/  F2FP.F16.F32.PACK_AB R173, R28, R45 ;  /* 0x0000002d1cad723e */ /* 0x000fc600000000ff */
[----:B------:R-:W-:Y:S01]  /*4170*/  FADD.FTZ R46, R164, R31 ;  /* 0x0000001fa42e7221 */ /* 0x000fe20000010000 */
[----:B------:R-:W-:Y:S01]  /*4180*/  F2FP.F16.F32.PACK_AB R164, R83, R164 ;  /* 0x000000a453a4723e */ /* 0x000fe200000000ff */
[----:B------:R-:W2:Y:S01]  /*4190*/  MUFU.EX2 R53, R53 ;  /* 0x0000003500357308 */ /* 0x000ea20000000800 */
[----:B-1----:R-:W-:Y:S01]  /*41a0*/  FADD.FTZ R3, R49, R42 ;  /* 0x0000002a31037221 */ /* 0x002fe20000010000 */
[----:B------:R-:W-:-:S04]  /*41b0*/  FADD.FTZ R31, R83, R46 ;  /* 0x0000002e531f7221 */ /* 0x000fc80000010000 */
[----:B------:R-:W-:Y:S01]  /*41c0*/  FADD.FTZ R46, R166, R31 ;  /* 0x0000001fa62e7221 */ /* 0x000fe20000010000 */
[C---:B------:R-:W-:Y:S01]  /*41d0*/  F2FP.F16.F32.PACK_AB R166, R13.reuse, R166 ;  /* 0x000000a60da6723e */ /* 0x040fe200000000ff */
[----:B------:R-:W1:Y:S01]  /*41e0*/  MUFU.EX2 R32, R51 ;  /* 0x0000003300207308 */ /* 0x000e620000000800 */
[----:B---3--:R-:W-:Y:S01]  /*41f0*/  FADD.FTZ R44, R30, R3 ;  /* 0x000000031e2c7221 */ /* 0x008fe20000010000 */
[----:B------:R-:W-:Y:S01]  /*4200*/  FADD.FTZ R46, R13, R46 ;  /* 0x0000002e0d2e7221 */ /* 0x000fe20000010000 */
[----:B------:R-:W-:Y:S01]  /*4210*/  VIADD R13, R8, UR42 ;  /* 0x0000002a080d7c36 */ /* 0x000fe20008000000 */
[----:B------:R-:W-:Y:S02]  /*4220*/  F2FP.F16.F32.PACK_AB R175, R30, R49 ;  /* 0x000000311eaf723e */ /* 0x000fe400000000ff */
[----:B------:R-:W-:Y:S01]  /*4230*/  FADD.FTZ R31, R7, R46 ;  /* 0x0000002e071f7221 */ /* 0x000fe20000010000 */
[----:B------:R-:W-:Y:S01]  /*4240*/  IMAD.IADD R10, R13, 0x1, R10 ;  /* 0x000000010d0a7824 */ /* 0x000fe200078e020a */
[----:B------:R-:W3:Y:S01]  /*4250*/  MUFU.EX2 R57, R57 ;  /* 0x0000003900397308 */ /* 0x000ee20000000800 */
[----:B--2---:R-:W-:Y:S01]  /*4260*/  FADD.FTZ R3, R53, R44 ;  /* 0x0000002c35037221 */ /* 0x004fe20000010000 */
[C---:B------:R-:W-:Y:S01]  /*4270*/  FADD.FTZ R31, R160.reuse, R31 ;  /* 0x0000001fa01f7221 */ /* 0x040fe20000010000 */
[----:B------:R-:W-:-:S03]  /*4280*/  F2FP.F16.F32.PACK_AB R160, R160, R7 ;  /* 0x00000007a0a0723e */ /* 0x000fc600000000ff */
[----:B------:R-:W-:Y:S01]  /*4290*/  FADD.FTZ R46, R162, R31 ;  /* 0x0000001fa22e7221 */ /* 0x000fe20000010000 */
[C---:B------:R-:W-:Y:S01]  /*42a0*/  F2FP.F16.F32.PACK_AB R162, R69.reuse, R162 ;  /* 0x000000a245a2723e */ /* 0x040fe200000000ff */
[----:B------:R-:W2:Y:S01]  /*42b0*/  MUFU.EX2 R34, R55 ;  /* 0x0000003700227308 */ /* 0x000ea20000000800 */
[C---:B-1----:R-:W-:Y:S01]  /*42c0*/  FADD.FTZ R44, R32.reuse, R3 ;  /* 0x00000003202c7221 */ /* 0x042fe20000010000 */
[----:B------:R-:W-:Y:S01]  /*42d0*/  FADD.FTZ R46, R69, R46 ;  /* 0x0000002e452e7221 */ /* 0x000fe20000010000 */
[----:B------:R-:W-:-:S05]  /*42e0*/  F2FP.F16.F32.PACK_AB R169, R32, R53 ;  /* 0x0000003520a9723e */ /* 0x000fca00000000ff */
[----:B------:R-:W1:Y:S01]  /*42f0*/  MUFU.EX2 R89, R89 ;  /* 0x0000005900597308 */ /* 0x000e620000000800 */
[----:B---3--:R-:W-:-:S07]  /*4300*/  FADD.FTZ R3, R57, R44 ;  /* 0x0000002c39037221 */ /* 0x008fce0000010000 */
[----:B------:R-:W3:Y:S01]  /*4310*/  MUFU.EX2 R36, R59 ;  /* 0x0000003b00247308 */ /* 0x000ee20000000800 */
[C---:B--2---:R-:W-:Y:S01]  /*4320*/  FADD.FTZ R44, R34.reuse, R3 ;  /* 0x00000003222c7221 */ /* 0x044fe20000010000 */
[----:B------:R-:W-:-:S06]  /*4330*/  F2FP.F16.F32.PACK_AB R171, R34, R57 ;  /* 0x0000003922ab723e */ /* 0x000fcc00000000ff */
[----:B------:R-:W2:Y:S01]  /*4340*/  MUFU.EX2 R91, R91 ;  /* 0x0000005b005b7308 */ /* 0x000ea20000000800 */
[----:B-1----:R-:W-:-:S07]  /*4350*/  FADD.FTZ R3, R89, R44 ;  /* 0x0000002c59037221 */ /* 0x002fce0000010000 */
[----:B------:R-:W1:Y:S01]  /*4360*/  MUFU.EX2 R15, R15 ;  /* 0x0000000f000f7308 */ /* 0x000e620000000800 */
[C---:B---3--:R-:W-:Y:S01]  /*4370*/  FADD.FTZ R44, R36.reuse, R3 ;  /* 0x00000003242c7221 */ /* 0x048fe20000010000 */
[----:B------:R-:W-:-:S06]  /*4380*/  F2FP.F16.F32.PACK_AB R165, R36, R89 ;  /* 0x0000005924a5723e */ /* 0x000fcc00000000ff */
[----:B------:R-:W3:Y:S01]  /*4390*/  MUFU.EX2 R38, R63 ;  /* 0x0000003f00267308 */ /* 0x000ee20000000800 */
[----:B--2---:R-:W-:-:S07]  /*43a0*/  FADD.FTZ R3, R91, R44 ;  /* 0x0000002c5b037221 */ /* 0x004fce0000010000 */
[----:B------:R-:W2:Y:S01]  /*43b0*/  MUFU.EX2 R156, R73 ;  /* 0x00000049009c7308 */ /* 0x000ea20000000800 */
[----:B-1----:R-:W-:-:S07]  /*43c0*/  FADD.FTZ R31, R15, R46 ;  /* 0x0000002e0f1f7221 */ /* 0x002fce0000010000 */
[----:B------:R-:W1:Y:S01]  /*43d0*/  MUFU.EX2 R93, R93 ;  /* 0x0000005d005d7308 */ /* 0x000e620000000800 */
[C---:B---3--:R-:W-:Y:S01]  /*43e0*/  FADD.FTZ R46, R38.reuse, R3 ;  /* 0x00000003262e7221 */ /* 0x048fe20000010000 */
[----:B------:R-:W-:-:S06]  /*43f0*/  F2FP.F16.F32.PACK_AB R167, R38, R91 ;  /* 0x0000005b26a7723e */ /* 0x000fcc00000000ff */
[----:B------:R-:W3:Y:S01]  /*4400*/  MUFU.EX2 R21, R21 ;  /* 0x0000001500157308 */ /* 0x000ee20000000800 */
[C---:B--2---:R-:W-:Y:S01]  /*4410*/  FADD.FTZ R48, R156.reuse, R31 ;  /* 0x0000001f9c307221 */ /* 0x044fe20000010000 */
[----:B------:R-:W-:-:S06]  /*4420*/  F2FP.F16.F32.PACK_AB R156, R156, R15 ;  /* 0x0000000f9c9c723e */ /* 0x000fcc00000000ff */
[----:B------:R-:W2:Y:S01]  /*4430*/  MUFU.EX2 R40, R67 ;  /* 0x0000004300287308 */ /* 0x000ea20000000800 */
[----:B-1----:R-:W-:-:S07]  /*4440*/  FADD.FTZ R3, R93, R46 ;  /* 0x0000002e5d037221 */ /* 0x002fce0000010000 */
[----:B------:R-:W1:Y:S01]  /*4450*/  MUFU.EX2 R158, R77 ;  /* 0x0000004d009e7308 */ /* 0x000e620000000800 */
[----:B---3--:R-:W-:-:S07]  /*4460*/  FADD.FTZ R31, R21, R48 ;  /* 0x00000030151f7221 */ /* 0x008fce0000010000 */
[----:B------:R-:W3:Y:S01]  /*4470*/  MUFU.EX2 R95, R95 ;  /* 0x0000005f005f7308 */ /* 0x000ee20000000800 */
[C---:B--2---:R-:W-:Y:S01]  /*4480*/  FADD.FTZ R46, R40.reuse, R3 ;  /* 0x00000003282e7221 */ /* 0x044fe20000010000 */
[----:B------:R-:W-:-:S06]  /*4490*/  F2FP.F16.F32.PACK_AB R161, R40, R93 ;  /* 0x0000005d28a1723e */ /* 0x000fcc00000000ff */
[----:B------:R-:W2:Y:S01]  /*44a0*/  MUFU.EX2 R25, R25 ;  /* 0x0000001900197308 */ /* 0x000ea20000000800 */
[C---:B-1----:R-:W-:Y:S01]  /*44b0*/  FADD.FTZ R48, R158.reuse, R31 ;  /* 0x0000001f9e307221 */ /* 0x042fe20000010000 */
[----:B------:R-:W-:-:S06]  /*44c0*/  F2FP.F16.F32.PACK_AB R158, R158, R21 ;  /* 0x000000159e9e723e */ /* 0x000fcc00000000ff */
[----:B------:R-:W1:Y:S01]  /*44d0*/  MUFU.EX2 R42, R71 ;  /* 0x00000047002a7308 */ /* 0x000e620000000800 */
[----:B---3--:R-:W-:-:S07]  /*44e0*/  FADD.FTZ R3, R95, R46 ;  /* 0x0000002e5f037221 */ /* 0x008fce0000010000 */
[----:B------:R-:W3:Y:S01]  /*44f0*/  MUFU.EX2 R152, R81 ;  /* 0x0000005100987308 */ /* 0x000ee20000000800 */
[----:B--2---:R-:W-:-:S07]  /*4500*/  FADD.FTZ R7, R25, R48 ;  /* 0x0000003019077221 */ /* 0x004fce0000010000 */
[----:B------:R-:W2:Y:S01]  /*4510*/  MUFU.EX2 R97, R97 ;  /* 0x0000006100617308 */ /* 0x000ea20000000800 */
[C---:B-1----:R-:W-:Y:S01]  /*4520*/  FADD.FTZ R48, R42.reuse, R3 ;  /* 0x000000032a307221 */ /* 0x042fe20000010000 */
[----:B------:R-:W-:-:S06]  /*4530*/  F2FP.F16.F32.PACK_AB R163, R42, R95 ;  /* 0x0000005f2aa3723e */ /* 0x000fcc00000000ff */
        /* <DEDUP_REMOVED lines=21> */
[C---:B-1----:R-:W-:Y:S01]  /*4690*/  FADD.FTZ R14, R46.reuse, R7 ;  /* 0x000000072e0e7221 */ /* 0x042fe20000010000 */
[----:B------:R-:W-:-:S03]  /*46a0*/  F2FP.F16.F32.PACK_AB R153, R46, R119 ;  /* 0x000000772e99723e */ /* 0x000fc600000000ff */
[----:B---3--:R-:W-:-:S04]  /*46b0*/  FADD.FTZ R7, R117, R14 ;  /* 0x0000000e75077221 */ /* 0x008fc80000010000 */
[C---:B--2---:R-:W-:Y:S01]  /*46c0*/  FADD.FTZ R2, R12.reuse, R7 ;  /* 0x000000070c027221 */ /* 0x044fe20000010000 */
[----:B------:R-:W-:Y:S01]  /*46d0*/  F2FP.F16.F32.PACK_AB R155, R12, R117 ;  /* 0x000000750c9b723e */ /* 0x000fe200000000ff */
[----:B------:R-:W-:Y:S01]  /*46e0*/  VIADD R7, R88, 0xfffffffe ;  /* 0xfffffffe58077836 */ /* 0x000fe20000000000 */
        /* <DEDUP_REMOVED lines=11> */
.L_x_6414:
[----:B------:R-:W-:-:S13]  /*47a0*/  ISETP.NE.AND P3, PT, R11, 0x1, PT ;  /* 0x000000010b00780c */ /* 0x000fda0003f65270 */
[----:B------:R-:W1:Y:S02]  /*47b0*/  @P3 LDC.64 R14, c[0x0][0x9e8] ;  /* 0x00027a00ff0e3b82 */ /* 0x000e640000000a00 */
[----:B-1----:R-:W-:-:S05]  /*47c0*/  @P3 IMAD.HI.U32 R14, R12, R14, RZ ;  /* 0x0000000e0c0e3227 */ /* 0x002fca00078e00ff */
[----:B------:R-:W-:-:S07]  /*47d0*/  @P3 SHF.R.U32.HI R12, RZ, R15, R14 ;  /* 0x0000000fff0c3219 */ /* 0x000fce000001160e */
.L_x_6415:
[----:B------:R-:W-:-:S05]  /*47e0*/  IMAD R11, R12, R11, R11 ;  /* 0x0000000b0c0b7224 */ /* 0x000fca00078e020b */
[----:B------:R-:W-:-:S07]  /*47f0*/  VIMNMX R10, R10, R11, PT ;  /* 0x0000000b0a0a7248 */ /* 0x000fce0003fe0100 */
.L_x_6413:
[----:B------:R-:W-:Y:S02]  /*4800*/  SHF.R.S32.HI R11, RZ, 0x1f, R10 ;  /* 0x0000001fff0b7819 */ /* 0x000fe4000001140a */
[----:B------:R-:W-:Y:S02]  /*4810*/  CS2R R150, SRZ ;  /* 0x0000000000967805 */ /* 0x000fe4000001ff00 */
[----:B------:R-:W-:Y:S02]  /*4820*/  CS2R R148, SRZ ;  /* 0x0000000000947805 */ /* 0x000fe4000001ff00 */
        /* <DEDUP_REMOVED lines=9> */
[----:B------:R-:W-:Y:S02]  /*48c0*/  VIMNMX R12, R11, UR40, !PT ;  /* 0x000000280b0c7c48 */ /* 0x000fe4000ffe0100 */
[----:B------:R-:W-:Y:S02]  /*48d0*/  CS2R R132, SRZ ;  /* 0x0000000000847805 */ /* 0x000fe4000001ff00 */
[----:B------:R-:W-:Y:S02]  /*48e0*/  CS2R R130, SRZ ;  /* 0x0000000000827805 */ /* 0x000fe4000001ff00 */
[----:B------:R-:W-:Y:S02]  /*48f0*/  CS2R R128, SRZ ;  /* 0x0000000000807805 */ /* 0x000fe4000001ff00 */
[----:B------:R-:W-:Y:S02]  /*4900*/  ISETP.GE.AND P3, PT, R7, R12, PT ;  /* 0x0000000c0700720c */ /* 0x000fe40003f66270 */
        /* <DEDUP_REMOVED lines=20> */
[----:B------:R-:W-:Y:S06]  /*4a50*/  @!P3 BRA `(.L_x_6416) ;  /* 0x000000300018b947 */ /* 0x000fec0003800000 */
[----:B------:R-:W-:Y:S01]  /*4a60*/  IMAD.IADD R10, R5, 0x1, R8 ;  /* 0x00000001050a7824 */ /* 0x000fe200078e0208 */
[----:B------:R-:W-:Y:S01]  /*4a70*/  ULDC UR55, c[0x0][0x9e4] ;  /* 0x0002790000377ab9 */ /* 0x000fe20000000800 */
[----:B------:R-:W-:Y:S01]  /*4a80*/  IMAD.MOV.U32 R151, RZ, RZ, RZ ;  /* 0x000000ffff977224 */ /* 0x000fe200078e00ff */
[----:B------:R-:W-:Y:S01]  /*4a90*/  ULDC UR56, c[0x0][0x9dc] ;  /* 0x0002770000387ab9 */ /* 0x000fe20000000800 */
[----:B------:R-:W-:Y:S01]  /*4aa0*/  ULDC UR58, c[0x0][0x288] ;  /* 0x0000a200003a7ab9 */ /* 0x000fe20000000800 */
[----:B------:R-:W-:-:S05]  /*4ab0*/  ULDC UR57, c[0x0][0x9e0] ;  /* 0x0002780000397ab9 */ /* 0x000fca0000000800 */
.L_x_6433:
        /* <DEDUP_REMOVED lines=9> */
.L_x_6418:
[----:B------:R-:W-:Y:S01]  /*4b50*/  ULEA UR6, UR60, UR39, 0x3 ;  /* 0x000000273c067291 */ /* 0x000fe2000f8e183f */
[----:B------:R-:W-:-:S05]  /*4b60*/  IMAD.U32 R6, RZ, RZ, UR59 ;  /* 0x0000003bff067e24 */ /* 0x000fca000f8e00ff */
[----:B------:R-:W-:-:S04]  /*4b70*/  SHF.L.U32 R6, R6, 0x1f, RZ ;  /* 0x0000001f06067819 */ /* 0x000fc800000006ff */
[----:B------:R1:W2:Y:S01]  /*4b80*/  SYNCS.PHASECHK.TRANS64.TRYWAIT P3, [UR6+0x28830], R6 ;  /* 0x02883006ff0075a7 */ /* 0x0002a20008060146 */
[----:B------:R-:W-:Y:S05]  /*4b90*/  @!P0 BRA `(.L_x_6419) ;  /* 0x0000000000048947 */ /* 0x000fea0003800000 */
[----:B------:R-:W-:Y:S01]  /*4ba0*/  BPT.TRAP 0x1 ;  /* 0x000000040000795c */ /* 0x000fe20000300000 */
.L_x_6419:
[----:B--2---:R-:W-:Y:S05]  /*4bb0*/  @P3 BRA `(.L_x_6417) ;  /* 0x0000000000083947 */ /* 0x004fea0003800000 */
[----:B------:R-:W2:Y:S02]  /*4bc0*/  SYNCS.PHASECHK.TRANS64.TRYWAIT P3, [UR6+0x28830], R6 ;  /* 0x02883006ff0075a7 */ /* 0x000ea40008060146 */
[----:B--2---:R-:W-:Y:S05]  /*4bd0*/  @!P3 BRA `(.L_x_6420) ;  /* 0x000000cc00ecb947 */ /* 0x004fea0003800000 */
.L_x_6417:
[----:B-12---:R-:W-:Y:S01]  /*4be0*/  VIADD R6, R17, 0x8 ;  /* 0x0000000811067836 */ /* 0x006fe20000000000 */
[----:B------:R-:W-:Y:S01]  /*4bf0*/  ULEA UR34, UR60, UR49, 0xb ;  /* 0x000000313c227291 */ /* 0x000fe2000f8e583f */
[----:B------:R-:W-:Y:S01]  /*4c00*/  UMOV UR35, 0x40000040 ;  /* 0x4000004000237882 */ /* 0x000fe20000000000 */
[----:B------:R-:W-:Y:S02]  /*4c10*/  UMOV UR7, 0x40000040 ;  /* 0x4000004000077882 */ /* 0x000fe40000000000 */
[----:B------:R1:W-:Y:S01]  /*4c20*/  BAR.SYNC.DEFER_BLOCKING R6, 0x100 ;  /* 0x000400060000751d */ /* 0x0003e20000010000 */
[----:B------:R-:W-:Y:S02]  /*4c30*/  UIADD3 UR6, UR34, 0x2, URZ ;  /* 0x0000000222067890 */ /* 0x000fe4000fffe03f */
[----:B------:R-:W-:Y:S02]  /*4c40*/  UIADD3 UR10, UR34, 0x4, URZ ;  /* 0x00000004220a7890 */ /* 0x000fe4000fffe03f */
[----:B------:R-:W-:Y:S01]  /*4c50*/  UIADD3 UR14, UR34, 0x6, URZ ;  /* 0x00000006220e7890 */ /* 0x000fe2000fffe03f */
[----:B------:R-:W-:Y:S01]  /*4c60*/  UMOV UR11, 0x40000040 ;  /* 0x40000040000b7882 */ /* 0x000fe20000000000 */
[----:B------:R-:W-:Y:S01]  /*4c70*/  UMOV UR15, 0x40000040 ;  /* 0x40000040000f7882 */ /* 0x000fe20000000000 */
[----:B------:R-:W-:Y:S01]  /*4c80*/  UIADD3 UR18, UR34, 0x400, URZ ;  /* 0x0000040022127890 */ /* 0x000fe2000fffe03f */
[----:B------:R-:W-:Y:S01]  /*4c90*/  UMOV UR19, 0x40000040 ;  /* 0x4000004000137882 */ /* 0x000fe20000000000 */
[----:B------:R-:W-:Y:S01]  /*4ca0*/  UIADD3 UR22, UR34, 0x402, URZ ;  /* 0x0000040222167890 */ /* 0x000fe2000fffe03f */
[----:B------:R-:W-:Y:S01]  /*4cb0*/  UMOV UR23, 0x40000040 ;  /* 0x4000004000177882 */ /* 0x000fe20000000000 */
[----:B------:R-:W-:Y:S01]  /*4cc0*/  UIADD3 UR26, UR34, 0x404, URZ ;  /* 0x00000404221a7890 */ /* 0x000fe2000fffe03f */
[----:B------:R-:W-:Y:S01]  /*4cd0*/  UMOV UR27, 0x40000040 ;  /* 0x40000040001b7882 */ /* 0x000fe20000000000 */
[----:B------:R-:W-:Y:S01]  /*4ce0*/  UIADD3 UR30, UR34, 0x406, URZ ;  /* 0x00000406221e7890 */ /* 0x000fe2000fffe03f */
[----:B------:R-:W-:Y:S01]  /*4cf0*/  UMOV UR31, 0x40000040 ;  /* 0x40000040001f7882 */ /* 0x000fe20000000000 */
[----:B------:R-:W-:-:S06]  /*4d00*/  WARPGROUP.ARRIVE ;  /* 0x00000000000079c5 */ /* 0x000fcc0000000000 */
[----:B------:R-:W-:Y:S03]  /*4d10*/  HGMMA.64x128x16.F32 R24, gdesc[UR32], RZ, !UPT, gsb0 ;  /* 0x01e00000201879f0 */ /* 0x000fe6000c0008ff */
        /* <DEDUP_REMOVED lines=22> */
[----:B-1----:R-:W-:Y:S05]  /*4e80*/  @P4 BRA `(.L_x_6421) ;  /* 0x00000000002c4947 */ /* 0x002fea0003800000 */
[----:B------:R-:W-:Y:S05]  /*4e90*/  @!P0 BRA `(.L_x_6422) ;  /* 0x0000000000048947 */ /* 0x000fea0003800000 */
[----:B------:R-:W-:Y:S01]  /*4ea0*/  BPT.TRAP 0x1 ;  /* 0x000000040000795c */ /* 0x000fe20000300000 */
.L_x_6422:
[----:B------:R-:W-:Y:S01]  /*4eb0*/  ULEA UR6, UR37, UR39, 0x3 ;  /* 0x0000002725067291 */ /* 0x000fe2000f8e183f */
[----:B------:R-:W-:-:S05]  /*4ec0*/  IMAD.U32 R6, RZ, RZ, UR36 ;  /* 0x00000024ff067e24 */ /* 0x000fca000f8e00ff */
[----:B------:R-:W-:-:S04]  /*4ed0*/  SHF.L.U32 R6, R6, 0x1f, RZ ;  /* 0x0000001f06067819 */ /* 0x000fc800000006ff */
[----:B------:R1:W2:Y:S01]  /*4ee0*/  SYNCS.PHASECHK.TRANS64.TRYWAIT P3, [UR6+0x28850], R6 ;  /* 0x02885006ff0075a7 */ /* 0x0002a20008060146 */
[----:B------:R-:W-:Y:S05]  /*4ef0*/  @!P0 BRA `(.L_x_6423) ;  /* 0x0000000000048947 */ /* 0x000fea0003800000 */
[----:B------:R-:W-:Y:S01]  /*4f00*/  BPT.TRAP 0x1 ;  /* 0x000000040000795c */ /* 0x000fe20000300000 */
.L_x_6423:
[----:B--2---:R-:W-:Y:S05]  /*4f10*/  @P3 BRA `(.L_x_6421) ;  /* 0x0000000000083947 */ /* 0x004fea0003800000 */
[----:B------:R-:W2:Y:S02]  /*4f20*/  SYNCS.PHASECHK.TRANS64.TRYWAIT P3, [UR6+0x28850], R6 ;  /* 0x02885006ff0075a7 */ /* 0x000ea40008060146 */
[----:B--2---:R-:W-:Y:S05]  /*4f30*/  @!P3 BRA `(.L_x_6424) ;  /* 0x000000cc002cb947 */ /* 0x004fea0003800000 */
.L_x_6421:
[----:B------:R-:W-:Y:S01]  /*4f40*/  UIADD3 UR6, UR39, 0x400, URZ ;  /* 0x0000040027067890 */ /* 0x000fe2000fffe03f */
[----:B------:R-:W-:Y:S01]  /*4f50*/  WARPGROUP.ARRIVE ;  /* 0x00000000000079c5 */ /* 0x000fe20000000000 */
[----:B------:R-:W-:Y:S01]  /*4f60*/  UMOV UR7, 0x40000040 ;  /* 0x4000004000077882 */ /* 0x000fe20000000000 */
[----:B------:R-:W3:Y:S01]  /*4f70*/  LDC R13, c[0x0][0x2e0] ;  /* 0x0000b800ff0d7b82 */ /* 0x000ee20000000800 */
[----:B------:R-:W-:Y:S01]  /*4f80*/  USHF.R.U32.HI UR6, URZ, 0x4, UR6 ;  /* 0x000000043f067899 */ /* 0x000fe20008011606 */
[----:B--2---:R-:W-:-:S03]  /*4f90*/  IMAD.U32 R11, RZ, RZ, UR60 ;  /* 0x0000003cff0b7e24 */ /* 0x004fc6000f8e00ff */
[----:B------:R-:W-:Y:S02]  /*4fa0*/  ULOP3.LUT UR6, UR6, 0x3fff, URZ, 0xc0, !UPT ;  /* 0x00003fff06067892 */ /* 0x000fe4000f8ec03f */
[----:B------:R-:W-:Y:S02]  /*4fb0*/  @!P1 LEA R11, R11, UR39, 0x3 ;  /* 0x000000270b0b9c11 */ /* 0x000fe4000f8e18ff */
[----:B------:R-:W-:-:S03]  /*4fc0*/  ULOP3.LUT UR6, UR6, 0x4000000, URZ, 0xfc, !UPT ;  /* 0x0400000006067892 */ /* 0x000fc6000f8efc3f */
[----:B------:R-:W-:Y:S01]  /*4fd0*/  @!P1 VIADD R11, R11, 0x28840 ;  /* 0x000288400b0b9836 */ /* 0x000fe20000000000 */
[----:B------:R-:W-:-:S04]  /*4fe0*/  ULEA UR10, UR37, UR6, 0xb ;  /* 0x00000006250a7291 */ /* 0x000fc8000f8e583f */
[----:B------:R-:W-:-:S03]  /*4ff0*/  @!P1 PRMT R11, RZ, 0x654, R11 ;  /* 0x00000654ff0b9816 */ /* 0x000fc6000000000b */
[----:B------:R-:W-:Y:S02]  /*5000*/  UMOV UR6, UR10 ;  /* 0x0000000a00067c82 */ /* 0x000fe40008000000 */
        /* <DEDUP_REMOVED lines=36> */
[----:B------:R-:W-:Y:S02]  /*5250*/  ULOP3.LUT UR6, URZ, UR56, URZ, 0x33, !UPT ;  /* 0x000000383f067292 */ /* 0x000fe4000f8e333f */
[----:B------:R-:W-:Y:S02]  /*5260*/  WARPGROUP.DEPBAR.LE gsb0, 0x0 ;  /* 0x00008000000079c5 */ /* 0x000fe40000010000 */
[----:B------:R-:W-:-:S05]  /*5270*/  IMAD.SHL.U32 R152, R7, 0x80, RZ ;  /* 0x0000008007987824 */ /* 0x000fca00078e00ff */
[----:B-1----:R-:W-:-:S05]  /*5280*/  IADD3 R6, -R152, 0x1, RZ ;  /* 0x0000000198067810 */ /* 0x002fca0007ffe1ff */
[----:B---3--:R-:W-:Y:S01]  /*5290*/  IMAD R13, R13, UR45, R6 ;  /* 0x0000002d0d0d7c24 */ /* 0x008fe2000f8e0206 */
[----:B------:R-:W-:-:S03]  /*52a0*/  IADD3 R6, -R17, 0xb, RZ ;  /* 0x0000000b11067810 */ /* 0x000fc60007ffe1ff */
[----:B------:R-:W-:Y:S02]  /*52b0*/  VIADD R13, R13, -UR58 ;  /* 0x8000003a0d0d7c36 */ /* 0x000fe40008000000 */
[----:B------:R1:W-:Y:S06]  /*52c0*/  BAR.ARV R6, 0x100 ;  /* 0x000400060000751d */ /* 0x0003ec0000002000 */
[----:B------:R-:W-:Y:S01]  /*52d0*/  IMAD R13, R16, -0x2, R13 ;  /* 0xfffffffe100d7824 */ /* 0x000fe200078e020d */
[----:B------:R2:W-:Y:S03]  /*52e0*/  @!P1 SYNCS.ARRIVE.TRANS64.RED.A1T0 RZ, [R11+URZ], RZ ;  /* 0x000000ff0bff99a7 */ /* 0x0005e6000810043f */
[----:B------:R-:W-:-:S02]  /*52f0*/  VIADD R154, R13, UR57 ;  /* 0x000000390d9a7c36 */ /* 0x000fc40008000000 */
[----:B------:R-:W-:Y:S02]  /*5300*/  VIADD R156, R13, UR6 ;  /* 0x000000060d9c7c36 */ /* 0x000fe40008000000 */
[C---:B--2---:R-:W-:Y:S02]  /*5310*/  IMAD.IADD R11, R5.reuse, 0x1, R154 ;  /* 0x00000001050b7824 */ /* 0x044fe400078e029a */
[----:B------:R-:W-:Y:S01]  /*5320*/  IMAD.IADD R14, R5, 0x1, R156 ;  /* 0x00000001050e7824 */ /* 0x000fe200078e029c */
[----:B-1----:R-:W-:Y:S06]  /*5330*/  @!P2 BRA `(.L_x_6425) ;  /* 0x00000000005ca947 */ /* 0x002fec0003800000 */
        /* <DEDUP_REMOVED lines=11> */
.L_x_6427:
[----:B------:R-:W-:Y:S02]  /*53f0*/  IMAD.U32 R15, RZ, RZ, UR55 ;  /* 0x00000037ff0f7e24 */ /* 0x000fe4000f8e00ff */
[----:B------:R-:W-:-:S03]  /*5400*/  IMAD.MOV.U32 R6, RZ, RZ, R10 ;  /* 0x000000ffff067224 */ /* 0x000fc600078e000a */
[----:B------:R-:W-:-:S13]  /*5410*/  ISETP.NE.AND P3, PT, R15, 0x1, PT ;  /* 0x000000010f00780c */ /* 0x000fda0003f65270 */
[----:B------:R-:W1:Y:S01]  /*5420*/  @P3 LDC.64 R20, c[0x0][0x9e8] ;  /* 0x00027a00ff143b82 */ /* 0x000e620000000a00 */
[----:B------:R-:W-:-:S04]  /*5430*/  @P3 IMAD.IADD R13, R5, 0x1, R8 ;  /* 0x00000001050d3824 */ /* 0x000fc800078e0208 */
[----:B-1----:R-:W-:-:S05]  /*5440*/  @P3 IMAD.HI.U32 R20, R13, R20, RZ ;  /* 0x000000140d143227 */ /* 0x002fca00078e00ff */
[----:B------:R-:W-:-:S07]  /*5450*/  @P3 SHF.R.U32.HI R6, RZ, R21, R20 ;  /* 0x00000015ff063219 */ /* 0x000fce0000011614 */
.L_x_6428:
[----:B------:R-:W-:Y:S05]  /*5460*/  BSYNC B0 ;  /* 0x0000000000007941 */ /* 0x000fea0003800000 */
.L_x_6426:
[----:B------:R-:W-:-:S04]  /*5470*/  IMAD R13, R6, R15, -R152 ;  /* 0x0000000f060d7224 */ /* 0x000fc800078e0a98 */
[----:B------:R-:W-:-:S05]  /*5480*/  IMAD R13, R16, -0x2, R13 ;  /* 0xfffffffe100d7824 */ /* 0x000fca00078e020d */
[----:B------:R-:W-:Y:S02]  /*5490*/  VIADDMNMX R11, R13, R15, R11, PT ;  /* 0x0000000f0d0b7246 */ /* 0x000fe4000380010b */
[----:B------:R-:W-:-:S07]  /*54a0*/  VIMNMX R14, R14, R13, !PT ;  /* 0x0000000d0e0e7248 */ /* 0x000fce0007fe0100 */
.L_x_6425:
[----:B------:R-:W-:Y:S01]  /*54b0*/  ISETP.GT.AND P3, PT, R7, -0x1, PT ;  /* 0xffffffff0700780c */ /* 0x000fe20003f64270 */
[----:B------:R-:W-:-:S03]  /*54c0*/  IMAD.IADD R20, R4, 0x1, R156 ;  /* 0x0000000104147824 */ /* 0x000fc600078e029c */
[C---:B------:R-:W-:Y:S02]  /*54d0*/  ISETP.GT.AND P5, PT, R14.reuse, RZ, P3 ;  /* 0x000000ff0e00720c */ /* 0x040fe40001fa4270 */
[----:B------:R-:W-:Y:S02]  /*54e0*/  ISETP.GT.AND P6, PT, R14, 0x1, P3 ;  /* 0x000000010e00780c */ /* 0x000fe40001fc4270 */
[C---:B------:R-:W-:Y:S02]  /*54f0*/  ISETP.LT.OR P5, PT, R11.reuse, 0x1, P5 ;  /* 0x000000010b00780c */ /* 0x040fe40002fa1670 */
[----:B------:R-:W-:Y:S02]  /*5500*/  ISETP.LT.OR P6, PT, R11, 0x2, P6 ;  /* 0x000000020b00780c */ /* 0x000fe400037c1670 */
        /* <DEDUP_REMOVED lines=106> */
.L_x_6431:
[----:B------:R-:W-:-:S05]  /*5bb0*/  IMAD.U32 R24, RZ, RZ, UR55 ;  /* 0x00000037ff187e24 */ /* 0x000fca000f8e00ff */
[----:B------:R-:W-:-:S13]  /*5bc0*/  ISETP.NE.AND P4, PT, R24, 0x1, PT ;  /* 0x000000011800780c */ /* 0x000fda0003f85270 */
[----:B------:R-:W1:Y:S02]  /*5bd0*/  @P4 LDC.64 R162, c[0x0][0x9e8] ;  /* 0x00027a00ffa24b82 */ /* 0x000e640000000a00 */
[----:B-1----:R-:W-:-:S05]  /*5be0*/  @P4 IMAD.HI.U32 R6, R11, R162, RZ ;  /* 0x000000a20b064227 */ /* 0x002fca00078e00ff */
[----:B------:R-:W-:-:S07]  /*5bf0*/  @P4 SHF.R.U32.HI R11, RZ, R163, R6 ;  /* 0x000000a3ff0b4219 */ /* 0x000fce0000011606 */
.L_x_6432:
[----:B------:R-:W-:Y:S05]  /*5c00*/  BSYNC B0 ;  /* 0x0000000000007941 */ /* 0x000fea0003800000 */
.L_x_6430:
[----:B------:R-:W-:-:S04]  /*5c10*/  IMAD R11, R11, R24, -R152 ;  /* 0x000000180b0b7224 */ /* 0x000fc800078e0a98 */
[----:B------:R-:W-:-:S05]  /*5c20*/  IMAD R11, R16, -0x2, R11 ;  /* 0xfffffffe100b7824 */ /* 0x000fca00078e020b */
[----:B------:R-:W-:Y:S02]  /*5c30*/  VIADDMNMX R14, R11, R24, R14, PT ;  /* 0x000000180b0e7246 */ /* 0x000fe4000380010e */
[----:B------:R-:W-:-:S07]  /*5c40*/  VIMNMX R20, R20, R11, !PT ;  /* 0x0000000b14147248 */ /* 0x000fce0007fe0100 */
.L_x_6429:
[----:B------:R-:W-:Y:S01]  /*5c50*/  FMNMX.FTZ R6, R171, R0, !PT ;  /* 0x00000000ab067209 */ /* 0x000fe20007810000 */
[----:B------:R-:W-:Y:S01]  /*5c60*/  IMAD.U32 R40, RZ, RZ, UR37 ;  /* 0x00000025ff287e24 */ /* 0x000fe2000f8e00ff */
        /* <DEDUP_REMOVED lines=18> */
[----:B------:R-:W-:-:S02]  /*5d90*/  ISETP.GT.AND P6, PT, R20, 0x1, P3 ;  /* 0x000000011400780c */ /* 0x000fc40001fc4270 */
[----:B------:R-:W-:Y:S02]  /*5da0*/  FMNMX.FTZ R6, R159, R6, !PT ;  /* 0x000000069f067209 */ /* 0x000fe40007810000 */
[----:B------:R-:W-:Y:S02]  /*5db0*/  FSEL R39, R39, -INF , !P5 ;  /* 0xff80000027277808 */ /* 0x000fe40006800000 */
[----:B------:R-:W-:Y:S02]  /*5dc0*/  FMNMX.FTZ R6, R157, R6, !PT ;  /* 0x000000069d067209 */ /* 0x000fe40007810000 */
[----:B------:R-:W-:Y:S02]  /*5dd0*/  ISETP.GT.AND P5, PT, R20, 0x21, P3 ;  /* 0x000000211400780c */ /* 0x000fe40001fa4270 */
[----:B------:R-:W-:Y:S02]  /*5de0*/  FMNMX.FTZ R6, R155, R6, !PT ;  /* 0x000000069b067209 */ /* 0x000fe40007810000 */
[----:B------:R-:W-:-:S02]  /*5df0*/  ISETP.LT.OR P6, PT, R14, 0x2, P6 ;  /* 0x000000020e00780c */ /* 0x000fc400037c1670 */
[----:B------:R-:W-:Y:S02]  /*5e00*/  FMNMX.FTZ R6, R153, R6, !PT ;  /* 0x0000000699067209 */ /* 0x000fe40007810000 */
[----:B------:R-:W-:Y:S02]  /*5e10*/  ISETP.LT.OR P5, PT, R14, 0x22, P5 ;  /* 0x000000220e00780c */ /* 0x000fe40002fa1670 */
[----:B------:R-:W-:Y:S02]  /*5e20*/  FMNMX.FTZ R6, R49, R6, !PT ;  /* 0x0000000631067209 */ /* 0x000fe40007810000 */
[----:B------:R-:W-:Y:S02]  /*5e30*/  FSEL R169, R27, -INF , !P6 ;  /* 0xff8000001ba97808 */ /* 0x000fe40007000000 */
[----:B------:R-:W-:Y:S02]  /*5e40*/  FMNMX.FTZ R6, R45, R6, !PT ;  /* 0x000000062d067209 */ /* 0x000fe40007810000 */
[----:B------:R-:W-:-:S02]  /*5e50*/  ISETP.GT.AND P6, PT, R20, 0x10, P3 ;  /* 0x000000101400780c */ /* 0x000fc40001fc4270 */
[----:B------:R-:W-:Y:S02]  /*5e60*/  FMNMX.FTZ R6, R53, R6, !PT ;  /* 0x0000000635067209 */ /* 0x000fe40007810000 */
[C---:B------:R-:W-:Y:S02]  /*5e70*/  ISETP.GT.AND P4, PT, R20.reuse, 0x9, P3 ;  /* 0x000000091400780c */ /* 0x040fe40001f84270 */
[----:B------:R-:W-:Y:S02]  /*5e80*/  FMNMX.FTZ R6, R41, R6, !PT ;  /* 0x0000000629067209 */ /* 0x000fe40007810000 */
[----:B------:R-:W-:Y:S02]  /*5e90*/  FSEL R175, R43, -INF , !P5 ;  /* 0xff8000002baf7808 */ /* 0x000fe40006800000 */
[----:B------:R-:W-:Y:S02]  /*5ea0*/  FMNMX.FTZ R6, R57, R6, !PT ;  /* 0x0000000639067209 */ /* 0x000fe40007810000 */
[----:B------:R-:W-:-:S02]  /*5eb0*/  ISETP.GT.AND P5, PT, R20, RZ, P3 ;  /* 0x000000ff1400720c */ /* 0x000fc40001fa4270 */
[----:B------:R-:W-:Y:S02]  /*5ec0*/  FMNMX.FTZ R6, R33, R6, !PT ;  /* 0x0000000621067209 */ /* 0x000fe40007810000 */
[C---:B------:R-:W-:Y:S02]  /*5ed0*/  ISETP.LT.OR P6, PT, R14.reuse, 0x11, P6 ;  /* 0x000000110e00780c */ /* 0x040fe400037c1670 */
[----:B------:R-:W-:Y:S02]  /*5ee0*/  FMNMX.FTZ R6, R61, R6, !PT ;  /* 0x000000063d067209 */ /* 0x000fe40007810000 */
[C---:B------:R-:W-:Y:S02]  /*5ef0*/  ISETP.LT.OR P4, PT, R14.reuse, 0xa, P4 ;  /* 0x0000000a0e00780c */ /* 0x040fe40002781670 */
[----:B------:R-:W-:Y:S02]  /*5f00*/  FMNMX.FTZ R6, R21, R6, !PT ;  /* 0x0000000615067209 */ /* 0x000fe40007810000 */
[----:B------:R-:W-:-:S02]  /*5f10*/  ISETP.LT.OR P5, PT, R14, 0x1, P5 ;  /* 0x000000010e00780c */ /* 0x000fc40002fa1670 */
[----:B------:R-:W-:Y:S02]  /*5f20*/  FMNMX.FTZ R6, R65, R6, !PT ;  /* 0x0000000641067209 */ /* 0x000fe40007810000 */
[----:B------:R-:W-:Y:S02]  /*5f30*/  FSEL R163, R34, -INF , !P6 ;  /* 0xff80000022a37808 */ /* 0x000fe40007000000 */
[----:B------:R-:W-:Y:S02]  /*5f40*/  FMNMX.FTZ R6, R25, R6, !PT ;  /* 0x0000000619067209 */ /* 0x000fe40007810000 */
[----:B------:R-:W-:Y:S02]  /*5f50*/  FSEL R167, R31, -INF , !P4 ;  /* 0xff8000001fa77808 */ /* 0x000fe40006000000 */
        /* <DEDUP_REMOVED lines=9> */
[----:B------:R-:W-:Y:S02]  /*5ff0*/  ISETP.LT.OR P5, PT, R14, 0x31, P5 ;  /* 0x000000310e00780c */ /* 0x000fe40002fa1670 */
[----:B------:R-:W-:Y:S02]  /*6000*/  FMNMX.FTZ R6, R29, R6, !PT ;  /* 0x000000061d067209 */ /* 0x000fe40007810000 */
[----:B------:R-:W-:Y:S02]  /*6010*/  @!P1 LEA R40, R40, UR39, 0x3 ;  /* 0x0000002728289c11 */ /* 0x000fe4000f8e18ff */
[----:B------:R-:W-:-:S04]  /*6020*/  FMNMX.FTZ R6, R81, R6, !PT ;  /* 0x0000000651067209 */ /* 0x000fc80007810000 */
[----:B------:R-:W-:-:S04]  /*6030*/  FMNMX.FTZ R6, R37, R6, !PT ;  /* 0x0000000625067209 */ /* 0x000fc80007810000 */
[----:B------:R-:W-:Y:S02]  /*6040*/  FMNMX.FTZ R24, R85, R6, !PT ;  /* 0x0000000655187209 */ /* 0x000fe40007810000 */
[----:B------:R-:W1:Y:S03]  /*6050*/  LDC R6, c[0x0][0x988] ;  /* 0x00026200ff067b82 */ /* 0x000e660000000800 */
[----:B------:R-:W2:Y:S02]  /*6060*/  SHFL.BFLY PT, R11, R24, 0x2, 0x1f ;  /* 0x0c401f00180b7f89 */ /* 0x000ea400000e0000 */
[----:B--2---:R-:W-:-:S05]  /*6070*/  FMNMX.FTZ R28, R24, R11, !PT ;  /* 0x0000000b181c7209 */ /* 0x004fca0007810000 */
[----:B------:R-:W2:Y:S02]  /*6080*/  SHFL.BFLY PT, R11, R28, 0x1, 0x1f ;  /* 0x0c201f001c0b7f89 */ /* 0x000ea400000e0000 */
[----:B--2---:R-:W-:Y:S02]  /*6090*/  FMNMX.FTZ R11, R28, R11, !PT ;  /* 0x0000000b1c0b7209 */ /* 0x004fe40007810000 */
[----:B------:R-:W-:Y:S02]  /*60a0*/  FMNMX.FTZ R28, R26, R9, !PT ;  /* 0x000000091a1c7209 */ /* 0x000fe40007810000 */
[C---:B------:R-:W-:Y:S01]  /*60b0*/  FSETP.NEU.FTZ.AND P6, PT, R11.reuse, -INF , PT ;  /* 0xff8000000b00780b */ /* 0x040fe20003fdd000 */
[----:B-1----:R-:W-:Y:S01]  /*60c0*/  FMUL.FTZ R24, R11, R6 ;  /* 0x000000060b187220 */ /* 0x002fe20000410000 */
[----:B------:R-:W-:-:S04]  /*60d0*/  FMNMX.FTZ R28, R169, R28, !PT ;  /* 0x0000001ca91c7209 */ /* 0x000fc80007810000 */
[----:B------:R-:W-:Y:S02]  /*60e0*/  FSEL R24, R24, RZ, P6 ;  /* 0x000000ff18187208 */ /* 0x000fe40003000000 */
[----:B------:R-:W-:-:S03]  /*60f0*/  FMNMX.FTZ R28, R165, R28, !PT ;  /* 0x0000001ca51c7209 */ /* 0x000fc60007810000 */
[-CC-:B------:R-:W-:Y:S01]  /*6100*/  FFMA.FTZ R180, R171, R6.reuse, -R24.reuse ;  /* 0x00000006abb47223 */ /* 0x180fe20000010818 */
        /* <DEDUP_REMOVED lines=33> */
[-CC-:B------:R-:W-:Y:S01]  /*6320*/  FFMA.FTZ R21, R65, R6.reuse, -R24.reuse ;  /* 0x0000000641157223 */ /* 0x180fe20000010818 */
[----:B------:R-:W-:Y:S01]  /*6330*/  FSEL R183, R50, -INF , !P5 ;  /* 0xff80000032b77808 */ /* 0x000fe20006800000 */
[-CC-:B------:R-:W-:Y:S01]  /*6340*/  FFMA.FTZ R162, R25, R6.reuse, -R24.reuse ;  /* 0x0000000619a27223 */ /* 0x180fe20000010818 */
[----:B------:R-:W-:Y:S01]  /*6350*/  ISETP.GT.AND P5, PT, R20, 0x38, P3 ;  /* 0x000000381400780c */ /* 0x000fe20001fa4270 */
[-CC-:B------:R-:W-:Y:S01]  /*6360*/  FFMA.FTZ R25, R69, R6.reuse, -R24.reuse ;  /* 0x0000000645197223 */ /* 0x180fe20000010818 */
[C---:B------:R-:W-:Y:S01]  /*6370*/  ISETP.LT.OR P4, PT, R14.reuse, 0x32, P4 ;  /* 0x000000320e00780c */ /* 0x040fe20002781670 */
[--C-:B------:R-:W-:Y:S01]  /*6380*/  FFMA.FTZ R158, R13, R6, -R24.reuse ;  /* 0x000000060d9e7223 */ /* 0x100fe20000010818 */
[----:B------:R-:W-:Y:S01]  /*6390*/  FMNMX.FTZ R28, R175, R28, !PT ;  /* 0x0000001caf1c7209 */ /* 0x000fe20007810000 */
[----:B------:R-:W-:Y:S01]  /*63a0*/  MUFU.EX2 R180, R180 ;  /* 0x000000b400b47308 */ /* 0x000fe20000000800 */
[----:B------:R-:W-:Y:S01]  /*63b0*/  ISETP.LT.OR P5, PT, R14, 0x39, P5 ;  /* 0x000000390e00780c */ /* 0x000fe20002fa1670 */
[-CC-:B------:R-:W-:Y:S01]  /*63c0*/  FFMA.FTZ R49, R49, R6.reuse, -R24.reuse ;  /* 0x0000000631317223 */ /* 0x180fe20000010818 */
[----:B------:R-:W-:Y:S01]  /*63d0*/  FSEL R191, R51, -INF , !P4 ;  /* 0xff80000033bf7808 */ /* 0x000fe20006000000 */
[--C-:B------:R-:W-:Y:S01]  /*63e0*/  FFMA.FTZ R51, R177, R6, -R24.reuse ;  /* 0x00000006b1337223 */ /* 0x100fe20000010818 */
[----:B------:R-:W-:Y:S01]  /*63f0*/  FMNMX.FTZ R28, R179, R28, !PT ;  /* 0x0000001cb31c7209 */ /* 0x000fe20007810000 */
[-CC-:B------:R-:W-:Y:S01]  /*6400*/  FFMA.FTZ R156, R15, R6.reuse, -R24.reuse ;  /* 0x000000060f9c7223 */ /* 0x180fe20000010818 */
[----:B------:R-:W-:Y:S01]  /*6410*/  ISETP.GT.AND P4, PT, R20, 0x39, P3 ;  /* 0x000000391400780c */ /* 0x000fe20001f84270 */
[----:B------:R-:W-:Y:S01]  /*6420*/  MUFU.EX2 R27, R27 ;  /* 0x0000001b001b7308 */ /* 0x000fe20000000800 */
[----:B------:R-:W-:Y:S01]  /*6430*/  FSEL R193, R54, -INF , !P5 ;  /* 0xff80000036c17808 */ /* 0x000fe20006800000 */
[--C-:B------:R-:W-:Y:S01]  /*6440*/  FFMA.FTZ R15, R73, R6, -R24.reuse ;  /* 0x00000006490f7223 */ /* 0x100fe20000010818 */
[----:B------:R-:W-:Y:S01]  /*6450*/  FMNMX.FTZ R28, R47, R28, !PT ;  /* 0x0000001c2f1c7209 */ /* 0x000fe20007810000 */
[-CC-:B------:R-:W-:Y:S01]  /*6460*/  FFMA.FTZ R152, R29, R6.reuse, -R24.reuse ;  /* 0x000000061d987223 */ /* 0x180fe20000010818 */
[----:B------:R-:W-:Y:S01]  /*6470*/  ISETP.GT.AND P5, PT, R20, 0x40, P3 ;  /* 0x000000401400780c */ /* 0x000fe20001fa4270 */
[--C-:B------:R-:W-:Y:S01]  /*6480*/  FFMA.FTZ R154, R37, R6, -R24.reuse ;  /* 0x00000006259a7223 */ /* 0x100fe20000010818 */
[C---:B------:R-:W-:Y:S01]  /*6490*/  ISETP.LT.OR P4, PT, R14.reuse, 0x3a, P4 ;  /* 0x0000003a0e00780c */ /* 0x040fe20002781670 */
[----:B------:R-:W-:Y:S01]  /*64a0*/  MUFU.EX2 R182, R182 ;  /* 0x000000b600b67308 */ /* 0x000fe20000000800 */
[----:B------:R-:W-:Y:S01]  /*64b0*/  FMNMX.FTZ R28, R183, R28, !PT ;  /* 0x0000001cb71c7209 */ /* 0x000fe20007810000 */
[-CC-:B------:R-:W-:Y:S01]  /*64c0*/  FFMA.FTZ R29, R81, R6.reuse, -R24.reuse ;  /* 0x00000006511d7223 */ /* 0x180fe20000010818 */
[----:B------:R-:W-:Y:S01]  /*64d0*/  ISETP.LT.OR P5, PT, R14, 0x41, P5 ;  /* 0x000000410e00780c */ /* 0x000fe20002fa1670 */
[----:B------:R-:W-:Y:S01]  /*64e0*/  FFMA.FTZ R37, R85, R6, -R24 ;  /* 0x0000000655257223 */ /* 0x000fe20000010818 */
[----:B------:R-:W-:-:S02]  /*64f0*/  FSEL R55, R55, -INF , !P4 ;  /* 0xff80000037377808 */ /* 0x000fc40006000000 */
[----:B------:R-:W-:Y:S01]  /*6500*/  ISETP.GT.AND P4, PT, R20, 0x41, P3 ;  /* 0x000000411400780c */ /* 0x000fe20001f84270 */
[----:B------:R-:W-:Y:S01]  /*6510*/  MUFU.EX2 R31, R31 ;  /* 0x0000001f001f7308 */ /* 0x000fe20000000800 */
[----:B------:R-:W-:Y:S02]  /*6520*/  FMNMX.FTZ R28, R191, R28, !PT ;  /* 0x0000001cbf1c7209 */ /* 0x000fe40007810000 */
[----:B------:R-:W-:Y:S02]  /*6530*/  FSEL R177, R58, -INF , !P5 ;  /* 0xff8000003ab17808 */ /* 0x000fe40006800000 */
[----:B------:R-:W-:Y:S02]  /*6540*/  ISETP.GT.AND P5, PT, R20, 0x48, P3 ;  /* 0x000000481400780c */ /* 0x000fe40001fa4270 */
[----:B------:R-:W-:Y:S01]  /*6550*/  ISETP.LT.OR P4, PT, R14, 0x42, P4 ;  /* 0x000000420e00780c */ /* 0x000fe20002781670 */
[----:B------:R-:W-:Y:S01]  /*6560*/  MUFU.EX2 R176, R176 ;  /* 0x000000b000b07308 */ /* 0x000fe20000000800 */
[----:B------:R-:W-:-:S02]  /*6570*/  FMNMX.FTZ R28, R193, R28, !PT ;  /* 0x0000001cc11c7209 */ /* 0x000fc40007810000 */
[----:B------:R-:W-:Y:S02]  /*6580*/  ISETP.LT.OR P5, PT, R14, 0x49, P5 ;  /* 0x000000490e00780c */ /* 0x000fe40002fa1670 */
[----:B------:R-:W-:Y:S01]  /*6590*/  FSEL R161, R59, -INF , !P4 ;  /* 0xff8000003ba17808 */ /* 0x000fe20006000000 */
[----:B------:R-:W-:Y:S01]  /*65a0*/  FFMA.FTZ R59, R159, R6, -R24 ;  /* 0x000000069f3b7223 */ /* 0x000fe20000010818 */
[----:B------:R-:W-:Y:S01]  /*65b0*/  ISETP.GT.AND P4, PT, R20, 0x49, P3 ;  /* 0x000000491400780c */ /* 0x000fe20001f84270 */
[----:B------:R-:W-:Y:S01]  /*65c0*/  MUFU.EX2 R43, R43 ;  /* 0x0000002b002b7308 */ /* 0x000fe20000000800 */
[----:B------:R-:W-:Y:S02]  /*65d0*/  FMNMX.FTZ R28, R55, R28, !PT ;  /* 0x0000001c371c7209 */ /* 0x000fe40007810000 */
[----:B------:R-:W-:Y:S02]  /*65e0*/  FSEL R181, R62, -INF , !P5 ;  /* 0xff8000003eb57808 */ /* 0x000fe40006800000 */
[----:B------:R-:W-:-:S02]  /*65f0*/  ISETP.GT.AND P5, PT, R20, 0x50, P3 ;  /* 0x000000501400780c */ /* 0x000fc40001fa4270 */
[C---:B------:R-:W-:Y:S01]  /*6600*/  ISETP.LT.OR P4, PT, R14.reuse, 0x4a, P4 ;  /* 0x0000004a0e00780c */ /* 0x040fe20002781670 */
[----:B------:R-:W-:Y:S01]  /*6610*/  MUFU.EX2 R178, R178 ;  /* 0x000000b200b27308 */ /* 0x000fe20000000800 */
[----:B------:R-:W-:Y:S02]  /*6620*/  FMNMX.FTZ R28, R177, R28, !PT ;  /* 0x0000001cb11c7209 */ /* 0x000fe40007810000 */
[----:B------:R-:W-:Y:S02]  /*6630*/  ISETP.LT.OR P5, PT, R14, 0x51, P5 ;  /* 0x000000510e00780c */ /* 0x000fe40002fa1670 */
[----:B------:R-:W-:Y:S01]  /*6640*/  FSEL R159, R63, -INF , !P4 ;  /* 0xff8000003f9f7808 */ /* 0x000fe20006000000 */
[----:B------:R-:W-:Y:S01]  /*6650*/  FFMA.FTZ R63, R155, R6, -R24 ;  /* 0x000000069b3f7223 */ /* 0x000fe20000010818 */
[----:B------:R-:W-:Y:S01]  /*6660*/  ISETP.GT.AND P4, PT, R20, 0x51, P3 ;  /* 0x000000511400780c */ /* 0x000fe20001f84270 */
[----:B------:R-:W-:Y:S01]  /*6670*/  MUFU.EX2 R51, R51 ;  /* 0x0000003300337308 */ /* 0x000fe20000000800 */
[----:B------:R-:W-:-:S02]  /*6680*/  FMNMX.FTZ R28, R161, R28, !PT ;  /* 0x0000001ca11c7209 */ /* 0x000fc40007810000 */
[----:B------:R-:W-:Y:S02]  /*6690*/  FSEL R157, R66, -INF , !P5 ;  /* 0xff800000429d7808 */ /* 0x000fe40006800000 */
[----:B------:R-:W-:Y:S02]  /*66a0*/  ISETP.GT.AND P5, PT, R20, 0x58, P3 ;  /* 0x000000581400780c */ /* 0x000fe40001fa4270 */
[C---:B------:R-:W-:Y:S01]  /*66b0*/  ISETP.LT.OR P4, PT, R14.reuse, 0x52, P4 ;  /* 0x000000520e00780c */ /* 0x040fe20002781670 */
[----:B------:R-:W-:Y:S01]  /*66c0*/  MUFU.EX2 R172, R172 ;  /* 0x000000ac00ac7308 */ /* 0x000fe20000000800 */
[----:B------:R-:W-:Y:S02]  /*66d0*/  FMNMX.FTZ R28, R181, R28, !PT ;  /* 0x0000001cb51c7209 */ /* 0x000fe40007810000 */
[----:B------:R-:W-:Y:S02]  /*66e0*/  ISETP.LT.OR P5, PT, R14, 0x59, P5 ;  /* 0x000000590e00780c */ /* 0x000fe40002fa1670 */
[----:B------:R-:W-:-:S02]  /*66f0*/  FSEL R67, R67, -INF , !P4 ;  /* 0xff80000043437808 */ /* 0x000fc40006000000 */
[----:B------:R-:W-:Y:S01]  /*6700*/  FMNMX.FTZ R28, R159, R28, !PT ;  /* 0x0000001c9f1c7209 */ /* 0x000fe20007810000 */
[----:B------:R-:W-:Y:S01]  /*6710*/  MUFU.EX2 R59, R59 ;  /* 0x0000003b003b7308 */ /* 0x000fe20000000800 */
[----:B------:R-:W-:Y:S02]  /*6720*/  ISETP.GT.AND P4, PT, R20, 0x59, P3 ;  /* 0x000000591400780c */ /* 0x000fe40001f84270 */
[----:B------:R-:W-:Y:S02]  /*6730*/  FSEL R155, R70, -INF , !P5 ;  /* 0xff800000469b7808 */ /* 0x000fe40006800000 */
[----:B------:R-:W-:Y:S02]  /*6740*/  FMNMX.FTZ R28, R157, R28, !PT ;  /* 0x0000001c9d1c7209 */ /* 0x000fe40007810000 */
[----:B------:R-:W-:Y:S01]  /*6750*/  ISETP.GT.AND P5, PT, R20, 0x60, P3 ;  /* 0x000000601400780c */ /* 0x000fe20001fa4270 */
[----:B------:R-:W-:Y:S01]  /*6760*/  MUFU.EX2 R174, R174 ;  /* 0x000000ae00ae7308 */ /* 0x000fe20000000800 */
[----:B------:R-:W-:-:S02]  /*6770*/  ISETP.LT.OR P4, PT, R14, 0x5a, P4 ;  /* 0x0000005a0e00780c */ /* 0x000fc40002781670 */
[----:B------:R-:W-:Y:S02]  /*6780*/  FMNMX.FTZ R28, R67, R28, !PT ;  /* 0x0000001c431c7209 */ /* 0x000fe40007810000 */
[----:B------:R-:W-:Y:S02]  /*6790*/  ISETP.LT.OR P5, PT, R14, 0x61, P5 ;  /* 0x000000610e00780c */ /* 0x000fe40002fa1670 */
[----:B------:R-:W-:Y:S01]  /*67a0*/  FSEL R71, R71, -INF , !P4 ;  /* 0xff80000047477808 */ /* 0x000fe20006000000 */
[----:B------:R-:W-:Y:S01]  /*67b0*/  MUFU.EX2 R63, R63 ;  /* 0x0000003f003f7308 */ /* 0x000fe20000000800 */
[----:B------:R-:W-:Y:S02]  /*67c0*/  ISETP.GT.AND P4, PT, R20, 0x61, P3 ;  /* 0x000000611400780c */ /* 0x000fe40001f84270 */
[----:B------:R-:W-:Y:S02]  /*67d0*/  FMNMX.FTZ R28, R155, R28, !PT ;  /* 0x0000001c9b1c7209 */ /* 0x000fe40007810000 */
[----:B------:R-:W-:-:S02]  /*67e0*/  FSEL R153, R74, -INF , !P5 ;  /* 0xff8000004a997808 */ /* 0x000fc40006800000 */
[----:B------:R-:W-:Y:S01]  /*67f0*/  ISETP.GT.AND P5, PT, R20, 0x68, P3 ;  /* 0x000000681400780c */ /* 0x000fe20001fa4270 */
[----:B------:R-:W-:Y:S01]  /*6800*/  MUFU.EX2 R168, R168 ;  /* 0x000000a800a87308 */ /* 0x000fe20000000800 */
[C---:B------:R-:W-:Y:S02]  /*6810*/  ISETP.LT.OR P4, PT, R14.reuse, 0x62, P4 ;  /* 0x000000620e00780c */ /* 0x040fe40002781670 */
[----:B------:R-:W-:Y:S02]  /*6820*/  FMNMX.FTZ R28, R71, R28, !PT ;  /* 0x0000001c471c7209 */ /* 0x000fe40007810000 */
[----:B------:R-:W-:Y:S02]  /*6830*/  ISETP.LT.OR P5, PT, R14, 0x69, P5 ;  /* 0x000000690e00780c */ /* 0x000fe40002fa1670 */
[----:B------:R-:W-:Y:S01]  /*6840*/  FSEL R75, R75, -INF , !P4 ;  /* 0xff8000004b4b7808 */ /* 0x000fe20006000000 */
[----:B------:R-:W-:Y:S01]  /*6850*/  MUFU.EX2 R49, R49 ;  /* 0x0000003100317308 */ /* 0x000fe20000000800 */
[----:B------:R-:W-:-:S02]  /*6860*/  ISETP.GT.AND P4, PT, R20, 0x69, P3 ;  /* 0x000000691400780c */ /* 0x000fc40001f84270 */
[----:B------:R-:W-:Y:S02]  /*6870*/  FMNMX.FTZ R28, R153, R28, !PT ;  /* 0x0000001c991c7209 */ /* 0x000fe40007810000 */
[----:B------:R-:W-:Y:S02]  /*6880*/  FSEL R195, R78, -INF , !P5 ;  /* 0xff8000004ec37808 */ /* 0x000fe40006800000 */
[----:B------:R-:W-:Y:S01]  /*6890*/  ISETP.GT.AND P5, PT, R20, 0x70, P3 ;  /* 0x000000701400780c */ /* 0x000fe20001fa4270 */
[----:B------:R-:W-:Y:S01]  /*68a0*/  MUFU.EX2 R170, R170 ;  /* 0x000000aa00aa7308 */ /* 0x000fe20000000800 */
[C---:B------:R-:W-:Y:S02]  /*68b0*/  ISETP.LT.OR P4, PT, R14.reuse, 0x6a, P4 ;  /* 0x0000006a0e00780c */ /* 0x040fe40002781670 */
[----:B------:R-:W-:Y:S02]  /*68c0*/  FMNMX.FTZ R28, R75, R28, !PT ;  /* 0x0000001c4b1c7209 */ /* 0x000fe40007810000 */
[----:B------:R-:W-:-:S02]  /*68d0*/  ISETP.LT.OR P5, PT, R14, 0x71, P5 ;  /* 0x000000710e00780c */ /* 0x000fc40002fa1670 */
[----:B------:R-:W-:Y:S01]  /*68e0*/  FSEL R79, R79, -INF , !P4 ;  /* 0xff8000004f4f7808 */ /* 0x000fe20006000000 */
[----:B------:R-:W-:Y:S01]  /*68f0*/  MUFU.EX2 R45, R45 ;  /* 0x0000002d002d7308 */ /* 0x000fe20000000800 */
[----:B------:R-:W-:Y:S02]  /*6900*/  ISETP.GT.AND P4, PT, R20, 0x71, P3 ;  /* 0x000000711400780c */ /* 0x000fe40001f84270 */
[----:B------:R-:W-:Y:S02]  /*6910*/  FMNMX.FTZ R28, R195, R28, !PT ;  /* 0x0000001cc31c7209 */ /* 0x000fe40007810000 */
[----:B------:R-:W-:Y:S02]  /*6920*/  FSEL R53, R82, -INF , !P5 ;  /* 0xff80000052357808 */ /* 0x000fe40006800000 */
[----:B------:R-:W-:Y:S01]  /*6930*/  ISETP.GT.AND P5, PT, R20, 0x78, P3 ;  /* 0x000000781400780c */ /* 0x000fe20001fa4270 */
[----:B------:R-:W-:Y:S01]  /*6940*/  MUFU.EX2 R164, R164 ;  /* 0x000000a400a47308 */ /* 0x000fe20000000800 */
[----:B------:R-:W-:-:S02]  /*6950*/  ISETP.LT.OR P4, PT, R14, 0x72, P4 ;  /* 0x000000720e00780c */ /* 0x000fc40002781670 */
[----:B------:R-:W-:Y:S02]  /*6960*/  FMNMX.FTZ R28, R79, R28, !PT ;  /* 0x0000001c4f1c7209 */ /* 0x000fe40007810000 */
[----:B------:R-:W-:Y:S02]  /*6970*/  ISETP.GT.AND P3, PT, R20, 0x79, P3 ;  /* 0x000000791400780c */ /* 0x000fe40001f64270 */
[C---:B------:R-:W-:Y:S01]  /*6980*/  ISETP.LT.OR P5, PT, R14.reuse, 0x79, P5 ;  /* 0x000000790e00780c */ /* 0x040fe20002fa1670 */
[----:B------:R-:W-:Y:S01]  /*6990*/  MUFU.EX2 R41, R41 ;  /* 0x0000002900297308 */ /* 0x000fe20000000800 */
[----:B------:R-:W-:Y:S02]  /*69a0*/  FSEL R83, R83, -INF , !P4 ;  /* 0xff80000053537808 */ /* 0x000fe40006000000 */
[----:B------:R-:W-:Y:S02]  /*69b0*/  FMNMX.FTZ R28, R53, R28, !PT ;  /* 0x0000001c351c7209 */ /* 0x000fe40007810000 */
[----:B------:R-:W-:-:S02]  /*69c0*/  ISETP.LT.OR P3, PT, R14, 0x7a, P3 ;  /* 0x0000007a0e00780c */ /* 0x000fc40001f61670 */
[----:B------:R-:W-:Y:S01]  /*69d0*/  FSEL R57, R86, -INF , !P5 ;  /* 0xff80000056397808 */ /* 0x000fe20006800000 */
[----:B------:R-:W-:Y:S01]  /*69e0*/  MUFU.EX2 R166, R166 ;  /* 0x000000a600a67308 */ /* 0x000fe20000000800 */
[----:B------:R-:W-:Y:S02]  /*69f0*/  FMNMX.FTZ R28, R83, R28, !PT ;  /* 0x0000001c531c7209 */ /* 0x000fe40007810000 */
[----:B------:R-:W-:Y:S02]  /*6a00*/  FSEL R87, R87, -INF , !P3 ;  /* 0xff80000057577808 */ /* 0x000fe40005800000 */
[----:B------:R-:W-:Y:S02]  /*6a10*/  FMNMX.FTZ R28, R57, R28, !PT ;  /* 0x0000001c391c7209 */ /* 0x000fe40007810000 */
[----:B------:R-:W-:Y:S01]  /*6a20*/  FSEL R69, R11, RZ, P6 ;  /* 0x000000ff0b457208 */ /* 0x000fe20003000000 */
[----:B------:R-:W-:Y:S01]  /*6a30*/  MUFU.EX2 R33, R33 ;  /* 0x0000002100217308 */ /* 0x000fe20000000800 */
[----:B------:R-:W-:-:S03]  /*6a40*/  FMNMX.FTZ R28, R87, R28, !PT ;  /* 0x0000001c571c7209 */ /* 0x000fc60007810000 */
[----:B------:R-:W-:Y:S02]  /*6a50*/  FADD.FTZ R69, -R69, R0 ;  /* 0x0000000045457221 */ /* 0x000fe40000010100 */
[----:B------:R-:W1:Y:S02]  /*6a60*/  SHFL.BFLY PT, R61, R28, 0x2, 0x1f ;  /* 0x0c401f001c3d7f89 */ /* 0x000e6400000e0000 */
[----:B------:R-:W-:Y:S08]  /*6a70*/  MUFU.EX2 R160, R160 ;  /* 0x000000a000a07308 */ /* 0x000ff00000000800 */
[----:B------:R-:W-:Y:S08]  /*6a80*/  MUFU.EX2 R21, R21 ;  /* 0x0000001500157308 */ /* 0x000ff00000000800 */
[----:B------:R-:W-:Y:S01]  /*6a90*/  MUFU.EX2 R162, R162 ;  /* 0x000000a200a27308 */ /* 0x000fe20000000800 */
[----:B-1----:R-:W-:Y:S01]  /*6aa0*/  FMNMX.FTZ R14, R28, R61, !PT ;  /* 0x0000003d1c0e7209 */ /* 0x002fe20007810000 */
[----:B------:R-:W-:-:S06]  /*6ab0*/  FFMA.FTZ R61, R77, R6, -R24 ;  /* 0x000000064d3d7223 */ /* 0x000fcc0000010818 */
[----:B------:R-:W-:Y:S01]  /*6ac0*/  MUFU.EX2 R25, R25 ;  /* 0x0000001900197308 */ /* 0x000fe20000000800 */
[----:B------:R-:W1:Y:S07]  /*6ad0*/  SHFL.BFLY PT, R65, R14, 0x1, 0x1f ;  /* 0x0c201f000e417f89 */ /* 0x000e6e00000e0000 */
[----:B------:R-:W-:Y:S08]  /*6ae0*/  MUFU.EX2 R156, R156 ;  /* 0x0000009c009c7308 */ /* 0x000ff00000000800 */
[----:B------:R-:W-:Y:S08]  /*6af0*/  MUFU.EX2 R15, R15 ;  /* 0x0000000f000f7308 */ /* 0x000ff00000000800 */
[----:B------:R-:W-:Y:S01]  /*6b00*/  MUFU.EX2 R158, R158 ;  /* 0x0000009e009e7308 */ /* 0x000fe20000000800 */
[----:B-1----:R-:W-:Y:S01]  /*6b10*/  FMNMX.FTZ R13, R14, R65, !PT ;  /* 0x000000410e0d7209 */ /* 0x002fe20007810000 */
[----:B------:R-:W-:-:S03]  /*6b20*/  FMUL.FTZ R65, R69, R6 ;  /* 0x0000000645417220 */ /* 0x000fc60000410000 */
[C---:B------:R-:W-:Y:S01]  /*6b30*/  FSETP.NEU.FTZ.AND P3, PT, R13.reuse, -INF , PT ;  /* 0xff8000000d00780b */ /* 0x040fe20003f7d000 */
[----:B------:R-:W-:Y:S02]  /*6b40*/  FMUL.FTZ R38, R13, R6 ;  /* 0x000000060d267220 */ /* 0x000fe40000410000 */
[----:B------:R-:W-:Y:S03]  /*6b50*/  MUFU.EX2 R61, R61 ;  /* 0x0000003d003d7308 */ /* 0x000fe60000000800 */
[----:B------:R-:W-:-:S05]  /*6b60*/  FSEL R38, R38, RZ, P3 ;  /* 0x000000ff26267208 */ /* 0x000fca0001800000 */
        /* <DEDUP_REMOVED lines=15> */
[-C--:B------:R-:W-:Y:S01]  /*6c60*/  FFMA.FTZ R34, R55, R6.reuse, -R38 ;  /* 0x0000000637227223 */ /* 0x080fe20000010826 */
[----:B------:R-:W-:Y:S01]  /*6c70*/  MUFU.EX2 R0, R0 ;  /* 0x0000000000007308 */ /* 0x000fe20000000800 */
[----:B-1----:R-:W-:Y:S01]  /*6c80*/  FFMA.FTZ R28, R65, R3, R180 ;  /* 0x00000003411c7223 */ /* 0x002fe200000100b4 */
[-CC-:B------:R-:W-:Y:S01]  /*6c90*/  FFMA.FTZ R165, R177, R6.reuse, -R38.reuse ;  /* 0x00000006b1a57223 */ /* 0x180fe20000010826 */
[-CC-:B------:R-:W-:Y:S01]  /*6ca0*/  FFMA.FTZ R181, R181, R6.reuse, -R38.reuse ;  /* 0x00000006b5b57223 */ /* 0x180fe20000010826 */
[-C--:B------:R-:W-:Y:S01]  /*6cb0*/  FFMA.FTZ R159, R159, R6.reuse, -R38 ;  /* 0x000000069f9f7223 */ /* 0x080fe20000010826 */
[----:B------:R-:W-:Y:S01]  /*6cc0*/  FADD.FTZ R3, R27, R28 ;  /* 0x0000001c1b037221 */ /* 0x000fe20000010000 */
[-CC-:B------:R-:W-:Y:S01]  /*6cd0*/  FFMA.FTZ R28, R47, R6.reuse, -R38.reuse ;  /* 0x000000062f1c7223 */ /* 0x180fe20000010826 */
[-CC-:B------:R-:W-:Y:S01]  /*6ce0*/  FFMA.FTZ R157, R157, R6.reuse, -R38.reuse ;  /* 0x000000069d9d7223 */ /* 0x180fe20000010826 */
[----:B------:R-:W-:Y:S01]  /*6cf0*/  MUFU.EX2 R14, R14 ;  /* 0x0000000e000e7308 */ /* 0x000fe20000000800 */
[----:B------:R-:W-:Y:S01]  /*6d00*/  FADD.FTZ R30, R182, R3 ;  /* 0x00000003b61e7221 */ /* 0x000fe20000010000 */
        /* <DEDUP_REMOVED lines=16> */
[----:B------:R-:W-:Y:S01]  /*6e10*/  FFMA.FTZ R57, R57, R6, -R38 ;  /* 0x0000000639397223 */ /* 0x000fe20000010826 */
[----:B------:R-:W-:Y:S01]  /*6e20*/  F2FP.F16.F32.PACK_AB R180, R27, R180 ;  /* 0x000000b41bb4723e */ /* 0x000fe200000000ff */
[-C--:B------:R-:W-:Y:S01]  /*6e30*/  FMUL.FTZ R88, R88, R65.reuse ;  /* 0x0000004158587220 */ /* 0x080fe20000410000 */
[----:B------:R-:W-:Y:S01]  /*6e40*/  FADD.FTZ R3, R51, R32 ;  /* 0x0000002033037221 */ /* 0x000fe20000010000 */
[----:B------:R-:W-:Y:S01]  /*6e50*/  F2FP.F16.F32.PACK_AB R182, R31, R182 ;  /* 0x000000b61fb6723e */ /* 0x000fe200000000ff */
[-C--:B------:R-:W-:Y:S01]  /*6e60*/  FMUL.FTZ R89, R89, R65.reuse ;  /* 0x0000004159597220 */ /* 0x080fe20000410000 */
[----:B------:R-:W-:Y:S01]  /*6e70*/  MUFU.EX2 R35, R35 ;  /* 0x0000002300237308 */ /* 0x000fe20000000800 */
[----:B------:R-:W-:Y:S01]  /*6e80*/  FADD.FTZ R32, R172, R3 ;  /* 0x00000003ac207221 */ /* 0x000fe20000010000 */
[----:B------:R-:W-:Y:S01]  /*6e90*/  F2FP.F16.F32.PACK_AB R176, R43, R176 ;  /* 0x000000b02bb0723e */ /* 0x000fe200000000ff */
[-C--:B------:R-:W-:Y:S01]  /*6ea0*/  FMUL.FTZ R92, R92, R65.reuse ;  /* 0x000000415c5c7220 */ /* 0x080fe20000410000 */
[----:B------:R-:W-:Y:S01]  /*6eb0*/  F2FP.F16.F32.PACK_AB R178, R51, R178 ;  /* 0x000000b233b2723e */ /* 0x000fe200000000ff */
[----:B------:R-:W-:Y:S01]  /*6ec0*/  FADD.FTZ R3, R59, R32 ;  /* 0x000000203b037221 */ /* 0x000fe20000010000 */
[----:B------:R-:W-:Y:S01]  /*6ed0*/  FSEL R32, R13, RZ, P3 ;  /* 0x000000ff0d207208 */ /* 0x000fe20001800000 */
[----:B------:R-:W-:Y:S01]  /*6ee0*/  FMUL.FTZ R93, R93, R65 ;  /* 0x000000415d5d7220 */ /* 0x000fe20000410000 */
[----:B------:R-:W-:Y:S01]  /*6ef0*/  MUFU.EX2 R24, R24 ;  /* 0x0000001800187308 */ /* 0x000fe20000000800 */
[----:B------:R-:W-:Y:S01]  /*6f00*/  FADD.FTZ R36, R174, R3 ;  /* 0x00000003ae247221 */ /* 0x000fe20000010000 */
[----:B------:R-:W-:Y:S01]  /*6f10*/  ISETP.GT.AND P3, PT, R7, R12, PT ;  /* 0x0000000c0700720c */ /* 0x000fe20003f64270 */
[----:B------:R-:W-:Y:S01]  /*6f20*/  FADD.FTZ R3, -R32, R9 ;  /* 0x0000000920037221 */ /* 0x000fe20000010100 */
[----:B------:R-:W-:Y:S01]  /*6f30*/  F2FP.F16.F32.PACK_AB R172, R59, R172 ;  /* 0x000000ac3bac723e */ /* 0x000fe200000000ff */
[----:B------:R-:W-:Y:S01]  /*6f40*/  FADD.FTZ R47, R63, R36 ;  /* 0x000000243f2f7221 */ /* 0x000fe20000010000 */
[----:B------:R-:W-:-:S02]  /*6f50*/  @!P1 VIADD R36, R40, 0x28860 ;  /* 0x0002886028249836 */ /* 0x000fc40000000000 */
[----:B------:R-:W-:Y:S01]  /*6f60*/  FMUL.FTZ R3, R3, R6 ;  /* 0x0000000603037220 */ /* 0x000fe20000410000 */
[----:B------:R-:W-:Y:S01]  /*6f70*/  MUFU.EX2 R39, R39 ;  /* 0x0000002700277308 */ /* 0x000fe20000000800 */
[----:B------:R-:W-:Y:S01]  /*6f80*/  FADD.FTZ R32, R168, R47 ;  /* 0x0000002fa8207221 */ /* 0x000fe20000010000 */
[----:B------:R-:W-:Y:S01]  /*6f90*/  F2FP.F16.F32.PACK_AB R174, R63, R174 ;  /* 0x000000ae3fae723e */ /* 0x000fe200000000ff */
[-C--:B------:R-:W-:Y:S01]  /*6fa0*/  FMUL.FTZ R96, R96, R65.reuse ;  /* 0x0000004160607220 */ /* 0x080fe20000410000 */
[----:B------:R-:W-:Y:S01]  /*6fb0*/  @!P1 PRMT R36, RZ, 0x654, R36 ;  /* 0x00000654ff249816 */ /* 0x000fe20000000024 */
[C---:B------:R-:W-:Y:S01]  /*6fc0*/  FADD.FTZ R9, R49.reuse, R32 ;  /* 0x0000002031097221 */ /* 0x040fe20000010000 */
[----:B------:R-:W-:Y:S01]  /*6fd0*/  F2FP.F16.F32.PACK_AB R168, R49, R168 ;  /* 0x000000a831a8723e */ /* 0x000fe200000000ff */
[-C--:B------:R-:W-:Y:S01]  /*6fe0*/  FMUL.FTZ R97, R97, R65.reuse ;  /* 0x0000004161617220 */ /* 0x080fe20000410000 */
[----:B------:R1:W2:Y:S01]  /*6ff0*/  MUFU.EX2 R32, R3 ;  /* 0x0000000300207308 */ /* 0x0002a20000000800 */
[----:B------:R-:W-:Y:S01]  /*7000*/  FADD.FTZ R40, R170, R9 ;  /* 0x00000009aa287221 */ /* 0x000fe20000010000 */
[----:B------:R3:W-:Y:S01]  /*7010*/  @!P1 SYNCS.ARRIVE.TRANS64.RED.A1T0 RZ, [R36+URZ], RZ ;  /* 0x000000ff24ff99a7 */ /* 0x0007e2000810043f */
[C---:B------:R-:W-:Y:S01]  /*7020*/  F2FP.F16.F32.PACK_AB R170, R45.reuse, R170 ;  /* 0x000000aa2daa723e */ /* 0x040fe200000000ff */
[-C--:B------:R-:W-:Y:S01]  /*7030*/  FMUL.FTZ R100, R100, R65.reuse ;  /* 0x0000004164647220 */ /* 0x080fe20000410000 */
[----:B------:R-:W-:Y:S01]  /*7040*/  FADD.FTZ R9, R45, R40 ;  /* 0x000000282d097221 */ /* 0x000fe20000010000 */
[-C--:B------:R-:W-:Y:S01]  /*7050*/  FMUL.FTZ R101, R101, R65.reuse ;  /* 0x0000004165657220 */ /* 0x080fe20000410000 */
[-C--:B------:R-:W-:Y:S01]  /*7060*/  FMUL.FTZ R104, R104, R65.reuse ;  /* 0x0000004168687220 */ /* 0x080fe20000410000 */
[----:B------:R-:W4:Y:S01]  /*7070*/  MUFU.EX2 R173, R173 ;  /* 0x000000ad00ad7308 */ /* 0x000f220000000800 */
[----:B------:R-:W-:Y:S01]  /*7080*/  FADD.FTZ R40, R164, R9 ;  /* 0x00000009a4287221 */ /* 0x000fe20000010000 */
[-CC-:B---3--:R-:W-:Y:S01]  /*7090*/  FFMA.FTZ R36, R161, R6.reuse, -R38.reuse ;  /* 0x00000006a1247223 */ /* 0x188fe20000010826 */
[----:B------:R-:W-:Y:S01]  /*70a0*/  FFMA.FTZ R38, R87, R6, -R38 ;  /* 0x0000000657267223 */ /* 0x000fe20000010826 */
[C---:B------:R-:W-:Y:S01]  /*70b0*/  F2FP.F16.F32.PACK_AB R164, R41.reuse, R164 ;  /* 0x000000a429a4723e */ /* 0x040fe200000000ff */
[----:B-1----:R-:W-:Y:S01]  /*70c0*/  FADD.FTZ R3, R41, R40 ;  /* 0x0000002829037221 */ /* 0x002fe20000010000 */
[-C--:B------:R-:W-:Y:S01]  /*70d0*/  FMUL.FTZ R105, R105, R65.reuse ;  /* 0x0000004169697220 */ /* 0x080fe20000410000 */
[-C--:B------:R-:W-:Y:S01]  /*70e0*/  FMUL.FTZ R108, R108, R65.reuse ;  /* 0x000000416c6c7220 */ /* 0x080fe20000410000 */
[----:B------:R-:W1:Y:S01]  /*70f0*/  MUFU.EX2 R26, R26 ;  /* 0x0000001a001a7308 */ /* 0x000e620000000800 */
[----:B------:R-:W-:Y:S01]  /*7100*/  FADD.FTZ R40, R166, R3 ;  /* 0x00000003a6287221 */ /* 0x000fe20000010000 */
[----:B--2---:R-:W-:Y:S01]  /*7110*/  FFMA.FTZ R3, R32, R2, R69 ;  /* 0x0000000220037223 */ /* 0x004fe20000010045 */
[----:B------:R-:W-:Y:S01]  /*7120*/  F2FP.F16.F32.PACK_AB R166, R33, R166 ;  /* 0x000000a621a6723e */ /* 0x000fe200000000ff */
[-C--:B------:R-:W-:Y:S01]  /*7130*/  FMUL.FTZ R109, R109, R65.reuse ;  /* 0x000000416d6d7220 */ /* 0x080fe20000410000 */
[----:B------:R-:W-:Y:S01]  /*7140*/  FADD.FTZ R9, R33, R40 ;  /* 0x0000002821097221 */ /* 0x000fe20000010000 */
[----:B------:R-:W-:Y:S01]  /*7150*/  FADD.FTZ R3, R0, R3 ;  /* 0x0000000300037221 */ /* 0x000fe20000010000 */
[-C--:B------:R-:W-:Y:S01]  /*7160*/  FMUL.FTZ R112, R112, R65.reuse ;  /* 0x0000004170707220 */ /* 0x080fe20000410000 */
[----:B------:R-:W2:Y:S01]  /*7170*/  MUFU.EX2 R152, R152 ;  /* 0x0000009800987308 */ /* 0x000ea20000000800 */
[----:B------:R-:W-:Y:S01]  /*7180*/  FADD.FTZ R40, R160, R9 ;  /* 0x00000009a0287221 */ /* 0x000fe20000010000 */
[----:B------:R-:W-:Y:S01]  /*7190*/  FADD.FTZ R2, R14, R3 ;  /* 0x000000030e027221 */ /* 0x000fe20000010000 */
[----:B------:R-:W-:Y:S01]  /*71a0*/  F2FP.F16.F32.PACK_AB R160, R21, R160 ;  /* 0x000000a015a0723e */ /* 0x000fe200000000ff */
[-C--:B------:R-:W-:Y:S01]  /*71b0*/  FMUL.FTZ R113, R113, R65.reuse ;  /* 0x0000004171717220 */ /* 0x080fe20000410000 */
[----:B------:R-:W-:Y:S01]  /*71c0*/  FADD.FTZ R9, R21, R40 ;  /* 0x0000002815097221 */ /* 0x000fe20000010000 */
[----:B------:R-:W-:Y:S01]  /*71d0*/  FADD.FTZ R3, R73, R2 ;  /* 0x0000000249037221 */ /* 0x000fe20000010000 */
[-C--:B------:R-:W-:Y:S01]  /*71e0*/  FMUL.FTZ R116, R116, R65.reuse ;  /* 0x0000004174747220 */ /* 0x080fe20000410000 */
[----:B------:R-:W3:Y:S01]  /*71f0*/  MUFU.EX2 R175, R175 ;  /* 0x000000af00af7308 */ /* 0x000ee20000000800 */
[----:B------:R-:W-:Y:S01]  /*7200*/  FADD.FTZ R40, R162, R9 ;  /* 0x00000009a2287221 */ /* 0x000fe20000010000 */
[----:B------:R-:W-:Y:S01]  /*7210*/  FADD.FTZ R2, R20, R3 ;  /* 0x0000000314027221 */ /* 0x000fe20000010000 */
[----:B------:R-:W-:Y:S01]  /*7220*/  F2FP.F16.F32.PACK_AB R162, R25, R162 ;  /* 0x000000a219a2723e */ /* 0x000fe200000000ff */
[-C--:B------:R-:W-:Y:S01]  /*7230*/  FMUL.FTZ R117, R117, R65.reuse ;  /* 0x0000004175757220 */ /* 0x080fe20000410000 */
[----:B------:R-:W-:Y:S01]  /*7240*/  FADD.FTZ R9, R25, R40 ;  /* 0x0000002819097221 */ /* 0x000fe20000010000 */
[----:B------:R-:W-:Y:S01]  /*7250*/  FADD.FTZ R3, R35, R2 ;  /* 0x0000000223037221 */ /* 0x000fe20000010000 */
[-C--:B------:R-:W-:Y:S01]  /*7260*/  FMUL.FTZ R120, R120, R65.reuse ;  /* 0x0000004178787220 */ /* 0x080fe20000410000 */
[----:B------:R-:W5:Y:S01]  /*7270*/  MUFU.EX2 R29, R29 ;  /* 0x0000001d001d7308 */ /* 0x000f620000000800 */
        /* <DEDUP_REMOVED lines=9> */
[----:B----4-:R-:W-:Y:S01]  /*7310*/  FADD.FTZ R3, R173, R2 ;  /* 0x00000002ad037221 */ /* 0x010fe20000010000 */
[----:B------:R-:W-:Y:S01]  /*7320*/  F2FP.F16.F32.PACK_AB R158, R61, R158 ;  /* 0x0000009e3d9e723e */ /* 0x000fe200000000ff */
[-C--:B------:R-:W-:Y:S01]  /*7330*/  FMUL.FTZ R125, R125, R65.reuse ;  /* 0x000000417d7d7220 */ /* 0x080fe20000410000 */
[----:B------:R-:W-:Y:S01]  /*7340*/  FADD.FTZ R9, R61, R40 ;  /* 0x000000283d097221 */ /* 0x000fe20000010000 */
[----:B-1----:R-:W-:Y:S01]  /*7350*/  FADD.FTZ R2, R26, R3 ;  /* 0x000000031a027221 */ /* 0x002fe20000010000 */
[-C--:B------:R-:W-:Y:S01]  /*7360*/  FMUL.FTZ R128, R128, R65.reuse ;  /* 0x0000004180807220 */ /* 0x080fe20000410000 */
[----:B------:R-:W1:Y:S01]  /*7370*/  MUFU.EX2 R154, R154 ;  /* 0x0000009a009a7308 */ /* 0x000e620000000800 */
[----:B--2---:R-:W-:Y:S01]  /*7380*/  FADD.FTZ R40, R152, R9 ;  /* 0x0000000998287221 */ /* 0x004fe20000010000 */
[----:B---3--:R-:W-:Y:S01]  /*7390*/  FADD.FTZ R3, R175, R2 ;  /* 0x00000002af037221 */ /* 0x008fe20000010000 */
[----:B-----5:R-:W-:Y:S01]  /*73a0*/  F2FP.F16.F32.PACK_AB R152, R29, R152 ;  /* 0x000000981d98723e */ /* 0x020fe200000000ff */
[-C--:B------:R-:W-:Y:S01]  /*73b0*/  FMUL.FTZ R129, R129, R65.reuse ;  /* 0x0000004181817220 */ /* 0x080fe20000410000 */
[----:B------:R-:W-:Y:S01]  /*73c0*/  FADD.FTZ R9, R29, R40 ;  /* 0x000000281d097221 */ /* 0x000fe20000010000 */
[-C--:B------:R-:W-:Y:S01]  /*73d0*/  FMUL.FTZ R132, R132, R65.reuse ;  /* 0x0000004184847220 */ /* 0x080fe20000410000 */
[-C--:B------:R-:W-:Y:S01]  /*73e0*/  FMUL.FTZ R133, R133, R65.reuse ;  /* 0x0000004185857220 */ /* 0x080fe20000410000 */
[----:B------:R-:W2:Y:S01]  /*73f0*/  MUFU.EX2 R169, R169 ;  /* 0x000000a900a97308 */ /* 0x000ea20000000800 */
[----:B------:R-:W-:Y:S01]  /*7400*/  FADD.FTZ R2, R28, R3 ;  /* 0x000000031c027221 */ /* 0x000fe20000010000 */
[-C--:B------:R-:W-:Y:S01]  /*7410*/  FMUL.FTZ R136, R136, R65.reuse ;  /* 0x0000004188887220 */ /* 0x080fe20000410000 */
[-C--:B------:R-:W-:Y:S01]  /*7420*/  FMUL.FTZ R137, R137, R65.reuse ;  /* 0x0000004189897220 */ /* 0x080fe20000410000 */
[-C--:B------:R-:W-:Y:S01]  /*7430*/  FMUL.FTZ R140, R140, R65.reuse ;  /* 0x000000418c8c7220 */ /* 0x080fe20000410000 */
[-C--:B------:R-:W-:Y:S01]  /*7440*/  FMUL.FTZ R141, R141, R65.reuse ;  /* 0x000000418d8d7220 */ /* 0x080fe20000410000 */
[-C--:B------:R-:W-:Y:S01]  /*7450*/  FMUL.FTZ R144, R144, R65.reuse ;  /* 0x0000004190907220 */ /* 0x080fe20000410000 */
[-C--:B------:R-:W-:Y:S01]  /*7460*/  FMUL.FTZ R145, R145, R65.reuse ;  /* 0x0000004191917220 */ /* 0x080fe20000410000 */
[----:B------:R-:W3:Y:S01]  /*7470*/  MUFU.EX2 R30, R30 ;  /* 0x0000001e001e7308 */ /* 0x000ee20000000800 */
[----:B-1----:R-:W-:Y:S01]  /*7480*/  FADD.FTZ R40, R154, R9 ;  /* 0x000000099a287221 */ /* 0x002fe20000010000 */
[-C--:B------:R-:W-:Y:S01]  /*7490*/  FMUL.FTZ R148, R148, R65.reuse ;  /* 0x0000004194947220 */ /* 0x080fe20000410000 */
[----:B------:R-:W-:Y:S01]  /*74a0*/  FMUL.FTZ R149, R149, R65 ;  /* 0x0000004195957220 */ /* 0x000fe20000410000 */
[----:B------:R-:W-:Y:S01]  /*74b0*/  F2FP.F16.F32.PACK_AB R183, R73, R14 ;  /* 0x0000000e49b7723e */ /* 0x000fe200000000ff */
[----:B------:R-:W-:Y:S01]  /*74c0*/  VIADD R7, R7, 0xffffffff ;  /* 0xffffffff07077836 */ /* 0x000fe20000000000 */
[----:B------:R-:W-:Y:S01]  /*74d0*/  F2FP.F16.F32.PACK_AB R177, R35, R20 ;  /* 0x0000001423b1723e */ /* 0x000fe200000000ff */
[----:B------:R-:W-:Y:S01]  /*74e0*/  FMUL.FTZ R90, R90, R32 ;  /* 0x000000205a5a7220 */ /* 0x000fe20000410000 */
[----:B------:R-:W1:Y:S01]  /*74f0*/  MUFU.EX2 R171, R171 ;  /* 0x000000ab00ab7308 */ /* 0x000e620000000800 */
[----:B--2---:R-:W-:Y:S01]  /*7500*/  FADD.FTZ R9, R169, R2 ;  /* 0x00000002a9097221 */ /* 0x004fe20000010000 */
[----:B------:R-:W-:Y:S01]  /*7510*/  F2FP.F16.F32.PACK_AB R179, R39, R24 ;  /* 0x0000001827b3723e */ /* 0x000fe200000000ff */
[-C--:B------:R-:W-:Y:S01]  /*7520*/  FMUL.FTZ R91, R91, R32.reuse ;  /* 0x000000205b5b7220 */ /* 0x080fe20000410000 */
[----:B------:R-:W-:Y:S01]  /*7530*/  F2FP.F16.F32.PACK_AB R173, R26, R173 ;  /* 0x000000ad1aad723e */ /* 0x000fe200000000ff */
[-C--:B------:R-:W-:Y:S01]  /*7540*/  FMUL.FTZ R94, R94, R32.reuse ;  /* 0x000000205e5e7220 */ /* 0x080fe20000410000 */
[----:B------:R-:W-:Y:S01]  /*7550*/  F2FP.F16.F32.PACK_AB R175, R28, R175 ;  /* 0x000000af1caf723e */ /* 0x000fe200000000ff */
[-C--:B------:R-:W-:Y:S01]  /*7560*/  FMUL.FTZ R95, R95, R32.reuse ;  /* 0x000000205f5f7220 */ /* 0x080fe20000410000 */
[----:B------:R-:W2:Y:S01]  /*7570*/  MUFU.EX2 R34, R34 ;  /* 0x0000002200227308 */ /* 0x000ea20000000800 */
[C---:B---3--:R-:W-:Y:S01]  /*7580*/  FADD.FTZ R2, R30.reuse, R9 ;  /* 0x000000091e027221 */ /* 0x048fe20000010000 */
[----:B------:R-:W-:Y:S01]  /*7590*/  F2FP.F16.F32.PACK_AB R169, R30, R169 ;  /* 0x000000a91ea9723e */ /* 0x000fe200000000ff */
        /* <DEDUP_REMOVED lines=8> */
[-C--:B------:R-:W-:Y:S01]  /*7620*/  FMUL.FTZ R110, R110, R32.reuse ;  /* 0x000000206e6e7220 */ /* 0x080fe20000410000 */
[-C--:B------:R-:W-:Y:S01]  /*7630*/  FMUL.FTZ R111, R111, R32.reuse ;  /* 0x000000206f6f7220 */ /* 0x080fe20000410000 */
[-C--:B------:R-:W-:Y:S01]  /*7640*/  FMUL.FTZ R114, R114, R32.reuse ;  /* 0x0000002072727220 */ /* 0x080fe20000410000 */
[-C--:B------:R-:W-:Y:S01]  /*7650*/  FMUL.FTZ R115, R115, R32.reuse ;  /* 0x0000002073737220 */ /* 0x080fe20000410000 */
[-C--:B------:R-:W-:Y:S01]  /*7660*/  FMUL.FTZ R118, R118, R32.reuse ;  /* 0x0000002076767220 */ /* 0x080fe20000410000 */
[----:B------:R-:W1:Y:S01]  /*7670*/  MUFU.EX2 R36, R36 ;  /* 0x0000002400247308 */ /* 0x000e620000000800 */
[C---:B--2---:R-:W-:Y:S01]  /*7680*/  FADD.FTZ R2, R34.reuse, R9 ;  /* 0x0000000922027221 */ /* 0x044fe20000010000 */
[----:B------:R-:W-:Y:S01]  /*7690*/  F2FP.F16.F32.PACK_AB R171, R34, R171 ;  /* 0x000000ab22ab723e */ /* 0x000fe200000000ff */
[-C--:B------:R-:W-:Y:S01]  /*76a0*/  FMUL.FTZ R119, R119, R32.reuse ;  /* 0x0000002077777220 */ /* 0x080fe20000410000 */
[-C--:B------:R-:W-:Y:S01]  /*76b0*/  FMUL.FTZ R122, R122, R32.reuse ;  /* 0x000000207a7a7220 */ /* 0x080fe20000410000 */
[-C--:B------:R-:W-:Y:S01]  /*76c0*/  FMUL.FTZ R123, R123, R32.reuse ;  /* 0x000000207b7b7220 */ /* 0x080fe20000410000 */
[-C--:B------:R-:W-:Y:S01]  /*76d0*/  FMUL.FTZ R126, R126, R32.reuse ;  /* 0x000000207e7e7220 */ /* 0x080fe20000410000 */
[-C--:B------:R-:W-:Y:S01]  /*76e0*/  FMUL.FTZ R127, R127, R32.reuse ;  /* 0x000000207f7f7220 */ /* 0x080fe20000410000 */
[----:B------:R2:W4:Y:S01]  /*76f0*/  MUFU.EX2 R42, R181 ;  /* 0x000000b5002a7308 */ /* 0x0005220000000800 */
[----:B---3--:R-:W-:Y:S01]  /*7700*/  FADD.FTZ R9, R165, R2 ;  /* 0x00000002a5097221 */ /* 0x008fe20000010000 */
        /* <DEDUP_REMOVED lines=8> */
[----:B--2---:R-:W-:Y:S01]  /*7790*/  F2FP.F16.F32.PACK_AB R181, R0, R69 ;  /* 0x0000004500b5723e */ /* 0x004fe200000000ff */
[-C--:B------:R-:W-:Y:S01]  /*77a0*/  FMUL.FTZ R142, R142, R32.reuse ;  /* 0x000000208e8e7220 */ /* 0x080fe20000410000 */
[----:B------:R-:W-:Y:S01]  /*77b0*/  F2FP.F16.F32.PACK_AB R165, R36, R165 ;  /* 0x000000a524a5723e */ /* 0x000fe200000000ff */
[-C--:B------:R-:W-:Y:S01]  /*77c0*/  FMUL.FTZ R143, R143, R32.reuse ;  /* 0x000000208f8f7220 */ /* 0x080fe20000410000 */
[-C--:B------:R-:W-:Y:S01]  /*77d0*/  FMUL.FTZ R146, R146, R32.reuse ;  /* 0x0000002092927220 */ /* 0x080fe20000410000 */
[-C--:B------:R-:W-:Y:S01]  /*77e0*/  FMUL.FTZ R147, R147, R32.reuse ;  /* 0x0000002093937220 */ /* 0x080fe20000410000 */
[----:B------:R-:W1:Y:S01]  /*77f0*/  MUFU.EX2 R37, R37 ;  /* 0x0000002500257308 */ /* 0x000e620000000800 */
[----:B----4-:R-:W-:Y:S01]  /*7800*/  FADD.FTZ R9, R42, R9 ;  /* 0x000000092a097221 */ /* 0x010fe20000010000 */
[-C--:B------:R-:W-:Y:S01]  /*7810*/  FMUL.FTZ R150, R150, R32.reuse ;  /* 0x0000002096967220 */ /* 0x080fe20000410000 */
[----:B------:R-:W-:Y:S01]  /*7820*/  FMUL.FTZ R151, R151, R32 ;  /* 0x0000002097977220 */ /* 0x000fe20000410000 */
[----:B------:R-:W-:-:S04]  /*7830*/  IMAD.MOV.U32 R0, RZ, RZ, R11 ;  /* 0x000000ffff007224 */ /* 0x000fc800078e000b */
        /* <DEDUP_REMOVED lines=30> */
[----:B------:R-:W-:-:S03]  /*7a20*/  F2FP.F16.F32.PACK_AB R153, R83, R48 ;  /* 0x000000305399723e */ /* 0x000fc600000000ff */
[----:B---3--:R-:W-:-:S04]  /*7a30*/  FADD.FTZ R9, R50, R9 ;  /* 0x0000000932097221 */ /* 0x008fc80000010000 */
[C---:B-1----:R-:W-:Y:S01]  /*7a40*/  FADD.FTZ R2, R38.reuse, R9 ;  /* 0x0000000926027221 */ /* 0x042fe20000010000 */
[----:B------:R-:W-:Y:S01]  /*7a50*/  F2FP.F16.F32.PACK_AB R155, R38, R50 ;  /* 0x00000032269b723e */ /* 0x000fe200000000ff */
[----:B------:R-:W-:Y:S01]  /*7a60*/  IMAD.MOV.U32 R9, RZ, RZ, R13 ;  /* 0x000000ffff097224 */ /* 0x000fe200078e000d */
[----:B------:R-:W-:Y:S06]  /*7a70*/  @P3 BRA `(.L_x_6433) ;  /* 0xffffffd000103947 */ /* 0x000fec000383ffff */
[----:B------:R-:W-:Y:S01]  /*7a80*/  IMAD.MOV.U32 R9, RZ, RZ, R13 ;  /* 0x000000ffff097224 */ /* 0x000fe200078e000d */
[----:B------:R-:W-:Y:S01]  /*7a90*/  UMOV UR37, UR60 ;  /* 0x0000003c00257c82 */ /* 0x000fe20008000000 */
[----:B------:R-:W-:Y:S01]  /*7aa0*/  IMAD.MOV.U32 R0, RZ, RZ, R11 ;  /* 0x000000ffff007224 */ /* 0x000fe200078e000b */
[----:B------:R-:W-:-:S06]  /*7ab0*/  UMOV UR36, UR59 ;  /* 0x0000003b00247c82 */ /* 0x000fcc0008000000 */
.L_x_6416:
        /* <DEDUP_REMOVED lines=15> */
.L_x_6435:
[----:B------:R-:W-:-:S11]  /*7bb0*/  UISETP.NE.AND UP0, UPT, UR11, 0x1, UPT ;  /* 0x000000010b00788c */ /* 0x000fd6000bf05270 */
[----:B------:R-:W-:Y:S02]  /*7bc0*/  @UP0 ULDC.64 UR14, c[0x0][0x9e8] ;  /* 0x00027a00000e0ab9 */ /* 0x000fe40000000a00 */
[----:B------:R-:W-:-:S04]  /*7bd0*/  UIMAD.WIDE.U32 UR6, UR54, UR14, URZ ;  /* 0x0000000e360672a5 */ /* 0x000fc8000f8e003f */
[----:B------:R-:W-:-:S12]  /*7be0*/  @UP0 USHF.R.U32.HI UR54, URZ, UR15, UR7 ;  /* 0x0000000f3f360299 */ /* 0x000fd80008011607 */
.L_x_6436:
[----:B------:R-:W-:-:S04]  /*7bf0*/  UIMAD UR54, UR54, UR11, URZ ;  /* 0x0000000b363672a4 */ /* 0x000fc8000f8e023f */
[----:B------:R-:W-:-:S04]  /*7c00*/  UISETP.LT.AND UP0, UPT, UR10, UR54, UPT ;  /* 0x000000360a00728c */ /* 0x000fc8000bf01270 */
[----:B------:R-:W-:-:S12]  /*7c10*/  USEL UR10, UR10, UR54, !UP0 ;  /* 0x000000360a0a7287 */ /* 0x000fd8000c000000 */
.L_x_6434:
        /* <DEDUP_REMOVED lines=12> */
.L_x_6446:
        /* <DEDUP_REMOVED lines=9> */
.L_x_6439:
[----:B------:R-:W-:Y:S01]  /*7d70*/  ULEA UR6, UR37, UR39, 0x3 ;  /* 0x0000002725067291 */ /* 0x000fe2000f8e183f */
[----:B------:R-:W-:-:S05]  /*7d80*/  IMAD.U32 R0, RZ, RZ, UR36 ;  /* 0x00000024ff007e24 */ /* 0x000fca000f8e00ff */
[----:B------:R-:W-:-:S04]  /*7d90*/  SHF.L.U32 R0, R0, 0x1f, RZ ;  /* 0x0000001f00007819 */ /* 0x000fc800000006ff */
[----:B------:R1:W2:Y:S01]  /*7da0*/  SYNCS.PHASECHK.TRANS64.TRYWAIT P2, [UR6+0x28830], R0 ;  /* 0x02883000ff0075a7 */ /* 0x0002a20008040146 */
[----:B------:R-:W-:Y:S05]  /*7db0*/  @!P0 BRA `(.L_x_6440) ;  /* 0x0000000000048947 */ /* 0x000fea0003800000 */
[----:B------:R-:W-:Y:S01]  /*7dc0*/  BPT.TRAP 0x1 ;  /* 0x000000040000795c */ /* 0x000fe20000300000 */
.L_x_6440:
[----:B--2---:R-:W-:Y:S05]  /*7dd0*/  @P2 BRA `(.L_x_6438) ;  /* 0x0000000000082947 */ /* 0x004fea0003800000 */
[----:B------:R-:W2:Y:S02]  /*7de0*/  SYNCS.PHASECHK.TRANS64.TRYWAIT P2, [UR6+0x28830], R0 ;  /* 0x02883000ff0075a7 */ /* 0x000ea40008040146 */
[----:B--2---:R-:W-:Y:S05]  /*7df0*/  @!P2 BRA `(.L_x_6441) ;  /* 0x0000009c0094a947 */ /* 0x004fea0003800000 */
.L_x_6438:
        /* <DEDUP_REMOVED lines=45> */
.L_x_6443:
[----:B------:R-:W-:Y:S01]  /*80d0*/  ULEA UR6, UR55, UR39, 0x3 ;  /* 0x0000002737067291 */ /* 0x000fe2000f8e183f */
[----:B------:R-:W-:-:S05]  /*80e0*/  IMAD.U32 R0, RZ, RZ, UR56 ;  /* 0x00000038ff007e24 */ /* 0x000fca000f8e00ff */
[----:B------:R-:W-:-:S04]  /*80f0*/  SHF.L.U32 R0, R0, 0x1f, RZ ;  /* 0x0000001f00007819 */ /* 0x000fc800000006ff */
[----:B------:R1:W2:Y:S01]  /*8100*/  SYNCS.PHASECHK.TRANS64.TRYWAIT P2, [UR6+0x28850], R0 ;  /* 0x02885000ff0075a7 */ /* 0x0002a20008040146 */
[----:B------:R-:W-:Y:S05]  /*8110*/  @!P0 BRA `(.L_x_6444) ;  /* 0x0000000000048947 */ /* 0x000fea0003800000 */
[----:B------:R-:W-:Y:S01]  /*8120*/  BPT.TRAP 0x1 ;  /* 0x000000040000795c */ /* 0x000fe20000300000 */
.L_x_6444:
[----:B--2---:R-:W-:Y:S05]  /*8130*/  @P2 BRA `(.L_x_6442) ;  /* 0x0000000000082947 */ /* 0x004fea0003800000 */
[----:B------:R-:W2:Y:S02]  /*8140*/  SYNCS.PHASECHK.TRANS64.TRYWAIT P2, [UR6+0x28850], R0 ;  /* 0x02885000ff0075a7 */ /* 0x000ea40008040146 */
[----:B--2---:R-:W-:Y:S05]  /*8150*/  @!P2 BRA `(.L_x_6445) ;  /* 0x0000009800d4a947 */ /* 0x004fea0003800000 */
.L_x_6442:
[----:B------:R-:W-:Y:S01]  /*8160*/  UIADD3 UR6, UR39, 0x400, URZ ;  /* 0x0000040027067890 */ /* 0x000fe2000fffe03f */
[----:B------:R-:W-:Y:S01]  /*8170*/  WARPGROUP.ARRIVE ;  /* 0x00000000000079c5 */ /* 0x000fe20000000000 */
[----:B------:R-:W-:Y:S01]  /*8180*/  UMOV UR7, 0x40000040 ;  /* 0x4000004000077882 */ /* 0x000fe20000000000 */
[----:B-12---:R-:W-:Y:S01]  /*8190*/  FMNMX.FTZ R0, R24, R13, !PT ;  /* 0x0000000d18007209 */ /* 0x006fe20007810000 */
[----:B------:R-:W-:Y:S01]  /*81a0*/  USHF.R.U32.HI UR6, URZ, 0x4, UR6 ;  /* 0x000000043f067899 */ /* 0x000fe20008011606 */
[----:B------:R-:W1:Y:S01]  /*81b0*/  LDC R6, c[0x0][0x988] ;  /* 0x00026200ff067b82 */ /* 0x000e620000000800 */
[----:B------:R-:W-:Y:S01]  /*81c0*/  ISETP.GT.AND P2, PT, R7, UR54, PT ;  /* 0x0000003607007c0c */ /* 0x000fe2000bf44270 */
[----:B------:R-:W-:Y:S01]  /*81d0*/  UMOV UR56, UR36 ;  /* 0x0000002400387c82 */ /* 0x000fe20008000000 */
[----:B------:R-:W-:Y:S01]  /*81e0*/  ULOP3.LUT UR6, UR6, 0x3fff, URZ, 0xc0, !UPT ;  /* 0x00003fff06067892 */ /* 0x000fe2000f8ec03f */
[----:B------:R-:W-:Y:S01]  /*81f0*/  FMNMX.FTZ R9, R25, R0, !PT ;  /* 0x0000000019097209 */ /* 0x000fe20007810000 */
[----:B------:R-:W-:-:S02]  /*8200*/  VIADD R7, R7, 0xffffffff ;  /* 0xffffffff07077836 */ /* 0x000fc40000000000 */
[----:B------:R-:W-:Y:S01]  /*8210*/  ULOP3.LUT UR6, UR6, 0x4000000, URZ, 0xfc, !UPT ;  /* 0x0400000006067892 */ /* 0x000fe2000f8efc3f */
[----:B------:R-:W-:-:S03]  /*8220*/  FMNMX.FTZ R0, R28, R9, !PT ;  /* 0x000000091c007209 */ /* 0x000fc60007810000 */
[----:B------:R-:W-:Y:S01]  /*8230*/  ULEA UR10, UR55, UR6, 0xb ;  /* 0x00000006370a7291 */ /* 0x000fe2000f8e583f */
        /* <DEDUP_REMOVED lines=33> */
[----:B------:R-:W2:Y:S02]  /*8450*/  SHFL.BFLY PT, R0, R9, 0x2, 0x1f ;  /* 0x0c401f0009007f89 */ /* 0x000ea400000e0000 */
[----:B--2---:R-:W-:-:S05]  /*8460*/  FMNMX.FTZ R12, R9, R0, !PT ;  /* 0x00000000090c7209 */ /* 0x004fca0007810000 */
[----:B------:R-:W2:Y:S01]  /*8470*/  SHFL.BFLY PT, R15, R12, 0x1, 0x1f ;  /* 0x0c201f000c0f7f89 */ /* 0x000ea200000e0000 */
[----:B------:R-:W-:Y:S02]  /*8480*/  WARPGROUP.DEPBAR.LE gsb0, 0x0 ;  /* 0x00008000000079c5 */ /* 0x000fe40000010000 */
[----:B------:R-:W-:-:S06]  /*8490*/  WARPGROUP.ARRIVE ;  /* 0x00000000000079c5 */ /* 0x000fcc0000000000 */
[----:B------:R-:W-:Y:S01]  /*84a0*/  HGMMA.64x128x16.F32 R88, R176, gdesc[UR4].tnspB, R88, gsb0 ;  /* 0x41e00004b0587df0 */ /* 0x000fe20008000858 */
[----:B------:R-:W-:Y:S01]  /*84b0*/  UIADD3 UR6, UR10, 0x100, URZ ;  /* 0x000001000a067890 */ /* 0x000fe2000fffe03f */
[----:B------:R-:W-:Y:S01]  /*84c0*/  UMOV UR7, 0x40000040 ;  /* 0x4000004000077882 */ /* 0x000fe20000000000 */
        /* <DEDUP_REMOVED lines=37> */
[----:B------:R-:W-:Y:S02]  /*8720*/  WARPGROUP.ARRIVE ;  /* 0x00000000000079c5 */ /* 0x000fe40000000000 */
[----:B------:R-:W1:Y:S04]  /*8730*/  SHFL.BFLY PT, R14, R9, 0x2, 0x1f ;  /* 0x0c401f00090e7f89 */ /* 0x000e6800000e0000 */
[----:B------:R-:W-:Y:S01]  /*8740*/  HGMMA.64x128x16.F32 R88, R172, gdesc[UR4].tnspB, R88, gsb0 ;  /* 0x41e00004ac587df0 */ /* 0x000fe20008000858 */
[----:B------:R-:W-:Y:S01]  /*8750*/  UIADD3 UR6, UR10, 0x180, URZ ;  /* 0x000001800a067890 */ /* 0x000fe2000fffe03f */
[----:B------:R-:W-:Y:S01]  /*8760*/  UMOV UR7, 0x40000040 ;  /* 0x4000004000077882 */ /* 0x000fe20000000000 */
[----:B------:R-:W-:-:S02]  /*8770*/  WARPGROUP.DEPBAR.LE gsb0, 0x0 ;  /* 0x00008000000079c5 */ /* 0x000fc40000010000 */
[----:B------:R-:W-:-:S07]  /*8780*/  WARPGROUP.ARRIVE ;  /* 0x00000000000079c5 */ /* 0x000fce0000000000 */
[----:B------:R-:W-:Y:S01]  /*8790*/  HGMMA.64x128x16.F32 R88, R168, gdesc[UR4].tnspB, R88, gsb0 ;  /* 0x41e00004a8587df0 */ /* 0x000fe20008000858 */
[----:B------:R-:W-:Y:S01]  /*87a0*/  UIADD3 UR6, UR10, 0x200, URZ ;  /* 0x000002000a067890 */ /* 0x000fe2000fffe03f */
[----:B------:R-:W-:Y:S01]  /*87b0*/  UMOV UR7, 0x40000040 ;  /* 0x4000004000077882 */ /* 0x000fe20000000000 */
[----:B------:R-:W-:Y:S02]  /*87c0*/  WARPGROUP.DEPBAR.LE gsb0, 0x0 ;  /* 0x00008000000079c5 */ /* 0x000fe40000010000 */
[----:B------:R-:W-:Y:S01]  /*87d0*/  WARPGROUP.ARRIVE ;  /* 0x00000000000079c5 */ /* 0x000fe20000000000 */
[----:B------:R-:W-:-:S04]  /*87e0*/  FMUL.FTZ R169, R0, R6 ;  /* 0x0000000600a97220 */ /* 0x000fc80000410000 */
[--C-:B------:R-:W-:Y:S02]  /*87f0*/  FFMA.FTZ R13, R24, R6, -R169.reuse ;  /* 0x00000006180d7223 */ /* 0x100fe400000108a9 */
[----:B------:R-:W-:Y:S01]  /*8800*/  HGMMA.64x128x16.F32 R88, R164, gdesc[UR4].tnspB, R88, gsb0 ;  /* 0x41e00004a4587df0 */ /* 0x000fe20008000858 */
[----:B------:R-:W-:Y:S01]  /*8810*/  UIADD3 UR6, UR10, 0x280, URZ ;  /* 0x000002800a067890 */ /* 0x000fe2000fffe03f */
[----:B-1----:R-:W-:Y:S01]  /*8820*/  FMNMX.FTZ R24, R9, R14, !PT ;  /* 0x0000000e09187209 */ /* 0x002fe20007810000 */
[----:B------:R-:W-:Y:S01]  /*8830*/  UMOV UR7, 0x40000040 ;  /* 0x4000004000077882 */ /* 0x000fe20000000000 */
[-CC-:B------:R-:W-:Y:S01]  /*8840*/  FFMA.FTZ R15, R29, R6.reuse, -R169.reuse ;  /* 0x000000061d0f7223 */ /* 0x180fe200000108a9 */
[-CC-:B------:R-:W-:Y:S01]  /*8850*/  FFMA.FTZ R29, R41, R6.reuse, -R169.reuse ;  /* 0x00000006291d7223 */ /* 0x180fe200000108a9 */
[-CC-:B------:R-:W-:Y:S01]  /*8860*/  FFMA.FTZ R41, R53, R6.reuse, -R169.reuse ;  /* 0x0000000635297223 */ /* 0x180fe200000108a9 */
[----:B------:R-:W1:Y:S01]  /*8870*/  SHFL.BFLY PT, R9, R24, 0x1, 0x1f ;  /* 0x0c201f0018097f89 */ /* 0x000e6200000e0000 */
        /* <DEDUP_REMOVED lines=22> */
[-C--:B------:R-:W-:Y:S01]  /*89e0*/  FFMA.FTZ R20, R80, R6.reuse, -R169 ;  /* 0x0000000650147223 */ /* 0x080fe200000108a9 */
[----:B-1----:R-:W-:Y:S01]  /*89f0*/  FMNMX.FTZ R9, R24, R9, !PT ;  /* 0x0000000918097209 */ /* 0x002fe20007810000 */
[----:B------:R-:W1:Y:S01]  /*8a00*/  MUFU.EX2 R182, R182 ;  /* 0x000000b600b67308 */ /* 0x000e620000000800 */
[----:B--2---:R-:W-:Y:S01]  /*8a10*/  FFMA.FTZ R3, R10, R3, R13 ;  /* 0x000000030a037223 */ /* 0x004fe2000001000d */
[-CC-:B------:R-:W-:Y:S01]  /*8a20*/  FFMA.FTZ R69, R81, R6.reuse, -R169.reuse ;  /* 0x0000000651457223 */ /* 0x180fe200000108a9 */
[-C--:B------:R-:W-:Y:S01]  /*8a30*/  FFMA.FTZ R84, R84, R6.reuse, -R169 ;  /* 0x0000000654547223 */ /* 0x080fe200000108a9 */
[CC--:B------:R-:W-:Y:S01]  /*8a40*/  FMUL.FTZ R77, R9.reuse, R6.reuse ;  /* 0x00000006094d7220 */ /* 0x0c0fe20000410000 */
[----:B------:R-:W-:Y:S01]  /*8a50*/  FADD.FTZ R73, -R9, R11 ;  /* 0x0000000b09497221 */ /* 0x000fe20000010100 */
[----:B------:R-:W-:-:S02]  /*8a60*/  FFMA.FTZ R85, R85, R6, -R169 ;  /* 0x0000000655557223 */ /* 0x000fc400000108a9 */
[-CC-:B------:R-:W-:Y:S01]  /*8a70*/  FFMA.FTZ R181, R27, R6.reuse, -R77.reuse ;  /* 0x000000061bb57223 */ /* 0x180fe2000001084d */
[----:B------:R-:W-:Y:S02]  /*8a80*/  IMAD.U32 R27, RZ, RZ, UR37 ;  /* 0x00000025ff1b7e24 */ /* 0x000fe4000f8e00ff */
[-C--:B------:R-:W-:Y:S01]  /*8a90*/  FMUL.FTZ R73, R73, R6.reuse ;  /* 0x0000000649497220 */ /* 0x080fe20000410000 */
[-CC-:B------:R-:W-:Y:S01]  /*8aa0*/  FFMA.FTZ R26, R26, R6.reuse, -R77.reuse ;  /* 0x000000061a1a7223 */ /* 0x180fe2000001084d */
[-CC-:B------:R-:W-:Y:S01]  /*8ab0*/  FFMA.FTZ R183, R30, R6.reuse, -R77.reuse ;  /* 0x000000061eb77223 */ /* 0x180fe2000001084d */
[-CC-:B------:R-:W-:Y:S01]  /*8ac0*/  FFMA.FTZ R28, R31, R6.reuse, -R77.reuse ;  /* 0x000000061f1c7223 */ /* 0x180fe2000001084d */
[----:B------:R-:W-:Y:S01]  /*8ad0*/  @!P1 LEA R27, R27, UR39, 0x3 ;  /* 0x000000271b1b9c11 */ /* 0x000fe2000f8e18ff */
[----:B------:R-:W-:Y:S01]  /*8ae0*/  MUFU.EX2 R181, R181 ;  /* 0x000000b500b57308 */ /* 0x000fe20000000800 */
[----:B------:R-:W-:Y:S01]  /*8af0*/  IADD3 R31, -R17, 0xb, RZ ;  /* 0x0000000b111f7810 */ /* 0x000fe20007ffe1ff */
[-CC-:B------:R-:W-:Y:S01]  /*8b00*/  FFMA.FTZ R177, R34, R6.reuse, -R77.reuse ;  /* 0x0000000622b17223 */ /* 0x180fe2000001084d */
[----:B------:R-:W-:Y:S01]  /*8b10*/  FFMA.FTZ R40, R35, R6, -R77 ;  /* 0x0000000623287223 */ /* 0x000fe2000001084d */
[----:B------:R-:W-:-:S02]  /*8b20*/  @!P1 VIADD R27, R27, 0x28840 ;  /* 0x000288401b1b9836 */ /* 0x000fc40000000000 */
[-C--:B------:R-:W-:Y:S01]  /*8b30*/  FFMA.FTZ R179, R38, R6.reuse, -R77 ;  /* 0x0000000626b37223 */ /* 0x080fe2000001084d */
[----:B---3--:R-:W-:Y:S01]  /*8b40*/  FADD.FTZ R3, R180, R3 ;  /* 0x00000003b4037221 */ /* 0x008fe20000010000 */
[-C--:B------:R-:W-:Y:S01]  /*8b50*/  FFMA.FTZ R38, R39, R6.reuse, -R77 ;  /* 0x0000000627267223 */ /* 0x080fe2000001084d */
[----:B------:R-:W-:Y:S01]  /*8b60*/  MUFU.EX2 R73, R73 ;  /* 0x0000004900497308 */ /* 0x000fe20000000800 */
[----:B------:R-:W-:Y:S01]  /*8b70*/  @!P1 PRMT R27, RZ, 0x654, R27 ;  /* 0x00000654ff1b9816 */ /* 0x000fe2000000001b */
[-C--:B------:R-:W-:Y:S01]  /*8b80*/  FFMA.FTZ R175, R46, R6.reuse, -R77 ;  /* 0x000000062eaf7223 */ /* 0x080fe2000001084d */
[----:B-1----:R-:W-:Y:S01]  /*8b90*/  FADD.FTZ R46, R182, R3 ;  /* 0x00000003b62e7221 */ /* 0x002fe20000010000 */
        /* <DEDUP_REMOVED lines=8> */
[----:B------:R-:W-:Y:S01]  /*8c20*/  F2FP.F16.F32.PACK_AB R180, R180, R13 ;  /* 0x0000000db4b4723e */ /* 0x000fe200000000ff */
        /* <DEDUP_REMOVED lines=13> */
[----:B------:R-:W-:-:S03]  /*8d00*/  FFMA.FTZ R86, R86, R6, -R77 ;  /* 0x0000000656567223 */ /* 0x000fc6000001084d */
[----:B------:R-:W-:Y:S01]  /*8d10*/  FADD.FTZ R44, R181, R2 ;  /* 0x00000002b52c7221 */ /* 0x000fe20000010000 */
[----:B------:R-:W-:Y:S01]  /*8d20*/  FFMA.FTZ R2, R63, R6, -R77 ;  /* 0x000000063f027223 */ /* 0x000fe2000001084d */
[----:B------:R-:W-:Y:S01]  /*8d30*/  F2FP.F16.F32.PACK_AB R181, R181, R26 ;  /* 0x0000001ab5b5723e */ /* 0x000fe200000000ff */
[----:B------:R-:W1:Y:S01]  /*8d40*/  MUFU.EX2 R28, R28 ;  /* 0x0000001c001c7308 */ /* 0x000e620000000800 */
[----:B--2---:R-:W-:-:S07]  /*8d50*/  FADD.FTZ R3, R183, R44 ;  /* 0x0000002cb7037221 */ /* 0x004fce0000010000 */
[----:B------:R-:W-:Y:S01]  /*8d60*/  MUFU.EX2 R176, R176 ;  /* 0x000000b000b07308 */ /* 0x000fe20000000800 */
[----:B---3--:R-:W-:-:S07]  /*8d70*/  F2FP.F16.F32.PACK_AB R182, R15, R182 ;  /* 0x000000b60fb6723e */ /* 0x008fce00000000ff */
[----:B------:R-:W2:Y:S01]  /*8d80*/  MUFU.EX2 R177, R177 ;  /* 0x000000b100b17308 */ /* 0x000ea20000000800 */
[C---:B-1----:R-:W-:Y:S01]  /*8d90*/  FADD.FTZ R44, R28.reuse, R3 ;  /* 0x000000031c2c7221 */ /* 0x042fe20000010000 */
[----:B------:R-:W-:-:S06]  /*8da0*/  F2FP.F16.F32.PACK_AB R183, R28, R183 ;  /* 0x000000b71cb7723e */ /* 0x000fcc00000000ff */
[----:B------:R-:W-:Y:S08]  /*8db0*/  MUFU.EX2 R21, R21 ;  /* 0x0000001500157308 */ /* 0x000ff00000000800 */
[----:B------:R-:W1:Y:S01]  /*8dc0*/  MUFU.EX2 R40, R40 ;  /* 0x0000002800287308 */ /* 0x000e620000000800 */
[----:B--2---:R-:W-:-:S07]  /*8dd0*/  FADD.FTZ R3, R177, R44 ;  /* 0x0000002cb1037221 */ /* 0x004fce0000010000 */
[----:B------:R-:W-:Y:S08]  /*8de0*/  MUFU.EX2 R178, R178 ;  /* 0x000000b200b27308 */ /* 0x000ff00000000800 */
[----:B------:R-:W2:Y:S01]  /*8df0*/  MUFU.EX2 R179, R179 ;  /* 0x000000b300b37308 */ /* 0x000ea20000000800 */
[C---:B-1----:R-:W-:Y:S01]  /*8e00*/  FADD.FTZ R44, R40.reuse, R3 ;  /* 0x00000003282c7221 */ /* 0x042fe20000010000 */
[----:B------:R-:W-:Y:S01]  /*8e10*/  F2FP.F16.F32.PACK_AB R177, R40, R177 ;  /* 0x000000b128b1723e */ /* 0x000fe200000000ff */
[----:B------:R-:W-:-:S02]  /*8e20*/  WARPGROUP.DEPBAR.LE gsb0, 0x0 ;  /* 0x00008000000079c5 */ /* 0x000fc40000010000 */
[----:B------:R-:W-:-:S03]  /*8e30*/  WARPGROUP.ARRIVE ;  /* 0x00000000000079c5 */ /* 0x000fc60000000000 */
[----:B------:R-:W-:Y:S01]  /*8e40*/  MUFU.EX2 R25, R25 ;  /* 0x0000001900197308 */ /* 0x000fe20000000800 */
[-CC-:B------:R-:W-:Y:S01]  /*8e50*/  FFMA.FTZ R164, R56, R6.reuse, -R169.reuse ;  /* 0x0000000638a47223 */ /* 0x180fe200000108a9 */
[-C--:B------:R-:W-:Y:S01]  /*8e60*/  FFMA.FTZ R166, R60, R6.reuse, -R169 ;  /* 0x000000063ca67223 */ /* 0x080fe200000108a9 */
[-CC-:B------:R-:W-:Y:S01]  /*8e70*/  FFMA.FTZ R165, R58, R6.reuse, -R77.reuse ;  /* 0x000000063aa57223 */ /* 0x180fe2000001084d */
[----:B------:R-:W-:Y:S01]  /*8e80*/  FFMA.FTZ R167, R62, R6, -R77 ;  /* 0x000000063ea77223 */ /* 0x000fe2000001084d */
[----:B------:R-:W-:Y:S01]  /*8e90*/  HGMMA.64x128x16.F32 R88, R160, gdesc[UR4].tnspB, R88, gsb0 ;  /* 0x41e00004a0587df0 */ /* 0x000fe20008000858 */
[----:B------:R-:W-:Y:S01]  /*8ea0*/  UIADD3 UR6, UR10, 0x300, URZ ;  /* 0x000003000a067890 */ /* 0x000fe2000fffe03f */
[----:B--2---:R-:W-:Y:S01]  /*8eb0*/  FADD.FTZ R3, R179, R44 ;  /* 0x0000002cb3037221 */ /* 0x004fe20000010000 */
[----:B------:R-:W-:Y:S01]  /*8ec0*/  UMOV UR7, 0x40000040 ;  /* 0x4000004000077882 */ /* 0x000fe20000000000 */
[----:B------:R-:W1:Y:S08]  /*8ed0*/  MUFU.EX2 R38, R38 ;  /* 0x0000002600267308 */ /* 0x000e700000000800 */
[----:B------:R-:W-:Y:S08]  /*8ee0*/  MUFU.EX2 R172, R172 ;  /* 0x000000ac00ac7308 */ /* 0x000ff00000000800 */
        /* <DEDUP_REMOVED lines=14> */
[----:B------:R-:W-:Y:S01]  /*8fd0*/  MUFU.EX2 R37, R37 ;  /* 0x0000002500257308 */ /* 0x000fe20000000800 */
[C---:B-1----:R-:W-:Y:S01]  /*8fe0*/  FADD.FTZ R44, R32.reuse, R3 ;  /* 0x00000003202c7221 */ /* 0x042fe20000010000 */
        /* <DEDUP_REMOVED lines=12> */
[-CC-:B------:R-:W-:Y:S02]  /*90b0*/  FFMA.FTZ R169, R50, R6.reuse, -R77.reuse ;  /* 0x0000000632a97223 */ /* 0x180fe4000001084d */
[----:B------:R-:W-:Y:S01]  /*90c0*/  MUFU.EX2 R45, R45 ;  /* 0x0000002d002d7308 */ /* 0x000fe20000000800 */
[----:B------:R-:W-:Y:S01]  /*90d0*/  FFMA.FTZ R77, R87, R6, -R77 ;  /* 0x00000006574d7223 */ /* 0x000fe2000001084d */
[----:B------:R-:W-:Y:S01]  /*90e0*/  HGMMA.64x128x16.F32 R88, R156, gdesc[UR4].tnspB, R88, gsb0 ;  /* 0x41e000049c587df0 */ /* 0x000fe20008000858 */
[----:B------:R-:W-:Y:S01]  /*90f0*/  UIADD3 UR6, UR10, 0x380, URZ ;  /* 0x000003800a067890 */ /* 0x000fe2000fffe03f */
[----:B------:R-:W-:-:S04]  /*9100*/  UMOV UR7, 0x40000040 ;  /* 0x4000004000077882 */ /* 0x000fc80000000000 */
[----:B------:R-:W1:Y:S08]  /*9110*/  MUFU.EX2 R169, R169 ;  /* 0x000000a900a97308 */ /* 0x000e700000000800 */
[----:B------:R-:W2:Y:S08]  /*9120*/  MUFU.EX2 R42, R42 ;  /* 0x0000002a002a7308 */ /* 0x000eb00000000800 */
[----:B------:R-:W-:Y:S01]  /*9130*/  MUFU.EX2 R166, R166 ;  /* 0x000000a600a67308 */ /* 0x000fe20000000800 */
[----:B-1----:R-:W-:Y:S01]  /*9140*/  FADD.FTZ R3, R169, R44 ;  /* 0x0000002ca9037221 */ /* 0x002fe20000010000 */
[----:B------:R-:W-:-:S03]  /*9150*/  F2FP.F16.F32.PACK_AB R169, R34, R169 ;  /* 0x000000a922a9723e */ /* 0x000fc600000000ff */
[----:B------:R-:W-:-:S03]  /*9160*/  FADD.FTZ R44, R34, R3 ;  /* 0x00000003222c7221 */ /* 0x000fc60000010000 */
[----:B------:R-:W1:Y:S01]  /*9170*/  MUFU.EX2 R167, R167 ;  /* 0x000000a700a77308 */ /* 0x000e620000000800 */
[----:B------:R-:W-:Y:S01]  /*9180*/  FADD.FTZ R3, R171, R44 ;  /* 0x0000002cab037221 */ /* 0x000fe20000010000 */
[----:B------:R-:W-:-:S03]  /*9190*/  F2FP.F16.F32.PACK_AB R171, R36, R171 ;  /* 0x000000ab24ab723e */ /* 0x000fc600000000ff */
[----:B------:R-:W-:-:S03]  /*91a0*/  FADD.FTZ R26, R36, R3 ;  /* 0x00000003241a7221 */ /* 0x000fc60000010000 */
[----:B------:R-:W-:Y:S01]  /*91b0*/  MUFU.EX2 R49, R49 ;  /* 0x0000003100317308 */ /* 0x000fe20000000800 */
[----:B------:R-:W-:Y:S01]  /*91c0*/  FADD.FTZ R3, R165, R26 ;  /* 0x0000001aa5037221 */ /* 0x000fe20000010000 */
[----:B--2---:R-:W-:-:S03]  /*91d0*/  F2FP.F16.F32.PACK_AB R165, R42, R165 ;  /* 0x000000a52aa5723e */ /* 0x004fc600000000ff */
[----:B------:R-:W-:-:S03]  /*91e0*/  FADD.FTZ R26, R42, R3 ;  /* 0x000000032a1a7221 */ /* 0x000fc60000010000 */
[----:B------:R-:W2:Y:S01]  /*91f0*/  MUFU.EX2 R2, R2 ;  /* 0x0000000200027308 */ /* 0x000ea20000000800 */
[----:B-1----:R-:W-:-:S07]  /*9200*/  FADD.FTZ R3, R167, R26 ;  /* 0x0000001aa7037221 */ /* 0x002fce0000010000 */
[----:B------:R-:W-:Y:S08]  /*9210*/  MUFU.EX2 R160, R160 ;  /* 0x000000a000a07308 */ /* 0x000ff00000000800 */
[----:B------:R-:W1:Y:S01]  /*9220*/  MUFU.EX2 R66, R66 ;  /* 0x0000004200427308 */ /* 0x000e620000000800 */
[C---:B--2---:R-:W-:Y:S01]  /*9230*/  FADD.FTZ R3, R2.reuse, R3 ;  /* 0x0000000302037221 */ /* 0x044fe20000010000 */
[----:B------:R-:W-:-:S06]  /*9240*/  F2FP.F16.F32.PACK_AB R167, R2, R167 ;  /* 0x000000a702a7723e */ /* 0x000fcc00000000ff */
[----:B------:R-:W-:Y:S08]  /*9250*/  MUFU.EX2 R53, R53 ;  /* 0x0000003500357308 */ /* 0x000ff00000000800 */
        /* <DEDUP_REMOVED lines=13> */
[----:B------:R-:W2:Y:S01]  /*9330*/  MUFU.EX2 R61, R61 ;  /* 0x0000003d003d7308 */ /* 0x000ea20000000800 */
[----:B------:R-:W-:Y:S02]  /*9340*/  WARPGROUP.DEPBAR.LE gsb0, 0x0 ;  /* 0x00008000000079c5 */ /* 0x000fe40000010000 */
[----:B------:R-:W-:-:S05]  /*9350*/  WARPGROUP.ARRIVE ;  /* 0x00000000000079c5 */ /* 0x000fca0000000000 */
[----:B------:R-:W3:Y:S01]  /*9360*/  MUFU.EX2 R75, R75 ;  /* 0x0000004b004b7308 */ /* 0x000ee20000000800 */
[----:B-1----:R-:W-:Y:S01]  /*9370*/  FADD.FTZ R3, R74, R3 ;  /* 0x000000034a037221 */ /* 0x002fe20000010000 */
[----:B------:R-:W-:Y:S01]  /*9380*/  HGMMA.64x128x16.F32 R88, R152, gdesc[UR4].tnspB, R88, gsb0 ;  /* 0x41e0000498587df0 */ /* 0x000fe20008000858 */
[----:B--2---:R-:W-:-:S05]  /*9390*/  F2FP.F16.F32.PACK_AB R156, R61, R12 ;  /* 0x0000000c3d9c723e */ /* 0x004fca00000000ff */
[----:B------:R-:W-:Y:S08]  /*93a0*/  MUFU.EX2 R14, R14 ;  /* 0x0000000e000e7308 */ /* 0x000ff00000000800 */
[----:B------:R-:W1:Y:S01]  /*93b0*/  MUFU.EX2 R78, R78 ;  /* 0x0000004e004e7308 */ /* 0x000e620000000800 */
[C---:B---3--:R-:W-:Y:S01]  /*93c0*/  FADD.FTZ R3, R75.reuse, R3 ;  /* 0x000000034b037221 */ /* 0x048fe20000010000 */
[----:B------:R-:W-:-:S06]  /*93d0*/  F2FP.F16.F32.PACK_AB R157, R75, R74 ;  /* 0x0000004a4b9d723e */ /* 0x000fcc00000000ff */
[----:B------:R-:W2:Y:S08]  /*93e0*/  MUFU.EX2 R65, R65 ;  /* 0x0000004100417308 */ /* 0x000eb00000000800 */
[----:B------:R-:W3:Y:S01]  /*93f0*/  MUFU.EX2 R79, R79 ;  /* 0x0000004f004f7308 */ /* 0x000ee20000000800 */
[----:B-1----:R-:W-:-:S07]  /*9400*/  FADD.FTZ R3, R78, R3 ;  /* 0x000000034e037221 */ /* 0x002fce0000010000 */
[----:B------:R-:W-:Y:S01]  /*9410*/  MUFU.EX2 R20, R20 ;  /* 0x0000001400147308 */ /* 0x000fe20000000800 */
[----:B--2---:R-:W-:-:S07]  /*9420*/  F2FP.F16.F32.PACK_AB R158, R65, R14 ;  /* 0x0000000e419e723e */ /* 0x004fce00000000ff */
[----:B------:R-:W1:Y:S01]  /*9430*/  MUFU.EX2 R82, R82 ;  /* 0x0000005200527308 */ /* 0x000e620000000800 */
[C---:B---3--:R-:W-:Y:S01]  /*9440*/  FADD.FTZ R3, R79.reuse, R3 ;  /* 0x000000034f037221 */ /* 0x048fe20000010000 */
[----:B------:R-:W-:-:S06]  /*9450*/  F2FP.F16.F32.PACK_AB R159, R79, R78 ;  /* 0x0000004e4f9f723e */ /* 0x000fcc00000000ff */
[----:B------:R-:W-:Y:S08]  /*9460*/  MUFU.EX2 R69, R69 ;  /* 0x0000004500457308 */ /* 0x000ff00000000800 */
[----:B------:R-:W2:Y:S01]  /*9470*/  MUFU.EX2 R83, R83 ;  /* 0x0000005300537308 */ /* 0x000ea20000000800 */
[----:B-1----:R-:W-:-:S07]  /*9480*/  FADD.FTZ R3, R82, R3 ;  /* 0x0000000352037221 */ /* 0x002fce0000010000 */
[----:B------:R-:W-:Y:S08]  /*9490*/  MUFU.EX2 R24, R84 ;  /* 0x0000005400187308 */ /* 0x000ff00000000800 */
[----:B------:R-:W-:Y:S01]  /*94a0*/  MUFU.EX2 R86, R86 ;  /* 0x0000005600567308 */ /* 0x000fe20000000800 */
[----:B--2---:R-:W-:-:S07]  /*94b0*/  FADD.FTZ R3, R83, R3 ;  /* 0x0000000353037221 */ /* 0x004fce0000010000 */
[----:B------:R-:W1:Y:S08]  /*94c0*/  MUFU.EX2 R11, R85 ;  /* 0x00000055000b7308 */ /* 0x000e700000000800 */
[----:B------:R-:W2:Y:S01]  /*94d0*/  MUFU.EX2 R77, R77 ;  /* 0x0000004d004d7308 */ /* 0x000ea20000000800 */
[----:B------:R-:W-:Y:S02]  /*94e0*/  WARPGROUP.DEPBAR.LE gsb0, 0x0 ;  /* 0x00008000000079c5 */ /* 0x000fe40000010000 */
[----:B------:R3:W-:Y:S06]  /*94f0*/  BAR.ARV R31, 0x100 ;  /* 0x0004001f0000751d */ /* 0x0007ec0000002000 */
[----:B------:R4:W-:Y:S01]  /*9500*/  @!P1 SYNCS.ARRIVE.TRANS64.RED.A1T0 RZ, [R27+URZ], RZ ;  /* 0x000000ff1bff99a7 */ /* 0x0009e2000810043f */
[----:B-1----:R-:W-:Y:S01]  /*9510*/  F2FP.F16.F32.PACK_AB R154, R11, R24 ;  /* 0x000000180b9a723e */ /* 0x002fe200000000ff */
[----:B------:R-:W-:Y:S01]  /*9520*/  FMUL.FTZ R88, R88, R10 ;  /* 0x0000000a58587220 */ /* 0x000fe20000410000 */
[----:B------:R-:W-:Y:S01]  /*9530*/  F2FP.F16.F32.PACK_AB R152, R69, R20 ;  /* 0x000000144598723e */ /* 0x000fe200000000ff */
[----:B------:R-:W-:Y:S01]  /*9540*/  FMUL.FTZ R89, R89, R10 ;  /* 0x0000000a59597220 */ /* 0x000fe20000410000 */
[----:B------:R-:W-:Y:S01]  /*9550*/  F2FP.F16.F32.PACK_AB R153, R83, R82 ;  /* 0x000000525399723e */ /* 0x000fe200000000ff */
[----:B------:R-:W-:Y:S01]  /*9560*/  FMUL.FTZ R92, R92, R10 ;  /* 0x0000000a5c5c7220 */ /* 0x000fe20000410000 */
[----:B--2---:R-:W-:Y:S01]  /*9570*/  F2FP.F16.F32.PACK_AB R155, R77, R86 ;  /* 0x000000564d9b723e */ /* 0x004fe200000000ff */
[----:B----4-:R-:W-:Y:S01]  /*9580*/  IMAD.U32 R27, RZ, RZ, UR55 ;  /* 0x00000037ff1b7e24 */ /* 0x010fe2000f8e00ff */
[----:B------:R-:W-:Y:S01]  /*9590*/  UMOV UR55, UR37 ;  /* 0x0000002500377c82 */ /* 0x000fe20008000000 */
[-C--:B------:R-:W-:Y:S01]  /*95a0*/  FMUL.FTZ R93, R93, R10.reuse ;  /* 0x0000000a5d5d7220 */ /* 0x080fe20000410000 */
[-C--:B------:R-:W-:Y:S01]  /*95b0*/  FMUL.FTZ R96, R96, R10.reuse ;  /* 0x0000000a60607220 */ /* 0x080fe20000410000 */
[-C--:B------:R-:W-:Y:S01]  /*95c0*/  FMUL.FTZ R97, R97, R10.reuse ;  /* 0x0000000a61617220 */ /* 0x080fe20000410000 */
[----:B------:R-:W-:Y:S01]  /*95d0*/  @!P1 LEA R27, R27, UR39, 0x3 ;  /* 0x000000271b1b9c11 */ /* 0x000fe2000f8e18ff */
[-C--:B------:R-:W-:Y:S01]  /*95e0*/  FMUL.FTZ R100, R100, R10.reuse ;  /* 0x0000000a64647220 */ /* 0x080fe20000410000 */
[-C--:B------:R-:W-:Y:S01]  /*95f0*/  FMUL.FTZ R101, R101, R10.reuse ;  /* 0x0000000a65657220 */ /* 0x080fe20000410000 */
[-C--:B------:R-:W-:Y:S01]  /*9600*/  FMUL.FTZ R104, R104, R10.reuse ;  /* 0x0000000a68687220 */ /* 0x080fe20000410000 */
[----:B------:R-:W-:Y:S01]  /*9610*/  FMUL.FTZ R105, R105, R10 ;  /* 0x0000000a69697220 */ /* 0x000fe20000410000 */
[----:B------:R-:W-:-:S02]  /*9620*/  @!P1 VIADD R27, R27, 0x28860 ;  /* 0x000288601b1b9836 */ /* 0x000fc40000000000 */
[-C--:B------:R-:W-:Y:S01]  /*9630*/  FMUL.FTZ R108, R108, R10.reuse ;  /* 0x0000000a6c6c7220 */ /* 0x080fe20000410000 */
[-C--:B------:R-:W-:Y:S01]  /*9640*/  FMUL.FTZ R109, R109, R10.reuse ;  /* 0x0000000a6d6d7220 */ /* 0x080fe20000410000 */
[-C--:B------:R-:W-:Y:S01]  /*9650*/  FMUL.FTZ R112, R112, R10.reuse ;  /* 0x0000000a70707220 */ /* 0x080fe20000410000 */
[-C--:B------:R-:W-:Y:S01]  /*9660*/  FMUL.FTZ R113, R113, R10.reuse ;  /* 0x0000000a71717220 */ /* 0x080fe20000410000 */
[----:B---3--:R-:W-:Y:S01]  /*9670*/  @!P1 PRMT R31, RZ, 0x654, R27 ;  /* 0x00000654ff1f9816 */ /* 0x008fe2000000001b */
[----:B------:R-:W-:Y:S01]  /*9680*/  FADD.FTZ R27, R15, R46 ;  /* 0x0000002e0f1b7221 */ /* 0x000fe20000010000 */
[-C--:B------:R-:W-:Y:S01]  /*9690*/  FMUL.FTZ R116, R116, R10.reuse ;  /* 0x0000000a74747220 */ /* 0x080fe20000410000 */
[----:B------:R-:W-:Y:S01]  /*96a0*/  FMUL.FTZ R117, R117, R10 ;  /* 0x0000000a75757220 */ /* 0x000fe20000410000 */
[----:B------:R1:W-:Y:S01]  /*96b0*/  @!P1 SYNCS.ARRIVE.TRANS64.RED.A1T0 RZ, [R31+URZ], RZ ;  /* 0x000000ff1fff99a7 */ /* 0x0003e2000810043f */
[----:B------:R-:W-:Y:S01]  /*96c0*/  FADD.FTZ R46, R176, R27 ;  /* 0x0000001bb02e7221 */ /* 0x000fe20000010000 */
[----:B------:R-:W-:Y:S01]  /*96d0*/  F2FP.F16.F32.PACK_AB R176, R21, R176 ;  /* 0x000000b015b0723e */ /* 0x000fe200000000ff */
[-C--:B------:R-:W-:Y:S01]  /*96e0*/  FMUL.FTZ R120, R120, R10.reuse ;  /* 0x0000000a78787220 */ /* 0x080fe20000410000 */
[-C--:B------:R-:W-:Y:S01]  /*96f0*/  FMUL.FTZ R121, R121, R10.reuse ;  /* 0x0000000a79797220 */ /* 0x080fe20000410000 */
[----:B------:R-:W-:Y:S01]  /*9700*/  FADD.FTZ R27, R21, R46 ;  /* 0x0000002e151b7221 */ /* 0x000fe20000010000 */
[-C--:B------:R-:W-:Y:S01]  /*9710*/  FMUL.FTZ R124, R124, R10.reuse ;  /* 0x0000000a7c7c7220 */ /* 0x080fe20000410000 */
[-C--:B------:R-:W-:Y:S01]  /*9720*/  FMUL.FTZ R125, R125, R10.reuse ;  /* 0x0000000a7d7d7220 */ /* 0x080fe20000410000 */
[----:B------:R-:W-:Y:S01]  /*9730*/  FMUL.FTZ R128, R128, R10 ;  /* 0x0000000a80807220 */ /* 0x000fe20000410000 */
        /* <DEDUP_REMOVED lines=18> */
[----:B------:R-:W-:Y:S01]  /*9860*/  FMUL.FTZ R149, R149, R10 ;  /* 0x0000000a95957220 */ /* 0x000fe20000410000 */
[-C--:B------:R-:W-:Y:S01]  /*9870*/  FMUL.FTZ R90, R90, R73.reuse ;  /* 0x000000495a5a7220 */ /* 0x080fe20000410000 */
[----:B------:R-:W-:Y:S01]  /*9880*/  FADD.FTZ R27, R33, R46 ;  /* 0x0000002e211b7221 */ /* 0x000fe20000010000 */
[-C--:B------:R-:W-:Y:S01]  /*9890*/  FMUL.FTZ R91, R91, R73.reuse ;  /* 0x000000495b5b7220 */ /* 0x080fe20000410000 */
[-C--:B------:R-:W-:Y:S01]  /*98a0*/  FMUL.FTZ R94, R94, R73.reuse ;  /* 0x000000495e5e7220 */ /* 0x080fe20000410000 */
[-C--:B------:R-:W-:Y:S01]  /*98b0*/  FMUL.FTZ R95, R95, R73.reuse ;  /* 0x000000495f5f7220 */ /* 0x080fe20000410000 */
[----:B------:R-:W-:Y:S01]  /*98c0*/  FADD.FTZ R46, R168, R27 ;  /* 0x0000001ba82e7221 */ /* 0x000fe20000010000 */
[----:B------:R-:W-:Y:S01]  /*98d0*/  F2FP.F16.F32.PACK_AB R168, R37, R168 ;  /* 0x000000a825a8723e */ /* 0x000fe200000000ff */
[-C--:B------:R-:W-:Y:S01]  /*98e0*/  FMUL.FTZ R98, R98, R73.reuse ;  /* 0x0000004962627220 */ /* 0x080fe20000410000 */
        /* <DEDUP_REMOVED lines=42> */
[----:B------:R-:W-:-:S03]  /*9b90*/  FMUL.FTZ R151, R151, R73 ;  /* 0x0000004997977220 */ /* 0x000fc60000410000 */
        /* <DEDUP_REMOVED lines=8> */
[----:B------:R-:W-:-:S03]  /*9c20*/  IMAD.MOV.U32 R13, RZ, RZ, R0 ;  /* 0x000000ffff0d7224 */ /* 0x000fc600078e0000 */
[----:B------:R-:W-:Y:S01]  /*9c30*/  FADD.FTZ R3, R11, R2 ;  /* 0x000000020b037221 */ /* 0x000fe20000010000 */
[----:B------:R-:W-:Y:S01]  /*9c40*/  FADD.FTZ R2, R77, R12 ;  /* 0x0000000c4d027221 */ /* 0x000fe20000010000 */
[----:B------:R-:W-:Y:S01]  /*9c50*/  IMAD.MOV.U32 R11, RZ, RZ, R9 ;  /* 0x000000ffff0b7224 */ /* 0x000fe200078e0009 */
[----:B-1----:R-:W-:Y:S06]  /*9c60*/  @P2 BRA `(.L_x_6446) ;  /* 0xffffffe0001c2947 */ /* 0x002fec000383ffff */
.L_x_6437:
        /* <DEDUP_REMOVED lines=9> */
[----:B------:R-:W-:Y:S01]  /*9d00*/  ULDC UR56, c[0x0][0x288] ;  /* 0x0000a20000387ab9 */ /* 0x000fe20000000800 */
[----:B------:R-:W-:-:S05]  /*9d10*/  ULDC UR55, c[0x0][0x9e0] ;  /* 0x0002780000377ab9 */ /* 0x000fca0000000800 */
.L_x_6464:
        /* <DEDUP_REMOVED lines=9> */
.L_x_6449:
[----:B------:R-:W-:Y:S01]  /*9db0*/  ULEA UR6, UR37, UR39, 0x3 ;  /* 0x0000002725067291 */ /* 0x000fe2000f8e183f */
[----:B------:R-:W-:-:S05]  /*9dc0*/  IMAD.U32 R0, RZ, RZ, UR36 ;  /* 0x00000024ff007e24 */ /* 0x000fca000f8e00ff */
[----:B------:R-:W-:-:S04]  /*9dd0*/  SHF.L.U32 R0, R0, 0x1f, RZ ;  /* 0x0000001f00007819 */ /* 0x000fc800000006ff */
[----:B------:R1:W2:Y:S01]  /*9de0*/  SYNCS.PHASECHK.TRANS64.TRYWAIT P2, [UR6+0x28830], R0 ;  /* 0x02883000ff0075a7 */ /* 0x0002a20008040146 */
[----:B------:R-:W-:Y:S05]  /*9df0*/  @!P0 BRA `(.L_x_6450) ;  /* 0x0000000000048947 */ /* 0x000fea0003800000 */
[----:B------:R-:W-:Y:S01]  /*9e00*/  BPT.TRAP 0x1 ;  /* 0x000000040000795c */ /* 0x000fe20000300000 */
.L_x_6450:
[----:B--2---:R-:W-:Y:S05]  /*9e10*/  @P2 BRA `(.L_x_6448) ;  /* 0x0000000000082947 */ /* 0x004fea0003800000 */
[----:B------:R-:W2:Y:S02]  /*9e20*/  SYNCS.PHASECHK.TRANS64.TRYWAIT P2, [UR6+0x28830], R0 ;  /* 0x02883000ff0075a7 */ /* 0x000ea40008040146 */
[----:B--2---:R-:W-:Y:S05]  /*9e30*/  @!P2 BRA `(.L_x_6451) ;  /* 0x0000007c00b4a947 */ /* 0x004fea0003800000 */
.L_x_6448:
        /* <DEDUP_REMOVED lines=45> */
.L_x_6453:
[----:B------:R-:W-:Y:S01]  /*a110*/  ULEA UR6, UR58, UR39, 0x3 ;  /* 0x000000273a067291 */ /* 0x000fe2000f8e183f */
[----:B------:R-:W-:-:S05]  /*a120*/  IMAD.U32 R0, RZ, RZ, UR59 ;  /* 0x0000003bff007e24 */ /* 0x000fca000f8e00ff */
[----:B------:R-:W-:-:S04]  /*a130*/  SHF.L.U32 R0, R0, 0x1f, RZ ;  /* 0x0000001f00007819 */ /* 0x000fc800000006ff */
[----:B------:R1:W2:Y:S01]  /*a140*/  SYNCS.PHASECHK.TRANS64.TRYWAIT P2, [UR6+0x28850], R0 ;  /* 0x02885000ff0075a7 */ /* 0x0002a20008040146 */
[----:B------:R-:W-:Y:S05]  /*a150*/  @!P0 BRA `(.L_x_6454) ;  /* 0x0000000000048947 */ /* 0x000fea0003800000 */
[----:B------:R-:W-:Y:S01]  /*a160*/  BPT.TRAP 0x1 ;  /* 0x000000040000795c */ /* 0x000fe20000300000 */
.L_x_6454:
[----:B--2---:R-:W-:Y:S05]  /*a170*/  @P2 BRA `(.L_x_6452) ;  /* 0x0000000000082947 */ /* 0x004fea0003800000 */
[----:B------:R-:W2:Y:S02]  /*a180*/  SYNCS.PHASECHK.TRANS64.TRYWAIT P2, [UR6+0x28850], R0 ;  /* 0x02885000ff0075a7 */ /* 0x000ea40008040146 */
[----:B--2---:R-:W-:Y:S05]  /*a190*/  @!P2 BRA `(.L_x_6455) ;  /* 0x0000007800f4a947 */ /* 0x004fea0003800000 */
.L_x_6452:
[----:B------:R-:W-:Y:S01]  /*a1a0*/  UIADD3 UR6, UR39, 0x400, URZ ;  /* 0x0000040027067890 */ /* 0x000fe2000fffe03f */
[----:B------:R-:W-:Y:S01]  /*a1b0*/  WARPGROUP.ARRIVE ;  /* 0x00000000000079c5 */ /* 0x000fe20000000000 */
[----:B------:R-:W-:Y:S01]  /*a1c0*/  UMOV UR7, 0x40000040 ;  /* 0x4000004000077882 */ /* 0x000fe20000000000 */
[----:B--2---:R-:W2:Y:S01]  /*a1d0*/  LDC R9, c[0x0][0x2e0] ;  /* 0x0000b800ff097b82 */ /* 0x004ea20000000800 */
[----:B------:R-:W-:Y:S01]  /*a1e0*/  USHF.R.U32.HI UR6, URZ, 0x4, UR6 ;  /* 0x000000043f067899 */ /* 0x000fe20008011606 */
[----:B------:R-:W-:Y:S01]  /*a1f0*/  IMAD.U32 R6, RZ, RZ, UR37 ;  /* 0x00000025ff067e24 */ /* 0x000fe2000f8e00ff */
[----:B------:R-:W-:Y:S02]  /*a200*/  IADD3 R13, -R17, 0xb, RZ ;  /* 0x0000000b110d7810 */ /* 0x000fe40007ffe1ff */
[----:B------:R-:W-:Y:S02]  /*a210*/  ULOP3.LUT UR6, UR6, 0x3fff, URZ, 0xc0, !UPT ;  /* 0x00003fff06067892 */ /* 0x000fe4000f8ec03f */
[----:B------:R-:W-:-:S02]  /*a220*/  @!P1 LEA R6, R6, UR39, 0x3 ;  /* 0x0000002706069c11 */ /* 0x000fc4000f8e18ff */
        /* <DEDUP_REMOVED lines=43> */
[----:B------:R-:W-:Y:S01]  /*a4e0*/  IMAD.SHL.U32 R152, R7, 0x80, RZ ;  /* 0x0000008007987824 */ /* 0x000fe200078e00ff */
[----:B------:R3:W-:Y:S06]  /*a4f0*/  BAR.ARV R13, 0x100 ;  /* 0x0004000d0000751d */ /* 0x0007ec0000002000 */
[----:B-1----:R-:W-:Y:S01]  /*a500*/  IADD3 R0, -R152, 0x1, RZ ;  /* 0x0000000198007810 */ /* 0x002fe20007ffe1ff */
[----:B------:R1:W-:Y:S04]  /*a510*/  @!P1 SYNCS.ARRIVE.TRANS64.RED.A1T0 RZ, [R6+URZ], RZ ;  /* 0x000000ff06ff99a7 */ /* 0x0003e8000810043f */
[----:B--2---:R-:W-:-:S04]  /*a520*/  IMAD R0, R9, UR45, R0 ;  /* 0x0000002d09007c24 */ /* 0x004fc8000f8e0200 */
[----:B------:R-:W-:-:S04]  /*a530*/  VIADD R9, R0, -UR56 ;  /* 0x8000003800097c36 */ /* 0x000fc80008000000 */
[----:B------:R-:W-:-:S04]  /*a540*/  IMAD R9, R16, -0x2, R9 ;  /* 0xfffffffe10097824 */ /* 0x000fc800078e0209 */
[C---:B------:R-:W-:Y:S02]  /*a550*/  VIADD R20, R9.reuse, UR55 ;  /* 0x0000003709147c36 */ /* 0x040fe40008000000 */
[----:B------:R-:W-:Y:S02]  /*a560*/  VIADD R154, R9, UR6 ;  /* 0x00000006099a7c36 */ /* 0x000fe40008000000 */
[C---:B------:R-:W-:Y:S02]  /*a570*/  IMAD.IADD R0, R5.reuse, 0x1, R20 ;  /* 0x0000000105007824 */ /* 0x040fe400078e0214 */
[----:B-1----:R-:W-:Y:S01]  /*a580*/  IMAD.IADD R6, R5, 0x1, R154 ;  /* 0x0000000105067824 */ /* 0x002fe200078e029a */
[----:B---3--:R-:W-:Y:S06]  /*a590*/  @!P6 BRA `(.L_x_6456) ;  /* 0x00000000005ce947 */ /* 0x008fec0003800000 */
        /* <DEDUP_REMOVED lines=11> */
.L_x_6458:
[----:B------:R-:W-:-:S05]  /*a650*/  IMAD.U32 R13, RZ, RZ, UR54 ;  /* 0x00000036ff0d7e24 */ /* 0x000fca000f8e00ff */
[----:B------:R-:W-:-:S13]  /*a660*/  ISETP.NE.AND P2, PT, R13, 0x1, PT ;  /* 0x000000010d00780c */ /* 0x000fda0003f45270 */
[----:B------:R-:W1:Y:S01]  /*a670*/  @P2 LDC.64 R14, c[0x0][0x9e8] ;  /* 0x00027a00ff0e2b82 */ /* 0x000e620000000a00 */
[----:B------:R-:W-:-:S04]  /*a680*/  @P2 IMAD.IADD R9, R5, 0x1, R8 ;  /* 0x0000000105092824 */ /* 0x000fc800078e0208 */
[----:B-1----:R-:W-:-:S04]  /*a690*/  @P2 IMAD.HI.U32 R14, R9, R14, RZ ;  /* 0x0000000e090e2227 */ /* 0x002fc800078e00ff */
[----:B------:R-:W-:Y:S01]  /*a6a0*/  IMAD.MOV.U32 R9, RZ, RZ, R11 ;  /* 0x000000ffff097224 */ /* 0x000fe200078e000b */
[----:B------:R-:W-:-:S07]  /*a6b0*/  @P2 SHF.R.U32.HI R9, RZ, R15, R14 ;  /* 0x0000000fff092219 */ /* 0x000fce000001160e */
.L_x_6459:
[----:B------:R-:W-:Y:S05]  /*a6c0*/  BSYNC B0 ;  /* 0x0000000000007941 */ /* 0x000fea0003800000 */
.L_x_6457:
[----:B------:R-:W-:-:S04]  /*a6d0*/  IMAD R9, R9, R13, -R152 ;  /* 0x0000000d09097224 */ /* 0x000fc800078e0a98 */
[----:B------:R-:W-:-:S05]  /*a6e0*/  IMAD R9, R16, -0x2, R9 ;  /* 0xfffffffe10097824 */ /* 0x000fca00078e0209 */
[----:B------:R-:W-:Y:S02]  /*a6f0*/  VIADDMNMX R0, R9, R13, R0, PT ;  /* 0x0000000d09007246 */ /* 0x000fe40003800100 */
[----:B------:R-:W-:-:S07]  /*a700*/  VIMNMX R6, R6, R9, !PT ;  /* 0x0000000906067248 */ /* 0x000fce0007fe0100 */
.L_x_6456:
[----:B------:R-:W-:Y:S01]  /*a710*/  ISETP.GT.AND P2, PT, R7, -0x1, PT ;  /* 0xffffffff0700780c */ /* 0x000fe20003f44270 */
[C---:B------:R-:W-:Y:S02]  /*a720*/  IMAD.IADD R14, R4.reuse, 0x1, R20 ;  /* 0x00000001040e7824 */ /* 0x040fe400078e0214 */
[----:B------:R-:W-:Y:S01]  /*a730*/  IMAD.IADD R20, R4, 0x1, R154 ;  /* 0x0000000104147824 */ /* 0x000fe200078e029a */
[C---:B------:R-:W-:Y:S02]  /*a740*/  ISETP.GT.AND P4, PT, R6.reuse, RZ, P2 ;  /* 0x000000ff0600720c */ /* 0x040fe40001784270 */
[----:B------:R-:W-:Y:S02]  /*a750*/  ISETP.GT.AND P5, PT, R6, 0x1, P2 ;  /* 0x000000010600780c */ /* 0x000fe400017a4270 */
[C---:B------:R-:W-:Y:S02]  /*a760*/  ISETP.LT.OR P4, PT, R0.reuse, 0x1, P4 ;  /* 0x000000010000780c */ /* 0x040fe40002781670 */
[----:B------:R-:W-:-:S02]  /*a770*/  ISETP.LT.OR P5, PT, R0, 0x2, P5 ;  /* 0x000000020000780c */ /* 0x000fc40002fa1670 */
[----:B------:R-:W-:Y:S02]  /*a780*/  ISETP.GT.AND P3, PT, R6, 0x8, P2 ;  /* 0x000000080600780c */ /* 0x000fe40001764270 */
[----:B------:R-:W-:Y:S02]  /*a790*/  FSEL R169, R24, -INF , !P4 ;  /* 0xff80000018a97808 */ /* 0x000fe40006000000 */
[----:B------:R-:W-:Y:S02]  /*a7a0*/  FSEL R171, R25, -INF , !P5 ;  /* 0xff80000019ab7808 */ /* 0x000fe40006800000 */
[C---:B------:R-:W-:Y:S02]  /*a7b0*/  ISETP.GT.AND P4, PT, R6.reuse, 0x9, P2 ;  /* 0x000000090600780c */ /* 0x040fe40001784270 */
[----:B------:R-:W-:Y:S02]  /*a7c0*/  ISETP.GT.AND P5, PT, R6, 0x10, P2 ;  /* 0x000000100600780c */ /* 0x000fe400017a4270 */
[----:B------:R-:W-:-:S02]  /*a7d0*/  ISETP.LT.OR P3, PT, R0, 0x9, P3 ;  /* 0x000000090000780c */ /* 0x000fc40001f61670 */
[C---:B------:R-:W-:Y:S02]  /*a7e0*/  ISETP.LT.OR P4, PT, R0.reuse, 0xa, P4 ;  /* 0x0000000a0000780c */ /* 0x040fe40002781670 */
[----:B------:R-:W-:Y:S02]  /*a7f0*/  ISETP.LT.OR P5, PT, R0, 0x11, P5 ;  /* 0x000000110000780c */ /* 0x000fe40002fa1670 */
[----:B------:R-:W-:Y:S02]  /*a800*/  FSEL R175, R28, -INF , !P3 ;  /* 0xff8000001caf7808 */ /* 0x000fe40005800000 */
[----:B------:R-:W-:Y:S02]  /*a810*/  ISETP.GT.AND P3, PT, R6, 0x11, P2 ;  /* 0x000000110600780c */ /* 0x000fe40001764270 */
[----:B------:R-:W-:Y:S02]  /*a820*/  FSEL R191, R29, -INF , !P4 ;  /* 0xff8000001dbf7808 */ /* 0x000fe40006000000 */
[----:B------:R-:W-:-:S02]  /*a830*/  FSEL R181, R32, -INF , !P5 ;  /* 0xff80000020b57808 */ /* 0x000fc40006800000 */
[C---:B------:R-:W-:Y:S02]  /*a840*/  ISETP.GT.AND P4, PT, R6.reuse, 0x18, P2 ;  /* 0x000000180600780c */ /* 0x040fe40001784270 */
[----:B------:R-:W-:Y:S02]  /*a850*/  ISETP.GT.AND P5, PT, R6, 0x19, P2 ;  /* 0x000000190600780c */ /* 0x000fe400017a4270 */
[C---:B------:R-:W-:Y:S02]  /*a860*/  ISETP.LT.OR P3, PT, R0.reuse, 0x12, P3 ;  /* 0x000000120000780c */ /* 0x040fe40001f61670 */
[C---:B------:R-:W-:Y:S02]  /*a870*/  ISETP.LT.OR P4, PT, R0.reuse, 0x19, P4 ;  /* 0x000000190000780c */ /* 0x040fe40002781670 */
[----:B------:R-:W-:Y:S02]  /*a880*/  ISETP.LT.OR P5, PT, R0, 0x1a, P5 ;  /* 0x0000001a0000780c */ /* 0x000fe40002fa1670 */
[----:B------:R-:W-:-:S02]  /*a890*/  FSEL R183, R33, -INF , !P3 ;  /* 0xff80000021b77808 */ /* 0x000fc40005800000 */
        /* <DEDUP_REMOVED lines=87> */
.L_x_6462:
[----:B------:R-:W-:-:S05]  /*ae10*/  IMAD.U32 R161, RZ, RZ, UR54 ;  /* 0x00000036ffa17e24 */ /* 0x000fca000f8e00ff */
[----:B------:R-:W-:-:S13]  /*ae20*/  ISETP.NE.AND P3, PT, R161, 0x1, PT ;  /* 0x00000001a100780c */ /* 0x000fda0003f65270 */
[----:B------:R-:W1:Y:S02]  /*ae30*/  @P3 LDC.64 R158, c[0x0][0x9e8] ;  /* 0x00027a00ff9e3b82 */ /* 0x000e640000000a00 */
[----:B-1----:R-:W-:-:S05]  /*ae40*/  @P3 IMAD.HI.U32 R158, R0, R158, RZ ;  /* 0x0000009e009e3227 */ /* 0x002fca00078e00ff */
[----:B------:R-:W-:-:S07]  /*ae50*/  @P3 SHF.R.U32.HI R0, RZ, R159, R158 ;  /* 0x0000009fff003219 */ /* 0x000fce000001169e */
.L_x_6463:
[----:B------:R-:W-:Y:S05]  /*ae60*/  BSYNC B0 ;  /* 0x0000000000007941 */ /* 0x000fea0003800000 */
.L_x_6461:
[----:B------:R-:W-:-:S04]  /*ae70*/  IMAD R159, R0, R161, -R152 ;  /* 0x000000a1009f7224 */ /* 0x000fc800078e0a98 */
[----:B------:R-:W-:-:S05]  /*ae80*/  IMAD R159, R16, -0x2, R159 ;  /* 0xfffffffe109f7824 */ /* 0x000fca00078e029f */
[----:B------:R-:W-:Y:S02]  /*ae90*/  VIADDMNMX R14, R159, R161, R14, PT ;  /* 0x000000a19f0e7246 */ /* 0x000fe4000380010e */
[----:B------:R-:W-:-:S07]  /*aea0*/  VIMNMX R20, R20, R159, !PT ;  /* 0x0000009f14147248 */ /* 0x000fce0007fe0100 */
.L_x_6460:
[----:B------:R-:W-:Y:S01]  /*aeb0*/  FMNMX.FTZ R0, R169, R12, !PT ;  /* 0x0000000ca9007209 */ /* 0x000fe20007810000 */
[----:B------:R-:W1:Y:S01]  /*aec0*/  LDC R6, c[0x0][0x988] ;  /* 0x00026200ff067b82 */ /* 0x000e620000000800 */
[----:B------:R-:W-:Y:S01]  /*aed0*/  ISETP.GT.AND P4, PT, R20, 0x8, P2 ;  /* 0x000000081400780c */ /* 0x000fe20001784270 */
[----:B------:R-:W-:Y:S01]  /*aee0*/  UMOV UR59, UR36 ;  /* 0x00000024003b7c82 */ /* 0x000fe20008000000 */
        /* <DEDUP_REMOVED lines=43> */
[----:B------:R-:W-:Y:S02]  /*b1a0*/  ISETP.GT.AND P3, PT, R20, 0x18, P2 ;  /* 0x000000181400780c */ /* 0x000fe40001764270 */
[----:B------:R-:W-:Y:S02]  /*b1b0*/  FMNMX.FTZ R0, R69, R0, !PT ;  /* 0x0000000045007209 */ /* 0x000fe40007810000 */
[----:B------:R-:W-:-:S02]  /*b1c0*/  FSEL R193, R26, -INF , !P4 ;  /* 0xff8000001ac17808 */ /* 0x000fc40006000000 */
[----:B------:R-:W-:Y:S02]  /*b1d0*/  FMNMX.FTZ R0, R13, R0, !PT ;  /* 0x000000000d007209 */ /* 0x000fe40007810000 */
[----:B------:R-:W-:Y:S02]  /*b1e0*/  ISETP.LT.OR P3, PT, R14, 0x19, P3 ;  /* 0x000000190e00780c */ /* 0x000fe40001f61670 */
        /* <DEDUP_REMOVED lines=9> */
[----:B------:R-:W-:-:S02]  /*b280*/  ISETP.GT.AND P4, PT, R20, 0x30, P2 ;  /* 0x000000301400780c */ /* 0x000fc40001784270 */
[----:B------:R-:W-:Y:S02]  /*b290*/  FMNMX.FTZ R0, R33, R0, !PT ;  /* 0x0000000021007209 */ /* 0x000fe40007810000 */
[----:B------:R-:W-:Y:S02]  /*b2a0*/  ISETP.LT.OR P4, PT, R14, 0x31, P4 ;  /* 0x000000310e00780c */ /* 0x000fe40002781670 */
[----:B------:R-:W-:-:S05]  /*b2b0*/  FMNMX.FTZ R24, R85, R0, !PT ;  /* 0x0000000055187209 */ /* 0x000fca0007810000 */
[----:B------:R-:W2:Y:S02]  /*b2c0*/  SHFL.BFLY PT, R159, R24, 0x2, 0x1f ;  /* 0x0c401f00189f7f89 */ /* 0x000ea400000e0000 */
[----:B--2---:R-:W-:-:S05]  /*b2d0*/  FMNMX.FTZ R159, R24, R159, !PT ;  /* 0x0000009f189f7209 */ /* 0x004fca0007810000 */
[----:B------:R-:W2:Y:S02]  /*b2e0*/  SHFL.BFLY PT, R0, R159, 0x1, 0x1f ;  /* 0x0c201f009f007f89 */ /* 0x000ea400000e0000 */
[----:B--2---:R-:W-:Y:S02]  /*b2f0*/  FMNMX.FTZ R0, R159, R0, !PT ;  /* 0x000000009f007209 */ /* 0x004fe40007810000 */
[----:B------:R-:W-:Y:S02]  /*b300*/  FSEL R159, R34, -INF , !P5 ;  /* 0xff800000229f7808 */ /* 0x000fe40006800000 */
        /* <DEDUP_REMOVED lines=23> */
[-CC-:B------:R-:W-:Y:S01]  /*b480*/  FFMA.FTZ R168, R45, R6.reuse, -R24.reuse ;  /* 0x000000062da87223 */ /* 0x180fe20000010818 */
[----:B------:R-:W-:Y:S01]  /*b490*/  FSEL R181, R50, -INF , !P4 ;  /* 0xff80000032b57808 */ /* 0x000fe20006000000 */
[-CC-:B------:R-:W-:Y:S01]  /*b4a0*/  FFMA.FTZ R45, R49, R6.reuse, -R24.reuse ;  /* 0x00000006312d7223 */ /* 0x180fe20000010818 */
[----:B------:R-:W-:Y:S01]  /*b4b0*/  FSEL R175, R46, -INF , !P3 ;  /* 0xff8000002eaf7808 */ /* 0x000fe20005800000 */
[-CC-:B------:R-:W-:Y:S01]  /*b4c0*/  FFMA.FTZ R170, R41, R6.reuse, -R24.reuse ;  /* 0x0000000629aa7223 */ /* 0x180fe20000010818 */
[C---:B------:R-:W-:Y:S01]  /*b4d0*/  ISETP.GT.AND P3, PT, R20.reuse, 0x29, P2 ;  /* 0x000000291400780c */ /* 0x040fe20001764270 */
[-CC-:B------:R-:W-:Y:S01]  /*b4e0*/  FFMA.FTZ R41, R53, R6.reuse, -R24.reuse ;  /* 0x0000000635297223 */ /* 0x180fe20000010818 */
[----:B------:R-:W-:Y:S01]  /*b4f0*/  ISETP.GT.AND P4, PT, R20, 0x38, P2 ;  /* 0x000000381400780c */ /* 0x000fe20001784270 */
        /* <DEDUP_REMOVED lines=9> */
[C---:B------:R-:W-:Y:S01]  /*b590*/  ISETP.LT.OR P4, PT, R14.reuse, 0x39, P4 ;  /* 0x000000390e00780c */ /* 0x040fe20002781670 */
        /* <DEDUP_REMOVED lines=9> */
[----:B------:R-:W-:Y:S01]  /*b630*/  FSEL R191, R54, -INF , !P4 ;  /* 0xff80000036bf7808 */ /* 0x000fe20006000000 */
[----:B------:R-:W-:Y:S01]  /*b640*/  MUFU.EX2 R180, R180 ;  /* 0x000000b400b47308 */ /* 0x000fe20000000800 */
[----:B------:R-:W-:Y:S01]  /*b650*/  FMNMX.FTZ R26, R47, R26, !PT ;  /* 0x0000001a2f1a7209 */ /* 0x000fe20007810000 */
[----:B------:R-:W-:Y:S01]  /*b660*/  IMAD.U32 R38, RZ, RZ, UR58 ;  /* 0x0000003aff267e24 */ /* 0x000fe2000f8e00ff */
        /* <DEDUP_REMOVED lines=9> */
[-CC-:B------:R-:W-:Y:S01]  /*b700*/  FFMA.FTZ R154, R33, R6.reuse, -R24.reuse ;  /* 0x00000006219a7223 */ /* 0x180fe20000010818 */
[----:B------:R-:W-:Y:S01]  /*b710*/  ISETP.GT.AND P3, PT, R20, 0x41, P2 ;  /* 0x000000411400780c */ /* 0x000fe20001764270 */
[--C-:B------:R-:W-:Y:S01]  /*b720*/  FFMA.FTZ R25, R81, R6, -R24.reuse ;  /* 0x0000000651197223 */ /* 0x100fe20000010818 */
[----:B------:R-:W-:Y:S01]  /*b730*/  FMNMX.FTZ R26, R183, R26, !PT ;  /* 0x0000001ab71a7209 */ /* 0x000fe20007810000 */
[----:B------:R-:W-:Y:S01]  /*b740*/  MUFU.EX2 R182, R182 ;  /* 0x000000b600b67308 */ /* 0x000fe20000000800 */
[----:B------:R-:W-:Y:S01]  /*b750*/  FSEL R177, R58, -INF , !P4 ;  /* 0xff8000003ab17808 */ /* 0x000fe20006000000 */
[----:B------:R-:W-:Y:S01]  /*b760*/  FFMA.FTZ R33, R85, R6, -R24 ;  /* 0x0000000655217223 */ /* 0x000fe20000010818 */
[----:B------:R-:W-:Y:S01]  /*b770*/  ISETP.GT.AND P4, PT, R20, 0x48, P2 ;  /* 0x000000481400780c */ /* 0x000fe20001784270 */
[----:B------:R-:W-:Y:S01]  /*b780*/  UMOV UR58, UR37 ;  /* 0x00000025003a7c82 */ /* 0x000fe20008000000 */
[----:B------:R-:W-:-:S02]  /*b790*/  ISETP.LT.OR P3, PT, R14, 0x42, P3 ;  /* 0x000000420e00780c */ /* 0x000fc40001f61670 */
[----:B------:R-:W-:Y:S01]  /*b7a0*/  FMNMX.FTZ R26, R191, R26, !PT ;  /* 0x0000001abf1a7209 */ /* 0x000fe20007810000 */
[----:B------:R-:W-:Y:S01]  /*b7b0*/  MUFU.EX2 R31, R31 ;  /* 0x0000001f001f7308 */ /* 0x000fe20000000800 */
[----:B------:R-:W-:Y:S02]  /*b7c0*/  ISETP.LT.OR P4, PT, R14, 0x49, P4 ;  /* 0x000000490e00780c */ /* 0x000fe40002781670 */
[----:B------:R-:W-:Y:S01]  /*b7d0*/  FSEL R167, R59, -INF , !P3 ;  /* 0xff8000003ba77808 */ /* 0x000fe20005800000 */
[----:B------:R-:W-:Y:S01]  /*b7e0*/  FFMA.FTZ R59, R157, R6, -R24 ;  /* 0x000000069d3b7223 */ /* 0x000fe20000010818 */
[----:B------:R-:W-:Y:S02]  /*b7f0*/  ISETP.GT.AND P3, PT, R20, 0x49, P2 ;  /* 0x000000491400780c */ /* 0x000fe40001764270 */
[----:B------:R-:W-:Y:S01]  /*b800*/  FMNMX.FTZ R26, R55, R26, !PT ;  /* 0x0000001a371a7209 */ /* 0x000fe20007810000 */
[----:B------:R-:W-:Y:S01]  /*b810*/  MUFU.EX2 R176, R176 ;  /* 0x000000b000b07308 */ /* 0x000fe20000000800 */
[----:B------:R-:W-:-:S02]  /*b820*/  FSEL R179, R62, -INF , !P4 ;  /* 0xff8000003eb37808 */ /* 0x000fc40006000000 */
[----:B------:R-:W-:Y:S02]  /*b830*/  ISETP.GT.AND P4, PT, R20, 0x50, P2 ;  /* 0x000000501400780c */ /* 0x000fe40001784270 */
[C---:B------:R-:W-:Y:S02]  /*b840*/  ISETP.LT.OR P3, PT, R14.reuse, 0x4a, P3 ;  /* 0x0000004a0e00780c */ /* 0x040fe40001f61670 */
[----:B------:R-:W-:Y:S01]  /*b850*/  FMNMX.FTZ R26, R177, R26, !PT ;  /* 0x0000001ab11a7209 */ /* 0x000fe20007810000 */
[----:B------:R-:W-:Y:S01]  /*b860*/  MUFU.EX2 R43, R43 ;  /* 0x0000002b002b7308 */ /* 0x000fe20000000800 */
[----:B------:R-:W-:Y:S02]  /*b870*/  ISETP.LT.OR P4, PT, R14, 0x51, P4 ;  /* 0x000000510e00780c */ /* 0x000fe40002781670 */
[----:B------:R-:W-:Y:S01]  /*b880*/  FSEL R157, R63, -INF , !P3 ;  /* 0xff8000003f9d7808 */ /* 0x000fe20005800000 */
[----:B------:R-:W-:Y:S01]  /*b890*/  FFMA.FTZ R63, R153, R6, -R24 ;  /* 0x00000006993f7223 */ /* 0x000fe20000010818 */
[----:B------:R-:W-:-:S02]  /*b8a0*/  ISETP.GT.AND P3, PT, R20, 0x51, P2 ;  /* 0x000000511400780c */ /* 0x000fc40001764270 */
[----:B------:R-:W-:Y:S01]  /*b8b0*/  FMNMX.FTZ R26, R167, R26, !PT ;  /* 0x0000001aa71a7209 */ /* 0x000fe20007810000 */
[----:B------:R-:W-:Y:S01]  /*b8c0*/  MUFU.EX2 R178, R178 ;  /* 0x000000b200b27308 */ /* 0x000fe20000000800 */
[----:B------:R-:W-:Y:S02]  /*b8d0*/  FSEL R155, R66, -INF , !P4 ;  /* 0xff800000429b7808 */ /* 0x000fe40006000000 */
[----:B------:R-:W-:Y:S02]  /*b8e0*/  ISETP.GT.AND P4, PT, R20, 0x58, P2 ;  /* 0x000000581400780c */ /* 0x000fe40001784270 */
[C---:B------:R-:W-:Y:S02]  /*b8f0*/  ISETP.LT.OR P3, PT, R14.reuse, 0x52, P3 ;  /* 0x000000520e00780c */ /* 0x040fe40001f61670 */
[----:B------:R-:W-:Y:S01]  /*b900*/  FMNMX.FTZ R26, R179, R26, !PT ;  /* 0x0000001ab31a7209 */ /* 0x000fe20007810000 */
[----:B------:R-:W-:Y:S01]  /*b910*/  MUFU.EX2 R51, R51 ;  /* 0x0000003300337308 */ /* 0x000fe20000000800 */
[----:B------:R-:W-:-:S02]  /*b920*/  ISETP.LT.OR P4, PT, R14, 0x59, P4 ;  /* 0x000000590e00780c */ /* 0x000fc40002781670 */
[----:B------:R-:W-:Y:S02]  /*b930*/  FSEL R67, R67, -INF , !P3 ;  /* 0xff80000043437808 */ /* 0x000fe40005800000 */
[----:B------:R-:W-:Y:S02]  /*b940*/  FMNMX.FTZ R26, R157, R26, !PT ;  /* 0x0000001a9d1a7209 */ /* 0x000fe40007810000 */
[----:B------:R-:W-:Y:S01]  /*b950*/  ISETP.GT.AND P3, PT, R20, 0x59, P2 ;  /* 0x000000591400780c */ /* 0x000fe20001764270 */
[----:B------:R-:W-:Y:S01]  /*b960*/  MUFU.EX2 R172, R172 ;  /* 0x000000ac00ac7308 */ /* 0x000fe20000000800 */
[----:B------:R-:W-:Y:S02]  /*b970*/  FSEL R153, R70, -INF , !P4 ;  /* 0xff80000046997808 */ /* 0x000fe40006000000 */
[----:B------:R-:W-:Y:S02]  /*b980*/  FMNMX.FTZ R26, R155, R26, !PT ;  /* 0x0000001a9b1a7209 */ /* 0x000fe40007810000 */
[----:B------:R-:W-:-:S02]  /*b990*/  ISETP.GT.AND P4, PT, R20, 0x60, P2 ;  /* 0x000000601400780c */ /* 0x000fc40001784270 */
[C---:B------:R-:W-:Y:S01]  /*b9a0*/  ISETP.LT.OR P3, PT, R14.reuse, 0x5a, P3 ;  /* 0x0000005a0e00780c */ /* 0x040fe20001f61670 */
[----:B------:R-:W-:Y:S01]  /*b9b0*/  MUFU.EX2 R59, R59 ;  /* 0x0000003b003b7308 */ /* 0x000fe20000000800 */
[----:B------:R-:W-:Y:S02]  /*b9c0*/  FMNMX.FTZ R26, R67, R26, !PT ;  /* 0x0000001a431a7209 */ /* 0x000fe40007810000 */
[----:B------:R-:W-:Y:S02]  /*b9d0*/  ISETP.LT.OR P4, PT, R14, 0x61, P4 ;  /* 0x000000610e00780c */ /* 0x000fe40002781670 */
[----:B------:R-:W-:Y:S02]  /*b9e0*/  FSEL R71, R71, -INF , !P3 ;  /* 0xff80000047477808 */ /* 0x000fe40005800000 */
        /* <DEDUP_REMOVED lines=19> */
[----:B------:R-:W-:Y:S02]  /*bb20*/  FSEL R79, R79, -INF , !P3 ;  /* 0xff8000004f4f7808 */ /* 0x000fe40005800000 */
[----:B------:R-:W-:Y:S01]  /*bb30*/  ISETP.GT.AND P3, PT, R20, 0x71, P2 ;  /* 0x000000711400780c */ /* 0x000fe20001764270 */
[----:B------:R-:W-:Y:S01]  /*bb40*/  MUFU.EX2 R170, R170 ;  /* 0x000000aa00aa7308 */ /* 0x000fe20000000800 */
[----:B------:R-:W-:Y:S02]  /*bb50*/  FMNMX.FTZ R26, R195, R26, !PT ;  /* 0x0000001ac31a7209 */ /* 0x000fe40007810000 */
[----:B------:R-:W-:Y:S02]  /*bb60*/  FSEL R53, R82, -INF , !P4 ;  /* 0xff80000052357808 */ /* 0x000fe40006000000 */
[----:B------:R-:W-:-:S02]  /*bb70*/  ISETP.GT.AND P4, PT, R20, 0x78, P2 ;  /* 0x000000781400780c */ /* 0x000fc40001784270 */
[----:B------:R-:W-:Y:S01]  /*bb80*/  ISETP.LT.OR P3, PT, R14, 0x72, P3 ;  /* 0x000000720e00780c */ /* 0x000fe20001f61670 */
[----:B------:R-:W-:Y:S01]  /*bb90*/  MUFU.EX2 R41, R41 ;  /* 0x0000002900297308 */ /* 0x000fe20000000800 */
[----:B------:R-:W-:Y:S02]  /*bba0*/  FMNMX.FTZ R26, R79, R26, !PT ;  /* 0x0000001a4f1a7209 */ /* 0x000fe40007810000 */
[----:B------:R-:W-:Y:S02]  /*bbb0*/  ISETP.GT.AND P2, PT, R20, 0x79, P2 ;  /* 0x000000791400780c */ /* 0x000fe40001744270 */
[----:B------:R-:W-:Y:S02]  /*bbc0*/  ISETP.LT.OR P4, PT, R14, 0x79, P4 ;  /* 0x000000790e00780c */ /* 0x000fe40002781670 */
[----:B------:R-:W-:Y:S01]  /*bbd0*/  FSEL R83, R83, -INF , !P3 ;  /* 0xff80000053537808 */ /* 0x000fe20005800000 */
[----:B------:R-:W-:Y:S01]  /*bbe0*/  MUFU.EX2 R164, R164 ;  /* 0x000000a400a47308 */ /* 0x000fe20000000800 */
[----:B------:R-:W-:-:S02]  /*bbf0*/  FMNMX.FTZ R26, R53, R26, !PT ;  /* 0x0000001a351a7209 */ /* 0x000fc40007810000 */
[----:B------:R-:W-:Y:S02]  /*bc00*/  ISETP.LT.OR P2, PT, R14, 0x7a, P2 ;  /* 0x0000007a0e00780c */ /* 0x000fe40001741670 */
[----:B------:R-:W-:Y:S02]  /*bc10*/  FSEL R57, R86, -INF , !P4 ;  /* 0xff80000056397808 */ /* 0x000fe40006000000 */
[----:B------:R-:W-:Y:S01]  /*bc20*/  FMNMX.FTZ R26, R83, R26, !PT ;  /* 0x0000001a531a7209 */ /* 0x000fe20007810000 */
[----:B------:R-:W-:Y:S01]  /*bc30*/  MUFU.EX2 R37, R37 ;  /* 0x0000002500257308 */ /* 0x000fe20000000800 */
[----:B------:R-:W-:Y:S02]  /*bc40*/  FSEL R87, R87, -INF , !P2 ;  /* 0xff80000057577808 */ /* 0x000fe40005000000 */
[----:B------:R-:W-:Y:S02]  /*bc50*/  FMNMX.FTZ R26, R57, R26, !PT ;  /* 0x0000001a391a7209 */ /* 0x000fe40007810000 */
[----:B------:R-:W-:-:S02]  /*bc60*/  FSEL R69, R0, RZ, P5 ;  /* 0x000000ff00457208 */ /* 0x000fc40002800000 */
[----:B------:R-:W-:Y:S01]  /*bc70*/  FMNMX.FTZ R26, R87, R26, !PT ;  /* 0x0000001a571a7209 */ /* 0x000fe20007810000 */
[----:B------:R-:W-:Y:S01]  /*bc80*/  MUFU.EX2 R166, R166 ;  /* 0x000000a600a67308 */ /* 0x000fe20000000800 */
[----:B------:R-:W-:Y:S01]  /*bc90*/  @!P1 LEA R38, R38, UR39, 0x3 ;  /* 0x0000002726269c11 */ /* 0x000fe2000f8e18ff */
[----:B------:R-:W-:Y:S02]  /*bca0*/  FADD.FTZ R69, -R69, R12 ;  /* 0x0000000c45457221 */ /* 0x000fe40000010100 */
[----:B------:R-:W1:Y:S04]  /*bcb0*/  SHFL.BFLY PT, R61, R26, 0x2, 0x1f ;  /* 0x0c401f001a3d7f89 */ /* 0x000e6800000e0000 */
        /* <DEDUP_REMOVED lines=14> */
[----:B------:R-:W1:Y:S03]  /*bda0*/  MUFU.EX2 R65, R65 ;  /* 0x0000004100417308 */ /* 0x000e660000000800 */
[----:B------:R-:W-:-:S05]  /*bdb0*/  FSEL R36, R12, RZ, P2 ;  /* 0x000000ff0c247208 */ /* 0x000fca0001000000 */
        /* <DEDUP_REMOVED lines=8> */
[-C--:B------:R-:W-:Y:S01]  /*be40*/  FFMA.FTZ R39, R39, R6.reuse, -R36 ;  /* 0x0000000627277223 */ /* 0x080fe20000010824 */
[----:B-1----:R-:W-:Y:S01]  /*be50*/  FFMA.FTZ R28, R65, R3, R180 ;  /* 0x00000003411c7223 */ /* 0x002fe200000100b4 */
[-CC-:B------:R-:W-:Y:S01]  /*be60*/  FFMA.FTZ R26, R171, R6.reuse, -R36.reuse ;  /* 0x00000006ab1a7223 */ /* 0x180fe20000010824 */
[-CC-:B------:R-:W-:Y:S01]  /*be70*/  FFMA.FTZ R173, R173, R6.reuse, -R36.reuse ;  /* 0x00000006adad7223 */ /* 0x180fe20000010824 */
[-C--:B------:R-:W-:Y:S01]  /*be80*/  FFMA.FTZ R175, R175, R6.reuse, -R36 ;  /* 0x00000006afaf7223 */ /* 0x080fe20000010824 */
[----:B------:R-:W-:Y:S01]  /*be90*/  FADD.FTZ R3, R27, R28 ;  /* 0x0000001c1b037221 */ /* 0x000fe20000010000 */
[--C-:B------:R-:W-:Y:S01]  /*bea0*/  FFMA.FTZ R28, R47, R6, -R36.reuse ;  /* 0x000000062f1c7223 */ /* 0x100fe20000010824 */
[----:B------:R-:W1:Y:S01]  /*beb0*/  MUFU.EX2 R12, R12 ;  /* 0x0000000c000c7308 */ /* 0x000e620000000800 */
[----:B------:R-:W-:Y:S01]  /*bec0*/  F2FP.F16.F32.PACK_AB R180, R27, R180 ;  /* 0x000000b41bb4723e */ /* 0x000fe200000000ff */
[----:B------:R-:W-:Y:S01]  /*bed0*/  FADD.FTZ R30, R182, R3 ;  /* 0x00000003b61e7221 */ /* 0x000fe20000010000 */
[-CC-:B------:R-:W-:Y:S01]  /*bee0*/  FFMA.FTZ R169, R181, R6.reuse, -R36.reuse ;  /* 0x00000006b5a97223 */ /* 0x180fe20000010824 */
[-CC-:B------:R-:W-:Y:S01]  /*bef0*/  FFMA.FTZ R171, R191, R6.reuse, -R36.reuse ;  /* 0x00000006bfab7223 */ /* 0x180fe20000010824 */
[-C--:B------:R-:W-:Y:S01]  /*bf00*/  FFMA.FTZ R165, R177, R6.reuse, -R36 ;  /* 0x00000006b1a57223 */ /* 0x080fe20000010824 */
[----:B------:R-:W-:Y:S01]  /*bf10*/  FADD.FTZ R3, R31, R30 ;  /* 0x0000001e1f037221 */ /* 0x000fe20000010000 */
        /* <DEDUP_REMOVED lines=21> */
[-C--:B------:R-:W-:Y:S01]  /*c070*/  FFMA.FTZ R57, R57, R6.reuse, -R36 ;  /* 0x0000000639397223 */ /* 0x080fe20000010824 */
[----:B-1----:R-:W-:Y:S01]  /*c080*/  F2FP.F16.F32.PACK_AB R181, R12, R69 ;  /* 0x000000450cb5723e */ /* 0x002fe200000000ff */
[----:B------:R-:W-:Y:S01]  /*c090*/  FADD.FTZ R3, R59, R32 ;  /* 0x000000203b037221 */ /* 0x000fe20000010000 */
[----:B------:R-:W-:Y:S01]  /*c0a0*/  FFMA.FTZ R32, R55, R6, -R36 ;  /* 0x0000000637207223 */ /* 0x000fe20000010824 */
[----:B------:R-:W-:Y:S01]  /*c0b0*/  MUFU.EX2 R35, R35 ;  /* 0x0000002300237308 */ /* 0x000fe20000000800 */
[----:B------:R-:W-:Y:S01]  /*c0c0*/  F2FP.F16.F32.PACK_AB R182, R31, R182 ;  /* 0x000000b61fb6723e */ /* 0x000fe200000000ff */
[----:B------:R-:W-:Y:S01]  /*c0d0*/  FADD.FTZ R34, R174, R3 ;  /* 0x00000003ae227221 */ /* 0x000fe20000010000 */
[----:B------:R-:W-:Y:S01]  /*c0e0*/  FSEL R3, R9, RZ, P2 ;  /* 0x000000ff09037208 */ /* 0x000fe20001000000 */
[----:B------:R-:W-:Y:S01]  /*c0f0*/  FMUL.FTZ R88, R88, R65 ;  /* 0x0000004158587220 */ /* 0x000fe20000410000 */
[----:B------:R-:W-:Y:S01]  /*c100*/  ISETP.GT.AND P2, PT, R7, UR40, PT ;  /* 0x0000002807007c0c */ /* 0x000fe2000bf44270 */
[----:B------:R-:W-:Y:S01]  /*c110*/  FADD.FTZ R47, R63, R34 ;  /* 0x000000223f2f7221 */ /* 0x000fe20000010000 */
[----:B------:R-:W-:-:S02]  /*c120*/  @!P1 VIADD R34, R38, 0x28860 ;  /* 0x0002886026229836 */ /* 0x000fc40000000000 */
[----:B------:R-:W-:Y:S01]  /*c130*/  FADD.FTZ R3, -R3, R10 ;  /* 0x0000000a03037221 */ /* 0x000fe20000010100 */
[----:B------:R-:W-:Y:S01]  /*c140*/  MUFU.EX2 R24, R24 ;  /* 0x0000001800187308 */ /* 0x000fe20000000800 */
[----:B------:R-:W-:Y:S01]  /*c150*/  FADD.FTZ R10, R168, R47 ;  /* 0x0000002fa80a7221 */ /* 0x000fe20000010000 */
[----:B------:R-:W-:Y:S01]  /*c160*/  F2FP.F16.F32.PACK_AB R176, R43, R176 ;  /* 0x000000b02bb0723e */ /* 0x000fe200000000ff */
[----:B------:R-:W-:Y:S01]  /*c170*/  FMUL.FTZ R3, R3, R6 ;  /* 0x0000000603037220 */ /* 0x000fe20000410000 */
[----:B------:R-:W-:Y:S01]  /*c180*/  @!P1 PRMT R34, RZ, 0x654, R34 ;  /* 0x00000654ff229816 */ /* 0x000fe20000000022 */
[----:B------:R-:W-:Y:S01]  /*c190*/  FADD.FTZ R47, R45, R10 ;  /* 0x0000000a2d2f7221 */ /* 0x000fe20000010000 */
[----:B------:R-:W-:Y:S01]  /*c1a0*/  F2FP.F16.F32.PACK_AB R178, R51, R178 ;  /* 0x000000b233b2723e */ /* 0x000fe200000000ff */
[-C--:B------:R-:W-:Y:S01]  /*c1b0*/  FMUL.FTZ R89, R89, R65.reuse ;  /* 0x0000004159597220 */ /* 0x080fe20000410000 */
[----:B------:R1:W2:Y:S01]  /*c1c0*/  MUFU.EX2 R10, R3 ;  /* 0x00000003000a7308 */ /* 0x0002a20000000800 */
[----:B------:R-:W-:Y:S01]  /*c1d0*/  FADD.FTZ R38, R170, R47 ;  /* 0x0000002faa267221 */ /* 0x000fe20000010000 */
[----:B------:R3:W-:Y:S01]  /*c1e0*/  @!P1 SYNCS.ARRIVE.TRANS64.RED.A1T0 RZ, [R34+URZ], RZ ;  /* 0x000000ff22ff99a7 */ /* 0x0007e2000810043f */
[----:B------:R-:W-:Y:S01]  /*c1f0*/  F2FP.F16.F32.PACK_AB R172, R59, R172 ;  /* 0x000000ac3bac723e */ /* 0x000fe200000000ff */
[-C--:B------:R-:W-:Y:S01]  /*c200*/  FMUL.FTZ R92, R92, R65.reuse ;  /* 0x000000415c5c7220 */ /* 0x080fe20000410000 */
[----:B------:R-:W-:Y:S01]  /*c210*/  FADD.FTZ R47, R41, R38 ;  /* 0x00000026292f7221 */ /* 0x000fe20000010000 */
[----:B------:R-:W-:Y:S01]  /*c220*/  F2FP.F16.F32.PACK_AB R174, R63, R174 ;  /* 0x000000ae3fae723e */ /* 0x000fe200000000ff */
[-C--:B------:R-:W-:Y:S01]  /*c230*/  FMUL.FTZ R93, R93, R65.reuse ;  /* 0x000000415d5d7220 */ /* 0x080fe20000410000 */
[----:B------:R-:W4:Y:S01]  /*c240*/  MUFU.EX2 R39, R39 ;  /* 0x0000002700277308 */ /* 0x000f220000000800 */
[----:B------:R-:W-:Y:S01]  /*c250*/  FADD.FTZ R38, R164, R47 ;  /* 0x0000002fa4267221 */ /* 0x000fe20000010000 */
[-CC-:B---3--:R-:W-:Y:S01]  /*c260*/  FFMA.FTZ R34, R167, R6.reuse, -R36.reuse ;  /* 0x00000006a7227223 */ /* 0x188fe20000010824 */
[----:B------:R-:W-:Y:S01]  /*c270*/  FFMA.FTZ R36, R87, R6, -R36 ;  /* 0x0000000657247223 */ /* 0x000fe20000010824 */
[----:B------:R-:W-:Y:S01]  /*c280*/  F2FP.F16.F32.PACK_AB R168, R45, R168 ;  /* 0x000000a82da8723e */ /* 0x000fe200000000ff */
[----:B-1----:R-:W-:Y:S01]  /*c290*/  FADD.FTZ R3, R37, R38 ;  /* 0x0000002625037221 */ /* 0x002fe20000010000 */
[----:B------:R-:W-:Y:S01]  /*c2a0*/  F2FP.F16.F32.PACK_AB R170, R41, R170 ;  /* 0x000000aa29aa723e */ /* 0x000fe200000000ff */
[-C--:B------:R-:W-:Y:S01]  /*c2b0*/  FMUL.FTZ R96, R96, R65.reuse ;  /* 0x0000004160607220 */ /* 0x080fe20000410000 */
[----:B------:R-:W1:Y:S01]  /*c2c0*/  MUFU.EX2 R158, R158 ;  /* 0x0000009e009e7308 */ /* 0x000e620000000800 */
[----:B------:R-:W-:Y:S01]  /*c2d0*/  FADD.FTZ R38, R166, R3 ;  /* 0x00000003a6267221 */ /* 0x000fe20000010000 */
[----:B--2---:R-:W-:Y:S01]  /*c2e0*/  FFMA.FTZ R3, R10, R2, R69 ;  /* 0x000000020a037223 */ /* 0x004fe20000010045 */
[-C--:B------:R-:W-:Y:S01]  /*c2f0*/  FMUL.FTZ R90, R90, R10.reuse ;  /* 0x0000000a5a5a7220 */ /* 0x080fe20000410000 */
[-C--:B------:R-:W-:Y:S01]  /*c300*/  FMUL.FTZ R91, R91, R10.reuse ;  /* 0x0000000a5b5b7220 */ /* 0x080fe20000410000 */
[----:B------:R-:W-:Y:S01]  /*c310*/  FADD.FTZ R47, R29, R38 ;  /* 0x000000261d2f7221 */ /* 0x000fe20000010000 */
[----:B------:R-:W-:Y:S01]  /*c320*/  FADD.FTZ R3, R12, R3 ;  /* 0x000000030c037221 */ /* 0x000fe20000010000 */
[----:B------:R-:W-:Y:S01]  /*c330*/  FMUL.FTZ R94, R94, R10 ;  /* 0x0000000a5e5e7220 */ /* 0x000fe20000410000 */
        /* <DEDUP_REMOVED lines=11> */
[-C--:B------:R-:W-:Y:S01]  /*c3f0*/  FMUL.FTZ R99, R99, R10.reuse ;  /* 0x0000000a63637220 */ /* 0x080fe20000410000 */
[-C--:B------:R-:W-:Y:S01]  /*c400*/  FMUL.FTZ R102, R102, R10.reuse ;  /* 0x0000000a66667220 */ /* 0x080fe20000410000 */
[----:B------:R-:W-:Y:S01]  /*c410*/  FADD.FTZ R27, R21, R38 ;  /* 0x00000026151b7221 */ /* 0x000fe20000010000 */
[----:B------:R-:W-:Y:S01]  /*c420*/  FADD.FTZ R3, R35, R2 ;  /* 0x0000000223037221 */ /* 0x000fe20000010000 */
[----:B------:R-:W-:Y:S01]  /*c430*/  FMUL.FTZ R103, R103, R10 ;  /* 0x0000000a67677220 */ /* 0x000fe20000410000 */
[----:B------:R-:W5:Y:S01]  /*c440*/  MUFU.EX2 R173, R173 ;  /* 0x000000ad00ad7308 */ /* 0x000f620000000800 */
[----:B------:R-:W-:Y:S01]  /*c450*/  FADD.FTZ R38, R156, R27 ;  /* 0x0000001b9c267221 */ /* 0x000fe20000010000 */
[----:B------:R-:W-:Y:S01]  /*c460*/  FADD.FTZ R2, R24, R3 ;  /* 0x0000000318027221 */ /* 0x000fe20000010000 */
[C---:B------:R-:W-:Y:S01]  /*c470*/  F2FP.F16.F32.PACK_AB R156, R13.reuse, R156 ;  /* 0x0000009c0d9c723e */ /* 0x040fe200000000ff */
[-C--:B------:R-:W-:Y:S01]  /*c480*/  FMUL.FTZ R106, R106, R10.reuse ;  /* 0x0000000a6a6a7220 */ /* 0x080fe20000410000 */
[----:B------:R-:W-:Y:S01]  /*c490*/  FADD.FTZ R27, R13, R38 ;  /* 0x000000260d1b7221 */ /* 0x000fe20000010000 */
[----:B----4-:R-:W-:Y:S01]  /*c4a0*/  FADD.FTZ R3, R39, R2 ;  /* 0x0000000227037221 */ /* 0x010fe20000010000 */
[-C--:B------:R-:W-:Y:S01]  /*c4b0*/  FMUL.FTZ R107, R107, R10.reuse ;  /* 0x0000000a6b6b7220 */ /* 0x080fe20000410000 */
[----:B------:R-:W4:Y:S01]  /*c4c0*/  MUFU.EX2 R152, R152 ;  /* 0x0000009800987308 */ /* 0x000f220000000800 */
[----:B-1----:R-:W-:Y:S01]  /*c4d0*/  FADD.FTZ R38, R158, R27 ;  /* 0x0000001b9e267221 */ /* 0x002fe20000010000 */
[----:B--2---:R-:W-:Y:S01]  /*c4e0*/  FADD.FTZ R2, R26, R3 ;  /* 0x000000031a027221 */ /* 0x004fe20000010000 */
[-C--:B------:R-:W-:Y:S01]  /*c4f0*/  FMUL.FTZ R110, R110, R10.reuse ;  /* 0x0000000a6e6e7220 */ /* 0x080fe20000410000 */
[-C--:B------:R-:W-:Y:S01]  /*c500*/  FMUL.FTZ R111, R111, R10.reuse ;  /* 0x0000000a6f6f7220 */ /* 0x080fe20000410000 */
[----:B---3--:R-:W-:Y:S01]  /*c510*/  FADD.FTZ R3, R61, R38 ;  /* 0x000000263d037221 */ /* 0x008fe20000010000 */
[-C--:B------:R-:W-:Y:S01]  /*c520*/  FMUL.FTZ R114, R114, R10.reuse ;  /* 0x0000000a72727220 */ /* 0x080fe20000410000 */
[-C--:B------:R-:W-:Y:S01]  /*c530*/  FMUL.FTZ R115, R115, R10.reuse ;  /* 0x0000000a73737220 */ /* 0x080fe20000410000 */
[----:B------:R-:W1:Y:S01]  /*c540*/  MUFU.EX2 R175, R175 ;  /* 0x000000af00af7308 */ /* 0x000e620000000800 */
[----:B-----5:R-:W-:Y:S01]  /*c550*/  FADD.FTZ R2, R173, R2 ;  /* 0x00000002ad027221 */ /* 0x020fe20000010000 */
[-C--:B------:R-:W-:Y:S01]  /*c560*/  FMUL.FTZ R118, R118, R10.reuse ;  /* 0x0000000a76767220 */ /* 0x080fe20000410000 */
[-C--:B------:R-:W-:Y:S01]  /*c570*/  FMUL.FTZ R119, R119, R10.reuse ;  /* 0x0000000a77777220 */ /* 0x080fe20000410000 */
[-C--:B------:R-:W-:Y:S01]  /*c580*/  FMUL.FTZ R122, R122, R10.reuse ;  /* 0x0000000a7a7a7220 */ /* 0x080fe20000410000 */
[-C--:B------:R-:W-:Y:S01]  /*c590*/  FMUL.FTZ R123, R123, R10.reuse ;  /* 0x0000000a7b7b7220 */ /* 0x080fe20000410000 */
[-C--:B------:R-:W-:Y:S01]  /*c5a0*/  FMUL.FTZ R126, R126, R10.reuse ;  /* 0x0000000a7e7e7220 */ /* 0x080fe20000410000 */
[-C--:B------:R-:W-:Y:S01]  /*c5b0*/  FMUL.FTZ R127, R127, R10.reuse ;  /* 0x0000000a7f7f7220 */ /* 0x080fe20000410000 */
[----:B------:R-:W2:Y:S01]  /*c5c0*/  MUFU.EX2 R28, R28 ;  /* 0x0000001c001c7308 */ /* 0x000ea20000000800 */
[----:B----4-:R-:W-:Y:S01]  /*c5d0*/  FADD.FTZ R38, R152, R3 ;  /* 0x0000000398267221 */ /* 0x010fe20000010000 */
        /* <DEDUP_REMOVED lines=23> */
[----:B---3--:R-:W-:Y:S01]  /*c750*/  FADD.FTZ R13, R169, R2 ;  /* 0x00000002a90d7221 */ /* 0x008fe20000010000 */
        /* <DEDUP_REMOVED lines=15> */
[----:B--2---:R-:W-:Y:S01]  /*c850*/  FADD.FTZ R13, R171, R2 ;  /* 0x00000002ab0d7221 */ /* 0x004fe20000010000 */
[-C--:B------:R-:W-:Y:S01]  /*c860*/  FMUL.FTZ R125, R125, R65.reuse ;  /* 0x000000417d7d7220 */ /* 0x080fe20000410000 */
[-C--:B------:R-:W-:Y:S01]  /*c870*/  FMUL.FTZ R128, R128, R65.reuse ;  /* 0x0000004180807220 */ /* 0x080fe20000410000 */
[-C--:B------:R-:W-:Y:S01]  /*c880*/  FMUL.FTZ R129, R129, R65.reuse ;  /* 0x0000004181817220 */ /* 0x080fe20000410000 */
[-C--:B------:R-:W-:Y:S01]  /*c890*/  FMUL.FTZ R132, R132, R65.reuse ;  /* 0x0000004184847220 */ /* 0x080fe20000410000 */
[-C--:B------:R-:W-:Y:S01]  /*c8a0*/  FMUL.FTZ R133, R133, R65.reuse ;  /* 0x0000004185857220 */ /* 0x080fe20000410000 */
[-C--:B------:R-:W-:Y:S01]  /*c8b0*/  FMUL.FTZ R136, R136, R65.reuse ;  /* 0x0000004188887220 */ /* 0x080fe20000410000 */
[----:B------:R-:W2:Y:S01]  /*c8c0*/  MUFU.EX2 R34, R34 ;  /* 0x0000002200227308 */ /* 0x000ea20000000800 */
        /* <DEDUP_REMOVED lines=9> */
[----:B------:R-:W-:Y:S01]  /*c960*/  FMUL.FTZ R149, R149, R65 ;  /* 0x0000004195957220 */ /* 0x000fe20000410000 */
[----:B------:R-:W-:Y:S01]  /*c970*/  F2FP.F16.F32.PACK_AB R183, R73, R14 ;  /* 0x0000000e49b7723e */ /* 0x000fe200000000ff */
[----:B------:R-:W-:Y:S01]  /*c980*/  VIADD R7, R7, 0xffffffff ;  /* 0xffffffff07077836 */ /* 0x000fe20000000000 */
[----:B------:R-:W-:Y:S01]  /*c990*/  F2FP.F16.F32.PACK_AB R177, R35, R20 ;  /* 0x0000001423b1723e */ /* 0x000fe200000000ff */
[----:B------:R-:W-:Y:S01]  /*c9a0*/  IMAD.MOV.U32 R12, RZ, RZ, R0 ;  /* 0x000000ffff0c7224 */ /* 0x000fe200078e0000 */
[----:B------:R-:W-:Y:S01]  /*c9b0*/  F2FP.F16.F32.PACK_AB R173, R173, R26 ;  /* 0x0000001aadad723e */ /* 0x000fe200000000ff */
[----:B------:R1:W4:Y:S01]  /*c9c0*/  MUFU.EX2 R40, R179 ;  /* 0x000000b300287308 */ /* 0x0003220000000800 */
[----:B--2---:R-:W-:Y:S01]  /*c9d0*/  FADD.FTZ R13, R34, R13 ;  /* 0x0000000d220d7221 */ /* 0x004fe20000010000 */
[----:B------:R-:W-:Y:S01]  /*c9e0*/  F2FP.F16.F32.PACK_AB R175, R28, R175 ;  /* 0x000000af1caf723e */ /* 0x000fe200000000ff */
[----:B------:R-:W-:Y:S01]  /*c9f0*/  IMAD.MOV.U32 R10, RZ, RZ, R9 ;  /* 0x000000ffff0a7224 */ /* 0x000fe200078e0009 */
[----:B------:R-:W-:-:S02]  /*ca00*/  F2FP.F16.F32.PACK_AB R169, R30, R169 ;  /* 0x000000a91ea9723e */ /* 0x000fc400000000ff */
[----:B------:R-:W-:Y:S02]  /*ca10*/  F2FP.F16.F32.PACK_AB R171, R32, R171 ;  /* 0x000000ab20ab723e */ /* 0x000fe400000000ff */
[----:B------:R-:W2:Y:S01]  /*ca20*/  MUFU.EX2 R154, R154 ;  /* 0x0000009a009a7308 */ /* 0x000ea20000000800 */
[C---:B---3--:R-:W-:Y:S01]  /*ca30*/  FADD.FTZ R15, R25.reuse, R38 ;  /* 0x00000026190f7221 */ /* 0x048fe20000010000 */
[----:B------:R-:W-:Y:S02]  /*ca40*/  F2FP.F16.F32.PACK_AB R152, R25, R152 ;  /* 0x000000981998723e */ /* 0x000fe400000000ff */
[----:B-1----:R-:W-:Y:S02]  /*ca50*/  F2FP.F16.F32.PACK_AB R179, R39, R24 ;  /* 0x0000001827b3723e */ /* 0x002fe400000000ff */
[----:B------:R-:W-:Y:S02]  /*ca60*/  F2FP.F16.F32.PACK_AB R165, R34, R165 ;  /* 0x000000a522a5723e */ /* 0x000fe400000000ff */
[----:B------:R-:W1:Y:S01]  /*ca70*/  MUFU.EX2 R157, R157 ;  /* 0x0000009d009d7308 */ /* 0x000e620000000800 */
[----:B----4-:R-:W-:-:S07]  /*ca80*/  FADD.FTZ R13, R40, R13 ;  /* 0x0000000d280d7221 */ /* 0x010fce0000010000 */
        /* <DEDUP_REMOVED lines=11> */
[C---:B-1----:R-:W-:Y:S01]  /*cb40*/  FADD.FTZ R13, R67.reuse, R13 ;  /* 0x0000000d430d7221 */ /* 0x042fe20000010000 */
[----:B------:R-:W-:-:S06]  /*cb50*/  F2FP.F16.F32.PACK_AB R161, R67, R42 ;  /* 0x0000002a43a1723e */ /* 0x000fcc00000000ff */
        /* <DEDUP_REMOVED lines=19> */
[----:B------:R-:W-:-:S03]  /*cc90*/  F2FP.F16.F32.PACK_AB R153, R83, R46 ;  /* 0x0000002e5399723e */ /* 0x000fc600000000ff */
[----:B-1----:R-:W-:-:S04]  /*cca0*/  FADD.FTZ R13, R48, R13 ;  /* 0x0000000d300d7221 */ /* 0x002fc80000010000 */
[C---:B---3--:R-:W-:Y:S01]  /*ccb0*/  FADD.FTZ R2, R36.reuse, R13 ;  /* 0x0000000d24027221 */ /* 0x048fe20000010000 */
[----:B------:R-:W-:Y:S01]  /*ccc0*/  F2FP.F16.F32.PACK_AB R155, R36, R48 ;  /* 0x00000030249b723e */ /* 0x000fe200000000ff */
[----:B------:R-:W-:Y:S06]  /*ccd0*/  @P2 BRA `(.L_x_6464) ;  /* 0xffffffd000102947 */ /* 0x000fec000383ffff */
.L_x_6447:
[----:B------:R-:W-:Y:S06]  /*cce0*/  BAR.ARV 0x8, 0x120 ;  /* 0x0204800000007b1d */ /* 0x000fec0000002000 */
[----:B------:R-:W-:Y:S05]  /*ccf0*/  @!P0 BRA `(.L_x_6465) ;  /* 0x0000000000048947 */ /* 0x000fea0003800000 */
[----:B------:R-:W-:Y:S01]  /*cd00*/  BPT.TRAP 0x1 ;  /* 0x000000040000795c */ /* 0x000fe20000300000 */
.L_x_6465:
[----:B------:R-:W-:Y:S01]  /*cd10*/  ULEA UR5, UR37, UR39, 0x3 ;  /* 0x0000002725057291 */ /* 0x000fe2000f8e183f */
[----:B------:R-:W-:-:S05]  /*cd20*/  IMAD.U32 R4, RZ, RZ, UR36 ;  /* 0x00000024ff047e24 */ /* 0x000fca000f8e00ff */
[----:B------:R-:W-:-:S04]  /*cd30*/  SHF.L.U32 R4, R4, 0x1f, RZ ;  /* 0x0000001f04047819 */ /* 0x000fc800000006ff */
[----:B------:R1:W2:Y:S01]  /*cd40*/  SYNCS.PHASECHK.TRANS64.TRYWAIT P2, [UR5+0x28850], R4 ;  /* 0x02885004ff0075a7 */ /* 0x0002a20008040145 */
[----:B------:R-:W-:Y:S05]  /*cd50*/  @!P0 BRA `(.L_x_6466) ;  /* 0x0000000000048947 */ /* 0x000fea0003800000 */
[----:B------:R-:W-:Y:S01]  /*cd60*/  BPT.TRAP 0x1 ;  /* 0x000000040000795c */ /* 0x000fe20000300000 */
.L_x_6466:
[----:B--2---:R-:W-:Y:S05]  /*cd70*/  @P2 BRA `(.L_x_6467) ;  /* 0x0000000000082947 */ /* 0x004fea0003800000 */
[----:B------:R-:W2:Y:S02]  /*cd80*/  SYNCS.PHASECHK.TRANS64.TRYWAIT P0, [UR5+0x28850], R4 ;  /* 0x02885004ff0075a7 */ /* 0x000ea40008000145 */
[----:B--2---:R-:W-:Y:S05]  /*cd90*/  @!P0 BRA `(.L_x_6468) ;  /* 0x00000050000c8947 */ /* 0x004fea0003800000 */
.L_x_6467:
[----:B------:R-:W-:Y:S01]  /*cda0*/  UIADD3 UR39, UR39, 0x400, URZ ;  /* 0x0000040027277890 */ /* 0x000fe2000fffe03f */
[----:B------:R-:W-:Y:S01]  /*cdb0*/  WARPGROUP.ARRIVE ;  /* 0x00000000000079c5 */ /* 0x000fe20000000000 */
[----:B------:R-:W-:Y:S01]  /*cdc0*/  UMOV UR7, 0x40000040 ;  /* 0x4000004000077882 */ /* 0x000fe20000000000 */
[----:B--2---:R-:W2:Y:S01]  /*cdd0*/  SHFL.BFLY PT, R5, R2, 0x2, 0x1f ;  /* 0x0c401f0002057f89 */ /* 0x004ea200000e0000 */
[----:B------:R-:W-:Y:S01]  /*cde0*/  USHF.R.U32.HI UR39, URZ, 0x4, UR39 ;  /* 0x000000043f277899 */ /* 0x000fe20008011627 */
[----:B------:R-:W-:Y:S01]  /*cdf0*/  IMAD.U32 R14, RZ, RZ, UR5 ;  /* 0x00000005ff0e7e24 */ /* 0x000fe2000f8e00ff */
[----:B------:R-:W-:Y:S01]  /*ce00*/  UIADD3 UR46, UR46, 0x1, URZ ;  /* 0x000000012e2e7890 */ /* 0x000fe2000fffe03f */
[----:B-1----:R-:W1:Y:S01]  /*ce10*/  SHFL.BFLY PT, R4, R3, 0x2, 0x1f ;  /* 0x0c401f0003047f89 */ /* 0x002e6200000e0000 */
[----:B------:R-:W-:Y:S01]  /*ce20*/  ULOP3.LUT UR39, UR39, 0x3fff, URZ, 0xc0, !UPT ;  /* 0x00003fff27277892 */ /* 0x000fe2000f8ec03f */
[----:B------:R-:W-:-:S03]  /*ce30*/  IMAD.MOV.U32 R10, RZ, RZ, RZ ;  /* 0x000000ffff0a7224 */ /* 0x000fc600078e00ff */
[----:B------:R-:W-:-:S04]  /*ce40*/  ULOP3.LUT UR4, UR39, 0x4000000, URZ, 0xfc, !UPT ;  /* 0x0400000027047892 */ /* 0x000fc8000f8efc3f */
[----:B------:R-:W-:Y:S02]  /*ce50*/  ULEA UR4, UR37, UR4, 0xb ;  /* 0x0000000425047291 */ /* 0x000fe4000f8e583f */
[----:B------:R-:W-:-:S04]  /*ce60*/  UIADD3 UR37, UR37, 0x1, URZ ;  /* 0x0000000125257890 */ /* 0x000fc8000fffe03f */
[----:B------:R-:W-:Y:S01]  /*ce70*/  UISETP.NE.AND UP0, UPT, UR37, 0x2, UPT ;  /* 0x000000022500788c */ /* 0x000fe2000bf05270 */
[----:B------:R-:W-:Y:S02]  /*ce80*/  UMOV UR6, UR4 ;  /* 0x0000000400067c82 */ /* 0x000fe40008000000 */
[----:B------:R-:W-:Y:S01]  /*ce90*/  HGMMA.64x128x16.F32 R88, R180, gdesc[UR4].tnspB, R88, gsb0 ;  /* 0x41e00004b4587df0 */ /* 0x000fe20008000858 */
[----:B------:R-:W-:Y:S01]  /*cea0*/  UIADD3 UR6, UR4, 0x80, URZ ;  /* 0x0000008004067890 */ /* 0x000fe2000fffe03f */
[----:B--2---:R-:W-:Y:S01]  /*ceb0*/  FADD.FTZ R7, R5, R2 ;  /* 0x0000000205077221 */ /* 0x004fe20000010000 */
[----:B------:R-:W-:Y:S01]  /*cec0*/  UMOV UR7, 0x40000040 ;  /* 0x4000004000077882 */ /* 0x000fe20000000000 */
[----:B------:R-:W-:Y:S02]  /*ced0*/  IMAD.MOV.U32 R2, RZ, RZ, -0x800000 ;  /* 0xff800000ff027424 */ /* 0x000fe400078e00ff */
[----:B-1----:R-:W-:Y:S01]  /*cee0*/  FADD.FTZ R4, R4, R3 ;  /* 0x0000000304047221 */ /* 0x002fe20000010000 */
[----:B------:R-:W-:Y:S01]  /*cef0*/  IMAD.MOV.U32 R3, RZ, RZ, -0x800000 ;  /* 0xff800000ff037424 */ /* 0x000fe200078e00ff */
[----:B------:R-:W1:Y:S01]  /*cf00*/  SHFL.BFLY PT, R8, R7, 0x1, 0x1f ;  /* 0x0c201f0007087f89 */ /* 0x000e6200000e0000 */
[----:B------:R-:W-:-:S03]  /*cf10*/  USEL UR37, UR37, URZ, UP0 ;  /* 0x0000003f25257287 */ /* 0x000fc60008000000 */
[----:B------:R-:W2:Y:S01]  /*cf20*/  SHFL.BFLY PT, R5, R4, 0x1, 0x1f ;  /* 0x0c201f0004057f89 */ /* 0x000ea200000e0000 */
[----:B-1----:R-:W-:Y:S01]  /*cf30*/  FADD.FTZ R13, R7, R8 ;  /* 0x00000008070d7221 */ /* 0x002fe20000010000 */
[----:B--2---:R-:W-:-:S04]  /*cf40*/  FADD.FTZ R12, R4, R5 ;  /* 0x00000005040c7221 */ /* 0x004fc80000010000 */
[----:B------:R-:W-:Y:S01]  /*cf50*/  FSETP.NE.FTZ.AND P2, PT, R13, RZ, PT ;  /* 0x000000ff0d00720b */ /* 0x000fe20003f55000 */
[----:B------:R-:W-:Y:S01]  /*cf60*/  IMAD.MOV.U32 R5, RZ, RZ, RZ ;  /* 0x000000ffff057224 */ /* 0x000fe200078e00ff */
[----:B------:R-:W-:-:S11]  /*cf70*/  FSETP.NE.FTZ.AND P0, PT, R12, RZ, PT ;  /* 0x000000ff0c00720b */ /* 0x000fd60003f15000 */
[----:B------:R-:W1:Y:S01]  /*cf80*/  @P2 MUFU.LG2 R11, R13 ;  /* 0x0000000d000b2308 */ /* 0x000e620000000c00 */
[C---:B------:R-:W-:Y:S01]  /*cf90*/  @P2 FMUL.FTZ R15, R6.reuse, 0.69314718246459960938 ;  /* 0x3f317218060f2820 */ /* 0x040fe20000410000 */
[----:B------:R-:W-:Y:S01]  /*cfa0*/  @P0 FMUL.FTZ R7, R6, 0.69314718246459960938 ;  /* 0x3f31721806070820 */ /* 0x000fe20000410000 */
[----:B------:R-:W-:-:S05]  /*cfb0*/  @!P1 VIADD R6, R14, 0x28860 ;  /* 0x000288600e069836 */ /* 0x000fca0000000000 */
        /* <DEDUP_REMOVED lines=40> */
[----:B------:R-:W-:-:S04]  /*d240*/  USEL UR4, URZ, 0x1, UP0 ;  /* 0x000000013f047887 */ /* 0x000fc80008000000 */
[----:B------:R-:W-:Y:S01]  /*d250*/  ULOP3.LUT UR36, UR36, UR4, URZ, 0x3c, !UPT ;  /* 0x0000000424247292 */ /* 0x000fe2000f8e3c3f */
[----:B------:R-:W-:Y:S02]  /*d260*/  WARPGROUP.DEPBAR.LE gsb0, 0x0 ;  /* 0x00008000000079c5 */ /* 0x000fe40000010000 */
[----:B------:R-:W-:-:S06]  /*d270*/  WARPGROUP.ARRIVE ;  /* 0x00000000000079c5 */ /* 0x000fcc0000000000 */
[----:B------:R-:W-:Y:S03]  /*d280*/  HGMMA.64x128x16.F32 R88, R152, gdesc[UR4].tnspB, R88, gsb0 ;  /* 0x41e0000498587df0 */ /* 0x000fe60008000858 */
[----:B------:R-:W-:Y:S02]  /*d290*/  WARPGROUP.DEPBAR.LE gsb0, 0x0 ;  /* 0x00008000000079c5 */ /* 0x000fe40000010000 */
[----:B------:R2:W-:Y:S01]  /*d2a0*/  @!P1 SYNCS.ARRIVE.TRANS64.RED.A1T0 RZ, [R4+URZ], RZ ;  /* 0x000000ff04ff99a7 */ /* 0x0005e2000810043f */
[-C--:B---3--:R-:W-:Y:S01]  /*d2b0*/  FMUL.FTZ R0, R88, R5.reuse ;  /* 0x0000000558007220 */ /* 0x088fe20000410000 */
        /* <DEDUP_REMOVED lines=63> */
.L_x_6398:
        /* <DEDUP_REMOVED lines=11> */
[----:B------:R-:W-:Y:S01]  /*d760*/  VIADD R31, R187, UR42 ;  /* 0x0000002abb1f7c36 */ /* 0x000fe20008000000 */
[C---:B------:R-:W-:Y:S01]  /*d770*/  IADD3 R21, P5, R18.reuse, 0x60, RZ ;  /* 0x0000006012157810 */ /* 0x040fe20007fbe0ff */
[----:B------:R-:W-:Y:S01]  /*d780*/  USHF.R.S32.HI UR5, URZ, 0x1f, UR43 ;  /* 0x0000001f3f057899 */ /* 0x000fe2000801142b */
[C---:B------:R-:W-:Y:S01]  /*d790*/  IADD3 R15, P4, R18.reuse, 0x4000, RZ ;  /* 0x00004000120f7810 */ /* 0x040fe20007f9e0ff */
[----:B------:R-:W-:Y:S01]  /*d7a0*/  VIADD R4, R31, 0x8 ;  /* 0x000000081f047836 */ /* 0x000fe20000000000 */
[----:B------:R-:W-:Y:S01]  /*d7b0*/  LOP3.LUT R5, R18, 0x380, RZ, 0xc0, !PT ;  /* 0x0000038012057812 */ /* 0x000fe200078ec0ff */
[----:B------:R-:W1:Y:S01]  /*d7c0*/  LDC.64 R32, c[0x0][0xb78] ;  /* 0x0002de00ff207b82 */ /* 0x000e620000000a00 */
[----:B------:R-:W-:Y:S01]  /*d7d0*/  LOP3.LUT R26, R27, 0x380, RZ, 0xc0, !PT ;  /* 0x000003801b1a7812 */ /* 0x000fe200078ec0ff */
[----:B------:R-:W-:Y:S01]  /*d7e0*/  ULDC UR10, c[0x0][0xa88] ;  /* 0x0002a200000a7ab9 */ /* 0x000fe20000000800 */
[----:B------:R-:W-:Y:S01]  /*d7f0*/  LOP3.LUT R24, R25, 0x380, RZ, 0xc0, !PT ;  /* 0x0000038019187812 */ /* 0x000fe200078ec0ff */
[----:B------:R-:W-:Y:S01]  /*d800*/  ULDC.64 UR8, c[0x0][0xb70] ;  /* 0x0002dc0000087ab9 */ /* 0x000fe20000000a00 */
[----:B------:R-:W-:Y:S01]  /*d810*/  LOP3.LUT R20, R21, 0x380, RZ, 0xc0, !PT ;  /* 0x0000038015147812 */ /* 0x000fe200078ec0ff */
[----:B------:R-:W-:Y:S01]  /*d820*/  UIMAD UR5, UR5, UR8, URZ ;  /* 0x00000008050572a4 */ /* 0x000fe2000f8e023f */
[----:B------:R-:W-:Y:S01]  /*d830*/  LOP3.LUT R14, R15, 0x380, RZ, 0xc0, !PT ;  /* 0x000003800f0e7812 */ /* 0x000fe200078ec0ff */
[----:B------:R-:W-:Y:S01]  /*d840*/  UIMAD.WIDE.U32 UR6, UR43, UR8, URZ ;  /* 0x000000082b0672a5 */ /* 0x000fe2000f8e003f */
[----:B------:R-:W-:Y:S01]  /*d850*/  LOP3.LUT P0, RZ, R186, 0x3, RZ, 0xc0, !PT ;  /* 0x00000003baff7812 */ /* 0x000fe2000780c0ff */
[----:B------:R-:W-:Y:S01]  /*d860*/  UIMAD UR5, UR43, UR9, UR5 ;  /* 0x000000092b0572a4 */ /* 0x000fe2000f8e0205 */
[----:B------:R-:W-:Y:S01]  /*d870*/  SHF.R.U64 R5, R5, 0x3, RZ ;  /* 0x0000000305057819 */ /* 0x000fe200000012ff */
[----:B------:R-:W-:Y:S01]  /*d880*/  USHF.R.S32.HI UR8, URZ, 0x1f, UR44 ;  /* 0x0000001f3f087899 */ /* 0x000fe2000801142c */
[----:B------:R-:W-:Y:S01]  /*d890*/  SHF.R.U64 R26, R26, 0x3, RZ ;  /* 0x000000031a1a7819 */ /* 0x000fe200000012ff */
[----:B------:R-:W-:Y:S01]  /*d8a0*/  UIADD3 UR5, UR7, UR5, URZ ;  /* 0x0000000507057290 */ /* 0x000fe2000fffe03f */
[----:B------:R-:W-:-:S02]  /*d8b0*/  SHF.R.U64 R24, R24, 0x3, RZ ;  /* 0x0000000318187819 */ /* 0x000fc400000012ff */
[----:B------:R-:W-:Y:S02]  /*d8c0*/  SHF.R.U64 R20, R20, 0x3, RZ ;  /* 0x0000000314147819 */ /* 0x000fe400000012ff */
[----:B------:R-:W-:Y:S02]  /*d8d0*/  SHF.R.U64 R14, R14, 0x3, RZ ;  /* 0x000000030e0e7819 */ /* 0x000fe400000012ff */
[----:B------:R-:W-:Y:S02]  /*d8e0*/  ISETP.GE.OR P1, PT, R4, UR10, P0 ;  /* 0x0000000a04007c0c */ /* 0x000fe40008726670 */
[----:B------:R-:W-:Y:S01]  /*d8f0*/  LOP3.LUT R4, R5, R18, RZ, 0x3c, !PT ;  /* 0x0000001205047212 */ /* 0x000fe200078e3cff */
[--C-:B------:R-:W-:Y:S01]  /*d900*/  IMAD.MOV.U32 R5, RZ, RZ, R19.reuse ;  /* 0x000000ffff057224 */ /* 0x100fe200078e0013 */
[----:B------:R-:W-:Y:S01]  /*d910*/  LOP3.LUT R26, R26, R27, RZ, 0x3c, !PT ;  /* 0x0000001b1a1a7212 */ /* 0x000fe200078e3cff */
[--C-:B------:R-:W-:Y:S01]  /*d920*/  IMAD.X R27, RZ, RZ, R19.reuse, P2 ;  /* 0x000000ffff1b7224 */ /* 0x100fe200010e0613 */
[----:B------:R-:W-:Y:S01]  /*d930*/  LOP3.LUT R24, R24, R25, RZ, 0x3c, !PT ;  /* 0x0000001918187212 */ /* 0x000fe200078e3cff */
[----:B------:R-:W-:Y:S01]  /*d940*/  IMAD.X R25, RZ, RZ, R19, P6 ;  /* 0x000000ffff197224 */ /* 0x000fe200030e0613 */
[----:B------:R-:W-:-:S02]  /*d950*/  LOP3.LUT R20, R20, R21, RZ, 0x3c, !PT ;  /* 0x0000001514147212 */ /* 0x000fc400078e3cff */
[----:B------:R-:W-:Y:S02]  /*d960*/  LOP3.LUT R14, R14, R15, RZ, 0x3c, !PT ;  /* 0x0000000f0e0e7212 */ /* 0x000fe400078e3cff */
[C---:B------:R-:W-:Y:S02]  /*d970*/  IADD3 R15, P2, R18.reuse, 0x4040, RZ ;  /* 0x00004040120f7810 */ /* 0x040fe40007f5e0ff */
[C---:B------:R-:W-:Y:S02]  /*d980*/  IADD3 R21, P6, R18.reuse, 0x4060, RZ ;  /* 0x0000406012157810 */ /* 0x040fe40007fde0ff */
[----:B------:R-:W-:Y:S02]  /*d990*/  MOV R11, R4 ;  /* 0x00000004000b7202 */ /* 0x000fe40000000f00 */
[----:B------:R-:W-:Y:S02]  /*d9a0*/  IADD3 R13, P3, R18, 0x4020, RZ ;  /* 0x00004020120d7810 */ /* 0x000fe40007f7e0ff */
[----:B------:R-:W-:-:S02]  /*d9b0*/  LOP3.LUT R10, R15, 0x380, RZ, 0xc0, !PT ;  /* 0x000003800f0a7812 */ /* 0x000fc400078ec0ff */
[----:B------:R-:W-:Y:S02]  /*d9c0*/  LOP3.LUT R8, R21, 0x380, RZ, 0xc0, !PT ;  /* 0x0000038015087812 */ /* 0x000fe400078ec0ff */
[----:B------:R-:W-:Y:S02]  /*d9d0*/  F2FP.F16.F32.PACK_AB R4, R89, R0 ;  /* 0x000000005904723e */ /* 0x000fe400000000ff */
[----:B------:R-:W-:Y:S02]  /*d9e0*/  F2FP.F16.F32.PACK_AB R5, R91, R90 ;  /* 0x0000005a5b05723e */ /* 0x000fe400000000ff */
[----:B------:R-:W-:Y:S01]  /*d9f0*/  F2FP.F16.F32.PACK_AB R6, R6, R9 ;  /* 0x000000090606723e */ /* 0x000fe200000000ff */
[----:B------:R-:W-:Y:S01]  /*da00*/  IMAD.X R9, RZ, RZ, R19, P6 ;  /* 0x000000ffff097224 */ /* 0x000fe200030e0613 */
[----:B------:R-:W-:Y:S02]  /*da10*/  F2FP.F16.F32.PACK_AB R7, R7, R94 ;  /* 0x0000005e0707723e */ /* 0x000fe400000000ff */
[----:B------:R-:W-:-:S02]  /*da20*/  LOP3.LUT R12, R13, 0x380, RZ, 0xc0, !PT ;  /* 0x000003800d0c7812 */ /* 0x000fc400078ec0ff */
[----:B------:R-:W-:Y:S01]  /*da30*/  SHF.R.U64 R10, R10, 0x3, RZ ;  /* 0x000000030a0a7819 */ /* 0x000fe200000012ff */
[----:B------:R2:W-:Y:S01]  /*da40*/  STSM.16.M88.4 [R11], R4 ;  /* 0x000000040b007844 */ /* 0x0005e20000000200 */
[----:B------:R-:W-:Y:S02]  /*da50*/  SHF.R.U64 R8, R8, 0x3, RZ ;  /* 0x0000000308087819 */ /* 0x000fe400000012ff */
[----:B------:R-:W-:Y:S02]  /*da60*/  SHF.R.U64 R12, R12, 0x3, RZ ;  /* 0x000000030c0c7819 */ /* 0x000fe400000012ff */
[----:B------:R-:W-:Y:S01]  /*da70*/  LOP3.LUT R10, R10, R15, RZ, 0x3c, !PT ;  /* 0x0000000f0a0a7212 */ /* 0x000fe200078e3cff */
[--C-:B------:R-:W-:Y:S01]  /*da80*/  IMAD.X R15, RZ, RZ, R19.reuse, P4 ;  /* 0x000000ffff0f7224 */ /* 0x100fe200020e0613 */
[----:B------:R-:W-:Y:S01]  /*da90*/  LOP3.LUT R8, R8, R21, RZ, 0x3c, !PT ;  /* 0x0000001508087212 */ /* 0x000fe200078e3cff */
[----:B------:R-:W-:Y:S01]  /*daa0*/  IMAD.X R21, RZ, RZ, R19, P5 ;  /* 0x000000ffff157224 */ /* 0x000fe200028e0613 */
[----:B------:R-:W-:-:S02]  /*dab0*/  MOV R28, R24 ;  /* 0x00000018001c7202 */ /* 0x000fc40000000f00 */
[----:B------:R-:W-:Y:S01]  /*dac0*/  LOP3.LUT R12, R12, R13, RZ, 0x3c, !PT ;  /* 0x0000000d0c0c7212 */ /* 0x000fe200078e3cff */
[--C-:B------:R-:W-:Y:S01]  /*dad0*/  IMAD.X R13, RZ, RZ, R19.reuse, P3 ;  /* 0x000000ffff0d7224 */ /* 0x100fe200018e0613 */
[----:B------:R-:W-:Y:S02]  /*dae0*/  MOV R29, R26 ;  /* 0x0000001a001d7202 */ /* 0x000fe40000000f00 */
[----:B------:R-:W-:Y:S01]  /*daf0*/  MOV R27, R20 ;  /* 0x00000014001b7202 */ /* 0x000fe20000000f00 */
[----:B--2---:R-:W-:Y:S01]  /*db00*/  IMAD.X R11, RZ, RZ, R19, P2 ;  /* 0x000000ffff0b7224 */ /* 0x004fe200010e0613 */
[----:B------:R-:W-:Y:S01]  /*db10*/  F2FP.F16.F32.PACK_AB R4, R97, R96 ;  /* 0x000000606104723e */ /* 0x000fe200000000ff */
[----:B------:R-:W-:Y:S01]  /*db20*/  IMAD.U32 R21, RZ, RZ, UR7 ;  /* 0x00000007ff157e24 */ /* 0x000fe2000f8e00ff */
[----:B------:R-:W-:Y:S01]  /*db30*/  F2FP.F16.F32.PACK_AB R5, R99, R98 ;  /* 0x000000626305723e */ /* 0x000fe200000000ff */
[----:B------:R-:W-:Y:S01]  /*db40*/  IMAD.U32 R20, RZ, RZ, UR6 ;  /* 0x00000006ff147e24 */ /* 0x000fe2000f8e00ff */
[----:B------:R-:W-:Y:S01]  /*db50*/  MOV R24, R10 ;  /* 0x0000000a00187202 */ /* 0x000fe20000000f00 */
[C---:B-1----:R-:W-:Y:S01]  /*db60*/  IMAD R10, R32.reuse, UR8, RZ ;  /* 0x00000008200a7c24 */ /* 0x042fe2000f8e02ff */
[----:B------:R-:W-:Y:S01]  /*db70*/  F2FP.F16.F32.PACK_AB R6, R101, R100 ;  /* 0x000000646506723e */ /* 0x000fe200000000ff */
[----:B------:R-:W-:Y:S01]  /*db80*/  IMAD.U32 R21, RZ, RZ, UR5 ;  /* 0x00000005ff157e24 */ /* 0x000fe2000f8e00ff */
[----:B------:R-:W-:Y:S01]  /*db90*/  F2FP.F16.F32.PACK_AB R7, R103, R102 ;  /* 0x000000666707723e */ /* 0x000fe200000000ff */
[----:B------:R-:W-:Y:S01]  /*dba0*/  IMAD R30, R33, UR44, R10 ;  /* 0x0000002c211e7c24 */ /* 0x000fe2000f8e020a */
[----:B------:R-:W-:Y:S01]  /*dbb0*/  MOV R0, R8 ;  /* 0x0000000800007202 */ /* 0x000fe20000000f00 */
[----:B------:R-:W-:Y:S01]  /*dbc0*/  IMAD.WIDE.U32 R20, R32, UR44, R20 ;  /* 0x0000002c20147c25 */ /* 0x000fe2000f8e0014 */
[----:B------:R-:W-:Y:S01]  /*dbd0*/  MOV R26, R14 ;  /* 0x0000000e001a7202 */ /* 0x000fe20000000f00 */
[----:B------:R1:W-:Y:S01]  /*dbe0*/  STSM.16.M88.4 [R29], R4 ;  /* 0x000000041d007844 */ /* 0x0003e20000000200 */
[----:B------:R-:W-:Y:S01]  /*dbf0*/  MOV R25, R12 ;  /* 0x0000000c00197202 */ /* 0x000fe20000000f00 */
[----:B------:R-:W-:Y:S01]  /*dc00*/  ULDC.64 UR6, c[0x0][0xb40] ;  /* 0x0002d00000067ab9 */ /* 0x000fe20000000a00 */
        /* <DEDUP_REMOVED lines=29> */
[----:B-1----:R-:W-:Y:S02]  /*dde0*/  SHF.R.S32.HI R5, RZ, 0x1f, R31 ;  /* 0x0000001fff057819 */ /* 0x002fe4000001141f */
[C---:B------:R-:W-:Y:S01]  /*ddf0*/  IADD3 R6, P2, R31.reuse, R20, RZ ;  /* 0x000000141f067210 */ /* 0x040fe20007f5e0ff */
[----:B------:R-:W-:Y:S01]  /*de00*/  STSM.16.M88.4 [R0], R144 ;  /* 0x0000009000007844 */ /* 0x000fe20000000200 */
[----:B------:R-:W-:-:S02]  /*de10*/  ISETP.GE.OR P0, PT, R31, UR10, P0 ;  /* 0x0000000a1f007c0c */ /* 0x000fc40008706670 */
        /* <DEDUP_REMOVED lines=35> */
.L_x_6472:
[----:B------:R-:W-:Y:S05]  /*e050*/  BSYNC B0 ;  /* 0x0000000000007941 */ /* 0x000fea0003800000 */
.L_x_6471:
[----:B------:R-:W-:Y:S05]  /*e060*/  BRA `(.L_x_6470) ;  /* 0x00000008001c7947 */ /* 0x000fea0003800000 */
.L_x_6469:
        /* <DEDUP_REMOVED lines=10> */
[----:B------:R-:W-:Y:S01]  /*e110*/  IMAD.U32 R2, RZ, RZ, UR42 ;  /* 0x0000002aff027e24 */ /* 0x000fe2000f8e00ff */
[----:B------:R-:W-:-:S04]  /*e120*/  ULDC UR5, c[0x0][0xa88] ;  /* 0x0002a20000057ab9 */ /* 0x000fc80000000800 */
        /* <DEDUP_REMOVED lines=19> */
.L_x_6474:
[----:B------:R-:W-:Y:S05]  /*e260*/  BSYNC B0 ;  /* 0x0000000000007941 */ /* 0x000fea0003800000 */
.L_x_6473:
[----:B------:R-:W-:Y:S01]  /*e270*/  ULDC UR5, c[0x0][0xa88] ;  /* 0x0002a20000057ab9 */ /* 0x000fe20000000800 */
[C---:B--2---:R-:W-:Y:S01]  /*e280*/  IMAD R0, R6.reuse, UR6, RZ ;  /* 0x0000000606007c24 */ /* 0x044fe2000f8e02ff */
[----:B------:R-:W-:Y:S01]  /*e290*/  UIADD3 UR42, -UR42, UR5, URZ ;  /* 0x000000052a2a7290 */ /* 0x000fe2000fffe13f */
[----:B----4-:R-:W-:Y:S01]  /*e2a0*/  IMAD.WIDE.U32 R2, R6, UR43, R22 ;  /* 0x0000002b06027c25 */ /* 0x010fe2000f8e0016 */
[----:B------:R-:W-:Y:S01]  /*e2b0*/  ULOP3.LUT UR48, URZ, UR48, URZ, 0x33, !UPT ;  /* 0x000000303f307292 */ /* 0x000fe2000f8e333f */
[----:B------:R-:W-:Y:S01]  /*e2c0*/  SHF.R.S32.HI R185, RZ, 0x1f, R184 ;  /* 0x0000001fffb97819 */ /* 0x000fe200000114b8 */
[----:B------:R-:W-:Y:S01]  /*e2d0*/  BSSY B0, `(.L_x_6475) ;  /* 0x0000021000007945 */ /* 0x000fe20003800000 */
[----:B------:R-:W-:Y:S01]  /*e2e0*/  IMAD R5, R7, UR43, R0 ;  /* 0x0000002b07057c24 */ /* 0x000fe2000f8e0200 */
[C---:B------:R-:W-:Y:S01]  /*e2f0*/  ISETP.GE.AND P2, PT, R184.reuse, UR42, PT ;  /* 0x0000002ab8007c0c */ /* 0x040fe2000bf46270 */
[C---:B------:R-:W-:Y:S02]  /*e300*/  VIADD R0, R184.reuse, 0x40 ;  /* 0x00000040b8007836 */ /* 0x040fe40000000000 */
[----:B------:R-:W-:-:S02]  /*e310*/  VIADD R4, R184, 0x20 ;  /* 0x00000020b8047836 */ /* 0x000fc40000000000 */
        /* <DEDUP_REMOVED lines=15> */
[----:B------:R-:W-:Y:S01]  /*e410*/  IMAD R9, R5, UR6, RZ ;  /* 0x0000000605097c24 */ /* 0x000fe2000f8e02ff */
[----:B------:R-:W-:Y:S01]  /*e420*/  ISETP.GE.AND P2, PT, R22, UR5, PT ;  /* 0x0000000516007c0c */ /* 0x000fe2000bf46270 */
[----:B------:R-:W-:Y:S01]  /*e430*/  IMAD.MOV.U32 R2, RZ, RZ, R6 ;  /* 0x000000ffff027224 */ /* 0x000fe200078e0006 */
[----:B------:R-:W-:Y:S01]  /*e440*/  ISETP.GE.AND P3, PT, R0, UR5, PT ;  /* 0x0000000500007c0c */ /* 0x000fe2000bf66270 */
[----:B------:R-:W-:Y:S02]  /*e450*/  IMAD.MOV.U32 R3, RZ, RZ, R11 ;  /* 0x000000ffff037224 */ /* 0x000fe400078e000b */
[C---:B------:R-:W-:Y:S02]  /*e460*/  IMAD R9, R4.reuse, UR7, R9 ;  /* 0x0000000704097c24 */ /* 0x040fe4000f8e0209 */
[----:B------:R-:W-:Y:S01]  /*e470*/  IMAD.WIDE.U32 R2, R4, UR6, R2 ;  /* 0x0000000604027c25 */ /* 0x000fe2000f8e0002 */
[----:B------:R-:W-:-:S03]  /*e480*/  ULDC.64 UR6, c[0x0][0xa80] ;  /* 0x0002a00000067ab9 */ /* 0x000fc60000000a00 */
[----:B------:R-:W-:Y:S01]  /*e490*/  IMAD.IADD R3, R3, 0x1, R9 ;  /* 0x0000000103037824 */ /* 0x000fe200078e0209 */
[----:B------:R-:W-:-:S04]  /*e4a0*/  LEA R8, P5, R2, UR6, 0x1 ;  /* 0x0000000602087c11 */ /* 0x000fc8000f8a08ff */
[----:B------:R-:W-:-:S05]  /*e4b0*/  LEA.HI.X R9, R2, UR7, R3, 0x1, P5 ;  /* 0x0000000702097c11 */ /* 0x000fca000a8f0c03 */
[----:B------:R1:W-:Y:S04]  /*e4c0*/  @!P2 STG.E.128 desc[UR50][R8.64], RZ ;  /* 0x000000ff0800a986 */ /* 0x0003e8000c101d32 */
[----:B------:R1:W-:Y:S02]  /*e4d0*/  @!P3 STG.E.128 desc[UR50][R8.64+0x80], RZ ;  /* 0x000080ff0800b986 */ /* 0x0003e4000c101d32 */
.L_x_6476:
[----:B------:R-:W-:Y:S05]  /*e4e0*/  BSYNC B0 ;  /* 0x0000000000007941 */ /* 0x000fea0003800000 */
.L_x_6475:
[----:B------:R-:W-:Y:S04]  /*e4f0*/  BSSY B0, `(.L_x_6477) ;  /* 0x0000014000007945 */ /* 0x000fe80003800000 */
[----:B------:R-:W-:Y:S05]  /*e500*/  @P4 BRA `(.L_x_6478) ;  /* 0x0000000000484947 */ /* 0x000fea0003800000 */
[----:B-1----:R-:W-:Y:S01]  /*e510*/  IADD3 R9, P2, R4, 0x20, RZ ;  /* 0x0000002004097810 */ /* 0x002fe20007f5e0ff */
        /* <DEDUP_REMOVED lines=16> */
[----:B------:R2:W-:Y:S02]  /*e620*/  @!P4 STG.E.128 desc[UR50][R8.64+0x80], RZ ;  /* 0x000080ff0800c986 */ /* 0x0005e4000c101d32 */
.L_x_6478:
[----:B------:R-:W-:Y:S05]  /*e630*/  BSYNC B0 ;  /* 0x0000000000007941 */ /* 0x000fea0003800000 */
.L_x_6477:
[----:B------:R-:W-:Y:S04]  /*e640*/  BSSY B0, `(.L_x_6479) ;  /* 0x0000014000007945 */ /* 0x000fe80003800000 */
[----:B------:R-:W-:Y:S05]  /*e650*/  @P0 BRA `(.L_x_6480) ;  /* 0x0000000000480947 */ /* 0x000fea0003800000 */
[----:B-12---:R-:W-:Y:S01]  /*e660*/  IADD3 R9, P0, R4, 0x40, RZ ;  /* 0x0000004004097810 */ /* 0x006fe20007f1e0ff */
        /* <DEDUP_REMOVED lines=17> */
.L_x_6480:
[----:B------:R-:W-:Y:S05]  /*e780*/  BSYNC B0 ;  /* 0x0000000000007941 */ /* 0x000fea0003800000 */
.L_x_6479:
[----:B------:R-:W-:Y:S04]  /*e790*/  BSSY B0, `(.L_x_6470) ;  /* 0x0000014000007945 */ /* 0x000fe80003800000 */
[----:B------:R-:W-:Y:S05]  /*e7a0*/  @P1 BRA `(.L_x_6481) ;  /* 0x0000000000481947 */ /* 0x000fea0003800000 */
[----:B------:R-:W-:Y:S01]  /*e7b0*/  IADD3 R7, P0, R4, 0x60, RZ ;  /* 0x0000006004077810 */ /* 0x000fe20007f1e0ff */
        /* <DEDUP_REMOVED lines=17> */
.L_x_6481:
[----:B------:R-:W-:Y:S05]  /*e8d0*/  BSYNC B0 ;  /* 0x0000000000007941 */ /* 0x000fea0003800000 */
.L_x_6470:
[----:B------:R-:W5:Y:S02]  /*e8e0*/  LDC R0, c[0x0][0xda8] ;  /* 0x00036a00ff007b82 */ /* 0x000f640000000800 */
[----:B-----5:R-:W-:-:S13]  /*e8f0*/  ISETP.LE.AND P0, PT, R0, UR4, PT ;  /* 0x0000000400007c0c */ /* 0x020fda000bf03270 */
[----:B------:R-:W-:Y:S05]  /*e900*/  @!P0 BRA `(.L_x_6482) ;  /* 0xffffff24002c8947 */ /* 0x000fea000383ffff */
[----:B------:R-:W-:Y:S05]  /*e910*/  EXIT ;  /* 0x000000000000794d */ /* 0x000fea0003800000 */
.L_x_6388:
[----:B------:R-:W-:-:S08]  /*e920*/  NOP ;  /* 0x0000000000007918 */ /* 0x000fd00000000000 */
[----:B------:R-:W1:-:S00]  /*e930*/  USETMAXREG.DEALLOC.CTAPOOL 0x18 ;  /* 0x00000018000079c8 */ /* 0x000e4000080e0500 */
        /* <DEDUP_REMOVED lines=17> */
.L_x_6537:
        /* <DEDUP_REMOVED lines=21> */
.L_x_6484:
[----:B------:R-:W-:Y:S01]  /*eba0*/  ULDC UR9, c[0x0][0xdc4] ;  /* 0x0003710000097ab9 */ /* 0x000fe20000000800 */
[----:B------:R-:W-:Y:S01]  /*ebb0*/  UMOV UR7, UR8 ;  /* 0x0000000800077c82 */ /* 0x000fe20008000000 */
[----:B------:R-:W-:-:S11]  /*ebc0*/  UISETP.NE.AND UP0, UPT, UR9, 0x1, UPT ;  /* 0x000000010900788c */ /* 0x000fd6000bf05270 */
[----:B------:R-:W-:Y:S02]  /*ebd0*/  @UP0 ULDC.64 UR10, c[0x0][0xdc8] ;  /* 0x00037200000a0ab9 */ /* 0x000fe40000000a00 */
[----:B------:R-:W-:-:S04]  /*ebe0*/  UIMAD.WIDE.U32 UR4, UR8, UR10, URZ ;  /* 0x0000000a080472a5 */ /* 0x000fc8000f8e003f */
[----:B------:R-:W-:-:S04]  /*ebf0*/  @UP0 USHF.R.U32.HI UR7, URZ, UR11, UR5 ;  /* 0x0000000b3f070299 */ /* 0x000fc80008011605 */
[----:B------:R-:W-:-:S12]  /*ec00*/  UIMAD UR4, UR7, UR9, URZ ;  /* 0x00000009070472a4 */ /* 0x000fd8000f8e023f */
.L_x_6485:
        /* <DEDUP_REMOVED lines=40> */
.L_x_6487:
[----:B------:R-:W-:-:S11]  /*ee90*/  UISETP.NE.AND UP0, UPT, UR5, 0x1, UPT ;  /* 0x000000010500788c */ /* 0x000fd6000bf05270 */
[----:B------:R-:W-:Y:S02]  /*eea0*/  @UP0 ULDC.64 UR14, c[0x0][0x9e8] ;  /* 0x00027a00000e0ab9 */ /* 0x000fe40000000a00 */
[----:B------:R-:W-:-:S04]  /*eeb0*/  UIMAD.WIDE.U32 UR6, UR8, UR14, URZ ;  /* 0x0000000e080672a5 */ /* 0x000fc8000f8e003f */
[----:B------:R-:W-:-:S12]  /*eec0*/  @UP0 USHF.R.U32.HI UR8, URZ, UR15, UR7 ;  /* 0x0000000f3f080299 */ /* 0x000fd80008011607 */
.L_x_6488:
[----:B------:R-:W-:-:S04]  /*eed0*/  UIMAD UR8, UR8, UR5, UR5 ;  /* 0x00000005080872a4 */ /* 0x000fc8000f8e0205 */
[----:B------:R-:W-:-:S04]  /*eee0*/  UISETP.LT.AND UP0, UPT, UR4, UR8, UPT ;  /* 0x000000080400728c */ /* 0x000fc8000bf01270 */
[----:B------:R-:W-:-:S12]  /*eef0*/  USEL UR4, UR4, UR8, UP0 ;  /* 0x0000000804047287 */ /* 0x000fd80008000000 */
.L_x_6486:
        /* <DEDUP_REMOVED lines=25> */
.L_x_6490:
[----:B------:R-:W-:-:S11]  /*f090*/  UISETP.NE.AND UP0, UPT, UR5, 0x1, UPT ;  /* 0x000000010500788c */ /* 0x000fd6000bf05270 */
[----:B------:R-:W-:Y:S02]  /*f0a0*/  @UP0 ULDC.64 UR10, c[0x0][0x9e8] ;  /* 0x00027a00000a0ab9 */ /* 0x000fe40000000a00 */
[----:B------:R-:W-:-:S04]  /*f0b0*/  UIMAD.WIDE.U32 UR6, UR4, UR10, URZ ;  /* 0x0000000a040672a5 */ /* 0x000fc8000f8e003f */
[----:B------:R-:W-:-:S12]  /*f0c0*/  @UP0 USHF.R.U32.HI UR4, URZ, UR11, UR7 ;  /* 0x0000000b3f040299 */ /* 0x000fd80008011607 */
.L_x_6491:
[----:B------:R-:W-:-:S04]  /*f0d0*/  UIMAD UR4, UR4, UR5, URZ ;  /* 0x00000005040472a4 */ /* 0x000fc8000f8e023f */
[----:B------:R-:W-:-:S04]  /*f0e0*/  UISETP.LT.AND UP0, UPT, UR8, UR4, UPT ;  /* 0x000000040800728c */ /* 0x000fc8000bf01270 */
[----:B------:R-:W-:-:S12]  /*f0f0*/  USEL UR8, UR8, UR4, !UP0 ;  /* 0x0000000408087287 */ /* 0x000fd8000c000000 */
.L_x_6489:
        /* <DEDUP_REMOVED lines=27> */
.L_x_6493:
        /* <DEDUP_REMOVED lines=23> */
.L_x_6495:
        /* <DEDUP_REMOVED lines=20> */
.L_x_6497:
        /* <DEDUP_REMOVED lines=15> */
.L_x_6496:
        /* <DEDUP_REMOVED lines=20> */
[----:B------:R-:W-:-:S07]  /*f790*/  UMOV UR6, 0xffffffff ;  /* 0xffffffff00067882 */ /* 0x000fce0000000000 */
        /* <DEDUP_REMOVED lines=10> */
[----:B-1----:R-:W-:-:S03]  /*f840*/  ISETP.NE.U32.AND P0, PT, R2, RZ, PT ;  /* 0x000000ff0200720c */ /* 0x002fc60003f05070 */
[----:B------:R-:W-:Y:S01]  /*f850*/  VIADD R5, R5, 0xffffffff ;  /* 0xffffffff05057836 */ /* 0x000fe20000000000 */
[----:B------:R-:W-:-:S04]  /*f860*/  ISETP.NE.AND.EX P0, PT, R3, RZ, PT, P0 ;  /* 0x000000ff0300720c */ /* 0x000fc80003f05300 */
[----:B----4-:R-:W-:Y:S01]  /*f870*/  SEL R6, R0, RZ, !P0 ;  /* 0x000000ff00067207 */ /* 0x010fe20004000000 */
[----:B--2---:R-:W-:Y:S08]  /*f880*/  BRA.DIV UR6, `(.L_x_6498) ;  /* 0x0000002606687947 */ /* 0x004ff0000b800000 */
.L_x_6549:
[----:B------:R-:W-:Y:S01]  /*f890*/  UMOV UR4, 0xffffffff ;  /* 0xffffffff00047882 */ /* 0x000fe20000000000 */
[----:B------:R-:W-:Y:S02]  /*f8a0*/  SHF.R.S32.HI R18, RZ, 0x1f, R0 ;  /* 0x0000001fff127819 */ /* 0x000fe40000011400 */
[----:B------:R-:W-:Y:S05]  /*f8b0*/  BRA.DIV UR4, `(.L_x_6499) ;  /* 0x0000002604887947 */ /* 0x000fea000b800000 */
[----:B------:R-:W-:-:S13]  /*f8c0*/  ELECT P6, URZ, PT ;  /* 0x00000000003f782f */ /* 0x000fda00038c0000 */
.L_x_6552:
        /* <DEDUP_REMOVED lines=21> */
.L_x_6501:
[----:B------:R-:W2:Y:S01]  /*fa20*/  S2R R7, SR_TID.X ;  /* 0x0000000000077919 */ /* 0x000ea20000002100 */
[----:B-1----:R-:W-:Y:S02]  /*fa30*/  LEA R8, R16, UR39, 0x3 ;  /* 0x0000002710087c11 */ /* 0x002fe4000f8e18ff */
[----:B--2---:R-:W-:Y:S02]  /*fa40*/  LOP3.LUT R9, R7, 0x7f, RZ, 0xc0, !PT ;  /* 0x0000007f07097812 */ /* 0x004fe400078ec0ff */
[----:B------:R-:W-:Y:S02]  /*fa50*/  SHF.L.U32 R7, R17, 0x1f, RZ ;  /* 0x0000001f11077819 */ /* 0x000fe400000006ff */
[----:B------:R-:W-:Y:S02]  /*fa60*/  ISETP.NE.AND P3, PT, R9, RZ, PT ;  /* 0x000000ff0900720c */ /* 0x000fe40003f65270 */
[----:B------:R-:W1:Y:S02]  /*fa70*/  SYNCS.PHASECHK.TRANS64.TRYWAIT P2, [R8+URZ+0x28840], R7 ;  /* 0x02884007080075a7 */ /* 0x000e64000804017f */
[----:B-1----:R-:W-:Y:S09]  /*fa80*/  @!P2 BRA `(.L_x_6502) ;  /* 0x000000240034a947 */ /* 0x002ff20003800000 */
.L_x_6553:
        /* <DEDUP_REMOVED lines=8> */
.L_x_6503:
        /* <DEDUP_REMOVED lines=9> */
[----:B------:R-:W-:-:S04]  /*fba0*/  UMOV UR15, 0x40 ;  /* 0x00000040000f7882 */ /* 0x000fc80000000000 */
[----:B------:R-:W-:Y:S02]  /*fbb0*/  ULEA UR6, UR6, UR39, 0xf ;  /* 0x0000002706067291 */ /* 0x000fe4000f8e783f */
[----:B------:R-:W-:Y:S02]  /*fbc0*/  UIADD3 UR9, UR9, 0x28830, URZ ;  /* 0x0002883009097890 */ /* 0x000fe4000fffe03f */
[----:B------:R-:W-:Y:S02]  /*fbd0*/  USHF.L.U32 UR11, UR11, 0x7, URZ ;  /* 0x000000070b0b7899 */ /* 0x000fe4000800063f */
        /* <DEDUP_REMOVED lines=8> */
.L_x_6500:
        /* <DEDUP_REMOVED lines=12> */
[----:B------:R-:W-:Y:S01]  /*fd20*/  UIADD3 UR16, UR39, 0x14400, URZ ;  /* 0x0001440027107890 */ /* 0x000fe2000fffe03f */
[----:B------:R-:W-:Y:S01]  /*fd30*/  UMOV UR11, UR41 ;  /* 0x00000029000b7c82 */ /* 0x000fe20008000000 */
[----:B------:R-:W-:Y:S01]  /*fd40*/  UMOV UR12, UR42 ;  /* 0x0000002a000c7c82 */ /* 0x000fe20008000000 */
[----:B------:R-:W-:Y:S01]  /*fd50*/  UMOV UR13, UR43 ;  /* 0x0000002b000d7c82 */ /* 0x000fe20008000000 */
[----:B------:R1:W-:Y:S01]  /*fd60*/  @P2 SYNCS.ARRIVE.TRANS64 RZ, [UR39+0x28800], R7 ;  /* 0x02880007ffff29a7 */ /* 0x0003e20008000027 */
[----:B------:R-:W-:Y:S01]  /*fd70*/  UMOV UR14, 0x0 ;  /* 0x00000000000e7882 */ /* 0x000fe20000000000 */
[----:B------:R-:W-:Y:S01]  /*fd80*/  UMOV UR15, 0x12f00000 ;  /* 0x12f00000000f7882 */ /* 0x000fe20000000000 */
[----:B------:R-:W-:Y:S01]  /*fd90*/  UMOV UR10, URZ ;  /* 0x0000003f000a7c82 */ /* 0x000fe20008000000 */
[----:B------:R-:W-:Y:S01]  /*fda0*/  UMOV UR19, UR41 ;  /* 0x0000002900137c82 */ /* 0x000fe20008000000 */
[----:B------:R-:W-:Y:S01]  /*fdb0*/  UMOV UR20, UR42 ;  /* 0x0000002a00147c82 */ /* 0x000fe20008000000 */
[----:B------:R-:W-:Y:S01]  /*fdc0*/  UMOV UR21, UR43 ;  /* 0x0000002b00157c82 */ /* 0x000fe20008000000 */
[----:B------:R-:W-:Y:S01]  /*fdd0*/  UMOV UR18, 0x40 ;  /* 0x0000004000127882 */ /* 0x000fe20000000000 */
[----:B-1----:R-:W-:Y:S01]  /*fde0*/  IMAD.U32 R7, RZ, RZ, UR4 ;  /* 0x00000004ff077e24 */ /* 0x002fe2000f8e00ff */
[----:B------:R-:W-:Y:S01]  /*fdf0*/  UMOV UR17, UR9 ;  /* 0x0000000900117c82 */ /* 0x000fe20008000000 */
[----:B------:R1:W-:Y:S03]  /*fe00*/  UTMALDG.4D [UR8], [UR6], desc[UR14] ;  /* 0x00000e08060075b4 */ /* 0x0003e60008019000 */
[----:B------:R-:W-:Y:S01]  /*fe10*/  SHF.L.U32 R7, R7, 0x1f, RZ ;  /* 0x0000001f07077819 */ /* 0x000fe200000006ff */
[----:B------:R1:W-:Y:S03]  /*fe20*/  UTMALDG.4D [UR16], [UR6], desc[UR14] ;  /* 0x00000e10060075b4 */ /* 0x0003e60008019000 */
[----:B------:R-:W2:Y:S02]  /*fe30*/  SYNCS.PHASECHK.TRANS64.TRYWAIT P2, [UR39+0x28820], R7 ;  /* 0x02882007ff0075a7 */ /* 0x000ea40008040167 */
[----:B-12---:R-:W-:Y:S05]  /*fe40*/  @!P2 BRA `(.L_x_6504) ;  /* 0x000000200058a947 */ /* 0x006fea0003800000 */
.L_x_6554:
        /* <DEDUP_REMOVED lines=23> */
[----:B------:R-:W-:Y:S02]  /*ffc0*/  ULDC.64 UR4, c[0x0][0x408] ;  /* 0x0001020000047ab9 */ /* 0x000fe40000000a00 */
        /* <DEDUP_REMOVED lines=15> */
.L_x_6509:
[----:B-1----:R-:W1:Y:S01]  /*100c0*/  S2R R2, SR_TID.X ;  /* 0x0000000000027919 */ /* 0x002e620000002100 */
[----:B------:R-:W-:Y:S02]  /*100d0*/  LEA R3, R10, UR39, 0x3 ;  /* 0x000000270a037c11 */ /* 0x000fe4000f8e18ff */
[----:B-1----:R-:W-:Y:S02]  /*100e0*/  LOP3.LUT R9, R2, 0x7f, RZ, 0xc0, !PT ;  /* 0x0000007f02097812 */ /* 0x002fe400078ec0ff */
[----:B------:R-:W-:Y:S02]  /*100f0*/  SHF.L.U32 R2, R12, 0x1f, RZ ;  /* 0x0000001f0c027819 */ /* 0x000fe400000006ff */
[----:B------:R-:W-:Y:S02]  /*10100*/  ISETP.NE.AND P2, PT, R9, RZ, PT ;  /* 0x000000ff0900720c */ /* 0x000fe40003f45270 */
[----:B------:R-:W1:Y:S02]  /*10110*/  SYNCS.PHASECHK.TRANS64.TRYWAIT P3, [R3+URZ+0x28840], R2 ;  /* 0x02884002030075a7 */ /* 0x000e64000806017f */
[----:B-1----:R-:W-:Y:S09]  /*10120*/  @!P3 BRA `(.L_x_6510) ;  /* 0x0000001c00b8b947 */ /* 0x002ff20003800000 */
.L_x_6555:
        /* <DEDUP_REMOVED lines=8> */
.L_x_6511:
        /* <DEDUP_REMOVED lines=12> */
[----:B-1----:R-:W-:Y:S01]  /*10270*/  SHF.L.U32 R3, R17, 0x1f, RZ ;  /* 0x0000001f11037819 */ /* 0x002fe200000006ff */
[----:B------:R-:W-:Y:S01]  /*10280*/  ULEA UR8, UR8, UR39, 0xf ;  /* 0x0000002708087291 */ /* 0x000fe2000f8e783f */
[----:B------:R-:W-:Y:S01]  /*10290*/  LEA R2, R16, UR17, 0x3 ;  /* 0x0000001110027c11 */ /* 0x000fe2000f8e18ff */
[----:B------:R-:W-:-:S02]  /*102a0*/  UIADD3 UR9, UR9, 0x28830, URZ ;  /* 0x0002883009097890 */ /* 0x000fc4000fffe03f */
[----:B------:R-:W-:Y:S02]  /*102b0*/  USHF.L.U32 UR11, UR11, 0x7, URZ ;  /* 0x000000070b0b7899 */ /* 0x000fe4000800063f */
        /* <DEDUP_REMOVED lines=9> */
.L_x_6556:
        /* <DEDUP_REMOVED lines=9> */
.L_x_6513:
        /* <DEDUP_REMOVED lines=23> */
.L_x_6508:
[----:B------:R-:W-:Y:S05]  /*10550*/  BSYNC B0 ;  /* 0x0000000000007941 */ /* 0x000fea0003800000 */
.L_x_6507:
[----:B------:R-:W-:Y:S01]  /*10560*/  UIADD3 UR4, UR45, -0x3, URZ ;  /* 0xfffffffd2d047890 */ /* 0x000fe2000fffe03f */
[----:B------:R-:W-:Y:S02]  /*10570*/  IMAD.MOV.U32 R16, RZ, RZ, R10 ;  /* 0x000000ffff107224 */ /* 0x000fe400078e000a */
[----:B------:R-:W-:-:S03]  /*10580*/  IMAD.MOV.U32 R17, RZ, RZ, R12 ;  /* 0x000000ffff117224 */ /* 0x000fc600078e000c */
[----:B------:R-:W-:-:S07]  /*10590*/  IMAD.U32 R7, RZ, RZ, UR4 ;  /* 0x00000004ff077e24 */ /* 0x000fce000f8e00ff */
.L_x_6506:
[----:B------:R-:W-:Y:S01]  /*105a0*/  ULOP3.LUT UR4, URZ, UR45, URZ, 0x33, !UPT ;  /* 0x0000002d3f047292 */ /* 0x000fe2000f8e333f */
[----:B------:R-:W-:Y:S01]  /*105b0*/  VIADD R11, R11, 0xfffffffe ;  /* 0xfffffffe0b0b7836 */ /* 0x000fe20000000000 */
[----:B------:R-:W-:Y:S04]  /*105c0*/  BSSY B0, `(.L_x_6505) ;  /* 0x00000cf000007945 */ /* 0x000fe80003800000 */
[----:B------:R-:W-:-:S13]  /*105d0*/  ISETP.NE.AND P2, PT, R11, UR4, PT ;  /* 0x000000040b007c0c */ /* 0x000fda000bf45270 */
[----:B------:R-:W-:Y:S05]  /*105e0*/  @!P2 BRA `(.L_x_6514) ;  /* 0x0000000c0030a947 */ /* 0x000fea0003800000 */
[----:B------:R-:W-:-:S07]  /*105f0*/  IMAD.MOV.U32 R8, RZ, RZ, R6 ;  /* 0x000000ffff087224 */ /* 0x000fce00078e0006 */
.L_x_6529:
        /* <DEDUP_REMOVED lines=27> */
.L_x_6517:
[----:B------:R-:W1:Y:S01]  /*107b0*/  S2R R2, SR_TID.X ;  /* 0x0000000000027919 */ /* 0x000e620000002100 */
[----:B------:R-:W-:Y:S02]  /*107c0*/  LEA R3, R10, UR39, 0x3 ;  /* 0x000000270a037c11 */ /* 0x000fe4000f8e18ff */
[----:B-1----:R-:W-:Y:S02]  /*107d0*/  LOP3.LUT R9, R2, 0x7f, RZ, 0xc0, !PT ;  /* 0x0000007f02097812 */ /* 0x002fe400078ec0ff */
[----:B------:R-:W-:Y:S02]  /*107e0*/  SHF.L.U32 R2, R11, 0x1f, RZ ;  /* 0x0000001f0b027819 */ /* 0x000fe400000006ff */
[----:B------:R-:W-:Y:S02]  /*107f0*/  ISETP.NE.AND P2, PT, R9, RZ, PT ;  /* 0x000000ff0900720c */ /* 0x000fe40003f45270 */
[----:B------:R-:W1:Y:S02]  /*10800*/  SYNCS.PHASECHK.TRANS64.TRYWAIT P3, [R3+URZ+0x28840], R2 ;  /* 0x02884002030075a7 */ /* 0x000e64000806017f */
[----:B-1----:R-:W-:Y:S09]  /*10810*/  @!P3 BRA `(.L_x_6518) ;  /* 0x000000180024b947 */ /* 0x002ff20003800000 */
.L_x_6557:
        /* <DEDUP_REMOVED lines=8> */
.L_x_6519:
        /* <DEDUP_REMOVED lines=12> */
[----:B------:R-:W-:Y:S01]  /*10960*/  SHF.L.U32 R17, R17, 0x1f, RZ ;  /* 0x0000001f11117819 */ /* 0x000fe200000006ff */
[----:B------:R-:W-:Y:S01]  /*10970*/  ULEA UR8, UR8, UR39, 0xf ;  /* 0x0000002708087291 */ /* 0x000fe2000f8e783f */
[----:B-1----:R-:W-:Y:S01]  /*10980*/  LEA R2, R16, UR17, 0x3 ;  /* 0x0000001110027c11 */ /* 0x002fe2000f8e18ff */
        /* <DEDUP_REMOVED lines=11> */
.L_x_6558:
        /* <DEDUP_REMOVED lines=8> */
.L_x_6521:
        /* <DEDUP_REMOVED lines=11> */
[----:B------:R-:W-:Y:S01]  /*10b70*/  IMAD.MOV.U32 R6, RZ, RZ, R8 ;  /* 0x000000ffff067224 */ /* 0x000fe200078e0008 */
[----:B------:R-:W-:Y:S02]  /*10b80*/  ULEA UR6, UR6, UR39, 0xf ;  /* 0x0000002706067291 */ /* 0x000fe4000f8e783f */
[----:B------:R-:W-:Y:S02]  /*10b90*/  USHF.L.U32 UR11, UR11, 0x7, URZ ;  /* 0x000000070b0b7899 */ /* 0x000fe4000800063f */
[----:B------:R-:W-:Y:S02]  /*10ba0*/  UIADD3 UR9, UR9, 0x50, URZ ;  /* 0x0000005009097890 */ /* 0x000fe4000fffe03f */
        /* <DEDUP_REMOVED lines=8> */
.L_x_6516:
[----:B------:R-:W-:Y:S05]  /*10c30*/  BSYNC B1 ;  /* 0x0000000000017941 */ /* 0x000fea0003800000 */
.L_x_6515:
        /* <DEDUP_REMOVED lines=27> */
.L_x_6524:
[----:B------:R-:W-:Y:S02]  /*10df0*/  LEA R2, R16, UR39, 0x3 ;  /* 0x0000002710027c11 */ /* 0x000fe4000f8e18ff */
[----:B------:R-:W-:-:S04]  /*10e00*/  SHF.L.U32 R3, R17, 0x1f, RZ ;  /* 0x0000001f11037819 */ /* 0x000fc800000006ff */
[----:B------:R-:W2:Y:S02]  /*10e10*/  SYNCS.PHASECHK.TRANS64.TRYWAIT P2, [R2+URZ+0x28840], R3 ;  /* 0x02884003020075a7 */ /* 0x000ea4000804017f */
[----:B--2---:R-:W-:Y:S05]  /*10e20*/  @!P2 BRA `(.L_x_6525) ;  /* 0x0000001000c8a947 */ /* 0x004fea0003800000 */
.L_x_6559:
        /* <DEDUP_REMOVED lines=11> */
.L_x_6526:
        /* <DEDUP_REMOVED lines=12> */
[----:B--2---:R-:W-:Y:S01]  /*10fa0*/  LEA R2, R10, UR17, 0x3 ;  /* 0x000000110a027c11 */ /* 0x004fe2000f8e18ff */
[----:B------:R-:W-:-:S02]  /*10fb0*/  ULEA UR8, UR9, UR39, 0xf ;  /* 0x0000002709087291 */ /* 0x000fc4000f8e783f */
[----:B------:R-:W-:Y:S02]  /*10fc0*/  ULEA UR9, UR9, UR17, 0x3 ;  /* 0x0000001109097291 */ /* 0x000fe4000f8e183f */
[----:B------:R-:W-:Y:S02]  /*10fd0*/  USHF.L.U32 UR11, UR11, 0x7, URZ ;  /* 0x000000070b0b7899 */ /* 0x000fe4000800063f */
[----:B------:R-:W-:Y:S02]  /*10fe0*/  UIADD3 UR14, UR8, 0x18400, URZ ;  /* 0x00018400080e7890 */ /* 0x000fe4000fffe03f */
[----:B------:R-:W-:Y:S02]  /*10ff0*/  UIADD3 UR9, UR9, 0x30, URZ ;  /* 0x0000003009097890 */ /* 0x000fe4000fffe03f */
[----:B------:R-:W-:-:S03]  /*11000*/  UIADD3 UR15, UR8, 0x1c400, URZ ;  /* 0x0001c400080f7890 */ /* 0x000fc6000fffe03f */
[----:B------:R-:W-:-:S04]  /*11010*/  UMOV UR8, UR14 ;  /* 0x0000000e00087c82 */ /* 0x000fc80008000000 */
[----:B------:R1:W-:Y:S02]  /*11020*/  UTMALDG.4D [UR8], [UR4], desc[UR6] ;  /* 0x00000608040075b4 */ /* 0x0003e40008019000 */
[----:B-1----:R-:W-:Y:S01]  /*11030*/  UMOV UR8, UR15 ;  /* 0x0000000f00087c82 */ /* 0x002fe20008000000 */
[----:B------:R-:W-:Y:S02]  /*11040*/  UMOV UR10, UR16 ;  /* 0x00000010000a7c82 */ /* 0x000fe40008000000 */
[----:B------:R1:W-:Y:S01]  /*11050*/  UTMALDG.4D [UR8], [UR4], desc[UR6] ;  /* 0x00000608040075b4 */ /* 0x0003e20008019000 */
[----:B------:R-:W2:Y:S02]  /*11060*/  SYNCS.PHASECHK.TRANS64.TRYWAIT P2, [R2+URZ+0x60], R11 ;  /* 0x0000600b020075a7 */ /* 0x000ea4000804017f */
[----:B-12---:R-:W-:Y:S05]  /*11070*/  @!P2 BRA `(.L_x_6527) ;  /* 0x000000100048a947 */ /* 0x006fea0003800000 */
.L_x_6560:
        /* <DEDUP_REMOVED lines=8> */
.L_x_6528:
        /* <DEDUP_REMOVED lines=23> */
.L_x_6523:
[----:B------:R-:W-:Y:S05]  /*11270*/  BSYNC B1 ;  /* 0x0000000000017941 */ /* 0x000fea0003800000 */
.L_x_6522:
[----:B------:R-:W-:Y:S01]  /*11280*/  ISETP.GT.AND P2, PT, R12, UR44, PT ;  /* 0x0000002c0c007c0c */ /* 0x000fe2000bf44270 */
[----:B------:R-:W-:-:S12]  /*11290*/  VIADD R7, R7, 0xfffffffe ;  /* 0xfffffffe07077836 */ /* 0x000fd80000000000 */
[----:B------:R-:W-:Y:S05]  /*112a0*/  @P2 BRA `(.L_x_6529) ;  /* 0xfffffff000d42947 */ /* 0x000fea000383ffff */
.L_x_6514:
[----:B------:R-:W-:Y:S05]  /*112b0*/  BSYNC B0 ;  /* 0x0000000000007941 */ /* 0x000fea0003800000 */
.L_x_6505:
        /* <DEDUP_REMOVED lines=14> */
.L_x_6531:
[----:B------:R-:W-:Y:S05]  /*113a0*/  BSYNC B0 ;  /* 0x0000000000007941 */ /* 0x000fea0003800000 */
.L_x_6530:
        /* <DEDUP_REMOVED lines=9> */
.L_x_6561:
        /* <DEDUP_REMOVED lines=8> */
.L_x_6535:
        /* <DEDUP_REMOVED lines=9> */
[----:B------:R-:W-:-:S04]  /*11550*/  UMOV UR15, 0x40 ;  /* 0x00000040000f7882 */ /* 0x000fc80000000000 */
        /* <DEDUP_REMOVED lines=11> */
.L_x_6533:
[----:B------:R-:W-:Y:S05]  /*11610*/  BSYNC B0 ;  /* 0x0000000000007941 */ /* 0x000fea0003800000 */
.L_x_6532:
[----:B------:R-:W-:Y:S02]  /*11620*/  VIADD R16, R16, 0x1 ;  /* 0x0000000110107836 */ /* 0x000fe40000000000 */
[----:B------:R-:W-:-:S03]  /*11630*/  IMAD.MOV.U32 R13, RZ, RZ, R19 ;  /* 0x000000ffff0d7224 */ /* 0x000fc600078e0013 */
[----:B------:R-:W-:-:S04]  /*11640*/  ISETP.NE.AND P0, PT, R16, 0x2, PT ;  /* 0x000000021000780c */ /* 0x000fc80003f05270 */
[----:B-1----:R-:W-:Y:S02]  /*11650*/  SEL R0, RZ, 0x1, P0 ;  /* 0x00000001ff007807 */ /* 0x002fe40000000000 */
[----:B------:R-:W-:Y:S02]  /*11660*/  SEL R16, R16, RZ, P0 ;  /* 0x000000ff10107207 */ /* 0x000fe40000000000 */
[----:B------:R-:W-:-:S07]  /*11670*/  LOP3.LUT R17, R17, R0, RZ, 0x3c, !PT ;  /* 0x0000000011117212 */ /* 0x000fce00078e3cff */
.L_x_6494:
[----:B------:R-:W-:Y:S05]  /*11680*/  BSYNC B6 ;  /* 0x0000000000067941 */ /* 0x000fea0003800000 */
.L_x_6492:
[----:B------:R-:W-:-:S03]  /*11690*/  UMOV UR4, 0xffffffff ;  /* 0xffffffff00047882 */ /* 0x000fc60000000000 */
[----:B------:R-:W-:Y:S05]  /*116a0*/  BRA.DIV UR4, `(.L_x_6536) ;  /* 0x0000000a04e47947 */ /* 0x000fea000b800000 */
[----:B------:R1:W2:Y:S02]  /*116b0*/  SHFL.IDX PT, R14, R13, RZ, 0x1f ;  /* 0x00001fff0d0e7589 */ /* 0x0002a400000e0000 */
.L_x_6564:
        /* <DEDUP_REMOVED lines=14> */
.L_x_6483:
        /* <DEDUP_REMOVED lines=11> */
.L_x_6565:
        /* <DEDUP_REMOVED lines=9> */
[----:B------:R-:W-:-:S06]  /*118e0*/  ULOP3.LUT UR4, UR38, 0x2, URZ, 0xfc, !UPT ;  /* 0x0000000226047892 */ /* 0x000fcc000f8efc3f */
[----:B------:R-:W-:-:S05]  /*118f0*/  IMAD.U32 R0, RZ, RZ, UR4 ;  /* 0x00000004ff007e24 */ /* 0x000fca000f8e00ff */
[----:B------:R-:W-:-:S13]  /*11900*/  ISETP.NE.AND P2, PT, R0, 0x3, PT ;  /* 0x000000030000780c */ /* 0x000fda0003f45270 */
[----:B------:R-:W-:Y:S05]  /*11910*/  @!P2 BRA `(.L_x_6541) ;  /* 0x000000000004a947 */ /* 0x000fea0003800000 */
[----:B------:R-:W-:Y:S01]  /*11920*/  BPT.TRAP 0x1 ;  /* 0x000000040000795c */ /* 0x000fe20000300000 */
.L_x_6541:
        /* <DEDUP_REMOVED lines=12> */
.L_x_6566:
[----:B------:R-:W3:Y:S02]  /*119f0*/  SYNCS.PHASECHK.TRANS64.TRYWAIT P0, [R3+URZ], R0 ;  /* 0x00000000030075a7 */ /* 0x000ee4000800017f */
[----:B---3--:R-:W-:Y:S05]  /*11a00*/  @!P0 BRA `(.L_x_6543) ;  /* 0x0000000800588947 */ /* 0x008fea0003800000 */
.L_x_6567:
[----:B------:R-:W-:Y:S05]  /*11a10*/  @!P2 BRA `(.L_x_6544) ;  /* 0x000000000004a947 */ /* 0x000fea0003800000 */
[----:B------:R-:W-:Y:S01]  /*11a20*/  BPT.TRAP 0x1 ;  /* 0x000000040000795c */ /* 0x000fe20000300000 */
.L_x_6544:
[----:B---3--:R-:W-:-:S04]  /*11a30*/  VIADD R3, R7, 0x28860 ;  /* 0x0002886007037836 */ /* 0x008fc80000000000 */
[----:B--2---:R-:W-:-:S04]  /*11a40*/  IMAD R5, R16, 0x8, R3 ;  /* 0x0000000810057824 */ /* 0x004fc800078e0203 */
[----:B------:R-:W2:Y:S02]  /*11a50*/  SYNCS.PHASECHK.TRANS64.TRYWAIT P0, [R5+URZ], R4 ;  /* 0x00000004050075a7 */ /* 0x000ea4000800017f */
[----:B--2---:R-:W-:Y:S05]  /*11a60*/  @!P0 BRA `(.L_x_6545) ;  /* 0x0000000800548947 */ /* 0x004fea0003800000 */
.L_x_6568:
[----:B------:R-:W-:-:S07]  /*11a70*/  IMAD R3, R2, 0x8, R3 ;  /* 0x0000000802037824 */ /* 0x000fce00078e0203 */
.L_x_6546:
[----:B---3--:R3:W4:Y:S02]  /*11a80*/  SYNCS.PHASECHK.TRANS64.TRYWAIT P0, [R3+URZ], R0 ;  /* 0x00000000030075a7 */ /* 0x008724000800017f */
[----:B----4-:R-:W-:Y:S05]  /*11a90*/  @!P0 NANOSLEEP.SYNCS 0x989680 ;  /* 0x009896800000895d */ /* 0x010fea0003900000 */
[----:B------:R-:W4:Y:S02]  /*11aa0*/  @!P0 SYNCS.PHASECHK.TRANS64 P0, [R3+URZ], R0 ;  /* 0x00000000030085a7 */ /* 0x000f24000800007f */
[----:B----4-:R-:W-:Y:S05]  /*11ab0*/  @!P0 BRA `(.L_x_6546) ;  /* 0xfffffffc00f08947 */ /* 0x010fea000383ffff */
.L_x_6540:
[----:B------:R-:W-:Y:S05]  /*11ac0*/  BSYNC B0 ;  /* 0x0000000000007941 */ /* 0x000fea0003800000 */
.L_x_6539:
[----:B------:R-:W-:Y:S05]  /*11ad0*/  EXIT ;  /* 0x000000000000794d */ /* 0x000fea0003800000 */
.L_x_6400:
[----:B-1----:R-:W-:-:S04]  /*11ae0*/  IMAD.U32 R3, RZ, RZ, UR39 ;  /* 0x00000027ff037e24 */ /* 0x002fc8000f8e00ff */
[----:B------:R1:W2:Y:S03]  /*11af0*/  SYNCS.PHASECHK.TRANS64.TRYWAIT P1, [R3+URZ+0x28800], R0 ;  /* 0x02880000030075a7 */ /* 0x0002a6000802017f */
[----:B--2---:R-:W-:Y:S05]  /*11b00*/  @!P1 NANOSLEEP.SYNCS 0x989680 ;  /* 0x009896800000995d */ /* 0x004fea0003900000 */
[----:B------:R-:W2:Y:S02]  /*11b10*/  @!P1 SYNCS.PHASECHK.TRANS64 P1, [R3+URZ+0x28800], R0 ;  /* 0x02880000030095a7 */ /* 0x000ea4000802007f */
[----:B--2---:R-:W-:Y:S05]  /*11b20*/  @!P1 BRA `(.L_x_6400) ;  /* 0xfffffffc00ec9947 */ /* 0x004fea000383ffff */
[----:B------:R-:W-:Y:S05]  /*11b30*/  BRA `(.L_x_6547) ;  /* 0xfffffefc00887947 */ /* 0x000fea000383ffff */
.L_x_6404:
[----:B--2---:R2:W3:Y:S02]  /*11b40*/  SYNCS.PHASECHK.TRANS64.TRYWAIT P2, [R7+URZ+0x28830], R0 ;  /* 0x02883000070075a7 */ /* 0x0044e4000804017f */
[----:B---3--:R-:W-:Y:S05]  /*11b50*/  @!P2 NANOSLEEP.SYNCS 0x989680 ;  /* 0x009896800000a95d */ /* 0x008fea0003900000 */
[----:B------:R-:W3:Y:S02]  /*11b60*/  @!P2 SYNCS.PHASECHK.TRANS64 P2, [R7+URZ+0x28830], R0 ;  /* 0x028830000700a5a7 */ /* 0x000ee4000804007f */
[----:B---3--:R-:W-:Y:S05]  /*11b70*/  @!P2 BRA `(.L_x_6404) ;  /* 0xfffffffc00f0a947 */ /* 0x008fea000383ffff */
[----:B------:R-:W-:Y:S05]  /*11b80*/  BRA `(.L_x_6403) ;  /* 0xfffffefc00ac7947 */ /* 0x000fea000383ffff */
.L_x_6420:
[----:B--2---:R-:W-:-:S04]  /*11b90*/  IMAD.U32 R11, RZ, RZ, UR6 ;  /* 0x00000006ff0b7e24 */ /* 0x004fc8000f8e00ff */
[----:B------:R2:W3:Y:S03]  /*11ba0*/  SYNCS.PHASECHK.TRANS64.TRYWAIT P3, [R11+URZ+0x28830], R6 ;  /* 0x028830060b0075a7 */ /* 0x0004e6000806017f */
[----:B---3--:R-:W-:Y:S05]  /*11bb0*/  @!P3 NANOSLEEP.SYNCS 0x989680 ;  /* 0x009896800000b95d */ /* 0x008fea0003900000 */
[----:B------:R-:W3:Y:S02]  /*11bc0*/  @!P3 SYNCS.PHASECHK.TRANS64 P3, [R11+URZ+0x28830], R6 ;  /* 0x028830060b00b5a7 */ /* 0x000ee4000806007f */
[----:B---3--:R-:W-:Y:S05]  /*11bd0*/  @!P3 BRA `(.L_x_6420) ;  /* 0xfffffffc00ecb947 */ /* 0x008fea000383ffff */
[----:B------:R-:W-:Y:S05]  /*11be0*/  BRA `(.L_x_6417) ;  /* 0xffffff2c00fc7947 */ /* 0x000fea000383ffff */
.L_x_6424:
[----:B--2---:R-:W-:-:S04]  /*11bf0*/  IMAD.U32 R11, RZ, RZ, UR6 ;  /* 0x00000006ff0b7e24 */ /* 0x004fc8000f8e00ff */
[----:B------:R2:W3:Y:S03]  /*11c00*/  SYNCS.PHASECHK.TRANS64.TRYWAIT P3, [R11+URZ+0x28850], R6 ;  /* 0x028850060b0075a7 */ /* 0x0004e6000806017f */
[----:B---3--:R-:W-:Y:S05]  /*11c10*/  @!P3 NANOSLEEP.SYNCS 0x989680 ;  /* 0x009896800000b95d */ /* 0x008fea0003900000 */
[----:B------:R-:W3:Y:S02]  /*11c20*/  @!P3 SYNCS.PHASECHK.TRANS64 P3, [R11+URZ+0x28850], R6 ;  /* 0x028850060b00b5a7 */ /* 0x000ee4000806007f */
[----:B---3--:R-:W-:Y:S05]  /*11c30*/  @!P3 BRA `(.L_x_6424) ;  /* 0xfffffffc00ecb947 */ /* 0x008fea000383ffff */
[----:B------:R-:W-:Y:S05]  /*11c40*/  BRA `(.L_x_6421) ;  /* 0xffffff3000bc7947 */ /* 0x000fea000383ffff */
.L_x_6441:
[----:B--2---:R-:W-:-:S04]  /*11c50*/  IMAD.U32 R9, RZ, RZ, UR6 ;  /* 0x00000006ff097e24 */ /* 0x004fc8000f8e00ff */
[----:B------:R2:W3:Y:S03]  /*11c60*/  SYNCS.PHASECHK.TRANS64.TRYWAIT P2, [R9+URZ+0x28830], R0 ;  /* 0x02883000090075a7 */ /* 0x0004e6000804017f */
[----:B---3--:R-:W-:Y:S05]  /*11c70*/  @!P2 NANOSLEEP.SYNCS 0x989680 ;  /* 0x009896800000a95d */ /* 0x008fea0003900000 */
[----:B------:R-:W3:Y:S02]  /*11c80*/  @!P2 SYNCS.PHASECHK.TRANS64 P2, [R9+URZ+0x28830], R0 ;  /* 0x028830000900a5a7 */ /* 0x000ee4000804007f */
[----:B---3--:R-:W-:Y:S05]  /*11c90*/  @!P2 BRA `(.L_x_6441) ;  /* 0xfffffffc00eca947 */ /* 0x008fea000383ffff */
[----:B------:R-:W-:Y:S05]  /*11ca0*/  BRA `(.L_x_6438) ;  /* 0xffffff6000547947 */ /* 0x000fea000383ffff */
.L_x_6445:
[----:B--2---:R-:W-:-:S04]  /*11cb0*/  IMAD.U32 R9, RZ, RZ, UR6 ;  /* 0x00000006ff097e24 */ /* 0x004fc8000f8e00ff */
[----:B------:R2:W3:Y:S03]  /*11cc0*/  SYNCS.PHASECHK.TRANS64.TRYWAIT P2, [R9+URZ+0x28850], R0 ;  /* 0x02885000090075a7 */ /* 0x0004e6000804017f */
[----:B---3--:R-:W-:Y:S05]  /*11cd0*/  @!P2 NANOSLEEP.SYNCS 0x989680 ;  /* 0x009896800000a95d */ /* 0x008fea0003900000 */
[----:B------:R-:W3:Y:S02]  /*11ce0*/  @!P2 SYNCS.PHASECHK.TRANS64 P2, [R9+URZ+0x28850], R0 ;  /* 0x028850000900a5a7 */ /* 0x000ee4000804007f */
[----:B---3--:R-:W-:Y:S05]  /*11cf0*/  @!P2 BRA `(.L_x_6445) ;  /* 0xfffffffc00eca947 */ /* 0x008fea000383ffff */
[----:B------:R-:W-:Y:S05]  /*11d00*/  BRA `(.L_x_6442) ;  /* 0xffffff6400147947 */ /* 0x000fea000383ffff */
.L_x_6451:
[----:B--2---:R-:W-:-:S04]  /*11d10*/  IMAD.U32 R9, RZ, RZ, UR6 ;  /* 0x00000006ff097e24 */ /* 0x004fc8000f8e00ff */
[----:B------:R2:W3:Y:S03]  /*11d20*/  SYNCS.PHASECHK.TRANS64.TRYWAIT P2, [R9+URZ+0x28830], R0 ;  /* 0x02883000090075a7 */ /* 0x0004e6000804017f */
[----:B---3--:R-:W-:Y:S05]  /*11d30*/  @!P2 NANOSLEEP.SYNCS 0x989680 ;  /* 0x009896800000a95d */ /* 0x008fea0003900000 */
[----:B------:R-:W3:Y:S02]  /*11d40*/  @!P2 SYNCS.PHASECHK.TRANS64 P2, [R9+URZ+0x28830], R0 ;  /* 0x028830000900a5a7 */ /* 0x000ee4000804007f */
[----:B---3--:R-:W-:Y:S05]  /*11d50*/  @!P2 BRA `(.L_x_6451) ;  /* 0xfffffffc00eca947 */ /* 0x008fea000383ffff */
[----:B------:R-:W-:Y:S05]  /*11d60*/  BRA `(.L_x_6448) ;  /* 0xffffff8000347947 */ /* 0x000fea000383ffff */
.L_x_6455:
[----:B--2---:R-:W-:-:S04]  /*11d70*/  IMAD.U32 R9, RZ, RZ, UR6 ;  /* 0x00000006ff097e24 */ /* 0x004fc8000f8e00ff */
[----:B------:R2:W3:Y:S03]  /*11d80*/  SYNCS.PHASECHK.TRANS64.TRYWAIT P2, [R9+URZ+0x28850], R0 ;  /* 0x02885000090075a7 */ /* 0x0004e6000804017f */
[----:B---3--:R-:W-:Y:S05]  /*11d90*/  @!P2 NANOSLEEP.SYNCS 0x989680 ;  /* 0x009896800000a95d */ /* 0x008fea0003900000 */
[----:B------:R-:W3:Y:S02]  /*11da0*/  @!P2 SYNCS.PHASECHK.TRANS64 P2, [R9+URZ+0x28850], R0 ;  /* 0x028850000900a5a7 */ /* 0x000ee4000804007f */
[----:B---3--:R-:W-:Y:S05]  /*11db0*/  @!P2 BRA `(.L_x_6455) ;  /* 0xfffffffc00eca947 */ /* 0x008fea000383ffff */
[----:B------:R-:W-:Y:S05]  /*11dc0*/  BRA `(.L_x_6452) ;  /* 0xffffff8000f47947 */ /* 0x000fea000383ffff */
.L_x_6468:
[----:B--2---:R-:W-:-:S04]  /*11dd0*/  IMAD.U32 R5, RZ, RZ, UR5 ;  /* 0x00000005ff057e24 */ /* 0x004fc8000f8e00ff */
[----:B------:R2:W3:Y:S03]  /*11de0*/  SYNCS.PHASECHK.TRANS64.TRYWAIT P0, [R5+URZ+0x28850], R4 ;  /* 0x02885004050075a7 */ /* 0x0004e6000800017f */
[----:B---3--:R-:W-:Y:S05]  /*11df0*/  @!P0 NANOSLEEP.SYNCS 0x989680 ;  /* 0x009896800000895d */ /* 0x008fea0003900000 */
[----:B------:R-:W3:Y:S02]  /*11e00*/  @!P0 SYNCS.PHASECHK.TRANS64 P0, [R5+URZ+0x28850], R4 ;  /* 0x02885004050085a7 */ /* 0x000ee4000800007f */
[----:B---3--:R-:W-:Y:S05]  /*11e10*/  @!P0 BRA `(.L_x_6468) ;  /* 0xfffffffc00ec8947 */ /* 0x008fea000383ffff */
[----:B------:R-:W-:Y:S05]  /*11e20*/  BRA `(.L_x_6467) ;  /* 0xffffffac00dc7947 */ /* 0x000fea000383ffff */
.L_x_6498:
        /* <DEDUP_REMOVED lines=10> */
.L_x_6548:
[----:B------:R-:W-:Y:S05]  /*11ed0*/  BRA `(.L_x_6549) ;  /* 0xffffffd8006c7947 */ /* 0x000fea000383ffff */
.L_x_6499:
[----:B------:R-:W-:Y:S01]  /*11ee0*/  BSSY B0, `(.L_x_6550) ;  /* 0x0000006000007945 */ /* 0x000fe20003800000 */
[----:B------:R-:W-:-:S07]  /*11ef0*/  IMAD.MOV.U32 R15, RZ, RZ, -0x1 ;  /* 0xffffffffff0f7424 */ /* 0x000fce00078e00ff */
[----:B------:R-:W-:Y:S05]  /*11f00*/  WARPSYNC.COLLECTIVE R15, `(.L_x_6551) ;  /* 0x000000000f0c7348 */ /* 0x000fea0003c00000 */
[----:B------:R-:W-:Y:S02]  /*11f10*/  ELECT P6, UR62, PT ;  /* 0x00000000003e782f */ /* 0x000fe400038c0000 */
[----:B------:R-:W-:Y:S01]  /*11f20*/  MOV R14, UR62 ;  /* 0x0000003e000e7c02 */ /* 0x000fe20008000f00 */
[----:B------:R-:W-:Y:S10]  /*11f30*/  ENDCOLLECTIVE ;  /* 0x000000000000791b */ /* 0x000ff40003800000 */
.L_x_6551:
[----:B------:R-:W-:Y:S05]  /*11f40*/  BSYNC B0 ;  /* 0x0000000000007941 */ /* 0x000fea0003800000 */
.L_x_6550:
[----:B------:R-:W-:Y:S05]  /*11f50*/  BRA `(.L_x_6552) ;  /* 0xffffffd8005c7947 */ /* 0x000fea000383ffff */
.L_x_6502:
[----:B-1----:R1:W2:Y:S02]  /*11f60*/  SYNCS.PHASECHK.TRANS64.TRYWAIT P2, [R8+URZ+0x28840], R7 ;  /* 0x02884007080075a7 */ /* 0x0022a4000804017f */
[----:B--2---:R-:W-:Y:S05]  /*11f70*/  @!P2 NANOSLEEP.SYNCS 0x989680 ;  /* 0x009896800000a95d */ /* 0x004fea0003900000 */
[----:B------:R-:W2:Y:S02]  /*11f80*/  @!P2 SYNCS.PHASECHK.TRANS64 P2, [R8+URZ+0x28840], R7 ;  /* 0x028840070800a5a7 */ /* 0x000ea4000804007f */
[----:B--2---:R-:W-:Y:S05]  /*11f90*/  @!P2 BRA `(.L_x_6502) ;  /* 0xfffffffc00f0a947 */ /* 0x004fea000383ffff */
[----:B------:R-:W-:Y:S05]  /*11fa0*/  BRA `(.L_x_6553) ;  /* 0xffffffd800b87947 */ /* 0x000fea000383ffff */
.L_x_6504:
[----:B-1----:R-:W-:-:S04]  /*11fb0*/  IMAD.U32 R8, RZ, RZ, UR39 ;  /* 0x00000027ff087e24 */ /* 0x002fc8000f8e00ff */
[----:B------:R1:W2:Y:S03]  /*11fc0*/  SYNCS.PHASECHK.TRANS64.TRYWAIT P2, [R8+URZ+0x28820], R7 ;  /* 0x02882007080075a7 */ /* 0x0002a6000804017f */
[----:B--2---:R-:W-:Y:S05]  /*11fd0*/  @!P2 NANOSLEEP.SYNCS 0x989680 ;  /* 0x009896800000a95d */ /* 0x004fea0003900000 */
[----:B------:R-:W2:Y:S02]  /*11fe0*/  @!P2 SYNCS.PHASECHK.TRANS64 P2, [R8+URZ+0x28820], R7 ;  /* 0x028820070800a5a7 */ /* 0x000ea4000804007f */
[----:B--2---:R-:W-:Y:S05]  /*11ff0*/  @!P2 BRA `(.L_x_6504) ;  /* 0xfffffffc00eca947 */ /* 0x004fea000383ffff */
[----:B------:R-:W-:Y:S05]  /*12000*/  BRA `(.L_x_6554) ;  /* 0xffffffdc00907947 */ /* 0x000fea000383ffff */
.L_x_6510:
[----:B-1----:R1:W2:Y:S02]  /*12010*/  SYNCS.PHASECHK.TRANS64.TRYWAIT P3, [R3+URZ+0x28840], R2 ;  /* 0x02884002030075a7 */ /* 0x0022a4000806017f */
[----:B--2---:R-:W-:Y:S05]  /*12020*/  @!P3 NANOSLEEP.SYNCS 0x989680 ;  /* 0x009896800000b95d */ /* 0x004fea0003900000 */
[----:B------:R-:W2:Y:S02]  /*12030*/  @!P3 SYNCS.PHASECHK.TRANS64 P3, [R3+URZ+0x28840], R2 ;  /* 0x028840020300b5a7 */ /* 0x000ea4000806007f */
[----:B--2---:R-:W-:Y:S05]  /*12040*/  @!P3 BRA `(.L_x_6510) ;  /* 0xfffffffc00f0b947 */ /* 0x004fea000383ffff */
[----:B------:R-:W-:Y:S05]  /*12050*/  BRA `(.L_x_6555) ;  /* 0xffffffe000347947 */ /* 0x000fea000383ffff */
.L_x_6512:
[----:B-1----:R1:W2:Y:S02]  /*12060*/  SYNCS.PHASECHK.TRANS64.TRYWAIT P3, [R2+URZ+0x60], R3 ;  /* 0x00006003020075a7 */ /* 0x0022a4000806017f */
[----:B--2---:R-:W-:Y:S05]  /*12070*/  @!P3 NANOSLEEP.SYNCS 0x989680 ;  /* 0x009896800000b95d */ /* 0x004fea0003900000 */
[----:B------:R-:W2:Y:S02]  /*12080*/  @!P3 SYNCS.PHASECHK.TRANS64 P3, [R2+URZ+0x60], R3 ;  /* 0x000060030200b5a7 */ /* 0x000ea4000806007f */
[----:B--2---:R-:W-:Y:S05]  /*12090*/  @!P3 BRA `(.L_x_6512) ;  /* 0xfffffffc00f0b947 */ /* 0x004fea000383ffff */
[----:B------:R-:W-:Y:S05]  /*120a0*/  BRA `(.L_x_6556) ;  /* 0xffffffe000a87947 */ /* 0x000fea000383ffff */
.L_x_6518:
[----:B-1----:R1:W2:Y:S02]  /*120b0*/  SYNCS.PHASECHK.TRANS64.TRYWAIT P3, [R3+URZ+0x28840], R2 ;  /* 0x02884002030075a7 */ /* 0x0022a4000806017f */
[----:B--2---:R-:W-:Y:S05]  /*120c0*/  @!P3 NANOSLEEP.SYNCS 0x989680 ;  /* 0x009896800000b95d */ /* 0x004fea0003900000 */
[----:B------:R-:W2:Y:S02]  /*120d0*/  @!P3 SYNCS.PHASECHK.TRANS64 P3, [R3+URZ+0x28840], R2 ;  /* 0x028840020300b5a7 */ /* 0x000ea4000806007f */
[----:B--2---:R-:W-:Y:S05]  /*120e0*/  @!P3 BRA `(.L_x_6518) ;  /* 0xfffffffc00f0b947 */ /* 0x004fea000383ffff */
[----:B------:R-:W-:Y:S05]  /*120f0*/  BRA `(.L_x_6557) ;  /* 0xffffffe400c87947 */ /* 0x000fea000383ffff */
.L_x_6520:
[----:B-1----:R1:W2:Y:S02]  /*12100*/  SYNCS.PHASECHK.TRANS64.TRYWAIT P3, [R2+URZ+0x60], R17 ;  /* 0x00006011020075a7 */ /* 0x0022a4000806017f */
[----:B--2---:R-:W-:Y:S05]  /*12110*/  @!P3 NANOSLEEP.SYNCS 0x989680 ;  /* 0x009896800000b95d */ /* 0x004fea0003900000 */
[----:B------:R-:W2:Y:S02]  /*12120*/  @!P3 SYNCS.PHASECHK.TRANS64 P3, [R2+URZ+0x60], R17 ;  /* 0x000060110200b5a7 */ /* 0x000ea4000806007f */
[----:B--2---:R-:W-:Y:S05]  /*12130*/  @!P3 BRA `(.L_x_6520) ;  /* 0xfffffffc00f0b947 */ /* 0x004fea000383ffff */
[----:B------:R-:W-:Y:S05]  /*12140*/  BRA `(.L_x_6558) ;  /* 0xffffffe8003c7947 */ /* 0x000fea000383ffff */
.L_x_6525:
[----:B--2---:R2:W3:Y:S02]  /*12150*/  SYNCS.PHASECHK.TRANS64.TRYWAIT P2, [R2+URZ+0x28840], R3 ;  /* 0x02884003020075a7 */ /* 0x0044e4000804017f */
[----:B---3--:R-:W-:Y:S05]  /*12160*/  @!P2 NANOSLEEP.SYNCS 0x989680 ;  /* 0x009896800000a95d */ /* 0x008fea0003900000 */
[----:B------:R-:W3:Y:S02]  /*12170*/  @!P2 SYNCS.PHASECHK.TRANS64 P2, [R2+URZ+0x28840], R3 ;  /* 0x028840030200a5a7 */ /* 0x000ee4000804007f */
[----:B---3--:R-:W-:Y:S05]  /*12180*/  @!P2 BRA `(.L_x_6525) ;  /* 0xfffffffc00f0a947 */ /* 0x008fea000383ffff */
[----:B------:R-:W-:Y:S05]  /*12190*/  BRA `(.L_x_6559) ;  /* 0xffffffec00247947 */ /* 0x000fea000383ffff */
.L_x_6527:
[----:B-1----:R1:W2:Y:S02]  /*121a0*/  SYNCS.PHASECHK.TRANS64.TRYWAIT P2, [R2+URZ+0x60], R11 ;  /* 0x0000600b020075a7 */ /* 0x0022a4000804017f */
[----:B--2---:R-:W-:Y:S05]  /*121b0*/  @!P2 NANOSLEEP.SYNCS 0x989680 ;  /* 0x009896800000a95d */ /* 0x004fea0003900000 */
[----:B------:R-:W2:Y:S02]  /*121c0*/  @!P2 SYNCS.PHASECHK.TRANS64 P2, [R2+URZ+0x60], R11 ;  /* 0x0000600b0200a5a7 */ /* 0x000ea4000804007f */
[----:B--2---:R-:W-:Y:S05]  /*121d0*/  @!P2 BRA `(.L_x_6527) ;  /* 0xfffffffc00f0a947 */ /* 0x004fea000383ffff */
[----:B------:R-:W-:Y:S05]  /*121e0*/  BRA `(.L_x_6560) ;  /* 0xffffffec00a47947 */ /* 0x000fea000383ffff */
.L_x_6534:
[----:B-1----:R1:W2:Y:S02]  /*121f0*/  SYNCS.PHASECHK.TRANS64.TRYWAIT P0, [R3+URZ+0x28860], R0 ;  /* 0x02886000030075a7 */ /* 0x0022a4000800017f */
[----:B--2---:R-:W-:Y:S05]  /*12200*/  @!P0 NANOSLEEP.SYNCS 0x989680 ;  /* 0x009896800000895d */ /* 0x004fea0003900000 */
[----:B------:R-:W2:Y:S02]  /*12210*/  @!P0 SYNCS.PHASECHK.TRANS64 P0, [R3+URZ+0x28860], R0 ;  /* 0x02886000030085a7 */ /* 0x000ea4000800007f */
[----:B--2---:R-:W-:Y:S05]  /*12220*/  @!P0 BRA `(.L_x_6534) ;  /* 0xfffffffc00f08947 */ /* 0x004fea000383ffff */
[----:B------:R-:W-:Y:S05]  /*12230*/  BRA `(.L_x_6561) ;  /* 0xfffffff000807947 */ /* 0x000fea000383ffff */
.L_x_6536:
[----:B------:R-:W-:Y:S01]  /*12240*/  BSSY B0, `(.L_x_6562) ;  /* 0x0000007000007945 */ /* 0x000fe20003800000 */
[----:B------:R-:W-:Y:S02]  /*12250*/  IMAD.MOV.U32 R12, RZ, RZ, RZ ;  /* 0x000000ffff0c7224 */ /* 0x000fe400078e00ff */
[----:B------:R-:W-:Y:S02]  /*12260*/  IMAD.MOV.U32 R11, RZ, RZ, 0x1f ;  /* 0x0000001fff0b7424 */ /* 0x000fe400078e00ff */
[----:B------:R-:W-:-:S07]  /*12270*/  IMAD.MOV.U32 R15, RZ, RZ, -0x1 ;  /* 0xffffffffff0f7424 */ /* 0x000fce00078e00ff */
[----:B------:R-:W-:Y:S05]  /*12280*/  WARPSYNC.COLLECTIVE R15, `(.L_x_6563) ;  /* 0x000000000f087348 */ /* 0x000fea0003c00000 */
[----:B------:R1:W2:Y:S02]  /*12290*/  SHFL.IDX P6, R14, R13, R12, R11 ;  /* 0x0000000c0d0e7389 */ /* 0x0002a400000c000b */
[----:B-12---:R-:W-:Y:S01]  /*122a0*/  ENDCOLLECTIVE ;  /* 0x000000000000791b */ /* 0x006fe20003800000 */
.L_x_6563:
[----:B------:R-:W-:Y:S05]  /*122b0*/  BSYNC B0 ;  /* 0x0000000000007941 */ /* 0x000fea0003800000 */
.L_x_6562:
[----:B------:R-:W-:Y:S05]  /*122c0*/  BRA `(.L_x_6564) ;  /* 0xfffffff000fc7947 */ /* 0x000fea000383ffff */
.L_x_6538:
[----:B--2---:R2:W3:Y:S02]  /*122d0*/  SYNCS.PHASECHK.TRANS64.TRYWAIT P0, [R7+URZ+0x28820], R0 ;  /* 0x02882000070075a7 */ /* 0x0044e4000800017f */
[----:B---3--:R-:W-:Y:S05]  /*122e0*/  @!P0 NANOSLEEP.SYNCS 0x989680 ;  /* 0x009896800000895d */ /* 0x008fea0003900000 */
[----:B------:R-:W3:Y:S02]  /*122f0*/  @!P0 SYNCS.PHASECHK.TRANS64 P0, [R7+URZ+0x28820], R0 ;  /* 0x02882000070085a7 */ /* 0x000ee4000800007f */
[----:B---3--:R-:W-:Y:S05]  /*12300*/  @!P0 BRA `(.L_x_6538) ;  /* 0xfffffffc00f08947 */ /* 0x008fea000383ffff */
[----:B------:R-:W-:Y:S05]  /*12310*/  BRA `(.L_x_6565) ;  /* 0xfffffff4004c7947 */ /* 0x000fea000383ffff */
.L_x_6542:
[----:B--2---:R2:W3:Y:S02]  /*12320*/  SYNCS.PHASECHK.TRANS64.TRYWAIT P0, [R5+URZ], R4 ;  /* 0x00000004050075a7 */ /* 0x0044e4000800017f */
[----:B---3--:R-:W-:Y:S05]  /*12330*/  @!P0 NANOSLEEP.SYNCS 0x989680 ;  /* 0x009896800000895d */ /* 0x008fea0003900000 */
[----:B------:R-:W3:Y:S02]  /*12340*/  @!P0 SYNCS.PHASECHK.TRANS64 P0, [R5+URZ], R4 ;  /* 0x00000004050085a7 */ /* 0x000ee4000800007f */
[----:B---3--:R-:W-:Y:S05]  /*12350*/  @!P0 BRA `(.L_x_6542) ;  /* 0xfffffffc00f08947 */ /* 0x008fea000383ffff */
[----:B------:R-:W-:Y:S05]  /*12360*/  BRA `(.L_x_6566) ;  /* 0xfffffff400a07947 */ /* 0x000fea000383ffff */
.L_x_6543:
[----:B---3--:R3:W4:Y:S02]  /*12370*/  SYNCS.PHASECHK.TRANS64.TRYWAIT P0, [R3+URZ], R0 ;  /* 0x00000000030075a7 */ /* 0x008724000800017f */
[----:B----4-:R-:W-:Y:S05]  /*12380*/  @!P0 NANOSLEEP.SYNCS 0x989680 ;  /* 0x009896800000895d */ /* 0x010fea0003900000 */
[----:B------:R-:W4:Y:S02]  /*12390*/  @!P0 SYNCS.PHASECHK.TRANS64 P0, [R3+URZ], R0 ;  /* 0x00000000030085a7 */ /* 0x000f24000800007f */
[----:B----4-:R-:W-:Y:S05]  /*123a0*/  @!P0 BRA `(.L_x_6543) ;  /* 0xfffffffc00f08947 */ /* 0x010fea000383ffff */
[----:B------:R-:W-:Y:S05]  /*123b0*/  BRA `(.L_x_6567) ;  /* 0xfffffff400947947 */ /* 0x000fea000383ffff */
.L_x_6545:
[----:B--2---:R2:W3:Y:S02]  /*123c0*/  SYNCS.PHASECHK.TRANS64.TRYWAIT P0, [R5+URZ], R4 ;  /* 0x00000004050075a7 */ /* 0x0044e4000800017f */
[----:B---3--:R-:W-:Y:S05]  /*123d0*/  @!P0 NANOSLEEP.SYNCS 0x989680 ;  /* 0x009896800000895d */ /* 0x008fea0003900000 */
[----:B------:R-:W3:Y:S02]  /*123e0*/  @!P0 SYNCS.PHASECHK.TRANS64 P0, [R5+URZ], R4 ;  /* 0x00000004050085a7 */ /* 0x000ee4000800007f */
[----:B---3--:R-:W-:Y:S05]  /*123f0*/  @!P0 BRA `(.L_x_6545) ;  /* 0xfffffffc00f08947 */ /* 0x008fea000383ffff */
[----:B------:R-:W-:Y:S05]  /*12400*/  BRA `(.L_x_6568) ;  /* 0xfffffff400987947 */ /* 0x000fea000383ffff */
.L_x_6569:
        /* <DEDUP_REMOVED lines=15> */
.L_x_12773:


//--------------------- .text._ZN7cutlass13device_kernelIN5flash11enable_sm90INS1_16FlashAttnFwdSm90INS1_25CollectiveMainloopFwdSm90ILi2EN4cute5tupleIJNS5_1CILi1EEES8_S8_EEENS6_IJNS7_ILi128EEESA_SA_EEELi128ENS_6half_tEfNS_4arch4Sm90ELb0ELb1ELb0ELb1ELb0ELb0ELb0ELb1ELb1ELb0ELb0ELb0EEENS1_21CollectiveEpilogueFwdISB_S9_SC_SE_Li256ELb1ELb0ELb0ELb0EEENS1_36VarlenDynamicPersistentTileSchedulerILi128ELi128ELi256ELi32ELb0ELb0ELb1ELb1ELb0ELb1EEEEEEEEEvNT_6ParamsE --------------------------
	.section	.text._ZN7cutlass13device_kernelIN5flash11enable_sm90INS1_16FlashAttnFwdSm90INS1_25CollectiveMainloopFwdSm90ILi2EN4cute5tupleIJNS5_1CILi1EEES8_S8_EEENS6_IJNS7_ILi128EEESA_SA_EEELi128ENS_6half_tEfNS_4arch4Sm90ELb0ELb1ELb0ELb1ELb0ELb0ELb0ELb1ELb1ELb0ELb0ELb0EEENS1_21CollectiveEpilogueFwdISB_S9_SC_SE_Li256ELb1ELb0ELb0ELb0EEENS1_36VarlenDynamicPersistentTileSchedulerILi128ELi128ELi256ELi32ELb0ELb0ELb1ELb1ELb0ELb1EEEEEEEEEvNT_6ParamsE,"ax",@progbits
	.align	128
.text._ZN7cutlass13device_kernelIN5flash11enable_sm90INS1_16FlashAttnFwdSm90INS1_25CollectiveMainloopFwdSm90ILi2EN4cute5tupleIJNS5_1CILi1EEES8_S8_EEENS6_IJNS7_ILi128EEESA_SA_EEELi128ENS_6half_tEfNS_4arch4Sm90ELb0ELb1ELb0ELb1ELb0ELb0ELb0ELb1ELb1ELb0ELb0ELb0EEENS1_21CollectiveEpilogueFwdISB_S9_SC_SE_Li256ELb1ELb0ELb0ELb0EEENS1_36VarlenDynamicPersistentTileSchedulerILi128ELi128ELi256ELi32ELb0ELb0ELb1ELb1ELb0ELb1EEEEEEEEEvNT_6ParamsE:
        .type           _ZN7cutlass13device_kernelIN5flash11enable_sm90INS1_16FlashAttnFwdSm90INS1_25CollectiveMainloopFwdSm90ILi2EN4cute5tupleIJNS5_1CILi1EEES8_S8_EEENS6_IJNS7_ILi128EEESA_SA_EEELi128ENS_6half_tEfNS_4arch4Sm90ELb0ELb1ELb0ELb1ELb0ELb0ELb0ELb1ELb1ELb0ELb0ELb0EEENS1_21CollectiveEpilogueFwdISB_S9_SC_SE_Li256ELb1ELb0ELb0ELb0EEENS1_36VarlenDynamicPersistentTileSchedulerILi128ELi128ELi256ELi32ELb0ELb0ELb1ELb1ELb0ELb1EEEEEEEEEvNT_6ParamsE,@function
        .size           _ZN7cutlass13device_kernelIN5flash11enable_sm90INS1_16FlashAttnFwdSm90INS1_25CollectiveMainloopFwdSm90ILi2EN4cute5tupleIJNS5_1CILi1EEES8_S8_EEENS6_IJNS7_ILi128EEESA_SA_EEELi128ENS_6half_tEfNS_4arch4Sm90ELb0ELb1ELb0ELb1ELb0ELb0ELb0ELb1ELb1ELb0ELb0ELb0EEENS1_21CollectiveEpilogueFwdISB_S9_SC_SE_Li256ELb1ELb0ELb0ELb0EEENS1_36VarlenDynamicPersistentTileSchedulerILi128ELi128ELi256ELi32ELb0ELb0ELb1ELb1ELb0ELb1EEEEEEEEEvNT_6ParamsE,(.L_x_12774 - _ZN7cutlass13device_kernelIN5flash11enable_sm90INS1_16FlashAttnFwdSm90INS1_25CollectiveMainloopFwdSm90ILi2EN4cute5tupleIJNS5_1CILi1EEES8_S8_EEENS6_IJNS7_ILi128EEESA_SA_EEELi128ENS_6half_tEfNS_4arch4Sm90ELb0ELb1ELb0ELb1ELb0ELb0ELb0ELb1ELb1ELb0ELb0ELb0EEENS1_21CollectiveEpilogueFwdISB_S9_SC_SE_Li256ELb1ELb0ELb0ELb0EEENS1_36VarlenDynamicPersistentTileSchedulerILi128ELi128ELi256ELi32ELb0ELb0ELb1ELb1ELb0ELb1EEEEEEEEEvNT_6ParamsE)
        .other          _ZN7cutlass13device_kernelIN5flash11enable_sm90INS1_16FlashAttnFwdSm90INS1_25CollectiveMainloopFwdSm90ILi2EN4cute5tupleIJNS5_1CILi1EEES8_S8_EEENS6_IJNS7_ILi128EEESA_SA_EEELi128ENS_6half_tEfNS_4arch4Sm90ELb0ELb1ELb0ELb1ELb0ELb0ELb0ELb1ELb1ELb0ELb0ELb0EEENS1_21CollectiveEpilogueFwdISB_S9_SC_SE_Li256ELb1ELb0ELb0ELb0EEENS1_36VarlenDynamicPersistentTileSchedulerILi128ELi128ELi256ELi32ELb0ELb0ELb1ELb1ELb0ELb1EEEEEEEEEvNT_6ParamsE,@"STO_CUDA_ENTRY STV_DEFAULT"
_ZN7cutlass13device_kernelIN5flash11enable_sm90INS1_16FlashAttnFwdSm90INS1_25CollectiveMainloopFwdSm90ILi2EN4cute5tupleIJNS5_1CILi1EEES8_S8_EEENS6_IJNS7_ILi128EEESA_SA_EEELi128ENS_6half_tEfNS_4arch4Sm90ELb0ELb1ELb0ELb1ELb0ELb0ELb0ELb1ELb1ELb0ELb0ELb0EEENS1_21CollectiveEpilogueFwdISB_S9_SC_SE_Li256ELb1ELb0ELb0ELb0EEENS1_36VarlenDynamicPersistentTileSchedulerILi128ELi128ELi256ELi32ELb0ELb0ELb1ELb1ELb0ELb1EEEEEEEEEvNT_6ParamsE:
        /* <DEDUP_REMOVED lines=21> */
.L_x_6571:
[----:B------:R-:W-:Y:S05]  /*0150*/  BSYNC B0 ;  /* 0x0000000000007941 */ /* 0x000fea0003800000 */
.L_x_6570:
        /* <DEDUP_REMOVED lines=41> */
.L_x_6572:
        /* <DEDUP_REMOVED lines=22> */
.L_x_6573:
        /* <DEDUP_REMOVED lines=18> */
.L_x_6574:
        /* <DEDUP_REMOVED lines=22> */
.L_x_6575:
        /* <DEDUP_REMOVED lines=22> */
.L_x_6576:
[----:B------:R-:W-:Y:S01]  /*0930*/  PLOP3.LUT P0, PT, PT, PT, UP0, 0x80, 0x0 ;  /* 0x000000000000781c */ /* 0x000fe20003f0f008 */
[----:B------:R-:W-:Y:S01]  /*0940*/  UMOV UR36, 0x1 ;  /* 0x0000000100247882 */ /* 0x000fe20000000000 */
[----:B------:R-:W-:Y:S01]  /*0950*/  NOP ;  /* 0x0000000000007918 */ /* 0x000fe20000000000 */
[----:B------:R-:W-:Y:S01]  /*0960*/  USEL UR36, UR36, 0x2, !UP0 ;  /* 0x0000000224247887 */ /* 0x000fe2000c000000 */
[----:B------:R-:W-:Y:S01]  /*0970*/  ULDC.64 UR48, c[0x0][0x208] ;  /* 0x0000820000307ab9 */ /* 0x000fe20000000a00 */
[----:B012-4-:R-:W-:Y:S08]  /*0980*/  BAR.SYNC.DEFER_BLOCKING 0x0 ;  /* 0x0000000000007b1d */ /* 0x017ff00000010000 */
[----:B------:R-:W-:Y:S05]  /*0990*/  @!P0 BRA `(.L_x_6577) ;  /* 0x000000ec00a88947 */ /* 0x000fea0003800000 */
.L_x_6578:
[----:B------:R-:W-:-:S08]  /*09a0*/  NOP ;  /* 0x0000000000007918 */ /* 0x000fd00000000000 */
[----:B------:R-:W0:Y:S02]  /*09b0*/  USETMAXREG.TRY_ALLOC.CTAPOOL UP0, 0xf0 ;  /* 0x000000f0000079c8 */ /* 0x000e240008000600 */
[----:B0-----:R-:W-:-:S13]  /*09c0*/  PLOP3.LUT P0, PT, PT, PT, UP0, 0x80, 0x0 ;  /* 0x000000000000781c */ /* 0x001fda0003f0f008 */
[----:B------:R-:W-:Y:S05]  /*09d0*/  @!P0 BRA `(.L_x_6578) ;  /* 0xfffffffc00f08947 */ /* 0x000fea000383ffff */
[----:B------:R-:W0:Y:S01]  /*09e0*/  S2R R2, SR_TID.X ;  /* 0x0000000000027919 */ /* 0x000e220000002100 */
        /* <DEDUP_REMOVED lines=13> */
[----:B------:R-:W-:Y:S01]  /*0ac0*/  VIADD R193, R2, 0xffffff80 ;  /* 0xffffff8002c17836 */ /* 0x000fe20000000000 */
[----:B------:R-:W-:Y:S01]  /*0ad0*/  R2UR UR6, R186 ;  /* 0x00000000ba0672ca */ /* 0x000fe200000e0000 */
[----:B------:R-:W-:Y:S01]  /*0ae0*/  ULOP3.LUT UR45, UR36, 0x1, URZ, 0xfc, !UPT ;  /* 0x00000001242d7892 */ /* 0x000fe2000f8efc3f */
[----:B------:R-:W-:Y:S01]  /*0af0*/  R2UR UR5, R187 ;  /* 0x00000000bb0572ca */ /* 0x000fe200000e0000 */
[----:B------:R-:W-:Y:S01]  /*0b00*/  UMOV UR44, URZ ;  /* 0x0000003f002c7c82 */ /* 0x000fe20008000000 */
[----:B------:R-:W-:Y:S01]  /*0b10*/  SHF.R.S32.HI R0, RZ, 0x1f, R193 ;  /* 0x0000001fff007819 */ /* 0x000fe200000114c1 */
[----:B------:R-:W-:Y:S01]  /*0b20*/  UMOV UR43, URZ ;  /* 0x0000003f002b7c82 */ /* 0x000fe20008000000 */
[----:B------:R-:W-:Y:S02]  /*0b30*/  UMOV UR42, URZ ;  /* 0x0000003f002a7c82 */ /* 0x000fe40008000000 */
[CC--:B------:R-:W-:Y:S02]  /*0b40*/  LEA.HI R2, R0.reuse, R193.reuse, RZ, 0x7 ;  /* 0x000000c100027211 */ /* 0x0c0fe400078f38ff */
[----:B------:R-:W-:-:S02]  /*0b50*/  LEA.HI R3, R0, R193, RZ, 0x4 ;  /* 0x000000c100037211 */ /* 0x000fc400078f20ff */
        /* <DEDUP_REMOVED lines=21> */
[C---:B------:R-:W-:Y:S01]  /*0cb0*/  LOP3.LUT R4, R3.reuse, 0x3fffff0, RZ, 0xc0, !PT ;  /* 0x03fffff003047812 */ /* 0x040fe200078ec0ff */
[----:B------:R-:W-:Y:S01]  /*0cc0*/  IMAD R9, R8, 0x10, R9 ;  /* 0x0000001008097824 */ /* 0x000fe200078e0209 */
[----:B------:R-:W-:-:S02]  /*0cd0*/  LEA.HI R3, R3, R6, RZ, 0x1 ;  /* 0x0000000603037211 */ /* 0x000fc400078f08ff */
[----:B------:R-:W-:Y:S01]  /*0ce0*/  LOP3.LUT R5, R5, 0xfffffc00, RZ, 0xc0, !PT ;  /* 0xfffffc0005057812 */ /* 0x000fe200078ec0ff */
[----:B------:R-:W-:Y:S01]  /*0cf0*/  IMAD.IADD R4, R193, 0x1, -R4 ;  /* 0x00000001c1047824 */ /* 0x000fe200078e0a04 */
[----:B------:R-:W-:Y:S01]  /*0d00*/  LOP3.LUT R3, R3, 0x1ffffffe, RZ, 0xc0, !PT ;  /* 0x1ffffffe03037812 */ /* 0x000fe200078ec0ff */
[----:B------:R-:W-:Y:S01]  /*0d10*/  IMAD R190, R190, 0x40, R9 ;  /* 0x00000040bebe7824 */ /* 0x000fe200078e0209 */
[----:B------:R-:W-:Y:S01]  /*0d20*/  LOP3.LUT R2, R0, 0x1ffffff8, RZ, 0xc0, !PT ;  /* 0x1ffffff800027812 */ /* 0x000fe200078ec0ff */
[----:B------:R-:W-:Y:S01]  /*0d30*/  IMAD R4, R4, 0x40, R5 ;  /* 0x0000004004047824 */ /* 0x000fe200078e0205 */
[----:B------:R-:W-:Y:S01]  /*0d40*/  SHF.R.S32.HI R22, RZ, 0x3, R0 ;  /* 0x00000003ff167819 */ /* 0x000fe20000011400 */
[----:B------:R-:W-:Y:S02]  /*0d50*/  IMAD.IADD R3, R6, 0x1, -R3 ;  /* 0x0000000106037824 */ /* 0x000fe400078e0a03 */
[----:B------:R-:W-:Y:S02]  /*0d60*/  IMAD.IADD R2, R193, 0x1, -R2 ;  /* 0x00000001c1027824 */ /* 0x000fe400078e0a02 */
[----:B------:R-:W-:-:S02]  /*0d70*/  IMAD R192, R3, 0x8, R4 ;  /* 0x0000000803c07824 */ /* 0x000fc400078e0204 */
[----:B------:R-:W-:-:S07]  /*0d80*/  IMAD.SHL.U32 R19, R2, 0x8, RZ ;  /* 0x0000000802137824 */ /* 0x000fce00078e00ff */
.L_x_6678:
[----:B------:R-:W-:Y:S01]  /*0d90*/  ULDC.64 UR8, c[0x0][0xa28] ;  /* 0x00028a0000087ab9 */ /* 0x000fe20000000a00 */
[----:B0-----:R-:W0:Y:S01]  /*0da0*/  LDC R18, c[0x0][0x288] ;  /* 0x0000a200ff127b82 */ /* 0x001e220000000800 */
[----:B------:R-:W-:Y:S01]  /*0db0*/  UISETP.NE.U32.AND UP0, UPT, UR8, URZ, UPT ;  /* 0x0000003f0800728c */ /* 0x000fe2000bf05070 */
[----:B----45:R-:W-:-:S03]  /*0dc0*/  IMAD.MOV.U32 R6, RZ, RZ, RZ ;  /* 0x000000ffff067224 */ /* 0x030fc600078e00ff */
[----:B------:R-:W-:-:S03]  /*0dd0*/  UISETP.NE.AND.EX UP0, UPT, UR9, URZ, UPT, UP0 ;  /* 0x0000003f0900728c */ /* 0x000fc6000bf05300 */
[----:B------:R-:W-:Y:S01]  /*0de0*/  ULDC.64 UR8, c[0x0][0xa18] ;  /* 0x0002860000087ab9 */ /* 0x000fe20000000a00 */
[----:B-12---:R-:W1:Y:S01]  /*0df0*/  LDC.64 R8, c[0x0][0x3f8] ;  /* 0x0000fe00ff087b82 */ /* 0x006e620000000a00 */
        /* <DEDUP_REMOVED lines=9> */
[----:B---3--:R-:W3:Y:S01]  /*0e90*/  LDC R17, c[0x0][0x2e0] ;  /* 0x0000b800ff117b82 */ /* 0x008ee20000000800 */
        /* <DEDUP_REMOVED lines=8> */
[----:B------:R-:W-:Y:S01]  /*0f20*/  UMOV UR37, UR6 ;  /* 0x0000000600257c82 */ /* 0x000fe20008000000 */
        /* <DEDUP_REMOVED lines=16> */
.L_x_6579:
[----:B------:R-:W-:Y:S01]  /*1030*/  UMOV UR38, UR5 ;  /* 0x0000000500267c82 */ /* 0x000fe20008000000 */
[----:B---3--:R-:W-:Y:S02]  /*1040*/  IMAD R17, R0, R17, RZ ;  /* 0x0000001100117224 */ /* 0x008fe400078e02ff */
[----:B------:R-:W-:Y:S01]  /*1050*/  IMAD.MOV.U32 R188, RZ, RZ, R185 ;  /* 0x000000ffffbc7224 */ /* 0x000fe200078e00b9 */
[----:B------:R-:W-:Y:S06]  /*1060*/  @!P1 BRA `(.L_x_6580) ;  /* 0x0000000000189947 */ /* 0x000fec0003800000 */
[----:B------:R-:W-:Y:S02]  /*1070*/  ULDC.64 UR6, c[0x0][0xa20] ;  /* 0x0002880000067ab9 */ /* 0x000fe40000000a00 */
[----:B------:R-:W-:-:S06]  /*1080*/  UIMAD.WIDE UR4, UR5, 0x4, UR6 ;  /* 0x00000004050478a5 */ /* 0x000fcc000f8e0206 */
[----:B------:R-:W-:Y:S02]  /*1090*/  IMAD.U32 R2, RZ, RZ, UR4 ;  /* 0x00000004ff027e24 */ /* 0x000fe4000f8e00ff */
[----:B------:R-:W-:-:S05]  /*10a0*/  IMAD.U32 R3, RZ, RZ, UR5 ;  /* 0x00000005ff037e24 */ /* 0x000fca000f8e00ff */
[----:B------:R0:W5:Y:S01]  /*10b0*/  LDG.E R17, desc[UR48][R2.64] ;  /* 0x0000003002117981 */ /* 0x000162000c1e1900 */
[----:B------:R-:W-:Y:S05]  /*10c0*/  BRA `(.L_x_6581) ;  /* 0x00000000002c7947 */ /* 0x000fea0003800000 */
.L_x_6580:
        /* <DEDUP_REMOVED lines=11> */
.L_x_6581:
        /* <DEDUP_REMOVED lines=17> */
.L_x_6583:
[----:B------:R-:W-:-:S13]  /*1290*/  ISETP.NE.AND P0, PT, R9, 0x1, PT ;  /* 0x000000010900780c */ /* 0x000fda0003f05270 */
[----:B------:R-:W0:Y:S02]  /*12a0*/  @P0 LDC.64 R4, c[0x0][0x9e8] ;  /* 0x00027a00ff040b82 */ /* 0x000e240000000a00 */
[----:B0-----:R-:W-:-:S05]  /*12b0*/  @P0 IMAD.HI.U32 R4, R2, R4, RZ ;  /* 0x0000000402040227 */ /* 0x001fca00078e00ff */
[----:B------:R-:W-:-:S07]  /*12c0*/  @P0 SHF.R.U32.HI R2, RZ, R5, R4 ;  /* 0x00000005ff020219 */ /* 0x000fce0000011604 */
.L_x_6584:
[----:B------:R-:W-:-:S05]  /*12d0*/  IMAD R3, R2, R9, R9 ;  /* 0x0000000902037224 */ /* 0x000fca00078e0209 */
[----:B------:R-:W-:-:S07]  /*12e0*/  VIMNMX R0, R0, R3, PT ;  /* 0x0000000300007248 */ /* 0x000fce0003fe0100 */
.L_x_6582:
        /* <DEDUP_REMOVED lines=24> */
.L_x_6586:
[----:B------:R-:W-:-:S13]  /*1470*/  ISETP.NE.AND P0, PT, R9, 0x1, PT ;  /* 0x000000010900780c */ /* 0x000fda0003f05270 */
[----:B------:R-:W0:Y:S02]  /*1480*/  @P0 LDC.64 R2, c[0x0][0x9e8] ;  /* 0x00027a00ff020b82 */ /* 0x000e240000000a00 */
[----:B0-----:R-:W-:-:S05]  /*1490*/  @P0 IMAD.HI.U32 R0, R4, R2, RZ ;  /* 0x0000000204000227 */ /* 0x001fca00078e00ff */
[----:B------:R-:W-:-:S07]  /*14a0*/  @P0 SHF.R.U32.HI R4, RZ, R3, R0 ;  /* 0x00000003ff040219 */ /* 0x000fce0000011600 */
.L_x_6587:
[----:B------:R-:W-:-:S05]  /*14b0*/  IMAD R4, R4, R9, RZ ;  /* 0x0000000904047224 */ /* 0x000fca00078e02ff */
[----:B------:R-:W-:-:S13]  /*14c0*/  R2UR UR5, R4 ;  /* 0x00000000040572ca */ /* 0x000fda00000e0000 */
[----:B------:R-:W-:-:S04]  /*14d0*/  UISETP.LT.AND UP0, UPT, UR4, UR5, UPT ;  /* 0x000000050400728c */ /* 0x000fc8000bf01270 */
[----:B------:R-:W-:-:S12]  /*14e0*/  USEL UR4, UR4, UR5, !UP0 ;  /* 0x0000000504047287 */ /* 0x000fd8000c000000 */
.L_x_6585:
        /* <DEDUP_REMOVED lines=74> */
.L_x_6589:
[----:B------:R-:W-:Y:S01]  /*1990*/  ULEA.HI UR4, UR44, UR44, URZ, 0x1 ;  /* 0x0000002c2c047291 */ /* 0x000fe2000f8f083f */
[----:B------:R-:W-:-:S03]  /*19a0*/  IMAD.U32 R2, RZ, RZ, UR45 ;  /* 0x0000002dff027e24 */ /* 0x000fc6000f8e00ff */
[----:B------:R-:W-:Y:S02]  /*19b0*/  ULOP3.LUT UR4, UR4, 0xfffffffe, URZ, 0xc0, !UPT ;  /* 0xfffffffe04047892 */ /* 0x000fe4000f8ec03f */
[----:B------:R-:W-:Y:S02]  /*19c0*/  ISETP.NE.AND P0, PT, R2, 0x3, PT ;  /* 0x000000030200780c */ /* 0x000fe40003f05270 */
[----:B------:R-:W-:-:S06]  /*19d0*/  UIADD3 UR4, UR44, -UR4, URZ ;  /* 0x800000042c047290 */ /* 0x000fcc000fffe03f */
[----:B------:R-:W-:-:S05]  /*19e0*/  IMAD.U32 R0, RZ, RZ, UR4 ;  /* 0x00000004ff007e24 */ /* 0x000fca000f8e00ff */
[----:B------:R-:W-:-:S04]  /*19f0*/  SHF.L.U32 R0, R0, 0x1f, RZ ;  /* 0x0000001f00007819 */ /* 0x000fc800000006ff */
[----:B------:R-:W0:Y:S02]  /*1a00*/  SYNCS.PHASECHK.TRANS64.TRYWAIT P1, [UR41+0x28800], R0 ;  /* 0x02880000ff0075a7 */ /* 0x000e240008020169 */
[----:B0-----:R-:W-:Y:S05]  /*1a10*/  @!P1 BRA `(.L_x_6590) ;  /* 0x0000012c00e89947 */ /* 0x001fea0003800000 */
.L_x_6773:
[----:B------:R-:W-:Y:S05]  /*1a20*/  @!P0 BRA `(.L_x_6591) ;  /* 0x0000000000048947 */ /* 0x000fea0003800000 */
[----:B------:R-:W-:Y:S01]  /*1a30*/  BPT.TRAP 0x1 ;  /* 0x000000040000795c */ /* 0x000fe20000300000 */
.L_x_6591:
[----:B------:R-:W-:Y:S02]  /*1a40*/  IMAD.U32 R5, RZ, RZ, UR42 ;  /* 0x0000002aff057e24 */ /* 0x000fe4000f8e00ff */
[----:B0-----:R-:W-:-:S03]  /*1a50*/  IMAD.U32 R0, RZ, RZ, UR43 ;  /* 0x0000002bff007e24 */ /* 0x001fc6000f8e00ff */
[----:B------:R-:W-:Y:S02]  /*1a60*/  LEA R5, R5, UR41, 0x3 ;  /* 0x0000002905057c11 */ /* 0x000fe4000f8e18ff */
[----:B------:R-:W-:-:S04]  /*1a70*/  SHF.L.U32 R0, R0, 0x1f, RZ ;  /* 0x0000001f00007819 */ /* 0x000fc800000006ff */
[----:B------:R0:W1:Y:S01]  /*1a80*/  SYNCS.PHASECHK.TRANS64.TRYWAIT P2, [R5+URZ+0x28830], R0 ;  /* 0x02883000050075a7 */ /* 0x000062000804017f */
[----:B------:R-:W-:Y:S05]  /*1a90*/  @!P0 BRA `(.L_x_6592) ;  /* 0x0000000000048947 */ /* 0x000fea0003800000 */
[----:B------:R-:W-:Y:S01]  /*1aa0*/  BPT.TRAP 0x1 ;  /* 0x000000040000795c */ /* 0x000fe20000300000 */
.L_x_6592:
[----:B------:R-:W2:Y:S02]  /*1ab0*/  S2R R2, SR_TID.X ;  /* 0x0000000000027919 */ /* 0x000ea40000002100 */
[----:B--2---:R-:W-:Y:S01]  /*1ac0*/  LOP3.LUT P1, RZ, R2, 0x7f, RZ, 0xc0, !PT ;  /* 0x0000007f02ff7812 */ /* 0x004fe2000782c0ff */
[----:B-1----:R-:W-:-:S12]  /*1ad0*/  @P2 BRA `(.L_x_6593) ;  /* 0x0000000000082947 */ /* 0x002fd80003800000 */
[----:B------:R-:W1:Y:S02]  /*1ae0*/  SYNCS.PHASECHK.TRANS64.TRYWAIT P2, [R5+URZ+0x28830], R0 ;  /* 0x02883000050075a7 */ /* 0x000e64000804017f */
[----:B-1----:R-:W-:Y:S05]  /*1af0*/  @!P2 BRA `(.L_x_6594) ;  /* 0x0000012c00c8a947 */ /* 0x002fea0003800000 */
.L_x_6593:
[----:B------:R-:W-:Y:S05]  /*1b00*/  WARPSYNC.ALL ;  /* 0x0000000000007948 */ /* 0x000fea0003800000 */
[----:B------:R-:W-:Y:S01]  /*1b10*/  UIADD3 UR4, UR41, 0x18400, URZ ;  /* 0x0001840029047890 */ /* 0x000fe2000fffe03f */
[----:B------:R-:W-:Y:S01]  /*1b20*/  WARPGROUP.ARRIVE ;  /* 0x00000000000079c5 */ /* 0x000fe20000000000 */
[----:B------:R-:W-:Y:S01]  /*1b30*/  ULOP3.LUT UR32, UR47, 0x10000, URZ, 0xfc, !UPT ;  /* 0x000100002f207892 */ /* 0x000fe2000f8efc3f */
[----:B------:R-:W-:Y:S01]  /*1b40*/  IMAD.MOV.U32 R3, RZ, RZ, -0x80 ;  /* 0xffffff80ff037424 */ /* 0x000fe200078e00ff */
[----:B------:R-:W-:Y:S01]  /*1b50*/  USHF.R.U32.HI UR4, URZ, 0x4, UR4 ;  /* 0x000000043f047899 */ /* 0x000fe20008011604 */
[----:B01----:R-:W-:Y:S01]  /*1b60*/  @!P1 VIADD R0, R5, 0x28840 ;  /* 0x0002884005009836 */ /* 0x003fe20000000000 */
[----:B------:R-:W-:Y:S01]  /*1b70*/  UMOV UR33, 0x40000040 ;  /* 0x4000004000217882 */ /* 0x000fe20000000000 */
[----:B------:R-:W-:Y:S01]  /*1b80*/  UMOV UR35, 0x40000040 ;  /* 0x4000004000237882 */ /* 0x000fe20000000000 */
[----:B------:R-:W-:Y:S01]  /*1b90*/  ULOP3.LUT UR4, UR4, 0x3fff, URZ, 0xc0, !UPT ;  /* 0x00003fff04047892 */ /* 0x000fe2000f8ec03f */
[----:B------:R-:W-:Y:S01]  /*1ba0*/  IMAD R14, R88, R3, 0x80 ;  /* 0x00000080580e7424 */ /* 0x000fe200078e0203 */
[----:B------:R-:W-:Y:S01]  /*1bb0*/  UMOV UR5, 0x40000040 ;  /* 0x4000004000057882 */ /* 0x000fe20000000000 */
[----:B------:R-:W-:Y:S01]  /*1bc0*/  UMOV UR7, 0x40000040 ;  /* 0x4000004000077882 */ /* 0x000fe20000000000 */
[----:B------:R-:W-:Y:S01]  /*1bd0*/  ULOP3.LUT UR46, UR4, 0x10000, URZ, 0xfc, !UPT ;  /* 0x00010000042e7892 */ /* 0x000fe2000f8efc3f */
[----:B------:R-:W-:Y:S01]  /*1be0*/  IMAD.IADD R3, R17, 0x1, R14 ;  /* 0x0000000111037824 */ /* 0x000fe200078e020e */
[----:B------:R-:W-:Y:S01]  /*1bf0*/  UIADD3 UR4, UR32, 0x2, URZ ;  /* 0x0000000220047890 */ /* 0x000fe2000fffe03f */
[----:B------:R-:W-:Y:S01]  /*1c00*/  @!P1 PRMT R0, RZ, 0x654, R0 ;  /* 0x00000654ff009816 */ /* 0x000fe20000000000 */
[----:B------:R-:W-:Y:S01]  /*1c10*/  ULEA UR34, UR42, UR46, 0xb ;  /* 0x0000002e2a227291 */ /* 0x000fe2000f8e583f */
[----:B------:R-:W-:Y:S01]  /*1c20*/  IMAD R2, R185, 0x80, R190 ;  /* 0x00000080b9027824 */ /* 0x000fe200078e02be */
[----:B------:R-:W-:Y:S01]  /*1c30*/  UIADD3 UR8, UR32, 0x4, URZ ;  /* 0x0000000420087890 */ /* 0x000fe2000fffe03f */
[--C-:B------:R-:W-:Y:S01]  /*1c40*/  IADD3 R5, -R18, 0x1, R3.reuse ;  /* 0x0000000112057810 */ /* 0x100fe20007ffe103 */
[----:B------:R-:W-:Y:S01]  /*1c50*/  UIADD3 UR6, UR34, 0x2, URZ ;  /* 0x0000000222067890 */ /* 0x000fe2000fffe03f */
[----:B------:R-:W-:Y:S01]  /*1c60*/  IMAD R9, R16, -0x2, R3 ;  /* 0xfffffffe10097824 */ /* 0x000fe200078e0203 */
[----:B------:R-:W-:Y:S01]  /*1c70*/  UIADD3 UR10, UR34, 0x4, URZ ;  /* 0x00000004220a7890 */ /* 0x000fe2000fffe03f */
[----:B------:R-:W-:Y:S01]  /*1c80*/  LEA R7, R88, 0xffffff80, 0x7 ;  /* 0xffffff8058077811 */ /* 0x000fe200078e38ff */
[----:B------:R-:W-:Y:S01]  /*1c90*/  UMOV UR9, 0x40000040 ;  /* 0x4000004000097882 */ /* 0x000fe20000000000 */
[----:B------:R-:W-:Y:S01]  /*1ca0*/  HGMMA.64x128x16.F32 R24, gdesc[UR32], RZ, !UPT, gsb0 ;  /* 0x01e00000201879f0 */ /* 0x000fe2000c0008ff */
        /* <DEDUP_REMOVED lines=22> */
[----:B------:R-:W-:Y:S01]  /*1e10*/  ULDC UR50, c[0x0][0x9dc] ;  /* 0x0002770000327ab9 */ /* 0x000fe20000000800 */
[----:B------:R-:W-:Y:S02]  /*1e20*/  WARPGROUP.DEPBAR.LE gsb0, 0x0 ;  /* 0x00008000000079c5 */ /* 0x000fe40000010000 */
[----:B------:R-:W-:-:S06]  /*1e30*/  WARPGROUP.ARRIVE ;  /* 0x00000000000079c5 */ /* 0x000fcc0000000000 */
[----:B------:R-:W-:Y:S01]  /*1e40*/  HGMMA.64x128x16.F32 R24, gdesc[UR4], R24, gsb0 ;  /* 0x01e00000041879f0 */ /* 0x000fe20008000818 */
[----:B------:R-:W-:Y:S02]  /*1e50*/  ULDC.64 UR6, c[0x0][0x9e0] ;  /* 0x0002780000067ab9 */ /* 0x000fe40000000a00 */
[----:B------:R-:W-:Y:S01]  /*1e60*/  UISETP.GE.AND UP0, UPT, UR7, 0x1, UPT ;  /* 0x000000010700788c */ /* 0x000fe2000bf06270 */
[----:B------:R-:W-:-:S05]  /*1e70*/  VIADD R20, R5, UR6 ;  /* 0x0000000605147c36 */ /* 0x000fca0008000000 */
[----:B------:R-:W-:Y:S01]  /*1e80*/  PLOP3.LUT P2, PT, PT, PT, UP0, 0x40, 0x0 ;  /* 0x000000000000781c */ /* 0x000fe20003f4e808 */
[----:B------:R-:W-:Y:S02]  /*1e90*/  WARPGROUP.DEPBAR.LE gsb0, 0x0 ;  /* 0x00008000000079c5 */ /* 0x000fe40000010000 */
        /* <DEDUP_REMOVED lines=36> */
.L_x_6597:
[----:B------:R-:W-:-:S06]  /*20e0*/  UISETP.NE.AND UP1, UPT, UR7, 0x1, UPT ;  /* 0x000000010700788c */ /* 0x000fcc000bf25270 */
[----:B------:R-:W-:-:S05]  /*20f0*/  PLOP3.LUT P2, PT, PT, PT, UP1, 0x80, 0x0 ;  /* 0x000000000000781c */ /* 0x000fca0003f4f018 */
[----:B------:R-:W-:-:S08]  /*2100*/  @UP1 ULDC.64 UR10, c[0x0][0x9e8] ;  /* 0x00027a00000a1ab9 */ /* 0x000fd00000000a00 */
[----:B------:R-:W-:-:S05]  /*2110*/  @P2 IMAD.HI.U32 R5, R4, UR10, RZ ;  /* 0x0000000a04052c27 */ /* 0x000fca000f8e00ff */
[----:B------:R-:W-:-:S07]  /*2120*/  @P2 SHF.R.U32.HI R4, RZ, UR11, R5 ;  /* 0x0000000bff042c19 */ /* 0x000fce0008011605 */
.L_x_6598:
[----:B------:R-:W-:Y:S05]  /*2130*/  BSYNC B0 ;  /* 0x0000000000007941 */ /* 0x000fea0003800000 */
.L_x_6596:
[----:B------:R-:W-:-:S04]  /*2140*/  IMAD R5, R4, UR7, -R7 ;  /* 0x0000000704057c24 */ /* 0x000fc8000f8e0a07 */
[----:B------:R-:W-:-:S05]  /*2150*/  IMAD R5, R16, -0x2, R5 ;  /* 0xfffffffe10057824 */ /* 0x000fca00078e0205 */
[----:B------:R-:W-:Y:S02]  /*2160*/  VIMNMX R3, R3, R5, !PT ;  /* 0x0000000503037248 */ /* 0x000fe40007fe0100 */
[----:B------:R-:W-:-:S07]  /*2170*/  VIADDMNMX R0, R5, UR7, R0, PT ;  /* 0x0000000705007c46 */ /* 0x000fce000b800100 */
.L_x_6595:
        /* <DEDUP_REMOVED lines=8> */
[----:B------:R-:W-:Y:S02]  /*2200*/  P2R R15, PR, RZ, 0x20 ;  /* 0x00000020ff0f7803 */ /* 0x000fe40000000000 */
[----:B------:R-:W-:Y:S02]  /*2210*/  ISETP.LT.OR P3, PT, R0, 0xa, P3 ;  /* 0x0000000a0000780c */ /* 0x000fe40001f61670 */
[----:B------:R-:W-:Y:S02]  /*2220*/  ISETP.GT.AND P4, PT, R3, 0x8, !P4 ;  /* 0x000000080300780c */ /* 0x000fe40006784270 */
[----:B------:R-:W-:-:S02]  /*2230*/  ISETP.GE.AND P5, PT, R14, 0x11, PT ;  /* 0x000000110e00780c */ /* 0x000fc40003fa6270 */
[----:B------:R-:W-:Y:S01]  /*2240*/  FSEL R120, R29, -INF , !P3 ;  /* 0xff8000001d787808 */ /* 0x000fe20005800000 */
[----:B------:R-:W-:Y:S01]  /*2250*/  VIADD R29, R2, 0x8 ;  /* 0x00000008021d7836 */ /* 0x000fe20000000000 */
        /* <DEDUP_REMOVED lines=11> */
[C---:B------:R-:W-:Y:S02]  /*2310*/  ISETP.GT.AND P3, PT, R3.reuse, 0x18, !P4 ;  /* 0x000000180300780c */ /* 0x040fe40006764270 */
        /* <DEDUP_REMOVED lines=109> */
[----:B------:R-:W-:Y:S02]  /*29f0*/  ISETP.GE.AND P3, PT, R14, 0x71, PT ;  /* 0x000000710e00780c */ /* 0x000fe40003f66270 */
[----:B------:R-:W-:Y:S02]  /*2a00*/  VIADDMNMX R29, R29, R20, R9, PT ;  /* 0x000000141d1d7246 */ /* 0x000fe40003800109 */
[----:B------:R-:W-:Y:S02]  /*2a10*/  ISETP.GT.AND P4, PT, R3, 0x70, !P3 ;  /* 0x000000700300780c */ /* 0x000fe40005f84270 */
[----:B------:R-:W-:-:S02]  /*2a20*/  IADD3 R25, R11, 0x8, R2 ;  /* 0x000000080b197810 */ /* 0x000fc40007ffe002 */
        /* <DEDUP_REMOVED lines=18> */
[----:B------:R-:W-:-:S04]  /*2b50*/  ISETP.LT.OR P6, PT, R0, 0x7a, P6 ;  /* 0x0000007a0000780c */ /* 0x000fc800037c1670 */
[----:B------:R-:W-:Y:S02]  /*2b60*/  FSEL R14, R85, -INF , !P6 ;  /* 0xff800000550e7808 */ /* 0x000fe40007000000 */
[----:B------:R-:W-:-:S13]  /*2b70*/  PLOP3.LUT P6, PT, PT, PT, UP0, 0x40, 0x0 ;  /* 0x000000000000781c */ /* 0x000fda0003fce808 */
        /* <DEDUP_REMOVED lines=15> */
.L_x_6601:
[----:B------:R-:W-:-:S06]  /*2c70*/  UISETP.NE.AND UP1, UPT, UR7, 0x1, UPT ;  /* 0x000000010700788c */ /* 0x000fcc000bf25270 */
[----:B------:R-:W-:-:S05]  /*2c80*/  PLOP3.LUT P6, PT, PT, PT, UP1, 0x80, 0x0 ;  /* 0x000000000000781c */ /* 0x000fca0003fcf018 */
[----:B------:R-:W-:-:S08]  /*2c90*/  @UP1 ULDC.64 UR10, c[0x0][0x9e8] ;  /* 0x00027a00000a1ab9 */ /* 0x000fd00000000a00 */
[----:B------:R-:W-:Y:S01]  /*2ca0*/  @P6 IMAD.HI.U32 R0, R3, UR10, RZ ;  /* 0x0000000a03006c27 */ /* 0x000fe2000f8e00ff */
[----:B------:R-:W-:-:S13]  /*2cb0*/  PLOP3.LUT P6, PT, PT, PT, UP1, 0x80, 0x0 ;  /* 0x000000000000781c */ /* 0x000fda0003fcf018 */
[----:B------:R-:W-:-:S07]  /*2cc0*/  @P6 SHF.R.U32.HI R3, RZ, UR11, R0 ;  /* 0x0000000bff036c19 */ /* 0x000fce0008011600 */
.L_x_6602:
[----:B------:R-:W-:Y:S05]  /*2cd0*/  BSYNC B0 ;  /* 0x0000000000007941 */ /* 0x000fea0003800000 */
.L_x_6600:
[----:B------:R-:W-:-:S04]  /*2ce0*/  IMAD R3, R3, UR7, -R7 ;  /* 0x0000000703037c24 */ /* 0x000fc8000f8e0a07 */
[----:B------:R-:W-:-:S05]  /*2cf0*/  IMAD R0, R16, -0x2, R3 ;  /* 0xfffffffe10007824 */ /* 0x000fca00078e0203 */
[----:B------:R-:W-:Y:S02]  /*2d00*/  VIMNMX R25, R25, R0, !PT ;  /* 0x0000000019197248 */ /* 0x000fe40007fe0100 */
[----:B------:R-:W-:-:S07]  /*2d10*/  VIADDMNMX R29, R0, UR7, R29, PT ;  /* 0x00000007001d7c46 */ /* 0x000fce000b80011d */
.L_x_6599:
[----:B------:R-:W-:Y:S01]  /*2d20*/  ISETP.GT.AND P2, PT, R25, 0x1, !P2 ;  /* 0x000000011900780c */ /* 0x000fe20005744270 */
[----:B------:R-:W-:Y:S01]  /*2d30*/  ULDC UR10, c[0x0][0x988] ;  /* 0x00026200000a7ab9 */ /* 0x000fe20000000800 */
[----:B------:R-:W-:Y:S02]  /*2d40*/  ISETP.NE.AND P6, PT, R21, RZ, PT ;  /* 0x000000ff1500720c */ /* 0x000fe40003fc5270 */
        /* <DEDUP_REMOVED lines=76> */
[----:B------:R-:W-:Y:S01]  /*3210*/  ISETP.GT.AND P3, PT, R25, 0x70, !P3 ;  /* 0x000000701900780c */ /* 0x000fe20005f64270 */
[----:B------:R-:W0:Y:S01]  /*3220*/  SHFL.BFLY PT, R0, R3, 0x2, 0x1f ;  /* 0x0c401f0003007f89 */ /* 0x000e2200000e0000 */
[----:B------:R-:W-:Y:S02]  /*3230*/  FSEL R50, R50, -INF , !P2 ;  /* 0xff80000032327808 */ /* 0x000fe40005000000 */
[----:B------:R-:W-:Y:S02]  /*3240*/  ISETP.NE.AND P2, PT, R45, RZ, PT ;  /* 0x000000ff2d00720c */ /* 0x000fe40003f45270 */
[C---:B------:R-:W-:Y:S02]  /*3250*/  ISETP.GT.AND P4, PT, R25.reuse, 0x71, !P4 ;  /* 0x000000711900780c */ /* 0x040fe40006784270 */
[----:B------:R-:W-:Y:S02]  /*3260*/  ISETP.GT.AND P2, PT, R25, 0x31, !P2 ;  /* 0x000000311900780c */ /* 0x000fe40005744270 */
[----:B------:R-:W-:-:S02]  /*3270*/  ISETP.LT.OR P3, PT, R29, 0x71, P3 ;  /* 0x000000711d00780c */ /* 0x000fc40001f61670 */
[----:B------:R-:W-:Y:S02]  /*3280*/  ISETP.LT.OR P2, PT, R29, 0x32, P2 ;  /* 0x000000321d00780c */ /* 0x000fe40001741670 */
[----:B------:R-:W-:Y:S02]  /*3290*/  ISETP.GT.AND P5, PT, R25, 0x78, !P5 ;  /* 0x000000781900780c */ /* 0x000fe40006fa4270 */
[----:B------:R-:W-:Y:S02]  /*32a0*/  FSEL R44, R51, -INF , !P2 ;  /* 0xff800000332c7808 */ /* 0x000fe40005000000 */
[----:B------:R-:W-:Y:S02]  /*32b0*/  ISETP.NE.AND P2, PT, R48, RZ, PT ;  /* 0x000000ff3000720c */ /* 0x000fe40003f45270 */
[----:B------:R-:W-:Y:S02]  /*32c0*/  ISETP.LT.OR P4, PT, R29, 0x72, P4 ;  /* 0x000000721d00780c */ /* 0x000fe40002781670 */
[----:B------:R-:W-:-:S02]  /*32d0*/  ISETP.GT.AND P2, PT, R25, 0x38, !P2 ;  /* 0x000000381900780c */ /* 0x000fc40005744270 */
[----:B------:R-:W-:Y:S02]  /*32e0*/  FSEL R82, R82, -INF , !P3 ;  /* 0xff80000052527808 */ /* 0x000fe40005800000 */
[----:B------:R-:W-:Y:S02]  /*32f0*/  ISETP.LT.OR P2, PT, R29, 0x39, P2 ;  /* 0x000000391d00780c */ /* 0x000fe40001741670 */
[----:B0-----:R-:W-:Y:S02]  /*3300*/  FMNMX.FTZ R7, R3, R0, !PT ;  /* 0x0000000003077209 */ /* 0x001fe40007810000 */
[----:B------:R-:W-:Y:S02]  /*3310*/  FSEL R54, R54, -INF , !P2 ;  /* 0xff80000036367808 */ /* 0x000fe40005000000 */
[----:B------:R-:W-:Y:S01]  /*3320*/  ISETP.GT.AND P2, PT, R25, 0x39, !P6 ;  /* 0x000000391900780c */ /* 0x000fe20007744270 */
[----:B------:R-:W0:Y:S01]  /*3330*/  SHFL.BFLY PT, R0, R7, 0x1, 0x1f ;  /* 0x0c201f0007007f89 */ /* 0x000e2200000e0000 */
[----:B------:R-:W-:-:S02]  /*3340*/  ISETP.NE.AND P6, PT, R73, RZ, PT ;  /* 0x000000ff4900720c */ /* 0x000fc40003fc5270 */
[C---:B------:R-:W-:Y:S02]  /*3350*/  ISETP.LT.OR P2, PT, R29.reuse, 0x3a, P2 ;  /* 0x0000003a1d00780c */ /* 0x040fe40001741670 */
[----:B------:R-:W-:Y:S02]  /*3360*/  ISETP.LT.OR P5, PT, R29, 0x79, P5 ;  /* 0x000000791d00780c */ /* 0x000fe40002fa1670 */
[----:B------:R-:W-:Y:S02]  /*3370*/  FSEL R48, R55, -INF , !P2 ;  /* 0xff80000037307808 */ /* 0x000fe40005000000 */
[----:B------:R-:W-:Y:S02]  /*3380*/  ISETP.NE.AND P2, PT, R52, RZ, PT ;  /* 0x000000ff3400720c */ /* 0x000fe40003f45270 */
[----:B------:R-:W-:Y:S02]  /*3390*/  FSEL R86, R86, -INF , !P5 ;  /* 0xff80000056567808 */ /* 0x000fe40006800000 */
[----:B------:R-:W-:-:S04]  /*33a0*/  ISETP.GT.AND P2, PT, R25, 0x40, !P2 ;  /* 0x000000401900780c */ /* 0x000fc80005744270 */
[----:B------:R-:W-:-:S04]  /*33b0*/  ISETP.LT.OR P2, PT, R29, 0x41, P2 ;  /* 0x000000411d00780c */ /* 0x000fc80001741670 */
[----:B------:R-:W-:Y:S02]  /*33c0*/  FSEL R58, R58, -INF , !P2 ;  /* 0xff8000003a3a7808 */ /* 0x000fe40005000000 */
[----:B------:R-:W-:Y:S02]  /*33d0*/  ISETP.NE.AND P2, PT, R53, RZ, PT ;  /* 0x000000ff3500720c */ /* 0x000fe40003f45270 */
[----:B0-----:R-:W-:Y:S02]  /*33e0*/  FMNMX.FTZ R0, R7, R0, !PT ;  /* 0x0000000007007209 */ /* 0x001fe40007810000 */
        /* <DEDUP_REMOVED lines=36> */
[----:B------:R-:W-:Y:S01]  /*3630*/  ISETP.NE.AND P6, PT, R5, RZ, PT ;  /* 0x000000ff0500720c */ /* 0x000fe20003fc5270 */
[----:B------:R-:W-:Y:S01]  /*3640*/  IMAD.U32 R5, RZ, RZ, UR10 ;  /* 0x0000000aff057e24 */ /* 0x000fe2000f8e00ff */
[----:B------:R-:W-:-:S03]  /*3650*/  ISETP.LT.OR P2, PT, R29, 0x69, P2 ;  /* 0x000000691d00780c */ /* 0x000fc60001741670 */
[----:B------:R-:W-:Y:S01]  /*3660*/  FMUL.FTZ R9, R0, R5 ;  /* 0x0000000500097220 */ /* 0x000fe20000410000 */
        /* <DEDUP_REMOVED lines=8> */
[-CC-:B------:R-:W-:Y:S01]  /*36f0*/  FFMA.FTZ R33, R102, R5.reuse, -R31.reuse ;  /* 0x0000000566217223 */ /* 0x180fe2000001081f */
[-CC-:B------:R-:W-:Y:S01]  /*3700*/  FFMA.FTZ R164, R100, R5.reuse, -R31.reuse ;  /* 0x0000000564a47223 */ /* 0x180fe2000001081f */
[----:B------:R-:W-:Y:S01]  /*3710*/  FSEL R26, R26, -INF , !P2 ;  /* 0xff8000001a1a7808 */ /* 0x000fe20005000000 */
[-CC-:B------:R-:W-:Y:S01]  /*3720*/  FFMA.FTZ R180, R180, R5.reuse, -R31.reuse ;  /* 0x00000005b4b47223 */ /* 0x180fe2000001081f */
[----:B------:R-:W-:Y:S01]  /*3730*/  ISETP.NE.AND P2, PT, R91, RZ, PT ;  /* 0x000000ff5b00720c */ /* 0x000fe20003f45270 */
[-CC-:B------:R-:W-:Y:S01]  /*3740*/  FFMA.FTZ R3, R118, R5.reuse, -R31.reuse ;  /* 0x0000000576037223 */ /* 0x180fe2000001081f */
[----:B------:R-:W-:Y:S01]  /*3750*/  FMNMX.FTZ R9, R26, R20, !PT ;  /* 0x000000141a097209 */ /* 0x000fe20007810000 */
[--C-:B------:R-:W-:Y:S01]  /*3760*/  FFMA.FTZ R182, R182, R5, -R31.reuse ;  /* 0x00000005b6b67223 */ /* 0x100fe2000001081f */
[----:B------:R-:W-:Y:S01]  /*3770*/  ISETP.GT.AND P2, PT, R25, 0x69, !P2 ;  /* 0x000000691900780c */ /* 0x000fe20005744270 */
[----:B------:R-:W-:Y:S01]  /*3780*/  MUFU.EX2 R180, R180 ;  /* 0x000000b400b47308 */ /* 0x000fe20000000800 */
[----:B------:R-:W-:Y:S01]  /*3790*/  FMNMX.FTZ R9, R30, R9, !PT ;  /* 0x000000091e097209 */ /* 0x000fe20007810000 */
[-CC-:B------:R-:W-:Y:S01]  /*37a0*/  FFMA.FTZ R7, R120, R5.reuse, -R31.reuse ;  /* 0x0000000578077223 */ /* 0x180fe2000001081f */
[----:B------:R-:W-:Y:S01]  /*37b0*/  ISETP.LT.OR P2, PT, R29, 0x6a, P2 ;  /* 0x0000006a1d00780c */ /* 0x000fe20001741670 */
[--C-:B------:R-:W-:Y:S01]  /*37c0*/  FFMA.FTZ R176, R176, R5, -R31.reuse ;  /* 0x00000005b0b07223 */ /* 0x100fe2000001081f */
[----:B------:R-:W-:Y:S01]  /*37d0*/  FMNMX.FTZ R9, R24, R9, !PT ;  /* 0x0000000918097209 */ /* 0x000fe20007810000 */
[--C-:B------:R-:W-:Y:S01]  /*37e0*/  FFMA.FTZ R39, R8, R5, -R31.reuse ;  /* 0x0000000508277223 */ /* 0x100fe2000001081f */
[----:B------:R-:W-:Y:S01]  /*37f0*/  FSEL R102, R79, -INF , !P2 ;  /* 0xff8000004f667808 */ /* 0x000fe20005000000 */
[----:B------:R-:W0:Y:S01]  /*3800*/  MUFU.EX2 R3, R3 ;  /* 0x0000000300037308 */ /* 0x000e220000000800 */
[----:B------:R-:W-:Y:S01]  /*3810*/  FMNMX.FTZ R11, R34, R9, !PT ;  /* 0x00000009220b7209 */ /* 0x000fe20007810000 */
[-CC-:B------:R-:W-:Y:S01]  /*3820*/  FFMA.FTZ R4, R4, R5.reuse, -R31.reuse ;  /* 0x0000000504047223 */ /* 0x180fe2000001081f */
[----:B------:R-:W-:Y:S01]  /*3830*/  ISETP.GT.AND P6, PT, R25, 0x79, !P6 ;  /* 0x000000791900780c */ /* 0x000fe200077c4270 */
[--C-:B------:R-:W-:Y:S01]  /*3840*/  FFMA.FTZ R178, R178, R5, -R31.reuse ;  /* 0x00000005b2b27223 */ /* 0x100fe2000001081f */
[----:B------:R-:W-:Y:S01]  /*3850*/  FMNMX.FTZ R11, R28, R11, !PT ;  /* 0x0000000b1c0b7209 */ /* 0x000fe20007810000 */
[--C-:B------:R-:W-:Y:S01]  /*3860*/  FFMA.FTZ R172, R116, R5, -R31.reuse ;  /* 0x0000000574ac7223 */ /* 0x100fe2000001081f */
[----:B------:R-:W-:Y:S01]  /*3870*/  FSEL R100, R83, -INF , !P4 ;  /* 0xff80000053647808 */ /* 0x000fe20006000000 */
[----:B------:R-:W-:Y:S01]  /*3880*/  MUFU.EX2 R9, R15 ;  /* 0x0000000f00097308 */ /* 0x000fe20000000800 */
[----:B------:R-:W-:Y:S01]  /*3890*/  FMNMX.FTZ R11, R38, R11, !PT ;  /* 0x0000000b260b7209 */ /* 0x000fe20007810000 */
[-CC-:B------:R-:W-:Y:S01]  /*38a0*/  FFMA.FTZ R114, R114, R5.reuse, -R31.reuse ;  /* 0x0000000572727223 */ /* 0x180fe2000001081f */
[----:B------:R-:W-:Y:S01]  /*38b0*/  ISETP.LT.OR P6, PT, R29, 0x7a, P6 ;  /* 0x0000007a1d00780c */ /* 0x000fe200037c1670 */
        /* <DEDUP_REMOVED lines=14> */
[-CC-:B-1----:R-:W-:Y:S01]  /*39a0*/  FFMA.FTZ R33, R98, R5.reuse, -R31.reuse ;  /* 0x0000000562217223 */ /* 0x182fe2000001081f */
[----:B------:R-:W-:Y:S01]  /*39b0*/  FSEL R98, R87, -INF , !P6 ;  /* 0xff80000057627808 */ /* 0x000fe20007000000 */
        /* <DEDUP_REMOVED lines=14> */
[----:B------:R-:W-:Y:S01]  /*3aa0*/  FFMA.FTZ R14, R14, R5, -R31 ;  /* 0x000000050e0e7223 */ /* 0x000fe2000001081f */
[----:B0-----:R-:W-:Y:S01]  /*3ab0*/  FADD.FTZ R45, R180, R3 ;  /* 0x00000003b42d7221 */ /* 0x001fe20000010000 */
[----:B------:R-:W-:-:S02]  /*3ac0*/  F2FP.F16.F32.PACK_AB R180, R3, R180 ;  /* 0x000000b403b4723e */ /* 0x000fc400000000ff */
[----:B------:R-:W-:Y:S02]  /*3ad0*/  FMNMX.FTZ R15, R48, R15, !PT ;  /* 0x0000000f300f7209 */ /* 0x000fe40007810000 */
[----:B------:R-:W0:Y:S02]  /*3ae0*/  MUFU.EX2 R176, R176 ;  /* 0x000000b000b07308 */ /* 0x000e240000000800 */
[----:B--2---:R-:W-:-:S04]  /*3af0*/  FMNMX.FTZ R21, R58, R15, !PT ;  /* 0x0000000f3a157209 */ /* 0x004fc80007810000 */
[----:B------:R-:W-:Y:S02]  /*3b00*/  FMNMX.FTZ R21, R52, R21, !PT ;  /* 0x0000001534157209 */ /* 0x000fe40007810000 */
[----:B------:R2:W-:Y:S02]  /*3b10*/  MUFU.EX2 R35, R4 ;  /* 0x0000000400237308 */ /* 0x0005e40000000800 */
[----:B------:R-:W-:-:S04]  /*3b20*/  FMNMX.FTZ R21, R62, R21, !PT ;  /* 0x000000153e157209 */ /* 0x000fc80007810000 */
[----:B------:R-:W-:Y:S02]  /*3b30*/  FMNMX.FTZ R21, R56, R21, !PT ;  /* 0x0000001538157209 */ /* 0x000fe40007810000 */
[----:B------:R-:W4:Y:S02]  /*3b40*/  MUFU.EX2 R178, R178 ;  /* 0x000000b200b27308 */ /* 0x000f240000000800 */
[----:B------:R-:W-:-:S04]  /*3b50*/  FMNMX.FTZ R27, R66, R21, !PT ;  /* 0x00000015421b7209 */ /* 0x000fc80007810000 */
[----:B------:R-:W-:Y:S02]  /*3b60*/  FMNMX.FTZ R27, R60, R27, !PT ;  /* 0x0000001b3c1b7209 */ /* 0x000fe40007810000 */
[----:B------:R-:W5:Y:S02]  /*3b70*/  MUFU.EX2 R172, R172 ;  /* 0x000000ac00ac7308 */ /* 0x000f640000000800 */
[----:B------:R-:W-:-:S04]  /*3b80*/  FMNMX.FTZ R27, R70, R27, !PT ;  /* 0x0000001b461b7209 */ /* 0x000fc80007810000 */
[----:B------:R-:W-:Y:S02]  /*3b90*/  FMNMX.FTZ R27, R64, R27, !PT ;  /* 0x0000001b401b7209 */ /* 0x000fe40007810000 */
[----:B------:R-:W5:Y:S02]  /*3ba0*/  MUFU.EX2 R13, R114 ;  /* 0x00000072000d7308 */ /* 0x000f640000000800 */
        /* <DEDUP_REMOVED lines=12> */
[----:B------:R-:W1:Y:S05]  /*3c70*/  SHFL.BFLY PT, R94, R27, 0x2, 0x1f ;  /* 0x0c401f001b5e7f89 */ /* 0x000e6a00000e0000 */
        /* <DEDUP_REMOVED lines=11> */
[----:B--2---:R-:W-:-:S06]  /*3d30*/  FMUL.FTZ R4, R8, R5 ;  /* 0x0000000508047220 */ /* 0x004fcc0000410000 */
[----:B------:R-:W-:Y:S01]  /*3d40*/  MUFU.EX2 R68, R68 ;  /* 0x0000004400447308 */ /* 0x000fe20000000800 */
[----:B------:R-:W-:Y:S01]  /*3d50*/  FSEL R31, R4, RZ, P2 ;  /* 0x000000ff041f7208 */ /* 0x000fe20001000000 */
[----:B------:R-:W-:Y:S01]  /*3d60*/  FADD.FTZ R4, R182, R45 ;  /* 0x0000002db6047221 */ /* 0x000fe20000010000 */
[C---:B---3--:R-:W-:Y:S02]  /*3d70*/  F2FP.F16.F32.PACK_AB R182, R7.reuse, R182 ;  /* 0x000000b607b6723e */ /* 0x048fe400000000ff */
[----:B------:R-:W-:Y:S01]  /*3d80*/  PLOP3.LUT P2, PT, PT, PT, UP0, 0x40, 0x0 ;  /* 0x000000000000781c */ /* 0x000fe20003f4e808 */
[-CC-:B------:R-:W-:Y:S01]  /*3d90*/  FFMA.FTZ R26, R26, R5.reuse, -R31.reuse ;  /* 0x000000051a1a7223 */ /* 0x180fe2000001081f */
[-CC-:B------:R-:W-:Y:S01]  /*3da0*/  FFMA.FTZ R20, R20, R5.reuse, -R31.reuse ;  /* 0x0000000514147223 */ /* 0x180fe2000001081f */
[----:B------:R-:W-:Y:S01]  /*3db0*/  FADD.FTZ R45, R7, R4 ;  /* 0x00000004072d7221 */ /* 0x000fe20000010000 */
[-CC-:B------:R-:W-:Y:S01]  /*3dc0*/  FFMA.FTZ R30, R30, R5.reuse, -R31.reuse ;  /* 0x000000051e1e7223 */ /* 0x180fe2000001081f */
[-C--:B------:R-:W-:Y:S01]  /*3dd0*/  FFMA.FTZ R24, R24, R5.reuse, -R31 ;  /* 0x0000000518187223 */ /* 0x080fe2000001081f */
        /* <DEDUP_REMOVED lines=9> */
[----:B----4-:R-:W-:Y:S01]  /*3e70*/  FADD.FTZ R4, R178, R45 ;  /* 0x0000002db2047221 */ /* 0x010fe20000010000 */
[-CC-:B------:R-:W-:Y:S01]  /*3e80*/  FFMA.FTZ R36, R36, R5.reuse, -R31.reuse ;  /* 0x0000000524247223 */ /* 0x180fe2000001081f */
[-CC-:B------:R-:W-:Y:S01]  /*3e90*/  FFMA.FTZ R46, R46, R5.reuse, -R31.reuse ;  /* 0x000000052e2e7223 */ /* 0x180fe2000001081f */
[-CC-:B------:R-:W-:Y:S01]  /*3ea0*/  FFMA.FTZ R40, R40, R5.reuse, -R31.reuse ;  /* 0x0000000528287223 */ /* 0x180fe2000001081f */
[----:B------:R-:W-:Y:S01]  /*3eb0*/  FADD.FTZ R45, R11, R4 ;  /* 0x000000040b2d7221 */ /* 0x000fe20000010000 */
[-CC-:B------:R-:W-:Y:S01]  /*3ec0*/  FFMA.FTZ R50, R50, R5.reuse, -R31.reuse ;  /* 0x0000000532327223 */ /* 0x180fe2000001081f */
[-C--:B------:R-:W-:Y:S01]  /*3ed0*/  FFMA.FTZ R44, R44, R5.reuse, -R31 ;  /* 0x000000052c2c7223 */ /* 0x080fe2000001081f */
[----:B------:R-:W1:Y:S01]  /*3ee0*/  MUFU.EX2 R30, R30 ;  /* 0x0000001e001e7308 */ /* 0x000e620000000800 */
[----:B-----5:R-:W-:Y:S01]  /*3ef0*/  FADD.FTZ R4, R172, R45 ;  /* 0x0000002dac047221 */ /* 0x020fe20000010000 */
[-CC-:B------:R-:W-:Y:S01]  /*3f00*/  FFMA.FTZ R54, R54, R5.reuse, -R31.reuse ;  /* 0x0000000536367223 */ /* 0x180fe2000001081f */
[-CC-:B------:R-:W-:Y:S01]  /*3f10*/  FFMA.FTZ R48, R48, R5.reuse, -R31.reuse ;  /* 0x0000000530307223 */ /* 0x180fe2000001081f */
[-CC-:B------:R-:W-:Y:S01]  /*3f20*/  FFMA.FTZ R58, R58, R5.reuse, -R31.reuse ;  /* 0x000000053a3a7223 */ /* 0x180fe2000001081f */
[----:B------:R-:W-:Y:S01]  /*3f30*/  FADD.FTZ R47, R13, R4 ;  /* 0x000000040d2f7221 */ /* 0x000fe20000010000 */
[-CC-:B------:R-:W-:Y:S01]  /*3f40*/  FFMA.FTZ R52, R52, R5.reuse, -R31.reuse ;  /* 0x0000000534347223 */ /* 0x180fe2000001081f */
[-C--:B------:R-:W-:Y:S01]  /*3f50*/  FFMA.FTZ R62, R62, R5.reuse, -R31 ;  /* 0x000000053e3e7223 */ /* 0x080fe2000001081f */
[----:B------:R-:W2:Y:S01]  /*3f60*/  MUFU.EX2 R183, R24 ;  /* 0x0000001800b77308 */ /* 0x000ea20000000800 */
        /* <DEDUP_REMOVED lines=21> */
[----:B------:R-:W-:Y:S01]  /*40c0*/  FADD.FTZ R47, R25, R6 ;  /* 0x00000006192f7221 */ /* 0x000fe20000010000 */
[-C--:B------:R-:W-:Y:S01]  /*40d0*/  FFMA.FTZ R86, R86, R5.reuse, -R31 ;  /* 0x0000000556567223 */ /* 0x080fe2000001081f */
[----:B------:R-:W2:Y:S01]  /*40e0*/  MUFU.EX2 R38, R38 ;  /* 0x0000002600267308 */ /* 0x000ea20000000800 */
[----:B0-----:R-:W-:Y:S01]  /*40f0*/  FADD.FTZ R4, R34, R45 ;  /* 0x0000002d22047221 */ /* 0x001fe20000010000 */
[----:B------:R-:W-:Y:S01]  /*4100*/  FADD.FTZ R6, R164, R47 ;  /* 0x0000002fa4067221 */ /* 0x000fe20000010000 */
[----:B------:R-:W-:Y:S01]  /*4110*/  FFMA.FTZ R31, R98, R5, -R31 ;  /* 0x00000005621f7223 */ /* 0x000fe2000001081f */
[----:B------:R-:W-:-:S02]  /*4120*/  F2FP.F16.F32.PACK_AB R176, R9, R176 ;  /* 0x000000b009b0723e */ /* 0x000fc400000000ff */
[----:B------:R-:W-:Y:S01]  /*4130*/  FADD.FTZ R47, R33, R6 ;  /* 0x00000006212f7221 */ /* 0x000fe20000010000 */
[----:B------:R-:W-:Y:S01]  /*4140*/  F2FP.F16.F32.PACK_AB R178, R11, R178 ;  /* 0x000000b20bb2723e */ /* 0x000fe200000000ff */
[----:B------:R-:W0:Y:S01]  /*4150*/  MUFU.EX2 R179, R32 ;  /* 0x0000002000b37308 */ /* 0x000e220000000800 */
[----:B-1----:R-:W-:Y:S01]  /*4160*/  FADD.FTZ R45, R177, R4 ;  /* 0x00000004b12d7221 */ /* 0x002fe20000010000 */
[----:B------:R-:W-:Y:S01]  /*4170*/  FADD.FTZ R6, R96, R47 ;  /* 0x0000002f60067221 */ /* 0x000fe20000010000 */
[----:B------:R-:W-:Y:S02]  /*4180*/  F2FP.F16.F32.PACK_AB R172, R13, R172 ;  /* 0x000000ac0dac723e */ /* 0x000fe400000000ff */
[----:B------:R-:W-:Y:S01]  /*4190*/  F2FP.F16.F32.PACK_AB R174, R15, R174 ;  /* 0x000000ae0fae723e */ /* 0x000fe200000000ff */
[----:B------:R-:W-:Y:S01]  /*41a0*/  FADD.FTZ R47, R29, R6 ;  /* 0x000000061d2f7221 */ /* 0x000fe20000010000 */
[----:B------:R-:W-:Y:S01]  /*41b0*/  F2FP.F16.F32.PACK_AB R168, R21, R168 ;  /* 0x000000a815a8723e */ /* 0x000fe200000000ff */
[----:B------:R-:W1:Y:S01]  /*41c0*/  MUFU.EX2 R42, R42 ;  /* 0x0000002a002a7308 */ /* 0x000e620000000800 */
[----:B--2---:R-:W-:Y:S01]  /*41d0*/  FADD.FTZ R4, R38, R45 ;  /* 0x0000002d26047221 */ /* 0x004fe20000010000 */
[----:B------:R-:W-:Y:S01]  /*41e0*/  FADD.FTZ R6, R92, R47 ;  /* 0x0000002f5c067221 */ /* 0x000fe20000010000 */
[----:B------:R-:W-:-:S02]  /*41f0*/  F2FP.F16.F32.PACK_AB R170, R25, R170 ;  /* 0x000000aa19aa723e */ /* 0x000fc400000000ff */
[----:B------:R-:W-:Y:S01]  /*4200*/  F2FP.F16.F32.PACK_AB R164, R33, R164 ;  /* 0x000000a421a4723e */ /* 0x000fe200000000ff */
[----:B------:R-:W-:Y:S01]  /*4210*/  FADD.FTZ R47, R35, R6 ;  /* 0x00000006232f7221 */ /* 0x000fe20000010000 */
[----:B------:R-:W-:Y:S01]  /*4220*/  F2FP.F16.F32.PACK_AB R166, R29, R96 ;  /* 0x000000601da6723e */ /* 0x000fe200000000ff */
[----:B------:R-:W2:Y:S01]  /*4230*/  MUFU.EX2 R173, R36 ;  /* 0x0000002400ad7308 */ /* 0x000ea20000000800 */
[----:B0-----:R-:W-:Y:S01]  /*4240*/  FADD.FTZ R45, R179, R4 ;  /* 0x00000004b32d7221 */ /* 0x001fe20000010000 */
[----:B------:R-:W-:Y:S01]  /*4250*/  FADD.FTZ R6, R68, R47 ;  /* 0x0000002f44067221 */ /* 0x000fe20000010000 */
[----:B------:R-:W-:Y:S02]  /*4260*/  F2FP.F16.F32.PACK_AB R160, R35, R92 ;  /* 0x0000005c23a0723e */ /* 0x000fe400000000ff */
[C---:B------:R-:W-:Y:S01]  /*4270*/  F2FP.F16.F32.PACK_AB R162, R37.reuse, R68 ;  /* 0x0000004425a2723e */ /* 0x040fe200000000ff */
[----:B------:R-:W-:Y:S01]  /*4280*/  FADD.FTZ R7, R37, R6 ;  /* 0x0000000625077221 */ /* 0x000fe20000010000 */
[----:B------:R-:W-:Y:S01]  /*4290*/  F2FP.F16.F32.PACK_AB R181, R181, R26 ;  /* 0x0000001ab5b5723e */ /* 0x000fe200000000ff */
[----:B------:R-:W0:Y:S01]  /*42a0*/  MUFU.EX2 R46, R46 ;  /* 0x0000002e002e7308 */ /* 0x000e220000000800 */
[----:B-1----:R-:W-:Y:S01]  /*42b0*/  FADD.FTZ R4, R42, R45 ;  /* 0x0000002d2a047221 */ /* 0x002fe20000010000 */
[----:B------:R-:W-:-:S02]  /*42c0*/  F2FP.F16.F32.PACK_AB R183, R183, R30 ;  /* 0x0000001eb7b7723e */ /* 0x000fc400000000ff */
[----:B------:R-:W-:Y:S02]  /*42d0*/  F2FP.F16.F32.PACK_AB R177, R177, R34 ;  /* 0x00000022b1b1723e */ /* 0x000fe400000000ff */
[----:B------:R-:W-:Y:S02]  /*42e0*/  F2FP.F16.F32.PACK_AB R179, R179, R38 ;  /* 0x00000026b3b3723e */ /* 0x000fe400000000ff */
        /* <DEDUP_REMOVED lines=51> */
[----:B-1----:R-:W-:Y:S01]  /*4620*/  FADD.FTZ R6, R84, R7 ;  /* 0x0000000754067221 */ /* 0x002fe20000010000 */
[----:B------:R-:W-:-:S04]  /*4630*/  IMAD.IADD R7, R17, 0x1, -R18 ;  /* 0x0000000111077824 */ /* 0x000fc800078e0a12 */
[----:B------:R-:W-:Y:S02]  /*4640*/  IMAD R9, R185, 0x80, R7 ;  /* 0x00000080b9097824 */ /* 0x000fe400078e0207 */
[----:B------:R-:W1:Y:S01]  /*4650*/  MUFU.EX2 R74, R74 ;  /* 0x0000004a004a7308 */ /* 0x000e620000000800 */
[C---:B--2---:R-:W-:Y:S01]  /*4660*/  FADD.FTZ R3, R163.reuse, R4 ;  /* 0x00000004a3037221 */ /* 0x044fe20000010000 */
[----:B------:R-:W-:Y:S02]  /*4670*/  F2FP.F16.F32.PACK_AB R163, R163, R70 ;  /* 0x00000046a3a3723e */ /* 0x000fe400000000ff */
[----:B------:R-:W-:-:S04]  /*4680*/  R2UR UR10, R9 ;  /* 0x00000000090a72ca */ /* 0x000fc800000e0000 */
[----:B------:R-:W2:Y:S01]  /*4690*/  MUFU.EX2 R157, R90 ;  /* 0x0000005a009d7308 */ /* 0x000ea20000000800 */
[C---:B0-----:R-:W-:Y:S01]  /*46a0*/  FADD.FTZ R4, R27.reuse, R6 ;  /* 0x000000061b047221 */ /* 0x041fe20000010000 */
[----:B------:R-:W-:-:S06]  /*46b0*/  F2FP.F16.F32.PACK_AB R154, R27, R84 ;  /* 0x000000541b9a723e */ /* 0x000fcc00000000ff */
[----:B------:R-:W0:Y:S01]  /*46c0*/  MUFU.EX2 R78, R78 ;  /* 0x0000004e004e7308 */ /* 0x000e220000000800 */
[----:B-1----:R-:W-:Y:S01]  /*46d0*/  FADD.FTZ R6, R74, R3 ;  /* 0x000000034a067221 */ /* 0x002fe20000010000 */
[----:B------:R-:W-:-:S06]  /*46e0*/  UIADD3 UR6, UR10, UR6, URZ ;  /* 0x000000060a067290 */ /* 0x000fcc000fffe03f */
        /* <DEDUP_REMOVED lines=16> */
[----:B------:R-:W-:Y:S01]  /*47f0*/  VIADD R6, R88, 0xfffffffe ;  /* 0xfffffffe58067836 */ /* 0x000fe20000000000 */
        /* <DEDUP_REMOVED lines=12> */
.L_x_6604:
[----:B------:R-:W-:-:S11]  /*48c0*/  UISETP.NE.AND UP1, UPT, UR7, 0x1, UPT ;  /* 0x000000010700788c */ /* 0x000fd6000bf25270 */
[----:B------:R-:W-:Y:S02]  /*48d0*/  @UP1 ULDC.64 UR18, c[0x0][0x9e8] ;  /* 0x00027a0000121ab9 */ /* 0x000fe40000000a00 */
[----:B------:R-:W-:-:S04]  /*48e0*/  UIMAD.WIDE.U32 UR10, UR14, UR18, URZ ;  /* 0x000000120e0a72a5 */ /* 0x000fc8000f8e003f */
[----:B------:R-:W-:-:S12]  /*48f0*/  @UP1 USHF.R.U32.HI UR14, URZ, UR19, UR11 ;  /* 0x000000133f0e1299 */ /* 0x000fd8000801160b */
.L_x_6605:
[----:B------:R-:W-:-:S04]  /*4900*/  UIMAD UR7, UR14, UR7, UR7 ;  /* 0x000000070e0772a4 */ /* 0x000fc8000f8e0207 */
[----:B------:R-:W-:-:S04]  /*4910*/  UISETP.LT.AND UP1, UPT, UR6, UR7, UPT ;  /* 0x000000070600728c */ /* 0x000fc8000bf21270 */
[----:B------:R-:W-:-:S12]  /*4920*/  USEL UR6, UR6, UR7, UP1 ;  /* 0x0000000706067287 */ /* 0x000fd80008800000 */
.L_x_6603:
[----:B------:R-:W-:Y:S01]  /*4930*/  USHF.R.S32.HI UR7, URZ, 0x1f, UR6 ;  /* 0x0000001f3f077899 */ /* 0x000fe20008011406 */
[----:B------:R-:W-:Y:S02]  /*4940*/  CS2R R150, SRZ ;  /* 0x0000000000967805 */ /* 0x000fe4000001ff00 */
        /* <DEDUP_REMOVED lines=39> */
[----:B------:R-:W-:Y:S01]  /*4bc0*/  IMAD.MOV.U32 R151, RZ, RZ, RZ ;  /* 0x000000ffff977224 */ /* 0x000fe200078e00ff */
[----:B------:R-:W-:Y:S01]  /*4bd0*/  ULDC UR50, c[0x0][0x9dc] ;  /* 0x0002770000327ab9 */ /* 0x000fe20000000800 */
[----:B------:R-:W-:Y:S01]  /*4be0*/  VIADD R11, R13, 0x8 ;  /* 0x000000080d0b7836 */ /* 0x000fe20000000000 */
[----:B------:R-:W-:-:S04]  /*4bf0*/  ULDC UR51, c[0x0][0x9e0] ;  /* 0x0002780000337ab9 */ /* 0x000fc80000000800 */
[----:B------:R-:W-:-:S07]  /*4c00*/  LOP3.LUT R9, RZ, R11, RZ, 0x33, !PT ;  /* 0x0000000bff097212 */ /* 0x000fce00078e33ff */
.L_x_6623:
        /* <DEDUP_REMOVED lines=9> */
.L_x_6608:
[----:B------:R-:W-:Y:S01]  /*4ca0*/  ULEA UR6, UR53, UR41, 0x3 ;  /* 0x0000002935067291 */ /* 0x000fe2000f8e183f */
[----:B------:R-:W-:-:S05]  /*4cb0*/  IMAD.U32 R5, RZ, RZ, UR52 ;  /* 0x00000034ff057e24 */ /* 0x000fca000f8e00ff */
[----:B------:R-:W-:-:S04]  /*4cc0*/  SHF.L.U32 R5, R5, 0x1f, RZ ;  /* 0x0000001f05057819 */ /* 0x000fc800000006ff */
[----:B------:R0:W1:Y:S01]  /*4cd0*/  SYNCS.PHASECHK.TRANS64.TRYWAIT P2, [UR6+0x28830], R5 ;  /* 0x02883005ff0075a7 */ /* 0x0000620008040146 */
[----:B------:R-:W-:Y:S05]  /*4ce0*/  @!P0 BRA `(.L_x_6609) ;  /* 0x0000000000048947 */ /* 0x000fea0003800000 */
[----:B------:R-:W-:Y:S01]  /*4cf0*/  BPT.TRAP 0x1 ;  /* 0x000000040000795c */ /* 0x000fe20000300000 */
.L_x_6609:
[----:B-1----:R-:W-:Y:S05]  /*4d00*/  @P2 BRA `(.L_x_6607) ;  /* 0x0000000000082947 */ /* 0x002fea0003800000 */
[----:B------:R-:W1:Y:S02]  /*4d10*/  SYNCS.PHASECHK.TRANS64.TRYWAIT P2, [UR6+0x28830], R5 ;  /* 0x02883005ff0075a7 */ /* 0x000e640008040146 */
[----:B-1----:R-:W-:Y:S05]  /*4d20*/  @!P2 BRA `(.L_x_6610) ;  /* 0x000000fc0050a947 */ /* 0x002fea0003800000 */
.L_x_6607:
[----:B-1----:R-:W1:Y:S01]  /*4d30*/  S2R R10, SR_TID.X ;  /* 0x00000000000a7919 */ /* 0x002e620000002100 */
[----:B------:R-:W-:Y:S01]  /*4d40*/  ULEA UR34, UR53, UR46, 0xb ;  /* 0x0000002e35227291 */ /* 0x000fe2000f8e583f */
[----:B------:R-:W-:Y:S01]  /*4d50*/  UMOV UR35, 0x40000040 ;  /* 0x4000004000237882 */ /* 0x000fe20000000000 */
[----:B------:R-:W-:Y:S02]  /*4d60*/  UMOV UR7, 0x40000040 ;  /* 0x4000004000077882 */ /* 0x000fe40000000000 */
[----:B------:R-:W-:Y:S02]  /*4d70*/  UIADD3 UR6, UR34, 0x2, URZ ;  /* 0x0000000222067890 */ /* 0x000fe4000fffe03f */
        /* <DEDUP_REMOVED lines=12> */
[----:B-1----:R-:W-:-:S05]  /*4e40*/  SHF.R.U32.HI R10, RZ, 0x7, R10 ;  /* 0x00000007ff0a7819 */ /* 0x002fca000001160a */
[----:B0-----:R-:W-:-:S05]  /*4e50*/  VIADD R5, R10, 0x8 ;  /* 0x000000080a057836 */ /* 0x001fca0000000000 */
[----:B------:R0:W-:Y:S06]  /*4e60*/  BAR.SYNC.DEFER_BLOCKING R5, 0x100 ;  /* 0x000400050000751d */ /* 0x0001ec0000010000 */
        /* <DEDUP_REMOVED lines=24> */
[----:B0-----:R-:W-:Y:S05]  /*4ff0*/  @P3 BRA `(.L_x_6611) ;  /* 0x00000000002c3947 */ /* 0x001fea0003800000 */
[----:B------:R-:W-:Y:S05]  /*5000*/  @!P0 BRA `(.L_x_6612) ;  /* 0x0000000000048947 */ /* 0x000fea0003800000 */
[----:B------:R-:W-:Y:S01]  /*5010*/  BPT.TRAP 0x1 ;  /* 0x000000040000795c */ /* 0x000fe20000300000 */
.L_x_6612:
[----:B------:R-:W-:Y:S01]  /*5020*/  ULEA UR6, UR42, UR41, 0x3 ;  /* 0x000000292a067291 */ /* 0x000fe2000f8e183f */
[----:B------:R-:W-:-:S05]  /*5030*/  IMAD.U32 R5, RZ, RZ, UR43 ;  /* 0x0000002bff057e24 */ /* 0x000fca000f8e00ff */
[----:B------:R-:W-:-:S04]  /*5040*/  SHF.L.U32 R5, R5, 0x1f, RZ ;  /* 0x0000001f05057819 */ /* 0x000fc800000006ff */
[----:B------:R0:W1:Y:S01]  /*5050*/  SYNCS.PHASECHK.TRANS64.TRYWAIT P2, [UR6+0x28850], R5 ;  /* 0x02885005ff0075a7 */ /* 0x0000620008040146 */
[----:B------:R-:W-:Y:S05]  /*5060*/  @!P0 BRA `(.L_x_6613) ;  /* 0x0000000000048947 */ /* 0x000fea0003800000 */
[----:B------:R-:W-:Y:S01]  /*5070*/  BPT.TRAP 0x1 ;  /* 0x000000040000795c */ /* 0x000fe20000300000 */
.L_x_6613:
[----:B-1----:R-:W-:Y:S05]  /*5080*/  @P2 BRA `(.L_x_6611) ;  /* 0x0000000000082947 */ /* 0x002fea0003800000 */
[----:B------:R-:W1:Y:S02]  /*5090*/  SYNCS.PHASECHK.TRANS64.TRYWAIT P2, [UR6+0x28850], R5 ;  /* 0x02885005ff0075a7 */ /* 0x000e640008040146 */
[----:B-1----:R-:W-:Y:S05]  /*50a0*/  @!P2 BRA `(.L_x_6614) ;  /* 0x000000f80088a947 */ /* 0x002fea0003800000 */
.L_x_6611:
[----:B------:R-:W-:Y:S01]  /*50b0*/  UIADD3 UR6, UR41, 0x400, URZ ;  /* 0x0000040029067890 */ /* 0x000fe2000fffe03f */
[----:B------:R-:W-:Y:S01]  /*50c0*/  WARPGROUP.ARRIVE ;  /* 0x00000000000079c5 */ /* 0x000fe20000000000 */
[----:B------:R-:W-:-:S05]  /*50d0*/  UMOV UR7, 0x40000040 ;  /* 0x4000004000077882 */ /* 0x000fca0000000000 */
[----:B------:R-:W2:Y:S01]  /*50e0*/  S2R R12, SR_TID.X ;  /* 0x00000000000c7919 */ /* 0x000ea20000002100 */
[----:B------:R-:W-:Y:S01]  /*50f0*/  USHF.R.U32.HI UR6, URZ, 0x4, UR6 ;  /* 0x000000043f067899 */ /* 0x000fe20008011606 */
[----:B-1----:R-:W-:Y:S01]  /*5100*/  IMAD.U32 R10, RZ, RZ, UR53 ;  /* 0x00000035ff0a7e24 */ /* 0x002fe2000f8e00ff */
[----:B------:R-:W-:Y:S02]  /*5110*/  PLOP3.LUT P2, PT, PT, PT, UP0, 0x40, 0x0 ;  /* 0x000000000000781c */ /* 0x000fe40003f4e808 */
        /* <DEDUP_REMOVED lines=10> */
[----:B--2---:R-:W-:-:S04]  /*51c0*/  SHF.R.U32.HI R12, RZ, 0x7, R12 ;  /* 0x00000007ff0c7819 */ /* 0x004fc8000001160c */
[----:B0-----:R-:W-:Y:S01]  /*51d0*/  IADD3 R5, -R12, 0xb, RZ ;  /* 0x0000000b0c057810 */ /* 0x001fe20007ffe1ff */
        /* <DEDUP_REMOVED lines=26> */
[----:B------:R-:W-:Y:S01]  /*5380*/  WARPGROUP.ARRIVE ;  /* 0x00000000000079c5 */ /* 0x000fe20000000000 */
[----:B------:R-:W-:-:S06]  /*5390*/  IMAD.SHL.U32 R160, R6, 0x80, RZ ;  /* 0x0000008006a07824 */ /* 0x000fcc00078e00ff */
[----:B------:R-:W-:Y:S01]  /*53a0*/  HGMMA.64x128x16.F32 R88, R156, gdesc[UR4].tnspB, R88, gsb0 ;  /* 0x41e000049c587df0 */ /* 0x000fe20008000858 */
[----:B------:R-:W-:Y:S01]  /*53b0*/  UIADD3 UR6, UR10, 0x380, URZ ;  /* 0x000003800a067890 */ /* 0x000fe2000fffe03f */
[----:B------:R-:W-:Y:S01]  /*53c0*/  IADD3 R15, R17, 0x1, -R160 ;  /* 0x00000001110f7810 */ /* 0x000fe20007ffe8a0 */
[----:B------:R-:W-:-:S04]  /*53d0*/  UMOV UR7, 0x40000040 ;  /* 0x4000004000077882 */ /* 0x000fc80000000000 */
[----:B------:R-:W-:-:S04]  /*53e0*/  IMAD.IADD R15, R15, 0x1, -R18 ;  /* 0x000000010f0f7824 */ /* 0x000fc800078e0a12 */
[----:B------:R-:W-:-:S04]  /*53f0*/  IMAD R15, R16, -0x2, R15 ;  /* 0xfffffffe100f7824 */ /* 0x000fc800078e020f */
[----:B------:R-:W-:Y:S01]  /*5400*/  VIADD R21, R15, UR51 ;  /* 0x000000330f157c36 */ /* 0x000fe20008000000 */
[----:B------:R-:W-:Y:S02]  /*5410*/  WARPGROUP.DEPBAR.LE gsb0, 0x0 ;  /* 0x00008000000079c5 */ /* 0x000fe40000010000 */
[----:B------:R-:W-:-:S06]  /*5420*/  WARPGROUP.ARRIVE ;  /* 0x00000000000079c5 */ /* 0x000fcc0000000000 */
[----:B------:R-:W-:Y:S01]  /*5430*/  HGMMA.64x128x16.F32 R88, R152, gdesc[UR4].tnspB, R88, gsb0 ;  /* 0x41e0000498587df0 */ /* 0x000fe20008000858 */
[----:B------:R-:W-:Y:S02]  /*5440*/  ULOP3.LUT UR6, URZ, UR50, URZ, 0x33, !UPT ;  /* 0x000000323f067292 */ /* 0x000fe4000f8e333f */
[----:B------:R-:W-:Y:S02]  /*5450*/  WARPGROUP.DEPBAR.LE gsb0, 0x0 ;  /* 0x00008000000079c5 */ /* 0x000fe40000010000 */
[----:B------:R0:W-:Y:S06]  /*5460*/  BAR.ARV R5, 0x100 ;  /* 0x000400050000751d */ /* 0x0001ec0000002000 */
[----:B------:R-:W-:Y:S01]  /*5470*/  VIADD R153, R15, UR6 ;  /* 0x000000060f997c36 */ /* 0x000fe20008000000 */
[----:B------:R1:W-:Y:S03]  /*5480*/  @!P1 SYNCS.ARRIVE.TRANS64.RED.A1T0 RZ, [R10+URZ], RZ ;  /* 0x000000ff0aff99a7 */ /* 0x0003e6000810043f */
[----:B------:R-:W-:-:S02]  /*5490*/  IMAD.IADD R15, R2, 0x1, R153 ;  /* 0x00000001020f7824 */ /* 0x000fc400078e0299 */
[----:B-1----:R-:W-:Y:S01]  /*54a0*/  IMAD.IADD R10, R2, 0x1, R21 ;  /* 0x00000001020a7824 */ /* 0x002fe200078e0215 */
        /* <DEDUP_REMOVED lines=13> */
.L_x_6617:
[----:B------:R-:W-:Y:S02]  /*5580*/  IMAD.U32 R14, RZ, RZ, UR47 ;  /* 0x0000002fff0e7e24 */ /* 0x000fe4000f8e00ff */
[----:B------:R-:W-:-:S03]  /*5590*/  IMAD.MOV.U32 R5, RZ, RZ, R13 ;  /* 0x000000ffff057224 */ /* 0x000fc600078e000d */
[----:B------:R-:W-:-:S13]  /*55a0*/  ISETP.NE.AND P2, PT, R14, 0x1, PT ;  /* 0x000000010e00780c */ /* 0x000fda0003f45270 */
[----:B------:R-:W0:Y:S02]  /*55b0*/  @P2 LDC.64 R154, c[0x0][0x9e8] ;  /* 0x00027a00ff9a2b82 */ /* 0x000e240000000a00 */
[----:B0-----:R-:W-:-:S05]  /*55c0*/  @P2 IMAD.HI.U32 R12, R13, R154, RZ ;  /* 0x0000009a0d0c2227 */ /* 0x001fca00078e00ff */
[----:B------:R-:W-:-:S07]  /*55d0*/  @P2 SHF.R.U32.HI R5, RZ, R155, R12 ;  /* 0x0000009bff052219 */ /* 0x000fce000001160c */
.L_x_6618:
[----:B------:R-:W-:Y:S05]  /*55e0*/  BSYNC B0 ;  /* 0x0000000000007941 */ /* 0x000fea0003800000 */
.L_x_6616:
[----:B------:R-:W-:-:S04]  /*55f0*/  IMAD R5, R5, R14, -R160 ;  /* 0x0000000e05057224 */ /* 0x000fc800078e0aa0 */
[----:B------:R-:W-:-:S05]  /*5600*/  IMAD R5, R16, -0x2, R5 ;  /* 0xfffffffe10057824 */ /* 0x000fca00078e0205 */
[----:B------:R-:W-:Y:S02]  /*5610*/  VIADDMNMX R10, R5, R14, R10, PT ;  /* 0x0000000e050a7246 */ /* 0x000fe4000380010a */
[----:B------:R-:W-:-:S07]  /*5620*/  VIMNMX R15, R15, R5, !PT ;  /* 0x000000050f0f7248 */ /* 0x000fce0007fe0100 */
.L_x_6615:
[----:B------:R-:W-:-:S04]  /*5630*/  ISETP.GT.AND P2, PT, R6, -0x1, PT ;  /* 0xffffffff0600780c */ /* 0x000fc80003f44270 */
        /* <DEDUP_REMOVED lines=93> */
[----:B------:R-:W-:Y:S02]  /*5c10*/  ISETP.LT.OR P3, PT, R10, 0x7a, P3 ;  /* 0x0000007a0a00780c */ /* 0x000fe40001f61670 */
[--C-:B------:R-:W-:Y:S02]  /*5c20*/  IADD3 R25, R21, 0x8, R2.reuse ;  /* 0x0000000815197810 */ /* 0x100fe40007ffe002 */
[----:B------:R-:W-:-:S02]  /*5c30*/  IADD3 R29, R153, 0x8, R2 ;  /* 0x00000008991d7810 */ /* 0x000fc40007ffe002 */
[----:B------:R-:W-:Y:S02]  /*5c40*/  FSEL R36, R81, -INF , !P4 ;  /* 0xff80000051247808 */ /* 0x000fe40006000000 */
[----:B------:R-:W-:Y:S02]  /*5c50*/  FSEL R84, R84, -INF , !P6 ;  /* 0xff80000054547808 */ /* 0x000fe40007000000 */
[----:B------:R-:W-:Y:S01]  /*5c60*/  FSEL R32, R85, -INF , !P3 ;  /* 0xff80000055207808 */ /* 0x000fe20005800000 */
[----:B------:R-:W-:Y:S06]  /*5c70*/  @P5 BRA `(.L_x_6619) ;  /* 0x0000000000585947 */ /* 0x000fec0003800000 */
[----:B------:R-:W-:Y:S01]  /*5c80*/  ISETP.GT.AND P3, PT, R11, -0x1, PT ;  /* 0xffffffff0b00780c */ /* 0x000fe20003f64270 */
[----:B------:R-:W-:-:S12]  /*5c90*/  BSSY B0, `(.L_x_6620) ;  /* 0x0000010000007945 */ /* 0x000fd80003800000 */
[----:B------:R-:W-:Y:S05]  /*5ca0*/  @P3 BRA `(.L_x_6621) ;  /* 0x0000000000203947 */ /* 0x000fea0003800000 */
[----:B------:R-:W-:Y:S02]  /*5cb0*/  IMAD.U32 R15, RZ, RZ, UR47 ;  /* 0x0000002fff0f7e24 */ /* 0x000fe4000f8e00ff */
[----:B------:R-:W-:-:S03]  /*5cc0*/  IMAD.MOV.U32 R5, RZ, RZ, R9 ;  /* 0x000000ffff057224 */ /* 0x000fc600078e0009 */
[----:B------:R-:W-:-:S13]  /*5cd0*/  ISETP.NE.AND P3, PT, R15, 0x1, PT ;  /* 0x000000010f00780c */ /* 0x000fda0003f65270 */
[----:B------:R-:W0:Y:S02]  /*5ce0*/  @P3 LDC.64 R162, c[0x0][0x9e8] ;  /* 0x00027a00ffa23b82 */ /* 0x000e240000000a00 */
[----:B0-----:R-:W-:-:S05]  /*5cf0*/  @P3 IMAD.HI.U32 R10, R9, R162, RZ ;  /* 0x000000a2090a3227 */ /* 0x001fca00078e00ff */
[----:B------:R-:W-:-:S04]  /*5d00*/  @P3 SHF.R.U32.HI R5, RZ, R163, R10 ;  /* 0x000000a3ff053219 */ /* 0x000fc8000001160a */
[----:B------:R-:W-:Y:S01]  /*5d10*/  LOP3.LUT R5, RZ, R5, RZ, 0x33, !PT ;  /* 0x00000005ff057212 */ /* 0x000fe200078e33ff */
[----:B------:R-:W-:Y:S06]  /*5d20*/  BRA `(.L_x_6622) ;  /* 0x0000000000187947 */ /* 0x000fec0003800000 */
.L_x_6621:
[----:B------:R-:W-:Y:S02]  /*5d30*/  IMAD.U32 R15, RZ, RZ, UR47 ;  /* 0x0000002fff0f7e24 */ /* 0x000fe4000f8e00ff */
[----:B------:R-:W-:-:S03]  /*5d40*/  IMAD.MOV.U32 R5, RZ, RZ, R11 ;  /* 0x000000ffff057224 */ /* 0x000fc600078e000b */
[----:B------:R-:W-:-:S13]  /*5d50*/  ISETP.NE.AND P3, PT, R15, 0x1, PT ;  /* 0x000000010f00780c */ /* 0x000fda0003f65270 */
[----:B------:R-:W0:Y:S02]  /*5d60*/  @P3 LDC.64 R162, c[0x0][0x9e8] ;  /* 0x00027a00ffa23b82 */ /* 0x000e240000000a00 */
[----:B0-----:R-:W-:-:S05]  /*5d70*/  @P3 IMAD.HI.U32 R10, R11, R162, RZ ;  /* 0x000000a20b0a3227 */ /* 0x001fca00078e00ff */
[----:B------:R-:W-:-:S07]  /*5d80*/  @P3 SHF.R.U32.HI R5, RZ, R163, R10 ;  /* 0x000000a3ff053219 */ /* 0x000fce000001160a */
.L_x_6622:
[----:B------:R-:W-:Y:S05]  /*5d90*/  BSYNC B0 ;  /* 0x0000000000007941 */ /* 0x000fea0003800000 */
.L_x_6620:
[----:B------:R-:W-:-:S04]  /*5da0*/  IMAD R5, R5, R15, -R160 ;  /* 0x0000000f05057224 */ /* 0x000fc800078e0aa0 */
[----:B------:R-:W-:-:S05]  /*5db0*/  IMAD R10, R16, -0x2, R5 ;  /* 0xfffffffe100a7824 */ /* 0x000fca00078e0205 */
[----:B------:R-:W-:Y:S02]  /*5dc0*/  VIADDMNMX R25, R10, R15, R25, PT ;  /* 0x0000000f0a197246 */ /* 0x000fe40003800119 */
[----:B------:R-:W-:-:S07]  /*5dd0*/  VIMNMX R29, R29, R10, !PT ;  /* 0x0000000a1d1d7248 */ /* 0x000fce0007fe0100 */
.L_x_6619:
[----:B------:R-:W-:Y:S01]  /*5de0*/  FMNMX.FTZ R5, R164, R0, !PT ;  /* 0x00000000a4057209 */ /* 0x000fe20007810000 */
[----:B------:R-:W-:Y:S01]  /*5df0*/  UMOV UR43, UR52 ;  /* 0x00000034002b7c82 */ /* 0x000fe20008000000 */
[C---:B------:R-:W-:Y:S02]  /*5e00*/  ISETP.GT.AND P6, PT, R29.reuse, 0x8, P2 ;  /* 0x000000081d00780c */ /* 0x040fe400017c4270 */
[----:B------:R-:W-:Y:S02]  /*5e10*/  FMNMX.FTZ R5, R168, R5, !PT ;  /* 0x00000005a8057209 */ /* 0x000fe40007810000 */
[C---:B------:R-:W-:Y:S02]  /*5e20*/  ISETP.GT.AND P4, PT, R29.reuse, 0x1, P2 ;  /* 0x000000011d00780c */ /* 0x040fe40001784270 */
[----:B------:R-:W-:Y:S02]  /*5e30*/  FMNMX.FTZ R5, R170, R5, !PT ;  /* 0x00000005aa057209 */ /* 0x000fe40007810000 */
[----:B------:R-:W-:-:S02]  /*5e40*/  ISETP.GT.AND P3, PT, R29, 0x9, P2 ;  /* 0x000000091d00780c */ /* 0x000fc40001764270 */
        /* <DEDUP_REMOVED lines=21> */
[----:B------:R-:W-:Y:S02]  /*5fa0*/  ISETP.GT.AND P3, PT, R29, 0x18, P2 ;  /* 0x000000181d00780c */ /* 0x000fe40001764270 */
[----:B------:R-:W-:Y:S02]  /*5fb0*/  FMNMX.FTZ R5, R52, R5, !PT ;  /* 0x0000000534057209 */ /* 0x000fe40007810000 */
[----:B------:R-:W-:-:S02]  /*5fc0*/  FSEL R34, R34, -INF , !P5 ;  /* 0xff80000022227808 */ /* 0x000fc40006800000 */
[----:B------:R-:W-:Y:S02]  /*5fd0*/  FMNMX.FTZ R5, R44, R5, !PT ;  /* 0x000000052c057209 */ /* 0x000fe40007810000 */
[----:B------:R-:W-:Y:S02]  /*5fe0*/  ISETP.GT.AND P5, PT, R29, 0x19, P2 ;  /* 0x000000191d00780c */ /* 0x000fe400017a4270 */
        /* <DEDUP_REMOVED lines=9> */
[----:B------:R-:W-:-:S02]  /*6080*/  ISETP.LT.OR P3, PT, R25, 0x22, P3 ;  /* 0x000000221900780c */ /* 0x000fc40001f61670 */
        /* <DEDUP_REMOVED lines=15> */
[----:B-1----:R-:W-:-:S04]  /*6180*/  FMNMX.FTZ R10, R21, R10, !PT ;  /* 0x0000000a150a7209 */ /* 0x002fc80007810000 */
[C---:B------:R-:W-:Y:S01]  /*6190*/  FSETP.NEU.FTZ.AND P6, PT, R10.reuse, -INF , PT ;  /* 0xff8000000a00780b */ /* 0x040fe20003fdd000 */
[----:B0-----:R-:W-:-:S03]  /*61a0*/  FMUL.FTZ R15, R10, R5 ;  /* 0x000000050a0f7220 */ /* 0x001fc60000410000 */
[----:B------:R-:W-:Y:S02]  /*61b0*/  FSEL R57, R10, RZ, P6 ;  /* 0x000000ff0a397208 */ /* 0x000fe40003000000 */
[----:B------:R-:W-:-:S05]  /*61c0*/  FSEL R31, R15, RZ, P6 ;  /* 0x000000ff0f1f7208 */ /* 0x000fca0003000000 */
[-CC-:B------:R-:W-:Y:S01]  /*61d0*/  FFMA.FTZ R15, R164, R5.reuse, -R31.reuse ;  /* 0x00000005a40f7223 */ /* 0x180fe2000001081f */
[----:B------:R-:W-:Y:S01]  /*61e0*/  FSEL R164, R35, -INF , !P4 ;  /* 0xff80000023a47808 */ /* 0x000fe20006000000 */
[-CC-:B------:R-:W-:Y:S01]  /*61f0*/  FFMA.FTZ R180, R168, R5.reuse, -R31.reuse ;  /* 0x00000005a8b47223 */ /* 0x180fe2000001081f */
[----:B------:R-:W-:Y:S01]  /*6200*/  ISETP.GT.AND P4, PT, R29, 0x20, P2 ;  /* 0x000000201d00780c */ /* 0x000fe20001784270 */
[-CC-:B------:R-:W-:Y:S01]  /*6210*/  FFMA.FTZ R37, R178, R5.reuse, -R31.reuse ;  /* 0x00000005b2257223 */ /* 0x180fe2000001081f */
[----:B------:R-:W-:Y:S01]  /*6220*/  FSEL R168, R39, -INF , !P5 ;  /* 0xff80000027a87808 */ /* 0x000fe20006800000 */
[-CC-:B------:R-:W-:Y:S01]  /*6230*/  FFMA.FTZ R182, R170, R5.reuse, -R31.reuse ;  /* 0x00000005aab67223 */ /* 0x180fe2000001081f */
[----:B------:R-:W-:Y:S01]  /*6240*/  ISETP.LT.OR P4, PT, R25, 0x21, P4 ;  /* 0x000000211900780c */ /* 0x000fe20002781670 */
[-CC-:B------:R-:W-:Y:S01]  /*6250*/  FFMA.FTZ R39, R172, R5.reuse, -R31.reuse ;  /* 0x00000005ac277223 */ /* 0x180fe2000001081f */
[C---:B------:R-:W-:Y:S01]  /*6260*/  ISETP.GT.AND P5, PT, R29.reuse, 0x28, P2 ;  /* 0x000000281d00780c */ /* 0x040fe200017a4270 */
[-CC-:B------:R-:W-:Y:S01]  /*6270*/  FFMA.FTZ R21, R184, R5.reuse, -R31.reuse ;  /* 0x00000005b8157223 */ /* 0x180fe2000001081f */
[----:B------:R-:W-:Y:S01]  /*6280*/  FSEL R42, R42, -INF , !P4 ;  /* 0xff8000002a2a7808 */ /* 0x000fe20006000000 */
[-CC-:B------:R-:W-:Y:S01]  /*6290*/  FFMA.FTZ R178, R174, R5.reuse, -R31.reuse ;  /* 0x00000005aeb27223 */ /* 0x180fe2000001081f */
[----:B------:R-:W-:Y:S01]  /*62a0*/  ISETP.GT.AND P4, PT, R29, RZ, P2 ;  /* 0x000000ff1d00720c */ /* 0x000fe20001784270 */
[-CC-:B------:R-:W-:Y:S01]  /*62b0*/  FFMA.FTZ R172, R166, R5.reuse, -R31.reuse ;  /* 0x00000005a6ac7223 */ /* 0x180fe2000001081f */
[C---:B------:R-:W-:Y:S01]  /*62c0*/  ISETP.LT.OR P5, PT, R25.reuse, 0x29, P5 ;  /* 0x000000291900780c */ /* 0x040fe20002fa1670 */
[-CC-:B------:R-:W-:Y:S01]  /*62d0*/  FFMA.FTZ R45, R156, R5.reuse, -R31.reuse ;  /* 0x000000059c2d7223 */ /* 0x180fe2000001081f */
[----:B------:R-:W-:Y:S01]  /*62e0*/  ISETP.LT.OR P4, PT, R25, 0x1, P4 ;  /* 0x000000011900780c */ /* 0x000fe20002781670 */
[----:B------:R-:W-:Y:S01]  /*62f0*/  MUFU.EX2 R15, R15 ;  /* 0x0000000f000f7308 */ /* 0x000fe20000000800 */
[----:B------:R-:W-:Y:S01]  /*6300*/  FSEL R170, R43, -INF , !P3 ;  /* 0xff8000002baa7808 */ /* 0x000fe20005800000 */
[-CC-:B------:R-:W-:Y:S01]  /*6310*/  FFMA.FTZ R43, R158, R5.reuse, -R31.reuse ;  /* 0x000000059e2b7223 */ /* 0x180fe2000001081f */
[----:B------:R-:W-:Y:S01]  /*6320*/  FSEL R35, R26, -INF , !P4 ;  /* 0xff8000001a237808 */ /* 0x000fe20006000000 */
[-CC-:B------:R-:W-:Y:S01]  /*6330*/  FFMA.FTZ R176, R176, R5.reuse, -R31.reuse ;  /* 0x00000005b0b07223 */ /* 0x180fe2000001081f */
[----:B------:R-:W-:Y:S01]  /*6340*/  ISETP.GT.AND P3, PT, R29, 0x29, P2 ;  /* 0x000000291d00780c */ /* 0x000fe20001764270 */
[-CC-:B------:R-:W-:Y:S01]  /*6350*/  FFMA.FTZ R48, R48, R5.reuse, -R31.reuse ;  /* 0x0000000530307223 */ /* 0x180fe2000001081f */
[----:B------:R-:W-:Y:S01]  /*6360*/  FMNMX.FTZ R27, R35, R8, !PT ;  /* 0x00000008231b7209 */ /* 0x000fe20007810000 */
[----:B------:R-:W-:Y:S01]  /*6370*/  MUFU.EX2 R180, R180 ;  /* 0x000000b400b47308 */ /* 0x000fe20000000800 */
[----:B------:R-:W-:Y:S01]  /*6380*/  FSEL R46, R46, -INF , !P5 ;  /* 0xff8000002e2e7808 */ /* 0x000fe20006800000 */
[--C-:B------:R-:W-:Y:S01]  /*6390*/  FFMA.FTZ R44, R44, R5, -R31.reuse ;  /* 0x000000052c2c7223 */ /* 0x100fe2000001081f */
[----:B------:R-:W-:Y:S01]  /*63a0*/  FMNMX.FTZ R27, R162, R27, !PT ;  /* 0x0000001ba21b7209 */ /* 0x000fe20007810000 */
[-CC-:B------:R-:W-:Y:S01]  /*63b0*/  FFMA.FTZ R40, R40, R5.reuse, -R31.reuse ;  /* 0x0000000528287223 */ /* 0x180fe2000001081f */
[----:B------:R-:W-:Y:S01]  /*63c0*/  ISETP.GT.AND P5, PT, R29, 0x30, P2 ;  /* 0x000000301d00780c */ /* 0x000fe200017a4270 */
[--C-:B------:R-:W-:Y:S01]  /*63d0*/  FFMA.FTZ R20, R20, R5, -R31.reuse ;  /* 0x0000000514147223 */ /* 0x100fe2000001081f */
[----:B------:R-:W-:Y:S01]  /*63e0*/  FMNMX.FTZ R27, R30, R27, !PT ;  /* 0x0000001b1e1b7209 */ /* 0x000fe20007810000 */
[----:B------:R-:W-:Y:S01]  /*63f0*/  MUFU.EX2 R182, R182 ;  /* 0x000000b600b67308 */ /* 0x000fe20000000800 */
[----:B------:R-:W-:Y:S01]  /*6400*/  ISETP.LT.OR P4, PT, R25, 0x2a, P3 ;  /* 0x0000002a1900780c */ /* 0x000fe20001f81670 */
[--C-:B------:R-:W-:Y:S01]  /*6410*/  FFMA.FTZ R28, R28, R5, -R31.reuse ;  /* 0x000000051c1c7223 */ /* 0x100fe2000001081f */
[----:B------:R-:W-:Y:S01]  /*6420*/  FMNMX.FTZ R33, R160, R27, !PT ;  /* 0x0000001ba0217209 */ /* 0x000fe20007810000 */
[-CC-:B------:R-:W-:Y:S01]  /*6430*/  FFMA.FTZ R24, R24, R5.reuse, -R31.reuse ;  /* 0x0000000518187223 */ /* 0x180fe2000001081f */
[----:B------:R-:W-:Y:S01]  /*6440*/  ISETP.GT.AND P3, PT, R29, 0x31, P2 ;  /* 0x000000311d00780c */ /* 0x000fe20001764270 */
        /* <DEDUP_REMOVED lines=11> */
[----:B------:R-:W-:Y:S01]  /*6500*/  ISETP.GT.AND P4, PT, R29, 0x38, P2 ;  /* 0x000000381d00780c */ /* 0x000fe20001784270 */
[--C-:B------:R-:W-:Y:S01]  /*6510*/  FFMA.FTZ R36, R36, R5, -R31.reuse ;  /* 0x0000000524247223 */ /* 0x100fe2000001081f */
[----:B0-----:R-:W-:Y:S01]  /*6520*/  FMNMX.FTZ R37, R168, R33, !PT ;  /* 0x00000021a8257209 */ /* 0x001fe20007810000 */
[----:B------:R-:W-:Y:S01]  /*6530*/  FFMA.FTZ R84, R84, R5, -R31 ;  /* 0x0000000554547223 */ /* 0x000fe2000001081f */
[----:B------:R-:W-:-:S02]  /*6540*/  ISETP.LT.OR P3, PT, R25, 0x32, P3 ;  /* 0x000000321900780c */ /* 0x000fc40001f61670 */
[----:B------:R-:W-:Y:S01]  /*6550*/  FMNMX.FTZ R37, R42, R37, !PT ;  /* 0x000000252a257209 */ /* 0x000fe20007810000 */
[----:B------:R0:W-:Y:S01]  /*6560*/  MUFU.EX2 R33, R39 ;  /* 0x0000002700217308 */ /* 0x0001e20000000800 */
[----:B------:R-:W-:Y:S02]  /*6570*/  FSEL R50, R50, -INF , !P5 ;  /* 0xff80000032327808 */ /* 0x000fe40006800000 */
[----:B------:R-:W-:Y:S02]  /*6580*/  FMNMX.FTZ R37, R170, R37, !PT ;  /* 0x00000025aa257209 */ /* 0x000fe40007810000 */
[----:B------:R-:W-:Y:S02]  /*6590*/  ISETP.GT.AND P5, PT, R29, 0x39, P2 ;  /* 0x000000391d00780c */ /* 0x000fe400017a4270 */
[----:B------:R-:W-:Y:S01]  /*65a0*/  FMNMX.FTZ R37, R46, R37, !PT ;  /* 0x000000252e257209 */ /* 0x000fe20007810000 */
[----:B------:R-:W-:Y:S01]  /*65b0*/  MUFU.EX2 R176, R176 ;  /* 0x000000b000b07308 */ /* 0x000fe20000000800 */
[----:B------:R-:W-:-:S02]  /*65c0*/  FSEL R184, R51, -INF , !P3 ;  /* 0xff80000033b87808 */ /* 0x000fc40005800000 */
[----:B0-----:R-:W-:Y:S02]  /*65d0*/  FMNMX.FTZ R39, R26, R37, !PT ;  /* 0x000000251a277209 */ /* 0x001fe40007810000 */
[----:B------:R-:W-:Y:S02]  /*65e0*/  ISETP.LT.OR P4, PT, R25, 0x39, P4 ;  /* 0x000000391900780c */ /* 0x000fe40002781670 */
[----:B------:R-:W-:Y:S01]  /*65f0*/  FMNMX.FTZ R39, R50, R39, !PT ;  /* 0x0000002732277209 */ /* 0x000fe20007810000 */
[----:B------:R-:W-:Y:S01]  /*6600*/  MUFU.EX2 R37, R43 ;  /* 0x0000002b00257308 */ /* 0x000fe20000000800 */
[----:B------:R-:W-:Y:S02]  /*6610*/  ISETP.GT.AND P3, PT, R29, 0x40, P2 ;  /* 0x000000401d00780c */ /* 0x000fe40001764270 */
[----:B------:R-:W-:Y:S02]  /*6620*/  ISETP.LT.OR P5, PT, R25, 0x3a, P5 ;  /* 0x0000003a1900780c */ /* 0x000fe40002fa1670 */
[----:B------:R-:W-:-:S02]  /*6630*/  FSEL R54, R54, -INF , !P4 ;  /* 0xff80000036367808 */ /* 0x000fc40006000000 */
[----:B------:R-:W-:Y:S01]  /*6640*/  FMNMX.FTZ R41, R184, R39, !PT ;  /* 0x00000027b8297209 */ /* 0x000fe20007810000 */
[----:B------:R-:W-:Y:S01]  /*6650*/  MUFU.EX2 R178, R178 ;  /* 0x000000b200b27308 */ /* 0x000fe20000000800 */
[----:B------:R-:W-:Y:S02]  /*6660*/  ISETP.GT.AND P4, PT, R29, 0x41, P2 ;  /* 0x000000411d00780c */ /* 0x000fe40001784270 */
[----:B------:R-:W-:Y:S02]  /*6670*/  FSEL R174, R55, -INF , !P5 ;  /* 0xff80000037ae7808 */ /* 0x000fe40006800000 */
[----:B------:R-:W-:Y:S02]  /*6680*/  ISETP.LT.OR P3, PT, R25, 0x41, P3 ;  /* 0x000000411900780c */ /* 0x000fe40001f61670 */
[----:B------:R-:W-:Y:S01]  /*6690*/  FMNMX.FTZ R41, R54, R41, !PT ;  /* 0x0000002936297209 */ /* 0x000fe20007810000 */
[----:B------:R0:W-:Y:S01]  /*66a0*/  MUFU.EX2 R39, R45 ;  /* 0x0000002d00277308 */ /* 0x0001e20000000800 */
[----:B------:R-:W-:-:S02]  /*66b0*/  ISETP.GT.AND P5, PT, R29, 0x48, P2 ;  /* 0x000000481d00780c */ /* 0x000fc400017a4270 */
[----:B------:R-:W-:Y:S02]  /*66c0*/  ISETP.LT.OR P4, PT, R25, 0x42, P4 ;  /* 0x000000421900780c */ /* 0x000fe40002781670 */
[----:B------:R-:W-:Y:S02]  /*66d0*/  FSEL R58, R58, -INF , !P3 ;  /* 0xff8000003a3a7808 */ /* 0x000fe40005800000 */
[----:B------:R-:W-:Y:S01]  /*66e0*/  FMNMX.FTZ R41, R174, R41, !PT ;  /* 0x00000029ae297209 */ /* 0x000fe20007810000 */
[----:B------:R-:W-:Y:S01]  /*66f0*/  MUFU.EX2 R172, R172 ;  /* 0x000000ac00ac7308 */ /* 0x000fe20000000800 */
[----:B------:R-:W-:Y:S01]  /*6700*/  ISETP.GT.AND P3, PT, R29, 0x49, P2 ;  /* 0x000000491d00780c */ /* 0x000fe20001764270 */
[----:B0-----:R-:W-:Y:S01]  /*6710*/  FFMA.FTZ R45, R152, R5, -R31 ;  /* 0x00000005982d7223 */ /* 0x001fe2000001081f */
[----:B------:R-:W-:Y:S02]  /*6720*/  FSEL R166, R59, -INF , !P4 ;  /* 0xff8000003ba67808 */ /* 0x000fe40006000000 */
[----:B------:R-:W-:-:S02]  /*6730*/  ISETP.LT.OR P5, PT, R25, 0x49, P5 ;  /* 0x000000491900780c */ /* 0x000fc40002fa1670 */
[----:B------:R-:W-:Y:S01]  /*6740*/  FMNMX.FTZ R41, R58, R41, !PT ;  /* 0x000000293a297209 */ /* 0x000fe20007810000 */
[----:B------:R-:W-:Y:S01]  /*6750*/  MUFU.EX2 R48, R48 ;  /* 0x0000003000307308 */ /* 0x000fe20000000800 */
[----:B------:R-:W-:Y:S02]  /*6760*/  ISETP.GT.AND P4, PT, R29, 0x50, P2 ;  /* 0x000000501d00780c */ /* 0x000fe40001784270 */
[----:B------:R-:W-:Y:S02]  /*6770*/  ISETP.LT.OR P3, PT, R25, 0x4a, P3 ;  /* 0x0000004a1900780c */ /* 0x000fe40001f61670 */
[----:B------:R-:W-:Y:S02]  /*6780*/  FSEL R62, R62, -INF , !P5 ;  /* 0xff8000003e3e7808 */ /* 0x000fe40006800000 */
[----:B------:R-:W-:Y:S01]  /*6790*/  FMNMX.FTZ R43, R166, R41, !PT ;  /* 0x00000029a62b7209 */ /* 0x000fe20007810000 */
[----:B------:R-:W-:Y:S01]  /*67a0*/  MUFU.EX2 R44, R44 ;  /* 0x0000002c002c7308 */ /* 0x000fe20000000800 */
[----:B------:R-:W-:-:S02]  /*67b0*/  ISETP.GT.AND P5, PT, R29, 0x51, P2 ;  /* 0x000000511d00780c */ /* 0x000fc400017a4270 */
[----:B------:R-:W-:Y:S02]  /*67c0*/  FSEL R158, R63, -INF , !P3 ;  /* 0xff8000003f9e7808 */ /* 0x000fe40005800000 */
[----:B------:R-:W-:Y:S02]  /*67d0*/  ISETP.LT.OR P4, PT, R25, 0x51, P4 ;  /* 0x000000511900780c */ /* 0x000fe40002781670 */
[----:B------:R-:W-:Y:S01]  /*67e0*/  FMNMX.FTZ R43, R62, R43, !PT ;  /* 0x0000002b3e2b7209 */ /* 0x000fe20007810000 */
[----:B------:R0:W-:Y:S01]  /*67f0*/  MUFU.EX2 R41, R45 ;  /* 0x0000002d00297308 */ /* 0x0001e20000000800 */
[----:B------:R-:W-:Y:S02]  /*6800*/  ISETP.GT.AND P3, PT, R29, 0x58, P2 ;  /* 0x000000581d00780c */ /* 0x000fe40001764270 */
[----:B------:R-:W-:Y:S02]  /*6810*/  ISETP.LT.OR P5, PT, R25, 0x52, P5 ;  /* 0x000000521900780c */ /* 0x000fe40002fa1670 */
[----:B------:R-:W-:Y:S01]  /*6820*/  FSEL R156, R66, -INF , !P4 ;  /* 0xff800000429c7808 */ /* 0x000fe20006000000 */
[----:B------:R-:W-:Y:S01]  /*6830*/  FFMA.FTZ R66, R154, R5, -R31 ;  /* 0x000000059a427223 */ /* 0x000fe2000001081f */
[----:B------:R-:W-:Y:S01]  /*6840*/  FMNMX.FTZ R43, R158, R43, !PT ;  /* 0x0000002b9e2b7209 */ /* 0x000fe20007810000 */
[----:B------:R-:W-:Y:S01]  /*6850*/  MUFU.EX2 R40, R40 ;  /* 0x0000002800287308 */ /* 0x000fe20000000800 */
[----:B------:R-:W-:-:S02]  /*6860*/  ISETP.GT.AND P4, PT, R29, 0x59, P2 ;  /* 0x000000591d00780c */ /* 0x000fc40001784270 */
[----:B------:R-:W-:Y:S02]  /*6870*/  FSEL R154, R67, -INF , !P5 ;  /* 0xff800000439a7808 */ /* 0x000fe40006800000 */
[----:B------:R-:W-:Y:S02]  /*6880*/  ISETP.LT.OR P3, PT, R25, 0x59, P3 ;  /* 0x000000591900780c */ /* 0x000fe40001f61670 */
[----:B------:R-:W-:Y:S01]  /*6890*/  FMNMX.FTZ R43, R156, R43, !PT ;  /* 0x0000002b9c2b7209 */ /* 0x000fe20007810000 */
[----:B------:R-:W-:Y:S01]  /*68a0*/  MUFU.EX2 R66, R66 ;  /* 0x0000004200427308 */ /* 0x000fe20000000800 */
[----:B------:R-:W-:Y:S02]  /*68b0*/  ISETP.GT.AND P5, PT, R29, 0x60, P2 ;  /* 0x000000601d00780c */ /* 0x000fe400017a4270 */
[----:B------:R-:W-:Y:S02]  /*68c0*/  ISETP.LT.OR P4, PT, R25, 0x5a, P4 ;  /* 0x0000005a1900780c */ /* 0x000fe40002781670 */
[----:B------:R-:W-:-:S02]  /*68d0*/  FSEL R70, R70, -INF , !P3 ;  /* 0xff80000046467808 */ /* 0x000fc40005800000 */
[----:B0-----:R-:W-:Y:S01]  /*68e0*/  FMNMX.FTZ R45, R154, R43, !PT ;  /* 0x0000002b9a2d7209 */ /* 0x001fe20007810000 */
        /* <DEDUP_REMOVED lines=33> */
[----:B------:R-:W-:Y:S02]  /*6b00*/  ISETP.LT.OR P5, PT, R25, 0x79, P5 ;  /* 0x000000791900780c */ /* 0x000fe40002fa1670 */
[----:B------:R-:W-:Y:S02]  /*6b10*/  FSEL R56, R83, -INF , !P4 ;  /* 0xff80000053387808 */ /* 0x000fe40006000000 */
[----:B------:R-:W-:Y:S01]  /*6b20*/  FMNMX.FTZ R45, R82, R45, !PT ;  /* 0x0000002d522d7209 */ /* 0x000fe20007810000 */
[----:B------:R0:W-:Y:S01]  /*6b30*/  MUFU.EX2 R29, R47 ;  /* 0x0000002f001d7308 */ /* 0x0001e20000000800 */
[----:B------:R-:W-:Y:S01]  /*6b40*/  ISETP.LT.OR P2, PT, R25, 0x7a, P2 ;  /* 0x0000007a1900780c */ /* 0x000fe20001741670 */
[----:B------:R-:W-:Y:S01]  /*6b50*/  FFMA.FTZ R25, R60, R5, -R31 ;  /* 0x000000053c197223 */ /* 0x000fe2000001081f */
[----:B------:R-:W-:-:S02]  /*6b60*/  FSEL R86, R86, -INF , !P5 ;  /* 0xff80000056567808 */ /* 0x000fc40006800000 */
[----:B------:R-:W-:Y:S02]  /*6b70*/  FMNMX.FTZ R45, R56, R45, !PT ;  /* 0x0000002d382d7209 */ /* 0x000fe40007810000 */
[----:B------:R-:W-:Y:S01]  /*6b80*/  FSEL R60, R87, -INF , !P2 ;  /* 0xff800000573c7808 */ /* 0x000fe20005000000 */
[----:B------:R-:W-:Y:S01]  /*6b90*/  MUFU.EX2 R25, R25 ;  /* 0x0000001900197308 */ /* 0x000fe20000000800 */
[----:B------:R-:W-:Y:S01]  /*6ba0*/  FMNMX.FTZ R45, R86, R45, !PT ;  /* 0x0000002d562d7209 */ /* 0x000fe20007810000 */
[-CC-:B0-----:R-:W-:Y:S01]  /*6bb0*/  FFMA.FTZ R47, R68, R5.reuse, -R31.reuse ;  /* 0x00000005442f7223 */ /* 0x181fe2000001081f */
[----:B------:R-:W-:Y:S01]  /*6bc0*/  FADD.FTZ R68, -R57, R0 ;  /* 0x0000000039447221 */ /* 0x000fe20000010100 */
[--C-:B------:R-:W-:Y:S01]  /*6bd0*/  FFMA.FTZ R0, R32, R5, -R31.reuse ;  /* 0x0000000520007223 */ /* 0x100fe2000001081f */
[----:B------:R-:W-:Y:S01]  /*6be0*/  FMNMX.FTZ R51, R60, R45, !PT ;  /* 0x0000002d3c337209 */ /* 0x000fe20007810000 */
[-CC-:B------:R-:W-:Y:S01]  /*6bf0*/  FFMA.FTZ R45, R64, R5.reuse, -R31.reuse ;  /* 0x00000005402d7223 */ /* 0x180fe2000001081f */
[-C--:B------:R-:W-:Y:S01]  /*6c00*/  FMUL.FTZ R32, R68, R5.reuse ;  /* 0x0000000544207220 */ /* 0x080fe20000410000 */
[----:B------:R-:W-:Y:S02]  /*6c10*/  MUFU.EX2 R47, R47 ;  /* 0x0000002f002f7308 */ /* 0x000fe40000000800 */
[----:B------:R-:W0:Y:S06]  /*6c20*/  SHFL.BFLY PT, R64, R51, 0x2, 0x1f ;  /* 0x0c401f0033407f89 */ /* 0x000e2c00000e0000 */
[----:B------:R-:W1:Y:S08]  /*6c30*/  MUFU.EX2 R32, R32 ;  /* 0x0000002000207308 */ /* 0x000e700000000800 */
[----:B------:R-:W-:Y:S08]  /*6c40*/  MUFU.EX2 R45, R45 ;  /* 0x0000002d002d7308 */ /* 0x000ff00000000800 */
[----:B------:R-:W-:Y:S01]  /*6c50*/  MUFU.EX2 R36, R36 ;  /* 0x0000002400247308 */ /* 0x000fe20000000800 */
[----:B-1----:R-:W-:Y:S01]  /*6c60*/  FMUL.FTZ R88, R88, R32 ;  /* 0x0000002058587220 */ /* 0x002fe20000410000 */
[----:B0-----:R-:W-:Y:S01]  /*6c70*/  FMNMX.FTZ R55, R51, R64, !PT ;  /* 0x0000004033377209 */ /* 0x001fe20007810000 */
[-CC-:B------:R-:W-:Y:S01]  /*6c80*/  FFMA.FTZ R64, R12, R5.reuse, -R31.reuse ;  /* 0x000000050c407223 */ /* 0x180fe2000001081f */
[----:B------:R-:W-:Y:S01]  /*6c90*/  FFMA.FTZ R51, R76, R5, -R31 ;  /* 0x000000054c337223 */ /* 0x000fe2000001081f */
[----:B------:R-:W-:Y:S01]  /*6ca0*/  FFMA.FTZ R31, R32, R4, R15 ;  /* 0x00000004201f7223 */ /* 0x000fe2000001000f */
[-C--:B------:R-:W-:Y:S01]  /*6cb0*/  FMUL.FTZ R89, R89, R32.reuse ;  /* 0x0000002059597220 */ /* 0x080fe20000410000 */
[----:B------:R-:W0:Y:S01]  /*6cc0*/  SHFL.BFLY PT, R12, R55, 0x1, 0x1f ;  /* 0x0c201f00370c7f89 */ /* 0x000e2200000e0000 */
[----:B------:R-:W-:Y:S01]  /*6cd0*/  MUFU.EX2 R0, R0 ;  /* 0x0000000000007308 */ /* 0x000fe20000000800 */
[C---:B------:R-:W-:Y:S01]  /*6ce0*/  FADD.FTZ R31, R180.reuse, R31 ;  /* 0x0000001fb41f7221 */ /* 0x040fe20000010000 */
[----:B------:R-:W-:Y:S01]  /*6cf0*/  F2FP.F16.F32.PACK_AB R180, R180, R15 ;  /* 0x0000000fb4b4723e */ /* 0x000fe200000000ff */
[-C--:B------:R-:W-:Y:S01]  /*6d00*/  FMUL.FTZ R92, R92, R32.reuse ;  /* 0x000000205c5c7220 */ /* 0x080fe20000410000 */
[----:B------:R-:W-:Y:S01]  /*6d10*/  FMUL.FTZ R93, R93, R32 ;  /* 0x000000205d5d7220 */ /* 0x000fe20000410000 */
[----:B------:R-:W-:Y:S01]  /*6d20*/  FADD.FTZ R4, R182, R31 ;  /* 0x0000001fb6047221 */ /* 0x000fe20000010000 */
[C---:B------:R-:W-:Y:S01]  /*6d30*/  F2FP.F16.F32.PACK_AB R182, R21.reuse, R182 ;  /* 0x000000b615b6723e */ /* 0x040fe200000000ff */
[-C--:B------:R-:W-:Y:S01]  /*6d40*/  FMUL.FTZ R96, R96, R32.reuse ;  /* 0x0000002060607220 */ /* 0x080fe20000410000 */
[----:B------:R-:W-:Y:S01]  /*6d50*/  MUFU.EX2 R64, R64 ;  /* 0x0000004000407308 */ /* 0x000fe20000000800 */
[----:B------:R-:W-:Y:S01]  /*6d60*/  FADD.FTZ R31, R21, R4 ;  /* 0x00000004151f7221 */ /* 0x000fe20000010000 */
[-C--:B------:R-:W-:Y:S01]  /*6d70*/  FMUL.FTZ R97, R97, R32.reuse ;  /* 0x0000002061617220 */ /* 0x080fe20000410000 */
        /* <DEDUP_REMOVED lines=11> */
[----:B------:R-:W-:Y:S01]  /*6e30*/  F2FP.F16.F32.PACK_AB R178, R33, R178 ;  /* 0x000000b221b2723e */ /* 0x000fe200000000ff */
[----:B------:R-:W-:Y:S01]  /*6e40*/  FMUL.FTZ R112, R112, R32 ;  /* 0x0000002070707220 */ /* 0x000fe20000410000 */
[----:B0-----:R-:W-:Y:S01]  /*6e50*/  FMNMX.FTZ R12, R55, R12, !PT ;  /* 0x0000000c370c7209 */ /* 0x001fe20007810000 */
[----:B------:R-:W-:Y:S01]  /*6e60*/  FADD.FTZ R31, R33, R4 ;  /* 0x00000004211f7221 */ /* 0x000fe20000010000 */
[----:B------:R-:W-:Y:S01]  /*6e70*/  MUFU.EX2 R55, R84 ;  /* 0x0000005400377308 */ /* 0x000fe20000000800 */
[----:B------:R-:W-:Y:S01]  /*6e80*/  FMUL.FTZ R113, R113, R32 ;  /* 0x0000002071717220 */ /* 0x000fe20000410000 */
[C---:B------:R-:W-:Y:S01]  /*6e90*/  FSETP.NEU.FTZ.AND P2, PT, R12.reuse, -INF , PT ;  /* 0xff8000000c00780b */ /* 0x040fe20003f5d000 */
[-C--:B------:R-:W-:Y:S01]  /*6ea0*/  FMUL.FTZ R57, R12, R5.reuse ;  /* 0x000000050c397220 */ /* 0x080fe20000410000 */
[----:B------:R-:W-:Y:S01]  /*6eb0*/  FADD.FTZ R4, R172, R31 ;  /* 0x0000001fac047221 */ /* 0x000fe20000010000 */
[----:B------:R-:W-:Y:S01]  /*6ec0*/  IMAD.U32 R31, RZ, RZ, UR42 ;  /* 0x0000002aff1f7e24 */ /* 0x000fe2000f8e00ff */
[----:B------:R-:W-:Y:S01]  /*6ed0*/  UMOV UR42, UR53 ;  /* 0x00000035002a7c82 */ /* 0x000fe20008000000 */
[C---:B------:R-:W-:Y:S01]  /*6ee0*/  F2FP.F16.F32.PACK_AB R172, R37.reuse, R172 ;  /* 0x000000ac25ac723e */ /* 0x040fe200000000ff */
[----:B------:R-:W-:Y:S01]  /*6ef0*/  FADD.FTZ R4, R37, R4 ;  /* 0x0000000425047221 */ /* 0x000fe20000010000 */
[----:B------:R-:W-:Y:S01]  /*6f00*/  FSEL R57, R57, RZ, P2 ;  /* 0x000000ff39397208 */ /* 0x000fe20001000000 */
[-C--:B------:R-:W-:Y:S01]  /*6f10*/  FMUL.FTZ R116, R116, R32.reuse ;  /* 0x0000002074747220 */ /* 0x080fe20000410000 */
[-C--:B------:R-:W-:Y:S01]  /*6f20*/  FMUL.FTZ R117, R117, R32.reuse ;  /* 0x0000002075757220 */ /* 0x080fe20000410000 */
[-C--:B------:R-:W-:Y:S01]  /*6f30*/  FMUL.FTZ R120, R120, R32.reuse ;  /* 0x0000002078787220 */ /* 0x080fe20000410000 */
[-C--:B------:R-:W-:Y:S01]  /*6f40*/  FMUL.FTZ R121, R121, R32.reuse ;  /* 0x0000002079797220 */ /* 0x080fe20000410000 */
[-CC-:B------:R-:W-:Y:S01]  /*6f50*/  FFMA.FTZ R68, R35, R5.reuse, -R57.reuse ;  /* 0x0000000523447223 */ /* 0x180fe20000010839 */
[-CC-:B------:R-:W-:Y:S01]  /*6f60*/  FFMA.FTZ R171, R54, R5.reuse, -R57.reuse ;  /* 0x0000000536ab7223 */ /* 0x180fe20000010839 */
[----:B------:R-:W-:Y:S01]  /*6f70*/  FADD.FTZ R35, R39, R4 ;  /* 0x0000000427237221 */ /* 0x000fe20000010000 */
[----:B------:R-:W-:Y:S01]  /*6f80*/  @!P1 LEA R54, R31, UR41, 0x3 ;  /* 0x000000291f369c11 */ /* 0x000fe2000f8e18ff */
[-C--:B------:R-:W-:Y:S01]  /*6f90*/  FFMA.FTZ R169, R50, R5.reuse, -R57 ;  /* 0x0000000532a97223 */ /* 0x080fe20000010839 */
[----:B------:R-:W-:Y:S01]  /*6fa0*/  FSEL R31, R12, RZ, P2 ;  /* 0x000000ff0c1f7208 */ /* 0x000fe20001000000 */
[----:B------:R-:W-:Y:S01]  /*6fb0*/  FADD.FTZ R50, R66, R35 ;  /* 0x0000002342327221 */ /* 0x000fe20000010000 */
[-CC-:B------:R-:W-:Y:S01]  /*6fc0*/  FFMA.FTZ R181, R162, R5.reuse, -R57.reuse ;  /* 0x00000005a2b57223 */ /* 0x180fe20000010839 */
[----:B------:R-:W-:Y:S01]  /*6fd0*/  @!P1 VIADD R35, R54, 0x28860 ;  /* 0x0002886036239836 */ /* 0x000fe20000000000 */
[----:B------:R-:W-:Y:S01]  /*6fe0*/  MUFU.EX2 R68, R68 ;  /* 0x0000004400447308 */ /* 0x000fe20000000800 */
[----:B------:R-:W-:Y:S01]  /*6ff0*/  FADD.FTZ R4, -R31, R8 ;  /* 0x000000081f047221 */ /* 0x000fe20000010100 */
[----:B------:R-:W-:Y:S01]  /*7000*/  FADD.FTZ R31, R41, R50 ;  /* 0x00000032291f7221 */ /* 0x000fe20000010000 */
[-C--:B------:R-:W-:Y:S01]  /*7010*/  FFMA.FTZ R183, R30, R5.reuse, -R57 ;  /* 0x000000051eb77223 */ /* 0x080fe20000010839 */
[----:B------:R-:W-:Y:S01]  /*7020*/  @!P1 PRMT R35, RZ, 0x654, R35 ;  /* 0x00000654ff239816 */ /* 0x000fe20000000023 */
[-C--:B------:R-:W-:Y:S01]  /*7030*/  FMUL.FTZ R4, R4, R5.reuse ;  /* 0x0000000504047220 */ /* 0x080fe20000410000 */
[----:B------:R-:W-:Y:S01]  /*7040*/  FADD.FTZ R50, R48, R31 ;  /* 0x0000001f30327221 */ /* 0x000fe20000010000 */
[-CC-:B------:R-:W-:Y:S01]  /*7050*/  FFMA.FTZ R30, R160, R5.reuse, -R57.reuse ;  /* 0x00000005a01e7223 */ /* 0x180fe20000010839 */
[----:B------:R0:W-:Y:S01]  /*7060*/  @!P1 SYNCS.ARRIVE.TRANS64.RED.A1T0 RZ, [R35+URZ], RZ ;  /* 0x000000ff23ff99a7 */ /* 0x0001e2000810043f */
[----:B------:R1:W2:Y:S01]  /*7070*/  MUFU.EX2 R31, R4 ;  /* 0x00000004001f7308 */ /* 0x0002a20000000800 */
[-CC-:B------:R-:W-:Y:S01]  /*7080*/  FFMA.FTZ R177, R34, R5.reuse, -R57.reuse ;  /* 0x0000000522b17223 */ /* 0x180fe20000010839 */
[-CC-:B------:R-:W-:Y:S01]  /*7090*/  FFMA.FTZ R34, R164, R5.reuse, -R57.reuse ;  /* 0x00000005a4227223 */ /* 0x180fe20000010839 */
[-CC-:B------:R-:W-:Y:S01]  /*70a0*/  FFMA.FTZ R179, R38, R5.reuse, -R57.reuse ;  /* 0x0000000526b37223 */ /* 0x180fe20000010839 */
[-CC-:B------:R-:W-:Y:S01]  /*70b0*/  FFMA.FTZ R38, R168, R5.reuse, -R57.reuse ;  /* 0x00000005a8267223 */ /* 0x180fe20000010839 */
[-CC-:B------:R-:W-:Y:S01]  /*70c0*/  FFMA.FTZ R173, R42, R5.reuse, -R57.reuse ;  /* 0x000000052aad7223 */ /* 0x180fe20000010839 */
[-CC-:B------:R-:W-:Y:S01]  /*70d0*/  FFMA.FTZ R42, R170, R5.reuse, -R57.reuse ;  /* 0x00000005aa2a7223 */ /* 0x180fe20000010839 */
[----:B0-----:R-:W-:Y:S01]  /*70e0*/  FADD.FTZ R35, R43, R50 ;  /* 0x000000322b237221 */ /* 0x001fe20000010000 */
[----:B------:R-:W0:Y:S01]  /*70f0*/  MUFU.EX2 R181, R181 ;  /* 0x000000b500b57308 */ /* 0x000e220000000800 */
[-CC-:B------:R-:W-:Y:S01]  /*7100*/  FFMA.FTZ R175, R46, R5.reuse, -R57.reuse ;  /* 0x000000052eaf7223 */ /* 0x180fe20000010839 */
[-C--:B------:R-:W-:Y:S01]  /*7110*/  FFMA.FTZ R26, R26, R5.reuse, -R57 ;  /* 0x000000051a1a7223 */ /* 0x080fe20000010839 */
[----:B------:R-:W-:Y:S01]  /*7120*/  FADD.FTZ R54, R44, R35 ;  /* 0x000000232c367221 */ /* 0x000fe20000010000 */
[--C-:B------:R-:W-:Y:S01]  /*7130*/  FFMA.FTZ R46, R184, R5, -R57.reuse ;  /* 0x00000005b82e7223 */ /* 0x100fe20000010839 */
[----:B------:R-:W-:Y:S01]  /*7140*/  F2FP.F16.F32.PACK_AB R164, R40, R29 ;  /* 0x0000001d28a4723e */ /* 0x000fe200000000ff */
[-CC-:B------:R-:W-:Y:S01]  /*7150*/  FFMA.FTZ R174, R174, R5.reuse, -R57.reuse ;  /* 0x00000005aeae7223 */ /* 0x180fe20000010839 */
[----:B------:R-:W-:Y:S01]  /*7160*/  FADD.FTZ R59, R29, R54 ;  /* 0x000000361d3b7221 */ /* 0x000fe20000010000 */
[----:B------:R-:W3:Y:S01]  /*7170*/  MUFU.EX2 R183, R183 ;  /* 0x000000b700b77308 */ /* 0x000ee20000000800 */
[-CC-:B------:R-:W-:Y:S01]  /*7180*/  FFMA.FTZ R165, R58, R5.reuse, -R57.reuse ;  /* 0x000000053aa57223 */ /* 0x180fe20000010839 */
[----:B------:R-:W-:Y:S01]  /*7190*/  FFMA.FTZ R50, R166, R5, -R57 ;  /* 0x00000005a6327223 */ /* 0x000fe20000010839 */
[----:B-1----:R-:W-:Y:S01]  /*71a0*/  FADD.FTZ R4, R40, R59 ;  /* 0x0000003b28047221 */ /* 0x002fe20000010000 */
[----:B------:R-:W-:Y:S01]  /*71b0*/  F2FP.F16.F32.PACK_AB R166, R20, R25 ;  /* 0x0000001914a6723e */ /* 0x000fe200000000ff */
[-CC-:B------:R-:W-:Y:S01]  /*71c0*/  FFMA.FTZ R154, R154, R5.reuse, -R57.reuse ;  /* 0x000000059a9a7223 */ /* 0x180fe20000010839 */
[--C-:B------:R-:W-:Y:S01]  /*71d0*/  FFMA.FTZ R167, R62, R5, -R57.reuse ;  /* 0x000000053ea77223 */ /* 0x100fe20000010839 */
[----:B------:R-:W-:Y:S01]  /*71e0*/  FADD.FTZ R59, R25, R4 ;  /* 0x00000004193b7221 */ /* 0x000fe20000010000 */
[----:B------:R-:W1:Y:S01]  /*71f0*/  MUFU.EX2 R30, R30 ;  /* 0x0000001e001e7308 */ /* 0x000e620000000800 */
[----:B--2---:R-:W-:Y:S01]  /*7200*/  FFMA.FTZ R4, R31, R3, R68 ;  /* 0x000000031f047223 */ /* 0x004fe20000010044 */
[-C--:B------:R-:W-:Y:S01]  /*7210*/  FFMA.FTZ R158, R158, R5.reuse, -R57 ;  /* 0x000000059e9e7223 */ /* 0x080fe20000010839 */
[----:B------:R-:W-:Y:S01]  /*7220*/  FADD.FTZ R54, R20, R59 ;  /* 0x0000003b14367221 */ /* 0x000fe20000010000 */
[-CC-:B------:R-:W-:Y:S01]  /*7230*/  FFMA.FTZ R156, R156, R5.reuse, -R57.reuse ;  /* 0x000000059c9c7223 */ /* 0x180fe20000010839 */
[----:B0-----:R-:W-:Y:S01]  /*7240*/  FADD.FTZ R4, R181, R4 ;  /* 0x00000004b5047221 */ /* 0x001fe20000010000 */
[-CC-:B------:R-:W-:Y:S01]  /*7250*/  FFMA.FTZ R70, R70, R5.reuse, -R57.reuse ;  /* 0x0000000546467223 */ /* 0x180fe20000010839 */
[----:B------:R-:W-:Y:S01]  /*7260*/  FADD.FTZ R59, R45, R54 ;  /* 0x000000362d3b7221 */ /* 0x000fe20000010000 */
[----:B------:R-:W0:Y:S01]  /*7270*/  MUFU.EX2 R177, R177 ;  /* 0x000000b100b17308 */ /* 0x000e220000000800 */
[----:B---3--:R-:W-:Y:S01]  /*7280*/  FADD.FTZ R3, R183, R4 ;  /* 0x00000004b7037221 */ /* 0x008fe20000010000 */
[-C--:B------:R-:W-:Y:S01]  /*7290*/  FFMA.FTZ R35, R152, R5.reuse, -R57 ;  /* 0x0000000598237223 */ /* 0x080fe20000010839 */
[----:B------:R-:W-:Y:S01]  /*72a0*/  FADD.FTZ R54, R28, R59 ;  /* 0x0000003b1c367221 */ /* 0x000fe20000010000 */
[-CC-:B------:R-:W-:Y:S01]  /*72b0*/  FFMA.FTZ R74, R74, R5.reuse, -R57.reuse ;  /* 0x000000054a4a7223 */ /* 0x180fe20000010839 */
[-CC-:B------:R-:W-:Y:S01]  /*72c0*/  FFMA.FTZ R52, R52, R5.reuse, -R57.reuse ;  /* 0x0000000534347223 */ /* 0x180fe20000010839 */
[-C--:B------:R-:W-:Y:S01]  /*72d0*/  FFMA.FTZ R78, R78, R5.reuse, -R57 ;  /* 0x000000054e4e7223 */ /* 0x080fe20000010839 */
[----:B------:R-:W-:Y:S01]  /*72e0*/  FADD.FTZ R15, R47, R54 ;  /* 0x000000362f0f7221 */ /* 0x000fe20000010000 */
[----:B------:R-:W2:Y:S01]  /*72f0*/  MUFU.EX2 R34, R34 ;  /* 0x0000002200227308 */ /* 0x000ea20000000800 */
[----:B-1----:R-:W-:Y:S01]  /*7300*/  FADD.FTZ R4, R30, R3 ;  /* 0x000000031e047221 */ /* 0x002fe20000010000 */
[-C--:B------:R-:W-:Y:S01]  /*7310*/  FFMA.FTZ R186, R186, R5.reuse, -R57 ;  /* 0x00000005baba7223 */ /* 0x080fe20000010839 */
[----:B------:R-:W-:Y:S01]  /*7320*/  FADD.FTZ R54, R24, R15 ;  /* 0x0000000f18367221 */ /* 0x000fe20000010000 */
[-CC-:B------:R-:W-:Y:S01]  /*7330*/  FFMA.FTZ R82, R82, R5.reuse, -R57.reuse ;  /* 0x0000000552527223 */ /* 0x180fe20000010839 */
[-CC-:B------:R-:W-:Y:S01]  /*7340*/  FFMA.FTZ R56, R56, R5.reuse, -R57.reuse ;  /* 0x0000000538387223 */ /* 0x180fe20000010839 */
[-CC-:B------:R-:W-:Y:S01]  /*7350*/  FFMA.FTZ R86, R86, R5.reuse, -R57.reuse ;  /* 0x0000000556567223 */ /* 0x180fe20000010839 */
[----:B------:R-:W-:Y:S01]  /*7360*/  FADD.FTZ R15, R49, R54 ;  /* 0x00000036310f7221 */ /* 0x000fe20000010000 */
[----:B------:R-:W1:Y:S01]  /*7370*/  MUFU.EX2 R179, R179 ;  /* 0x000000b300b37308 */ /* 0x000e620000000800 */
[----:B0-----:R-:W-:Y:S01]  /*7380*/  FADD.FTZ R3, R177, R4 ;  /* 0x00000004b1037221 */ /* 0x001fe20000010000 */
[----:B------:R-:W-:Y:S01]  /*7390*/  FFMA.FTZ R57, R60, R5, -R57 ;  /* 0x000000053c397223 */ /* 0x000fe20000010839 */
[----:B------:R-:W-:Y:S01]  /*73a0*/  FADD.FTZ R54, R64, R15 ;  /* 0x0000000f40367221 */ /* 0x000fe20000010000 */
[----:B------:R-:W-:Y:S01]  /*73b0*/  ISETP.GT.AND P2, PT, R6, UR54, PT ;  /* 0x0000003606007c0c */ /* 0x000fe2000bf44270 */
[-C--:B------:R-:W-:Y:S01]  /*73c0*/  FMUL.FTZ R124, R124, R32.reuse ;  /* 0x000000207c7c7220 */ /* 0x080fe20000410000 */
[----:B------:R-:W-:Y:S01]  /*73d0*/  F2FP.F16.F32.PACK_AB R168, R48, R41 ;  /* 0x0000002930a8723e */ /* 0x000fe200000000ff */
[----:B------:R-:W-:Y:S01]  /*73e0*/  FADD.FTZ R15, R51, R54 ;  /* 0x00000036330f7221 */ /* 0x000fe20000010000 */
[----:B------:R-:W0:Y:S01]  /*73f0*/  MUFU.EX2 R38, R38 ;  /* 0x0000002600267308 */ /* 0x000e220000000800 */
[----:B--2---:R-:W-:Y:S01]  /*7400*/  FADD.FTZ R4, R34, R3 ;  /* 0x0000000322047221 */ /* 0x004fe20000010000 */
[----:B------:R-:W-:Y:S01]  /*7410*/  F2FP.F16.F32.PACK_AB R170, R44, R43 ;  /* 0x0000002b2caa723e */ /* 0x000fe200000000ff */
[----:B------:R-:W-:Y:S01]  /*7420*/  FADD.FTZ R40, R14, R15 ;  /* 0x0000000f0e287221 */ /* 0x000fe20000010000 */
[----:B------:R-:W-:Y:S01]  /*7430*/  F2FP.F16.F32.PACK_AB R160, R28, R45 ;  /* 0x0000002d1ca0723e */ /* 0x000fe200000000ff */
[-C--:B------:R-:W-:Y:S01]  /*7440*/  FMUL.FTZ R125, R125, R32.reuse ;  /* 0x000000207d7d7220 */ /* 0x080fe20000410000 */
[----:B------:R-:W-:Y:S01]  /*7450*/  F2FP.F16.F32.PACK_AB R162, R24, R47 ;  /* 0x0000002f18a2723e */ /* 0x000fe200000000ff */
[----:B------:R-:W-:Y:S01]  /*7460*/  FADD.FTZ R15, R53, R40 ;  /* 0x00000028350f7221 */ /* 0x000fe20000010000 */
[----:B------:R-:W2:Y:S01]  /*7470*/  MUFU.EX2 R173, R173 ;  /* 0x000000ad00ad7308 */ /* 0x000ea20000000800 */
[----:B-1----:R-:W-:Y:S01]  /*7480*/  FADD.FTZ R3, R179, R4 ;  /* 0x00000004b3037221 */ /* 0x002fe20000010000 */
[C---:B------:R-:W-:Y:S01]  /*7490*/  F2FP.F16.F32.PACK_AB R152, R36.reuse, R53 ;  /* 0x000000352498723e */ /* 0x040fe200000000ff */
[----:B------:R-:W-:Y:S01]  /*74a0*/  FADD.FTZ R20, R36, R15 ;  /* 0x0000000f24147221 */ /* 0x000fe20000010000 */
[-C--:B------:R-:W-:Y:S01]  /*74b0*/  FMUL.FTZ R128, R128, R32.reuse ;  /* 0x0000002080807220 */ /* 0x080fe20000410000 */
[-C--:B------:R-:W-:Y:S01]  /*74c0*/  FMUL.FTZ R129, R129, R32.reuse ;  /* 0x0000002081817220 */ /* 0x080fe20000410000 */
[-C--:B------:R-:W-:Y:S01]  /*74d0*/  FMUL.FTZ R132, R132, R32.reuse ;  /* 0x0000002084847220 */ /* 0x080fe20000410000 */
[----:B------:R-:W-:Y:S01]  /*74e0*/  FADD.FTZ R15, R55, R20 ;  /* 0x00000014370f7221 */ /* 0x000fe20000010000 */
[----:B------:R-:W1:Y:S01]  /*74f0*/  MUFU.EX2 R42, R42 ;  /* 0x0000002a002a7308 */ /* 0x000e620000000800 */
[----:B0-----:R-:W-:Y:S01]  /*7500*/  FADD.FTZ R4, R38, R3 ;  /* 0x0000000326047221 */ /* 0x001fe20000010000 */
[-C--:B------:R-:W-:Y:S01]  /*7510*/  FMUL.FTZ R133, R133, R32.reuse ;  /* 0x0000002085857220 */ /* 0x080fe20000410000 */
[-C--:B------:R-:W-:Y:S01]  /*7520*/  FMUL.FTZ R136, R136, R32.reuse ;  /* 0x0000002088887220 */ /* 0x080fe20000410000 */
[-C--:B------:R-:W-:Y:S01]  /*7530*/  FMUL.FTZ R137, R137, R32.reuse ;  /* 0x0000002089897220 */ /* 0x080fe20000410000 */
[-C--:B------:R-:W-:Y:S01]  /*7540*/  FMUL.FTZ R140, R140, R32.reuse ;  /* 0x000000208c8c7220 */ /* 0x080fe20000410000 */
[-C--:B------:R-:W-:Y:S01]  /*7550*/  FMUL.FTZ R141, R141, R32.reuse ;  /* 0x000000208d8d7220 */ /* 0x080fe20000410000 */
[-C--:B------:R-:W-:Y:S01]  /*7560*/  FMUL.FTZ R144, R144, R32.reuse ;  /* 0x0000002090907220 */ /* 0x080fe20000410000 */
[----:B------:R-:W0:Y:S01]  /*7570*/  MUFU.EX2 R175, R175 ;  /* 0x000000af00af7308 */ /* 0x000e220000000800 */
[----:B--2---:R-:W-:Y:S01]  /*7580*/  FADD.FTZ R3, R173, R4 ;  /* 0x00000004ad037221 */ /* 0x004fe20000010000 */
[-C--:B------:R-:W-:Y:S01]  /*7590*/  FMUL.FTZ R145, R145, R32.reuse ;  /* 0x0000002091917220 */ /* 0x080fe20000410000 */
[-C--:B------:R-:W-:Y:S01]  /*75a0*/  FMUL.FTZ R148, R148, R32.reuse ;  /* 0x0000002094947220 */ /* 0x080fe20000410000 */
[----:B------:R-:W-:Y:S01]  /*75b0*/  FMUL.FTZ R149, R149, R32 ;  /* 0x0000002095957220 */ /* 0x000fe20000410000 */
[----:B------:R-:W-:Y:S01]  /*75c0*/  F2FP.F16.F32.PACK_AB R181, R181, R68 ;  /* 0x00000044b5b5723e */ /* 0x000fe200000000ff */
[----:B------:R-:W-:Y:S01]  /*75d0*/  VIADD R6, R6, 0xffffffff ;  /* 0xffffffff06067836 */ /* 0x000fe20000000000 */
[----:B------:R-:W-:Y:S01]  /*75e0*/  F2FP.F16.F32.PACK_AB R183, R30, R183 ;  /* 0x000000b71eb7723e */ /* 0x000fe200000000ff */
[----:B------:R-:W2:Y:S01]  /*75f0*/  MUFU.EX2 R26, R26 ;  /* 0x0000001a001a7308 */ /* 0x000ea20000000800 */
[----:B-1----:R-:W-:Y:S01]  /*7600*/  FADD.FTZ R4, R42, R3 ;  /* 0x000000032a047221 */ /* 0x002fe20000010000 */
[----:B------:R-:W-:Y:S01]  /*7610*/  F2FP.F16.F32.PACK_AB R177, R34, R177 ;  /* 0x000000b122b1723e */ /* 0x000fe200000000ff */
[----:B------:R-:W-:Y:S01]  /*7620*/  FMUL.FTZ R90, R90, R31 ;  /* 0x0000001f5a5a7220 */ /* 0x000fe20000410000 */
[----:B------:R-:W-:Y:S01]  /*7630*/  F2FP.F16.F32.PACK_AB R179, R38, R179 ;  /* 0x000000b326b3723e */ /* 0x000fe200000000ff */
[----:B------:R-:W-:Y:S01]  /*7640*/  FMUL.FTZ R91, R91, R31 ;  /* 0x0000001f5b5b7220 */ /* 0x000fe20000410000 */
[----:B------:R-:W-:Y:S01]  /*7650*/  F2FP.F16.F32.PACK_AB R173, R42, R173 ;  /* 0x000000ad2aad723e */ /* 0x000fe200000000ff */
[-C--:B------:R-:W-:Y:S01]  /*7660*/  FMUL.FTZ R94, R94, R31.reuse ;  /* 0x0000001f5e5e7220 */ /* 0x080fe20000410000 */
[----:B------:R-:W1:Y:S01]  /*7670*/  MUFU.EX2 R169, R169 ;  /* 0x000000a900a97308 */ /* 0x000e620000000800 */
[----:B0-----:R-:W-:Y:S01]  /*7680*/  FADD.FTZ R3, R175, R4 ;  /* 0x00000004af037221 */ /* 0x001fe20000010000 */
[-C--:B------:R-:W-:Y:S01]  /*7690*/  FMUL.FTZ R95, R95, R31.reuse ;  /* 0x0000001f5f5f7220 */ /* 0x080fe20000410000 */
[-C--:B------:R-:W-:Y:S01]  /*76a0*/  FMUL.FTZ R98, R98, R31.reuse ;  /* 0x0000001f62627220 */ /* 0x080fe20000410000 */
[-C--:B------:R-:W-:Y:S01]  /*76b0*/  FMUL.FTZ R99, R99, R31.reuse ;  /* 0x0000001f63637220 */ /* 0x080fe20000410000 */
[-C--:B------:R-:W-:Y:S01]  /*76c0*/  FMUL.FTZ R102, R102, R31.reuse ;  /* 0x0000001f66667220 */ /* 0x080fe20000410000 */
[-C--:B------:R-:W-:Y:S01]  /*76d0*/  FMUL.FTZ R103, R103, R31.reuse ;  /* 0x0000001f67677220 */ /* 0x080fe20000410000 */
[----:B------:R-:W-:Y:S01]  /*76e0*/  FMUL.FTZ R106, R106, R31 ;  /* 0x0000001f6a6a7220 */ /* 0x000fe20000410000 */
[----:B------:R-:W0:Y:S01]  /*76f0*/  MUFU.EX2 R46, R46 ;  /* 0x0000002e002e7308 */ /* 0x000e220000000800 */
[C---:B--2---:R-:W-:Y:S01]  /*7700*/  FADD.FTZ R4, R26.reuse, R3 ;  /* 0x000000031a047221 */ /* 0x044fe20000010000 */
[----:B------:R-:W-:Y:S01]  /*7710*/  F2FP.F16.F32.PACK_AB R175, R26, R175 ;  /* 0x000000af1aaf723e */ /* 0x000fe200000000ff */
[-C--:B------:R-:W-:Y:S01]  /*7720*/  FMUL.FTZ R107, R107, R31.reuse ;  /* 0x0000001f6b6b7220 */ /* 0x080fe20000410000 */
[-C--:B------:R-:W-:Y:S01]  /*7730*/  FMUL.FTZ R110, R110, R31.reuse ;  /* 0x0000001f6e6e7220 */ /* 0x080fe20000410000 */
[-C--:B------:R-:W-:Y:S01]  /*7740*/  FMUL.FTZ R111, R111, R31.reuse ;  /* 0x0000001f6f6f7220 */ /* 0x080fe20000410000 */
[-C--:B------:R-:W-:Y:S01]  /*7750*/  FMUL.FTZ R114, R114, R31.reuse ;  /* 0x0000001f72727220 */ /* 0x080fe20000410000 */
[-C--:B------:R-:W-:Y:S01]  /*7760*/  FMUL.FTZ R115, R115, R31.reuse ;  /* 0x0000001f73737220 */ /* 0x080fe20000410000 */
[----:B------:R-:W2:Y:S01]  /*7770*/  MUFU.EX2 R171, R171 ;  /* 0x000000ab00ab7308 */ /* 0x000ea20000000800 */
[----:B-1----:R-:W-:Y:S01]  /*7780*/  FADD.FTZ R3, R169, R4 ;  /* 0x00000004a9037221 */ /* 0x002fe20000010000 */
[----:B------:R-:W-:Y:S01]  /*7790*/  FADD.FTZ R4, R0, R15 ;  /* 0x0000000f00047221 */ /* 0x000fe20000010000 */
[-C--:B------:R-:W-:Y:S01]  /*77a0*/  FMUL.FTZ R118, R118, R31.reuse ;  /* 0x0000001f76767220 */ /* 0x080fe20000410000 */
[-C--:B------:R-:W-:Y:S01]  /*77b0*/  FMUL.FTZ R119, R119, R31.reuse ;  /* 0x0000001f77777220 */ /* 0x080fe20000410000 */
[-C--:B------:R-:W-:Y:S01]  /*77c0*/  FMUL.FTZ R122, R122, R31.reuse ;  /* 0x0000001f7a7a7220 */ /* 0x080fe20000410000 */
[-C--:B------:R-:W-:Y:S01]  /*77d0*/  FMUL.FTZ R123, R123, R31.reuse ;  /* 0x0000001f7b7b7220 */ /* 0x080fe20000410000 */
[----:B------:R-:W-:Y:S01]  /*77e0*/  FMUL.FTZ R126, R126, R31 ;  /* 0x0000001f7e7e7220 */ /* 0x000fe20000410000 */
[----:B------:R1:W3:Y:S01]  /*77f0*/  MUFU.EX2 R8, R174 ;  /* 0x000000ae00087308 */ /* 0x0002e20000000800 */
[----:B0-----:R-:W-:Y:S01]  /*7800*/  F2FP.F16.F32.PACK_AB R169, R46, R169 ;  /* 0x000000a92ea9723e */ /* 0x001fe200000000ff */
[-C--:B------:R-:W-:Y:S01]  /*7810*/  FMUL.FTZ R127, R127, R31.reuse ;  /* 0x0000001f7f7f7220 */ /* 0x080fe20000410000 */
[-C--:B------:R-:W-:Y:S01]  /*7820*/  FMUL.FTZ R130, R130, R31.reuse ;  /* 0x0000001f82827220 */ /* 0x080fe20000410000 */
[-C--:B------:R-:W-:Y:S01]  /*7830*/  FMUL.FTZ R131, R131, R31.reuse ;  /* 0x0000001f83837220 */ /* 0x080fe20000410000 */
[-C--:B------:R-:W-:Y:S01]  /*7840*/  FMUL.FTZ R134, R134, R31.reuse ;  /* 0x0000001f86867220 */ /* 0x080fe20000410000 */
[-C--:B------:R-:W-:Y:S01]  /*7850*/  FMUL.FTZ R135, R135, R31.reuse ;  /* 0x0000001f87877220 */ /* 0x080fe20000410000 */
[----:B------:R-:W-:Y:S01]  /*7860*/  FMUL.FTZ R138, R138, R31 ;  /* 0x0000001f8a8a7220 */ /* 0x000fe20000410000 */
[----:B------:R-:W0:Y:S01]  /*7870*/  MUFU.EX2 R165, R165 ;  /* 0x000000a500a57308 */ /* 0x000e220000000800 */
[----:B-1----:R-:W-:Y:S01]  /*7880*/  F2FP.F16.F32.PACK_AB R174, R66, R39 ;  /* 0x0000002742ae723e */ /* 0x002fe200000000ff */
[-C--:B------:R-:W-:Y:S01]  /*7890*/  FMUL.FTZ R139, R139, R31.reuse ;  /* 0x0000001f8b8b7220 */ /* 0x080fe20000410000 */
[-C--:B------:R-:W-:Y:S01]  /*78a0*/  FMUL.FTZ R142, R142, R31.reuse ;  /* 0x0000001f8e8e7220 */ /* 0x080fe20000410000 */
[-C--:B------:R-:W-:Y:S01]  /*78b0*/  FMUL.FTZ R143, R143, R31.reuse ;  /* 0x0000001f8f8f7220 */ /* 0x080fe20000410000 */
[-C--:B------:R-:W-:Y:S01]  /*78c0*/  FMUL.FTZ R146, R146, R31.reuse ;  /* 0x0000001f92927220 */ /* 0x080fe20000410000 */
[-C--:B------:R-:W-:Y:S01]  /*78d0*/  FMUL.FTZ R147, R147, R31.reuse ;  /* 0x0000001f93937220 */ /* 0x080fe20000410000 */
[-C--:B------:R-:W-:Y:S01]  /*78e0*/  FMUL.FTZ R150, R150, R31.reuse ;  /* 0x0000001f96967220 */ /* 0x080fe20000410000 */
[----:B------:R1:W-:Y:S01]  /*78f0*/  MUFU.EX2 R21, R154 ;  /* 0x0000009a00157308 */ /* 0x0003e20000000800 */
[----:B------:R-:W-:-:S07]  /*7900*/  FMUL.FTZ R151, R151, R31 ;  /* 0x0000001f97977220 */ /* 0x000fce0000410000 */
[----:B------:R-:W4:Y:S01]  /*7910*/  MUFU.EX2 R50, R50 ;  /* 0x0000003200327308 */ /* 0x000f220000000800 */
[----:B-1----:R-:W-:Y:S01]  /*7920*/  F2FP.F16.F32.PACK_AB R154, R0, R55 ;  /* 0x00000037009a723e */ /* 0x002fe200000000ff */
[----:B------:R-:W-:-:S04]  /*7930*/  FADD.FTZ R0, R46, R3 ;  /* 0x000000032e007221 */ /* 0x000fc80000010000 */
[----:B--2---:R-:W-:Y:S01]  /*7940*/  FADD.FTZ R3, R171, R0 ;  /* 0x00000000ab037221 */ /* 0x004fe20000010000 */
[C---:B---3--:R-:W-:Y:S01]  /*7950*/  F2FP.F16.F32.PACK_AB R171, R8.reuse, R171 ;  /* 0x000000ab08ab723e */ /* 0x048fe200000000ff */
[----:B------:R-:W1:Y:S02]  /*7960*/  MUFU.EX2 R167, R167 ;  /* 0x000000a700a77308 */ /* 0x000e640000000800 */
[----:B------:R-:W-:Y:S01]  /*7970*/  FADD.FTZ R0, R8, R3 ;  /* 0x0000000308007221 */ /* 0x000fe20000010000 */
[----:B------:R-:W-:-:S03]  /*7980*/  IMAD.MOV.U32 R8, RZ, RZ, R12 ;  /* 0x000000ffff087224 */ /* 0x000fc600078e000c */
[----:B0-----:R-:W-:Y:S02]  /*7990*/  FADD.FTZ R3, R165, R0 ;  /* 0x00000000a5037221 */ /* 0x001fe40000010000 */
[----:B------:R0:W2:Y:S01]  /*79a0*/  MUFU.EX2 R58, R158 ;  /* 0x0000009e003a7308 */ /* 0x0000a20000000800 */
[C---:B----4-:R-:W-:Y:S01]  /*79b0*/  F2FP.F16.F32.PACK_AB R165, R50.reuse, R165 ;  /* 0x000000a532a5723e */ /* 0x050fe200000000ff */
[----:B------:R-:W-:-:S06]  /*79c0*/  FADD.FTZ R0, R50, R3 ;  /* 0x0000000332007221 */ /* 0x000fcc0000010000 */
[----:B------:R3:W4:Y:S01]  /*79d0*/  MUFU.EX2 R161, R156 ;  /* 0x0000009c00a17308 */ /* 0x0007220000000800 */
[----:B-1----:R-:W-:Y:S01]  /*79e0*/  FADD.FTZ R0, R167, R0 ;  /* 0x00000000a7007221 */ /* 0x002fe20000010000 */
[----:B0-----:R-:W-:-:S06]  /*79f0*/  F2FP.F16.F32.PACK_AB R158, R14, R51 ;  /* 0x000000330e9e723e */ /* 0x001fcc00000000ff */
[----:B------:R-:W0:Y:S01]  /*7a00*/  MUFU.EX2 R163, R70 ;  /* 0x0000004600a37308 */ /* 0x000e220000000800 */
[----:B--2---:R-:W-:Y:S01]  /*7a10*/  FADD.FTZ R0, R58, R0 ;  /* 0x000000003a007221 */ /* 0x004fe20000010000 */
[----:B---3--:R-:W-:Y:S02]  /*7a20*/  F2FP.F16.F32.PACK_AB R156, R64, R49 ;  /* 0x00000031409c723e */ /* 0x008fe400000000ff */
[----:B------:R-:W-:-:S04]  /*7a30*/  F2FP.F16.F32.PACK_AB R167, R58, R167 ;  /* 0x000000a73aa7723e */ /* 0x000fc800000000ff */
[----:B------:R-:W1:Y:S01]  /*7a40*/  MUFU.EX2 R35, R35 ;  /* 0x0000002300237308 */ /* 0x000e620000000800 */
[----:B----4-:R-:W-:Y:S01]  /*7a50*/  FADD.FTZ R0, R161, R0 ;  /* 0x00000000a1007221 */ /* 0x010fe20000010000 */
[----:B------:R-:W-:-:S03]  /*7a60*/  F2FP.F16.F32.PACK_AB R161, R21, R161 ;  /* 0x000000a115a1723e */ /* 0x000fc600000000ff */
[----:B------:R-:W-:-:S03]  /*7a70*/  FADD.FTZ R0, R21, R0 ;  /* 0x0000000015007221 */ /* 0x000fc60000010000 */
        /* <DEDUP_REMOVED lines=23> */
[----:B------:R-:W-:Y:S01]  /*7bf0*/  IMAD.MOV.U32 R0, RZ, RZ, R10 ;  /* 0x000000ffff007224 */ /* 0x000fe200078e000a */
[----:B------:R-:W-:Y:S06]  /*7c00*/  @P2 BRA `(.L_x_6623) ;  /* 0xffffffd000002947 */ /* 0x000fec000383ffff */
[----:B------:R-:W-:Y:S01]  /*7c10*/  IMAD.MOV.U32 R8, RZ, RZ, R12 ;  /* 0x000000ffff087224 */ /* 0x000fe200078e000c */
[----:B------:R-:W-:Y:S01]  /*7c20*/  UMOV UR42, UR53 ;  /* 0x00000035002a7c82 */ /* 0x000fe20008000000 */
[----:B------:R-:W-:Y:S01]  /*7c30*/  IMAD.MOV.U32 R0, RZ, RZ, R10 ;  /* 0x000000ffff007224 */ /* 0x000fe200078e000a */
[----:B------:R-:W-:-:S06]  /*7c40*/  UMOV UR43, UR52 ;  /* 0x00000034002b7c82 */ /* 0x000fcc0008000000 */
.L_x_6606:
        /* <DEDUP_REMOVED lines=18> */
.L_x_6625:
[----:B------:R-:W-:-:S11]  /*7d70*/  UISETP.NE.AND UP0, UPT, UR11, 0x1, UPT ;  /* 0x000000010b00788c */ /* 0x000fd6000bf05270 */
[----:B------:R-:W-:Y:S02]  /*7d80*/  @UP0 ULDC.64 UR14, c[0x0][0x9e8] ;  /* 0x00027a00000e0ab9 */ /* 0x000fe40000000a00 */
[----:B------:R-:W-:-:S04]  /*7d90*/  UIMAD.WIDE.U32 UR6, UR10, UR14, URZ ;  /* 0x0000000e0a0672a5 */ /* 0x000fc8000f8e003f */
[----:B------:R-:W-:-:S12]  /*7da0*/  @UP0 USHF.R.U32.HI UR10, URZ, UR15, UR7 ;  /* 0x0000000f3f0a0299 */ /* 0x000fd80008011607 */
.L_x_6626:
[----:B------:R-:W-:-:S04]  /*7db0*/  UIMAD UR10, UR10, UR11, URZ ;  /* 0x0000000b0a0a72a4 */ /* 0x000fc8000f8e023f */
[----:B------:R-:W-:-:S04]  /*7dc0*/  UISETP.LT.AND UP0, UPT, UR50, UR10, UPT ;  /* 0x0000000a3200728c */ /* 0x000fc8000bf01270 */
[----:B------:R-:W-:-:S12]  /*7dd0*/  USEL UR50, UR50, UR10, !UP0 ;  /* 0x0000000a32327287 */ /* 0x000fd8000c000000 */
.L_x_6624:
        /* <DEDUP_REMOVED lines=12> */
.L_x_6636:
        /* <DEDUP_REMOVED lines=9> */
.L_x_6629:
[----:B------:R-:W-:Y:S01]  /*7f30*/  ULEA UR6, UR42, UR41, 0x3 ;  /* 0x000000292a067291 */ /* 0x000fe2000f8e183f */
[----:B------:R-:W-:-:S05]  /*7f40*/  IMAD.U32 R0, RZ, RZ, UR43 ;  /* 0x0000002bff007e24 */ /* 0x000fca000f8e00ff */
[----:B------:R-:W-:-:S04]  /*7f50*/  SHF.L.U32 R0, R0, 0x1f, RZ ;  /* 0x0000001f00007819 */ /* 0x000fc800000006ff */
[----:B------:R0:W1:Y:S01]  /*7f60*/  SYNCS.PHASECHK.TRANS64.TRYWAIT P2, [UR6+0x28830], R0 ;  /* 0x02883000ff0075a7 */ /* 0x0000620008040146 */
[----:B------:R-:W-:Y:S05]  /*7f70*/  @!P0 BRA `(.L_x_6630) ;  /* 0x0000000000048947 */ /* 0x000fea0003800000 */
[----:B------:R-:W-:Y:S01]  /*7f80*/  BPT.TRAP 0x1 ;  /* 0x000000040000795c */ /* 0x000fe20000300000 */
.L_x_6630:
[----:B-1----:R-:W-:Y:S05]  /*7f90*/  @P2 BRA `(.L_x_6628) ;  /* 0x0000000000082947 */ /* 0x002fea0003800000 */
[----:B------:R-:W1:Y:S02]  /*7fa0*/  SYNCS.PHASECHK.TRANS64.TRYWAIT P2, [UR6+0x28830], R0 ;  /* 0x02883000ff0075a7 */ /* 0x000e640008040146 */
[----:B-1----:R-:W-:Y:S05]  /*7fb0*/  @!P2 BRA `(.L_x_6631) ;  /* 0x000000c800dca947 */ /* 0x002fea0003800000 */
.L_x_6628:
        /* <DEDUP_REMOVED lines=47> */
.L_x_6633:
[----:B------:R-:W-:Y:S01]  /*82b0*/  ULEA UR6, UR50, UR41, 0x3 ;  /* 0x0000002932067291 */ /* 0x000fe2000f8e183f */
[----:B------:R-:W-:-:S05]  /*82c0*/  IMAD.U32 R0, RZ, RZ, UR51 ;  /* 0x00000033ff007e24 */ /* 0x000fca000f8e00ff */
[----:B------:R-:W-:-:S04]  /*82d0*/  SHF.L.U32 R0, R0, 0x1f, RZ ;  /* 0x0000001f00007819 */ /* 0x000fc800000006ff */
[----:B------:R0:W1:Y:S01]  /*82e0*/  SYNCS.PHASECHK.TRANS64.TRYWAIT P2, [UR6+0x28850], R0 ;  /* 0x02885000ff0075a7 */ /* 0x0000620008040146 */
[----:B------:R-:W-:Y:S05]  /*82f0*/  @!P0 BRA `(.L_x_6634) ;  /* 0x0000000000048947 */ /* 0x000fea0003800000 */
[----:B------:R-:W-:Y:S01]  /*8300*/  BPT.TRAP 0x1 ;  /* 0x000000040000795c */ /* 0x000fe20000300000 */
.L_x_6634:
[----:B-1----:R-:W-:Y:S05]  /*8310*/  @P2 BRA `(.L_x_6632) ;  /* 0x0000000000082947 */ /* 0x002fea0003800000 */
[----:B------:R-:W1:Y:S02]  /*8320*/  SYNCS.PHASECHK.TRANS64.TRYWAIT P2, [UR6+0x28850], R0 ;  /* 0x02885000ff0075a7 */ /* 0x000e640008040146 */
[----:B-1----:R-:W-:Y:S05]  /*8330*/  @!P2 BRA `(.L_x_6635) ;  /* 0x000000c80014a947 */ /* 0x002fea0003800000 */
.L_x_6632:
[----:B------:R-:W-:Y:S01]  /*8340*/  UIADD3 UR6, UR41, 0x400, URZ ;  /* 0x0000040029067890 */ /* 0x000fe2000fffe03f */
[----:B------:R-:W-:Y:S01]  /*8350*/  WARPGROUP.ARRIVE ;  /* 0x00000000000079c5 */ /* 0x000fe20000000000 */
[----:B------:R-:W-:Y:S01]  /*8360*/  UMOV UR7, 0x40000040 ;  /* 0x4000004000077882 */ /* 0x000fe20000000000 */
[----:B01----:R-:W-:Y:S01]  /*8370*/  FMNMX.FTZ R0, R24, R7, !PT ;  /* 0x0000000718007209 */ /* 0x003fe20007810000 */
[----:B------:R-:W-:-:S03]  /*8380*/  USHF.R.U32.HI UR6, URZ, 0x4, UR6 ;  /* 0x000000043f067899 */ /* 0x000fc60008011606 */
[----:B------:R-:W0:Y:S01]  /*8390*/  S2R R184, SR_TID.X ;  /* 0x0000000000b87919 */ /* 0x000e220000002100 */
[C---:B------:R-:W-:Y:S01]  /*83a0*/  ISETP.GT.AND P2, PT, R6.reuse, UR47, PT ;  /* 0x0000002f06007c0c */ /* 0x040fe2000bf44270 */
[----:B------:R-:W-:Y:S01]  /*83b0*/  UMOV UR51, UR43 ;  /* 0x0000002b00337c82 */ /* 0x000fe20008000000 */
[----:B------:R-:W-:Y:S01]  /*83c0*/  ULOP3.LUT UR6, UR6, 0x3fff, URZ, 0xc0, !UPT ;  /* 0x00003fff06067892 */ /* 0x000fe2000f8ec03f */
[----:B------:R-:W-:Y:S01]  /*83d0*/  FMNMX.FTZ R5, R25, R0, !PT ;  /* 0x0000000019057209 */ /* 0x000fe20007810000 */
[----:B------:R-:W-:Y:S02]  /*83e0*/  VIADD R6, R6, 0xffffffff ;  /* 0xffffffff06067836 */ /* 0x000fe40000000000 */
        /* <DEDUP_REMOVED lines=39> */
[----:B------:R-:W0:Y:S01]  /*8660*/  LDC R5, c[0x0][0x988] ;  /* 0x00026200ff057b82 */ /* 0x000e220000000800 */
[----:B------:R-:W-:Y:S02]  /*8670*/  FMNMX.FTZ R8, R26, R9, !PT ;  /* 0x000000091a087209 */ /* 0x000fe40007810000 */
[----:B------:R-:W1:Y:S01]  /*8680*/  SHFL.BFLY PT, R0, R11, 0x1, 0x1f ;  /* 0x0c201f000b007f89 */ /* 0x000e6200000e0000 */
        /* <DEDUP_REMOVED lines=8> */
[----:B------:R-:W-:-:S04]  /*8710*/  FMNMX.FTZ R8, R34, R21, !PT ;  /* 0x0000001522087209 */ /* 0x000fc80007810000 */
[----:B------:R-:W-:Y:S02]  /*8720*/  FMNMX.FTZ R21, R35, R8, !PT ;  /* 0x0000000823157209 */ /* 0x000fe40007810000 */
[----:B-1----:R-:W-:Y:S02]  /*8730*/  FMNMX.FTZ R0, R11, R0, !PT ;  /* 0x000000000b007209 */ /* 0x002fe40007810000 */
[----:B------:R-:W-:-:S03]  /*8740*/  FMNMX.FTZ R8, R38, R21, !PT ;  /* 0x0000001526087209 */ /* 0x000fc60007810000 */
[----:B------:R-:W-:-:S04]  /*8750*/  FADD.FTZ R10, -R0, R7 ;  /* 0x00000007000a7221 */ /* 0x000fc80000010100 */
[-C--:B0-----:R-:W-:Y:S01]  /*8760*/  FMUL.FTZ R7, R10, R5.reuse ;  /* 0x000000050a077220 */ /* 0x081fe20000410000 */
[----:B------:R-:W-:-:S04]  /*8770*/  FMUL.FTZ R10, R0, R5 ;  /* 0x00000005000a7220 */ /* 0x000fc80000410000 */
        /* <DEDUP_REMOVED lines=13> */
[----:B0-----:R-:W-:-:S04]  /*8850*/  FMNMX.FTZ R25, R39, R8, !PT ;  /* 0x0000000827197209 */ /* 0x001fc80007810000 */
[----:B------:R-:W-:-:S03]  /*8860*/  FMNMX.FTZ R8, R42, R25, !PT ;  /* 0x000000192a087209 */ /* 0x000fc60007810000 */
[----:B------:R-:W0:Y:S01]  /*8870*/  MUFU.EX2 R180, R180 ;  /* 0x000000b400b47308 */ /* 0x000e220000000800 */
[----:B------:R-:W-:-:S04]  /*8880*/  FMNMX.FTZ R25, R43, R8, !PT ;  /* 0x000000082b197209 */ /* 0x000fc80007810000 */
[----:B------:R-:W-:Y:S01]  /*8890*/  FMNMX.FTZ R8, R46, R25, !PT ;  /* 0x000000192e087209 */ /* 0x000fe20007810000 */
[----:B------:R-:W-:Y:S02]  /*88a0*/  FFMA.FTZ R25, R41, R5, -R10 ;  /* 0x0000000529197223 */ /* 0x000fe4000001080a */
[----:B------:R-:W-:Y:S01]  /*88b0*/  MUFU.EX2 R182, R182 ;  /* 0x000000b600b67308 */ /* 0x000fe20000000800 */
[----:B------:R-:W-:-:S04]  /*88c0*/  FMNMX.FTZ R29, R47, R8, !PT ;  /* 0x000000082f1d7209 */ /* 0x000fc80007810000 */
[----:B------:R-:W-:-:S03]  /*88d0*/  FMNMX.FTZ R8, R50, R29, !PT ;  /* 0x0000001d32087209 */ /* 0x000fc60007810000 */
[----:B------:R-:W-:Y:S01]  /*88e0*/  MUFU.EX2 R13, R13 ;  /* 0x0000000d000d7308 */ /* 0x000fe20000000800 */
[----:B------:R-:W-:Y:S01]  /*88f0*/  FMNMX.FTZ R29, R51, R8, !PT ;  /* 0x00000008331d7209 */ /* 0x000fe20007810000 */
[----:B0-----:R-:W-:Y:S01]  /*8900*/  FFMA.FTZ R4, R7, R4, R180 ;  /* 0x0000000407047223 */ /* 0x001fe200000100b4 */
[----:B------:R-:W-:Y:S02]  /*8910*/  F2FP.F16.F32.PACK_AB R180, R11, R180 ;  /* 0x000000b40bb4723e */ /* 0x000fe400000000ff */
[----:B------:R-:W-:Y:S01]  /*8920*/  FMNMX.FTZ R8, R54, R29, !PT ;  /* 0x0000001d36087209 */ /* 0x000fe20007810000 */
[----:B------:R-:W-:Y:S02]  /*8930*/  FFMA.FTZ R29, R45, R5, -R10 ;  /* 0x000000052d1d7223 */ /* 0x000fe4000001080a */
[----:B------:R-:W-:Y:S01]  /*8940*/  MUFU.EX2 R15, R15 ;  /* 0x0000000f000f7308 */ /* 0x000fe20000000800 */
[----:B------:R-:W-:-:S04]  /*8950*/  FMNMX.FTZ R33, R55, R8, !PT ;  /* 0x0000000837217209 */ /* 0x000fc80007810000 */
[----:B------:R-:W-:-:S03]  /*8960*/  FMNMX.FTZ R8, R58, R33, !PT ;  /* 0x000000213a087209 */ /* 0x000fc60007810000 */
[----:B------:R-:W-:Y:S01]  /*8970*/  MUFU.EX2 R21, R21 ;  /* 0x0000001500157308 */ /* 0x000fe20000000800 */
[----:B------:R-:W-:-:S04]  /*8980*/  FMNMX.FTZ R33, R59, R8, !PT ;  /* 0x000000083b217209 */ /* 0x000fc80007810000 */
[----:B------:R-:W-:Y:S01]  /*8990*/  FMNMX.FTZ R8, R62, R33, !PT ;  /* 0x000000213e087209 */ /* 0x000fe20007810000 */
[-CC-:B------:R-:W-:Y:S01]  /*89a0*/  FFMA.FTZ R33, R49, R5.reuse, -R10.reuse ;  /* 0x0000000531217223 */ /* 0x180fe2000001080a */
[-CC-:B------:R-:W-:Y:S01]  /*89b0*/  FFMA.FTZ R49, R65, R5.reuse, -R10.reuse ;  /* 0x0000000541317223 */ /* 0x180fe2000001080a */
[----:B------:R-:W-:Y:S01]  /*89c0*/  FFMA.FTZ R65, R81, R5, -R10 ;  /* 0x0000000551417223 */ /* 0x000fe2000001080a */
[----:B------:R-:W-:Y:S01]  /*89d0*/  FMNMX.FTZ R37, R63, R8, !PT ;  /* 0x000000083f257209 */ /* 0x000fe20007810000 */
[----:B------:R-:W-:Y:S03]  /*89e0*/  MUFU.EX2 R25, R25 ;  /* 0x0000001900197308 */ /* 0x000fe60000000800 */
[----:B------:R-:W-:-:S04]  /*89f0*/  FMNMX.FTZ R8, R66, R37, !PT ;  /* 0x0000002542087209 */ /* 0x000fc80007810000 */
[----:B------:R-:W-:Y:S01]  /*8a00*/  FMNMX.FTZ R37, R67, R8, !PT ;  /* 0x0000000843257209 */ /* 0x000fe20007810000 */
[----:B------:R-:W-:Y:S03]  /*8a10*/  MUFU.EX2 R29, R29 ;  /* 0x0000001d001d7308 */ /* 0x000fe60000000800 */
[----:B------:R-:W-:Y:S01]  /*8a20*/  FMNMX.FTZ R8, R70, R37, !PT ;  /* 0x0000002546087209 */ /* 0x000fe20007810000 */
[-CC-:B------:R-:W-:Y:S01]  /*8a30*/  FFMA.FTZ R37, R53, R5.reuse, -R10.reuse ;  /* 0x0000000535257223 */ /* 0x180fe2000001080a */
[----:B------:R-:W-:Y:S02]  /*8a40*/  FFMA.FTZ R53, R69, R5, -R10 ;  /* 0x0000000545357223 */ /* 0x000fe4000001080a */
[----:B------:R-:W-:Y:S01]  /*8a50*/  FMNMX.FTZ R41, R71, R8, !PT ;  /* 0x0000000847297209 */ /* 0x000fe20007810000 */
[----:B------:R-:W-:Y:S03]  /*8a60*/  MUFU.EX2 R33, R33 ;  /* 0x0000002100217308 */ /* 0x000fe60000000800 */
[----:B------:R-:W-:-:S04]  /*8a70*/  FMNMX.FTZ R8, R74, R41, !PT ;  /* 0x000000294a087209 */ /* 0x000fc80007810000 */
[----:B------:R-:W-:Y:S01]  /*8a80*/  FMNMX.FTZ R41, R75, R8, !PT ;  /* 0x000000084b297209 */ /* 0x000fe20007810000 */
[----:B------:R-:W-:Y:S03]  /*8a90*/  MUFU.EX2 R37, R37 ;  /* 0x0000002500257308 */ /* 0x000fe60000000800 */
        /* <DEDUP_REMOVED lines=11> */
[----:B------:R-:W-:Y:S01]  /*8b50*/  MUFU.EX2 R53, R53 ;  /* 0x0000003500357308 */ /* 0x000fe20000000800 */
[----:B------:R-:W-:-:S02]  /*8b60*/  WARPGROUP.DEPBAR.LE gsb0, 0x0 ;  /* 0x00008000000079c5 */ /* 0x000fc40000010000 */
[----:B------:R-:W-:Y:S01]  /*8b70*/  WARPGROUP.ARRIVE ;  /* 0x00000000000079c5 */ /* 0x000fe20000000000 */
[----:B------:R-:W0:Y:S01]  /*8b80*/  SHFL.BFLY PT, R57, R8, 0x2, 0x1f ;  /* 0x0c401f0008397f89 */ /* 0x000e2200000e0000 */
[-CC-:B------:R-:W-:Y:S01]  /*8b90*/  FFMA.FTZ R176, R32, R5.reuse, -R10.reuse ;  /* 0x0000000520b07223 */ /* 0x180fe2000001080a */
[----:B------:R-:W-:Y:S02]  /*8ba0*/  FFMA.FTZ R178, R36, R5, -R10 ;  /* 0x0000000524b27223 */ /* 0x000fe4000001080a */
[----:B------:R-:W-:Y:S01]  /*8bb0*/  MUFU.EX2 R45, R45 ;  /* 0x0000002d002d7308 */ /* 0x000fe20000000800 */
[----:B------:R-:W-:Y:S01]  /*8bc0*/  HGMMA.64x128x16.F32 R88, R172, gdesc[UR4].tnspB, R88, gsb0 ;  /* 0x41e00004ac587df0 */ /* 0x000fe20008000858 */
[----:B------:R-:W-:Y:S01]  /*8bd0*/  UIADD3 UR6, UR10, 0x180, URZ ;  /* 0x000001800a067890 */ /* 0x000fe2000fffe03f */
[----:B------:R-:W-:-:S05]  /*8be0*/  UMOV UR7, 0x40000040 ;  /* 0x4000004000077882 */ /* 0x000fca0000000000 */
[----:B------:R-:W-:Y:S08]  /*8bf0*/  MUFU.EX2 R176, R176 ;  /* 0x000000b000b07308 */ /* 0x000ff00000000800 */
[----:B------:R-:W-:Y:S01]  /*8c00*/  MUFU.EX2 R178, R178 ;  /* 0x000000b200b27308 */ /* 0x000fe20000000800 */
[----:B0-----:R-:W-:Y:S01]  /*8c10*/  FMNMX.FTZ R24, R8, R57, !PT ;  /* 0x0000003908187209 */ /* 0x001fe20007810000 */
[----:B------:R-:W-:-:S06]  /*8c20*/  FFMA.FTZ R57, R73, R5, -R10 ;  /* 0x0000000549397223 */ /* 0x000fcc000001080a */
[----:B------:R-:W-:Y:S01]  /*8c30*/  MUFU.EX2 R12, R12 ;  /* 0x0000000c000c7308 */ /* 0x000fe20000000800 */
[----:B------:R-:W0:Y:S07]  /*8c40*/  SHFL.BFLY PT, R69, R24, 0x1, 0x1f ;  /* 0x0c201f0018457f89 */ /* 0x000e2e00000e0000 */
[----:B------:R-:W-:Y:S08]  /*8c50*/  MUFU.EX2 R57, R57 ;  /* 0x0000003900397308 */ /* 0x000ff00000000800 */
[----:B------:R-:W-:Y:S08]  /*8c60*/  MUFU.EX2 R14, R14 ;  /* 0x0000000e000e7308 */ /* 0x000ff00000000800 */
[----:B------:R-:W-:Y:S01]  /*8c70*/  MUFU.EX2 R61, R61 ;  /* 0x0000003d003d7308 */ /* 0x000fe20000000800 */
[----:B0-----:R-:W-:-:S07]  /*8c80*/  FMNMX.FTZ R8, R24, R69, !PT ;  /* 0x0000004518087209 */ /* 0x001fce0007810000 */
[----:B------:R-:W-:Y:S08]  /*8c90*/  MUFU.EX2 R20, R20 ;  /* 0x0000001400147308 */ /* 0x000ff00000000800 */
[----:B------:R-:W-:Y:S08]  /*8ca0*/  MUFU.EX2 R65, R65 ;  /* 0x0000004100417308 */ /* 0x000ff00000000800 */
[----:B------:R-:W-:Y:S01]  /*8cb0*/  MUFU.EX2 R24, R84 ;  /* 0x0000005400187308 */ /* 0x000fe20000000800 */
[----:B------:R-:W-:-:S02]  /*8cc0*/  WARPGROUP.DEPBAR.LE gsb0, 0x0 ;  /* 0x00008000000079c5 */ /* 0x000fc40000010000 */
[----:B------:R-:W-:Y:S01]  /*8cd0*/  WARPGROUP.ARRIVE ;  /* 0x00000000000079c5 */ /* 0x000fe20000000000 */
[-CC-:B------:R-:W-:Y:S01]  /*8ce0*/  FFMA.FTZ R172, R40, R5.reuse, -R10.reuse ;  /* 0x0000000528ac7223 */ /* 0x180fe2000001080a */
[-C--:B------:R-:W-:Y:S01]  /*8cf0*/  FFMA.FTZ R174, R44, R5.reuse, -R10 ;  /* 0x000000052cae7223 */ /* 0x080fe2000001080a */
[----:B------:R-:W-:-:S03]  /*8d00*/  FMUL.FTZ R44, R8, R5 ;  /* 0x00000005082c7220 */ /* 0x000fc60000410000 */
[----:B------:R-:W-:Y:S01]  /*8d10*/  HGMMA.64x128x16.F32 R88, R168, gdesc[UR4].tnspB, R88, gsb0 ;  /* 0x41e00004a8587df0 */ /* 0x000fe20008000858 */
[----:B------:R-:W-:Y:S01]  /*8d20*/  UIADD3 UR6, UR10, 0x200, URZ ;  /* 0x000002000a067890 */ /* 0x000fe2000fffe03f */
[-CC-:B------:R-:W-:Y:S01]  /*8d30*/  FFMA.FTZ R181, R26, R5.reuse, -R44.reuse ;  /* 0x000000051ab57223 */ /* 0x180fe2000001082c */
[----:B------:R-:W-:Y:S01]  /*8d40*/  UMOV UR7, 0x40000040 ;  /* 0x4000004000077882 */ /* 0x000fe20000000000 */
[-CC-:B------:R-:W-:Y:S01]  /*8d50*/  FFMA.FTZ R28, R27, R5.reuse, -R44.reuse ;  /* 0x000000051b1c7223 */ /* 0x180fe2000001082c */
[----:B------:R-:W-:Y:S02]  /*8d60*/  IMAD.U32 R27, RZ, RZ, UR42 ;  /* 0x0000002aff1b7e24 */ /* 0x000fe4000f8e00ff */
[-CC-:B------:R-:W-:Y:S01]  /*8d70*/  FFMA.FTZ R183, R30, R5.reuse, -R44.reuse ;  /* 0x000000051eb77223 */ /* 0x180fe2000001082c */
[-CC-:B------:R-:W-:Y:S01]  /*8d80*/  FFMA.FTZ R36, R31, R5.reuse, -R44.reuse ;  /* 0x000000051f247223 */ /* 0x180fe2000001082c */
[----:B------:R-:W-:Y:S01]  /*8d90*/  MUFU.EX2 R181, R181 ;  /* 0x000000b500b57308 */ /* 0x000fe20000000800 */
[-CC-:B------:R-:W-:Y:S01]  /*8da0*/  FFMA.FTZ R177, R34, R5.reuse, -R44.reuse ;  /* 0x0000000522b17223 */ /* 0x180fe2000001082c */
[----:B------:R-:W-:Y:S01]  /*8db0*/  @!P1 LEA R27, R27, UR41, 0x3 ;  /* 0x000000291b1b9c11 */ /* 0x000fe2000f8e18ff */
[-CC-:B------:R-:W-:Y:S01]  /*8dc0*/  FFMA.FTZ R40, R35, R5.reuse, -R44.reuse ;  /* 0x0000000523287223 */ /* 0x180fe2000001082c */
[----:B------:R-:W-:Y:S01]  /*8dd0*/  IADD3 R31, -R184, 0xb, RZ ;  /* 0x0000000bb81f7810 */ /* 0x000fe20007ffe1ff */
[-CC-:B------:R-:W-:Y:S01]  /*8de0*/  FFMA.FTZ R179, R38, R5.reuse, -R44.reuse ;  /* 0x0000000526b37223 */ /* 0x180fe2000001082c */
[-CC-:B------:R-:W-:Y:S01]  /*8df0*/  FFMA.FTZ R38, R39, R5.reuse, -R44.reuse ;  /* 0x0000000527267223 */ /* 0x180fe2000001082c */
[----:B------:R-:W-:Y:S01]  /*8e00*/  @!P1 VIADD R27, R27, 0x28840 ;  /* 0x000288401b1b9836 */ /* 0x000fe20000000000 */
[----:B------:R-:W-:Y:S01]  /*8e10*/  MUFU.EX2 R28, R28 ;  /* 0x0000001c001c7308 */ /* 0x000fe20000000800 */
[-CC-:B------:R-:W-:Y:S01]  /*8e20*/  FFMA.FTZ R175, R46, R5.reuse, -R44.reuse ;  /* 0x000000052eaf7223 */ /* 0x180fe2000001082c */
[-CC-:B------:R-:W-:Y:S01]  /*8e30*/  FFMA.FTZ R173, R42, R5.reuse, -R44.reuse ;  /* 0x000000052aad7223 */ /* 0x180fe2000001082c */
[-CC-:B------:R-:W-:Y:S01]  /*8e40*/  FFMA.FTZ R34, R43, R5.reuse, -R44.reuse ;  /* 0x000000052b227223 */ /* 0x180fe2000001082c */
[----:B------:R-:W-:Y:S01]  /*8e50*/  @!P1 PRMT R27, RZ, 0x654, R27 ;  /* 0x00000654ff1b9816 */ /* 0x000fe2000000001b */
        /* <DEDUP_REMOVED lines=17> */
[----:B------:R-:W-:Y:S01]  /*8f70*/  FFMA.FTZ R86, R86, R5, -R44 ;  /* 0x0000000556567223 */ /* 0x000fe2000001082c */
[----:B------:R-:W-:Y:S01]  /*8f80*/  IMAD.U32 R35, RZ, RZ, UR50 ;  /* 0x00000032ff237e24 */ /* 0x000fe2000f8e00ff */
[----:B------:R-:W-:Y:S01]  /*8f90*/  MUFU.EX2 R177, R177 ;  /* 0x000000b100b17308 */ /* 0x000fe20000000800 */
[----:B------:R-:W-:-:S03]  /*8fa0*/  UMOV UR50, UR42 ;  /* 0x0000002a00327c82 */ /* 0x000fc60008000000 */
[----:B------:R-:W-:-:S04]  /*8fb0*/  @!P1 LEA R35, R35, UR41, 0x3 ;  /* 0x0000002923239c11 */ /* 0x000fc8000f8e18ff */
        /* <DEDUP_REMOVED lines=17> */
[----:B------:R-:W-:Y:S01]  /*90d0*/  FFMA.FTZ R171, R54, R5, -R44 ;  /* 0x0000000536ab7223 */ /* 0x000fe2000001082c */
        /* <DEDUP_REMOVED lines=18> */
[-CC-:B------:R-:W-:Y:S01]  /*9200*/  FFMA.FTZ R167, R62, R5.reuse, -R44.reuse ;  /* 0x000000053ea77223 */ /* 0x180fe2000001082c */
[----:B------:R-:W-:Y:S01]  /*9210*/  FFMA.FTZ R44, R87, R5, -R44 ;  /* 0x00000005572c7223 */ /* 0x000fe2000001082c */
[----:B------:R-:W-:Y:S01]  /*9220*/  HGMMA.64x128x16.F32 R88, R160, gdesc[UR4].tnspB, R88, gsb0 ;  /* 0x41e00004a0587df0 */ /* 0x000fe20008000858 */
[----:B------:R-:W-:Y:S01]  /*9230*/  UIADD3 UR6, UR10, 0x300, URZ ;  /* 0x000003000a067890 */ /* 0x000fe2000fffe03f */
[----:B------:R-:W-:Y:S01]  /*9240*/  MUFU.EX2 R164, R164 ;  /* 0x000000a400a47308 */ /* 0x000fe20000000800 */
[----:B------:R-:W-:-:S07]  /*9250*/  UMOV UR7, 0x40000040 ;  /* 0x4000004000077882 */ /* 0x000fce0000000000 */
        /* <DEDUP_REMOVED lines=8> */
[----:B------:R-:W-:Y:S02]  /*92e0*/  FADD.FTZ R10, -R8, R9 ;  /* 0x00000009080a7221 */ /* 0x000fe40000010100 */
[----:B------:R-:W-:Y:S01]  /*92f0*/  MUFU.EX2 R161, R66 ;  /* 0x0000004200a17308 */ /* 0x000fe20000000800 */
[----:B------:R-:W-:Y:S01]  /*9300*/  HGMMA.64x128x16.F32 R88, R156, gdesc[UR4].tnspB, R88, gsb0 ;  /* 0x41e000049c587df0 */ /* 0x000fe20008000858 */
[----:B------:R-:W-:Y:S01]  /*9310*/  UIADD3 UR6, UR10, 0x380, URZ ;  /* 0x000003800a067890 */ /* 0x000fe2000fffe03f */
[----:B------:R-:W-:Y:S01]  /*9320*/  FMUL.FTZ R10, R10, R5 ;  /* 0x000000050a0a7220 */ /* 0x000fe20000410000 */
[----:B------:R-:W-:-:S04]  /*9330*/  UMOV UR7, 0x40000040 ;  /* 0x4000004000077882 */ /* 0x000fc80000000000 */
[----:B------:R-:W-:Y:S08]  /*9340*/  MUFU.EX2 R160, R160 ;  /* 0x000000a000a07308 */ /* 0x000ff00000000800 */
[----:B------:R-:W0:Y:S08]  /*9350*/  MUFU.EX2 R10, R10 ;  /* 0x0000000a000a7308 */ /* 0x000e300000000800 */
[----:B------:R-:W-:Y:S08]  /*9360*/  MUFU.EX2 R162, R162 ;  /* 0x000000a200a27308 */ /* 0x000ff00000000800 */
[----:B------:R-:W-:Y:S01]  /*9370*/  MUFU.EX2 R163, R70 ;  /* 0x0000004600a37308 */ /* 0x000fe20000000800 */
[----:B0-----:R-:W-:Y:S01]  /*9380*/  FFMA.FTZ R3, R10, R3, R181 ;  /* 0x000000030a037223 */ /* 0x001fe200000100b5 */
[----:B------:R-:W-:-:S06]  /*9390*/  F2FP.F16.F32.PACK_AB R181, R28, R181 ;  /* 0x000000b51cb5723e */ /* 0x000fcc00000000ff */
[----:B------:R-:W0:Y:S01]  /*93a0*/  MUFU.EX2 R9, R85 ;  /* 0x0000005500097308 */ /* 0x000e220000000800 */
[----:B------:R-:W-:Y:S02]  /*93b0*/  WARPGROUP.DEPBAR.LE gsb0, 0x0 ;  /* 0x00008000000079c5 */ /* 0x000fe40000010000 */
[----:B------:R-:W-:-:S05]  /*93c0*/  WARPGROUP.ARRIVE ;  /* 0x00000000000079c5 */ /* 0x000fca0000000000 */
[----:B------:R-:W1:Y:S01]  /*93d0*/  MUFU.EX2 R157, R74 ;  /* 0x0000004a009d7308 */ /* 0x000e620000000800 */
[----:B------:R-:W-:Y:S02]  /*93e0*/  F2FP.F16.F32.PACK_AB R156, R57, R12 ;  /* 0x0000000c399c723e */ /* 0x000fe400000000ff */
[----:B------:R-:W-:Y:S01]  /*93f0*/  F2FP.F16.F32.PACK_AB R158, R61, R14 ;  /* 0x0000000e3d9e723e */ /* 0x000fe200000000ff */
[----:B------:R-:W-:Y:S04]  /*9400*/  HGMMA.64x128x16.F32 R88, R152, gdesc[UR4].tnspB, R88, gsb0 ;  /* 0x41e0000498587df0 */ /* 0x000fe80008000858 */
[----:B------:R-:W2:Y:S01]  /*9410*/  MUFU.EX2 R159, R78 ;  /* 0x0000004e009f7308 */ /* 0x000ea20000000800 */
[----:B------:R-:W-:Y:S02]  /*9420*/  WARPGROUP.DEPBAR.LE gsb0, 0x0 ;  /* 0x00008000000079c5 */ /* 0x000fe40000010000 */
[----:B------:R3:W-:Y:S06]  /*9430*/  BAR.ARV R31, 0x100 ;  /* 0x0004001f0000751d */ /* 0x0007ec0000002000 */
[----:B------:R4:W-:Y:S01]  /*9440*/  @!P1 SYNCS.ARRIVE.TRANS64.RED.A1T0 RZ, [R27+URZ], RZ ;  /* 0x000000ff1bff99a7 */ /* 0x0009e2000810043f */
[----:B------:R-:W5:Y:S01]  /*9450*/  MUFU.EX2 R153, R82 ;  /* 0x0000005200997308 */ /* 0x000f620000000800 */
[----:B---3--:R-:W-:Y:S01]  /*9460*/  @!P1 VIADD R31, R35, 0x28860 ;  /* 0x00028860231f9836 */ /* 0x008fe20000000000 */
[----:B0-----:R-:W-:Y:S01]  /*9470*/  F2FP.F16.F32.PACK_AB R154, R9, R24 ;  /* 0x00000018099a723e */ /* 0x001fe200000000ff */
[-C--:B------:R-:W-:Y:S01]  /*9480*/  FMUL.FTZ R88, R88, R7.reuse ;  /* 0x0000000758587220 */ /* 0x080fe20000410000 */
[-C--:B------:R-:W-:Y:S01]  /*9490*/  FMUL.FTZ R89, R89, R7.reuse ;  /* 0x0000000759597220 */ /* 0x080fe20000410000 */
[-C--:B------:R-:W-:Y:S01]  /*94a0*/  FMUL.FTZ R92, R92, R7.reuse ;  /* 0x000000075c5c7220 */ /* 0x080fe20000410000 */
[----:B------:R-:W-:Y:S01]  /*94b0*/  @!P1 PRMT R31, RZ, 0x654, R31 ;  /* 0x00000654ff1f9816 */ /* 0x000fe2000000001f */
[----:B----4-:R-:W-:Y:S01]  /*94c0*/  FADD.FTZ R27, R11, R4 ;  /* 0x000000040b1b7221 */ /* 0x010fe20000010000 */
[----:B------:R-:W-:Y:S01]  /*94d0*/  FADD.FTZ R4, R28, R3 ;  /* 0x000000031c047221 */ /* 0x000fe20000010000 */
[----:B------:R-:W0:Y:S01]  /*94e0*/  MUFU.EX2 R155, R86 ;  /* 0x00000056009b7308 */ /* 0x000e220000000800 */
[----:B------:R3:W-:Y:S01]  /*94f0*/  @!P1 SYNCS.ARRIVE.TRANS64.RED.A1T0 RZ, [R31+URZ], RZ ;  /* 0x000000ff1fff99a7 */ /* 0x0007e2000810043f */
        /* <DEDUP_REMOVED lines=63> */
[----:B------:R-:W-:Y:S01]  /*98f0*/  FMUL.FTZ R90, R90, R10 ;  /* 0x0000000a5a5a7220 */ /* 0x000fe20000410000 */
[----:B------:R-:W-:Y:S01]  /*9900*/  FADD.FTZ R28, R166, R11 ;  /* 0x0000000ba61c7221 */ /* 0x000fe20000010000 */
[----:B------:R-:W-:Y:S01]  /*9910*/  FADD.FTZ R4, R167, R4 ;  /* 0x00000004a7047221 */ /* 0x000fe20000010000 */
[----:B------:R-:W-:Y:S01]  /*9920*/  F2FP.F16.F32.PACK_AB R176, R15, R176 ;  /* 0x000000b00fb0723e */ /* 0x000fe200000000ff */
[-C--:B------:R-:W-:Y:S01]  /*9930*/  FMUL.FTZ R91, R91, R10.reuse ;  /* 0x0000000a5b5b7220 */ /* 0x080fe20000410000 */
[----:B------:R-:W-:Y:S01]  /*9940*/  FADD.FTZ R3, R45, R28 ;  /* 0x0000001c2d037221 */ /* 0x000fe20000010000 */
[----:B------:R-:W-:Y:S01]  /*9950*/  FADD.FTZ R4, R63, R4 ;  /* 0x000000043f047221 */ /* 0x000fe20000010000 */
[----:B------:R-:W-:Y:S01]  /*9960*/  F2FP.F16.F32.PACK_AB R183, R36, R183 ;  /* 0x000000b724b7723e */ /* 0x000fe200000000ff */
[-C--:B------:R-:W-:Y:S01]  /*9970*/  FMUL.FTZ R94, R94, R10.reuse ;  /* 0x0000000a5e5e7220 */ /* 0x080fe20000410000 */
        /* <DEDUP_REMOVED lines=17> */
[----:B-1----:R-:W-:Y:S01]  /*9a90*/  FADD.FTZ R4, R157, R4 ;  /* 0x000000049d047221 */ /* 0x002fe20000010000 */
[----:B------:R-:W-:Y:S01]  /*9aa0*/  F2FP.F16.F32.PACK_AB R173, R34, R173 ;  /* 0x000000ad22ad723e */ /* 0x000fe200000000ff */
[----:B------:R-:W-:Y:S01]  /*9ab0*/  FMUL.FTZ R103, R103, R10 ;  /* 0x0000000a67677220 */ /* 0x000fe20000410000 */
[----:B------:R-:W-:Y:S01]  /*9ac0*/  FADD.FTZ R3, R57, R26 ;  /* 0x0000001a39037221 */ /* 0x000fe20000010000 */
[----:B------:R-:W-:Y:S01]  /*9ad0*/  FADD.FTZ R4, R75, R4 ;  /* 0x000000044b047221 */ /* 0x000fe20000010000 */
[----:B------:R-:W-:Y:S01]  /*9ae0*/  F2FP.F16.F32.PACK_AB R174, R29, R174 ;  /* 0x000000ae1dae723e */ /* 0x000fe200000000ff */
[-C--:B------:R-:W-:Y:S01]  /*9af0*/  FMUL.FTZ R106, R106, R10.reuse ;  /* 0x0000000a6a6a7220 */ /* 0x080fe20000410000 */
[----:B------:R-:W-:Y:S01]  /*9b00*/  FADD.FTZ R26, R14, R3 ;  /* 0x000000030e1a7221 */ /* 0x000fe20000010000 */
[----:B--2---:R-:W-:Y:S01]  /*9b10*/  FADD.FTZ R4, R159, R4 ;  /* 0x000000049f047221 */ /* 0x004fe20000010000 */
[----:B------:R-:W-:Y:S01]  /*9b20*/  F2FP.F16.F32.PACK_AB R175, R30, R175 ;  /* 0x000000af1eaf723e */ /* 0x000fe200000000ff */
[----:B------:R-:W-:Y:S01]  /*9b30*/  FMUL.FTZ R107, R107, R10 ;  /* 0x0000000a6b6b7220 */ /* 0x000fe20000410000 */
[----:B------:R-:W-:Y:S01]  /*9b40*/  FADD.FTZ R3, R61, R26 ;  /* 0x0000001a3d037221 */ /* 0x000fe20000010000 */
[----:B------:R-:W-:Y:S01]  /*9b50*/  FADD.FTZ R4, R79, R4 ;  /* 0x000000044f047221 */ /* 0x000fe20000010000 */
[----:B------:R-:W-:Y:S01]  /*9b60*/  F2FP.F16.F32.PACK_AB R168, R33, R168 ;  /* 0x000000a821a8723e */ /* 0x000fe200000000ff */
[-C--:B------:R-:W-:Y:S01]  /*9b70*/  FMUL.FTZ R110, R110, R10.reuse ;  /* 0x0000000a6e6e7220 */ /* 0x080fe20000410000 */
[----:B------:R-:W-:Y:S01]  /*9b80*/  FADD.FTZ R26, R20, R3 ;  /* 0x00000003141a7221 */ /* 0x000fe20000010000 */
[----:B-----5:R-:W-:Y:S01]  /*9b90*/  FADD.FTZ R4, R153, R4 ;  /* 0x0000000499047221 */ /* 0x020fe20000010000 */
[----:B------:R-:W-:Y:S01]  /*9ba0*/  F2FP.F16.F32.PACK_AB R169, R32, R169 ;  /* 0x000000a920a9723e */ /* 0x000fe200000000ff */
[----:B------:R-:W-:Y:S01]  /*9bb0*/  FMUL.FTZ R111, R111, R10 ;  /* 0x0000000a6f6f7220 */ /* 0x000fe20000410000 */
[----:B------:R-:W-:Y:S01]  /*9bc0*/  FADD.FTZ R3, R65, R26 ;  /* 0x0000001a41037221 */ /* 0x000fe20000010000 */
[----:B------:R-:W-:Y:S01]  /*9bd0*/  FADD.FTZ R4, R83, R4 ;  /* 0x0000000453047221 */ /* 0x000fe20000010000 */
[----:B------:R-:W-:Y:S01]  /*9be0*/  F2FP.F16.F32.PACK_AB R170, R37, R170 ;  /* 0x000000aa25aa723e */ /* 0x000fe200000000ff */
[----:B------:R-:W-:Y:S01]  /*9bf0*/  FMUL.FTZ R114, R114, R10 ;  /* 0x0000000a72727220 */ /* 0x000fe20000410000 */
[----:B------:R-:W-:Y:S01]  /*9c00*/  FADD.FTZ R12, R24, R3 ;  /* 0x00000003180c7221 */ /* 0x000fe20000010000 */
[----:B0-----:R-:W-:Y:S01]  /*9c10*/  FADD.FTZ R3, R155, R4 ;  /* 0x000000049b037221 */ /* 0x001fe20000010000 */
[----:B------:R-:W-:Y:S01]  /*9c20*/  F2FP.F16.F32.PACK_AB R164, R41, R164 ;  /* 0x000000a429a4723e */ /* 0x000fe200000000ff */
[----:B------:R-:W-:Y:S01]  /*9c30*/  FMUL.FTZ R115, R115, R10 ;  /* 0x0000000a73737220 */ /* 0x000fe20000410000 */
[----:B------:R-:W-:Y:S01]  /*9c40*/  FADD.FTZ R4, R9, R12 ;  /* 0x0000000c09047221 */ /* 0x000fe20000010000 */
[----:B------:R-:W-:Y:S01]  /*9c50*/  F2FP.F16.F32.PACK_AB R165, R42, R165 ;  /* 0x000000a52aa5723e */ /* 0x000fe200000000ff */
[----:B------:R-:W-:Y:S01]  /*9c60*/  FADD.FTZ R3, R44, R3 ;  /* 0x000000032c037221 */ /* 0x000fe20000010000 */
[----:B------:R-:W-:Y:S01]  /*9c70*/  F2FP.F16.F32.PACK_AB R166, R45, R166 ;  /* 0x000000a62da6723e */ /* 0x000fe200000000ff */
[-C--:B------:R-:W-:Y:S01]  /*9c80*/  FMUL.FTZ R118, R118, R10.reuse ;  /* 0x0000000a76767220 */ /* 0x080fe20000410000 */
[----:B------:R-:W-:Y:S01]  /*9c90*/  F2FP.F16.F32.PACK_AB R167, R63, R167 ;  /* 0x000000a73fa7723e */ /* 0x000fe200000000ff */
[----:B------:R-:W-:Y:S01]  /*9ca0*/  FMUL.FTZ R119, R119, R10 ;  /* 0x0000000a77777220 */ /* 0x000fe20000410000 */
        /* <DEDUP_REMOVED lines=27> */
[----:B---3--:R-:W-:Y:S06]  /*9e60*/  @P2 BRA `(.L_x_6636) ;  /* 0xffffffe0000c2947 */ /* 0x008fec000383ffff */
.L_x_6627:
        /* <DEDUP_REMOVED lines=11> */
[----:B------:R-:W-:Y:S01]  /*9f20*/  LOP3.LUT R11, RZ, R9, RZ, 0x33, !PT ;  /* 0x00000009ff0b7212 */ /* 0x000fe200078e33ff */
[----:B------:R-:W-:-:S06]  /*9f30*/  ULDC UR50, c[0x0][0x9e0] ;  /* 0x0002780000327ab9 */ /* 0x000fcc0000000800 */
.L_x_6654:
        /* <DEDUP_REMOVED lines=9> */
.L_x_6639:
[----:B------:R-:W-:Y:S01]  /*9fd0*/  ULEA UR6, UR42, UR41, 0x3 ;  /* 0x000000292a067291 */ /* 0x000fe2000f8e183f */
[----:B------:R-:W-:-:S05]  /*9fe0*/  IMAD.U32 R0, RZ, RZ, UR43 ;  /* 0x0000002bff007e24 */ /* 0x000fca000f8e00ff */
[----:B------:R-:W-:-:S04]  /*9ff0*/  SHF.L.U32 R0, R0, 0x1f, RZ ;  /* 0x0000001f00007819 */ /* 0x000fc800000006ff */
[----:B------:R0:W1:Y:S01]  /*a000*/  SYNCS.PHASECHK.TRANS64.TRYWAIT P2, [UR6+0x28830], R0 ;  /* 0x02883000ff0075a7 */ /* 0x0000620008040146 */
[----:B------:R-:W-:Y:S05]  /*a010*/  @!P0 BRA `(.L_x_6640) ;  /* 0x0000000000048947 */ /* 0x000fea0003800000 */
[----:B------:R-:W-:Y:S01]  /*a020*/  BPT.TRAP 0x1 ;  /* 0x000000040000795c */ /* 0x000fe20000300000 */
.L_x_6640:
[----:B-1----:R-:W-:Y:S05]  /*a030*/  @P2 BRA `(.L_x_6638) ;  /* 0x0000000000082947 */ /* 0x002fea0003800000 */
[----:B------:R-:W1:Y:S02]  /*a040*/  SYNCS.PHASECHK.TRANS64.TRYWAIT P2, [UR6+0x28830], R0 ;  /* 0x02883000ff0075a7 */ /* 0x000e640008040146 */
[----:B-1----:R-:W-:Y:S05]  /*a050*/  @!P2 BRA `(.L_x_6641) ;  /* 0x000000a800e4a947 */ /* 0x002fea0003800000 */
.L_x_6638:
        /* <DEDUP_REMOVED lines=47> */
.L_x_6643:
[----:B------:R-:W-:Y:S01]  /*a350*/  ULEA UR6, UR52, UR41, 0x3 ;  /* 0x0000002934067291 */ /* 0x000fe2000f8e183f */
[----:B------:R-:W-:-:S05]  /*a360*/  IMAD.U32 R0, RZ, RZ, UR53 ;  /* 0x00000035ff007e24 */ /* 0x000fca000f8e00ff */
[----:B------:R-:W-:-:S04]  /*a370*/  SHF.L.U32 R0, R0, 0x1f, RZ ;  /* 0x0000001f00007819 */ /* 0x000fc800000006ff */
[----:B------:R0:W1:Y:S01]  /*a380*/  SYNCS.PHASECHK.TRANS64.TRYWAIT P2, [UR6+0x28850], R0 ;  /* 0x02885000ff0075a7 */ /* 0x0000620008040146 */
[----:B------:R-:W-:Y:S05]  /*a390*/  @!P0 BRA `(.L_x_6644) ;  /* 0x0000000000048947 */ /* 0x000fea0003800000 */
[----:B------:R-:W-:Y:S01]  /*a3a0*/  BPT.TRAP 0x1 ;  /* 0x000000040000795c */ /* 0x000fe20000300000 */
.L_x_6644:
[----:B-1----:R-:W-:Y:S05]  /*a3b0*/  @P2 BRA `(.L_x_6642) ;  /* 0x0000000000082947 */ /* 0x002fea0003800000 */
[----:B------:R-:W1:Y:S02]  /*a3c0*/  SYNCS.PHASECHK.TRANS64.TRYWAIT P2, [UR6+0x28850], R0 ;  /* 0x02885000ff0075a7 */ /* 0x000e640008040146 */
[----:B-1----:R-:W-:Y:S05]  /*a3d0*/  @!P2 BRA `(.L_x_6645) ;  /* 0x000000a8001ca947 */ /* 0x002fea0003800000 */
.L_x_6642:
[----:B------:R-:W-:Y:S01]  /*a3e0*/  UIADD3 UR6, UR41, 0x400, URZ ;  /* 0x0000040029067890 */ /* 0x000fe2000fffe03f */
[----:B------:R-:W-:Y:S01]  /*a3f0*/  WARPGROUP.ARRIVE ;  /* 0x00000000000079c5 */ /* 0x000fe20000000000 */
[----:B------:R-:W-:-:S05]  /*a400*/  UMOV UR7, 0x40000040 ;  /* 0x4000004000077882 */ /* 0x000fca0000000000 */
[----:B-1----:R-:W1:Y:S01]  /*a410*/  S2R R5, SR_TID.X ;  /* 0x0000000000057919 */ /* 0x002e620000002100 */
[----:B------:R-:W-:Y:S01]  /*a420*/  USHF.R.U32.HI UR6, URZ, 0x4, UR6 ;  /* 0x000000043f067899 */ /* 0x000fe20008011606 */
[----:B0-----:R-:W-:Y:S02]  /*a430*/  IMAD.U32 R0, RZ, RZ, UR42 ;  /* 0x0000002aff007e24 */ /* 0x001fe4000f8e00ff */
[----:B------:R-:W-:Y:S01]  /*a440*/  IMAD.SHL.U32 R21, R6, 0x80, RZ ;  /* 0x0000008006157824 */ /* 0x000fe200078e00ff */
        /* <DEDUP_REMOVED lines=10> */
[----:B-1----:R-:W-:-:S04]  /*a4f0*/  SHF.R.U32.HI R5, RZ, 0x7, R5 ;  /* 0x00000007ff057819 */ /* 0x002fc80000011605 */
[----:B------:R-:W-:Y:S02]  /*a500*/  IADD3 R8, -R5, 0xb, RZ ;  /* 0x0000000b05087810 */ /* 0x000fe40007ffe1ff */
[----:B------:R-:W-:-:S05]  /*a510*/  IADD3 R5, R17, 0x1, -R21 ;  /* 0x0000000111057810 */ /* 0x000fca0007ffe815 */
[----:B------:R-:W-:-:S04]  /*a520*/  IMAD.IADD R5, R5, 0x1, -R18 ;  /* 0x0000000105057824 */ /* 0x000fc800078e0a12 */
[----:B------:R-:W-:Y:S01]  /*a530*/  IMAD R5, R16, -0x2, R5 ;  /* 0xfffffffe10057824 */ /* 0x000fe200078e0205 */
        /* <DEDUP_REMOVED lines=35> */
[----:B------:R0:W-:Y:S06]  /*a770*/  BAR.ARV R8, 0x100 ;  /* 0x000400080000751d */ /* 0x0001ec0000002000 */
[C---:B------:R-:W-:Y:S01]  /*a780*/  VIADD R153, R5.reuse, UR50 ;  /* 0x0000003205997c36 */ /* 0x040fe20008000000 */
[----:B------:R1:W-:Y:S01]  /*a790*/  @!P1 SYNCS.ARRIVE.TRANS64.RED.A1T0 RZ, [R0+URZ], RZ ;  /* 0x000000ff00ff99a7 */ /* 0x0003e2000810043f */
[----:B------:R-:W-:-:S04]  /*a7a0*/  VIADD R155, R5, UR6 ;  /* 0x00000006059b7c36 */ /* 0x000fc80008000000 */
[C---:B------:R-:W-:Y:S02]  /*a7b0*/  IMAD.IADD R5, R2.reuse, 0x1, R155 ;  /* 0x0000000102057824 */ /* 0x040fe400078e029b */
[----:B-1----:R-:W-:Y:S01]  /*a7c0*/  IMAD.IADD R0, R2, 0x1, R153 ;  /* 0x0000000102007824 */ /* 0x002fe200078e0299 */
[----:B0-----:R-:W-:Y:S06]  /*a7d0*/  @!P6 BRA `(.L_x_6646) ;  /* 0x00000000005ce947 */ /* 0x001fec0003800000 */
        /* <DEDUP_REMOVED lines=12> */
.L_x_6648:
[----:B------:R-:W-:Y:S02]  /*a8a0*/  IMAD.U32 R14, RZ, RZ, UR47 ;  /* 0x0000002fff0e7e24 */ /* 0x000fe4000f8e00ff */
[----:B------:R-:W-:-:S03]  /*a8b0*/  IMAD.MOV.U32 R8, RZ, RZ, R13 ;  /* 0x000000ffff087224 */ /* 0x000fc600078e000d */
[----:B------:R-:W-:-:S13]  /*a8c0*/  ISETP.NE.AND P2, PT, R14, 0x1, PT ;  /* 0x000000010e00780c */ /* 0x000fda0003f45270 */
[----:B------:R-:W0:Y:S02]  /*a8d0*/  @P2 LDC.64 R156, c[0x0][0x9e8] ;  /* 0x00027a00ff9c2b82 */ /* 0x000e240000000a00 */
[----:B0-----:R-:W-:-:S05]  /*a8e0*/  @P2 IMAD.HI.U32 R12, R13, R156, RZ ;  /* 0x0000009c0d0c2227 */ /* 0x001fca00078e00ff */
[----:B------:R-:W-:-:S07]  /*a8f0*/  @P2 SHF.R.U32.HI R8, RZ, R157, R12 ;  /* 0x0000009dff082219 */ /* 0x000fce000001160c */
.L_x_6649:
[----:B------:R-:W-:Y:S05]  /*a900*/  BSYNC B0 ;  /* 0x0000000000007941 */ /* 0x000fea0003800000 */
.L_x_6647:
[----:B------:R-:W-:-:S04]  /*a910*/  IMAD R15, R8, R14, -R21 ;  /* 0x0000000e080f7224 */ /* 0x000fc800078e0a15 */
[----:B------:R-:W-:-:S05]  /*a920*/  IMAD R15, R16, -0x2, R15 ;  /* 0xfffffffe100f7824 */ /* 0x000fca00078e020f */
[----:B------:R-:W-:Y:S02]  /*a930*/  VIADDMNMX R0, R15, R14, R0, PT ;  /* 0x0000000e0f007246 */ /* 0x000fe40003800100 */
[----:B------:R-:W-:-:S07]  /*a940*/  VIMNMX R5, R5, R15, !PT ;  /* 0x0000000f05057248 */ /* 0x000fce0007fe0100 */
.L_x_6646:
[----:B------:R-:W-:-:S04]  /*a950*/  ISETP.GT.AND P2, PT, R6, -0x1, PT ;  /* 0xffffffff0600780c */ /* 0x000fc80003f44270 */
        /* <DEDUP_REMOVED lines=93> */
[--C-:B------:R-:W-:Y:S02]  /*af30*/  IADD3 R25, R153, 0x8, R2.reuse ;  /* 0x0000000899197810 */ /* 0x100fe40007ffe002 */
[----:B------:R-:W-:Y:S02]  /*af40*/  IADD3 R29, R155, 0x8, R2 ;  /* 0x000000089b1d7810 */ /* 0x000fe40007ffe002 */
[----:B------:R-:W-:-:S02]  /*af50*/  FSEL R32, R81, -INF , !P3 ;  /* 0xff80000051207808 */ /* 0x000fc40005800000 */
[----:B------:R-:W-:Y:S02]  /*af60*/  FSEL R84, R84, -INF , !P4 ;  /* 0xff80000054547808 */ /* 0x000fe40006000000 */
[----:B------:R-:W-:Y:S01]  /*af70*/  FSEL R28, R85, -INF , !P5 ;  /* 0xff800000551c7808 */ /* 0x000fe20006800000 */
[----:B------:R-:W-:Y:S06]  /*af80*/  @!P6 BRA `(.L_x_6650) ;  /* 0x000000000058e947 */ /* 0x000fec0003800000 */
        /* <DEDUP_REMOVED lines=11> */
.L_x_6652:
[----:B------:R-:W-:Y:S02]  /*b040*/  IMAD.U32 R15, RZ, RZ, UR47 ;  /* 0x0000002fff0f7e24 */ /* 0x000fe4000f8e00ff */
[----:B------:R-:W-:-:S03]  /*b050*/  IMAD.MOV.U32 R0, RZ, RZ, R9 ;  /* 0x000000ffff007224 */ /* 0x000fc600078e0009 */
[----:B------:R-:W-:-:S13]  /*b060*/  ISETP.NE.AND P3, PT, R15, 0x1, PT ;  /* 0x000000010f00780c */ /* 0x000fda0003f65270 */
[----:B------:R-:W0:Y:S02]  /*b070*/  @P3 LDC.64 R158, c[0x0][0x9e8] ;  /* 0x00027a00ff9e3b82 */ /* 0x000e240000000a00 */
[----:B0-----:R-:W-:-:S05]  /*b080*/  @P3 IMAD.HI.U32 R158, R9, R158, RZ ;  /* 0x0000009e099e3227 */ /* 0x001fca00078e00ff */
[----:B------:R-:W-:-:S07]  /*b090*/  @P3 SHF.R.U32.HI R0, RZ, R159, R158 ;  /* 0x0000009fff003219 */ /* 0x000fce000001169e */
.L_x_6653:
[----:B------:R-:W-:Y:S05]  /*b0a0*/  BSYNC B0 ;  /* 0x0000000000007941 */ /* 0x000fea0003800000 */
.L_x_6651:
[----:B------:R-:W-:-:S04]  /*b0b0*/  IMAD R5, R0, R15, -R21 ;  /* 0x0000000f00057224 */ /* 0x000fc800078e0a15 */
[----:B------:R-:W-:-:S05]  /*b0c0*/  IMAD R0, R16, -0x2, R5 ;  /* 0xfffffffe10007824 */ /* 0x000fca00078e0205 */
[----:B------:R-:W-:Y:S02]  /*b0d0*/  VIADDMNMX R25, R0, R15, R25, PT ;  /* 0x0000000f00197246 */ /* 0x000fe40003800119 */
[----:B------:R-:W-:-:S07]  /*b0e0*/  VIMNMX R29, R29, R0, !PT ;  /* 0x000000001d1d7248 */ /* 0x000fce0007fe0100 */
.L_x_6650:
[----:B------:R-:W-:Y:S01]  /*b0f0*/  FMNMX.FTZ R5, R166, R10, !PT ;  /* 0x0000000aa6057209 */ /* 0x000fe20007810000 */
[----:B------:R-:W-:Y:S01]  /*b100*/  IMAD.U32 R57, RZ, RZ, UR52 ;  /* 0x00000034ff397e24 */ /* 0x000fe2000f8e00ff */
[C---:B------:R-:W-:Y:S01]  /*b110*/  ISETP.GT.AND P5, PT, R29.reuse, 0x1, P2 ;  /* 0x000000011d00780c */ /* 0x040fe200017a4270 */
[----:B------:R-:W-:Y:S01]  /*b120*/  UMOV UR53, UR43 ;  /* 0x0000002b00357c82 */ /* 0x000fe20008000000 */
[----:B------:R-:W-:Y:S01]  /*b130*/  FMNMX.FTZ R5, R168, R5, !PT ;  /* 0x00000005a8057209 */ /* 0x000fe20007810000 */
[----:B------:R-:W-:Y:S01]  /*b140*/  UMOV UR52, UR42 ;  /* 0x0000002a00347c82 */ /* 0x000fe20008000000 */
[----:B------:R-:W-:Y:S02]  /*b150*/  ISETP.GT.AND P4, PT, R29, 0x8, P2 ;  /* 0x000000081d00780c */ /* 0x000fe40001784270 */
[----:B------:R-:W-:Y:S02]  /*b160*/  FMNMX.FTZ R5, R182, R5, !PT ;  /* 0x00000005b6057209 */ /* 0x000fe40007810000 */
[----:B------:R-:W-:-:S02]  /*b170*/  ISETP.LT.OR P5, PT, R25, 0x2, P5 ;  /* 0x000000021900780c */ /* 0x000fc40002fa1670 */
[----:B------:R-:W-:Y:S02]  /*b180*/  FMNMX.FTZ R5, R178, R5, !PT ;  /* 0x00000005b2057209 */ /* 0x000fe40007810000 */
[----:B------:R-:W-:Y:S02]  /*b190*/  ISETP.LT.OR P4, PT, R25, 0x9, P4 ;  /* 0x000000091900780c */ /* 0x000fe40002781670 */
[----:B------:R-:W-:Y:S02]  /*b1a0*/  FMNMX.FTZ R5, R176, R5, !PT ;  /* 0x00000005b0057209 */ /* 0x000fe40007810000 */
[----:B------:R-:W-:Y:S02]  /*b1b0*/  ISETP.GT.AND P3, PT, R29, 0x9, P2 ;  /* 0x000000091d00780c */ /* 0x000fe40001764270 */
[----:B------:R-:W-:Y:S02]  /*b1c0*/  FMNMX.FTZ R5, R174, R5, !PT ;  /* 0x00000005ae057209 */ /* 0x000fe40007810000 */
[----:B------:R-:W-:-:S02]  /*b1d0*/  FSEL R162, R27, -INF , !P5 ;  /* 0xff8000001ba27808 */ /* 0x000fc40006800000 */
[----:B------:R-:W-:Y:S02]  /*b1e0*/  FMNMX.FTZ R5, R172, R5, !PT ;  /* 0x00000005ac057209 */ /* 0x000fe40007810000 */
[C---:B------:R-:W-:Y:S02]  /*b1f0*/  ISETP.GT.AND P5, PT, R29.reuse, 0x10, P2 ;  /* 0x000000101d00780c */ /* 0x040fe400017a4270 */
[----:B------:R-:W-:Y:S02]  /*b200*/  FMNMX.FTZ R5, R170, R5, !PT ;  /* 0x00000005aa057209 */ /* 0x000fe40007810000 */
[----:B------:R-:W-:Y:S02]  /*b210*/  FSEL R30, R30, -INF , !P4 ;  /* 0xff8000001e1e7808 */ /* 0x000fe40006000000 */
        /* <DEDUP_REMOVED lines=21> */
[----:B------:R-:W-:Y:S02]  /*b370*/  ISETP.LT.OR P3, PT, R25, 0x19, P3 ;  /* 0x000000191900780c */ /* 0x000fe40001f61670 */
[----:B------:R-:W-:Y:S02]  /*b380*/  FMNMX.FTZ R5, R14, R5, !PT ;  /* 0x000000050e057209 */ /* 0x000fe40007810000 */
[----:B------:R-:W-:Y:S02]  /*b390*/  FSEL R38, R38, -INF , !P3 ;  /* 0xff80000026267808 */ /* 0x000fe40005800000 */
        /* <DEDUP_REMOVED lines=27> */
[----:B0-----:R-:W-:-:S05]  /*b550*/  FMUL.FTZ R31, R0, R5 ;  /* 0x00000005001f7220 */ /* 0x001fca0000410000 */
[----:B------:R-:W-:-:S05]  /*b560*/  FSEL R31, R31, RZ, P5 ;  /* 0x000000ff1f1f7208 */ /* 0x000fca0002800000 */
[-CC-:B------:R-:W-:Y:S01]  /*b570*/  FFMA.FTZ R15, R166, R5.reuse, -R31.reuse ;  /* 0x00000005a60f7223 */ /* 0x180fe2000001081f */
[----:B------:R-:W-:Y:S01]  /*b580*/  FSEL R166, R39, -INF , !P4 ;  /* 0xff80000027a67808 */ /* 0x000fe20006000000 */
[-CC-:B------:R-:W-:Y:S01]  /*b590*/  FFMA.FTZ R180, R168, R5.reuse, -R31.reuse ;  /* 0x00000005a8b47223 */ /* 0x180fe2000001081f */
[----:B------:R-:W-:Y:S01]  /*b5a0*/  ISETP.GT.AND P4, PT, R29, 0x21, P2 ;  /* 0x000000211d00780c */ /* 0x000fe20001784270 */
[-CC-:B------:R-:W-:Y:S01]  /*b5b0*/  FFMA.FTZ R35, R174, R5.reuse, -R31.reuse ;  /* 0x00000005ae237223 */ /* 0x180fe2000001081f */
[-CC-:B------:R-:W-:Y:S01]  /*b5c0*/  FFMA.FTZ R21, R178, R5.reuse, -R31.reuse ;  /* 0x00000005b2157223 */ /* 0x180fe2000001081f */
[-CC-:B------:R-:W-:Y:S01]  /*b5d0*/  FFMA.FTZ R178, R172, R5.reuse, -R31.reuse ;  /* 0x00000005acb27223 */ /* 0x180fe2000001081f */
[----:B------:R-:W-:Y:S01]  /*b5e0*/  ISETP.LT.OR P4, PT, R25, 0x22, P4 ;  /* 0x000000221900780c */ /* 0x000fe20002781670 */
[-CC-:B------:R-:W-:Y:S01]  /*b5f0*/  FFMA.FTZ R172, R164, R5.reuse, -R31.reuse ;  /* 0x00000005a4ac7223 */ /* 0x180fe2000001081f */
[-CC-:B------:R-:W-:Y:S01]  /*b600*/  FFMA.FTZ R41, R156, R5.reuse, -R31.reuse ;  /* 0x000000059c297223 */ /* 0x180fe2000001081f */
[-CC-:B------:R-:W-:Y:S01]  /*b610*/  FFMA.FTZ R170, R170, R5.reuse, -R31.reuse ;  /* 0x00000005aaaa7223 */ /* 0x180fe2000001081f */
[----:B------:R-:W-:Y:S01]  /*b620*/  FSEL R168, R43, -INF , !P4 ;  /* 0xff8000002ba87808 */ /* 0x000fe20006000000 */
[-CC-:B------:R-:W-:Y:S01]  /*b630*/  FFMA.FTZ R43, R154, R5.reuse, -R31.reuse ;  /* 0x000000059a2b7223 */ /* 0x180fe2000001081f */
[----:B------:R-:W-:Y:S01]  /*b640*/  ISETP.GT.AND P4, PT, R29, RZ, P2 ;  /* 0x000000ff1d00720c */ /* 0x000fe20001784270 */
[-CC-:B------:R-:W-:Y:S01]  /*b650*/  FFMA.FTZ R45, R40, R5.reuse, -R31.reuse ;  /* 0x00000005282d7223 */ /* 0x180fe2000001081f */
[-CC-:B------:R-:W-:Y:S01]  /*b660*/  FFMA.FTZ R40, R56, R5.reuse, -R31.reuse ;  /* 0x0000000538287223 */ /* 0x180fe2000001081f */
[----:B------:R-:W-:Y:S01]  /*b670*/  MUFU.EX2 R15, R15 ;  /* 0x0000000f000f7308 */ /* 0x000fe20000000800 */
[----:B------:R-:W-:Y:S01]  /*b680*/  ISETP.LT.OR P4, PT, R25, 0x1, P4 ;  /* 0x000000011900780c */ /* 0x000fe20002781670 */
[-CC-:B------:R-:W-:Y:S01]  /*b690*/  FFMA.FTZ R182, R182, R5.reuse, -R31.reuse ;  /* 0x00000005b6b67223 */ /* 0x180fe2000001081f */
[-CC-:B------:R-:W-:Y:S01]  /*b6a0*/  FFMA.FTZ R176, R176, R5.reuse, -R31.reuse ;  /* 0x00000005b0b07223 */ /* 0x180fe2000001081f */
[-CC-:B------:R-:W-:Y:S01]  /*b6b0*/  FFMA.FTZ R44, R44, R5.reuse, -R31.reuse ;  /* 0x000000052c2c7223 */ /* 0x180fe2000001081f */
[----:B------:R-:W-:Y:S01]  /*b6c0*/  FSEL R186, R26, -INF , !P4 ;  /* 0xff8000001aba7808 */ /* 0x000fe20006000000 */
[--C-:B------:R-:W-:Y:S01]  /*b6d0*/  FFMA.FTZ R14, R14, R5, -R31.reuse ;  /* 0x000000050e0e7223 */ /* 0x100fe2000001081f */
[----:B------:R-:W-:Y:S01]  /*b6e0*/  ISETP.GT.AND P4, PT, R29, 0x30, P2 ;  /* 0x000000301d00780c */ /* 0x000fe20001784270 */
        /* <DEDUP_REMOVED lines=8> */
[----:B------:R-:W-:Y:S01]  /*b770*/  MUFU.EX2 R182, R182 ;  /* 0x000000b600b67308 */ /* 0x000fe20000000800 */
[----:B------:R-:W-:Y:S01]  /*b780*/  FMNMX.FTZ R27, R30, R27, !PT ;  /* 0x0000001b1e1b7209 */ /* 0x000fe20007810000 */
[-CC-:B------:R-:W-:Y:S01]  /*b790*/  FFMA.FTZ R47, R72, R5.reuse, -R31.reuse ;  /* 0x00000005482f7223 */ /* 0x180fe2000001081f */
[----:B------:R-:W-:Y:S01]  /*b7a0*/  ISETP.GT.AND P3, PT, R29, 0x31, P2 ;  /* 0x000000311d00780c */ /* 0x000fe20001764270 */
[--C-:B------:R-:W-:Y:S01]  /*b7b0*/  FFMA.FTZ R32, R32, R5, -R31.reuse ;  /* 0x0000000520207223 */ /* 0x100fe2000001081f */
[----:B------:R-:W-:Y:S01]  /*b7c0*/  FMNMX.FTZ R33, R160, R27, !PT ;  /* 0x0000001ba0217209 */ /* 0x000fe20007810000 */
[----:B------:R-:W-:Y:S01]  /*b7d0*/  FFMA.FTZ R84, R84, R5, -R31 ;  /* 0x0000000554547223 */ /* 0x000fe2000001081f */
[----:B------:R-:W-:Y:S01]  /*b7e0*/  FSEL R50, R50, -INF , !P4 ;  /* 0xff80000032327808 */ /* 0x000fe20006000000 */
[----:B------:R0:W-:Y:S01]  /*b7f0*/  MUFU.EX2 R27, R35 ;  /* 0x00000023001b7308 */ /* 0x0001e20000000800 */
[----:B------:R-:W-:-:S02]  /*b800*/  FMNMX.FTZ R33, R34, R33, !PT ;  /* 0x0000002122217209 */ /* 0x000fc40007810000 */
[----:B------:R-:W-:Y:S02]  /*b810*/  ISETP.GT.AND P4, PT, R29, 0x38, P2 ;  /* 0x000000381d00780c */ /* 0x000fe40001784270 */
[----:B------:R-:W-:Y:S02]  /*b820*/  FMNMX.FTZ R33, R158, R33, !PT ;  /* 0x000000219e217209 */ /* 0x000fe40007810000 */
[C---:B------:R-:W-:Y:S01]  /*b830*/  ISETP.LT.OR P3, PT, R25.reuse, 0x32, P3 ;  /* 0x000000321900780c */ /* 0x040fe20001f61670 */
[----:B------:R-:W-:Y:S01]  /*b840*/  MUFU.EX2 R21, R21 ;  /* 0x0000001500157308 */ /* 0x000fe20000000800 */
[----:B------:R-:W-:Y:S02]  /*b850*/  FMNMX.FTZ R33, R38, R33, !PT ;  /* 0x0000002126217209 */ /* 0x000fe40007810000 */
[----:B------:R-:W-:Y:S02]  /*b860*/  ISETP.LT.OR P4, PT, R25, 0x39, P4 ;  /* 0x000000391900780c */ /* 0x000fe40002781670 */
[----:B0-----:R-:W-:-:S02]  /*b870*/  FMNMX.FTZ R35, R166, R33, !PT ;  /* 0x00000021a6237209 */ /* 0x001fc40007810000 */
[----:B------:R-:W-:Y:S01]  /*b880*/  FSEL R174, R51, -INF , !P3 ;  /* 0xff80000033ae7808 */ /* 0x000fe20005800000 */
[----:B------:R0:W-:Y:S01]  /*b890*/  MUFU.EX2 R33, R170 ;  /* 0x000000aa00217308 */ /* 0x0001e20000000800 */
[----:B------:R-:W-:Y:S01]  /*b8a0*/  FMNMX.FTZ R35, R42, R35, !PT ;  /* 0x000000232a237209 */ /* 0x000fe20007810000 */
[--C-:B------:R-:W-:Y:S01]  /*b8b0*/  FFMA.FTZ R51, R80, R5, -R31.reuse ;  /* 0x0000000550337223 */ /* 0x100fe2000001081f */
[C---:B------:R-:W-:Y:S02]  /*b8c0*/  ISETP.GT.AND P3, PT, R29.reuse, 0x39, P2 ;  /* 0x000000391d00780c */ /* 0x040fe40001764270 */
[----:B------:R-:W-:Y:S02]  /*b8d0*/  FMNMX.FTZ R35, R168, R35, !PT ;  /* 0x00000023a8237209 */ /* 0x000fe40007810000 */
[----:B------:R-:W-:Y:S01]  /*b8e0*/  FSEL R54, R54, -INF , !P4 ;  /* 0xff80000036367808 */ /* 0x000fe20006000000 */
[----:B------:R-:W-:Y:S01]  /*b8f0*/  MUFU.EX2 R176, R176 ;  /* 0x000000b000b07308 */ /* 0x000fe20000000800 */
[----:B------:R-:W-:Y:S01]  /*b900*/  FMNMX.FTZ R35, R46, R35, !PT ;  /* 0x000000232e237209 */ /* 0x000fe20007810000 */
[----:B0-----:R-:W-:Y:S01]  /*b910*/  FFMA.FTZ R170, R52, R5, -R31 ;  /* 0x0000000534aa7223 */ /* 0x001fe2000001081f */
[----:B------:R-:W-:-:S02]  /*b920*/  ISETP.GT.AND P4, PT, R29, 0x40, P2 ;  /* 0x000000401d00780c */ /* 0x000fc40001784270 */
[----:B------:R-:W-:Y:S02]  /*b930*/  FMNMX.FTZ R37, R26, R35, !PT ;  /* 0x000000231a257209 */ /* 0x000fe40007810000 */
        /* <DEDUP_REMOVED lines=11> */
[----:B------:R0:W-:Y:S01]  /*b9f0*/  MUFU.EX2 R37, R43 ;  /* 0x0000002b00257308 */ /* 0x0001e20000000800 */
[----:B------:R-:W-:Y:S02]  /*ba00*/  FMNMX.FTZ R39, R54, R39, !PT ;  /* 0x0000002736277209 */ /* 0x000fe40007810000 */
[----:B------:R-:W-:Y:S02]  /*ba10*/  ISETP.LT.OR P4, PT, R25, 0x49, P4 ;  /* 0x000000491900780c */ /* 0x000fe40002781670 */
[----:B------:R-:W-:-:S02]  /*ba20*/  FSEL R164, R59, -INF , !P3 ;  /* 0xff8000003ba47808 */ /* 0x000fc40005800000 */
[C---:B------:R-:W-:Y:S01]  /*ba30*/  ISETP.GT.AND P3, PT, R29.reuse, 0x49, P2 ;  /* 0x000000491d00780c */ /* 0x040fe20001764270 */
[----:B------:R-:W-:Y:S01]  /*ba40*/  MUFU.EX2 R172, R172 ;  /* 0x000000ac00ac7308 */ /* 0x000fe20000000800 */
[----:B------:R-:W-:Y:S01]  /*ba50*/  FMNMX.FTZ R39, R184, R39, !PT ;  /* 0x00000027b8277209 */ /* 0x000fe20007810000 */
[----:B0-----:R-:W-:Y:S01]  /*ba60*/  FFMA.FTZ R43, R48, R5, -R31 ;  /* 0x00000005302b7223 */ /* 0x001fe2000001081f */
[----:B------:R-:W-:Y:S02]  /*ba70*/  FSEL R62, R62, -INF , !P4 ;  /* 0xff8000003e3e7808 */ /* 0x000fe40006000000 */
[----:B------:R-:W-:Y:S02]  /*ba80*/  ISETP.GT.AND P4, PT, R29, 0x50, P2 ;  /* 0x000000501d00780c */ /* 0x000fe40001784270 */
[----:B------:R-:W-:Y:S01]  /*ba90*/  ISETP.LT.OR P3, PT, R25, 0x4a, P3 ;  /* 0x0000004a1900780c */ /* 0x000fe20001f61670 */
[----:B------:R-:W-:Y:S01]  /*baa0*/  MUFU.EX2 R44, R44 ;  /* 0x0000002c002c7308 */ /* 0x000fe20000000800 */
[----:B------:R-:W-:-:S02]  /*bab0*/  FMNMX.FTZ R39, R58, R39, !PT ;  /* 0x000000273a277209 */ /* 0x000fc40007810000 */
[----:B------:R-:W-:Y:S02]  /*bac0*/  ISETP.LT.OR P4, PT, R25, 0x51, P4 ;  /* 0x000000511900780c */ /* 0x000fe40002781670 */
[----:B------:R-:W-:Y:S02]  /*bad0*/  FSEL R156, R63, -INF , !P3 ;  /* 0xff8000003f9c7808 */ /* 0x000fe40005800000 */
[C---:B------:R-:W-:Y:S01]  /*bae0*/  ISETP.GT.AND P3, PT, R29.reuse, 0x51, P2 ;  /* 0x000000511d00780c */ /* 0x040fe20001764270 */
[----:B------:R-:W-:Y:S01]  /*baf0*/  MUFU.EX2 R170, R170 ;  /* 0x000000aa00aa7308 */ /* 0x000fe20000000800 */
[----:B------:R-:W-:Y:S02]  /*bb00*/  FMNMX.FTZ R41, R164, R39, !PT ;  /* 0x00000027a4297209 */ /* 0x000fe40007810000 */
[----:B------:R-:W-:Y:S01]  /*bb10*/  FSEL R154, R66, -INF , !P4 ;  /* 0xff800000429a7808 */ /* 0x000fe20006000000 */
[----:B------:R-:W-:Y:S01]  /*bb20*/  FFMA.FTZ R66, R152, R5, -R31 ;  /* 0x0000000598427223 */ /* 0x000fe2000001081f */
[----:B------:R-:W-:-:S02]  /*bb30*/  ISETP.GT.AND P4, PT, R29, 0x58, P2 ;  /* 0x000000581d00780c */ /* 0x000fc40001784270 */
[C---:B------:R-:W-:Y:S01]  /*bb40*/  ISETP.LT.OR P3, PT, R25.reuse, 0x52, P3 ;  /* 0x000000521900780c */ /* 0x040fe20001f61670 */
[----:B------:R0:W-:Y:S01]  /*bb50*/  MUFU.EX2 R39, R43 ;  /* 0x0000002b00277308 */ /* 0x0001e20000000800 */
[----:B------:R-:W-:Y:S02]  /*bb60*/  FMNMX.FTZ R41, R62, R41, !PT ;  /* 0x000000293e297209 */ /* 0x000fe40007810000 */
[----:B------:R-:W-:Y:S02]  /*bb70*/  ISETP.LT.OR P4, PT, R25, 0x59, P4 ;  /* 0x000000591900780c */ /* 0x000fe40002781670 */
[----:B------:R-:W-:Y:S02]  /*bb80*/  FSEL R152, R67, -INF , !P3 ;  /* 0xff80000043987808 */ /* 0x000fe40005800000 */
[----:B------:R-:W-:Y:S01]  /*bb90*/  FMNMX.FTZ R41, R156, R41, !PT ;  /* 0x000000299c297209 */ /* 0x000fe20007810000 */
[----:B------:R-:W-:Y:S01]  /*bba0*/  MUFU.EX2 R66, R66 ;  /* 0x0000004200427308 */ /* 0x000fe20000000800 */
[----:B------:R-:W-:-:S02]  /*bbb0*/  ISETP.GT.AND P3, PT, R29, 0x59, P2 ;  /* 0x000000591d00780c */ /* 0x000fc40001764270 */
[----:B------:R-:W-:Y:S02]  /*bbc0*/  FSEL R70, R70, -INF , !P4 ;  /* 0xff80000046467808 */ /* 0x000fe40006000000 */
[----:B------:R-:W-:Y:S02]  /*bbd0*/  FMNMX.FTZ R41, R154, R41, !PT ;  /* 0x000000299a297209 */ /* 0x000fe40007810000 */
[----:B------:R-:W-:Y:S01]  /*bbe0*/  ISETP.GT.AND P4, PT, R29, 0x60, P2 ;  /* 0x000000601d00780c */ /* 0x000fe20001784270 */
[----:B------:R-:W-:Y:S01]  /*bbf0*/  MUFU.EX2 R40, R40 ;  /* 0x0000002800287308 */ /* 0x000fe20000000800 */
[C---:B------:R-:W-:Y:S02]  /*bc00*/  ISETP.LT.OR P3, PT, R25.reuse, 0x5a, P3 ;  /* 0x0000005a1900780c */ /* 0x040fe40001f61670 */
[----:B------:R-:W-:Y:S02]  /*bc10*/  FMNMX.FTZ R41, R152, R41, !PT ;  /* 0x0000002998297209 */ /* 0x000fe40007810000 */
[----:B------:R-:W-:-:S02]  /*bc20*/  ISETP.LT.OR P4, PT, R25, 0x61, P4 ;  /* 0x000000611900780c */ /* 0x000fc40002781670 */
[----:B------:R-:W-:Y:S01]  /*bc30*/  FSEL R48, R71, -INF , !P3 ;  /* 0xff80000047307808 */ /* 0x000fe20005800000 */
[----:B------:R-:W-:Y:S01]  /*bc40*/  MUFU.EX2 R14, R14 ;  /* 0x0000000e000e7308 */ /* 0x000fe20000000800 */
[C---:B------:R-:W-:Y:S02]  /*bc50*/  ISETP.GT.AND P3, PT, R29.reuse, 0x61, P2 ;  /* 0x000000611d00780c */ /* 0x040fe40001764270 */
[----:B------:R-:W-:Y:S02]  /*bc60*/  FMNMX.FTZ R41, R70, R41, !PT ;  /* 0x0000002946297209 */ /* 0x000fe40007810000 */
[----:B------:R-:W-:Y:S02]  /*bc70*/  FSEL R74, R74, -INF , !P4 ;  /* 0xff8000004a4a7808 */ /* 0x000fe40006000000 */
[----:B------:R-:W-:Y:S01]  /*bc80*/  ISETP.GT.AND P4, PT, R29, 0x68, P2 ;  /* 0x000000681d00780c */ /* 0x000fe20001784270 */
[----:B------:R-:W-:Y:S01]  /*bc90*/  MUFU.EX2 R24, R24 ;  /* 0x0000001800187308 */ /* 0x000fe20000000800 */
[----:B------:R-:W-:-:S02]  /*bca0*/  ISETP.LT.OR P3, PT, R25, 0x62, P3 ;  /* 0x000000621900780c */ /* 0x000fc40001f61670 */
[----:B0-----:R-:W-:Y:S02]  /*bcb0*/  FMNMX.FTZ R43, R48, R41, !PT ;  /* 0x00000029302b7209 */ /* 0x001fe40007810000 */
[----:B------:R-:W-:Y:S02]  /*bcc0*/  ISETP.LT.OR P4, PT, R25, 0x69, P4 ;  /* 0x000000691900780c */ /* 0x000fe40002781670 */
[----:B------:R-:W-:Y:S01]  /*bcd0*/  FSEL R52, R75, -INF , !P3 ;  /* 0xff8000004b347808 */ /* 0x000fe20005800000 */
[----:B------:R0:W-:Y:S01]  /*bce0*/  MUFU.EX2 R41, R45 ;  /* 0x0000002d00297308 */ /* 0x0001e20000000800 */
[----:B------:R-:W-:Y:S02]  /*bcf0*/  ISETP.GT.AND P3, PT, R29, 0x69, P2 ;  /* 0x000000691d00780c */ /* 0x000fe40001764270 */
[----:B------:R-:W-:Y:S02]  /*bd00*/  FMNMX.FTZ R43, R74, R43, !PT ;  /* 0x0000002b4a2b7209 */ /* 0x000fe40007810000 */
[----:B------:R-:W-:-:S02]  /*bd10*/  FSEL R78, R78, -INF , !P4 ;  /* 0xff8000004e4e7808 */ /* 0x000fc40006000000 */
[----:B------:R-:W-:Y:S01]  /*bd20*/  ISETP.GT.AND P4, PT, R29, 0x70, P2 ;  /* 0x000000701d00780c */ /* 0x000fe20001784270 */
[----:B------:R-:W-:Y:S01]  /*bd30*/  MUFU.EX2 R20, R20 ;  /* 0x0000001400147308 */ /* 0x000fe20000000800 */
[C---:B------:R-:W-:Y:S01]  /*bd40*/  ISETP.LT.OR P3, PT, R25.reuse, 0x6a, P3 ;  /* 0x0000006a1900780c */ /* 0x040fe20001f61670 */
[----:B0-----:R-:W-:Y:S01]  /*bd50*/  FFMA.FTZ R45, R68, R5, -R31 ;  /* 0x00000005442d7223 */ /* 0x001fe2000001081f */
        /* <DEDUP_REMOVED lines=9> */
[----:B------:R-:W-:Y:S02]  /*bdf0*/  ISETP.LT.OR P3, PT, R25, 0x72, P3 ;  /* 0x000000721900780c */ /* 0x000fe40001f61670 */
[----:B------:R-:W-:Y:S02]  /*be00*/  FMNMX.FTZ R43, R194, R43, !PT ;  /* 0x0000002bc22b7209 */ /* 0x000fe40007810000 */
[----:B------:R-:W-:Y:S01]  /*be10*/  ISETP.GT.AND P2, PT, R29, 0x79, P2 ;  /* 0x000000791d00780c */ /* 0x000fe20001744270 */
[----:B------:R-:W-:Y:S01]  /*be20*/  FFMA.FTZ R29, R36, R5, -R31 ;  /* 0x00000005241d7223 */ /* 0x000fe2000001081f */
[----:B------:R-:W-:Y:S01]  /*be30*/  ISETP.LT.OR P4, PT, R25, 0x79, P4 ;  /* 0x000000791900780c */ /* 0x000fe20002781670 */
[----:B------:R-:W-:Y:S01]  /*be40*/  MUFU.EX2 R12, R12 ;  /* 0x0000000c000c7308 */ /* 0x000fe20000000800 */
[----:B------:R-:W-:-:S02]  /*be50*/  FSEL R36, R83, -INF , !P3 ;  /* 0xff80000053247808 */ /* 0x000fc40005800000 */
[----:B------:R-:W-:Y:S02]  /*be60*/  FMNMX.FTZ R43, R82, R43, !PT ;  /* 0x0000002b522b7209 */ /* 0x000fe40007810000 */
[----:B------:R-:W-:Y:S01]  /*be70*/  ISETP.LT.OR P2, PT, R25, 0x7a, P2 ;  /* 0x0000007a1900780c */ /* 0x000fe20001741670 */
[----:B------:R-:W-:Y:S01]  /*be80*/  FFMA.FTZ R25, R60, R5, -R31 ;  /* 0x000000053c197223 */ /* 0x000fe2000001081f */
[----:B------:R-:W-:Y:S01]  /*be90*/  FSEL R86, R86, -INF , !P4 ;  /* 0xff80000056567808 */ /* 0x000fe20006000000 */
[----:B------:R-:W-:Y:S01]  /*bea0*/  MUFU.EX2 R29, R29 ;  /* 0x0000001d001d7308 */ /* 0x000fe20000000800 */
[----:B------:R-:W-:Y:S02]  /*beb0*/  FMNMX.FTZ R43, R36, R43, !PT ;  /* 0x0000002b242b7209 */ /* 0x000fe40007810000 */
[----:B------:R-:W-:Y:S02]  /*bec0*/  FSEL R56, R87, -INF , !P2 ;  /* 0xff80000057387808 */ /* 0x000fe40005000000 */
[----:B------:R-:W-:-:S02]  /*bed0*/  FMNMX.FTZ R43, R86, R43, !PT ;  /* 0x0000002b562b7209 */ /* 0x000fc40007810000 */
[----:B------:R-:W-:Y:S01]  /*bee0*/  FSEL R55, R0, RZ, P5 ;  /* 0x000000ff00377208 */ /* 0x000fe20002800000 */
[----:B------:R-:W-:Y:S01]  /*bef0*/  MUFU.EX2 R25, R25 ;  /* 0x0000001900197308 */ /* 0x000fe20000000800 */
[----:B------:R-:W-:Y:S01]  /*bf00*/  FMNMX.FTZ R49, R56, R43, !PT ;  /* 0x0000002b38317209 */ /* 0x000fe20007810000 */
[-CC-:B------:R-:W-:Y:S02]  /*bf10*/  FFMA.FTZ R43, R64, R5.reuse, -R31.reuse ;  /* 0x00000005402b7223 */ /* 0x180fe4000001081f */
[----:B------:R-:W-:Y:S01]  /*bf20*/  FADD.FTZ R64, -R55, R10 ;  /* 0x0000000a37407221 */ /* 0x000fe20000010100 */
[-CC-:B------:R-:W-:Y:S01]  /*bf30*/  FFMA.FTZ R10, R28, R5.reuse, -R31.reuse ;  /* 0x000000051c0a7223 */ /* 0x180fe2000001081f */
[----:B------:R-:W0:Y:S02]  /*bf40*/  SHFL.BFLY PT, R60, R49, 0x2, 0x1f ;  /* 0x0c401f00313c7f89 */ /* 0x000e2400000e0000 */
[-C--:B------:R-:W-:Y:S01]  /*bf50*/  FMUL.FTZ R28, R64, R5.reuse ;  /* 0x00000005401c7220 */ /* 0x080fe20000410000 */
[----:B------:R-:W-:Y:S08]  /*bf60*/  MUFU.EX2 R43, R43 ;  /* 0x0000002b002b7308 */ /* 0x000ff00000000800 */
[----:B------:R-:W1:Y:S08]  /*bf70*/  MUFU.EX2 R28, R28 ;  /* 0x0000001c001c7308 */ /* 0x000e700000000800 */
[----:B------:R-:W-:Y:S01]  /*bf80*/  MUFU.EX2 R51, R51 ;  /* 0x0000003300337308 */ /* 0x000fe20000000800 */
[----:B0-----:R-:W-:Y:S01]  /*bf90*/  FMNMX.FTZ R53, R49, R60, !PT ;  /* 0x0000003c31357209 */ /* 0x001fe20007810000 */
[-CC-:B------:R-:W-:Y:S01]  /*bfa0*/  FFMA.FTZ R60, R8, R5.reuse, -R31.reuse ;  /* 0x00000005083c7223 */ /* 0x180fe2000001081f */
[----:B------:R-:W-:-:S05]  /*bfb0*/  FFMA.FTZ R49, R76, R5, -R31 ;  /* 0x000000054c317223 */ /* 0x000fca000001081f */
[----:B------:R-:W-:Y:S01]  /*bfc0*/  MUFU.EX2 R32, R32 ;  /* 0x0000002000207308 */ /* 0x000fe20000000800 */
[----:B-1----:R-:W-:Y:S01]  /*bfd0*/  FFMA.FTZ R55, R28, R4, R15 ;  /* 0x000000041c377223 */ /* 0x002fe2000001000f */
[----:B------:R-:W0:Y:S01]  /*bfe0*/  SHFL.BFLY PT, R8, R53, 0x1, 0x1f ;  /* 0x0c201f0035087f89 */ /* 0x000e2200000e0000 */
[-C--:B------:R-:W-:Y:S01]  /*bff0*/  FMUL.FTZ R88, R88, R28.reuse ;  /* 0x0000001c58587220 */ /* 0x080fe20000410000 */
[-C--:B------:R-:W-:Y:S01]  /*c000*/  FMUL.FTZ R89, R89, R28.reuse ;  /* 0x0000001c59597220 */ /* 0x080fe20000410000 */
[C---:B------:R-:W-:Y:S01]  /*c010*/  FADD.FTZ R55, R180.reuse, R55 ;  /* 0x00000037b4377221 */ /* 0x040fe20000010000 */
[----:B------:R-:W-:Y:S01]  /*c020*/  F2FP.F16.F32.PACK_AB R180, R180, R15 ;  /* 0x0000000fb4b4723e */ /* 0x000fe200000000ff */
[----:B------:R-:W-:Y:S01]  /*c030*/  FMUL.FTZ R92, R92, R28 ;  /* 0x0000001c5c5c7220 */ /* 0x000fe20000410000 */
[----:B------:R-:W-:Y:S01]  /*c040*/  MUFU.EX2 R60, R60 ;  /* 0x0000003c003c7308 */ /* 0x000fe20000000800 */
[----:B------:R-:W-:Y:S01]  /*c050*/  FADD.FTZ R4, R182, R55 ;  /* 0x00000037b6047221 */ /* 0x000fe20000010000 */
[----:B------:R-:W-:Y:S01]  /*c060*/  F2FP.F16.F32.PACK_AB R182, R21, R182 ;  /* 0x000000b615b6723e */ /* 0x000fe200000000ff */
[-C--:B------:R-:W-:Y:S01]  /*c070*/  FMUL.FTZ R93, R93, R28.reuse ;  /* 0x0000001c5d5d7220 */ /* 0x080fe20000410000 */
[-C--:B------:R-:W-:Y:S01]  /*c080*/  FMUL.FTZ R96, R96, R28.reuse ;  /* 0x0000001c60607220 */ /* 0x080fe20000410000 */
[----:B------:R-:W-:Y:S01]  /*c090*/  FADD.FTZ R55, R21, R4 ;  /* 0x0000000415377221 */ /* 0x000fe20000010000 */
[-C--:B------:R-:W-:Y:S01]  /*c0a0*/  FMUL.FTZ R97, R97, R28.reuse ;  /* 0x0000001c61617220 */ /* 0x080fe20000410000 */
        /* <DEDUP_REMOVED lines=11> */
[----:B0-----:R-:W-:Y:S01]  /*c160*/  FMNMX.FTZ R8, R53, R8, !PT ;  /* 0x0000000835087209 */ /* 0x001fe20007810000 */
[----:B------:R-:W-:Y:S01]  /*c170*/  FMUL.FTZ R109, R109, R28 ;  /* 0x0000001c6d6d7220 */ /* 0x000fe20000410000 */
[C---:B------:R-:W-:Y:S01]  /*c180*/  F2FP.F16.F32.PACK_AB R178, R33.reuse, R178 ;  /* 0x000000b221b2723e */ /* 0x040fe200000000ff */
[----:B------:R-:W-:Y:S01]  /*c190*/  FADD.FTZ R55, R33, R4 ;  /* 0x0000000421377221 */ /* 0x000fe20000010000 */
[C---:B------:R-:W-:Y:S01]  /*c1a0*/  FSETP.NEU.FTZ.AND P2, PT, R8.reuse, -INF , PT ;  /* 0xff8000000800780b */ /* 0x040fe20003f5d000 */
[-C--:B------:R-:W-:Y:S01]  /*c1b0*/  FMUL.FTZ R31, R8, R5.reuse ;  /* 0x00000005081f7220 */ /* 0x080fe20000410000 */
[----:B------:R-:W-:Y:S01]  /*c1c0*/  MUFU.EX2 R53, R84 ;  /* 0x0000005400357308 */ /* 0x000fe20000000800 */
[----:B------:R-:W-:Y:S01]  /*c1d0*/  FADD.FTZ R4, R172, R55 ;  /* 0x00000037ac047221 */ /* 0x000fe20000010000 */
[----:B------:R-:W-:Y:S01]  /*c1e0*/  F2FP.F16.F32.PACK_AB R172, R35, R172 ;  /* 0x000000ac23ac723e */ /* 0x000fe200000000ff */
[-C--:B------:R-:W-:Y:S01]  /*c1f0*/  FMUL.FTZ R112, R112, R28.reuse ;  /* 0x0000001c70707220 */ /* 0x080fe20000410000 */
[----:B------:R-:W-:Y:S01]  /*c200*/  FSEL R31, R31, RZ, P2 ;  /* 0x000000ff1f1f7208 */ /* 0x000fe20001000000 */
[----:B------:R-:W-:Y:S01]  /*c210*/  FADD.FTZ R4, R35, R4 ;  /* 0x0000000423047221 */ /* 0x000fe20000010000 */
[-C--:B------:R-:W-:Y:S01]  /*c220*/  FMUL.FTZ R113, R113, R28.reuse ;  /* 0x0000001c71717220 */ /* 0x080fe20000410000 */
[-C--:B------:R-:W-:Y:S01]  /*c230*/  FMUL.FTZ R116, R116, R28.reuse ;  /* 0x0000001c74747220 */ /* 0x080fe20000410000 */
[----:B------:R-:W-:Y:S01]  /*c240*/  FMUL.FTZ R117, R117, R28 ;  /* 0x0000001c75757220 */ /* 0x000fe20000410000 */
[----:B------:R-:W-:Y:S01]  /*c250*/  FADD.FTZ R55, R37, R4 ;  /* 0x0000000425377221 */ /* 0x000fe20000010000 */
[----:B------:R-:W-:Y:S01]  /*c260*/  FSEL R4, R8, RZ, P2 ;  /* 0x000000ff08047208 */ /* 0x000fe20001000000 */
[-CC-:B------:R-:W-:Y:S01]  /*c270*/  FFMA.FTZ R171, R54, R5.reuse, -R31.reuse ;  /* 0x0000000536ab7223 */ /* 0x180fe2000001081f */
[----:B------:R-:W-:Y:S01]  /*c280*/  FFMA.FTZ R64, R186, R5, -R31 ;  /* 0x00000005ba407223 */ /* 0x000fe2000001081f */
[----:B------:R-:W-:Y:S01]  /*c290*/  FADD.FTZ R54, R66, R55 ;  /* 0x0000003742367221 */ /* 0x000fe20000010000 */
[----:B------:R-:W-:-:S02]  /*c2a0*/  @!P1 VIADD R55, R57, 0x28860 ;  /* 0x0002886039379836 */ /* 0x000fc40000000000 */
[----:B------:R-:W-:Y:S01]  /*c2b0*/  FADD.FTZ R4, -R4, R7 ;  /* 0x0000000704047221 */ /* 0x000fe20000010100 */
[-C--:B------:R-:W-:Y:S01]  /*c2c0*/  FFMA.FTZ R181, R162, R5.reuse, -R31 ;  /* 0x00000005a2b57223 */ /* 0x080fe2000001081f */
[----:B------:R-:W-:Y:S01]  /*c2d0*/  FADD.FTZ R7, R39, R54 ;  /* 0x0000003627077221 */ /* 0x000fe20000010000 */
[----:B------:R-:W-:Y:S01]  /*c2e0*/  MUFU.EX2 R64, R64 ;  /* 0x0000004000407308 */ /* 0x000fe20000000800 */
[----:B------:R-:W-:Y:S01]  /*c2f0*/  @!P1 PRMT R54, RZ, 0x654, R55 ;  /* 0x00000654ff369816 */ /* 0x000fe20000000037 */
[-C--:B------:R-:W-:Y:S01]  /*c300*/  FMUL.FTZ R4, R4, R5.reuse ;  /* 0x0000000504047220 */ /* 0x080fe20000410000 */
[----:B------:R-:W-:Y:S01]  /*c310*/  FADD.FTZ R55, R44, R7 ;  /* 0x000000072c377221 */ /* 0x000fe20000010000 */
[-CC-:B------:R-:W-:Y:S01]  /*c320*/  FFMA.FTZ R183, R30, R5.reuse, -R31.reuse ;  /* 0x000000051eb77223 */ /* 0x180fe2000001081f */
[----:B------:R0:W-:Y:S01]  /*c330*/  @!P1 SYNCS.ARRIVE.TRANS64.RED.A1T0 RZ, [R54+URZ], RZ ;  /* 0x000000ff36ff99a7 */ /* 0x0001e2000810043f */
[-CC-:B------:R-:W-:Y:S01]  /*c340*/  FFMA.FTZ R30, R160, R5.reuse, -R31.reuse ;  /* 0x00000005a01e7223 */ /* 0x180fe2000001081f */
[-CC-:B------:R-:W-:Y:S01]  /*c350*/  FFMA.FTZ R165, R58, R5.reuse, -R31.reuse ;  /* 0x000000053aa57223 */ /* 0x180fe2000001081f */
[----:B------:R-:W1:Y:S01]  /*c360*/  MUFU.EX2 R7, R4 ;  /* 0x0000000400077308 */ /* 0x000e620000000800 */
[-CC-:B------:R-:W-:Y:S01]  /*c370*/  FFMA.FTZ R177, R34, R5.reuse, -R31.reuse ;  /* 0x0000000522b17223 */ /* 0x180fe2000001081f */
[-CC-:B------:R-:W-:Y:S01]  /*c380*/  FFMA.FTZ R34, R158, R5.reuse, -R31.reuse ;  /* 0x000000059e227223 */ /* 0x180fe2000001081f */
[-CC-:B------:R-:W-:Y:S01]  /*c390*/  FFMA.FTZ R179, R38, R5.reuse, -R31.reuse ;  /* 0x0000000526b37223 */ /* 0x180fe2000001081f */
[-C--:B------:R-:W-:Y:S01]  /*c3a0*/  FFMA.FTZ R38, R166, R5.reuse, -R31 ;  /* 0x00000005a6267223 */ /* 0x080fe2000001081f */
[----:B0-----:R-:W-:Y:S01]  /*c3b0*/  FADD.FTZ R54, R170, R55 ;  /* 0x00000037aa367221 */ /* 0x001fe20000010000 */
[-CC-:B------:R-:W-:Y:S01]  /*c3c0*/  FFMA.FTZ R173, R42, R5.reuse, -R31.reuse ;  /* 0x000000052aad7223 */ /* 0x180fe2000001081f */
[-CC-:B------:R-:W-:Y:S01]  /*c3d0*/  FFMA.FTZ R175, R46, R5.reuse, -R31.reuse ;  /* 0x000000052eaf7223 */ /* 0x180fe2000001081f */
[----:B------:R-:W0:Y:S01]  /*c3e0*/  MUFU.EX2 R181, R181 ;  /* 0x000000b500b57308 */ /* 0x000e220000000800 */
[----:B------:R-:W-:Y:S01]  /*c3f0*/  FADD.FTZ R55, R41, R54 ;  /* 0x0000003629377221 */ /* 0x000fe20000010000 */
[-CC-:B------:R-:W-:Y:S01]  /*c400*/  FFMA.FTZ R169, R50, R5.reuse, -R31.reuse ;  /* 0x0000000532a97223 */ /* 0x180fe2000001081f */
[-CC-:B------:R-:W-:Y:S01]  /*c410*/  FFMA.FTZ R42, R168, R5.reuse, -R31.reuse ;  /* 0x00000005a82a7223 */ /* 0x180fe2000001081f */
[-C--:B------:R-:W-:Y:S01]  /*c420*/  FFMA.FTZ R26, R26, R5.reuse, -R31 ;  /* 0x000000051a1a7223 */ /* 0x080fe2000001081f */
[----:B------:R-:W-:Y:S01]  /*c430*/  FADD.FTZ R58, R40, R55 ;  /* 0x00000037283a7221 */ /* 0x000fe20000010000 */
[-CC-:B------:R-:W-:Y:S01]  /*c440*/  FFMA.FTZ R46, R174, R5.reuse, -R31.reuse ;  /* 0x00000005ae2e7223 */ /* 0x180fe2000001081f */
[--C-:B------:R-:W-:Y:S01]  /*c450*/  FFMA.FTZ R50, R184, R5, -R31.reuse ;  /* 0x00000005b8327223 */ /* 0x100fe2000001081f */
[----:B------:R-:W2:Y:S01]  /*c460*/  MUFU.EX2 R183, R183 ;  /* 0x000000b700b77308 */ /* 0x000ea20000000800 */
[----:B------:R-:W-:Y:S01]  /*c470*/  FADD.FTZ R58, R29, R58 ;  /* 0x0000003a1d3a7221 */ /* 0x000fe20000010000 */
[----:B-1----:R-:W-:Y:S01]  /*c480*/  FFMA.FTZ R4, R7, R3, R64 ;  /* 0x0000000307047223 */ /* 0x002fe20000010040 */
[-CC-:B------:R-:W-:Y:S01]  /*c490*/  FFMA.FTZ R164, R164, R5.reuse, -R31.reuse ;  /* 0x00000005a4a47223 */ /* 0x180fe2000001081f */
[-CC-:B------:R-:W-:Y:S01]  /*c4a0*/  FFMA.FTZ R62, R62, R5.reuse, -R31.reuse ;  /* 0x000000053e3e7223 */ /* 0x180fe2000001081f */
[----:B------:R-:W-:Y:S01]  /*c4b0*/  FADD.FTZ R55, R25, R58 ;  /* 0x0000003a19377221 */ /* 0x000fe20000010000 */
[-CC-:B------:R-:W-:Y:S01]  /*c4c0*/  FFMA.FTZ R156, R156, R5.reuse, -R31.reuse ;  /* 0x000000059c9c7223 */ /* 0x180fe2000001081f */
[-C--:B------:R-:W-:Y:S01]  /*c4d0*/  FFMA.FTZ R154, R154, R5.reuse, -R31 ;  /* 0x000000059a9a7223 */ /* 0x080fe2000001081f */
[----:B------:R-:W1:Y:S01]  /*c4e0*/  MUFU.EX2 R30, R30 ;  /* 0x0000001e001e7308 */ /* 0x000e620000000800 */
[----:B------:R-:W-:Y:S01]  /*c4f0*/  FADD.FTZ R58, R14, R55 ;  /* 0x000000370e3a7221 */ /* 0x000fe20000010000 */
[----:B0-----:R-:W-:Y:S01]  /*c500*/  FADD.FTZ R4, R181, R4 ;  /* 0x00000004b5047221 */ /* 0x001fe20000010000 */
[-CC-:B------:R-:W-:Y:S01]  /*c510*/  FFMA.FTZ R152, R152, R5.reuse, -R31.reuse ;  /* 0x0000000598987223 */ /* 0x180fe2000001081f */
[-CC-:B------:R-:W-:Y:S01]  /*c520*/  FFMA.FTZ R70, R70, R5.reuse, -R31.reuse ;  /* 0x0000000546467223 */ /* 0x180fe2000001081f */
[----:B------:R-:W-:Y:S01]  /*c530*/  FADD.FTZ R55, R43, R58 ;  /* 0x0000003a2b377221 */ /* 0x000fe20000010000 */
[-CC-:B------:R-:W-:Y:S01]  /*c540*/  FFMA.FTZ R54, R48, R5.reuse, -R31.reuse ;  /* 0x0000000530367223 */ /* 0x180fe2000001081f */
        /* <DEDUP_REMOVED lines=10> */
[----:B------:R-:W-:Y:S01]  /*c5f0*/  FFMA.FTZ R31, R56, R5, -R31 ;  /* 0x00000005381f7223 */ /* 0x000fe2000001081f */
[----:B------:R-:W-:Y:S01]  /*c600*/  FADD.FTZ R56, R24, R55 ;  /* 0x0000003718387221 */ /* 0x000fe20000010000 */
[----:B-1----:R-:W-:Y:S01]  /*c610*/  FADD.FTZ R4, R30, R3 ;  /* 0x000000031e047221 */ /* 0x002fe20000010000 */
[----:B------:R-:W-:Y:S01]  /*c620*/  F2FP.F16.F32.PACK_AB R166, R14, R25 ;  /* 0x000000190ea6723e */ /* 0x000fe200000000ff */
[-C--:B------:R-:W-:Y:S01]  /*c630*/  FMUL.FTZ R90, R90, R7.reuse ;  /* 0x000000075a5a7220 */ /* 0x080fe20000410000 */
[----:B------:R-:W-:Y:S01]  /*c640*/  FADD.FTZ R15, R45, R56 ;  /* 0x000000382d0f7221 */ /* 0x000fe20000010000 */
[----:B------:R-:W-:Y:S01]  /*c650*/  ISETP.GT.AND P2, PT, R6, UR39, PT ;  /* 0x0000002706007c0c */ /* 0x000fe2000bf44270 */
[----:B------:R-:W1:Y:S01]  /*c660*/  MUFU.EX2 R179, R179 ;  /* 0x000000b300b37308 */ /* 0x000e620000000800 */
[----:B0-----:R-:W-:Y:S01]  /*c670*/  FADD.FTZ R3, R177, R4 ;  /* 0x00000004b1037221 */ /* 0x001fe20000010000 */
[----:B------:R-:W-:Y:S01]  /*c680*/  FADD.FTZ R56, R20, R15 ;  /* 0x0000000f14387221 */ /* 0x000fe20000010000 */
[-C--:B------:R-:W-:Y:S01]  /*c690*/  FMUL.FTZ R91, R91, R7.reuse ;  /* 0x000000075b5b7220 */ /* 0x080fe20000410000 */
[-C--:B------:R-:W-:Y:S01]  /*c6a0*/  FMUL.FTZ R94, R94, R7.reuse ;  /* 0x000000075e5e7220 */ /* 0x080fe20000410000 */
[-C--:B------:R-:W-:Y:S01]  /*c6b0*/  FMUL.FTZ R95, R95, R7.reuse ;  /* 0x000000075f5f7220 */ /* 0x080fe20000410000 */
[----:B------:R-:W-:Y:S01]  /*c6c0*/  FADD.FTZ R15, R47, R56 ;  /* 0x000000382f0f7221 */ /* 0x000fe20000010000 */
[-C--:B------:R-:W-:Y:S01]  /*c6d0*/  FMUL.FTZ R98, R98, R7.reuse ;  /* 0x0000000762627220 */ /* 0x080fe20000410000 */
[----:B------:R-:W0:Y:S01]  /*c6e0*/  MUFU.EX2 R38, R38 ;  /* 0x0000002600267308 */ /* 0x000e220000000800 */
[----:B--2---:R-:W-:Y:S01]  /*c6f0*/  FADD.FTZ R4, R34, R3 ;  /* 0x0000000322047221 */ /* 0x004fe20000010000 */
[----:B------:R-:W-:Y:S01]  /*c700*/  FADD.FTZ R56, R60, R15 ;  /* 0x0000000f3c387221 */ /* 0x000fe20000010000 */
[-C--:B------:R-:W-:Y:S01]  /*c710*/  FMUL.FTZ R99, R99, R7.reuse ;  /* 0x0000000763637220 */ /* 0x080fe20000410000 */
[-C--:B------:R-:W-:Y:S01]  /*c720*/  FMUL.FTZ R102, R102, R7.reuse ;  /* 0x0000000766667220 */ /* 0x080fe20000410000 */
[-C--:B------:R-:W-:Y:S01]  /*c730*/  FMUL.FTZ R103, R103, R7.reuse ;  /* 0x0000000767677220 */ /* 0x080fe20000410000 */
[----:B------:R-:W-:Y:S01]  /*c740*/  FADD.FTZ R15, R49, R56 ;  /* 0x00000038310f7221 */ /* 0x000fe20000010000 */
[-C--:B------:R-:W-:Y:S01]  /*c750*/  FMUL.FTZ R106, R106, R7.reuse ;  /* 0x000000076a6a7220 */ /* 0x080fe20000410000 */
[----:B------:R-:W2:Y:S01]  /*c760*/  MUFU.EX2 R173, R173 ;  /* 0x000000ad00ad7308 */ /* 0x000ea20000000800 */
        /* <DEDUP_REMOVED lines=24> */
[----:B-1----:R-:W-:Y:S01]  /*c8f0*/  FADD.FTZ R4, R42, R3 ;  /* 0x000000032a047221 */ /* 0x002fe20000010000 */
[-C--:B------:R-:W-:Y:S01]  /*c900*/  FMUL.FTZ R143, R143, R7.reuse ;  /* 0x000000078f8f7220 */ /* 0x080fe20000410000 */
[-C--:B------:R-:W-:Y:S01]  /*c910*/  FMUL.FTZ R146, R146, R7.reuse ;  /* 0x0000000792927220 */ /* 0x080fe20000410000 */
[-C--:B------:R-:W-:Y:S01]  /*c920*/  FMUL.FTZ R147, R147, R7.reuse ;  /* 0x0000000793937220 */ /* 0x080fe20000410000 */
[-C--:B------:R-:W-:Y:S01]  /*c930*/  FMUL.FTZ R150, R150, R7.reuse ;  /* 0x0000000796967220 */ /* 0x080fe20000410000 */
[----:B------:R-:W-:Y:S01]  /*c940*/  FMUL.FTZ R151, R151, R7 ;  /* 0x0000000797977220 */ /* 0x000fe20000410000 */
[----:B------:R-:W-:Y:S01]  /*c950*/  F2FP.F16.F32.PACK_AB R174, R66, R37 ;  /* 0x0000002542ae723e */ /* 0x000fe200000000ff */
[----:B------:R-:W1:Y:S01]  /*c960*/  MUFU.EX2 R169, R169 ;  /* 0x000000a900a97308 */ /* 0x000e620000000800 */
[----:B0-----:R-:W-:Y:S01]  /*c970*/  FADD.FTZ R3, R175, R4 ;  /* 0x00000004af037221 */ /* 0x001fe20000010000 */
[----:B------:R-:W-:Y:S01]  /*c980*/  F2FP.F16.F32.PACK_AB R168, R44, R39 ;  /* 0x000000272ca8723e */ /* 0x000fe200000000ff */
[----:B------:R-:W-:Y:S01]  /*c990*/  FMUL.FTZ R120, R120, R28 ;  /* 0x0000001c78787220 */ /* 0x000fe20000410000 */
[----:B------:R-:W-:Y:S01]  /*c9a0*/  F2FP.F16.F32.PACK_AB R170, R41, R170 ;  /* 0x000000aa29aa723e */ /* 0x000fe200000000ff */
[-C--:B------:R-:W-:Y:S01]  /*c9b0*/  FMUL.FTZ R121, R121, R28.reuse ;  /* 0x0000001c79797220 */ /* 0x080fe20000410000 */
[----:B------:R-:W-:Y:S01]  /*c9c0*/  F2FP.F16.F32.PACK_AB R160, R24, R43 ;  /* 0x0000002b18a0723e */ /* 0x000fe200000000ff */
[-C--:B------:R-:W-:Y:S01]  /*c9d0*/  FMUL.FTZ R124, R124, R28.reuse ;  /* 0x0000001c7c7c7220 */ /* 0x080fe20000410000 */
[----:B------:R0:W-:Y:S01]  /*c9e0*/  MUFU.EX2 R48, R164 ;  /* 0x000000a400307308 */ /* 0x0001e20000000800 */
[----:B--2---:R-:W-:Y:S01]  /*c9f0*/  FADD.FTZ R4, R26, R3 ;  /* 0x000000031a047221 */ /* 0x004fe20000010000 */
[----:B------:R-:W-:Y:S01]  /*ca00*/  F2FP.F16.F32.PACK_AB R162, R20, R45 ;  /* 0x0000002d14a2723e */ /* 0x000fe200000000ff */
[-C--:B------:R-:W-:Y:S01]  /*ca10*/  FMUL.FTZ R125, R125, R28.reuse ;  /* 0x0000001c7d7d7220 */ /* 0x080fe20000410000 */
[----:B------:R-:W-:Y:S01]  /*ca20*/  F2FP.F16.F32.PACK_AB R158, R12, R49 ;  /* 0x000000310c9e723e */ /* 0x000fe200000000ff */
[-C--:B------:R-:W-:Y:S01]  /*ca30*/  FMUL.FTZ R128, R128, R28.reuse ;  /* 0x0000001c80807220 */ /* 0x080fe20000410000 */
[-C--:B------:R-:W-:Y:S01]  /*ca40*/  FMUL.FTZ R129, R129, R28.reuse ;  /* 0x0000001c81817220 */ /* 0x080fe20000410000 */
[----:B------:R-:W-:Y:S01]  /*ca50*/  FMUL.FTZ R132, R132, R28 ;  /* 0x0000001c84847220 */ /* 0x000fe20000410000 */
[----:B------:R-:W2:Y:S01]  /*ca60*/  MUFU.EX2 R46, R46 ;  /* 0x0000002e002e7308 */ /* 0x000ea20000000800 */
[----:B0-----:R-:W-:Y:S01]  /*ca70*/  F2FP.F16.F32.PACK_AB R164, R29, R40 ;  /* 0x000000281da4723e */ /* 0x001fe200000000ff */
[----:B------:R-:W-:Y:S01]  /*ca80*/  FADD.FTZ R40, R12, R15 ;  /* 0x0000000f0c287221 */ /* 0x000fe20000010000 */
[----:B-1----:R-:W-:Y:S01]  /*ca90*/  FADD.FTZ R3, R169, R4 ;  /* 0x00000004a9037221 */ /* 0x002fe20000010000 */
[-C--:B------:R-:W-:Y:S01]  /*caa0*/  FMUL.FTZ R133, R133, R28.reuse ;  /* 0x0000001c85857220 */ /* 0x080fe20000410000 */
[-C--:B------:R-:W-:Y:S01]  /*cab0*/  FMUL.FTZ R136, R136, R28.reuse ;  /* 0x0000001c88887220 */ /* 0x080fe20000410000 */
[----:B------:R-:W-:Y:S01]  /*cac0*/  FADD.FTZ R15, R51, R40 ;  /* 0x00000028330f7221 */ /* 0x000fe20000010000 */
[-C--:B------:R-:W-:Y:S01]  /*cad0*/  FMUL.FTZ R137, R137, R28.reuse ;  /* 0x0000001c89897220 */ /* 0x080fe20000410000 */
[----:B------:R-:W0:Y:S01]  /*cae0*/  MUFU.EX2 R171, R171 ;  /* 0x000000ab00ab7308 */ /* 0x000e220000000800 */
[-C--:B------:R-:W-:Y:S01]  /*caf0*/  FMUL.FTZ R140, R140, R28.reuse ;  /* 0x0000001c8c8c7220 */ /* 0x080fe20000410000 */
[----:B------:R-:W-:Y:S01]  /*cb00*/  FADD.FTZ R14, R32, R15 ;  /* 0x0000000f200e7221 */ /* 0x000fe20000010000 */
[-C--:B------:R-:W-:Y:S01]  /*cb10*/  FMUL.FTZ R141, R141, R28.reuse ;  /* 0x0000001c8d8d7220 */ /* 0x080fe20000410000 */
[-C--:B------:R-:W-:Y:S01]  /*cb20*/  FMUL.FTZ R144, R144, R28.reuse ;  /* 0x0000001c90907220 */ /* 0x080fe20000410000 */
[-C--:B------:R-:W-:Y:S01]  /*cb30*/  FMUL.FTZ R145, R145, R28.reuse ;  /* 0x0000001c91917220 */ /* 0x080fe20000410000 */
[----:B------:R-:W-:Y:S01]  /*cb40*/  FADD.FTZ R15, R53, R14 ;  /* 0x0000000e350f7221 */ /* 0x000fe20000010000 */
[-C--:B------:R-:W-:Y:S01]  /*cb50*/  FMUL.FTZ R148, R148, R28.reuse ;  /* 0x0000001c94947220 */ /* 0x080fe20000410000 */
[----:B------:R-:W1:Y:S01]  /*cb60*/  MUFU.EX2 R50, R50 ;  /* 0x0000003200327308 */ /* 0x000e620000000800 */
[----:B------:R-:W-:Y:S01]  /*cb70*/  FMUL.FTZ R149, R149, R28 ;  /* 0x0000001c95957220 */ /* 0x000fe20000410000 */
[----:B------:R-:W-:Y:S01]  /*cb80*/  FADD.FTZ R4, R10, R15 ;  /* 0x0000000f0a047221 */ /* 0x000fe20000010000 */
[----:B------:R-:W-:Y:S01]  /*cb90*/  F2FP.F16.F32.PACK_AB R181, R181, R64 ;  /* 0x00000040b5b5723e */ /* 0x000fe200000000ff */
[----:B------:R-:W-:Y:S01]  /*cba0*/  VIADD R6, R6, 0xffffffff ;  /* 0xffffffff06067836 */ /* 0x000fe20000000000 */
[----:B------:R-:W-:Y:S01]  /*cbb0*/  F2FP.F16.F32.PACK_AB R183, R30, R183 ;  /* 0x000000b71eb7723e */ /* 0x000fe200000000ff */
[----:B------:R-:W-:Y:S01]  /*cbc0*/  IMAD.MOV.U32 R7, RZ, RZ, R8 ;  /* 0x000000ffff077224 */ /* 0x000fe200078e0008 */
[----:B------:R-:W-:Y:S01]  /*cbd0*/  F2FP.F16.F32.PACK_AB R177, R34, R177 ;  /* 0x000000b122b1723e */ /* 0x000fe200000000ff */
[----:B------:R-:W3:Y:S01]  /*cbe0*/  MUFU.EX2 R165, R165 ;  /* 0x000000a500a57308 */ /* 0x000ee20000000800 */
[----:B------:R-:W-:-:S02]  /*cbf0*/  F2FP.F16.F32.PACK_AB R179, R38, R179 ;  /* 0x000000b326b3723e */ /* 0x000fc400000000ff */
[----:B------:R-:W-:Y:S02]  /*cc00*/  F2FP.F16.F32.PACK_AB R173, R42, R173 ;  /* 0x000000ad2aad723e */ /* 0x000fe400000000ff */
[----:B------:R-:W-:Y:S02]  /*cc10*/  F2FP.F16.F32.PACK_AB R175, R26, R175 ;  /* 0x000000af1aaf723e */ /* 0x000fe400000000ff */
[----:B--2---:R-:W-:Y:S01]  /*cc20*/  F2FP.F16.F32.PACK_AB R169, R46, R169 ;  /* 0x000000a92ea9723e */ /* 0x004fe200000000ff */
[----:B------:R2:W-:Y:S08]  /*cc30*/  MUFU.EX2 R58, R154 ;  /* 0x0000009a003a7308 */ /* 0x0005f00000000800 */
[----:B------:R-:W4:Y:S01]  /*cc40*/  MUFU.EX2 R62, R62 ;  /* 0x0000003e003e7308 */ /* 0x000f220000000800 */
[----:B--2---:R-:W-:Y:S01]  /*cc50*/  F2FP.F16.F32.PACK_AB R154, R10, R53 ;  /* 0x000000350a9a723e */ /* 0x004fe200000000ff */
[----:B------:R-:W-:-:S04]  /*cc60*/  FADD.FTZ R10, R46, R3 ;  /* 0x000000032e0a7221 */ /* 0x000fc80000010000 */
[----:B0-----:R-:W-:Y:S01]  /*cc70*/  FADD.FTZ R3, R171, R10 ;  /* 0x0000000aab037221 */ /* 0x001fe20000010000 */
[C---:B-1----:R-:W-:Y:S01]  /*cc80*/  F2FP.F16.F32.PACK_AB R171, R50.reuse, R171 ;  /* 0x000000ab32ab723e */ /* 0x042fe200000000ff */
[----:B------:R0:W1:Y:S02]  /*cc90*/  MUFU.EX2 R167, R156 ;  /* 0x0000009c00a77308 */ /* 0x0000640000000800 */
[----:B------:R-:W-:-:S04]  /*cca0*/  FADD.FTZ R10, R50, R3 ;  /* 0x00000003320a7221 */ /* 0x000fc80000010000 */
[----:B---3--:R-:W-:Y:S01]  /*ccb0*/  FADD.FTZ R3, R165, R10 ;  /* 0x0000000aa5037221 */ /* 0x008fe20000010000 */
[----:B------:R-:W-:Y:S01]  /*ccc0*/  F2FP.F16.F32.PACK_AB R165, R48, R165 ;  /* 0x000000a530a5723e */ /* 0x000fe200000000ff */
[----:B------:R2:W3:Y:S01]  /*ccd0*/  MUFU.EX2 R161, R152 ;  /* 0x0000009800a17308 */ /* 0x0004e20000000800 */
[----:B0-----:R-:W-:Y:S01]  /*cce0*/  F2FP.F16.F32.PACK_AB R156, R60, R47 ;  /* 0x0000002f3c9c723e */ /* 0x001fe200000000ff */
[----:B------:R-:W-:Y:S01]  /*ccf0*/  FADD.FTZ R3, R48, R3 ;  /* 0x0000000330037221 */ /* 0x000fe20000010000 */
[----:B------:R-:W-:-:S03]  /*cd00*/  IMAD.MOV.U32 R10, RZ, RZ, R0 ;  /* 0x000000ffff0a7224 */ /* 0x000fc600078e0000 */
[----:B----4-:R-:W-:Y:S02]  /*cd10*/  FADD.FTZ R3, R62, R3 ;  /* 0x000000033e037221 */ /* 0x010fe40000010000 */
[----:B------:R-:W0:Y:S01]  /*cd20*/  MUFU.EX2 R70, R70 ;  /* 0x0000004600467308 */ /* 0x000e220000000800 */
[----:B--2---:R-:W-:Y:S01]  /*cd30*/  F2FP.F16.F32.PACK_AB R152, R32, R51 ;  /* 0x000000332098723e */ /* 0x004fe200000000ff */
[C---:B-1----:R-:W-:Y:S01]  /*cd40*/  FADD.FTZ R3, R167.reuse, R3 ;  /* 0x00000003a7037221 */ /* 0x042fe20000010000 */
[----:B------:R-:W-:-:S03]  /*cd50*/  F2FP.F16.F32.PACK_AB R167, R167, R62 ;  /* 0x0000003ea7a7723e */ /* 0x000fc600000000ff */
[----:B------:R-:W-:Y:S02]  /*cd60*/  FADD.FTZ R3, R58, R3 ;  /* 0x000000033a037221 */ /* 0x000fe40000010000 */
[----:B------:R-:W1:Y:S02]  /*cd70*/  MUFU.EX2 R54, R54 ;  /* 0x0000003600367308 */ /* 0x000e640000000800 */
[C---:B---3--:R-:W-:Y:S01]  /*cd80*/  FADD.FTZ R3, R161.reuse, R3 ;  /* 0x00000003a1037221 */ /* 0x048fe20000010000 */
[----:B------:R-:W-:-:S05]  /*cd90*/  F2FP.F16.F32.PACK_AB R161, R161, R58 ;  /* 0x0000003aa1a1723e */ /* 0x000fca00000000ff */
        /* <DEDUP_REMOVED lines=23> */
[----:B------:R-:W-:Y:S06]  /*cf10*/  @P2 BRA `(.L_x_6654) ;  /* 0xffffffd000082947 */ /* 0x000fec000383ffff */
.L_x_6637:
[----:B------:R-:W-:Y:S06]  /*cf20*/  BAR.ARV 0x8, 0x120 ;  /* 0x0204800000007b1d */ /* 0x000fec0000002000 */
[----:B------:R-:W-:Y:S05]  /*cf30*/  @!P0 BRA `(.L_x_6655) ;  /* 0x0000000000048947 */ /* 0x000fea0003800000 */
[----:B------:R-:W-:Y:S01]  /*cf40*/  BPT.TRAP 0x1 ;  /* 0x000000040000795c */ /* 0x000fe20000300000 */
.L_x_6655:
[----:B------:R-:W-:Y:S01]  /*cf50*/  ULEA UR5, UR42, UR41, 0x3 ;  /* 0x000000292a057291 */ /* 0x000fe2000f8e183f */
[----:B------:R-:W-:-:S05]  /*cf60*/  IMAD.U32 R2, RZ, RZ, UR43 ;  /* 0x0000002bff027e24 */ /* 0x000fca000f8e00ff */
[----:B------:R-:W-:-:S04]  /*cf70*/  SHF.L.U32 R2, R2, 0x1f, RZ ;  /* 0x0000001f02027819 */ /* 0x000fc800000006ff */
[----:B------:R0:W1:Y:S01]  /*cf80*/  SYNCS.PHASECHK.TRANS64.TRYWAIT P2, [UR5+0x28850], R2 ;  /* 0x02885002ff0075a7 */ /* 0x0000620008040145 */
[----:B------:R-:W-:Y:S05]  /*cf90*/  @!P0 BRA `(.L_x_6656) ;  /* 0x0000000000048947 */ /* 0x000fea0003800000 */
[----:B------:R-:W-:Y:S01]  /*cfa0*/  BPT.TRAP 0x1 ;  /* 0x000000040000795c */ /* 0x000fe20000300000 */
.L_x_6656:
[----:B-1----:R-:W-:Y:S05]  /*cfb0*/  @P2 BRA `(.L_x_6657) ;  /* 0x0000000000082947 */ /* 0x002fea0003800000 */
[----:B------:R-:W1:Y:S02]  /*cfc0*/  SYNCS.PHASECHK.TRANS64.TRYWAIT P0, [UR5+0x28850], R2 ;  /* 0x02885002ff0075a7 */ /* 0x000e640008000145 */
[----:B-1----:R-:W-:Y:S05]  /*cfd0*/  @!P0 BRA `(.L_x_6658) ;  /* 0x0000007c00348947 */ /* 0x002fea0003800000 */
.L_x_6657:
[----:B------:R-:W-:Y:S01]  /*cfe0*/  UIADD3 UR41, UR41, 0x400, URZ ;  /* 0x0000040029297890 */ /* 0x000fe2000fffe03f */
[----:B------:R-:W-:Y:S01]  /*cff0*/  WARPGROUP.ARRIVE ;  /* 0x00000000000079c5 */ /* 0x000fe20000000000 */
[----:B------:R-:W-:Y:S01]  /*d000*/  UMOV UR7, 0x40000040 ;  /* 0x4000004000077882 */ /* 0x000fe20000000000 */
[----:B-1----:R-:W1:Y:S01]  /*d010*/  SHFL.BFLY PT, R7, R4, 0x2, 0x1f ;  /* 0x0c401f0004077f89 */ /* 0x002e6200000e0000 */
[----:B------:R-:W-:Y:S01]  /*d020*/  USHF.R.U32.HI UR41, URZ, 0x4, UR41 ;  /* 0x000000043f297899 */ /* 0x000fe20008011629 */
[----:B------:R-:W-:Y:S01]  /*d030*/  IMAD.U32 R15, RZ, RZ, UR5 ;  /* 0x00000005ff0f7e24 */ /* 0x000fe2000f8e00ff */
[----:B------:R-:W-:Y:S01]  /*d040*/  UIADD3 UR44, UR44, 0x1, URZ ;  /* 0x000000012c2c7890 */ /* 0x000fe2000fffe03f */
[----:B0-----:R-:W0:Y:S01]  /*d050*/  SHFL.BFLY PT, R2, R3, 0x2, 0x1f ;  /* 0x0c401f0003027f89 */ /* 0x001e2200000e0000 */
        /* <DEDUP_REMOVED lines=9> */
[----:B-1----:R-:W-:Y:S01]  /*d0f0*/  FADD.FTZ R7, R7, R4 ;  /* 0x0000000407077221 */ /* 0x002fe20000010000 */
[----:B------:R-:W-:Y:S01]  /*d100*/  UMOV UR7, 0x40000040 ;  /* 0x4000004000077882 */ /* 0x000fe20000000000 */
[----:B------:R-:W-:Y:S02]  /*d110*/  IMAD.MOV.U32 R4, RZ, RZ, RZ ;  /* 0x000000ffff047224 */ /* 0x000fe400078e00ff */
[----:B0-----:R-:W-:Y:S01]  /*d120*/  FADD.FTZ R6, R2, R3 ;  /* 0x0000000302067221 */ /* 0x001fe20000010000 */
[----:B------:R-:W-:Y:S01]  /*d130*/  IMAD.MOV.U32 R3, RZ, RZ, -0x800000 ;  /* 0xff800000ff037424 */ /* 0x000fe200078e00ff */
[----:B------:R-:W0:Y:S01]  /*d140*/  SHFL.BFLY PT, R2, R7, 0x1, 0x1f ;  /* 0x0c201f0007027f89 */ /* 0x000e2200000e0000 */
[----:B------:R-:W-:-:S03]  /*d150*/  USEL UR42, UR42, URZ, UP0 ;  /* 0x0000003f2a2a7287 */ /* 0x000fc60008000000 */
[----:B------:R-:W1:Y:S01]  /*d160*/  SHFL.BFLY PT, R9, R6, 0x1, 0x1f ;  /* 0x0c201f0006097f89 */ /* 0x000e6200000e0000 */
[----:B0-----:R-:W-:Y:S01]  /*d170*/  FADD.FTZ R12, R7, R2 ;  /* 0x00000002070c7221 */ /* 0x001fe20000010000 */
[----:B------:R-:W-:Y:S02]  /*d180*/  IMAD.MOV.U32 R2, RZ, RZ, -0x800000 ;  /* 0xff800000ff027424 */ /* 0x000fe400078e00ff */
[----:B-1----:R-:W-:Y:S02]  /*d190*/  FADD.FTZ R13, R6, R9 ;  /* 0x00000009060d7221 */ /* 0x002fe40000010000 */
[----:B------:R-:W-:-:S03]  /*d1a0*/  FSETP.NE.FTZ.AND P0, PT, R12, RZ, PT ;  /* 0x000000ff0c00720b */ /* 0x000fc60003f15000 */
[----:B------:R-:W-:-:S10]  /*d1b0*/  FSETP.NE.FTZ.AND P2, PT, R13, RZ, PT ;  /* 0x000000ff0d00720b */ /* 0x000fd40003f55000 */
[C---:B------:R-:W-:Y:S01]  /*d1c0*/  @P0 FMUL.FTZ R7, R5.reuse, 0.69314718246459960938 ;  /* 0x3f31721805070820 */ /* 0x040fe20000410000 */
[----:B------:R-:W0:Y:S02]  /*d1d0*/  @P0 MUFU.LG2 R9, R12 ;  /* 0x0000000c00090308 */ /* 0x000e240000000c00 */
[----:B------:R-:W-:Y:S01]  /*d1e0*/  @P2 FMUL.FTZ R14, R5, 0.69314718246459960938 ;  /* 0x3f317218050e2820 */ /* 0x000fe20000410000 */
[----:B------:R-:W-:-:S05]  /*d1f0*/  @!P1 VIADD R5, R15, 0x28860 ;  /* 0x000288600f059836 */ /* 0x000fca0000000000 */
[----:B------:R-:W1:Y:S01]  /*d200*/  @P2 MUFU.LG2 R11, R13 ;  /* 0x0000000d000b2308 */ /* 0x000e620000000c00 */
[----:B------:R-:W-:-:S07]  /*d210*/  @!P1 PRMT R5, RZ, 0x654, R5 ;  /* 0x00000654ff059816 */ /* 0x000fce0000000005 */
        /* <DEDUP_REMOVED lines=109> */
.L_x_6588:
        /* <DEDUP_REMOVED lines=21> */
[----:B------:R-:W-:Y:S01]  /*da40*/  F2FP.F16.F32.PACK_AB R123, R127, R126 ;  /* 0x0000007e7f7b723e */ /* 0x000fe200000000ff */
[----:B------:R-:W-:Y:S01]  /*da50*/  UIMAD.WIDE UR8, UR38, 0x4, UR8 ;  /* 0x00000004260878a5 */ /* 0x000fe2000f8e0208 */
        /* <DEDUP_REMOVED lines=9> */
[----:B------:R-:W-:Y:S02]  /*daf0*/  MOV R20, R0 ;  /* 0x0000000000147202 */ /* 0x000fe40000000f00 */
[----:B0-----:R-:W-:Y:S02]  /*db00*/  MOV R21, R5 ;  /* 0x0000000500157202 */ /* 0x001fe40000000f00 */
[----:B------:R-:W-:Y:S02]  /*db10*/  F2FP.F16.F32.PACK_AB R146, R149, R148 ;  /* 0x000000949592723e */ /* 0x000fe400000000ff */
[----:B------:R-:W-:Y:S01]  /*db20*/  F2FP.F16.F32.PACK_AB R147, R151, R150 ;  /* 0x000000969793723e */ /* 0x000fe200000000ff */
[----:B------:R-:W-:-:S03]  /*db30*/  IMAD.WIDE R4, R192, 0x2, R20 ;  /* 0x00000002c0047825 */ /* 0x000fc600078e0214 */
[C---:B------:R-:W-:Y:S02]  /*db40*/  LOP3.LUT R9, R4.reuse, 0x380, RZ, 0xc0, !PT ;  /* 0x0000038004097812 */ /* 0x040fe400078ec0ff */
[C---:B------:R-:W-:Y:S02]  /*db50*/  IADD3 R17, P6, R4.reuse, 0x20, RZ ;  /* 0x0000002004117810 */ /* 0x040fe40007fde0ff */
[C---:B------:R-:W-:Y:S02]  /*db60*/  IADD3 R33, P5, R4.reuse, 0x40, RZ ;  /* 0x0000004004217810 */ /* 0x040fe40007fbe0ff */
[----:B------:R-:W-:Y:S01]  /*db70*/  SHF.R.U64 R9, R9, 0x3, RZ ;  /* 0x0000000309097819 */ /* 0x000fe200000012ff */
[--C-:B------:R-:W-:Y:S01]  /*db80*/  IMAD.X R29, RZ, RZ, R5.reuse, P6 ;  /* 0x000000ffff1d7224 */ /* 0x100fe200030e0605 */
[----:B------:R-:W-:Y:S01]  /*db90*/  IADD3 R37, P3, R4, 0x4000, RZ ;  /* 0x0000400004257810 */ /* 0x000fe20007f7e0ff */
[----:B------:R-:W-:Y:S01]  /*dba0*/  IMAD.X R27, RZ, RZ, R5, P5 ;  /* 0x000000ffff1b7224 */ /* 0x000fe200028e0605 */
[----:B------:R-:W-:-:S02]  /*dbb0*/  LOP3.LUT R10, R17, 0x380, RZ, 0xc0, !PT ;  /* 0x00000380110a7812 */ /* 0x000fc400078ec0ff */
[C---:B------:R-:W-:Y:S01]  /*dbc0*/  IADD3 R35, P4, R4.reuse, 0x60, RZ ;  /* 0x0000006004237810 */ /* 0x040fe20007f9e0ff */
[--C-:B------:R-:W-:Y:S01]  /*dbd0*/  IMAD.X R13, RZ, RZ, R5.reuse, P3 ;  /* 0x000000ffff0d7224 */ /* 0x100fe200018e0605 */
[C---:B------:R-:W-:Y:S02]  /*dbe0*/  IADD3 R39, P2, R4.reuse, 0x4020, RZ ;  /* 0x0000402004277810 */ /* 0x040fe40007f5e0ff */
[C---:B------:R-:W-:Y:S01]  /*dbf0*/  IADD3 R24, P1, R4.reuse, 0x4040, RZ ;  /* 0x0000404004187810 */ /* 0x040fe20007f3e0ff */
[--C-:B------:R-:W-:Y:S01]  /*dc00*/  IMAD.X R15, RZ, RZ, R5.reuse, P4 ;  /* 0x000000ffff0f7224 */ /* 0x100fe200020e0605 */
[----:B------:R-:W-:Y:S01]  /*dc10*/  BAR.SYNC.DEFER_BLOCKING 0x1, 0x100 ;  /* 0x0044000000007b1d */ /* 0x000fe20000010000 */
[----:B------:R-:W-:Y:S01]  /*dc20*/  IADD3 R41, P0, R4, 0x4060, RZ ;  /* 0x0000406004297810 */ /* 0x000fe20007f1e0ff */
[--C-:B------:R-:W-:Y:S01]  /*dc30*/  IMAD.X R11, RZ, RZ, R5.reuse, P2 ;  /* 0x000000ffff0b7224 */ /* 0x100fe200010e0605 */
[----:B------:R-:W-:Y:S01]  /*dc40*/  LOP3.LUT R4, R9, R4, RZ, 0x3c, !PT ;  /* 0x0000000409047212 */ /* 0x000fe200078e3cff */
[--C-:B------:R-:W-:Y:S01]  /*dc50*/  IMAD.X R9, RZ, RZ, R5.reuse, P1 ;  /* 0x000000ffff097224 */ /* 0x100fe200008e0605 */
[----:B------:R-:W-:Y:S01]  /*dc60*/  LOP3.LUT R12, R33, 0x380, RZ, 0xc0, !PT ;  /* 0x00000380210c7812 */ /* 0x000fe200078ec0ff */
[----:B------:R-:W-:Y:S01]  /*dc70*/  IMAD.X R25, RZ, RZ, R5, P0 ;  /* 0x000000ffff197224 */ /* 0x000fe200000e0605 */
[----:B------:R-:W-:-:S02]  /*dc80*/  LOP3.LUT R18, R37, 0x380, RZ, 0xc0, !PT ;  /* 0x0000038025127812 */ /* 0x000fc400078ec0ff */
[----:B------:R-:W-:Y:S02]  /*dc90*/  SHF.R.U64 R10, R10, 0x3, RZ ;  /* 0x000000030a0a7819 */ /* 0x000fe400000012ff */
[----:B------:R-:W-:Y:S02]  /*dca0*/  SHF.R.U64 R12, R12, 0x3, RZ ;  /* 0x000000030c0c7819 */ /* 0x000fe400000012ff */
[----:B------:R-:W-:Y:S02]  /*dcb0*/  MOV R30, R4 ;  /* 0x00000004001e7202 */ /* 0x000fe40000000f00 */
[----:B------:R-:W-:Y:S02]  /*dcc0*/  SHF.R.U64 R18, R18, 0x3, RZ ;  /* 0x0000000312127819 */ /* 0x000fe400000012ff */
[----:B------:R-:W-:Y:S02]  /*dcd0*/  F2FP.F16.F32.PACK_AB R4, R89, R8 ;  /* 0x000000085904723e */ /* 0x000fe400000000ff */
[----:B------:R-:W-:-:S02]  /*dce0*/  LOP3.LUT R28, R10, R17, RZ, 0x3c, !PT ;  /* 0x000000110a1c7212 */ /* 0x000fc400078e3cff */
[----:B------:R-:W-:Y:S02]  /*dcf0*/  LOP3.LUT R8, R39, 0x380, RZ, 0xc0, !PT ;  /* 0x0000038027087812 */ /* 0x000fe400078ec0ff */
[----:B------:R-:W-:Y:S02]  /*dd00*/  LOP3.LUT R17, R24, 0x380, RZ, 0xc0, !PT ;  /* 0x0000038018117812 */ /* 0x000fe400078ec0ff */
[----:B------:R-:W-:Y:S02]  /*dd10*/  LOP3.LUT R26, R12, R33, RZ, 0x3c, !PT ;  /* 0x000000210c1a7212 */ /* 0x000fe400078e3cff */
[----:B------:R-:W-:Y:S02]  /*dd20*/  LOP3.LUT R14, R35, 0x380, RZ, 0xc0, !PT ;  /* 0x00000380230e7812 */ /* 0x000fe400078ec0ff */
[----:B------:R-:W-:Y:S02]  /*dd30*/  LOP3.LUT R12, R18, R37, RZ, 0x3c, !PT ;  /* 0x00000025120c7212 */ /* 0x000fe400078e3cff */
[----:B------:R-:W-:-:S02]  /*dd40*/  LOP3.LUT R18, R41, 0x380, RZ, 0xc0, !PT ;  /* 0x0000038029127812 */ /* 0x000fc400078ec0ff */
[----:B------:R-:W-:Y:S02]  /*dd50*/  SHF.R.U64 R8, R8, 0x3, RZ ;  /* 0x0000000308087819 */ /* 0x000fe400000012ff */
[----:B------:R-:W-:Y:S02]  /*dd60*/  SHF.R.U64 R17, R17, 0x3, RZ ;  /* 0x0000000311117819 */ /* 0x000fe400000012ff */
[----:B------:R-:W-:Y:S02]  /*dd70*/  SHF.R.U64 R14, R14, 0x3, RZ ;  /* 0x000000030e0e7819 */ /* 0x000fe400000012ff */
[----:B------:R-:W-:Y:S02]  /*dd80*/  SHF.R.U64 R18, R18, 0x3, RZ ;  /* 0x0000000312127819 */ /* 0x000fe400000012ff */
[----:B------:R-:W-:Y:S02]  /*dd90*/  LOP3.LUT R10, R8, R39, RZ, 0x3c, !PT ;  /* 0x00000027080a7212 */ /* 0x000fe400078e3cff */
[----:B------:R-:W-:-:S02]  /*dda0*/  F2FP.F16.F32.PACK_AB R5, R91, R90 ;  /* 0x0000005a5b05723e */ /* 0x000fc400000000ff */
[----:B------:R-:W-:Y:S02]  /*ddb0*/  LOP3.LUT R8, R17, R24, RZ, 0x3c, !PT ;  /* 0x0000001811087212 */ /* 0x000fe400078e3cff */
[----:B------:R-:W-:Y:S01]  /*ddc0*/  LOP3.LUT R14, R14, R35, RZ, 0x3c, !PT ;  /* 0x000000230e0e7212 */ /* 0x000fe200078e3cff */
[----:B------:R0:W-:Y:S01]  /*ddd0*/  STSM.16.M88.4 [R30], R4 ;  /* 0x000000041e007844 */ /* 0x0001e20000000200 */
[----:B------:R-:W-:Y:S02]  /*dde0*/  MOV R29, R28 ;  /* 0x0000001c001d7202 */ /* 0x000fe40000000f00 */
[----:B------:R-:W-:Y:S02]  /*ddf0*/  LOP3.LUT R24, R18, R41, RZ, 0x3c, !PT ;  /* 0x0000002912187212 */ /* 0x000fe400078e3cff */
[----:B------:R-:W-:Y:S02]  /*de00*/  MOV R28, R26 ;  /* 0x0000001a001c7202 */ /* 0x000fe40000000f00 */
[----:B------:R-:W-:-:S02]  /*de10*/  MOV R26, R10 ;  /* 0x0000000a001a7202 */ /* 0x000fc40000000f00 */
[----:B------:R-:W-:Y:S02]  /*de20*/  MOV R18, R8 ;  /* 0x0000000800127202 */ /* 0x000fe40000000f00 */
[----:B------:R-:W-:Y:S02]  /*de30*/  F2FP.F16.F32.PACK_AB R8, R97, R96 ;  /* 0x000000606108723e */ /* 0x000fe400000000ff */
[----:B------:R-:W-:Y:S02]  /*de40*/  F2FP.F16.F32.PACK_AB R9, R99, R98 ;  /* 0x000000626309723e */ /* 0x000fe400000000ff */
[----:B------:R-:W-:Y:S02]  /*de50*/  F2FP.F16.F32.PACK_AB R10, R101, R100 ;  /* 0x00000064650a723e */ /* 0x000fe400000000ff */
[----:B------:R-:W-:Y:S02]  /*de60*/  F2FP.F16.F32.PACK_AB R11, R103, R102 ;  /* 0x00000066670b723e */ /* 0x000fe400000000ff */
[----:B------:R-:W-:-:S02]  /*de70*/  MOV R17, R14 ;  /* 0x0000000e00117202 */ /* 0x000fc40000000f00 */
[----:B------:R-:W-:Y:S01]  /*de80*/  MOV R27, R12 ;  /* 0x0000000c001b7202 */ /* 0x000fe20000000f00 */
[----:B------:R-:W-:Y:S01]  /*de90*/  STSM.16.M88.4 [R29], R8 ;  /* 0x000000081d007844 */ /* 0x000fe20000000200 */
[----:B0-----:R-:W-:Y:S02]  /*dea0*/  F2FP.F16.F32.PACK_AB R4, R105, R104 ;  /* 0x000000686904723e */ /* 0x001fe400000000ff */
        /* <DEDUP_REMOVED lines=8> */
[----:B------:R-:W-:Y:S02]  /*df30*/  MOV R24, R24 ;  /* 0x0000001800187202 */ /* 0x000fe40000000f00 */
[----:B------:R-:W-:Y:S01]  /*df40*/  PLOP3.LUT P0, PT, PT, PT, UP0, 0x80, 0x0 ;  /* 0x000000000000781c */ /* 0x000fe20003f0f008 */
[----:B------:R1:W-:Y:S04]  /*df50*/  STSM.16.M88.4 [R17], R12 ;  /* 0x0000000c11007844 */ /* 0x0003e80000000200 */
[----:B------:R2:W-:Y:S04]  /*df60*/  STSM.16.M88.4 [R27], R120 ;  /* 0x000000781b007844 */ /* 0x0005e80000000200 */
[----:B------:R2:W-:Y:S01]  /*df70*/  STSM.16.M88.4 [R26], R128 ;  /* 0x000000801a007844 */ /* 0x0005e20000000200 */
[----:B0-----:R-:W-:-:S02]  /*df80*/  IMAD.U32 R4, RZ, RZ, UR8 ;  /* 0x00000008ff047e24 */ /* 0x001fc4000f8e00ff */
[----:B------:R-:W-:Y:S01]  /*df90*/  IMAD.U32 R5, RZ, RZ, UR9 ;  /* 0x00000009ff057e24 */ /* 0x000fe2000f8e00ff */
[----:B------:R2:W-:Y:S01]  /*dfa0*/  STSM.16.M88.4 [R18], R136 ;  /* 0x0000008812007844 */ /* 0x0005e20000000200 */
[----:B------:R-:W-:-:S03]  /*dfb0*/  ULDC.64 UR8, c[0x0][0xbe0] ;  /* 0x0002f80000087ab9 */ /* 0x000fc60000000a00 */
[----:B------:R2:W-:Y:S01]  /*dfc0*/  STSM.16.M88.4 [R24], R144 ;  /* 0x0000009018007844 */ /* 0x0005e20000000200 */
[----:B------:R-:W-:Y:S06]  /*dfd0*/  BAR.SYNC.DEFER_BLOCKING 0x1, 0x100 ;  /* 0x0044000000007b1d */ /* 0x000fec0000010000 */
[----:B------:R-:W3:Y:S01]  /*dfe0*/  @P0 LDG.E R6, desc[UR48][R4.64] ;  /* 0x0000003004060981 */ /* 0x000ee2000c1e1900 */
[----:B------:R-:W-:Y:S01]  /*dff0*/  UISETP.NE.U32.AND UP1, UPT, UR8, URZ, UPT ;  /* 0x0000003f0800728c */ /* 0x000fe2000bf25070 */
[----:B-1----:R-:W0:Y:S01]  /*e000*/  LDC R17, c[0x0][0xa88] ;  /* 0x0002a200ff117b82 */ /* 0x002e220000000800 */
[----:B------:R-:W-:Y:S01]  /*e010*/  IMAD R7, R22, 0x40, R19 ;  /* 0x0000004016077824 */ /* 0x000fe200078e0213 */
[----:B------:R-:W-:Y:S01]  /*e020*/  UMOV UR4, URZ ;  /* 0x0000003f00047c82 */ /* 0x000fe20008000000 */
[----:B------:R-:W-:-:S02]  /*e030*/  UISETP.NE.AND.EX UP1, UPT, UR9, URZ, UPT, UP1 ;  /* 0x0000003f0900728c */ /* 0x000fc4000bf25310 */
[----:B------:R-:W-:-:S04]  /*e040*/  IMAD.WIDE R20, R7, 0x2, R20 ;  /* 0x0000000207147825 */ /* 0x000fc800078e0214 */
[----:B------:R-:W-:Y:S02]  /*e050*/  PLOP3.LUT P2, PT, PT, PT, UP1, 0x80, 0x0 ;  /* 0x000000000000781c */ /* 0x000fe40003f4f018 */
[----:B------:R-:W-:-:S03]  /*e060*/  IADD3 R29, P1, R20, 0x1000, RZ ;  /* 0x00001000141d7810 */ /* 0x000fc60007f3e0ff */
[----:B------:R-:W-:Y:S02]  /*e070*/  @UP1 ULDC.64 UR8, c[0x0][0xbe0] ;  /* 0x0002f80000081ab9 */ /* 0x000fe40000000a00 */
[----:B------:R-:W-:-:S06]  /*e080*/  @UP1 UIMAD.WIDE UR8, UR38, 0x4, UR8 ;  /* 0x00000004260818a5 */ /* 0x000fcc000f8e0208 */
[----:B------:R-:W-:Y:S01]  /*e090*/  IMAD.U32 R7, RZ, RZ, UR9 ;  /* 0x00000009ff077e24 */ /* 0x000fe2000f8e00ff */
[----:B---3--:R-:W-:Y:S01]  /*e0a0*/  @P0 R2UR UR4, R6 ;  /* 0x00000000060402ca */ /* 0x008fe200000e0000 */
[----:B------:R-:W-:-:S05]  /*e0b0*/  IMAD.U32 R6, RZ, RZ, UR8 ;  /* 0x00000008ff067e24 */ /* 0x000fca000f8e00ff */
[----:B0-----:R2:W5:Y:S01]  /*e0c0*/  @P2 LDG.E R17, desc[UR48][R6.64] ;  /* 0x0000003006112981 */ /* 0x001562000c1e1900 */
[----:B------:R-:W-:Y:S08]  /*e0d0*/  @P2 BRA `(.L_x_6661) ;  /* 0x0000000000102947 */ /* 0x000ff00003800000 */
[----:B------:R-:W-:Y:S05]  /*e0e0*/  @!P0 BRA `(.L_x_6661) ;  /* 0x00000000000c8947 */ /* 0x000fea0003800000 */
[----:B--2---:R-:W2:Y:S04]  /*e0f0*/  LDG.E R6, desc[UR48][R4.64] ;  /* 0x0000003004067981 */ /* 0x004ea8000c1e1900 */
[----:B-----5:R-:W2:Y:S02]  /*e100*/  LDG.E R17, desc[UR48][R4.64+0x4] ;  /* 0x0000043004117981 */ /* 0x020ea4000c1e1900 */
[----:B--2---:R-:W-:-:S07]  /*e110*/  IMAD.IADD R17, R17, 0x1, -R6 ;  /* 0x0000000111117824 */ /* 0x004fce00078e0a06 */
.L_x_6661:
[----:B------:R-:W-:Y:S01]  /*e120*/  USHF.R.S32.HI UR14, URZ, 0x1f, UR37 ;  /* 0x0000001f3f0e7899 */ /* 0x000fe20008011425 */
[----:B------:R-:W-:Y:S01]  /*e130*/  IMAD R8, R188, 0x80, R190 ;  /* 0x00000080bc087824 */ /* 0x000fe200078e02be */
[----:B------:R-:W-:Y:S01]  /*e140*/  ULDC.64 UR12, c[0x0][0xb70] ;  /* 0x0002dc00000c7ab9 */ /* 0x000fe20000000a00 */
[----:B------:R-:W-:Y:S01]  /*e150*/  USHF.R.S32.HI UR11, URZ, 0x1f, UR4 ;  /* 0x0000001f3f0b7899 */ /* 0x000fe20008011404 */
[C---:B------:R-:W-:Y:S01]  /*e160*/  IADD3 R13, P2, R20.reuse, 0x2000, RZ ;  /* 0x00002000140d7810 */ /* 0x040fe20007f5e0ff */
[----:B------:R-:W-:Y:S01]  /*e170*/  UIMAD UR7, UR14, UR12, URZ ;  /* 0x0000000c0e0772a4 */ /* 0x000fe2000f8e023f */
[----:B------:R-:W-:Y:S01]  /*e180*/  SHF.R.S32.HI R5, RZ, 0x1f, R8 ;  /* 0x0000001fff057819 */ /* 0x000fe20000011408 */
[----:B------:R-:W-:Y:S01]  /*e190*/  UMOV UR10, UR4 ;  /* 0x00000004000a7c82 */ /* 0x000fe20008000000 */
[----:B------:R-:W-:Y:S01]  /*e1a0*/  USEL UR15, UR38, URZ, !UP0 ;  /* 0x0000003f260f7287 */ /* 0x000fe2000c000000 */
[----:B--2---:R-:W-:Y:S01]  /*e1b0*/  IADD3 R7, P6, R20, 0x3000, RZ ;  /* 0x0000300014077810 */ /* 0x004fe20007fde0ff */
[----:B------:R-:W-:Y:S01]  /*e1c0*/  UIMAD.WIDE.U32 UR8, UR37, UR12, UR10 ;  /* 0x0000000c250872a5 */ /* 0x000fe2000f8e000a */
[----:B------:R-:W-:Y:S01]  /*e1d0*/  LOP3.LUT R12, R13, 0x380, RZ, 0xc0, !PT ;  /* 0x000003800d0c7812 */ /* 0x000fe200078ec0ff */
[----:B------:R-:W-:Y:S01]  /*e1e0*/  UIMAD UR10, UR37, UR13, UR7 ;  /* 0x0000000d250a72a4 */ /* 0x000fe2000f8e0207 */
[----:B------:R-:W-:Y:S01]  /*e1f0*/  LOP3.LUT R4, R7, 0x380, RZ, 0xc0, !PT ;  /* 0x0000038007047812 */ /* 0x000fe200078ec0ff */
[----:B------:R-:W-:Y:S01]  /*e200*/  USHF.R.S32.HI UR7, URZ, 0x1f, UR38 ;  /* 0x0000001f3f077899 */ /* 0x000fe20008011426 */
[----:B------:R-:W-:Y:S01]  /*e210*/  LOP3.LUT R28, R29, 0x380, RZ, 0xc0, !PT ;  /* 0x000003801d1c7812 */ /* 0x000fe200078ec0ff */
[----:B------:R-:W-:Y:S01]  /*e220*/  ULDC.64 UR12, c[0x0][0xb78] ;  /* 0x0002de00000c7ab9 */ /* 0x000fe20000000a00 */
[----:B------:R-:W-:Y:S01]  /*e230*/  UIADD3 UR9, UR9, UR10, URZ ;  /* 0x0000000a09097290 */ /* 0x000fe2000fffe03f */
[----:B------:R-:W-:Y:S01]  /*e240*/  SHF.R.U64 R12, R12, 0x3, RZ ;  /* 0x000000030c0c7819 */ /* 0x000fe200000012ff */
[----:B------:R-:W-:Y:S01]  /*e250*/  USEL UR16, UR7, URZ, !UP0 ;  /* 0x0000003f07107287 */ /* 0x000fe2000c000000 */
[----:B------:R-:W-:Y:S01]  /*e260*/  SHF.R.U64 R4, R4, 0x3, RZ ;  /* 0x0000000304047819 */ /* 0x000fe200000012ff */
[----:B------:R-:W-:Y:S01]  /*e270*/  UIMAD.WIDE.U32 UR8, UR15, UR12, UR8 ;  /* 0x0000000c0f0872a5 */ /* 0x000fe2000f8e0008 */
[----:B------:R-:W-:Y:S01]  /*e280*/  SHF.R.U64 R28, R28, 0x3, RZ ;  /* 0x000000031c1c7819 */ /* 0x000fe200000012ff */
[----:B------:R-:W-:Y:S01]  /*e290*/  UIMAD UR7, UR16, UR12, URZ ;  /* 0x0000000c100772a4 */ /* 0x000fe2000f8e023f */
[----:B------:R-:W-:Y:S01]  /*e2a0*/  LOP3.LUT R12, R12, R13, RZ, 0x3c, !PT ;  /* 0x0000000d0c0c7212 */ /* 0x000fe200078e3cff */
[----:B------:R-:W-:Y:S01]  /*e2b0*/  IMAD.X R13, RZ, RZ, R21, P2 ;  /* 0x000000ffff0d7224 */ /* 0x000fe200010e0615 */
[----:B------:R-:W-:Y:S01]  /*e2c0*/  IADD3 R37, P5, R20, 0x4000, RZ ;  /* 0x0000400014257810 */ /* 0x000fe20007fbe0ff */
[----:B------:R-:W-:Y:S01]  /*e2d0*/  UIMAD UR7, UR15, UR13, UR7 ;  /* 0x0000000d0f0772a4 */ /* 0x000fe2000f8e0207 */
[----:B------:R-:W-:-:S02]  /*e2e0*/  IADD3 R6, P0, R8, UR8, RZ ;  /* 0x0000000808067c10 */ /* 0x000fc4000ff1e0ff */
[----:B------:R-:W-:Y:S02]  /*e2f0*/  LOP3.LUT R4, R4, R7, RZ, 0x3c, !PT ;  /* 0x0000000704047212 */ /* 0x000fe400078e3cff */
[C---:B------:R-:W-:Y:S01]  /*e300*/  IADD3 R41, P4, R20.reuse, 0x5000, RZ ;  /* 0x0000500014297810 */ /* 0x040fe20007f9e0ff */
[----:B------:R-:W-:Y:S01]  /*e310*/  IMAD.U32 R10, RZ, RZ, UR7 ;  /* 0x00000007ff0a7e24 */ /* 0x000fe2000f8e00ff */
[----:B------:R-:W-:Y:S02]  /*e320*/  IADD3 R25, P3, R20, 0x6000, RZ ;  /* 0x0000600014197810 */ /* 0x000fe40007f7e0ff */
[----:B------:R-:W-:Y:S01]  /*e330*/  LOP3.LUT R28, R28, R29, RZ, 0x3c, !PT ;  /* 0x0000001d1c1c7212 */ /* 0x000fe200078e3cff */
[----:B------:R-:W-:Y:S01]  /*e340*/  IMAD.X R29, RZ, RZ, R21, P1 ;  /* 0x000000ffff1d7224 */ /* 0x000fe200008e0615 */
[----:B------:R-:W-:Y:S01]  /*e350*/  IADD3.X R5, R5, UR9, R10, P0, !PT ;  /* 0x0000000905057c10 */ /* 0x000fe200087fe40a */
[----:B------:R-:W-:Y:S01]  /*e360*/  ULDC.64 UR8, c[0x0][0xb40] ;  /* 0x0002d00000087ab9 */ /* 0x000fe20000000a00 */
[----:B------:R-:W-:-:S02]  /*e370*/  IADD3 R7, P2, R20, 0x7000, RZ ;  /* 0x0000700014077810 */ /* 0x000fc40007f5e0ff */
[C---:B------:R-:W-:Y:S02]  /*e380*/  LEA R46, P0, R6.reuse, UR8, 0x2 ;  /* 0x00000008062e7c11 */ /* 0x040fe4000f8010ff */
[----:B------:R-:W-:Y:S02]  /*e390*/  LOP3.LUT R36, R37, 0x380, RZ, 0xc0, !PT ;  /* 0x0000038025247812 */ /* 0x000fe400078ec0ff */
[----:B------:R-:W-:Y:S01]  /*e3a0*/  LEA.HI.X R47, R6, UR9, R5, 0x2, P0 ;  /* 0x00000009062f7c11 */ /* 0x000fe200080f1405 */
[C---:B------:R-:W-:Y:S01]  /*e3b0*/  VIADD R6, R8.reuse, 0x8 ;  /* 0x0000000808067836 */ /* 0x040fe20000000000 */
[----:B------:R-:W-:Y:S01]  /*e3c0*/  LOP3.LUT P0, RZ, R189, 0x3, RZ, 0xc0, !PT ;  /* 0x00000003bdff7812 */ /* 0x000fe2000780c0ff */
[----:B------:R-:W-:Y:S01]  /*e3d0*/  IMAD.X R5, RZ, RZ, R21, P6 ;  /* 0x000000ffff057224 */ /* 0x000fe200030e0615 */
[----:B------:R-:W-:Y:S01]  /*e3e0*/  LOP3.LUT R40, R41, 0x380, RZ, 0xc0, !PT ;  /* 0x0000038029287812 */ /* 0x000fe200078ec0ff */
[----:B------:R-:W-:Y:S01]  /*e3f0*/  ULDC.64 UR8, c[0x0][0xaa0] ;  /* 0x0002a80000087ab9 */ /* 0x000fe20000000a00 */
[----:B-----5:R-:W-:-:S02]  /*e400*/  ISETP.GE.OR P1, PT, R8, R17, P0 ;  /* 0x000000110800720c */ /* 0x020fc40000726670 */
[----:B------:R-:W-:Y:S02]  /*e410*/  LOP3.LUT R24, R25, 0x380, RZ, 0xc0, !PT ;  /* 0x0000038019187812 */ /* 0x000fe400078ec0ff */
[----:B------:R-:W-:Y:S02]  /*e420*/  LOP3.LUT R9, R20, 0x380, RZ, 0xc0, !PT ;  /* 0x0000038014097812 */ /* 0x000fe400078ec0ff */
[----:B------:R-:W-:Y:S02]  /*e430*/  ISETP.GE.OR P0, PT, R6, R17, P0 ;  /* 0x000000110600720c */ /* 0x000fe40000706670 */
[----:B------:R-:W-:Y:S02]  /*e440*/  LOP3.LUT R6, R7, 0x380, RZ, 0xc0, !PT ;  /* 0x0000038007067812 */ /* 0x000fe400078ec0ff */
[----:B------:R-:W-:Y:S02]  /*e450*/  SHF.R.U64 R36, R36, 0x3, RZ ;  /* 0x0000000324247819 */ /* 0x000fe400000012ff */
[----:B------:R-:W-:Y:S01]  /*e460*/  SHF.R.U64 R40, R40, 0x3, RZ ;  /* 0x0000000328287819 */ /* 0x000fe200000012ff */
[----:B------:R-:W-:Y:S01]  /*e470*/  UIMAD UR7, UR11, UR8, URZ ;  /* 0x000000080b0772a4 */ /* 0x000fe2000f8e023f */
[----:B------:R-:W-:Y:S01]  /*e480*/  SHF.R.U64 R24, R24, 0x3, RZ ;  /* 0x0000000318187819 */ /* 0x000fe200000012ff */
[----:B------:R0:W-:Y:S01]  /*e490*/  @!P1 STG.E desc[UR48][R46.64], R3 ;  /* 0x000000032e009986 */ /* 0x0001e2000c101930 */
[----:B------:R-:W-:-:S02]  /*e4a0*/  SHF.R.U64 R9, R9, 0x3, RZ ;  /* 0x0000000309097819 */ /* 0x000fc400000012ff */
[----:B------:R-:W-:Y:S01]  /*e4b0*/  SHF.R.U64 R6, R6, 0x3, RZ ;  /* 0x0000000306067819 */ /* 0x000fe200000012ff */
[----:B------:R-:W-:Y:S01]  /*e4c0*/  IMAD.MOV.U32 R44, RZ, RZ, R19 ;  /* 0x000000ffff2c7224 */ /* 0x000fe200078e0013 */
        /* <DEDUP_REMOVED lines=9> */
[----:B0-----:R-:W-:Y:S01]  /*e560*/  IMAD.U32 R3, RZ, RZ, UR8 ;  /* 0x00000008ff037e24 */ /* 0x001fe2000f8e00ff */
[----:B------:R-:W-:Y:S01]  /*e570*/  SHF.R.S32.HI R45, RZ, 0x1f, R19 ;  /* 0x0000001fff2d7819 */ /* 0x000fe20000011413 */
[----:B------:R0:W-:Y:S01]  /*e580*/  @!P0 STG.E desc[UR48][R46.64+0x20], R2 ;  /* 0x000020022e008986 */ /* 0x0001e2000c101930 */
[----:B------:R-:W-:-:S03]  /*e590*/  UIMAD UR7, UR4, UR9, UR7 ;  /* 0x00000009040772a4 */ /* 0x000fc6000f8e0207 */
[----:B------:R1:W5:Y:S01]  /*e5a0*/  LD.E.128 R32, desc[UR48][R20.64] ;  /* 0x0000003014207980 */ /* 0x000362000c101d00 */
[----:B------:R-:W-:-:S03]  /*e5b0*/  ULDC.64 UR8, c[0x0][0xae0] ;  /* 0x0002b80000087ab9 */ /* 0x000fc60000000a00 */
[----:B------:R-:W5:Y:S04]  /*e5c0*/  LD.E.128 R28, desc[UR48][R28.64] ;  /* 0x000000301c1c7980 */ /* 0x000f68000c101d00 */
[----:B------:R-:W5:Y:S01]  /*e5d0*/  LD.E.128 R12, desc[UR48][R12.64] ;  /* 0x000000300c0c7980 */ /* 0x000f62000c101d00 */
[----:B0-----:R-:W-:-:S03]  /*e5e0*/  IMAD.WIDE.U32 R2, R3, UR4, R44 ;  /* 0x0000000403027c25 */ /* 0x001fc6000f8e002c */
[----:B------:R-:W5:Y:S04]  /*e5f0*/  LD.E.128 R4, desc[UR48][R4.64] ;  /* 0x0000003004047980 */ /* 0x000f68000c101d00 */
[----:B------:R-:W5:Y:S04]  /*e600*/  LD.E.128 R36, desc[UR48][R36.64] ;  /* 0x0000003024247980 */ /* 0x000f68000c101d00 */
[----:B------:R-:W5:Y:S04]  /*e610*/  LD.E.128 R40, desc[UR48][R40.64] ;  /* 0x0000003028287980 */ /* 0x000f68000c101d00 */
[----:B------:R-:W5:Y:S04]  /*e620*/  LD.E.128 R24, desc[UR48][R24.64] ;  /* 0x0000003018187980 */ /* 0x000f68000c101d00 */
[----:B------:R-:W5:Y:S01]  /*e630*/  LD.E.128 R8, desc[UR48][R8.64] ;  /* 0x0000003008087980 */ /* 0x000f62000c101d00 */
[----:B------:R-:W-:Y:S01]  /*e640*/  UIMAD UR4, UR14, UR8, URZ ;  /* 0x000000080e0472a4 */ /* 0x000fe2000f8e023f */
[----:B------:R-:W-:Y:S01]  /*e650*/  VIADD R3, R3, UR7 ;  /* 0x0000000703037c36 */ /* 0x000fe20008000000 */
[----:B------:R-:W-:Y:S01]  /*e660*/  SHF.R.S32.HI R23, RZ, 0x1f, R22 ;  /* 0x0000001fff177819 */ /* 0x000fe20000011416 */
[----:B------:R-:W-:Y:S01]  /*e670*/  @!PT LDS RZ, [RZ] ;  /* 0x00000000fffff984 */ /* 0x000fe20000000800 */
[----:B------:R-:W-:Y:S01]  /*e680*/  @!PT LDS RZ, [RZ] ;  /* 0x00000000fffff984 */ /* 0x000fe20000000800 */
[----:B------:R-:W-:Y:S01]  /*e690*/  @!PT LDS RZ, [RZ] ;  /* 0x00000000fffff984 */ /* 0x000fe20000000800 */
[----:B------:R-:W-:Y:S01]  /*e6a0*/  @!PT LDS RZ, [RZ] ;  /* 0x00000000fffff984 */ /* 0x000fe20000000800 */
[----:B------:R0:W-:Y:S06]  /*e6b0*/  MEMBAR.ALL.CTA ;  /* 0x0000000000007992 */ /* 0x0001ec0000008000 */
[----:B0-----:R-:W0:Y:S01]  /*e6c0*/  FENCE.VIEW.ASYNC.S ;  /* 0x00000000000073c6 */ /* 0x001e220000000000 */
[----:B-1----:R-:W-:Y:S01]  /*e6d0*/  IMAD.U32 R21, RZ, RZ, UR8 ;  /* 0x00000008ff157e24 */ /* 0x002fe2000f8e00ff */
[----:B------:R-:W-:Y:S01]  /*e6e0*/  UIMAD UR4, UR37, UR9, UR4 ;  /* 0x00000009250472a4 */ /* 0x000fe2000f8e0204 */
[----:B------:R-:W-:Y:S01]  /*e6f0*/  IMAD R20, R188, -0x80, R17 ;  /* 0xffffff80bc147824 */ /* 0x000fe200078e0211 */
[----:B------:R-:W-:Y:S01]  /*e700*/  BSSY B1, `(.L_x_6662) ;  /* 0x0000025000017945 */ /* 0x000fe20003800000 */
[----:B------:R-:W-:Y:S01]  /*e710*/  IMAD.WIDE.U32 R2, R21, UR37, R2 ;  /* 0x0000002515027c25 */ /* 0x000fe2000f8e0002 */
[----:B------:R-:W-:-:S02]  /*e720*/  ULDC.64 UR8, c[0x0][0xae8] ;  /* 0x0002ba0000087ab9 */ /* 0x000fc40000000a00 */
[CC--:B------:R-:W-:Y:S01]  /*e730*/  ISETP.GE.AND P2, PT, R22.reuse, R20.reuse, PT ;  /* 0x000000141600720c */ /* 0x0c0fe20003f46270 */
[----:B------:R-:W-:Y:S01]  /*e740*/  VIADD R3, R3, UR4 ;  /* 0x0000000403037c36 */ /* 0x000fe20008000000 */
[----:B------:R-:W-:Y:S01]  /*e750*/  UIMAD UR4, UR16, UR8, URZ ;  /* 0x00000008100472a4 */ /* 0x000fe2000f8e023f */
[----:B------:R-:W-:Y:S02]  /*e760*/  VIADD R17, R22, 0x20 ;  /* 0x0000002016117836 */ /* 0x000fe40000000000 */
[----:B------:R-:W-:Y:S01]  /*e770*/  VIADD R0, R0, 0x28820 ;  /* 0x0002882000007836 */ /* 0x000fe20000000000 */
[----:B------:R-:W-:Y:S01]  /*e780*/  UIMAD UR4, UR15, UR9, UR4 ;  /* 0x000000090f0472a4 */ /* 0x000fe2000f8e0204 */
[----:B------:R-:W-:Y:S01]  /*e790*/  IMAD.U32 R45, RZ, RZ, UR8 ;  /* 0x00000008ff2d7e24 */ /* 0x000fe2000f8e00ff */
[----:B------:R-:W-:Y:S01]  /*e7a0*/  ISETP.GE.AND P4, PT, R17, R20, PT ;  /* 0x000000141100720c */ /* 0x000fe20003f86270 */
[----:B------:R-:W-:Y:S01]  /*e7b0*/  VIADD R17, R22, 0x40 ;  /* 0x0000004016117836 */ /* 0x000fe20000000000 */
[----:B------:R-:W-:Y:S01]  /*e7c0*/  PRMT R0, RZ, 0x654, R0 ;  /* 0x00000654ff007816 */ /* 0x000fe20000000000 */
[----:B------:R-:W-:-:S03]  /*e7d0*/  IMAD.WIDE.U32 R44, R45, UR15, R2 ;  /* 0x0000000f2d2c7c25 */ /* 0x000fc6000f8e0002 */
[----:B------:R-:W-:Y:S01]  /*e7e0*/  ISETP.GE.AND P0, PT, R17, R20, PT ;  /* 0x000000141100720c */ /* 0x000fe20003f06270 */
[----:B------:R-:W-:Y:S01]  /*e7f0*/  VIADD R18, R22, 0x60 ;  /* 0x0000006016127836 */ /* 0x000fe20000000000 */
[----:B0-----:R0:W-:Y:S01]  /*e800*/  SYNCS.ARRIVE.TRANS64.RED.A1T0 RZ, [R0+URZ], RZ ;  /* 0x000000ff00ff79a7 */ /* 0x0011e2000810043f */
[----:B------:R-:W-:-:S03]  /*e810*/  VIADD R49, R45, UR4 ;  /* 0x000000042d317c36 */ /* 0x000fc60008000000 */
[----:B------:R-:W-:Y:S01]  /*e820*/  ISETP.GE.AND P1, PT, R18, R20, PT ;  /* 0x000000141200720c */ /* 0x000fe20003f26270 */
[----:B------:R-:W-:Y:S01]  /*e830*/  IMAD.WIDE R20, R188, 0x80, R22 ;  /* 0x00000080bc147825 */ /* 0x000fe200078e0216 */
[----:B------:R-:W-:Y:S11]  /*e840*/  @P2 BRA `(.L_x_6663) ;  /* 0x0000000000402947 */ /* 0x000ff60003800000 */
[----:B------:R-:W-:Y:S01]  /*e850*/  ULDC.64 UR8, c[0x0][0xad8] ;  /* 0x0002b60000087ab9 */ /* 0x000fe20000000a00 */
[----:B0-----:R-:W-:Y:S01]  /*e860*/  VIADD R0, R19, 0x40 ;  /* 0x0000004013007836 */ /* 0x001fe20000000000 */
        /* <DEDUP_REMOVED lines=12> */
[----:B-----5:R1:W-:Y:S04]  /*e930*/  @!P2 STG.E.128 desc[UR48][R46.64], R32 ;  /* 0x000000202e00a986 */ /* 0x0203e8000c101d30 */
[----:B------:R1:W-:Y:S02]  /*e940*/  @!P3 STG.E.128 desc[UR48][R46.64+0x80], R36 ;  /* 0x000080242e00b986 */ /* 0x0003e4000c101d30 */
.L_x_6663:
[----:B------:R-:W-:Y:S05]  /*e950*/  BSYNC B1 ;  /* 0x0000000000017941 */ /* 0x000fea0003800000 */
.L_x_6662:
        /* <DEDUP_REMOVED lines=8> */
[----:B0-----:R-:W-:Y:S02]  /*e9e0*/  IMAD.X R0, RZ, RZ, R21, P2 ;  /* 0x000000ffff007224 */ /* 0x001fe400010e0615 */
[----:B------:R-:W-:Y:S02]  /*e9f0*/  VIADD R18, R19, 0x40 ;  /* 0x0000004013127836 */ /* 0x000fe40000000000 */
[----:B------:R-:W-:-:S02]  /*ea00*/  IMAD R0, R0, UR8, RZ ;  /* 0x0000000800007c24 */ /* 0x000fc4000f8e02ff */
[----:B------:R-:W-:Y:S01]  /*ea10*/  IMAD.WIDE.U32 R2, R17, UR8, R2 ;  /* 0x0000000811027c25 */ /* 0x000fe2000f8e0002 */
[----:B------:R-:W-:-:S03]  /*ea20*/  ISETP.GE.AND P4, PT, R18, UR4, PT ;  /* 0x0000000412007c0c */ /* 0x000fc6000bf86270 */
[----:B------:R-:W-:Y:S01]  /*ea30*/  IMAD R17, R17, UR9, R0 ;  /* 0x0000000911117c24 */ /* 0x000fe2000f8e0200 */
[----:B------:R-:W-:Y:S02]  /*ea40*/  ULDC.64 UR8, c[0x0][0xa80] ;  /* 0x0002a00000087ab9 */ /* 0x000fe40000000a00 */
[----:B-1---5:R-:W-:Y:S01]  /*ea50*/  LEA R32, P2, R2, UR8, 0x1 ;  /* 0x0000000802207c11 */ /* 0x022fe2000f8408ff */
[----:B------:R-:W-:-:S05]  /*ea60*/  IMAD.IADD R3, R3, 0x1, R17 ;  /* 0x0000000103037824 */ /* 0x000fca00078e0211 */
[----:B------:R-:W-:-:S05]  /*ea70*/  LEA.HI.X R33, R2, UR9, R3, 0x1, P2 ;  /* 0x0000000902217c11 */ /* 0x000fca00090f0c03 */
[----:B------:R2:W-:Y:S04]  /*ea80*/  @!P3 STG.E.128 desc[UR48][R32.64], R28 ;  /* 0x0000001c2000b986 */ /* 0x0005e8000c101d30 */
[----:B------:R2:W-:Y:S02]  /*ea90*/  @!P4 STG.E.128 desc[UR48][R32.64+0x80], R40 ;  /* 0x000080282000c986 */ /* 0x0005e4000c101d30 */
.L_x_6665:
[----:B------:R-:W-:Y:S05]  /*eaa0*/  BSYNC B1 ;  /* 0x0000000000017941 */ /* 0x000fea0003800000 */
.L_x_6664:
        /* <DEDUP_REMOVED lines=15> */
[----:B--2--5:R-:W-:Y:S01]  /*eba0*/  LEA R28, P0, R2, UR8, 0x1 ;  /* 0x00000008021c7c11 */ /* 0x024fe2000f8008ff */
[----:B------:R-:W-:-:S05]  /*ebb0*/  IMAD.IADD R3, R3, 0x1, R17 ;  /* 0x0000000103037824 */ /* 0x000fca00078e0211 */
[----:B------:R-:W-:-:S05]  /*ebc0*/  LEA.HI.X R29, R2, UR9, R3, 0x1, P0 ;  /* 0x00000009021d7c11 */ /* 0x000fca00080f0c03 */
[----:B------:R3:W-:Y:S04]  /*ebd0*/  @!P2 STG.E.128 desc[UR48][R28.64], R12 ;  /* 0x0000000c1c00a986 */ /* 0x0007e8000c101d30 */
[----:B------:R3:W-:Y:S02]  /*ebe0*/  @!P3 STG.E.128 desc[UR48][R28.64+0x80], R24 ;  /* 0x000080181c00b986 */ /* 0x0007e4000c101d30 */
.L_x_6667:
[----:B------:R-:W-:Y:S05]  /*ebf0*/  BSYNC B1 ;  /* 0x0000000000017941 */ /* 0x000fea0003800000 */
.L_x_6666:
[----:B------:R-:W-:Y:S05]  /*ec00*/  @P1 BRA `(.L_x_6668) ;  /* 0x0000000800f41947 */ /* 0x000fea0003800000 */
[----:B---3-5:R-:W-:Y:S01]  /*ec10*/  IADD3 R13, P0, R20, 0x60, RZ ;  /* 0x00000060140d7810 */ /* 0x028fe20007f1e0ff */
[----:B------:R-:W-:Y:S01]  /*ec20*/  ULDC.64 UR8, c[0x0][0xad8] ;  /* 0x0002b60000087ab9 */ /* 0x000fe20000000a00 */
[----:B------:R-:W-:Y:S01]  /*ec30*/  IMAD.MOV.U32 R2, RZ, RZ, R44 ;  /* 0x000000ffff027224 */ /* 0x000fe200078e002c */
[----:B------:R-:W-:Y:S01]  /*ec40*/  ULDC UR4, c[0x0][0xa8c] ;  /* 0x0002a30000047ab9 */ /* 0x000fe20000000800 */
[----:B------:R-:W-:Y:S01]  /*ec50*/  IMAD.MOV.U32 R3, RZ, RZ, R49 ;  /* 0x000000ffff037224 */ /* 0x000fe200078e0031 */
[----:B------:R-:W-:Y:S01]  /*ec60*/  ISETP.GE.AND P1, PT, R19, UR4, PT ;  /* 0x0000000413007c0c */ /* 0x000fe2000bf26270 */
[----:B------:R-:W-:Y:S02]  /*ec70*/  IMAD.X R20, RZ, RZ, R21, P0 ;  /* 0x000000ffff147224 */ /* 0x000fe400000e0615 */
[----:B------:R-:W-:-:S04]  /*ec80*/  IMAD.WIDE.U32 R2, R13, UR8, R2 ;  /* 0x000000080d027c25 */ /* 0x000fc8000f8e0002 */
[----:B------:R-:W-:Y:S02]  /*ec90*/  IMAD R20, R20, UR8, RZ ;  /* 0x0000000814147c24 */ /* 0x000fe4000f8e02ff */
[----:B0-----:R-:W-:Y:S02]  /*eca0*/  VIADD R0, R19, 0x40 ;  /* 0x0000004013007836 */ /* 0x001fe40000000000 */
        /* <DEDUP_REMOVED lines=10> */
.L_x_6660:
[----:B------:R-:W-:Y:S01]  /*ed50*/  ULDC.64 UR8, c[0x0][0xbd8] ;  /* 0x0002f60000087ab9 */ /* 0x000fe20000000a00 */
[----:B------:R-:W-:Y:S01]  /*ed60*/  IMAD.MOV.U32 R9, RZ, RZ, RZ ;  /* 0x000000ffff097224 */ /* 0x000fe200078e00ff */
[----:B------:R-:W-:-:S04]  /*ed70*/  UISETP.NE.U32.AND UP0, UPT, UR8, URZ, UPT ;  /* 0x0000003f0800728c */ /* 0x000fc8000bf05070 */
[----:B------:R-:W-:-:S03]  /*ed80*/  UISETP.NE.AND.EX UP0, UPT, UR9, URZ, UPT, UP0 ;  /* 0x0000003f0900728c */ /* 0x000fc6000bf05300 */
[----:B------:R-:W-:Y:S02]  /*ed90*/  ULDC.64 UR8, c[0x0][0xbd8] ;  /* 0x0002f60000087ab9 */ /* 0x000fe40000000a00 */
        /* <DEDUP_REMOVED lines=22> */
.L_x_6669:
[----:B------:R-:W-:Y:S01]  /*ef00*/  USHF.R.S32.HI UR4, URZ, 0x1f, UR38 ;  /* 0x0000001f3f047899 */ /* 0x000fe20008011426 */
[----:B------:R-:W-:Y:S01]  /*ef10*/  BSSY B1, `(.L_x_6670) ;  /* 0x000001e000017945 */ /* 0x000fe20003800000 */
[----:B------:R-:W-:Y:S01]  /*ef20*/  USEL UR10, UR38, URZ, !UP0 ;  /* 0x0000003f260a7287 */ /* 0x000fe2000c000000 */
[----:B------:R-:W-:Y:S01]  /*ef30*/  SHF.R.S32.HI R8, RZ, 0x1f, R19 ;  /* 0x0000001fff087819 */ /* 0x000fe20000011413 */
[----:B------:R-:W-:Y:S01]  /*ef40*/  USEL UR9, UR4, URZ, !UP0 ;  /* 0x0000003f04097287 */ /* 0x000fe2000c000000 */
[----:B-----5:R-:W-:Y:S01]  /*ef50*/  SHF.R.S32.HI R6, RZ, 0x1f, R9 ;  /* 0x0000001fff067819 */ /* 0x020fe20000011409 */
[----:B------:R-:W-:Y:S10]  /*ef60*/  @P0 BRA `(.L_x_6671) ;  /* 0x0000000000600947 */ /* 0x000ff40003800000 */
[----:B------:R-:W0:Y:S02]  /*ef70*/  S2R R0, SR_TID.X ;  /* 0x0000000000007919 */ /* 0x000e240000002100 */
[----:B0-----:R-:W-:-:S04]  /*ef80*/  IMAD R0, R188, 0x80, R0 ;  /* 0x00000080bc007824 */ /* 0x001fc800078e0200 */
[----:B------:R-:W-:-:S05]  /*ef90*/  VIADD R0, R0, 0xffffff80 ;  /* 0xffffff8000007836 */ /* 0x000fca0000000000 */
[----:B------:R-:W-:-:S13]  /*efa0*/  ISETP.GE.AND P0, PT, R0, R7, PT ;  /* 0x000000070000720c */ /* 0x000fda0003f06270 */
[----:B------:R-:W-:Y:S05]  /*efb0*/  @P0 BRA `(.L_x_6671) ;  /* 0x00000000004c0947 */ /* 0x000fea0003800000 */
[C---:B-1----:R-:W-:Y:S01]  /*efc0*/  IADD3 R2, P0, R0.reuse, R9, RZ ;  /* 0x0000000900027210 */ /* 0x042fe20007f1e0ff */
[----:B------:R-:W-:Y:S02]  /*efd0*/  ULDC.64 UR12, c[0x0][0xb70] ;  /* 0x0002dc00000c7ab9 */ /* 0x000fe40000000a00 */
[----:B------:R-:W-:Y:S01]  /*efe0*/  UIMAD UR4, UR8, UR12, URZ ;  /* 0x0000000c080472a4 */ /* 0x000fe2000f8e023f */
[----:B------:R-:W-:Y:S01]  /*eff0*/  LEA.HI.X.SX32 R3, R0, R6, 0x1, P0 ;  /* 0x0000000600037211 */ /* 0x000fe200000f0eff */
[----:B------:R-:W-:Y:S02]  /*f000*/  IMAD.U32 R5, RZ, RZ, UR12 ;  /* 0x0000000cff057e24 */ /* 0x000fe4000f8e00ff */
[----:B------:R-:W-:Y:S02]  /*f010*/  UIMAD UR4, UR37, UR13, UR4 ;  /* 0x0000000d250472a4 */ /* 0x000fe4000f8e0204 */
[----:B------:R-:W-:Y:S01]  /*f020*/  IMAD.WIDE.U32 R2, R5, UR37, R2 ;  /* 0x0000002505027c25 */ /* 0x000fe2000f8e0002 */
[----:B------:R-:W-:-:S02]  /*f030*/  ULDC.64 UR12, c[0x0][0xb78] ;  /* 0x0002de00000c7ab9 */ /* 0x000fc40000000a00 */
        /* <DEDUP_REMOVED lines=11> */
.L_x_6671:
[----:B------:R-:W-:Y:S05]  /*f0f0*/  BSYNC B1 ;  /* 0x0000000000017941 */ /* 0x000fea0003800000 */
.L_x_6670:
        /* <DEDUP_REMOVED lines=33> */
[----:B------:R-:W-:Y:S01]  /*f310*/  VIADD R0, R19, 0x40 ;  /* 0x0000004013007836 */ /* 0x000fe20000000000 */
        /* <DEDUP_REMOVED lines=14> */
.L_x_6673:
[----:B------:R-:W-:Y:S05]  /*f400*/  BSYNC B1 ;  /* 0x0000000000017941 */ /* 0x000fea0003800000 */
.L_x_6672:
[----:B------:R-:W-:Y:S04]  /*f410*/  BSSY B1, `(.L_x_6674) ;  /* 0x0000014000017945 */ /* 0x000fe80003800000 */
[----:B------:R-:W-:Y:S05]  /*f420*/  @P3 BRA `(.L_x_6675) ;  /* 0x0000000000483947 */ /* 0x000fea0003800000 */
[----:B0-----:R-:W-:Y:S01]  /*f430*/  IADD3 R9, P2, R6, 0x20, RZ ;  /* 0x0000002006097810 */ /* 0x001fe20007f5e0ff */
        /* <DEDUP_REMOVED lines=17> */
.L_x_6675:
[----:B------:R-:W-:Y:S05]  /*f550*/  BSYNC B1 ;  /* 0x0000000000017941 */ /* 0x000fea0003800000 */
.L_x_6674:
[----:B------:R-:W-:Y:S04]  /*f560*/  BSSY B1, `(.L_x_6676) ;  /* 0x0000014000017945 */ /* 0x000fe80003800000 */
[----:B------:R-:W-:Y:S05]  /*f570*/  @P1 BRA `(.L_x_6677) ;  /* 0x0000000000481947 */ /* 0x000fea0003800000 */
[----:B01----:R-:W-:Y:S01]  /*f580*/  IADD3 R9, P1, R6, 0x40, RZ ;  /* 0x0000004006097810 */ /* 0x003fe20007f3e0ff */
        /* <DEDUP_REMOVED lines=17> */
.L_x_6677:
[----:B------:R-:W-:Y:S05]  /*f6a0*/  BSYNC B1 ;  /* 0x0000000000017941 */ /* 0x000fea0003800000 */
.L_x_6676:
        /* <DEDUP_REMOVED lines=19> */
.L_x_6668:
[----:B------:R-:W-:Y:S05]  /*f7e0*/  BSYNC B0 ;  /* 0x0000000000007941 */ /* 0x000fea0003800000 */
.L_x_6659:
[----:B------:R-:W-:Y:S02]  /*f7f0*/  ULDC UR4, c[0x0][0xc14] ;  /* 0x0003050000047ab9 */ /* 0x000fe40000000800 */
[----:B------:R-:W-:-:S06]  /*f800*/  UISETP.GE.AND UP0, UPT, UR5, UR4, UPT ;  /* 0x000000040500728c */ /* 0x000fcc000bf06270 */
[----:B------:R-:W-:-:S13]  /*f810*/  PLOP3.LUT P0, PT, PT, PT, UP0, 0x80, 0x0 ;  /* 0x000000000000781c */ /* 0x000fda0003f0f008 */
[----:B------:R-:W-:Y:S05]  /*f820*/  @!P0 BRA `(.L_x_6678) ;  /* 0xffffff1400588947 */ /* 0x000fea000383ffff */
[----:B------:R-:W-:Y:S05]  /*f830*/  EXIT ;  /* 0x000000000000794d */ /* 0x000fea0003800000 */
.L_x_6577:
[----:B------:R-:W-:-:S08]  /*f840*/  NOP ;  /* 0x0000000000007918 */ /* 0x000fd00000000000 */
[----:B------:R-:W0:-:S00]  /*f850*/  USETMAXREG.DEALLOC.CTAPOOL 0x18 ;  /* 0x00000018000079c8 */ /* 0x000e0000080e0500 */
        /* <DEDUP_REMOVED lines=59> */
.L_x_6683:
        /* <DEDUP_REMOVED lines=15> */
.L_x_6682:
[----:B------:R-:W-:Y:S05]  /*fd00*/  BSYNC B0 ;  /* 0x0000000000007941 */ /* 0x000fea0003800000 */
.L_x_6681:
        /* <DEDUP_REMOVED lines=25> */
.L_x_6679:
        /* <DEDUP_REMOVED lines=20> */
.L_x_6684:
        /* <DEDUP_REMOVED lines=25> */
[----:B------:R-:W-:-:S04]  /*10170*/  VIADDMNMX R10, R3, UR4, R10, PT ;  /* 0x00000004030a7c46 */ /* 0x000fc8000b80010a */
[-C--:B------:R-:W-:Y:S02]  /*10180*/  IABS R7, R10.reuse ;  /* 0x0000000a00077213 */ /* 0x080fe40000000000 */
[----:B------:R-:W-:Y:S02]  /*10190*/  IABS R6, R10 ;  /* 0x0000000a00067213 */ /* 0x000fe40000000000 */
[----:B------:R-:W1:Y:S03]  /*101a0*/  I2F.RP R8, R7 ;  /* 0x0000000700087306 */ /* 0x000e660000209400 */
[----:B------:R-:W-:-:S05]  /*101b0*/  IMAD.MOV R6, RZ, RZ, -R6 ;  /* 0x000000ffff067224 */ /* 0x000fca00078e0a06 */
[----:B-1----:R-:W1:Y:S02]  /*101c0*/  MUFU.RCP R8, R8 ;  /* 0x0000000800087308 */ /* 0x002e640000001000 */
[----:B-1----:R-:W-:-:S06]  /*101d0*/  VIADD R3, R8, 0xffffffe ;  /* 0x0ffffffe08037836 */ /* 0x002fcc0000000000 */
[----:B------:R-:W1:Y:S02]  /*101e0*/  F2I.FTZ.U32.TRUNC.NTZ R3, R3 ;  /* 0x0000000300037305 */ /* 0x000e64000021f000 */
[----:B-1----:R-:W-:-:S04]  /*101f0*/  IMAD.MOV R2, RZ, RZ, -R3 ;  /* 0x000000ffff027224 */ /* 0x002fc800078e0a03 */
[----:B------:R-:W-:Y:S02]  /*10200*/  IMAD R9, R2, R7, RZ ;  /* 0x0000000702097224 */ /* 0x000fe400078e02ff */
[----:B------:R-:W-:-:S04]  /*10210*/  IMAD.MOV.U32 R2, RZ, RZ, RZ ;  /* 0x000000ffff027224 */ /* 0x000fc800078e00ff */
[----:B------:R-:W-:Y:S01]  /*10220*/  IMAD.HI.U32 R2, R3, R9, R2 ;  /* 0x0000000903027227 */ /* 0x000fe200078e0002 */
[----:B------:R-:W-:Y:S02]  /*10230*/  IABS R9, R5 ;  /* 0x0000000500097213 */ /* 0x000fe40000000000 */
[C---:B------:R-:W-:Y:S01]  /*10240*/  LOP3.LUT R3, R5.reuse, R10, RZ, 0x3c, !PT ;  /* 0x0000000a05037212 */ /* 0x040fe200078e3cff */
[----:B------:R-:W-:Y:S02]  /*10250*/  IMAD.IADD R5, R5, 0x1, R4 ;  /* 0x0000000105057824 */ /* 0x000fe400078e0204 */
        /* <DEDUP_REMOVED lines=16> */
.L_x_6680:
[----:B------:R-:W-:Y:S02]  /*10360*/  IMAD.MOV.U32 R17, RZ, RZ, RZ ;  /* 0x000000ffff117224 */ /* 0x000fe400078e00ff */
[----:B------:R-:W-:Y:S02]  /*10370*/  IMAD.U32 R16, RZ, RZ, UR6 ;  /* 0x00000006ff107e24 */ /* 0x000fe4000f8e00ff */
[----:B------:R-:W-:-:S07]  /*10380*/  IMAD.MOV.U32 R18, RZ, RZ, RZ ;  /* 0x000000ffff127224 */ /* 0x000fce00078e00ff */
.L_x_6685:
        /* <DEDUP_REMOVED lines=20> */
.L_x_6760:
        /* <DEDUP_REMOVED lines=40> */
.L_x_6687:
        /* <DEDUP_REMOVED lines=14> */
.L_x_6688:
[----:B------:R-:W-:Y:S05]  /*10830*/  @!P0 BRA `(.L_x_6689) ;  /* 0x00000000000c8947 */ /* 0x000fea0003800000 */
[----:B-1----:R-:W2:Y:S04]  /*10840*/  LDG.E R6, desc[UR48][R2.64] ;  /* 0x0000003002067981 */ /* 0x002ea8000c1e1900 */
[----:B------:R-:W2:Y:S02]  /*10850*/  LDG.E R5, desc[UR48][R2.64+0x4] ;  /* 0x0000043002057981 */ /* 0x000ea4000c1e1900 */
[----:B--2---:R-:W-:-:S07]  /*10860*/  IMAD.IADD R5, R5, 0x1, -R6 ;  /* 0x0000000105057824 */ /* 0x004fce00078e0a06 */
.L_x_6689:
        /* <DEDUP_REMOVED lines=18> */
.L_x_6692:
[----:B------:R-:W-:-:S13]  /*10990*/  ISETP.NE.AND P1, PT, R3, 0x1, PT ;  /* 0x000000010300780c */ /* 0x000fda0003f25270 */
[----:B------:R-:W1:Y:S02]  /*109a0*/  @P1 LDC.64 R4, c[0x0][0x9e8] ;  /* 0x00027a00ff041b82 */ /* 0x000e640000000a00 */
[----:B-1----:R-:W-:-:S05]  /*109b0*/  @P1 IMAD.HI.U32 R4, R6, R4, RZ ;  /* 0x0000000406041227 */ /* 0x002fca00078e00ff */
[----:B------:R-:W-:-:S07]  /*109c0*/  @P1 SHF.R.U32.HI R6, RZ, R5, R4 ;  /* 0x00000005ff061219 */ /* 0x000fce0000011604 */
.L_x_6693:
[----:B------:R-:W-:Y:S05]  /*109d0*/  BSYNC B0 ;  /* 0x0000000000007941 */ /* 0x000fea0003800000 */
.L_x_6691:
[----:B------:R-:W-:-:S05]  /*109e0*/  IMAD R5, R6, R3, R3 ;  /* 0x0000000306057224 */ /* 0x000fca00078e0203 */
[----:B------:R-:W-:-:S07]  /*109f0*/  VIMNMX R2, R2, R5, PT ;  /* 0x0000000502027248 */ /* 0x000fce0003fe0100 */
.L_x_6690:
[----:B------:R-:W-:Y:S01]  /*10a00*/  VIADD R2, R2, 0x7f ;  /* 0x0000007f02027836 */ /* 0x000fe20000000000 */
[----:B------:R-:W-:Y:S01]  /*10a10*/  ULDC UR4, c[0x0][0x9dc] ;  /* 0x0002770000047ab9 */ /* 0x000fe20000000800 */
[----:B------:R-:W-:-:S03]  /*10a20*/  IMAD R0, R17, 0x80, -R0 ;  /* 0x0000008011007824 */ /* 0x000fc600078e0a00 */
[----:B------:R-:W-:-:S04]  /*10a30*/  SHF.R.S32.HI R5, RZ, 0x1f, R2 ;  /* 0x0000001fff057819 */ /* 0x000fc80000011402 */
[----:B------:R-:W-:Y:S01]  /*10a40*/  LEA.HI R4, R5, R2, RZ, 0x7 ;  /* 0x0000000205047211 */ /* 0x000fe200078f38ff */
[C---:B------:R-:W-:Y:S02]  /*10a50*/  VIADD R2, R7.reuse, 0x7f ;  /* 0x0000007f07027836 */ /* 0x040fe40000000000 */
[----:B------:R-:W-:Y:S01]  /*10a60*/  IMAD.IADD R7, R7, 0x1, R0 ;  /* 0x0000000107077824 */ /* 0x000fe200078e0200 */
[----:B------:R-:W-:Y:S02]  /*10a70*/  SHF.R.S32.HI R4, RZ, 0x7, R4 ;  /* 0x00000007ff047819 */ /* 0x000fe40000011404 */
[----:B------:R-:W-:Y:S01]  /*10a80*/  SHF.R.S32.HI R5, RZ, 0x1f, R2 ;  /* 0x0000001fff057819 */ /* 0x000fe20000011402 */
[----:B------:R-:W-:-:S03]  /*10a90*/  VIADD R0, R7, -UR4 ;  /* 0x8000000407007c36 */ /* 0x000fc60008000000 */
[----:B------:R-:W-:-:S04]  /*10aa0*/  LEA.HI R5, R5, R2, RZ, 0x7 ;  /* 0x0000000205057211 */ /* 0x000fc800078f38ff */
[----:B------:R-:W-:-:S04]  /*10ab0*/  SHF.R.S32.HI R5, RZ, 0x7, R5 ;  /* 0x00000007ff057819 */ /* 0x000fc80000011405 */
        /* <DEDUP_REMOVED lines=13> */
.L_x_6696:
[----:B------:R-:W-:-:S13]  /*10b90*/  ISETP.NE.AND P0, PT, R3, 0x1, PT ;  /* 0x000000010300780c */ /* 0x000fda0003f05270 */
[----:B------:R-:W2:Y:S02]  /*10ba0*/  @P0 LDC.64 R4, c[0x0][0x9e8] ;  /* 0x00027a00ff040b82 */ /* 0x000ea40000000a00 */
[----:B--2---:R-:W-:-:S05]  /*10bb0*/  @P0 IMAD.HI.U32 R4, R7, R4, RZ ;  /* 0x0000000407040227 */ /* 0x004fca00078e00ff */
[----:B------:R-:W-:-:S07]  /*10bc0*/  @P0 SHF.R.U32.HI R7, RZ, R5, R4 ;  /* 0x00000005ff070219 */ /* 0x000fce0000011604 */
.L_x_6697:
[----:B------:R-:W-:Y:S05]  /*10bd0*/  BSYNC B0 ;  /* 0x0000000000007941 */ /* 0x000fea0003800000 */
.L_x_6695:
[----:B------:R-:W-:-:S05]  /*10be0*/  IMAD R3, R7, R3, RZ ;  /* 0x0000000307037224 */ /* 0x000fca00078e02ff */
[----:B------:R-:W-:-:S07]  /*10bf0*/  VIMNMX R0, R0, R3, !PT ;  /* 0x0000000300007248 */ /* 0x000fce0007fe0100 */
.L_x_6694:
        /* <DEDUP_REMOVED lines=25> */
.L_x_6699:
        /* <DEDUP_REMOVED lines=23> */
.L_x_6701:
        /* <DEDUP_REMOVED lines=20> */
.L_x_6703:
        /* <DEDUP_REMOVED lines=16> */
.L_x_6702:
        /* <DEDUP_REMOVED lines=28> */
.L_x_6704:
        /* <DEDUP_REMOVED lines=16> */
.L_x_6705:
        /* <DEDUP_REMOVED lines=18> */
.L_x_6776:
[----:B------:R-:W-:Y:S01]  /*11520*/  UMOV UR4, 0xffffffff ;  /* 0xffffffff00047882 */ /* 0x000fe20000000000 */
[----:B------:R-:W-:Y:S02]  /*11530*/  SHF.R.S32.HI R17, RZ, 0x1f, R0 ;  /* 0x0000001fff117819 */ /* 0x000fe40000011400 */
[----:B------:R-:W-:Y:S05]  /*11540*/  BRA.DIV UR4, `(.L_x_6707) ;  /* 0x0000003a04247947 */ /* 0x000fea000b800000 */
[----:B------:R-:W-:-:S13]  /*11550*/  ELECT P6, URZ, PT ;  /* 0x00000000003f782f */ /* 0x000fda00038c0000 */
.L_x_6779:
        /* <DEDUP_REMOVED lines=22> */
.L_x_6709:
        /* <DEDUP_REMOVED lines=9> */
.L_x_6780:
        /* <DEDUP_REMOVED lines=11> */
.L_x_6711:
        /* <DEDUP_REMOVED lines=20> */
[----:B------:R-:W-:-:S03]  /*11940*/  UIADD3 UR14, UR6, 0x1c400, URZ ;  /* 0x0001c400060e7890 */ /* 0x000fc6000fffe03f */
[----:B------:R-:W-:-:S04]  /*11950*/  UMOV UR6, 0x0 ;  /* 0x0000000000067882 */ /* 0x000fc80000000000 */
[----:B------:R0:W-:Y:S02]  /*11960*/  UTMALDG.4D [UR8], [UR4], desc[UR6] ;  /* 0x00000608040075b4 */ /* 0x0001e40008019000 */
[----:B0-----:R-:W-:Y:S01]  /*11970*/  UMOV UR8, UR14 ;  /* 0x0000000e00087c82 */ /* 0x001fe20008000000 */
[----:B------:R-:W-:Y:S02]  /*11980*/  UMOV UR10, UR15 ;  /* 0x0000000f000a7c82 */ /* 0x000fe40008000000 */
[----:B------:R1:W-:Y:S02]  /*11990*/  UTMALDG.4D [UR8], [UR4], desc[UR6] ;  /* 0x00000608040075b4 */ /* 0x0003e40008019000 */
[----:B-1----:R-:W-:Y:S01]  /*119a0*/  NOP ;  /* 0x0000000000007918 */ /* 0x002fe20000000000 */
.L_x_6708:
        /* <DEDUP_REMOVED lines=39> */
.L_x_6781:
[----:B------:R-:W-:Y:S05]  /*11c20*/  BSYNC B0 ;  /* 0x0000000000007941 */ /* 0x000fea0003800000 */
.L_x_6712:
        /* <DEDUP_REMOVED lines=44> */
.L_x_6720:
[----:B0-----:R-:W0:Y:S01]  /*11ef0*/  S2R R3, SR_CgaCtaId ;  /* 0x0000000000037919 */ /* 0x001e220000008800 */
[----:B------:R-:W-:-:S04]  /*11f00*/  MOV R2, 0x400 ;  /* 0x0000040000027802 */ /* 0x000fc80000000f00 */
[----:B0-----:R-:W-:Y:S02]  /*11f10*/  LEA R2, R3, R2, 0x18 ;  /* 0x0000000203027211 */ /* 0x001fe400078ec0ff */
[----:B------:R-:W-:-:S03]  /*11f20*/  SHF.L.U32 R3, R14, 0x1f, RZ ;  /* 0x0000001f0e037819 */ /* 0x000fc600000006ff */
[----:B------:R-:W-:-:S04]  /*11f30*/  IMAD R2, R12, 0x8, R2 ;  /* 0x000000080c027824 */ /* 0x000fc800078e0202 */
[----:B------:R-:W0:Y:S02]  /*11f40*/  SYNCS.PHASECHK.TRANS64.TRYWAIT P0, [R2+URZ+0x28840], R3 ;  /* 0x02884003020075a7 */ /* 0x000e24000800017f */
[----:B0-----:R-:W-:Y:S05]  /*11f50*/  @!P0 BRA `(.L_x_6721) ;  /* 0x0000002c00f48947 */ /* 0x001fea0003800000 */
.L_x_6782:
        /* <DEDUP_REMOVED lines=11> */
.L_x_6722:
        /* <DEDUP_REMOVED lines=21> */
[----:B------:R-:W-:Y:S02]  /*12160*/  ULEA UR11, UR11, UR9, 0x7 ;  /* 0x000000090b0b7291 */ /* 0x000fe4000f8e383f */
        /* <DEDUP_REMOVED lines=11> */
.L_x_6783:
        /* <DEDUP_REMOVED lines=13> */
.L_x_6724:
        /* <DEDUP_REMOVED lines=25> */
[----:B------:R-:W-:-:S07]  /*12480*/  UIADD3 UR14, UR14, 0x4400, URZ ;  /* 0x000044000e0e7890 */ /* 0x000fce000fffe03f */
[----:B------:R0:W-:Y:S02]  /*12490*/  UTMALDG.4D [UR8], [UR4], desc[UR6] ;  /* 0x00000608040075b4 */ /* 0x0001e40008019000 */
[----:B0-----:R-:W-:Y:S01]  /*124a0*/  UMOV UR8, UR14 ;  /* 0x0000000e00087c82 */ /* 0x001fe20008000000 */
[----:B------:R-:W-:Y:S02]  /*124b0*/  UMOV UR10, UR15 ;  /* 0x0000000f000a7c82 */ /* 0x000fe40008000000 */
[----:B------:R0:W-:Y:S02]  /*124c0*/  UTMALDG.4D [UR8], [UR4], desc[UR6] ;  /* 0x00000608040075b4 */ /* 0x0001e40008019000 */
[----:B0-----:R-:W-:Y:S01]  /*124d0*/  NOP ;  /* 0x0000000000007918 */ /* 0x001fe20000000000 */
.L_x_6719:
[----:B------:R-:W-:Y:S05]  /*124e0*/  BSYNC B2 ;  /* 0x0000000000027941 */ /* 0x000fea0003800000 */
.L_x_6718:
[----:B------:R-:W2:Y:S04]  /*124f0*/  LDL R2, [R1+0x14] ;  /* 0x0000140001027983 */ /* 0x000ea80000100800 */
[----:B------:R0:W-:Y:S04]  /*12500*/  STL [R1], R12 ;  /* 0x0000000c01007387 */ /* 0x0001e80000100800 */
[----:B------:R0:W-:Y:S02]  /*12510*/  STL [R1+0x8], R14 ;  /* 0x0000080e01007387 */ /* 0x0001e40000100800 */
[----:B0-2---:R-:W-:-:S07]  /*12520*/  VIADD R7, R2, 0xfffffffd ;  /* 0xfffffffd02077836 */ /* 0x005fce0000000000 */
.L_x_6717:
[----:B------:R-:W-:Y:S05]  /*12530*/  BSYNC B1 ;  /* 0x0000000000017941 */ /* 0x000fea0003800000 */
.L_x_6716:
[----:B------:R-:W2:Y:S01]  /*12540*/  LDL.LU R2, [R1+0x14] ;  /* 0x0000140001027983 */ /* 0x000ea20000300800 */
[----:B------:R-:W-:Y:S01]  /*12550*/  VIADD R13, R13, 0xfffffffe ;  /* 0xfffffffe0d0d7836 */ /* 0x000fe20000000000 */
[----:B--2---:R-:W-:-:S04]  /*12560*/  LOP3.LUT R2, RZ, R2, RZ, 0x33, !PT ;  /* 0x00000002ff027212 */ /* 0x004fc800078e33ff */
[----:B------:R-:W-:-:S13]  /*12570*/  ISETP.NE.AND P0, PT, R13, R2, PT ;  /* 0x000000020d00720c */ /* 0x000fda0003f05270 */
[----:B------:R-:W-:Y:S05]  /*12580*/  @!P0 BRA `(.L_x_6715) ;  /* 0x0000000c00d88947 */ /* 0x000fea0003800000 */
[----:B------:R-:W-:-:S07]  /*12590*/  IMAD.MOV.U32 R10, RZ, RZ, R6 ;  /* 0x000000ffff0a7224 */ /* 0x000fce00078e0006 */
.L_x_6739:
        /* <DEDUP_REMOVED lines=32> */
.L_x_6727:
[----:B------:R-:W1:Y:S01]  /*127a0*/  S2R R3, SR_CgaCtaId ;  /* 0x0000000000037919 */ /* 0x000e620000008800 */
[----:B------:R-:W-:-:S04]  /*127b0*/  MOV R2, 0x400 ;  /* 0x0000040000027802 */ /* 0x000fc80000000f00 */
[----:B-1----:R-:W-:Y:S02]  /*127c0*/  LEA R2, R3, R2, 0x18 ;  /* 0x0000000203027211 */ /* 0x002fe400078ec0ff */
[----:B------:R-:W-:-:S03]  /*127d0*/  SHF.L.U32 R3, R9, 0x1f, RZ ;  /* 0x0000001f09037819 */ /* 0x000fc600000006ff */
[----:B------:R-:W-:-:S04]  /*127e0*/  IMAD R2, R8, 0x8, R2 ;  /* 0x0000000808027824 */ /* 0x000fc800078e0202 */
[----:B------:R-:W1:Y:S02]  /*127f0*/  SYNCS.PHASECHK.TRANS64.TRYWAIT P0, [R2+URZ+0x28840], R3 ;  /* 0x02884003020075a7 */ /* 0x000e64000800017f */
[----:B-1----:R-:W-:Y:S05]  /*12800*/  @!P0 BRA `(.L_x_6728) ;  /* 0x0000002400f08947 */ /* 0x002fea0003800000 */
.L_x_6784:
        /* <DEDUP_REMOVED lines=11> */
.L_x_6729:
        /* <DEDUP_REMOVED lines=33> */
.L_x_6785:
        /* <DEDUP_REMOVED lines=8> */
.L_x_6731:
        /* <DEDUP_REMOVED lines=29> */
.L_x_6726:
[----:B------:R-:W-:Y:S05]  /*12d20*/  BSYNC B1 ;  /* 0x0000000000017941 */ /* 0x000fea0003800000 */
.L_x_6725:
        /* <DEDUP_REMOVED lines=32> */
.L_x_6734:
[----:B------:R-:W2:Y:S01]  /*12f30*/  S2R R3, SR_CgaCtaId ;  /* 0x0000000000037919 */ /* 0x000ea20000008800 */
[----:B------:R-:W-:-:S04]  /*12f40*/  MOV R2, 0x400 ;  /* 0x0000040000027802 */ /* 0x000fc80000000f00 */
[----:B--2---:R-:W-:Y:S02]  /*12f50*/  LEA R2, R3, R2, 0x18 ;  /* 0x0000000203027211 */ /* 0x004fe400078ec0ff */
[----:B------:R-:W-:-:S03]  /*12f60*/  SHF.L.U32 R3, R14, 0x1f, RZ ;  /* 0x0000001f0e037819 */ /* 0x000fc600000006ff */
[----:B------:R-:W-:-:S04]  /*12f70*/  IMAD R2, R15, 0x8, R2 ;  /* 0x000000080f027824 */ /* 0x000fc800078e0202 */
[----:B------:R-:W2:Y:S02]  /*12f80*/  SYNCS.PHASECHK.TRANS64.TRYWAIT P0, [R2+URZ+0x28840], R3 ;  /* 0x02884003020075a7 */ /* 0x000ea4000800017f */
[----:B--2---:R-:W-:Y:S05]  /*12f90*/  @!P0 BRA `(.L_x_6735) ;  /* 0x0000002000348947 */ /* 0x004fea0003800000 */
.L_x_6786:
        /* <DEDUP_REMOVED lines=11> */
.L_x_6736:
        /* <DEDUP_REMOVED lines=33> */
.L_x_6787:
        /* <DEDUP_REMOVED lines=8> */
.L_x_6738:
        /* <DEDUP_REMOVED lines=18> */
[----:B------:R-:W-:Y:S02]  /*13400*/  IMAD.MOV.U32 R5, RZ, RZ, R12 ;  /* 0x000000ffff057224 */ /* 0x000fe400078e000c */
[----:B------:R-:W-:Y:S01]  /*13410*/  IMAD.MOV.U32 R6, RZ, RZ, R10 ;  /* 0x000000ffff067224 */ /* 0x000fe200078e000a */
[----:B--2---:R-:W-:-:S13]  /*13420*/  R2UR UR5, R3 ;  /* 0x00000000030572ca */ /* 0x004fda00000e0000 */
[----:B------:R-:W-:Y:S02]  /*13430*/  ULEA UR11, UR11, UR5, 0x7 ;  /* 0x000000050b0b7291 */ /* 0x000fe4000f8e383f */
[----:B------:R-:W-:-:S09]  /*13440*/  UIADD3.X UR5, URZ, UR39, URZ, UP0, !UPT ;  /* 0x000000273f057290 */ /* 0x000fd200087fe43f */
[----:B------:R0:W-:Y:S02]  /*13450*/  UTMALDG.4D [UR8], [UR4], desc[UR6] ;  /* 0x00000608040075b4 */ /* 0x0001e40008019000 */
[----:B0-----:R-:W-:Y:S01]  /*13460*/  UMOV UR8, UR14 ;  /* 0x0000000e00087c82 */ /* 0x001fe20008000000 */
[----:B------:R-:W-:Y:S02]  /*13470*/  UMOV UR10, UR15 ;  /* 0x0000000f000a7c82 */ /* 0x000fe40008000000 */
[----:B------:R1:W-:Y:S02]  /*13480*/  UTMALDG.4D [UR8], [UR4], desc[UR6] ;  /* 0x00000608040075b4 */ /* 0x0003e40008019000 */
[----:B-1----:R-:W-:Y:S01]  /*13490*/  NOP ;  /* 0x0000000000007918 */ /* 0x002fe20000000000 */
.L_x_6733:
[----:B------:R-:W-:Y:S05]  /*134a0*/  BSYNC B1 ;  /* 0x0000000000017941 */ /* 0x000fea0003800000 */
.L_x_6732:
[----:B------:R-:W2:Y:S01]  /*134b0*/  LDL R2, [R1+0x10] ;  /* 0x0000100001027983 */ /* 0x000ea20000100800 */
[----:B------:R-:W-:Y:S01]  /*134c0*/  VIADD R7, R7, 0xfffffffe ;  /* 0xfffffffe07077836 */ /* 0x000fe20000000000 */
[----:B--2---:R-:W-:-:S13]  /*134d0*/  ISETP.GT.AND P0, PT, R13, R2, PT ;  /* 0x000000020d00720c */ /* 0x004fda0003f04270 */
[----:B------:R-:W-:Y:S05]  /*134e0*/  @P0 BRA `(.L_x_6739) ;  /* 0xfffffff0002c0947 */ /* 0x000fea000383ffff */
.L_x_6715:
[----:B------:R-:W-:Y:S05]  /*134f0*/  BSYNC B0 ;  /* 0x0000000000007941 */ /* 0x000fea0003800000 */
.L_x_6714:
        /* <DEDUP_REMOVED lines=17> */
.L_x_6741:
[----:B------:R-:W-:Y:S05]  /*13610*/  BSYNC B0 ;  /* 0x0000000000007941 */ /* 0x000fea0003800000 */
.L_x_6740:
        /* <DEDUP_REMOVED lines=11> */
.L_x_6788:
        /* <DEDUP_REMOVED lines=11> */
.L_x_6745:
        /* <DEDUP_REMOVED lines=20> */
[----:B------:R-:W-:-:S03]  /*138c0*/  UIADD3 UR14, UR6, 0x4400, URZ ;  /* 0x00004400060e7890 */ /* 0x000fc6000fffe03f */
[----:B------:R-:W-:-:S04]  /*138d0*/  UMOV UR6, 0x0 ;  /* 0x0000000000067882 */ /* 0x000fc80000000000 */
[----:B------:R1:W-:Y:S02]  /*138e0*/  UTMALDG.4D [UR8], [UR4], desc[UR6] ;  /* 0x00000608040075b4 */ /* 0x0003e40008019000 */
[----:B-1----:R-:W-:Y:S01]  /*138f0*/  UMOV UR8, UR14 ;  /* 0x0000000e00087c82 */ /* 0x002fe20008000000 */
[----:B------:R-:W-:Y:S02]  /*13900*/  UMOV UR10, UR15 ;  /* 0x0000000f000a7c82 */ /* 0x000fe40008000000 */
[----:B------:R1:W-:Y:S02]  /*13910*/  UTMALDG.4D [UR8], [UR4], desc[UR6] ;  /* 0x00000608040075b4 */ /* 0x0003e40008019000 */
[----:B-1----:R-:W-:Y:S01]  /*13920*/  NOP ;  /* 0x0000000000007918 */ /* 0x002fe20000000000 */
.L_x_6743:
[----:B------:R-:W-:Y:S05]  /*13930*/  BSYNC B0 ;  /* 0x0000000000007941 */ /* 0x000fea0003800000 */
.L_x_6742:
        /* <DEDUP_REMOVED lines=9> */
.L_x_6700:
[----:B------:R-:W-:Y:S05]  /*139d0*/  BSYNC B6 ;  /* 0x0000000000067941 */ /* 0x000fea0003800000 */
.L_x_6698:
[----:B------:R-:W-:-:S03]  /*139e0*/  UMOV UR4, 0xffffffff ;  /* 0xffffffff00047882 */ /* 0x000fc60000000000 */
[----:B------:R-:W-:Y:S05]  /*139f0*/  BRA.DIV UR4, `(.L_x_6746) ;  /* 0x0000001604d87947 */ /* 0x000fea000b800000 */
[----:B------:R2:W3:Y:S04]  /*13a00*/  SHFL.IDX PT, R4, R16, RZ, 0x1f ;  /* 0x00001fff10047589 */ /* 0x0004e800000e0000 */
[----:B------:R2:W4:Y:S02]  /*13a10*/  SHFL.IDX PT, R7, R16, 0x1, 0x1f ;  /* 0x00201f0010077f89 */ /* 0x00052400000e0000 */
.L_x_6792:
        /* <DEDUP_REMOVED lines=13> */
.L_x_6748:
[----:B------:R-:W-:Y:S05]  /*13af0*/  BSYNC B0 ;  /* 0x0000000000007941 */ /* 0x000fea0003800000 */
.L_x_6747:
        /* <DEDUP_REMOVED lines=23> */
.L_x_6800:
[----:B------:R-:W-:Y:S02]  /*13c70*/  ULDC UR4, c[0x0][0xc10] ;  /* 0x0003040000047ab9 */ /* 0x000fe40000000800 */
[----:B------:R-:W-:-:S04]  /*13c80*/  IMAD.U32 R5, RZ, RZ, UR4 ;  /* 0x00000004ff057e24 */ /* 0x000fc8000f8e00ff */
[----:B-1----:R-:W-:-:S04]  /*13c90*/  IMAD R14, R14, R5, RZ ;  /* 0x000000050e0e7224 */ /* 0x002fc800078e02ff */
[----:B----4-:R-:W-:-:S05]  /*13ca0*/  IMAD.IADD R7, R7, 0x1, R14 ;  /* 0x0000000107077824 */ /* 0x010fca00078e020e */
[----:B---3--:R-:W-:-:S13]  /*13cb0*/  ISETP.GT.AND P0, PT, R7, R4, PT ;  /* 0x000000040700720c */ /* 0x008fda0003f04270 */
[----:B------:R-:W-:Y:S05]  /*13cc0*/  @P0 BRA `(.L_x_6750) ;  /* 0x0000000000b40947 */ /* 0x000fea0003800000 */
[----:B------:R-:W1:Y:S02]  /*13cd0*/  LDC R0, c[0x0][0xc14] ;  /* 0x00030500ff007b82 */ /* 0x000e640000000800 */
.L_x_6755:
        /* <DEDUP_REMOVED lines=14> */
.L_x_6753:
[----:B------:R-:W-:Y:S05]  /*13dc0*/  BSYNC B0 ;  /* 0x0000000000007941 */ /* 0x000fea0003800000 */
.L_x_6752:
        /* <DEDUP_REMOVED lines=23> */
.L_x_6808:
[----:B------:R-:W-:Y:S02]  /*13f40*/  ULDC UR4, c[0x0][0xc10] ;  /* 0x0003040000047ab9 */ /* 0x000fe40000000800 */
[----:B------:R-:W-:-:S04]  /*13f50*/  IMAD.U32 R5, RZ, RZ, UR4 ;  /* 0x00000004ff057e24 */ /* 0x000fc8000f8e00ff */
[----:B-1----:R-:W-:-:S04]  /*13f60*/  IMAD R14, R14, R5, RZ ;  /* 0x000000050e0e7224 */ /* 0x002fc800078e02ff */
[----:B------:R-:W-:-:S05]  /*13f70*/  IMAD.IADD R7, R14, 0x1, R7 ;  /* 0x000000010e077824 */ /* 0x000fca00078e0207 */
[----:B------:R-:W-:-:S13]  /*13f80*/  ISETP.GT.AND P0, PT, R7, R4, PT ;  /* 0x000000040700720c */ /* 0x000fda0003f04270 */
[----:B------:R-:W-:Y:S05]  /*13f90*/  @!P0 BRA `(.L_x_6755) ;  /* 0xfffffffc00508947 */ /* 0x000fea000383ffff */
.L_x_6750:
[----:B--2---:R-:W-:Y:S01]  /*13fa0*/  IMAD.IADD R16, R7, 0x1, -R14 ;  /* 0x0000000107107824 */ /* 0x004fe200078e0a0e */
[----:B------:R-:W-:-:S03]  /*13fb0*/  UMOV UR4, 0xffffffff ;  /* 0xffffffff00047882 */ /* 0x000fc60000000000 */
[----:B------:R-:W-:-:S05]  /*13fc0*/  IMAD R3, R2, R5, R16 ;  /* 0x0000000502037224 */ /* 0x000fca00078e0210 */
[----:B------:R-:W-:Y:S01]  /*13fd0*/  ISETP.GT.AND P6, PT, R3, R4, PT ;  /* 0x000000040300720c */ /* 0x000fe20003fc4270 */
[----:B------:R-:W-:-:S12]  /*13fe0*/  BRA.DIV UR4, `(.L_x_6756) ;  /* 0x0000001a04487947 */ /* 0x000fd8000b800000 */
[----:B------:R-:W-:-:S04]  /*13ff0*/  VOTE.ANY R3, PT, !P6 ;  /* 0x0000000000037806 */ /* 0x000fc800070e0100 */
[----:B------:R-:W1:Y:S02]  /*14000*/  POPC R6, R3 ;  /* 0x0000000300067309 */ /* 0x000e640000000000 */
[----:B-1----:R1:W2:Y:S02]  /*14010*/  SHFL.IDX PT, R17, R17, R6, 0x1f ;  /* 0x00001f0611117589 */ /* 0x0022a400000e0000 */
.L_x_6812:
[----:B------:R-:W-:Y:S01]  /*14020*/  ISETP.NE.AND P0, PT, R3, RZ, PT ;  /* 0x000000ff0300720c */ /* 0x000fe20003f05270 */
[----:B------:R-:W-:-:S12]  /*14030*/  IMAD.MOV.U32 R7, RZ, RZ, RZ ;  /* 0x000000ffff077224 */ /* 0x000fd800078e00ff */
[----:B------:R-:W-:Y:S05]  /*14040*/  @!P0 BRA `(.L_x_6757) ;  /* 0x0000000000108947 */ /* 0x000fea0003800000 */
[----:B------:R-:W-:Y:S01]  /*14050*/  UMOV UR4, 0xffffffff ;  /* 0xffffffff00047882 */ /* 0x000fe20000000000 */
[----:B------:R-:W-:Y:S02]  /*14060*/  VIADD R12, R6, 0xffffffff ;  /* 0xffffffff060c7836 */ /* 0x000fe40000000000 */
[----:B------:R-:W-:Y:S05]  /*14070*/  BRA.DIV UR4, `(.L_x_6758) ;  /* 0x0000001a046c7947 */ /* 0x000fea000b800000 */
[----:B------:R3:W4:Y:S02]  /*14080*/  SHFL.IDX PT, R7, R2, R12, 0x1f ;  /* 0x00001f0c02077589 */ /* 0x00072400000e0000 */
.L_x_6757:
        /* <DEDUP_REMOVED lines=67> */
.L_x_6751:
[----:B------:R-:W-:Y:S01]  /*144c0*/  UMOV UR4, URZ ;  /* 0x0000003f00047c82 */ /* 0x000fe20008000000 */
[----:B------:R-:W-:Y:S01]  /*144d0*/  UMOV UR5, URZ ;  /* 0x0000003f00057c82 */ /* 0x000fe20008000000 */
[----:B------:R-:W-:Y:S01]  /*144e0*/  ULDC UR6, c[0x0][0xc14] ;  /* 0x0003050000067ab9 */ /* 0x000fe20000000800 */
[----:B--2---:R-:W-:Y:S02]  /*144f0*/  IMAD.MOV.U32 R16, RZ, RZ, R4 ;  /* 0x000000ffff107224 */ /* 0x004fe400078e0004 */
[----:B------:R-:W-:Y:S02]  /*14500*/  IMAD.U32 R17, RZ, RZ, UR4 ;  /* 0x00000004ff117e24 */ /* 0x000fe4000f8e00ff */
[----:B------:R-:W-:Y:S02]  /*14510*/  IMAD.U32 R18, RZ, RZ, UR5 ;  /* 0x00000005ff127e24 */ /* 0x000fe4000f8e00ff */
[----:B------:R-:W-:-:S07]  /*14520*/  IMAD.U32 R19, RZ, RZ, UR6 ;  /* 0x00000006ff137e24 */ /* 0x000fce000f8e00ff */
.L_x_6759:
        /* <DEDUP_REMOVED lines=12> */
.L_x_6686:
        /* <DEDUP_REMOVED lines=12> */
.L_x_6815:
[----:B------:R-:W-:Y:S05]  /*146b0*/  BSYNC B0 ;  /* 0x0000000000007941 */ /* 0x000fea0003800000 */
.L_x_6761:
[----:B------:R-:W-:-:S03]  /*146c0*/  UMOV UR4, 0xffffffff ;  /* 0xffffffff00047882 */ /* 0x000fc60000000000 */
[----:B------:R-:W-:Y:S05]  /*146d0*/  BRA.DIV UR4, `(.L_x_6763) ;  /* 0x0000001604107947 */ /* 0x000fea000b800000 */
[----:B------:R-:W2:Y:S02]  /*146e0*/  S2R R2, SR_TID.X ;  /* 0x0000000000027919 */ /* 0x000ea40000002100 */
[----:B--2---:R-:W-:-:S04]  /*146f0*/  SHF.R.U32.HI R2, RZ, 0x5, R2 ;  /* 0x00000005ff027819 */ /* 0x004fc80000011602 */
[----:B------:R-:W-:-:S05]  /*14700*/  LOP3.LUT R2, R2, 0x3, RZ, 0xc0, !PT ;  /* 0x0000000302027812 */ /* 0x000fca00078ec0ff */
[----:B------:R2:W3:Y:S02]  /*14710*/  SHFL.IDX PT, R14, R2, RZ, 0x1f ;  /* 0x00001fff020e7589 */ /* 0x0004e400000e0000 */
.L_x_6818:
[----:B---3--:R-:W-:Y:S01]  /*14720*/  ISETP.NE.AND P0, PT, R14, RZ, PT ;  /* 0x000000ff0e00720c */ /* 0x008fe20003f05270 */
[----:B------:R-:W-:-:S12]  /*14730*/  BSSY B0, `(.L_x_6764) ;  /* 0x0000027000007945 */ /* 0x000fd80003800000 */
[----:B------:R-:W-:Y:S05]  /*14740*/  @P0 BRA `(.L_x_6765) ;  /* 0x0000000000940947 */ /* 0x000fea0003800000 */
[----:B------:R-:W-:-:S03]  /*14750*/  UMOV UR4, 0xffffffff ;  /* 0xffffffff00047882 */ /* 0x000fc60000000000 */
[----:B------:R-:W-:Y:S05]  /*14760*/  BRA.DIV UR4, `(.L_x_6766) ;  /* 0x0000001604207947 */ /* 0x000fea000b800000 */
[----:B------:R-:W-:-:S13]  /*14770*/  ELECT P6, URZ, PT ;  /* 0x00000000003f782f */ /* 0x000fda00038c0000 */
.L_x_6821:
[----:B------:R-:W-:Y:S05]  /*14780*/  @!P6 BRA `(.L_x_6765) ;  /* 0x000000000084e947 */ /* 0x000fea0003800000 */
[----:B------:R-:W-:-:S06]  /*14790*/  ULOP3.LUT UR4, UR36, 0x2, URZ, 0xfc, !UPT ;  /* 0x0000000224047892 */ /* 0x000fcc000f8efc3f */
[----:B--2---:R-:W-:-:S05]  /*147a0*/  IMAD.U32 R2, RZ, RZ, UR4 ;  /* 0x00000004ff027e24 */ /* 0x004fca000f8e00ff */
[----:B------:R-:W-:-:S13]  /*147b0*/  ISETP.NE.AND P2, PT, R2, 0x3, PT ;  /* 0x000000030200780c */ /* 0x000fda0003f45270 */
[----:B------:R-:W-:Y:S05]  /*147c0*/  @!P2 BRA `(.L_x_6767) ;  /* 0x000000000004a947 */ /* 0x000fea0003800000 */
[----:B------:R-:W-:Y:S01]  /*147d0*/  BPT.TRAP 0x1 ;  /* 0x000000040000795c */ /* 0x000fe20000300000 */
.L_x_6767:
        /* <DEDUP_REMOVED lines=14> */
.L_x_6822:
[----:B------:R-:W2:Y:S02]  /*148c0*/  SYNCS.PHASECHK.TRANS64.TRYWAIT P0, [R7+URZ], R2 ;  /* 0x00000002070075a7 */ /* 0x000ea4000800017f */
[----:B--2---:R-:W-:Y:S05]  /*148d0*/  @!P0 BRA `(.L_x_6769) ;  /* 0x0000001000f88947 */ /* 0x004fea0003800000 */
.L_x_6823:
[----:B------:R-:W-:Y:S05]  /*148e0*/  @!P2 BRA `(.L_x_6770) ;  /* 0x000000000004a947 */ /* 0x000fea0003800000 */
[----:B------:R-:W-:Y:S01]  /*148f0*/  BPT.TRAP 0x1 ;  /* 0x000000040000795c */ /* 0x000fe20000300000 */
.L_x_6770:
[----:B------:R-:W3:Y:S01]  /*14900*/  LDL.LU R4, [R1] ;  /* 0x0000000001047983 */ /* 0x000ee20000300800 */
[----:B------:R-:W-:-:S04]  /*14910*/  VIADD R0, R0, 0x28860 ;  /* 0x0002886000007836 */ /* 0x000fc80000000000 */
[----:B---3--:R-:W-:-:S04]  /*14920*/  IMAD R4, R4, 0x8, R0 ;  /* 0x0000000804047824 */ /* 0x008fc800078e0200 */
[----:B------:R-:W3:Y:S02]  /*14930*/  SYNCS.PHASECHK.TRANS64.TRYWAIT P0, [R4+URZ], R5 ;  /* 0x00000005040075a7 */ /* 0x000ee4000800017f */
[----:B---3--:R-:W-:Y:S05]  /*14940*/  @!P0 BRA `(.L_x_6771) ;  /* 0x0000001000f08947 */ /* 0x008fea0003800000 */
.L_x_6824:
[----:B------:R-:W-:-:S07]  /*14950*/  IMAD R3, R3, 0x8, R0 ;  /* 0x0000000803037824 */ /* 0x000fce00078e0200 */
.L_x_6772:
[----:B----4-:R4:W0:Y:S02]  /*14960*/  SYNCS.PHASECHK.TRANS64.TRYWAIT P0, [R3+URZ], R2 ;  /* 0x00000002030075a7 */ /* 0x010824000800017f */
[----:B0-----:R-:W-:Y:S05]  /*14970*/  @!P0 NANOSLEEP.SYNCS 0x989680 ;  /* 0x009896800000895d */ /* 0x001fea0003900000 */
[----:B------:R-:W0:Y:S02]  /*14980*/  @!P0 SYNCS.PHASECHK.TRANS64 P0, [R3+URZ], R2 ;  /* 0x00000002030085a7 */ /* 0x000e24000800007f */
[----:B0-----:R-:W-:Y:S05]  /*14990*/  @!P0 BRA `(.L_x_6772) ;  /* 0xfffffffc00f08947 */ /* 0x001fea000383ffff */
.L_x_6765:
[----:B------:R-:W-:Y:S05]  /*149a0*/  BSYNC B0 ;  /* 0x0000000000007941 */ /* 0x000fea0003800000 */
.L_x_6764:
[----:B------:R-:W-:Y:S05]  /*149b0*/  EXIT ;  /* 0x000000000000794d */ /* 0x000fea0003800000 */
.L_x_6590:
[----:B0-----:R-:W-:-:S04]  /*149c0*/  IMAD.U32 R3, RZ, RZ, UR41 ;  /* 0x00000029ff037e24 */ /* 0x001fc8000f8e00ff */
[----:B------:R0:W1:Y:S03]  /*149d0*/  SYNCS.PHASECHK.TRANS64.TRYWAIT P1, [R3+URZ+0x28800], R0 ;  /* 0x02880000030075a7 */ /* 0x000066000802017f */
[----:B-1----:R-:W-:Y:S05]  /*149e0*/  @!P1 NANOSLEEP.SYNCS 0x989680 ;  /* 0x009896800000995d */ /* 0x002fea0003900000 */
[----:B------:R-:W1:Y:S02]  /*149f0*/  @!P1 SYNCS.PHASECHK.TRANS64 P1, [R3+URZ+0x28800], R0 ;  /* 0x02880000030095a7 */ /* 0x000e64000802007f */
[----:B-1----:R-:W-:Y:S05]  /*14a00*/  @!P1 BRA `(.L_x_6590) ;  /* 0xfffffffc00ec9947 */ /* 0x002fea000383ffff */
[----:B------:R-:W-:Y:S05]  /*14a10*/  BRA `(.L_x_6773) ;  /* 0xfffffed000007947 */ /* 0x000fea000383ffff */
.L_x_6594:
[----:B-1----:R1:W2:Y:S02]  /*14a20*/  SYNCS.PHASECHK.TRANS64.TRYWAIT P2, [R5+URZ+0x28830], R0 ;  /* 0x02883000050075a7 */ /* 0x0022a4000804017f */
[----:B--2---:R-:W-:Y:S05]  /*14a30*/  @!P2 NANOSLEEP.SYNCS 0x989680 ;  /* 0x009896800000a95d */ /* 0x004fea0003900000 */
[----:B------:R-:W2:Y:S02]  /*14a40*/  @!P2 SYNCS.PHASECHK.TRANS64 P2, [R5+URZ+0x28830], R0 ;  /* 0x028830000500a5a7 */ /* 0x000ea4000804007f */
[----:B--2---:R-:W-:Y:S05]  /*14a50*/  @!P2 BRA `(.L_x_6594) ;  /* 0xfffffffc00f0a947 */ /* 0x004fea000383ffff */
[----:B------:R-:W-:Y:S05]  /*14a60*/  BRA `(.L_x_6593) ;  /* 0xfffffed000247947 */ /* 0x000fea000383ffff */
.L_x_6610:
[----:B-1----:R-:W-:-:S04]  /*14a70*/  IMAD.U32 R10, RZ, RZ, UR6 ;  /* 0x00000006ff0a7e24 */ /* 0x002fc8000f8e00ff */
[----:B------:R1:W2:Y:S03]  /*14a80*/  SYNCS.PHASECHK.TRANS64.TRYWAIT P2, [R10+URZ+0x28830], R5 ;  /* 0x028830050a0075a7 */ /* 0x0002a6000804017f */
[----:B--2---:R-:W-:Y:S05]  /*14a90*/  @!P2 NANOSLEEP.SYNCS 0x989680 ;  /* 0x009896800000a95d */ /* 0x004fea0003900000 */
[----:B------:R-:W2:Y:S02]  /*14aa0*/  @!P2 SYNCS.PHASECHK.TRANS64 P2, [R10+URZ+0x28830], R5 ;  /* 0x028830050a00a5a7 */ /* 0x000ea4000804007f */
[----:B--2---:R-:W-:Y:S05]  /*14ab0*/  @!P2 BRA `(.L_x_6610) ;  /* 0xfffffffc00eca947 */ /* 0x004fea000383ffff */
[----:B------:R-:W-:Y:S05]  /*14ac0*/  BRA `(.L_x_6607) ;  /* 0xffffff0000987947 */ /* 0x000fea000383ffff */
.L_x_6614:
[----:B-1----:R-:W-:-:S04]  /*14ad0*/  IMAD.U32 R10, RZ, RZ, UR6 ;  /* 0x00000006ff0a7e24 */ /* 0x002fc8000f8e00ff */
[----:B------:R1:W2:Y:S03]  /*14ae0*/  SYNCS.PHASECHK.TRANS64.TRYWAIT P2, [R10+URZ+0x28850], R5 ;  /* 0x028850050a0075a7 */ /* 0x0002a6000804017f */
[----:B--2---:R-:W-:Y:S05]  /*14af0*/  @!P2 NANOSLEEP.SYNCS 0x989680 ;  /* 0x009896800000a95d */ /* 0x004fea0003900000 */
[----:B------:R-:W2:Y:S02]  /*14b00*/  @!P2 SYNCS.PHASECHK.TRANS64 P2, [R10+URZ+0x28850], R5 ;  /* 0x028850050a00a5a7 */ /* 0x000ea4000804007f */
[----:B--2---:R-:W-:Y:S05]  /*14b10*/  @!P2 BRA `(.L_x_6614) ;  /* 0xfffffffc00eca947 */ /* 0x004fea000383ffff */
[----:B------:R-:W-:Y:S05]  /*14b20*/  BRA `(.L_x_6611) ;  /* 0xffffff0400607947 */ /* 0x000fea000383ffff */
.L_x_6631:
[----:B-1----:R-:W-:-:S04]  /*14b30*/  IMAD.U32 R5, RZ, RZ, UR6 ;  /* 0x00000006ff057e24 */ /* 0x002fc8000f8e00ff */
[----:B------:R1:W2:Y:S03]  /*14b40*/  SYNCS.PHASECHK.TRANS64.TRYWAIT P2, [R5+URZ+0x28830], R0 ;  /* 0x02883000050075a7 */ /* 0x0002a6000804017f */
[----:B--2---:R-:W-:Y:S05]  /*14b50*/  @!P2 NANOSLEEP.SYNCS 0x989680 ;  /* 0x009896800000a95d */ /* 0x004fea0003900000 */
[----:B------:R-:W2:Y:S02]  /*14b60*/  @!P2 SYNCS.PHASECHK.TRANS64 P2, [R5+URZ+0x28830], R0 ;  /* 0x028830000500a5a7 */ /* 0x000ea4000804007f */
[----:B--2---:R-:W-:Y:S05]  /*14b70*/  @!P2 BRA `(.L_x_6631) ;  /* 0xfffffffc00eca947 */ /* 0x004fea000383ffff */
[----:B------:R-:W-:Y:S05]  /*14b80*/  BRA `(.L_x_6628) ;  /* 0xffffff34000c7947 */ /* 0x000fea000383ffff */
.L_x_6635:
[----:B-1----:R-:W-:-:S04]  /*14b90*/  IMAD.U32 R5, RZ, RZ, UR6 ;  /* 0x00000006ff057e24 */ /* 0x002fc8000f8e00ff */
[----:B------:R1:W2:Y:S03]  /*14ba0*/  SYNCS.PHASECHK.TRANS64.TRYWAIT P2, [R5+URZ+0x28850], R0 ;  /* 0x02885000050075a7 */ /* 0x0002a6000804017f */
[----:B--2---:R-:W-:Y:S05]  /*14bb0*/  @!P2 NANOSLEEP.SYNCS 0x989680 ;  /* 0x009896800000a95d */ /* 0x004fea0003900000 */
[----:B------:R-:W2:Y:S02]  /*14bc0*/  @!P2 SYNCS.PHASECHK.TRANS64 P2, [R5+URZ+0x28850], R0 ;  /* 0x028850000500a5a7 */ /* 0x000ea4000804007f */
[----:B--2---:R-:W-:Y:S05]  /*14bd0*/  @!P2 BRA `(.L_x_6635) ;  /* 0xfffffffc00eca947 */ /* 0x004fea000383ffff */
[----:B------:R-:W-:Y:S05]  /*14be0*/  BRA `(.L_x_6632) ;  /* 0xffffff3400d47947 */ /* 0x000fea000383ffff */
.L_x_6641:
[----:B-1----:R-:W-:-:S04]  /*14bf0*/  IMAD.U32 R5, RZ, RZ, UR6 ;  /* 0x00000006ff057e24 */ /* 0x002fc8000f8e00ff */
[----:B------:R1:W2:Y:S03]  /*14c00*/  SYNCS.PHASECHK.TRANS64.TRYWAIT P2, [R5+URZ+0x28830], R0 ;  /* 0x02883000050075a7 */ /* 0x0002a6000804017f */
[----:B--2---:R-:W-:Y:S05]  /*14c10*/  @!P2 NANOSLEEP.SYNCS 0x989680 ;  /* 0x009896800000a95d */ /* 0x004fea0003900000 */
[----:B------:R-:W2:Y:S02]  /*14c20*/  @!P2 SYNCS.PHASECHK.TRANS64 P2, [R5+URZ+0x28830], R0 ;  /* 0x028830000500a5a7 */ /* 0x000ea4000804007f */
[----:B--2---:R-:W-:Y:S05]  /*14c30*/  @!P2 BRA `(.L_x_6641) ;  /* 0xfffffffc00eca947 */ /* 0x004fea000383ffff */
[----:B------:R-:W-:Y:S05]  /*14c40*/  BRA `(.L_x_6638) ;  /* 0xffffff5400047947 */ /* 0x000fea000383ffff */
.L_x_6645:
[----:B-1----:R-:W-:-:S04]  /*14c50*/  IMAD.U32 R5, RZ, RZ, UR6 ;  /* 0x00000006ff057e24 */ /* 0x002fc8000f8e00ff */
[----:B------:R1:W2:Y:S03]  /*14c60*/  SYNCS.PHASECHK.TRANS64.TRYWAIT P2, [R5+URZ+0x28850], R0 ;  /* 0x02885000050075a7 */ /* 0x0002a6000804017f */
[----:B--2---:R-:W-:Y:S05]  /*14c70*/  @!P2 NANOSLEEP.SYNCS 0x989680 ;  /* 0x009896800000a95d */ /* 0x004fea0003900000 */
[----:B------:R-:W2:Y:S02]  /*14c80*/  @!P2 SYNCS.PHASECHK.TRANS64 P2, [R5+URZ+0x28850], R0 ;  /* 0x028850000500a5a7 */ /* 0x000ea4000804007f */
[----:B--2---:R-:W-:Y:S05]  /*14c90*/  @!P2 BRA `(.L_x_6645) ;  /* 0xfffffffc00eca947 */ /* 0x004fea000383ffff */
[----:B------:R-:W-:Y:S05]  /*14ca0*/  BRA `(.L_x_6642) ;  /* 0xffffff5400cc7947 */ /* 0x000fea000383ffff */
.L_x_6658:
[----:B-1----:R-:W-:-:S04]  /*14cb0*/  IMAD.U32 R7, RZ, RZ, UR5 ;  /* 0x00000005ff077e24 */ /* 0x002fc8000f8e00ff */
[----:B------:R1:W2:Y:S03]  /*14cc0*/  SYNCS.PHASECHK.TRANS64.TRYWAIT P0, [R7+URZ+0x28850], R2 ;  /* 0x02885002070075a7 */ /* 0x0002a6000800017f */
[----:B--2---:R-:W-:Y:S05]  /*14cd0*/  @!P0 NANOSLEEP.SYNCS 0x989680 ;  /* 0x009896800000895d */ /* 0x004fea0003900000 */
[----:B------:R-:W2:Y:S02]  /*14ce0*/  @!P0 SYNCS.PHASECHK.TRANS64 P0, [R7+URZ+0x28850], R2 ;  /* 0x02885002070085a7 */ /* 0x000ea4000800007f */
[----:B--2---:R-:W-:Y:S05]  /*14cf0*/  @!P0 BRA `(.L_x_6658) ;  /* 0xfffffffc00ec8947 */ /* 0x004fea000383ffff */
[----:B------:R-:W-:Y:S05]  /*14d00*/  BRA `(.L_x_6657) ;  /* 0xffffff8000b47947 */ /* 0x000fea000383ffff */
.L_x_6706:
        /* <DEDUP_REMOVED lines=11> */
.L_x_6775:
[----:B------:R-:W-:Y:S05]  /*14dc0*/  BSYNC B0 ;  /* 0x0000000000007941 */ /* 0x000fea0003800000 */
.L_x_6774:
[----:B------:R-:W-:Y:S05]  /*14dd0*/  BRA `(.L_x_6776) ;  /* 0xffffffc400d07947 */ /* 0x000fea000383ffff */
.L_x_6707:
[----:B------:R-:W-:Y:S01]  /*14de0*/  BSSY B0, `(.L_x_6777) ;  /* 0x0000006000007945 */ /* 0x000fe20003800000 */
[----:B------:R-:W-:-:S07]  /*14df0*/  IMAD.MOV.U32 R15, RZ, RZ, -0x1 ;  /* 0xffffffffff0f7424 */ /* 0x000fce00078e00ff */
[----:B0-----:R-:W-:Y:S05]  /*14e00*/  WARPSYNC.COLLECTIVE R15, `(.L_x_6778) ;  /* 0x000000000f0c7348 */ /* 0x001fea0003c00000 */
[----:B------:R-:W-:Y:S02]  /*14e10*/  ELECT P6, UR62, PT ;  /* 0x00000000003e782f */ /* 0x000fe400038c0000 */
[----:B------:R-:W-:Y:S01]  /*14e20*/  MOV R14, UR62 ;  /* 0x0000003e000e7c02 */ /* 0x000fe20008000f00 */
[----:B0-----:R-:W-:Y:S10]  /*14e30*/  ENDCOLLECTIVE ;  /* 0x000000000000791b */ /* 0x001ff40003800000 */
.L_x_6778:
[----:B------:R-:W-:Y:S05]  /*14e40*/  BSYNC B0 ;  /* 0x0000000000007941 */ /* 0x000fea0003800000 */
.L_x_6777:
[----:B------:R-:W-:Y:S05]  /*14e50*/  BRA `(.L_x_6779) ;  /* 0xffffffc400c07947 */ /* 0x000fea000383ffff */
.L_x_6710:
[----:B-1----:R1:W2:Y:S02]  /*14e60*/  SYNCS.PHASECHK.TRANS64.TRYWAIT P0, [R9+URZ+0x28840], R10 ;  /* 0x0288400a090075a7 */ /* 0x0022a4000800017f */
[----:B--2---:R-:W-:Y:S05]  /*14e70*/  @!P0 NANOSLEEP.SYNCS 0x989680 ;  /* 0x009896800000895d */ /* 0x004fea0003900000 */
[----:B------:R-:W2:Y:S02]  /*14e80*/  @!P0 SYNCS.PHASECHK.TRANS64 P0, [R9+URZ+0x28840], R10 ;  /* 0x0288400a090085a7 */ /* 0x000ea4000800007f */
[----:B--2---:R-:W-:Y:S05]  /*14e90*/  @!P0 BRA `(.L_x_6710) ;  /* 0xfffffffc00f08947 */ /* 0x004fea000383ffff */
[----:B------:R-:W-:Y:S05]  /*14ea0*/  BRA `(.L_x_6780) ;  /* 0xffffffc800287947 */ /* 0x000fea000383ffff */
.L_x_6713:
        /* <DEDUP_REMOVED lines=8> */
.L_x_6721:
[----:B0-----:R0:W1:Y:S02]  /*14f30*/  SYNCS.PHASECHK.TRANS64.TRYWAIT P0, [R2+URZ+0x28840], R3 ;  /* 0x02884003020075a7 */ /* 0x001064000800017f */
[----:B-1----:R-:W-:Y:S05]  /*14f40*/  @!P0 NANOSLEEP.SYNCS 0x989680 ;  /* 0x009896800000895d */ /* 0x002fea0003900000 */
[----:B------:R-:W1:Y:S02]  /*14f50*/  @!P0 SYNCS.PHASECHK.TRANS64 P0, [R2+URZ+0x28840], R3 ;  /* 0x02884003020085a7 */ /* 0x000e64000800007f */
[----:B-1----:R-:W-:Y:S05]  /*14f60*/  @!P0 BRA `(.L_x_6721) ;  /* 0xfffffffc00f08947 */ /* 0x002fea000383ffff */
[----:B------:R-:W-:Y:S05]  /*14f70*/  BRA `(.L_x_6782) ;  /* 0xffffffcc00f87947 */ /* 0x000fea000383ffff */
.L_x_6723:
[----:B0-----:R0:W1:Y:S02]  /*14f80*/  SYNCS.PHASECHK.TRANS64.TRYWAIT P0, [R3+URZ+0x60], R2 ;  /* 0x00006002030075a7 */ /* 0x001064000800017f */
[----:B-1----:R-:W-:Y:S05]  /*14f90*/  @!P0 NANOSLEEP.SYNCS 0x989680 ;  /* 0x009896800000895d */ /* 0x002fea0003900000 */
[----:B------:R-:W1:Y:S02]  /*14fa0*/  @!P0 SYNCS.PHASECHK.TRANS64 P0, [R3+URZ+0x60], R2 ;  /* 0x00006002030085a7 */ /* 0x000e64000800007f */
[----:B-1----:R-:W-:Y:S05]  /*14fb0*/  @!P0 BRA `(.L_x_6723) ;  /* 0xfffffffc00f08947 */ /* 0x002fea000383ffff */
[----:B------:R-:W-:Y:S05]  /*14fc0*/  BRA `(.L_x_6783) ;  /* 0xffffffd000947947 */ /* 0x000fea000383ffff */
.L_x_6728:
[----:B-1----:R1:W2:Y:S02]  /*14fd0*/  SYNCS.PHASECHK.TRANS64.TRYWAIT P0, [R2+URZ+0x28840], R3 ;  /* 0x02884003020075a7 */ /* 0x0022a4000800017f */
[----:B--2---:R-:W-:Y:S05]  /*14fe0*/  @!P0 NANOSLEEP.SYNCS 0x989680 ;  /* 0x009896800000895d */ /* 0x004fea0003900000 */
[----:B------:R-:W2:Y:S02]  /*14ff0*/  @!P0 SYNCS.PHASECHK.TRANS64 P0, [R2+URZ+0x28840], R3 ;  /* 0x02884003020085a7 */ /* 0x000ea4000800007f */
[----:B--2---:R-:W-:Y:S05]  /*15000*/  @!P0 BRA `(.L_x_6728) ;  /* 0xfffffffc00f08947 */ /* 0x004fea000383ffff */
[----:B------:R-:W-:Y:S05]  /*15010*/  BRA `(.L_x_6784) ;  /* 0xffffffd400fc7947 */ /* 0x000fea000383ffff */
.L_x_6730:
[----:B0-----:R0:W1:Y:S02]  /*15020*/  SYNCS.PHASECHK.TRANS64.TRYWAIT P1, [R2+URZ+0x60], R3 ;  /* 0x00006003020075a7 */ /* 0x001064000802017f */
[----:B-1----:R-:W-:Y:S05]  /*15030*/  @!P1 NANOSLEEP.SYNCS 0x989680 ;  /* 0x009896800000995d */ /* 0x002fea0003900000 */
[----:B------:R-:W1:Y:S02]  /*15040*/  @!P1 SYNCS.PHASECHK.TRANS64 P1, [R2+URZ+0x60], R3 ;  /* 0x00006003020095a7 */ /* 0x000e64000802007f */
[----:B-1----:R-:W-:Y:S05]  /*15050*/  @!P1 BRA `(.L_x_6730) ;  /* 0xfffffffc00f09947 */ /* 0x002fea000383ffff */
[----:B------:R-:W-:Y:S05]  /*15060*/  BRA `(.L_x_6785) ;  /* 0xffffffd800987947 */ /* 0x000fea000383ffff */
.L_x_6735:
[----:B--2---:R2:W3:Y:S02]  /*15070*/  SYNCS.PHASECHK.TRANS64.TRYWAIT P0, [R2+URZ+0x28840], R3 ;  /* 0x02884003020075a7 */ /* 0x0044e4000800017f */
[----:B---3--:R-:W-:Y:S05]  /*15080*/  @!P0 NANOSLEEP.SYNCS 0x989680 ;  /* 0x009896800000895d */ /* 0x008fea0003900000 */
[----:B------:R-:W3:Y:S02]  /*15090*/  @!P0 SYNCS.PHASECHK.TRANS64 P0, [R2+URZ+0x28840], R3 ;  /* 0x02884003020085a7 */ /* 0x000ee4000800007f */
[----:B---3--:R-:W-:Y:S05]  /*150a0*/  @!P0 BRA `(.L_x_6735) ;  /* 0xfffffffc00f08947 */ /* 0x008fea000383ffff */
[----:B------:R-:W-:Y:S05]  /*150b0*/  BRA `(.L_x_6786) ;  /* 0xffffffdc00b87947 */ /* 0x000fea000383ffff */
.L_x_6737:
[----:B0-----:R0:W1:Y:S02]  /*150c0*/  SYNCS.PHASECHK.TRANS64.TRYWAIT P1, [R2+URZ+0x60], R9 ;  /* 0x00006009020075a7 */ /* 0x001064000802017f */
[----:B-1----:R-:W-:Y:S05]  /*150d0*/  @!P1 NANOSLEEP.SYNCS 0x989680 ;  /* 0x009896800000995d */ /* 0x002fea0003900000 */
[----:B------:R-:W1:Y:S02]  /*150e0*/  @!P1 SYNCS.PHASECHK.TRANS64 P1, [R2+URZ+0x60], R9 ;  /* 0x00006009020095a7 */ /* 0x000e64000802007f */
[----:B-1----:R-:W-:Y:S05]  /*150f0*/  @!P1 BRA `(.L_x_6737) ;  /* 0xfffffffc00f09947 */ /* 0x002fea000383ffff */
[----:B------:R-:W-:Y:S05]  /*15100*/  BRA `(.L_x_6787) ;  /* 0xffffffe000547947 */ /* 0x000fea000383ffff */
.L_x_6744:
[----:B-1----:R1:W2:Y:S02]  /*15110*/  SYNCS.PHASECHK.TRANS64.TRYWAIT P0, [R3+URZ+0x28860], R0 ;  /* 0x02886000030075a7 */ /* 0x0022a4000800017f */
[----:B--2---:R-:W-:Y:S05]  /*15120*/  @!P0 NANOSLEEP.SYNCS 0x989680 ;  /* 0x009896800000895d */ /* 0x004fea0003900000 */
[----:B------:R-:W2:Y:S02]  /*15130*/  @!P0 SYNCS.PHASECHK.TRANS64 P0, [R3+URZ+0x28860], R0 ;  /* 0x02886000030085a7 */ /* 0x000ea4000800007f */
[----:B--2---:R-:W-:Y:S05]  /*15140*/  @!P0 BRA `(.L_x_6744) ;  /* 0xfffffffc00f08947 */ /* 0x004fea000383ffff */
[----:B------:R-:W-:Y:S05]  /*15150*/  BRA `(.L_x_6788) ;  /* 0xffffffe4005c7947 */ /* 0x000fea000383ffff */
.L_x_6746:
        /* <DEDUP_REMOVED lines=8> */
.L_x_6790:
[----:B------:R-:W-:Y:S05]  /*151e0*/  BSYNC B0 ;  /* 0x0000000000007941 */ /* 0x000fea0003800000 */
.L_x_6789:
        /* <DEDUP_REMOVED lines=8> */
.L_x_6791:
[----:B------:R-:W-:Y:S01]  /*15270*/  IMAD.MOV.U32 R7, RZ, RZ, R14 ;  /* 0x000000ffff077224 */ /* 0x000fe200078e000e */
[----:B------:R-:W-:Y:S06]  /*15280*/  BRA `(.L_x_6792) ;  /* 0xffffffe400e47947 */ /* 0x000fec000383ffff */
.L_x_6749:
        /* <DEDUP_REMOVED lines=8> */
.L_x_6794:
[----:B------:R-:W-:Y:S05]  /*15310*/  BSYNC B0 ;  /* 0x0000000000007941 */ /* 0x000fea0003800000 */
.L_x_6793:
        /* <DEDUP_REMOVED lines=10> */
.L_x_6795:
        /* <DEDUP_REMOVED lines=8> */
.L_x_6796:
        /* <DEDUP_REMOVED lines=8> */
.L_x_6797:
        /* <DEDUP_REMOVED lines=8> */
.L_x_6798:
        /* <DEDUP_REMOVED lines=8> */
.L_x_6799:
[----:B------:R-:W-:Y:S05]  /*155c0*/  BRA `(.L_x_6800) ;  /* 0xffffffe400a87947 */ /* 0x000fea000383ffff */
.L_x_6754:
[----:B------:R-:W-:Y:S01]  /*155d0*/  BSSY B0, `(.L_x_6801) ;  /* 0x0000008000007945 */ /* 0x000fe20003800000 */
[----:B-----5:R-:W-:Y:S02]  /*155e0*/  IMAD.MOV.U32 R13, RZ, RZ, R17 ;  /* 0x000000ffff0d7224 */ /* 0x020fe400078e0011 */
[----:B------:R-:W-:Y:S02]  /*155f0*/  IMAD.MOV.U32 R12, RZ, RZ, 0x1 ;  /* 0x00000001ff0c7424 */ /* 0x000fe400078e00ff */
[----:B------:R-:W-:Y:S02]  /*15600*/  IMAD.MOV.U32 R11, RZ, RZ, RZ ;  /* 0x000000ffff0b7224 */ /* 0x000fe400078e00ff */
[----:B------:R-:W-:-:S07]  /*15610*/  IMAD.MOV.U32 R15, RZ, RZ, -0x1 ;  /* 0xffffffffff0f7424 */ /* 0x000fce00078e00ff */
[----:B0-2---:R-:W-:Y:S05]  /*15620*/  WARPSYNC.COLLECTIVE R15, `(.L_x_6802) ;  /* 0x000000000f087348 */ /* 0x005fea0003c00000 */
[----:B------:R1:W3:Y:S02]  /*15630*/  SHFL.UP P6, R14, R13, R12, R11 ;  /* 0x0400000c0d0e7389 */ /* 0x0002e400000c000b */
[----:B0123--:R-:W-:Y:S01]  /*15640*/  ENDCOLLECTIVE ;  /* 0x000000000000791b */ /* 0x00ffe20003800000 */
.L_x_6802:
[----:B------:R-:W-:Y:S05]  /*15650*/  BSYNC B0 ;  /* 0x0000000000007941 */ /* 0x000fea0003800000 */
.L_x_6801:
        /* <DEDUP_REMOVED lines=10> */
.L_x_6803:
        /* <DEDUP_REMOVED lines=8> */
.L_x_6804:
        /* <DEDUP_REMOVED lines=8> */
.L_x_6805:
        /* <DEDUP_REMOVED lines=8> */
.L_x_6806:
        /* <DEDUP_REMOVED lines=8> */
.L_x_6807:
[----:B------:R-:W-:Y:S05]  /*15900*/  BRA `(.L_x_6808) ;  /* 0xffffffe4008c7947 */ /* 0x000fea000383ffff */
.L_x_6756:
[----:B------:R-:W-:Y:S01]  /*15910*/  BSSY B0, `(.L_x_6809) ;  /* 0x0000006000007945 */ /* 0x000fe20003800000 */
[----:B------:R-:W-:Y:S01]  /*15920*/  PLOP3.LUT P6, PT, P6, PT, PT, 0x8, 0x0 ;  /* 0x000000000000781c */ /* 0x000fe200037ce170 */
[----:B------:R-:W-:-:S12]  /*15930*/  IMAD.MOV.U32 R15, RZ, RZ, -0x1 ;  /* 0xffffffffff0f7424 */ /* 0x000fd800078e00ff */
[----:B0-----:R-:W-:Y:S05]  /*15940*/  WARPSYNC.COLLECTIVE R15, `(.L_x_6810) ;  /* 0x000000000f087348 */ /* 0x001fea0003c00000 */
[----:B------:R-:W-:Y:S01]  /*15950*/  VOTE.ANY R14, PT, P6 ;  /* 0x00000000000e7806 */ /* 0x000fe200030e0100 */
[----:B0-----:R-:W-:Y:S06]  /*15960*/  ENDCOLLECTIVE ;  /* 0x000000000000791b */ /* 0x001fec0003800000 */
.L_x_6810:
[----:B------:R-:W-:Y:S05]  /*15970*/  BSYNC B0 ;  /* 0x0000000000007941 */ /* 0x000fea0003800000 */
.L_x_6809:
        /* <DEDUP_REMOVED lines=9> */
.L_x_6811:
[----:B------:R-:W-:Y:S01]  /*15a10*/  IMAD.MOV.U32 R17, RZ, RZ, R14 ;  /* 0x000000ffff117224 */ /* 0x000fe200078e000e */
[----:B------:R-:W-:Y:S06]  /*15a20*/  BRA `(.L_x_6812) ;  /* 0xffffffe4007c7947 */ /* 0x000fec000383ffff */
.L_x_6758:
[----:B------:R-:W-:Y:S01]  /*15a30*/  BSSY B0, `(.L_x_6813) ;  /* 0x0000007000007945 */ /* 0x000fe20003800000 */
[----:B------:R-:W-:Y:S02]  /*15a40*/  IMAD.MOV.U32 R13, RZ, RZ, R2 ;  /* 0x000000ffff0d7224 */ /* 0x000fe400078e0002 */
[----:B------:R-:W-:Y:S02]  /*15a50*/  IMAD.MOV.U32 R11, RZ, RZ, 0x1f ;  /* 0x0000001fff0b7424 */ /* 0x000fe400078e00ff */
[----:B------:R-:W-:-:S07]  /*15a60*/  IMAD.MOV.U32 R15, RZ, RZ, -0x1 ;  /* 0xffffffffff0f7424 */ /* 0x000fce00078e00ff */
[----:B012---:R-:W-:Y:S05]  /*15a70*/  WARPSYNC.COLLECTIVE R15, `(.L_x_6814) ;  /* 0x000000000f087348 */ /* 0x007fea0003c00000 */
[----:B------:R3:W4:Y:S02]  /*15a80*/  SHFL.IDX P6, R14, R13, R12, R11 ;  /* 0x0000000c0d0e7389 */ /* 0x00072400000c000b */
[----:B01234-:R-:W-:Y:S01]  /*15a90*/  ENDCOLLECTIVE ;  /* 0x000000000000791b */ /* 0x01ffe20003800000 */
.L_x_6814:
[----:B------:R-:W-:Y:S05]  /*15aa0*/  BSYNC B0 ;  /* 0x0000000000007941 */ /* 0x000fea0003800000 */
.L_x_6813:
[----:B------:R-:W-:Y:S01]  /*15ab0*/  IMAD.MOV.U32 R7, RZ, RZ, R14 ;  /* 0x000000ffff077224 */ /* 0x000fe200078e000e */
[----:B------:R-:W-:Y:S06]  /*15ac0*/  BRA `(.L_x_6757) ;  /* 0xffffffe400707947 */ /* 0x000fec000383ffff */
.L_x_6762:
[----:B-1----:R1:W2:Y:S02]  /*15ad0*/  SYNCS.PHASECHK.TRANS64.TRYWAIT P0, [R0+URZ+0x28820], R3 ;  /* 0x02882003000075a7 */ /* 0x0022a4000800017f */
[----:B--2---:R-:W-:Y:S05]  /*15ae0*/  @!P0 NANOSLEEP.SYNCS 0x989680 ;  /* 0x009896800000895d */ /* 0x004fea0003900000 */
[----:B------:R-:W2:Y:S02]  /*15af0*/  @!P0 SYNCS.PHASECHK.TRANS64 P0, [R0+URZ+0x28820], R3 ;  /* 0x02882003000085a7 */ /* 0x000ea4000800007f */
[----:B--2---:R-:W-:Y:S05]  /*15b00*/  @!P0 BRA `(.L_x_6762) ;  /* 0xfffffffc00f08947 */ /* 0x004fea000383ffff */
[----:B------:R-:W-:Y:S05]  /*15b10*/  BRA `(.L_x_6815) ;  /* 0xffffffe800e47947 */ /* 0x000fea000383ffff */
.L_x_6763:
        /* <DEDUP_REMOVED lines=11> */
.L_x_6817:
[----:B------:R-:W-:Y:S05]  /*15bd0*/  BSYNC B0 ;  /* 0x0000000000007941 */ /* 0x000fea0003800000 */
.L_x_6816:
[----:B------:R-:W-:Y:S05]  /*15be0*/  BRA `(.L_x_6818) ;  /* 0xffffffe800cc7947 */ /* 0x000fea000383ffff */
.L_x_6766:
[----:B------:R-:W-:Y:S01]  /*15bf0*/  BSSY B1, `(.L_x_6819) ;  /* 0x0000006000017945 */ /* 0x000fe20003800000 */
[----:B------:R-:W-:-:S07]  /*15c00*/  IMAD.MOV.U32 R15, RZ, RZ, -0x1 ;  /* 0xffffffffff0f7424 */ /* 0x000fce00078e00ff */
[----:B012---:R-:W-:Y:S05]  /*15c10*/  WARPSYNC.COLLECTIVE R15, `(.L_x_6820) ;  /* 0x000000000f0c7348 */ /* 0x007fea0003c00000 */
[----:B------:R-:W-:Y:S02]  /*15c20*/  ELECT P6, UR62, PT ;  /* 0x00000000003e782f */ /* 0x000fe400038c0000 */
[----:B------:R-:W-:Y:S01]  /*15c30*/  MOV R14, UR62 ;  /* 0x0000003e000e7c02 */ /* 0x000fe20008000f00 */
[----:B012---:R-:W-:Y:S10]  /*15c40*/  ENDCOLLECTIVE ;  /* 0x000000000000791b */ /* 0x007ff40003800000 */
.L_x_6820:
[----:B------:R-:W-:Y:S05]  /*15c50*/  BSYNC B1 ;  /* 0x0000000000017941 */ /* 0x000fea0003800000 */
.L_x_6819:
[----:B------:R-:W-:Y:S05]  /*15c60*/  BRA `(.L_x_6821) ;  /* 0xffffffe800c47947 */ /* 0x000fea000383ffff */
.L_x_6768:
[----:B-1----:R1:W2:Y:S02]  /*15c70*/  SYNCS.PHASECHK.TRANS64.TRYWAIT P0, [R6+URZ], R5 ;  /* 0x00000005060075a7 */ /* 0x0022a4000800017f */
[----:B--2---:R-:W-:Y:S05]  /*15c80*/  @!P0 NANOSLEEP.SYNCS 0x989680 ;  /* 0x009896800000895d */ /* 0x004fea0003900000 */
[----:B------:R-:W2:Y:S02]  /*15c90*/  @!P0 SYNCS.PHASECHK.TRANS64 P0, [R6+URZ], R5 ;  /* 0x00000005060085a7 */ /* 0x000ea4000800007f */
[----:B--2---:R-:W-:Y:S05]  /*15ca0*/  @!P0 BRA `(.L_x_6768) ;  /* 0xfffffffc00f08947 */ /* 0x004fea000383ffff */
[----:B------:R-:W-:Y:S05]  /*15cb0*/  BRA `(.L_x_6822) ;  /* 0xffffffec00007947 */ /* 0x000fea000383ffff */
.L_x_6769:
[----:B--2---:R2:W3:Y:S02]  /*15cc0*/  SYNCS.PHASECHK.TRANS64.TRYWAIT P0, [R7+URZ], R2 ;  /* 0x00000002070075a7 */ /* 0x0044e4000800017f */
[----:B---3--:R-:W-:Y:S05]  /*15cd0*/  @!P0 NANOSLEEP.SYNCS 0x989680 ;  /* 0x009896800000895d */ /* 0x008fea0003900000 */
[----:B------:R-:W3:Y:S02]  /*15ce0*/  @!P0 SYNCS.PHASECHK.TRANS64 P0, [R7+URZ], R2 ;  /* 0x00000002070085a7 */ /* 0x000ee4000800007f */
[----:B---3--:R-:W-:Y:S05]  /*15cf0*/  @!P0 BRA `(.L_x_6769) ;  /* 0xfffffffc00f08947 */ /* 0x008fea000383ffff */
[----:B------:R-:W-:Y:S05]  /*15d00*/  BRA `(.L_x_6823) ;  /* 0xffffffe800f47947 */ /* 0x000fea000383ffff */
.L_x_6771:
[----:B---3--:R3:W4:Y:S02]  /*15d10*/  SYNCS.PHASECHK.TRANS64.TRYWAIT P0, [R4+URZ], R5 ;  /* 0x00000005040075a7 */ /* 0x008724000800017f */
[----:B----4-:R-:W-:Y:S05]  /*15d20*/  @!P0 NANOSLEEP.SYNCS 0x989680 ;  /* 0x009896800000895d */ /* 0x010fea0003900000 */
[----:B------:R-:W4:Y:S02]  /*15d30*/  @!P0 SYNCS.PHASECHK.TRANS64 P0, [R4+URZ], R5 ;  /* 0x00000005040085a7 */ /* 0x000f24000800007f */
[----:B----4-:R-:W-:Y:S05]  /*15d40*/  @!P0 BRA `(.L_x_6771) ;  /* 0xfffffffc00f08947 */ /* 0x010fea000383ffff */
[----:B------:R-:W-:Y:S05]  /*15d50*/  BRA `(.L_x_6824) ;  /* 0xffffffe800fc7947 */ /* 0x000fea000383ffff */
.L_x_6825:
        /* <DEDUP_REMOVED lines=10> */
.L_x_12774:


//--------------------- .text._ZN7cutlass13device_kernelIN5flash11enable_sm90INS1_16FlashAttnFwdSm90INS1_25CollectiveMainloopFwdSm90ILi2EN4cute5tupleIJNS5_1CILi1EEES8_S8_EEENS6_IJNS7_ILi128EEESA_SA_EEELi128ENS_6half_tEfNS_4arch4Sm90ELb0ELb1ELb0ELb1ELb0ELb1ELb0ELb1ELb1ELb0ELb0ELb0EEENS1_21CollectiveEpilogueFwdISB_S9_SC_SE_Li256ELb1ELb0ELb0ELb0EEENS1_36VarlenDynamicPersistentTileSchedulerILi128ELi128ELi256ELi32ELb0ELb0ELb1ELb1ELb0ELb1EEEEEEEEEvNT_6ParamsE --------------------------
	.section	.text._ZN7cutlass13device_kernelIN5flash11enable_sm90INS1_16FlashAttnFwdSm90INS1_25CollectiveMainloopFwdSm90ILi2EN4cute5tupleIJNS5_1CILi1EEES8_S8_EEENS6_IJNS7_ILi128EEESA_SA_EEELi128ENS_6half_tEfNS_4arch4Sm90ELb0ELb1ELb0ELb1ELb0ELb1ELb0ELb1ELb1ELb0ELb0ELb0EEENS1_21CollectiveEpilogueFwdISB_S9_SC_SE_Li256ELb1ELb0ELb0ELb0EEENS1_36VarlenDynamicPersistentTileSchedulerILi128ELi128ELi256ELi32ELb0ELb0ELb1ELb1ELb0ELb1EEEEEEEEEvNT_6ParamsE,"ax",@progbits
	.align	128
.text._ZN7cutlass13device_kernelIN5flash11enable_sm90INS1_16FlashAttnFwdSm90INS1_25CollectiveMainloopFwdSm90ILi2EN4cute5tupleIJNS5_1CILi1EEES8_S8_EEENS6_IJNS7_ILi128EEESA_SA_EEELi128ENS_6half_tEfNS_4arch4Sm90ELb0ELb1ELb0ELb1ELb0ELb1ELb0ELb1ELb1ELb0ELb0ELb0EEENS1_21CollectiveEpilogueFwdISB_S9_SC_SE_Li256ELb1ELb0ELb0ELb0EEENS1_36VarlenDynamicPersistentTileSchedulerILi128ELi128ELi256ELi32ELb0ELb0ELb1ELb1ELb0ELb1EEEEEEEEEvNT_6ParamsE:
        .type           _ZN7cutlass13device_kernelIN5flash11enable_sm90INS1_16FlashAttnFwdSm90INS1_25CollectiveMainloopFwdSm90ILi2EN4cute5tupleIJNS5_1CILi1EEES8_S8_EEENS6_IJNS7_ILi128EEESA_SA_EEELi128ENS_6half_tEfNS_4arch4Sm90ELb0ELb1ELb0ELb1ELb0ELb1ELb0ELb1ELb1ELb0ELb0ELb0EEENS1_21CollectiveEpilogueFwdISB_S9_SC_SE_Li256ELb1ELb0ELb0ELb0EEENS1_36VarlenDynamicPersistentTileSchedulerILi128ELi128ELi256ELi32ELb0ELb0ELb1ELb1ELb0ELb1EEEEEEEEEvNT_6ParamsE,@function
        .size           _ZN7cutlass13device_kernelIN5flash11enable_sm90INS1_16FlashAttnFwdSm90INS1_25CollectiveMainloopFwdSm90ILi2EN4cute5tupleIJNS5_1CILi1EEES8_S8_EEENS6_IJNS7_ILi128EEESA_SA_EEELi128ENS_6half_tEfNS_4arch4Sm90ELb0ELb1ELb0ELb1ELb0ELb1ELb0ELb1ELb1ELb0ELb0ELb0EEENS1_21CollectiveEpilogueFwdISB_S9_SC_SE_Li256ELb1ELb0ELb0ELb0EEENS1_36VarlenDynamicPersistentTileSchedulerILi128ELi128ELi256ELi32ELb0ELb0ELb1ELb1ELb0ELb1EEEEEEEEEvNT_6ParamsE,(.L_x_12775 - _ZN7cutlass13device_kernelIN5flash11enable_sm90INS1_16FlashAttnFwdSm90INS1_25CollectiveMainloopFwdSm90ILi2EN4cute5tupleIJNS5_1CILi1EEES8_S8_EEENS6_IJNS7_ILi128EEESA_SA_EEELi128ENS_6half_tEfNS_4arch4Sm90ELb0ELb1ELb0ELb1ELb0ELb1ELb0ELb1ELb1ELb0ELb0ELb0EEENS1_21CollectiveEpilogueFwdISB_S9_SC_SE_Li256ELb1ELb0ELb0ELb0EEENS1_36VarlenDynamicPersistentTileSchedulerILi128ELi128ELi256ELi32ELb0ELb0ELb1ELb1ELb0ELb1EEEEEEEEEvNT_6ParamsE)
        .other          _ZN7cutlass13device_kernelIN5flash11enable_sm90INS1_16FlashAttnFwdSm90INS1_25CollectiveMainloopFwdSm90ILi2EN4cute5tupleIJNS5_1CILi1EEES8_S8_EEENS6_IJNS7_ILi128EEESA_SA_EEELi128ENS_6half_tEfNS_4arch4Sm90ELb0ELb1ELb0ELb1ELb0ELb1ELb0ELb1ELb1ELb0ELb0ELb0EEENS1_21CollectiveEpilogueFwdISB_S9_SC_SE_Li256ELb1ELb0ELb0ELb0EEENS1_36VarlenDynamicPersistentTileSchedulerILi128ELi128ELi256ELi32ELb0ELb0ELb1ELb1ELb0ELb1EEEEEEEEEvNT_6ParamsE,@"STO_CUDA_ENTRY STV_DEFAULT"
_ZN7cutlass13device_kernelIN5flash11enable_sm90INS1_16FlashAttnFwdSm90INS1_25CollectiveMainloopFwdSm90ILi2EN4cute5tupleIJNS5_1CILi1EEES8_S8_EEENS6_IJNS7_ILi128EEESA_SA_EEELi128ENS_6half_tEfNS_4arch4Sm90ELb0ELb1ELb0ELb1ELb0ELb1ELb0ELb1ELb1ELb0ELb0ELb0EEENS1_21CollectiveEpilogueFwdISB_S9_SC_SE_Li256ELb1ELb0ELb0ELb0EEENS1_36VarlenDynamicPersistentTileSchedulerILi128ELi128ELi256ELi32ELb0ELb0ELb1ELb1ELb0ELb1EEEEEEEEEvNT_6ParamsE:
        /* <DEDUP_REMOVED lines=27> */
.L_x_6827:
[----:B------:R-:W-:Y:S05]  /*01b0*/  BSYNC B0 ;  /* 0x0000000000007941 */ /* 0x000fea0003800000 */
.L_x_6826:
        /* <DEDUP_REMOVED lines=41> */
.L_x_6828:
        /* <DEDUP_REMOVED lines=22> */
.L_x_6829:
        /* <DEDUP_REMOVED lines=18> */
.L_x_6830:
        /* <DEDUP_REMOVED lines=22> */
.L_x_6831:
        /* <DEDUP_REMOVED lines=22> */
.L_x_6832:
[----:B------:R-:W-:Y:S01]  /*0990*/  PLOP3.LUT P0, PT, PT, PT, UP0, 0x80, 0x0 ;  /* 0x000000000000781c */ /* 0x000fe20003f0f008 */
[----:B------:R-:W-:Y:S01]  /*09a0*/  UMOV UR36, 0x1 ;  /* 0x0000000100247882 */ /* 0x000fe20000000000 */
[----:B------:R-:W-:Y:S01]  /*09b0*/  NOP ;  /* 0x0000000000007918 */ /* 0x000fe20000000000 */
[----:B------:R-:W-:Y:S01]  /*09c0*/  USEL UR36, UR36, 0x2, !UP0 ;  /* 0x0000000224247887 */ /* 0x000fe2000c000000 */
[----:B------:R-:W-:Y:S01]  /*09d0*/  BSSY B7, `(.L_x_6833) ;  /* 0x00021f5000077945 */ /* 0x000fe20003800000 */
[----:B------:R-:W-:Y:S01]  /*09e0*/  ULDC.64 UR54, c[0x0][0x208] ;  /* 0x0000820000367ab9 */ /* 0x000fe20000000a00 */
[----:B012-4-:R-:W-:Y:S07]  /*09f0*/  BAR.SYNC.DEFER_BLOCKING 0x0 ;  /* 0x0000000000007b1d */ /* 0x017fee0000010000 */
[----:B------:R-:W-:Y:S05]  /*0a00*/  @!P0 BRA `(.L_x_6834) ;  /* 0x000001b800a88947 */ /* 0x000fea0003800000 */
.L_x_6835:
[----:B------:R-:W-:-:S08]  /*0a10*/  NOP ;  /* 0x0000000000007918 */ /* 0x000fd00000000000 */
[----:B------:R-:W0:Y:S02]  /*0a20*/  USETMAXREG.TRY_ALLOC.CTAPOOL UP0, 0xf0 ;  /* 0x000000f0000079c8 */ /* 0x000e240008000600 */
[----:B0-----:R-:W-:-:S13]  /*0a30*/  PLOP3.LUT P0, PT, PT, PT, UP0, 0x80, 0x0 ;  /* 0x000000000000781c */ /* 0x001fda0003f0f008 */
[----:B------:R-:W-:Y:S05]  /*0a40*/  @!P0 BRA `(.L_x_6835) ;  /* 0xfffffffc00f08947 */ /* 0x000fea000383ffff */
[----:B------:R-:W-:Y:S01]  /*0a50*/  SHF.R.U32.HI R0, RZ, 0x7, R3 ;  /* 0x00000007ff007819 */ /* 0x000fe20000011603 */
[----:B------:R-:W0:Y:S08]  /*0a60*/  S2UR UR5, SR_CgaCtaId ;  /* 0x00000000000579c3 */ /* 0x000e300000008800 */
[----:B------:R-:W-:Y:S06]  /*0a70*/  BAR.ARV 0x8, 0x120 ;  /* 0x0204800000007b1d */ /* 0x000fec0000002000 */
[----:B------:R-:W-:Y:S01]  /*0a80*/  ISETP.NE.AND P0, PT, R0, 0x1, PT ;  /* 0x000000010000780c */ /* 0x000fe20003f05270 */
[----:B------:R-:W-:-:S12]  /*0a90*/  UMOV UR4, 0x400 ;  /* 0x0000040000047882 */ /* 0x000fd80000000000 */
[----:B------:R-:W-:Y:S06]  /*0aa0*/  @!P0 BAR.ARV 0x9, 0x100 ;  /* 0x0244000000008b1d */ /* 0x000fec0000002000 */
[----:B0-----:R-:W-:Y:S02]  /*0ab0*/  ULEA UR4, UR5, UR4, 0x18 ;  /* 0x0000000405047291 */ /* 0x001fe4000f8ec03f */
[----:B------:R-:W-:Y:S04]  /*0ac0*/  BAR.SYNC.DEFER_BLOCKING 0x5, 0x120 ;  /* 0x0144800000007b1d */ /* 0x000fe80000010000 */
[----:B------:R-:W-:-:S02]  /*0ad0*/  IMAD.U32 R2, RZ, RZ, UR4 ;  /* 0x00000004ff027e24 */ /* 0x000fc4000f8e00ff */
[----:B------:R-:W-:-:S03]  /*0ae0*/  ULDC UR4, c[0x0][0xc14] ;  /* 0x0003050000047ab9 */ /* 0x000fc60000000800 */
[----:B------:R-:W0:Y:S01]  /*0af0*/  LDS.128 R196, [R2+0x288d0] ;  /* 0x0288d00002c47984 */ /* 0x000e220000000c00 */
[----:B------:R-:W-:Y:S06]  /*0b00*/  BAR.ARV 0x4, 0x120 ;  /* 0x0104800000007b1d */ /* 0x000fec0000002000 */
[----:B0-----:R-:W-:-:S13]  /*0b10*/  ISETP.GE.AND P0, PT, R199, UR4, PT ;  /* 0x00000004c7007c0c */ /* 0x001fda000bf06270 */
[----:B------:R-:W-:Y:S05]  /*0b20*/  @P0 BRA `(.L_x_6836) ;  /* 0x0000021c007c0947 */ /* 0x000fea0003800000 */
[----:B------:R-:W-:Y:S01]  /*0b30*/  VIADD R230, R3, 0xffffff80 ;  /* 0xffffff8003e67836 */ /* 0x000fe20000000000 */
[----:B------:R-:W-:Y:S01]  /*0b40*/  R2UR UR38, R2 ;  /* 0x00000000022672ca */ /* 0x000fe200000e0000 */
[----:B------:R-:W-:Y:S01]  /*0b50*/  IMAD.MOV.U32 R222, RZ, RZ, RZ ;  /* 0x000000ffffde7224 */ /* 0x000fe200078e00ff */
[----:B------:R-:W-:Y:S01]  /*0b60*/  CS2R R184, SRZ ;  /* 0x0000000000b87805 */ /* 0x000fe2000001ff00 */
[----:B------:R-:W-:Y:S01]  /*0b70*/  IMAD.MOV.U32 R194, RZ, RZ, RZ ;  /* 0x000000ffffc27224 */ /* 0x000fe200078e00ff */
[----:B------:R-:W-:Y:S01]  /*0b80*/  SHF.R.S32.HI R3, RZ, 0x1f, R230 ;  /* 0x0000001fff037819 */ /* 0x000fe200000114e6 */
[----:B------:R-:W-:Y:S01]  /*0b90*/  IMAD.MOV.U32 R186, RZ, RZ, RZ ;  /* 0x000000ffffba7224 */ /* 0x000fe200078e00ff */
[----:B------:R-:W-:Y:S02]  /*0ba0*/  ULOP3.LUT UR39, UR36, 0x1, URZ, 0xfc, !UPT ;  /* 0x0000000124277892 */ /* 0x000fe4000f8efc3f */
[CC--:B------:R-:W-:Y:S02]  /*0bb0*/  LEA.HI R5, R3.reuse, R230.reuse, RZ, 0x7 ;  /* 0x000000e603057211 */ /* 0x0c0fe400078f38ff */
[----:B------:R-:W-:-:S02]  /*0bc0*/  LEA.HI R4, R3, R230, RZ, 0x5 ;  /* 0x000000e603047211 */ /* 0x000fc400078f28ff */
[C---:B------:R-:W-:Y:S01]  /*0bd0*/  LOP3.LUT R7, R5.reuse, 0xffffff80, RZ, 0xc0, !PT ;  /* 0xffffff8005077812 */ /* 0x040fe200078ec0ff */
[----:B------:R-:W-:Y:S01]  /*0be0*/  UIADD3 UR38, UR38, 0x10400, URZ ;  /* 0x0001040026267890 */ /* 0x000fe2000fffe03f */
[----:B------:R-:W-:Y:S01]  /*0bf0*/  SHF.R.S32.HI R228, RZ, 0x7, R5 ;  /* 0x00000007ffe47819 */ /* 0x000fe20000011405 */
[----:B------:R-:W-:Y:S02]  /*0c00*/  IMAD.SHL.U32 R4, R4, 0x20, RZ ;  /* 0x0000002004047824 */ /* 0x000fe400078e00ff */
[----:B------:R-:W-:Y:S01]  /*0c10*/  IMAD.IADD R224, R230, 0x1, -R7 ;  /* 0x00000001e6e07824 */ /* 0x000fe200078e0a07 */
[----:B------:R-:W-:Y:S02]  /*0c20*/  LEA.HI R5, R5, R228, RZ, 0x1 ;  /* 0x000000e405057211 */ /* 0x000fe400078f08ff */
[----:B------:R-:W-:Y:S02]  /*0c30*/  LOP3.LUT R4, R4, 0xfffffc00, RZ, 0xc0, !PT ;  /* 0xfffffc0004047812 */ /* 0x000fe400078ec0ff */
[----:B------:R-:W-:-:S02]  /*0c40*/  SHF.R.S32.HI R11, RZ, 0x1f, R224 ;  /* 0x0000001fff0b7819 */ /* 0x000fc400000114e0 */
[----:B------:R-:W-:Y:S02]  /*0c50*/  LOP3.LUT R5, R5, 0x3fffffe, RZ, 0xc0, !PT ;  /* 0x03fffffe05057812 */ /* 0x000fe400078ec0ff */
[CC--:B------:R-:W-:Y:S02]  /*0c60*/  LEA.HI R6, R11.reuse, R224.reuse, RZ, 0x2 ;  /* 0x000000e00b067211 */ /* 0x0c0fe400078f10ff */
[----:B------:R-:W-:Y:S01]  /*0c70*/  LEA.HI R11, R11, R224, RZ, 0x5 ;  /* 0x000000e00b0b7211 */ /* 0x000fe200078f28ff */
[----:B------:R-:W-:Y:S01]  /*0c80*/  IMAD.IADD R5, R228, 0x1, -R5 ;  /* 0x00000001e4057824 */ /* 0x000fe200078e0a05 */
[--C-:B------:R-:W-:Y:S02]  /*0c90*/  SHF.R.S32.HI R7, RZ, 0x2, R6.reuse ;  /* 0x00000002ff077819 */ /* 0x100fe40000011406 */
[----:B------:R-:W-:Y:S02]  /*0ca0*/  SHF.R.S32.HI R0, RZ, 0x1f, R6 ;  /* 0x0000001fff007819 */ /* 0x000fe40000011406 */
[----:B------:R-:W-:-:S02]  /*0cb0*/  SHF.R.S32.HI R11, RZ, 0x5, R11 ;  /* 0x00000005ff0b7819 */ /* 0x000fc4000001140b */
[----:B------:R-:W-:Y:S02]  /*0cc0*/  LEA.HI R8, R0, R7, RZ, 0x3 ;  /* 0x0000000700087211 */ /* 0x000fe400078f18ff */
[----:B------:R-:W-:Y:S02]  /*0cd0*/  LEA.HI R0, R3, R230, RZ, 0x4 ;  /* 0x000000e603007211 */ /* 0x000fe400078f20ff */
[----:B------:R-:W-:Y:S02]  /*0ce0*/  LOP3.LUT R8, R8, 0xfffffff8, RZ, 0xc0, !PT ;  /* 0xfffffff808087812 */ /* 0x000fe400078ec0ff */
[----:B------:R-:W-:Y:S02]  /*0cf0*/  SHF.R.S32.HI R9, RZ, 0x4, R0 ;  /* 0x00000004ff097819 */ /* 0x000fe40000011400 */
[----:B------:R-:W-:Y:S01]  /*0d00*/  LOP3.LUT R191, R6, 0x7ffffffc, RZ, 0xc0, !PT ;  /* 0x7ffffffc06bf7812 */ /* 0x000fe200078ec0ff */
[----:B------:R-:W-:Y:S01]  /*0d10*/  IMAD.IADD R8, R7, 0x1, -R8 ;  /* 0x0000000107087824 */ /* 0x000fe200078e0a08 */
[----:B------:R-:W-:-:S02]  /*0d20*/  LOP3.LUT R7, R0, 0x3fffff0, RZ, 0xc0, !PT ;  /* 0x03fffff000077812 */ /* 0x000fc400078ec0ff */
[----:B------:R-:W-:Y:S01]  /*0d30*/  LEA.HI R0, R0, R9, RZ, 0x1 ;  /* 0x0000000900007211 */ /* 0x000fe200078f08ff */
[----:B------:R-:W-:Y:S02]  /*0d40*/  IMAD R8, R11, 0x10, R8 ;  /* 0x000000100b087824 */ /* 0x000fe400078e0208 */
[----:B------:R-:W-:Y:S01]  /*0d50*/  IMAD.IADD R7, R230, 0x1, -R7 ;  /* 0x00000001e6077824 */ /* 0x000fe200078e0a07 */
[----:B------:R-:W-:Y:S01]  /*0d60*/  LOP3.LUT R0, R0, 0x1ffffffe, RZ, 0xc0, !PT ;  /* 0x1ffffffe00007812 */ /* 0x000fe200078ec0ff */
[----:B------:R-:W-:Y:S02]  /*0d70*/  IMAD R204, R5, 0x40, R8 ;  /* 0x0000004005cc7824 */ /* 0x000fe400078e0208 */
[----:B------:R-:W-:Y:S02]  /*0d80*/  IMAD R7, R7, 0x40, R4 ;  /* 0x0000004007077824 */ /* 0x000fe400078e0204 */
[----:B------:R-:W-:Y:S02]  /*0d90*/  IMAD.IADD R0, R9, 0x1, -R0 ;  /* 0x0000000109007824 */ /* 0x000fe400078e0a00 */
[----:B------:R-:W-:-:S02]  /*0da0*/  IMAD.IADD R191, R224, 0x1, -R191 ;  /* 0x00000001e0bf7824 */ /* 0x000fc400078e0abf */
[----:B------:R-:W-:Y:S01]  /*0db0*/  IMAD R229, R0, 0x8, R7 ;  /* 0x0000000800e57824 */ /* 0x000fe200078e0207 */
[CC--:B------:R-:W-:Y:S02]  /*0dc0*/  LEA.HI R0, R3.reuse, R230.reuse, RZ, 0x6 ;  /* 0x000000e603007211 */ /* 0x0c0fe400078f30ff */
[----:B------:R-:W-:-:S03]  /*0dd0*/  LEA.HI R3, R3, R230, RZ, 0x3 ;  /* 0x000000e603037211 */ /* 0x000fc600078f18ff */
[----:B------:R-:W-:Y:S01]  /*0de0*/  IMAD.SHL.U32 R0, R0, 0x8, RZ ;  /* 0x0000000800007824 */ /* 0x000fe200078e00ff */
[----:B------:R-:W-:Y:S02]  /*0df0*/  SHF.R.S32.HI R18, RZ, 0x3, R3 ;  /* 0x00000003ff127819 */ /* 0x000fe40000011403 */
[----:B------:R-:W-:Y:S02]  /*0e00*/  LOP3.LUT R5, R3, 0xfffffff8, RZ, 0xc0, !PT ;  /* 0xfffffff803057812 */ /* 0x000fe400078ec0ff */
[----:B------:R-:W-:Y:S01]  /*0e10*/  LOP3.LUT R212, R0, 0xfffffe00, RZ, 0xc0, !PT ;  /* 0xfffffe0000d47812 */ /* 0x000fe200078ec0ff */
[C---:B------:R-:W-:Y:S01]  /*0e20*/  VIADD R189, R18.reuse, 0x20 ;  /* 0x0000002012bd7836 */ /* 0x040fe20000000000 */
[----:B------:R-:W-:Y:S01]  /*0e30*/  SHF.R.S32.HI R19, RZ, 0x1f, R18 ;  /* 0x0000001fff137819 */ /* 0x000fe20000011412 */
[C---:B------:R-:W-:Y:S02]  /*0e40*/  VIADD R190, R18.reuse, 0x60 ;  /* 0x0000006012be7836 */ /* 0x040fe40000000000 */
[----:B------:R-:W-:Y:S01]  /*0e50*/  VIADD R188, R18, 0x40 ;  /* 0x0000004012bc7836 */ /* 0x000fe20000000000 */
[----:B------:R-:W-:Y:S01]  /*0e60*/  SHF.R.S32.HI R0, RZ, 0x1f, R189 ;  /* 0x0000001fff007819 */ /* 0x000fe200000114bd */
[----:B------:R-:W-:Y:S01]  /*0e70*/  IMAD.IADD R220, R230, 0x1, -R5 ;  /* 0x00000001e6dc7824 */ /* 0x000fe200078e0a05 */
[----:B------:R-:W-:Y:S01]  /*0e80*/  SHF.R.S32.HI R7, RZ, 0x1f, R190 ;  /* 0x0000001fff077819 */ /* 0x000fe200000114be */
[----:B------:R-:W-:Y:S01]  /*0e90*/  IMAD.SHL.U32 R203, R18, 0x40, RZ ;  /* 0x0000004012cb7824 */ /* 0x000fe200078e00ff */
[----:B------:R-:W-:Y:S01]  /*0ea0*/  SHF.R.S32.HI R5, RZ, 0x1f, R188 ;  /* 0x0000001fff057819 */ /* 0x000fe200000114bc */
[----:B------:R-:W-:Y:S01]  /*0eb0*/  IMAD.SHL.U32 R202, R189, 0x40, RZ ;  /* 0x00000040bdca7824 */ /* 0x000fe200078e00ff */
[----:B------:R-:W-:Y:S01]  /*0ec0*/  LEA.HI R0, R0, R189, RZ, 0x3 ;  /* 0x000000bd00007211 */ /* 0x000fe200078f18ff */
[----:B------:R-:W-:Y:S01]  /*0ed0*/  IMAD.SHL.U32 R201, R188, 0x40, RZ ;  /* 0x00000040bcc97824 */ /* 0x000fe200078e00ff */
[----:B------:R-:W-:Y:S01]  /*0ee0*/  LEA.HI R7, R7, R190, RZ, 0x3 ;  /* 0x000000be07077211 */ /* 0x000fe200078f18ff */
[----:B------:R-:W-:Y:S01]  /*0ef0*/  IMAD.SHL.U32 R200, R190, 0x40, RZ ;  /* 0x00000040bec87824 */ /* 0x000fe200078e00ff */
[----:B------:R-:W-:Y:S01]  /*0f00*/  LEA.HI R5, R5, R188, RZ, 0x3 ;  /* 0x000000bc05057211 */ /* 0x000fe200078f18ff */
[----:B------:R-:W-:Y:S01]  /*0f10*/  IMAD.SHL.U32 R16, R220, 0x8, RZ ;  /* 0x00000008dc107824 */ /* 0x000fe200078e00ff */
[----:B------:R-:W-:Y:S01]  /*0f20*/  LOP3.LUT R3, R203, 0x1c0, RZ, 0xc0, !PT ;  /* 0x000001c0cb037812 */ /* 0x000fe200078ec0ff */
[----:B------:R-:W-:Y:S01]  /*0f30*/  IMAD.SHL.U32 R0, R0, 0x40, RZ ;  /* 0x0000004000007824 */ /* 0x000fe200078e00ff */
[----:B------:R-:W-:Y:S01]  /*0f40*/  LOP3.LUT R202, R202, 0x1c0, RZ, 0xc0, !PT ;  /* 0x000001c0caca7812 */ /* 0x000fe200078ec0ff */
[----:B------:R-:W-:Y:S01]  /*0f50*/  IMAD.SHL.U32 R7, R7, 0x40, RZ ;  /* 0x0000004007077824 */ /* 0x000fe200078e00ff */
[----:B------:R-:W-:Y:S01]  /*0f60*/  LOP3.LUT R201, R201, 0x1c0, RZ, 0xc0, !PT ;  /* 0x000001c0c9c97812 */ /* 0x000fe200078ec0ff */
[----:B------:R-:W-:Y:S01]  /*0f70*/  IMAD.SHL.U32 R22, R220, 0x4, RZ ;  /* 0x00000004dc167824 */ /* 0x000fe200078e00ff */
[----:B------:R-:W-:Y:S01]  /*0f80*/  LOP3.LUT R200, R200, 0x1c0, RZ, 0xc0, !PT ;  /* 0x000001c0c8c87812 */ /* 0x000fe200078ec0ff */
[----:B------:R-:W-:Y:S01]  /*0f90*/  VIADD R195, R16, 0x40 ;  /* 0x0000004010c37836 */ /* 0x000fe20000000000 */
[----:B------:R-:W-:Y:S01]  /*0fa0*/  SHF.L.U32 R5, R5, 0x6, RZ ;  /* 0x0000000605057819 */ /* 0x000fe200000006ff */
[----:B------:R-:W-:Y:S01]  /*0fb0*/  VIADD R187, R22, 0x20 ;  /* 0x0000002016bb7836 */ /* 0x000fe20000000000 */
[----:B------:R-:W-:-:S02]  /*0fc0*/  SHF.R.U32.HI R211, RZ, 0x3, R3 ;  /* 0x00000003ffd37819 */ /* 0x000fc40000011603 */
[----:B------:R-:W-:Y:S02]  /*0fd0*/  LOP3.LUT R214, R3, 0x38, R16, 0xf8, !PT ;  /* 0x0000003803d67812 */ /* 0x000fe400078ef810 */
[----:B------:R-:W-:Y:S02]  /*0fe0*/  SHF.R.U32.HI R209, RZ, 0x3, R202 ;  /* 0x00000003ffd17819 */ /* 0x000fe400000116ca */
[--C-:B------:R-:W-:Y:S02]  /*0ff0*/  LOP3.LUT R3, R202, 0x38, R16.reuse, 0xf8, !PT ;  /* 0x00000038ca037812 */ /* 0x100fe400078ef810 */
[----:B------:R-:W-:Y:S02]  /*1000*/  SHF.R.U32.HI R207, RZ, 0x3, R201 ;  /* 0x00000003ffcf7819 */ /* 0x000fe400000116c9 */
[----:B------:R-:W-:Y:S02]  /*1010*/  LOP3.LUT R4, R201, 0x38, R16, 0xf8, !PT ;  /* 0x00000038c9047812 */ /* 0x000fe400078ef810 */
[----:B------:R-:W-:-:S02]  /*1020*/  SHF.R.U32.HI R205, RZ, 0x3, R200 ;  /* 0x00000003ffcd7819 */ /* 0x000fc400000116c8 */
[----:B------:R-:W-:Y:S02]  /*1030*/  LOP3.LUT R6, R200, 0x38, R16, 0xf8, !PT ;  /* 0x00000038c8067812 */ /* 0x000fe400078ef810 */
[----:B------:R-:W-:Y:S02]  /*1040*/  LOP3.LUT R210, R0, 0xfffffe00, RZ, 0xc0, !PT ;  /* 0xfffffe0000d27812 */ /* 0x000fe400078ec0ff */
[----:B------:R-:W-:Y:S02]  /*1050*/  LOP3.LUT R208, R5, 0xfffffe00, RZ, 0xc0, !PT ;  /* 0xfffffe0005d07812 */ /* 0x000fe400078ec0ff */
[----:B------:R-:W-:Y:S02]  /*1060*/  LOP3.LUT R206, R7, 0xfffffe00, RZ, 0xc0, !PT ;  /* 0xfffffe0007ce7812 */ /* 0x000fe400078ec0ff */
[----:B------:R-:W-:Y:S02]  /*1070*/  LOP3.LUT R214, R212, R214, R211, 0xf6, !PT ;  /* 0x000000d6d4d67212 */ /* 0x000fe400078ef6d3 */
[----:B------:R-:W-:-:S02]  /*1080*/  LOP3.LUT R3, R210, R3, R209, 0xf6, !PT ;  /* 0x00000003d2037212 */ /* 0x000fc400078ef6d1 */
[----:B------:R-:W-:Y:S02]  /*1090*/  LOP3.LUT R4, R208, R4, R207, 0xf6, !PT ;  /* 0x00000004d0047212 */ /* 0x000fe400078ef6cf */
[----:B------:R-:W-:Y:S02]  /*10a0*/  LOP3.LUT R6, R206, R6, R205, 0xf6, !PT ;  /* 0x00000006ce067212 */ /* 0x000fe400078ef6cd */
[----:B------:R-:W-:Y:S02]  /*10b0*/  SHF.R.S32.HI R218, RZ, 0x1f, R189 ;  /* 0x0000001fffda7819 */ /* 0x000fe400000114bd */
[----:B------:R-:W-:Y:S02]  /*10c0*/  SHF.R.S32.HI R217, RZ, 0x1f, R188 ;  /* 0x0000001fffd97819 */ /* 0x000fe400000114bc */
[----:B------:R-:W-:Y:S02]  /*10d0*/  SHF.R.S32.HI R216, RZ, 0x1f, R190 ;  /* 0x0000001fffd87819 */ /* 0x000fe400000114be */
[----:B------:R-:W-:-:S02]  /*10e0*/  SHF.R.S32.HI R17, RZ, 0x1f, R16 ;  /* 0x0000001fff117819 */ /* 0x000fc40000011410 */
[----:B------:R-:W-:Y:S02]  /*10f0*/  LEA R213, R214, UR38, 0x1 ;  /* 0x00000026d6d57c11 */ /* 0x000fe4000f8e08ff */
[----:B------:R-:W-:Y:S02]  /*1100*/  LEA R227, R3, UR38, 0x1 ;  /* 0x0000002603e37c11 */ /* 0x000fe4000f8e08ff */
[----:B------:R-:W-:Y:S02]  /*1110*/  LEA R226, R4, UR38, 0x1 ;  /* 0x0000002604e27c11 */ /* 0x000fe4000f8e08ff */
[----:B------:R-:W-:-:S07]  /*1120*/  LEA R225, R6, UR38, 0x1 ;  /* 0x0000002606e17c11 */ /* 0x000fce000f8e08ff */
.L_x_7116:
[----:B------:R-:W-:Y:S05]  /*1130*/  YIELD ;  /* 0x0000000000007946 */ /* 0x000fea0003800000 */
[----:B------:R-:W-:Y:S01]  /*1140*/  ULDC.64 UR4, c[0x0][0xa28] ;  /* 0x00028a0000047ab9 */ /* 0x000fe20000000a00 */
[----:B0-2345:R-:W0:Y:S01]  /*1150*/  LDC.64 R6, c[0x0][0xa08] ;  /* 0x00028200ff067b82 */ /* 0x03de220000000a00 */
[----:B------:R-:W-:Y:S01]  /*1160*/  ISETP.NE.U32.AND P1, PT, RZ, UR4, PT ;  /* 0x00000004ff007c0c */ /* 0x000fe2000bf25070 */
[----:B------:R-:W-:Y:S02]  /*1170*/  IMAD.MOV.U32 R0, RZ, RZ, RZ ;  /* 0x000000ffff007224 */ /* 0x000fe400078e00ff */
[----:B------:R-:W-:Y:S01]  /*1180*/  IMAD.MOV.U32 R28, RZ, RZ, RZ ;  /* 0x000000ffff1c7224 */ /* 0x000fe200078e00ff */
[----:B------:R-:W-:Y:S01]  /*1190*/  ISETP.NE.AND.EX P1, PT, RZ, UR5, PT, P1 ;  /* 0x00000005ff007c0c */ /* 0x000fe2000bf25310 */
[----:B------:R-:W-:-:S02]  /*11a0*/  ULDC.64 UR4, c[0x0][0xa18] ;  /* 0x0002860000047ab9 */ /* 0x000fc40000000a00 */
        /* <DEDUP_REMOVED lines=11> */
[----:B------:R2:W5:Y:S01]  /*1260*/  @P0 LDG.E R28, desc[UR54][R10.64] ;  /* 0x000000360a1c0981 */ /* 0x000562000c1e1900 */
[----:B-1----:R-:W-:-:S05]  /*1270*/  @P1 IMAD.WIDE R4, R199, 0x4, R4 ;  /* 0x00000004c7041825 */ /* 0x002fca00078e0204 */
[----:B------:R2:W5:Y:S01]  /*1280*/  @P1 LDG.E R0, desc[UR54][R4.64] ;  /* 0x0000003604001981 */ /* 0x000562000c1e1900 */
[----:B0-----:R-:W-:-:S05]  /*1290*/  @P2 IMAD.WIDE R6, R199, 0x4, R8 ;  /* 0x00000004c7062825 */ /* 0x001fca00078e0208 */
[----:B------:R2:W5:Y:S01]  /*12a0*/  @P2 LDG.E R193, desc[UR54][R6.64] ;  /* 0x0000003606c12981 */ /* 0x000562000c1e1900 */
[----:B------:R-:W-:-:S03]  /*12b0*/  UISETP.NE.U32.AND UP0, UPT, UR4, URZ, UPT ;  /* 0x0000003f0400728c */ /* 0x000fc6000bf05070 */
[----:B------:R-:W-:Y:S01]  /*12c0*/  ULDC UR4, c[0x0][0x404] ;  /* 0x0001010000047ab9 */ /* 0x000fe20000000800 */
[----:B------:R-:W-:-:S03]  /*12d0*/  UISETP.NE.AND.EX UP0, UPT, UR5, URZ, UPT, UP0 ;  /* 0x0000003f0500728c */ /* 0x000fc6000bf05300 */
[----:B------:R-:W-:Y:S01]  /*12e0*/  ULDC UR5, c[0x0][0x2e0] ;  /* 0x0000b80000057ab9 */ /* 0x000fe20000000800 */
[----:B------:R-:W-:-:S04]  /*12f0*/  USEL UR4, UR4, 0x1, UP0 ;  /* 0x0000000104047887 */ /* 0x000fc80008000000 */
[----:B------:R-:W-:-:S03]  /*1300*/  UIMAD UR4, UR4, UR5, URZ ;  /* 0x00000005040472a4 */ /* 0x000fc6000f8e023f */
[----:B------:R-:W-:Y:S02]  /*1310*/  ULDC UR5, c[0x0][0x338] ;  /* 0x0000ce0000057ab9 */ /* 0x000fe40000000800 */
[----:B------:R-:W-:Y:S02]  /*1320*/  IMAD.U32 R24, RZ, RZ, UR5 ;  /* 0x00000005ff187e24 */ /* 0x000fe4000f8e00ff */
[----:B------:R-:W-:Y:S01]  /*1330*/  IMAD.U32 R27, RZ, RZ, UR4 ;  /* 0x00000004ff1b7e24 */ /* 0x000fe2000f8e00ff */
[----:B--2---:R-:W-:Y:S06]  /*1340*/  @P2 BRA `(.L_x_6837) ;  /* 0x0000000000242947 */ /* 0x004fec0003800000 */
        /* <DEDUP_REMOVED lines=9> */
.L_x_6837:
[----:B------:R-:W-:Y:S01]  /*13e0*/  ULDC.64 UR4, c[0x0][0xa20] ;  /* 0x0002880000047ab9 */ /* 0x000fe20000000a00 */
[----:B------:R-:W-:Y:S01]  /*13f0*/  IMAD.MOV.U32 R223, RZ, RZ, R197 ;  /* 0x000000ffffdf7224 */ /* 0x000fe200078e00c5 */
[----:B------:R-:W-:Y:S01]  /*1400*/  ISETP.NE.U32.AND P1, PT, RZ, UR4, PT ;  /* 0x00000004ff007c0c */ /* 0x000fe2000bf25070 */
[----:B------:R-:W-:Y:S02]  /*1410*/  IMAD.MOV.U32 R219, RZ, RZ, R198 ;  /* 0x000000ffffdb7224 */ /* 0x000fe400078e00c6 */
[----:B------:R-:W-:Y:S01]  /*1420*/  IMAD.MOV.U32 R221, RZ, RZ, R199 ;  /* 0x000000ffffdd7224 */ /* 0x000fe200078e00c7 */
[----:B------:R-:W-:-:S13]  /*1430*/  ISETP.NE.AND.EX P1, PT, RZ, UR5, PT, P1 ;  /* 0x00000005ff007c0c */ /* 0x000fda000bf25310 */
[----:B------:R-:W-:Y:S05]  /*1440*/  @!P1 BRA `(.L_x_6838) ;  /* 0x0000000000109947 */ /* 0x000fea0003800000 */
[----:B------:R-:W0:Y:S02]  /*1450*/  LDC.64 R4, c[0x0][0xa20] ;  /* 0x00028800ff047b82 */ /* 0x000e240000000a00 */
[----:B0-----:R-:W-:-:S05]  /*1460*/  IMAD.WIDE R4, R199, 0x4, R4 ;  /* 0x00000004c7047825 */ /* 0x001fca00078e0204 */
[----:B------:R0:W5:Y:S01]  /*1470*/  LDG.E R27, desc[UR54][R4.64] ;  /* 0x00000036041b7981 */ /* 0x000162000c1e1900 */
[----:B------:R-:W-:Y:S05]  /*1480*/  BRA `(.L_x_6839) ;  /* 0x0000000000107947 */ /* 0x000fea0003800000 */
.L_x_6838:
[----:B------:R-:W-:Y:S05]  /*1490*/  @!P0 BRA `(.L_x_6839) ;  /* 0x00000000000c8947 */ /* 0x000fea0003800000 */
[----:B------:R-:W2:Y:S04]  /*14a0*/  LDG.E R4, desc[UR54][R10.64] ;  /* 0x000000360a047981 */ /* 0x000ea8000c1e1900 */
[----:B------:R-:W2:Y:S02]  /*14b0*/  LDG.E R27, desc[UR54][R10.64+0x4] ;  /* 0x000004360a1b7981 */ /* 0x000ea4000c1e1900 */
[----:B--2---:R-:W-:-:S07]  /*14c0*/  IMAD.IADD R27, R27, 0x1, -R4 ;  /* 0x000000011b1b7824 */ /* 0x004fce00078e0a04 */
.L_x_6839:
[----:B------:R-:W-:Y:S01]  /*14d0*/  ULDC.64 UR4, c[0x0][0xa10] ;  /* 0x0002840000047ab9 */ /* 0x000fe20000000a00 */
[----:B------:R-:W1:Y:S01]  /*14e0*/  LDC.64 R10, c[0x0][0x9e0] ;  /* 0x00027800ff0a7b82 */ /* 0x000e620000000a00 */
[----:B------:R-:W-:-:S04]  /*14f0*/  ISETP.NE.U32.AND P0, PT, RZ, UR4, PT ;  /* 0x00000004ff007c0c */ /* 0x000fc8000bf05070 */
        /* <DEDUP_REMOVED lines=9> */
[----:B-----5:R-:W-:Y:S02]  /*1590*/  IMAD.MOV.U32 R117, RZ, RZ, R27 ;  /* 0x000000ffff757224 */ /* 0x020fe400078e001b */
[----:B--2---:R-:W-:-:S04]  /*15a0*/  @P1 IMAD.WIDE R6, R199, 0x4, R6 ;  /* 0x00000004c7061825 */ /* 0x004fc800078e0206 */
[----:B------:R-:W-:Y:S01]  /*15b0*/  IMAD.IADD R9, R27, 0x1, -R0 ;  /* 0x000000011b097824 */ /* 0x000fe200078e0a00 */
[----:B------:R0:W5:Y:S01]  /*15c0*/  @P1 LDG.E R117, desc[UR54][R6.64] ;  /* 0x0000003606751981 */ /* 0x000162000c1e1900 */
[----:B-1----:R-:W-:Y:S02]  /*15d0*/  ISETP.GE.AND P1, PT, R11, 0x1, PT ;  /* 0x000000010b00780c */ /* 0x002fe40003f26270 */
[----:B------:R-:W-:Y:S01]  /*15e0*/  LEA R119, R197, 0x80, 0x7 ;  /* 0x00000080c5777811 */ /* 0x000fe200078e38ff */
[----:B---3--:R-:W-:-:S04]  /*15f0*/  @P0 IMAD.IADD R24, R8, 0x1, -R3 ;  /* 0x0000000108180824 */ /* 0x008fc800078e0a03 */
[----:B------:R-:W-:-:S04]  /*1600*/  IMAD.IADD R192, R9, 0x1, R24 ;  /* 0x0000000109c07824 */ /* 0x000fc800078e0218 */
[C---:B------:R-:W-:Y:S01]  /*1610*/  VIADD R0, R192.reuse, 0x7f ;  /* 0x0000007fc0007836 */ /* 0x040fe20000000000 */
[----:B------:R-:W-:-:S04]  /*1620*/  IADD3 R119, R192, R119, -R193 ;  /* 0x00000077c0777210 */ /* 0x000fc80007ffe8c1 */
        /* <DEDUP_REMOVED lines=16> */
.L_x_6842:
[----:B------:R-:W-:-:S13]  /*1730*/  ISETP.NE.AND P0, PT, R11, 0x1, PT ;  /* 0x000000010b00780c */ /* 0x000fda0003f05270 */
[----:B------:R-:W0:Y:S02]  /*1740*/  @P0 LDC.64 R4, c[0x0][0x9e8] ;  /* 0x00027a00ff040b82 */ /* 0x000e240000000a00 */
[----:B0-----:R-:W-:-:S05]  /*1750*/  @P0 IMAD.HI.U32 R4, R3, R4, RZ ;  /* 0x0000000403040227 */ /* 0x001fca00078e00ff */
[----:B------:R-:W-:-:S07]  /*1760*/  @P0 SHF.R.U32.HI R3, RZ, R5, R4 ;  /* 0x00000005ff030219 */ /* 0x000fce0000011604 */
.L_x_6843:
[----:B------:R-:W-:Y:S05]  /*1770*/  BSYNC B0 ;  /* 0x0000000000007941 */ /* 0x000fea0003800000 */
.L_x_6841:
[----:B------:R-:W-:-:S05]  /*1780*/  IMAD R3, R3, R11, R11 ;  /* 0x0000000b03037224 */ /* 0x000fca00078e020b */
[----:B------:R-:W-:-:S07]  /*1790*/  VIMNMX R0, R0, R3, PT ;  /* 0x0000000300007248 */ /* 0x000fce0003fe0100 */
.L_x_6840:
        /* <DEDUP_REMOVED lines=15> */
.L_x_6846:
[----:B------:R-:W-:Y:S01]  /*1890*/  ISETP.NE.AND P0, PT, R11, 0x1, PT ;  /* 0x000000010b00780c */ /* 0x000fe20003f05270 */
[----:B------:R-:W-:-:S12]  /*18a0*/  IMAD.MOV.U32 R4, RZ, RZ, R118 ;  /* 0x000000ffff047224 */ /* 0x000fd800078e0076 */
[----:B------:R-:W0:Y:S02]  /*18b0*/  @P0 LDC.64 R6, c[0x0][0x9e8] ;  /* 0x00027a00ff060b82 */ /* 0x000e240000000a00 */
[----:B0-----:R-:W-:-:S05]  /*18c0*/  @P0 IMAD.HI.U32 R6, R118, R6, RZ ;  /* 0x0000000676060227 */ /* 0x001fca00078e00ff */
[----:B------:R-:W-:-:S07]  /*18d0*/  @P0 SHF.R.U32.HI R4, RZ, R7, R6 ;  /* 0x00000007ff040219 */ /* 0x000fce0000011606 */
.L_x_6847:
[----:B------:R-:W-:Y:S05]  /*18e0*/  BSYNC B0 ;  /* 0x0000000000007941 */ /* 0x000fea0003800000 */
.L_x_6845:
[----:B------:R-:W-:-:S05]  /*18f0*/  IMAD R4, R4, R11, RZ ;  /* 0x0000000b04047224 */ /* 0x000fca00078e02ff */
[----:B------:R-:W-:-:S07]  /*1900*/  VIMNMX R3, R3, R4, !PT ;  /* 0x0000000403037248 */ /* 0x000fce0007fe0100 */
.L_x_6844:
        /* <DEDUP_REMOVED lines=16> */
[----:B------:R-:W-:-:S05]  /*1a10*/  @P0 VIADD R0, R3, 0x7f ;  /* 0x0000007f03000836 */ /* 0x000fca0000000000 */
[----:B------:R-:W-:-:S04]  /*1a20*/  @P0 SHF.R.S32.HI R3, RZ, 0x1f, R0 ;  /* 0x0000001fff030819 */ /* 0x000fc80000011400 */
[----:B------:R-:W-:-:S04]  /*1a30*/  @P0 LEA.HI R3, R3, R0, RZ, 0x7 ;  /* 0x0000000003030211 */ /* 0x000fc800078f38ff */
[----:B------:R-:W-:Y:S02]  /*1a40*/  @P0 SHF.R.S32.HI R26, RZ, 0x7, R3 ;  /* 0x00000007ff1a0819 */ /* 0x000fe40000011403 */
[----:B------:R-:W-:Y:S02]  /*1a50*/  PLOP3.LUT P0, PT, PT, PT, PT, 0x80, 0x0 ;  /* 0x000000000000781c */ /* 0x000fe40003f0f070 */
        /* <DEDUP_REMOVED lines=21> */
[----:B-1---5:R-:W-:Y:S05]  /*1bb0*/  CALL.ABS.NOINC R14 ;  /* 0x000000000e007343 */ /* 0x022fea0003c00000 */
.L_x_6850:
[----:B------:R-:W-:Y:S05]  /*1bc0*/  BSYNC B6 ;  /* 0x0000000000067941 */ /* 0x000fea0003800000 */
.L_x_6849:
        /* <DEDUP_REMOVED lines=20> */
.L_x_6852:
[----:B------:R-:W-:Y:S05]  /*1d10*/  BSYNC B6 ;  /* 0x0000000000067941 */ /* 0x000fea0003800000 */
.L_x_6851:
[----:B------:R-:W-:Y:S01]  /*1d20*/  ULDC.64 UR4, c[0x0][0x9f8] ;  /* 0x00027e0000047ab9 */ /* 0x000fe20000000a00 */
[----:B------:R-:W0:Y:S01]  /*1d30*/  LDC R0, c[0x0][0x428] ;  /* 0x00010a00ff007b82 */ /* 0x000e220000000800 */
[----:B------:R-:W-:-:S07]  /*1d40*/  ISETP.NE.U32.AND P0, PT, RZ, UR4, PT ;  /* 0x00000004ff007c0c */ /* 0x000fce000bf05070 */
[----:B------:R-:W1:Y:S01]  /*1d50*/  LDC.64 R38, c[0x0][0x2f0] ;  /* 0x0000bc00ff267b82 */ /* 0x000e620000000a00 */
[----:B------:R-:W-:Y:S01]  /*1d60*/  ISETP.NE.AND.EX P0, PT, RZ, UR5, PT, P0 ;  /* 0x00000005ff007c0c */ /* 0x000fe2000bf05300 */
[----:B------:R-:W2:Y:S01]  /*1d70*/  S2R R30, SR_TID.X ;  /* 0x00000000001e7919 */ /* 0x000ea20000002100 */
[----:B------:R-:W-:Y:S01]  /*1d80*/  IMAD.IADD R43, R28, 0x1, R27 ;  /* 0x000000011c2b7824 */ /* 0x000fe200078e021b */
[----:B------:R-:W-:Y:S01]  /*1d90*/  ULDC.64 UR6, c[0x0][0xa08] ;  /* 0x0002820000067ab9 */ /* 0x000fe20000000a00 */
[----:B------:R-:W-:-:S03]  /*1da0*/  ULDC.64 UR4, c[0x0][0x2f8] ;  /* 0x0000be0000047ab9 */ /* 0x000fc60000000a00 */
[----:B------:R-:W3:Y:S08]  /*1db0*/  LDC.64 R32, c[0x0][0x3d8] ;  /* 0x0000f600ff207b82 */ /* 0x000ef00000000a00 */
[----:B------:R-:W4:Y:S08]  /*1dc0*/  @P0 LDC.64 R4, c[0x0][0x9f8] ;  /* 0x00027e00ff040b82 */ /* 0x000f300000000a00 */
[----:B------:R-:W1:Y:S01]  /*1dd0*/  LDC R27, c[0x0][0x3d4] ;  /* 0x0000f500ff1b7b82 */ /* 0x000e620000000800 */
[----:B----4-:R-:W-:-:S05]  /*1de0*/  @P0 IMAD.WIDE R4, R199, 0x4, R4 ;  /* 0x00000004c7040825 */ /* 0x010fca00078e0204 */
[----:B------:R4:W4:Y:S01]  /*1df0*/  @P0 LDG.E R199, desc[UR54][R4.64] ;  /* 0x0000003604c70981 */ /* 0x000922000c1e1900 */
[----:B0-----:R-:W-:Y:S01]  /*1e00*/  ISETP.NE.AND P0, PT, R0, 0x1, PT ;  /* 0x000000010000780c */ /* 0x001fe20003f05270 */
[----:B---3--:R-:W-:Y:S01]  /*1e10*/  IMAD.WIDE.U32 R10, R18, R32, R16 ;  /* 0x00000020120a7225 */ /* 0x008fe200078e0010 */
[----:B------:R-:W-:Y:S02]  /*1e20*/  SHF.R.S32.HI R35, RZ, 0x1f, R43 ;  /* 0x0000001fff237819 */ /* 0x000fe4000001142b */
[----:B--2---:R-:W-:Y:S01]  /*1e30*/  SHF.R.U32.HI R30, RZ, 0x7, R30 ;  /* 0x00000007ff1e7819 */ /* 0x004fe2000001161e */
[----:B-1----:R-:W-:Y:S01]  /*1e40*/  IMAD.SHL.U32 R90, R38, 0x20, RZ ;  /* 0x00000020265a7824 */ /* 0x002fe200078e00ff */
[----:B------:R-:W-:Y:S01]  /*1e50*/  ISETP.GE.AND P1, PT, R16, R27, PT ;  /* 0x0000001b1000720c */ /* 0x000fe20003f26270 */
[-C--:B------:R-:W-:Y:S01]  /*1e60*/  IMAD R6, R35, R38.reuse, RZ ;  /* 0x0000002623067224 */ /* 0x080fe200078e02ff */
[----:B------:R-:W-:Y:S01]  /*1e70*/  ISETP.NE.AND P6, PT, R30, 0x1, PT ;  /* 0x000000011e00780c */ /* 0x000fe20003fc5270 */
[----:B----4-:R-:W-:Y:S01]  /*1e80*/  IMAD.WIDE.U32 R4, R43, R38, RZ ;  /* 0x000000262b047225 */ /* 0x010fe200078e00ff */
[----:B------:R-:W-:-:S02]  /*1e90*/  SHF.R.S32.HI R23, RZ, 0x1f, R22 ;  /* 0x0000001fff177819 */ /* 0x000fc40000011416 */
[----:B------:R-:W-:Y:S01]  /*1ea0*/  SHF.L.U64.HI R91, R38, 0x5, R39 ;  /* 0x00000005265b7819 */ /* 0x000fe20000010227 */
[----:B------:R-:W0:Y:S01]  /*1eb0*/  @P0 LDC R3, c[0x0][0x42c] ;  /* 0x00010b00ff030b82 */ /* 0x000e220000000800 */
[-C--:B------:R-:W-:Y:S01]  /*1ec0*/  IMAD.WIDE.U32 R40, R18, R38.reuse, R16 ;  /* 0x0000002612287225 */ /* 0x080fe200078e0010 */
[C-C-:B------:R-:W-:Y:S02]  /*1ed0*/  SHF.L.U64.HI R15, R32.reuse, 0x5, R33.reuse ;  /* 0x00000005200f7819 */ /* 0x140fe40000010221 */
[----:B------:R-:W-:Y:S01]  /*1ee0*/  SHF.L.U64.HI R110, R32, 0x7, R33 ;  /* 0x00000007206e7819 */ /* 0x000fe20000010221 */
[----:B------:R-:W-:Y:S01]  /*1ef0*/  IMAD.WIDE.U32 R88, R18, R38, R90 ;  /* 0x0000002612587225 */ /* 0x000fe200078e005a */
[----:B------:R-:W-:Y:S02]  /*1f00*/  SHF.L.U64.HI R105, R38, 0x6, R39 ;  /* 0x0000000626697819 */ /* 0x000fe40000010227 */
[----:B------:R-:W1:Y:S01]  /*1f10*/  @P0 LDC R7, c[0x0][0x430] ;  /* 0x00010c00ff070b82 */ /* 0x000e620000000800 */
[----:B------:R-:W-:-:S02]  /*1f20*/  VIADD R125, R30, 0x8 ;  /* 0x000000081e7d7836 */ /* 0x000fc40000000000 */
[----:B------:R-:W-:Y:S02]  /*1f30*/  IMAD.SHL.U32 R116, R27, 0x2, RZ ;  /* 0x000000021b747824 */ /* 0x000fe400078e00ff */
[----:B------:R-:W-:Y:S02]  /*1f40*/  IMAD.SHL.U32 R128, R38, 0x80, RZ ;  /* 0x0000008026807824 */ /* 0x000fe400078e00ff */
[----:B0-----:R-:W-:-:S04]  /*1f50*/  @P0 IMAD.HI.U32 R0, R198, R3, RZ ;  /* 0x00000003c6000227 */ /* 0x001fc800078e00ff */
[----:B------:R-:W-:Y:S01]  /*1f60*/  IMAD R3, R43, R39, R6 ;  /* 0x000000272b037224 */ /* 0x000fe200078e0206 */
[----:B-1----:R-:W-:-:S03]  /*1f70*/  @P0 SHF.R.U32.HI R198, RZ, R7, R0 ;  /* 0x00000007ffc60219 */ /* 0x002fc60000011600 */
[----:B------:R-:W-:Y:S01]  /*1f80*/  IMAD.IADD R5, R5, 0x1, R3 ;  /* 0x0000000105057824 */ /* 0x000fe200078e0203 */
[----:B------:R-:W-:Y:S01]  /*1f90*/  ISETP.NE.U32.AND P0, PT, RZ, UR6, PT ;  /* 0x00000006ff007c0c */ /* 0x000fe2000bf05070 */
[----:B------:R-:W0:Y:S01]  /*1fa0*/  LDC.64 R6, c[0x0][0x3e8] ;  /* 0x0000fa00ff067b82 */ /* 0x000e220000000a00 */
[----:B------:R-:W-:Y:S01]  /*1fb0*/  SHF.R.S32.HI R8, RZ, 0x1f, R198 ;  /* 0x0000001fff087819 */ /* 0x000fe200000114c6 */
[----:B------:R-:W-:Y:S01]  /*1fc0*/  IMAD.WIDE.U32 R4, R198, UR4, R4 ;  /* 0x00000004c6047c25 */ /* 0x000fe2000f8e0004 */
[----:B------:R-:W-:-:S03]  /*1fd0*/  ISETP.NE.AND.EX P0, PT, RZ, UR7, PT, P0 ;  /* 0x00000007ff007c0c */ /* 0x000fc6000bf05300 */
[----:B------:R-:W-:-:S04]  /*1fe0*/  IMAD R3, R8, UR4, RZ ;  /* 0x0000000408037c24 */ /* 0x000fc8000f8e02ff */
[----:B------:R-:W-:Y:S01]  /*1ff0*/  IMAD R3, R198, UR5, R3 ;  /* 0x00000005c6037c24 */ /* 0x000fe2000f8e0203 */
[----:B------:R-:W-:-:S03]  /*2000*/  ULDC.64 UR4, c[0x0][0x300] ;  /* 0x0000c00000047ab9 */ /* 0x000fc60000000a00 */
[----:B------:R-:W-:Y:S02]  /*2010*/  IMAD.IADD R5, R5, 0x1, R3 ;  /* 0x0000000105057824 */ /* 0x000fe400078e0203 */
[----:B0-----:R-:W-:Y:S01]  /*2020*/  IMAD R12, R19, R6, RZ ;  /* 0x00000006130c7224 */ /* 0x001fe200078e02ff */
[----:B------:R-:W-:-:S03]  /*2030*/  SHF.L.U64.HI R109, R6, 0x7, R7 ;  /* 0x00000007066d7819 */ /* 0x000fc60000010207 */
[----:B------:R-:W-:Y:S01]  /*2040*/  IMAD R85, R18, R7, R12 ;  /* 0x0000000712557224 */ /* 0x000fe200078e020c */
[----:B------:R-:W-:Y:S02]  /*2050*/  SHF.R.S32.HI R0, RZ, 0x1f, R199 ;  /* 0x0000001fff007819 */ /* 0x000fe400000114c7 */
[----:B------:R-:W-:Y:S02]  /*2060*/  SEL R97, R199, RZ, !P0 ;  /* 0x000000ffc7617207 */ /* 0x000fe40004000000 */
[----:B------:R-:W-:Y:S02]  /*2070*/  SEL R9, R0, RZ, !P0 ;  /* 0x000000ff00097207 */ /* 0x000fe40004000000 */
[----:B------:R-:W-:Y:S01]  /*2080*/  IADD3 R42, P0, R18, R43, RZ ;  /* 0x0000002b122a7210 */ /* 0x000fe20007f1e0ff */
[----:B------:R-:W-:-:S04]  /*2090*/  IMAD.WIDE.U32 R98, R97, UR4, R4 ;  /* 0x0000000461627c25 */ /* 0x000fc8000f8e0004 */
[----:B------:R-:W-:Y:S02]  /*20a0*/  IMAD R0, R9, UR4, RZ ;  /* 0x0000000409007c24 */ /* 0x000fe4000f8e02ff */
[----:B------:R-:W-:Y:S02]  /*20b0*/  IMAD.X R43, R19, 0x1, R35, P0 ;  /* 0x00000001132b7824 */ /* 0x000fe400000e0623 */
[----:B------:R-:W-:Y:S01]  /*20c0*/  IMAD R31, R97, UR5, R0 ;  /* 0x00000005611f7c24 */ /* 0x000fe2000f8e0200 */
[----:B------:R-:W-:Y:S05]  /*20d0*/  @!P6 WARPSYNC.ALL ;  /* 0x000000000000e948 */ /* 0x000fea0003800000 */
[----:B------:R-:W-:Y:S01]  /*20e0*/  ULDC.64 UR4, c[0x0][0x320] ;  /* 0x0000c80000047ab9 */ /* 0x000fe20000000a00 */
[----:B------:R-:W-:-:S02]  /*20f0*/  IMAD R0, R19, R32, RZ ;  /* 0x0000002013007224 */ /* 0x000fc400078e02ff */
[----:B------:R-:W-:Y:S02]  /*2100*/  IMAD R3, R8, UR4, RZ ;  /* 0x0000000408037c24 */ /* 0x000fe4000f8e02ff */
[----:B------:R-:W-:-:S04]  /*2110*/  IMAD.WIDE.U32 R4, R198, UR4, R16 ;  /* 0x00000004c6047c25 */ /* 0x000fc8000f8e0010 */
[----:B------:R-:W-:Y:S01]  /*2120*/  IMAD R3, R198, UR5, R3 ;  /* 0x00000005c6037c24 */ /* 0x000fe2000f8e0203 */
[----:B------:R-:W-:Y:S01]  /*2130*/  ULDC.64 UR4, c[0x0][0x328] ;  /* 0x0000ca0000047ab9 */ /* 0x000fe20000000a00 */
[C---:B------:R-:W-:Y:S01]  /*2140*/  IMAD R13, R18.reuse, R33, R0 ;  /* 0x00000021120d7224 */ /* 0x040fe200078e0200 */
[----:B------:R-:W-:Y:S01]  /*2150*/  P2R R0, PR, RZ, 0x2 ;  /* 0x00000002ff007803 */ /* 0x000fe20000000000 */
[----:B------:R-:W-:Y:S02]  /*2160*/  IMAD.IADD R5, R5, 0x1, R3 ;  /* 0x0000000105057824 */ /* 0x000fe400078e0203 */
[----:B------:R-:W-:Y:S02]  /*2170*/  IMAD R3, R9, UR4, RZ ;  /* 0x0000000409037c24 */ /* 0x000fe4000f8e02ff */
[----:B------:R-:W-:-:S04]  /*2180*/  IMAD.WIDE.U32 R8, R18, R6, R22 ;  /* 0x0000000612087225 */ /* 0x000fc800078e0016 */
[----:B------:R-:W-:Y:S01]  /*2190*/  IMAD R47, R97, UR5, R3 ;  /* 0x00000005612f7c24 */ /* 0x000fe2000f8e0203 */
[----:B------:R-:W-:Y:S01]  /*21a0*/  SEL R3, R27, RZ, P1 ;  /* 0x000000ff1b037207 */ /* 0x000fe20000800000 */
[----:B------:R-:W-:Y:S01]  /*21b0*/  IMAD.WIDE.U32 R96, R97, UR4, R4 ;  /* 0x0000000461607c25 */ /* 0x000fe2000f8e0004 */
[----:B------:R-:W-:Y:S02]  /*21c0*/  ULDC UR4, c[0x0][0x2e4] ;  /* 0x0000b90000047ab9 */ /* 0x000fe40000000800 */
[C---:B------:R-:W-:Y:S01]  /*21d0*/  ISETP.GE.AND P2, PT, R16.reuse, UR4, PT ;  /* 0x0000000410007c0c */ /* 0x040fe2000bf46270 */
[----:B------:R-:W-:Y:S02]  /*21e0*/  IMAD.IADD R3, R16, 0x1, R3 ;  /* 0x0000000110037824 */ /* 0x000fe400078e0203 */
[----:B------:R-:W-:-:S03]  /*21f0*/  IMAD.WIDE.U32 R4, R18, R32, R22 ;  /* 0x0000002012047225 */ /* 0x000fc600078e0016 */
[----:B------:R-:W-:Y:S01]  /*2200*/  SHF.R.S32.HI R14, RZ, 0x1f, R3 ;  /* 0x0000001fff0e7819 */ /* 0x000fe20000011403 */
[----:B------:R-:W-:Y:S02]  /*2210*/  IMAD.MOV.U32 R86, RZ, RZ, R8 ;  /* 0x000000ffff567224 */ /* 0x000fe400078e0008 */
[----:B------:R-:W-:Y:S01]  /*2220*/  IMAD.IADD R5, R5, 0x1, R13 ;  /* 0x0000000105057824 */ /* 0x000fe200078e020d */
[CC--:B------:R-:W-:Y:S01]  /*2230*/  LEA.HI R8, R14.reuse, R3.reuse, RZ, 0x6 ;  /* 0x000000030e087211 */ /* 0x0c0fe200078f30ff */
[----:B------:R-:W-:Y:S01]  /*2240*/  IMAD.IADD R11, R13, 0x1, R11 ;  /* 0x000000010d0b7824 */ /* 0x000fe200078e020b */
[----:B------:R-:W-:Y:S01]  /*2250*/  LEA.HI R37, R14, R3, RZ, 0x3 ;  /* 0x000000030e257211 */ /* 0x000fe200078f18ff */
[----:B------:R-:W-:-:S03]  /*2260*/  IMAD.WIDE.U32 R12, R18, R6, R16 ;  /* 0x00000006120c7225 */ /* 0x000fc600078e0010 */
[----:B------:R-:W-:Y:S01]  /*2270*/  LOP3.LUT R14, R201, 0x38, R37, 0xf8, !PT ;  /* 0x00000038c90e7812 */ /* 0x000fe200078ef825 */
[----:B------:R-:W-:Y:S01]  /*2280*/  IMAD.SHL.U32 R3, R8, 0x80, RZ ;  /* 0x0000008008037824 */ /* 0x000fe200078e00ff */
[----:B------:R-:W-:Y:S01]  /*2290*/  LOP3.LUT R8, R37, 0x38, RZ, 0xc0, !PT ;  /* 0x0000003825087812 */ /* 0x000fe200078ec0ff */
[----:B------:R-:W-:Y:S01]  /*22a0*/  IMAD.IADD R87, R9, 0x1, R85 ;  /* 0x0000000109577824 */ /* 0x000fe200078e0255 */
[----:B------:R-:W-:Y:S01]  /*22b0*/  MOV R84, R12 ;  /* 0x0000000c00547202 */ /* 0x000fe20000000f00 */
[-C--:B-----5:R-:W-:Y:S01]  /*22c0*/  IMAD.WIDE.U32 R94, R117, R32.reuse, R4 ;  /* 0x00000020755e7225 */ /* 0x0a0fe200078e0004 */
[--C-:B------:R-:W-:Y:S02]  /*22d0*/  LOP3.LUT R12, R202, 0x38, R37.reuse, 0xf8, !PT ;  /* 0x00000038ca0c7812 */ /* 0x100fe400078ef825 */
[----:B------:R-:W-:Y:S01]  /*22e0*/  LOP3.LUT R20, R200, 0x38, R37, 0xf8, !PT ;  /* 0x00000038c8147812 */ /* 0x000fe200078ef825 */
[----:B------:R-:W-:Y:S01]  /*22f0*/  IMAD.IADD R30, R99, 0x1, R31 ;  /* 0x00000001631e7824 */ /* 0x000fe200078e021f */
[----:B------:R-:W-:Y:S01]  /*2300*/  LOP3.LUT R8, R8, 0x1c0, R203, 0xf8, !PT ;  /* 0x000001c008087812 */ /* 0x000fe200078ef8cb */
[----:B------:R-:W-:Y:S01]  /*2310*/  IMAD.IADD R85, R85, 0x1, R13 ;  /* 0x0000000155557824 */ /* 0x000fe200078e020d */
[----:B------:R-:W-:Y:S01]  /*2320*/  LOP3.LUT R3, R3, 0xffffe000, RZ, 0xc0, !PT ;  /* 0xffffe00003037812 */ /* 0x000fe200078ec0ff */
[----:B------:R-:W-:Y:S01]  /*2330*/  IMAD.WIDE.U32 R92, R117, R32, R10 ;  /* 0x00000020755c7225 */ /* 0x000fe200078e000a */
[----:B------:R-:W-:-:S02]  /*2340*/  LOP3.LUT R12, R12, R209, RZ, 0x3c, !PT ;  /* 0x000000d10c0c7212 */ /* 0x000fc400078e3cff */
[----:B------:R-:W-:Y:S01]  /*2350*/  LOP3.LUT R14, R14, R207, RZ, 0x3c, !PT ;  /* 0x000000cf0e0e7212 */ /* 0x000fe200078e3cff */
[----:B------:R-:W-:Y:S01]  /*2360*/  IMAD.SHL.U32 R13, R32, 0x20, RZ ;  /* 0x00000020200d7824 */ /* 0x000fe200078e00ff */
[----:B------:R-:W-:Y:S01]  /*2370*/  LOP3.LUT R20, R20, R205, RZ, 0x3c, !PT ;  /* 0x000000cd14147212 */ /* 0x000fe200078e3cff */
[----:B------:R-:W-:Y:S01]  /*2380*/  IMAD.SHL.U32 R11, R32, 0x80, RZ ;  /* 0x00000080200b7824 */ /* 0x000fe200078e00ff */
[----:B------:R-:W-:Y:S01]  /*2390*/  LOP3.LUT R8, R8, R211, RZ, 0x3c, !PT ;  /* 0x000000d308087212 */ /* 0x000fe200078e3cff */
[-C--:B------:R-:W-:Y:S01]  /*23a0*/  IMAD.WIDE.U32 R86, R117, R6.reuse, R86 ;  /* 0x0000000675567225 */ /* 0x080fe200078e0056 */
[----:B------:R-:W-:Y:S02]  /*23b0*/  SHF.R.S32.HI R9, RZ, 0x1f, R117 ;  /* 0x0000001fff097819 */ /* 0x000fe40000011475 */
[-C--:B------:R-:W-:Y:S01]  /*23c0*/  IADD3 R114, R12, R3.reuse, R210 ;  /* 0x000000030c727210 */ /* 0x080fe20007ffe0d2 */
[----:B------:R-:W-:Y:S01]  /*23d0*/  IMAD.SHL.U32 R12, R32, 0x40, RZ ;  /* 0x00000040200c7824 */ /* 0x000fe200078e00ff */
[-C--:B------:R-:W-:Y:S01]  /*23e0*/  IADD3 R113, R14, R3.reuse, R208 ;  /* 0x000000030e717210 */ /* 0x080fe20007ffe0d0 */
[C---:B------:R-:W-:Y:S01]  /*23f0*/  IMAD R4, R9.reuse, R6, RZ ;  /* 0x0000000609047224 */ /* 0x040fe200078e02ff */
[-C--:B------:R-:W-:Y:S01]  /*2400*/  IADD3 R111, R20, R3.reuse, R206 ;  /* 0x00000003146f7210 */ /* 0x080fe20007ffe0ce */
[----:B------:R-:W-:Y:S01]  /*2410*/  IMAD R28, R9, R32, RZ ;  /* 0x00000020091c7224 */ /* 0x000fe200078e02ff */
[----:B------:R-:W-:Y:S01]  /*2420*/  IADD3 R115, R8, R3, R212 ;  /* 0x0000000308737210 */ /* 0x000fe20007ffe0d4 */
[----:B------:R-:W-:Y:S01]  /*2430*/  IMAD R3, R19, R38, RZ ;  /* 0x0000002613037224 */ /* 0x000fe200078e02ff */
[----:B------:R-:W-:Y:S01]  /*2440*/  IADD3 R31, P0, R98, R40, RZ ;  /* 0x00000028621f7210 */ /* 0x000fe20007f1e0ff */
[C---:B------:R-:W-:Y:S01]  /*2450*/  IMAD R45, R117.reuse, R7, R4 ;  /* 0x00000007752d7224 */ /* 0x040fe200078e0204 */
[----:B------:R-:W-:Y:S01]  /*2460*/  IADD3 R4, P1, R90, R88, RZ ;  /* 0x000000585a047210 */ /* 0x000fe20007f3e0ff */
[----:B------:R-:W-:Y:S01]  /*2470*/  IMAD R21, R18, R39, R3 ;  /* 0x0000002712157224 */ /* 0x000fe200078e0203 */
[----:B------:R-:W-:Y:S01]  /*2480*/  SHF.L.U64.HI R14, R32, 0x6, R33 ;  /* 0x00000006200e7819 */ /* 0x000fe20000010221 */
[----:B------:R-:W-:Y:S01]  /*2490*/  IMAD R29, R117, R33, R28 ;  /* 0x00000021751d7224 */ /* 0x000fe200078e021c */
[----:B------:R-:W-:Y:S01]  /*24a0*/  IADD3 R33, P3, R98, 0x40, RZ ;  /* 0x0000004062217810 */ /* 0x000fe20007f7e0ff */
[----:B------:R-:W-:Y:S01]  /*24b0*/  IMAD.IADD R5, R21, 0x1, R89 ;  /* 0x0000000115057824 */ /* 0x000fe200078e0259 */
[----:B------:R-:W-:Y:S01]  /*24c0*/  LOP3.LUT R32, R37, 0xfffffff8, RZ, 0xc0, !PT ;  /* 0xfffffff825207812 */ /* 0x000fe200078ec0ff */
[----:B------:R-:W-:Y:S01]  /*24d0*/  IMAD.IADD R21, R41, 0x1, R21 ;  /* 0x0000000129157824 */ /* 0x000fe200078e0215 */
[----:B------:R-:W-:Y:S01]  /*24e0*/  SHF.L.U64.HI R10, R6, 0x5, R7 ;  /* 0x00000005060a7819 */ /* 0x000fe20000010207 */
[----:B------:R-:W-:Y:S01]  /*24f0*/  IMAD.X R20, R5, 0x1, R91, P1 ;  /* 0x0000000105147824 */ /* 0x000fe200008e065b */
[----:B------:R-:W-:Y:S01]  /*2500*/  IADD3 R107, P1, R4, R90, RZ ;  /* 0x0000005a046b7210 */ /* 0x000fe20007f3e0ff */
[----:B------:R-:W-:Y:S01]  /*2510*/  IMAD.X R34, R21, 0x1, R30, P0 ;  /* 0x0000000115227824 */ /* 0x000fe200000e061e */
[----:B------:R-:W-:Y:S01]  /*2520*/  IADD3 R35, P0, R31, 0x40, RZ ;  /* 0x000000401f237810 */ /* 0x000fe20007f1e0ff */
[----:B------:R-:W-:Y:S01]  /*2530*/  IMAD.WIDE.U32 R84, R117, R6, R84 ;  /* 0x0000000675547225 */ /* 0x000fe200078e0054 */
[----:B------:R-:W-:-:S02]  /*2540*/  SHF.L.U64.HI R9, R6, 0x6, R7 ;  /* 0x0000000606097819 */ /* 0x000fc40000010207 */
[----:B------:R-:W-:Y:S01]  /*2550*/  SHF.L.U64.HI R3, R38, 0x7, R39 ;  /* 0x0000000726037819 */ /* 0x000fe20000010227 */
[C---:B------:R-:W-:Y:S01]  /*2560*/  IMAD.SHL.U32 R8, R6.reuse, 0x20, RZ ;  /* 0x0000002006087824 */ /* 0x040fe200078e00ff */
[----:B------:R-:W-:Y:S01]  /*2570*/  SHF.R.S32.HI R37, RZ, 0x3, R37 ;  /* 0x00000003ff257819 */ /* 0x000fe20000011425 */
[----:B------:R-:W-:Y:S01]  /*2580*/  IMAD.SHL.U32 R7, R6, 0x40, RZ ;  /* 0x0000004006077824 */ /* 0x000fe200078e00ff */
[----:B------:R-:W-:Y:S01]  /*2590*/  SHF.R.S32.HI R39, RZ, 0x1f, R32 ;  /* 0x0000001fff277819 */ /* 0x000fe20000011420 */
[----:B------:R-:W-:Y:S01]  /*25a0*/  IMAD.X R106, R20, 0x1, R91, P1 ;  /* 0x00000001146a7824 */ /* 0x000fe200008e065b */
[----:B------:R-:W-:Y:S01]  /*25b0*/  ISETP.GE.AND P1, PT, R195, UR4, PT ;  /* 0x00000004c3007c0c */ /* 0x000fe2000bf26270 */
[----:B------:R-:W-:Y:S02]  /*25c0*/  IMAD.IADD R27, R95, 0x1, R29 ;  /* 0x000000015f1b7824 */ /* 0x000fe400078e021d */
[----:B------:R-:W-:Y:S02]  /*25d0*/  IMAD.IADD R28, R29, 0x1, R93 ;  /* 0x000000011d1c7824 */ /* 0x000fe400078e025d */
[----:B------:R-:W-:-:S02]  /*25e0*/  IMAD.SHL.U32 R6, R6, 0x80, RZ ;  /* 0x0000008006067824 */ /* 0x000fc400078e00ff */
[----:B------:R-:W-:Y:S02]  /*25f0*/  IMAD.IADD R29, R87, 0x1, R45 ;  /* 0x00000001571d7824 */ /* 0x000fe400078e022d */
[----:B------:R-:W-:Y:S02]  /*2600*/  IMAD.IADD R36, R45, 0x1, R85 ;  /* 0x000000012d247824 */ /* 0x000fe400078e0255 */
[----:B------:R-:W-:Y:S02]  /*2610*/  IMAD.X R100, RZ, RZ, R30, P3 ;  /* 0x000000ffff647224 */ /* 0x000fe400018e061e */
[----:B------:R-:W-:Y:S02]  /*2620*/  IMAD.X R101, RZ, RZ, R34, P0 ;  /* 0x000000ffff657224 */ /* 0x000fe400000e0622 */
[----:B------:R-:W-:Y:S01]  /*2630*/  IMAD.IADD R102, R97, 0x1, R47 ;  /* 0x0000000161667824 */ /* 0x000fe200078e022f */
[----:B------:R-:W-:Y:S06]  /*2640*/  @!P6 BAR.SYNC.DEFER_BLOCKING 0x9, 0x100 ;  /* 0x024400000000eb1d */ /* 0x000fec0000010000 */
.L_x_6938:
[----:B0-----:R-:W0:Y:S01]  /*2650*/  LDC R123, c[0x0][0x3d4] ;  /* 0x0000f500ff7b7b82 */ /* 0x001e220000000800 */
[----:B------:R-:W-:Y:S01]  /*2660*/  VIADD R26, R26, 0xffffffff ;  /* 0xffffffff1a1a7836 */ /* 0x000fe20000000000 */
[----:B------:R-:W-:Y:S05]  /*2670*/  YIELD ;  /* 0x0000000000007946 */ /* 0x000fea0003800000 */
[----:B------:R-:W-:Y:S01]  /*2680*/  IMAD R45, R185, 0x4000, R214 ;  /* 0x00004000b92d7824 */ /* 0x000fe200078e02d6 */
[----:B------:R-:W-:Y:S01]  /*2690*/  ISETP.GT.AND P3, PT, R26, R25, PT ;  /* 0x000000191a00720c */ /* 0x000fe20003f64270 */
[----:B------:R-:W-:Y:S02]  /*26a0*/  BSSY B0, `(.L_x_6853) ;  /* 0x000058d000007945 */ /* 0x000fe40003800000 */
[----:B------:R-:W-:Y:S01]  /*26b0*/  IMAD R108, R45, 0x2, R2 ;  /* 0x000000022d6c7824 */ /* 0x000fe200078e0202 */
[----:B------:R-:W-:-:S02]  /*26c0*/  P2R R104, PR, RZ, 0x8 ;  /* 0x00000008ff687803 */ /* 0x000fc40000000000 */
[----:B0-----:R-:W-:-:S13]  /*26d0*/  ISETP.GE.AND P0, PT, R123, 0x1, PT ;  /* 0x000000017b00780c */ /* 0x001fda0003f06270 */
[----:B------:R-:W-:Y:S05]  /*26e0*/  @!P0 BRA `(.L_x_6854) ;  /* 0x0000005000a08947 */ /* 0x000fea0003800000 */
        /* <DEDUP_REMOVED lines=10> */
[----:B------:R-:W-:Y:S01]  /*2790*/  IMAD R47, R45, R128, R44 ;  /* 0x000000802d2f7224 */ /* 0x000fe200078e022c */
[----:B------:R-:W-:Y:S01]  /*27a0*/  IADD3 R124, R79, R49, RZ ;  /* 0x000000314f7c7210 */ /* 0x000fe20007ffe0ff */
[----:B------:R-:W-:Y:S02]  /*27b0*/  IMAD R103, R45, R6, R48 ;  /* 0x000000062d677224 */ /* 0x000fe400078e0230 */
        /* <DEDUP_REMOVED lines=33> */
.L_x_6857:
[----:B------:R-:W-:Y:S05]  /*29d0*/  BSYNC B1 ;  /* 0x0000000000017941 */ /* 0x000fea0003800000 */
.L_x_6856:
[----:B------:R-:W-:Y:S01]  /*29e0*/  ISETP.GE.AND P4, PT, R189, R112, PT ;  /* 0x00000070bd00720c */ /* 0x000fe20003f86270 */
[----:B0----5:R-:W-:Y:S01]  /*29f0*/  IMAD.MOV.U32 R44, RZ, RZ, R72 ;  /* 0x000000ffff2c7224 */ /* 0x021fe200078e0048 */
[----:B------:R-:W-:Y:S01]  /*2a00*/  BSSY B1, `(.L_x_6858) ;  /* 0x0000026000017945 */ /* 0x000fe20003800000 */
[----:B------:R-:W-:Y:S01]  /*2a10*/  IMAD.MOV.U32 R45, RZ, RZ, R73 ;  /* 0x000000ffff2d7224 */ /* 0x000fe200078e0049 */
[----:B------:R-:W-:Y:S01]  /*2a20*/  CS2R R68, SRZ ;  /* 0x0000000000447805 */ /* 0x000fe2000001ff00 */
[----:B------:R-:W-:Y:S01]  /*2a30*/  IMAD.MOV.U32 R46, RZ, RZ, R80 ;  /* 0x000000ffff2e7224 */ /* 0x000fe200078e0050 */
[----:B------:R-:W-:Y:S01]  /*2a40*/  CS2R R66, SRZ ;  /* 0x0000000000427805 */ /* 0x000fe2000001ff00 */
[----:B------:R-:W-:Y:S01]  /*2a50*/  IMAD.MOV.U32 R47, RZ, RZ, R81 ;  /* 0x000000ffff2f7224 */ /* 0x000fe200078e0051 */
[----:B------:R-:W-:Y:S01]  /*2a60*/  PRMT R134, R44, 0x5410, R45 ;  /* 0x000054102c867816 */ /* 0x000fe2000000002d */
[----:B------:R-:W-:Y:S01]  /*2a70*/  IMAD.MOV.U32 R44, RZ, RZ, R74 ;  /* 0x000000ffff2c7224 */ /* 0x000fe200078e004a */
[----:B------:R-:W-:Y:S01]  /*2a80*/  PRMT R142, R142, 0x5410, R46 ;  /* 0x000054108e8e7816 */ /* 0x000fe2000000002e */
[----:B------:R-:W-:Y:S01]  /*2a90*/  IMAD.MOV.U32 R45, RZ, RZ, R75 ;  /* 0x000000ffff2d7224 */ /* 0x000fe200078e004b */
[----:B------:R-:W-:Y:S01]  /*2aa0*/  PRMT R139, R47, 0x7610, R139 ;  /* 0x000076102f8b7816 */ /* 0x000fe2000000008b */
[----:B------:R-:W-:Y:S01]  /*2ab0*/  IMAD.MOV.U32 R46, RZ, RZ, R82 ;  /* 0x000000ffff2e7224 */ /* 0x000fe200078e0052 */
[----:B------:R-:W-:Y:S01]  /*2ac0*/  CS2R R70, SRZ ;  /* 0x0000000000467805 */ /* 0x000fe2000001ff00 */
[----:B------:R-:W-:Y:S01]  /*2ad0*/  IMAD.MOV.U32 R47, RZ, RZ, R83 ;  /* 0x000000ffff2f7224 */ /* 0x000fe200078e0053 */
[----:B------:R-:W-:-:S02]  /*2ae0*/  PRMT R135, R44, 0x5410, R45 ;  /* 0x000054102c877816 */ /* 0x000fc4000000002d */
[----:B------:R-:W-:Y:S02]  /*2af0*/  PRMT R142, R46, 0x7610, R142 ;  /* 0x000076102e8e7816 */ /* 0x000fe4000000008e */
[----:B------:R-:W-:Y:S01]  /*2b00*/  PRMT R141, R141, 0x5410, R47 ;  /* 0x000054108d8d7816 */ /* 0x000fe2000000002f */
[----:B------:R-:W-:Y:S06]  /*2b10*/  @P4 BRA `(.L_x_6859) ;  /* 0x0000000000504947 */ /* 0x000fec0003800000 */
[----:B------:R-:W-:Y:S01]  /*2b20*/  IADD3 R45, P0, P5, R94, R78, R13 ;  /* 0x0000004e5e2d7210 */ /* 0x000fe20007d1e00d */
[----:B------:R-:W-:Y:S01]  /*2b30*/  ULDC.64 UR4, c[0x0][0x3c8] ;  /* 0x0000f20000047ab9 */ /* 0x000fe20000000a00 */
[----:B------:R-:W-:Y:S02]  /*2b40*/  CS2R R68, SRZ ;  /* 0x0000000000447805 */ /* 0x000fe4000001ff00 */
[----:B------:R-:W-:Y:S02]  /*2b50*/  CS2R R70, SRZ ;  /* 0x0000000000467805 */ /* 0x000fe4000001ff00 */
[----:B------:R-:W-:Y:S02]  /*2b60*/  IADD3.X R46, R27, R124, R15, P0, P5 ;  /* 0x0000007c1b2e7210 */ /* 0x000fe400007ea40f */
        /* <DEDUP_REMOVED lines=15> */
.L_x_6859:
[----:B------:R-:W-:Y:S05]  /*2c60*/  BSYNC B1 ;  /* 0x0000000000017941 */ /* 0x000fea0003800000 */
.L_x_6858:
        /* <DEDUP_REMOVED lines=10> */
[----:B------:R-:W-:Y:S01]  /*2d10*/  CS2R R60, SRZ ;  /* 0x00000000003c7805 */ /* 0x000fe2000001ff00 */
[----:B------:R-:W-:Y:S01]  /*2d20*/  IMAD.MOV.U32 R45, RZ, RZ, R67 ;  /* 0x000000ffff2d7224 */ /* 0x000fe200078e0043 */
[----:B------:R-:W-:Y:S01]  /*2d30*/  PRMT R130, R46, 0x5410, R47 ;  /* 0x000054102e827816 */ /* 0x000fe2000000002f */
[----:B------:R-:W-:Y:S01]  /*2d40*/  IMAD.MOV.U32 R46, RZ, RZ, R70 ;  /* 0x000000ffff2e7224 */ /* 0x000fe200078e0046 */
[----:B------:R-:W-:Y:S01]  /*2d50*/  CS2R R58, SRZ ;  /* 0x00000000003a7805 */ /* 0x000fe2000001ff00 */
[----:B------:R-:W-:Y:S01]  /*2d60*/  IMAD.MOV.U32 R47, RZ, RZ, R71 ;  /* 0x000000ffff2f7224 */ /* 0x000fe200078e0047 */
[----:B------:R-:W-:-:S02]  /*2d70*/  PRMT R126, R45, 0x5410, R44 ;  /* 0x000054102d7e7816 */ /* 0x000fc4000000002c */
[----:B------:R-:W-:Y:S02]  /*2d80*/  CS2R R62, SRZ ;  /* 0x00000000003e7805 */ /* 0x000fe4000001ff00 */
[----:B------:R-:W-:Y:S02]  /*2d90*/  CS2R R52, SRZ ;  /* 0x0000000000347805 */ /* 0x000fe4000001ff00 */
[----:B------:R-:W-:Y:S02]  /*2da0*/  CS2R R50, SRZ ;  /* 0x0000000000327805 */ /* 0x000fe4000001ff00 */
[----:B------:R-:W-:Y:S02]  /*2db0*/  PRMT R131, R46, 0x5410, R47 ;  /* 0x000054102e837816 */ /* 0x000fe4000000002f */
[----:B------:R-:W-:Y:S02]  /*2dc0*/  CS2R R54, SRZ ;  /* 0x0000000000367805 */ /* 0x000fe4000001ff00 */
[----:B------:R-:W-:Y:S01]  /*2dd0*/  P2R R137, PR, RZ, 0x1 ;  /* 0x00000001ff897803 */ /* 0x000fe20000000000 */
        /* <DEDUP_REMOVED lines=21> */
.L_x_6861:
[----:B------:R-:W-:Y:S05]  /*2f30*/  BSYNC B1 ;  /* 0x0000000000017941 */ /* 0x000fea0003800000 */
.L_x_6860:
        /* <DEDUP_REMOVED lines=31> */
.L_x_6863:
[----:B------:R-:W-:Y:S05]  /*3130*/  BSYNC B1 ;  /* 0x0000000000017941 */ /* 0x000fea0003800000 */
.L_x_6862:
[----:B01---5:R-:W-:Y:S01]  /*3140*/  IMAD.MOV.U32 R44, RZ, RZ, R56 ;  /* 0x000000ffff2c7224 */ /* 0x023fe200078e0038 */
[----:B------:R-:W-:Y:S01]  /*3150*/  UISETP.NE.AND UP0, UPT, UR39, 0x3, UPT ;  /* 0x000000032700788c */ /* 0x000fe2000bf05270 */
[----:B------:R-:W-:Y:S02]  /*3160*/  IMAD.MOV.U32 R45, RZ, RZ, R57 ;  /* 0x000000ffff2d7224 */ /* 0x000fe400078e0039 */
[----:B------:R-:W-:Y:S02]  /*3170*/  IMAD.MOV.U32 R46, RZ, RZ, R60 ;  /* 0x000000ffff2e7224 */ /* 0x000fe400078e003c */
[----:B------:R-:W-:Y:S01]  /*3180*/  IMAD.MOV.U32 R47, RZ, RZ, R61 ;  /* 0x000000ffff2f7224 */ /* 0x000fe200078e003d */
        /* <DEDUP_REMOVED lines=21> */
[----:B------:R-:W-:-:S04]  /*32e0*/  PRMT R78, R45, 0x5410, R44 ;  /* 0x000054102d4e7816 */ /* 0x000fc8000000002c */
[----:B------:R-:W-:Y:S01]  /*32f0*/  PRMT R133, R46, 0x5410, R47 ;  /* 0x000054102e857816 */ /* 0x000fe2000000002f */
[----:B------:R-:W-:Y:S06]  /*3300*/  @!P0 BRA `(.L_x_6864) ;  /* 0x0000000000048947 */ /* 0x000fec0003800000 */
[----:B------:R-:W-:Y:S01]  /*3310*/  BPT.TRAP 0x1 ;  /* 0x000000040000795c */ /* 0x000fe20000300000 */
.L_x_6864:
[----:B------:R-:W-:Y:S01]  /*3320*/  IMAD R103, R185, 0x8, R2 ;  /* 0x00000008b9677824 */ /* 0x000fe200078e0202 */
[----:B------:R-:W-:Y:S01]  /*3330*/  SHF.L.U32 R124, R194, 0x1f, RZ ;  /* 0x0000001fc27c7819 */ /* 0x000fe200000006ff */
[----:B------:R-:W-:Y:S03]  /*3340*/  BSSY B1, `(.L_x_6865) ;  /* 0x0000003000017945 */ /* 0x000fe60003800000 */
[----:B------:R-:W0:Y:S02]  /*3350*/  SYNCS.PHASECHK.TRANS64.TRYWAIT P6, [R103+URZ+0x28890], R124 ;  /* 0x0288907c670075a7 */ /* 0x000e2400080c017f */
[----:B0-----:R-:W-:Y:S05]  /*3360*/  @!P6 BRA `(.L_x_6866) ;  /* 0x000001f40074e947 */ /* 0x001fea0003800000 */
.L_x_7240:
[----:B------:R-:W-:Y:S05]  /*3370*/  BSYNC B1 ;  /* 0x0000000000017941 */ /* 0x000fea0003800000 */
.L_x_6865:
        /* <DEDUP_REMOVED lines=15> */
[--C-:B------:R-:W-:Y:S01]  /*3470*/  HADD2.F32 R46, -RZ, R45.reuse.H1_H1 ;  /* 0x3000002dff2e7230 */ /* 0x100fe20000004100 */
[----:B------:R-:W-:Y:S01]  /*3480*/  SHF.R.U32.HI R145, RZ, 0x10, R83 ;  /* 0x00000010ff917819 */ /* 0x000fe20000011653 */
[----:B------:R-:W-:Y:S01]  /*3490*/  HADD2.F32 R45, -RZ, R45.H0_H0 ;  /* 0x2000002dff2d7230 */ /* 0x000fe20000004100 */
[----:B------:R-:W-:Y:S01]  /*34a0*/  SHF.R.U32.HI R147, RZ, 0x10, R81 ;  /* 0x00000010ff937819 */ /* 0x000fe20000011651 */
[----:B------:R-:W-:Y:S02]  /*34b0*/  HADD2.F32 R83, -RZ, R80.H0_H0 ;  /* 0x20000050ff537230 */ /* 0x000fe40000004100 */
[----:B------:R-:W-:Y:S02]  /*34c0*/  HADD2.F32 R145, -RZ, R145.H0_H0 ;  /* 0x20000091ff917230 */ /* 0x000fe40000004100 */
[----:B------:R-:W-:-:S02]  /*34d0*/  HADD2.F32 R80, -RZ, R47.H1_H1 ;  /* 0x3000002fff507230 */ /* 0x000fc40000004100 */
[----:B------:R-:W-:Y:S02]  /*34e0*/  HADD2.F32 R81, -RZ, R148.H0_H0 ;  /* 0x20000094ff517230 */ /* 0x000fe40000004100 */
[----:B------:R-:W-:Y:S01]  /*34f0*/  FMUL.FTZ R148, R46, R83 ;  /* 0x000000532e947220 */ /* 0x000fe20000410000 */
[----:B------:R-:W-:Y:S02]  /*3500*/  HADD2.F32 R47, -RZ, R47.H0_H0 ;  /* 0x2000002fff2f7230 */ /* 0x000fe40000004100 */
[----:B------:R-:W-:Y:S01]  /*3510*/  FMUL.FTZ R150, R80, R145 ;  /* 0x0000009150967220 */ /* 0x000fe20000410000 */
[----:B------:R-:W-:Y:S02]  /*3520*/  HADD2.F32 R82, -RZ, R147.H0_H0 ;  /* 0x20000093ff527230 */ /* 0x000fe40000004100 */
[C---:B------:R-:W-:Y:S01]  /*3530*/  FMUL.FTZ R83, R45.reuse, R83 ;  /* 0x000000532d537220 */ /* 0x040fe20000410000 */
[----:B------:R-:W-:Y:S01]  /*3540*/  FFMA.FTZ R148, R45, R81, -R148 ;  /* 0x000000512d947223 */ /* 0x000fe20000010894 */
[----:B------:R-:W-:Y:S01]  /*3550*/  FMUL.FTZ R145, R47, R145 ;  /* 0x000000912f917220 */ /* 0x000fe20000410000 */
[----:B------:R-:W-:-:S02]  /*3560*/  HADD2.F32 R45, -RZ, R44.H1_H1 ;  /* 0x3000002cff2d7230 */ /* 0x000fc40000004100 */
[-C--:B------:R-:W-:Y:S01]  /*3570*/  FFMA.FTZ R150, R47, R82.reuse, -R150 ;  /* 0x000000522f967223 */ /* 0x080fe20000010896 */
[----:B------:R-:W-:Y:S01]  /*3580*/  FFMA.FTZ R147, R46, R81, R83 ;  /* 0x000000512e937223 */ /* 0x000fe20000010053 */
[--C-:B------:R-:W-:Y:S02]  /*3590*/  HADD2.F32 R47, -RZ, R142.reuse.H1_H1 ;  /* 0x3000008eff2f7230 */ /* 0x100fe40000004100 */
[----:B------:R-:W-:Y:S01]  /*35a0*/  FFMA.FTZ R151, R80, R82, R145 ;  /* 0x0000005250977223 */ /* 0x000fe20000010091 */
[----:B------:R-:W-:Y:S02]  /*35b0*/  HADD2.F32 R142, -RZ, R142.H0_H0 ;  /* 0x2000008eff8e7230 */ /* 0x000fe40000004100 */
[----:B------:R-:W-:Y:S02]  /*35c0*/  HADD2.F32 R83, -RZ, R141.H1_H1 ;  /* 0x3000008dff537230 */ /* 0x000fe40000004100 */
[----:B------:R-:W-:Y:S02]  /*35d0*/  HADD2.F32 R46, -RZ, R76.H1_H1 ;  /* 0x3000004cff2e7230 */ /* 0x000fe40000004100 */
[----:B------:R-:W-:Y:S01]  /*35e0*/  FMUL.FTZ R145, R45, R142 ;  /* 0x0000008e2d917220 */ /* 0x000fe20000410000 */
[----:B------:R-:W-:-:S02]  /*35f0*/  HADD2.F32 R44, -RZ, R44.H0_H0 ;  /* 0x2000002cff2c7230 */ /* 0x000fc40000004100 */
[----:B------:R-:W-:Y:S02]  /*3600*/  HADD2.F32 R76, -RZ, R76.H0_H0 ;  /* 0x2000004cff4c7230 */ /* 0x000fe40000004100 */
[----:B------:R-:W-:Y:S01]  /*3610*/  FMUL.FTZ R149, R46, R83 ;  /* 0x000000532e957220 */ /* 0x000fe20000410000 */
[----:B------:R-:W-:Y:S02]  /*3620*/  HADD2.F32 R81, -RZ, R139.H0_H0 ;  /* 0x2000008bff517230 */ /* 0x000fe40000004100 */
[C---:B------:R-:W-:Y:S01]  /*3630*/  FMUL.FTZ R142, R44.reuse, R142 ;  /* 0x0000008e2c8e7220 */ /* 0x040fe20000410000 */
[----:B------:R-:W-:Y:S01]  /*3640*/  FFMA.FTZ R145, R44, R47, -R145 ;  /* 0x0000002f2c917223 */ /* 0x000fe20000010891 */
[C---:B------:R-:W-:Y:S02]  /*3650*/  FMUL.FTZ R83, R76.reuse, R83 ;  /* 0x000000534c537220 */ /* 0x040fe40000410000 */
[----:B------:R-:W-:Y:S01]  /*3660*/  FFMA.FTZ R142, R45, R47, R142 ;  /* 0x0000002f2d8e7223 */ /* 0x000fe2000001008e */
[-C--:B------:R-:W-:Y:S01]  /*3670*/  FFMA.FTZ R149, R76, R81.reuse, -R149 ;  /* 0x000000514c957223 */ /* 0x080fe20000010895 */
[----:B------:R-:W-:Y:S01]  /*3680*/  FFMA.FTZ R46, R46, R81, R83 ;  /* 0x000000512e2e7223 */ /* 0x000fe20000010053 */
[----:B------:R-:W-:-:S02]  /*3690*/  F2FP.F16.F32.PACK_AB R45, R147, R148 ;  /* 0x00000094932d723e */ /* 0x000fc400000000ff */
[----:B------:R-:W-:Y:S02]  /*36a0*/  F2FP.F16.F32.PACK_AB R47, R151, R150 ;  /* 0x00000096972f723e */ /* 0x000fe400000000ff */
[----:B------:R-:W-:Y:S02]  /*36b0*/  F2FP.F16.F32.PACK_AB R44, R142, R145 ;  /* 0x000000918e2c723e */ /* 0x000fe400000000ff */
[----:B------:R-:W-:-:S07]  /*36c0*/  F2FP.F16.F32.PACK_AB R46, R46, R149 ;  /* 0x000000952e2e723e */ /* 0x000fce00000000ff */
.L_x_6872:
[----:B------:R-:W-:Y:S05]  /*36d0*/  BSYNC B3 ;  /* 0x0000000000037941 */ /* 0x000fea0003800000 */
.L_x_6871:
[----:B------:R-:W-:Y:S02]  /*36e0*/  ULDC.64 UR4, c[0x0][0x2d8] ;  /* 0x0000b60000047ab9 */ /* 0x000fe40000000a00 */
[----:B------:R-:W-:-:S04]  /*36f0*/  LEA R76, P3, R77, UR4, 0x1 ;  /* 0x000000044d4c7c11 */ /* 0x000fc8000f8608ff */
[----:B------:R-:W-:-:S05]  /*3700*/  LEA.HI.X R77, R77, UR5, R146, 0x1, P3 ;  /* 0x000000054d4d7c11 */ /* 0x000fca00098f0c92 */
[----:B--2---:R1:W-:Y:S04]  /*3710*/  STG.E.128 desc[UR54][R76.64], R44 ;  /* 0x0000002c4c007986 */ /* 0x0043e8000c101d36 */
.L_x_6870:
[----:B------:R-:W-:Y:S05]  /*3720*/  BSYNC B2 ;  /* 0x0000000000027941 */ /* 0x000fea0003800000 */
.L_x_6869:
[----:B------:R-:W-:Y:S05]  /*3730*/  @P1 BRA `(.L_x_6868) ;  /* 0x0000000000d01947 */ /* 0x000fea0003800000 */
[----:B-1----:R1:W2:Y:S01]  /*3740*/  LDS.128 R44, [R108+0x1c400] ;  /* 0x01c400006c2c7984 */ /* 0x0022a20000000c00 */
        /* <DEDUP_REMOVED lines=46> */
.L_x_6874:
[----:B------:R-:W-:Y:S05]  /*3a30*/  BSYNC B2 ;  /* 0x0000000000027941 */ /* 0x000fea0003800000 */
.L_x_6873:
[----:B------:R-:W-:Y:S02]  /*3a40*/  ULDC.64 UR4, c[0x0][0x2d8] ;  /* 0x0000b60000047ab9 */ /* 0x000fe40000000a00 */
[----:B------:R-:W-:-:S04]  /*3a50*/  LEA R72, P3, R144, UR4, 0x1 ;  /* 0x0000000490487c11 */ /* 0x000fc8000f8608ff */
[----:B------:R-:W-:-:S05]  /*3a60*/  LEA.HI.X R73, R144, UR5, R143, 0x1, P3 ;  /* 0x0000000590497c11 */ /* 0x000fca00098f0c8f */
[----:B--2---:R2:W-:Y:S04]  /*3a70*/  STG.E.128 desc[UR54][R72.64], R44 ;  /* 0x0000002c48007986 */ /* 0x0045e8000c101d36 */
.L_x_6868:
[----:B------:R-:W-:Y:S05]  /*3a80*/  BSYNC B1 ;  /* 0x0000000000017941 */ /* 0x000fea0003800000 */
.L_x_6867:
[----:B------:R-:W-:Y:S04]  /*3a90*/  BSSY B1, `(.L_x_6875) ;  /* 0x0000070000017945 */ /* 0x000fe80003800000 */
[----:B------:R-:W-:Y:S05]  /*3aa0*/  @P4 BRA `(.L_x_6876) ;  /* 0x0000000400b84947 */ /* 0x000fea0003800000 */
[----:B------:R-:W-:Y:S01]  /*3ab0*/  IADD3 R83, P3, P4, R88, R120, R16 ;  /* 0x0000007858537210 */ /* 0x000fe20007c7e010 */
[----:B------:R-:W-:Y:S03]  /*3ac0*/  BSSY B2, `(.L_x_6877) ;  /* 0x0000037000027945 */ /* 0x000fe60003800000 */
[----:B------:R-:W-:Y:S01]  /*3ad0*/  IADD3.X R135, R5, R122, R17, P3, P4 ;  /* 0x0000007a05877210 */ /* 0x000fe20001fe8411 */
[----:B------:R-:W-:Y:S08]  /*3ae0*/  @P2 BRA `(.L_x_6878) ;  /* 0x0000000000d02947 */ /* 0x000ff00003800000 */
        /* <DEDUP_REMOVED lines=47> */
.L_x_6880:
[----:B------:R-:W-:Y:S05]  /*3de0*/  BSYNC B3 ;  /* 0x0000000000037941 */ /* 0x000fea0003800000 */
.L_x_6879:
[----:B------:R-:W-:Y:S02]  /*3df0*/  ULDC.64 UR4, c[0x0][0x2d8] ;  /* 0x0000b60000047ab9 */ /* 0x000fe40000000a00 */
[----:B------:R-:W-:-:S04]  /*3e00*/  LEA R68, P3, R81, UR4, 0x1 ;  /* 0x0000000451447c11 */ /* 0x000fc8000f8608ff */
[----:B------:R-:W-:-:S05]  /*3e10*/  LEA.HI.X R69, R81, UR5, R82, 0x1, P3 ;  /* 0x0000000551457c11 */ /* 0x000fca00098f0c52 */
[----:B--2---:R3:W-:Y:S04]  /*3e20*/  STG.E.128 desc[UR54][R68.64], R44 ;  /* 0x0000002c44007986 */ /* 0x0047e8000c101d36 */
.L_x_6878:
[----:B------:R-:W-:Y:S05]  /*3e30*/  BSYNC B2 ;  /* 0x0000000000027941 */ /* 0x000fea0003800000 */
.L_x_6877:
[----:B------:R-:W-:Y:S05]  /*3e40*/  @P1 BRA `(.L_x_6876) ;  /* 0x0000000000d01947 */ /* 0x000fea0003800000 */
        /* <DEDUP_REMOVED lines=28> */
[--C-:B------:R-:W-:Y:S02]  /*4010*/  HADD2.F32 R65, -RZ, R126.reuse.H1_H1 ;  /* 0x3000007eff417230 */ /* 0x100fe40000004100 */
[----:B------:R-:W-:Y:S01]  /*4020*/  FFMA.FTZ R74, R47, R68, -R74 ;  /* 0x000000442f4a7223 */ /* 0x000fe2000001084a */
[----:B------:R-:W-:Y:S02]  /*4030*/  HADD2.F32 R67, -RZ, R126.H0_H0 ;  /* 0x2000007eff437230 */ /* 0x000fe40000004100 */
        /* <DEDUP_REMOVED lines=16> */
.L_x_6882:
[----:B------:R-:W-:Y:S05]  /*4140*/  BSYNC B2 ;  /* 0x0000000000027941 */ /* 0x000fea0003800000 */
.L_x_6881:
[----:B------:R-:W-:Y:S02]  /*4150*/  ULDC.64 UR4, c[0x0][0x2d8] ;  /* 0x0000b60000047ab9 */ /* 0x000fe40000000a00 */
[----:B------:R-:W-:-:S04]  /*4160*/  LEA R64, P3, R75, UR4, 0x1 ;  /* 0x000000044b407c11 */ /* 0x000fc8000f8608ff */
[----:B------:R-:W-:-:S05]  /*4170*/  LEA.HI.X R65, R75, UR5, R76, 0x1, P3 ;  /* 0x000000054b417c11 */ /* 0x000fca00098f0c4c */
[----:B--2---:R4:W-:Y:S04]  /*4180*/  STG.E.128 desc[UR54][R64.64], R44 ;  /* 0x0000002c40007986 */ /* 0x0049e8000c101d36 */
.L_x_6876:
[----:B------:R-:W-:Y:S05]  /*4190*/  BSYNC B1 ;  /* 0x0000000000017941 */ /* 0x000fea0003800000 */
.L_x_6875:
[----:B------:R-:W-:Y:S01]  /*41a0*/  ISETP.NE.AND P3, PT, R137, RZ, PT ;  /* 0x000000ff8900720c */ /* 0x000fe20003f65270 */
[----:B------:R-:W-:-:S12]  /*41b0*/  BSSY B1, `(.L_x_6883) ;  /* 0x0000070000017945 */ /* 0x000fd80003800000 */
[----:B------:R-:W-:Y:S05]  /*41c0*/  @P3 BRA `(.L_x_6884) ;  /* 0x0000000400b83947 */ /* 0x000fea0003800000 */
[----:B------:R-:W-:Y:S01]  /*41d0*/  IADD3 R71, P3, P4, R4, R120, R16 ;  /* 0x0000007804477210 */ /* 0x000fe20007c7e010 */
[----:B------:R-:W-:Y:S03]  /*41e0*/  BSSY B2, `(.L_x_6885) ;  /* 0x0000037000027945 */ /* 0x000fe60003800000 */
[----:B--2---:R-:W-:Y:S01]  /*41f0*/  IADD3.X R73, R20, R122, R17, P3, P4 ;  /* 0x0000007a14497210 */ /* 0x004fe20001fe8411 */
[----:B------:R-:W-:Y:S08]  /*4200*/  @P2 BRA `(.L_x_6886) ;  /* 0x0000000000d02947 */ /* 0x000ff00003800000 */
[----:B-1-34-:R1:W2:Y:S01]  /*4210*/  LDS.128 R44, [R108+0x1a400] ;  /* 0x01a400006c2c7984 */ /* 0x01a2a20000000c00 */
        /* <DEDUP_REMOVED lines=27> */
[----:B------:R-:W-:Y:S02]  /*43d0*/  HADD2.F32 R61, -RZ, R140.H1_H1 ;  /* 0x3000008cff3d7230 */ /* 0x000fe40000004100 */
[----:B------:R-:W-:Y:S01]  /*43e0*/  FFMA.FTZ R70, R47, R64, -R70 ;  /* 0x000000402f467223 */ /* 0x000fe20000010846 */
[----:B------:R-:W-:Y:S02]  /*43f0*/  HADD2.F32 R141, -RZ, R141.H0_H0 ;  /* 0x2000008dff8d7230 */ /* 0x000fe40000004100 */
[--C-:B------:R-:W-:Y:S02]  /*4400*/  HADD2.F32 R46, -RZ, R60.reuse.H1_H1 ;  /* 0x3000003cff2e7230 */ /* 0x100fe40000004100 */
[----:B------:R-:W-:Y:S01]  /*4410*/  FMUL.FTZ R63, R45, R61 ;  /* 0x0000003d2d3f7220 */ /* 0x000fe20000410000 */
[----:B------:R-:W-:-:S02]  /*4420*/  HADD2.F32 R60, -RZ, R60.H0_H0 ;  /* 0x2000003cff3c7230 */ /* 0x000fc40000004100 */
[----:B------:R-:W-:Y:S01]  /*4430*/  FMUL.FTZ R62, R44, R61 ;  /* 0x0000003d2c3e7220 */ /* 0x000fe20000410000 */
[----:B------:R-:W-:Y:S02]  /*4440*/  HADD2.F32 R139, -RZ, R139.H1_H1 ;  /* 0x3000008bff8b7230 */ /* 0x000fe40000004100 */
        /* <DEDUP_REMOVED lines=11> */
.L_x_6888:
[----:B------:R-:W-:Y:S05]  /*4500*/  BSYNC B3 ;  /* 0x0000000000037941 */ /* 0x000fea0003800000 */
.L_x_6887:
[----:B------:R-:W-:Y:S02]  /*4510*/  ULDC.64 UR4, c[0x0][0x2d8] ;  /* 0x0000b60000047ab9 */ /* 0x000fe40000000a00 */
[----:B------:R-:W-:-:S04]  /*4520*/  LEA R60, P3, R69, UR4, 0x1 ;  /* 0x00000004453c7c11 */ /* 0x000fc8000f8608ff */
[----:B------:R-:W-:-:S05]  /*4530*/  LEA.HI.X R61, R69, UR5, R72, 0x1, P3 ;  /* 0x00000005453d7c11 */ /* 0x000fca00098f0c48 */
[----:B--2---:R2:W-:Y:S04]  /*4540*/  STG.E.128 desc[UR54][R60.64], R44 ;  /* 0x0000002c3c007986 */ /* 0x0045e8000c101d36 */
.L_x_6886:
[----:B------:R-:W-:Y:S05]  /*4550*/  BSYNC B2 ;  /* 0x0000000000027941 */ /* 0x000fea0003800000 */
.L_x_6885:
[----:B------:R-:W-:Y:S05]  /*4560*/  @P1 BRA `(.L_x_6884) ;  /* 0x0000000000d01947 */ /* 0x000fea0003800000 */
[----:B-1234-:R1:W2:Y:S01]  /*4570*/  LDS.128 R44, [R108+0x1e400] ;  /* 0x01e400006c2c7984 */ /* 0x01e2a20000000c00 */
        /* <DEDUP_REMOVED lines=46> */
.L_x_6890:
[----:B------:R-:W-:Y:S05]  /*4860*/  BSYNC B2 ;  /* 0x0000000000027941 */ /* 0x000fea0003800000 */
.L_x_6889:
[----:B------:R-:W-:Y:S02]  /*4870*/  ULDC.64 UR4, c[0x0][0x2d8] ;  /* 0x0000b60000047ab9 */ /* 0x000fe40000000a00 */
[----:B------:R-:W-:-:S04]  /*4880*/  LEA R56, P3, R68, UR4, 0x1 ;  /* 0x0000000444387c11 */ /* 0x000fc8000f8608ff */
[----:B------:R-:W-:-:S05]  /*4890*/  LEA.HI.X R57, R68, UR5, R69, 0x1, P3 ;  /* 0x0000000544397c11 */ /* 0x000fca00098f0c45 */
[----:B--2---:R1:W-:Y:S04]  /*48a0*/  STG.E.128 desc[UR54][R56.64], R44 ;  /* 0x0000002c38007986 */ /* 0x0043e8000c101d36 */
.L_x_6884:
[----:B------:R-:W-:Y:S05]  /*48b0*/  BSYNC B1 ;  /* 0x0000000000017941 */ /* 0x000fea0003800000 */
.L_x_6883:
[----:B------:R-:W-:Y:S05]  /*48c0*/  @P5 BRA `(.L_x_6891) ;  /* 0x0000003400a85947 */ /* 0x000fea0003800000 */
[----:B------:R-:W-:Y:S01]  /*48d0*/  IADD3 R120, P3, P4, R107, R120, R16 ;  /* 0x000000786b787210 */ /* 0x000fe20007c7e010 */
[----:B------:R-:W-:Y:S03]  /*48e0*/  BSSY B1, `(.L_x_6892) ;  /* 0x0000037000017945 */ /* 0x000fe60003800000 */
[----:B-1----:R-:W-:Y:S01]  /*48f0*/  IADD3.X R57, R106, R122, R17, P3, P4 ;  /* 0x0000007a6a397210 */ /* 0x002fe20001fe8411 */
[----:B------:R-:W-:Y:S08]  /*4900*/  @P2 BRA `(.L_x_6893) ;  /* 0x0000000000d02947 */ /* 0x000ff00003800000 */
[----:B--234-:R1:W2:Y:S01]  /*4910*/  LDS.128 R44, [R108+0x1b400] ;  /* 0x01b400006c2c7984 */ /* 0x01c2a20000000c00 */
        /* <DEDUP_REMOVED lines=45> */
.L_x_6895:
[----:B------:R-:W-:Y:S05]  /*4bf0*/  BSYNC B2 ;  /* 0x0000000000027941 */ /* 0x000fea0003800000 */
.L_x_6894:
[----:B------:R-:W-:Y:S01]  /*4c00*/  ULDC.64 UR4, c[0x0][0x2d8] ;  /* 0x0000b60000047ab9 */ /* 0x000fe20000000a00 */
[----:B------:R-:W-:Y:S01]  /*4c10*/  IMAD.X R53, R57, 0x1, R30, P3 ;  /* 0x0000000139357824 */ /* 0x000fe200018e061e */
[----:B------:R-:W-:-:S04]  /*4c20*/  LEA R52, P3, R64, UR4, 0x1 ;  /* 0x0000000440347c11 */ /* 0x000fc8000f8608ff */
[----:B------:R-:W-:-:S05]  /*4c30*/  LEA.HI.X R53, R64, UR5, R53, 0x1, P3 ;  /* 0x0000000540357c11 */ /* 0x000fca00098f0c35 */
[----:B--2---:R1:W-:Y:S04]  /*4c40*/  STG.E.128 desc[UR54][R52.64], R44 ;  /* 0x0000002c34007986 */ /* 0x0043e8000c101d36 */
.L_x_6893:
[----:B------:R-:W-:Y:S05]  /*4c50*/  BSYNC B1 ;  /* 0x0000000000017941 */ /* 0x000fea0003800000 */
.L_x_6892:
        /* <DEDUP_REMOVED lines=47> */
.L_x_6897:
[----:B------:R-:W-:Y:S05]  /*4f50*/  BSYNC B1 ;  /* 0x0000000000017941 */ /* 0x000fea0003800000 */
.L_x_6896:
[----:B------:R-:W-:Y:S01]  /*4f60*/  ULDC.64 UR4, c[0x0][0x2d8] ;  /* 0x0000b60000047ab9 */ /* 0x000fe20000000a00 */
[----:B------:R-:W-:Y:S01]  /*4f70*/  IMAD.X R57, R57, 0x1, R100, P3 ;  /* 0x0000000139397824 */ /* 0x000fe200018e0664 */
[----:B------:R-:W-:-:S04]  /*4f80*/  LEA R48, P3, R60, UR4, 0x1 ;  /* 0x000000043c307c11 */ /* 0x000fc8000f8608ff */
[----:B------:R-:W-:-:S05]  /*4f90*/  LEA.HI.X R49, R60, UR5, R57, 0x1, P3 ;  /* 0x000000053c317c11 */ /* 0x000fca00098f0c39 */
[----:B--2---:R1:W-:Y:S01]  /*4fa0*/  STG.E.128 desc[UR54][R48.64], R44 ;  /* 0x0000002c30007986 */ /* 0x0043e2000c101d36 */
[----:B------:R-:W-:Y:S05]  /*4fb0*/  BRA `(.L_x_6891) ;  /* 0x0000002c00ec7947 */ /* 0x000fea0003800000 */
.L_x_6855:
[----:B------:R-:W-:Y:S02]  /*4fc0*/  ISETP.GE.AND P3, PT, R189, R112, PT ;  /* 0x00000070bd00720c */ /* 0x000fe40003f66270 */
[----:B------:R-:W-:Y:S02]  /*4fd0*/  CS2R R50, SRZ ;  /* 0x0000000000327805 */ /* 0x000fe4000001ff00 */
[----:B------:R-:W-:-:S13]  /*4fe0*/  ISETP.GE.OR P3, PT, R16, R123, P3 ;  /* 0x0000007b1000720c */ /* 0x000fda0001f66670 */
[----:B------:R-:W-:Y:S01]  /*4ff0*/  @!P3 IADD3 R46, P0, P4, R92, R78, R13 ;  /* 0x0000004e5c2eb210 */ /* 0x000fe20007c1e00d */
        /* <DEDUP_REMOVED lines=15> */
[----:B------:R-:W4:Y:S01]  /*50f0*/  @!P4 LDC.64 R52, c[0x0][0x3c8] ;  /* 0x0000f200ff34cb82 */ /* 0x000f220000000a00 */
[----:B------:R-:W-:-:S05]  /*5100*/  @!P4 IADD3 R48, P5, R92, R78, RZ ;  /* 0x0000004e5c30c210 */ /* 0x000fca0007fbe0ff */
[----:B------:R-:W-:Y:S02]  /*5110*/  @!P4 IMAD.X R49, R124, 0x1, R28, P5 ;  /* 0x000000017c31c824 */ /* 0x000fe400028e061c */
[----:B------:R-:W0:Y:S01]  /*5120*/  @!P4 LDC.64 R54, c[0x0][0x3e0] ;  /* 0x0000f800ff36cb82 */ /* 0x000e220000000a00 */
[----:B----4-:R-:W-:-:S04]  /*5130*/  @!P4 LEA R52, P5, R48, R52, 0x1 ;  /* 0x000000343034c211 */ /* 0x010fc800078a08ff */
[----:B------:R-:W-:Y:S02]  /*5140*/  @!P4 LEA.HI.X R53, R48, R53, R49, 0x1, P5 ;  /* 0x000000353035c211 */ /* 0x000fe400028f0c31 */
[----:B------:R-:W-:-:S05]  /*5150*/  @!P4 IADD3 R48, P5, R84, R76, RZ ;  /* 0x0000004c5430c210 */ /* 0x000fca0007fbe0ff */
[----:B------:R-:W-:Y:S01]  /*5160*/  @!P4 IMAD.X R49, R103, 0x1, R36, P5 ;  /* 0x000000016731c824 */ /* 0x000fe200028e0624 */
[----:B0-----:R-:W-:-:S04]  /*5170*/  @!P4 LEA R54, P5, R48, R54, 0x1 ;  /* 0x000000363036c211 */ /* 0x001fc800078a08ff */
[----:B------:R-:W-:Y:S02]  /*5180*/  @!P4 LEA.HI.X R55, R48, R55, R49, 0x1, P5 ;  /* 0x000000373037c211 */ /* 0x000fe400028f0c31 */
[----:B------:R-:W-:Y:S02]  /*5190*/  CS2R R48, SRZ ;  /* 0x0000000000307805 */ /* 0x000fe4000001ff00 */
[----:B------:R-:W-:-:S04]  /*51a0*/  @!P3 LEA R60, P5, R46, R60, 0x1 ;  /* 0x0000003c2e3cb211 */ /* 0x000fc800078a08ff */
[----:B------:R-:W-:Y:S02]  /*51b0*/  @!P3 LEA.HI.X R61, R46, R61, R47, 0x1, P5 ;  /* 0x0000003d2e3db211 */ /* 0x000fe400028f0c2f */
[----:B------:R-:W-:Y:S02]  /*51c0*/  CS2R R46, SRZ ;  /* 0x00000000002e7805 */ /* 0x000fe4000001ff00 */
[C---:B-1----:R-:W-:Y:S01]  /*51d0*/  @!P3 LEA R62, P5, R44.reuse, R62, 0x1 ;  /* 0x0000003e2c3eb211 */ /* 0x042fe200078a08ff */
[----:B------:R0:W5:Y:S03]  /*51e0*/  @!P4 LDG.E.128 R48, desc[UR54][R54.64] ;  /* 0x000000363630c981 */ /* 0x000166000c1e1d00 */
[----:B------:R-:W-:Y:S02]  /*51f0*/  @!P3 LEA.HI.X R63, R44, R63, R45, 0x1, P5 ;  /* 0x0000003f2c3fb211 */ /* 0x000fe400028f0c2d */
[----:B------:R-:W-:-:S02]  /*5200*/  CS2R R44, SRZ ;  /* 0x00000000002c7805 */ /* 0x000fc4000001ff00 */
[----:B------:R-:W-:Y:S02]  /*5210*/  CS2R R58, SRZ ;  /* 0x00000000003a7805 */ /* 0x000fe4000001ff00 */
[----:B------:R-:W-:Y:S02]  /*5220*/  CS2R R56, SRZ ;  /* 0x0000000000387805 */ /* 0x000fe4000001ff00 */
[----:B------:R1:W5:Y:S01]  /*5230*/  @!P4 LDG.E.128 R44, desc[UR54][R52.64] ;  /* 0x00000036342cc981 */ /* 0x000362000c1e1d00 */
[----:B0-----:R-:W-:-:S03]  /*5240*/  CS2R R54, SRZ ;  /* 0x0000000000367805 */ /* 0x001fc6000001ff00 */
[----:B------:R0:W5:Y:S01]  /*5250*/  @!P3 LDG.E.128 R56, desc[UR54][R62.64] ;  /* 0x000000363e38b981 */ /* 0x000162000c1e1d00 */
[----:B-1----:R-:W-:-:S06]  /*5260*/  CS2R R52, SRZ ;  /* 0x0000000000347805 */ /* 0x002fcc000001ff00 */
[----:B------:R1:W5:Y:S01]  /*5270*/  @!P3 LDG.E.128 R52, desc[UR54][R60.64] ;  /* 0x000000363c34b981 */ /* 0x000362000c1e1d00 */
[----:B--2---:R-:W-:-:S04]  /*5280*/  @!P0 LEA R68, P3, R66, R68, 0x1 ;  /* 0x0000004442448211 */ /* 0x004fc800078608ff */
[----:B------:R-:W-:Y:S02]  /*5290*/  @!P0 LEA.HI.X R69, R66, R69, R67, 0x1, P3 ;  /* 0x0000004542458211 */ /* 0x000fe400018f0c43 */
[C---:B---3--:R-:W-:Y:S02]  /*52a0*/  @!P0 LEA R70, P3, R64.reuse, R70, 0x1 ;  /* 0x0000004640468211 */ /* 0x048fe400078608ff */
[----:B0-----:R-:W-:Y:S02]  /*52b0*/  CS2R R62, SRZ ;  /* 0x00000000003e7805 */ /* 0x001fe4000001ff00 */
[----:B------:R-:W-:Y:S02]  /*52c0*/  CS2R R66, SRZ ;  /* 0x0000000000427805 */ /* 0x000fe4000001ff00 */
[----:B-1----:R-:W-:Y:S02]  /*52d0*/  CS2R R60, SRZ ;  /* 0x00000000003c7805 */ /* 0x002fe4000001ff00 */
[----:B------:R-:W-:-:S02]  /*52e0*/  @!P0 LEA.HI.X R71, R64, R71, R65, 0x1, P3 ;  /* 0x0000004740478211 */ /* 0x000fc400018f0c41 */
[----:B------:R-:W-:Y:S02]  /*52f0*/  CS2R R64, SRZ ;  /* 0x0000000000407805 */ /* 0x000fe4000001ff00 */
[----:B------:R0:W5:Y:S04]  /*5300*/  @!P0 LDG.E.128 R60, desc[UR54][R68.64] ;  /* 0x00000036443c8981 */ /* 0x000168000c1e1d00 */
[----:B------:R1:W5:Y:S01]  /*5310*/  @!P0 LDG.E.128 R64, desc[UR54][R70.64] ;  /* 0x0000003646408981 */ /* 0x000362000c1e1d00 */
[----:B------:R-:W-:-:S04]  /*5320*/  ISETP.GE.AND P0, PT, R190, R112, PT ;  /* 0x00000070be00720c */ /* 0x000fc80003f06270 */
[CC--:B------:R-:W-:Y:S01]  /*5330*/  ISETP.GE.OR P0, PT, R16.reuse, R123.reuse, P0 ;  /* 0x0000007b1000720c */ /* 0x0c0fe20000706670 */
[----:B------:R-:W-:Y:S01]  /*5340*/  BSSY B1, `(.L_x_6898) ;  /* 0x000001c000017945 */ /* 0x000fe20003800000 */
[----:B------:R-:W-:Y:S02]  /*5350*/  ISETP.GE.AND P3, PT, R16, R123, PT ;  /* 0x0000007b1000720c */ /* 0x000fe40003f66270 */
[----:B0-----:R-:W-:Y:S02]  /*5360*/  CS2R R68, SRZ ;  /* 0x0000000000447805 */ /* 0x001fe4000001ff00 */
[----:B------:R-:W-:Y:S02]  /*5370*/  CS2R R74, SRZ ;  /* 0x00000000004a7805 */ /* 0x000fe4000001ff00 */
[----:B-1----:R-:W-:Y:S02]  /*5380*/  CS2R R70, SRZ ;  /* 0x0000000000467805 */ /* 0x002fe4000001ff00 */
[----:B------:R-:W-:-:S03]  /*5390*/  CS2R R72, SRZ ;  /* 0x0000000000487805 */ /* 0x000fc6000001ff00 */
[----:B------:R-:W-:Y:S05]  /*53a0*/  @P0 BRA `(.L_x_6899) ;  /* 0x0000000000540947 */ /* 0x000fea0003800000 */
[----:B------:R-:W0:Y:S01]  /*53b0*/  LDC.64 R68, c[0x0][0x3d8] ;  /* 0x0000f600ff447b82 */ /* 0x000e220000000a00 */
[----:B------:R-:W-:Y:S01]  /*53c0*/  IMAD.MOV.U32 R72, RZ, RZ, R78 ;  /* 0x000000ffff487224 */ /* 0x000fe200078e004e */
[----:B------:R-:W-:Y:S01]  /*53d0*/  MOV R77, R103 ;  /* 0x00000067004d7202 */ /* 0x000fe20000000f00 */
        /* <DEDUP_REMOVED lines=18> */
.L_x_6899:
[----:B------:R-:W-:Y:S05]  /*5500*/  BSYNC B1 ;  /* 0x0000000000017941 */ /* 0x000fea0003800000 */
.L_x_6898:
[----:B-----5:R-:W-:Y:S01]  /*5510*/  IMAD.MOV.U32 R76, RZ, RZ, R70 ;  /* 0x000000ffff4c7224 */ /* 0x020fe200078e0046 */
[----:B------:R-:W-:Y:S01]  /*5520*/  UISETP.NE.AND UP0, UPT, UR39, 0x3, UPT ;  /* 0x000000032700788c */ /* 0x000fe2000bf05270 */
[----:B------:R-:W-:Y:S02]  /*5530*/  IMAD.MOV.U32 R77, RZ, RZ, R71 ;  /* 0x000000ffff4d7224 */ /* 0x000fe400078e0047 */
[----:B------:R-:W-:Y:S02]  /*5540*/  IMAD.MOV.U32 R78, RZ, RZ, R68 ;  /* 0x000000ffff4e7224 */ /* 0x000fe400078e0044 */
[----:B------:R-:W-:Y:S01]  /*5550*/  IMAD.MOV.U32 R79, RZ, RZ, R69 ;  /* 0x000000ffff4f7224 */ /* 0x000fe200078e0045 */
[----:B------:R-:W-:Y:S01]  /*5560*/  PRMT R135, R77, 0x5410, R76 ;  /* 0x000054104d877816 */ /* 0x000fe2000000004c */
[----:B------:R-:W-:Y:S01]  /*5570*/  IMAD.MOV.U32 R76, RZ, RZ, R74 ;  /* 0x000000ffff4c7224 */ /* 0x000fe200078e004a */
[----:B------:R-:W-:Y:S01]  /*5580*/  PLOP3.LUT P0, PT, PT, PT, UP0, 0x80, 0x0 ;  /* 0x000000000000781c */ /* 0x000fe20003f0f008 */
        /* <DEDUP_REMOVED lines=42> */
[----:B------:R-:W-:Y:S02]  /*5830*/  MOV R77, R67 ;  /* 0x00000043004d7202 */ /* 0x000fe40000000f00 */
[----:B------:R-:W-:Y:S01]  /*5840*/  PRMT R137, R78, 0x5410, R79 ;  /* 0x000054104e897816 */ /* 0x000fe2000000004f */
[----:B------:R-:W-:Y:S01]  /*5850*/  IMAD.MOV.U32 R78, RZ, RZ, R64 ;  /* 0x000000ffff4e7224 */ /* 0x000fe200078e0040 */
[----:B------:R-:W-:Y:S01]  /*5860*/  PRMT R138, R76, 0x5410, R77 ;  /* 0x000054104c8a7816 */ /* 0x000fe2000000004d */
[----:B------:R-:W-:-:S05]  /*5870*/  IMAD.MOV.U32 R79, RZ, RZ, R65 ;  /* 0x000000ffff4f7224 */ /* 0x000fca00078e0041 */
[----:B------:R-:W-:Y:S01]  /*5880*/  PRMT R139, R78, 0x5410, R79 ;  /* 0x000054104e8b7816 */ /* 0x000fe2000000004f */
[----:B------:R-:W-:Y:S06]  /*5890*/  @!P0 BRA `(.L_x_6900) ;  /* 0x0000000000048947 */ /* 0x000fec0003800000 */
[----:B------:R-:W-:Y:S01]  /*58a0*/  BPT.TRAP 0x1 ;  /* 0x000000040000795c */ /* 0x000fe20000300000 */
.L_x_6900:
[----:B------:R-:W-:Y:S01]  /*58b0*/  IMAD R103, R185, 0x8, R2 ;  /* 0x00000008b9677824 */ /* 0x000fe200078e0202 */
[----:B------:R-:W-:Y:S01]  /*58c0*/  SHF.L.U32 R124, R194, 0x1f, RZ ;  /* 0x0000001fc27c7819 */ /* 0x000fe200000006ff */
[----:B------:R-:W0:Y:S01]  /*58d0*/  LDC R131, c[0x0][0x2e4] ;  /* 0x0000b900ff837b82 */ /* 0x000e220000000800 */
[----:B------:R-:W-:Y:S01]  /*58e0*/  IMAD.MOV.U32 R121, RZ, RZ, R122 ;  /* 0x000000ffff797224 */ /* 0x000fe200078e007a */
[----:B------:R-:W-:Y:S01]  /*58f0*/  BSSY B1, `(.L_x_6901) ;  /* 0x0000005000017945 */ /* 0x000fe20003800000 */
[----:B------:R-:W1:Y:S05]  /*5900*/  SYNCS.PHASECHK.TRANS64.TRYWAIT P4, [R103+URZ+0x28890], R124 ;  /* 0x0288907c670075a7 */ /* 0x000e6a000808017f */
[----:B------:R-:W2:Y:S01]  /*5910*/  LDC.64 R122, c[0x0][0x2f0] ;  /* 0x0000bc00ff7a7b82 */ /* 0x000ea20000000a00 */
[----:B0-----:R-:W-:Y:S01]  /*5920*/  IMAD.IADD R133, R131, 0x1, -R116 ;  /* 0x0000000183857824 */ /* 0x001fe200078e0a74 */
[----:B-1----:R-:W-:Y:S06]  /*5930*/  @!P4 BRA `(.L_x_6902) ;  /* 0x000001d00014c947 */ /* 0x002fec0003800000 */
.L_x_7241:
[----:B------:R-:W-:Y:S05]  /*5940*/  BSYNC B1 ;  /* 0x0000000000017941 */ /* 0x000fea0003800000 */
.L_x_6901:
[----:B------:R-:W-:Y:S01]  /*5950*/  ISETP.GE.OR P4, PT, R18, R112, P2 ;  /* 0x000000701200720c */ /* 0x000fe20001786670 */
[----:B------:R-:W-:-:S12]  /*5960*/  BSSY B1, `(.L_x_6903) ;  /* 0x000007c000017945 */ /* 0x000fd80003800000 */
[----:B------:R-:W-:Y:S05]  /*5970*/  @P4 BRA `(.L_x_6904) ;  /* 0x0000000400e84947 */ /* 0x000fea0003800000 */
[-C--:B--2---:R-:W-:Y:S01]  /*5980*/  IMAD R76, R19, R122.reuse, RZ ;  /* 0x0000007a134c7224 */ /* 0x084fe200078e02ff */
[----:B------:R-:W-:Y:S01]  /*5990*/  ISETP.NE.AND P6, PT, R0, RZ, PT ;  /* 0x000000ff0000720c */ /* 0x000fe20003fc5270 */
[C---:B------:R-:W-:Y:S01]  /*59a0*/  IMAD.WIDE.U32 R126, R18.reuse, R122, R120 ;  /* 0x0000007a127e7225 */ /* 0x040fe200078e0078 */
[----:B------:R-:W-:Y:S03]  /*59b0*/  BSSY B2, `(.L_x_6905) ;  /* 0x000006b000027945 */ /* 0x000fe60003800000 */
[----:B------:R-:W-:Y:S01]  /*59c0*/  IMAD R147, R18, R123, R76 ;  /* 0x0000007b12937224 */ /* 0x000fe200078e024c */
[----:B------:R-:W-:Y:S02]  /*59d0*/  SEL R76, R116, R133, !P6 ;  /* 0x00000085744c7207 */ /* 0x000fe40007000000 */
[----:B------:R-:W-:Y:S01]  /*59e0*/  IADD3 R144, P4, P5, R98, R126, R32 ;  /* 0x0000007e62907210 */ /* 0x000fe20007d9e020 */
        /* <DEDUP_REMOVED lines=8> */
[----:B------:R-:W-:-:S03]  /*5a70*/  LOP3.LUT R76, R149, 0x38, RZ, 0xc0, !PT ;  /* 0x00000038954c7812 */ /* 0x000fc600078ec0ff */
[----:B------:R-:W-:Y:S01]  /*5a80*/  IMAD.SHL.U32 R77, R77, 0x400, RZ ;  /* 0x000004004d4d7824 */ /* 0x000fe200078e00ff */
[----:B------:R-:W-:-:S04]  /*5a90*/  LOP3.LUT R76, R76, 0x1c0, R203, 0xf8, !PT ;  /* 0x000001c04c4c7812 */ /* 0x000fc800078ef8cb */
[----:B------:R-:W-:Y:S02]  /*5aa0*/  LOP3.LUT R77, R77, 0x7fffe000, RZ, 0xc0, !PT ;  /* 0x7fffe0004d4d7812 */ /* 0x000fe400078ec0ff */
[----:B------:R-:W-:-:S04]  /*5ab0*/  LOP3.LUT R76, R76, R211, RZ, 0x3c, !PT ;  /* 0x000000d34c4c7212 */ /* 0x000fc800078e3cff */
[----:B------:R-:W-:Y:S01]  /*5ac0*/  IADD3 R76, R76, R77, R212 ;  /* 0x0000004d4c4c7210 */ /* 0x000fe20007ffe0d4 */
        /* <DEDUP_REMOVED lines=8> */
[--C-:B------:R-:W-:Y:S01]  /*5b50*/  HADD2.F32 R156, -RZ, R152.reuse.H0_H0 ;  /* 0x20000098ff9c7230 */ /* 0x100fe20000004100 */
[--C-:B------:R-:W-:Y:S01]  /*5b60*/  SHF.R.U64 R44, R44, 0x10, R45.reuse ;  /* 0x000000102c2c7819 */ /* 0x100fe2000000122d */
[----:B------:R-:W-:Y:S01]  /*5b70*/  HADD2.F32 R154, -RZ, R152.H1_H1 ;  /* 0x30000098ff9a7230 */ /* 0x000fe20000004100 */
[----:B------:R-:W-:Y:S01]  /*5b80*/  SHF.R.U32.HI R155, RZ, 0x10, R45 ;  /* 0x00000010ff9b7819 */ /* 0x000fe2000001162d */
[----:B------:R-:W-:Y:S01]  /*5b90*/  HADD2.F32 R153, -RZ, R153.H0_H0 ;  /* 0x20000099ff997230 */ /* 0x000fe20000004100 */
[----:B------:R-:W-:Y:S01]  /*5ba0*/  SHF.R.U64 R48, R48, 0x10, R49 ;  /* 0x0000001030307819 */ /* 0x000fe20000001231 */
[--C-:B--2---:R-:W-:Y:S01]  /*5bb0*/  HADD2.F32 R49, -RZ, R81.reuse.H0_H0 ;  /* 0x20000051ff317230 */ /* 0x104fe20000004100 */
[--C-:B------:R-:W-:Y:S01]  /*5bc0*/  SHF.R.U64 R45, R46, 0x10, R47.reuse ;  /* 0x000000102e2d7819 */ /* 0x100fe2000000122f */
[----:B------:R-:W-:Y:S01]  /*5bd0*/  HADD2.F32 R81, -RZ, R81.H1_H1 ;  /* 0x30000051ff517230 */ /* 0x000fe20000004100 */
[----:B------:R-:W-:Y:S01]  /*5be0*/  SHF.R.U32.HI R151, RZ, 0x10, R47 ;  /* 0x00000010ff977819 */ /* 0x000fe2000001162f */
[--C-:B-1----:R-:W-:Y:S01]  /*5bf0*/  HADD2.F32 R47, -RZ, R77.reuse.H0_H0 ;  /* 0x2000004dff2f7230 */ /* 0x102fe20000004100 */
[----:B------:R-:W-:Y:S01]  /*5c00*/  SHF.R.U64 R46, R50, 0x10, R51 ;  /* 0x00000010322e7819 */ /* 0x000fe20000001233 */
[----:B------:R-:W-:-:S02]  /*5c10*/  HADD2.F32 R50, -RZ, R77.H1_H1 ;  /* 0x3000004dff327230 */ /* 0x000fc40000004100 */
[-C--:B------:R-:W-:Y:S01]  /*5c20*/  FMUL.FTZ R158, R49, R156.reuse ;  /* 0x0000009c319e7220 */ /* 0x080fe20000410000 */
[----:B------:R-:W-:Y:S02]  /*5c30*/  HADD2.F32 R152, -RZ, R155.H0_H0 ;  /* 0x2000009bff987230 */ /* 0x000fe40000004100 */
[----:B------:R-:W-:Y:S01]  /*5c40*/  FMUL.FTZ R156, R47, R156 ;  /* 0x0000009c2f9c7220 */ /* 0x000fe20000410000 */
[-C--:B------:R-:W-:Y:S01]  /*5c50*/  FMUL.FTZ R77, R81, R153.reuse ;  /* 0x00000099514d7220 */ /* 0x080fe20000410000 */
[C---:B------:R-:W-:Y:S01]  /*5c60*/  FMUL.FTZ R160, R50.reuse, R153 ;  /* 0x0000009932a07220 */ /* 0x040fe20000410000 */
[----:B------:R-:W-:Y:S01]  /*5c70*/  SHF.R.U32.HI R51, RZ, 0x10, R51 ;  /* 0x00000010ff337819 */ /* 0x000fe20000011633 */
        /* <DEDUP_REMOVED lines=9> */
[----:B------:R-:W-:Y:S02]  /*5d10*/  HADD2.F32 R77, -RZ, R79.H0_H0 ;  /* 0x2000004fff4d7230 */ /* 0x000fe40000004100 */
[----:B------:R-:W-:Y:S02]  /*5d20*/  HADD2.F32 R83, -RZ, R83.H1_H1 ;  /* 0x30000053ff537230 */ /* 0x000fe40000004100 */
[-C--:B------:R-:W-:Y:S01]  /*5d30*/  FMUL.FTZ R160, R81, R150.reuse ;  /* 0x0000009651a07220 */ /* 0x080fe20000410000 */
[----:B------:R-:W-:Y:S02]  /*5d40*/  HADD2.F32 R158, -RZ, R51.H0_H0 ;  /* 0x20000033ff9e7230 */ /* 0x000fe40000004100 */
[----:B------:R-:W-:Y:S01]  /*5d50*/  FMUL.FTZ R150, R77, R150 ;  /* 0x000000964d967220 */ /* 0x000fe20000410000 */
[----:B------:R-:W-:-:S02]  /*5d60*/  HADD2.F32 R79, -RZ, R79.H1_H1 ;  /* 0x3000004fff4f7230 */ /* 0x000fc40000004100 */
[----:B------:R-:W-:Y:S01]  /*5d70*/  FFMA.FTZ R51, R77, R154, -R160 ;  /* 0x0000009a4d337223 */ /* 0x000fe200000108a0 */
[----:B------:R-:W-:Y:S02]  /*5d80*/  HADD2.F32 R156, -RZ, R151.H0_H0 ;  /* 0x20000097ff9c7230 */ /* 0x000fe40000004100 */
[----:B------:R-:W-:Y:S01]  /*5d90*/  FMUL.FTZ R162, R83, R158 ;  /* 0x0000009e53a27220 */ /* 0x000fe20000410000 */
[----:B------:R-:W-:Y:S01]  /*5da0*/  FFMA.FTZ R77, R81, R154, R150 ;  /* 0x0000009a514d7223 */ /* 0x000fe20000010096 */
[C---:B------:R-:W-:Y:S01]  /*5db0*/  FMUL.FTZ R158, R79.reuse, R158 ;  /* 0x0000009e4f9e7220 */ /* 0x040fe20000410000 */
[----:B------:R-:W-:Y:S02]  /*5dc0*/  HADD2.F32 R151, -RZ, R48.H0_H0 ;  /* 0x20000030ff977230 */ /* 0x000fe40000004100 */
[-C--:B------:R-:W-:Y:S01]  /*5dd0*/  FFMA.FTZ R150, R79, R156.reuse, -R162 ;  /* 0x0000009c4f967223 */ /* 0x080fe200000108a2 */
[----:B------:R-:W-:Y:S02]  /*5de0*/  HADD2.F32 R79, -RZ, R80.H0_H0 ;  /* 0x20000050ff4f7230 */ /* 0x000fe40000004100 */
[----:B------:R-:W-:Y:S01]  /*5df0*/  FFMA.FTZ R154, R83, R156, R158 ;  /* 0x0000009c539a7223 */ /* 0x000fe2000001009e */
[----:B------:R-:W-:-:S02]  /*5e00*/  HADD2.F32 R48, -RZ, R76.H0_H0 ;  /* 0x2000004cff307230 */ /* 0x000fc40000004100 */
[----:B------:R-:W-:Y:S02]  /*5e10*/  HADD2.F32 R80, -RZ, R80.H1_H1 ;  /* 0x30000050ff507230 */ /* 0x000fe40000004100 */
[----:B------:R-:W-:Y:S02]  /*5e20*/  HADD2.F32 R81, -RZ, R148.H0_H0 ;  /* 0x20000094ff517230 */ /* 0x000fe40000004100 */
[----:B------:R-:W-:Y:S02]  /*5e30*/  HADD2.F32 R76, -RZ, R76.H1_H1 ;  /* 0x3000004cff4c7230 */ /* 0x000fe40000004100 */
[-C--:B------:R-:W-:Y:S01]  /*5e40*/  FMUL.FTZ R155, R80, R151.reuse ;  /* 0x00000097509b7220 */ /* 0x080fe20000410000 */
[----:B------:R-:W-:Y:S02]  /*5e50*/  HADD2.F32 R148, -RZ, R148.H1_H1 ;  /* 0x30000094ff947230 */ /* 0x000fe40000004100 */
[----:B------:R-:W-:Y:S02]  /*5e60*/  HADD2.F32 R83, -RZ, R44.H0_H0 ;  /* 0x2000002cff537230 */ /* 0x000fe40000004100 */
[----:B------:R-:W-:Y:S01]  /*5e70*/  FMUL.FTZ R151, R76, R151 ;  /* 0x000000974c977220 */ /* 0x000fe20000410000 */
[----:B------:R-:W-:-:S02]  /*5e80*/  HADD2.F32 R44, -RZ, R78.H0_H0 ;  /* 0x2000004eff2c7230 */ /* 0x000fc40000004100 */
[CC--:B------:R-:W-:Y:S01]  /*5e90*/  FMUL.FTZ R153, R79.reuse, R148.reuse ;  /* 0x000000944f997220 */ /* 0x0c0fe20000410000 */
[----:B------:R-:W-:Y:S01]  /*5ea0*/  FMUL.FTZ R148, R48, R148 ;  /* 0x0000009430947220 */ /* 0x000fe20000410000 */
[-C--:B------:R-:W-:Y:S01]  /*5eb0*/  FFMA.FTZ R76, R76, R83.reuse, -R155 ;  /* 0x000000534c4c7223 */ /* 0x080fe2000001089b */
[----:B------:R-:W-:Y:S01]  /*5ec0*/  FFMA.FTZ R151, R80, R83, R151 ;  /* 0x0000005350977223 */ /* 0x000fe20000010097 */
[----:B------:R-:W-:Y:S02]  /*5ed0*/  HADD2.F32 R83, -RZ, R46.H0_H0 ;  /* 0x2000002eff537230 */ /* 0x000fe40000004100 */
[-C--:B------:R-:W-:Y:S01]  /*5ee0*/  FFMA.FTZ R153, R48, R81.reuse, -R153 ;  /* 0x0000005130997223 */ /* 0x080fe20000010899 */
[----:B------:R-:W-:Y:S01]  /*5ef0*/  FFMA.FTZ R148, R79, R81, R148 ;  /* 0x000000514f947223 */ /* 0x000fe20000010094 */
[----:B------:R-:W-:Y:S02]  /*5f00*/  HADD2.F32 R46, -RZ, R82.H0_H0 ;  /* 0x20000052ff2e7230 */ /* 0x000fe40000004100 */
[----:B------:R-:W-:Y:S01]  /*5f10*/  HADD2.F32 R81, -RZ, R146.H1_H1 ;  /* 0x30000092ff517230 */ /* 0x000fe20000004100 */
[----:B------:R-:W-:Y:S01]  /*5f20*/  F2FP.F16.F32.PACK_AB R76, R76, R153 ;  /* 0x000000994c4c723e */ /* 0x000fe200000000ff */
[----:B------:R-:W-:Y:S01]  /*5f30*/  HADD2.F32 R82, -RZ, R82.H1_H1 ;  /* 0x30000052ff527230 */ /* 0x000fe20000004100 */
[----:B------:R-:W-:Y:S01]  /*5f40*/  F2FP.F16.F32.PACK_AB R80, R151, R148 ;  /* 0x000000949750723e */ /* 0x000fe200000000ff */
[----:B------:R-:W-:-:S02]  /*5f50*/  HADD2.F32 R78, -RZ, R78.H1_H1 ;  /* 0x3000004eff4e7230 */ /* 0x000fc40000004100 */
[----:B------:R-:W-:Y:S01]  /*5f60*/  FMUL.FTZ R155, R46, R81 ;  /* 0x000000512e9b7220 */ /* 0x000fe20000410000 */
[----:B------:R-:W-:Y:S02]  /*5f70*/  HADD2.F32 R79, -RZ, R146.H0_H0 ;  /* 0x20000092ff4f7230 */ /* 0x000fe40000004100 */
[----:B------:R-:W-:Y:S01]  /*5f80*/  FMUL.FTZ R157, R82, R83 ;  /* 0x00000053529d7220 */ /* 0x000fe20000410000 */
[----:B------:R-:W-:Y:S02]  /*5f90*/  HADD2.F32 R45, -RZ, R45.H0_H0 ;  /* 0x2000002dff2d7230 */ /* 0x000fe40000004100 */
[----:B------:R-:W-:Y:S01]  /*5fa0*/  FMUL.FTZ R81, R44, R81 ;  /* 0x000000512c517220 */ /* 0x000fe20000410000 */
[----:B------:R-:W-:Y:S01]  /*5fb0*/  FMUL.FTZ R83, R78, R83 ;  /* 0x000000534e537220 */ /* 0x000fe20000410000 */
[-C--:B------:R-:W-:Y:S02]  /*5fc0*/  FFMA.FTZ R155, R44, R79.reuse, -R155 ;  /* 0x0000004f2c9b7223 */ /* 0x080fe4000001089b */
[----:B------:R-:W-:Y:S01]  /*5fd0*/  FFMA.FTZ R81, R46, R79, R81 ;  /* 0x0000004f2e517223 */ /* 0x000fe20000010051 */
[-C--:B------:R-:W-:Y:S01]  /*5fe0*/  FFMA.FTZ R82, R82, R45.reuse, R83 ;  /* 0x0000002d52527223 */ /* 0x080fe20000010053 */
[----:B------:R-:W-:Y:S01]  /*5ff0*/  FFMA.FTZ R78, R78, R45, -R157 ;  /* 0x0000002d4e4e7223 */ /* 0x000fe2000001089d */
[----:B------:R-:W-:Y:S01]  /*6000*/  F2FP.F16.F32.PACK_AB R83, R154, R77 ;  /* 0x0000004d9a53723e */ /* 0x000fe200000000ff */
[----:B------:R-:W-:Y:S01]  /*6010*/  IMAD.MOV.U32 R77, RZ, RZ, R47 ;  /* 0x000000ffff4d7224 */ /* 0x000fe200078e002f */
[----:B------:R-:W-:-:S02]  /*6020*/  F2FP.F16.F32.PACK_AB R79, R150, R51 ;  /* 0x00000033964f723e */ /* 0x000fc400000000ff */
[----:B------:R-:W-:Y:S01]  /*6030*/  F2FP.F16.F32.PACK_AB R82, R82, R81 ;  /* 0x000000515252723e */ /* 0x000fe200000000ff */
[----:B------:R-:W-:Y:S01]  /*6040*/  IMAD.MOV.U32 R81, RZ, RZ, R49 ;  /* 0x000000ffff517224 */ /* 0x000fe200078e0031 */
[----:B------:R-:W-:-:S07]  /*6050*/  F2FP.F16.F32.PACK_AB R78, R78, R155 ;  /* 0x0000009b4e4e723e */ /* 0x000fce00000000ff */
.L_x_6906:
[----:B------:R-:W-:Y:S05]  /*6060*/  BSYNC B2 ;  /* 0x0000000000027941 */ /* 0x000fea0003800000 */
.L_x_6905:
[----:B------:R-:W-:Y:S01]  /*6070*/  ISETP.GE.AND P4, PT, R149, R131, PT ;  /* 0x000000839500720c */ /* 0x000fe20003f86270 */
[----:B------:R-:W-:-:S12]  /*6080*/  ULDC.64 UR4, c[0x0][0x2d8] ;  /* 0x0000b60000047ab9 */ /* 0x000fd80000000a00 */
        /* <DEDUP_REMOVED lines=9> */
.L_x_6904:
[----:B------:R-:W-:Y:S05]  /*6120*/  BSYNC B1 ;  /* 0x0000000000017941 */ /* 0x000fea0003800000 */
.L_x_6903:
[----:B------:R-:W-:Y:S01]  /*6130*/  ISETP.GE.OR P4, PT, R189, R112, P2 ;  /* 0x00000070bd00720c */ /* 0x000fe20001786670 */
[----:B------:R-:W-:-:S12]  /*6140*/  BSSY B1, `(.L_x_6907) ;  /* 0x0000080000017945 */ /* 0x000fd80003800000 */
[----:B------:R-:W-:Y:S05]  /*6150*/  @P4 BRA `(.L_x_6908) ;  /* 0x0000000400f84947 */ /* 0x000fea0003800000 */
[-C--:B-12---:R-:W-:Y:S01]  /*6160*/  IMAD R44, R218, R122.reuse, RZ ;  /* 0x0000007ada2c7224 */ /* 0x086fe200078e02ff */
        /* <DEDUP_REMOVED lines=14> */
[----:B------:R-:W-:-:S03]  /*6250*/  LOP3.LUT R44, R202, 0x38, R83, 0xf8, !PT ;  /* 0x00000038ca2c7812 */ /* 0x000fc600078ef853 */
[----:B------:R-:W-:Y:S01]  /*6260*/  IMAD.SHL.U32 R46, R45, 0x400, RZ ;  /* 0x000004002d2e7824 */ /* 0x000fe200078e00ff */
[----:B------:R-:W-:-:S04]  /*6270*/  LOP3.LUT R45, R44, R209, RZ, 0x3c, !PT ;  /* 0x000000d12c2d7212 */ /* 0x000fc800078e3cff */
[----:B------:R-:W-:-:S04]  /*6280*/  LOP3.LUT R44, R46, 0x7fffe000, RZ, 0xc0, !PT ;  /* 0x7fffe0002e2c7812 */ /* 0x000fc800078ec0ff */
        /* <DEDUP_REMOVED lines=8> */
[----:B------:R-:W-:Y:S01]  /*6310*/  SHF.R.U64 R80, R52, 0x10, R53 ;  /* 0x0000001034507819 */ /* 0x000fe20000001235 */
[----:B------:R-:W-:Y:S01]  /*6320*/  HADD2.F32 R127, -RZ, R142.H1_H1 ;  /* 0x3000008eff7f7230 */ /* 0x000fe20000004100 */
[----:B------:R-:W-:Y:S01]  /*6330*/  SHF.R.U64 R52, R54, 0x10, R55 ;  /* 0x0000001036347819 */ /* 0x000fe20000001237 */
[----:B-1----:R-:W-:Y:S01]  /*6340*/  IMAD.MOV.U32 R54, RZ, RZ, R44 ;  /* 0x000000ffff367224 */ /* 0x002fe200078e002c */
[----:B------:R-:W-:Y:S01]  /*6350*/  SHF.R.U32.HI R82, RZ, 0x10, R57 ;  /* 0x00000010ff527819 */ /* 0x000fe20000011639 */
[----:B--2---:R-:W-:Y:S01]  /*6360*/  IMAD.MOV.U32 R44, RZ, RZ, R49 ;  /* 0x000000ffff2c7224 */ /* 0x004fe200078e0031 */
[----:B------:R-:W-:Y:S01]  /*6370*/  SHF.R.U64 R56, R56, 0x10, R57 ;  /* 0x0000001038387819 */ /* 0x000fe20000001239 */
[----:B------:R-:W-:Y:S01]  /*6380*/  IMAD.MOV.U32 R57, RZ, RZ, R51 ;  /* 0x000000ffff397224 */ /* 0x000fe200078e0033 */
[----:B------:R-:W-:Y:S01]  /*6390*/  SHF.R.U32.HI R145, RZ, 0x10, R55 ;  /* 0x00000010ff917819 */ /* 0x000fe20000011637 */
[----:B------:R-:W-:Y:S01]  /*63a0*/  IMAD.MOV.U32 R55, RZ, RZ, R48 ;  /* 0x000000ffff377224 */ /* 0x000fe200078e0030 */
[----:B------:R-:W-:Y:S01]  /*63b0*/  SHF.R.U32.HI R126, RZ, 0x10, R53 ;  /* 0x00000010ff7e7819 */ /* 0x000fe20000011635 */
[--C-:B------:R-:W-:Y:S01]  /*63c0*/  HADD2.F32 R48, -RZ, R44.reuse.H0_H0 ;  /* 0x2000002cff307230 */ /* 0x100fe20000004100 */
[--C-:B------:R-:W-:Y:S01]  /*63d0*/  SHF.R.U64 R53, R58, 0x10, R59.reuse ;  /* 0x000000103a357819 */ /* 0x100fe2000000123b */
[----:B------:R-:W-:Y:S01]  /*63e0*/  HADD2.F32 R51, -RZ, R44.H1_H1 ;  /* 0x3000002cff337230 */ /* 0x000fe20000004100 */
[----:B------:R-:W-:Y:S01]  /*63f0*/  SHF.R.U32.HI R144, RZ, 0x10, R59 ;  /* 0x00000010ff907819 */ /* 0x000fe2000001163b */
[----:B------:R-:W-:-:S02]  /*6400*/  IMAD.MOV.U32 R49, RZ, RZ, R47 ;  /* 0x000000ffff317224 */ /* 0x000fc400078e002f */
[--C-:B------:R-:W-:Y:S02]  /*6410*/  HADD2.F32 R44, -RZ, R45.reuse.H0_H0 ;  /* 0x2000002dff2c7230 */ /* 0x100fe40000004100 */
[----:B------:R-:W-:Y:S02]  /*6420*/  HADD2.F32 R82, -RZ, R82.H0_H0 ;  /* 0x20000052ff527230 */ /* 0x000fe40000004100 */
[----:B------:R-:W-:Y:S02]  /*6430*/  HADD2.F32 R47, -RZ, R45.H1_H1 ;  /* 0x3000002dff2f7230 */ /* 0x000fe40000004100 */
[-C--:B------:R-:W-:Y:S01]  /*6440*/  FMUL.FTZ R45, R48, R127.reuse ;  /* 0x0000007f302d7220 */ /* 0x080fe20000410000 */
[----:B------:R-:W-:Y:S02]  /*6450*/  HADD2.F32 R59, -RZ, R142.H0_H0 ;  /* 0x2000008eff3b7230 */ /* 0x000fe40000004100 */
[----:B------:R-:W-:Y:S01]  /*6460*/  FMUL.FTZ R127, R44, R127 ;  /* 0x0000007f2c7f7220 */ /* 0x000fe20000410000 */
[----:B------:R-:W-:-:S02]  /*6470*/  HADD2.F32 R58, -RZ, R126.H0_H0 ;  /* 0x2000007eff3a7230 */ /* 0x000fc40000004100 */
[-C--:B------:R-:W-:Y:S01]  /*6480*/  FMUL.FTZ R126, R51, R82.reuse ;  /* 0x00000052337e7220 */ /* 0x080fe20000410000 */
[C---:B------:R-:W-:Y:S01]  /*6490*/  FMUL.FTZ R82, R47.reuse, R82 ;  /* 0x000000522f527220 */ /* 0x040fe20000410000 */
[-C--:B------:R-:W-:Y:S01]  /*64a0*/  FFMA.FTZ R44, R44, R59.reuse, -R45 ;  /* 0x0000003b2c2c7223 */ /* 0x080fe2000001082d */
[----:B------:R-:W-:Y:S01]  /*64b0*/  FFMA.FTZ R45, R48, R59, R127 ;  /* 0x0000003b302d7223 */ /* 0x000fe2000001007f */
[-C--:B------:R-:W-:Y:S01]  /*64c0*/  FFMA.FTZ R47, R47, R58.reuse, -R126 ;  /* 0x0000003a2f2f7223 */ /* 0x080fe2000001087e */
[----:B------:R-:W-:Y:S01]  /*64d0*/  FFMA.FTZ R48, R51, R58, R82 ;  /* 0x0000003a33307223 */ /* 0x000fe20000010052 */
[----:B------:R-:W-:Y:S02]  /*64e0*/  HADD2.F32 R126, -RZ, R143.H1_H1 ;  /* 0x3000008fff7e7230 */ /* 0x000fe40000004100 */
[----:B------:R-:W-:Y:S01]  /*64f0*/  HADD2.F32 R58, -RZ, R57.H0_H0 ;  /* 0x20000039ff3a7230 */ /* 0x000fe20000004100 */
[----:B------:R-:W-:Y:S01]  /*6500*/  F2FP.F16.F32.PACK_AB R47, R47, R44 ;  /* 0x0000002c2f2f723e */ /* 0x000fe200000000ff */
[----:B------:R-:W-:-:S02]  /*6510*/  HADD2.F32 R51, -RZ, R49.H0_H0 ;  /* 0x20000031ff337230 */ /* 0x000fc40000004100 */
[----:B------:R-:W-:Y:S02]  /*6520*/  HADD2.F32 R57, -RZ, R57.H1_H1 ;  /* 0x30000039ff397230 */ /* 0x000fe40000004100 */
[----:B------:R-:W-:Y:S02]  /*6530*/  HADD2.F32 R142, -RZ, R144.H0_H0 ;  /* 0x20000090ff8e7230 */ /* 0x000fe40000004100 */
[-C--:B------:R-:W-:Y:S01]  /*6540*/  FMUL.FTZ R144, R58, R126.reuse ;  /* 0x0000007e3a907220 */ /* 0x080fe20000410000 */
[----:B------:R-:W-:Y:S02]  /*6550*/  HADD2.F32 R59, -RZ, R140.H1_H1 ;  /* 0x3000008cff3b7230 */ /* 0x000fe40000004100 */
[----:B------:R-:W-:Y:S01]  /*6560*/  FMUL.FTZ R127, R51, R126 ;  /* 0x0000007e337f7220 */ /* 0x000fe20000410000 */
[----:B------:R-:W-:Y:S02]  /*6570*/  HADD2.F32 R49, -RZ, R49.H1_H1 ;  /* 0x30000031ff317230 */ /* 0x000fe40000004100 */
[----:B------:R-:W-:Y:S01]  /*6580*/  FMUL.FTZ R146, R57, R142 ;  /* 0x0000008e39927220 */ /* 0x000fe20000410000 */
[----:B------:R-:W-:-:S02]  /*6590*/  HADD2.F32 R82, -RZ, R145.H0_H0 ;  /* 0x20000091ff527230 */ /* 0x000fc40000004100 */
[-C--:B------:R-:W-:Y:S01]  /*65a0*/  FFMA.FTZ R144, R51, R59.reuse, -R144 ;  /* 0x0000003b33907223 */ /* 0x080fe20000010890 */
[----:B------:R-:W-:Y:S01]  /*65b0*/  FFMA.FTZ R126, R58, R59, R127 ;  /* 0x0000003b3a7e7223 */ /* 0x000fe2000001007f */
[C---:B------:R-:W-:Y:S01]  /*65c0*/  FMUL.FTZ R142, R49.reuse, R142 ;  /* 0x0000008e318e7220 */ /* 0x040fe20000410000 */
[----:B------:R-:W-:Y:S02]  /*65d0*/  HADD2.F32 R58, -RZ, R141.H0_H0 ;  /* 0x2000008dff3a7230 */ /* 0x000fe40000004100 */
[-C--:B------:R-:W-:Y:S01]  /*65e0*/  FFMA.FTZ R145, R49, R82.reuse, -R146 ;  /* 0x0000005231917223 */ /* 0x080fe20000010892 */
[----:B------:R-:W-:Y:S02]  /*65f0*/  HADD2.F32 R51, -RZ, R55.H0_H0 ;  /* 0x20000037ff337230 */ /* 0x000fe40000004100 */
[----:B------:R-:W-:Y:S01]  /*6600*/  FFMA.FTZ R147, R57, R82, R142 ;  /* 0x0000005239937223 */ /* 0x000fe2000001008e */
[----:B------:R-:W-:Y:S02]  /*6610*/  HADD2.F32 R56, -RZ, R56.H0_H0 ;  /* 0x20000038ff387230 */ /* 0x000fe40000004100 */
        /* <DEDUP_REMOVED lines=10> */
[-C--:B------:R-:W-:Y:S01]  /*66c0*/  FFMA.FTZ R58, R51, R140.reuse, R58 ;  /* 0x0000008c333a7223 */ /* 0x080fe2000001003a */
[----:B------:R-:W-:-:S02]  /*66d0*/  FFMA.FTZ R82, R49, R140, -R82 ;  /* 0x0000008c31527223 */ /* 0x000fc40000010852 */
[-C--:B------:R-:W-:Y:S01]  /*66e0*/  FFMA.FTZ R59, R55, R80.reuse, R56 ;  /* 0x00000050373b7223 */ /* 0x080fe20000010038 */
[----:B------:R-:W-:Y:S02]  /*66f0*/  HADD2.F32 R51, -RZ, R50.H0_H0 ;  /* 0x20000032ff337230 */ /* 0x000fe40000004100 */
[----:B------:R-:W-:Y:S01]  /*6700*/  FFMA.FTZ R57, R54, R80, -R57 ;  /* 0x0000005036397223 */ /* 0x000fe20000010839 */
[----:B------:R-:W-:Y:S02]  /*6710*/  HADD2.F32 R56, -RZ, R143.H0_H0 ;  /* 0x2000008fff387230 */ /* 0x000fe40000004100 */
[----:B------:R-:W-:Y:S02]  /*6720*/  HADD2.F32 R55, -RZ, R53.H0_H0 ;  /* 0x20000035ff377230 */ /* 0x000fe40000004100 */
[----:B------:R-:W-:Y:S01]  /*6730*/  HADD2.F32 R49, -RZ, R46.H0_H0 ;  /* 0x2000002eff317230 */ /* 0x000fe20000004100 */
[----:B------:R-:W-:Y:S01]  /*6740*/  F2FP.F16.F32.PACK_AB R44, R57, R82 ;  /* 0x00000052392c723e */ /* 0x000fe200000000ff */
[----:B------:R-:W-:-:S02]  /*6750*/  HADD2.F32 R50, -RZ, R50.H1_H1 ;  /* 0x30000032ff327230 */ /* 0x000fc40000004100 */
[----:B------:R-:W-:Y:S02]  /*6760*/  HADD2.F32 R46, -RZ, R46.H1_H1 ;  /* 0x3000002eff2e7230 */ /* 0x000fe40000004100 */
[----:B------:R-:W-:Y:S02]  /*6770*/  HADD2.F32 R53, -RZ, R52.H0_H0 ;  /* 0x20000034ff357230 */ /* 0x000fe40000004100 */
[-C--:B------:R-:W-:Y:S01]  /*6780*/  FMUL.FTZ R52, R51, R56.reuse ;  /* 0x0000003833347220 */ /* 0x080fe20000410000 */
[----:B------:R-:W-:Y:S02]  /*6790*/  HADD2.F32 R54, -RZ, R141.H1_H1 ;  /* 0x3000008dff367230 */ /* 0x000fe40000004100 */
        /* <DEDUP_REMOVED lines=9> */
[----:B------:R-:W-:Y:S01]  /*6830*/  F2FP.F16.F32.PACK_AB R51, R147, R126 ;  /* 0x0000007e9333723e */ /* 0x000fe200000000ff */
[----:B------:R-:W-:Y:S01]  /*6840*/  IMAD.MOV.U32 R47, RZ, RZ, R144 ;  /* 0x000000ffff2f7224 */ /* 0x000fe200078e0090 */
[----:B------:R-:W-:Y:S02]  /*6850*/  F2FP.F16.F32.PACK_AB R48, R59, R58 ;  /* 0x0000003a3b30723e */ /* 0x000fe400000000ff */
[----:B------:R-:W-:Y:S02]  /*6860*/  F2FP.F16.F32.PACK_AB R46, R127, R52 ;  /* 0x000000347f2e723e */ /* 0x000fe400000000ff */
[----:B------:R-:W-:-:S07]  /*6870*/  F2FP.F16.F32.PACK_AB R50, R55, R56 ;  /* 0x000000383732723e */ /* 0x000fce00000000ff */
.L_x_6910:
[----:B------:R-:W-:Y:S05]  /*6880*/  BSYNC B2 ;  /* 0x0000000000027941 */ /* 0x000fea0003800000 */
.L_x_6909:
        /* <DEDUP_REMOVED lines=11> */
.L_x_6908:
[----:B------:R-:W-:Y:S05]  /*6940*/  BSYNC B1 ;  /* 0x0000000000017941 */ /* 0x000fea0003800000 */
.L_x_6907:
[----:B------:R-:W-:Y:S01]  /*6950*/  ISETP.GE.OR P4, PT, R188, R112, P2 ;  /* 0x00000070bc00720c */ /* 0x000fe20001786670 */
[----:B------:R-:W-:-:S12]  /*6960*/  BSSY B1, `(.L_x_6911) ;  /* 0x000007f000017945 */ /* 0x000fd80003800000 */
[----:B------:R-:W-:Y:S05]  /*6970*/  @P4 BRA `(.L_x_6912) ;  /* 0x0000000400f44947 */ /* 0x000fea0003800000 */
[-C--:B-123--:R-:W-:Y:S01]  /*6980*/  IMAD R44, R217, R122.reuse, RZ ;  /* 0x0000007ad92c7224 */ /* 0x08efe200078e02ff */
        /* <DEDUP_REMOVED lines=11> */
[----:B------:R-:W-:Y:S02]  /*6a40*/  SHF.R.S32.HI R45, RZ, 0x1f, R44 ;  /* 0x0000001fff2d7819 */ /* 0x000fe4000001142c */
[----:B------:R-:W-:Y:S02]  /*6a50*/  SHF.L.U32 R56, R44, 0x3, RZ ;  /* 0x000000032c387819 */ /* 0x000fe400000006ff */
        /* <DEDUP_REMOVED lines=13> */
[--C-:B------:R-:W-:Y:S02]  /*6b30*/  SHF.R.U64 R79, R64, 0x10, R65.reuse ;  /* 0x00000010404f7819 */ /* 0x100fe40000001241 */
[----:B------:R-:W-:Y:S01]  /*6b40*/  SHF.R.U32.HI R64, RZ, 0x10, R65 ;  /* 0x00000010ff407819 */ /* 0x000fe20000011641 */
[----:B------:R-:W-:Y:S01]  /*6b50*/  HADD2.F32 R65, -RZ, R139.H1_H1 ;  /* 0x3000008bff417230 */ /* 0x000fe20000004100 */
[--C-:B------:R-:W-:Y:S01]  /*6b60*/  SHF.R.U64 R80, R60, 0x10, R61.reuse ;  /* 0x000000103c507819 */ /* 0x100fe2000000123d */
[----:B--2---:R-:W-:Y:S01]  /*6b70*/  IMAD.MOV.U32 R60, RZ, RZ, R48 ;  /* 0x000000ffff3c7224 */ /* 0x004fe200078e0030 */
[----:B------:R-:W-:Y:S01]  /*6b80*/  SHF.R.U32.HI R76, RZ, 0x10, R61 ;  /* 0x00000010ff4c7819 */ /* 0x000fe2000001163d */
[----:B------:R-:W-:Y:S01]  /*6b90*/  IMAD.MOV.U32 R61, RZ, RZ, R50 ;  /* 0x000000ffff3d7224 */ /* 0x000fe200078e0032 */
[----:B------:R-:W-:Y:S01]  /*6ba0*/  SHF.R.U64 R58, R62, 0x10, R63 ;  /* 0x000000103e3a7819 */ /* 0x000fe2000000123f */
[----:B-1----:R-:W-:Y:S01]  /*6bb0*/  IMAD.MOV.U32 R48, RZ, RZ, R46 ;  /* 0x000000ffff307224 */ /* 0x002fe200078e002e */
[----:B------:R-:W-:Y:S01]  /*6bc0*/  SHF.R.U64 R59, R66, 0x10, R67 ;  /* 0x00000010423b7819 */ /* 0x000fe20000001243 */
[--C-:B------:R-:W-:Y:S01]  /*6bd0*/  HADD2.F32 R50, -RZ, R49.reuse.H0_H0 ;  /* 0x20000031ff327230 */ /* 0x100fe20000004100 */
[----:B------:R-:W-:Y:S01]  /*6be0*/  SHF.R.U32.HI R78, RZ, 0x10, R63 ;  /* 0x00000010ff4e7819 */ /* 0x000fe2000001163f */
[----:B------:R-:W-:Y:S01]  /*6bf0*/  HADD2.F32 R49, -RZ, R49.H1_H1 ;  /* 0x30000031ff317230 */ /* 0x000fe20000004100 */
[----:B------:R-:W-:Y:S01]  /*6c00*/  SHF.R.U32.HI R77, RZ, 0x10, R67 ;  /* 0x00000010ff4d7819 */ /* 0x000fe20000011643 */
[----:B------:R-:W-:-:S02]  /*6c10*/  HADD2.F32 R46, -RZ, R45.H0_H0 ;  /* 0x2000002dff2e7230 */ /* 0x000fc40000004100 */
[-C--:B------:R-:W-:Y:S01]  /*6c20*/  FMUL.FTZ R67, R50, R65.reuse ;  /* 0x0000004132437220 */ /* 0x080fe20000410000 */
[----:B------:R-:W-:Y:S02]  /*6c30*/  HADD2.F32 R64, -RZ, R64.H0_H0 ;  /* 0x20000040ff407230 */ /* 0x000fe40000004100 */
[----:B------:R-:W-:Y:S02]  /*6c40*/  HADD2.F32 R45, -RZ, R45.H1_H1 ;  /* 0x3000002dff2d7230 */ /* 0x000fe40000004100 */
[----:B------:R-:W-:Y:S01]  /*6c50*/  FMUL.FTZ R65, R46, R65 ;  /* 0x000000412e417220 */ /* 0x000fe20000410000 */
[----:B------:R-:W-:Y:S02]  /*6c60*/  HADD2.F32 R62, -RZ, R76.H0_H0 ;  /* 0x2000004cff3e7230 */ /* 0x000fe40000004100 */
[-C--:B------:R-:W-:Y:S01]  /*6c70*/  FMUL.FTZ R66, R49, R64.reuse ;  /* 0x0000004031427220 */ /* 0x080fe20000410000 */
[----:B------:R-:W-:Y:S02]  /*6c80*/  HADD2.F32 R63, -RZ, R137.H1_H1 ;  /* 0x30000089ff3f7230 */ /* 0x000fe40000004100 */
[----:B------:R-:W-:Y:S01]  /*6c90*/  FMUL.FTZ R64, R45, R64 ;  /* 0x000000402d407220 */ /* 0x000fe20000410000 */
[----:B------:R-:W-:-:S02]  /*6ca0*/  HADD2.F32 R139, -RZ, R139.H0_H0 ;  /* 0x2000008bff8b7230 */ /* 0x000fc40000004100 */
[-C--:B------:R-:W-:Y:S01]  /*6cb0*/  FFMA.FTZ R66, R45, R62.reuse, -R66 ;  /* 0x0000003e2d427223 */ /* 0x080fe20000010842 */
[----:B------:R-:W-:Y:S02]  /*6cc0*/  HADD2.F32 R45, -RZ, R47.H0_H0 ;  /* 0x2000002fff2d7230 */ /* 0x000fe40000004100 */
[----:B------:R-:W-:Y:S01]  /*6cd0*/  FFMA.FTZ R76, R49, R62, R64 ;  /* 0x0000003e314c7223 */ /* 0x000fe20000010040 */
[-C--:B------:R-:W-:Y:S01]  /*6ce0*/  FFMA.FTZ R67, R46, R63.reuse, -R67 ;  /* 0x0000003f2e437223 */ /* 0x080fe20000010843 */
[----:B------:R-:W-:Y:S02]  /*6cf0*/  HADD2.F32 R62, -RZ, R138.H1_H1 ;  /* 0x3000008aff3e7230 */ /* 0x000fe40000004100 */
[----:B------:R-:W-:Y:S01]  /*6d00*/  FFMA.FTZ R65, R50, R63, R65 ;  /* 0x0000003f32417223 */ /* 0x000fe20000010041 */
[----:B------:R-:W-:Y:S02]  /*6d10*/  HADD2.F32 R46, -RZ, R51.H0_H0 ;  /* 0x20000033ff2e7230 */ /* 0x000fe40000004100 */
[----:B------:R-:W-:-:S02]  /*6d20*/  HADD2.F32 R49, -RZ, R136.H1_H1 ;  /* 0x30000088ff317230 */ /* 0x000fc40000004100 */
[-C--:B------:R-:W-:Y:S01]  /*6d30*/  FMUL.FTZ R63, R45, R62.reuse ;  /* 0x0000003e2d3f7220 */ /* 0x080fe20000410000 */
[----:B------:R-:W-:Y:S02]  /*6d40*/  HADD2.F32 R51, -RZ, R51.H1_H1 ;  /* 0x30000033ff337230 */ /* 0x000fe40000004100 */
[----:B------:R-:W-:Y:S02]  /*6d50*/  HADD2.F32 R64, -RZ, R77.H0_H0 ;  /* 0x2000004dff407230 */ /* 0x000fe40000004100 */
[C---:B------:R-:W-:Y:S01]  /*6d60*/  FFMA.FTZ R63, R46.reuse, R49, R63 ;  /* 0x000000312e3f7223 */ /* 0x040fe2000001003f */
[----:B------:R-:W-:Y:S02]  /*6d70*/  HADD2.F32 R47, -RZ, R47.H1_H1 ;  /* 0x3000002fff2f7230 */ /* 0x000fe40000004100 */
[----:B------:R-:W-:Y:S02]  /*6d80*/  HADD2.F32 R50, -RZ, R78.H0_H0 ;  /* 0x2000004eff327230 */ /* 0x000fe40000004100 */
[----:B------:R-:W-:Y:S01]  /*6d90*/  FMUL.FTZ R78, R46, R62 ;  /* 0x0000003e2e4e7220 */ /* 0x000fe20000410000 */
[-C--:B------:R-:W-:Y:S01]  /*6da0*/  FMUL.FTZ R62, R51, R64.reuse ;  /* 0x00000040333e7220 */ /* 0x080fe20000410000 */
[----:B------:R-:W-:Y:S01]  /*6db0*/  FMUL.FTZ R64, R47, R64 ;  /* 0x000000402f407220 */ /* 0x000fe20000410000 */
[----:B------:R-:W-:-:S02]  /*6dc0*/  HADD2.F32 R46, -RZ, R60.H0_H0 ;  /* 0x2000003cff2e7230 */ /* 0x000fc40000004100 */
[----:B------:R-:W-:Y:S01]  /*6dd0*/  FFMA.FTZ R78, R45, R49, -R78 ;  /* 0x000000312d4e7223 */ /* 0x000fe2000001084e */
[----:B------:R-:W-:Y:S02]  /*6de0*/  HADD2.F32 R49, -RZ, R79.H0_H0 ;  /* 0x2000004fff317230 */ /* 0x000fe40000004100 */
[-C--:B------:R-:W-:Y:S01]  /*6df0*/  FFMA.FTZ R77, R47, R50.reuse, -R62 ;  /* 0x000000322f4d7223 */ /* 0x080fe2000001083e */
[----:B------:R-:W-:Y:S02]  /*6e00*/  HADD2.F32 R60, -RZ, R60.H1_H1 ;  /* 0x3000003cff3c7230 */ /* 0x000fe40000004100 */
[----:B------:R-:W-:Y:S01]  /*6e10*/  FFMA.FTZ R64, R51, R50, R64 ;  /* 0x0000003233407223 */ /* 0x000fe20000010040 */
[----:B------:R-:W-:Y:S02]  /*6e20*/  HADD2.F32 R137, -RZ, R137.H0_H0 ;  /* 0x20000089ff897230 */ /* 0x000fe40000004100 */
[----:B------:R-:W-:Y:S01]  /*6e30*/  FMUL.FTZ R50, R46, R139 ;  /* 0x0000008b2e327220 */ /* 0x000fe20000410000 */
[----:B------:R-:W-:-:S02]  /*6e40*/  HADD2.F32 R45, -RZ, R44.H0_H0 ;  /* 0x2000002cff2d7230 */ /* 0x000fc40000004100 */
[----:B------:R-:W-:Y:S01]  /*6e50*/  FMUL.FTZ R51, R60, R49 ;  /* 0x000000313c337220 */ /* 0x000fe20000410000 */
[----:B------:R-:W-:Y:S01]  /*6e60*/  HADD2.F32 R44, -RZ, R44.H1_H1 ;  /* 0x3000002cff2c7230 */ /* 0x000fe20000004100 */
[----:B------:R-:W-:Y:S01]  /*6e70*/  F2FP.F16.F32.PACK_AB R77, R77, R78 ;  /* 0x0000004e4d4d723e */ /* 0x000fe200000000ff */
[----:B------:R-:W-:Y:S02]  /*6e80*/  HADD2.F32 R47, -RZ, R80.H0_H0 ;  /* 0x20000050ff2f7230 */ /* 0x000fe40000004100 */
[C---:B------:R-:W-:Y:S01]  /*6e90*/  FMUL.FTZ R139, R45.reuse, R139 ;  /* 0x0000008b2d8b7220 */ /* 0x040fe20000410000 */
[----:B------:R-:W-:Y:S01]  /*6ea0*/  FFMA.FTZ R50, R45, R137, -R50 ;  /* 0x000000892d327223 */ /* 0x000fe20000010832 */
[C---:B------:R-:W-:Y:S01]  /*6eb0*/  FMUL.FTZ R49, R44.reuse, R49 ;  /* 0x000000312c317220 */ /* 0x040fe20000410000 */
[----:B------:R-:W-:Y:S02]  /*6ec0*/  HADD2.F32 R45, -RZ, R61.H0_H0 ;  /* 0x2000003dff2d7230 */ /* 0x000fe40000004100 */
[----:B------:R-:W-:Y:S01]  /*6ed0*/  FFMA.FTZ R51, R44, R47, -R51 ;  /* 0x0000002f2c337223 */ /* 0x000fe20000010833 */
[----:B------:R-:W-:-:S02]  /*6ee0*/  HADD2.F32 R138, -RZ, R138.H0_H0 ;  /* 0x2000008aff8a7230 */ /* 0x000fc40000004100 */
[----:B------:R-:W-:Y:S01]  /*6ef0*/  FFMA.FTZ R60, R60, R47, R49 ;  /* 0x0000002f3c3c7223 */ /* 0x000fe20000010031 */
[----:B------:R-:W-:Y:S02]  /*6f00*/  HADD2.F32 R59, -RZ, R59.H0_H0 ;  /* 0x2000003bff3b7230 */ /* 0x000fe40000004100 */
[----:B------:R-:W-:Y:S01]  /*6f10*/  FFMA.FTZ R139, R46, R137, R139 ;  /* 0x000000892e8b7223 */ /* 0x000fe2000001008b */
[--C-:B------:R-:W-:Y:S02]  /*6f20*/  HADD2.F32 R44, -RZ, R48.reuse.H0_H0 ;  /* 0x20000030ff2c7230 */ /* 0x100fe40000004100 */
[-C--:B------:R-:W-:Y:S01]  /*6f30*/  FMUL.FTZ R47, R45, R138.reuse ;  /* 0x0000008a2d2f7220 */ /* 0x080fe20000410000 */
        /* <DEDUP_REMOVED lines=20> */
[----:B------:R-:W-:-:S07]  /*7080*/  F2FP.F16.F32.PACK_AB R50, R61, R138 ;  /* 0x0000008a3d32723e */ /* 0x000fce00000000ff */
.L_x_6914:
[----:B------:R-:W-:Y:S05]  /*7090*/  BSYNC B2 ;  /* 0x0000000000027941 */ /* 0x000fea0003800000 */
.L_x_6913:
        /* <DEDUP_REMOVED lines=11> */
.L_x_6912:
[----:B------:R-:W-:Y:S05]  /*7150*/  BSYNC B1 ;  /* 0x0000000000017941 */ /* 0x000fea0003800000 */
.L_x_6911:
[----:B------:R-:W-:Y:S01]  /*7160*/  ISETP.GE.OR P4, PT, R190, R112, P2 ;  /* 0x00000070be00720c */ /* 0x000fe20001786670 */
[-C--:B-1234-:R-:W-:Y:S02]  /*7170*/  IMAD R44, R216, R122.reuse, RZ ;  /* 0x0000007ad82c7224 */ /* 0x09efe400078e02ff */
[----:B------:R-:W-:-:S04]  /*7180*/  IMAD.WIDE.U32 R120, R190, R122, R120 ;  /* 0x0000007abe787225 */ /* 0x000fc800078e0078 */
[----:B------:R-:W-:-:S06]  /*7190*/  IMAD R57, R190, R123, R44 ;  /* 0x0000007bbe397224 */ /* 0x000fcc00078e022c */
[----:B------:R-:W-:Y:S05]  /*71a0*/  @P4 BRA `(.L_x_6891) ;  /* 0x0000000c00704947 */ /* 0x000fea0003800000 */
[----:B------:R-:W1:Y:S01]  /*71b0*/  LDC.64 R52, c[0x0][0x2d8] ;  /* 0x0000b600ff347b82 */ /* 0x000e620000000a00 */
[----:B------:R-:W-:Y:S01]  /*71c0*/  IMAD.IADD R57, R121, 0x1, R57 ;  /* 0x0000000179397824 */ /* 0x000fe200078e0239 */
[----:B------:R-:W-:Y:S01]  /*71d0*/  IADD3 R44, P4, P5, R98, R120, R32 ;  /* 0x00000078622c7210 */ /* 0x000fe20007d9e020 */
[----:B------:R-:W-:Y:S01]  /*71e0*/  BSSY B1, `(.L_x_6915) ;  /* 0x000006e000017945 */ /* 0x000fe20003800000 */
[----:B------:R-:W-:Y:S02]  /*71f0*/  ISETP.NE.AND P6, PT, R0, RZ, PT ;  /* 0x000000ff0000720c */ /* 0x000fe40003fc5270 */
[----:B------:R-:W-:Y:S02]  /*7200*/  IADD3.X R45, R30, R57, R39, P4, P5 ;  /* 0x000000391e2d7210 */ /* 0x000fe400027ea427 */
[----:B------:R-:W-:Y:S02]  /*7210*/  SEL R133, R116, R133, !P6 ;  /* 0x0000008574857207 */ /* 0x000fe40007000000 */
[----:B-1----:R-:W-:-:S04]  /*7220*/  LEA R54, P4, R44, R52, 0x1 ;  /* 0x000000342c367211 */ /* 0x002fc800078808ff */
[----:B------:R-:W-:Y:S02]  /*7230*/  LEA.HI.X R55, R44, R53, R45, 0x1, P4 ;  /* 0x000000352c377211 */ /* 0x000fe400020f0c2d */
[----:B------:R-:W-:-:S04]  /*7240*/  SHF.R.S32.HI R44, RZ, 0x1f, R133 ;  /* 0x0000001fff2c7819 */ /* 0x000fc80000011485 */
[----:B------:R-:W-:-:S04]  /*7250*/  LEA.HI R44, R44, R133, RZ, 0x4 ;  /* 0x000000852c2c7211 */ /* 0x000fc800078f20ff */
        /* <DEDUP_REMOVED lines=18> */
[----:B------:R-:W-:Y:S01]  /*7380*/  SHF.R.U32.HI R60, RZ, 0x10, R69 ;  /* 0x00000010ff3c7819 */ /* 0x000fe20000011645 */
[----:B------:R-:W-:Y:S01]  /*7390*/  IMAD.MOV.U32 R58, RZ, RZ, R50 ;  /* 0x000000ffff3a7224 */ /* 0x000fe200078e0032 */
[--C-:B------:R-:W-:Y:S01]  /*73a0*/  SHF.R.U64 R67, R74, 0x10, R75.reuse ;  /* 0x000000104a437819 */ /* 0x100fe2000000124b */
[----:B-1----:R-:W-:Y:S01]  /*73b0*/  IMAD.MOV.U32 R48, RZ, RZ, R46 ;  /* 0x000000ffff307224 */ /* 0x002fe200078e002e */
[----:B------:R-:W-:Y:S01]  /*73c0*/  SHF.R.U32.HI R74, RZ, 0x10, R75 ;  /* 0x00000010ff4a7819 */ /* 0x000fe2000001164b */
[--C-:B------:R-:W-:Y:S01]  /*73d0*/  HADD2.F32 R50, -RZ, R49.reuse.H0_H0 ;  /* 0x20000031ff327230 */ /* 0x100fe20000004100 */
[----:B------:R-:W-:Y:S01]  /*73e0*/  SHF.R.U64 R76, R68, 0x10, R69 ;  /* 0x00000010444c7819 */ /* 0x000fe20000001245 */
[----:B------:R-:W-:Y:S01]  /*73f0*/  HADD2.F32 R49, -RZ, R49.H1_H1 ;  /* 0x30000031ff317230 */ /* 0x000fe20000004100 */
[----:B------:R-:W-:Y:S01]  /*7400*/  SHF.R.U64 R69, R72, 0x10, R73 ;  /* 0x0000001048457819 */ /* 0x000fe20000001249 */
[--C-:B------:R-:W-:Y:S01]  /*7410*/  HADD2.F32 R46, -RZ, R45.reuse.H0_H0 ;  /* 0x2000002dff2e7230 */ /* 0x100fe20000004100 */
[--C-:B------:R-:W-:Y:S01]  /*7420*/  SHF.R.U64 R72, R70, 0x10, R71.reuse ;  /* 0x0000001046487819 */ /* 0x100fe20000001247 */
[----:B------:R-:W-:Y:S01]  /*7430*/  HADD2.F32 R62, -RZ, R62.H0_H0 ;  /* 0x2000003eff3e7230 */ /* 0x000fe20000004100 */
[----:B------:R-:W-:Y:S01]  /*7440*/  SHF.R.U32.HI R70, RZ, 0x10, R71 ;  /* 0x00000010ff467819 */ /* 0x000fe20000011647 */
[----:B------:R-:W-:-:S02]  /*7450*/  HADD2.F32 R45, -RZ, R45.H1_H1 ;  /* 0x3000002dff2d7230 */ /* 0x000fc40000004100 */
[----:B------:R-:W-:Y:S02]  /*7460*/  HADD2.F32 R63, -RZ, R130.H0_H0 ;  /* 0x20000082ff3f7230 */ /* 0x000fe40000004100 */
[-C--:B------:R-:W-:Y:S01]  /*7470*/  FMUL.FTZ R64, R49, R62.reuse ;  /* 0x0000003e31407220 */ /* 0x080fe20000410000 */
[----:B------:R-:W-:Y:S02]  /*7480*/  HADD2.F32 R60, -RZ, R60.H0_H0 ;  /* 0x2000003cff3c7230 */ /* 0x000fe40000004100 */
        /* <DEDUP_REMOVED lines=10> */
[----:B------:R-:W-:Y:S02]  /*7530*/  HADD2.F32 R46, -RZ, R51.H0_H0 ;  /* 0x20000033ff2e7230 */ /* 0x000fe40000004100 */
[----:B------:R-:W-:Y:S02]  /*7540*/  HADD2.F32 R49, -RZ, R135.H0_H0 ;  /* 0x20000087ff317230 */ /* 0x000fe40000004100 */
        /* <DEDUP_REMOVED lines=11> */
[----:B------:R-:W-:-:S02]  /*7600*/  HADD2.F32 R130, -RZ, R130.H1_H1 ;  /* 0x30000082ff827230 */ /* 0x000fc40000004100 */
[-C--:B------:R-:W-:Y:S01]  /*7610*/  FFMA.FTZ R71, R47, R50.reuse, -R70 ;  /* 0x000000322f477223 */ /* 0x080fe20000010846 */
[----:B------:R-:W-:Y:S02]  /*7620*/  HADD2.F32 R49, -RZ, R69.H0_H0 ;  /* 0x20000045ff317230 */ /* 0x000fe40000004100 */
[----:B------:R-:W-:Y:S01]  /*7630*/  FFMA.FTZ R73, R51, R50, R62 ;  /* 0x0000003233497223 */ /* 0x000fe2000001003e */
[----:B------:R-:W-:Y:S02]  /*7640*/  HADD2.F32 R45, -RZ, R44.H0_H0 ;  /* 0x2000002cff2d7230 */ /* 0x000fe40000004100 */
[-C--:B------:R-:W-:Y:S01]  /*7650*/  FMUL.FTZ R50, R46, R130.reuse ;  /* 0x000000822e327220 */ /* 0x080fe20000410000 */
[----:B------:R-:W-:Y:S01]  /*7660*/  HADD2.F32 R56, -RZ, R56.H1_H1 ;  /* 0x30000038ff387230 */ /* 0x000fe20000004100 */
[----:B------:R-:W-:Y:S01]  /*7670*/  F2FP.F16.F32.PACK_AB R63, R66, R63 ;  /* 0x0000003f423f723e */ /* 0x000fe200000000ff */
[----:B------:R-:W-:Y:S02]  /*7680*/  HADD2.F32 R44, -RZ, R44.H1_H1 ;  /* 0x3000002cff2c7230 */ /* 0x000fe40000004100 */
[----:B------:R-:W-:Y:S01]  /*7690*/  FMUL.FTZ R51, R45, R130 ;  /* 0x000000822d337220 */ /* 0x000fe20000410000 */
[----:B------:R-:W-:-:S02]  /*76a0*/  HADD2.F32 R134, -RZ, R134.H1_H1 ;  /* 0x30000086ff867230 */ /* 0x000fc40000004100 */
[-C--:B------:R-:W-:Y:S01]  /*76b0*/  FMUL.FTZ R61, R56, R49.reuse ;  /* 0x00000031383d7220 */ /* 0x080fe20000410000 */
[----:B------:R-:W-:Y:S02]  /*76c0*/  HADD2.F32 R47, -RZ, R76.H0_H0 ;  /* 0x2000004cff2f7230 */ /* 0x000fe40000004100 */
[C---:B------:R-:W-:Y:S01]  /*76d0*/  FMUL.FTZ R49, R44.reuse, R49 ;  /* 0x000000312c317220 */ /* 0x040fe20000410000 */
[----:B------:R-:W-:Y:S02]  /*76e0*/  HADD2.F32 R132, -RZ, R132.H1_H1 ;  /* 0x30000084ff847230 */ /* 0x000fe40000004100 */
        /* <DEDUP_REMOVED lines=28> */
[----:B------:R-:W-:-:S07]  /*78b0*/  F2FP.F16.F32.PACK_AB R47, R71, R68 ;  /* 0x00000044472f723e */ /* 0x000fce00000000ff */
.L_x_6916:
[----:B------:R-:W-:Y:S05]  /*78c0*/  BSYNC B1 ;  /* 0x0000000000017941 */ /* 0x000fea0003800000 */
.L_x_6915:
[----:B-1----:R1:W-:Y:S01]  /*78d0*/  STG.E.128 desc[UR54][R54.64], R44 ;  /* 0x0000002c36007986 */ /* 0x0023e2000c101d36 */
[----:B------:R-:W-:-:S13]  /*78e0*/  ISETP.GE.AND P3, PT, R59, R131, PT ;  /* 0x000000833b00720c */ /* 0x000fda0003f66270 */
[----:B------:R-:W-:Y:S05]  /*78f0*/  @P3 BRA `(.L_x_6891) ;  /* 0x00000004009c3947 */ /* 0x000fea0003800000 */
[--C-:B-1----:R-:W-:Y:S02]  /*7900*/  SHF.R.S32.HI R44, RZ, 0x1f, R59.reuse ;  /* 0x0000001fff2c7819 */ /* 0x102fe4000001143b */
[----:B------:R-:W-:-:S04]  /*7910*/  IADD3 R59, P3, P4, R98, R120, R59 ;  /* 0x00000078623b7210 */ /* 0x000fc80007c7e03b */
[----:B------:R-:W-:Y:S02]  /*7920*/  IADD3.X R44, R30, R57, R44, P3, P4 ;  /* 0x000000391e2c7210 */ /* 0x000fe40001fe842c */
[----:B------:R-:W-:-:S04]  /*7930*/  LEA R52, P3, R59, R52, 0x1 ;  /* 0x000000343b347211 */ /* 0x000fc800078608ff */
[----:B------:R-:W-:-:S05]  /*7940*/  LEA.HI.X R53, R59, R53, R44, 0x1, P3 ;  /* 0x000000353b357211 */ /* 0x000fca00018f0c2c */
[----:B--2---:R1:W-:Y:S01]  /*7950*/  STG.E.128 desc[UR54][R52.64], R48 ;  /* 0x0000003034007986 */ /* 0x0043e2000c101d36 */
[----:B------:R-:W-:Y:S05]  /*7960*/  BRA `(.L_x_6891) ;  /* 0x0000000400807947 */ /* 0x000fea0003800000 */
.L_x_6854:
[----:B------:R-:W-:-:S06]  /*7970*/  UISETP.NE.AND UP0, UPT, UR39, 0x3, UPT ;  /* 0x000000032700788c */ /* 0x000fcc000bf05270 */
[----:B------:R-:W-:-:S13]  /*7980*/  PLOP3.LUT P0, PT, PT, PT, UP0, 0x80, 0x0 ;  /* 0x000000000000781c */ /* 0x000fda0003f0f008 */
[----:B------:R-:W-:Y:S05]  /*7990*/  @!P0 BRA `(.L_x_6917) ;  /* 0x0000000000048947 */ /* 0x000fea0003800000 */
[----:B------:R-:W-:Y:S01]  /*79a0*/  BPT.TRAP 0x1 ;  /* 0x000000040000795c */ /* 0x000fe20000300000 */
.L_x_6917:
[----:B------:R-:W-:Y:S01]  /*79b0*/  IMAD R103, R185, 0x8, R2 ;  /* 0x00000008b9677824 */ /* 0x000fe200078e0202 */
[----:B------:R-:W-:Y:S01]  /*79c0*/  SHF.L.U32 R124, R194, 0x1f, RZ ;  /* 0x0000001fc27c7819 */ /* 0x000fe200000006ff */
[----:B------:R-:W-:Y:S01]  /*79d0*/  IMAD R112, R26, -0x80, R24 ;  /* 0xffffff801a707824 */ /* 0x000fe200078e0218 */
[----:B------:R-:W-:Y:S01]  /*79e0*/  BSSY B1, `(.L_x_6918) ;  /* 0x0000006000017945 */ /* 0x000fe20003800000 */
[----:B------:R-:W-:Y:S01]  /*79f0*/  SHF.R.S32.HI R45, RZ, 0x1f, R26 ;  /* 0x0000001fff2d7819 */ /* 0x000fe2000001141a */
[----:B------:R-:W0:Y:S01]  /*7a00*/  SYNCS.PHASECHK.TRANS64.TRYWAIT P3, [R103+URZ+0x28890], R124 ;  /* 0x0288907c670075a7 */ /* 0x000e22000806017f */
[----:B------:R-:W-:Y:S01]  /*7a10*/  IMAD R44, R3, R26, RZ ;  /* 0x0000001a032c7224 */ /* 0x000fe200078e02ff */
[----:B------:R-:W-:Y:S01]  /*7a20*/  VIMNMX R112, R112, 0x80, PT ;  /* 0x0000008070707848 */ /* 0x000fe20003fe0100 */
[----:B0-----:R-:W-:Y:S06]  /*7a30*/  @!P3 BRA `(.L_x_6919) ;  /* 0x000001ac00e8b947 */ /* 0x001fec0003800000 */
.L_x_7242:
[----:B------:R-:W-:Y:S05]  /*7a40*/  BSYNC B1 ;  /* 0x0000000000017941 */ /* 0x000fea0003800000 */
.L_x_6918:
[----:B------:R-:W-:Y:S01]  /*7a50*/  ISETP.GE.AND P3, PT, R18, R112, PT ;  /* 0x000000701200720c */ /* 0x000fe20003f66270 */
[----:B------:R-:W-:Y:S01]  /*7a60*/  IMAD R45, R45, R128, R44 ;  /* 0x000000802d2d7224 */ /* 0x000fe200078e022c */
[----:B------:R-:W-:Y:S01]  /*7a70*/  BSSY B1, `(.L_x_6920) ;  /* 0x0000012000017945 */ /* 0x000fe20003800000 */
[----:B------:R-:W-:-:S04]  /*7a80*/  IMAD.WIDE.U32 R52, R128, R26, RZ ;  /* 0x0000001a80347225 */ /* 0x000fc800078e00ff */
[----:B------:R-:W-:-:S06]  /*7a90*/  IMAD.IADD R61, R45, 0x1, R53 ;  /* 0x000000012d3d7824 */ /* 0x000fcc00078e0235 */
[----:B------:R-:W-:Y:S05]  /*7aa0*/  @P3 BRA `(.L_x_6921) ;  /* 0x0000000000383947 */ /* 0x000fea0003800000 */
[----:B------:R-:W1:Y:S01]  /*7ab0*/  @!P2 LDC.64 R54, c[0x0][0x2d8] ;  /* 0x0000b600ff36ab82 */ /* 0x000e620000000a00 */
[----:B------:R-:W2:Y:S01]  /*7ac0*/  @!P2 LDS.128 R44, [R108+0x18400] ;  /* 0x018400006c2ca984 */ /* 0x000ea20000000c00 */
[----:B------:R-:W-:-:S03]  /*7ad0*/  @!P2 IADD3 R58, P3, R31, R52, RZ ;  /* 0x000000341f3aa210 */ /* 0x000fc60007f7e0ff */
[----:B------:R-:W3:Y:S02]  /*7ae0*/  @!P1 LDS.128 R48, [R108+0x1c400] ;  /* 0x01c400006c309984 */ /* 0x000ee40000000c00 */
[----:B------:R-:W-:Y:S01]  /*7af0*/  @!P2 IMAD.X R59, R61, 0x1, R34, P3 ;  /* 0x000000013d3ba824 */ /* 0x000fe200018e0622 */
[----:B------:R-:W4:Y:S01]  /*7b00*/  @!P1 LDC.64 R56, c[0x0][0x2d8] ;  /* 0x0000b600ff389b82 */ /* 0x000f220000000a00 */
[----:B-1----:R-:W-:-:S04]  /*7b10*/  @!P2 LEA R54, P3, R58, R54, 0x1 ;  /* 0x000000363a36a211 */ /* 0x002fc800078608ff */
[----:B------:R-:W-:Y:S02]  /*7b20*/  @!P2 LEA.HI.X R55, R58, R55, R59, 0x1, P3 ;  /* 0x000000373a37a211 */ /* 0x000fe400018f0c3b */
[----:B------:R-:W-:-:S05]  /*7b30*/  @!P1 IADD3 R58, P3, R35, R52, RZ ;  /* 0x00000034233a9210 */ /* 0x000fca0007f7e0ff */
[----:B------:R-:W-:Y:S01]  /*7b40*/  @!P1 IMAD.X R59, R61, 0x1, R101, P3 ;  /* 0x000000013d3b9824 */ /* 0x000fe200018e0665 */
[----:B----4-:R-:W-:-:S04]  /*7b50*/  @!P1 LEA R56, P3, R58, R56, 0x1 ;  /* 0x000000383a389211 */ /* 0x010fc800078608ff */
[----:B------:R-:W-:Y:S01]  /*7b60*/  @!P1 LEA.HI.X R57, R58, R57, R59, 0x1, P3 ;  /* 0x000000393a399211 */ /* 0x000fe200018f0c3b */
[----:B--2---:R1:W-:Y:S04]  /*7b70*/  @!P2 STG.E.128 desc[UR54][R54.64], R44 ;  /* 0x0000002c3600a986 */ /* 0x0043e8000c101d36 */
[----:B---3--:R1:W-:Y:S04]  /*7b80*/  @!P1 STG.E.128 desc[UR54][R56.64], R48 ;  /* 0x0000003038009986 */ /* 0x0083e8000c101d36 */
.L_x_6921:
[----:B------:R-:W-:Y:S05]  /*7b90*/  BSYNC B1 ;  /* 0x0000000000017941 */ /* 0x000fea0003800000 */
.L_x_6920:
[----:B------:R-:W-:Y:S01]  /*7ba0*/  ISETP.GE.AND P3, PT, R189, R112, PT ;  /* 0x00000070bd00720c */ /* 0x000fe20003f66270 */
[----:B------:R-:W-:-:S12]  /*7bb0*/  BSSY B1, `(.L_x_6922) ;  /* 0x0000012000017945 */ /* 0x000fd80003800000 */
[----:B------:R-:W-:Y:S05]  /*7bc0*/  @P3 BRA `(.L_x_6923) ;  /* 0x0000000000403947 */ /* 0x000fea0003800000 */
[----:B-1----:R-:W1:Y:S01]  /*7bd0*/  @!P2 LDC.64 R54, c[0x0][0x2d8] ;  /* 0x0000b600ff36ab82 */ /* 0x002e620000000a00 */
[----:B------:R-:W2:Y:S01]  /*7be0*/  @!P2 LDS.128 R44, [R108+0x19400] ;  /* 0x019400006c2ca984 */ /* 0x000ea20000000c00 */
[----:B------:R-:W-:-:S03]  /*7bf0*/  IADD3 R60, P3, R90, R52, RZ ;  /* 0x000000345a3c7210 */ /* 0x000fc60007f7e0ff */
[----:B------:R-:W3:Y:S02]  /*7c00*/  @!P1 LDS.128 R48, [R108+0x1d400] ;  /* 0x01d400006c309984 */ /* 0x000ee40000000c00 */
[----:B------:R-:W-:Y:S01]  /*7c10*/  IMAD.X R62, R61, 0x1, R91, P3 ;  /* 0x000000013d3e7824 */ /* 0x000fe200018e065b */
[----:B------:R-:W4:Y:S01]  /*7c20*/  @!P1 LDC.64 R56, c[0x0][0x2d8] ;  /* 0x0000b600ff389b82 */ /* 0x000f220000000a00 */
[----:B------:R-:W-:-:S04]  /*7c30*/  @!P2 IADD3 R58, P3, R60, R31, RZ ;  /* 0x0000001f3c3aa210 */ /* 0x000fc80007f7e0ff */
[----:B------:R-:W-:Y:S02]  /*7c40*/  @!P2 IADD3.X R59, R62, R34, RZ, P3, !PT ;  /* 0x000000223e3ba210 */ /* 0x000fe40001ffe4ff */
        /* <DEDUP_REMOVED lines=8> */
.L_x_6923:
[----:B------:R-:W-:Y:S05]  /*7cd0*/  BSYNC B1 ;  /* 0x0000000000017941 */ /* 0x000fea0003800000 */
.L_x_6922:
[----:B------:R-:W-:Y:S01]  /*7ce0*/  ISETP.GE.AND P3, PT, R188, R112, PT ;  /* 0x00000070bc00720c */ /* 0x000fe20003f66270 */
[----:B------:R-:W-:-:S12]  /*7cf0*/  BSSY B1, `(.L_x_6924) ;  /* 0x0000012000017945 */ /* 0x000fd80003800000 */
[----:B------:R-:W-:Y:S05]  /*7d00*/  @P3 BRA `(.L_x_6925) ;  /* 0x0000000000403947 */ /* 0x000fea0003800000 */
[----:B-12---:R-:W1:Y:S01]  /*7d10*/  @!P2 LDC.64 R54, c[0x0][0x2d8] ;  /* 0x0000b600ff36ab82 */ /* 0x006e620000000a00 */
[----:B------:R-:W2:Y:S01]  /*7d20*/  @!P2 LDS.128 R44, [R108+0x1a400] ;  /* 0x01a400006c2ca984 */ /* 0x000ea20000000c00 */
[----:B------:R-:W-:-:S03]  /*7d30*/  LEA R60, P3, R38, R52, 0x6 ;  /* 0x00000034263c7211 */ /* 0x000fc600078630ff */
[----:B------:R-:W3:Y:S02]  /*7d40*/  @!P1 LDS.128 R48, [R108+0x1e400] ;  /* 0x01e400006c309984 */ /* 0x000ee40000000c00 */
[----:B------:R-:W-:Y:S01]  /*7d50*/  IMAD.X R62, R61, 0x1, R105, P3 ;  /* 0x000000013d3e7824 */ /* 0x000fe200018e0669 */
[----:B------:R-:W4:Y:S01]  /*7d60*/  @!P1 LDC.64 R56, c[0x0][0x2d8] ;  /* 0x0000b600ff389b82 */ /* 0x000f220000000a00 */
[----:B------:R-:W-:-:S05]  /*7d70*/  @!P2 IADD3 R58, P3, R60, R31, RZ ;  /* 0x0000001f3c3aa210 */ /* 0x000fca0007f7e0ff */
[----:B------:R-:W-:Y:S01]  /*7d80*/  @!P2 IMAD.X R59, R62, 0x1, R34, P3 ;  /* 0x000000013e3ba824 */ /* 0x000fe200018e0622 */
        /* <DEDUP_REMOVED lines=8> */
.L_x_6925:
[----:B------:R-:W-:Y:S05]  /*7e10*/  BSYNC B1 ;  /* 0x0000000000017941 */ /* 0x000fea0003800000 */
.L_x_6924:
[----:B------:R-:W-:-:S13]  /*7e20*/  ISETP.GE.AND P3, PT, R190, R112, PT ;  /* 0x00000070be00720c */ /* 0x000fda0003f66270 */
[----:B------:R-:W-:Y:S05]  /*7e30*/  @P3 BRA `(.L_x_6891) ;  /* 0x00000000004c3947 */ /* 0x000fea0003800000 */
[----:B------:R-:W3:Y:S01]  /*7e40*/  LDC.64 R58, c[0x0][0x2f0] ;  /* 0x0000bc00ff3a7b82 */ /* 0x000ee20000000a00 */
[----:B-12-4-:R-:W1:Y:S01]  /*7e50*/  @!P2 LDS.128 R44, [R108+0x1b400] ;  /* 0x01b400006c2ca984 */ /* 0x016e620000000c00 */
[----:B------:R-:W-:-:S03]  /*7e60*/  IMAD.MOV.U32 R53, RZ, RZ, R61 ;  /* 0x000000ffff357224 */ /* 0x000fc600078e003d */
[----:B------:R-:W2:Y:S03]  /*7e70*/  @!P1 LDS.128 R48, [R108+0x1f400] ;  /* 0x01f400006c309984 */ /* 0x000ea60000000c00 */
[----:B------:R-:W4:Y:S08]  /*7e80*/  @!P2 LDC.64 R54, c[0x0][0x2d8] ;  /* 0x0000b600ff36ab82 */ /* 0x000f300000000a00 */
[----:B------:R-:W5:Y:S01]  /*7e90*/  @!P1 LDC.64 R56, c[0x0][0x2d8] ;  /* 0x0000b600ff389b82 */ /* 0x000f620000000a00 */
[----:B---3--:R-:W-:-:S04]  /*7ea0*/  IMAD.WIDE.U32 R52, R58, 0x60, R52 ;  /* 0x000000603a347825 */ /* 0x008fc800078e0034 */
[----:B------:R-:W-:-:S04]  /*7eb0*/  IMAD R59, R59, 0x60, RZ ;  /* 0x000000603b3b7824 */ /* 0x000fc800078e02ff */
[----:B------:R-:W-:Y:S01]  /*7ec0*/  IMAD.IADD R59, R53, 0x1, R59 ;  /* 0x00000001353b7824 */ /* 0x000fe200078e023b */
[----:B------:R-:W-:-:S05]  /*7ed0*/  @!P2 IADD3 R53, P3, R31, R52, RZ ;  /* 0x000000341f35a210 */ /* 0x000fca0007f7e0ff */
[----:B------:R-:W-:Y:S01]  /*7ee0*/  @!P2 IMAD.X R58, R59, 0x1, R34, P3 ;  /* 0x000000013b3aa824 */ /* 0x000fe200018e0622 */
[----:B----4-:R-:W-:-:S04]  /*7ef0*/  @!P2 LEA R54, P3, R53, R54, 0x1 ;  /* 0x000000363536a211 */ /* 0x010fc800078608ff */
[----:B------:R-:W-:Y:S02]  /*7f00*/  @!P2 LEA.HI.X R55, R53, R55, R58, 0x1, P3 ;  /* 0x000000373537a211 */ /* 0x000fe400018f0c3a */
[----:B------:R-:W-:-:S03]  /*7f10*/  @!P1 IADD3 R52, P3, R35, R52, RZ ;  /* 0x0000003423349210 */ /* 0x000fc60007f7e0ff */
[----:B-1----:R1:W-:Y:S02]  /*7f20*/  @!P2 STG.E.128 desc[UR54][R54.64], R44 ;  /* 0x0000002c3600a986 */ /* 0x0023e4000c101d36 */
[----:B------:R-:W-:Y:S01]  /*7f30*/  @!P1 IMAD.X R53, R59, 0x1, R101, P3 ;  /* 0x000000013b359824 */ /* 0x000fe200018e0665 */
[----:B-----5:R-:W-:-:S04]  /*7f40*/  @!P1 LEA R56, P3, R52, R56, 0x1 ;  /* 0x0000003834389211 */ /* 0x020fc800078608ff */
[----:B------:R-:W-:-:S05]  /*7f50*/  @!P1 LEA.HI.X R57, R52, R57, R53, 0x1, P3 ;  /* 0x0000003934399211 */ /* 0x000fca00018f0c35 */
[----:B--2---:R1:W-:Y:S04]  /*7f60*/  @!P1 STG.E.128 desc[UR54][R56.64], R48 ;  /* 0x0000003038009986 */ /* 0x0043e8000c101d36 */
.L_x_6891:
[----:B------:R-:W-:Y:S05]  /*7f70*/  BSYNC B0 ;  /* 0x0000000000007941 */ /* 0x000fea0003800000 */
.L_x_6853:
        /* <DEDUP_REMOVED lines=17> */
.L_x_6927:
[----:B------:R-:W-:Y:S05]  /*8090*/  BSYNC B0 ;  /* 0x0000000000007941 */ /* 0x000fea0003800000 */
.L_x_6926:
[----:B------:R-:W2:Y:S01]  /*80a0*/  SYNCS.PHASECHK.TRANS64.TRYWAIT P0, [R103+URZ+0x288b0], R124 ;  /* 0x0288b07c670075a7 */ /* 0x000ea2000800017f */
[----:B------:R-:W-:Y:S01]  /*80b0*/  ULDC UR37, c[0x0][0x2e4] ;  /* 0x0000b90000257ab9 */ /* 0x000fe20000000800 */
[----:B------:R-:W-:Y:S01]  /*80c0*/  ULDC.64 UR40, c[0x0][0x318] ;  /* 0x0000c60000287ab9 */ /* 0x000fe20000000a00 */
[----:B------:R-:W-:Y:S01]  /*80d0*/  ULDC.64 UR42, c[0x0][0x308] ;  /* 0x0000c200002a7ab9 */ /* 0x000fe20000000a00 */
[----:B------:R-:W-:Y:S04]  /*80e0*/  BSSY B0, `(.L_x_6928) ;  /* 0x0000002000007945 */ /* 0x000fe80003800000 */
[----:B--2---:R-:W-:Y:S05]  /*80f0*/  @!P0 BRA `(.L_x_6929) ;  /* 0x000001a8004c8947 */ /* 0x004fea0003800000 */
.L_x_7243:
[----:B------:R-:W-:Y:S05]  /*8100*/  BSYNC B0 ;  /* 0x0000000000007941 */ /* 0x000fea0003800000 */
.L_x_6928:
[----:B------:R-:W-:Y:S01]  /*8110*/  ISETP.GE.AND P0, PT, R18, R112, PT ;  /* 0x000000701200720c */ /* 0x000fe20003f06270 */
[----:B------:R-:W-:Y:S01]  /*8120*/  BSSY B0, `(.L_x_6930) ;  /* 0x0000011000007945 */ /* 0x000fe20003800000 */
[----:B------:R-:W-:-:S11]  /*8130*/  IMAD.WIDE R48, R26, 0x80, R42 ;  /* 0x000000801a307825 */ /* 0x000fd600078e022a */
[----:B------:R-:W-:Y:S05]  /*8140*/  @P0 BRA `(.L_x_6931) ;  /* 0x0000000000380947 */ /* 0x000fea0003800000 */
[----:B------:R-:W-:Y:S02]  /*8150*/  IMAD R47, R49, UR40, RZ ;  /* 0x00000028312f7c24 */ /* 0x000fe4000f8e02ff */
[----:B-1----:R-:W-:Y:S02]  /*8160*/  IMAD.MOV.U32 R44, RZ, RZ, R96 ;  /* 0x000000ffff2c7224 */ /* 0x002fe400078e0060 */
[----:B------:R-:W-:Y:S02]  /*8170*/  IMAD.MOV.U32 R45, RZ, RZ, R102 ;  /* 0x000000ffff2d7224 */ /* 0x000fe400078e0066 */
[C---:B------:R-:W-:Y:S02]  /*8180*/  IMAD R47, R48.reuse, UR41, R47 ;  /* 0x00000029302f7c24 */ /* 0x040fe4000f8e022f */
[----:B------:R-:W-:-:S04]  /*8190*/  IMAD.WIDE.U32 R44, R48, UR40, R44 ;  /* 0x00000028302c7c25 */ /* 0x000fc8000f8e002c */
[----:B------:R-:W-:Y:S01]  /*81a0*/  IMAD.IADD R45, R45, 0x1, R47 ;  /* 0x000000012d2d7824 */ /* 0x000fe200078e022f */
[----:B------:R-:W-:-:S04]  /*81b0*/  LEA R50, P0, R44, UR42, 0x1 ;  /* 0x0000002a2c327c11 */ /* 0x000fc8000f8008ff */
[----:B------:R-:W-:Y:S02]  /*81c0*/  LEA.HI.X R51, R44, UR43, R45, 0x1, P0 ;  /* 0x0000002b2c337c11 */ /* 0x000fe400080f0c2d */
[----:B------:R-:W-:-:S13]  /*81d0*/  ISETP.GE.AND P0, PT, R16, UR37, PT ;  /* 0x0000002510007c0c */ /* 0x000fda000bf06270 */
[----:B------:R-:W1:Y:S04]  /*81e0*/  @!P0 LDS.128 R44, [R108+0x400] ;  /* 0x000400006c2c8984 */ /* 0x000e680000000c00 */
[----:B-1----:R-:W-:Y:S01]  /*81f0*/  @!P0 STG.E.128 desc[UR54][R50.64], R44 ;  /* 0x0000002c32008986 */ /* 0x002fe2000c101d36 */
[----:B------:R-:W-:-:S13]  /*8200*/  ISETP.GE.AND P0, PT, R195, UR37, PT ;  /* 0x00000025c3007c0c */ /* 0x000fda000bf06270 */
[----:B------:R-:W1:Y:S04]  /*8210*/  @!P0 LDS.128 R44, [R108+0x4400] ;  /* 0x004400006c2c8984 */ /* 0x000e680000000c00 */
[----:B-1----:R3:W-:Y:S02]  /*8220*/  @!P0 STG.E.128 desc[UR54][R50.64+0x80], R44 ;  /* 0x0000802c32008986 */ /* 0x0027e4000c101d36 */
.L_x_6931:
[----:B------:R-:W-:Y:S05]  /*8230*/  BSYNC B0 ;  /* 0x0000000000007941 */ /* 0x000fea0003800000 */
.L_x_6930:
[----:B------:R-:W-:Y:S01]  /*8240*/  ISETP.GE.AND P0, PT, R189, R112, PT ;  /* 0x00000070bd00720c */ /* 0x000fe20003f06270 */
[----:B------:R-:W-:-:S12]  /*8250*/  BSSY B0, `(.L_x_6932) ;  /* 0x0000012000007945 */ /* 0x000fd80003800000 */
[----:B------:R-:W-:Y:S05]  /*8260*/  @P0 BRA `(.L_x_6933) ;  /* 0x0000000000400947 */ /* 0x000fea0003800000 */
[----:B---3--:R-:W-:Y:S01]  /*8270*/  IADD3 R47, P0, R48, 0x20, RZ ;  /* 0x00000020302f7810 */ /* 0x008fe20007f1e0ff */
[----:B------:R-:W-:-:S04]  /*8280*/  IMAD.MOV.U32 R45, RZ, RZ, R102 ;  /* 0x000000ffff2d7224 */ /* 0x000fc800078e0066 */
[----:B-1----:R-:W-:-:S04]  /*8290*/  IMAD.X R44, RZ, RZ, R49, P0 ;  /* 0x000000ffff2c7224 */ /* 0x002fc800000e0631 */
[----:B------:R-:W-:Y:S02]  /*82a0*/  IMAD R46, R44, UR40, RZ ;  /* 0x000000282c2e7c24 */ /* 0x000fe4000f8e02ff */
[----:B------:R-:W-:-:S04]  /*82b0*/  IMAD.MOV.U32 R44, RZ, RZ, R96 ;  /* 0x000000ffff2c7224 */ /* 0x000fc800078e0060 */
[----:B------:R-:W-:-:S04]  /*82c0*/  IMAD.WIDE.U32 R44, R47, UR40, R44 ;  /* 0x000000282f2c7c25 */ /* 0x000fc8000f8e002c */
[----:B------:R-:W-:Y:S01]  /*82d0*/  IMAD R47, R47, UR41, R46 ;  /* 0x000000292f2f7c24 */ /* 0x000fe2000f8e022e */
[----:B------:R-:W-:-:S03]  /*82e0*/  LEA R50, P0, R44, UR42, 0x1 ;  /* 0x0000002a2c327c11 */ /* 0x000fc6000f8008ff */
[----:B------:R-:W-:-:S05]  /*82f0*/  IMAD.IADD R45, R45, 0x1, R47 ;  /* 0x000000012d2d7824 */ /* 0x000fca00078e022f */
[----:B------:R-:W-:Y:S02]  /*8300*/  LEA.HI.X R51, R44, UR43, R45, 0x1, P0 ;  /* 0x0000002b2c337c11 */ /* 0x000fe400080f0c2d */
[----:B------:R-:W-:-:S13]  /*8310*/  ISETP.GE.AND P0, PT, R16, UR37, PT ;  /* 0x0000002510007c0c */ /* 0x000fda000bf06270 */
[----:B------:R-:W1:Y:S04]  /*8320*/  @!P0 LDS.128 R44, [R108+0x1400] ;  /* 0x001400006c2c8984 */ /* 0x000e680000000c00 */
[----:B-1----:R-:W-:Y:S01]  /*8330*/  @!P0 STG.E.128 desc[UR54][R50.64], R44 ;  /* 0x0000002c32008986 */ /* 0x002fe2000c101d36 */
[----:B------:R-:W-:-:S13]  /*8340*/  ISETP.GE.AND P0, PT, R195, UR37, PT ;  /* 0x00000025c3007c0c */ /* 0x000fda000bf06270 */
[----:B------:R-:W1:Y:S04]  /*8350*/  @!P0 LDS.128 R44, [R108+0x5400] ;  /* 0x005400006c2c8984 */ /* 0x000e680000000c00 */
[----:B-1----:R4:W-:Y:S02]  /*8360*/  @!P0 STG.E.128 desc[UR54][R50.64+0x80], R44 ;  /* 0x0000802c32008986 */ /* 0x0029e4000c101d36 */
.L_x_6933:
[----:B------:R-:W-:Y:S05]  /*8370*/  BSYNC B0 ;  /* 0x0000000000007941 */ /* 0x000fea0003800000 */
.L_x_6932:
[----:B------:R-:W-:Y:S01]  /*8380*/  ISETP.GE.AND P0, PT, R188, R112, PT ;  /* 0x00000070bc00720c */ /* 0x000fe20003f06270 */
[----:B------:R-:W-:-:S12]  /*8390*/  BSSY B0, `(.L_x_6934) ;  /* 0x0000012000007945 */ /* 0x000fd80003800000 */
[----:B------:R-:W-:Y:S05]  /*83a0*/  @P0 BRA `(.L_x_6935) ;  /* 0x0000000000400947 */ /* 0x000fea0003800000 */
[----:B---34-:R-:W-:Y:S01]  /*83b0*/  IADD3 R47, P0, R48, 0x40, RZ ;  /* 0x00000040302f7810 */ /* 0x018fe20007f1e0ff */
        /* <DEDUP_REMOVED lines=15> */
.L_x_6935:
[----:B------:R-:W-:Y:S05]  /*84b0*/  BSYNC B0 ;  /* 0x0000000000007941 */ /* 0x000fea0003800000 */
.L_x_6934:
[----:B------:R-:W-:Y:S01]  /*84c0*/  ISETP.GE.AND P0, PT, R190, R112, PT ;  /* 0x00000070be00720c */ /* 0x000fe20003f06270 */
[----:B------:R-:W-:-:S12]  /*84d0*/  BSSY B0, `(.L_x_6936) ;  /* 0x0000012000007945 */ /* 0x000fd80003800000 */
[----:B------:R-:W-:Y:S05]  /*84e0*/  @P0 BRA `(.L_x_6937) ;  /* 0x0000000000400947 */ /* 0x000fea0003800000 */
[----:B-1-34-:R-:W-:Y:S01]  /*84f0*/  IADD3 R47, P0, R48, 0x60, RZ ;  /* 0x00000060302f7810 */ /* 0x01afe20007f1e0ff */
[----:B------:R-:W-:Y:S02]  /*8500*/  IMAD.MOV.U32 R44, RZ, RZ, R96 ;  /* 0x000000ffff2c7224 */ /* 0x000fe400078e0060 */
[----:B------:R-:W-:Y:S02]  /*8510*/  IMAD.MOV.U32 R45, RZ, RZ, R102 ;  /* 0x000000ffff2d7224 */ /* 0x000fe400078e0066 */
        /* <DEDUP_REMOVED lines=13> */
.L_x_6937:
[----:B------:R-:W-:Y:S05]  /*85f0*/  BSYNC B0 ;  /* 0x0000000000007941 */ /* 0x000fea0003800000 */
.L_x_6936:
[----:B------:R-:W-:Y:S01]  /*8600*/  @!PT LDS RZ, [RZ] ;  /* 0x00000000fffff984 */ /* 0x000fe20000000800 */
[----:B------:R-:W-:Y:S01]  /*8610*/  @!PT LDS RZ, [RZ] ;  /* 0x00000000fffff984 */ /* 0x000fe20000000800 */
[----:B------:R-:W-:Y:S01]  /*8620*/  @!PT LDS RZ, [RZ] ;  /* 0x00000000fffff984 */ /* 0x000fe20000000800 */
[----:B------:R-:W-:Y:S01]  /*8630*/  @!PT LDS RZ, [RZ] ;  /* 0x00000000fffff984 */ /* 0x000fe20000000800 */
[----:B------:R5:W-:Y:S06]  /*8640*/  MEMBAR.ALL.CTA ;  /* 0x0000000000007992 */ /* 0x000bec0000008000 */
[----:B-----5:R-:W5:Y:S02]  /*8650*/  FENCE.VIEW.ASYNC.S ;  /* 0x00000000000073c6 */ /* 0x020f640000000000 */
[----:B-----5:R1:W-:Y:S01]  /*8660*/  BAR.SYNC.DEFER_BLOCKING R125, 0x80 ;  /* 0x0002007d0000751d */ /* 0x0203e20000010000 */
[----:B------:R-:W-:Y:S01]  /*8670*/  ISETP.NE.AND P4, PT, R104, RZ, PT ;  /* 0x000000ff6800720c */ /* 0x000fe20003f85270 */
[----:B------:R-:W-:-:S02]  /*8680*/  VIADD R185, R185, 0x1 ;  /* 0x00000001b9b97836 */ /* 0x000fc40000000000 */
[----:B0-2---:R-:W-:-:S03]  /*8690*/  @!P3 VIADD R103, R103, 0x288c0 ;  /* 0x000288c06767b836 */ /* 0x005fc60000000000 */
[C---:B------:R-:W-:Y:S02]  /*86a0*/  ISETP.NE.AND P0, PT, R185.reuse, 0x2, PT ;  /* 0x00000002b900780c */ /* 0x040fe40003f05270 */
[----:B------:R-:W-:Y:S02]  /*86b0*/  @!P3 PRMT R103, RZ, 0x654, R103 ;  /* 0x00000654ff67b816 */ /* 0x000fe40000000067 */
[----:B-1-34-:R-:W-:Y:S02]  /*86c0*/  SEL R45, RZ, 0x1, P0 ;  /* 0x00000001ff2d7807 */ /* 0x01afe40000000000 */
[----:B------:R-:W-:Y:S02]  /*86d0*/  SEL R185, R185, RZ, P0 ;  /* 0x000000ffb9b97207 */ /* 0x000fe40000000000 */
[----:B------:R-:W-:Y:S01]  /*86e0*/  LOP3.LUT R194, R194, R45, RZ, 0x3c, !PT ;  /* 0x0000002dc2c27212 */ /* 0x000fe200078e3cff */
[----:B------:R0:W-:Y:S01]  /*86f0*/  @!P3 SYNCS.ARRIVE.TRANS64.RED.A1T0 RZ, [R103+URZ], RZ ;  /* 0x000000ff67ffb9a7 */ /* 0x0001e2000810043f */
[----:B------:R-:W-:Y:S05]  /*8700*/  @P4 BRA `(.L_x_6938) ;  /* 0xffffff9c00d04947 */ /* 0x000fea000383ffff */
[----:B------:R-:W1:Y:S01]  /*8710*/  S2R R44, SR_TID.X ;  /* 0x00000000002c7919 */ /* 0x000e620000002100 */
[----:B------:R-:W-:Y:S02]  /*8720*/  PLOP3.LUT P0, PT, PT, PT, PT, 0x8, 0x0 ;  /* 0x000000000000781c */ /* 0x000fe40003f0e170 */
[----:B-1----:R-:W-:-:S04]  /*8730*/  SHF.R.U32.HI R44, RZ, 0x7, R44 ;  /* 0x00000007ff2c7819 */ /* 0x002fc8000001162c */
[----:B------:R-:W-:-:S13]  /*8740*/  ISETP.NE.AND P4, PT, R44, 0x1, PT ;  /* 0x000000012c00780c */ /* 0x000fda0003f85270 */
[----:B------:R-:W-:Y:S06]  /*8750*/  @!P4 BAR.ARV 0x9, 0x100 ;  /* 0x024400000000cb1d */ /* 0x000fec0000002000 */
.L_x_6848:
[----:B------:R-:W1:Y:S02]  /*8760*/  LDC.64 R4, c[0x0][0x9e0] ;  /* 0x00027800ff047b82 */ /* 0x000e640000000a00 */
[----:B-1----:R-:W-:Y:S01]  /*8770*/  ISETP.GE.AND P1, PT, R5, 0x1, PT ;  /* 0x000000010500780c */ /* 0x002fe20003f26270 */
[----:B------:R-:W-:-:S12]  /*8780*/  @P0 BRA `(.L_x_6939) ;  /* 0x00000000000c0947 */ /* 0x000fd80003800000 */
[----:B------:R-:W1:Y:S01]  /*8790*/  FENCE.VIEW.ASYNC.G ;  /* 0x00000000000073c6 */ /* 0x000e620000000100 */
[----:B------:R-:W-:Y:S05]  /*87a0*/  WARPSYNC.ALL ;  /* 0x0000000000007948 */ /* 0x000fea0003800000 */
[----:B-1----:R-:W-:Y:S06]  /*87b0*/  BAR.ARV 0xc, 0x120 ;  /* 0x0304800000007b1d */ /* 0x002fec0000002000 */
.L_x_6939:
        /* <DEDUP_REMOVED lines=13> */
.L_x_6942:
[----:B------:R-:W-:-:S13]  /*8890*/  ISETP.NE.AND P0, PT, R5, 0x1, PT ;  /* 0x000000010500780c */ /* 0x000fda0003f05270 */
[----:B------:R-:W1:Y:S02]  /*88a0*/  @P0 LDC.64 R6, c[0x0][0x9e8] ;  /* 0x00027a00ff060b82 */ /* 0x000e640000000a00 */
[----:B-1----:R-:W-:-:S05]  /*88b0*/  @P0 IMAD.HI.U32 R4, R3, R6, RZ ;  /* 0x0000000603040227 */ /* 0x002fca00078e00ff */
[----:B------:R-:W-:-:S07]  /*88c0*/  @P0 SHF.R.U32.HI R3, RZ, R7, R4 ;  /* 0x00000007ff030219 */ /* 0x000fce0000011604 */
.L_x_6943:
[----:B------:R-:W-:Y:S05]  /*88d0*/  BSYNC B0 ;  /* 0x0000000000007941 */ /* 0x000fea0003800000 */
.L_x_6941:
[----:B------:R-:W-:-:S05]  /*88e0*/  IMAD R3, R3, R5, R5 ;  /* 0x0000000503037224 */ /* 0x000fca00078e0205 */
[----:B------:R-:W-:-:S07]  /*88f0*/  VIMNMX R0, R0, R3, PT ;  /* 0x0000000300007248 */ /* 0x000fce0003fe0100 */
.L_x_6940:
        /* <DEDUP_REMOVED lines=18> */
.L_x_6946:
[----:B------:R-:W-:-:S13]  /*8a20*/  ISETP.NE.AND P0, PT, R5, 0x1, PT ;  /* 0x000000010500780c */ /* 0x000fda0003f05270 */
[----:B------:R-:W1:Y:S02]  /*8a30*/  @P0 LDC.64 R6, c[0x0][0x9e8] ;  /* 0x00027a00ff060b82 */ /* 0x000e640000000a00 */
[----:B-1----:R-:W-:-:S05]  /*8a40*/  @P0 IMAD.HI.U32 R6, R118, R6, RZ ;  /* 0x0000000676060227 */ /* 0x002fca00078e00ff */
[----:B------:R-:W-:-:S07]  /*8a50*/  @P0 SHF.R.U32.HI R118, RZ, R7, R6 ;  /* 0x00000007ff760219 */ /* 0x000fce0000011606 */
.L_x_6947:
[----:B------:R-:W-:Y:S05]  /*8a60*/  BSYNC B0 ;  /* 0x0000000000007941 */ /* 0x000fea0003800000 */
.L_x_6945:
[----:B------:R-:W-:-:S05]  /*8a70*/  IMAD R3, R118, R5, RZ ;  /* 0x0000000576037224 */ /* 0x000fca00078e02ff */
[----:B------:R-:W-:-:S07]  /*8a80*/  VIMNMX R4, R4, R3, !PT ;  /* 0x0000000304047248 */ /* 0x000fce0007fe0100 */
.L_x_6944:
        /* <DEDUP_REMOVED lines=10> */
[----:B------:R-:W-:Y:S01]  /*8b30*/  CS2R R34, SRZ ;  /* 0x0000000000227805 */ /* 0x000fe2000001ff00 */
[----:B------:R-:W-:Y:S01]  /*8b40*/  IMAD.MOV.U32 R142, RZ, RZ, RZ ;  /* 0x000000ffff8e7224 */ /* 0x000fe200078e00ff */
[----:B------:R-:W-:Y:S01]  /*8b50*/  VIMNMX R198, RZ, R5, !PT ;  /* 0x00000005ffc67248 */ /* 0x000fe20007fe0100 */
[----:B------:R-:W-:Y:S01]  /*8b60*/  IMAD.MOV.U32 R141, RZ, RZ, RZ ;  /* 0x000000ffff8d7224 */ /* 0x000fe200078e00ff */
[----:B------:R-:W-:Y:S01]  /*8b70*/  CS2R R32, SRZ ;  /* 0x0000000000207805 */ /* 0x000fe2000001ff00 */
[----:B------:R-:W-:Y:S01]  /*8b80*/  IMAD.MOV.U32 R138, RZ, RZ, RZ ;  /* 0x000000ffff8a7224 */ /* 0x000fe200078e00ff */
[----:B------:R-:W-:Y:S01]  /*8b90*/  ISETP.GT.AND P1, PT, R129, R198, PT ;  /* 0x000000c68100720c */ /* 0x000fe20003f24270 */
[----:B------:R-:W-:Y:S01]  /*8ba0*/  IMAD.MOV.U32 R137, RZ, RZ, RZ ;  /* 0x000000ffff897224 */ /* 0x000fe200078e00ff */
[----:B------:R-:W-:Y:S01]  /*8bb0*/  CS2R R134, SRZ ;  /* 0x0000000000867805 */ /* 0x000fe2000001ff00 */
[----:B------:R-:W-:Y:S01]  /*8bc0*/  IMAD.MOV.U32 R133, RZ, RZ, RZ ;  /* 0x000000ffff857224 */ /* 0x000fe200078e00ff */
[----:B------:R-:W-:-:S02]  /*8bd0*/  CS2R R30, SRZ ;  /* 0x00000000001e7805 */ /* 0x000fc4000001ff00 */
[----:B------:R-:W-:Y:S01]  /*8be0*/  CS2R R130, SRZ ;  /* 0x0000000000827805 */ /* 0x000fe2000001ff00 */
[----:B------:R-:W-:Y:S01]  /*8bf0*/  IMAD.MOV.U32 R128, RZ, RZ, RZ ;  /* 0x000000ffff807224 */ /* 0x000fe200078e00ff */
        /* <DEDUP_REMOVED lines=12> */
[----:B0-----:R-:W-:-:S02]  /*8cc0*/  CS2R R102, SRZ ;  /* 0x0000000000667805 */ /* 0x001fc4000001ff00 */
        /* <DEDUP_REMOVED lines=8> */
[----:B------:R-:W-:Y:S06]  /*8d50*/  @!P1 BRA `(.L_x_6948) ;  /* 0x00000118008c9947 */ /* 0x000fec0003800000 */
[----:B------:R-:W-:-:S03]  /*8d60*/  UMOV UR4, 0xffffffff ;  /* 0xffffffff00047882 */ /* 0x000fc60000000000 */
[----:B------:R-:W-:Y:S05]  /*8d70*/  BRA.DIV UR4, `(.L_x_6949) ;  /* 0x0000019e04407947 */ /* 0x000fea000b800000 */
[----:B------:R0:W1:Y:S02]  /*8d80*/  SHFL.IDX PT, R196, R228, RZ, 0x1f ;  /* 0x00001fffe4c47589 */ /* 0x00006400000e0000 */
.L_x_7246:
[----:B-1----:R-:W-:-:S04]  /*8d90*/  LEA.HI R0, R196, R196, RZ, 0x1 ;  /* 0x000000c4c4007211 */ /* 0x002fc800078f08ff */
[----:B------:R-:W-:Y:S01]  /*8da0*/  LOP3.LUT R3, R0, 0x1e, RZ, 0xc0, !PT ;  /* 0x0000001e00037812 */ /* 0x000fe200078ec0ff */
[----:B------:R-:W-:-:S04]  /*8db0*/  IMAD.U32 R0, RZ, RZ, UR38 ;  /* 0x00000026ff007e24 */ /* 0x000fc8000f8e00ff */
[----:B------:R-:W-:Y:S01]  /*8dc0*/  IMAD.IADD R3, R196, 0x1, -R3 ;  /* 0x00000001c4037824 */ /* 0x000fe200078e0a03 */
[----:B------:R-:W-:-:S04]  /*8dd0*/  LOP3.LUT P0, RZ, R0, 0x3ff, RZ, 0xc0, !PT ;  /* 0x000003ff00ff7812 */ /* 0x000fc8000780c0ff */
[----:B------:R-:W-:Y:S02]  /*8de0*/  LEA R3, R3, UR38, 0xd ;  /* 0x0000002603037c11 */ /* 0x000fe4000f8e68ff */
[----:B------:R-:W-:Y:S02]  /*8df0*/  P2R R24, PR, RZ, 0x1 ;  /* 0x00000001ff187803 */ /* 0x000fe40000000000 */
[----:B------:R-:W-:-:S04]  /*8e00*/  SHF.R.U32.HI R3, RZ, 0x4, R3 ;  /* 0x00000004ff037819 */ /* 0x000fc80000011603 */
[----:B------:R-:W-:Y:S01]  /*8e10*/  LOP3.LUT R52, R3, 0x3fff, RZ, 0xc0, !PT ;  /* 0x00003fff03347812 */ /* 0x000fe200078ec0ff */
[----:B------:R-:W-:Y:S06]  /*8e20*/  @!P0 BRA `(.L_x_6950) ;  /* 0x0000000000408947 */ /* 0x000fec0003800000 */
        /* <DEDUP_REMOVED lines=15> */
[----:B0-2--5:R-:W-:Y:S05]  /*8f20*/  CALL.ABS.NOINC R14 ;  /* 0x000000000e007343 */ /* 0x025fea0003c00000 */
.L_x_6950:
[----:B------:R-:W-:Y:S02]  /*8f30*/  ULDC UR4, c[0x0][0x3d4] ;  /* 0x0000f50000047ab9 */ /* 0x000fe40000000800 */
[----:B------:R-:W-:-:S13]  /*8f40*/  ISETP.LT.AND P0, PT, RZ, UR4, PT ;  /* 0x00000004ff007c0c */ /* 0x000fda000bf01270 */
[----:B------:R-:W-:Y:S05]  /*8f50*/  @P0 BRA `(.L_x_6951) ;  /* 0x00000000003c0947 */ /* 0x000fea0003800000 */
[----:B------:R-:W-:-:S04]  /*8f60*/  LEA.HI R0, R222, R222, RZ, 0x1 ;  /* 0x000000dede007211 */ /* 0x000fc800078f08ff */
[----:B------:R-:W-:-:S05]  /*8f70*/  LOP3.LUT R3, R0, 0xfffffffe, RZ, 0xc0, !PT ;  /* 0xfffffffe00037812 */ /* 0x000fca00078ec0ff */
[----:B------:R-:W-:-:S05]  /*8f80*/  IMAD.IADD R3, R222, 0x1, -R3 ;  /* 0x00000001de037824 */ /* 0x000fca00078e0a03 */
[----:B------:R-:W-:-:S04]  /*8f90*/  SHF.L.U32 R3, R3, 0x1f, RZ ;  /* 0x0000001f03037819 */ /* 0x000fc800000006ff */
[----:B------:R1:W2:Y:S03]  /*8fa0*/  SYNCS.PHASECHK.TRANS64.TRYWAIT P0, [R2+URZ+0x28800], R3 ;  /* 0x02880003020075a7 */ /* 0x0002a6000800017f */
[----:B--2---:R-:W-:Y:S05]  /*8fb0*/  @!P0 NANOSLEEP.SYNCS 0x989680 ;  /* 0x009896800000895d */ /* 0x004fea0003900000 */
[----:B------:R-:W2:Y:S01]  /*8fc0*/  @!P0 SYNCS.PHASECHK.TRANS64 P0, [R2+URZ+0x28800], R3 ;  /* 0x02880003020085a7 */ /* 0x000ea2000800007f */
[----:B------:R-:W-:Y:S04]  /*8fd0*/  BSSY B0, `(.L_x_6952) ;  /* 0x0000006000007945 */ /* 0x000fe80003800000 */
[----:B--2---:R-:W-:Y:S05]  /*8fe0*/  @P0 BRA `(.L_x_6953) ;  /* 0x0000000000100947 */ /* 0x004fea0003800000 */
.L_x_6954:
[----:B--2---:R2:W3:Y:S02]  /*8ff0*/  SYNCS.PHASECHK.TRANS64.TRYWAIT P0, [R2+URZ+0x28800], R3 ;  /* 0x02880003020075a7 */ /* 0x0044e4000800017f */
[----:B---3--:R-:W-:Y:S05]  /*9000*/  @!P0 NANOSLEEP.SYNCS 0x989680 ;  /* 0x009896800000895d */ /* 0x008fea0003900000 */
[----:B------:R-:W3:Y:S02]  /*9010*/  @!P0 SYNCS.PHASECHK.TRANS64 P0, [R2+URZ+0x28800], R3 ;  /* 0x02880003020085a7 */ /* 0x000ee4000800007f */
[----:B---3--:R-:W-:Y:S05]  /*9020*/  @!P0 BRA `(.L_x_6954) ;  /* 0xfffffffc00f08947 */ /* 0x008fea000383ffff */
.L_x_6953:
[----:B------:R-:W-:Y:S05]  /*9030*/  BSYNC B0 ;  /* 0x0000000000007941 */ /* 0x000fea0003800000 */
.L_x_6952:
[----:B------:R-:W-:Y:S05]  /*9040*/  BRA `(.L_x_6955) ;  /* 0x0000005000347947 */ /* 0x000fea0003800000 */
.L_x_6951:
[----:B------:R-:W1:Y:S01]  /*9050*/  LDC.64 R12, c[0x0][0x3d8] ;  /* 0x0000f600ff0c7b82 */ /* 0x000e620000000a00 */
[----:B-----5:R-:W-:Y:S01]  /*9060*/  SHF.R.S32.HI R3, RZ, 0x1f, R117 ;  /* 0x0000001fff037819 */ /* 0x020fe20000011475 */
[----:B------:R-:W-:Y:S01]  /*9070*/  IMAD.MOV.U32 R6, RZ, RZ, R16 ;  /* 0x000000ffff067224 */ /* 0x000fe200078e0010 */
[----:B------:R-:W-:Y:S01]  /*9080*/  ISETP.NE.AND P4, PT, R24, RZ, PT ;  /* 0x000000ff1800720c */ /* 0x000fe20003f85270 */
[----:B------:R-:W-:Y:S01]  /*9090*/  IMAD.MOV.U32 R7, RZ, RZ, R17 ;  /* 0x000000ffff077224 */ /* 0x000fe200078e0011 */
[--C-:B------:R-:W-:Y:S01]  /*90a0*/  SHF.R.S32.HI R5, RZ, 0x1f, R22.reuse ;  /* 0x0000001fff057819 */ /* 0x100fe20000011416 */
[----:B------:R-:W-:Y:S02]  /*90b0*/  IMAD.MOV.U32 R4, RZ, RZ, R22 ;  /* 0x000000ffff047224 */ /* 0x000fe400078e0016 */
[----:B------:R-:W2:Y:S01]  /*90c0*/  LDC.64 R14, c[0x0][0x3e8] ;  /* 0x0000fa00ff0e7b82 */ /* 0x000ea20000000a00 */
[-C--:B-1----:R-:W-:Y:S01]  /*90d0*/  IMAD R0, R3, R12.reuse, RZ ;  /* 0x0000000c03007224 */ /* 0x082fe200078e02ff */
[----:B------:R-:W-:Y:S01]  /*90e0*/  SHF.L.U64.HI R30, R12, 0x5, R13 ;  /* 0x000000050c1e7819 */ /* 0x000fe2000001020d */
[----:B------:R-:W-:-:S04]  /*90f0*/  IMAD.WIDE.U32 R8, R18, R12, R6 ;  /* 0x0000000c12087225 */ /* 0x000fc800078e0006 */
[----:B------:R-:W-:Y:S02]  /*9100*/  IMAD R21, R19, R12, RZ ;  /* 0x0000000c13157224 */ /* 0x000fe400078e02ff */
[-C--:B--2---:R-:W-:Y:S01]  /*9110*/  IMAD R20, R3, R14.reuse, RZ ;  /* 0x0000000e03147224 */ /* 0x084fe200078e02ff */
[----:B------:R-:W-:Y:S01]  /*9120*/  SHF.L.U64.HI R28, R14, 0x5, R15 ;  /* 0x000000050e1c7819 */ /* 0x000fe2000001020f */
[----:B------:R-:W-:Y:S01]  /*9130*/  IMAD.WIDE.U32 R10, R18, R14, R6 ;  /* 0x0000000e120a7225 */ /* 0x000fe200078e0006 */
[----:B------:R-:W-:-:S03]  /*9140*/  SHF.L.U32 R24, R14, 0x5, RZ ;  /* 0x000000050e187819 */ /* 0x000fc600000006ff */
[----:B------:R-:W-:-:S04]  /*9150*/  IMAD.WIDE.U32 R6, R18, R12, R4 ;  /* 0x0000000c12067225 */ /* 0x000fc800078e0004 */
[----:B------:R-:W-:-:S04]  /*9160*/  IMAD.WIDE.U32 R54, R117, R12, RZ ;  /* 0x0000000c75367225 */ /* 0x000fc800078e00ff */
[----:B------:R-:W-:Y:S01]  /*9170*/  IMAD R3, R19, R14, RZ ;  /* 0x0000000e13037224 */ /* 0x000fe200078e02ff */
[-C--:B------:R-:W-:Y:S01]  /*9180*/  IADD3 R27, P2, R8, R54.reuse, RZ ;  /* 0x00000036081b7210 */ /* 0x080fe20007f5e0ff */
[C---:B------:R-:W-:Y:S01]  /*9190*/  IMAD R59, R117.reuse, R13, R0 ;  /* 0x0000000d753b7224 */ /* 0x040fe200078e0200 */
[----:B------:R-:W-:Y:S01]  /*91a0*/  IADD3 R63, P0, R6, R54, RZ ;  /* 0x00000036063f7210 */ /* 0x000fe20007f1e0ff */
[C---:B------:R-:W-:Y:S02]  /*91b0*/  IMAD R53, R117.reuse, R15, R20 ;  /* 0x0000000f75357224 */ /* 0x040fe400078e0214 */
        /* <DEDUP_REMOVED lines=29> */
[----:B0-2---:R-:W-:Y:S05]  /*9390*/  CALL.ABS.NOINC R14 ;  /* 0x000000000e007343 */ /* 0x005fea0003c00000 */
.L_x_6956:
[----:B------:R-:W1:Y:S01]  /*93a0*/  LDC.64 R12, c[0x0][0x3d8] ;  /* 0x0000f600ff0c7b82 */ /* 0x000e620000000a00 */
[----:B------:R-:W-:Y:S01]  /*93b0*/  SHF.R.S32.HI R3, RZ, 0x1f, R197 ;  /* 0x0000001fff037819 */ /* 0x000fe200000114c5 */
[----:B------:R-:W-:Y:S01]  /*93c0*/  ULDC.U8 UR4, c[0x0][0x3f0] ;  /* 0x0000fc0000047ab9 */ /* 0x000fe20000000000 */
[----:B------:R-:W-:Y:S01]  /*93d0*/  BSSY B0, `(.L_x_6957) ;  /* 0x00004cc000007945 */ /* 0x000fe20003800000 */
[----:B------:R-:W-:-:S04]  /*93e0*/  ISETP.NE.AND P0, PT, RZ, UR4, PT ;  /* 0x00000004ff007c0c */ /* 0x000fc8000bf05270 */
[----:B------:R-:W2:Y:S01]  /*93f0*/  LDC.64 R10, c[0x0][0x3e8] ;  /* 0x0000fa00ff0a7b82 */ /* 0x000ea20000000a00 */
[-C--:B-1----:R-:W-:Y:S02]  /*9400*/  IMAD R0, R3, R12.reuse, RZ ;  /* 0x0000000c03007224 */ /* 0x082fe400078e02ff */
[----:B------:R-:W-:-:S04]  /*9410*/  IMAD.WIDE.U32 R4, R197, R12, RZ ;  /* 0x0000000cc5047225 */ /* 0x000fc800078e00ff */
[-C--:B--2---:R-:W-:Y:S02]  /*9420*/  IMAD R6, R3, R10.reuse, RZ ;  /* 0x0000000a03067224 */ /* 0x084fe400078e02ff */
[C---:B------:R-:W-:Y:S02]  /*9430*/  IMAD R3, R197.reuse, R13, R0 ;  /* 0x0000000dc5037224 */ /* 0x040fe400078e0200 */
[----:B------:R-:W-:-:S04]  /*9440*/  IMAD.WIDE.U32 R8, R197, R10, RZ ;  /* 0x0000000ac5087225 */ /* 0x000fc800078e00ff */
[----:B------:R-:W-:Y:S02]  /*9450*/  IMAD R7, R197, R11, R6 ;  /* 0x0000000bc5077224 */ /* 0x000fe400078e0206 */
[----:B------:R-:W-:Y:S02]  /*9460*/  IMAD.IADD R5, R5, 0x1, R3 ;  /* 0x0000000105057824 */ /* 0x000fe400078e0203 */
[----:B------:R-:W-:Y:S02]  /*9470*/  IMAD R0, R197, -0x80, R193 ;  /* 0xffffff80c5007824 */ /* 0x000fe400078e02c1 */
[----:B------:R-:W-:Y:S01]  /*9480*/  IMAD.IADD R3, R9, 0x1, R7 ;  /* 0x0000000109037824 */ /* 0x000fe200078e0207 */
[C---:B------:R-:W-:Y:S01]  /*9490*/  SHF.L.U64.HI R7, R4.reuse, 0x7, R5 ;  /* 0x0000000704077819 */ /* 0x040fe20000010205 */
[----:B------:R-:W-:Y:S01]  /*94a0*/  IMAD.SHL.U32 R6, R4, 0x80, RZ ;  /* 0x0000008004067824 */ /* 0x000fe200078e00ff */
[----:B------:R-:W-:Y:S01]  /*94b0*/  VIMNMX R73, R0, 0x80, PT ;  /* 0x0000008000497848 */ /* 0x000fe20003fe0100 */
[C---:B------:R-:W-:Y:S01]  /*94c0*/  IMAD.SHL.U32 R4, R8.reuse, 0x80, RZ ;  /* 0x0000008008047824 */ /* 0x040fe200078e00ff */
[----:B------:R-:W-:Y:S01]  /*94d0*/  SHF.L.U64.HI R5, R8, 0x7, R3 ;  /* 0x0000000708057819 */ /* 0x000fe20000010203 */
[----:B------:R-:W-:Y:S06]  /*94e0*/  @!P0 BRA `(.L_x_6958) ;  /* 0x0000002400b08947 */ /* 0x000fec0003800000 */
[----:B------:R-:W1:Y:S01]  /*94f0*/  LDC R0, c[0x0][0x428] ;  /* 0x00010a00ff007b82 */ /* 0x000e620000000800 */
[-C--:B------:R-:W-:Y:S01]  /*9500*/  ISETP.GE.AND P0, PT, R18, R73.reuse, PT ;  /* 0x000000491200720c */ /* 0x080fe20003f06270 */
[----:B------:R-:W-:Y:S01]  /*9510*/  BSSY B1, `(.L_x_6959) ;  /* 0x0000023000017945 */ /* 0x000fe20003800000 */
[----:B------:R-:W-:Y:S02]  /*9520*/  ISETP.GE.AND P1, PT, R189, R73, PT ;  /* 0x00000049bd00720c */ /* 0x000fe40003f26270 */
        /* <DEDUP_REMOVED lines=8> */
[----:B-1----:R-:W-:-:S13]  /*95b0*/  ISETP.NE.AND P4, PT, R0, 0x1, PT ;  /* 0x000000010000780c */ /* 0x002fda0003f85270 */
[----:B------:R-:W1:Y:S08]  /*95c0*/  @P4 LDC R20, c[0x0][0x42c] ;  /* 0x00010b00ff144b82 */ /* 0x000e700000000800 */
[----:B------:R-:W2:Y:S01]  /*95d0*/  @P4 LDC R21, c[0x0][0x430] ;  /* 0x00010c00ff154b82 */ /* 0x000ea20000000800 */
[----:B------:R-:W-:Y:S05]  /*95e0*/  @P0 BRA `(.L_x_6960) ;  /* 0x0000000000540947 */ /* 0x000fea0003800000 */
[----:B------:R-:W-:Y:S01]  /*95f0*/  IADD3 R3, P2, R6, R63, RZ ;  /* 0x0000003f06037210 */ /* 0x000fe20007f5e0ff */
[----:B------:R-:W-:Y:S01]  /*9600*/  ULDC.64 UR4, c[0x0][0x3c8] ;  /* 0x0000f20000047ab9 */ /* 0x000fe20000000a00 */
[----:B------:R-:W-:Y:S01]  /*9610*/  ULDC.64 UR6, c[0x0][0x3e0] ;  /* 0x0000f80000067ab9 */ /* 0x000fe20000000a00 */
[----:B------:R-:W-:Y:S02]  /*9620*/  CS2R R50, SRZ ;  /* 0x0000000000327805 */ /* 0x000fe4000001ff00 */
[----:B------:R-:W-:Y:S01]  /*9630*/  LEA R8, P3, R3, UR4, 0x1 ;  /* 0x0000000403087c11 */ /* 0x000fe2000f8608ff */
[----:B------:R-:W-:Y:S01]  /*9640*/  IMAD.X R14, R7, 0x1, R65, P2 ;  /* 0x00000001070e7824 */ /* 0x000fe200010e0641 */
[----:B------:R-:W-:Y:S01]  /*9650*/  ULDC UR4, c[0x0][0x3d4] ;  /* 0x0000f50000047ab9 */ /* 0x000fe20000000800 */
[----:B------:R-:W-:Y:S02]  /*9660*/  IADD3 R0, P2, R4, R61, RZ ;  /* 0x0000003d04007210 */ /* 0x000fe40007f5e0ff */
[----:B------:R-:W-:-:S02]  /*9670*/  CS2R R44, SRZ ;  /* 0x00000000002c7805 */ /* 0x000fc4000001ff00 */
[----:B------:R-:W-:Y:S02]  /*9680*/  ISETP.GE.AND P5, PT, R22, UR4, PT ;  /* 0x0000000416007c0c */ /* 0x000fe4000bfa6270 */
[----:B------:R-:W-:Y:S02]  /*9690*/  CS2R R48, SRZ ;  /* 0x0000000000307805 */ /* 0x000fe4000001ff00 */
[----:B------:R-:W-:Y:S01]  /*96a0*/  LEA.HI.X R9, R3, UR5, R14, 0x1, P3 ;  /* 0x0000000503097c11 */ /* 0x000fe200098f0c0e */
[----:B------:R-:W-:Y:S01]  /*96b0*/  IMAD.X R3, R5, 0x1, R75, P2 ;  /* 0x0000000105037824 */ /* 0x000fe200010e064b */
[----:B------:R-:W-:Y:S02]  /*96c0*/  ISETP.GE.AND P3, PT, R187, UR4, PT ;  /* 0x00000004bb007c0c */ /* 0x000fe4000bf66270 */
[----:B------:R-:W-:Y:S02]  /*96d0*/  CS2R R46, SRZ ;  /* 0x00000000002e7805 */ /* 0x000fe4000001ff00 */
[----:B------:R-:W-:-:S04]  /*96e0*/  LEA R14, P2, R0, UR6, 0x1 ;  /* 0x00000006000e7c11 */ /* 0x000fc8000f8408ff */
[----:B------:R-:W-:Y:S01]  /*96f0*/  LEA.HI.X R15, R0, UR7, R3, 0x1, P2 ;  /* 0x00000007000f7c11 */ /* 0x000fe200090f0c03 */
[----:B------:R3:W5:Y:S04]  /*9700*/  @!P5 LDG.E.64 R50, desc[UR54][R8.64] ;  /* 0x000000360832d981 */ /* 0x000768000c1e1b00 */
[----:B------:R3:W5:Y:S04]  /*9710*/  @!P3 LDG.E.64 R44, desc[UR54][R8.64+0x40] ;  /* 0x00004036082cb981 */ /* 0x000768000c1e1b00 */
[----:B------:R3:W5:Y:S04]  /*9720*/  @!P5 LDG.E.64 R48, desc[UR54][R14.64] ;  /* 0x000000360e30d981 */ /* 0x000768000c1e1b00 */
[----:B------:R3:W5:Y:S02]  /*9730*/  @!P3 LDG.E.64 R46, desc[UR54][R14.64+0x40] ;  /* 0x000040360e2eb981 */ /* 0x000764000c1e1b00 */
.L_x_6960:
[----:B------:R-:W-:Y:S05]  /*9740*/  BSYNC B1 ;  /* 0x0000000000017941 */ /* 0x000fea0003800000 */
.L_x_6959:
[----:B------:R-:W-:Y:S04]  /*9750*/  BSSY B1, `(.L_x_6961) ;  /* 0x0000017000017945 */ /* 0x000fe80003800000 */
[----:B------:R-:W-:Y:S05]  /*9760*/  @P1 BRA `(.L_x_6962) ;  /* 0x0000000000541947 */ /* 0x000fea0003800000 */
[----:B---3--:R-:W-:Y:S01]  /*9770*/  IADD3 R9, P2, P3, R63, R29, R6 ;  /* 0x0000001d3f097210 */ /* 0x008fe20007b5e006 */
[----:B------:R-:W-:Y:S01]  /*9780*/  ULDC.64 UR6, c[0x0][0x3c8] ;  /* 0x0000f20000067ab9 */ /* 0x000fe20000000a00 */
[----:B------:R-:W-:Y:S01]  /*9790*/  ULDC UR4, c[0x0][0x3d4] ;  /* 0x0000f50000047ab9 */ /* 0x000fe20000000800 */
[----:B------:R-:W-:Y:S01]  /*97a0*/  ULDC.64 UR8, c[0x0][0x3e0] ;  /* 0x0000f80000087ab9 */ /* 0x000fe20000000a00 */
[----:B------:R-:W-:Y:S02]  /*97b0*/  IADD3.X R14, R65, R30, R7, P2, P3 ;  /* 0x0000001e410e7210 */ /* 0x000fe400017e6407 */
[----:B------:R-:W-:Y:S02]  /*97c0*/  CS2R R42, SRZ ;  /* 0x00000000002a7805 */ /* 0x000fe4000001ff00 */
[----:B------:R-:W-:Y:S02]  /*97d0*/  IADD3 R0, P3, P5, R61, R24, R4 ;  /* 0x000000183d007210 */ /* 0x000fe40007d7e004 */
[----:B------:R-:W-:-:S02]  /*97e0*/  CS2R R36, SRZ ;  /* 0x0000000000247805 */ /* 0x000fc4000001ff00 */
[----:B------:R-:W-:Y:S02]  /*97f0*/  LEA R8, P2, R9, UR6, 0x1 ;  /* 0x0000000609087c11 */ /* 0x000fe4000f8408ff */
[----:B------:R-:W-:Y:S02]  /*9800*/  CS2R R40, SRZ ;  /* 0x0000000000287805 */ /* 0x000fe4000001ff00 */
[----:B------:R-:W-:Y:S02]  /*9810*/  IADD3.X R3, R75, R28, R5, P3, P5 ;  /* 0x0000001c4b037210 */ /* 0x000fe40001fea405 */
[----:B------:R-:W-:Y:S02]  /*9820*/  CS2R R38, SRZ ;  /* 0x0000000000267805 */ /* 0x000fe4000001ff00 */
[----:B------:R-:W-:Y:S02]  /*9830*/  ISETP.GE.AND P5, PT, R22, UR4, PT ;  /* 0x0000000416007c0c */ /* 0x000fe4000bfa6270 */
[----:B------:R-:W-:-:S02]  /*9840*/  ISETP.GE.AND P3, PT, R187, UR4, PT ;  /* 0x00000004bb007c0c */ /* 0x000fc4000bf66270 */
[----:B------:R-:W-:Y:S02]  /*9850*/  LEA.HI.X R9, R9, UR7, R14, 0x1, P2 ;  /* 0x0000000709097c11 */ /* 0x000fe400090f0c0e */
[----:B------:R-:W-:-:S04]  /*9860*/  LEA R14, P2, R0, UR8, 0x1 ;  /* 0x00000008000e7c11 */ /* 0x000fc8000f8408ff */
[----:B------:R-:W-:-:S03]  /*9870*/  LEA.HI.X R15, R0, UR9, R3, 0x1, P2 ;  /* 0x00000009000f7c11 */ /* 0x000fc600090f0c03 */
[----:B------:R4:W5:Y:S04]  /*9880*/  @!P5 LDG.E.64 R42, desc[UR54][R8.64] ;  /* 0x00000036082ad981 */ /* 0x000968000c1e1b00 */
[----:B------:R4:W5:Y:S04]  /*9890*/  @!P3 LDG.E.64 R36, desc[UR54][R8.64+0x40] ;  /* 0x000040360824b981 */ /* 0x000968000c1e1b00 */
[----:B------:R4:W5:Y:S04]  /*98a0*/  @!P5 LDG.E.64 R40, desc[UR54][R14.64] ;  /* 0x000000360e28d981 */ /* 0x000968000c1e1b00 */
[----:B------:R4:W5:Y:S02]  /*98b0*/  @!P3 LDG.E.64 R38, desc[UR54][R14.64+0x40] ;  /* 0x000040360e26b981 */ /* 0x000964000c1e1b00 */
.L_x_6962:
[----:B------:R-:W-:Y:S05]  /*98c0*/  BSYNC B1 ;  /* 0x0000000000017941 */ /* 0x000fea0003800000 */
.L_x_6961:
[----:B-----5:R-:W-:Y:S01]  /*98d0*/  IMAD.MOV.U32 R0, RZ, RZ, R48 ;  /* 0x000000ffff007224 */ /* 0x020fe200078e0030 */
[-C--:B------:R-:W-:Y:S01]  /*98e0*/  ISETP.GE.AND P2, PT, R188, R73.reuse, PT ;  /* 0x00000049bc00720c */ /* 0x080fe20003f46270 */
[----:B------:R-:W-:Y:S01]  /*98f0*/  IMAD R3, R197, 0x80, R18 ;  /* 0x00000080c5037824 */ /* 0x000fe200078e0212 */
[----:B------:R-:W-:Y:S01]  /*9900*/  BSSY B1, `(.L_x_6963) ;  /* 0x0000047000017945 */ /* 0x000fe20003800000 */
[----:B---34-:R-:W-:Y:S01]  /*9910*/  IMAD.MOV.U32 R15, RZ, RZ, R47 ;  /* 0x000000ffff0f7224 */ /* 0x018fe200078e002f */
[----:B------:R-:W-:Y:S01]  /*9920*/  PRMT R62, R0, 0x7610, R62 ;  /* 0x00007610003e7816 */ /* 0x000fe2000000003e */
[----:B------:R-:W-:Y:S01]  /*9930*/  IMAD.MOV.U32 R0, RZ, RZ, R49 ;  /* 0x000000ffff007224 */ /* 0x000fe200078e0031 */
[----:B------:R-:W-:Y:S01]  /*9940*/  ISETP.GE.AND P3, PT, R190, R73, PT ;  /* 0x00000049be00720c */ /* 0x000fe20003f66270 */
[----:B------:R-:W-:Y:S01]  /*9950*/  IMAD R3, R220, 0x20, R3 ;  /* 0x00000020dc037824 */ /* 0x000fe200078e0203 */
[----:B------:R-:W-:Y:S01]  /*9960*/  CS2R R26, SRZ ;  /* 0x00000000001a7805 */ /* 0x000fe2000001ff00 */
[----:B------:R-:W-:Y:S01]  /*9970*/  IMAD.MOV.U32 R14, RZ, RZ, R46 ;  /* 0x000000ffff0e7224 */ /* 0x000fe200078e002e */
[----:B------:R-:W-:Y:S01]  /*9980*/  PRMT R60, R60, 0x5410, R0 ;  /* 0x000054103c3c7816 */ /* 0x000fe20000000000 */
[----:B-1----:R-:W-:Y:S01]  /*9990*/  @P4 IMAD.HI.U32 R0, R3, R20, RZ ;  /* 0x0000001403004227 */ /* 0x002fe200078e00ff */
[----:B------:R-:W-:-:S02]  /*99a0*/  CS2R R32, SRZ ;  /* 0x0000000000207805 */ /* 0x000fc4000001ff00 */
[----:B------:R-:W-:Y:S02]  /*99b0*/  CS2R R30, SRZ ;  /* 0x00000000001e7805 */ /* 0x000fe4000001ff00 */
[----:B------:R-:W-:Y:S01]  /*99c0*/  PRMT R57, R57, 0x5410, R14 ;  /* 0x0000541039397816 */ /* 0x000fe2000000000e */
[--C-:B------:R-:W-:Y:S01]  /*99d0*/  IMAD.MOV.U32 R8, RZ, RZ, R56.reuse ;  /* 0x000000ffff087224 */ /* 0x100fe200078e0038 */
[----:B------:R-:W-:Y:S01]  /*99e0*/  PRMT R56, R15, 0x7610, R56 ;  /* 0x000076100f387816 */ /* 0x000fe20000000038 */
[----:B------:R-:W-:Y:S01]  /*99f0*/  IMAD.MOV.U32 R20, RZ, RZ, R45 ;  /* 0x000000ffff147224 */ /* 0x000fe200078e002d */
[----:B--2---:R-:W-:Y:S01]  /*9a00*/  @P4 SHF.R.U32.HI R3, RZ, R21, R0 ;  /* 0x00000015ff034219 */ /* 0x004fe20000011600 */
[----:B------:R-:W-:Y:S01]  /*9a10*/  IMAD.MOV.U32 R15, RZ, RZ, R44 ;  /* 0x000000ffff0f7224 */ /* 0x000fe200078e002c */
[----:B------:R-:W-:Y:S01]  /*9a20*/  CS2R R34, SRZ ;  /* 0x0000000000227805 */ /* 0x000fe2000001ff00 */
[----:B------:R-:W-:Y:S01]  /*9a30*/  IMAD.MOV.U32 R14, RZ, RZ, R51 ;  /* 0x000000ffff0e7224 */ /* 0x000fe200078e0033 */
[----:B------:R-:W-:Y:S01]  /*9a40*/  PRMT R56, R56, 0x5410, R20 ;  /* 0x0000541038387816 */ /* 0x000fe20000000014 */
[----:B------:R-:W-:Y:S01]  /*9a50*/  IMAD.MOV.U32 R20, RZ, RZ, R38 ;  /* 0x000000ffff147224 */ /* 0x000fe200078e0026 */
[----:B------:R-:W-:Y:S01]  /*9a60*/  PRMT R60, R15, 0x7610, R60 ;  /* 0x000076100f3c7816 */ /* 0x000fe2000000003c */
[----:B------:R-:W-:Y:S01]  /*9a70*/  IMAD.MOV.U32 R21, RZ, RZ, R39 ;  /* 0x000000ffff157224 */ /* 0x000fe200078e0027 */
[----:B------:R-:W-:Y:S01]  /*9a80*/  SHF.R.S32.HI R15, RZ, 0x1f, R3 ;  /* 0x0000001fff0f7819 */ /* 0x000fe20000011403 */
        /* <DEDUP_REMOVED lines=8> */
[C---:B------:R-:W-:Y:S01]  /*9b10*/  IMAD R20, R15.reuse, R10, RZ ;  /* 0x0000000a0f147224 */ /* 0x040fe200078e02ff */
[----:B------:R-:W-:Y:S01]  /*9b20*/  PRMT R54, R14, 0x7610, R54 ;  /* 0x000076100e367816 */ /* 0x000fe20000000036 */
[-C--:B------:R-:W-:Y:S01]  /*9b30*/  IMAD R0, R15, R12.reuse, RZ ;  /* 0x0000000c0f007224 */ /* 0x080fe200078e02ff */
[----:B------:R-:W-:Y:S01]  /*9b40*/  PRMT R62, R62, 0x5410, R24 ;  /* 0x000054103e3e7816 */ /* 0x000fe20000000018 */
[----:B------:R-:W-:Y:S01]  /*9b50*/  IMAD.WIDE.U32 R14, R3, R12, R58 ;  /* 0x0000000c030e7225 */ /* 0x000fe200078e003a */
[----:B------:R-:W-:-:S02]  /*9b60*/  CS2R R24, SRZ ;  /* 0x0000000000187805 */ /* 0x000fc4000001ff00 */
[----:B------:R-:W-:Y:S01]  /*9b70*/  CS2R R28, SRZ ;  /* 0x00000000001c7805 */ /* 0x000fe2000001ff00 */
[----:B------:R-:W-:Y:S01]  /*9b80*/  IMAD.WIDE.U32 R58, R3, R10, R8 ;  /* 0x0000000a033a7225 */ /* 0x000fe200078e0008 */
[----:B------:R-:W-:-:S03]  /*9b90*/  CS2R R8, SRZ ;  /* 0x0000000000087805 */ /* 0x000fc6000001ff00 */
[C---:B------:R-:W-:Y:S01]  /*9ba0*/  IMAD R73, R3.reuse, R11, R20 ;  /* 0x0000000b03497224 */ /* 0x040fe200078e0214 */
[----:B------:R-:W-:Y:S01]  /*9bb0*/  CS2R R20, SRZ ;  /* 0x0000000000147805 */ /* 0x000fe2000001ff00 */
[----:B------:R-:W-:Y:S01]  /*9bc0*/  IMAD R71, R3, R13, R0 ;  /* 0x0000000d03477224 */ /* 0x000fe200078e0200 */
[----:B------:R-:W-:Y:S06]  /*9bd0*/  @P2 BRA `(.L_x_6964) ;  /* 0x0000000000642947 */ /* 0x000fec0003800000 */
[----:B------:R-:W-:Y:S01]  /*9be0*/  LEA R28, P4, R12, R6, 0x6 ;  /* 0x000000060c1c7211 */ /* 0x000fe200078830ff */
[----:B------:R-:W-:Y:S01]  /*9bf0*/  ULDC.64 UR4, c[0x0][0x3c8] ;  /* 0x0000f20000047ab9 */ /* 0x000fe20000000a00 */
[----:B------:R-:W-:Y:S01]  /*9c00*/  ULDC.64 UR6, c[0x0][0x3e0] ;  /* 0x0000f80000067ab9 */ /* 0x000fe20000000a00 */
[----:B------:R-:W-:Y:S02]  /*9c10*/  CS2R R34, SRZ ;  /* 0x0000000000227805 */ /* 0x000fe4000001ff00 */
[----:B------:R-:W-:Y:S02]  /*9c20*/  IADD3 R28, P5, R28, R63, RZ ;  /* 0x0000003f1c1c7210 */ /* 0x000fe40007fbe0ff */
[----:B------:R-:W-:Y:S02]  /*9c30*/  CS2R R32, SRZ ;  /* 0x0000000000207805 */ /* 0x000fe4000001ff00 */
[----:B------:R-:W-:Y:S02]  /*9c40*/  LEA.HI.X R30, R12, R7, R13, 0x6, P4 ;  /* 0x000000070c1e7211 */ /* 0x000fe400020f340d */
[----:B------:R-:W-:-:S03]  /*9c50*/  LEA R0, P4, R10, R4, 0x6 ;  /* 0x000000040a007211 */ /* 0x000fc600078830ff */
[----:B------:R-:W-:Y:S01]  /*9c60*/  IMAD.X R29, R30, 0x1, R65, P5 ;  /* 0x000000011e1d7824 */ /* 0x000fe200028e0641 */
[----:B------:R-:W-:Y:S02]  /*9c70*/  IADD3 R0, P5, R0, R61, RZ ;  /* 0x0000003d00007210 */ /* 0x000fe40007fbe0ff */
[----:B------:R-:W-:Y:S02]  /*9c80*/  CS2R R30, SRZ ;  /* 0x00000000001e7805 */ /* 0x000fe4000001ff00 */
[----:B------:R-:W-:Y:S02]  /*9c90*/  LEA.HI.X R3, R10, R5, R11, 0x6, P4 ;  /* 0x000000050a037211 */ /* 0x000fe400020f340b */
[----:B------:R-:W-:Y:S01]  /*9ca0*/  LEA R66, P4, R28, UR4, 0x1 ;  /* 0x000000041c427c11 */ /* 0x000fe2000f8808ff */
[----:B------:R-:W-:Y:S02]  /*9cb0*/  ULDC UR4, c[0x0][0x3d4] ;  /* 0x0000f50000047ab9 */ /* 0x000fe40000000800 */
[----:B------:R-:W-:Y:S01]  /*9cc0*/  IMAD.X R3, R3, 0x1, R75, P5 ;  /* 0x0000000103037824 */ /* 0x000fe200028e064b */
[----:B------:R-:W-:-:S02]  /*9cd0*/  LEA R68, P5, R0, UR6, 0x1 ;  /* 0x0000000600447c11 */ /* 0x000fc4000f8a08ff */
[----:B------:R-:W-:Y:S02]  /*9ce0*/  LEA.HI.X R67, R28, UR5, R29, 0x1, P4 ;  /* 0x000000051c437c11 */ /* 0x000fe4000a0f0c1d */
[----:B------:R-:W-:Y:S02]  /*9cf0*/  CS2R R28, SRZ ;  /* 0x00000000001c7805 */ /* 0x000fe4000001ff00 */
[----:B------:R-:W-:Y:S02]  /*9d00*/  LEA.HI.X R69, R0, UR7, R3, 0x1, P5 ;  /* 0x0000000700457c11 */ /* 0x000fe4000a8f0c03 */
[----:B------:R-:W-:Y:S02]  /*9d10*/  ISETP.GE.AND P4, PT, R22, UR4, PT ;  /* 0x0000000416007c0c */ /* 0x000fe4000bf86270 */
[----:B------:R-:W-:-:S11]  /*9d20*/  ISETP.GE.AND P5, PT, R187, UR4, PT ;  /* 0x00000004bb007c0c */ /* 0x000fd6000bfa6270 */
[----:B------:R1:W5:Y:S04]  /*9d30*/  @!P4 LDG.E.64 R34, desc[UR54][R66.64] ;  /* 0x000000364222c981 */ /* 0x000368000c1e1b00 */
[----:B------:R1:W5:Y:S04]  /*9d40*/  @!P5 LDG.E.64 R28, desc[UR54][R66.64+0x40] ;  /* 0x00004036421cd981 */ /* 0x000368000c1e1b00 */
[----:B------:R1:W5:Y:S04]  /*9d50*/  @!P4 LDG.E.64 R32, desc[UR54][R68.64] ;  /* 0x000000364420c981 */ /* 0x000368000c1e1b00 */
[----:B------:R1:W5:Y:S02]  /*9d60*/  @!P5 LDG.E.64 R30, desc[UR54][R68.64+0x40] ;  /* 0x00004036441ed981 */ /* 0x000364000c1e1b00 */
.L_x_6964:
[----:B------:R-:W-:Y:S05]  /*9d70*/  BSYNC B1 ;  /* 0x0000000000017941 */ /* 0x000fea0003800000 */
.L_x_6963:
        /* <DEDUP_REMOVED lines=14> */
[----:B------:R-:W-:Y:S02]  /*9e60*/  IADD3.X R0, R75, R0, R5, P5, !PT ;  /* 0x000000004b007210 */ /* 0x000fe40002ffe405 */
[----:B------:R-:W-:Y:S01]  /*9e70*/  LEA R4, P4, R63, UR4, 0x1 ;  /* 0x000000043f047c11 */ /* 0x000fe2000f8808ff */
[----:B------:R-:W-:Y:S01]  /*9e80*/  ULDC UR4, c[0x0][0x3d4] ;  /* 0x0000f50000047ab9 */ /* 0x000fe20000000800 */
[----:B------:R-:W-:Y:S02]  /*9e90*/  LEA R6, P5, R61, UR6, 0x1 ;  /* 0x000000063d067c11 */ /* 0x000fe4000f8a08ff */
[----:B------:R-:W-:Y:S02]  /*9ea0*/  LEA.HI.X R5, R63, UR5, R8, 0x1, P4 ;  /* 0x000000053f057c11 */ /* 0x000fe4000a0f0c08 */
[----:B------:R-:W-:-:S02]  /*9eb0*/  CS2R R8, SRZ ;  /* 0x0000000000087805 */ /* 0x000fc4000001ff00 */
[----:B------:R-:W-:Y:S02]  /*9ec0*/  LEA.HI.X R7, R61, UR7, R0, 0x1, P5 ;  /* 0x000000073d077c11 */ /* 0x000fe4000a8f0c00 */
[----:B------:R-:W-:Y:S02]  /*9ed0*/  ISETP.GE.AND P4, PT, R22, UR4, PT ;  /* 0x0000000416007c0c */ /* 0x000fe4000bf86270 */
[----:B------:R-:W-:-:S11]  /*9ee0*/  ISETP.GE.AND P5, PT, R187, UR4, PT ;  /* 0x00000004bb007c0c */ /* 0x000fd6000bfa6270 */
[----:B------:R2:W5:Y:S04]  /*9ef0*/  @!P4 LDG.E.64 R24, desc[UR54][R4.64] ;  /* 0x000000360418c981 */ /* 0x000568000c1e1b00 */
[----:B------:R2:W5:Y:S04]  /*9f00*/  @!P5 LDG.E.64 R8, desc[UR54][R4.64+0x40] ;  /* 0x000040360408d981 */ /* 0x000568000c1e1b00 */
[----:B------:R2:W5:Y:S04]  /*9f10*/  @!P4 LDG.E.64 R26, desc[UR54][R6.64] ;  /* 0x00000036061ac981 */ /* 0x000568000c1e1b00 */
[----:B------:R2:W5:Y:S02]  /*9f20*/  @!P5 LDG.E.64 R20, desc[UR54][R6.64+0x40] ;  /* 0x000040360614d981 */ /* 0x000564000c1e1b00 */
.L_x_6966:
[----:B------:R-:W-:Y:S05]  /*9f30*/  BSYNC B1 ;  /* 0x0000000000017941 */ /* 0x000fea0003800000 */
.L_x_6965:
[----:B------:R-:W-:Y:S01]  /*9f40*/  ULDC.64 UR4, c[0x0][0x3c8] ;  /* 0x0000f20000047ab9 */ /* 0x000fe20000000a00 */
[----:B------:R-:W-:Y:S01]  /*9f50*/  ULDC.64 UR6, c[0x0][0x3e0] ;  /* 0x0000f80000067ab9 */ /* 0x000fe20000000a00 */
[----:B--2---:R-:W-:Y:S01]  /*9f60*/  IMAD.IADD R5, R15, 0x1, R71 ;  /* 0x000000010f057824 */ /* 0x004fe200078e0247 */
[----:B------:R-:W-:Y:S01]  /*9f70*/  LEA R4, P4, R14, UR4, 0x1 ;  /* 0x000000040e047c11 */ /* 0x000fe2000f8808ff */
[----:B------:R-:W-:Y:S01]  /*9f80*/  IMAD.IADD R3, R59, 0x1, R73 ;  /* 0x000000013b037824 */ /* 0x000fe200078e0249 */
[----:B------:R-:W-:Y:S01]  /*9f90*/  LEA R0, P5, R58, UR6, 0x1 ;  /* 0x000000063a007c11 */ /* 0x000fe2000f8a08ff */
[----:B------:R-:W-:Y:S01]  /*9fa0*/  IMAD.MOV.U32 R6, RZ, RZ, R42 ;  /* 0x000000ffff067224 */ /* 0x000fe200078e002a */
[----:B------:R-:W-:Y:S01]  /*9fb0*/  UMOV UR4, 0xffffffff ;  /* 0xffffffff00047882 */ /* 0x000fe20000000000 */
[----:B------:R-:W-:Y:S01]  /*9fc0*/  IMAD.MOV.U32 R7, RZ, RZ, R43 ;  /* 0x000000ffff077224 */ /* 0x000fe200078e002b */
[----:B------:R-:W-:Y:S02]  /*9fd0*/  LEA.HI.X R5, R14, UR5, R5, 0x1, P4 ;  /* 0x000000050e057c11 */ /* 0x000fe4000a0f0c05 */
[----:B------:R-:W-:-:S02]  /*9fe0*/  LEA.HI.X R3, R58, UR7, R3, 0x1, P5 ;  /* 0x000000073a037c11 */ /* 0x000fc4000a8f0c03 */
[----:B------:R-:W-:Y:S02]  /*9ff0*/  PRMT R59, R6, 0x7610, R59 ;  /* 0x00007610063b7816 */ /* 0x000fe4000000003b */
[----:B------:R-:W-:Y:S02]  /*a000*/  PRMT R57, R7, 0x7610, R57 ;  /* 0x0000761007397816 */ /* 0x000fe40000000039 */
[----:B------:R-:W-:Y:S01]  /*a010*/  LEA.HI R6, R222, R222, RZ, 0x1 ;  /* 0x000000dede067211 */ /* 0x000fe200078f08ff */
[----:B------:R-:W-:Y:S06]  /*a020*/  BRA.DIV UR4, `(.L_x_6967) ;  /* 0x0000018a04c07947 */ /* 0x000fec000b800000 */
.L_x_7249:
[----:B------:R-:W-:-:S03]  /*a030*/  UMOV UR4, 0xffffffff ;  /* 0xffffffff00047882 */ /* 0x000fc60000000000 */
[----:B------:R-:W-:Y:S05]  /*a040*/  BRA.DIV UR4, `(.L_x_6968) ;  /* 0x0000018a04e07947 */ /* 0x000fea000b800000 */
.L_x_7252:
[----:B------:R-:W-:-:S03]  /*a050*/  UMOV UR4, 0xffffffff ;  /* 0xffffffff00047882 */ /* 0x000fc60000000000 */
[----:B------:R-:W-:Y:S05]  /*a060*/  BRA.DIV UR4, `(.L_x_6969) ;  /* 0x0000018e04007947 */ /* 0x000fea000b800000 */
.L_x_7255:
[----:B------:R-:W-:-:S03]  /*a070*/  UMOV UR4, 0xffffffff ;  /* 0xffffffff00047882 */ /* 0x000fc60000000000 */
[----:B------:R-:W-:Y:S05]  /*a080*/  BRA.DIV UR4, `(.L_x_6970) ;  /* 0x0000018e04207947 */ /* 0x000fea000b800000 */
.L_x_7258:
[----:B------:R-:W-:-:S03]  /*a090*/  UMOV UR4, 0xffffffff ;  /* 0xffffffff00047882 */ /* 0x000fc60000000000 */
[----:B------:R-:W-:Y:S05]  /*a0a0*/  BRA.DIV UR4, `(.L_x_6971) ;  /* 0x0000018e04407947 */ /* 0x000fea000b800000 */
.L_x_7261:
[----:B------:R-:W-:-:S03]  /*a0b0*/  UMOV UR4, 0xffffffff ;  /* 0xffffffff00047882 */ /* 0x000fc60000000000 */
[----:B------:R-:W-:Y:S05]  /*a0c0*/  BRA.DIV UR4, `(.L_x_6972) ;  /* 0x0000018e04607947 */ /* 0x000fea000b800000 */
.L_x_7264:
[----:B------:R-:W-:-:S03]  /*a0d0*/  UMOV UR4, 0xffffffff ;  /* 0xffffffff00047882 */ /* 0x000fc60000000000 */
[----:B------:R-:W-:Y:S05]  /*a0e0*/  BRA.DIV UR4, `(.L_x_6973) ;  /* 0x0000018e04807947 */ /* 0x000fea000b800000 */
.L_x_7267:
[----:B------:R-:W-:-:S03]  /*a0f0*/  UMOV UR4, 0xffffffff ;  /* 0xffffffff00047882 */ /* 0x000fc60000000000 */
[----:B------:R-:W-:Y:S05]  /*a100*/  BRA.DIV UR4, `(.L_x_6974) ;  /* 0x0000018e04a07947 */ /* 0x000fea000b800000 */
.L_x_7270:
[----:B------:R-:W-:-:S03]  /*a110*/  UMOV UR4, 0xffffffff ;  /* 0xffffffff00047882 */ /* 0x000fc60000000000 */
[----:B------:R-:W-:Y:S05]  /*a120*/  BRA.DIV UR4, `(.L_x_6975) ;  /* 0x0000018e04c07947 */ /* 0x000fea000b800000 */
.L_x_7273:
[----:B------:R-:W-:-:S03]  /*a130*/  UMOV UR4, 0xffffffff ;  /* 0xffffffff00047882 */ /* 0x000fc60000000000 */
[----:B------:R-:W-:Y:S05]  /*a140*/  BRA.DIV UR4, `(.L_x_6976) ;  /* 0x0000018e04e07947 */ /* 0x000fea000b800000 */
.L_x_7276:
[----:B------:R-:W-:-:S03]  /*a150*/  UMOV UR4, 0xffffffff ;  /* 0xffffffff00047882 */ /* 0x000fc60000000000 */
[----:B------:R-:W-:Y:S05]  /*a160*/  BRA.DIV UR4, `(.L_x_6977) ;  /* 0x0000019204007947 */ /* 0x000fea000b800000 */
.L_x_7279:
[----:B------:R-:W-:-:S03]  /*a170*/  UMOV UR4, 0xffffffff ;  /* 0xffffffff00047882 */ /* 0x000fc60000000000 */
[----:B------:R-:W-:Y:S05]  /*a180*/  BRA.DIV UR4, `(.L_x_6978) ;  /* 0x0000019204207947 */ /* 0x000fea000b800000 */
.L_x_7282:
[----:B------:R-:W-:-:S03]  /*a190*/  UMOV UR4, 0xffffffff ;  /* 0xffffffff00047882 */ /* 0x000fc60000000000 */
[----:B------:R-:W-:Y:S05]  /*a1a0*/  BRA.DIV UR4, `(.L_x_6979) ;  /* 0x0000019204407947 */ /* 0x000fea000b800000 */
.L_x_7285:
[----:B------:R-:W-:Y:S01]  /*a1b0*/  UMOV UR4, 0xffffffff ;  /* 0xffffffff00047882 */ /* 0x000fe20000000000 */
[----:B------:R-:W-:Y:S02]  /*a1c0*/  LOP3.LUT R5, R6, 0xfffffffe, RZ, 0xc0, !PT ;  /* 0xfffffffe06057812 */ /* 0x000fe400078ec0ff */
[----:B------:R-:W-:Y:S05]  /*a1d0*/  BRA.DIV UR4, `(.L_x_6980) ;  /* 0x00000192045c7947 */ /* 0x000fea000b800000 */
.L_x_7288:
[----:B------:R-:W-:Y:S01]  /*a1e0*/  UMOV UR4, 0xffffffff ;  /* 0xffffffff00047882 */ /* 0x000fe20000000000 */
[----:B------:R-:W-:Y:S02]  /*a1f0*/  IMAD.IADD R5, R222, 0x1, -R5 ;  /* 0x00000001de057824 */ /* 0x000fe400078e0a05 */
[----:B------:R-:W-:Y:S05]  /*a200*/  BRA.DIV UR4, `(.L_x_6981) ;  /* 0x0000019204787947 */ /* 0x000fea000b800000 */
.L_x_7291:
[----:B------:R-:W-:Y:S01]  /*a210*/  UMOV UR4, 0xffffffff ;  /* 0xffffffff00047882 */ /* 0x000fe20000000000 */
[----:B------:R-:W-:Y:S02]  /*a220*/  SHF.L.U32 R3, R5, 0x1f, RZ ;  /* 0x0000001f05037819 */ /* 0x000fe400000006ff */
[----:B------:R-:W-:Y:S05]  /*a230*/  BRA.DIV UR4, `(.L_x_6982) ;  /* 0x0000019204947947 */ /* 0x000fea000b800000 */
.L_x_7294:
[----:B------:R-:W2:Y:S01]  /*a240*/  SYNCS.PHASECHK.TRANS64.TRYWAIT P4, [R2+URZ+0x28800], R3 ;  /* 0x02880003020075a7 */ /* 0x000ea2000808017f */
[----:B------:R-:W-:Y:S01]  /*a250*/  IMAD.MOV.U32 R0, RZ, RZ, R36 ;  /* 0x000000ffff007224 */ /* 0x000fe200078e0024 */
[----:B------:R-:W-:Y:S01]  /*a260*/  BSSY B1, `(.L_x_6983) ;  /* 0x000001c000017945 */ /* 0x000fe20003800000 */
[----:B------:R-:W-:Y:S02]  /*a270*/  IMAD.MOV.U32 R4, RZ, RZ, R37 ;  /* 0x000000ffff047224 */ /* 0x000fe400078e0025 */
[----:B-----5:R-:W-:Y:S01]  /*a280*/  IMAD.MOV.U32 R5, RZ, RZ, R32 ;  /* 0x000000ffff057224 */ /* 0x020fe200078e0020 */
[----:B------:R-:W-:Y:S01]  /*a290*/  PRMT R55, R0, 0x7610, R55 ;  /* 0x0000761000377816 */ /* 0x000fe20000000037 */
        /* <DEDUP_REMOVED lines=20> */
[----:B------:R-:W-:-:S03]  /*a3e0*/  IMAD.MOV.U32 R4, RZ, RZ, R8 ;  /* 0x000000ffff047224 */ /* 0x000fc600078e0008 */
[----:B------:R-:W-:Y:S01]  /*a3f0*/  PRMT R11, R5, 0x5410, R6 ;  /* 0x00005410050b7816 */ /* 0x000fe20000000006 */
[----:B------:R-:W-:Y:S01]  /*a400*/  IMAD.MOV.U32 R5, RZ, RZ, R9 ;  /* 0x000000ffff057224 */ /* 0x000fe200078e0009 */
[----:B--2---:R-:W-:Y:S06]  /*a410*/  @!P4 BRA `(.L_x_6984) ;  /* 0x000001900044c947 */ /* 0x004fec0003800000 */
.L_x_7295:
[----:B------:R-:W-:Y:S05]  /*a420*/  BSYNC B1 ;  /* 0x0000000000017941 */ /* 0x000fea0003800000 */
.L_x_6983:
[----:B------:R-:W-:Y:S01]  /*a430*/  BSSY B1, `(.L_x_6985) ;  /* 0x000005e000017945 */ /* 0x000fe20003800000 */
[----:B--2---:R-:W-:-:S03]  /*a440*/  PRMT R3, R4, 0x5410, R5 ;  /* 0x0000541004037816 */ /* 0x004fc60000000005 */
[----:B------:R-:W-:Y:S05]  /*a450*/  @P0 BRA `(.L_x_6986) ;  /* 0x00000004006c0947 */ /* 0x000fea0003800000 */
[----:B------:R-:W2:Y:S01]  /*a460*/  LDC R4, c[0x0][0x3d4] ;  /* 0x0000f500ff047b82 */ /* 0x000ea20000000800 */
[----:B------:R-:W-:Y:S01]  /*a470*/  BSSY B2, `(.L_x_6987) ;  /* 0x000002e000027945 */ /* 0x000fe20003800000 */
[-C--:B--2---:R-:W-:Y:S02]  /*a480*/  ISETP.GE.AND P0, PT, R22, R4.reuse, PT ;  /* 0x000000041600720c */ /* 0x084fe40003f06270 */
[----:B------:R-:W-:-:S11]  /*a490*/  ISETP.GE.AND P4, PT, R187, R4, PT ;  /* 0x00000004bb00720c */ /* 0x000fd60003f86270 */
[----:B------:R-:W-:Y:S05]  /*a4a0*/  @P0 BRA `(.L_x_6988) ;  /* 0x0000000000a80947 */ /* 0x000fea0003800000 */
[----:B------:R-:W2:Y:S01]  /*a4b0*/  LDS.128 R4, [R213] ;  /* 0x00000000d5047984 */ /* 0x000ea20000000c00 */
[----:B------:R-:W-:Y:S01]  /*a4c0*/  SHF.R.U32.HI R61, RZ, 0x10, R51 ;  /* 0x00000010ff3d7819 */ /* 0x000fe20000011633 */
[--C-:B------:R-:W-:Y:S01]  /*a4d0*/  HADD2.F32 R58, -RZ, R62.reuse.H1_H1 ;  /* 0x3000003eff3a7230 */ /* 0x100fe20000004100 */
[----:B------:R-:W-:Y:S01]  /*a4e0*/  SHF.R.U32.HI R63, RZ, 0x10, R49 ;  /* 0x00000010ff3f7819 */ /* 0x000fe20000011631 */
[----:B------:R-:W-:Y:S01]  /*a4f0*/  HADD2.F32 R62, -RZ, R62.H0_H0 ;  /* 0x2000003eff3e7230 */ /* 0x000fe20000004100 */
[----:B-1----:R-:W-:Y:S01]  /*a500*/  SHF.R.U64 R69, R50, 0x10, R51 ;  /* 0x0000001032457819 */ /* 0x002fe20000001233 */
[----:B------:R-:W-:Y:S01]  /*a510*/  HADD2.F32 R61, -RZ, R61.H0_H0 ;  /* 0x2000003dff3d7230 */ /* 0x000fe20000004100 */
[----:B------:R-:W-:Y:S01]  /*a520*/  SHF.R.U64 R67, R48, 0x10, R49 ;  /* 0x0000001030437819 */ /* 0x000fe20000001231 */
[----:B------:R-:W-:Y:S02]  /*a530*/  HADD2.F32 R63, -RZ, R63.H0_H0 ;  /* 0x2000003fff3f7230 */ /* 0x000fe40000004100 */
[----:B--2---:R-:W-:-:S02]  /*a540*/  HADD2.F32 R50, -RZ, R7.H0_H0 ;  /* 0x20000007ff327230 */ /* 0x004fc40000004100 */
[----:B------:R-:W-:Y:S02]  /*a550*/  HADD2.F32 R51, -RZ, R7.H1_H1 ;  /* 0x30000007ff337230 */ /* 0x000fe40000004100 */
[--C-:B------:R-:W-:Y:S02]  /*a560*/  HADD2.F32 R7, -RZ, R4.reuse.H0_H0 ;  /* 0x20000004ff077230 */ /* 0x100fe40000004100 */
[----:B------:R-:W-:Y:S02]  /*a570*/  HADD2.F32 R4, -RZ, R4.H1_H1 ;  /* 0x30000004ff047230 */ /* 0x000fe40000004100 */
[C---:B------:R-:W-:Y:S01]  /*a580*/  FMUL.FTZ R66, R51.reuse, R61 ;  /* 0x0000003d33427220 */ /* 0x040fe20000410000 */
[-C--:B------:R-:W-:Y:S01]  /*a590*/  FMUL.FTZ R65, R51, R63.reuse ;  /* 0x0000003f33417220 */ /* 0x080fe20000410000 */
[--C-:B------:R-:W-:Y:S02]  /*a5a0*/  HADD2.F32 R48, -RZ, R6.reuse.H0_H0 ;  /* 0x20000006ff307230 */ /* 0x100fe40000004100 */
[----:B------:R-:W-:Y:S01]  /*a5b0*/  FMUL.FTZ R64, R4, R62 ;  /* 0x0000003e04407220 */ /* 0x000fe20000410000 */
[----:B------:R-:W-:Y:S01]  /*a5c0*/  FFMA.FTZ R68, R50, R63, R66 ;  /* 0x0000003f32447223 */ /* 0x000fe20000010042 */
[----:B------:R-:W-:-:S02]  /*a5d0*/  HADD2.F32 R49, -RZ, R6.H1_H1 ;  /* 0x30000006ff317230 */ /* 0x000fc40000004100 */
[-C--:B------:R-:W-:Y:S01]  /*a5e0*/  FMUL.FTZ R66, R4, R58.reuse ;  /* 0x0000003a04427220 */ /* 0x080fe20000410000 */
[C---:B------:R-:W-:Y:S01]  /*a5f0*/  FFMA.FTZ R64, R7.reuse, R58, -R64 ;  /* 0x0000003a07407223 */ /* 0x040fe20000010840 */
[--C-:B------:R-:W-:Y:S02]  /*a600*/  HADD2.F32 R6, -RZ, R5.reuse.H0_H0 ;  /* 0x20000005ff067230 */ /* 0x100fe40000004100 */
[----:B------:R-:W-:Y:S01]  /*a610*/  FFMA.FTZ R65, R50, R61, -R65 ;  /* 0x0000003d32417223 */ /* 0x000fe20000010841 */
[----:B------:R-:W-:Y:S02]  /*a620*/  HADD2.F32 R58, -RZ, R60.H1_H1 ;  /* 0x3000003cff3a7230 */ /* 0x000fe40000004100 */
[----:B------:R-:W-:Y:S01]  /*a630*/  FFMA.FTZ R61, R7, R62, R66 ;  /* 0x0000003e073d7223 */ /* 0x000fe20000010042 */
[----:B------:R-:W-:Y:S02]  /*a640*/  HADD2.F32 R5, -RZ, R5.H1_H1 ;  /* 0x30000005ff057230 */ /* 0x000fe40000004100 */
[----:B------:R-:W-:-:S02]  /*a650*/  HADD2.F32 R50, -RZ, R70.H0_H0 ;  /* 0x20000046ff327230 */ /* 0x000fc40000004100 */
[C---:B------:R-:W-:Y:S01]  /*a660*/  FMUL.FTZ R63, R49.reuse, R58 ;  /* 0x0000003a313f7220 */ /* 0x040fe20000410000 */
[----:B------:R-:W-:Y:S02]  /*a670*/  HADD2.F32 R51, -RZ, R67.H0_H0 ;  /* 0x20000043ff337230 */ /* 0x000fe40000004100 */
[----:B------:R-:W-:Y:S02]  /*a680*/  HADD2.F32 R4, -RZ, R69.H0_H0 ;  /* 0x20000045ff047230 */ /* 0x000fe40000004100 */
[-C--:B------:R-:W-:Y:S01]  /*a690*/  FMUL.FTZ R49, R49, R50.reuse ;  /* 0x0000003231317220 */ /* 0x080fe20000410000 */
[C---:B------:R-:W-:Y:S01]  /*a6a0*/  FFMA.FTZ R63, R48.reuse, R50, -R63 ;  /* 0x00000032303f7223 */ /* 0x040fe2000001083f */
[C---:B------:R-:W-:Y:S01]  /*a6b0*/  FMUL.FTZ R7, R5.reuse, R51 ;  /* 0x0000003305077220 */ /* 0x040fe20000410000 */
[----:B------:R-:W-:Y:S01]  /*a6c0*/  FMUL.FTZ R62, R5, R4 ;  /* 0x00000004053e7220 */ /* 0x000fe20000410000 */
[----:B------:R-:W-:Y:S02]  /*a6d0*/  FFMA.FTZ R48, R48, R58, R49 ;  /* 0x0000003a30307223 */ /* 0x000fe40000010031 */
[----:B------:R-:W-:Y:S01]  /*a6e0*/  FFMA.FTZ R5, R6, R4, -R7 ;  /* 0x0000000406057223 */ /* 0x000fe20000010807 */
[----:B------:R-:W-:Y:S01]  /*a6f0*/  F2FP.F16.F32.PACK_AB R7, R68, R65 ;  /* 0x000000414407723e */ /* 0x000fe200000000ff */
[----:B------:R-:W-:Y:S01]  /*a700*/  FFMA.FTZ R62, R6, R51, R62 ;  /* 0x00000033063e7223 */ /* 0x000fe2000001003e */
[----:B------:R-:W-:-:S02]  /*a710*/  F2FP.F16.F32.PACK_AB R4, R61, R64 ;  /* 0x000000403d04723e */ /* 0x000fc400000000ff */
[----:B------:R-:W-:Y:S02]  /*a720*/  F2FP.F16.F32.PACK_AB R6, R48, R63 ;  /* 0x0000003f3006723e */ /* 0x000fe400000000ff */
[----:B------:R-:W-:-:S05]  /*a730*/  F2FP.F16.F32.PACK_AB R5, R62, R5 ;  /* 0x000000053e05723e */ /* 0x000fca00000000ff */
[----:B------:R2:W-:Y:S02]  /*a740*/  STS.128 [R213], R4 ;  /* 0x00000004d5007388 */ /* 0x0005e40000000c00 */
.L_x_6988:
[----:B------:R-:W-:Y:S05]  /*a750*/  BSYNC B2 ;  /* 0x0000000000027941 */ /* 0x000fea0003800000 */
.L_x_6987:
[----:B------:R-:W-:Y:S05]  /*a760*/  @P4 BRA `(.L_x_6986) ;  /* 0x0000000000a84947 */ /* 0x000fea0003800000 */
[----:B--2---:R-:W2:Y:S01]  /*a770*/  LDS.128 R4, [R213+0x4000] ;  /* 0x00400000d5047984 */ /* 0x004ea20000000c00 */
[----:B------:R-:W-:Y:S01]  /*a780*/  SHF.R.U32.HI R50, RZ, 0x10, R47 ;  /* 0x00000010ff327819 */ /* 0x000fe2000001162f */
[----:B------:R-:W-:Y:S01]  /*a790*/  HADD2.F32 R60, -RZ, R60.H0_H0 ;  /* 0x2000003cff3c7230 */ /* 0x000fe20000004100 */
[----:B------:R-:W-:Y:S01]  /*a7a0*/  SHF.R.U32.HI R48, RZ, 0x10, R45 ;  /* 0x00000010ff307819 */ /* 0x000fe2000001162d */
[----:B------:R-:W-:Y:S01]  /*a7b0*/  HADD2.F32 R49, -RZ, R57.H1_H1 ;  /* 0x30000039ff317230 */ /* 0x000fe20000004100 */
[----:B------:R-:W-:Y:S01]  /*a7c0*/  SHF.R.U64 R62, R46, 0x10, R47 ;  /* 0x000000102e3e7819 */ /* 0x000fe2000000122f */
[----:B------:R-:W-:Y:S01]  /*a7d0*/  HADD2.F32 R50, -RZ, R50.H0_H0 ;  /* 0x20000032ff327230 */ /* 0x000fe20000004100 */
[----:B------:R-:W-:Y:S01]  /*a7e0*/  SHF.R.U64 R63, R44, 0x10, R45 ;  /* 0x000000102c3f7819 */ /* 0x000fe2000000122d */
[----:B------:R-:W-:Y:S02]  /*a7f0*/  HADD2.F32 R48, -RZ, R48.H0_H0 ;  /* 0x20000030ff307230 */ /* 0x000fe40000004100 */
[----:B--2---:R-:W-:-:S02]  /*a800*/  HADD2.F32 R47, -RZ, R7.H1_H1 ;  /* 0x30000007ff2f7230 */ /* 0x004fc40000004100 */
        /* <DEDUP_REMOVED lines=9> */
[--C-:B------:R-:W-:Y:S02]  /*a8a0*/  HADD2.F32 R47, -RZ, R56.reuse.H0_H0 ;  /* 0x20000038ff2f7230 */ /* 0x100fe40000004100 */
[C---:B------:R-:W-:Y:S01]  /*a8b0*/  FMUL.FTZ R58, R4.reuse, R49 ;  /* 0x00000031043a7220 */ /* 0x040fe20000410000 */
[--C-:B------:R-:W-:Y:S02]  /*a8c0*/  HADD2.F32 R6, -RZ, R5.reuse.H0_H0 ;  /* 0x20000005ff067230 */ /* 0x100fe40000004100 */
        /* <DEDUP_REMOVED lines=20> */
.L_x_6986:
[----:B------:R-:W-:Y:S05]  /*aa10*/  BSYNC B1 ;  /* 0x0000000000017941 */ /* 0x000fea0003800000 */
.L_x_6985:
[----:B------:R-:W-:Y:S04]  /*aa20*/  BSSY B1, `(.L_x_6989) ;  /* 0x000005d000017945 */ /* 0x000fe80003800000 */
[----:B------:R-:W-:Y:S05]  /*aa30*/  @P1 BRA `(.L_x_6990) ;  /* 0x00000004006c1947 */ /* 0x000fea0003800000 */
[----:B--23--:R-:W2:Y:S01]  /*aa40*/  LDC R4, c[0x0][0x3d4] ;  /* 0x0000f500ff047b82 */ /* 0x00cea20000000800 */
[----:B------:R-:W-:Y:S01]  /*aa50*/  BSSY B2, `(.L_x_6991) ;  /* 0x000002e000027945 */ /* 0x000fe20003800000 */
[-C--:B--2---:R-:W-:Y:S02]  /*aa60*/  ISETP.GE.AND P0, PT, R22, R4.reuse, PT ;  /* 0x000000041600720c */ /* 0x084fe40003f06270 */
[----:B------:R-:W-:-:S11]  /*aa70*/  ISETP.GE.AND P1, PT, R187, R4, PT ;  /* 0x00000004bb00720c */ /* 0x000fd60003f26270 */
[----:B------:R-:W-:Y:S05]  /*aa80*/  @P0 BRA `(.L_x_6992) ;  /* 0x0000000000a80947 */ /* 0x000fea0003800000 */
[----:B------:R-:W2:Y:S01]  /*aa90*/  LDS.128 R4, [R213+0x1000] ;  /* 0x00100000d5047984 */ /* 0x000ea20000000c00 */
        /* <DEDUP_REMOVED lines=9> */
[--C-:B--2---:R-:W-:Y:S02]  /*ab30*/  HADD2.F32 R43, -RZ, R7.reuse.H1_H1 ;  /* 0x30000007ff2b7230 */ /* 0x104fe40000004100 */
        /* <DEDUP_REMOVED lines=31> */
.L_x_6992:
[----:B------:R-:W-:Y:S05]  /*ad30*/  BSYNC B2 ;  /* 0x0000000000027941 */ /* 0x000fea0003800000 */
.L_x_6991:
[----:B------:R-:W-:Y:S05]  /*ad40*/  @P1 BRA `(.L_x_6990) ;  /* 0x0000000000a81947 */ /* 0x000fea0003800000 */
[----:B--2---:R-:W2:Y:S01]  /*ad50*/  LDS.128 R4, [R213+0x5000] ;  /* 0x00500000d5047984 */ /* 0x004ea20000000c00 */
[----:B------:R-:W-:Y:S01]  /*ad60*/  SHF.R.U32.HI R42, RZ, 0x10, R39 ;  /* 0x00000010ff2a7819 */ /* 0x000fe20000011627 */
[----:B------:R-:W-:Y:S01]  /*ad70*/  HADD2.F32 R55, -RZ, R55.H0_H0 ;  /* 0x20000037ff377230 */ /* 0x000fe20000004100 */
[----:B------:R-:W-:Y:S01]  /*ad80*/  SHF.R.U32.HI R40, RZ, 0x10, R37 ;  /* 0x00000010ff287819 */ /* 0x000fe20000011625 */
[--C-:B------:R-:W-:Y:S01]  /*ad90*/  HADD2.F32 R41, -RZ, R53.reuse.H0_H0 ;  /* 0x20000035ff297230 */ /* 0x100fe20000004100 */
[----:B------:R-:W-:Y:S01]  /*ada0*/  SHF.R.U64 R45, R38, 0x10, R39 ;  /* 0x00000010262d7819 */ /* 0x000fe20000001227 */
[----:B------:R-:W-:Y:S01]  /*adb0*/  HADD2.F32 R42, -RZ, R42.H0_H0 ;  /* 0x2000002aff2a7230 */ /* 0x000fe20000004100 */
[----:B------:R-:W-:Y:S01]  /*adc0*/  SHF.R.U64 R46, R36, 0x10, R37 ;  /* 0x00000010242e7819 */ /* 0x000fe20000001225 */
[----:B------:R-:W-:Y:S02]  /*add0*/  HADD2.F32 R40, -RZ, R40.H0_H0 ;  /* 0x20000028ff287230 */ /* 0x000fe40000004100 */
[----:B------:R-:W-:-:S02]  /*ade0*/  HADD2.F32 R53, -RZ, R53.H1_H1 ;  /* 0x30000035ff357230 */ /* 0x000fc40000004100 */
[----:B------:R-:W-:Y:S02]  /*adf0*/  HADD2.F32 R54, -RZ, R54.H1_H1 ;  /* 0x30000036ff367230 */ /* 0x000fe40000004100 */
[--C-:B--2---:R-:W-:Y:S02]  /*ae00*/  HADD2.F32 R39, -RZ, R7.reuse.H1_H1 ;  /* 0x30000007ff277230 */ /* 0x104fe40000004100 */
        /* <DEDUP_REMOVED lines=30> */
.L_x_6990:
[----:B------:R-:W-:Y:S05]  /*aff0*/  BSYNC B1 ;  /* 0x0000000000017941 */ /* 0x000fea0003800000 */
.L_x_6989:
[----:B------:R-:W-:Y:S04]  /*b000*/  BSSY B1, `(.L_x_6993) ;  /* 0x000005d000017945 */ /* 0x000fe80003800000 */
[----:B------:R-:W-:Y:S05]  /*b010*/  @P2 BRA `(.L_x_6994) ;  /* 0x00000004006c2947 */ /* 0x000fea0003800000 */
[----:B--234-:R-:W2:Y:S01]  /*b020*/  LDC R4, c[0x0][0x3d4] ;  /* 0x0000f500ff047b82 */ /* 0x01cea20000000800 */
[----:B------:R-:W-:Y:S01]  /*b030*/  BSSY B2, `(.L_x_6995) ;  /* 0x000002e000027945 */ /* 0x000fe20003800000 */
[-C--:B--2---:R-:W-:Y:S02]  /*b040*/  ISETP.GE.AND P0, PT, R22, R4.reuse, PT ;  /* 0x000000041600720c */ /* 0x084fe40003f06270 */
[----:B------:R-:W-:-:S11]  /*b050*/  ISETP.GE.AND P1, PT, R187, R4, PT ;  /* 0x00000004bb00720c */ /* 0x000fd60003f26270 */
[----:B------:R-:W-:Y:S05]  /*b060*/  @P0 BRA `(.L_x_6996) ;  /* 0x0000000000a80947 */ /* 0x000fea0003800000 */
[----:B------:R-:W2:Y:S01]  /*b070*/  LDS.128 R4, [R213+0x2000] ;  /* 0x00200000d5047984 */ /* 0x000ea20000000c00 */
        /* <DEDUP_REMOVED lines=41> */
.L_x_6996:
[----:B------:R-:W-:Y:S05]  /*b310*/  BSYNC B2 ;  /* 0x0000000000027941 */ /* 0x000fea0003800000 */
.L_x_6995:
[----:B------:R-:W-:Y:S05]  /*b320*/  @P1 BRA `(.L_x_6994) ;  /* 0x0000000000a81947 */ /* 0x000fea0003800000 */
[----:B--2---:R-:W2:Y:S01]  /*b330*/  LDS.128 R4, [R213+0x6000] ;  /* 0x00600000d5047984 */ /* 0x004ea20000000c00 */
        /* <DEDUP_REMOVED lines=9> */
[--C-:B--2---:R-:W-:Y:S02]  /*b3d0*/  HADD2.F32 R29, -RZ, R7.reuse.H1_H1 ;  /* 0x30000007ff1d7230 */ /* 0x104fe40000004100 */
        /* <DEDUP_REMOVED lines=13> */
[----:B------:R-:W-:Y:S01]  /*b4b0*/  FMUL.FTZ R33, R15, R13 ;  /* 0x0000000d0f217220 */ /* 0x000fe20000410000 */
[----:B------:R-:W-:Y:S02]  /*b4c0*/  HADD2.F32 R5, -RZ, R5.H1_H1 ;  /* 0x30000005ff057230 */ /* 0x000fe40000004100 */
[C---:B------:R-:W-:Y:S01]  /*b4d0*/  FFMA.FTZ R34, R7.reuse, R30, -R34 ;  /* 0x0000001e07227223 */ /* 0x040fe20000010822 */
[----:B------:R-:W-:Y:S02]  /*b4e0*/  HADD2.F32 R12, -RZ, R37.H0_H0 ;  /* 0x20000025ff0c7230 */ /* 0x000fe40000004100 */
[----:B------:R-:W-:Y:S01]  /*b4f0*/  FFMA.FTZ R29, R7, R32, R36 ;  /* 0x00000020071d7223 */ /* 0x000fe20000010024 */
        /* <DEDUP_REMOVED lines=13> */
.L_x_6994:
[----:B------:R-:W-:Y:S05]  /*b5d0*/  BSYNC B1 ;  /* 0x0000000000017941 */ /* 0x000fea0003800000 */
.L_x_6993:
[----:B------:R-:W-:Y:S05]  /*b5e0*/  @P3 BRA `(.L_x_6997) ;  /* 0x0000002800a83947 */ /* 0x000fea0003800000 */
[----:B--234-:R-:W2:Y:S01]  /*b5f0*/  LDC R4, c[0x0][0x3d4] ;  /* 0x0000f500ff047b82 */ /* 0x01cea20000000800 */
[----:B------:R-:W-:Y:S01]  /*b600*/  BSSY B1, `(.L_x_6998) ;  /* 0x000002e000017945 */ /* 0x000fe20003800000 */
[-C--:B--2---:R-:W-:Y:S02]  /*b610*/  ISETP.GE.AND P0, PT, R22, R4.reuse, PT ;  /* 0x000000041600720c */ /* 0x084fe40003f06270 */
[----:B------:R-:W-:-:S11]  /*b620*/  ISETP.GE.AND P1, PT, R187, R4, PT ;  /* 0x00000004bb00720c */ /* 0x000fd60003f26270 */
[----:B------:R-:W-:Y:S05]  /*b630*/  @P0 BRA `(.L_x_6999) ;  /* 0x0000000000a80947 */ /* 0x000fea0003800000 */
[----:B------:R-:W2:Y:S01]  /*b640*/  LDS.128 R4, [R213+0x3000] ;  /* 0x00300000d5047984 */ /* 0x000ea20000000c00 */
[----:B------:R-:W-:Y:S01]  /*b650*/  SHF.R.U64 R33, R24, 0x10, R25 ;  /* 0x0000001018217819 */ /* 0x000fe20000001219 */
[--C-:B------:R-:W-:Y:S01]  /*b660*/  HADD2.F32 R24, -RZ, R11.reuse.H0_H0 ;  /* 0x2000000bff187230 */ /* 0x100fe20000004100 */
[----:B------:R-:W-:Y:S01]  /*b670*/  SHF.R.U64 R31, R26, 0x10, R27 ;  /* 0x000000101a1f7819 */ /* 0x000fe2000000121b */
[----:B------:R-:W-:Y:S01]  /*b680*/  HADD2.F32 R26, -RZ, R10.H0_H0 ;  /* 0x2000000aff1a7230 */ /* 0x000fe20000004100 */
[----:B------:R-:W-:Y:S01]  /*b690*/  SHF.R.U32.HI R25, RZ, 0x10, R25 ;  /* 0x00000010ff197819 */ /* 0x000fe20000011619 */
[----:B------:R-:W-:Y:S01]  /*b6a0*/  HADD2.F32 R11, -RZ, R11.H1_H1 ;  /* 0x3000000bff0b7230 */ /* 0x000fe20000004100 */
[----:B------:R-:W-:-:S03]  /*b6b0*/  SHF.R.U32.HI R27, RZ, 0x10, R27 ;  /* 0x00000010ff1b7819 */ /* 0x000fc6000001161b */
[----:B------:R-:W-:Y:S02]  /*b6c0*/  HADD2.F32 R25, -RZ, R25.H0_H0 ;  /* 0x20000019ff197230 */ /* 0x000fe40000004100 */
[----:B------:R-:W-:Y:S02]  /*b6d0*/  HADD2.F32 R27, -RZ, R27.H0_H0 ;  /* 0x2000001bff1b7230 */ /* 0x000fe40000004100 */
        /* <DEDUP_REMOVED lines=32> */
.L_x_6999:
[----:B------:R-:W-:Y:S05]  /*b8e0*/  BSYNC B1 ;  /* 0x0000000000017941 */ /* 0x000fea0003800000 */
.L_x_6998:
[----:B------:R-:W-:Y:S05]  /*b8f0*/  @P1 BRA `(.L_x_6997) ;  /* 0x0000002400e41947 */ /* 0x000fea0003800000 */
[----:B--2---:R-:W2:Y:S01]  /*b900*/  LDS.128 R4, [R213+0x7000] ;  /* 0x00700000d5047984 */ /* 0x004ea20000000c00 */
        /* <DEDUP_REMOVED lines=30> */
[C---:B------:R-:W-:Y:S02]  /*baf0*/  FMUL.FTZ R7, R5.reuse, R4 ;  /* 0x0000000405077220 */ /* 0x040fe40000410000 */
[-C--:B------:R-:W-:Y:S01]  /*bb00*/  FMUL.FTZ R9, R5, R0.reuse ;  /* 0x0000000005097220 */ /* 0x080fe20000410000 */
[----:B------:R-:W-:Y:S01]  /*bb10*/  FFMA.FTZ R13, R8, R3, -R13 ;  /* 0x00000003080d7223 */ /* 0x000fe2000001080d */
[----:B------:R-:W-:Y:S01]  /*bb20*/  FFMA.FTZ R5, R6, R0, -R7 ;  /* 0x0000000006057223 */ /* 0x000fe20000010807 */
        /* <DEDUP_REMOVED lines=8> */
.L_x_6958:
[----:B------:R-:W1:Y:S01]  /*bbb0*/  LDC R21, c[0x0][0x3d4] ;  /* 0x0000f500ff157b82 */ /* 0x000e620000000800 */
[-C--:B------:R-:W-:Y:S01]  /*bbc0*/  ISETP.GE.AND P0, PT, R189, R73.reuse, PT ;  /* 0x00000049bd00720c */ /* 0x080fe20003f06270 */
[----:B------:R-:W-:Y:S01]  /*bbd0*/  ULDC.64 UR4, c[0x0][0x3c8] ;  /* 0x0000f20000047ab9 */ /* 0x000fe20000000a00 */
[-C--:B------:R-:W-:Y:S01]  /*bbe0*/  ISETP.GE.AND P1, PT, R188, R73.reuse, PT ;  /* 0x00000049bc00720c */ /* 0x080fe20003f26270 */
[----:B------:R-:W-:Y:S01]  /*bbf0*/  ULDC.64 UR6, c[0x0][0x3e0] ;  /* 0x0000f80000067ab9 */ /* 0x000fe20000000a00 */
[-C--:B------:R-:W-:Y:S02]  /*bc00*/  ISETP.GE.AND P2, PT, R190, R73.reuse, PT ;  /* 0x00000049be00720c */ /* 0x080fe40003f46270 */
[----:B------:R-:W-:Y:S02]  /*bc10*/  ISETP.GE.AND P3, PT, R18, R73, PT ;  /* 0x000000491200720c */ /* 0x000fe40003f66270 */
[CC--:B-1----:R-:W-:Y:S02]  /*bc20*/  ISETP.GE.OR P0, PT, R16.reuse, R21.reuse, P0 ;  /* 0x000000151000720c */ /* 0x0c2fe40000706670 */
[----:B------:R-:W-:-:S02]  /*bc30*/  ISETP.GE.OR P1, PT, R16, R21, P1 ;  /* 0x000000151000720c */ /* 0x000fc40000f26670 */
[CC--:B------:R-:W-:Y:S02]  /*bc40*/  ISETP.GE.OR P2, PT, R16.reuse, R21.reuse, P2 ;  /* 0x000000151000720c */ /* 0x0c0fe40001746670 */
[----:B------:R-:W-:-:S07]  /*bc50*/  ISETP.GE.OR P3, PT, R16, R21, P3 ;  /* 0x000000151000720c */ /* 0x000fce0001f66670 */
[--C-:B------:R-:W-:Y:S01]  /*bc60*/  @!P0 IADD3 R29, P4, P5, R27, R29, R6.reuse ;  /* 0x0000001d1b1d8210 */ /* 0x100fe20007d9e006 */
[----:B------:R-:W1:Y:S03]  /*bc70*/  @!P0 LDC.64 R62, c[0x0][0x3e0] ;  /* 0x0000f800ff3e8b82 */ /* 0x000e660000000a00 */
[--C-:B------:R-:W-:Y:S01]  /*bc80*/  @!P0 IADD3.X R30, R31, R30, R7.reuse, P4, P5 ;  /* 0x0000001e1f1e8210 */ /* 0x100fe200027ea407 */
[C---:B------:R-:W-:Y:S01]  /*bc90*/  @!P2 IMAD.WIDE.U32 R8, R12.reuse, 0x60, R6 ;  /* 0x000000600c08a825 */ /* 0x040fe200078e0006 */
[----:B------:R-:W-:-:S03]  /*bca0*/  @!P1 LEA R0, P4, R12, R6, 0x6 ;  /* 0x000000060c009211 */ /* 0x000fc600078830ff */
[----:B------:R-:W2:Y:S01]  /*bcb0*/  @!P1 LDC.64 R66, c[0x0][0x3e0] ;  /* 0x0000f800ff429b82 */ /* 0x000ea20000000a00 */
[----:B------:R-:W-:Y:S01]  /*bcc0*/  @!P1 IADD3 R25, P5, R0, R27, RZ ;  /* 0x0000001b00199210 */ /* 0x000fe20007fbe0ff */
[----:B------:R-:W-:Y:S01]  /*bcd0*/  @!P2 IMAD R0, R13, 0x60, RZ ;  /* 0x000000600d00a824 */ /* 0x000fe200078e02ff */
[----:B------:R-:W-:Y:S02]  /*bce0*/  @!P1 LEA.HI.X R26, R12, R7, R13, 0x6, P4 ;  /* 0x000000070c1a9211 */ /* 0x000fe400020f340d */
[----:B------:R-:W-:-:S03]  /*bcf0*/  @!P3 IADD3 R3, P4, R6, R27, RZ ;  /* 0x0000001b0603b210 */ /* 0x000fc60007f9e0ff */
[--C-:B------:R-:W-:Y:S01]  /*bd00*/  @!P1 IMAD.X R26, R26, 0x1, R31.reuse, P5 ;  /* 0x000000011a1a9824 */ /* 0x100fe200028e061f */
[----:B------:R-:W-:Y:S01]  /*bd10*/  @!P2 IADD3 R6, P5, R27, R8, RZ ;  /* 0x000000081b06a210 */ /* 0x000fe20007fbe0ff */
[----:B------:R-:W-:Y:S01]  /*bd20*/  @!P3 IMAD.X R14, R7, 0x1, R31, P4 ;  /* 0x00000001070eb824 */ /* 0x000fe200020e061f */
[----:B------:R-:W3:Y:S02]  /*bd30*/  @!P2 LDC.64 R70, c[0x0][0x3e0] ;  /* 0x0000f800ff46ab82 */ /* 0x000ee40000000a00 */
[----:B------:R-:W-:Y:S01]  /*bd40*/  @!P2 IADD3.X R7, R31, R0, R9, P5, !PT ;  /* 0x000000001f07a210 */ /* 0x000fe20002ffe409 */
[----:B------:R-:W-:Y:S01]  /*bd50*/  @!P2 IMAD R31, R11, 0x60, RZ ;  /* 0x000000600b1fa824 */ /* 0x000fe200078e02ff */
[----:B------:R-:W-:-:S04]  /*bd60*/  @!P0 IADD3 R27, P4, P5, R33, R24, R4 ;  /* 0x00000018211b8210 */ /* 0x000fc80007d9e004 */
[----:B------:R-:W-:Y:S01]  /*bd70*/  @!P0 IADD3.X R28, R35, R28, R5, P4, P5 ;  /* 0x0000001c231c8210 */ /* 0x000fe200027ea405 */
[----:B------:R-:W4:Y:S01]  /*bd80*/  @!P0 LDC.64 R60, c[0x0][0x3c8] ;  /* 0x0000f200ff3c8b82 */ /* 0x000f220000000a00 */
[----:B------:R-:W-:Y:S02]  /*bd90*/  @!P3 IADD3 R15, P4, R4, R33, RZ ;  /* 0x00000021040fb210 */ /* 0x000fe40007f9e0ff */
[C---:B------:R-:W-:Y:S02]  /*bda0*/  @!P1 LEA R20, P5, R10.reuse, R4, 0x6 ;  /* 0x000000040a149211 */ /* 0x040fe400078a30ff */
[----:B------:R-:W-:Y:S02]  /*bdb0*/  @!P3 IADD3.X R32, R5, R35, RZ, P4, !PT ;  /* 0x000000230520b210 */ /* 0x000fe400027fe4ff */
[C---:B------:R-:W-:Y:S01]  /*bdc0*/  @!P3 LEA R8, P4, R3.reuse, UR4, 0x1 ;  /* 0x000000040308bc11 */ /* 0x040fe2000f8808ff */
[----:B------:R-:W0:Y:S01]  /*bdd0*/  @!P1 LDC.64 R64, c[0x0][0x3c8] ;  /* 0x0000f200ff409b82 */ /* 0x000e220000000a00 */
[C---:B------:R-:W-:Y:S01]  /*bde0*/  @!P1 LEA.HI.X R24, R10.reuse, R5, R11, 0x6, P5 ;  /* 0x000000050a189211 */ /* 0x040fe200028f340b */
[----:B------:R-:W-:Y:S01]  /*bdf0*/  @!P2 IMAD.WIDE.U32 R4, R10, 0x60, R4 ;  /* 0x000000600a04a825 */ /* 0x000fe200078e0004 */
[----:B------:R-:W-:-:S02]  /*be00*/  @!P3 LEA.HI.X R9, R3, UR5, R14, 0x1, P4 ;  /* 0x000000050309bc11 */ /* 0x000fc4000a0f0c0e */
[C---:B------:R-:W-:Y:S02]  /*be10*/  @!P3 LEA R14, P4, R15.reuse, UR6, 0x1 ;  /* 0x000000060f0ebc11 */ /* 0x040fe4000f8808ff */
[----:B------:R-:W-:Y:S01]  /*be20*/  @!P1 IADD3 R20, P5, R20, R33, RZ ;  /* 0x0000002114149210 */ /* 0x000fe20007fbe0ff */
[----:B------:R-:W0:Y:S01]  /*be30*/  @!P2 LDC.64 R68, c[0x0][0x3c8] ;  /* 0x0000f200ff44ab82 */ /* 0x000e220000000a00 */
[----:B------:R-:W-:Y:S02]  /*be40*/  @!P3 LEA.HI.X R15, R15, UR7, R32, 0x1, P4 ;  /* 0x000000070f0fbc11 */ /* 0x000fe4000a0f0c20 */
[----:B-1----:R-:W-:Y:S01]  /*be50*/  @!P0 LEA R62, P4, R27, R62, 0x1 ;  /* 0x0000003e1b3e8211 */ /* 0x002fe200078808ff */
[----:B------:R-:W-:Y:S01]  /*be60*/  @!P1 IMAD.X R24, R24, 0x1, R35, P5 ;  /* 0x0000000118189824 */ /* 0x000fe200028e0623 */
[----:B------:R-:W-:Y:S02]  /*be70*/  @!P2 IADD3 R0, P5, R33, R4, RZ ;  /* 0x000000042100a210 */ /* 0x000fe40007fbe0ff */
[----:B------:R-:W-:-:S02]  /*be80*/  @!P0 LEA.HI.X R63, R27, R63, R28, 0x1, P4 ;  /* 0x0000003f1b3f8211 */ /* 0x000fc400020f0c1c */
[C---:B--2---:R-:W-:Y:S02]  /*be90*/  @!P1 LEA R66, P4, R20.reuse, R66, 0x1 ;  /* 0x0000004214429211 */ /* 0x044fe400078808ff */
[----:B------:R-:W-:Y:S02]  /*bea0*/  @!P2 IADD3.X R3, R35, R31, R5, P5, !PT ;  /* 0x0000001f2303a210 */ /* 0x000fe40002ffe405 */
[----:B------:R-:W-:Y:S02]  /*beb0*/  @!P1 LEA.HI.X R67, R20, R67, R24, 0x1, P4 ;  /* 0x0000004314439211 */ /* 0x000fe400020f0c18 */
[----:B------:R-:W-:Y:S02]  /*bec0*/  CS2R R32, SRZ ;  /* 0x0000000000207805 */ /* 0x000fe4000001ff00 */
[----:B---3--:R-:W-:Y:S02]  /*bed0*/  @!P2 LEA R70, P4, R0, R70, 0x1 ;  /* 0x000000460046a211 */ /* 0x008fe400078808ff */
[----:B------:R-:W-:-:S02]  /*bee0*/  CS2R R34, SRZ ;  /* 0x0000000000227805 */ /* 0x000fc4000001ff00 */
[C---:B----4-:R-:W-:Y:S02]  /*bef0*/  @!P0 LEA R60, P5, R29.reuse, R60, 0x1 ;  /* 0x0000003c1d3c8211 */ /* 0x050fe400078a08ff */
[----:B------:R-:W-:Y:S02]  /*bf00*/  CS2R R4, SRZ ;  /* 0x0000000000047805 */ /* 0x000fe4000001ff00 */
[----:B------:R-:W-:Y:S02]  /*bf10*/  @!P2 LEA.HI.X R71, R0, R71, R3, 0x1, P4 ;  /* 0x000000470047a211 */ /* 0x000fe400020f0c03 */
[----:B------:R-:W1:Y:S01]  /*bf20*/  LDC R0, c[0x0][0x428] ;  /* 0x00010a00ff007b82 */ /* 0x000e620000000800 */
[----:B------:R-:W-:Y:S02]  /*bf30*/  @!P0 LEA.HI.X R61, R29, R61, R30, 0x1, P5 ;  /* 0x0000003d1d3d8211 */ /* 0x000fe400028f0c1e */
[----:B------:R-:W-:Y:S02]  /*bf40*/  CS2R R28, SRZ ;  /* 0x00000000001c7805 */ /* 0x000fe4000001ff00 */
[----:B------:R-:W-:Y:S01]  /*bf50*/  CS2R R30, SRZ ;  /* 0x00000000001e7805 */ /* 0x000fe2000001ff00 */
[----:B------:R-:W5:Y:S01]  /*bf60*/  @!P0 LDG.E.128 R32, desc[UR54][R62.64] ;  /* 0x000000363e208981 */ /* 0x000f62000c1e1d00 */
[----:B0-----:R-:W-:-:S04]  /*bf70*/  @!P1 LEA R64, P5, R25, R64, 0x1 ;  /* 0x0000004019409211 */ /* 0x001fc800078a08ff */
[----:B------:R-:W5:Y:S01]  /*bf80*/  @!P0 LDG.E.128 R28, desc[UR54][R60.64] ;  /* 0x000000363c1c8981 */ /* 0x000f62000c1e1d00 */
[----:B------:R-:W-:Y:S01]  /*bf90*/  @!P1 LEA.HI.X R65, R25, R65, R26, 0x1, P5 ;  /* 0x0000004119419211 */ /* 0x000fe200028f0c1a */
[----:B------:R-:W-:Y:S01]  /*bfa0*/  IMAD R3, R197, 0x80, R18 ;  /* 0x00000080c5037824 */ /* 0x000fe200078e0212 */
[C---:B------:R-:W-:Y:S02]  /*bfb0*/  @!P2 LEA R68, P5, R6.reuse, R68, 0x1 ;  /* 0x000000440644a211 */ /* 0x040fe400078a08ff */
[----:B------:R-:W-:Y:S02]  /*bfc0*/  CS2R R24, SRZ ;  /* 0x0000000000187805 */ /* 0x000fe4000001ff00 */
[----:B------:R-:W-:Y:S02]  /*bfd0*/  CS2R R26, SRZ ;  /* 0x00000000001a7805 */ /* 0x000fe4000001ff00 */
[----:B------:R-:W-:Y:S02]  /*bfe0*/  @!P2 LEA.HI.X R69, R6, R69, R7, 0x1, P5 ;  /* 0x000000450645a211 */ /* 0x000fe400028f0c07 */
[----:B------:R-:W-:-:S02]  /*bff0*/  CS2R R6, SRZ ;  /* 0x0000000000067805 */ /* 0x000fc4000001ff00 */
[----:B-1----:R-:W-:-:S04]  /*c000*/  ISETP.NE.AND P0, PT, R0, 0x1, PT ;  /* 0x000000010000780c */ /* 0x002fc80003f05270 */
[----:B------:R0:W5:Y:S01]  /*c010*/  @!P3 LDG.E.128 R4, desc[UR54][R8.64] ;  /* 0x000000360804b981 */ /* 0x000162000c1e1d00 */
[----:B------:R-:W-:Y:S02]  /*c020*/  IMAD R3, R220, 0x20, R3 ;  /* 0x00000020dc037824 */ /* 0x000fe400078e0203 */
[----:B------:R-:W-:Y:S01]  /*c030*/  IMAD.MOV.U32 R58, RZ, RZ, R54 ;  /* 0x000000ffff3a7224 */ /* 0x000fe200078e0036 */
[----:B------:R1:W5:Y:S01]  /*c040*/  @!P3 LDG.E.128 R24, desc[UR54][R14.64] ;  /* 0x000000360e18b981 */ /* 0x000362000c1e1d00 */
[----:B------:R-:W-:Y:S02]  /*c050*/  CS2R R36, SRZ ;  /* 0x0000000000247805 */ /* 0x000fe4000001ff00 */
[----:B------:R-:W-:Y:S02]  /*c060*/  CS2R R38, SRZ ;  /* 0x0000000000267805 */ /* 0x000fe4000001ff00 */
[----:B------:R-:W2:Y:S01]  /*c070*/  @P0 LDC R0, c[0x0][0x42c] ;  /* 0x00010b00ff000b82 */ /* 0x000ea20000000800 */
[----:B------:R-:W-:Y:S01]  /*c080*/  IMAD.MOV.U32 R57, RZ, RZ, R53 ;  /* 0x000000ffff397224 */ /* 0x000fe200078e0035 */
[----:B------:R-:W-:-:S02]  /*c090*/  CS2R R40, SRZ ;  /* 0x0000000000287805 */ /* 0x000fc4000001ff00 */
[----:B------:R-:W-:Y:S02]  /*c0a0*/  CS2R R42, SRZ ;  /* 0x00000000002a7805 */ /* 0x000fe4000001ff00 */
[----:B------:R-:W-:Y:S02]  /*c0b0*/  CS2R R44, SRZ ;  /* 0x00000000002c7805 */ /* 0x000fe4000001ff00 */
[----:B------:R-:W-:Y:S02]  /*c0c0*/  CS2R R46, SRZ ;  /* 0x00000000002e7805 */ /* 0x000fe4000001ff00 */
[----:B------:R-:W-:Y:S02]  /*c0d0*/  CS2R R48, SRZ ;  /* 0x0000000000307805 */ /* 0x000fe4000001ff00 */
[----:B------:R-:W-:Y:S01]  /*c0e0*/  CS2R R50, SRZ ;  /* 0x0000000000327805 */ /* 0x000fe2000001ff00 */
[----:B0-----:R-:W0:Y:S01]  /*c0f0*/  @P0 LDC R9, c[0x0][0x430] ;  /* 0x00010c00ff090b82 */ /* 0x001e220000000800 */
[----:B------:R3:W5:Y:S04]  /*c100*/  @!P1 LDG.E.128 R36, desc[UR54][R64.64] ;  /* 0x0000003640249981 */ /* 0x000768000c1e1d00 */
[----:B------:R3:W5:Y:S04]  /*c110*/  @!P1 LDG.E.128 R40, desc[UR54][R66.64] ;  /* 0x0000003642289981 */ /* 0x000768000c1e1d00 */
[----:B------:R3:W5:Y:S04]  /*c120*/  @!P2 LDG.E.128 R44, desc[UR54][R68.64] ;  /* 0x00000036442ca981 */ /* 0x000768000c1e1d00 */
[----:B------:R3:W5:Y:S01]  /*c130*/  @!P2 LDG.E.128 R48, desc[UR54][R70.64] ;  /* 0x000000364630a981 */ /* 0x000762000c1e1d00 */
[----:B--2---:R-:W-:-:S05]  /*c140*/  @P0 IMAD.HI.U32 R0, R3, R0, RZ ;  /* 0x0000000003000227 */ /* 0x004fca00078e00ff */
[----:B0-----:R-:W-:-:S04]  /*c150*/  @P0 SHF.R.U32.HI R3, RZ, R9, R0 ;  /* 0x00000009ff030219 */ /* 0x001fc80000011600 */
[----:B------:R-:W-:Y:S01]  /*c160*/  SHF.R.S32.HI R9, RZ, 0x1f, R3 ;  /* 0x0000001fff097819 */ /* 0x000fe20000011403 */
[----:B-1----:R-:W-:-:S04]  /*c170*/  IMAD.WIDE.U32 R14, R3, R12, R58 ;  /* 0x0000000c030e7225 */ /* 0x002fc800078e003a */
[C---:B------:R-:W-:Y:S02]  /*c180*/  IMAD R0, R9.reuse, R12, RZ ;  /* 0x0000000c09007224 */ /* 0x040fe400078e02ff */
[-C--:B------:R-:W-:Y:S02]  /*c190*/  IMAD R8, R9, R10.reuse, RZ ;  /* 0x0000000a09087224 */ /* 0x080fe400078e02ff */
[C---:B------:R-:W-:Y:S02]  /*c1a0*/  IMAD R9, R3.reuse, R13, R0 ;  /* 0x0000000d03097224 */ /* 0x040fe400078e0200 */
[----:B------:R-:W-:-:S04]  /*c1b0*/  IMAD.WIDE.U32 R12, R3, R10, R56 ;  /* 0x0000000a030c7225 */ /* 0x000fc800078e0038 */
[----:B------:R-:W-:Y:S01]  /*c1c0*/  IMAD R3, R3, R11, R8 ;  /* 0x0000000b03037224 */ /* 0x000fe200078e0208 */
[----:B------:R-:W-:Y:S01]  /*c1d0*/  LEA R8, P4, R14, UR4, 0x1 ;  /* 0x000000040e087c11 */ /* 0x000fe2000f8808ff */
[----:B------:R-:W-:Y:S02]  /*c1e0*/  IMAD.IADD R9, R15, 0x1, R9 ;  /* 0x000000010f097824 */ /* 0x000fe400078e0209 */
[----:B------:R-:W-:-:S03]  /*c1f0*/  IMAD.IADD R3, R13, 0x1, R3 ;  /* 0x000000010d037824 */ /* 0x000fc600078e0203 */
[----:B------:R-:W-:Y:S02]  /*c200*/  LEA.HI.X R9, R14, UR5, R9, 0x1, P4 ;  /* 0x000000050e097c11 */ /* 0x000fe4000a0f0c09 */
[----:B------:R-:W-:Y:S01]  /*c210*/  LEA R0, P4, R12, UR6, 0x1 ;  /* 0x000000060c007c11 */ /* 0x000fe2000f8808ff */
[----:B------:R-:W-:Y:S01]  /*c220*/  UMOV UR4, 0xffffffff ;  /* 0xffffffff00047882 */ /* 0x000fe20000000000 */
[----:B------:R-:W-:Y:S02]  /*c230*/  ISETP.GE.AND P0, PT, R16, R21, PT ;  /* 0x000000151000720c */ /* 0x000fe40003f06270 */
[----:B------:R-:W-:Y:S02]  /*c240*/  LEA.HI.X R3, R12, UR7, R3, 0x1, P4 ;  /* 0x000000070c037c11 */ /* 0x000fe4000a0f0c03 */
[-C--:B------:R-:W-:Y:S02]  /*c250*/  ISETP.GE.OR P1, PT, R18, R73.reuse, P0 ;  /* 0x000000491200720c */ /* 0x080fe40000726670 */
[----:B------:R-:W-:-:S02]  /*c260*/  ISETP.GE.OR P2, PT, R189, R73, P0 ;  /* 0x00000049bd00720c */ /* 0x000fc40000746670 */
[-C--:B------:R-:W-:Y:S02]  /*c270*/  ISETP.GE.OR P3, PT, R188, R73.reuse, P0 ;  /* 0x00000049bc00720c */ /* 0x080fe40000766670 */
[----:B------:R-:W-:Y:S01]  /*c280*/  ISETP.GE.OR P0, PT, R190, R73, P0 ;  /* 0x00000049be00720c */ /* 0x000fe20000706670 */
[----:B---3--:R-:W-:-:S12]  /*c290*/  BRA.DIV UR4, `(.L_x_7000) ;  /* 0x0000017204b87947 */ /* 0x008fd8000b800000 */
.L_x_7298:
[----:B------:R-:W-:-:S03]  /*c2a0*/  UMOV UR4, 0xffffffff ;  /* 0xffffffff00047882 */ /* 0x000fc60000000000 */
[----:B------:R-:W-:Y:S05]  /*c2b0*/  BRA.DIV UR4, `(.L_x_7001) ;  /* 0x0000017204d87947 */ /* 0x000fea000b800000 */
.L_x_7301:
[----:B------:R-:W-:-:S03]  /*c2c0*/  UMOV UR4, 0xffffffff ;  /* 0xffffffff00047882 */ /* 0x000fc60000000000 */
[----:B------:R-:W-:Y:S05]  /*c2d0*/  BRA.DIV UR4, `(.L_x_7002) ;  /* 0x0000017204f87947 */ /* 0x000fea000b800000 */
.L_x_7304:
[----:B------:R-:W-:-:S03]  /*c2e0*/  UMOV UR4, 0xffffffff ;  /* 0xffffffff00047882 */ /* 0x000fc60000000000 */
[----:B------:R-:W-:Y:S05]  /*c2f0*/  BRA.DIV UR4, `(.L_x_7003) ;  /* 0x0000017604187947 */ /* 0x000fea000b800000 */
.L_x_7307:
[----:B------:R-:W-:-:S03]  /*c300*/  UMOV UR4, 0xffffffff ;  /* 0xffffffff00047882 */ /* 0x000fc60000000000 */
[----:B------:R-:W-:Y:S05]  /*c310*/  BRA.DIV UR4, `(.L_x_7004) ;  /* 0x0000017604387947 */ /* 0x000fea000b800000 */
.L_x_7310:
[----:B------:R-:W-:-:S03]  /*c320*/  UMOV UR4, 0xffffffff ;  /* 0xffffffff00047882 */ /* 0x000fc60000000000 */
[----:B------:R-:W-:Y:S05]  /*c330*/  BRA.DIV UR4, `(.L_x_7005) ;  /* 0x0000017604587947 */ /* 0x000fea000b800000 */
.L_x_7313:
[----:B------:R-:W-:-:S03]  /*c340*/  UMOV UR4, 0xffffffff ;  /* 0xffffffff00047882 */ /* 0x000fc60000000000 */
[----:B------:R-:W-:Y:S05]  /*c350*/  BRA.DIV UR4, `(.L_x_7006) ;  /* 0x0000017604787947 */ /* 0x000fea000b800000 */
.L_x_7316:
[----:B------:R-:W-:-:S03]  /*c360*/  UMOV UR4, 0xffffffff ;  /* 0xffffffff00047882 */ /* 0x000fc60000000000 */
[----:B------:R-:W-:Y:S05]  /*c370*/  BRA.DIV UR4, `(.L_x_7007) ;  /* 0x0000017604987947 */ /* 0x000fea000b800000 */
.L_x_7319:
[----:B------:R-:W-:-:S03]  /*c380*/  UMOV UR4, 0xffffffff ;  /* 0xffffffff00047882 */ /* 0x000fc60000000000 */
[----:B------:R-:W-:Y:S05]  /*c390*/  BRA.DIV UR4, `(.L_x_7008) ;  /* 0x0000017604b87947 */ /* 0x000fea000b800000 */
.L_x_7322:
[----:B------:R-:W-:-:S03]  /*c3a0*/  UMOV UR4, 0xffffffff ;  /* 0xffffffff00047882 */ /* 0x000fc60000000000 */
[----:B------:R-:W-:Y:S05]  /*c3b0*/  BRA.DIV UR4, `(.L_x_7009) ;  /* 0x0000017604d87947 */ /* 0x000fea000b800000 */
.L_x_7325:
[----:B------:R-:W-:-:S03]  /*c3c0*/  UMOV UR4, 0xffffffff ;  /* 0xffffffff00047882 */ /* 0x000fc60000000000 */
[----:B------:R-:W-:Y:S05]  /*c3d0*/  BRA.DIV UR4, `(.L_x_7010) ;  /* 0x0000017604f87947 */ /* 0x000fea000b800000 */
.L_x_7328:
[----:B------:R-:W-:-:S03]  /*c3e0*/  UMOV UR4, 0xffffffff ;  /* 0xffffffff00047882 */ /* 0x000fc60000000000 */
[----:B------:R-:W-:Y:S05]  /*c3f0*/  BRA.DIV UR4, `(.L_x_7011) ;  /* 0x0000017a04187947 */ /* 0x000fea000b800000 */
.L_x_7331:
[----:B------:R-:W-:-:S03]  /*c400*/  UMOV UR4, 0xffffffff ;  /* 0xffffffff00047882 */ /* 0x000fc60000000000 */
[----:B------:R-:W-:Y:S05]  /*c410*/  BRA.DIV UR4, `(.L_x_7012) ;  /* 0x0000017a04387947 */ /* 0x000fea000b800000 */
.L_x_7334:
[----:B------:R-:W-:-:S03]  /*c420*/  UMOV UR4, 0xffffffff ;  /* 0xffffffff00047882 */ /* 0x000fc60000000000 */
[----:B------:R-:W-:Y:S05]  /*c430*/  BRA.DIV UR4, `(.L_x_7013) ;  /* 0x0000017a04587947 */ /* 0x000fea000b800000 */
.L_x_7337:
[----:B------:R-:W-:-:S03]  /*c440*/  UMOV UR4, 0xffffffff ;  /* 0xffffffff00047882 */ /* 0x000fc60000000000 */
[----:B------:R-:W-:Y:S05]  /*c450*/  BRA.DIV UR4, `(.L_x_7014) ;  /* 0x0000017a04787947 */ /* 0x000fea000b800000 */
.L_x_7340:
[----:B------:R-:W-:-:S03]  /*c460*/  UMOV UR4, 0xffffffff ;  /* 0xffffffff00047882 */ /* 0x000fc60000000000 */
[----:B------:R-:W-:Y:S05]  /*c470*/  BRA.DIV UR4, `(.L_x_7015) ;  /* 0x0000017a04987947 */ /* 0x000fea000b800000 */
.L_x_7343:
[----:B-----5:R-:W-:Y:S01]  /*c480*/  IMAD.MOV.U32 R0, RZ, RZ, R4 ;  /* 0x000000ffff007224 */ /* 0x020fe200078e0004 */
[----:B------:R-:W-:Y:S01]  /*c490*/  BSSY B1, `(.L_x_7016) ;  /* 0x000003b000017945 */ /* 0x000fe20003800000 */
[----:B------:R-:W-:Y:S02]  /*c4a0*/  IMAD.MOV.U32 R8, RZ, RZ, R6 ;  /* 0x000000ffff087224 */ /* 0x000fe400078e0006 */
[----:B------:R-:W-:Y:S01]  /*c4b0*/  IMAD.MOV.U32 R9, RZ, RZ, R7 ;  /* 0x000000ffff097224 */ /* 0x000fe200078e0007 */
[----:B------:R-:W-:Y:S01]  /*c4c0*/  PRMT R71, R71, 0x5410, R0 ;  /* 0x0000541047477816 */ /* 0x000fe20000000000 */
[----:B------:R-:W-:Y:S02]  /*c4d0*/  IMAD.MOV.U32 R3, RZ, RZ, R5 ;  /* 0x000000ffff037224 */ /* 0x000fe400078e0005 */
        /* <DEDUP_REMOVED lines=8> */
[----:B------:R-:W-:Y:S01]  /*c560*/  LEA.HI R0, R222, R222, RZ, 0x1 ;  /* 0x000000dede007211 */ /* 0x000fe200078f08ff */
[----:B------:R-:W-:Y:S01]  /*c570*/  IMAD.MOV.U32 R10, RZ, RZ, R30 ;  /* 0x000000ffff0a7224 */ /* 0x000fe200078e001e */
[----:B------:R-:W-:Y:S02]  /*c580*/  PRMT R65, R3, 0x7610, R65 ;  /* 0x0000761003417816 */ /* 0x000fe40000000041 */
[----:B------:R-:W-:Y:S01]  /*c590*/  LOP3.LUT R3, R0, 0xfffffffe, RZ, 0xc0, !PT ;  /* 0xfffffffe00037812 */ /* 0x000fe200078ec0ff */
[----:B------:R-:W-:Y:S01]  /*c5a0*/  IMAD.MOV.U32 R0, RZ, RZ, R32 ;  /* 0x000000ffff007224 */ /* 0x000fe200078e0020 */
[----:B------:R-:W-:Y:S01]  /*c5b0*/  PRMT R71, R9, 0x7610, R71 ;  /* 0x0000761009477816 */ /* 0x000fe20000000047 */
[----:B------:R-:W-:Y:S01]  /*c5c0*/  IMAD.MOV.U32 R9, RZ, RZ, R29 ;  /* 0x000000ffff097224 */ /* 0x000fe200078e001d */
[----:B------:R-:W-:Y:S01]  /*c5d0*/  PRMT R61, R8, 0x7610, R61 ;  /* 0x00007610083d7816 */ /* 0x000fe2000000003d */
[----:B------:R-:W-:Y:S01]  /*c5e0*/  IMAD.IADD R3, R222, 0x1, -R3 ;  /* 0x00000001de037824 */ /* 0x000fe200078e0a03 */
[----:B------:R-:W-:Y:S01]  /*c5f0*/  PRMT R60, R10, 0x7610, R60 ;  /* 0x000076100a3c7816 */ /* 0x000fe2000000003c */
[----:B------:R-:W-:Y:S01]  /*c600*/  IMAD.MOV.U32 R10, RZ, RZ, R31 ;  /* 0x000000ffff0a7224 */ /* 0x000fe200078e001f */
[----:B------:R-:W-:Y:S01]  /*c610*/  PRMT R62, R9, 0x7610, R62 ;  /* 0x00007610093e7816 */ /* 0x000fe2000000003e */
[----:B------:R-:W-:Y:S01]  /*c620*/  IMAD.MOV.U32 R8, RZ, RZ, R33 ;  /* 0x000000ffff087224 */ /* 0x000fe200078e0021 */
[----:B------:R-:W-:Y:S01]  /*c630*/  SHF.L.U32 R9, R3, 0x1f, RZ ;  /* 0x0000001f03097819 */ /* 0x000fe200000006ff */
[----:B------:R-:W-:Y:S01]  /*c640*/  IMAD.MOV.U32 R3, RZ, RZ, R35 ;  /* 0x000000ffff037224 */ /* 0x000fe200078e0023 */
[----:B------:R-:W-:Y:S01]  /*c650*/  PRMT R59, R59, 0x5410, R10 ;  /* 0x000054103b3b7816 */ /* 0x000fe2000000000a */
[----:B------:R-:W-:Y:S01]  /*c660*/  IMAD.MOV.U32 R10, RZ, RZ, R37 ;  /* 0x000000ffff0a7224 */ /* 0x000fe200078e0025 */
[----:B------:R-:W0:Y:S01]  /*c670*/  SYNCS.PHASECHK.TRANS64.TRYWAIT P4, [R2+URZ+0x28800], R9 ;  /* 0x02880009020075a7 */ /* 0x000e22000808017f */
[----:B------:R-:W-:Y:S01]  /*c680*/  PRMT R61, R61, 0x5410, R0 ;  /* 0x000054103d3d7816 */ /* 0x000fe20000000000 */
[----:B------:R-:W-:Y:S01]  /*c690*/  IMAD.MOV.U32 R0, RZ, RZ, R34 ;  /* 0x000000ffff007224 */ /* 0x000fe200078e0022 */
[----:B------:R-:W-:Y:S01]  /*c6a0*/  PRMT R62, R62, 0x5410, R8 ;  /* 0x000054103e3e7816 */ /* 0x000fe20000000008 */
[----:B------:R-:W-:Y:S01]  /*c6b0*/  IMAD.MOV.U32 R8, RZ, RZ, R36 ;  /* 0x000000ffff087224 */ /* 0x000fe200078e0024 */
[----:B------:R-:W-:Y:S01]  /*c6c0*/  PRMT R59, R3, 0x7610, R59 ;  /* 0x00007610033b7816 */ /* 0x000fe2000000003b */
[----:B------:R-:W-:Y:S01]  /*c6d0*/  IMAD.MOV.U32 R3, RZ, RZ, R41 ;  /* 0x000000ffff037224 */ /* 0x000fe200078e0029 */
[----:B------:R-:W-:-:S02]  /*c6e0*/  PRMT R60, R60, 0x5410, R0 ;  /* 0x000054103c3c7816 */ /* 0x000fc40000000000 */
        /* <DEDUP_REMOVED lines=20> */
[----:B0-----:R-:W-:Y:S06]  /*c830*/  @!P4 BRA `(.L_x_7017) ;  /* 0x0000017400d0c947 */ /* 0x001fec0003800000 */
.L_x_7344:
[----:B------:R-:W-:Y:S05]  /*c840*/  BSYNC B1 ;  /* 0x0000000000017941 */ /* 0x000fea0003800000 */
.L_x_7016:
[----:B------:R-:W-:Y:S04]  /*c850*/  BSSY B1, `(.L_x_7018) ;  /* 0x0000061000017945 */ /* 0x000fe80003800000 */
[----:B------:R-:W-:Y:S05]  /*c860*/  @P1 BRA `(.L_x_7019) ;  /* 0x00000004007c1947 */ /* 0x000fea0003800000 */
[----:B------:R-:W-:Y:S01]  /*c870*/  LEA.HI R8, R21, R220, RZ, 0x1d ;  /* 0x000000dc15087211 */ /* 0x000fe200078fe8ff */
[----:B------:R-:W-:Y:S01]  /*c880*/  HADD2.F32 R65, -RZ, R65.H0_H0 ;  /* 0x20000041ff417230 */ /* 0x000fe20000004100 */
[----:B------:R-:W-:Y:S01]  /*c890*/  SHF.R.U64 R76, R24, 0x10, R25 ;  /* 0x00000010184c7819 */ /* 0x000fe20000001219 */
[----:B------:R-:W-:Y:S01]  /*c8a0*/  HADD2.F32 R64, -RZ, R64.H0_H0 ;  /* 0x20000040ff407230 */ /* 0x000fe20000004100 */
[----:B------:R-:W-:Y:S01]  /*c8b0*/  SHF.R.S32.HI R11, RZ, 0x1f, R8 ;  /* 0x0000001fff0b7819 */ /* 0x000fe20000011408 */
[----:B0-----:R-:W-:Y:S01]  /*c8c0*/  IMAD.SHL.U32 R9, R8, 0x8, RZ ;  /* 0x0000000808097824 */ /* 0x001fe200078e00ff */
[----:B------:R-:W-:Y:S02]  /*c8d0*/  SHF.R.U64 R79, R4, 0x10, R5 ;  /* 0x00000010044f7819 */ /* 0x000fe40000001205 */
[----:B------:R-:W-:Y:S02]  /*c8e0*/  LEA.HI R11, R11, R8, RZ, 0x3 ;  /* 0x000000080b0b7211 */ /* 0x000fe400078f18ff */
[----:B------:R-:W-:-:S02]  /*c8f0*/  LOP3.LUT R10, R9, 0x38, RZ, 0xc0, !PT ;  /* 0x00000038090a7812 */ /* 0x000fc400078ec0ff */
[----:B------:R-:W-:Y:S01]  /*c900*/  SHF.R.U32.HI R67, RZ, 0x10, R5 ;  /* 0x00000010ff437819 */ /* 0x000fe20000011605 */
[----:B------:R-:W-:Y:S01]  /*c910*/  IMAD.SHL.U32 R11, R11, 0x400, RZ ;  /* 0x000004000b0b7824 */ /* 0x000fe200078e00ff */
[----:B------:R-:W-:Y:S02]  /*c920*/  LOP3.LUT R10, R10, 0x1c0, R203, 0xf8, !PT ;  /* 0x000001c00a0a7812 */ /* 0x000fe400078ef8cb */
[----:B------:R-:W-:Y:S02]  /*c930*/  SHF.R.U32.HI R66, RZ, 0x10, R25 ;  /* 0x00000010ff427819 */ /* 0x000fe40000011619 */
[----:B------:R-:W-:Y:S02]  /*c940*/  LOP3.LUT R12, R10, R211, RZ, 0x3c, !PT ;  /* 0x000000d30a0c7212 */ /* 0x000fe400078e3cff */
[----:B------:R-:W-:Y:S01]  /*c950*/  LOP3.LUT R13, R11, 0x7fffe000, RZ, 0xc0, !PT ;  /* 0x7fffe0000b0d7812 */ /* 0x000fe200078ec0ff */
[----:B------:R-:W-:Y:S01]  /*c960*/  HADD2.F32 R66, -RZ, R66.H0_H0 ;  /* 0x20000042ff427230 */ /* 0x000fe20000004100 */
[----:B------:R-:W0:Y:S01]  /*c970*/  LDS.128 R8, [R213] ;  /* 0x00000000d5087984 */ /* 0x000e220000000c00 */
[----:B------:R-:W-:-:S02]  /*c980*/  SHF.R.U64 R75, R26, 0x10, R27 ;  /* 0x000000101a4b7819 */ /* 0x000fc4000000121b */
[----:B------:R-:W-:Y:S02]  /*c990*/  IADD3 R13, R12, R13, R212 ;  /* 0x0000000d0c0d7210 */ /* 0x000fe40007ffe0d4 */
[----:B------:R-:W-:Y:S02]  /*c9a0*/  SHF.R.U32.HI R73, RZ, 0x10, R27 ;  /* 0x00000010ff497819 */ /* 0x000fe4000001161b */
[--C-:B------:R-:W-:Y:S01]  /*c9b0*/  SHF.R.U32.HI R77, RZ, 0x10, R7.reuse ;  /* 0x00000010ff4d7819 */ /* 0x100fe20000011607 */
        /* <DEDUP_REMOVED lines=20> */
[----:B------:R-:W-:Y:S02]  /*cb00*/  HADD2.F32 R5, -RZ, R71.H1_H1 ;  /* 0x30000047ff057230 */ /* 0x000fe40000004100 */
[----:B------:R-:W-:Y:S01]  /*cb10*/  FMUL.FTZ R74, R25, R24 ;  /* 0x00000018194a7220 */ /* 0x000fe20000410000 */
[----:B------:R-:W-:Y:S02]  /*cb20*/  HADD2.F32 R25, -RZ, R69.H1_H1 ;  /* 0x30000045ff197230 */ /* 0x000fe40000004100 */
[----:B------:R-:W-:Y:S01]  /*cb30*/  FMUL.FTZ R65, R13, R64 ;  /* 0x000000400d417220 */ /* 0x000fe20000410000 */
[----:B------:R-:W-:-:S02]  /*cb40*/  HADD2.F32 R26, -RZ, R14.H0_H0 ;  /* 0x2000000eff1a7230 */ /* 0x000fc40000004100 */
[-C--:B------:R-:W-:Y:S01]  /*cb50*/  FMUL.FTZ R13, R13, R5.reuse ;  /* 0x000000050d0d7220 */ /* 0x080fe20000410000 */
[C---:B------:R-:W-:Y:S01]  /*cb60*/  FFMA.FTZ R69, R9.reuse, R66, R74 ;  /* 0x0000004209457223 */ /* 0x040fe2000001004a */
[C---:B------:R-:W-:Y:S01]  /*cb70*/  FFMA.FTZ R65, R4.reuse, R5, -R65 ;  /* 0x0000000504417223 */ /* 0x040fe20000010841 */
[--C-:B------:R-:W-:Y:S02]  /*cb80*/  HADD2.F32 R5, -RZ, R80.reuse.H0_H0 ;  /* 0x20000050ff057230 */ /* 0x100fe40000004100 */
[----:B------:R-:W-:Y:S01]  /*cb90*/  FFMA.FTZ R66, R4, R64, R13 ;  /* 0x0000004004427223 */ /* 0x000fe2000001000d */
[----:B------:R-:W-:Y:S02]  /*cba0*/  HADD2.F32 R27, -RZ, R15.H0_H0 ;  /* 0x2000000fff1b7230 */ /* 0x000fe40000004100 */
[----:B------:R-:W-:Y:S01]  /*cbb0*/  FFMA.FTZ R67, R9, R24, -R72 ;  /* 0x0000001809437223 */ /* 0x000fe20000010848 */
[----:B------:R-:W-:Y:S02]  /*cbc0*/  HADD2.F32 R64, -RZ, R71.H0_H0 ;  /* 0x20000047ff407230 */ /* 0x000fe40000004100 */
[----:B------:R-:W-:Y:S01]  /*cbd0*/  FMUL.FTZ R9, R26, R25 ;  /* 0x000000191a097220 */ /* 0x000fe20000410000 */
[----:B------:R-:W-:-:S02]  /*cbe0*/  HADD2.F32 R4, -RZ, R80.H1_H1 ;  /* 0x30000050ff047230 */ /* 0x000fc40000004100 */
        /* <DEDUP_REMOVED lines=39> */
.L_x_7019:
[----:B------:R-:W-:Y:S05]  /*ce60*/  BSYNC B1 ;  /* 0x0000000000017941 */ /* 0x000fea0003800000 */
.L_x_7018:
[----:B------:R-:W-:Y:S04]  /*ce70*/  BSSY B1, `(.L_x_7020) ;  /* 0x0000060000017945 */ /* 0x000fe80003800000 */
[----:B------:R-:W-:Y:S05]  /*ce80*/  @P2 BRA `(.L_x_7021) ;  /* 0x0000000400782947 */ /* 0x000fea0003800000 */
[----:B-1----:R-:W-:Y:S02]  /*ce90*/  LEA.HI R4, R21, R220, RZ, 0x1d ;  /* 0x000000dc15047211 */ /* 0x002fe400078fe8ff */
[----:B------:R-:W-:Y:S01]  /*cea0*/  SHF.R.U64 R69, R30, 0x10, R31 ;  /* 0x000000101e457819 */ /* 0x000fe2000000121f */
[--C-:B------:R-:W-:Y:S01]  /*ceb0*/  HADD2.F32 R30, -RZ, R62.reuse.H0_H0 ;  /* 0x2000003eff1e7230 */ /* 0x100fe20000004100 */
[----:B------:R-:W-:Y:S01]  /*cec0*/  SHF.R.S32.HI R7, RZ, 0x1f, R4 ;  /* 0x0000001fff077819 */ /* 0x000fe20000011404 */
[----:B------:R-:W-:Y:S01]  /*ced0*/  IMAD.SHL.U32 R5, R4, 0x8, RZ ;  /* 0x0000000804057824 */ /* 0x000fe200078e00ff */
[----:B------:R-:W-:Y:S01]  /*cee0*/  SHF.R.U64 R65, R32, 0x10, R33 ;  /* 0x0000001020417819 */ /* 0x000fe20000001221 */
[----:B------:R-:W-:Y:S01]  /*cef0*/  HADD2.F32 R62, -RZ, R62.H1_H1 ;  /* 0x3000003eff3e7230 */ /* 0x000fe20000004100 */
[----:B------:R-:W-:Y:S02]  /*cf00*/  LEA.HI R7, R7, R4, RZ, 0x3 ;  /* 0x0000000407077211 */ /* 0x000fe400078f18ff */
[----:B------:R-:W-:-:S02]  /*cf10*/  LOP3.LUT R4, R202, 0x38, R5, 0xf8, !PT ;  /* 0x00000038ca047812 */ /* 0x000fc400078ef805 */
[--C-:B------:R-:W-:Y:S01]  /*cf20*/  SHF.R.U64 R70, R28, 0x10, R29.reuse ;  /* 0x000000101c467819 */ /* 0x100fe2000000121d */
[----:B------:R-:W-:Y:S01]  /*cf30*/  IMAD.SHL.U32 R7, R7, 0x400, RZ ;  /* 0x0000040007077824 */ /* 0x000fe200078e00ff */
[----:B0-----:R-:W-:Y:S02]  /*cf40*/  LOP3.LUT R9, R4, R209, RZ, 0x3c, !PT ;  /* 0x000000d104097212 */ /* 0x001fe400078e3cff */
[----:B------:R-:W-:Y:S02]  /*cf50*/  SHF.R.U32.HI R64, RZ, 0x10, R29 ;  /* 0x00000010ff407819 */ /* 0x000fe4000001161d */
[----:B------:R-:W-:Y:S02]  /*cf60*/  LOP3.LUT R8, R7, 0x7fffe000, RZ, 0xc0, !PT ;  /* 0x7fffe00007087812 */ /* 0x000fe400078ec0ff */
[----:B------:R-:W0:Y:S01]  /*cf70*/  LDS.128 R4, [R227] ;  /* 0x00000000e3047984 */ /* 0x000e220000000c00 */
[----:B------:R-:W-:Y:S02]  /*cf80*/  SHF.R.U32.HI R29, RZ, 0x10, R33 ;  /* 0x00000010ff1d7819 */ /* 0x000fe40000011621 */
[----:B------:R-:W-:-:S02]  /*cf90*/  IADD3 R9, R9, R8, R210 ;  /* 0x0000000809097210 */ /* 0x000fc40007ffe0d2 */
[----:B------:R-:W-:Y:S01]  /*cfa0*/  SHF.R.U32.HI R67, RZ, 0x10, R31 ;  /* 0x00000010ff437819 */ /* 0x000fe2000001161f */
[----:B------:R-:W-:Y:S01]  /*cfb0*/  HADD2.F32 R29, -RZ, R29.H0_H0 ;  /* 0x2000001dff1d7230 */ /* 0x000fe20000004100 */
        /* <DEDUP_REMOVED lines=31> */
[--C-:B------:R-:W-:Y:S02]  /*d1b0*/  HADD2.F32 R5, -RZ, R59.reuse.H1_H1 ;  /* 0x3000003bff057230 */ /* 0x100fe40000004100 */
[C---:B------:R-:W-:Y:S01]  /*d1c0*/  FFMA.FTZ R64, R14.reuse, R25, -R33 ;  /* 0x000000190e407223 */ /* 0x040fe20000010821 */
[----:B------:R-:W-:Y:S01]  /*d1d0*/  FFMA.FTZ R29, R14, R29, R13 ;  /* 0x0000001d0e1d7223 */ /* 0x000fe2000001000d */
[----:B------:R-:W-:-:S02]  /*d1e0*/  HADD2.F32 R59, -RZ, R59.H0_H0 ;  /* 0x2000003bff3b7230 */ /* 0x000fc40000004100 */
[C---:B------:R-:W-:Y:S01]  /*d1f0*/  FMUL.FTZ R14, R27.reuse, R26 ;  /* 0x0000001a1b0e7220 */ /* 0x040fe20000410000 */
[-C--:B------:R-:W-:Y:S01]  /*d200*/  FMUL.FTZ R66, R27, R60.reuse ;  /* 0x0000003c1b427220 */ /* 0x080fe20000410000 */
[----:B------:R-:W-:Y:S02]  /*d210*/  HADD2.F32 R11, -RZ, R11.H1_H1 ;  /* 0x3000000bff0b7230 */ /* 0x000fe40000004100 */
        /* <DEDUP_REMOVED lines=37> */
.L_x_7021:
[----:B------:R-:W-:Y:S05]  /*d470*/  BSYNC B1 ;  /* 0x0000000000017941 */ /* 0x000fea0003800000 */
.L_x_7020:
[----:B------:R-:W-:Y:S04]  /*d480*/  BSSY B1, `(.L_x_7022) ;  /* 0x0000060000017945 */ /* 0x000fe80003800000 */
[----:B------:R-:W-:Y:S05]  /*d490*/  @P3 BRA `(.L_x_7023) ;  /* 0x0000000400783947 */ /* 0x000fea0003800000 */
[----:B-12---:R-:W-:Y:S01]  /*d4a0*/  LEA.HI R4, R21, R220, RZ, 0x1d ;  /* 0x000000dc15047211 */ /* 0x006fe200078fe8ff */
[----:B------:R-:W-:Y:S01]  /*d4b0*/  HADD2.F32 R34, -RZ, R57.H1_H1 ;  /* 0x30000039ff227230 */ /* 0x000fe20000004100 */
[----:B------:R-:W-:Y:S01]  /*d4c0*/  SHF.R.U32.HI R33, RZ, 0x10, R37 ;  /* 0x00000010ff217819 */ /* 0x000fe20000011625 */
[----:B------:R-:W-:Y:S01]  /*d4d0*/  HADD2.F32 R30, -RZ, R55.H1_H1 ;  /* 0x30000037ff1e7230 */ /* 0x000fe20000004100 */
[----:B------:R-:W-:Y:S01]  /*d4e0*/  SHF.R.S32.HI R5, RZ, 0x1f, R4 ;  /* 0x0000001fff057819 */ /* 0x000fe20000011404 */
[----:B------:R-:W-:Y:S01]  /*d4f0*/  IMAD.SHL.U32 R6, R4, 0x8, RZ ;  /* 0x0000000804067824 */ /* 0x000fe200078e00ff */
[----:B------:R-:W-:Y:S02]  /*d500*/  SHF.R.U32.HI R29, RZ, 0x10, R41 ;  /* 0x00000010ff1d7819 */ /* 0x000fe40000011629 */
[----:B------:R-:W-:Y:S02]  /*d510*/  LEA.HI R5, R5, R4, RZ, 0x3 ;  /* 0x0000000405057211 */ /* 0x000fe400078f18ff */
[----:B------:R-:W-:Y:S01]  /*d520*/  LOP3.LUT R4, R201, 0x38, R6, 0xf8, !PT ;  /* 0x00000038c9047812 */ /* 0x000fe200078ef806 */
[----:B------:R-:W-:Y:S01]  /*d530*/  HADD2.F32 R29, -RZ, R29.H0_H0 ;  /* 0x2000001dff1d7230 */ /* 0x000fe20000004100 */
[----:B------:R-:W-:Y:S01]  /*d540*/  SHF.R.U64 R60, R36, 0x10, R37 ;  /* 0x00000010243c7819 */ /* 0x000fe20000001225 */
[----:B------:R-:W-:Y:S01]  /*d550*/  IMAD.SHL.U32 R5, R5, 0x400, RZ ;  /* 0x0000040005057824 */ /* 0x000fe200078e00ff */
[----:B0-----:R-:W-:-:S02]  /*d560*/  LOP3.LUT R9, R4, R207, RZ, 0x3c, !PT ;  /* 0x000000cf04097212 */ /* 0x001fc400078e3cff */
[----:B------:R-:W-:Y:S02]  /*d570*/  SHF.R.U64 R59, R40, 0x10, R41 ;  /* 0x00000010283b7819 */ /* 0x000fe40000001229 */
[----:B------:R-:W-:Y:S02]  /*d580*/  LOP3.LUT R8, R5, 0x7fffe000, RZ, 0xc0, !PT ;  /* 0x7fffe00005087812 */ /* 0x000fe400078ec0ff */
[----:B------:R-:W0:Y:S01]  /*d590*/  LDS.128 R4, [R226] ;  /* 0x00000000e2047984 */ /* 0x000e220000000c00 */
[----:B------:R-:W-:Y:S02]  /*d5a0*/  SHF.R.U64 R41, R38, 0x10, R39 ;  /* 0x0000001026297819 */ /* 0x000fe40000001227 */
[----:B------:R-:W-:Y:S02]  /*d5b0*/  IADD3 R9, R9, R8, R208 ;  /* 0x0000000809097210 */ /* 0x000fe40007ffe0d0 */
        /* <DEDUP_REMOVED lines=22> */
[----:B------:R-:W-:Y:S02]  /*d720*/  HADD2.F32 R30, -RZ, R55.H0_H0 ;  /* 0x20000037ff1e7230 */ /* 0x000fe40000004100 */
[----:B------:R-:W-:Y:S01]  /*d730*/  FMUL.FTZ R13, R26, R25 ;  /* 0x000000191a0d7220 */ /* 0x000fe20000410000 */
[----:B------:R-:W-:Y:S02]  /*d740*/  HADD2.F32 R27, -RZ, R10.H0_H0 ;  /* 0x2000000aff1b7230 */ /* 0x000fe40000004100 */
[----:B------:R-:W-:Y:S01]  /*d750*/  FMUL.FTZ R34, R9, R32 ;  /* 0x0000002009227220 */ /* 0x000fe20000410000 */
[----:B------:R-:W-:-:S02]  /*d760*/  HADD2.F32 R26, -RZ, R58.H0_H0 ;  /* 0x2000003aff1a7230 */ /* 0x000fc40000004100 */
[----:B------:R-:W-:Y:S01]  /*d770*/  FMUL.FTZ R9, R9, R30 ;  /* 0x0000001e09097220 */ /* 0x000fe20000410000 */
[C---:B------:R-:W-:Y:S01]  /*d780*/  FFMA.FTZ R38, R14.reuse, R25, -R33 ;  /* 0x000000190e267223 */ /* 0x040fe20000010821 */
[----:B------:R-:W-:Y:S01]  /*d790*/  FFMA.FTZ R29, R14, R29, R13 ;  /* 0x0000001d0e1d7223 */ /* 0x000fe2000001000d */
[----:B------:R-:W-:Y:S02]  /*d7a0*/  HADD2.F32 R14, -RZ, R56.H0_H0 ;  /* 0x20000038ff0e7230 */ /* 0x000fe40000004100 */
[C---:B------:R-:W-:Y:S01]  /*d7b0*/  FFMA.FTZ R32, R5.reuse, R32, R9 ;  /* 0x0000002005207223 */ /* 0x040fe20000010009 */
[----:B------:R-:W-:Y:S02]  /*d7c0*/  HADD2.F32 R28, -RZ, R11.H0_H0 ;  /* 0x2000000bff1c7230 */ /* 0x000fe40000004100 */
[----:B------:R-:W-:Y:S01]  /*d7d0*/  FFMA.FTZ R34, R5, R30, -R34 ;  /* 0x0000001e05227223 */ /* 0x000fe20000010822 */
[----:B------:R-:W-:Y:S02]  /*d7e0*/  HADD2.F32 R9, -RZ, R58.H1_H1 ;  /* 0x3000003aff097230 */ /* 0x000fe40000004100 */
[----:B------:R-:W-:Y:S01]  /*d7f0*/  FMUL.FTZ R30, R27, R26 ;  /* 0x0000001a1b1e7220 */ /* 0x000fe20000410000 */
[----:B------:R-:W-:-:S02]  /*d800*/  HADD2.F32 R5, -RZ, R56.H1_H1 ;  /* 0x30000038ff057230 */ /* 0x000fc40000004100 */
        /* <DEDUP_REMOVED lines=39> */
.L_x_7023:
[----:B------:R-:W-:Y:S05]  /*da80*/  BSYNC B1 ;  /* 0x0000000000017941 */ /* 0x000fea0003800000 */
.L_x_7022:
[----:B------:R-:W-:Y:S01]  /*da90*/  PRMT R36, R0, 0x5410, R3 ;  /* 0x0000541000247816 */ /* 0x000fe20000000003 */
[----:B------:R-:W-:Y:S06]  /*daa0*/  @P0 BRA `(.L_x_6997) ;  /* 0x0000000400780947 */ /* 0x000fec0003800000 */
[----:B------:R-:W-:Y:S01]  /*dab0*/  LEA.HI R21, R21, R220, RZ, 0x1d ;  /* 0x000000dc15157211 */ /* 0x000fe200078fe8ff */
[----:B-123--:R-:W1:Y:S01]  /*dac0*/  LDS.128 R4, [R225] ;  /* 0x00000000e1047984 */ /* 0x00ee620000000c00 */
[----:B------:R-:W-:Y:S01]  /*dad0*/  HADD2.F32 R27, -RZ, R54.H1_H1 ;  /* 0x30000036ff1b7230 */ /* 0x000fe20000004100 */
[----:B------:R-:W-:Y:S01]  /*dae0*/  SHF.R.U64 R35, R44, 0x10, R45 ;  /* 0x000000102c237819 */ /* 0x000fe2000000122d */
[----:B------:R-:W-:Y:S01]  /*daf0*/  HADD2.F32 R26, -RZ, R20.H1_H1 ;  /* 0x30000014ff1a7230 */ /* 0x000fe20000004100 */
        /* <DEDUP_REMOVED lines=9> */
[----:B------:R-:W-:Y:S02]  /*db90*/  LOP3.LUT R3, R0, R205, RZ, 0x3c, !PT ;  /* 0x000000cd00037212 */ /* 0x000fe400078e3cff */
        /* <DEDUP_REMOVED lines=9> */
[----:B0-----:R-:W0:Y:S01]  /*dc30*/  LDS.128 R8, [R3+0x10400] ;  /* 0x0104000003087984 */ /* 0x001e220000000c00 */
[--C-:B-1----:R-:W-:Y:S02]  /*dc40*/  HADD2.F32 R12, -RZ, R5.reuse.H0_H0 ;  /* 0x20000005ff0c7230 */ /* 0x102fe40000004100 */
[----:B------:R-:W-:Y:S02]  /*dc50*/  HADD2.F32 R5, -RZ, R5.H1_H1 ;  /* 0x30000005ff057230 */ /* 0x000fe40000004100 */
[----:B------:R-:W-:Y:S02]  /*dc60*/  HADD2.F32 R0, -RZ, R4.H0_H0 ;  /* 0x20000004ff007230 */ /* 0x000fe40000004100 */
[----:B------:R-:W-:Y:S02]  /*dc70*/  HADD2.F32 R13, -RZ, R6.H0_H0 ;  /* 0x20000006ff0d7230 */ /* 0x000fe40000004100 */
[--C-:B------:R-:W-:Y:S02]  /*dc80*/  HADD2.F32 R14, -RZ, R7.reuse.H0_H0 ;  /* 0x20000007ff0e7230 */ /* 0x100fe40000004100 */
[----:B------:R-:W-:-:S02]  /*dc90*/  HADD2.F32 R7, -RZ, R7.H1_H1 ;  /* 0x30000007ff077230 */ /* 0x000fc40000004100 */
[----:B------:R-:W-:Y:S02]  /*dca0*/  HADD2.F32 R4, -RZ, R4.H1_H1 ;  /* 0x30000004ff047230 */ /* 0x000fe40000004100 */
[----:B------:R-:W-:Y:S02]  /*dcb0*/  HADD2.F32 R6, -RZ, R6.H1_H1 ;  /* 0x30000006ff067230 */ /* 0x000fe40000004100 */
[--C-:B0-----:R-:W-:Y:S02]  /*dcc0*/  HADD2.F32 R15, -RZ, R9.reuse.H0_H0 ;  /* 0x20000009ff0f7230 */ /* 0x101fe40000004100 */
[----:B------:R-:W-:Y:S02]  /*dcd0*/  HADD2.F32 R21, -RZ, R9.H1_H1 ;  /* 0x30000009ff157230 */ /* 0x000fe40000004100 */
[----:B------:R-:W-:Y:S02]  /*dce0*/  HADD2.F32 R9, -RZ, R8.H0_H0 ;  /* 0x20000008ff097230 */ /* 0x000fe40000004100 */
[C---:B------:R-:W-:Y:S01]  /*dcf0*/  FMUL.FTZ R29, R15.reuse, R27 ;  /* 0x0000001b0f1d7220 */ /* 0x040fe20000410000 */
[----:B------:R-:W-:Y:S01]  /*dd00*/  FMUL.FTZ R15, R15, R26 ;  /* 0x0000001a0f0f7220 */ /* 0x000fe20000410000 */
[----:B------:R-:W-:Y:S01]  /*dd10*/  FMUL.FTZ R30, R21, R28 ;  /* 0x0000001c151e7220 */ /* 0x000fe20000410000 */
[----:B------:R-:W-:-:S02]  /*dd20*/  HADD2.F32 R24, -RZ, R10.H0_H0 ;  /* 0x2000000aff187230 */ /* 0x000fc40000004100 */
[C---:B------:R-:W-:Y:S01]  /*dd30*/  FFMA.FTZ R29, R12.reuse, R26, -R29 ;  /* 0x0000001a0c1d7223 */ /* 0x040fe2000001081d */
[----:B------:R-:W-:Y:S02]  /*dd40*/  HADD2.F32 R26, -RZ, R44.H0_H0 ;  /* 0x2000002cff1a7230 */ /* 0x000fe40000004100 */
[----:B------:R-:W-:Y:S01]  /*dd50*/  FFMA.FTZ R27, R12, R27, R15 ;  /* 0x0000001b0c1b7223 */ /* 0x000fe2000001000f */
[C---:B------:R-:W-:Y:S01]  /*dd60*/  FMUL.FTZ R15, R9.reuse, R54 ;  /* 0x00000036090f7220 */ /* 0x040fe20000410000 */
[----:B------:R-:W-:Y:S02]  /*dd70*/  HADD2.F32 R12, -RZ, R36.H0_H0 ;  /* 0x20000024ff0c7230 */ /* 0x000fe40000004100 */
[----:B------:R-:W-:Y:S01]  /*dd80*/  FMUL.FTZ R9, R9, R20 ;  /* 0x0000001409097220 */ /* 0x000fe20000410000 */
[-C--:B------:R-:W-:Y:S01]  /*dd90*/  FMUL.FTZ R32, R21, R26.reuse ;  /* 0x0000001a15207220 */ /* 0x080fe20000410000 */
[C---:B------:R-:W-:Y:S01]  /*dda0*/  FFMA.FTZ R30, R5.reuse, R26, -R30 ;  /* 0x0000001a051e7223 */ /* 0x040fe2000001081e */
[C---:B------:R-:W-:Y:S01]  /*ddb0*/  FFMA.FTZ R15, R0.reuse, R20, -R15 ;  /* 0x00000014000f7223 */ /* 0x040fe2000001080f */
[----:B------:R-:W-:Y:S01]  /*ddc0*/  FFMA.FTZ R54, R0, R54, R9 ;  /* 0x0000003600367223 */ /* 0x000fe20000010009 */
[----:B------:R-:W-:Y:S01]  /*ddd0*/  FFMA.FTZ R32, R5, R28, R32 ;  /* 0x0000001c05207223 */ /* 0x000fe20000010020 */
[----:B------:R-:W-:-:S02]  /*dde0*/  HADD2.F32 R5, -RZ, R53.H0_H0 ;  /* 0x20000035ff057230 */ /* 0x000fc40000004100 */
[C---:B------:R-:W-:Y:S01]  /*ddf0*/  FMUL.FTZ R0, R24.reuse, R12 ;  /* 0x0000000c18007220 */ /* 0x040fe20000410000 */
[----:B------:R-:W-:Y:S02]  /*de00*/  HADD2.F32 R25, -RZ, R11.H0_H0 ;  /* 0x2000000bff197230 */ /* 0x000fe40000004100 */
[----:B------:R-:W-:Y:S02]  /*de10*/  HADD2.F32 R53, -RZ, R53.H1_H1 ;  /* 0x30000035ff357230 */ /* 0x000fe40000004100 */
[-C--:B------:R-:W-:Y:S01]  /*de20*/  FMUL.FTZ R26, R24, R5.reuse ;  /* 0x00000005181a7220 */ /* 0x080fe20000410000 */
[----:B------:R-:W-:Y:S02]  /*de30*/  HADD2.F32 R9, -RZ, R36.H1_H1 ;  /* 0x30000024ff097230 */ /* 0x000fe40000004100 */
[----:B------:R-:W-:Y:S01]  /*de40*/  FFMA.FTZ R24, R13, R5, -R0 ;  /* 0x000000050d187223 */ /* 0x000fe20000010800 */
[----:B------:R-:W-:Y:S02]  /*de50*/  HADD2.F32 R11, -RZ, R11.H1_H1 ;  /* 0x3000000bff0b7230 */ /* 0x000fe40000004100 */
[----:B------:R-:W-:Y:S01]  /*de60*/  FMUL.FTZ R28, R25, R53 ;  /* 0x00000035191c7220 */ /* 0x000fe20000410000 */
[----:B------:R-:W-:-:S02]  /*de70*/  HADD2.F32 R20, -RZ, R50.H0_H0 ;  /* 0x20000032ff147230 */ /* 0x000fc40000004100 */
[-C--:B------:R-:W-:Y:S01]  /*de80*/  FMUL.FTZ R5, R25, R9.reuse ;  /* 0x0000000919057220 */ /* 0x080fe20000410000 */
[----:B------:R-:W-:Y:S02]  /*de90*/  HADD2.F32 R0, -RZ, R46.H0_H0 ;  /* 0x2000002eff007230 */ /* 0x000fe40000004100 */
[----:B------:R-:W-:Y:S01]  /*dea0*/  FFMA.FTZ R26, R13, R12, R26 ;  /* 0x0000000c0d1a7223 */ /* 0x000fe2000001001a */
[C---:B------:R-:W-:Y:S01]  /*deb0*/  FFMA.FTZ R28, R14.reuse, R9, R28 ;  /* 0x000000090e1c7223 */ /* 0x040fe2000001001c */
[----:B------:R-:W-:Y:S01]  /*dec0*/  FFMA.FTZ R53, R14, R53, -R5 ;  /* 0x000000350e357223 */ /* 0x000fe20000010805 */
[C---:B------:R-:W-:Y:S01]  /*ded0*/  FMUL.FTZ R12, R11.reuse, R20 ;  /* 0x000000140b0c7220 */ /* 0x040fe20000410000 */
[----:B------:R-:W-:Y:S01]  /*dee0*/  FMUL.FTZ R14, R11, R0 ;  /* 0x000000000b0e7220 */ /* 0x000fe20000410000 */
[----:B------:R-:W-:Y:S02]  /*def0*/  HADD2.F32 R8, -RZ, R8.H1_H1 ;  /* 0x30000008ff087230 */ /* 0x000fe40000004100 */
        /* <DEDUP_REMOVED lines=25> */
.L_x_6997:
[----:B------:R-:W-:Y:S05]  /*e090*/  BSYNC B0 ;  /* 0x0000000000007941 */ /* 0x000fea0003800000 */
.L_x_6957:
        /* <DEDUP_REMOVED lines=8> */
.L_x_6955:
[----:B------:R-:W-:-:S05]  /*e120*/  IMAD.U32 R0, RZ, RZ, UR39 ;  /* 0x00000027ff007e24 */ /* 0x000fca000f8e00ff */
[----:B------:R-:W-:-:S13]  /*e130*/  ISETP.NE.AND P0, PT, R0, 0x3, PT ;  /* 0x000000030000780c */ /* 0x000fda0003f05270 */
[----:B------:R-:W-:Y:S05]  /*e140*/  @!P0 BRA `(.L_x_7024) ;  /* 0x0000000000048947 */ /* 0x000fea0003800000 */
[----:B------:R-:W-:Y:S01]  /*e150*/  BPT.TRAP 0x1 ;  /* 0x000000040000795c */ /* 0x000fe20000300000 */
.L_x_7024:
[----:B-12-4-:R-:W-:Y:S01]  /*e160*/  IMAD R3, R184, 0x8, R2 ;  /* 0x00000008b8037824 */ /* 0x016fe200078e0202 */
[----:B------:R-:W-:-:S04]  /*e170*/  SHF.L.U32 R0, R186, 0x1f, RZ ;  /* 0x0000001fba007819 */ /* 0x000fc800000006ff */
[----:B------:R1:W2:Y:S01]  /*e180*/  SYNCS.PHASECHK.TRANS64.TRYWAIT P2, [R3+URZ+0x28830], R0 ;  /* 0x02883000030075a7 */ /* 0x0002a2000804017f */
[----:B------:R-:W-:Y:S05]  /*e190*/  @!P0 BRA `(.L_x_7025) ;  /* 0x0000000000048947 */ /* 0x000fea0003800000 */
[----:B------:R-:W-:Y:S01]  /*e1a0*/  BPT.TRAP 0x1 ;  /* 0x000000040000795c */ /* 0x000fe20000300000 */
.L_x_7025:
[----:B---3--:R-:W3:Y:S02]  /*e1b0*/  S2R R4, SR_TID.X ;  /* 0x0000000000047919 */ /* 0x008ee40000002100 */
[----:B---3--:R-:W-:-:S04]  /*e1c0*/  LOP3.LUT R4, R4, 0x7f, RZ, 0xc0, !PT ;  /* 0x0000007f04047812 */ /* 0x008fc800078ec0ff */
[----:B------:R-:W-:Y:S01]  /*e1d0*/  ISETP.NE.AND P1, PT, R4, RZ, PT ;  /* 0x000000ff0400720c */ /* 0x000fe20003f25270 */
[----:B--2---:R-:W-:-:S12]  /*e1e0*/  @P2 BRA `(.L_x_7026) ;  /* 0x0000000000082947 */ /* 0x004fd80003800000 */
[----:B------:R-:W2:Y:S02]  /*e1f0*/  SYNCS.PHASECHK.TRANS64.TRYWAIT P2, [R3+URZ+0x28830], R0 ;  /* 0x02883000030075a7 */ /* 0x000ea4000804017f */
[----:B--2---:R-:W-:Y:S05]  /*e200*/  @!P2 BRA `(.L_x_7027) ;  /* 0x0000015c0070a947 */ /* 0x004fea0003800000 */
.L_x_7026:
[----:B------:R-:W-:Y:S05]  /*e210*/  WARPSYNC.ALL ;  /* 0x0000000000007948 */ /* 0x000fea0003800000 */
[----:B-12---:R-:W-:Y:S01]  /*e220*/  VIADD R0, R2, 0x18400 ;  /* 0x0001840002007836 */ /* 0x006fe20000000000 */
[----:B------:R-:W-:Y:S01]  /*e230*/  R2UR UR32, R52 ;  /* 0x00000000342072ca */ /* 0x000fe200000e0000 */
[----:B------:R-:W-:Y:S01]  /*e240*/  IMAD.MOV.U32 R5, RZ, RZ, 0x40000040 ;  /* 0x40000040ff057424 */ /* 0x000fe200078e00ff */
[----:B------:R-:W-:Y:S01]  /*e250*/  WARPGROUP.ARRIVE ;  /* 0x00000000000079c5 */ /* 0x000fe20000000000 */
[----:B------:R-:W-:Y:S01]  /*e260*/  UMOV UR33, 0x40000040 ;  /* 0x4000004000217882 */ /* 0x000fe20000000000 */
[----:B------:R-:W-:Y:S01]  /*e270*/  SHF.R.U32.HI R0, RZ, 0x4, R0 ;  /* 0x00000004ff007819 */ /* 0x000fe20000011600 */
[----:B------:R-:W-:Y:S01]  /*e280*/  IMAD.MOV.U32 R7, RZ, RZ, 0x40000040 ;  /* 0x40000040ff077424 */ /* 0x000fe200078e00ff */
[----:B------:R-:W-:Y:S01]  /*e290*/  R2UR UR35, R5 ;  /* 0x00000000052372ca */ /* 0x000fe200000e0000 */
[----:B------:R-:W-:Y:S01]  /*e2a0*/  UMOV UR5, 0x40000040 ;  /* 0x4000004000057882 */ /* 0x000fe20000000000 */
[----:B------:R-:W-:Y:S01]  /*e2b0*/  LOP3.LUT R0, R0, 0x3fff, RZ, 0xc0, !PT ;  /* 0x00003fff00007812 */ /* 0x000fe200078ec0ff */
[----:B------:R-:W-:Y:S01]  /*e2c0*/  UMOV UR9, 0x40000040 ;  /* 0x4000004000097882 */ /* 0x000fe20000000000 */
[----:B------:R-:W-:Y:S01]  /*e2d0*/  R2UR UR7, R7 ;  /* 0x00000000070772ca */ /* 0x000fe200000e0000 */
[----:B------:R-:W-:Y:S01]  /*e2e0*/  IMAD.MOV.U32 R7, RZ, RZ, 0x40000040 ;  /* 0x40000040ff077424 */ /* 0x000fe200078e00ff */
[----:B------:R-:W-:Y:S01]  /*e2f0*/  LOP3.LUT R8, R0, 0x10000, RZ, 0xfc, !PT ;  /* 0x0001000000087812 */ /* 0x000fe200078efcff */
[----:B------:R-:W-:Y:S01]  /*e300*/  ULOP3.LUT UR32, UR32, 0x10000, URZ, 0xfc, !UPT ;  /* 0x0001000020207892 */ /* 0x000fe2000f8efc3f */
[----:B------:R-:W-:Y:S01]  /*e310*/  IMAD.MOV.U32 R5, RZ, RZ, 0x40000040 ;  /* 0x40000040ff057424 */ /* 0x000fe200078e00ff */
[----:B------:R-:W-:Y:S01]  /*e320*/  UMOV UR13, 0x40000040 ;  /* 0x40000040000d7882 */ /* 0x000fe20000000000 */
[----:B------:R-:W-:Y:S01]  /*e330*/  R2UR UR11, R7 ;  /* 0x00000000070b72ca */ /* 0x000fe200000e0000 */
[----:B------:R-:W-:Y:S01]  /*e340*/  IMAD R4, R184, 0x800, R8 ;  /* 0x00000800b8047824 */ /* 0x000fe200078e0208 */
[----:B------:R-:W-:Y:S01]  /*e350*/  UIADD3 UR4, UR32, 0x2, URZ ;  /* 0x0000000220047890 */ /* 0x000fe2000fffe03f */
[----:B------:R-:W-:Y:S01]  /*e360*/  IMAD.MOV.U32 R7, RZ, RZ, 0x40000040 ;  /* 0x40000040ff077424 */ /* 0x000fe200078e00ff */
[----:B------:R-:W-:Y:S01]  /*e370*/  UIADD3 UR8, UR32, 0x4, URZ ;  /* 0x0000000420087890 */ /* 0x000fe2000fffe03f */
[----:B------:R-:W-:Y:S01]  /*e380*/  R2UR UR31, R5 ;  /* 0x00000000051f72ca */ /* 0x000fe200000e0000 */
[----:B------:R-:W-:Y:S01]  /*e390*/  UIADD3 UR12, UR32, 0x6, URZ ;  /* 0x00000006200c7890 */ /* 0x000fe2000fffe03f */
[C---:B------:R-:W-:Y:S01]  /*e3a0*/  R2UR UR34, R4.reuse ;  /* 0x00000000042272ca */ /* 0x040fe200000e0000 */
[----:B------:R-:W-:Y:S01]  /*e3b0*/  UIADD3 UR16, UR32, 0x400, URZ ;  /* 0x0000040020107890 */ /* 0x000fe2000fffe03f */
[----:B------:R-:W-:Y:S01]  /*e3c0*/  IADD3 R6, R4, 0x2, RZ ;  /* 0x0000000204067810 */ /* 0x000fe20007ffe0ff */
[----:B------:R-:W-:Y:S01]  /*e3d0*/  UMOV UR17, 0x40000040 ;  /* 0x4000004000117882 */ /* 0x000fe20000000000 */
[----:B------:R-:W-:Y:S01]  /*e3e0*/  R2UR UR15, R7 ;  /* 0x00000000070f72ca */ /* 0x000fe200000e0000 */
[----:B------:R-:W-:Y:S01]  /*e3f0*/  IMAD.MOV.U32 R7, RZ, RZ, 0x40000040 ;  /* 0x40000040ff077424 */ /* 0x000fe200078e00ff */
[----:B------:R-:W-:Y:S01]  /*e400*/  R2UR UR6, R6 ;  /* 0x00000000060672ca */ /* 0x000fe200000e0000 */
[----:B------:R-:W-:Y:S01]  /*e410*/  VIADD R6, R4, 0x4 ;  /* 0x0000000404067836 */ /* 0x000fe20000000000 */
[----:B------:R-:W-:Y:S01]  /*e420*/  UIADD3 UR20, UR32, 0x402, URZ ;  /* 0x0000040220147890 */ /* 0x000fe2000fffe03f */
[----:B------:R-:W1:Y:S01]  /*e430*/  LDC.64 R10, c[0x0][0x9e0] ;  /* 0x00027800ff0a7b82 */ /* 0x000e620000000a00 */
[----:B------:R-:W-:Y:S01]  /*e440*/  R2UR UR19, R7 ;  /* 0x00000000071372ca */ /* 0x000fe200000e0000 */
[----:B------:R-:W-:Y:S01]  /*e450*/  IMAD.MOV.U32 R7, RZ, RZ, 0x40000040 ;  /* 0x40000040ff077424 */ /* 0x000fe200078e00ff */
[----:B------:R-:W-:Y:S01]  /*e460*/  R2UR UR10, R6 ;  /* 0x00000000060a72ca */ /* 0x000fe200000e0000 */
[----:B------:R-:W-:Y:S01]  /*e470*/  HGMMA.64x128x16.F32 R24, gdesc[UR32], RZ, !UPT, gsb0 ;  /* 0x01e00000201879f0 */ /* 0x000fe2000c0008ff */
[----:B------:R-:W-:Y:S01]  /*e480*/  VIADD R6, R4, 0x6 ;  /* 0x0000000604067836 */ /* 0x000fe20000000000 */
[----:B------:R-:W-:Y:S01]  /*e490*/  UMOV UR21, 0x40000040 ;  /* 0x4000004000157882 */ /* 0x000fe20000000000 */
[----:B------:R-:W-:Y:S01]  /*e4a0*/  R2UR UR23, R7 ;  /* 0x00000000071772ca */ /* 0x000fe200000e0000 */
[----:B------:R-:W-:Y:S01]  /*e4b0*/  IMAD.MOV.U32 R7, RZ, RZ, 0x40000040 ;  /* 0x40000040ff077424 */ /* 0x000fe200078e00ff */
[----:B------:R-:W-:Y:S01]  /*e4c0*/  UIADD3 UR24, UR32, 0x404, URZ ;  /* 0x0000040420187890 */ /* 0x000fe2000fffe03f */
[----:B------:R-:W-:Y:S01]  /*e4d0*/  R2UR UR14, R6 ;  /* 0x00000000060e72ca */ /* 0x000fe200000e0000 */
[----:B------:R-:W-:Y:S01]  /*e4e0*/  VIADD R6, R4, 0x400 ;  /* 0x0000040004067836 */ /* 0x000fe20000000000 */
[----:B------:R-:W-:Y:S01]  /*e4f0*/  UMOV UR25, 0x40000040 ;  /* 0x4000004000197882 */ /* 0x000fe20000000000 */
[----:B------:R-:W-:Y:S01]  /*e500*/  R2UR UR27, R7 ;  /* 0x00000000071b72ca */ /* 0x000fe200000e0000 */
[----:B------:R-:W-:Y:S01]  /*e510*/  UIADD3 UR28, UR32, 0x406, URZ ;  /* 0x00000406201c7890 */ /* 0x000fe2000fffe03f */
[----:B------:R-:W-:Y:S01]  /*e520*/  @!P1 VIADD R0, R3, 0x28840 ;  /* 0x0002884003009836 */ /* 0x000fe20000000000 */
[----:B------:R-:W-:Y:S01]  /*e530*/  R2UR UR18, R6 ;  /* 0x00000000061272ca */ /* 0x000fe200000e0000 */
[----:B------:R-:W-:Y:S01]  /*e540*/  VIADD R6, R4, 0x402 ;  /* 0x0000040204067836 */ /* 0x000fe20000000000 */
[----:B------:R-:W-:Y:S01]  /*e550*/  UMOV UR29, 0x40000040 ;  /* 0x40000040001d7882 */ /* 0x000fe20000000000 */
[----:B------:R-:W-:-:S02]  /*e560*/  LEA R14, R129, 0xffffff80, 0x7 ;  /* 0xffffff80810e7811 */ /* 0x000fc400078e38ff */
[----:B------:R-:W-:Y:S02]  /*e570*/  @!P1 PRMT R0, RZ, 0x654, R0 ;  /* 0x00000654ff009816 */ /* 0x000fe40000000000 */
[----:B------:R-:W-:Y:S01]  /*e580*/  R2UR UR22, R6 ;  /* 0x00000000061672ca */ /* 0x000fe200000e0000 */
[C---:B------:R-:W-:Y:S01]  /*e590*/  VIADD R6, R4.reuse, 0x404 ;  /* 0x0000040404067836 */ /* 0x040fe20000000000 */
[----:B-1----:R-:W-:Y:S01]  /*e5a0*/  ISETP.GE.AND P2, PT, R11, 0x1, PT ;  /* 0x000000010b00780c */ /* 0x002fe20003f46270 */
[----:B------:R-:W-:-:S03]  /*e5b0*/  VIADD R4, R4, 0x406 ;  /* 0x0000040604047836 */ /* 0x000fc60000000000 */
[----:B------:R-:W-:Y:S02]  /*e5c0*/  R2UR UR26, R6 ;  /* 0x00000000061a72ca */ /* 0x000fe400000e0000 */
[----:B------:R-:W-:Y:S01]  /*e5d0*/  R2UR UR30, R4 ;  /* 0x00000000041e72ca */ /* 0x000fe200000e0000 */
[----:B------:R-:W-:-:S04]  /*e5e0*/  IMAD.MOV.U32 R4, RZ, RZ, -0x80 ;  /* 0xffffff80ff047424 */ /* 0x000fc800078e00ff */
[----:B0-----:R-:W-:Y:S02]  /*e5f0*/  IMAD R9, R129, R4, 0x80 ;  /* 0x0000008081097424 */ /* 0x001fe400078e0204 */
[----:B------:R-:W-:Y:S02]  /*e600*/  IMAD R4, R197, 0x80, R204 ;  /* 0x00000080c5047824 */ /* 0x000fe400078e02cc */
[----:B------:R-:W-:-:S04]  /*e610*/  IMAD.IADD R6, R192, 0x1, R9 ;  /* 0x00000001c0067824 */ /* 0x000fc800078e0209 */
[----:B------:R-:W-:Y:S01]  /*e620*/  IMAD R13, R191, -0x2, R6 ;  /* 0xfffffffebf0d7824 */ /* 0x000fe200078e0206 */
[----:B------:R-:W-:Y:S02]  /*e630*/  WARPGROUP.DEPBAR.LE gsb0, 0x0 ;  /* 0x00008000000079c5 */ /* 0x000fe40000010000 */
[----:B------:R-:W-:-:S06]  /*e640*/  WARPGROUP.ARRIVE ;  /* 0x00000000000079c5 */ /* 0x000fcc0000000000 */
[----:B------:R-:W-:Y:S01]  /*e650*/  HGMMA.64x128x16.F32 R24, gdesc[UR4], R24, gsb0 ;  /* 0x01e00000041879f0 */ /* 0x000fe20008000818 */
[----:B------:R-:W-:Y:S02]  /*e660*/  ULDC UR6, c[0x0][0x9dc] ;  /* 0x0002770000067ab9 */ /* 0x000fe40000000800 */
[----:B------:R-:W-:Y:S01]  /*e670*/  IMAD.U32 R7, RZ, RZ, UR6 ;  /* 0x00000006ff077e24 */ /* 0x000fe2000f8e00ff */
        /* <DEDUP_REMOVED lines=20> */
[----:B0-----:R-:W-:-:S05]  /*e7c0*/  IADD3 R0, -R193, 0x1, R6 ;  /* 0x00000001c1007810 */ /* 0x001fca0007ffe106 */
[----:B------:R-:W-:Y:S01]  /*e7d0*/  IMAD R3, R191, -0x2, R0 ;  /* 0xfffffffebf037824 */ /* 0x000fe200078e0200 */
[----:B------:R-:W-:-:S03]  /*e7e0*/  LOP3.LUT R0, RZ, R7, RZ, 0x33, !PT ;  /* 0x00000007ff007212 */ /* 0x000fc600078e33ff */
[C---:B------:R-:W-:Y:S02]  /*e7f0*/  IMAD.IADD R12, R3.reuse, 0x1, R10 ;  /* 0x00000001030c7824 */ /* 0x040fe400078e020a */
[----:B------:R-:W-:-:S03]  /*e800*/  IMAD.IADD R15, R3, 0x1, R0 ;  /* 0x00000001030f7824 */ /* 0x000fc600078e0200 */
[----:B------:R-:W-:Y:S01]  /*e810*/  VIADDMNMX R0, R4, R12, R13, PT ;  /* 0x0000000c04007246 */ /* 0x000fe2000380010d */
        /* <DEDUP_REMOVED lines=13> */
.L_x_7030:
[----:B------:R-:W-:-:S13]  /*e8f0*/  ISETP.NE.AND P3, PT, R11, 0x1, PT ;  /* 0x000000010b00780c */ /* 0x000fda0003f65270 */
[----:B------:R-:W0:Y:S02]  /*e900*/  @P3 LDC.64 R20, c[0x0][0x9e8] ;  /* 0x00027a00ff143b82 */ /* 0x000e240000000a00 */
[----:B0-----:R-:W-:-:S05]  /*e910*/  @P3 IMAD.HI.U32 R6, R5, R20, RZ ;  /* 0x0000001405063227 */ /* 0x001fca00078e00ff */
[----:B------:R-:W-:-:S07]  /*e920*/  @P3 SHF.R.U32.HI R5, RZ, R21, R6 ;  /* 0x00000015ff053219 */ /* 0x000fce0000011606 */
.L_x_7031:
[----:B------:R-:W-:Y:S05]  /*e930*/  BSYNC B0 ;  /* 0x0000000000007941 */ /* 0x000fea0003800000 */
.L_x_7029:
[----:B------:R-:W-:-:S04]  /*e940*/  IMAD R6, R5, R11, -R14 ;  /* 0x0000000b05067224 */ /* 0x000fc800078e0a0e */
[----:B------:R-:W-:-:S05]  /*e950*/  IMAD R6, R191, -0x2, R6 ;  /* 0xfffffffebf067824 */ /* 0x000fca00078e0206 */
[----:B------:R-:W-:Y:S02]  /*e960*/  VIMNMX R3, R3, R6, !PT ;  /* 0x0000000603037248 */ /* 0x000fe40007fe0100 */
[----:B------:R-:W-:-:S07]  /*e970*/  VIADDMNMX R0, R6, R11, R0, PT ;  /* 0x0000000b06007246 */ /* 0x000fce0003800100 */
.L_x_7028:
[C---:B------:R-:W-:Y:S01]  /*e980*/  ISETP.GE.AND P3, PT, R9.reuse, 0x2, PT ;  /* 0x000000020900780c */ /* 0x040fe20003f66270 */
[----:B------:R-:W-:Y:S01]  /*e990*/  VIADD R6, R4, 0x8 ;  /* 0x0000000804067836 */ /* 0x000fe20000000000 */
[----:B------:R-:W-:Y:S02]  /*e9a0*/  ISETP.GE.AND P5, PT, R9, 0x9, PT ;  /* 0x000000090900780c */ /* 0x000fe40003fa6270 */
[----:B------:R-:W-:Y:S02]  /*e9b0*/  ISETP.GT.AND P4, PT, R3, 0x1, !P3 ;  /* 0x000000010300780c */ /* 0x000fe40005f84270 */
[----:B------:R-:W-:Y:S02]  /*e9c0*/  P2R R88, PR, RZ, 0x20 ;  /* 0x00000020ff587803 */ /* 0x000fe40000000000 */
[----:B------:R-:W-:Y:S02]  /*e9d0*/  ISETP.LT.OR P4, PT, R0, 0x2, P4 ;  /* 0x000000020000780c */ /* 0x000fe40002781670 */
[----:B------:R-:W-:-:S02]  /*e9e0*/  VIADDMNMX R6, R6, R12, R13, PT ;  /* 0x0000000c06067246 */ /* 0x000fc4000380010d */
[----:B------:R-:W-:Y:S02]  /*e9f0*/  FSEL R25, R25, -INF , !P4 ;  /* 0xff80000019197808 */ /* 0x000fe40006000000 */
[----:B------:R-:W-:Y:S02]  /*ea00*/  ISETP.GT.AND P4, PT, R3, 0x8, !P5 ;  /* 0x000000080300780c */ /* 0x000fe40006f84270 */
[----:B------:R-:W-:Y:S02]  /*ea10*/  ISETP.GE.AND P5, PT, R9, 0xa, PT ;  /* 0x0000000a0900780c */ /* 0x000fe40003fa6270 */
[----:B------:R-:W-:Y:S02]  /*ea20*/  ISETP.LT.OR P4, PT, R0, 0x9, P4 ;  /* 0x000000090000780c */ /* 0x000fe40002781670 */
[----:B------:R-:W-:Y:S02]  /*ea30*/  P2R R89, PR, RZ, 0x20 ;  /* 0x00000020ff597803 */ /* 0x000fe40000000000 */
[----:B------:R-:W-:-:S02]  /*ea40*/  FSEL R28, R28, -INF , !P4 ;  /* 0xff8000001c1c7808 */ /* 0x000fc40006000000 */
[----:B------:R-:W-:Y:S02]  /*ea50*/  ISETP.GT.AND P4, PT, R3, 0x9, !P5 ;  /* 0x000000090300780c */ /* 0x000fe40006f84270 */
[----:B------:R-:W-:Y:S02]  /*ea60*/  ISETP.GE.AND P5, PT, R9, 0x11, PT ;  /* 0x000000110900780c */ /* 0x000fe40003fa6270 */
[----:B------:R-:W-:Y:S02]  /*ea70*/  ISETP.LT.OR P4, PT, R0, 0xa, P4 ;  /* 0x0000000a0000780c */ /* 0x000fe40002781670 */
[----:B------:R-:W-:Y:S02]  /*ea80*/  P2R R90, PR, RZ, 0x20 ;  /* 0x00000020ff5a7803 */ /* 0x000fe40000000000 */
[----:B------:R-:W-:Y:S02]  /*ea90*/  FSEL R29, R29, -INF , !P4 ;  /* 0xff8000001d1d7808 */ /* 0x000fe40006000000 */
[----:B------:R-:W-:-:S02]  /*eaa0*/  ISETP.GT.AND P4, PT, R3, 0x10, !P5 ;  /* 0x000000100300780c */ /* 0x000fc40006f84270 */
[----:B------:R-:W-:Y:S02]  /*eab0*/  ISETP.GE.AND P5, PT, R9, 0x12, PT ;  /* 0x000000120900780c */ /* 0x000fe40003fa6270 */
[----:B------:R-:W-:Y:S02]  /*eac0*/  ISETP.LT.OR P4, PT, R0, 0x11, P4 ;  /* 0x000000110000780c */ /* 0x000fe40002781670 */
[----:B------:R-:W-:Y:S02]  /*ead0*/  P2R R91, PR, RZ, 0x20 ;  /* 0x00000020ff5b7803 */ /* 0x000fe40000000000 */
[----:B------:R-:W-:Y:S02]  /*eae0*/  FSEL R32, R32, -INF , !P4 ;  /* 0xff80000020207808 */ /* 0x000fe40006000000 */
[----:B------:R-:W-:Y:S02]  /*eaf0*/  ISETP.GT.AND P4, PT, R3, 0x11, !P5 ;  /* 0x000000110300780c */ /* 0x000fe40006f84270 */
[----:B------:R-:W-:-:S02]  /*eb00*/  ISETP.GE.AND P5, PT, R9, 0x19, PT ;  /* 0x000000190900780c */ /* 0x000fc40003fa6270 */
[C---:B------:R-:W-:Y:S02]  /*eb10*/  ISETP.LT.OR P4, PT, R0.reuse, 0x12, P4 ;  /* 0x000000120000780c */ /* 0x040fe40002781670 */
[----:B------:R-:W-:Y:S02]  /*eb20*/  P2R R92, PR, RZ, 0x20 ;  /* 0x00000020ff5c7803 */ /* 0x000fe40000000000 */
[----:B------:R-:W-:Y:S02]  /*eb30*/  FSEL R33, R33, -INF , !P4 ;  /* 0xff80000021217808 */ /* 0x000fe40006000000 */
[----:B------:R-:W-:Y:S02]  /*eb40*/  ISETP.GT.AND P4, PT, R3, 0x18, !P5 ;  /* 0x000000180300780c */ /* 0x000fe40006f84270 */
[----:B------:R-:W-:Y:S02]  /*eb50*/  ISETP.GE.AND P5, PT, R9, 0x1a, PT ;  /* 0x0000001a0900780c */ /* 0x000fe40003fa6270 */
[----:B------:R-:W-:-:S02]  /*eb60*/  ISETP.LT.OR P4, PT, R0, 0x19, P4 ;  /* 0x000000190000780c */ /* 0x000fc40002781670 */
[----:B------:R-:W-:Y:S02]  /*eb70*/  P2R R93, PR, RZ, 0x20 ;  /* 0x00000020ff5d7803 */ /* 0x000fe40000000000 */
[----:B------:R-:W-:Y:S02]  /*eb80*/  FSEL R36, R36, -INF , !P4 ;  /* 0xff80000024247808 */ /* 0x000fe40006000000 */
[----:B------:R-:W-:Y:S02]  /*eb90*/  ISETP.GT.AND P4, PT, R3, 0x19, !P5 ;  /* 0x000000190300780c */ /* 0x000fe40006f84270 */
[----:B------:R-:W-:Y:S02]  /*eba0*/  ISETP.GE.AND P5, PT, R9, 0x21, PT ;  /* 0x000000210900780c */ /* 0x000fe40003fa6270 */
[----:B------:R-:W-:Y:S02]  /*ebb0*/  ISETP.LT.OR P4, PT, R0, 0x1a, P4 ;  /* 0x0000001a0000780c */ /* 0x000fe40002781670 */
[----:B------:R-:W-:-:S02]  /*ebc0*/  P2R R94, PR, RZ, 0x20 ;  /* 0x00000020ff5e7803 */ /* 0x000fc40000000000 */
        /* <DEDUP_REMOVED lines=136> */
.L_x_7034:
[----:B------:R-:W-:-:S13]  /*f450*/  ISETP.NE.AND P6, PT, R11, 0x1, PT ;  /* 0x000000010b00780c */ /* 0x000fda0003fc5270 */
[----:B------:R-:W0:Y:S02]  /*f460*/  @P6 LDC.64 R12, c[0x0][0x9e8] ;  /* 0x00027a00ff0c6b82 */ /* 0x000e240000000a00 */
[----:B0-----:R-:W-:-:S05]  /*f470*/  @P6 IMAD.HI.U32 R12, R0, R12, RZ ;  /* 0x0000000c000c6227 */ /* 0x001fca00078e00ff */
[----:B------:R-:W-:-:S07]  /*f480*/  @P6 SHF.R.U32.HI R0, RZ, R13, R12 ;  /* 0x0000000dff006219 */ /* 0x000fce000001160c */
.L_x_7035:
[----:B------:R-:W-:Y:S05]  /*f490*/  BSYNC B0 ;  /* 0x0000000000007941 */ /* 0x000fea0003800000 */
.L_x_7033:
[----:B------:R-:W-:-:S04]  /*f4a0*/  IMAD R0, R0, R11, -R14 ;  /* 0x0000000b00007224 */ /* 0x000fc800078e0a0e */
[----:B------:R-:W-:-:S05]  /*f4b0*/  IMAD R0, R191, -0x2, R0 ;  /* 0xfffffffebf007824 */ /* 0x000fca00078e0200 */
[----:B------:R-:W-:Y:S02]  /*f4c0*/  VIMNMX R3, R3, R0, !PT ;  /* 0x0000000003037248 */ /* 0x000fe40007fe0100 */
[----:B------:R-:W-:-:S07]  /*f4d0*/  VIADDMNMX R6, R0, R11, R6, PT ;  /* 0x0000000b00067246 */ /* 0x000fce0003800106 */
.L_x_7032:
        /* <DEDUP_REMOVED lines=31> */
[C---:B------:R-:W-:Y:S02]  /*f6d0*/  ISETP.LT.OR P3, PT, R6.reuse, 0x12, P3 ;  /* 0x000000120600780c */ /* 0x040fe40001f61670 */
[----:B------:R-:W-:Y:S02]  /*f6e0*/  FMNMX.FTZ R5, R49, R0, !PT ;  /* 0x0000000031057209 */ /* 0x000fe40007810000 */
[----:B------:R-:W-:Y:S02]  /*f6f0*/  FSEL R35, R35, -INF , !P3 ;  /* 0xff80000023237808 */ /* 0x000fe40005800000 */
[----:B------:R-:W-:Y:S02]  /*f700*/  ISETP.GT.AND P3, PT, R3, 0x18, !P6 ;  /* 0x000000180300780c */ /* 0x000fe40007764270 */
[----:B------:R-:W-:Y:S02]  /*f710*/  ISETP.NE.AND P6, PT, R103, RZ, PT ;  /* 0x000000ff6700720c */ /* 0x000fe40003fc5270 */
        /* <DEDUP_REMOVED lines=53> */
[----:B------:R-:W-:Y:S02]  /*fa70*/  ISETP.NE.AND P3, PT, R100, RZ, PT ;  /* 0x000000ff6400720c */ /* 0x000fe40003f65270 */
[----:B------:R-:W-:Y:S02]  /*fa80*/  FSEL R83, R83, -INF , !P4 ;  /* 0xff80000053537808 */ /* 0x000fe40006000000 */
[----:B------:R-:W-:-:S02]  /*fa90*/  ISETP.GT.AND P3, PT, R3, 0x38, !P3 ;  /* 0x000000380300780c */ /* 0x000fc40005f64270 */
[----:B------:R-:W-:Y:S02]  /*faa0*/  FSEL R86, R86, -INF , !P5 ;  /* 0xff80000056567808 */ /* 0x000fe40006800000 */
[----:B------:R-:W-:Y:S02]  /*fab0*/  ISETP.LT.OR P3, PT, R6, 0x39, P3 ;  /* 0x000000390600780c */ /* 0x000fe40001f61670 */
[----:B0-----:R-:W-:Y:S02]  /*fac0*/  FMNMX.FTZ R9, R5, R0, !PT ;  /* 0x0000000005097209 */ /* 0x001fe40007810000 */
[----:B------:R-:W-:Y:S02]  /*fad0*/  FSEL R54, R54, -INF , !P3 ;  /* 0xff80000036367808 */ /* 0x000fe40005800000 */
[----:B------:R-:W-:Y:S01]  /*fae0*/  ISETP.NE.AND P3, PT, R101, RZ, PT ;  /* 0x000000ff6500720c */ /* 0x000fe20003f65270 */
[----:B------:R-:W0:Y:S03]  /*faf0*/  SHFL.BFLY PT, R0, R9, 0x1, 0x1f ;  /* 0x0c201f0009007f89 */ /* 0x000e2600000e0000 */
[----:B------:R-:W-:-:S04]  /*fb00*/  ISETP.GT.AND P3, PT, R3, 0x39, !P3 ;  /* 0x000000390300780c */ /* 0x000fc80005f64270 */
[----:B------:R-:W-:-:S04]  /*fb10*/  ISETP.LT.OR P3, PT, R6, 0x3a, P3 ;  /* 0x0000003a0600780c */ /* 0x000fc80001f61670 */
[----:B------:R-:W-:Y:S02]  /*fb20*/  FSEL R55, R55, -INF , !P3 ;  /* 0xff80000037377808 */ /* 0x000fe40005800000 */
[----:B------:R-:W-:-:S04]  /*fb30*/  ISETP.NE.AND P3, PT, R102, RZ, PT ;  /* 0x000000ff6600720c */ /* 0x000fc80003f65270 */
[----:B------:R-:W-:-:S04]  /*fb40*/  ISETP.GT.AND P3, PT, R3, 0x40, !P3 ;  /* 0x000000400300780c */ /* 0x000fc80005f64270 */
[----:B------:R-:W-:Y:S02]  /*fb50*/  ISETP.LT.OR P3, PT, R6, 0x41, P3 ;  /* 0x000000410600780c */ /* 0x000fe40001f61670 */
[----:B0-----:R-:W-:Y:S02]  /*fb60*/  FMNMX.FTZ R0, R9, R0, !PT ;  /* 0x0000000009007209 */ /* 0x001fe40007810000 */
[----:B------:R-:W-:Y:S02]  /*fb70*/  FSEL R58, R58, -INF , !P3 ;  /* 0xff8000003a3a7808 */ /* 0x000fe40005800000 */
[----:B------:R-:W-:Y:S01]  /*fb80*/  ISETP.GT.AND P3, PT, R3, 0x41, !P6 ;  /* 0x000000410300780c */ /* 0x000fe20007764270 */
[----:B------:R-:W-:Y:S01]  /*fb90*/  FMUL.FTZ R12, R0, UR44 ;  /* 0x0000002c000c7c20 */ /* 0x000fe20008410000 */
        /* <DEDUP_REMOVED lines=51> */
[--C-:B------:R-:W-:Y:S01]  /*fed0*/  FFMA.FTZ R180, R24, UR44, -R14.reuse ;  /* 0x0000002c18b47c23 */ /* 0x100fe2000801080e */
[----:B------:R-:W-:Y:S01]  /*fee0*/  ISETP.LT.OR P3, PT, R6, 0x1, P3 ;  /* 0x000000010600780c */ /* 0x000fe20001f61670 */
[--C-:B------:R-:W-:Y:S01]  /*fef0*/  FFMA.FTZ R5, R25, UR44, -R14.reuse ;  /* 0x0000002c19057c23 */ /* 0x100fe2000801080e */
[--C-:B------:R-:W-:Y:S01]  /*ff00*/  FFMA.FTZ R182, R28, UR44, -R14.reuse ;  /* 0x0000002c1cb67c23 */ /* 0x100fe2000801080e */
[--C-:B------:R-:W-:Y:S01]  /*ff10*/  FFMA.FTZ R13, R29, UR44, -R14.reuse ;  /* 0x0000002c1d0d7c23 */ /* 0x100fe2000801080e */
[----:B------:R-:W-:Y:S01]  /*ff20*/  FSEL R26, R26, -INF , !P3 ;  /* 0xff8000001a1a7808 */ /* 0x000fe20005800000 */
[----:B------:R-:W-:Y:S01]  /*ff30*/  MUFU.EX2 R180, R180 ;  /* 0x000000b400b47308 */ /* 0x000fe20000000800 */
[----:B------:R-:W-:Y:S01]  /*ff40*/  ISETP.GT.AND P3, PT, R3, 0x79, !P6 ;  /* 0x000000790300780c */ /* 0x000fe20007764270 */
[--C-:B------:R-:W-:Y:S01]  /*ff50*/  FFMA.FTZ R176, R32, UR44, -R14.reuse ;  /* 0x0000002c20b07c23 */ /* 0x100fe2000801080e */
[----:B------:R-:W-:Y:S01]  /*ff60*/  FMNMX.FTZ R9, R26, R27, !PT ;  /* 0x0000001b1a097209 */ /* 0x000fe20007810000 */
[--C-:B------:R-:W-:Y:S01]  /*ff70*/  FFMA.FTZ R15, R33, UR44, -R14.reuse ;  /* 0x0000002c210f7c23 */ /* 0x100fe2000801080e */
[----:B------:R-:W-:Y:S01]  /*ff80*/  ISETP.LT.OR P3, PT, R6, 0x7a, P3 ;  /* 0x0000007a0600780c */ /* 0x000fe20001f61670 */
[--C-:B------:R-:W-:Y:S01]  /*ff90*/  FFMA.FTZ R178, R36, UR44, -R14.reuse ;  /* 0x0000002c24b27c23 */ /* 0x100fe2000801080e */
[----:B------:R-:W-:Y:S01]  /*ffa0*/  FMNMX.FTZ R12, R30, R9, !PT ;  /* 0x000000091e0c7209 */ /* 0x000fe20007810000 */
[----:B------:R-:W0:Y:S01]  /*ffb0*/  MUFU.EX2 R5, R5 ;  /* 0x0000000500057308 */ /* 0x000e220000000800 */
[----:B------:R-:W-:Y:S01]  /*ffc0*/  FSEL R87, R87, -INF , !P3 ;  /* 0xff80000057577808 */ /* 0x000fe20005800000 */
        /* <DEDUP_REMOVED lines=23> */
[--C-:B------:R-:W-:Y:S01]  /*10140*/  FFMA.FTZ R160, R64, UR44, -R14.reuse ;  /* 0x0000002c40a07c23 */ /* 0x100fe2000801080e */
[--C-:B------:R-:W-:Y:S01]  /*10150*/  FFMA.FTZ R162, R68, UR44, -R14.reuse ;  /* 0x0000002c44a27c23 */ /* 0x100fe2000801080e */
[----:B------:R-:W-:Y:S01]  /*10160*/  FMNMX.FTZ R9, R43, R12, !PT ;  /* 0x0000000c2b097209 */ /* 0x000fe20007810000 */
[--C-:B------:R-:W-:Y:S01]  /*10170*/  FFMA.FTZ R49, R69, UR44, -R14.reuse ;  /* 0x0000002c45317c23 */ /* 0x100fe2000801080e */
[--C-:B------:R-:W-:Y:S01]  /*10180*/  FFMA.FTZ R156, R72, UR44, -R14.reuse ;  /* 0x0000002c489c7c23 */ /* 0x100fe2000801080e */
[--C-:B------:R-:W-:Y:S01]  /*10190*/  FFMA.FTZ R53, R73, UR44, -R14.reuse ;  /* 0x0000002c49357c23 */ /* 0x100fe2000801080e */
[----:B------:R-:W-:Y:S01]  /*101a0*/  FMNMX.FTZ R12, R46, R9, !PT ;  /* 0x000000092e0c7209 */ /* 0x000fe20007810000 */
[----:B------:R-:W4:Y:S01]  /*101b0*/  MUFU.EX2 R15, R15 ;  /* 0x0000000f000f7308 */ /* 0x000f220000000800 */
[--C-:B------:R-:W-:Y:S01]  /*101c0*/  FFMA.FTZ R158, R76, UR44, -R14.reuse ;  /* 0x0000002c4c9e7c23 */ /* 0x100fe2000801080e */
[--C-:B------:R-:W-:Y:S01]  /*101d0*/  FFMA.FTZ R152, R80, UR44, -R14.reuse ;  /* 0x0000002c50987c23 */ /* 0x100fe2000801080e */
[----:B------:R-:W-:Y:S01]  /*101e0*/  FMNMX.FTZ R9, R47, R12, !PT ;  /* 0x0000000c2f097209 */ /* 0x000fe20007810000 */
[--C-:B------:R-:W-:Y:S01]  /*101f0*/  FFMA.FTZ R61, R81, UR44, -R14.reuse ;  /* 0x0000002c513d7c23 */ /* 0x100fe2000801080e */
[--C-:B------:R-:W-:Y:S01]  /*10200*/  FFMA.FTZ R154, R84, UR44, -R14.reuse ;  /* 0x0000002c549a7c23 */ /* 0x100fe2000801080e */
[----:B------:R-:W-:Y:S01]  /*10210*/  FFMA.FTZ R65, R85, UR44, -R14 ;  /* 0x0000002c55417c23 */ /* 0x000fe2000801080e */
[----:B------:R-:W-:Y:S01]  /*10220*/  FMNMX.FTZ R12, R50, R9, !PT ;  /* 0x00000009320c7209 */ /* 0x000fe20007810000 */
[----:B------:R-:W4:Y:S03]  /*10230*/  MUFU.EX2 R178, R178 ;  /* 0x000000b200b27308 */ /* 0x000f260000000800 */
[----:B------:R-:W-:-:S04]  /*10240*/  FMNMX.FTZ R9, R51, R12, !PT ;  /* 0x0000000c33097209 */ /* 0x000fc80007810000 */
[----:B------:R-:W-:Y:S01]  /*10250*/  FMNMX.FTZ R12, R54, R9, !PT ;  /* 0x00000009360c7209 */ /* 0x000fe20007810000 */
[----:B------:R-:W4:Y:S03]  /*10260*/  MUFU.EX2 R21, R21 ;  /* 0x0000001500157308 */ /* 0x000f260000000800 */
[----:B------:R-:W-:-:S04]  /*10270*/  FMNMX.FTZ R9, R55, R12, !PT ;  /* 0x0000000c37097209 */ /* 0x000fc80007810000 */
[----:B------:R-:W-:Y:S01]  /*10280*/  FMNMX.FTZ R12, R58, R9, !PT ;  /* 0x000000093a0c7209 */ /* 0x000fe20007810000 */
[----:B------:R-:W4:Y:S03]  /*10290*/  MUFU.EX2 R172, R172 ;  /* 0x000000ac00ac7308 */ /* 0x000f260000000800 */
        /* <DEDUP_REMOVED lines=20> */
[----:B------:R0:W-:Y:S03]  /*103e0*/  MUFU.EX2 R3, R57 ;  /* 0x0000003900037308 */ /* 0x0001e60000000800 */
[----:B------:R-:W-:-:S05]  /*103f0*/  FMNMX.FTZ R6, R87, R6, !PT ;  /* 0x0000000657067209 */ /* 0x000fca0007810000 */
[----:B------:R-:W1:Y:S01]  /*10400*/  SHFL.BFLY PT, R9, R6, 0x2, 0x1f ;  /* 0x0c401f0006097f89 */ /* 0x000e6200000e0000 */
[----:B0-----:R-:W-:Y:S01]  /*10410*/  FFMA.FTZ R57, R77, UR44, -R14 ;  /* 0x0000002c4d397c23 */ /* 0x001fe2000801080e */
[----:B------:R-:W-:Y:S08]  /*10420*/  MUFU.EX2 R37, R37 ;  /* 0x0000002500257308 */ /* 0x000ff00000000800 */
[----:B------:R-:W-:Y:S08]  /*10430*/  MUFU.EX2 R164, R164 ;  /* 0x000000a400a47308 */ /* 0x000ff00000000800 */
[----:B------:R-:W-:Y:S01]  /*10440*/  MUFU.EX2 R166, R166 ;  /* 0x000000a600a67308 */ /* 0x000fe20000000800 */
[----:B-1----:R-:W-:-:S07]  /*10450*/  FMNMX.FTZ R12, R6, R9, !PT ;  /* 0x00000009060c7209 */ /* 0x002fce0007810000 */
[----:B------:R-:W-:Y:S01]  /*10460*/  MUFU.EX2 R41, R41 ;  /* 0x0000002900297308 */ /* 0x000fe20000000800 */
[----:B------:R-:W0:Y:S07]  /*10470*/  SHFL.BFLY PT, R9, R12, 0x1, 0x1f ;  /* 0x0c201f000c097f89 */ /* 0x000e2e00000e0000 */
[----:B------:R-:W-:Y:S08]  /*10480*/  MUFU.EX2 R160, R160 ;  /* 0x000000a000a07308 */ /* 0x000ff00000000800 */
[----:B------:R-:W-:Y:S08]  /*10490*/  MUFU.EX2 R45, R45 ;  /* 0x0000002d002d7308 */ /* 0x000ff00000000800 */
[----:B------:R-:W-:Y:S01]  /*104a0*/  MUFU.EX2 R162, R162 ;  /* 0x000000a200a27308 */ /* 0x000fe20000000800 */
[----:B0-----:R-:W-:-:S04]  /*104b0*/  FMNMX.FTZ R9, R12, R9, !PT ;  /* 0x000000090c097209 */ /* 0x001fc80007810000 */
[C---:B------:R-:W-:Y:S01]  /*104c0*/  FSETP.NEU.FTZ.AND P3, PT, R9.reuse, -INF , PT ;  /* 0xff8000000900780b */ /* 0x040fe20003f7d000 */
[----:B------:R-:W-:Y:S02]  /*104d0*/  FMUL.FTZ R6, R9, UR44 ;  /* 0x0000002c09067c20 */ /* 0x000fe40008410000 */
[----:B------:R-:W-:Y:S03]  /*104e0*/  MUFU.EX2 R49, R49 ;  /* 0x0000003100317308 */ /* 0x000fe60000000800 */
[----:B------:R-:W-:-:S05]  /*104f0*/  FSEL R6, R6, RZ, P3 ;  /* 0x000000ff06067208 */ /* 0x000fca0001800000 */
[----:B------:R-:W-:Y:S01]  /*10500*/  MUFU.EX2 R156, R156 ;  /* 0x0000009c009c7308 */ /* 0x000fe20000000800 */
[--C-:B------:R-:W-:Y:S01]  /*10510*/  FFMA.FTZ R12, R27, UR44, -R6.reuse ;  /* 0x0000002c1b0c7c23 */ /* 0x100fe20008010806 */
[----:B------:R-:W-:Y:S01]  /*10520*/  FADD.FTZ R27, R180, R5 ;  /* 0x00000005b41b7221 */ /* 0x000fe20000010000 */
[--C-:B------:R-:W-:Y:S01]  /*10530*/  FFMA.FTZ R181, R26, UR44, -R6.reuse ;  /* 0x0000002c1ab57c23 */ /* 0x100fe20008010806 */
[--C-:B------:R-:W-:Y:S01]  /*10540*/  FFMA.FTZ R177, R34, UR44, -R6.reuse ;  /* 0x0000002c22b17c23 */ /* 0x100fe20008010806 */
[--C-:B------:R-:W-:Y:S01]  /*10550*/  FFMA.FTZ R183, R30, UR44, -R6.reuse ;  /* 0x0000002c1eb77c23 */ /* 0x100fe20008010806 */
[----:B------:R-:W-:Y:S01]  /*10560*/  FADD.FTZ R34, R182, R27 ;  /* 0x0000001bb6227221 */ /* 0x000fe20000010000 */
[--C-:B------:R-:W-:Y:S01]  /*10570*/  FFMA.FTZ R14, R31, UR44, -R6.reuse ;  /* 0x0000002c1f0e7c23 */ /* 0x100fe20008010806 */
[----:B------:R-:W-:Y:S01]  /*10580*/  MUFU.EX2 R12, R12 ;  /* 0x0000000c000c7308 */ /* 0x000fe20000000800 */
[----:B------:R-:W-:Y:S01]  /*10590*/  FFMA.FTZ R20, R35, UR44, -R6 ;  /* 0x0000002c23147c23 */ /* 0x000fe20008010806 */
[----:B--2---:R-:W-:Y:S01]  /*105a0*/  FADD.FTZ R27, R13, R34 ;  /* 0x000000220d1b7221 */ /* 0x004fe20000010000 */
[--C-:B------:R-:W-:Y:S01]  /*105b0*/  FFMA.FTZ R179, R38, UR44, -R6.reuse ;  /* 0x0000002c26b37c23 */ /* 0x100fe20008010806 */
[--C-:B------:R-:W-:Y:S01]  /*105c0*/  FFMA.FTZ R24, R39, UR44, -R6.reuse ;  /* 0x0000002c27187c23 */ /* 0x100fe20008010806 */
[--C-:B------:R-:W-:Y:S01]  /*105d0*/  FFMA.FTZ R173, R42, UR44, -R6.reuse ;  /* 0x0000002c2aad7c23 */ /* 0x100fe20008010806 */
[----:B---3--:R-:W-:Y:S01]  /*105e0*/  FADD.FTZ R34, R176, R27 ;  /* 0x0000001bb0227221 */ /* 0x008fe20000010000 */
[--C-:B------:R-:W-:Y:S01]  /*105f0*/  FFMA.FTZ R26, R43, UR44, -R6.reuse ;  /* 0x0000002c2b1a7c23 */ /* 0x100fe20008010806 */
[----:B------:R-:W0:Y:S01]  /*10600*/  MUFU.EX2 R181, R181 ;  /* 0x000000b500b57308 */ /* 0x000e220000000800 */
[----:B------:R-:W-:Y:S01]  /*10610*/  FFMA.FTZ R175, R46, UR44, -R6 ;  /* 0x0000002c2eaf7c23 */ /* 0x000fe20008010806 */
[----:B----4-:R-:W-:Y:S01]  /*10620*/  FADD.FTZ R27, R15, R34 ;  /* 0x000000220f1b7221 */ /* 0x010fe20000010000 */
[--C-:B------:R-:W-:Y:S01]  /*10630*/  FFMA.FTZ R28, R47, UR44, -R6.reuse ;  /* 0x0000002c2f1c7c23 */ /* 0x100fe20008010806 */
[--C-:B------:R-:W-:Y:S01]  /*10640*/  FFMA.FTZ R169, R50, UR44, -R6.reuse ;  /* 0x0000002c32a97c23 */ /* 0x100fe20008010806 */
[--C-:B------:R-:W-:Y:S01]  /*10650*/  FFMA.FTZ R30, R51, UR44, -R6.reuse ;  /* 0x0000002c331e7c23 */ /* 0x100fe20008010806 */
[----:B------:R-:W-:Y:S01]  /*10660*/  FADD.FTZ R36, R178, R27 ;  /* 0x0000001bb2247221 */ /* 0x000fe20000010000 */
[--C-:B------:R-:W-:Y:S01]  /*10670*/  FFMA.FTZ R171, R54, UR44, -R6.reuse ;  /* 0x0000002c36ab7c23 */ /* 0x100fe20008010806 */
[----:B------:R-:W1:Y:S01]  /*10680*/  MUFU.EX2 R183, R183 ;  /* 0x000000b700b77308 */ /* 0x000e620000000800 */
[----:B------:R-:W-:Y:S01]  /*10690*/  FFMA.FTZ R32, R55, UR44, -R6 ;  /* 0x0000002c37207c23 */ /* 0x000fe20008010806 */
[----:B------:R-:W-:Y:S01]  /*106a0*/  FADD.FTZ R27, R21, R36 ;  /* 0x00000024151b7221 */ /* 0x000fe20000010000 */
[--C-:B------:R-:W-:Y:S01]  /*106b0*/  FFMA.FTZ R165, R58, UR44, -R6.reuse ;  /* 0x0000002c3aa57c23 */ /* 0x100fe20008010806 */
[--C-:B------:R-:W-:Y:S01]  /*106c0*/  FFMA.FTZ R59, R59, UR44, -R6.reuse ;  /* 0x0000002c3b3b7c23 */ /* 0x100fe20008010806 */
[--C-:B------:R-:W-:Y:S01]  /*106d0*/  FFMA.FTZ R62, R62, UR44, -R6.reuse ;  /* 0x0000002c3e3e7c23 */ /* 0x100fe20008010806 */
[----:B------:R-:W-:Y:S01]  /*106e0*/  FADD.FTZ R38, R172, R27 ;  /* 0x0000001bac267221 */ /* 0x000fe20000010000 */
[----:B------:R-:W-:Y:S01]  /*106f0*/  FFMA.FTZ R63, R63, UR44, -R6 ;  /* 0x0000002c3f3f7c23 */ /* 0x000fe20008010806 */
[----:B------:R-:W2:Y:S01]  /*10700*/  MUFU.EX2 R14, R14 ;  /* 0x0000000e000e7308 */ /* 0x000ea20000000800 */
[----:B0-----:R-:W-:Y:S01]  /*10710*/  FADD.FTZ R36, R181, R12 ;  /* 0x0000000cb5247221 */ /* 0x001fe20000010000 */
[----:B------:R-:W-:Y:S01]  /*10720*/  FADD.FTZ R31, R25, R38 ;  /* 0x00000026191f7221 */ /* 0x000fe20000010000 */
[--C-:B------:R-:W-:Y:S01]  /*10730*/  FFMA.FTZ R66, R66, UR44, -R6.reuse ;  /* 0x0000002c42427c23 */ /* 0x100fe20008010806 */
[--C-:B------:R-:W-:Y:S01]  /*10740*/  FFMA.FTZ R67, R67, UR44, -R6.reuse ;  /* 0x0000002c43437c23 */ /* 0x100fe20008010806 */
[--C-:B------:R-:W-:Y:S01]  /*10750*/  FFMA.FTZ R70, R70, UR44, -R6.reuse ;  /* 0x0000002c46467c23 */ /* 0x100fe20008010806 */
[----:B------:R-:W-:Y:S01]  /*10760*/  FADD.FTZ R38, R174, R31 ;  /* 0x0000001fae267221 */ /* 0x000fe20000010000 */
[----:B------:R-:W-:Y:S01]  /*10770*/  FFMA.FTZ R71, R71, UR44, -R6 ;  /* 0x0000002c47477c23 */ /* 0x000fe20008010806 */
[----:B------:R-:W0:Y:S01]  /*10780*/  MUFU.EX2 R177, R177 ;  /* 0x000000b100b17308 */ /* 0x000e220000000800 */
[----:B-1----:R-:W-:Y:S01]  /*10790*/  FADD.FTZ R27, R183, R36 ;  /* 0x00000024b71b7221 */ /* 0x002fe20000010000 */
[----:B------:R-:W-:Y:S01]  /*107a0*/  FADD.FTZ R31, R29, R38 ;  /* 0x000000261d1f7221 */ /* 0x000fe20000010000 */
[--C-:B------:R-:W-:Y:S01]  /*107b0*/  FFMA.FTZ R74, R74, UR44, -R6.reuse ;  /* 0x0000002c4a4a7c23 */ /* 0x100fe20008010806 */
[--C-:B------:R-:W-:Y:S01]  /*107c0*/  FFMA.FTZ R75, R75, UR44, -R6.reuse ;  /* 0x0000002c4b4b7c23 */ /* 0x100fe20008010806 */
[--C-:B------:R-:W-:Y:S01]  /*107d0*/  FFMA.FTZ R78, R78, UR44, -R6.reuse ;  /* 0x0000002c4e4e7c23 */ /* 0x100fe20008010806 */
[----:B------:R-:W-:Y:S01]  /*107e0*/  FADD.FTZ R38, R168, R31 ;  /* 0x0000001fa8267221 */ /* 0x000fe20000010000 */
[----:B------:R-:W-:Y:S01]  /*107f0*/  FFMA.FTZ R79, R79, UR44, -R6 ;  /* 0x0000002c4f4f7c23 */ /* 0x000fe20008010806 */
[----:B------:R-:W1:Y:S01]  /*10800*/  MUFU.EX2 R20, R20 ;  /* 0x0000001400147308 */ /* 0x000e620000000800 */
[----:B--2---:R-:W-:Y:S01]  /*10810*/  FADD.FTZ R36, R14, R27 ;  /* 0x0000001b0e247221 */ /* 0x004fe20000010000 */
        /* <DEDUP_REMOVED lines=9> */
[----:B------:R-:W-:-:S02]  /*108b0*/  F2FP.F16.F32.PACK_AB R180, R5, R180 ;  /* 0x000000b405b4723e */ /* 0x000fc400000000ff */
[----:B------:R-:W-:Y:S01]  /*108c0*/  F2FP.F16.F32.PACK_AB R182, R13, R182 ;  /* 0x000000b60db6723e */ /* 0x000fe200000000ff */
[----:B------:R-:W-:Y:S01]  /*108d0*/  FADD.FTZ R38, R164, R31 ;  /* 0x0000001fa4267221 */ /* 0x000fe20000010000 */
[C---:B------:R-:W-:Y:S01]  /*108e0*/  F2FP.F16.F32.PACK_AB R164, R3.reuse, R164 ;  /* 0x000000a403a4723e */ /* 0x040fe200000000ff */
[----:B------:R-:W0:Y:S01]  /*108f0*/  MUFU.EX2 R24, R24 ;  /* 0x0000001800187308 */ /* 0x000e220000000800 */
[----:B-1----:R-:W-:Y:S01]  /*10900*/  FADD.FTZ R36, R20, R27 ;  /* 0x0000001b14247221 */ /* 0x002fe20000010000 */
[----:B------:R-:W-:Y:S01]  /*10910*/  FADD.FTZ R31, R3, R38 ;  /* 0x00000026031f7221 */ /* 0x000fe20000010000 */
[----:B------:R-:W-:Y:S02]  /*10920*/  F2FP.F16.F32.PACK_AB R181, R12, R181 ;  /* 0x000000b50cb5723e */ /* 0x000fe400000000ff */
[----:B------:R-:W-:Y:S01]  /*10930*/  F2FP.F16.F32.PACK_AB R183, R14, R183 ;  /* 0x000000b70eb7723e */ /* 0x000fe200000000ff */
[----:B------:R-:W-:Y:S01]  /*10940*/  FADD.FTZ R38, R166, R31 ;  /* 0x0000001fa6267221 */ /* 0x000fe20000010000 */
[----:B------:R-:W-:Y:S01]  /*10950*/  IMAD.IADD R14, R192, 0x1, -R193 ;  /* 0x00000001c00e7824 */ /* 0x000fe200078e0ac1 */
        /* <DEDUP_REMOVED lines=11> */
[----:B------:R-:W-:Y:S02]  /*10a10*/  F2FP.F16.F32.PACK_AB R168, R33, R168 ;  /* 0x000000a821a8723e */ /* 0x000fe400000000ff */
[----:B------:R-:W-:Y:S01]  /*10a20*/  F2FP.F16.F32.PACK_AB R170, R37, R170 ;  /* 0x000000aa25aa723e */ /* 0x000fe200000000ff */
[----:B------:R-:W0:Y:S01]  /*10a30*/  MUFU.EX2 R175, R175 ;  /* 0x000000af00af7308 */ /* 0x000e220000000800 */
[----:B-1----:R-:W-:Y:S01]  /*10a40*/  FADD.FTZ R27, R173, R36 ;  /* 0x00000024ad1b7221 */ /* 0x002fe20000010000 */
[----:B------:R-:W-:-:S02]  /*10a50*/  F2FP.F16.F32.PACK_AB R166, R41, R166 ;  /* 0x000000a629a6723e */ /* 0x000fc400000000ff */
[----:B------:R-:W-:Y:S02]  /*10a60*/  F2FP.F16.F32.PACK_AB R160, R45, R160 ;  /* 0x000000a02da0723e */ /* 0x000fe400000000ff */
[----:B------:R-:W-:Y:S02]  /*10a70*/  F2FP.F16.F32.PACK_AB R177, R20, R177 ;  /* 0x000000b114b1723e */ /* 0x000fe400000000ff */
[----:B------:R-:W1:Y:S01]  /*10a80*/  MUFU.EX2 R28, R28 ;  /* 0x0000001c001c7308 */ /* 0x000e620000000800 */
[----:B--2---:R-:W-:Y:S01]  /*10a90*/  FADD.FTZ R36, R26, R27 ;  /* 0x0000001b1a247221 */ /* 0x004fe20000010000 */
[----:B------:R-:W-:Y:S02]  /*10aa0*/  F2FP.F16.F32.PACK_AB R179, R24, R179 ;  /* 0x000000b318b3723e */ /* 0x000fe400000000ff */
[----:B------:R-:W-:-:S04]  /*10ab0*/  F2FP.F16.F32.PACK_AB R173, R26, R173 ;  /* 0x000000ad1aad723e */ /* 0x000fc800000000ff */
        /* <DEDUP_REMOVED lines=11> */
[----:B-1----:R-:W-:Y:S01]  /*10b70*/  FADD.FTZ R27, R171, R36 ;  /* 0x00000024ab1b7221 */ /* 0x002fe20000010000 */
[----:B------:R-:W-:Y:S01]  /*10b80*/  FADD.FTZ R36, R162, R31 ;  /* 0x0000001fa2247221 */ /* 0x000fe20000010000 */
[----:B------:R-:W-:-:S03]  /*10b90*/  F2FP.F16.F32.PACK_AB R162, R49, R162 ;  /* 0x000000a231a2723e */ /* 0x000fc600000000ff */
[----:B------:R-:W-:Y:S02]  /*10ba0*/  FADD.FTZ R13, R49, R36 ;  /* 0x00000024310d7221 */ /* 0x000fe40000010000 */
[----:B------:R-:W1:Y:S01]  /*10bb0*/  MUFU.EX2 R34, R59 ;  /* 0x0000003b00227308 */ /* 0x000e620000000800 */
[----:B--2---:R-:W-:Y:S01]  /*10bc0*/  FADD.FTZ R6, R32, R27 ;  /* 0x0000001b20067221 */ /* 0x004fe20000010000 */
[----:B------:R-:W-:Y:S01]  /*10bd0*/  FADD.FTZ R36, R156, R13 ;  /* 0x0000000d9c247221 */ /* 0x000fe20000010000 */
        /* <DEDUP_REMOVED lines=18> */
[----:B------:R-:W-:-:S04]  /*10d00*/  IMAD R13, R197, 0x80, R14 ;  /* 0x00000080c50d7824 */ /* 0x000fc800078e020e */
[----:B------:R-:W-:Y:S02]  /*10d10*/  IMAD.IADD R10, R13, 0x1, R10 ;  /* 0x000000010d0a7824 */ /* 0x000fe400078e020a */
        /* <DEDUP_REMOVED lines=34> */
[----:B--2---:R-:W-:Y:S01]  /*10f40*/  FADD.FTZ R12, R86, R3 ;  /* 0x00000003560c7221 */ /* 0x004fe20000010000 */
[----:B------:R-:W-:Y:S02]  /*10f50*/  VIADD R3, R129, 0xfffffffe ;  /* 0xfffffffe81037836 */ /* 0x000fe40000000000 */
[C---:B0-----:R-:W-:Y:S01]  /*10f60*/  FADD.FTZ R6, R65.reuse, R6 ;  /* 0x0000000641067221 */ /* 0x041fe20000010000 */
[----:B------:R-:W-:Y:S01]  /*10f70*/  F2FP.F16.F32.PACK_AB R154, R65, R154 ;  /* 0x0000009a419a723e */ /* 0x000fe200000000ff */
[C---:B-1----:R-:W-:Y:S01]  /*10f80*/  FADD.FTZ R5, R87.reuse, R12 ;  /* 0x0000000c57057221 */ /* 0x042fe20000010000 */
[----:B------:R-:W-:Y:S01]  /*10f90*/  F2FP.F16.F32.PACK_AB R155, R87, R86 ;  /* 0x00000056579b723e */ /* 0x000fe200000000ff */
        /* <DEDUP_REMOVED lines=12> */
.L_x_7038:
[----:B------:R-:W-:-:S13]  /*11060*/  ISETP.NE.AND P3, PT, R11, 0x1, PT ;  /* 0x000000010b00780c */ /* 0x000fda0003f65270 */
[----:B------:R-:W0:Y:S02]  /*11070*/  @P3 LDC.64 R20, c[0x0][0x9e8] ;  /* 0x00027a00ff143b82 */ /* 0x000e240000000a00 */
[----:B0-----:R-:W-:-:S05]  /*11080*/  @P3 IMAD.HI.U32 R20, R12, R20, RZ ;  /* 0x000000140c143227 */ /* 0x001fca00078e00ff */
[----:B------:R-:W-:-:S07]  /*11090*/  @P3 SHF.R.U32.HI R12, RZ, R21, R20 ;  /* 0x00000015ff0c3219 */ /* 0x000fce0000011614 */
.L_x_7039:
[----:B------:R-:W-:Y:S05]  /*110a0*/  BSYNC B0 ;  /* 0x0000000000007941 */ /* 0x000fea0003800000 */
.L_x_7037:
[----:B------:R-:W-:-:S05]  /*110b0*/  IMAD R11, R12, R11, R11 ;  /* 0x0000000b0c0b7224 */ /* 0x000fca00078e020b */
[----:B------:R-:W-:-:S07]  /*110c0*/  VIMNMX R10, R10, R11, PT ;  /* 0x0000000b0a0a7248 */ /* 0x000fce0003fe0100 */
.L_x_7036:
[----:B------:R-:W-:Y:S01]  /*110d0*/  SHF.R.S32.HI R11, RZ, 0x1f, R10 ;  /* 0x0000001fff0b7819 */ /* 0x000fe2000001140a */
[----:B------:R-:W-:Y:S01]  /*110e0*/  ULDC UR49, c[0x0][0x9e4] ;  /* 0x0002790000317ab9 */ /* 0x000fe20000000800 */
[----:B------:R-:W-:Y:S01]  /*110f0*/  ULDC UR46, c[0x0][0x9e4] ;  /* 0x00027900002e7ab9 */ /* 0x000fe20000000800 */
[----:B------:R-:W-:Y:S01]  /*11100*/  ULDC UR50, c[0x0][0x9dc] ;  /* 0x0002770000327ab9 */ /* 0x000fe20000000800 */
[----:B------:R-:W-:Y:S01]  /*11110*/  LEA.HI R11, R11, R10, RZ, 0x7 ;  /* 0x0000000a0b0b7211 */ /* 0x000fe200078f38ff */
[----:B------:R-:W-:Y:S01]  /*11120*/  ULDC UR52, c[0x0][0x9dc] ;  /* 0x0002770000347ab9 */ /* 0x000fe20000000800 */
[----:B------:R-:W-:Y:S01]  /*11130*/  ULDC UR45, c[0x0][0x988] ;  /* 0x00026200002d7ab9 */ /* 0x000fe20000000800 */
[----:B------:R-:W-:Y:S01]  /*11140*/  ULDC UR48, c[0x0][0x988] ;  /* 0x0002620000307ab9 */ /* 0x000fe20000000800 */
[----:B------:R-:W-:Y:S01]  /*11150*/  SHF.R.S32.HI R11, RZ, 0x7, R11 ;  /* 0x00000007ff0b7819 */ /* 0x000fe2000001140b */
[----:B------:R-:W-:Y:S01]  /*11160*/  ULDC UR47, c[0x0][0x988] ;  /* 0x00026200002f7ab9 */ /* 0x000fe20000000800 */
[----:B------:R-:W-:Y:S01]  /*11170*/  ULDC UR53, c[0x0][0x9e0] ;  /* 0x0002780000357ab9 */ /* 0x000fe20000000800 */
[----:B------:R-:W-:Y:S01]  /*11180*/  ULDC UR51, c[0x0][0x9e0] ;  /* 0x0002780000337ab9 */ /* 0x000fe20000000800 */
[----:B------:R-:W-:-:S02]  /*11190*/  VIMNMX R20, R198, R11, !PT ;  /* 0x0000000bc6147248 */ /* 0x000fc40007fe0100 */
[----:B------:R-:W-:Y:S02]  /*111a0*/  CS2R R150, SRZ ;  /* 0x0000000000967805 */ /* 0x000fe4000001ff00 */
[----:B------:R-:W-:Y:S02]  /*111b0*/  CS2R R148, SRZ ;  /* 0x0000000000947805 */ /* 0x000fe4000001ff00 */
        /* <DEDUP_REMOVED lines=16> */
[----:B-----5:R-:W-:Y:S02]  /*112c0*/  CS2R R116, SRZ ;  /* 0x0000000000747805 */ /* 0x020fe4000001ff00 */
        /* <DEDUP_REMOVED lines=14> */
[----:B------:R-:W-:Y:S06]  /*113b0*/  @!P3 BRA `(.L_x_7040) ;  /* 0x00000030009cb947 */ /* 0x000fec0003800000 */
[----:B------:R-:W-:Y:S02]  /*113c0*/  IMAD.IADD R21, R4, 0x1, R14 ;  /* 0x0000000104157824 */ /* 0x000fe400078e020e */
[----:B------:R-:W-:Y:S02]  /*113d0*/  IMAD.MOV.U32 R151, RZ, RZ, RZ ;  /* 0x000000ffff977224 */ /* 0x000fe400078e00ff */
[----:B------:R-:W-:-:S07]  /*113e0*/  VIADD R199, R21, 0x8 ;  /* 0x0000000815c77836 */ /* 0x000fce0000000000 */
.L_x_7058:
[----:B------:R-:W-:Y:S01]  /*113f0*/  ISETP.NE.AND P3, PT, R196, RZ, PT ;  /* 0x000000ffc400720c */ /* 0x000fe20003f65270 */
[----:B------:R-:W-:Y:S01]  /*11400*/  VIADD R215, R184, 0x1 ;  /* 0x00000001b8d77836 */ /* 0x000fe20000000000 */
[----:B------:R-:W-:Y:S05]  /*11410*/  YIELD ;  /* 0x0000000000007946 */ /* 0x000fea0003800000 */
[----:B------:R-:W-:-:S04]  /*11420*/  ISETP.NE.AND P4, PT, R215, 0x2, PT ;  /* 0x00000002d700780c */ /* 0x000fc80003f85270 */
[----:B------:R-:W-:Y:S02]  /*11430*/  SEL R15, RZ, 0x1, P4 ;  /* 0x00000001ff0f7807 */ /* 0x000fe40002000000 */
[----:B------:R-:W-:Y:S02]  /*11440*/  SEL R215, R215, RZ, P4 ;  /* 0x000000ffd7d77207 */ /* 0x000fe40002000000 */
[----:B------:R-:W-:Y:S01]  /*11450*/  LOP3.LUT R15, R186, R15, RZ, 0x3c, !PT ;  /* 0x0000000fba0f7212 */ /* 0x000fe200078e3cff */
[----:B------:R-:W-:Y:S06]  /*11460*/  @P3 BRA `(.L_x_7041) ;  /* 0x0000000000303947 */ /* 0x000fec0003800000 */
[----:B------:R-:W-:Y:S05]  /*11470*/  @!P0 BRA `(.L_x_7042) ;  /* 0x0000000000048947 */ /* 0x000fea0003800000 */
[----:B------:R-:W-:Y:S01]  /*11480*/  BPT.TRAP 0x1 ;  /* 0x000000040000795c */ /* 0x000fe20000300000 */
.L_x_7042:
[----:B------:R-:W-:Y:S01]  /*11490*/  IMAD R10, R215, 0x8, R2 ;  /* 0x00000008d70a7824 */ /* 0x000fe200078e0202 */
[----:B------:R-:W-:-:S04]  /*114a0*/  SHF.L.U32 R7, R15, 0x1f, RZ ;  /* 0x0000001f0f077819 */ /* 0x000fc800000006ff */
[----:B------:R0:W1:Y:S01]  /*114b0*/  SYNCS.PHASECHK.TRANS64.TRYWAIT P4, [R10+URZ+0x28830], R7 ;  /* 0x028830070a0075a7 */ /* 0x000062000808017f */
[----:B------:R-:W-:Y:S05]  /*114c0*/  @!P0 BRA `(.L_x_7043) ;  /* 0x0000000000048947 */ /* 0x000fea0003800000 */
[----:B------:R-:W-:Y:S01]  /*114d0*/  BPT.TRAP 0x1 ;  /* 0x000000040000795c */ /* 0x000fe20000300000 */
.L_x_7043:
[----:B------:R-:W-:Y:S04]  /*114e0*/  BSSY B0, `(.L_x_7041) ;  /* 0x0000004000007945 */ /* 0x000fe80003800000 */
[----:B-1----:R-:W-:Y:S05]  /*114f0*/  @P4 BRA `(.L_x_7044) ;  /* 0x0000000000084947 */ /* 0x002fea0003800000 */
[----:B------:R-:W1:Y:S02]  /*11500*/  SYNCS.PHASECHK.TRANS64.TRYWAIT P4, [R10+URZ+0x28830], R7 ;  /* 0x028830070a0075a7 */ /* 0x000e64000808017f */
[----:B-1----:R-:W-:Y:S05]  /*11510*/  @!P4 BRA `(.L_x_7045) ;  /* 0x0000012800c0c947 */ /* 0x002fea0003800000 */
.L_x_7044:
[----:B------:R-:W-:Y:S05]  /*11520*/  BSYNC B0 ;  /* 0x0000000000007941 */ /* 0x000fea0003800000 */
.L_x_7041:
[----:B01----:R-:W0:Y:S01]  /*11530*/  S2R R7, SR_TID.X ;  /* 0x0000000000077919 */ /* 0x003e220000002100 */
[----:B------:R-:W-:Y:S05]  /*11540*/  WARPSYNC.ALL ;  /* 0x0000000000007948 */ /* 0x000fea0003800000 */
[----:B------:R-:W-:Y:S02]  /*11550*/  IMAD R10, R215, 0x800, R8 ;  /* 0x00000800d70a7824 */ /* 0x000fe400078e0208 */
[----:B------:R-:W-:Y:S02]  /*11560*/  IMAD.MOV.U32 R11, RZ, RZ, 0x40000040 ;  /* 0x40000040ff0b7424 */ /* 0x000fe400078e00ff */
[C---:B------:R-:W-:Y:S01]  /*11570*/  VIADD R12, R10.reuse, 0x2 ;  /* 0x000000020a0c7836 */ /* 0x040fe20000000000 */
[----:B------:R-:W-:Y:S01]  /*11580*/  R2UR UR34, R10 ;  /* 0x000000000a2272ca */ /* 0x000fe200000e0000 */
[----:B------:R-:W-:Y:S01]  /*11590*/  IMAD.MOV.U32 R13, RZ, RZ, 0x40000040 ;  /* 0x40000040ff0d7424 */ /* 0x000fe200078e00ff */
[----:B------:R-:W-:Y:S01]  /*115a0*/  R2UR UR35, R11 ;  /* 0x000000000b2372ca */ /* 0x000fe200000e0000 */
[----:B------:R-:W-:Y:S01]  /*115b0*/  IMAD.MOV.U32 R11, RZ, RZ, 0x40000040 ;  /* 0x40000040ff0b7424 */ /* 0x000fe200078e00ff */
[----:B------:R-:W-:Y:S01]  /*115c0*/  R2UR UR6, R12 ;  /* 0x000000000c0672ca */ /* 0x000fe200000e0000 */
[----:B------:R-:W-:Y:S01]  /*115d0*/  VIADD R12, R10, 0x4 ;  /* 0x000000040a0c7836 */ /* 0x000fe20000000000 */
[----:B------:R-:W-:Y:S01]  /*115e0*/  R2UR UR7, R13 ;  /* 0x000000000d0772ca */ /* 0x000fe200000e0000 */
[----:B------:R-:W-:Y:S01]  /*115f0*/  IMAD.MOV.U32 R13, RZ, RZ, 0x40000040 ;  /* 0x40000040ff0d7424 */ /* 0x000fe200078e00ff */
[----:B------:R-:W-:-:S02]  /*11600*/  R2UR UR31, R11 ;  /* 0x000000000b1f72ca */ /* 0x000fc400000e0000 */
        /* <DEDUP_REMOVED lines=8> */
[----:B0-----:R-:W-:Y:S02]  /*11690*/  SHF.R.U32.HI R7, RZ, 0x7, R7 ;  /* 0x00000007ff077819 */ /* 0x001fe40000011607 */
[----:B------:R-:W-:Y:S01]  /*116a0*/  R2UR UR18, R12 ;  /* 0x000000000c1272ca */ /* 0x000fe200000e0000 */
[----:B------:R-:W-:Y:S01]  /*116b0*/  VIADD R12, R10, 0x402 ;  /* 0x000004020a0c7836 */ /* 0x000fe20000000000 */
[----:B------:R-:W-:Y:S01]  /*116c0*/  R2UR UR19, R13 ;  /* 0x000000000d1372ca */ /* 0x000fe200000e0000 */
[----:B------:R-:W-:Y:S02]  /*116d0*/  VIADD R7, R7, 0x8 ;  /* 0x0000000807077836 */ /* 0x000fe40000000000 */
[----:B------:R-:W-:Y:S01]  /*116e0*/  IMAD.MOV.U32 R13, RZ, RZ, 0x40000040 ;  /* 0x40000040ff0d7424 */ /* 0x000fe200078e00ff */
[----:B------:R-:W-:Y:S01]  /*116f0*/  R2UR UR22, R12 ;  /* 0x000000000c1672ca */ /* 0x000fe200000e0000 */
[C---:B------:R-:W-:Y:S01]  /*11700*/  VIADD R12, R10.reuse, 0x404 ;  /* 0x000004040a0c7836 */ /* 0x040fe20000000000 */
[----:B------:R0:W-:Y:S01]  /*11710*/  BAR.SYNC.DEFER_BLOCKING R7, 0x100 ;  /* 0x000400070000751d */ /* 0x0001e20000010000 */
[----:B------:R-:W-:Y:S01]  /*11720*/  VIADD R10, R10, 0x406 ;  /* 0x000004060a0a7836 */ /* 0x000fe20000000000 */
[----:B------:R-:W-:Y:S01]  /*11730*/  R2UR UR23, R13 ;  /* 0x000000000d1772ca */ /* 0x000fe200000e0000 */
[----:B------:R-:W-:Y:S01]  /*11740*/  IMAD.MOV.U32 R13, RZ, RZ, 0x40000040 ;  /* 0x40000040ff0d7424 */ /* 0x000fe200078e00ff */
[----:B------:R-:W-:-:S02]  /*11750*/  R2UR UR26, R12 ;  /* 0x000000000c1a72ca */ /* 0x000fc400000e0000 */
[----:B------:R-:W-:Y:S02]  /*11760*/  R2UR UR30, R10 ;  /* 0x000000000a1e72ca */ /* 0x000fe400000e0000 */
[----:B------:R-:W-:Y:S01]  /*11770*/  R2UR UR27, R13 ;  /* 0x000000000d1b72ca */ /* 0x000fe200000e0000 */
        /* <DEDUP_REMOVED lines=27> */
.L_x_7047:
[----:B------:R-:W-:Y:S01]  /*11930*/  SHF.L.U32 R7, R186, 0x1f, RZ ;  /* 0x0000001fba077819 */ /* 0x000fe200000006ff */
[----:B------:R-:W-:-:S04]  /*11940*/  IMAD R10, R184, 0x8, R2 ;  /* 0x00000008b80a7824 */ /* 0x000fc800078e0202 */
[----:B------:R0:W1:Y:S01]  /*11950*/  SYNCS.PHASECHK.TRANS64.TRYWAIT P3, [R10+URZ+0x28850], R7 ;  /* 0x028850070a0075a7 */ /* 0x000062000806017f */
[----:B------:R-:W-:Y:S05]  /*11960*/  @!P0 BRA `(.L_x_7048) ;  /* 0x0000000000048947 */ /* 0x000fea0003800000 */
[----:B------:R-:W-:Y:S01]  /*11970*/  BPT.TRAP 0x1 ;  /* 0x000000040000795c */ /* 0x000fe20000300000 */
.L_x_7048:
[----:B-1----:R-:W-:Y:S05]  /*11980*/  @P3 BRA `(.L_x_7046) ;  /* 0x0000000000083947 */ /* 0x002fea0003800000 */
[----:B------:R-:W1:Y:S02]  /*11990*/  SYNCS.PHASECHK.TRANS64.TRYWAIT P3, [R10+URZ+0x28850], R7 ;  /* 0x028850070a0075a7 */ /* 0x000e64000806017f */
[----:B-1----:R-:W-:Y:S05]  /*119a0*/  @!P3 BRA `(.L_x_7049) ;  /* 0x0000012400b0b947 */ /* 0x002fea0003800000 */
.L_x_7046:
[----:B01----:R-:W-:Y:S01]  /*119b0*/  VIADD R7, R2, 0x400 ;  /* 0x0000040002077836 */ /* 0x003fe20000000000 */
[----:B------:R-:W-:Y:S05]  /*119c0*/  WARPSYNC.ALL ;  /* 0x0000000000007948 */ /* 0x000fea0003800000 */
[----:B------:R-:W-:Y:S01]  /*119d0*/  SHF.R.U32.HI R7, RZ, 0x4, R7 ;  /* 0x00000004ff077819 */ /* 0x000fe20000011607 */
[----:B------:R-:W-:Y:S01]  /*119e0*/  IMAD.MOV.U32 R11, RZ, RZ, 0x40000040 ;  /* 0x40000040ff0b7424 */ /* 0x000fe200078e00ff */
[----:B------:R-:W-:Y:S01]  /*119f0*/  WARPGROUP.ARRIVE ;  /* 0x00000000000079c5 */ /* 0x000fe20000000000 */
[----:B------:R-:W-:Y:S01]  /*11a00*/  IMAD.MOV.U32 R13, RZ, RZ, 0x40000040 ;  /* 0x40000040ff0d7424 */ /* 0x000fe200078e00ff */
[----:B------:R-:W-:-:S04]  /*11a10*/  LOP3.LUT R7, R7, 0x3fff, RZ, 0xc0, !PT ;  /* 0x00003fff07077812 */ /* 0x000fc800078ec0ff */
[----:B------:R-:W0:Y:S01]  /*11a20*/  S2R R186, SR_TID.X ;  /* 0x0000000000ba7919 */ /* 0x000e220000002100 */
[----:B------:R-:W-:Y:S01]  /*11a30*/  R2UR UR7, R11 ;  /* 0x000000000b0772ca */ /* 0x000fe200000e0000 */
[----:B------:R-:W-:Y:S01]  /*11a40*/  IMAD.MOV.U32 R11, RZ, RZ, 0x40000040 ;  /* 0x40000040ff0b7424 */ /* 0x000fe200078e00ff */
[----:B------:R-:W-:-:S05]  /*11a50*/  LOP3.LUT R7, R7, 0x4000000, RZ, 0xfc, !PT ;  /* 0x0400000007077812 */ /* 0x000fca00078efcff */
[----:B------:R-:W-:Y:S02]  /*11a60*/  IMAD R10, R184, 0x800, R7 ;  /* 0x00000800b80a7824 */ /* 0x000fe400078e0207 */
[----:B------:R-:W-:Y:S02]  /*11a70*/  @!P1 IMAD R7, R215, 0x8, R2 ;  /* 0x00000008d7079824 */ /* 0x000fe400078e0202 */
[C---:B------:R-:W-:Y:S01]  /*11a80*/  VIADD R12, R10.reuse, 0x80 ;  /* 0x000000800a0c7836 */ /* 0x040fe20000000000 */
[----:B------:R-:W-:Y:S01]  /*11a90*/  R2UR UR6, R10 ;  /* 0x000000000a0672ca */ /* 0x000fe200000e0000 */
[----:B------:R-:W-:-:S05]  /*11aa0*/  @!P1 VIADD R7, R7, 0x28840 ;  /* 0x0002884007079836 */ /* 0x000fca0000000000 */
[----:B------:R-:W-:-:S07]  /*11ab0*/  @!P1 PRMT R7, RZ, 0x654, R7 ;  /* 0x00000654ff079816 */ /* 0x000fce0000000007 */
[----:B------:R-:W-:Y:S01]  /*11ac0*/  HGMMA.64x128x16.F32 R88, R180, gdesc[UR4].tnspB, R88, gsb0 ;  /* 0x41e00004b4587df0 */ /* 0x000fe20008000858 */
[----:B------:R-:W-:Y:S02]  /*11ad0*/  R2UR UR6, R12 ;  /* 0x000000000c0672ca */ /* 0x000fe400000e0000 */
[----:B------:R-:W-:Y:S01]  /*11ae0*/  R2UR UR7, R13 ;  /* 0x000000000d0772ca */ /* 0x000fe200000e0000 */
[----:B------:R-:W-:Y:S01]  /*11af0*/  IMAD.MOV.U32 R13, RZ, RZ, 0x40000040 ;  /* 0x40000040ff0d7424 */ /* 0x000fe200078e00ff */
[----:B------:R-:W-:Y:S02]  /*11b00*/  IADD3 R12, R10, 0x100, RZ ;  /* 0x000001000a0c7810 */ /* 0x000fe40007ffe0ff */
[----:B0-----:R-:W-:Y:S01]  /*11b10*/  SHF.R.U32.HI R186, RZ, 0x7, R186 ;  /* 0x00000007ffba7819 */ /* 0x001fe200000116ba */
        /* <DEDUP_REMOVED lines=34> */
[----:B------:R-:W-:-:S05]  /*11d40*/  IMAD.SHL.U32 R13, R3, 0x80, RZ ;  /* 0x00000080030d7824 */ /* 0x000fca00078e00ff */
[----:B------:R-:W-:-:S05]  /*11d50*/  IADD3 R12, R192, 0x1, -R13 ;  /* 0x00000001c00c7810 */ /* 0x000fca0007ffe80d */
[----:B------:R-:W-:-:S04]  /*11d60*/  IMAD.IADD R12, R12, 0x1, -R193 ;  /* 0x000000010c0c7824 */ /* 0x000fc800078e0ac1 */
[----:B------:R-:W-:Y:S01]  /*11d70*/  IMAD R12, R191, -0x2, R12 ;  /* 0xfffffffebf0c7824 */ /* 0x000fe200078e020c */
[----:B------:R-:W-:Y:S02]  /*11d80*/  WARPGROUP.DEPBAR.LE gsb0, 0x0 ;  /* 0x00008000000079c5 */ /* 0x000fe40000010000 */
[----:B------:R-:W-:-:S06]  /*11d90*/  WARPGROUP.ARRIVE ;  /* 0x00000000000079c5 */ /* 0x000fcc0000000000 */
[----:B------:R-:W-:Y:S01]  /*11da0*/  HGMMA.64x128x16.F32 R88, R156, gdesc[UR4].tnspB, R88, gsb0 ;  /* 0x41e000049c587df0 */ /* 0x000fe20008000858 */
[----:B------:R-:W-:Y:S02]  /*11db0*/  R2UR UR6, R10 ;  /* 0x000000000a0672ca */ /* 0x000fe400000e0000 */
[----:B------:R-:W-:Y:S02]  /*11dc0*/  R2UR UR7, R11 ;  /* 0x000000000b0772ca */ /* 0x000fe400000e0000 */
[----:B------:R-:W-:Y:S01]  /*11dd0*/  IADD3 R10, -R186, 0xb, RZ ;  /* 0x0000000bba0a7810 */ /* 0x000fe20007ffe1ff */
[----:B------:R-:W-:Y:S02]  /*11de0*/  WARPGROUP.DEPBAR.LE gsb0, 0x0 ;  /* 0x00008000000079c5 */ /* 0x000fe40000010000 */
[----:B------:R-:W-:-:S08]  /*11df0*/  WARPGROUP.ARRIVE ;  /* 0x00000000000079c5 */ /* 0x000fd00000000000 */
[----:B------:R-:W-:Y:S03]  /*11e00*/  HGMMA.64x128x16.F32 R88, R152, gdesc[UR4].tnspB, R88, gsb0 ;  /* 0x41e0000498587df0 */ /* 0x000fe60008000858 */
[----:B------:R-:W-:Y:S02]  /*11e10*/  WARPGROUP.DEPBAR.LE gsb0, 0x0 ;  /* 0x00008000000079c5 */ /* 0x000fe40000010000 */
[----:B------:R0:W-:Y:S06]  /*11e20*/  BAR.ARV R10, 0x100 ;  /* 0x0004000a0000751d */ /* 0x0001ec0000002000 */
[----:B------:R1:W-:Y:S01]  /*11e30*/  @!P1 SYNCS.ARRIVE.TRANS64.RED.A1T0 RZ, [R7+URZ], RZ ;  /* 0x000000ff07ff99a7 */ /* 0x0003e2000810043f */
[----:B------:R-:W-:-:S02]  /*11e40*/  VIADD R155, R12, UR53 ;  /* 0x000000350c9b7c36 */ /* 0x000fc40008000000 */
[----:B-1----:R-:W-:-:S05]  /*11e50*/  IMAD.U32 R7, RZ, RZ, UR50 ;  /* 0x00000032ff077e24 */ /* 0x002fca000f8e00ff */
[----:B------:R-:W-:-:S05]  /*11e60*/  LOP3.LUT R157, RZ, R7, RZ, 0x33, !PT ;  /* 0x00000007ff9d7212 */ /* 0x000fca00078e33ff */
[----:B------:R-:W-:Y:S02]  /*11e70*/  IMAD.IADD R157, R157, 0x1, R12 ;  /* 0x000000019d9d7824 */ /* 0x000fe400078e020c */
[C---:B------:R-:W-:Y:S02]  /*11e80*/  IMAD.IADD R12, R4.reuse, 0x1, R155 ;  /* 0x00000001040c7824 */ /* 0x040fe400078e029b */
[----:B------:R-:W-:Y:S01]  /*11e90*/  IMAD.IADD R152, R4, 0x1, R157 ;  /* 0x0000000104987824 */ /* 0x000fe200078e029d */
[----:B0-----:R-:W-:Y:S06]  /*11ea0*/  @!P2 BRA `(.L_x_7050) ;  /* 0x00000000005ca947 */ /* 0x001fec0003800000 */
[----:B------:R-:W-:Y:S01]  /*11eb0*/  IMAD.IADD R153, R4, 0x1, R14 ;  /* 0x0000000104997824 */ /* 0x000fe200078e020e */
[----:B------:R-:W-:Y:S04]  /*11ec0*/  BSSY B0, `(.L_x_7051) ;  /* 0x0000011000007945 */ /* 0x000fe80003800000 */
[----:B------:R-:W-:-:S13]  /*11ed0*/  ISETP.GT.AND P3, PT, R153, -0x1, PT ;  /* 0xffffffff9900780c */ /* 0x000fda0003f64270 */
[----:B------:R-:W-:Y:S05]  /*11ee0*/  @P3 BRA `(.L_x_7052) ;  /* 0x0000000000203947 */ /* 0x000fea0003800000 */
[----:B------:R-:W-:Y:S01]  /*11ef0*/  IMAD.U32 R156, RZ, RZ, UR49 ;  /* 0x00000031ff9c7e24 */ /* 0x000fe2000f8e00ff */
[----:B------:R-:W-:-:S04]  /*11f00*/  LOP3.LUT R153, RZ, R153, RZ, 0x33, !PT ;  /* 0x00000099ff997212 */ /* 0x000fc800078e33ff */
[----:B------:R-:W-:-:S13]  /*11f10*/  ISETP.NE.AND P3, PT, R156, 0x1, PT ;  /* 0x000000019c00780c */ /* 0x000fda0003f65270 */
[----:B------:R-:W0:Y:S02]  /*11f20*/  @P3 LDC.64 R10, c[0x0][0x9e8] ;  /* 0x00027a00ff0a3b82 */ /* 0x000e240000000a00 */
[----:B0-----:R-:W-:-:S05]  /*11f30*/  @P3 IMAD.HI.U32 R10, R153, R10, RZ ;  /* 0x0000000a990a3227 */ /* 0x001fca00078e00ff */
[----:B------:R-:W-:-:S04]  /*11f40*/  @P3 SHF.R.U32.HI R153, RZ, R11, R10 ;  /* 0x0000000bff993219 */ /* 0x000fc8000001160a */
[----:B------:R-:W-:Y:S01]  /*11f50*/  LOP3.LUT R10, RZ, R153, RZ, 0x33, !PT ;  /* 0x00000099ff0a7212 */ /* 0x000fe200078e33ff */
[----:B------:R-:W-:Y:S06]  /*11f60*/  BRA `(.L_x_7053) ;  /* 0x0000000000187947 */ /* 0x000fec0003800000 */
.L_x_7052:
[----:B------:R-:W-:-:S05]  /*11f70*/  IMAD.U32 R156, RZ, RZ, UR49 ;  /* 0x00000031ff9c7e24 */ /* 0x000fca000f8e00ff */
[----:B------:R-:W-:-:S13]  /*11f80*/  ISETP.NE.AND P3, PT, R156, 0x1, PT ;  /* 0x000000019c00780c */ /* 0x000fda0003f65270 */
[----:B------:R-:W0:Y:S02]  /*11f90*/  @P3 LDC.64 R10, c[0x0][0x9e8] ;  /* 0x00027a00ff0a3b82 */ /* 0x000e240000000a00 */
[----:B0-----:R-:W-:-:S04]  /*11fa0*/  @P3 IMAD.HI.U32 R154, R153, R10, RZ ;  /* 0x0000000a999a3227 */ /* 0x001fc800078e00ff */
[----:B------:R-:W-:Y:S01]  /*11fb0*/  IMAD.MOV.U32 R10, RZ, RZ, R153 ;  /* 0x000000ffff0a7224 */ /* 0x000fe200078e0099 */
[----:B------:R-:W-:-:S07]  /*11fc0*/  @P3 SHF.R.U32.HI R10, RZ, R11, R154 ;  /* 0x0000000bff0a3219 */ /* 0x000fce000001169a */
.L_x_7053:
[----:B------:R-:W-:Y:S05]  /*11fd0*/  BSYNC B0 ;  /* 0x0000000000007941 */ /* 0x000fea0003800000 */
.L_x_7051:
[----:B------:R-:W-:-:S04]  /*11fe0*/  IMAD R10, R10, R156, -R13 ;  /* 0x0000009c0a0a7224 */ /* 0x000fc800078e0a0d */
[----:B------:R-:W-:-:S05]  /*11ff0*/  IMAD R11, R191, -0x2, R10 ;  /* 0xfffffffebf0b7824 */ /* 0x000fca00078e020a */
[----:B------:R-:W-:Y:S02]  /*12000*/  VIADDMNMX R12, R11, R156, R12, PT ;  /* 0x0000009c0b0c7246 */ /* 0x000fe4000380010c */
[----:B------:R-:W-:-:S07]  /*12010*/  VIMNMX R152, R152, R11, !PT ;  /* 0x0000000b98987248 */ /* 0x000fce0007fe0100 */
.L_x_7050:
        /* <DEDUP_REMOVED lines=95> */
[--C-:B------:R-:W-:Y:S02]  /*12610*/  IADD3 R24, R155, 0x8, R4.reuse ;  /* 0x000000089b187810 */ /* 0x100fe40007ffe004 */
[----:B------:R-:W-:-:S02]  /*12620*/  IADD3 R12, R157, 0x8, R4 ;  /* 0x000000089d0c7810 */ /* 0x000fc40007ffe004 */
[----:B------:R-:W-:Y:S02]  /*12630*/  FSEL R84, R84, -INF , !P5 ;  /* 0xff80000054547808 */ /* 0x000fe40006800000 */
[----:B------:R-:W-:Y:S01]  /*12640*/  FSEL R85, R85, -INF , !P4 ;  /* 0xff80000055557808 */ /* 0x000fe20006000000 */
[----:B------:R-:W-:Y:S06]  /*12650*/  @!P2 BRA `(.L_x_7054) ;  /* 0x00000000005ca947 */ /* 0x000fec0003800000 */
        /* <DEDUP_REMOVED lines=12> */
.L_x_7056:
[----:B------:R-:W-:-:S05]  /*12720*/  IMAD.U32 R154, RZ, RZ, UR49 ;  /* 0x00000031ff9a7e24 */ /* 0x000fca000f8e00ff */
[----:B------:R-:W-:-:S13]  /*12730*/  ISETP.NE.AND P4, PT, R154, 0x1, PT ;  /* 0x000000019a00780c */ /* 0x000fda0003f85270 */
[----:B------:R-:W0:Y:S02]  /*12740*/  @P4 LDC.64 R10, c[0x0][0x9e8] ;  /* 0x00027a00ff0a4b82 */ /* 0x000e240000000a00 */
[----:B0-----:R-:W-:-:S04]  /*12750*/  @P4 IMAD.HI.U32 R152, R199, R10, RZ ;  /* 0x0000000ac7984227 */ /* 0x001fc800078e00ff */
[----:B------:R-:W-:Y:S01]  /*12760*/  IMAD.MOV.U32 R10, RZ, RZ, R199 ;  /* 0x000000ffff0a7224 */ /* 0x000fe200078e00c7 */
[----:B------:R-:W-:-:S07]  /*12770*/  @P4 SHF.R.U32.HI R10, RZ, R11, R152 ;  /* 0x0000000bff0a4219 */ /* 0x000fce0000011698 */
.L_x_7057:
[----:B------:R-:W-:Y:S05]  /*12780*/  BSYNC B0 ;  /* 0x0000000000007941 */ /* 0x000fea0003800000 */
.L_x_7055:
[----:B------:R-:W-:-:S04]  /*12790*/  IMAD R10, R10, R154, -R13 ;  /* 0x0000009a0a0a7224 */ /* 0x000fc800078e0a0d */
[----:B------:R-:W-:-:S05]  /*127a0*/  IMAD R11, R191, -0x2, R10 ;  /* 0xfffffffebf0b7824 */ /* 0x000fca00078e020a */
[----:B------:R-:W-:Y:S02]  /*127b0*/  VIADDMNMX R24, R11, R154, R24, PT ;  /* 0x0000009a0b187246 */ /* 0x000fe40003800118 */
[----:B------:R-:W-:-:S07]  /*127c0*/  VIMNMX R12, R12, R11, !PT ;  /* 0x0000000b0c0c7248 */ /* 0x000fce0007fe0100 */
.L_x_7054:
[----:B------:R-:W-:Y:S01]  /*127d0*/  FMNMX.FTZ R10, R153, R0, !PT ;  /* 0x00000000990a7209 */ /* 0x000fe20007810000 */
[----:B------:R-:W-:Y:S01]  /*127e0*/  UMOV UR44, UR48 ;  /* 0x00000030002c7c82 */ /* 0x000fe20008000000 */
[----:B------:R-:W-:Y:S01]  /*127f0*/  ISETP.GT.AND P5, PT, R12, 0x8, P3 ;  /* 0x000000080c00780c */ /* 0x000fe20001fa4270 */
[----:B------:R-:W-:Y:S01]  /*12800*/  IMAD.MOV.U32 R186, RZ, RZ, R15 ;  /* 0x000000ffffba7224 */ /* 0x000fe200078e000f */
        /* <DEDUP_REMOVED lines=11> */
[C---:B------:R-:W-:Y:S02]  /*128c0*/  ISETP.GT.AND P5, PT, R12.reuse, 0x18, P3 ;  /* 0x000000180c00780c */ /* 0x040fe40001fa4270 */
        /* <DEDUP_REMOVED lines=50> */
[C---:B------:R-:W-:Y:S01]  /*12bf0*/  ISETP.LT.OR P5, PT, R24.reuse, 0x39, P5 ;  /* 0x000000391800780c */ /* 0x040fe20002fa1670 */
[----:B------:R-:W0:Y:S01]  /*12c00*/  SHFL.BFLY PT, R11, R10, 0x2, 0x1f ;  /* 0x0c401f000a0b7f89 */ /* 0x000e2200000e0000 */
[----:B------:R-:W-:-:S02]  /*12c10*/  ISETP.LT.OR P4, PT, R24, 0x22, P4 ;  /* 0x000000221800780c */ /* 0x000fc40002781670 */
[----:B------:R-:W-:Y:S02]  /*12c20*/  FSEL R54, R54, -INF , !P5 ;  /* 0xff80000036367808 */ /* 0x000fe40006800000 */
[C---:B------:R-:W-:Y:S02]  /*12c30*/  ISETP.GT.AND P5, PT, R12.reuse, 0x40, P3 ;  /* 0x000000400c00780c */ /* 0x040fe40001fa4270 */
[----:B------:R-:W-:Y:S02]  /*12c40*/  FSEL R43, R43, -INF , !P4 ;  /* 0xff8000002b2b7808 */ /* 0x000fe40006000000 */
[----:B------:R-:W-:Y:S02]  /*12c50*/  ISETP.GT.AND P4, PT, R12, 0x29, P3 ;  /* 0x000000290c00780c */ /* 0x000fe40001f84270 */
[C---:B------:R-:W-:Y:S02]  /*12c60*/  ISETP.LT.OR P5, PT, R24.reuse, 0x41, P5 ;  /* 0x000000411800780c */ /* 0x040fe40002fa1670 */
[----:B------:R-:W-:-:S02]  /*12c70*/  ISETP.LT.OR P4, PT, R24, 0x2a, P4 ;  /* 0x0000002a1800780c */ /* 0x000fc40002781670 */
[----:B------:R-:W-:Y:S02]  /*12c80*/  FSEL R58, R58, -INF , !P5 ;  /* 0xff8000003a3a7808 */ /* 0x000fe40006800000 */
[C---:B------:R-:W-:Y:S02]  /*12c90*/  ISETP.GT.AND P5, PT, R12.reuse, 0x41, P3 ;  /* 0x000000410c00780c */ /* 0x040fe40001fa4270 */
[----:B------:R-:W-:Y:S02]  /*12ca0*/  FSEL R47, R47, -INF , !P4 ;  /* 0xff8000002f2f7808 */ /* 0x000fe40006000000 */
[----:B------:R-:W-:Y:S02]  /*12cb0*/  ISETP.GT.AND P4, PT, R12, 0x31, P3 ;  /* 0x000000310c00780c */ /* 0x000fe40001f84270 */
[----:B------:R-:W-:Y:S02]  /*12cc0*/  ISETP.LT.OR P5, PT, R24, 0x42, P5 ;  /* 0x000000421800780c */ /* 0x000fe40002fa1670 */
[----:B0-----:R-:W-:-:S02]  /*12cd0*/  FMNMX.FTZ R10, R10, R11, !PT ;  /* 0x0000000b0a0a7209 */ /* 0x001fc40007810000 */
[----:B------:R-:W-:Y:S02]  /*12ce0*/  ISETP.LT.OR P4, PT, R24, 0x32, P4 ;  /* 0x000000321800780c */ /* 0x000fe40002781670 */
[----:B------:R-:W-:Y:S01]  /*12cf0*/  FSEL R59, R59, -INF , !P5 ;  /* 0xff8000003b3b7808 */ /* 0x000fe20006800000 */
[----:B------:R-:W0:Y:S01]  /*12d00*/  SHFL.BFLY PT, R11, R10, 0x1, 0x1f ;  /* 0x0c201f000a0b7f89 */ /* 0x000e2200000e0000 */
[C---:B------:R-:W-:Y:S02]  /*12d10*/  ISETP.GT.AND P5, PT, R12.reuse, 0x48, P3 ;  /* 0x000000480c00780c */ /* 0x040fe40001fa4270 */
[----:B------:R-:W-:Y:S02]  /*12d20*/  FSEL R51, R51, -INF , !P4 ;  /* 0xff80000033337808 */ /* 0x000fe40006000000 */
[----:B------:R-:W-:Y:S02]  /*12d30*/  ISETP.GT.AND P4, PT, R12, 0x39, P3 ;  /* 0x000000390c00780c */ /* 0x000fe40001f84270 */
[----:B------:R-:W-:-:S02]  /*12d40*/  ISETP.LT.OR P5, PT, R24, 0x49, P5 ;  /* 0x000000491800780c */ /* 0x000fc40002fa1670 */
[----:B------:R-:W-:Y:S02]  /*12d50*/  ISETP.LT.OR P4, PT, R24, 0x3a, P4 ;  /* 0x0000003a1800780c */ /* 0x000fe40002781670 */
[----:B------:R-:W-:Y:S02]  /*12d60*/  FSEL R62, R62, -INF , !P5 ;  /* 0xff8000003e3e7808 */ /* 0x000fe40006800000 */
[----:B------:R-:W-:Y:S02]  /*12d70*/  ISETP.GT.AND P5, PT, R12, RZ, P3 ;  /* 0x000000ff0c00720c */ /* 0x000fe40001fa4270 */
[----:B------:R-:W-:Y:S02]  /*12d80*/  FSEL R55, R55, -INF , !P4 ;  /* 0xff80000037377808 */ /* 0x000fe40006000000 */
[----:B------:R-:W-:-:S04]  /*12d90*/  ISETP.LT.OR P5, PT, R24, 0x1, P5 ;  /* 0x000000011800780c */ /* 0x000fc80002fa1670 */
[----:B------:R-:W-:Y:S02]  /*12da0*/  FSEL R26, R26, -INF , !P5 ;  /* 0xff8000001a1a7808 */ /* 0x000fe40006800000 */
[----:B------:R-:W-:Y:S02]  /*12db0*/  ISETP.GT.AND P5, PT, R12, 0x49, P3 ;  /* 0x000000490c00780c */ /* 0x000fe40001fa4270 */
[----:B0-----:R-:W-:Y:S02]  /*12dc0*/  FMNMX.FTZ R10, R10, R11, !PT ;  /* 0x0000000b0a0a7209 */ /* 0x001fe40007810000 */
[----:B------:R-:W-:Y:S02]  /*12dd0*/  ISETP.LT.OR P5, PT, R24, 0x4a, P5 ;  /* 0x0000004a1800780c */ /* 0x000fe40002fa1670 */
[C---:B------:R-:W-:Y:S01]  /*12de0*/  FSETP.NEU.FTZ.AND P4, PT, R10.reuse, -INF , PT ;  /* 0xff8000000a00780b */ /* 0x040fe20003f9d000 */
[----:B------:R-:W-:Y:S01]  /*12df0*/  FMUL.FTZ R152, R10, UR44 ;  /* 0x0000002c0a987c20 */ /* 0x000fe20008410000 */
[----:B------:R-:W-:-:S02]  /*12e00*/  FSEL R63, R63, -INF , !P5 ;  /* 0xff8000003f3f7808 */ /* 0x000fc40006800000 */
[----:B------:R-:W-:Y:S02]  /*12e10*/  ISETP.GT.AND P5, PT, R12, 0x50, P3 ;  /* 0x000000500c00780c */ /* 0x000fe40001fa4270 */
[----:B------:R-:W-:Y:S02]  /*12e20*/  FSEL R152, R152, RZ, P4 ;  /* 0x000000ff98987208 */ /* 0x000fe40002000000 */
[----:B------:R-:W-:-:S03]  /*12e30*/  ISETP.LT.OR P5, PT, R24, 0x51, P5 ;  /* 0x000000511800780c */ /* 0x000fc60002fa1670 */
[--C-:B------:R-:W-:Y:S01]  /*12e40*/  FFMA.FTZ R182, R28, UR44, -R152.reuse ;  /* 0x0000002c1cb67c23 */ /* 0x100fe20008010898 */
[----:B------:R-:W-:Y:S01]  /*12e50*/  FMNMX.FTZ R28, R26, R9, !PT ;  /* 0x000000091a1c7209 */ /* 0x000fe20007810000 */
[--C-:B------:R-:W-:Y:S01]  /*12e60*/  FFMA.FTZ R13, R29, UR44, -R152.reuse ;  /* 0x0000002c1d0d7c23 */ /* 0x100fe20008010898 */
[--C-:B------:R-:W-:Y:S01]  /*12e70*/  FFMA.FTZ R180, R25, UR44, -R152.reuse ;  /* 0x0000002c19b47c23 */ /* 0x100fe20008010898 */
[--C-:B------:R-:W-:Y:S01]  /*12e80*/  FFMA.FTZ R25, R33, UR44, -R152.reuse ;  /* 0x0000002c21197c23 */ /* 0x100fe20008010898 */
[----:B------:R-:W-:Y:S01]  /*12e90*/  FMNMX.FTZ R29, R27, R28, !PT ;  /* 0x0000001c1b1d7209 */ /* 0x000fe20007810000 */
[--C-:B------:R-:W-:Y:S01]  /*12ea0*/  FFMA.FTZ R11, R153, UR44, -R152.reuse ;  /* 0x0000002c990b7c23 */ /* 0x100fe20008010898 */
[----:B------:R-:W-:Y:S01]  /*12eb0*/  FSEL R66, R66, -INF , !P5 ;  /* 0xff80000042427808 */ /* 0x000fe20006800000 */
[--C-:B------:R-:W-:Y:S01]  /*12ec0*/  FFMA.FTZ R174, R44, UR44, -R152.reuse ;  /* 0x0000002c2cae7c23 */ /* 0x100fe20008010898 */
[----:B------:R-:W-:Y:S01]  /*12ed0*/  FMNMX.FTZ R28, R30, R29, !PT ;  /* 0x0000001d1e1c7209 */ /* 0x000fe20007810000 */
[----:B------:R-:W-:Y:S01]  /*12ee0*/  MUFU.EX2 R180, R180 ;  /* 0x000000b400b47308 */ /* 0x000fe20000000800 */
[----:B------:R-:W-:Y:S01]  /*12ef0*/  ISETP.GT.AND P5, PT, R12, 0x51, P3 ;  /* 0x000000510c00780c */ /* 0x000fe20001fa4270 */
[--C-:B------:R-:W-:Y:S01]  /*12f00*/  FFMA.FTZ R176, R32, UR44, -R152.reuse ;  /* 0x0000002c20b07c23 */ /* 0x100fe20008010898 */
        /* <DEDUP_REMOVED lines=9> */
[--C-:B------:R-:W-:Y:S01]  /*12fa0*/  FFMA.FTZ R168, R48, UR44, -R152.reuse ;  /* 0x0000002c30a87c23 */ /* 0x100fe20008010898 */
[----:B------:R-:W-:Y:S01]  /*12fb0*/  ISETP.GT.AND P5, PT, R12, 0x58, P3 ;  /* 0x000000580c00780c */ /* 0x000fe20001fa4270 */
        /* <DEDUP_REMOVED lines=11> */
[----:B------:R-:W-:Y:S01]  /*13070*/  ISETP.GT.AND P5, PT, R12, 0x59, P3 ;  /* 0x000000590c00780c */ /* 0x000fe20001fa4270 */
[----:B------:R-:W-:Y:S01]  /*13080*/  MUFU.EX2 R13, R13 ;  /* 0x0000000d000d7308 */ /* 0x000fe20000000800 */
        /* <DEDUP_REMOVED lines=13> */
[----:B------:R-:W-:Y:S01]  /*13160*/  FFMA.FTZ R37, R45, UR44, -R152 ;  /* 0x0000002c2d257c23 */ /* 0x000fe20008010898 */
[----:B------:R-:W-:Y:S01]  /*13170*/  ISETP.LT.OR P5, PT, R24, 0x61, P5 ;  /* 0x000000611800780c */ /* 0x000fe20002fa1670 */
[----:B------:R-:W-:Y:S01]  /*13180*/  MUFU.EX2 R25, R25 ;  /* 0x0000001900197308 */ /* 0x000fe20000000800 */
[----:B------:R-:W-:-:S02]  /*13190*/  FMNMX.FTZ R41, R51, R28, !PT ;  /* 0x0000001c33297209 */ /* 0x000fc40007810000 */
[----:B------:R-:W-:Y:S02]  /*131a0*/  FSEL R74, R74, -INF , !P5 ;  /* 0xff8000004a4a7808 */ /* 0x000fe40006800000 */
[----:B------:R-:W-:Y:S02]  /*131b0*/  FMNMX.FTZ R28, R54, R41, !PT ;  /* 0x00000029361c7209 */ /* 0x000fe40007810000 */
[----:B------:R-:W-:Y:S01]  /*131c0*/  ISETP.GT.AND P5, PT, R12, 0x61, P3 ;  /* 0x000000610c00780c */ /* 0x000fe20001fa4270 */
[----:B------:R-:W-:Y:S01]  /*131d0*/  MUFU.EX2 R178, R178 ;  /* 0x000000b200b27308 */ /* 0x000fe20000000800 */
[----:B------:R-:W-:Y:S02]  /*131e0*/  FMNMX.FTZ R41, R55, R28, !PT ;  /* 0x0000001c37297209 */ /* 0x000fe40007810000 */
[----:B------:R-:W-:Y:S02]  /*131f0*/  ISETP.LT.OR P5, PT, R24, 0x62, P5 ;  /* 0x000000621800780c */ /* 0x000fe40002fa1670 */
[----:B------:R-:W-:Y:S01]  /*13200*/  FMNMX.FTZ R28, R58, R41, !PT ;  /* 0x000000293a1c7209 */ /* 0x000fe20007810000 */
[----:B------:R-:W-:Y:S01]  /*13210*/  FFMA.FTZ R41, R49, UR44, -R152 ;  /* 0x0000002c31297c23 */ /* 0x000fe20008010898 */
[----:B------:R-:W-:Y:S01]  /*13220*/  FSEL R75, R75, -INF , !P5 ;  /* 0xff8000004b4b7808 */ /* 0x000fe20006800000 */
[----:B------:R-:W-:Y:S01]  /*13230*/  MUFU.EX2 R29, R29 ;  /* 0x0000001d001d7308 */ /* 0x000fe20000000800 */
[----:B------:R-:W-:-:S02]  /*13240*/  FMNMX.FTZ R45, R59, R28, !PT ;  /* 0x0000001c3b2d7209 */ /* 0x000fc40007810000 */
[----:B------:R-:W-:Y:S02]  /*13250*/  ISETP.GT.AND P5, PT, R12, 0x68, P3 ;  /* 0x000000680c00780c */ /* 0x000fe40001fa4270 */
[----:B------:R-:W-:Y:S02]  /*13260*/  FMNMX.FTZ R28, R62, R45, !PT ;  /* 0x0000002d3e1c7209 */ /* 0x000fe40007810000 */
[----:B------:R-:W-:Y:S01]  /*13270*/  ISETP.LT.OR P5, PT, R24, 0x69, P5 ;  /* 0x000000691800780c */ /* 0x000fe20002fa1670 */
[----:B------:R-:W-:Y:S01]  /*13280*/  MUFU.EX2 R172, R172 ;  /* 0x000000ac00ac7308 */ /* 0x000fe20000000800 */
[----:B------:R-:W-:Y:S02]  /*13290*/  FMNMX.FTZ R45, R63, R28, !PT ;  /* 0x0000001c3f2d7209 */ /* 0x000fe40007810000 */
[----:B------:R-:W-:Y:S02]  /*132a0*/  FSEL R78, R78, -INF , !P5 ;  /* 0xff8000004e4e7808 */ /* 0x000fe40006800000 */
[----:B------:R-:W-:Y:S01]  /*132b0*/  FMNMX.FTZ R28, R66, R45, !PT ;  /* 0x0000002d421c7209 */ /* 0x000fe20007810000 */
[----:B------:R-:W-:Y:S01]  /*132c0*/  FFMA.FTZ R45, R53, UR44, -R152 ;  /* 0x0000002c352d7c23 */ /* 0x000fe20008010898 */
[----:B------:R-:W-:Y:S01]  /*132d0*/  ISETP.GT.AND P5, PT, R12, 0x69, P3 ;  /* 0x000000690c00780c */ /* 0x000fe20001fa4270 */
[----:B------:R-:W-:Y:S01]  /*132e0*/  MUFU.EX2 R33, R33 ;  /* 0x0000002100217308 */ /* 0x000fe20000000800 */
[----:B------:R-:W-:-:S02]  /*132f0*/  FMNMX.FTZ R49, R67, R28, !PT ;  /* 0x0000001c43317209 */ /* 0x000fc40007810000 */
[----:B------:R-:W-:Y:S02]  /*13300*/  ISETP.LT.OR P5, PT, R24, 0x6a, P5 ;  /* 0x0000006a1800780c */ /* 0x000fe40002fa1670 */
[----:B------:R-:W-:Y:S02]  /*13310*/  FMNMX.FTZ R28, R70, R49, !PT ;  /* 0x00000031461c7209 */ /* 0x000fe40007810000 */
[----:B------:R-:W-:Y:S01]  /*13320*/  FSEL R79, R79, -INF , !P5 ;  /* 0xff8000004f4f7808 */ /* 0x000fe20006800000 */
[----:B------:R-:W-:Y:S01]  /*13330*/  MUFU.EX2 R174, R174 ;  /* 0x000000ae00ae7308 */ /* 0x000fe20000000800 */
[----:B------:R-:W-:Y:S02]  /*13340*/  ISETP.GT.AND P5, PT, R12, 0x70, P3 ;  /* 0x000000700c00780c */ /* 0x000fe40001fa4270 */
[----:B------:R-:W-:Y:S02]  /*13350*/  FMNMX.FTZ R49, R71, R28, !PT ;  /* 0x0000001c47317209 */ /* 0x000fe40007810000 */
[----:B------:R-:W-:-:S02]  /*13360*/  ISETP.LT.OR P5, PT, R24, 0x71, P5 ;  /* 0x000000711800780c */ /* 0x000fc40002fa1670 */
[----:B------:R-:W-:Y:S01]  /*13370*/  FMNMX.FTZ R28, R74, R49, !PT ;  /* 0x000000314a1c7209 */ /* 0x000fe20007810000 */
[----:B------:R-:W-:Y:S01]  /*13380*/  FFMA.FTZ R49, R57, UR44, -R152 ;  /* 0x0000002c39317c23 */ /* 0x000fe20008010898 */
[----:B------:R-:W-:Y:S01]  /*13390*/  FSEL R82, R82, -INF , !P5 ;  /* 0xff80000052527808 */ /* 0x000fe20006800000 */
[----:B------:R-:W-:Y:S01]  /*133a0*/  MUFU.EX2 R37, R37 ;  /* 0x0000002500257308 */ /* 0x000fe20000000800 */
[----:B------:R-:W-:Y:S02]  /*133b0*/  ISETP.GT.AND P5, PT, R12, 0x71, P3 ;  /* 0x000000710c00780c */ /* 0x000fe40001fa4270 */
[----:B------:R-:W-:Y:S02]  /*133c0*/  FMNMX.FTZ R53, R75, R28, !PT ;  /* 0x0000001c4b357209 */ /* 0x000fe40007810000 */
[----:B------:R-:W-:Y:S02]  /*133d0*/  ISETP.LT.OR P5, PT, R24, 0x72, P5 ;  /* 0x000000721800780c */ /* 0x000fe40002fa1670 */
[----:B------:R-:W-:Y:S01]  /*133e0*/  FMNMX.FTZ R28, R78, R53, !PT ;  /* 0x000000354e1c7209 */ /* 0x000fe20007810000 */
[----:B------:R-:W-:Y:S01]  /*133f0*/  MUFU.EX2 R168, R168 ;  /* 0x000000a800a87308 */ /* 0x000fe20000000800 */
[----:B------:R-:W-:-:S02]  /*13400*/  FSEL R83, R83, -INF , !P5 ;  /* 0xff80000053537808 */ /* 0x000fc40006800000 */
[C---:B------:R-:W-:Y:S02]  /*13410*/  ISETP.GT.AND P5, PT, R12.reuse, 0x78, P3 ;  /* 0x000000780c00780c */ /* 0x040fe40001fa4270 */
[----:B------:R-:W-:Y:S02]  /*13420*/  FMNMX.FTZ R53, R79, R28, !PT ;  /* 0x0000001c4f357209 */ /* 0x000fe40007810000 */
[----:B------:R-:W-:Y:S01]  /*13430*/  ISETP.GT.AND P3, PT, R12, 0x79, P3 ;  /* 0x000000790c00780c */ /* 0x000fe20001f64270 */
[----:B------:R-:W-:Y:S01]  /*13440*/  MUFU.EX2 R41, R41 ;  /* 0x0000002900297308 */ /* 0x000fe20000000800 */
[----:B------:R-:W-:Y:S02]  /*13450*/  ISETP.LT.OR P5, PT, R24, 0x79, P5 ;  /* 0x000000791800780c */ /* 0x000fe40002fa1670 */
[----:B------:R-:W-:Y:S01]  /*13460*/  FMNMX.FTZ R12, R82, R53, !PT ;  /* 0x00000035520c7209 */ /* 0x000fe20007810000 */
[--C-:B------:R-:W-:Y:S01]  /*13470*/  FFMA.FTZ R53, R61, UR44, -R152.reuse ;  /* 0x0000002c3d357c23 */ /* 0x100fe20008010898 */
[----:B------:R-:W-:Y:S01]  /*13480*/  ISETP.LT.OR P3, PT, R24, 0x7a, P3 ;  /* 0x0000007a1800780c */ /* 0x000fe20001f61670 */
[--C-:B------:R-:W-:Y:S01]  /*13490*/  FFMA.FTZ R61, R69, UR44, -R152.reuse ;  /* 0x0000002c453d7c23 */ /* 0x100fe20008010898 */
[----:B------:R-:W-:Y:S01]  /*134a0*/  FSEL R86, R86, -INF , !P5 ;  /* 0xff80000056567808 */ /* 0x000fe20006800000 */
[--C-:B------:R-:W-:Y:S01]  /*134b0*/  FFMA.FTZ R69, R77, UR44, -R152.reuse ;  /* 0x0000002c4d457c23 */ /* 0x100fe20008010898 */
[----:B------:R-:W-:Y:S01]  /*134c0*/  FMNMX.FTZ R57, R83, R12, !PT ;  /* 0x0000000c53397209 */ /* 0x000fe20007810000 */
[----:B------:R-:W-:Y:S01]  /*134d0*/  MUFU.EX2 R170, R170 ;  /* 0x000000aa00aa7308 */ /* 0x000fe20000000800 */
[----:B------:R-:W-:Y:S01]  /*134e0*/  FSEL R87, R87, -INF , !P3 ;  /* 0xff80000057577808 */ /* 0x000fe20005800000 */
[--C-:B------:R-:W-:Y:S01]  /*134f0*/  FFMA.FTZ R24, R80, UR44, -R152.reuse ;  /* 0x0000002c50187c23 */ /* 0x100fe20008010898 */
[----:B------:R-:W-:Y:S01]  /*13500*/  FMNMX.FTZ R12, R86, R57, !PT ;  /* 0x00000039560c7209 */ /* 0x000fe20007810000 */
[--C-:B------:R-:W-:Y:S01]  /*13510*/  FFMA.FTZ R57, R65, UR44, -R152.reuse ;  /* 0x0000002c41397c23 */ /* 0x100fe20008010898 */
[----:B------:R-:W-:Y:S01]  /*13520*/  FSEL R77, R10, RZ, P4 ;  /* 0x000000ff0a4d7208 */ /* 0x000fe20002000000 */
[--C-:B------:R-:W-:Y:S01]  /*13530*/  FFMA.FTZ R65, R73, UR44, -R152.reuse ;  /* 0x0000002c49417c23 */ /* 0x100fe20008010898 */
[----:B------:R-:W-:Y:S01]  /*13540*/  FMNMX.FTZ R12, R87, R12, !PT ;  /* 0x0000000c570c7209 */ /* 0x000fe20007810000 */
[----:B------:R-:W-:Y:S01]  /*13550*/  MUFU.EX2 R45, R45 ;  /* 0x0000002d002d7308 */ /* 0x000fe20000000800 */
[----:B------:R-:W-:Y:S01]  /*13560*/  FFMA.FTZ R73, R81, UR44, -R152 ;  /* 0x0000002c51497c23 */ /* 0x000fe20008010898 */
[----:B------:R-:W-:-:S02]  /*13570*/  FADD.FTZ R0, -R77, R0 ;  /* 0x000000004d007221 */ /* 0x000fc40000010100 */
[----:B------:R-:W0:Y:S02]  /*13580*/  SHFL.BFLY PT, R153, R12, 0x2, 0x1f ;  /* 0x0c401f000c997f89 */ /* 0x000e2400000e0000 */
[----:B------:R-:W-:Y:S02]  /*13590*/  FMUL.FTZ R0, R0, UR44 ;  /* 0x0000002c00007c20 */ /* 0x000fe40008410000 */
[----:B------:R-:W-:Y:S08]  /*135a0*/  MUFU.EX2 R164, R164 ;  /* 0x000000a400a47308 */ /* 0x000ff00000000800 */
[----:B------:R-:W1:Y:S08]  /*135b0*/  MUFU.EX2 R0, R0 ;  /* 0x0000000000007308 */ /* 0x000e700000000800 */
[----:B------:R-:W2:Y:S01]  /*135c0*/  MUFU.EX2 R49, R49 ;  /* 0x0000003100317308 */ /* 0x000ea20000000800 */
[----:B0-----:R-:W-:-:S07]  /*135d0*/  FMNMX.FTZ R153, R12, R153, !PT ;  /* 0x000000990c997209 */ /* 0x001fce0007810000 */
[----:B------:R-:W0:Y:S01]  /*135e0*/  MUFU.EX2 R166, R166 ;  /* 0x000000a600a67308 */ /* 0x000e220000000800 */
[----:B------:R-:W3:Y:S01]  /*135f0*/  SHFL.BFLY PT, R12, R153, 0x1, 0x1f ;  /* 0x0c201f00990c7f89 */ /* 0x000ee200000e0000 */
[-C--:B-1----:R-:W-:Y:S01]  /*13600*/  FMUL.FTZ R88, R88, R0.reuse ;  /* 0x0000000058587220 */ /* 0x082fe20000410000 */
[-C--:B------:R-:W-:Y:S01]  /*13610*/  FMUL.FTZ R89, R89, R0.reuse ;  /* 0x0000000059597220 */ /* 0x080fe20000410000 */
[-C--:B------:R-:W-:Y:S01]  /*13620*/  FMUL.FTZ R92, R92, R0.reuse ;  /* 0x000000005c5c7220 */ /* 0x080fe20000410000 */
[-C--:B------:R-:W-:Y:S01]  /*13630*/  FMUL.FTZ R93, R93, R0.reuse ;  /* 0x000000005d5d7220 */ /* 0x080fe20000410000 */
[-C--:B------:R-:W-:Y:S01]  /*13640*/  FMUL.FTZ R96, R96, R0.reuse ;  /* 0x0000000060607220 */ /* 0x080fe20000410000 */
[-C--:B------:R-:W-:Y:S01]  /*13650*/  FMUL.FTZ R97, R97, R0.reuse ;  /* 0x0000000061617220 */ /* 0x080fe20000410000 */
[----:B------:R-:W-:Y:S01]  /*13660*/  MUFU.EX2 R53, R53 ;  /* 0x0000003500357308 */ /* 0x000fe20000000800 */
[-C--:B------:R-:W-:Y:S01]  /*13670*/  FMUL.FTZ R100, R100, R0.reuse ;  /* 0x0000000064647220 */ /* 0x080fe20000410000 */
[-C--:B------:R-:W-:Y:S01]  /*13680*/  FMUL.FTZ R101, R101, R0.reuse ;  /* 0x0000000065657220 */ /* 0x080fe20000410000 */
        /* <DEDUP_REMOVED lines=12> */
[----:B------:R-:W-:Y:S01]  /*13750*/  FMUL.FTZ R125, R125, R0 ;  /* 0x000000007d7d7220 */ /* 0x000fe20000410000 */
[----:B------:R-:W-:Y:S01]  /*13760*/  MUFU.EX2 R57, R57 ;  /* 0x0000003900397308 */ /* 0x000fe20000000800 */
[----:B---3--:R-:W-:Y:S01]  /*13770*/  FMNMX.FTZ R12, R153, R12, !PT ;  /* 0x0000000c990c7209 */ /* 0x008fe20007810000 */
[-C--:B------:R-:W-:Y:S01]  /*13780*/  FMUL.FTZ R128, R128, R0.reuse ;  /* 0x0000000080807220 */ /* 0x080fe20000410000 */
[-C--:B------:R-:W-:Y:S01]  /*13790*/  FMUL.FTZ R129, R129, R0.reuse ;  /* 0x0000000081817220 */ /* 0x080fe20000410000 */
[-C--:B------:R-:W-:Y:S01]  /*137a0*/  FMUL.FTZ R132, R132, R0.reuse ;  /* 0x0000000084847220 */ /* 0x080fe20000410000 */
[C---:B------:R-:W-:Y:S01]  /*137b0*/  FSETP.NEU.FTZ.AND P3, PT, R12.reuse, -INF , PT ;  /* 0xff8000000c00780b */ /* 0x040fe20003f7d000 */
[----:B------:R-:W-:Y:S01]  /*137c0*/  FMUL.FTZ R44, R12, UR44 ;  /* 0x0000002c0c2c7c20 */ /* 0x000fe20008410000 */
[-C--:B------:R-:W-:Y:S01]  /*137d0*/  FMUL.FTZ R133, R133, R0.reuse ;  /* 0x0000000085857220 */ /* 0x080fe20000410000 */
[----:B------:R-:W-:Y:S01]  /*137e0*/  MUFU.EX2 R162, R162 ;  /* 0x000000a200a27308 */ /* 0x000fe20000000800 */
[-C--:B------:R-:W-:Y:S01]  /*137f0*/  FMUL.FTZ R136, R136, R0.reuse ;  /* 0x0000000088887220 */ /* 0x080fe20000410000 */
[-C--:B------:R-:W-:Y:S01]  /*13800*/  FMUL.FTZ R137, R137, R0.reuse ;  /* 0x0000000089897220 */ /* 0x080fe20000410000 */
[----:B------:R-:W-:Y:S01]  /*13810*/  FSEL R44, R44, RZ, P3 ;  /* 0x000000ff2c2c7208 */ /* 0x000fe20001800000 */
[-C--:B------:R-:W-:Y:S01]  /*13820*/  FMUL.FTZ R140, R140, R0.reuse ;  /* 0x000000008c8c7220 */ /* 0x080fe20000410000 */
[-C--:B------:R-:W-:Y:S01]  /*13830*/  FMUL.FTZ R141, R141, R0.reuse ;  /* 0x000000008d8d7220 */ /* 0x080fe20000410000 */
[-C--:B------:R-:W-:Y:S01]  /*13840*/  FMUL.FTZ R144, R144, R0.reuse ;  /* 0x0000000090907220 */ /* 0x080fe20000410000 */
[----:B------:R-:W-:Y:S01]  /*13850*/  FMUL.FTZ R145, R145, R0 ;  /* 0x0000000091917220 */ /* 0x000fe20000410000 */
[--C-:B------:R-:W-:Y:S01]  /*13860*/  FFMA.FTZ R181, R27, UR44, -R44.reuse ;  /* 0x0000002c1bb57c23 */ /* 0x100fe2000801082c */
[----:B------:R-:W-:Y:S01]  /*13870*/  FFMA.FTZ R27, R0, R6, R11 ;  /* 0x00000006001b7223 */ /* 0x000fe2000001000b */
[--C-:B------:R-:W-:Y:S01]  /*13880*/  FFMA.FTZ R173, R42, UR44, -R44.reuse ;  /* 0x0000002c2aad7c23 */ /* 0x100fe2000801082c */
[--C-:B------:R-:W-:Y:S01]  /*13890*/  FFMA.FTZ R26, R26, UR44, -R44.reuse ;  /* 0x0000002c1a1a7c23 */ /* 0x100fe2000801082c */
[--C-:B------:R-:W-:Y:S01]  /*138a0*/  FFMA.FTZ R175, R46, UR44, -R44.reuse ;  /* 0x0000002c2eaf7c23 */ /* 0x100fe2000801082c */
[----:B------:R-:W-:Y:S01]  /*138b0*/  FADD.FTZ R27, R180, R27 ;  /* 0x0000001bb41b7221 */ /* 0x000fe20000010000 */
        /* <DEDUP_REMOVED lines=16> */
[----:B------:R-:W-:Y:S01]  /*139c0*/  F2FP.F16.F32.PACK_AB R180, R180, R11 ;  /* 0x0000000bb4b4723e */ /* 0x000fe200000000ff */
        /* <DEDUP_REMOVED lines=15> */
[----:B------:R-:W-:Y:S01]  /*13ac0*/  FSEL R6, R12, RZ, P3 ;  /* 0x000000ff0c067208 */ /* 0x000fe20001800000 */
[----:B------:R-:W-:Y:S01]  /*13ad0*/  MUFU.EX2 R177, R177 ;  /* 0x000000b100b17308 */ /* 0x000fe20000000800 */
[--C-:B------:R-:W-:Y:S01]  /*13ae0*/  FFMA.FTZ R75, R75, UR44, -R44.reuse ;  /* 0x0000002c4b4b7c23 */ /* 0x100fe2000801082c */
[----:B------:R-:W-:Y:S01]  /*13af0*/  FADD.FTZ R42, R174, R27 ;  /* 0x0000001bae2a7221 */ /* 0x000fe20000010000 */
[--C-:B------:R-:W-:Y:S01]  /*13b00*/  FFMA.FTZ R78, R78, UR44, -R44.reuse ;  /* 0x0000002c4e4e7c23 */ /* 0x100fe2000801082c */
[----:B------:R-:W-:Y:S01]  /*13b10*/  FADD.FTZ R6, -R6, R9 ;  /* 0x0000000906067221 */ /* 0x000fe20000010100 */
[----:B------:R-:W-:Y:S01]  /*13b20*/  FFMA.FTZ R79, R79, UR44, -R44 ;  /* 0x0000002c4f4f7c23 */ /* 0x000fe2000801082c */
[----:B------:R-:W-:Y:S01]  /*13b30*/  FADD.FTZ R27, R37, R42 ;  /* 0x0000002a251b7221 */ /* 0x000fe20000010000 */
[--C-:B------:R-:W-:Y:S01]  /*13b40*/  FFMA.FTZ R82, R82, UR44, -R44.reuse ;  /* 0x0000002c52527c23 */ /* 0x100fe2000801082c */
[----:B------:R-:W-:Y:S01]  /*13b50*/  FMUL.FTZ R6, R6, UR44 ;  /* 0x0000002c06067c20 */ /* 0x000fe20008410000 */
[----:B------:R-:W-:Y:S01]  /*13b60*/  MUFU.EX2 R30, R30 ;  /* 0x0000001e001e7308 */ /* 0x000fe20000000800 */
[----:B------:R-:W-:Y:S01]  /*13b70*/  FADD.FTZ R42, R168, R27 ;  /* 0x0000001ba82a7221 */ /* 0x000fe20000010000 */
[--C-:B------:R-:W-:Y:S01]  /*13b80*/  FFMA.FTZ R83, R83, UR44, -R44.reuse ;  /* 0x0000002c53537c23 */ /* 0x100fe2000801082c */
[--C-:B------:R-:W-:Y:S01]  /*13b90*/  FFMA.FTZ R86, R86, UR44, -R44.reuse ;  /* 0x0000002c56567c23 */ /* 0x100fe2000801082c */
[----:B------:R-:W-:Y:S01]  /*13ba0*/  FFMA.FTZ R87, R87, UR44, -R44 ;  /* 0x0000002c57577c23 */ /* 0x000fe2000801082c */
[----:B------:R-:W-:Y:S01]  /*13bb0*/  FADD.FTZ R27, R41, R42 ;  /* 0x0000002a291b7221 */ /* 0x000fe20000010000 */
[----:B------:R-:W-:Y:S01]  /*13bc0*/  FFMA.FTZ R42, R59, UR44, -R44 ;  /* 0x0000002c3b2a7c23 */ /* 0x000fe2000801082c */
[----:B------:R-:W-:Y:S01]  /*13bd0*/  @!P1 LEA R31, R184, R2, 0x3 ;  /* 0x00000002b81f9211 */ /* 0x000fe200078e18ff */
[----:B------:R-:W1:Y:S01]  /*13be0*/  MUFU.EX2 R9, R6 ;  /* 0x0000000600097308 */ /* 0x000e620000000800 */
[----:B------:R-:W-:Y:S01]  /*13bf0*/  FADD.FTZ R46, R170, R27 ;  /* 0x0000001baa2e7221 */ /* 0x000fe20000010000 */
[----:B------:R-:W-:Y:S01]  /*13c00*/  ISETP.GT.AND P3, PT, R3, R20, PT ;  /* 0x000000140300720c */ /* 0x000fe20003f64270 */
[----:B------:R-:W-:Y:S01]  /*13c10*/  FMUL.FTZ R148, R148, R0 ;  /* 0x0000000094947220 */ /* 0x000fe20000410000 */
[----:B------:R-:W-:-:S02]  /*13c20*/  @!P1 VIADD R31, R31, 0x28860 ;  /* 0x000288601f1f9836 */ /* 0x000fc40000000000 */
[----:B------:R-:W-:Y:S01]  /*13c30*/  FADD.FTZ R27, R45, R46 ;  /* 0x0000002e2d1b7221 */ /* 0x000fe20000010000 */
[----:B------:R-:W-:Y:S01]  /*13c40*/  FFMA.FTZ R46, R67, UR44, -R44 ;  /* 0x0000002c432e7c23 */ /* 0x000fe2000801082c */
[----:B------:R-:W-:Y:S01]  /*13c50*/  FMUL.FTZ R149, R149, R0 ;  /* 0x0000000095957220 */ /* 0x000fe20000410000 */
[----:B------:R-:W-:Y:S01]  /*13c60*/  MUFU.EX2 R179, R179 ;  /* 0x000000b300b37308 */ /* 0x000fe20000000800 */
[----:B------:R-:W-:Y:S01]  /*13c70*/  FADD.FTZ R48, R164, R27 ;  /* 0x0000001ba4307221 */ /* 0x000fe20000010000 */
[----:B------:R-:W-:Y:S01]  /*13c80*/  @!P1 PRMT R31, RZ, 0x654, R31 ;  /* 0x00000654ff1f9816 */ /* 0x000fe2000000001f */
[----:B------:R-:W-:Y:S01]  /*13c90*/  VIADD R3, R3, 0xffffffff ;  /* 0xffffffff03037836 */ /* 0x000fe20000000000 */
[----:B------:R-:W-:Y:S01]  /*13ca0*/  F2FP.F16.F32.PACK_AB R182, R13, R182 ;  /* 0x000000b60db6723e */ /* 0x000fe200000000ff */
[----:B--2---:R-:W-:Y:S01]  /*13cb0*/  FADD.FTZ R27, R49, R48 ;  /* 0x00000030311b7221 */ /* 0x004fe20000010000 */
[----:B------:R2:W-:Y:S01]  /*13cc0*/  @!P1 SYNCS.ARRIVE.TRANS64.RED.A1T0 RZ, [R31+URZ], RZ ;  /* 0x000000ff1fff99a7 */ /* 0x0005e2000810043f */
[----:B------:R-:W-:Y:S01]  /*13cd0*/  F2FP.F16.F32.PACK_AB R176, R25, R176 ;  /* 0x000000b019b0723e */ /* 0x000fe200000000ff */
[----:B------:R-:W-:Y:S01]  /*13ce0*/  MUFU.EX2 R32, R32 ;  /* 0x0000002000207308 */ /* 0x000fe20000000800 */
[----:B0-----:R-:W-:Y:S01]  /*13cf0*/  FADD.FTZ R48, R166, R27 ;  /* 0x0000001ba6307221 */ /* 0x001fe20000010000 */
[----:B-1----:R-:W-:Y:S01]  /*13d00*/  FFMA.FTZ R6, R9, R5, R26 ;  /* 0x0000000509067223 */ /* 0x002fe2000001001a */
[-C--:B------:R-:W-:Y:S01]  /*13d10*/  FMUL.FTZ R90, R90, R9.reuse ;  /* 0x000000095a5a7220 */ /* 0x080fe20000410000 */
[-C--:B------:R-:W-:Y:S01]  /*13d20*/  FMUL.FTZ R91, R91, R9.reuse ;  /* 0x000000095b5b7220 */ /* 0x080fe20000410000 */
[----:B------:R-:W-:Y:S01]  /*13d30*/  FADD.FTZ R5, R53, R48 ;  /* 0x0000003035057221 */ /* 0x000fe20000010000 */
[----:B------:R-:W-:Y:S01]  /*13d40*/  FADD.FTZ R6, R181, R6 ;  /* 0x00000006b5067221 */ /* 0x000fe20000010000 */
[-C--:B------:R-:W-:Y:S01]  /*13d50*/  FMUL.FTZ R94, R94, R9.reuse ;  /* 0x000000095e5e7220 */ /* 0x080fe20000410000 */
[----:B------:R-:W0:Y:S01]  /*13d60*/  MUFU.EX2 R61, R61 ;  /* 0x0000003d003d7308 */ /* 0x000e220000000800 */
[----:B------:R-:W-:Y:S01]  /*13d70*/  FADD.FTZ R48, R160, R5 ;  /* 0x00000005a0307221 */ /* 0x000fe20000010000 */
[----:B------:R-:W-:Y:S01]  /*13d80*/  FADD.FTZ R5, R183, R6 ;  /* 0x00000006b7057221 */ /* 0x000fe20000010000 */
[-C--:B------:R-:W-:Y:S01]  /*13d90*/  FMUL.FTZ R95, R95, R9.reuse ;  /* 0x000000095f5f7220 */ /* 0x080fe20000410000 */
[-C--:B------:R-:W-:Y:S01]  /*13da0*/  FMUL.FTZ R98, R98, R9.reuse ;  /* 0x0000000962627220 */ /* 0x080fe20000410000 */
[----:B------:R-:W-:Y:S01]  /*13db0*/  FADD.FTZ R27, R57, R48 ;  /* 0x00000030391b7221 */ /* 0x000fe20000010000 */
[----:B------:R-:W-:Y:S01]  /*13dc0*/  FADD.FTZ R6, R28, R5 ;  /* 0x000000051c067221 */ /* 0x000fe20000010000 */
[-C--:B------:R-:W-:Y:S01]  /*13dd0*/  FMUL.FTZ R99, R99, R9.reuse ;  /* 0x0000000963637220 */ /* 0x080fe20000410000 */
[----:B------:R-:W1:Y:S01]  /*13de0*/  MUFU.EX2 R173, R173 ;  /* 0x000000ad00ad7308 */ /* 0x000e620000000800 */
[----:B------:R-:W-:Y:S01]  /*13df0*/  FADD.FTZ R48, R162, R27 ;  /* 0x0000001ba2307221 */ /* 0x000fe20000010000 */
[----:B------:R-:W-:Y:S01]  /*13e00*/  FADD.FTZ R5, R177, R6 ;  /* 0x00000006b1057221 */ /* 0x000fe20000010000 */
[-C--:B------:R-:W-:Y:S01]  /*13e10*/  FMUL.FTZ R102, R102, R9.reuse ;  /* 0x0000000966667220 */ /* 0x080fe20000410000 */
[-C--:B------:R-:W-:Y:S01]  /*13e20*/  FMUL.FTZ R103, R103, R9.reuse ;  /* 0x0000000967677220 */ /* 0x080fe20000410000 */
[-C--:B------:R-:W-:Y:S01]  /*13e30*/  FMUL.FTZ R106, R106, R9.reuse ;  /* 0x000000096a6a7220 */ /* 0x080fe20000410000 */
[----:B------:R-:W-:Y:S01]  /*13e40*/  FADD.FTZ R6, R30, R5 ;  /* 0x000000051e067221 */ /* 0x000fe20000010000 */
[-C--:B------:R-:W-:Y:S01]  /*13e50*/  FMUL.FTZ R107, R107, R9.reuse ;  /* 0x000000096b6b7220 */ /* 0x080fe20000410000 */
[----:B------:R-:W3:Y:S01]  /*13e60*/  MUFU.EX2 R156, R156 ;  /* 0x0000009c009c7308 */ /* 0x000ee20000000800 */
        /* <DEDUP_REMOVED lines=8> */
[-C--:B------:R-:W-:Y:S01]  /*13ef0*/  FMUL.FTZ R118, R118, R9.reuse ;  /* 0x0000000976767220 */ /* 0x080fe20000410000 */
[----:B-1----:R-:W-:Y:S01]  /*13f00*/  FADD.FTZ R5, R173, R6 ;  /* 0x00000006ad057221 */ /* 0x002fe20000010000 */
[-C--:B------:R-:W-:Y:S01]  /*13f10*/  FMUL.FTZ R119, R119, R9.reuse ;  /* 0x0000000977777220 */ /* 0x080fe20000410000 */
[-C--:B------:R-:W-:Y:S01]  /*13f20*/  FMUL.FTZ R122, R122, R9.reuse ;  /* 0x000000097a7a7220 */ /* 0x080fe20000410000 */
[-C--:B------:R-:W-:Y:S01]  /*13f30*/  FMUL.FTZ R123, R123, R9.reuse ;  /* 0x000000097b7b7220 */ /* 0x080fe20000410000 */
[-C--:B------:R-:W-:Y:S01]  /*13f40*/  FMUL.FTZ R126, R126, R9.reuse ;  /* 0x000000097e7e7220 */ /* 0x080fe20000410000 */
[-C--:B------:R-:W-:Y:S01]  /*13f50*/  FMUL.FTZ R127, R127, R9.reuse ;  /* 0x000000097f7f7220 */ /* 0x080fe20000410000 */
[----:B------:R-:W1:Y:S01]  /*13f60*/  MUFU.EX2 R65, R65 ;  /* 0x0000004100417308 */ /* 0x000e620000000800 */
        /* <DEDUP_REMOVED lines=16> */
[----:B-1----:R-:W-:Y:S01]  /*14070*/  FADD.FTZ R11, R65, R48 ;  /* 0x00000030410b7221 */ /* 0x002fe20000010000 */
[----:B------:R-:W-:Y:S01]  /*14080*/  F2FP.F16.F32.PACK_AB R178, R29, R178 ;  /* 0x000000b21db2723e */ /* 0x000fe200000000ff */
[----:B------:R-:W-:Y:S01]  /*14090*/  IMAD.MOV.U32 R184, RZ, RZ, R215 ;  /* 0x000000ffffb87224 */ /* 0x000fe200078e00d7 */
[----:B------:R-:W-:Y:S01]  /*140a0*/  F2FP.F16.F32.PACK_AB R172, R33, R172 ;  /* 0x000000ac21ac723e */ /* 0x000fe200000000ff */
[----:B------:R-:W-:Y:S01]  /*140b0*/  IMAD.MOV.U32 R0, RZ, RZ, R10 ;  /* 0x000000ffff007224 */ /* 0x000fe200078e000a */
[----:B------:R-:W-:Y:S01]  /*140c0*/  F2FP.F16.F32.PACK_AB R174, R37, R174 ;  /* 0x000000ae25ae723e */ /* 0x000fe200000000ff */
[----:B------:R-:W-:Y:S01]  /*140d0*/  IMAD.MOV.U32 R9, RZ, RZ, R12 ;  /* 0x000000ffff097224 */ /* 0x000fe200078e000c */
[----:B------:R-:W1:Y:S01]  /*140e0*/  MUFU.EX2 R36, R36 ;  /* 0x0000002400247308 */ /* 0x000e620000000800 */
[----:B---3--:R-:W-:Y:S01]  /*140f0*/  FADD.FTZ R5, R175, R6 ;  /* 0x00000006af057221 */ /* 0x008fe20000010000 */
[----:B------:R-:W-:-:S02]  /*14100*/  F2FP.F16.F32.PACK_AB R168, R41, R168 ;  /* 0x000000a829a8723e */ /* 0x000fc400000000ff */
[----:B------:R-:W-:Y:S02]  /*14110*/  F2FP.F16.F32.PACK_AB R170, R45, R170 ;  /* 0x000000aa2daa723e */ /* 0x000fe400000000ff */
[----:B------:R-:W-:Y:S02]  /*14120*/  F2FP.F16.F32.PACK_AB R164, R49, R164 ;  /* 0x000000a431a4723e */ /* 0x000fe400000000ff */
[----:B------:R-:W3:Y:S01]  /*14130*/  MUFU.EX2 R69, R69 ;  /* 0x0000004500457308 */ /* 0x000ee20000000800 */
[----:B0-----:R-:W-:Y:S01]  /*14140*/  FADD.FTZ R48, R158, R11 ;  /* 0x0000000b9e307221 */ /* 0x001fe20000010000 */
[----:B------:R-:W-:Y:S02]  /*14150*/  F2FP.F16.F32.PACK_AB R166, R53, R166 ;  /* 0x000000a635a6723e */ /* 0x000fe400000000ff */
[----:B------:R-:W-:Y:S02]  /*14160*/  F2FP.F16.F32.PACK_AB R160, R57, R160 ;  /* 0x000000a039a0723e */ /* 0x000fe400000000ff */
[----:B------:R-:W-:-:S02]  /*14170*/  F2FP.F16.F32.PACK_AB R162, R61, R162 ;  /* 0x000000a23da2723e */ /* 0x000fc400000000ff */
[----:B------:R-:W0:Y:S01]  /*14180*/  MUFU.EX2 R169, R169 ;  /* 0x000000a900a97308 */ /* 0x000e220000000800 */
[----:B-1----:R-:W-:Y:S01]  /*14190*/  FADD.FTZ R6, R36, R5 ;  /* 0x0000000524067221 */ /* 0x002fe20000010000 */
[----:B------:R-:W-:Y:S02]  /*141a0*/  F2FP.F16.F32.PACK_AB R156, R65, R156 ;  /* 0x0000009c419c723e */ /* 0x000fe400000000ff */
[----:B------:R-:W-:Y:S02]  /*141b0*/  F2FP.F16.F32.PACK_AB R181, R181, R26 ;  /* 0x0000001ab5b5723e */ /* 0x000fe400000000ff */
[----:B------:R-:W-:Y:S02]  /*141c0*/  F2FP.F16.F32.PACK_AB R183, R28, R183 ;  /* 0x000000b71cb7723e */ /* 0x000fe400000000ff */
[----:B------:R-:W1:Y:S01]  /*141d0*/  MUFU.EX2 R24, R24 ;  /* 0x0000001800187308 */ /* 0x000e620000000800 */
[C---:B---3--:R-:W-:Y:S01]  /*141e0*/  FADD.FTZ R11, R69.reuse, R48 ;  /* 0x00000030450b7221 */ /* 0x048fe20000010000 */
[----:B------:R-:W-:-:S02]  /*141f0*/  F2FP.F16.F32.PACK_AB R158, R69, R158 ;  /* 0x0000009e459e723e */ /* 0x000fc400000000ff */
[----:B------:R-:W-:Y:S02]  /*14200*/  F2FP.F16.F32.PACK_AB R177, R30, R177 ;  /* 0x000000b11eb1723e */ /* 0x000fe400000000ff */
[----:B------:R-:W-:Y:S02]  /*14210*/  F2FP.F16.F32.PACK_AB R179, R32, R179 ;  /* 0x000000b320b3723e */ /* 0x000fe400000000ff */
[----:B------:R-:W3:Y:S01]  /*14220*/  MUFU.EX2 R73, R73 ;  /* 0x0000004900497308 */ /* 0x000ee20000000800 */
[----:B0-----:R-:W-:Y:S01]  /*14230*/  FADD.FTZ R5, R169, R6 ;  /* 0x00000006a9057221 */ /* 0x001fe20000010000 */
[----:B------:R-:W-:Y:S02]  /*14240*/  F2FP.F16.F32.PACK_AB R173, R34, R173 ;  /* 0x000000ad22ad723e */ /* 0x000fe400000000ff */
[----:B------:R-:W-:-:S04]  /*14250*/  F2FP.F16.F32.PACK_AB R175, R36, R175 ;  /* 0x000000af24af723e */ /* 0x000fc800000000ff */
[----:B------:R-:W0:Y:S01]  /*14260*/  MUFU.EX2 R38, R38 ;  /* 0x0000002600267308 */ /* 0x000e220000000800 */
[----:B-1----:R-:W-:-:S07]  /*14270*/  FADD.FTZ R48, R24, R11 ;  /* 0x0000000b18307221 */ /* 0x002fce0000010000 */
[----:B------:R-:W1:Y:S01]  /*14280*/  MUFU.EX2 R171, R171 ;  /* 0x000000ab00ab7308 */ /* 0x000e620000000800 */
[C---:B---3--:R-:W-:Y:S01]  /*14290*/  F2FP.F16.F32.PACK_AB R152, R73.reuse, R24 ;  /* 0x000000184998723e */ /* 0x048fe200000000ff */
[----:B------:R-:W-:-:S06]  /*142a0*/  FADD.FTZ R11, R73, R48 ;  /* 0x00000030490b7221 */ /* 0x000fcc0000010000 */
[----:B------:R-:W3:Y:S01]  /*142b0*/  MUFU.EX2 R40, R40 ;  /* 0x0000002800287308 */ /* 0x000ee20000000800 */
[C---:B0-----:R-:W-:Y:S01]  /*142c0*/  FADD.FTZ R24, R38.reuse, R5 ;  /* 0x0000000526187221 */ /* 0x041fe20000010000 */
[----:B------:R-:W-:-:S06]  /*142d0*/  F2FP.F16.F32.PACK_AB R169, R38, R169 ;  /* 0x000000a926a9723e */ /* 0x000fcc00000000ff */
[----:B------:R-:W0:Y:S01]  /*142e0*/  MUFU.EX2 R165, R165 ;  /* 0x000000a500a57308 */ /* 0x000e220000000800 */
[----:B-1----:R-:W-:-:S07]  /*142f0*/  FADD.FTZ R5, R171, R24 ;  /* 0x00000018ab057221 */ /* 0x002fce0000010000 */
        /* <DEDUP_REMOVED lines=41> */
[----:B0-----:R-:W-:Y:S01]  /*14590*/  FADD.FTZ R5, R86, R5 ;  /* 0x0000000556057221 */ /* 0x001fe20000010000 */
[C---:B-1----:R-:W-:Y:S01]  /*145a0*/  FADD.FTZ R6, R77.reuse, R48 ;  /* 0x000000304d067221 */ /* 0x042fe20000010000 */
[----:B------:R-:W-:Y:S02]  /*145b0*/  F2FP.F16.F32.PACK_AB R154, R77, R154 ;  /* 0x0000009a4d9a723e */ /* 0x000fe400000000ff */
[C---:B---3--:R-:W-:Y:S01]  /*145c0*/  FADD.FTZ R5, R87.reuse, R5 ;  /* 0x0000000557057221 */ /* 0x048fe20000010000 */
[----:B------:R-:W-:Y:S01]  /*145d0*/  F2FP.F16.F32.PACK_AB R155, R87, R86 ;  /* 0x00000056579b723e */ /* 0x000fe200000000ff */
[----:B--2---:R-:W-:Y:S06]  /*145e0*/  @P3 BRA `(.L_x_7058) ;  /* 0xffffffcc00803947 */ /* 0x004fec000383ffff */
[----:B------:R-:W-:Y:S02]  /*145f0*/  IMAD.MOV.U32 R9, RZ, RZ, R12 ;  /* 0x000000ffff097224 */ /* 0x000fe400078e000c */
[----:B------:R-:W-:Y:S02]  /*14600*/  IMAD.MOV.U32 R0, RZ, RZ, R10 ;  /* 0x000000ffff007224 */ /* 0x000fe400078e000a */
[----:B------:R-:W-:Y:S02]  /*14610*/  IMAD.MOV.U32 R184, RZ, RZ, R215 ;  /* 0x000000ffffb87224 */ /* 0x000fe400078e00d7 */
[----:B------:R-:W-:-:S07]  /*14620*/  IMAD.MOV.U32 R186, RZ, RZ, R15 ;  /* 0x000000ffffba7224 */ /* 0x000fce00078e000f */
.L_x_7040:
[----:B------:R-:W0:Y:S01]  /*14630*/  LDC R13, c[0x0][0x9e4] ;  /* 0x00027900ff0d7b82 */ /* 0x000e220000000800 */
[----:B------:R-:W-:-:S05]  /*14640*/  IADD3 R4, R192, 0x80, -R193 ;  /* 0x00000080c0047810 */ /* 0x000fca0007ffe8c1 */
[----:B------:R-:W-:-:S04]  /*14650*/  IMAD R4, R197, 0x80, R4 ;  /* 0x00000080c5047824 */ /* 0x000fc800078e0204 */
[----:B------:R-:W-:Y:S01]  /*14660*/  IMAD.IADD R7, R4, 0x1, -R7 ;  /* 0x0000000104077824 */ /* 0x000fe200078e0a07 */
[----:B0-----:R-:W-:-:S13]  /*14670*/  ISETP.GE.AND P5, PT, R13, 0x1, PT ;  /* 0x000000010d00780c */ /* 0x001fda0003fa6270 */
        /* <DEDUP_REMOVED lines=11> */
.L_x_7061:
[----:B------:R-:W-:-:S13]  /*14730*/  ISETP.NE.AND P2, PT, R13, 0x1, PT ;  /* 0x000000010d00780c */ /* 0x000fda0003f45270 */
[----:B------:R-:W0:Y:S02]  /*14740*/  @P2 LDC.64 R10, c[0x0][0x9e8] ;  /* 0x00027a00ff0a2b82 */ /* 0x000e240000000a00 */
[----:B0-----:R-:W-:-:S05]  /*14750*/  @P2 IMAD.HI.U32 R10, R4, R10, RZ ;  /* 0x0000000a040a2227 */ /* 0x001fca00078e00ff */
[----:B------:R-:W-:-:S07]  /*14760*/  @P2 SHF.R.U32.HI R4, RZ, R11, R10 ;  /* 0x0000000bff042219 */ /* 0x000fce000001160a */
.L_x_7062:
[----:B------:R-:W-:Y:S05]  /*14770*/  BSYNC B0 ;  /* 0x0000000000007941 */ /* 0x000fea0003800000 */
.L_x_7060:
[----:B------:R-:W-:-:S05]  /*14780*/  IMAD R4, R4, R13, RZ ;  /* 0x0000000d04047224 */ /* 0x000fca00078e02ff */
[----:B------:R-:W-:-:S07]  /*14790*/  VIMNMX R7, R7, R4, !PT ;  /* 0x0000000407077248 */ /* 0x000fce0007fe0100 */
.L_x_7059:
[----:B------:R-:W-:-:S05]  /*147a0*/  VIADD R7, R7, 0x7f ;  /* 0x0000007f07077836 */ /* 0x000fca0000000000 */
[----:B------:R-:W-:-:S04]  /*147b0*/  SHF.R.S32.HI R4, RZ, 0x1f, R7 ;  /* 0x0000001fff047819 */ /* 0x000fc80000011407 */
[----:B------:R-:W-:-:S04]  /*147c0*/  LEA.HI R4, R4, R7, RZ, 0x7 ;  /* 0x0000000704047211 */ /* 0x000fc800078f38ff */
[----:B------:R-:W-:-:S04]  /*147d0*/  SHF.R.S32.HI R7, RZ, 0x7, R4 ;  /* 0x00000007ff077819 */ /* 0x000fc80000011404 */
[----:B------:R-:W-:-:S04]  /*147e0*/  VIMNMX R7, R198, R7, !PT ;  /* 0x00000007c6077248 */ /* 0x000fc80007fe0100 */
[----:B------:R-:W-:-:S13]  /*147f0*/  ISETP.GE.AND P2, PT, R3, R7, PT ;  /* 0x000000070300720c */ /* 0x000fda0003f46270 */
[----:B------:R-:W-:Y:S05]  /*14800*/  @!P2 BRA `(.L_x_7063) ;  /* 0x000000200084a947 */ /* 0x000fea0003800000 */
[----:B------:R-:W-:Y:S02]  /*14810*/  IMAD.MOV.U32 R4, RZ, RZ, R9 ;  /* 0x000000ffff047224 */ /* 0x000fe400078e0009 */
[----:B------:R-:W-:Y:S02]  /*14820*/  IMAD.MOV.U32 R15, RZ, RZ, R0 ;  /* 0x000000ffff0f7224 */ /* 0x000fe400078e0000 */
[----:B------:R-:W-:Y:S02]  /*14830*/  IMAD.MOV.U32 R20, RZ, RZ, R186 ;  /* 0x000000ffff147224 */ /* 0x000fe400078e00ba */
[----:B------:R-:W-:-:S07]  /*14840*/  IMAD.MOV.U32 R14, RZ, RZ, R184 ;  /* 0x000000ffff0e7224 */ /* 0x000fce00078e00b8 */
.L_x_7073:
        /* <DEDUP_REMOVED lines=10> */
.L_x_7065:
[----:B------:R-:W-:Y:S01]  /*148f0*/  IMAD R0, R184, 0x8, R2 ;  /* 0x00000008b8007824 */ /* 0x000fe200078e0202 */
[----:B------:R-:W-:-:S04]  /*14900*/  SHF.L.U32 R9, R186, 0x1f, RZ ;  /* 0x0000001fba097819 */ /* 0x000fc800000006ff */
[----:B------:R0:W1:Y:S01]  /*14910*/  SYNCS.PHASECHK.TRANS64.TRYWAIT P3, [R0+URZ+0x28830], R9 ;  /* 0x02883009000075a7 */ /* 0x000062000806017f */
[----:B------:R-:W-:Y:S05]  /*14920*/  @!P0 BRA `(.L_x_7066) ;  /* 0x0000000000048947 */ /* 0x000fea0003800000 */
[----:B------:R-:W-:Y:S01]  /*14930*/  BPT.TRAP 0x1 ;  /* 0x000000040000795c */ /* 0x000fe20000300000 */
.L_x_7066:
[----:B------:R-:W-:Y:S04]  /*14940*/  BSSY B0, `(.L_x_7064) ;  /* 0x0000004000007945 */ /* 0x000fe80003800000 */
[----:B-1----:R-:W-:Y:S05]  /*14950*/  @P3 BRA `(.L_x_7067) ;  /* 0x0000000000083947 */ /* 0x002fea0003800000 */
[----:B------:R-:W1:Y:S02]  /*14960*/  SYNCS.PHASECHK.TRANS64.TRYWAIT P3, [R0+URZ+0x28830], R9 ;  /* 0x02883009000075a7 */ /* 0x000e64000806017f */
[----:B-1----:R-:W-:Y:S05]  /*14970*/  @!P3 BRA `(.L_x_7068) ;  /* 0x000000f400d0b947 */ /* 0x002fea0003800000 */
.L_x_7067:
[----:B------:R-:W-:Y:S05]  /*14980*/  BSYNC B0 ;  /* 0x0000000000007941 */ /* 0x000fea0003800000 */
.L_x_7064:
        /* <DEDUP_REMOVED lines=18> */
[----:B------:R-:W-:Y:S02]  /*14ab0*/  R2UR UR14, R12 ;  /* 0x000000000c0e72ca */ /* 0x000fe400000e0000 */
[----:B------:R-:W-:Y:S01]  /*14ac0*/  R2UR UR15, R13 ;  /* 0x000000000d0f72ca */ /* 0x000fe200000e0000 */
[----:B------:R-:W-:Y:S01]  /*14ad0*/  IMAD.MOV.U32 R13, RZ, RZ, 0x40000040 ;  /* 0x40000040ff0d7424 */ /* 0x000fe200078e00ff */
[----:B------:R-:W-:Y:S02]  /*14ae0*/  IADD3 R12, R10, 0x400, RZ ;  /* 0x000004000a0c7810 */ /* 0x000fe40007ffe0ff */
[----:B0-----:R-:W-:Y:S02]  /*14af0*/  SHF.R.U32.HI R0, RZ, 0x7, R0 ;  /* 0x00000007ff007819 */ /* 0x001fe40000011600 */
[----:B------:R-:W-:Y:S01]  /*14b00*/  R2UR UR18, R12 ;  /* 0x000000000c1272ca */ /* 0x000fe200000e0000 */
[----:B------:R-:W-:Y:S01]  /*14b10*/  VIADD R12, R10, 0x402 ;  /* 0x000004020a0c7836 */ /* 0x000fe20000000000 */
[----:B------:R-:W-:Y:S01]  /*14b20*/  R2UR UR19, R13 ;  /* 0x000000000d1372ca */ /* 0x000fe200000e0000 */
[----:B------:R-:W-:-:S02]  /*14b30*/  VIADD R0, R0, 0x8 ;  /* 0x0000000800007836 */ /* 0x000fc40000000000 */
[----:B------:R-:W-:Y:S01]  /*14b40*/  IMAD.MOV.U32 R13, RZ, RZ, 0x40000040 ;  /* 0x40000040ff0d7424 */ /* 0x000fe200078e00ff */
[----:B------:R-:W-:Y:S01]  /*14b50*/  R2UR UR22, R12 ;  /* 0x000000000c1672ca */ /* 0x000fe200000e0000 */
[C---:B------:R-:W-:Y:S01]  /*14b60*/  VIADD R12, R10.reuse, 0x404 ;  /* 0x000004040a0c7836 */ /* 0x040fe20000000000 */
[----:B------:R0:W-:Y:S01]  /*14b70*/  BAR.SYNC.DEFER_BLOCKING R0, 0x100 ;  /* 0x000400000000751d */ /* 0x0001e20000010000 */
[----:B------:R-:W-:Y:S01]  /*14b80*/  VIADD R10, R10, 0x406 ;  /* 0x000004060a0a7836 */ /* 0x000fe20000000000 */
[----:B------:R-:W-:Y:S01]  /*14b90*/  R2UR UR23, R13 ;  /* 0x000000000d1772ca */ /* 0x000fe200000e0000 */
[----:B------:R-:W-:Y:S01]  /*14ba0*/  IMAD.MOV.U32 R13, RZ, RZ, 0x40000040 ;  /* 0x40000040ff0d7424 */ /* 0x000fe200078e00ff */
[----:B------:R-:W-:Y:S02]  /*14bb0*/  R2UR UR26, R12 ;  /* 0x000000000c1a72ca */ /* 0x000fe400000e0000 */
        /* <DEDUP_REMOVED lines=29> */
.L_x_7070:
[----:B------:R-:W-:Y:S01]  /*14d90*/  SHF.L.U32 R0, R20, 0x1f, RZ ;  /* 0x0000001f14007819 */ /* 0x000fe200000006ff */
[----:B------:R-:W-:-:S04]  /*14da0*/  IMAD R9, R14, 0x8, R2 ;  /* 0x000000080e097824 */ /* 0x000fc800078e0202 */
[----:B------:R0:W1:Y:S01]  /*14db0*/  SYNCS.PHASECHK.TRANS64.TRYWAIT P2, [R9+URZ+0x28850], R0 ;  /* 0x02885000090075a7 */ /* 0x000062000804017f */
[----:B------:R-:W-:Y:S05]  /*14dc0*/  @!P0 BRA `(.L_x_7071) ;  /* 0x0000000000048947 */ /* 0x000fea0003800000 */
[----:B------:R-:W-:Y:S01]  /*14dd0*/  BPT.TRAP 0x1 ;  /* 0x000000040000795c */ /* 0x000fe20000300000 */
.L_x_7071:
[----:B-1----:R-:W-:Y:S05]  /*14de0*/  @P2 BRA `(.L_x_7069) ;  /* 0x0000000000082947 */ /* 0x002fea0003800000 */
[----:B------:R-:W1:Y:S02]  /*14df0*/  SYNCS.PHASECHK.TRANS64.TRYWAIT P2, [R9+URZ+0x28850], R0 ;  /* 0x02885000090075a7 */ /* 0x000e64000804017f */
[----:B-1----:R-:W-:Y:S05]  /*14e00*/  @!P2 BRA `(.L_x_7072) ;  /* 0x000000f000c0a947 */ /* 0x002fea0003800000 */
.L_x_7069:
[----:B01----:R-:W-:Y:S01]  /*14e10*/  VIADD R0, R2, 0x400 ;  /* 0x0000040002007836 */ /* 0x003fe20000000000 */
[----:B------:R-:W-:Y:S05]  /*14e20*/  WARPSYNC.ALL ;  /* 0x0000000000007948 */ /* 0x000fea0003800000 */
[----:B------:R-:W-:-:S04]  /*14e30*/  SHF.R.U32.HI R0, RZ, 0x4, R0 ;  /* 0x00000004ff007819 */ /* 0x000fc80000011600 */
[----:B------:R-:W-:-:S04]  /*14e40*/  LOP3.LUT R0, R0, 0x3fff, RZ, 0xc0, !PT ;  /* 0x00003fff00007812 */ /* 0x000fc800078ec0ff */
[----:B------:R-:W-:-:S05]  /*14e50*/  LOP3.LUT R11, R0, 0x4000000, RZ, 0xfc, !PT ;  /* 0x04000000000b7812 */ /* 0x000fca00078efcff */
[----:B------:R-:W-:Y:S01]  /*14e60*/  IMAD R10, R14, 0x800, R11 ;  /* 0x000008000e0a7824 */ /* 0x000fe200078e020b */
[----:B------:R-:W-:Y:S01]  /*14e70*/  WARPGROUP.ARRIVE ;  /* 0x00000000000079c5 */ /* 0x000fe20000000000 */
[----:B------:R-:W-:Y:S01]  /*14e80*/  IMAD.MOV.U32 R11, RZ, RZ, 0x40000040 ;  /* 0x40000040ff0b7424 */ /* 0x000fe200078e00ff */
[----:B------:R-:W-:Y:S01]  /*14e90*/  FMNMX.FTZ R0, R24, R15, !PT ;  /* 0x0000000f18007209 */ /* 0x000fe20007810000 */
[C---:B------:R-:W-:Y:S01]  /*14ea0*/  VIADD R12, R10.reuse, 0x80 ;  /* 0x000000800a0c7836 */ /* 0x040fe20000000000 */
[----:B------:R-:W-:Y:S01]  /*14eb0*/  R2UR UR6, R10 ;  /* 0x000000000a0672ca */ /* 0x000fe200000e0000 */
[----:B------:R-:W-:Y:S01]  /*14ec0*/  IMAD.MOV.U32 R13, RZ, RZ, 0x40000040 ;  /* 0x40000040ff0d7424 */ /* 0x000fe200078e00ff */
[----:B------:R-:W-:Y:S01]  /*14ed0*/  R2UR UR7, R11 ;  /* 0x000000000b0772ca */ /* 0x000fe200000e0000 */
[----:B------:R-:W-:Y:S01]  /*14ee0*/  UMOV UR44, UR47 ;  /* 0x0000002f002c7c82 */ /* 0x000fe20008000000 */
[----:B------:R-:W-:Y:S01]  /*14ef0*/  FMNMX.FTZ R9, R25, R0, !PT ;  /* 0x0000000019097209 */ /* 0x000fe20007810000 */
[----:B------:R-:W0:Y:S01]  /*14f00*/  S2R R199, SR_TID.X ;  /* 0x0000000000c77919 */ /* 0x000e220000002100 */
[C---:B------:R-:W-:Y:S01]  /*14f10*/  ISETP.GT.AND P2, PT, R3.reuse, R7, PT ;  /* 0x000000070300720c */ /* 0x040fe20003f44270 */
[----:B------:R-:W-:Y:S01]  /*14f20*/  VIADD R3, R3, 0xffffffff ;  /* 0xffffffff03037836 */ /* 0x000fe20000000000 */
[----:B------:R-:W-:-:S04]  /*14f30*/  FMNMX.FTZ R0, R28, R9, !PT ;  /* 0x000000091c007209 */ /* 0x000fc80007810000 */
[----:B------:R-:W-:-:S03]  /*14f40*/  FMNMX.FTZ R9, R29, R0, !PT ;  /* 0x000000001d097209 */ /* 0x000fc60007810000 */
        /* <DEDUP_REMOVED lines=34> */
[----:B------:R-:W0:Y:S01]  /*15170*/  SHFL.BFLY PT, R0, R9, 0x2, 0x1f ;  /* 0x0c401f0009007f89 */ /* 0x000e2200000e0000 */
[----:B------:R-:W-:Y:S02]  /*15180*/  WARPGROUP.DEPBAR.LE gsb0, 0x0 ;  /* 0x00008000000079c5 */ /* 0x000fe40000010000 */
[----:B------:R-:W-:Y:S01]  /*15190*/  WARPGROUP.ARRIVE ;  /* 0x00000000000079c5 */ /* 0x000fe20000000000 */
[----:B0-----:R-:W-:-:S05]  /*151a0*/  FMNMX.FTZ R20, R9, R0, !PT ;  /* 0x0000000009147209 */ /* 0x001fca0007810000 */
[----:B------:R-:W-:Y:S01]  /*151b0*/  HGMMA.64x128x16.F32 R88, R176, gdesc[UR4].tnspB, R88, gsb0 ;  /* 0x41e00004b0587df0 */ /* 0x000fe20008000858 */
[----:B------:R-:W-:Y:S01]  /*151c0*/  R2UR UR6, R12 ;  /* 0x000000000c0672ca */ /* 0x000fe200000e0000 */
[----:B------:R-:W-:Y:S01]  /*151d0*/  VIADD R12, R10, 0x180 ;  /* 0x000001800a0c7836 */ /* 0x000fe20000000000 */
[----:B------:R-:W-:Y:S01]  /*151e0*/  R2UR UR7, R13 ;  /* 0x000000000d0772ca */ /* 0x000fe200000e0000 */
[----:B------:R-:W-:Y:S01]  /*151f0*/  IMAD.MOV.U32 R13, RZ, RZ, 0x40000040 ;  /* 0x40000040ff0d7424 */ /* 0x000fe200078e00ff */
[----:B------:R-:W0:Y:S02]  /*15200*/  SHFL.BFLY PT, R11, R20, 0x1, 0x1f ;  /* 0x0c201f00140b7f89 */ /* 0x000e2400000e0000 */
[----:B0-----:R-:W-:-:S05]  /*15210*/  FMNMX.FTZ R0, R20, R11, !PT ;  /* 0x0000000b14007209 */ /* 0x001fca0007810000 */
[C---:B------:R-:W-:Y:S01]  /*15220*/  FADD.FTZ R11, -R0.reuse, R15 ;  /* 0x0000000f000b7221 */ /* 0x040fe20000010100 */
[----:B------:R-:W-:-:S03]  /*15230*/  FMUL.FTZ R15, R0, UR44 ;  /* 0x0000002c000f7c20 */ /* 0x000fc60008410000 */
        /* <DEDUP_REMOVED lines=14> */
[----:B------:R-:W0:Y:S01]  /*15320*/  MUFU.EX2 R180, R180 ;  /* 0x000000b400b47308 */ /* 0x000e220000000800 */
[--C-:B------:R-:W-:Y:S01]  /*15330*/  FFMA.FTZ R61, R65, UR44, -R15.reuse ;  /* 0x0000002c413d7c23 */ /* 0x100fe2000801080f */
[--C-:B------:R-:W-:Y:S01]  /*15340*/  FFMA.FTZ R69, R69, UR44, -R15.reuse ;  /* 0x0000002c45457c23 */ /* 0x100fe2000801080f */
[--C-:B------:R-:W-:Y:S01]  /*15350*/  FFMA.FTZ R65, R73, UR44, -R15.reuse ;  /* 0x0000002c49417c23 */ /* 0x100fe2000801080f */
[--C-:B------:R-:W-:Y:S01]  /*15360*/  FFMA.FTZ R24, R76, UR44, -R15.reuse ;  /* 0x0000002c4c187c23 */ /* 0x100fe2000801080f */
[--C-:B------:R-:W-:Y:S01]  /*15370*/  FFMA.FTZ R73, R77, UR44, -R15.reuse ;  /* 0x0000002c4d497c23 */ /* 0x100fe2000801080f */
[--C-:B------:R-:W-:Y:S01]  /*15380*/  FFMA.FTZ R28, R80, UR44, -R15.reuse ;  /* 0x0000002c501c7c23 */ /* 0x100fe2000801080f */
[----:B------:R-:W-:Y:S01]  /*15390*/  FFMA.FTZ R77, R81, UR44, -R15 ;  /* 0x0000002c514d7c23 */ /* 0x000fe2000801080f */
[----:B------:R-:W1:Y:S08]  /*153a0*/  MUFU.EX2 R21, R21 ;  /* 0x0000001500157308 */ /* 0x000e700000000800 */
[----:B------:R-:W-:Y:S01]  /*153b0*/  MUFU.EX2 R182, R182 ;  /* 0x000000b600b67308 */ /* 0x000fe20000000800 */
[----:B0-----:R-:W-:-:S07]  /*153c0*/  FFMA.FTZ R6, R11, R6, R180 ;  /* 0x000000060b067223 */ /* 0x001fce00000100b4 */
[----:B------:R-:W-:Y:S01]  /*153d0*/  MUFU.EX2 R25, R25 ;  /* 0x0000001900197308 */ /* 0x000fe20000000800 */
[----:B-1----:R-:W-:-:S07]  /*153e0*/  F2FP.F16.F32.PACK_AB R180, R21, R180 ;  /* 0x000000b415b4723e */ /* 0x002fce00000000ff */
        /* <DEDUP_REMOVED lines=10> */
[--C-:B------:R-:W-:Y:S01]  /*15490*/  FFMA.FTZ R178, R36, UR44, -R15.reuse ;  /* 0x0000002c24b27c23 */ /* 0x100fe2000801080f */
[--C-:B------:R-:W-:Y:S01]  /*154a0*/  FFMA.FTZ R176, R32, UR44, -R15.reuse ;  /* 0x0000002c20b07c23 */ /* 0x100fe2000801080f */
[----:B------:R-:W-:Y:S02]  /*154b0*/  FFMA.FTZ R32, R84, UR44, -R15 ;  /* 0x0000002c54207c23 */ /* 0x000fe4000801080f */
[----:B------:R-:W-:Y:S01]  /*154c0*/  MUFU.EX2 R61, R61 ;  /* 0x0000003d003d7308 */ /* 0x000fe20000000800 */
[----:B------:R-:W-:Y:S01]  /*154d0*/  HGMMA.64x128x16.F32 R88, R172, gdesc[UR4].tnspB, R88, gsb0 ;  /* 0x41e00004ac587df0 */ /* 0x000fe20008000858 */
[----:B------:R-:W-:Y:S01]  /*154e0*/  R2UR UR6, R12 ;  /* 0x000000000c0672ca */ /* 0x000fe200000e0000 */
[----:B------:R-:W-:Y:S01]  /*154f0*/  VIADD R12, R10, 0x200 ;  /* 0x000002000a0c7836 */ /* 0x000fe20000000000 */
[----:B------:R-:W-:Y:S01]  /*15500*/  R2UR UR7, R13 ;  /* 0x000000000d0772ca */ /* 0x000fe200000e0000 */
[----:B------:R-:W-:-:S03]  /*15510*/  IMAD.MOV.U32 R13, RZ, RZ, 0x40000040 ;  /* 0x40000040ff0d7424 */ /* 0x000fc600078e00ff */
        /* <DEDUP_REMOVED lines=12> */
[----:B------:R-:W-:-:S04]  /*155e0*/  FFMA.FTZ R174, R44, UR44, -R15 ;  /* 0x0000002c2cae7c23 */ /* 0x000fc8000801080f */
[----:B------:R-:W-:Y:S01]  /*155f0*/  HGMMA.64x128x16.F32 R88, R168, gdesc[UR4].tnspB, R88, gsb0 ;  /* 0x41e00004a8587df0 */ /* 0x000fe20008000858 */
[----:B------:R-:W-:Y:S01]  /*15600*/  R2UR UR6, R12 ;  /* 0x000000000c0672ca */ /* 0x000fe200000e0000 */
[----:B------:R-:W-:Y:S01]  /*15610*/  MUFU.EX2 R172, R172 ;  /* 0x000000ac00ac7308 */ /* 0x000fe20000000800 */
[----:B------:R-:W-:Y:S01]  /*15620*/  R2UR UR7, R13 ;  /* 0x000000000d0772ca */ /* 0x000fe200000e0000 */
[----:B------:R-:W-:Y:S01]  /*15630*/  IMAD.MOV.U32 R13, RZ, RZ, 0x40000040 ;  /* 0x40000040ff0d7424 */ /* 0x000fe200078e00ff */
        /* <DEDUP_REMOVED lines=19> */
[----:B------:R-:W-:-:S03]  /*15770*/  VIADD R12, R10, 0x280 ;  /* 0x000002800a0c7836 */ /* 0x000fc60000000000 */
[----:B------:R-:W-:-:S04]  /*15780*/  FMNMX.FTZ R20, R62, R9, !PT ;  /* 0x000000093e147209 */ /* 0x000fc80007810000 */
[----:B------:R-:W-:Y:S01]  /*15790*/  FMNMX.FTZ R9, R63, R20, !PT ;  /* 0x000000143f097209 */ /* 0x000fe20007810000 */
[----:B------:R-:W-:-:S06]  /*157a0*/  FFMA.FTZ R20, R72, UR44, -R15 ;  /* 0x0000002c48147c23 */ /* 0x000fcc000801080f */
[----:B------:R-:W-:Y:S01]  /*157b0*/  MUFU.EX2 R20, R20 ;  /* 0x0000001400147308 */ /* 0x000fe20000000800 */
[----:B------:R-:W-:Y:S02]  /*157c0*/  WARPGROUP.DEPBAR.LE gsb0, 0x0 ;  /* 0x00008000000079c5 */ /* 0x000fe40000010000 */
        /* <DEDUP_REMOVED lines=23> */
[----:B------:R-:W-:-:S04]  /*15940*/  VIADD R12, R10, 0x300 ;  /* 0x000003000a0c7836 */ /* 0x000fc80000000000 */
        /* <DEDUP_REMOVED lines=11> */
[----:B------:R-:W-:Y:S01]  /*15a00*/  IADD3 R31, -R199, 0xb, RZ ;  /* 0x0000000bc71f7810 */ /* 0x000fe20007ffe1ff */
[--C-:B------:R-:W-:Y:S01]  /*15a10*/  FFMA.FTZ R34, R35, UR44, -R36.reuse ;  /* 0x0000002c23227c23 */ /* 0x100fe20008010824 */
[----:B------:R-:W-:Y:S01]  /*15a20*/  FFMA.FTZ R179, R38, UR44, -R36 ;  /* 0x0000002c26b37c23 */ /* 0x000fe20008010824 */
[----:B------:R-:W-:-:S02]  /*15a30*/  @!P1 IMAD R27, R14, 0x8, R2 ;  /* 0x000000080e1b9824 */ /* 0x000fc400078e0202 */
        /* <DEDUP_REMOVED lines=13> */
[--C-:B------:R-:W-:Y:S01]  /*15b10*/  FFMA.FTZ R79, R79, UR44, -R36.reuse ;  /* 0x0000002c4f4f7c23 */ /* 0x100fe20008010824 */
[----:B------:R-:W-:Y:S01]  /*15b20*/  FFMA.FTZ R82, R82, UR44, -R36 ;  /* 0x0000002c52527c23 */ /* 0x000fe20008010824 */
[----:B------:R-:W-:-:S02]  /*15b30*/  WARPGROUP.DEPBAR.LE gsb0, 0x0 ;  /* 0x00008000000079c5 */ /* 0x000fc40000010000 */
[----:B------:R-:W-:Y:S01]  /*15b40*/  WARPGROUP.ARRIVE ;  /* 0x00000000000079c5 */ /* 0x000fe20000000000 */
[----:B------:R-:W-:Y:S01]  /*15b50*/  FFMA.FTZ R164, R56, UR44, -R15 ;  /* 0x0000002c38a47c23 */ /* 0x000fe2000801080f */
[----:B------:R-:W2:Y:S01]  /*15b60*/  MUFU.EX2 R183, R183 ;  /* 0x000000b700b77308 */ /* 0x000ea20000000800 */
[----:B0-----:R-:W-:Y:S01]  /*15b70*/  FFMA.FTZ R5, R4, R5, R181 ;  /* 0x0000000504057223 */ /* 0x001fe200000100b5 */
[--C-:B------:R-:W-:Y:S01]  /*15b80*/  FFMA.FTZ R165, R58, UR44, -R36.reuse ;  /* 0x0000002c3aa57c23 */ /* 0x100fe20008010824 */
[----:B------:R-:W-:Y:S01]  /*15b90*/  FFMA.FTZ R166, R60, UR44, -R15 ;  /* 0x0000002c3ca67c23 */ /* 0x000fe2000801080f */
[----:B------:R-:W-:Y:S01]  /*15ba0*/  HGMMA.64x128x16.F32 R88, R160, gdesc[UR4].tnspB, R88, gsb0 ;  /* 0x41e00004a0587df0 */ /* 0x000fe20008000858 */
[----:B------:R-:W-:Y:S01]  /*15bb0*/  R2UR UR6, R12 ;  /* 0x000000000c0672ca */ /* 0x000fe200000e0000 */
[----:B------:R-:W-:Y:S01]  /*15bc0*/  VIADD R12, R10, 0x380 ;  /* 0x000003800a0c7836 */ /* 0x000fe20000000000 */
[----:B------:R-:W-:Y:S01]  /*15bd0*/  R2UR UR7, R13 ;  /* 0x000000000d0772ca */ /* 0x000fe200000e0000 */
[----:B------:R-:W-:Y:S01]  /*15be0*/  IMAD.MOV.U32 R13, RZ, RZ, 0x40000040 ;  /* 0x40000040ff0d7424 */ /* 0x000fe200078e00ff */
[----:B------:R-:W0:Y:S01]  /*15bf0*/  MUFU.EX2 R30, R30 ;  /* 0x0000001e001e7308 */ /* 0x000e220000000800 */
[----:B-1----:R-:W-:Y:S01]  /*15c00*/  FADD.FTZ R14, R26, R5 ;  /* 0x000000051a0e7221 */ /* 0x002fe20000010000 */
[--C-:B------:R-:W-:Y:S01]  /*15c10*/  FFMA.FTZ R10, R55, UR44, -R36.reuse ;  /* 0x0000002c370a7c23 */ /* 0x100fe20008010824 */
[--C-:B------:R-:W-:Y:S01]  /*15c20*/  FFMA.FTZ R167, R62, UR44, -R36.reuse ;  /* 0x0000002c3ea77c23 */ /* 0x100fe20008010824 */
[----:B------:R-:W-:Y:S01]  /*15c30*/  F2FP.F16.F32.PACK_AB R181, R26, R181 ;  /* 0x000000b51ab5723e */ /* 0x000fe200000000ff */
[--C-:B------:R-:W-:Y:S01]  /*15c40*/  FFMA.FTZ R83, R83, UR44, -R36.reuse ;  /* 0x0000002c53537c23 */ /* 0x100fe20008010824 */
[----:B------:R-:W-:Y:S01]  /*15c50*/  FFMA.FTZ R86, R86, UR44, -R36 ;  /* 0x0000002c56567c23 */ /* 0x000fe20008010824 */
[----:B------:R-:W-:Y:S01]  /*15c60*/  @!P1 IADD3 R27, R27, 0x28860, RZ ;  /* 0x000288601b1b9810 */ /* 0x000fe20007ffe0ff */
[----:B------:R-:W1:Y:S01]  /*15c70*/  MUFU.EX2 R177, R177 ;  /* 0x000000b100b17308 */ /* 0x000e620000000800 */
[----:B--2---:R-:W-:-:S02]  /*15c80*/  FADD.FTZ R5, R183, R14 ;  /* 0x0000000eb7057221 */ /* 0x004fc40000010000 */
[----:B------:R-:W-:-:S05]  /*15c90*/  @!P1 PRMT R27, RZ, 0x654, R27 ;  /* 0x00000654ff1b9816 */ /* 0x000fca000000001b */
[----:B------:R-:W2:Y:S01]  /*15ca0*/  MUFU.EX2 R34, R34 ;  /* 0x0000002200227308 */ /* 0x000ea20000000800 */
[C---:B0-----:R-:W-:Y:S01]  /*15cb0*/  FADD.FTZ R14, R30.reuse, R5 ;  /* 0x000000051e0e7221 */ /* 0x041fe20000010000 */
[----:B------:R-:W-:-:S06]  /*15cc0*/  F2FP.F16.F32.PACK_AB R183, R30, R183 ;  /* 0x000000b71eb7723e */ /* 0x000fcc00000000ff */
[----:B------:R-:W0:Y:S01]  /*15cd0*/  MUFU.EX2 R179, R179 ;  /* 0x000000b300b37308 */ /* 0x000e220000000800 */
[----:B-1----:R-:W-:Y:S01]  /*15ce0*/  FADD.FTZ R5, R177, R14 ;  /* 0x0000000eb1057221 */ /* 0x002fe20000010000 */
[----:B------:R-:W-:-:S06]  /*15cf0*/  FFMA.FTZ R14, R67, UR44, -R36 ;  /* 0x0000002c430e7c23 */ /* 0x000fcc0008010824 */
        /* <DEDUP_REMOVED lines=23> */
[----:B------:R-:W-:Y:S01]  /*15e70*/  MUFU.EX2 R164, R164 ;  /* 0x000000a400a47308 */ /* 0x000fe20000000800 */
[----:B--2---:R-:W-:-:S07]  /*15e80*/  FADD.FTZ R5, R171, R48 ;  /* 0x00000030ab057221 */ /* 0x004fce0000010000 */
[----:B------:R-:W1:Y:S01]  /*15e90*/  MUFU.EX2 R165, R165 ;  /* 0x000000a500a57308 */ /* 0x000e620000000800 */
[C---:B0-----:R-:W-:Y:S01]  /*15ea0*/  FADD.FTZ R30, R10.reuse, R5 ;  /* 0x000000050a1e7221 */ /* 0x041fe20000010000 */
[----:B------:R-:W-:-:S06]  /*15eb0*/  F2FP.F16.F32.PACK_AB R171, R10, R171 ;  /* 0x000000ab0aab723e */ /* 0x000fcc00000000ff */
[----:B------:R-:W-:Y:S08]  /*15ec0*/  MUFU.EX2 R166, R166 ;  /* 0x000000a600a67308 */ /* 0x000ff00000000800 */
[----:B------:R-:W-:Y:S01]  /*15ed0*/  MUFU.EX2 R167, R167 ;  /* 0x000000a700a77308 */ /* 0x000fe20000000800 */
[----:B-1----:R-:W-:-:S07]  /*15ee0*/  FADD.FTZ R5, R165, R30 ;  /* 0x0000001ea5057221 */ /* 0x002fce0000010000 */
[----:B------:R-:W-:Y:S01]  /*15ef0*/  MUFU.EX2 R14, R14 ;  /* 0x0000000e000e7308 */ /* 0x000fe20000000800 */
[----:B------:R-:W-:Y:S02]  /*15f00*/  WARPGROUP.DEPBAR.LE gsb0, 0x0 ;  /* 0x00008000000079c5 */ /* 0x000fe40000010000 */
[----:B------:R-:W-:Y:S01]  /*15f10*/  WARPGROUP.ARRIVE ;  /* 0x00000000000079c5 */ /* 0x000fe20000000000 */
[--C-:B------:R-:W-:Y:S01]  /*15f20*/  FFMA.FTZ R160, R64, UR44, -R15.reuse ;  /* 0x0000002c40a07c23 */ /* 0x100fe2000801080f */
[--C-:B------:R-:W-:Y:S01]  /*15f30*/  FFMA.FTZ R161, R66, UR44, -R36.reuse ;  /* 0x0000002c42a17c23 */ /* 0x100fe20008010824 */
[--C-:B------:R-:W-:Y:S01]  /*15f40*/  FFMA.FTZ R162, R68, UR44, -R15.reuse ;  /* 0x0000002c44a27c23 */ /* 0x100fe2000801080f */
[----:B------:R-:W-:Y:S01]  /*15f50*/  FFMA.FTZ R163, R70, UR44, -R36 ;  /* 0x0000002c46a37c23 */ /* 0x000fe20008010824 */
[----:B------:R-:W-:Y:S01]  /*15f60*/  MUFU.EX2 R78, R78 ;  /* 0x0000004e004e7308 */ /* 0x000fe20000000800 */
[----:B------:R-:W-:Y:S01]  /*15f70*/  HGMMA.64x128x16.F32 R88, R156, gdesc[UR4].tnspB, R88, gsb0 ;  /* 0x41e000049c587df0 */ /* 0x000fe20008000858 */
[----:B------:R-:W-:Y:S01]  /*15f80*/  R2UR UR6, R12 ;  /* 0x000000000c0672ca */ /* 0x000fe200000e0000 */
[----:B------:R-:W-:Y:S01]  /*15f90*/  @!P1 IMAD R12, R184, 0x8, R2 ;  /* 0x00000008b80c9824 */ /* 0x000fe200078e0202 */
[----:B------:R-:W-:Y:S01]  /*15fa0*/  R2UR UR7, R13 ;  /* 0x000000000d0772ca */ /* 0x000fe200000e0000 */
[----:B------:R-:W-:-:S02]  /*15fb0*/  FFMA.FTZ R15, R85, UR44, -R15 ;  /* 0x0000002c550f7c23 */ /* 0x000fc4000801080f */
[----:B------:R-:W-:Y:S01]  /*15fc0*/  @!P1 VIADD R12, R12, 0x28840 ;  /* 0x000288400c0c9836 */ /* 0x000fe20000000000 */
[----:B------:R-:W-:Y:S04]  /*15fd0*/  MUFU.EX2 R160, R160 ;  /* 0x000000a000a07308 */ /* 0x000fe80000000800 */
[----:B------:R-:W-:-:S04]  /*15fe0*/  @!P1 PRMT R13, RZ, 0x654, R12 ;  /* 0x00000654ff0d9816 */ /* 0x000fc8000000000c */
[----:B------:R-:W0:Y:S08]  /*15ff0*/  MUFU.EX2 R12, R59 ;  /* 0x0000003b000c7308 */ /* 0x000e300000000800 */
[----:B------:R-:W-:Y:S08]  /*16000*/  MUFU.EX2 R161, R161 ;  /* 0x000000a100a17308 */ /* 0x000ff00000000800 */
[----:B------:R-:W-:Y:S01]  /*16010*/  MUFU.EX2 R162, R162 ;  /* 0x000000a200a27308 */ /* 0x000fe20000000800 */
[C---:B0-----:R-:W-:Y:S01]  /*16020*/  FADD.FTZ R30, R12.reuse, R5 ;  /* 0x000000050c1e7221 */ /* 0x041fe20000010000 */
[----:B------:R-:W-:-:S03]  /*16030*/  F2FP.F16.F32.PACK_AB R165, R12, R165 ;  /* 0x000000a50ca5723e */ /* 0x000fc600000000ff */
[----:B------:R-:W-:-:S03]  /*16040*/  FADD.FTZ R5, R167, R30 ;  /* 0x0000001ea7057221 */ /* 0x000fc60000010000 */
[----:B------:R-:W-:Y:S08]  /*16050*/  MUFU.EX2 R163, R163 ;  /* 0x000000a300a37308 */ /* 0x000ff00000000800 */
[----:B------:R-:W0:Y:S08]  /*16060*/  MUFU.EX2 R79, R79 ;  /* 0x0000004f004f7308 */ /* 0x000e300000000800 */
[----:B------:R-:W-:Y:S08]  /*16070*/  MUFU.EX2 R82, R82 ;  /* 0x0000005200527308 */ /* 0x000ff00000000800 */
[----:B------:R-:W-:Y:S08]  /*16080*/  MUFU.EX2 R83, R83 ;  /* 0x0000005300537308 */ /* 0x000ff00000000800 */
[----:B------:R-:W-:Y:S08]  /*16090*/  MUFU.EX2 R86, R86 ;  /* 0x0000005600567308 */ /* 0x000ff00000000800 */
[----:B------:R-:W1:Y:S01]  /*160a0*/  MUFU.EX2 R15, R15 ;  /* 0x0000000f000f7308 */ /* 0x000e620000000800 */
[----:B------:R-:W-:-:S02]  /*160b0*/  WARPGROUP.DEPBAR.LE gsb0, 0x0 ;  /* 0x00008000000079c5 */ /* 0x000fc40000010000 */
[----:B------:R-:W-:Y:S01]  /*160c0*/  WARPGROUP.ARRIVE ;  /* 0x00000000000079c5 */ /* 0x000fe20000000000 */
[----:B------:R-:W-:Y:S01]  /*160d0*/  FFMA.FTZ R157, R74, UR44, -R36 ;  /* 0x0000002c4a9d7c23 */ /* 0x000fe20008010824 */
[----:B------:R-:W-:Y:S02]  /*160e0*/  F2FP.F16.F32.PACK_AB R156, R65, R20 ;  /* 0x00000014419c723e */ /* 0x000fe400000000ff */
[----:B------:R-:W-:Y:S02]  /*160f0*/  F2FP.F16.F32.PACK_AB R158, R73, R24 ;  /* 0x00000018499e723e */ /* 0x000fe400000000ff */
[----:B------:R-:W-:Y:S01]  /*16100*/  HGMMA.64x128x16.F32 R88, R152, gdesc[UR4].tnspB, R88, gsb0 ;  /* 0x41e0000498587df0 */ /* 0x000fe20008000858 */
[----:B------:R-:W-:Y:S01]  /*16110*/  MUFU.EX2 R157, R157 ;  /* 0x0000009d009d7308 */ /* 0x000fe20000000800 */
[----:B0-----:R-:W-:Y:S01]  /*16120*/  F2FP.F16.F32.PACK_AB R159, R79, R78 ;  /* 0x0000004e4f9f723e */ /* 0x001fe200000000ff */
[----:B------:R-:W-:Y:S02]  /*16130*/  WARPGROUP.DEPBAR.LE gsb0, 0x0 ;  /* 0x00008000000079c5 */ /* 0x000fe40000010000 */
[----:B------:R0:W-:Y:S06]  /*16140*/  BAR.ARV R31, 0x100 ;  /* 0x0004001f0000751d */ /* 0x0001ec0000002000 */
[----:B------:R2:W-:Y:S01]  /*16150*/  @!P1 SYNCS.ARRIVE.TRANS64.RED.A1T0 RZ, [R13+URZ], RZ ;  /* 0x000000ff0dff99a7 */ /* 0x0005e2000810043f */
[----:B-1----:R-:W-:Y:S01]  /*16160*/  F2FP.F16.F32.PACK_AB R154, R15, R32 ;  /* 0x000000200f9a723e */ /* 0x002fe200000000ff */
[-C--:B------:R-:W-:Y:S01]  /*16170*/  FMUL.FTZ R90, R90, R4.reuse ;  /* 0x000000045a5a7220 */ /* 0x080fe20000410000 */
[-C--:B------:R-:W-:Y:S01]  /*16180*/  FMUL.FTZ R91, R91, R4.reuse ;  /* 0x000000045b5b7220 */ /* 0x080fe20000410000 */
[-C--:B------:R-:W-:Y:S01]  /*16190*/  FMUL.FTZ R94, R94, R4.reuse ;  /* 0x000000045e5e7220 */ /* 0x080fe20000410000 */
[-C--:B------:R-:W-:Y:S01]  /*161a0*/  FMUL.FTZ R95, R95, R4.reuse ;  /* 0x000000045f5f7220 */ /* 0x080fe20000410000 */
[-C--:B------:R-:W-:Y:S01]  /*161b0*/  FMUL.FTZ R98, R98, R4.reuse ;  /* 0x0000000462627220 */ /* 0x080fe20000410000 */
[-C--:B------:R-:W-:Y:S01]  /*161c0*/  FMUL.FTZ R99, R99, R4.reuse ;  /* 0x0000000463637220 */ /* 0x080fe20000410000 */
[----:B--2---:R-:W-:Y:S01]  /*161d0*/  FADD.FTZ R13, R21, R6 ;  /* 0x00000006150d7221 */ /* 0x004fe20000010000 */
[----:B------:R-:W-:Y:S01]  /*161e0*/  FFMA.FTZ R6, R63, UR44, -R36 ;  /* 0x0000002c3f067c23 */ /* 0x000fe20008010824 */
[----:B------:R0:W-:Y:S01]  /*161f0*/  @!P1 SYNCS.ARRIVE.TRANS64.RED.A1T0 RZ, [R27+URZ], RZ ;  /* 0x000000ff1bff99a7 */ /* 0x0001e2000810043f */
[-C--:B------:R-:W-:Y:S01]  /*16200*/  FMUL.FTZ R102, R102, R4.reuse ;  /* 0x0000000466667220 */ /* 0x080fe20000410000 */
[----:B------:R-:W-:Y:S01]  /*16210*/  FADD.FTZ R46, R182, R13 ;  /* 0x0000000db62e7221 */ /* 0x000fe20000010000 */
[-C--:B------:R-:W-:Y:S01]  /*16220*/  FMUL.FTZ R103, R103, R4.reuse ;  /* 0x0000000467677220 */ /* 0x080fe20000410000 */
[-C--:B------:R-:W-:Y:S01]  /*16230*/  FMUL.FTZ R106, R106, R4.reuse ;  /* 0x000000046a6a7220 */ /* 0x080fe20000410000 */
[----:B------:R-:W1:Y:S01]  /*16240*/  MUFU.EX2 R6, R6 ;  /* 0x0000000600067308 */ /* 0x000e620000000800 */
[----:B------:R-:W-:Y:S01]  /*16250*/  FADD.FTZ R13, R25, R46 ;  /* 0x0000002e190d7221 */ /* 0x000fe20000010000 */
[-C--:B------:R-:W-:Y:S01]  /*16260*/  FMUL.FTZ R107, R107, R4.reuse ;  /* 0x000000046b6b7220 */ /* 0x080fe20000410000 */
[-C--:B------:R-:W-:Y:S01]  /*16270*/  FMUL.FTZ R110, R110, R4.reuse ;  /* 0x000000046e6e7220 */ /* 0x080fe20000410000 */
[-C--:B------:R-:W-:Y:S01]  /*16280*/  FMUL.FTZ R111, R111, R4.reuse ;  /* 0x000000046f6f7220 */ /* 0x080fe20000410000 */
[----:B------:R-:W-:Y:S01]  /*16290*/  FADD.FTZ R46, R176, R13 ;  /* 0x0000000db02e7221 */ /* 0x000fe20000010000 */
[-C--:B------:R-:W-:Y:S01]  /*162a0*/  FMUL.FTZ R114, R114, R4.reuse ;  /* 0x0000000472727220 */ /* 0x080fe20000410000 */
[-C--:B------:R-:W-:Y:S01]  /*162b0*/  FMUL.FTZ R115, R115, R4.reuse ;  /* 0x0000000473737220 */ /* 0x080fe20000410000 */
[-C--:B------:R-:W-:Y:S01]  /*162c0*/  FMUL.FTZ R118, R118, R4.reuse ;  /* 0x0000000476767220 */ /* 0x080fe20000410000 */
[----:B------:R-:W-:Y:S01]  /*162d0*/  FADD.FTZ R13, R29, R46 ;  /* 0x0000002e1d0d7221 */ /* 0x000fe20000010000 */
[--C-:B------:R-:W-:Y:S01]  /*162e0*/  FFMA.FTZ R46, R71, UR44, -R36.reuse ;  /* 0x0000002c472e7c23 */ /* 0x100fe20008010824 */
[----:B------:R-:W-:Y:S01]  /*162f0*/  FFMA.FTZ R36, R87, UR44, -R36 ;  /* 0x0000002c57247c23 */ /* 0x000fe20008010824 */
[-C--:B------:R-:W-:Y:S01]  /*16300*/  FMUL.FTZ R119, R119, R4.reuse ;  /* 0x0000000477777220 */ /* 0x080fe20000410000 */
[----:B------:R-:W-:Y:S01]  /*16310*/  FADD.FTZ R50, R178, R13 ;  /* 0x0000000db2327221 */ /* 0x000fe20000010000 */
[-C--:B------:R-:W-:Y:S01]  /*16320*/  FMUL.FTZ R122, R122, R4.reuse ;  /* 0x000000047a7a7220 */ /* 0x080fe20000410000 */
[-C--:B------:R-:W-:Y:S01]  /*16330*/  FMUL.FTZ R123, R123, R4.reuse ;  /* 0x000000047b7b7220 */ /* 0x080fe20000410000 */
[----:B------:R-:W2:Y:S01]  /*16340*/  MUFU.EX2 R46, R46 ;  /* 0x0000002e002e7308 */ /* 0x000ea20000000800 */
[----:B------:R-:W-:Y:S01]  /*16350*/  FADD.FTZ R13, R37, R50 ;  /* 0x00000032250d7221 */ /* 0x000fe20000010000 */
[C---:B-1----:R-:W-:Y:S01]  /*16360*/  FADD.FTZ R30, R6.reuse, R5 ;  /* 0x00000005061e7221 */ /* 0x042fe20000010000 */
[----:B------:R-:W-:Y:S01]  /*16370*/  F2FP.F16.F32.PACK_AB R167, R6, R167 ;  /* 0x000000a706a7723e */ /* 0x000fe200000000ff */
[-C--:B------:R-:W-:Y:S01]  /*16380*/  FMUL.FTZ R126, R126, R4.reuse ;  /* 0x000000047e7e7220 */ /* 0x080fe20000410000 */
        /* <DEDUP_REMOVED lines=17> */
[----:B------:R-:W-:Y:S01]  /*164a0*/  FADD.FTZ R5, R157, R10 ;  /* 0x0000000a9d057221 */ /* 0x000fe20000010000 */
[-C--:B------:R-:W-:Y:S01]  /*164b0*/  FMUL.FTZ R139, R139, R4.reuse ;  /* 0x000000048b8b7220 */ /* 0x080fe20000410000 */
[-C--:B------:R-:W-:Y:S01]  /*164c0*/  FMUL.FTZ R142, R142, R4.reuse ;  /* 0x000000048e8e7220 */ /* 0x080fe20000410000 */
[----:B------:R-:W-:Y:S01]  /*164d0*/  FADD.FTZ R13, R45, R50 ;  /* 0x000000322d0d7221 */ /* 0x000fe20000010000 */
[-C--:B------:R-:W-:Y:S01]  /*164e0*/  FMUL.FTZ R143, R143, R4.reuse ;  /* 0x000000048f8f7220 */ /* 0x080fe20000410000 */
[-C--:B------:R-:W-:Y:S01]  /*164f0*/  FMUL.FTZ R146, R146, R4.reuse ;  /* 0x0000000492927220 */ /* 0x080fe20000410000 */
[-C--:B------:R-:W-:Y:S01]  /*16500*/  FMUL.FTZ R147, R147, R4.reuse ;  /* 0x0000000493937220 */ /* 0x080fe20000410000 */
[----:B------:R-:W-:Y:S01]  /*16510*/  FADD.FTZ R26, R170, R13 ;  /* 0x0000000daa1a7221 */ /* 0x000fe20000010000 */
[-C--:B------:R-:W-:Y:S01]  /*16520*/  FMUL.FTZ R150, R150, R4.reuse ;  /* 0x0000000496967220 */ /* 0x080fe20000410000 */
[----:B------:R-:W-:Y:S01]  /*16530*/  FMUL.FTZ R151, R151, R4 ;  /* 0x0000000497977220 */ /* 0x000fe20000410000 */
[----:B------:R-:W-:Y:S01]  /*16540*/  F2FP.F16.F32.PACK_AB R182, R25, R182 ;  /* 0x000000b619b6723e */ /* 0x000fe200000000ff */
[----:B------:R-:W-:Y:S01]  /*16550*/  FADD.FTZ R13, R49, R26 ;  /* 0x0000001a310d7221 */ /* 0x000fe20000010000 */
[----:B------:R-:W-:Y:S01]  /*16560*/  F2FP.F16.F32.PACK_AB R176, R29, R176 ;  /* 0x000000b01db0723e */ /* 0x000fe200000000ff */
[----:B------:R-:W1:Y:S01]  /*16570*/  MUFU.EX2 R26, R75 ;  /* 0x0000004b001a7308 */ /* 0x000e620000000800 */
[----:B------:R-:W-:Y:S01]  /*16580*/  F2FP.F16.F32.PACK_AB R178, R37, R178 ;  /* 0x000000b225b2723e */ /* 0x000fe200000000ff */
[----:B------:R-:W-:Y:S01]  /*16590*/  FADD.FTZ R34, R164, R13 ;  /* 0x0000000da4227221 */ /* 0x000fe20000010000 */
[----:B------:R-:W-:Y:S01]  /*165a0*/  F2FP.F16.F32.PACK_AB R172, R41, R172 ;  /* 0x000000ac29ac723e */ /* 0x000fe200000000ff */
[-C--:B------:R-:W-:Y:S01]  /*165b0*/  FMUL.FTZ R88, R88, R11.reuse ;  /* 0x0000000b58587220 */ /* 0x080fe20000410000 */
[----:B------:R-:W-:Y:S01]  /*165c0*/  F2FP.F16.F32.PACK_AB R174, R33, R174 ;  /* 0x000000ae21ae723e */ /* 0x000fe200000000ff */
[----:B------:R-:W-:Y:S01]  /*165d0*/  FADD.FTZ R13, R53, R34 ;  /* 0x00000022350d7221 */ /* 0x000fe20000010000 */
[----:B------:R-:W-:Y:S01]  /*165e0*/  F2FP.F16.F32.PACK_AB R168, R45, R168 ;  /* 0x000000a82da8723e */ /* 0x000fe200000000ff */
[-C--:B------:R-:W-:Y:S01]  /*165f0*/  FMUL.FTZ R89, R89, R11.reuse ;  /* 0x0000000b59597220 */ /* 0x080fe20000410000 */
[----:B------:R-:W-:Y:S01]  /*16600*/  F2FP.F16.F32.PACK_AB R170, R49, R170 ;  /* 0x000000aa31aa723e */ /* 0x000fe200000000ff */
[----:B------:R-:W-:Y:S01]  /*16610*/  FADD.FTZ R34, R166, R13 ;  /* 0x0000000da6227221 */ /* 0x000fe20000010000 */
[----:B------:R-:W-:Y:S01]  /*16620*/  F2FP.F16.F32.PACK_AB R164, R53, R164 ;  /* 0x000000a435a4723e */ /* 0x000fe200000000ff */
[----:B------:R-:W-:Y:S01]  /*16630*/  FMUL.FTZ R92, R92, R11 ;  /* 0x0000000b5c5c7220 */ /* 0x000fe20000410000 */
[C---:B------:R-:W-:Y:S01]  /*16640*/  F2FP.F16.F32.PACK_AB R166, R57.reuse, R166 ;  /* 0x000000a639a6723e */ /* 0x040fe200000000ff */
[----:B------:R-:W-:Y:S01]  /*16650*/  FADD.FTZ R13, R57, R34 ;  /* 0x00000022390d7221 */ /* 0x000fe20000010000 */
[----:B------:R-:W-:Y:S01]  /*16660*/  F2FP.F16.F32.PACK_AB R163, R46, R163 ;  /* 0x000000a32ea3723e */ /* 0x000fe200000000ff */
[-C--:B------:R-:W-:Y:S01]  /*16670*/  FMUL.FTZ R93, R93, R11.reuse ;  /* 0x0000000b5d5d7220 */ /* 0x080fe20000410000 */
[----:B-1----:R-:W-:Y:S01]  /*16680*/  FADD.FTZ R5, R26, R5 ;  /* 0x000000051a057221 */ /* 0x002fe20000010000 */
[----:B------:R-:W-:Y:S01]  /*16690*/  FADD.FTZ R34, R160, R13 ;  /* 0x0000000da0227221 */ /* 0x000fe20000010000 */
[C---:B------:R-:W-:Y:S01]  /*166a0*/  F2FP.F16.F32.PACK_AB R160, R61.reuse, R160 ;  /* 0x000000a03da0723e */ /* 0x040fe200000000ff */
[----:B------:R-:W-:Y:S01]  /*166b0*/  FMUL.FTZ R96, R96, R11 ;  /* 0x0000000b60607220 */ /* 0x000fe20000410000 */
[----:B------:R-:W-:Y:S01]  /*166c0*/  FADD.FTZ R5, R78, R5 ;  /* 0x000000054e057221 */ /* 0x000fe20000010000 */
[----:B------:R-:W-:Y:S01]  /*166d0*/  FADD.FTZ R13, R61, R34 ;  /* 0x000000223d0d7221 */ /* 0x000fe20000010000 */
[----:B------:R-:W-:Y:S01]  /*166e0*/  F2FP.F16.F32.PACK_AB R157, R26, R157 ;  /* 0x0000009d1a9d723e */ /* 0x000fe200000000ff */
[-C--:B------:R-:W-:Y:S01]  /*166f0*/  FMUL.FTZ R97, R97, R11.reuse ;  /* 0x0000000b61617220 */ /* 0x080fe20000410000 */
[----:B------:R-:W-:Y:S01]  /*16700*/  FADD.FTZ R5, R79, R5 ;  /* 0x000000054f057221 */ /* 0x000fe20000010000 */
[----:B------:R-:W-:Y:S01]  /*16710*/  FADD.FTZ R34, R162, R13 ;  /* 0x0000000da2227221 */ /* 0x000fe20000010000 */
[C---:B------:R-:W-:Y:S01]  /*16720*/  F2FP.F16.F32.PACK_AB R162, R69.reuse, R162 ;  /* 0x000000a245a2723e */ /* 0x040fe200000000ff */
[-C--:B------:R-:W-:Y:S01]  /*16730*/  FMUL.FTZ R100, R100, R11.reuse ;  /* 0x0000000b64647220 */ /* 0x080fe20000410000 */
[----:B------:R-:W-:Y:S01]  /*16740*/  FADD.FTZ R5, R82, R5 ;  /* 0x0000000552057221 */ /* 0x000fe20000010000 */
[----:B------:R-:W-:Y:S01]  /*16750*/  FADD.FTZ R13, R69, R34 ;  /* 0x00000022450d7221 */ /* 0x000fe20000010000 */
[----:B------:R-:W-:Y:S01]  /*16760*/  F2FP.F16.F32.PACK_AB R152, R77, R28 ;  /* 0x0000001c4d98723e */ /* 0x000fe200000000ff */
[-C--:B------:R-:W-:Y:S01]  /*16770*/  FMUL.FTZ R101, R101, R11.reuse ;  /* 0x0000000b65657220 */ /* 0x080fe20000410000 */
[C---:B------:R-:W-:Y:S01]  /*16780*/  FADD.FTZ R5, R83.reuse, R5 ;  /* 0x0000000553057221 */ /* 0x040fe20000010000 */
        /* <DEDUP_REMOVED lines=37> */
[----:B------:R-:W-:Y:S02]  /*169e0*/  IMAD.MOV.U32 R14, RZ, RZ, R184 ;  /* 0x000000ffff0e7224 */ /* 0x000fe400078e00b8 */
[----:B------:R-:W-:Y:S02]  /*169f0*/  IMAD.MOV.U32 R4, RZ, RZ, R9 ;  /* 0x000000ffff047224 */ /* 0x000fe400078e0009 */
[----:B------:R-:W-:Y:S01]  /*16a00*/  IMAD.MOV.U32 R15, RZ, RZ, R0 ;  /* 0x000000ffff0f7224 */ /* 0x000fe200078e0000 */
[----:B0-----:R-:W-:Y:S06]  /*16a10*/  @P2 BRA `(.L_x_7073) ;  /* 0xffffffdc008c2947 */ /* 0x001fec000383ffff */
.L_x_7063:
[----:B------:R-:W-:-:S13]  /*16a20*/  ISETP.GE.AND P2, PT, R3, R198, PT ;  /* 0x000000c60300720c */ /* 0x000fda0003f46270 */
[----:B------:R-:W-:Y:S05]  /*16a30*/  @!P2 BRA `(.L_x_7074) ;  /* 0x0000003000a0a947 */ /* 0x000fea0003800000 */
[----:B------:R-:W-:Y:S02]  /*16a40*/  IMAD R15, R197, 0x80, R204 ;  /* 0x00000080c50f7824 */ /* 0x000fe400078e02cc */
[----:B------:R-:W-:Y:S02]  /*16a50*/  IMAD.MOV.U32 R4, RZ, RZ, R9 ;  /* 0x000000ffff047224 */ /* 0x000fe400078e0009 */
[----:B------:R-:W-:Y:S02]  /*16a60*/  VIADD R15, R15, 0x8 ;  /* 0x000000080f0f7836 */ /* 0x000fe40000000000 */
[----:B------:R-:W-:Y:S02]  /*16a70*/  IMAD.MOV.U32 R7, RZ, RZ, R0 ;  /* 0x000000ffff077224 */ /* 0x000fe400078e0000 */
[----:B------:R-:W-:Y:S01]  /*16a80*/  IMAD.MOV.U32 R20, RZ, RZ, R186 ;  /* 0x000000ffff147224 */ /* 0x000fe200078e00ba */
[----:B------:R-:W-:Y:S01]  /*16a90*/  IADD3 R15, R15, R192, -R193 ;  /* 0x000000c00f0f7210 */ /* 0x000fe20007ffe8c1 */
[----:B------:R-:W-:-:S07]  /*16aa0*/  IMAD.MOV.U32 R14, RZ, RZ, R184 ;  /* 0x000000ffff0e7224 */ /* 0x000fce00078e00b8 */
.L_x_7092:
        /* <DEDUP_REMOVED lines=10> */
.L_x_7076:
[----:B------:R-:W-:Y:S01]  /*16b50*/  IMAD R0, R184, 0x8, R2 ;  /* 0x00000008b8007824 */ /* 0x000fe200078e0202 */
[----:B------:R-:W-:-:S04]  /*16b60*/  SHF.L.U32 R9, R186, 0x1f, RZ ;  /* 0x0000001fba097819 */ /* 0x000fc800000006ff */
[----:B------:R0:W1:Y:S01]  /*16b70*/  SYNCS.PHASECHK.TRANS64.TRYWAIT P3, [R0+URZ+0x28830], R9 ;  /* 0x02883009000075a7 */ /* 0x000062000806017f */
[----:B------:R-:W-:Y:S05]  /*16b80*/  @!P0 BRA `(.L_x_7077) ;  /* 0x0000000000048947 */ /* 0x000fea0003800000 */
[----:B------:R-:W-:Y:S01]  /*16b90*/  BPT.TRAP 0x1 ;  /* 0x000000040000795c */ /* 0x000fe20000300000 */
.L_x_7077:
[----:B------:R-:W-:Y:S04]  /*16ba0*/  BSSY B0, `(.L_x_7075) ;  /* 0x0000004000007945 */ /* 0x000fe80003800000 */
[----:B-1----:R-:W-:Y:S05]  /*16bb0*/  @P3 BRA `(.L_x_7078) ;  /* 0x0000000000083947 */ /* 0x002fea0003800000 */
[----:B------:R-:W1:Y:S02]  /*16bc0*/  SYNCS.PHASECHK.TRANS64.TRYWAIT P3, [R0+URZ+0x28830], R9 ;  /* 0x02883009000075a7 */ /* 0x000e64000806017f */
[----:B-1----:R-:W-:Y:S05]  /*16bd0*/  @!P3 BRA `(.L_x_7079) ;  /* 0x000000d40060b947 */ /* 0x002fea0003800000 */
.L_x_7078:
[----:B------:R-:W-:Y:S05]  /*16be0*/  BSYNC B0 ;  /* 0x0000000000007941 */ /* 0x000fea0003800000 */
.L_x_7075:
        /* <DEDUP_REMOVED lines=31> */
[----:B------:R-:W-:-:S02]  /*16de0*/  IADD3 R10, R10, 0x406, RZ ;  /* 0x000004060a0a7810 */ /* 0x000fc40007ffe0ff */
        /* <DEDUP_REMOVED lines=32> */
.L_x_7081:
[----:B------:R-:W-:Y:S01]  /*16ff0*/  SHF.L.U32 R0, R20, 0x1f, RZ ;  /* 0x0000001f14007819 */ /* 0x000fe200000006ff */
[----:B------:R-:W-:-:S04]  /*17000*/  IMAD R9, R14, 0x8, R2 ;  /* 0x000000080e097824 */ /* 0x000fc800078e0202 */
[----:B------:R0:W1:Y:S01]  /*17010*/  SYNCS.PHASECHK.TRANS64.TRYWAIT P2, [R9+URZ+0x28850], R0 ;  /* 0x02885000090075a7 */ /* 0x000062000804017f */
[----:B------:R-:W-:Y:S05]  /*17020*/  @!P0 BRA `(.L_x_7082) ;  /* 0x0000000000048947 */ /* 0x000fea0003800000 */
[----:B------:R-:W-:Y:S01]  /*17030*/  BPT.TRAP 0x1 ;  /* 0x000000040000795c */ /* 0x000fe20000300000 */
.L_x_7082:
[----:B-1----:R-:W-:Y:S05]  /*17040*/  @P2 BRA `(.L_x_7080) ;  /* 0x0000000000082947 */ /* 0x002fea0003800000 */
[----:B------:R-:W1:Y:S02]  /*17050*/  SYNCS.PHASECHK.TRANS64.TRYWAIT P2, [R9+URZ+0x28850], R0 ;  /* 0x02885000090075a7 */ /* 0x000e64000804017f */
[----:B-1----:R-:W-:Y:S05]  /*17060*/  @!P2 BRA `(.L_x_7083) ;  /* 0x000000d00050a947 */ /* 0x002fea0003800000 */
.L_x_7080:
[----:B01----:R-:W-:Y:S01]  /*17070*/  VIADD R0, R2, 0x400 ;  /* 0x0000040002007836 */ /* 0x003fe20000000000 */
[----:B------:R-:W-:Y:S05]  /*17080*/  WARPSYNC.ALL ;  /* 0x0000000000007948 */ /* 0x000fea0003800000 */
[----:B------:R-:W-:Y:S01]  /*17090*/  SHF.R.U32.HI R0, RZ, 0x4, R0 ;  /* 0x00000004ff007819 */ /* 0x000fe20000011600 */
[----:B------:R-:W-:Y:S01]  /*170a0*/  WARPGROUP.ARRIVE ;  /* 0x00000000000079c5 */ /* 0x000fe20000000000 */
[----:B------:R-:W-:-:S05]  /*170b0*/  IMAD.MOV.U32 R13, RZ, RZ, 0x40000040 ;  /* 0x40000040ff0d7424 */ /* 0x000fca00078e00ff */
[----:B------:R-:W0:Y:S01]  /*170c0*/  S2R R20, SR_TID.X ;  /* 0x0000000000147919 */ /* 0x000e220000002100 */
[----:B------:R-:W-:Y:S01]  /*170d0*/  LOP3.LUT R0, R0, 0x3fff, RZ, 0xc0, !PT ;  /* 0x00003fff00007812 */ /* 0x000fe200078ec0ff */
[----:B------:R-:W-:-:S03]  /*170e0*/  @!P1 IMAD R9, R184, 0x8, R2 ;  /* 0x00000008b8099824 */ /* 0x000fc600078e0202 */
[----:B------:R-:W-:Y:S01]  /*170f0*/  LOP3.LUT R11, R0, 0x4000000, RZ, 0xfc, !PT ;  /* 0x04000000000b7812 */ /* 0x000fe200078efcff */
[----:B------:R-:W-:-:S04]  /*17100*/  @!P1 VIADD R9, R9, 0x28840 ;  /* 0x0002884009099836 */ /* 0x000fc80000000000 */
[----:B------:R-:W-:Y:S01]  /*17110*/  IMAD R10, R14, 0x800, R11 ;  /* 0x000008000e0a7824 */ /* 0x000fe200078e020b */
[----:B------:R-:W-:Y:S01]  /*17120*/  @!P1 PRMT R9, RZ, 0x654, R9 ;  /* 0x00000654ff099816 */ /* 0x000fe20000000009 */
[----:B------:R-:W-:Y:S02]  /*17130*/  IMAD.MOV.U32 R11, RZ, RZ, 0x40000040 ;  /* 0x40000040ff0b7424 */ /* 0x000fe400078e00ff */
[C---:B------:R-:W-:Y:S01]  /*17140*/  VIADD R12, R10.reuse, 0x80 ;  /* 0x000000800a0c7836 */ /* 0x040fe20000000000 */
[----:B------:R-:W-:Y:S02]  /*17150*/  R2UR UR6, R10 ;  /* 0x000000000a0672ca */ /* 0x000fe400000e0000 */
[----:B------:R-:W-:Y:S01]  /*17160*/  R2UR UR7, R11 ;  /* 0x000000000b0772ca */ /* 0x000fe200000e0000 */
[----:B------:R-:W-:-:S12]  /*17170*/  IMAD.MOV.U32 R11, RZ, RZ, 0x40000040 ;  /* 0x40000040ff0b7424 */ /* 0x000fd800078e00ff */
[----:B------:R-:W-:Y:S01]  /*17180*/  HGMMA.64x128x16.F32 R88, R180, gdesc[UR4].tnspB, R88, gsb0 ;  /* 0x41e00004b4587df0 */ /* 0x000fe20008000858 */
[----:B------:R-:W-:Y:S01]  /*17190*/  R2UR UR6, R12 ;  /* 0x000000000c0672ca */ /* 0x000fe200000e0000 */
[----:B------:R-:W-:Y:S01]  /*171a0*/  VIADD R12, R10, 0x100 ;  /* 0x000001000a0c7836 */ /* 0x000fe20000000000 */
[----:B------:R-:W-:Y:S01]  /*171b0*/  R2UR UR7, R13 ;  /* 0x000000000d0772ca */ /* 0x000fe200000e0000 */
[----:B------:R-:W-:Y:S01]  /*171c0*/  IMAD.MOV.U32 R13, RZ, RZ, 0x40000040 ;  /* 0x40000040ff0d7424 */ /* 0x000fe200078e00ff */
[----:B0-----:R-:W-:Y:S01]  /*171d0*/  SHF.R.U32.HI R20, RZ, 0x7, R20 ;  /* 0x00000007ff147819 */ /* 0x001fe20000011614 */
        /* <DEDUP_REMOVED lines=37> */
[----:B------:R-:W-:Y:S02]  /*17430*/  IMAD R21, R191, -0x2, R0 ;  /* 0xfffffffebf157824 */ /* 0x000fe400078e0200 */
[----:B------:R-:W-:Y:S01]  /*17440*/  IMAD R0, R197, 0x80, R204 ;  /* 0x00000080c5007824 */ /* 0x000fe200078e02cc */
        /* <DEDUP_REMOVED lines=8> */
[----:B------:R-:W-:Y:S01]  /*174d0*/  HGMMA.64x128x16.F32 R88, R152, gdesc[UR4].tnspB, R88, gsb0 ;  /* 0x41e0000498587df0 */ /* 0x000fe20008000858 */
[----:B------:R-:W-:Y:S02]  /*174e0*/  ULOP3.LUT UR6, URZ, UR52, URZ, 0x33, !UPT ;  /* 0x000000343f067292 */ /* 0x000fe4000f8e333f */
[----:B------:R-:W-:Y:S02]  /*174f0*/  WARPGROUP.DEPBAR.LE gsb0, 0x0 ;  /* 0x00008000000079c5 */ /* 0x000fe40000010000 */
[----:B------:R0:W-:Y:S06]  /*17500*/  BAR.ARV R10, 0x100 ;  /* 0x0004000a0000751d */ /* 0x0001ec0000002000 */
[----:B------:R1:W-:Y:S02]  /*17510*/  @!P1 SYNCS.ARRIVE.TRANS64.RED.A1T0 RZ, [R9+URZ], RZ ;  /* 0x000000ff09ff99a7 */ /* 0x0003e4000810043f */
[----:B-1----:R-:W-:-:S02]  /*17520*/  VIADD R9, R21, UR51 ;  /* 0x0000003315097c36 */ /* 0x002fc40008000000 */
[----:B------:R-:W-:Y:S02]  /*17530*/  VIADD R21, R21, UR6 ;  /* 0x0000000615157c36 */ /* 0x000fe40008000000 */
[C---:B------:R-:W-:Y:S02]  /*17540*/  IMAD.IADD R12, R0.reuse, 0x1, R9 ;  /* 0x00000001000c7824 */ /* 0x040fe400078e0209 */
[----:B------:R-:W-:Y:S01]  /*17550*/  IMAD.IADD R20, R0, 0x1, R21 ;  /* 0x0000000100147824 */ /* 0x000fe200078e0215 */
[----:B0-----:R-:W-:Y:S06]  /*17560*/  @!P5 BRA `(.L_x_7084) ;  /* 0x00000000005cd947 */ /* 0x001fec0003800000 */
        /* <DEDUP_REMOVED lines=12> */
.L_x_7086:
[----:B------:R-:W-:Y:S01]  /*17630*/  IMAD.U32 R154, RZ, RZ, UR46 ;  /* 0x0000002eff9a7e24 */ /* 0x000fe2000f8e00ff */
[----:B------:R-:W-:-:S04]  /*17640*/  IADD3 R153, R0, R192, -R193 ;  /* 0x000000c000997210 */ /* 0x000fc80007ffe8c1 */
[----:B------:R-:W-:-:S13]  /*17650*/  ISETP.NE.AND P2, PT, R154, 0x1, PT ;  /* 0x000000019a00780c */ /* 0x000fda0003f45270 */
[----:B------:R-:W0:Y:S02]  /*17660*/  @P2 LDC.64 R10, c[0x0][0x9e8] ;  /* 0x00027a00ff0a2b82 */ /* 0x000e240000000a00 */
[----:B0-----:R-:W-:-:S05]  /*17670*/  @P2 IMAD.HI.U32 R10, R153, R10, RZ ;  /* 0x0000000a990a2227 */ /* 0x001fca00078e00ff */
[----:B------:R-:W-:-:S07]  /*17680*/  @P2 SHF.R.U32.HI R153, RZ, R11, R10 ;  /* 0x0000000bff992219 */ /* 0x000fce000001160a */
.L_x_7087:
[----:B------:R-:W-:Y:S05]  /*17690*/  BSYNC B0 ;  /* 0x0000000000007941 */ /* 0x000fea0003800000 */
.L_x_7085:
[----:B------:R-:W-:-:S04]  /*176a0*/  IMAD R10, R153, R154, -R13 ;  /* 0x0000009a990a7224 */ /* 0x000fc800078e0a0d */
[----:B------:R-:W-:-:S05]  /*176b0*/  IMAD R11, R191, -0x2, R10 ;  /* 0xfffffffebf0b7824 */ /* 0x000fca00078e020a */
[----:B------:R-:W-:Y:S02]  /*176c0*/  VIADDMNMX R12, R11, R154, R12, PT ;  /* 0x0000009a0b0c7246 */ /* 0x000fe4000380010c */
[----:B------:R-:W-:-:S07]  /*176d0*/  VIMNMX R20, R20, R11, !PT ;  /* 0x0000000b14147248 */ /* 0x000fce0007fe0100 */
.L_x_7084:
        /* <DEDUP_REMOVED lines=113> */
.L_x_7090:
[----:B------:R-:W-:Y:S02]  /*17df0*/  IMAD.U32 R153, RZ, RZ, UR46 ;  /* 0x0000002eff997e24 */ /* 0x000fe4000f8e00ff */
[----:B------:R-:W-:-:S03]  /*17e00*/  IMAD.MOV.U32 R0, RZ, RZ, R15 ;  /* 0x000000ffff007224 */ /* 0x000fc600078e000f */
[----:B------:R-:W-:-:S13]  /*17e10*/  ISETP.NE.AND P3, PT, R153, 0x1, PT ;  /* 0x000000019900780c */ /* 0x000fda0003f65270 */
[----:B------:R-:W0:Y:S02]  /*17e20*/  @P3 LDC.64 R10, c[0x0][0x9e8] ;  /* 0x00027a00ff0a3b82 */ /* 0x000e240000000a00 */
[----:B0-----:R-:W-:-:S05]  /*17e30*/  @P3 IMAD.HI.U32 R10, R15, R10, RZ ;  /* 0x0000000a0f0a3227 */ /* 0x001fca00078e00ff */
[----:B------:R-:W-:-:S07]  /*17e40*/  @P3 SHF.R.U32.HI R0, RZ, R11, R10 ;  /* 0x0000000bff003219 */ /* 0x000fce000001160a */
.L_x_7091:
[----:B------:R-:W-:Y:S05]  /*17e50*/  BSYNC B0 ;  /* 0x0000000000007941 */ /* 0x000fea0003800000 */
.L_x_7089:
[----:B------:R-:W-:-:S04]  /*17e60*/  IMAD R0, R0, R153, -R13 ;  /* 0x0000009900007224 */ /* 0x000fc800078e0a0d */
[----:B------:R-:W-:-:S05]  /*17e70*/  IMAD R0, R191, -0x2, R0 ;  /* 0xfffffffebf007824 */ /* 0x000fca00078e0200 */
[----:B------:R-:W-:Y:S02]  /*17e80*/  VIADDMNMX R12, R0, R153, R12, PT ;  /* 0x00000099000c7246 */ /* 0x000fe4000380010c */
[----:B------:R-:W-:-:S07]  /*17e90*/  VIMNMX R9, R9, R0, !PT ;  /* 0x0000000009097248 */ /* 0x000fce0007fe0100 */
.L_x_7088:
[----:B------:R-:W-:Y:S01]  /*17ea0*/  FMNMX.FTZ R0, R24, R7, !PT ;  /* 0x0000000718007209 */ /* 0x000fe20007810000 */
[----:B------:R-:W-:Y:S01]  /*17eb0*/  UMOV UR44, UR45 ;  /* 0x0000002d002c7c82 */ /* 0x000fe20008000000 */
[----:B------:R-:W-:Y:S01]  /*17ec0*/  ISETP.GT.AND P4, PT, R9, 0x8, P2 ;  /* 0x000000080900780c */ /* 0x000fe20001784270 */
[----:B------:R-:W-:Y:S01]  /*17ed0*/  @!P1 IMAD R14, R14, 0x8, R2 ;  /* 0x000000080e0e9824 */ /* 0x000fe200078e0202 */
[----:B------:R-:W-:Y:S02]  /*17ee0*/  FMNMX.FTZ R11, R25, R0, !PT ;  /* 0x00000000190b7209 */ /* 0x000fe40007810000 */
[----:B------:R-:W-:Y:S01]  /*17ef0*/  ISETP.LT.OR P4, PT, R12, 0x9, P4 ;  /* 0x000000090c00780c */ /* 0x000fe20002781670 */
[----:B------:R-:W-:Y:S01]  /*17f00*/  @!P1 VIADD R14, R14, 0x28860 ;  /* 0x000288600e0e9836 */ /* 0x000fe20000000000 */
        /* <DEDUP_REMOVED lines=60> */
[----:B------:R-:W-:Y:S01]  /*182d0*/  ISETP.GT.AND P3, PT, R9, 0x21, P2 ;  /* 0x000000210900780c */ /* 0x000fe20001764270 */
[----:B------:R-:W0:Y:S01]  /*182e0*/  SHFL.BFLY PT, R11, R0, 0x2, 0x1f ;  /* 0x0c401f00000b7f89 */ /* 0x000e2200000e0000 */
[----:B------:R-:W-:-:S02]  /*182f0*/  FSEL R54, R54, -INF , !P4 ;  /* 0xff80000036367808 */ /* 0x000fc40006000000 */
[----:B------:R-:W-:Y:S02]  /*18300*/  ISETP.GT.AND P4, PT, R9, 0x40, P2 ;  /* 0x000000400900780c */ /* 0x000fe40001784270 */
[C---:B------:R-:W-:Y:S02]  /*18310*/  ISETP.LT.OR P3, PT, R12.reuse, 0x22, P3 ;  /* 0x000000220c00780c */ /* 0x040fe40001f61670 */
[----:B------:R-:W-:Y:S02]  /*18320*/  ISETP.LT.OR P4, PT, R12, 0x41, P4 ;  /* 0x000000410c00780c */ /* 0x000fe40002781670 */
[----:B------:R-:W-:Y:S02]  /*18330*/  FSEL R43, R43, -INF , !P3 ;  /* 0xff8000002b2b7808 */ /* 0x000fe40005800000 */
[----:B------:R-:W-:Y:S02]  /*18340*/  ISETP.GT.AND P3, PT, R9, 0x29, P2 ;  /* 0x000000290900780c */ /* 0x000fe40001764270 */
[----:B------:R-:W-:-:S02]  /*18350*/  FSEL R58, R58, -INF , !P4 ;  /* 0xff8000003a3a7808 */ /* 0x000fc40006000000 */
[----:B------:R-:W-:Y:S02]  /*18360*/  ISETP.GT.AND P4, PT, R9, 0x41, P2 ;  /* 0x000000410900780c */ /* 0x000fe40001784270 */
[C---:B------:R-:W-:Y:S02]  /*18370*/  ISETP.LT.OR P3, PT, R12.reuse, 0x2a, P3 ;  /* 0x0000002a0c00780c */ /* 0x040fe40001f61670 */
[----:B------:R-:W-:Y:S02]  /*18380*/  ISETP.LT.OR P4, PT, R12, 0x42, P4 ;  /* 0x000000420c00780c */ /* 0x000fe40002781670 */
[----:B------:R-:W-:Y:S02]  /*18390*/  FSEL R47, R47, -INF , !P3 ;  /* 0xff8000002f2f7808 */ /* 0x000fe40005800000 */
[----:B------:R-:W-:Y:S02]  /*183a0*/  ISETP.GT.AND P3, PT, R9, 0x31, P2 ;  /* 0x000000310900780c */ /* 0x000fe40001764270 */
[----:B0-----:R-:W-:-:S02]  /*183b0*/  FMNMX.FTZ R0, R0, R11, !PT ;  /* 0x0000000b00007209 */ /* 0x001fc40007810000 */
[----:B------:R-:W-:Y:S02]  /*183c0*/  FSEL R59, R59, -INF , !P4 ;  /* 0xff8000003b3b7808 */ /* 0x000fe40006000000 */
[----:B------:R-:W-:Y:S01]  /*183d0*/  ISETP.GT.AND P4, PT, R9, 0x48, P2 ;  /* 0x000000480900780c */ /* 0x000fe20001784270 */
[----:B------:R-:W0:Y:S01]  /*183e0*/  SHFL.BFLY PT, R11, R0, 0x1, 0x1f ;  /* 0x0c201f00000b7f89 */ /* 0x000e2200000e0000 */
[C---:B------:R-:W-:Y:S02]  /*183f0*/  ISETP.LT.OR P3, PT, R12.reuse, 0x32, P3 ;  /* 0x000000320c00780c */ /* 0x040fe40001f61670 */
[----:B------:R-:W-:Y:S02]  /*18400*/  ISETP.LT.OR P4, PT, R12, 0x49, P4 ;  /* 0x000000490c00780c */ /* 0x000fe40002781670 */
[----:B------:R-:W-:Y:S02]  /*18410*/  FSEL R51, R51, -INF , !P3 ;  /* 0xff80000033337808 */ /* 0x000fe40005800000 */
[----:B------:R-:W-:-:S02]  /*18420*/  ISETP.GT.AND P3, PT, R9, 0x39, P2 ;  /* 0x000000390900780c */ /* 0x000fc40001764270 */
[----:B------:R-:W-:Y:S02]  /*18430*/  FSEL R62, R62, -INF , !P4 ;  /* 0xff8000003e3e7808 */ /* 0x000fe40006000000 */
[----:B------:R-:W-:Y:S02]  /*18440*/  ISETP.GT.AND P4, PT, R9, RZ, P2 ;  /* 0x000000ff0900720c */ /* 0x000fe40001784270 */
[C---:B------:R-:W-:Y:S02]  /*18450*/  ISETP.LT.OR P3, PT, R12.reuse, 0x3a, P3 ;  /* 0x0000003a0c00780c */ /* 0x040fe40001f61670 */
[----:B------:R-:W-:Y:S02]  /*18460*/  ISETP.LT.OR P4, PT, R12, 0x1, P4 ;  /* 0x000000010c00780c */ /* 0x000fe40002781670 */
[----:B------:R-:W-:Y:S02]  /*18470*/  FSEL R55, R55, -INF , !P3 ;  /* 0xff80000037377808 */ /* 0x000fe40005800000 */
[----:B------:R-:W-:-:S02]  /*18480*/  FSEL R153, R26, -INF , !P4 ;  /* 0xff8000001a997808 */ /* 0x000fc40006000000 */
[----:B------:R-:W-:Y:S02]  /*18490*/  ISETP.GT.AND P4, PT, R9, 0x49, P2 ;  /* 0x000000490900780c */ /* 0x000fe40001784270 */
[----:B------:R-:W-:Y:S02]  /*184a0*/  FMNMX.FTZ R20, R153, R4, !PT ;  /* 0x0000000499147209 */ /* 0x000fe40007810000 */
[----:B0-----:R-:W-:Y:S02]  /*184b0*/  FMNMX.FTZ R0, R0, R11, !PT ;  /* 0x0000000b00007209 */ /* 0x001fe40007810000 */
[----:B------:R-:W-:Y:S02]  /*184c0*/  ISETP.LT.OR P4, PT, R12, 0x4a, P4 ;  /* 0x0000004a0c00780c */ /* 0x000fe40002781670 */
[C---:B------:R-:W-:Y:S01]  /*184d0*/  FSETP.NEU.FTZ.AND P3, PT, R0.reuse, -INF , PT ;  /* 0xff8000000000780b */ /* 0x040fe20003f7d000 */
[----:B------:R-:W-:Y:S01]  /*184e0*/  FMUL.FTZ R10, R0, UR44 ;  /* 0x0000002c000a7c20 */ /* 0x000fe20008410000 */
[----:B------:R-:W-:-:S02]  /*184f0*/  FSEL R63, R63, -INF , !P4 ;  /* 0xff8000003f3f7808 */ /* 0x000fc40006000000 */
[----:B------:R-:W-:Y:S02]  /*18500*/  ISETP.GT.AND P4, PT, R9, 0x50, P2 ;  /* 0x000000500900780c */ /* 0x000fe40001784270 */
[----:B------:R-:W-:Y:S02]  /*18510*/  FSEL R10, R10, RZ, P3 ;  /* 0x000000ff0a0a7208 */ /* 0x000fe40001800000 */
[----:B------:R-:W-:Y:S02]  /*18520*/  ISETP.LT.OR P4, PT, R12, 0x51, P4 ;  /* 0x000000510c00780c */ /* 0x000fe40002781670 */
[----:B------:R-:W-:Y:S01]  /*18530*/  @!P1 PRMT R14, RZ, 0x654, R14 ;  /* 0x00000654ff0e9816 */ /* 0x000fe2000000000e */
[--C-:B------:R-:W-:Y:S01]  /*18540*/  FFMA.FTZ R180, R25, UR44, -R10.reuse ;  /* 0x0000002c19b47c23 */ /* 0x100fe2000801080a */
[----:B------:R-:W-:Y:S01]  /*18550*/  FMNMX.FTZ R25, R27, R20, !PT ;  /* 0x000000141b197209 */ /* 0x000fe20007810000 */
[--C-:B------:R-:W-:Y:S01]  /*18560*/  FFMA.FTZ R13, R29, UR44, -R10.reuse ;  /* 0x0000002c1d0d7c23 */ /* 0x100fe2000801080a */
[----:B------:R-:W-:Y:S01]  /*18570*/  FSEL R66, R66, -INF , !P4 ;  /* 0xff80000042427808 */ /* 0x000fe20006000000 */
[--C-:B------:R-:W-:Y:S01]  /*18580*/  FFMA.FTZ R21, R33, UR44, -R10.reuse ;  /* 0x0000002c21157c23 */ /* 0x100fe2000801080a */
[----:B------:R-:W-:Y:S01]  /*18590*/  FMNMX.FTZ R20, R30, R25, !PT ;  /* 0x000000191e147209 */ /* 0x000fe20007810000 */
[--C-:B------:R-:W-:Y:S01]  /*185a0*/  FFMA.FTZ R11, R24, UR44, -R10.reuse ;  /* 0x0000002c180b7c23 */ /* 0x100fe2000801080a */
        /* <DEDUP_REMOVED lines=39> */
[----:B------:R-:W-:Y:S01]  /*18820*/  FFMA.FTZ R33, R45, UR44, -R10 ;  /* 0x0000002c2d217c23 */ /* 0x000fe2000801080a */
[----:B------:R-:W-:Y:S01]  /*18830*/  ISETP.LT.OR P4, PT, R12, 0x61, P4 ;  /* 0x000000610c00780c */ /* 0x000fe20002781670 */
[----:B------:R0:W-:Y:S01]  /*18840*/  @!P1 SYNCS.ARRIVE.TRANS64.RED.A1T0 RZ, [R14+URZ], RZ ;  /* 0x000000ff0eff99a7 */ /* 0x0001e2000810043f */
[----:B------:R-:W-:-:S02]  /*18850*/  FMNMX.FTZ R37, R51, R20, !PT ;  /* 0x0000001433257209 */ /* 0x000fc40007810000 */
[----:B------:R-:W-:Y:S01]  /*18860*/  FSEL R74, R74, -INF , !P4 ;  /* 0xff8000004a4a7808 */ /* 0x000fe20006000000 */
[----:B------:R-:W-:Y:S01]  /*18870*/  MUFU.EX2 R180, R180 ;  /* 0x000000b400b47308 */ /* 0x000fe20000000800 */
[----:B------:R-:W-:Y:S02]  /*18880*/  FMNMX.FTZ R20, R54, R37, !PT ;  /* 0x0000002536147209 */ /* 0x000fe40007810000 */
[----:B------:R-:W-:Y:S02]  /*18890*/  ISETP.GT.AND P4, PT, R9, 0x61, P2 ;  /* 0x000000610900780c */ /* 0x000fe40001784270 */
[----:B------:R-:W-:Y:S02]  /*188a0*/  FMNMX.FTZ R37, R55, R20, !PT ;  /* 0x0000001437257209 */ /* 0x000fe40007810000 */
[----:B------:R-:W-:Y:S01]  /*188b0*/  ISETP.LT.OR P4, PT, R12, 0x62, P4 ;  /* 0x000000620c00780c */ /* 0x000fe20002781670 */
[----:B------:R-:W-:Y:S01]  /*188c0*/  MUFU.EX2 R182, R182 ;  /* 0x000000b600b67308 */ /* 0x000fe20000000800 */
[----:B------:R-:W-:Y:S01]  /*188d0*/  FMNMX.FTZ R20, R58, R37, !PT ;  /* 0x000000253a147209 */ /* 0x000fe20007810000 */
[----:B------:R-:W-:Y:S01]  /*188e0*/  FFMA.FTZ R37, R49, UR44, -R10 ;  /* 0x0000002c31257c23 */ /* 0x000fe2000801080a */
[----:B------:R-:W-:-:S02]  /*188f0*/  FSEL R75, R75, -INF , !P4 ;  /* 0xff8000004b4b7808 */ /* 0x000fc40006000000 */
[----:B------:R-:W-:Y:S02]  /*18900*/  FMNMX.FTZ R41, R59, R20, !PT ;  /* 0x000000143b297209 */ /* 0x000fe40007810000 */
[----:B------:R-:W-:Y:S01]  /*18910*/  ISETP.GT.AND P4, PT, R9, 0x68, P2 ;  /* 0x000000680900780c */ /* 0x000fe20001784270 */
[----:B------:R-:W-:Y:S01]  /*18920*/  MUFU.EX2 R13, R13 ;  /* 0x0000000d000d7308 */ /* 0x000fe20000000800 */
[----:B------:R-:W-:Y:S02]  /*18930*/  FMNMX.FTZ R20, R62, R41, !PT ;  /* 0x000000293e147209 */ /* 0x000fe40007810000 */
[----:B------:R-:W-:Y:S02]  /*18940*/  ISETP.LT.OR P4, PT, R12, 0x69, P4 ;  /* 0x000000690c00780c */ /* 0x000fe40002781670 */
[----:B------:R-:W-:Y:S02]  /*18950*/  FMNMX.FTZ R41, R63, R20, !PT ;  /* 0x000000143f297209 */ /* 0x000fe40007810000 */
        /* <DEDUP_REMOVED lines=12> */
[----:B------:R-:W-:Y:S02]  /*18a20*/  ISETP.GT.AND P4, PT, R9, 0x70, P2 ;  /* 0x000000700900780c */ /* 0x000fe40001784270 */
[----:B------:R-:W-:Y:S01]  /*18a30*/  FMNMX.FTZ R45, R71, R20, !PT ;  /* 0x00000014472d7209 */ /* 0x000fe20007810000 */
[----:B------:R-:W-:Y:S01]  /*18a40*/  MUFU.EX2 R178, R178 ;  /* 0x000000b200b27308 */ /* 0x000fe20000000800 */
[----:B------:R-:W-:Y:S02]  /*18a50*/  ISETP.LT.OR P4, PT, R12, 0x71, P4 ;  /* 0x000000710c00780c */ /* 0x000fe40002781670 */
[----:B------:R-:W-:Y:S01]  /*18a60*/  FMNMX.FTZ R20, R74, R45, !PT ;  /* 0x0000002d4a147209 */ /* 0x000fe20007810000 */
[--C-:B------:R-:W-:Y:S01]  /*18a70*/  FFMA.FTZ R45, R57, UR44, -R10.reuse ;  /* 0x0000002c392d7c23 */ /* 0x100fe2000801080a */
[----:B------:R-:W-:Y:S01]  /*18a80*/  FSEL R82, R82, -INF , !P4 ;  /* 0xff80000052527808 */ /* 0x000fe20006000000 */
[--C-:B------:R-:W-:Y:S01]  /*18a90*/  FFMA.FTZ R57, R69, UR44, -R10.reuse ;  /* 0x0000002c45397c23 */ /* 0x100fe2000801080a */
[----:B------:R-:W-:Y:S01]  /*18aa0*/  ISETP.GT.AND P4, PT, R9, 0x71, P2 ;  /* 0x000000710900780c */ /* 0x000fe20001784270 */
[----:B------:R-:W-:Y:S01]  /*18ab0*/  FFMA.FTZ R69, R81, UR44, -R10 ;  /* 0x0000002c51457c23 */ /* 0x000fe2000801080a */
[----:B------:R-:W-:Y:S01]  /*18ac0*/  FMNMX.FTZ R49, R75, R20, !PT ;  /* 0x000000144b317209 */ /* 0x000fe20007810000 */
[----:B------:R-:W-:Y:S01]  /*18ad0*/  MUFU.EX2 R25, R25 ;  /* 0x0000001900197308 */ /* 0x000fe20000000800 */
[----:B------:R-:W-:-:S02]  /*18ae0*/  ISETP.LT.OR P4, PT, R12, 0x72, P4 ;  /* 0x000000720c00780c */ /* 0x000fc40002781670 */
[----:B------:R-:W-:Y:S02]  /*18af0*/  FMNMX.FTZ R20, R78, R49, !PT ;  /* 0x000000314e147209 */ /* 0x000fe40007810000 */
[----:B------:R-:W-:Y:S02]  /*18b00*/  FSEL R83, R83, -INF , !P4 ;  /* 0xff80000053537808 */ /* 0x000fe40006000000 */
[----:B------:R-:W-:Y:S01]  /*18b10*/  ISETP.GT.AND P4, PT, R9, 0x78, P2 ;  /* 0x000000780900780c */ /* 0x000fe20001784270 */
[----:B------:R-:W-:Y:S01]  /*18b20*/  MUFU.EX2 R172, R172 ;  /* 0x000000ac00ac7308 */ /* 0x000fe20000000800 */
[----:B------:R-:W-:Y:S02]  /*18b30*/  FMNMX.FTZ R49, R79, R20, !PT ;  /* 0x000000144f317209 */ /* 0x000fe40007810000 */
[----:B------:R-:W-:Y:S02]  /*18b40*/  ISETP.GT.AND P2, PT, R9, 0x79, P2 ;  /* 0x000000790900780c */ /* 0x000fe40001744270 */
[----:B------:R-:W-:-:S02]  /*18b50*/  ISETP.LT.OR P4, PT, R12, 0x79, P4 ;  /* 0x000000790c00780c */ /* 0x000fc40002781670 */
[----:B------:R-:W-:Y:S01]  /*18b60*/  FMNMX.FTZ R20, R82, R49, !PT ;  /* 0x0000003152147209 */ /* 0x000fe20007810000 */
[--C-:B------:R-:W-:Y:S01]  /*18b70*/  FFMA.FTZ R49, R61, UR44, -R10.reuse ;  /* 0x0000002c3d317c23 */ /* 0x100fe2000801080a */
[----:B------:R-:W-:Y:S01]  /*18b80*/  ISETP.LT.OR P2, PT, R12, 0x7a, P2 ;  /* 0x0000007a0c00780c */ /* 0x000fe20001741670 */
[----:B------:R-:W-:Y:S01]  /*18b90*/  FFMA.FTZ R61, R73, UR44, -R10 ;  /* 0x0000002c493d7c23 */ /* 0x000fe2000801080a */
[----:B------:R-:W-:Y:S01]  /*18ba0*/  FSEL R86, R86, -INF , !P4 ;  /* 0xff80000056567808 */ /* 0x000fe20006000000 */
[----:B------:R-:W-:Y:S01]  /*18bb0*/  MUFU.EX2 R29, R29 ;  /* 0x0000001d001d7308 */ /* 0x000fe20000000800 */
[----:B------:R-:W-:Y:S02]  /*18bc0*/  FMNMX.FTZ R9, R83, R20, !PT ;  /* 0x0000001453097209 */ /* 0x000fe40007810000 */
[----:B------:R-:W-:Y:S02]  /*18bd0*/  FSEL R87, R87, -INF , !P2 ;  /* 0xff80000057577808 */ /* 0x000fe40005000000 */
[----:B------:R-:W-:-:S02]  /*18be0*/  FMNMX.FTZ R12, R86, R9, !PT ;  /* 0x00000009560c7209 */ /* 0x000fc40007810000 */
[----:B------:R-:W-:Y:S01]  /*18bf0*/  FSEL R20, R0, RZ, P3 ;  /* 0x000000ff00147208 */ /* 0x000fe20001800000 */
[----:B------:R-:W-:Y:S01]  /*18c00*/  MUFU.EX2 R174, R174 ;  /* 0x000000ae00ae7308 */ /* 0x000fe20000000800 */
[----:B------:R-:W-:-:S03]  /*18c10*/  FMNMX.FTZ R12, R87, R12, !PT ;  /* 0x0000000c570c7209 */ /* 0x000fc60007810000 */
[----:B------:R-:W-:Y:S02]  /*18c20*/  FADD.FTZ R20, -R20, R7 ;  /* 0x0000000714147221 */ /* 0x000fe40000010100 */
[----:B------:R-:W1:Y:S02]  /*18c30*/  SHFL.BFLY PT, R9, R12, 0x2, 0x1f ;  /* 0x0c401f000c097f89 */ /* 0x000e6400000e0000 */
[----:B------:R-:W-:Y:S01]  /*18c40*/  FMUL.FTZ R10, R20, UR44 ;  /* 0x0000002c140a7c20 */ /* 0x000fe20008410000 */
[----:B------:R-:W-:Y:S08]  /*18c50*/  MUFU.EX2 R33, R33 ;  /* 0x0000002100217308 */ /* 0x000ff00000000800 */
[----:B------:R-:W2:Y:S08]  /*18c60*/  MUFU.EX2 R10, R10 ;  /* 0x0000000a000a7308 */ /* 0x000eb00000000800 */
[----:B------:R-:W3:Y:S01]  /*18c70*/  MUFU.EX2 R168, R168 ;  /* 0x000000a800a87308 */ /* 0x000ee20000000800 */
[----:B-1----:R-:W-:-:S07]  /*18c80*/  FMNMX.FTZ R9, R12, R9, !PT ;  /* 0x000000090c097209 */ /* 0x002fce0007810000 */
[----:B------:R-:W1:Y:S01]  /*18c90*/  MUFU.EX2 R37, R37 ;  /* 0x0000002500257308 */ /* 0x000e620000000800 */
[-C--:B--2---:R-:W-:Y:S01]  /*18ca0*/  FMUL.FTZ R88, R88, R10.reuse ;  /* 0x0000000a58587220 */ /* 0x084fe20000410000 */
[----:B------:R-:W2:Y:S01]  /*18cb0*/  SHFL.BFLY PT, R12, R9, 0x1, 0x1f ;  /* 0x0c201f00090c7f89 */ /* 0x000ea200000e0000 */
[-C--:B------:R-:W-:Y:S01]  /*18cc0*/  FMUL.FTZ R89, R89, R10.reuse ;  /* 0x0000000a59597220 */ /* 0x080fe20000410000 */
[-C--:B------:R-:W-:Y:S01]  /*18cd0*/  FMUL.FTZ R92, R92, R10.reuse ;  /* 0x0000000a5c5c7220 */ /* 0x080fe20000410000 */
[-C--:B------:R-:W-:Y:S01]  /*18ce0*/  FMUL.FTZ R93, R93, R10.reuse ;  /* 0x0000000a5d5d7220 */ /* 0x080fe20000410000 */
[-C--:B------:R-:W-:Y:S01]  /*18cf0*/  FMUL.FTZ R96, R96, R10.reuse ;  /* 0x0000000a60607220 */ /* 0x080fe20000410000 */
[-C--:B------:R-:W-:Y:S01]  /*18d00*/  FMUL.FTZ R97, R97, R10.reuse ;  /* 0x0000000a61617220 */ /* 0x080fe20000410000 */
[----:B------:R-:W4:Y:S01]  /*18d10*/  MUFU.EX2 R170, R170 ;  /* 0x000000aa00aa7308 */ /* 0x000f220000000800 */
[-C--:B------:R-:W-:Y:S01]  /*18d20*/  FMUL.FTZ R100, R100, R10.reuse ;  /* 0x0000000a64647220 */ /* 0x080fe20000410000 */
[-C--:B------:R-:W-:Y:S01]  /*18d30*/  FMUL.FTZ R101, R101, R10.reuse ;  /* 0x0000000a65657220 */ /* 0x080fe20000410000 */
[-C--:B------:R-:W-:Y:S01]  /*18d40*/  FMUL.FTZ R104, R104, R10.reuse ;  /* 0x0000000a68687220 */ /* 0x080fe20000410000 */
[-C--:B------:R-:W-:Y:S01]  /*18d50*/  FMUL.FTZ R105, R105, R10.reuse ;  /* 0x0000000a69697220 */ /* 0x080fe20000410000 */
[-C--:B------:R-:W-:Y:S01]  /*18d60*/  FMUL.FTZ R108, R108, R10.reuse ;  /* 0x0000000a6c6c7220 */ /* 0x080fe20000410000 */
[-C--:B------:R-:W-:Y:S01]  /*18d70*/  FMUL.FTZ R109, R109, R10.reuse ;  /* 0x0000000a6d6d7220 */ /* 0x080fe20000410000 */
[-C--:B------:R-:W-:Y:S01]  /*18d80*/  FMUL.FTZ R112, R112, R10.reuse ;  /* 0x0000000a70707220 */ /* 0x080fe20000410000 */
[----:B------:R-:W5:Y:S01]  /*18d90*/  MUFU.EX2 R41, R41 ;  /* 0x0000002900297308 */ /* 0x000f620000000800 */
        /* <DEDUP_REMOVED lines=8> */
[----:B------:R-:W-:Y:S01]  /*18e20*/  FMUL.FTZ R128, R128, R10 ;  /* 0x0000000a80807220 */ /* 0x000fe20000410000 */
[----:B--2---:R-:W-:Y:S01]  /*18e30*/  FMNMX.FTZ R9, R9, R12, !PT ;  /* 0x0000000c09097209 */ /* 0x004fe20007810000 */
[-C--:B------:R-:W-:Y:S01]  /*18e40*/  FMUL.FTZ R129, R129, R10.reuse ;  /* 0x0000000a81817220 */ /* 0x080fe20000410000 */
[-C--:B------:R-:W-:Y:S01]  /*18e50*/  FMUL.FTZ R132, R132, R10.reuse ;  /* 0x0000000a84847220 */ /* 0x080fe20000410000 */
[-C--:B------:R-:W-:Y:S01]  /*18e60*/  FMUL.FTZ R133, R133, R10.reuse ;  /* 0x0000000a85857220 */ /* 0x080fe20000410000 */
[C---:B------:R-:W-:Y:S01]  /*18e70*/  FSETP.NEU.FTZ.AND P2, PT, R9.reuse, -INF , PT ;  /* 0xff8000000900780b */ /* 0x040fe20003f5d000 */
[----:B------:R-:W-:Y:S01]  /*18e80*/  FMUL.FTZ R32, R9, UR44 ;  /* 0x0000002c09207c20 */ /* 0x000fe20008410000 */
[----:B------:R-:W2:Y:S01]  /*18e90*/  MUFU.EX2 R45, R45 ;  /* 0x0000002d002d7308 */ /* 0x000ea20000000800 */
[-C--:B------:R-:W-:Y:S01]  /*18ea0*/  FMUL.FTZ R136, R136, R10.reuse ;  /* 0x0000000a88887220 */ /* 0x080fe20000410000 */
[-C--:B------:R-:W-:Y:S01]  /*18eb0*/  FMUL.FTZ R137, R137, R10.reuse ;  /* 0x0000000a89897220 */ /* 0x080fe20000410000 */
[-C--:B------:R-:W-:Y:S01]  /*18ec0*/  FMUL.FTZ R140, R140, R10.reuse ;  /* 0x0000000a8c8c7220 */ /* 0x080fe20000410000 */
[----:B------:R-:W-:Y:S01]  /*18ed0*/  FSEL R32, R32, RZ, P2 ;  /* 0x000000ff20207208 */ /* 0x000fe20001000000 */
[-C--:B------:R-:W-:Y:S01]  /*18ee0*/  FMUL.FTZ R141, R141, R10.reuse ;  /* 0x0000000a8d8d7220 */ /* 0x080fe20000410000 */
[-C--:B------:R-:W-:Y:S01]  /*18ef0*/  FMUL.FTZ R144, R144, R10.reuse ;  /* 0x0000000a90907220 */ /* 0x080fe20000410000 */
[----:B------:R-:W-:Y:S01]  /*18f00*/  FMUL.FTZ R145, R145, R10 ;  /* 0x0000000a91917220 */ /* 0x000fe20000410000 */
[----:B------:R-:W2:Y:S01]  /*18f10*/  MUFU.EX2 R166, R166 ;  /* 0x000000a600a67308 */ /* 0x000ea20000000800 */
        /* <DEDUP_REMOVED lines=18> */
[----:B------:R-:W-:Y:S01]  /*19040*/  F2FP.F16.F32.PACK_AB R180, R180, R11 ;  /* 0x0000000bb4b4723e */ /* 0x000fe200000000ff */
        /* <DEDUP_REMOVED lines=9> */
[----:B0-----:R-:W-:Y:S01]  /*190e0*/  FFMA.FTZ R14, R59, UR44, -R32 ;  /* 0x0000002c3b0e7c23 */ /* 0x001fe20008010820 */
        /* <DEDUP_REMOVED lines=13> */
[----:B------:R-:W-:Y:S01]  /*191c0*/  FSEL R27, R9, RZ, P2 ;  /* 0x000000ff091b7208 */ /* 0x000fe20001000000 */
[--C-:B------:R-:W-:Y:S01]  /*191d0*/  FFMA.FTZ R75, R75, UR44, -R32.reuse ;  /* 0x0000002c4b4b7c23 */ /* 0x100fe20008010820 */
[----:B------:R-:W-:Y:S01]  /*191e0*/  FFMA.FTZ R78, R78, UR44, -R32 ;  /* 0x0000002c4e4e7c23 */ /* 0x000fe20008010820 */
[----:B------:R-:W-:Y:S01]  /*191f0*/  FADD.FTZ R31, R33, R6 ;  /* 0x00000006211f7221 */ /* 0x000fe20000010000 */
[----:B------:R-:W-:Y:S01]  /*19200*/  FFMA.FTZ R79, R79, UR44, -R32 ;  /* 0x0000002c4f4f7c23 */ /* 0x000fe20008010820 */
[----:B------:R-:W-:Y:S01]  /*19210*/  FADD.FTZ R27, -R27, R4 ;  /* 0x000000041b1b7221 */ /* 0x000fe20000010100 */
[----:B------:R-:W-:Y:S01]  /*19220*/  MUFU.EX2 R53, R53 ;  /* 0x0000003500357308 */ /* 0x000fe20000000800 */
[----:B---3--:R-:W-:Y:S01]  /*19230*/  FADD.FTZ R6, R168, R31 ;  /* 0x0000001fa8067221 */ /* 0x008fe20000010000 */
[--C-:B------:R-:W-:Y:S01]  /*19240*/  FFMA.FTZ R82, R82, UR44, -R32.reuse ;  /* 0x0000002c52527c23 */ /* 0x100fe20008010820 */
[----:B------:R-:W-:Y:S01]  /*19250*/  FMUL.FTZ R27, R27, UR44 ;  /* 0x0000002c1b1b7c20 */ /* 0x000fe20008410000 */
[----:B------:R-:W-:Y:S01]  /*19260*/  FFMA.FTZ R83, R83, UR44, -R32 ;  /* 0x0000002c53537c23 */ /* 0x000fe20008010820 */
[----:B-1----:R-:W-:Y:S01]  /*19270*/  FADD.FTZ R31, R37, R6 ;  /* 0x00000006251f7221 */ /* 0x002fe20000010000 */
[--C-:B------:R-:W-:Y:S01]  /*19280*/  FFMA.FTZ R86, R86, UR44, -R32.reuse ;  /* 0x0000002c56567c23 */ /* 0x100fe20008010820 */
[----:B------:R-:W-:Y:S01]  /*19290*/  FFMA.FTZ R87, R87, UR44, -R32 ;  /* 0x0000002c57577c23 */ /* 0x000fe20008010820 */
[----:B------:R-:W-:Y:S01]  /*192a0*/  MUFU.EX2 R20, R20 ;  /* 0x0000001400147308 */ /* 0x000fe20000000800 */
[----:B----4-:R-:W-:Y:S01]  /*192b0*/  FADD.FTZ R6, R170, R31 ;  /* 0x0000001faa067221 */ /* 0x010fe20000010000 */
[----:B------:R-:W-:Y:S01]  /*192c0*/  ISETP.GT.AND P2, PT, R3, R198, PT ;  /* 0x000000c60300720c */ /* 0x000fe20003f44270 */
[----:B------:R-:W-:Y:S01]  /*192d0*/  FMUL.FTZ R148, R148, R10 ;  /* 0x0000000a94947220 */ /* 0x000fe20000410000 */
[----:B------:R-:W-:Y:S01]  /*192e0*/  F2FP.F16.F32.PACK_AB R182, R13, R182 ;  /* 0x000000b60db6723e */ /* 0x000fe200000000ff */
[----:B-----5:R-:W-:Y:S01]  /*192f0*/  FADD.FTZ R31, R41, R6 ;  /* 0x00000006291f7221 */ /* 0x020fe20000010000 */
[----:B------:R-:W-:Y:S01]  /*19300*/  F2FP.F16.F32.PACK_AB R176, R21, R176 ;  /* 0x000000b015b0723e */ /* 0x000fe200000000ff */
[----:B------:R-:W-:Y:S01]  /*19310*/  FMUL.FTZ R149, R149, R10 ;  /* 0x0000000a95957220 */ /* 0x000fe20000410000 */
[----:B------:R-:W0:Y:S01]  /*19320*/  MUFU.EX2 R27, R27 ;  /* 0x0000001b001b7308 */ /* 0x000e220000000800 */
[----:B------:R-:W-:Y:S01]  /*19330*/  FADD.FTZ R6, R164, R31 ;  /* 0x0000001fa4067221 */ /* 0x000fe20000010000 */
[----:B------:R-:W-:Y:S01]  /*19340*/  F2FP.F16.F32.PACK_AB R178, R25, R178 ;  /* 0x000000b219b2723e */ /* 0x000fe200000000ff */
[----:B------:R-:W-:Y:S01]  /*19350*/  VIADD R3, R3, 0xffffffff ;  /* 0xffffffff03037836 */ /* 0x000fe20000000000 */
[----:B------:R-:W-:Y:S01]  /*19360*/  F2FP.F16.F32.PACK_AB R172, R29, R172 ;  /* 0x000000ac1dac723e */ /* 0x000fe200000000ff */
[----:B--2---:R-:W-:Y:S01]  /*19370*/  FADD.FTZ R31, R45, R6 ;  /* 0x000000062d1f7221 */ /* 0x004fe20000010000 */
[----:B------:R-:W-:-:S02]  /*19380*/  F2FP.F16.F32.PACK_AB R174, R33, R174 ;  /* 0x000000ae21ae723e */ /* 0x000fc400000000ff */
[----:B------:R-:W1:Y:S01]  /*19390*/  MUFU.EX2 R162, R162 ;  /* 0x000000a200a27308 */ /* 0x000e620000000800 */
[----:B------:R-:W-:Y:S01]  /*193a0*/  FADD.FTZ R38, R166, R31 ;  /* 0x0000001fa6267221 */ /* 0x000fe20000010000 */
[----:B------:R-:W-:Y:S02]  /*193b0*/  F2FP.F16.F32.PACK_AB R168, R37, R168 ;  /* 0x000000a825a8723e */ /* 0x000fe400000000ff */
[----:B------:R-:W-:Y:S02]  /*193c0*/  F2FP.F16.F32.PACK_AB R170, R41, R170 ;  /* 0x000000aa29aa723e */ /* 0x000fe400000000ff */
[----:B------:R-:W-:Y:S02]  /*193d0*/  F2FP.F16.F32.PACK_AB R164, R45, R164 ;  /* 0x000000a42da4723e */ /* 0x000fe400000000ff */
[----:B------:R-:W2:Y:S01]  /*193e0*/  MUFU.EX2 R177, R177 ;  /* 0x000000b100b17308 */ /* 0x000ea20000000800 */
[----:B0-----:R-:W-:Y:S01]  /*193f0*/  FFMA.FTZ R6, R27, R5, R12 ;  /* 0x000000051b067223 */ /* 0x001fe2000001000c */
[C---:B------:R-:W-:Y:S01]  /*19400*/  FADD.FTZ R5, R49.reuse, R38 ;  /* 0x0000002631057221 */ /* 0x040fe20000010000 */
[----:B------:R-:W-:Y:S01]  /*19410*/  F2FP.F16.F32.PACK_AB R166, R49, R166 ;  /* 0x000000a631a6723e */ /* 0x000fe200000000ff */
[----:B------:R-:W-:Y:S01]  /*19420*/  FMUL.FTZ R90, R90, R27 ;  /* 0x0000001b5a5a7220 */ /* 0x000fe20000410000 */
[----:B------:R-:W-:Y:S01]  /*19430*/  FADD.FTZ R6, R181, R6 ;  /* 0x00000006b5067221 */ /* 0x000fe20000010000 */
[----:B------:R-:W-:Y:S01]  /*19440*/  FADD.FTZ R38, R160, R5 ;  /* 0x00000005a0267221 */ /* 0x000fe20000010000 */
[----:B------:R-:W-:Y:S01]  /*19450*/  F2FP.F16.F32.PACK_AB R160, R53, R160 ;  /* 0x000000a035a0723e */ /* 0x000fe200000000ff */
[----:B------:R-:W0:Y:S01]  /*19460*/  MUFU.EX2 R57, R57 ;  /* 0x0000003900397308 */ /* 0x000e220000000800 */
[----:B------:R-:W-:Y:S01]  /*19470*/  FADD.FTZ R5, R183, R6 ;  /* 0x00000006b7057221 */ /* 0x000fe20000010000 */
[----:B------:R-:W-:Y:S01]  /*19480*/  FADD.FTZ R31, R53, R38 ;  /* 0x00000026351f7221 */ /* 0x000fe20000010000 */
[C---:B------:R-:W-:Y:S01]  /*19490*/  F2FP.F16.F32.PACK_AB R183, R20.reuse, R183 ;  /* 0x000000b714b7723e */ /* 0x040fe200000000ff */
[-C--:B------:R-:W-:Y:S01]  /*194a0*/  FMUL.FTZ R91, R91, R27.reuse ;  /* 0x0000001b5b5b7220 */ /* 0x080fe20000410000 */
[----:B------:R-:W-:Y:S01]  /*194b0*/  FADD.FTZ R6, R20, R5 ;  /* 0x0000000514067221 */ /* 0x000fe20000010000 */
[----:B-1----:R-:W-:Y:S01]  /*194c0*/  FADD.FTZ R38, R162, R31 ;  /* 0x0000001fa2267221 */ /* 0x002fe20000010000 */
[----:B------:R-:W-:Y:S01]  /*194d0*/  F2FP.F16.F32.PACK_AB R181, R181, R12 ;  /* 0x0000000cb5b5723e */ /* 0x000fe200000000ff */
        /* <DEDUP_REMOVED lines=9> */
[C---:B0-----:R-:W-:Y:S01]  /*19570*/  FADD.FTZ R11, R57.reuse, R38 ;  /* 0x00000026390b7221 */ /* 0x041fe20000010000 */
[----:B------:R-:W-:Y:S01]  /*19580*/  F2FP.F16.F32.PACK_AB R162, R57, R162 ;  /* 0x000000a239a2723e */ /* 0x000fe200000000ff */
[-C--:B------:R-:W-:Y:S01]  /*19590*/  FMUL.FTZ R106, R106, R27.reuse ;  /* 0x0000001b6a6a7220 */ /* 0x080fe20000410000 */
[-C--:B------:R-:W-:Y:S01]  /*195a0*/  FMUL.FTZ R107, R107, R27.reuse ;  /* 0x0000001b6b6b7220 */ /* 0x080fe20000410000 */
[-C--:B------:R-:W-:Y:S01]  /*195b0*/  FMUL.FTZ R110, R110, R27.reuse ;  /* 0x0000001b6e6e7220 */ /* 0x080fe20000410000 */
[-C--:B------:R-:W-:Y:S01]  /*195c0*/  FMUL.FTZ R111, R111, R27.reuse ;  /* 0x0000001b6f6f7220 */ /* 0x080fe20000410000 */
[----:B------:R-:W-:Y:S01]  /*195d0*/  FMUL.FTZ R114, R114, R27 ;  /* 0x0000001b72727220 */ /* 0x000fe20000410000 */
[----:B------:R-:W0:Y:S01]  /*195e0*/  MUFU.EX2 R179, R179 ;  /* 0x000000b300b37308 */ /* 0x000e220000000800 */
[C---:B-1----:R-:W-:Y:S01]  /*195f0*/  FADD.FTZ R6, R24.reuse, R5 ;  /* 0x0000000518067221 */ /* 0x042fe20000010000 */
[----:B------:R-:W-:Y:S01]  /*19600*/  F2FP.F16.F32.PACK_AB R177, R24, R177 ;  /* 0x000000b118b1723e */ /* 0x000fe200000000ff */
        /* <DEDUP_REMOVED lines=22> */
[C---:B-1----:R-:W-:Y:S01]  /*19770*/  FADD.FTZ R11, R61.reuse, R38 ;  /* 0x000000263d0b7221 */ /* 0x042fe20000010000 */
[----:B------:R-:W-:Y:S01]  /*19780*/  F2FP.F16.F32.PACK_AB R156, R61, R156 ;  /* 0x0000009c3d9c723e */ /* 0x000fe200000000ff */
[-C--:B------:R-:W-:Y:S01]  /*19790*/  FMUL.FTZ R150, R150, R27.reuse ;  /* 0x0000001b96967220 */ /* 0x080fe20000410000 */
[----:B------:R-:W-:Y:S01]  /*197a0*/  FMUL.FTZ R151, R151, R27 ;  /* 0x0000001b97977220 */ /* 0x000fe20000410000 */
[----:B------:R-:W-:-:S03]  /*197b0*/  IMAD.MOV.U32 R20, RZ, RZ, R186 ;  /* 0x000000ffff147224 */ /* 0x000fc600078e00ba */
        /* <DEDUP_REMOVED lines=30> */
[----:B------:R-:W-:-:S05]  /*199a0*/  IMAD.MOV.U32 R7, RZ, RZ, R0 ;  /* 0x000000ffff077224 */ /* 0x000fca00078e0000 */
[----:B------:R-:W1:Y:S01]  /*199b0*/  MUFU.EX2 R4, R55 ;  /* 0x0000003700047308 */ /* 0x000e620000000800 */
[C---:B--2---:R-:W-:Y:S01]  /*199c0*/  FADD.FTZ R38, R34.reuse, R5 ;  /* 0x0000000522267221 */ /* 0x044fe20000010000 */
[----:B------:R-:W-:-:S06]  /*199d0*/  F2FP.F16.F32.PACK_AB R169, R34, R169 ;  /* 0x000000a922a9723e */ /* 0x000fcc00000000ff */
[----:B------:R-:W2:Y:S01]  /*199e0*/  MUFU.EX2 R165, R165 ;  /* 0x000000a500a57308 */ /* 0x000ea20000000800 */
[----:B0-----:R-:W-:-:S07]  /*199f0*/  FADD.FTZ R5, R171, R38 ;  /* 0x00000026ab057221 */ /* 0x001fce0000010000 */
[----:B------:R-:W0:Y:S01]  /*19a00*/  MUFU.EX2 R14, R14 ;  /* 0x0000000e000e7308 */ /* 0x000e220000000800 */
[C---:B-1----:R-:W-:Y:S01]  /*19a10*/  FADD.FTZ R38, R4.reuse, R5 ;  /* 0x0000000504267221 */ /* 0x042fe20000010000 */
[----:B------:R-:W-:Y:S01]  /*19a20*/  F2FP.F16.F32.PACK_AB R171, R4, R171 ;  /* 0x000000ab04ab723e */ /* 0x000fe200000000ff */
[----:B------:R-:W-:-:S05]  /*19a30*/  IMAD.MOV.U32 R4, RZ, RZ, R9 ;  /* 0x000000ffff047224 */ /* 0x000fca00078e0009 */
        /* <DEDUP_REMOVED lines=39> */
[----:B------:R-:W-:Y:S06]  /*19cb0*/  @P2 BRA `(.L_x_7092) ;  /* 0xffffffcc007c2947 */ /* 0x000fec000383ffff */
.L_x_7074:
[----:B------:R-:W-:Y:S05]  /*19cc0*/  WARPSYNC.ALL ;  /* 0x0000000000007948 */ /* 0x000fea0003800000 */
[----:B------:R-:W-:Y:S06]  /*19cd0*/  BAR.ARV 0x8, 0x120 ;  /* 0x0204800000007b1d */ /* 0x000fec0000002000 */
[----:B------:R-:W-:Y:S05]  /*19ce0*/  @!P0 BRA `(.L_x_7093) ;  /* 0x0000000000048947 */ /* 0x000fea0003800000 */
[----:B------:R-:W-:Y:S01]  /*19cf0*/  BPT.TRAP 0x1 ;  /* 0x000000040000795c */ /* 0x000fe20000300000 */
.L_x_7093:
[----:B------:R-:W-:Y:S01]  /*19d00*/  IMAD R10, R184, 0x8, R2 ;  /* 0x00000008b80a7824 */ /* 0x000fe200078e0202 */
[----:B------:R-:W-:-:S04]  /*19d10*/  SHF.L.U32 R3, R186, 0x1f, RZ ;  /* 0x0000001fba037819 */ /* 0x000fc800000006ff */
[----:B------:R0:W1:Y:S01]  /*19d20*/  SYNCS.PHASECHK.TRANS64.TRYWAIT P2, [R10+URZ+0x28850], R3 ;  /* 0x028850030a0075a7 */ /* 0x000062000804017f */
[----:B------:R-:W-:Y:S05]  /*19d30*/  @!P0 BRA `(.L_x_7094) ;  /* 0x0000000000048947 */ /* 0x000fea0003800000 */
[----:B------:R-:W-:Y:S01]  /*19d40*/  BPT.TRAP 0x1 ;  /* 0x000000040000795c */ /* 0x000fe20000300000 */
.L_x_7094:
[----:B------:R-:W-:-:S05]  /*19d50*/  VIADD R2, R2, 0x400 ;  /* 0x0000040002027836 */ /* 0x000fca0000000000 */
[----:B------:R-:W-:-:S04]  /*19d60*/  SHF.R.U32.HI R2, RZ, 0x4, R2 ;  /* 0x00000004ff027819 */ /* 0x000fc80000011602 */
[----:B------:R-:W-:-:S04]  /*19d70*/  LOP3.LUT R2, R2, 0x3fff, RZ, 0xc0, !PT ;  /* 0x00003fff02027812 */ /* 0x000fc800078ec0ff */
[----:B------:R-:W-:Y:S01]  /*19d80*/  LOP3.LUT R7, R2, 0x4000000, RZ, 0xfc, !PT ;  /* 0x0400000002077812 */ /* 0x000fe200078efcff */
[----:B-1----:R-:W-:Y:S06]  /*19d90*/  @P2 BRA `(.L_x_7095) ;  /* 0x0000000000082947 */ /* 0x002fec0003800000 */
[----:B------:R-:W1:Y:S02]  /*19da0*/  SYNCS.PHASECHK.TRANS64.TRYWAIT P0, [R10+URZ+0x28850], R3 ;  /* 0x028850030a0075a7 */ /* 0x000e64000800017f */
[----:B-1----:R-:W-:Y:S05]  /*19db0*/  @!P0 BRA `(.L_x_7096) ;  /* 0x000000a400108947 */ /* 0x002fea0003800000 */
.L_x_7095:
[----:B------:R-:W-:Y:S01]  /*19dc0*/  IMAD R2, R184, 0x800, R7 ;  /* 0x00000800b8027824 */ /* 0x000fe200078e0207 */
[----:B------:R-:W-:Y:S05]  /*19dd0*/  WARPSYNC.ALL ;  /* 0x0000000000007948 */ /* 0x000fea0003800000 */
[----:B01----:R-:W-:Y:S01]  /*19de0*/  IMAD.MOV.U32 R3, RZ, RZ, 0x40000040 ;  /* 0x40000040ff037424 */ /* 0x003fe200078e00ff */
[C---:B------:R-:W-:Y:S01]  /*19df0*/  R2UR UR6, R2.reuse ;  /* 0x00000000020672ca */ /* 0x040fe200000e0000 */
[----:B------:R-:W-:Y:S01]  /*19e00*/  WARPGROUP.ARRIVE ;  /* 0x00000000000079c5 */ /* 0x000fe20000000000 */
[----:B------:R-:W-:Y:S02]  /*19e10*/  VIADD R12, R2, 0x80 ;  /* 0x00000080020c7836 */ /* 0x000fe40000000000 */
[----:B------:R-:W-:Y:S01]  /*19e20*/  R2UR UR7, R3 ;  /* 0x00000000030772ca */ /* 0x000fe200000e0000 */
[----:B------:R-:W-:-:S02]  /*19e30*/  IMAD.MOV.U32 R13, RZ, RZ, 0x40000040 ;  /* 0x40000040ff0d7424 */ /* 0x000fc400078e00ff */
[----:B------:R-:W-:Y:S02]  /*19e40*/  IMAD.MOV.U32 R3, RZ, RZ, 0x40000040 ;  /* 0x40000040ff037424 */ /* 0x000fe400078e00ff */
[----:B------:R-:W-:Y:S02]  /*19e50*/  @!P1 VIADD R10, R10, 0x28860 ;  /* 0x000288600a0a9836 */ /* 0x000fe40000000000 */
[----:B------:R-:W-:Y:S02]  /*19e60*/  VIADD R184, R184, 0x1 ;  /* 0x00000001b8b87836 */ /* 0x000fe40000000000 */
[----:B------:R-:W-:Y:S01]  /*19e70*/  IMAD.MOV.U32 R20, RZ, RZ, -0x800000 ;  /* 0xff800000ff147424 */ /* 0x000fe200078e00ff */
[----:B------:R-:W-:Y:S01]  /*19e80*/  @!P1 PRMT R10, RZ, 0x654, R10 ;  /* 0x00000654ff0a9816 */ /* 0x000fe2000000000a */
[----:B------:R-:W-:Y:S01]  /*19e90*/  VIADD R222, R222, 0x1 ;  /* 0x00000001dede7836 */ /* 0x000fe20000000000 */
[----:B------:R-:W-:Y:S01]  /*19ea0*/  ISETP.NE.AND P2, PT, R184, 0x2, PT ;  /* 0x00000002b800780c */ /* 0x000fe20003f45270 */
[----:B------:R-:W-:Y:S01]  /*19eb0*/  HGMMA.64x128x16.F32 R88, R180, gdesc[UR4].tnspB, R88, gsb0 ;  /* 0x41e00004b4587df0 */ /* 0x000fe20008000858 */
[----:B------:R-:W-:Y:S01]  /*19ec0*/  R2UR UR6, R12 ;  /* 0x000000000c0672ca */ /* 0x000fe200000e0000 */
[----:B------:R-:W-:Y:S01]  /*19ed0*/  VIADD R12, R2, 0x100 ;  /* 0x00000100020c7836 */ /* 0x000fe20000000000 */
[----:B------:R-:W-:Y:S01]  /*19ee0*/  R2UR UR7, R13 ;  /* 0x000000000d0772ca */ /* 0x000fe200000e0000 */
[----:B------:R-:W-:Y:S01]  /*19ef0*/  IMAD.MOV.U32 R13, RZ, RZ, 0x40000040 ;  /* 0x40000040ff0d7424 */ /* 0x000fe200078e00ff */
[----:B------:R-:W-:Y:S01]  /*19f00*/  SEL R184, R184, RZ, P2 ;  /* 0x000000ffb8b87207 */ /* 0x000fe20001000000 */
[----:B------:R-:W-:-:S02]  /*19f10*/  WARPGROUP.DEPBAR.LE gsb0, 0x0 ;  /* 0x00008000000079c5 */ /* 0x000fc40000010000 */
        /* <DEDUP_REMOVED lines=26> */
[----:B------:R-:W-:Y:S01]  /*1a0c0*/  IMAD.MOV.U32 R13, RZ, RZ, 0x40000040 ;  /* 0x40000040ff0d7424 */ /* 0x000fe200078e00ff */
[----:B------:R-:W-:Y:S01]  /*1a0d0*/  IADD3 R2, R2, 0x380, RZ ;  /* 0x0000038002027810 */ /* 0x000fe20007ffe0ff */
[----:B------:R-:W-:Y:S02]  /*1a0e0*/  WARPGROUP.DEPBAR.LE gsb0, 0x0 ;  /* 0x00008000000079c5 */ /* 0x000fe40000010000 */
[----:B------:R-:W-:-:S08]  /*1a0f0*/  WARPGROUP.ARRIVE ;  /* 0x00000000000079c5 */ /* 0x000fd00000000000 */
[----:B------:R-:W-:Y:S01]  /*1a100*/  HGMMA.64x128x16.F32 R88, R160, gdesc[UR4].tnspB, R88, gsb0 ;  /* 0x41e00004a0587df0 */ /* 0x000fe20008000858 */
[----:B------:R-:W-:Y:S02]  /*1a110*/  R2UR UR6, R12 ;  /* 0x000000000c0672ca */ /* 0x000fe400000e0000 */
[----:B------:R-:W-:Y:S01]  /*1a120*/  R2UR UR7, R13 ;  /* 0x000000000d0772ca */ /* 0x000fe200000e0000 */
[----:B------:R-:W-:Y:S01]  /*1a130*/  IMAD.U32 R13, RZ, RZ, UR44 ;  /* 0x0000002cff0d7e24 */ /* 0x000fe2000f8e00ff */
[----:B------:R-:W-:Y:S02]  /*1a140*/  WARPGROUP.DEPBAR.LE gsb0, 0x0 ;  /* 0x00008000000079c5 */ /* 0x000fe40000010000 */
[----:B------:R-:W-:-:S09]  /*1a150*/  WARPGROUP.ARRIVE ;  /* 0x00000000000079c5 */ /* 0x000fd20000000000 */
[----:B------:R-:W-:Y:S01]  /*1a160*/  HGMMA.64x128x16.F32 R88, R156, gdesc[UR4].tnspB, R88, gsb0 ;  /* 0x41e000049c587df0 */ /* 0x000fe20008000858 */
[----:B------:R-:W-:Y:S02]  /*1a170*/  R2UR UR6, R2 ;  /* 0x00000000020672ca */ /* 0x000fe400000e0000 */
[----:B------:R-:W-:Y:S01]  /*1a180*/  R2UR UR7, R3 ;  /* 0x00000000030772ca */ /* 0x000fe200000e0000 */
[----:B------:R-:W0:Y:S04]  /*1a190*/  SHFL.BFLY PT, R2, R5, 0x2, 0x1f ;  /* 0x0c401f0005027f89 */ /* 0x000e2800000e0000 */
[----:B------:R-:W1:Y:S01]  /*1a1a0*/  SHFL.BFLY PT, R3, R6, 0x2, 0x1f ;  /* 0x0c401f0006037f89 */ /* 0x000e6200000e0000 */
[----:B0-----:R-:W-:Y:S01]  /*1a1b0*/  FADD.FTZ R4, R2, R5 ;  /* 0x0000000502047221 */ /* 0x001fe20000010000 */
[----:B------:R-:W-:-:S02]  /*1a1c0*/  IMAD.U32 R5, RZ, RZ, UR44 ;  /* 0x0000002cff057e24 */ /* 0x000fc4000f8e00ff */
[----:B-1----:R-:W-:Y:S02]  /*1a1d0*/  FADD.FTZ R3, R3, R6 ;  /* 0x0000000603037221 */ /* 0x002fe40000010000 */
[----:B------:R-:W0:Y:S04]  /*1a1e0*/  SHFL.BFLY PT, R7, R4, 0x1, 0x1f ;  /* 0x0c201f0004077f89 */ /* 0x000e2800000e0000 */
[----:B------:R-:W1:Y:S01]  /*1a1f0*/  SHFL.BFLY PT, R2, R3, 0x1, 0x1f ;  /* 0x0c201f0003027f89 */ /* 0x000e6200000e0000 */
[----:B0-----:R-:W-:Y:S01]  /*1a200*/  FADD.FTZ R11, R4, R7 ;  /* 0x00000007040b7221 */ /* 0x001fe20000010000 */
[----:B------:R-:W-:Y:S02]  /*1a210*/  IMAD.MOV.U32 R4, RZ, RZ, RZ ;  /* 0x000000ffff047224 */ /* 0x000fe400078e00ff */
[----:B-1----:R-:W-:-:S02]  /*1a220*/  FADD.FTZ R8, R3, R2 ;  /* 0x0000000203087221 */ /* 0x002fc40000010000 */
[----:B------:R-:W-:Y:S01]  /*1a230*/  FSETP.NE.FTZ.AND P3, PT, R11, RZ, PT ;  /* 0x000000ff0b00720b */ /* 0x000fe20003f75000 */
[----:B------:R-:W-:Y:S01]  /*1a240*/  IMAD.MOV.U32 R2, RZ, RZ, RZ ;  /* 0x000000ffff027224 */ /* 0x000fe200078e00ff */
[----:B------:R-:W-:Y:S02]  /*1a250*/  SEL R3, RZ, 0x1, P2 ;  /* 0x00000001ff037807 */ /* 0x000fe40001000000 */
[----:B------:R-:W-:Y:S02]  /*1a260*/  FSETP.NE.FTZ.AND P0, PT, R8, RZ, PT ;  /* 0x000000ff0800720b */ /* 0x000fe40003f15000 */
[----:B------:R-:W-:Y:S01]  /*1a270*/  LOP3.LUT R186, R186, R3, RZ, 0x3c, !PT ;  /* 0x00000003baba7212 */ /* 0x000fe200078e3cff */
[----:B------:R-:W-:-:S06]  /*1a280*/  IMAD.MOV.U32 R3, RZ, RZ, -0x800000 ;  /* 0xff800000ff037424 */ /* 0x000fcc00078e00ff */
[----:B------:R-:W-:Y:S01]  /*1a290*/  @P3 MUFU.LG2 R7, R11 ;  /* 0x0000000b00073308 */ /* 0x000fe20000000c00 */
[----:B------:R-:W-:-:S03]  /*1a2a0*/  @P3 FMUL.FTZ R13, R13, 0.69314718246459960938 ;  /* 0x3f3172180d0d3820 */ /* 0x000fc60000410000 */
[----:B------:R-:W-:-:S04]  /*1a2b0*/  @P0 FMUL.FTZ R5, R5, 0.69314718246459960938 ;  /* 0x3f31721805050820 */ /* 0x000fc80000410000 */
[----:B------:R-:W0:Y:S08]  /*1a2c0*/  @P0 MUFU.LG2 R6, R8 ;  /* 0x0000000800060308 */ /* 0x000e300000000c00 */
[----:B------:R1:W2:Y:S08]  /*1a2d0*/  @P0 MUFU.RCP R2, R8 ;  /* 0x0000000800020308 */ /* 0x0002b00000001000 */
[----:B------:R-:W3:Y:S01]  /*1a2e0*/  @P3 MUFU.RCP R4, R11 ;  /* 0x0000000b00043308 */ /* 0x000ee20000001000 */
[----:B0-----:R-:W-:Y:S01]  /*1a2f0*/  @P0 FMUL.FTZ R6, R6, 0.69314718246459960938 ;  /* 0x3f31721806060820 */ /* 0x001fe20000410000 */
[----:B-1----:R-:W-:-:S03]  /*1a300*/  @P3 FMUL.FTZ R8, R7, 0.69314718246459960938 ;  /* 0x3f31721807083820 */ /* 0x002fc60000410000 */
[----:B------:R-:W-:Y:S01]  /*1a310*/  @P0 FFMA.FTZ R20, R5, R0, R6 ;  /* 0x0000000005140223 */ /* 0x000fe20000010006 */
[----:B------:R-:W-:Y:S01]  /*1a320*/  @P3 FFMA.FTZ R3, R13, R9, R8 ;  /* 0x000000090d033223 */ /* 0x000fe20000010008 */
[----:B------:R-:W-:Y:S01]  /*1a330*/  PLOP3.LUT P0, PT, PT, PT, PT, 0x8, 0x0 ;  /* 0x000000000000781c */ /* 0x000fe20003f0e170 */
        /* <DEDUP_REMOVED lines=69> */
.L_x_6948:
[----:B------:R-:W-:Y:S05]  /*1a790*/  WARPSYNC.ALL ;  /* 0x0000000000007948 */ /* 0x000fea0003800000 */
        /* <DEDUP_REMOVED lines=10> */
[----:B------:R-:W-:Y:S05]  /*1a840*/  WARPSYNC.ALL ;  /* 0x0000000000007948 */ /* 0x000fea0003800000 */
[----:B------:R-:W-:Y:S01]  /*1a850*/  BAR.SYNC.DEFER_BLOCKING 0x1, 0x100 ;  /* 0x0044000000007b1d */ /* 0x000fe20000010000 */
[----:B------:R-:W-:Y:S02]  /*1a860*/  F2FP.F16.F32.PACK_AB R6, R6, R39 ;  /* 0x000000270606723e */ /* 0x000fe400000000ff */
[----:B------:R-:W-:Y:S02]  /*1a870*/  F2FP.F16.F32.PACK_AB R7, R7, R94 ;  /* 0x0000005e0707723e */ /* 0x000fe400000000ff */
[----:B------:R-:W-:Y:S01]  /*1a880*/  F2FP.F16.F32.PACK_AB R30, R133, R30 ;  /* 0x0000001e851e723e */ /* 0x000fe200000000ff */
[----:B------:R-:W-:Y:S01]  /*1a890*/  ULDC.64 UR4, c[0x0][0xbd8] ;  /* 0x0002f60000047ab9 */ /* 0x000fe20000000a00 */
[----:B------:R-:W-:-:S02]  /*1a8a0*/  F2FP.F16.F32.PACK_AB R32, R137, R32 ;  /* 0x000000208920723e */ /* 0x000fc400000000ff */
[----:B------:R-:W-:Y:S02]  /*1a8b0*/  F2FP.F16.F32.PACK_AB R33, R33, R138 ;  /* 0x0000008a2121723e */ /* 0x000fe400000000ff */
[----:B------:R-:W-:Y:S02]  /*1a8c0*/  F2FP.F16.F32.PACK_AB R34, R141, R34 ;  /* 0x000000228d22723e */ /* 0x000fe400000000ff */
[----:B------:R-:W-:Y:S02]  /*1a8d0*/  F2FP.F16.F32.PACK_AB R35, R35, R142 ;  /* 0x0000008e2323723e */ /* 0x000fe400000000ff */
[----:B------:R-:W-:Y:S02]  /*1a8e0*/  MOV R36, R2 ;  /* 0x0000000200247202 */ /* 0x000fe40000000f00 */
[----:B--2---:R-:W-:-:S03]  /*1a8f0*/  MOV R37, R5 ;  /* 0x0000000500257202 */ /* 0x004fc60000000f00 */
[----:B------:R-:W-:-:S03]  /*1a900*/  IMAD.WIDE R4, R229, 0x2, R36 ;  /* 0x00000002e5047825 */ /* 0x000fc600078e0224 */
[C---:B------:R-:W-:Y:S02]  /*1a910*/  IADD3 R41, P5, R4.reuse, 0x20, RZ ;  /* 0x0000002004297810 */ /* 0x040fe40007fbe0ff */
[C---:B------:R-:W-:Y:S02]  /*1a920*/  IADD3 R47, P2, R4.reuse, 0x4000, RZ ;  /* 0x00004000042f7810 */ /* 0x040fe40007f5e0ff */
[----:B------:R-:W-:Y:S01]  /*1a930*/  LOP3.LUT R0, R41, 0x380, RZ, 0xc0, !PT ;  /* 0x0000038029007812 */ /* 0x000fe200078ec0ff */
[--C-:B------:R-:W-:Y:S01]  /*1a940*/  IMAD.X R9, RZ, RZ, R5.reuse, P5 ;  /* 0x000000ffff097224 */ /* 0x100fe200028e0605 */
[C---:B------:R-:W-:Y:S01]  /*1a950*/  LOP3.LUT R29, R4.reuse, 0x380, RZ, 0xc0, !PT ;  /* 0x00000380041d7812 */ /* 0x040fe200078ec0ff */
[----:B------:R-:W-:Y:S01]  /*1a960*/  IMAD.X R15, RZ, RZ, R5, P2 ;  /* 0x000000ffff0f7224 */ /* 0x000fe200010e0605 */
[----:B------:R-:W-:Y:S02]  /*1a970*/  IADD3 R43, P0, R4, 0x40, RZ ;  /* 0x00000040042b7810 */ /* 0x000fe40007f1e0ff */
[----:B------:R-:W-:-:S02]  /*1a980*/  ISETP.NE.U32.AND P2, PT, RZ, UR4, PT ;  /* 0x00000004ff007c0c */ /* 0x000fc4000bf45070 */
[----:B------:R-:W-:Y:S01]  /*1a990*/  SHF.R.U64 R0, R0, 0x3, RZ ;  /* 0x0000000300007819 */ /* 0x000fe200000012ff */
[--C-:B------:R-:W-:Y:S01]  /*1a9a0*/  IMAD.X R11, RZ, RZ, R5.reuse, P0 ;  /* 0x000000ffff0b7224 */ /* 0x100fe200000e0605 */
[C---:B------:R-:W-:Y:S02]  /*1a9b0*/  IADD3 R45, P1, R4.reuse, 0x60, RZ ;  /* 0x00000060042d7810 */ /* 0x040fe40007f3e0ff */
[----:B------:R-:W-:Y:S02]  /*1a9c0*/  SHF.R.U64 R29, R29, 0x3, RZ ;  /* 0x000000031d1d7819 */ /* 0x000fe400000012ff */
[C---:B------:R-:W-:Y:S01]  /*1a9d0*/  IADD3 R49, P3, R4.reuse, 0x4020, RZ ;  /* 0x0000402004317810 */ /* 0x040fe20007f7e0ff */
[--C-:B------:R-:W-:Y:S01]  /*1a9e0*/  IMAD.X R13, RZ, RZ, R5.reuse, P1 ;  /* 0x000000ffff0d7224 */ /* 0x100fe200008e0605 */
[C---:B------:R-:W-:Y:S02]  /*1a9f0*/  IADD3 R51, P4, R4.reuse, 0x4040, RZ ;  /* 0x0000404004337810 */ /* 0x040fe40007f9e0ff */
[----:B------:R-:W-:Y:S01]  /*1aa00*/  LOP3.LUT R10, R43, 0x380, RZ, 0xc0, !PT ;  /* 0x000003802b0a7812 */ /* 0x000fe200078ec0ff */
[--C-:B------:R-:W-:Y:S01]  /*1aa10*/  IMAD.X R25, RZ, RZ, R5.reuse, P3 ;  /* 0x000000ffff197224 */ /* 0x100fe200018e0605 */
[----:B------:R-:W-:Y:S01]  /*1aa20*/  IADD3 R53, P5, R4, 0x4060, RZ ;  /* 0x0000406004357810 */ /* 0x000fe20007fbe0ff */
[----:B------:R-:W-:Y:S01]  /*1aa30*/  IMAD.X R27, RZ, RZ, R5, P4 ;  /* 0x000000ffff1b7224 */ /* 0x000fe200020e0605 */
[----:B------:R-:W-:Y:S01]  /*1aa40*/  ISETP.NE.AND.EX P2, PT, RZ, UR5, PT, P2 ;  /* 0x00000005ff007c0c */ /* 0x000fe2000bf45320 */
[----:B------:R-:W-:Y:S01]  /*1aa50*/  ULDC.64 UR4, c[0x0][0xbe0] ;  /* 0x0002f80000047ab9 */ /* 0x000fe20000000a00 */
[----:B------:R-:W-:-:S02]  /*1aa60*/  LOP3.LUT R8, R0, R41, RZ, 0x3c, !PT ;  /* 0x0000002900087212 */ /* 0x000fc400078e3cff */
[----:B------:R-:W-:Y:S02]  /*1aa70*/  LOP3.LUT R12, R45, 0x380, RZ, 0xc0, !PT ;  /* 0x000003802d0c7812 */ /* 0x000fe400078ec0ff */
[----:B------:R-:W-:Y:S01]  /*1aa80*/  LOP3.LUT R4, R29, R4, RZ, 0x3c, !PT ;  /* 0x000000041d047212 */ /* 0x000fe200078e3cff */
[----:B------:R-:W-:Y:S01]  /*1aa90*/  IMAD.X R29, RZ, RZ, R5, P5 ;  /* 0x000000ffff1d7224 */ /* 0x000fe200028e0605 */
[----:B------:R-:W-:Y:S02]  /*1aaa0*/  LOP3.LUT R0, R47, 0x380, RZ, 0xc0, !PT ;  /* 0x000003802f007812 */ /* 0x000fe400078ec0ff */
[----:B------:R-:W-:Y:S02]  /*1aab0*/  SHF.R.U64 R10, R10, 0x3, RZ ;  /* 0x000000030a0a7819 */ /* 0x000fe400000012ff */
[----:B------:R-:W-:Y:S02]  /*1aac0*/  LOP3.LUT R24, R49, 0x380, RZ, 0xc0, !PT ;  /* 0x0000038031187812 */ /* 0x000fe400078ec0ff */
[----:B------:R-:W-:-:S02]  /*1aad0*/  LOP3.LUT R26, R51, 0x380, RZ, 0xc0, !PT ;  /* 0x00000380331a7812 */ /* 0x000fc400078ec0ff */
[----:B------:R-:W-:Y:S02]  /*1aae0*/  ISETP.NE.U32.AND P0, PT, RZ, UR4, PT ;  /* 0x00000004ff007c0c */ /* 0x000fe4000bf05070 */
[----:B------:R-:W-:Y:S02]  /*1aaf0*/  LOP3.LUT R28, R53, 0x380, RZ, 0xc0, !PT ;  /* 0x00000380351c7812 */ /* 0x000fe400078ec0ff */
[----:B------:R-:W-:Y:S02]  /*1ab00*/  SHF.R.U64 R12, R12, 0x3, RZ ;  /* 0x000000030c0c7819 */ /* 0x000fe400000012ff */
[----:B------:R-:W-:Y:S02]  /*1ab10*/  SHF.R.U64 R0, R0, 0x3, RZ ;  /* 0x0000000300007819 */ /* 0x000fe400000012ff */
[----:B------:R-:W-:Y:S02]  /*1ab20*/  MOV R38, R4 ;  /* 0x0000000400267202 */ /* 0x000fe40000000f00 */
[----:B------:R-:W-:-:S02]  /*1ab30*/  LOP3.LUT R10, R10, R43, RZ, 0x3c, !PT ;  /* 0x0000002b0a0a7212 */ /* 0x000fc400078e3cff */
[----:B------:R-:W-:Y:S02]  /*1ab40*/  SHF.R.U64 R24, R24, 0x3, RZ ;  /* 0x0000000318187819 */ /* 0x000fe400000012ff */
[----:B------:R-:W-:Y:S02]  /*1ab50*/  SHF.R.U64 R26, R26, 0x3, RZ ;  /* 0x000000031a1a7819 */ /* 0x000fe400000012ff */
[----:B------:R-:W-:Y:S02]  /*1ab60*/  F2FP.F16.F32.PACK_AB R4, R89, R88 ;  /* 0x000000585904723e */ /* 0x000fe400000000ff */
[----:B------:R-:W-:Y:S02]  /*1ab70*/  F2FP.F16.F32.PACK_AB R5, R91, R90 ;  /* 0x0000005a5b05723e */ /* 0x000fe400000000ff */
[----:B------:R-:W-:Y:S02]  /*1ab80*/  ISETP.NE.AND.EX P0, PT, RZ, UR5, PT, P0 ;  /* 0x00000005ff007c0c */ /* 0x000fe4000bf05300 */
[----:B------:R-:W-:Y:S01]  /*1ab90*/  SHF.R.U64 R28, R28, 0x3, RZ ;  /* 0x000000031c1c7819 */ /* 0x000fe200000012ff */
[----:B------:R2:W-:Y:S01]  /*1aba0*/  STSM.16.M88.4 [R38], R4 ;  /* 0x0000000426007844 */ /* 0x0005e20000000200 */
[----:B------:R-:W-:-:S02]  /*1abb0*/  LOP3.LUT R12, R12, R45, RZ, 0x3c, !PT ;  /* 0x0000002d0c0c7212 */ /* 0x000fc400078e3cff */
[----:B------:R-:W-:Y:S02]  /*1abc0*/  LOP3.LUT R14, R0, R47, RZ, 0x3c, !PT ;  /* 0x0000002f000e7212 */ /* 0x000fe400078e3cff */
[----:B------:R-:W-:Y:S02]  /*1abd0*/  LOP3.LUT R24, R24, R49, RZ, 0x3c, !PT ;  /* 0x0000003118187212 */ /* 0x000fe400078e3cff */
[----:B------:R-:W-:Y:S02]  /*1abe0*/  LOP3.LUT R26, R26, R51, RZ, 0x3c, !PT ;  /* 0x000000331a1a7212 */ /* 0x000fe400078e3cff */
[----:B------:R-:W-:Y:S02]  /*1abf0*/  MOV R45, R8 ;  /* 0x00000008002d7202 */ /* 0x000fe40000000f00 */
[----:B------:R-:W-:Y:S02]  /*1ac00*/  MOV R44, R10 ;  /* 0x0000000a002c7202 */ /* 0x000fe40000000f00 */
[----:B------:R-:W-:-:S02]  /*1ac10*/  LOP3.LUT R28, R28, R53, RZ, 0x3c, !PT ;  /* 0x000000351c1c7212 */ /* 0x000fc400078e3cff */
[----:B------:R-:W-:Y:S01]  /*1ac20*/  F2FP.F16.F32.PACK_AB R8, R97, R96 ;  /* 0x000000606108723e */ /* 0x000fe200000000ff */
[----:B--2---:R-:W2:Y:S01]  /*1ac30*/  LDC.64 R38, c[0x0][0xbd8] ;  /* 0x0002f600ff267b82 */ /* 0x004ea20000000a00 */
[----:B------:R-:W-:Y:S02]  /*1ac40*/  F2FP.F16.F32.PACK_AB R9, R99, R98 ;  /* 0x000000626309723e */ /* 0x000fe400000000ff */
[----:B------:R-:W-:Y:S02]  /*1ac50*/  F2FP.F16.F32.PACK_AB R10, R101, R100 ;  /* 0x00000064650a723e */ /* 0x000fe400000000ff */
[----:B------:R-:W-:Y:S02]  /*1ac60*/  F2FP.F16.F32.PACK_AB R11, R103, R102 ;  /* 0x00000066670b723e */ /* 0x000fe400000000ff */
[----:B------:R-:W-:Y:S02]  /*1ac70*/  F2FP.F16.F32.PACK_AB R4, R105, R104 ;  /* 0x000000686904723e */ /* 0x000fe400000000ff */
[----:B------:R-:W-:Y:S01]  /*1ac80*/  F2FP.F16.F32.PACK_AB R5, R107, R106 ;  /* 0x0000006a6b05723e */ /* 0x000fe200000000ff */
[----:B------:R3:W-:Y:S01]  /*1ac90*/  STSM.16.M88.4 [R45], R8 ;  /* 0x000000082d007844 */ /* 0x0007e20000000200 */
[----:B------:R-:W-:-:S02]  /*1aca0*/  F2FP.F16.F32.PACK_AB R6, R109, R108 ;  /* 0x0000006c6d06723e */ /* 0x000fc400000000ff */
[----:B------:R-:W-:Y:S02]  /*1acb0*/  F2FP.F16.F32.PACK_AB R7, R111, R110 ;  /* 0x0000006e6f07723e */ /* 0x000fe400000000ff */
[----:B------:R-:W-:Y:S02]  /*1acc0*/  MOV R43, R12 ;  /* 0x0000000c002b7202 */ /* 0x000fe40000000f00 */
[----:B------:R-:W-:Y:S01]  /*1acd0*/  MOV R42, R14 ;  /* 0x0000000e002a7202 */ /* 0x000fe20000000f00 */
[----:B------:R4:W-:Y:S01]  /*1ace0*/  STSM.16.M88.4 [R44], R4 ;  /* 0x000000042c007844 */ /* 0x0009e20000000200 */
[----:B------:R-:W-:Y:S02]  /*1acf0*/  MOV R0, R24 ;  /* 0x0000001800007202 */ /* 0x000fe40000000f00 */
[----:B------:R-:W-:Y:S02]  /*1ad00*/  MOV R41, R26 ;  /* 0x0000001a00297202 */ /* 0x000fe40000000f00 */
[----:B------:R-:W-:Y:S01]  /*1ad10*/  F2FP.F16.F32.PACK_AB R12, R113, R112 ;  /* 0x00000070710c723e */ /* 0x000fe200000000ff */
[----:B------:R-:W-:Y:S01]  /*1ad20*/  ULDC UR4, c[0x0][0xa88] ;  /* 0x0002a20000047ab9 */ /* 0x000fe20000000800 */
[----:B------:R-:W-:Y:S01]  /*1ad30*/  F2FP.F16.F32.PACK_AB R13, R115, R114 ;  /* 0x00000072730d723e */ /* 0x000fe200000000ff */
[----:B---3--:R-:W3:Y:S01]  /*1ad40*/  @P0 LDC.64 R8, c[0x0][0xbe0] ;  /* 0x0002f800ff080b82 */ /* 0x008ee20000000a00 */
[----:B------:R-:W-:Y:S01]  /*1ad50*/  F2FP.F16.F32.PACK_AB R14, R31, R116 ;  /* 0x000000741f0e723e */ /* 0x000fe200000000ff */
[----:B--2---:R-:W-:Y:S01]  /*1ad60*/  IMAD.WIDE R38, R221, 0x4, R38 ;  /* 0x00000004dd267825 */ /* 0x004fe200078e0226 */
[----:B------:R-:W-:-:S02]  /*1ad70*/  F2FP.F16.F32.PACK_AB R15, R119, R118 ;  /* 0x00000076770f723e */ /* 0x000fc400000000ff */
[----:B------:R-:W-:Y:S02]  /*1ad80*/  MOV R40, R28 ;  /* 0x0000001c00287202 */ /* 0x000fe40000000f00 */
[----:B------:R-:W-:Y:S01]  /*1ad90*/  F2FP.F16.F32.PACK_AB R24, R121, R120 ;  /* 0x000000787918723e */ /* 0x000fe200000000ff */
[----:B------:R-:W-:Y:S01]  /*1ada0*/  STSM.16.M88.4 [R43], R12 ;  /* 0x0000000c2b007844 */ /* 0x000fe20000000200 */
[----:B------:R-:W-:Y:S01]  /*1adb0*/  F2FP.F16.F32.PACK_AB R25, R123, R122 ;  /* 0x0000007a7b19723e */ /* 0x000fe200000000ff */
[----:B----4-:R-:W-:Y:S01]  /*1adc0*/  IMAD.MOV.U32 R44, RZ, RZ, RZ ;  /* 0x000000ffff2c7224 */ /* 0x010fe200078e00ff */
[----:B------:R-:W-:Y:S02]  /*1add0*/  F2FP.F16.F32.PACK_AB R26, R125, R124 ;  /* 0x0000007c7d1a723e */ /* 0x000fe400000000ff */
[----:B------:R-:W-:Y:S02]  /*1ade0*/  F2FP.F16.F32.PACK_AB R27, R127, R126 ;  /* 0x0000007e7f1b723e */ /* 0x000fe400000000ff */
[----:B------:R-:W-:-:S02]  /*1adf0*/  F2FP.F16.F32.PACK_AB R28, R21, R128 ;  /* 0x00000080151c723e */ /* 0x000fc400000000ff */
[----:B------:R-:W-:Y:S01]  /*1ae00*/  F2FP.F16.F32.PACK_AB R29, R131, R130 ;  /* 0x00000082831d723e */ /* 0x000fe200000000ff */
[----:B------:R-:W-:Y:S01]  /*1ae10*/  STSM.16.M88.4 [R42], R24 ;  /* 0x000000182a007844 */ /* 0x000fe20000000200 */
[----:B------:R-:W-:Y:S02]  /*1ae20*/  F2FP.F16.F32.PACK_AB R31, R135, R134 ;  /* 0x00000086871f723e */ /* 0x000fe400000000ff */
[----:B------:R-:W-:Y:S02]  /*1ae30*/  F2FP.F16.F32.PACK_AB R4, R145, R144 ;  /* 0x000000909104723e */ /* 0x000fe400000000ff */
[----:B------:R-:W-:Y:S01]  /*1ae40*/  F2FP.F16.F32.PACK_AB R5, R147, R146 ;  /* 0x000000929305723e */ /* 0x000fe200000000ff */
[----:B------:R2:W-:Y:S01]  /*1ae50*/  STSM.16.M88.4 [R0], R28 ;  /* 0x0000001c00007844 */ /* 0x0005e20000000200 */
[----:B------:R-:W-:Y:S02]  /*1ae60*/  F2FP.F16.F32.PACK_AB R6, R149, R148 ;  /* 0x000000949506723e */ /* 0x000fe400000000ff */
[----:B------:R-:W-:Y:S01]  /*1ae70*/  F2FP.F16.F32.PACK_AB R7, R151, R150 ;  /* 0x000000969707723e */ /* 0x000fe200000000ff */
[----:B------:R4:W-:Y:S04]  /*1ae80*/  STSM.16.M88.4 [R41], R32 ;  /* 0x0000002029007844 */ /* 0x0009e80000000200 */
[----:B------:R4:W-:Y:S01]  /*1ae90*/  STSM.16.M88.4 [R40], R4 ;  /* 0x0000000428007844 */ /* 0x0009e20000000200 */
[----:B------:R-:W-:Y:S01]  /*1aea0*/  BAR.SYNC.DEFER_BLOCKING 0x1, 0x100 ;  /* 0x0044000000007b1d */ /* 0x000fe20000010000 */
[----:B---3--:R-:W-:-:S04]  /*1aeb0*/  @P0 IMAD.WIDE R8, R221, 0x4, R8 ;  /* 0x00000004dd080825 */ /* 0x008fc800078e0208 */
[----:B--2---:R-:W-:Y:S01]  /*1aec0*/  IMAD.U32 R0, RZ, RZ, UR4 ;  /* 0x00000004ff007e24 */ /* 0x004fe2000f8e00ff */
[----:B------:R4:W5:Y:S01]  /*1aed0*/  @P2 LDG.E R44, desc[UR54][R38.64] ;  /* 0x00000036262c2981 */ /* 0x000962000c1e1900 */
[----:B------:R-:W-:-:S04]  /*1aee0*/  IMAD.IADD R11, R16, 0x1, R203 ;  /* 0x00000001100b7824 */ /* 0x000fc800078e02cb */
[----:B------:R4:W5:Y:S01]  /*1aef0*/  @P0 LDG.E R0, desc[UR54][R8.64] ;  /* 0x0000003608000981 */ /* 0x000962000c1e1900 */
[----:B------:R-:W-:Y:S01]  /*1af00*/  IMAD.WIDE R36, R11, 0x2, R36 ;  /* 0x000000020b247825 */ /* 0x000fe200078e0224 */
[----:B------:R-:W-:Y:S06]  /*1af10*/  @P0 BRA `(.L_x_7099) ;  /* 0x0000000000100947 */ /* 0x000fec0003800000 */
[----:B------:R-:W-:Y:S05]  /*1af20*/  @!P2 BRA `(.L_x_7099) ;  /* 0x00000000000ca947 */ /* 0x000fea0003800000 */
[----:B----4-:R-:W2:Y:S04]  /*1af30*/  LDG.E R5, desc[UR54][R38.64] ;  /* 0x0000003626057981 */ /* 0x010ea8000c1e1900 */
[----:B-----5:R-:W2:Y:S02]  /*1af40*/  LDG.E R0, desc[UR54][R38.64+0x4] ;  /* 0x0000043626007981 */ /* 0x020ea4000c1e1900 */
[----:B--2---:R-:W-:-:S07]  /*1af50*/  IMAD.IADD R0, R0, 0x1, -R5 ;  /* 0x0000000100007824 */ /* 0x004fce00078e0a05 */
.L_x_7099:
[----:B------:R-:W-:Y:S01]  /*1af60*/  SHF.R.S32.HI R48, RZ, 0x1f, R219 ;  /* 0x0000001fff307819 */ /* 0x000fe200000114db */
[----:B------:R-:W-:Y:S01]  /*1af70*/  ULDC.64 UR4, c[0x0][0xb70] ;  /* 0x0002dc0000047ab9 */ /* 0x000fe20000000a00 */
[----:B-----5:R-:W-:Y:S01]  /*1af80*/  SHF.R.S32.HI R45, RZ, 0x1f, R44 ;  /* 0x0000001fff2d7819 */ /* 0x020fe2000001142c */
[----:B------:R-:W-:Y:S01]  /*1af90*/  IMAD R11, R223, 0x80, R204 ;  /* 0x00000080df0b7824 */ /* 0x000fe200078e02cc */
[----:B------:R-:W-:Y:S01]  /*1afa0*/  SEL R49, R221, RZ, !P2 ;  /* 0x000000ffdd317207 */ /* 0x000fe20005000000 */
[----:B----4-:R-:W-:Y:S01]  /*1afb0*/  IMAD R6, R48, UR4, RZ ;  /* 0x0000000430067c24 */ /* 0x010fe2000f8e02ff */
[C---:B------:R-:W-:Y:S01]  /*1afc0*/  IADD3 R9, P0, R36.reuse, 0x1000, RZ ;  /* 0x0000100024097810 */ /* 0x040fe20007f1e0ff */
[----:B------:R-:W-:Y:S01]  /*1afd0*/  IMAD.WIDE.U32 R4, R219, UR4, R44 ;  /* 0x00000004db047c25 */ /* 0x000fe2000f8e002c */
[----:B------:R-:W-:Y:S02]  /*1afe0*/  IADD3 R13, P1, R36, 0x2000, RZ ;  /* 0x00002000240d7810 */ /* 0x000fe40007f3e0ff */
[----:B------:R-:W-:Y:S01]  /*1aff0*/  LOP3.LUT R8, R9, 0x380, RZ, 0xc0, !PT ;  /* 0x0000038009087812 */ /* 0x000fe200078ec0ff */
[----:B------:R-:W-:Y:S01]  /*1b000*/  IMAD R7, R219, UR5, R6 ;  /* 0x00000005db077c24 */ /* 0x000fe2000f8e0206 */
[----:B------:R-:W-:Y:S01]  /*1b010*/  SHF.R.S32.HI R6, RZ, 0x1f, R221 ;  /* 0x0000001fff067819 */ /* 0x000fe200000114dd */
[----:B------:R-:W-:Y:S01]  /*1b020*/  ULDC.64 UR4, c[0x0][0xb78] ;  /* 0x0002de0000047ab9 */ /* 0x000fe20000000a00 */
[----:B------:R-:W-:Y:S01]  /*1b030*/  SHF.R.U64 R8, R8, 0x3, RZ ;  /* 0x0000000308087819 */ /* 0x000fe200000012ff */
[----:B------:R-:W-:Y:S01]  /*1b040*/  IMAD.IADD R5, R5, 0x1, R7 ;  /* 0x0000000105057824 */ /* 0x000fe200078e0207 */
[----:B------:R-:W-:-:S02]  /*1b050*/  SEL R50, R6, RZ, !P2 ;  /* 0x000000ff06327207 */ /* 0x000fc40005000000 */
[----:B------:R-:W-:Y:S01]  /*1b060*/  IADD3 R25, P2, R36, 0x3000, RZ ;  /* 0x0000300024197810 */ /* 0x000fe20007f5e0ff */
[----:B------:R-:W-:Y:S01]  /*1b070*/  IMAD.WIDE.U32 R4, R49, UR4, R4 ;  /* 0x0000000431047c25 */ /* 0x000fe2000f8e0004 */
[----:B------:R-:W-:Y:S02]  /*1b080*/  SHF.R.S32.HI R7, RZ, 0x1f, R11 ;  /* 0x0000001fff077819 */ /* 0x000fe4000001140b */
[----:B------:R-:W-:Y:S01]  /*1b090*/  LOP3.LUT R24, R25, 0x380, RZ, 0xc0, !PT ;  /* 0x0000038019187812 */ /* 0x000fe200078ec0ff */
[----:B------:R-:W-:Y:S01]  /*1b0a0*/  IMAD R6, R50, UR4, RZ ;  /* 0x0000000432067c24 */ /* 0x000fe2000f8e02ff */
[----:B------:R-:W-:Y:S02]  /*1b0b0*/  IADD3 R4, P3, R11, R4, RZ ;  /* 0x000000040b047210 */ /* 0x000fe40007f7e0ff */
[----:B------:R-:W-:Y:S01]  /*1b0c0*/  LOP3.LUT R12, R13, 0x380, RZ, 0xc0, !PT ;  /* 0x000003800d0c7812 */ /* 0x000fe200078ec0ff */
[----:B------:R-:W-:Y:S01]  /*1b0d0*/  IMAD R6, R49, UR5, R6 ;  /* 0x0000000531067c24 */ /* 0x000fe2000f8e0206 */
[----:B------:R-:W-:Y:S01]  /*1b0e0*/  ULDC.64 UR4, c[0x0][0xb40] ;  /* 0x0002d00000047ab9 */ /* 0x000fe20000000a00 */
[----:B------:R-:W-:-:S02]  /*1b0f0*/  SHF.R.U64 R24, R24, 0x3, RZ ;  /* 0x0000000318187819 */ /* 0x000fc400000012ff */
[----:B------:R-:W-:Y:S01]  /*1b100*/  LOP3.LUT R8, R8, R9, RZ, 0x3c, !PT ;  /* 0x0000000908087212 */ /* 0x000fe200078e3cff */
[--C-:B------:R-:W-:Y:S01]  /*1b110*/  IMAD.X R9, RZ, RZ, R37.reuse, P0 ;  /* 0x000000ffff097224 */ /* 0x100fe200000e0625 */
[----:B------:R-:W-:Y:S01]  /*1b120*/  IADD3.X R7, R7, R5, R6, P3, !PT ;  /* 0x0000000507077210 */ /* 0x000fe20001ffe406 */
[----:B------:R-:W-:Y:S01]  /*1b130*/  VIADD R5, R11, 0x8 ;  /* 0x000000080b057836 */ /* 0x000fe20000000000 */
[----:B------:R-:W-:Y:S02]  /*1b140*/  LEA R46, P3, R4, UR4, 0x2 ;  /* 0x00000004042e7c11 */ /* 0x000fe4000f8610ff */
[----:B------:R-:W-:Y:S02]  /*1b150*/  SHF.R.U64 R12, R12, 0x3, RZ ;  /* 0x000000030c0c7819 */ /* 0x000fe400000012ff */
[----:B------:R-:W-:Y:S01]  /*1b160*/  LOP3.LUT R24, R24, R25, RZ, 0x3c, !PT ;  /* 0x0000001918187212 */ /* 0x000fe200078e3cff */
[----:B------:R-:W-:Y:S01]  /*1b170*/  IMAD.X R25, RZ, RZ, R37, P2 ;  /* 0x000000ffff197224 */ /* 0x000fe200010e0625 */
[----:B------:R-:W-:Y:S01]  /*1b180*/  LEA.HI.X R47, R4, UR5, R7, 0x2, P3 ;  /* 0x00000005042f7c11 */ /* 0x000fe200098f1407 */
[----:B------:R-:W-:Y:S01]  /*1b190*/  ULDC.64 UR4, c[0x0][0xaa0] ;  /* 0x0002a80000047ab9 */ /* 0x000fe20000000a00 */
[----:B------:R-:W-:-:S02]  /*1b1a0*/  IADD3 R29, P5, R36, 0x4000, RZ ;  /* 0x00004000241d7810 */ /* 0x000fc40007fbe0ff */
[C---:B------:R-:W-:Y:S02]  /*1b1b0*/  IADD3 R33, P4, R36.reuse, 0x5000, RZ ;  /* 0x0000500024217810 */ /* 0x040fe40007f9e0ff */
[----:B------:R-:W-:Y:S02]  /*1b1c0*/  IADD3 R39, P3, R36, 0x6000, RZ ;  /* 0x0000600024277810 */ /* 0x000fe40007f7e0ff */
[----:B------:R-:W-:Y:S02]  /*1b1d0*/  LOP3.LUT P0, RZ, R224, 0x3, RZ, 0xc0, !PT ;  /* 0x00000003e0ff7812 */ /* 0x000fe4000780c0ff */
[----:B------:R-:W-:Y:S02]  /*1b1e0*/  IADD3 R7, P2, R36, 0x7000, RZ ;  /* 0x0000700024077810 */ /* 0x000fe40007f5e0ff */
[----:B------:R-:W-:Y:S01]  /*1b1f0*/  LOP3.LUT R12, R12, R13, RZ, 0x3c, !PT ;  /* 0x0000000d0c0c7212 */ /* 0x000fe200078e3cff */
[--C-:B------:R-:W-:Y:S01]  /*1b200*/  IMAD.X R13, RZ, RZ, R37.reuse, P1 ;  /* 0x000000ffff0d7224 */ /* 0x100fe200008e0625 */
[----:B------:R-:W-:Y:S01]  /*1b210*/  LOP3.LUT R28, R29, 0x380, RZ, 0xc0, !PT ;  /* 0x000003801d1c7812 */ /* 0x000fe200078ec0ff */
[----:B------:R-:W-:Y:S01]  /*1b220*/  IMAD.X R41, RZ, RZ, R37, P2 ;  /* 0x000000ffff297224 */ /* 0x000fe200010e0625 */
[----:B------:R-:W-:-:S02]  /*1b230*/  LOP3.LUT R32, R33, 0x380, RZ, 0xc0, !PT ;  /* 0x0000038021207812 */ /* 0x000fc400078ec0ff */
[----:B------:R-:W-:Y:S02]  /*1b240*/  LOP3.LUT R38, R39, 0x380, RZ, 0xc0, !PT ;  /* 0x0000038027267812 */ /* 0x000fe400078ec0ff */
[-C--:B------:R-:W-:Y:S02]  /*1b250*/  ISETP.GE.OR P1, PT, R11, R0.reuse, P0 ;  /* 0x000000000b00720c */ /* 0x080fe40000726670 */
[----:B------:R-:W-:Y:S02]  /*1b260*/  LOP3.LUT R4, R36, 0x380, RZ, 0xc0, !PT ;  /* 0x0000038024047812 */ /* 0x000fe400078ec0ff */
[----:B------:R-:W-:Y:S02]  /*1b270*/  ISETP.GE.OR P0, PT, R5, R0, P0 ;  /* 0x000000000500720c */ /* 0x000fe40000706670 */
[----:B------:R-:W-:Y:S02]  /*1b280*/  LOP3.LUT R6, R7, 0x380, RZ, 0xc0, !PT ;  /* 0x0000038007067812 */ /* 0x000fe400078ec0ff */
[----:B------:R-:W-:-:S02]  /*1b290*/  SHF.R.U64 R28, R28, 0x3, RZ ;  /* 0x000000031c1c7819 */ /* 0x000fc400000012ff */
[----:B------:R-:W-:Y:S02]  /*1b2a0*/  SHF.R.U64 R32, R32, 0x3, RZ ;  /* 0x0000000320207819 */ /* 0x000fe400000012ff */
[----:B------:R-:W-:Y:S01]  /*1b2b0*/  SHF.R.U64 R38, R38, 0x3, RZ ;  /* 0x0000000326267819 */ /* 0x000fe200000012ff */
[----:B------:R2:W-:Y:S01]  /*1b2c0*/  @!P1 STG.E desc[UR54][R46.64], R20 ;  /* 0x000000142e009986 */ /* 0x0005e2000c101936 */
[----:B------:R-:W-:Y:S02]  /*1b2d0*/  SHF.R.U64 R5, R4, 0x3, RZ ;  /* 0x0000000304057819 */ /* 0x000fe400000012ff */
[----:B------:R-:W-:Y:S01]  /*1b2e0*/  SHF.R.U64 R6, R6, 0x3, RZ ;  /* 0x0000000306067819 */ /* 0x000fe200000012ff */
[----:B------:R3:W-:Y:S01]  /*1b2f0*/  @!P0 STG.E desc[UR54][R46.64+0x20], R3 ;  /* 0x000020032e008986 */ /* 0x0007e2000c101936 */
[----:B------:R-:W-:Y:S02]  /*1b300*/  LOP3.LUT R28, R28, R29, RZ, 0x3c, !PT ;  /* 0x0000001d1c1c7212 */ /* 0x000fe400078e3cff */
[----:B------:R-:W-:Y:S01]  /*1b310*/  LOP3.LUT R32, R32, R33, RZ, 0x3c, !PT ;  /* 0x0000002120207212 */ /* 0x000fe200078e3cff */
[--C-:B------:R-:W-:Y:S01]  /*1b320*/  IMAD.X R33, RZ, RZ, R37.reuse, P4 ;  /* 0x000000ffff217224 */ /* 0x100fe200020e0625 */
[----:B------:R-:W-:Y:S01]  /*1b330*/  LOP3.LUT R38, R38, R39, RZ, 0x3c, !PT ;  /* 0x0000002726267212 */ /* 0x000fe200078e3cff */
[--C-:B------:R-:W-:Y:S01]  /*1b340*/  IMAD.X R39, RZ, RZ, R37.reuse, P3 ;  /* 0x000000ffff277224 */ /* 0x100fe200018e0625 */
[----:B------:R-:W-:Y:S01]  /*1b350*/  LOP3.LUT R4, R5, R36, RZ, 0x3c, !PT ;  /* 0x0000002405047212 */ /* 0x000fe200078e3cff */
[----:B------:R-:W-:Y:S01]  /*1b360*/  IMAD.MOV.U32 R5, RZ, RZ, R37 ;  /* 0x000000ffff057224 */ /* 0x000fe200078e0025 */
[----:B------:R-:W-:Y:S01]  /*1b370*/  IADD3.X R29, RZ, R37, RZ, P5, !PT ;  /* 0x00000025ff1d7210 */ /* 0x000fe20002ffe4ff */
[----:B------:R-:W-:Y:S01]  /*1b380*/  IMAD R45, R45, UR4, RZ ;  /* 0x000000042d2d7c24 */ /* 0x000fe2000f8e02ff */
[----:B------:R-:W-:Y:S01]  /*1b390*/  LOP3.LUT R40, R6, R7, RZ, 0x3c, !PT ;  /* 0x0000000706287212 */ /* 0x000fe200078e3cff */
[----:B--2---:R-:W-:Y:S01]  /*1b3a0*/  IMAD.MOV.U32 R20, RZ, RZ, R16 ;  /* 0x000000ffff147224 */ /* 0x004fe200078e0010 */
[----:B------:R-:W5:Y:S01]  /*1b3b0*/  LD.E.128 R8, desc[UR54][R8.64] ;  /* 0x0000003608087980 */ /* 0x000f62000c101d00 */
[----:B------:R-:W-:-:S03]  /*1b3c0*/  IMAD.MOV.U32 R21, RZ, RZ, R17 ;  /* 0x000000ffff157224 */ /* 0x000fc600078e0011 */
[----:B------:R-:W5:Y:S01]  /*1b3d0*/  LD.E.128 R4, desc[UR54][R4.64] ;  /* 0x0000003604047980 */ /* 0x000f62000c101d00 */
[----:B------:R-:W-:-:S03]  /*1b3e0*/  IMAD.WIDE.U32 R20, R44, UR4, R20 ;  /* 0x000000042c147c25 */ /* 0x000fc6000f8e0014 */
[----:B------:R-:W5:Y:S01]  /*1b3f0*/  LD.E.128 R12, desc[UR54][R12.64] ;  /* 0x000000360c0c7980 */ /* 0x000f62000c101d00 */
[----:B------:R-:W-:Y:S01]  /*1b400*/  IMAD R45, R44, UR5, R45 ;  /* 0x000000052c2d7c24 */ /* 0x000fe2000f8e022d */
[----:B------:R-:W-:Y:S02]  /*1b410*/  ULDC.64 UR4, c[0x0][0xae0] ;  /* 0x0002b80000047ab9 */ /* 0x000fe40000000a00 */
        /* <DEDUP_REMOVED lines=11> */
[----:B------:R-:W-:-:S02]  /*1b4d0*/  IMAD.IADD R21, R21, 0x1, R45 ;  /* 0x0000000115157824 */ /* 0x000fc400078e022d */
[----:B------:R-:W-:Y:S02]  /*1b4e0*/  IMAD R45, R223, -0x80, R0 ;  /* 0xffffff80df2d7824 */ /* 0x000fe400078e0200 */
[----:B------:R-:W-:-:S03]  /*1b4f0*/  IMAD R44, R48, UR4, RZ ;  /* 0x00000004302c7c24 */ /* 0x000fc6000f8e02ff */
[----:B------:R-:W-:Y:S01]  /*1b500*/  ISETP.GE.AND P3, PT, R18, R45, PT ;  /* 0x0000002d1200720c */ /* 0x000fe20003f66270 */
[C---:B---3--:R-:W-:Y:S02]  /*1b510*/  IMAD R3, R219.reuse, UR5, R44 ;  /* 0x00000005db037c24 */ /* 0x048fe4000f8e022c */
[----:B------:R-:W-:Y:S01]  /*1b520*/  IMAD.WIDE.U32 R20, R219, UR4, R20 ;  /* 0x00000004db147c25 */ /* 0x000fe2000f8e0014 */
[----:B------:R-:W-:-:S03]  /*1b530*/  ULDC.64 UR4, c[0x0][0xae8] ;  /* 0x0002ba0000047ab9 */ /* 0x000fc60000000a00 */
[----:B------:R-:W-:Y:S02]  /*1b540*/  VIADD R0, R2, 0x28820 ;  /* 0x0002882002007836 */ /* 0x000fe40000000000 */
[----:B------:R-:W-:Y:S02]  /*1b550*/  IMAD R44, R50, UR4, RZ ;  /* 0x00000004322c7c24 */ /* 0x000fe4000f8e02ff */
[----:B------:R-:W-:Y:S01]  /*1b560*/  IMAD.IADD R21, R21, 0x1, R3 ;  /* 0x0000000115157824 */ /* 0x000fe200078e0203 */
[----:B------:R-:W-:Y:S01]  /*1b570*/  PRMT R0, RZ, 0x654, R0 ;  /* 0x00000654ff007816 */ /* 0x000fe20000000000 */
[C---:B------:R-:W-:Y:S01]  /*1b580*/  IMAD R3, R49.reuse, UR5, R44 ;  /* 0x0000000531037c24 */ /* 0x040fe2000f8e022c */
[----:B------:R-:W-:Y:S01]  /*1b590*/  BSSY B1, `(.L_x_7100) ;  /* 0x0000018000017945 */ /* 0x000fe20003800000 */
[----:B------:R-:W-:Y:S01]  /*1b5a0*/  IMAD.WIDE.U32 R46, R49, UR4, R20 ;  /* 0x00000004312e7c25 */ /* 0x000fe2000f8e0014 */
[----:B--2---:R2:W-:Y:S01]  /*1b5b0*/  SYNCS.ARRIVE.TRANS64.RED.A1T0 RZ, [R0+URZ], RZ ;  /* 0x000000ff00ff79a7 */ /* 0x0045e2000810043f */
[----:B------:R-:W-:-:S02]  /*1b5c0*/  ISETP.GE.AND P0, PT, R189, R45, PT ;  /* 0x0000002dbd00720c */ /* 0x000fc40003f06270 */
[-C--:B------:R-:W-:Y:S01]  /*1b5d0*/  ISETP.GE.AND P1, PT, R188, R45.reuse, PT ;  /* 0x0000002dbc00720c */ /* 0x080fe20003f26270 */
[----:B------:R-:W-:Y:S01]  /*1b5e0*/  IMAD.IADD R51, R47, 0x1, R3 ;  /* 0x000000012f337824 */ /* 0x000fe200078e0203 */
[----:B------:R-:W-:Y:S01]  /*1b5f0*/  ISETP.GE.AND P2, PT, R190, R45, PT ;  /* 0x0000002dbe00720c */ /* 0x000fe20003f46270 */
[----:B------:R-:W-:Y:S01]  /*1b600*/  IMAD.WIDE R44, R223, 0x80, R18 ;  /* 0x00000080df2c7825 */ /* 0x000fe200078e0212 */
[----:B------:R-:W-:Y:S11]  /*1b610*/  @P3 BRA `(.L_x_7101) ;  /* 0x00000000003c3947 */ /* 0x000ff60003800000 */
[----:B------:R-:W-:Y:S01]  /*1b620*/  ULDC.64 UR6, c[0x0][0xad8] ;  /* 0x0002b60000067ab9 */ /* 0x000fe20000000a00 */
[----:B------:R-:W-:Y:S01]  /*1b630*/  IMAD.MOV.U32 R20, RZ, RZ, R46 ;  /* 0x000000ffff147224 */ /* 0x000fe200078e002e */
[----:B------:R-:W-:Y:S01]  /*1b640*/  ULDC UR4, c[0x0][0xa8c] ;  /* 0x0002a30000047ab9 */ /* 0x000fe20000000800 */
[----:B------:R-:W-:Y:S01]  /*1b650*/  IMAD R3, R45, UR6, RZ ;  /* 0x000000062d037c24 */ /* 0x000fe2000f8e02ff */
[----:B------:R-:W-:Y:S01]  /*1b660*/  ISETP.GE.AND P3, PT, R16, UR4, PT ;  /* 0x0000000410007c0c */ /* 0x000fe2000bf66270 */
[----:B------:R-:W-:Y:S01]  /*1b670*/  IMAD.MOV.U32 R21, RZ, RZ, R51 ;  /* 0x000000ffff157224 */ /* 0x000fe200078e0033 */
[----:B------:R-:W-:Y:S01]  /*1b680*/  ISETP.GE.AND P4, PT, R195, UR4, PT ;  /* 0x00000004c3007c0c */ /* 0x000fe2000bf86270 */
        /* <DEDUP_REMOVED lines=8> */
.L_x_7101:
[----:B------:R-:W-:Y:S05]  /*1b710*/  BSYNC B1 ;  /* 0x0000000000017941 */ /* 0x000fea0003800000 */
.L_x_7100:
[----:B------:R-:W-:Y:S04]  /*1b720*/  BSSY B1, `(.L_x_7102) ;  /* 0x0000013000017945 */ /* 0x000fe80003800000 */
[----:B------:R-:W-:Y:S05]  /*1b730*/  @P0 BRA `(.L_x_7103) ;  /* 0x0000000000440947 */ /* 0x000fea0003800000 */
[----:B------:R-:W-:Y:S01]  /*1b740*/  IADD3 R3, P0, R44, 0x20, RZ ;  /* 0x000000202c037810 */ /* 0x000fe20007f1e0ff */
[----:B------:R-:W-:Y:S01]  /*1b750*/  ULDC.64 UR6, c[0x0][0xad8] ;  /* 0x0002b60000067ab9 */ /* 0x000fe20000000a00 */
[----:B---3-5:R-:W-:Y:S01]  /*1b760*/  IMAD.MOV.U32 R4, RZ, RZ, R46 ;  /* 0x000000ffff047224 */ /* 0x028fe200078e002e */
[----:B------:R-:W-:Y:S01]  /*1b770*/  ULDC UR4, c[0x0][0xa8c] ;  /* 0x0002a30000047ab9 */ /* 0x000fe20000000800 */
[----:B------:R-:W-:Y:S01]  /*1b780*/  IMAD.MOV.U32 R5, RZ, RZ, R51 ;  /* 0x000000ffff057224 */ /* 0x000fe200078e0033 */
[----:B------:R-:W-:Y:S01]  /*1b790*/  ISETP.GE.AND P3, PT, R16, UR4, PT ;  /* 0x0000000410007c0c */ /* 0x000fe2000bf66270 */
[----:B--2---:R-:W-:Y:S01]  /*1b7a0*/  IMAD.X R0, RZ, RZ, R45, P0 ;  /* 0x000000ffff007224 */ /* 0x004fe200000e062d */
[----:B------:R-:W-:Y:S01]  /*1b7b0*/  ISETP.GE.AND P4, PT, R195, UR4, PT ;  /* 0x00000004c3007c0c */ /* 0x000fe2000bf86270 */
[----:B------:R-:W-:-:S04]  /*1b7c0*/  IMAD.WIDE.U32 R4, R3, UR6, R4 ;  /* 0x0000000603047c25 */ /* 0x000fc8000f8e0004 */
[----:B------:R-:W-:-:S04]  /*1b7d0*/  IMAD R0, R0, UR6, RZ ;  /* 0x0000000600007c24 */ /* 0x000fc8000f8e02ff */
[----:B------:R-:W-:Y:S01]  /*1b7e0*/  IMAD R3, R3, UR7, R0 ;  /* 0x0000000703037c24 */ /* 0x000fe2000f8e0200 */
[----:B------:R-:W-:Y:S02]  /*1b7f0*/  ULDC.64 UR6, c[0x0][0xa80] ;  /* 0x0002a00000067ab9 */ /* 0x000fe40000000a00 */
[----:B------:R-:W-:Y:S01]  /*1b800*/  LEA R6, P0, R4, UR6, 0x1 ;  /* 0x0000000604067c11 */ /* 0x000fe2000f8008ff */
[----:B------:R-:W-:-:S05]  /*1b810*/  IMAD.IADD R3, R5, 0x1, R3 ;  /* 0x0000000105037824 */ /* 0x000fca00078e0203 */
[----:B------:R-:W-:-:S05]  /*1b820*/  LEA.HI.X R7, R4, UR7, R3, 0x1, P0 ;  /* 0x0000000704077c11 */ /* 0x000fca00080f0c03 */
[----:B------:R4:W-:Y:S04]  /*1b830*/  @!P3 STG.E.128 desc[UR54][R6.64], R8 ;  /* 0x000000080600b986 */ /* 0x0009e8000c101d36 */
[----:B------:R4:W-:Y:S02]  /*1b840*/  @!P4 STG.E.128 desc[UR54][R6.64+0x80], R32 ;  /* 0x000080200600c986 */ /* 0x0009e4000c101d36 */
.L_x_7103:
[----:B------:R-:W-:Y:S05]  /*1b850*/  BSYNC B1 ;  /* 0x0000000000017941 */ /* 0x000fea0003800000 */
.L_x_7102:
        /* <DEDUP_REMOVED lines=14> */
[----:B----4-:R-:W-:Y:S01]  /*1b940*/  LEA R6, P0, R4, UR6, 0x1 ;  /* 0x0000000604067c11 */ /* 0x010fe2000f8008ff */
[----:B------:R-:W-:-:S05]  /*1b950*/  IMAD.IADD R3, R5, 0x1, R3 ;  /* 0x0000000105037824 */ /* 0x000fca00078e0203 */
[----:B------:R-:W-:-:S05]  /*1b960*/  LEA.HI.X R7, R4, UR7, R3, 0x1, P0 ;  /* 0x0000000704077c11 */ /* 0x000fca00080f0c03 */
[----:B------:R2:W-:Y:S04]  /*1b970*/  @!P1 STG.E.128 desc[UR54][R6.64], R12 ;  /* 0x0000000c06009986 */ /* 0x0005e8000c101d36 */
[----:B------:R2:W-:Y:S02]  /*1b980*/  @!P3 STG.E.128 desc[UR54][R6.64+0x80], R36 ;  /* 0x000080240600b986 */ /* 0x0005e4000c101d36 */
.L_x_7105:
[----:B------:R-:W-:Y:S05]  /*1b990*/  BSYNC B1 ;  /* 0x0000000000017941 */ /* 0x000fea0003800000 */
.L_x_7104:
[----:B------:R-:W-:Y:S05]  /*1b9a0*/  @P2 BRA `(.L_x_7106) ;  /* 0x0000000800ac2947 */ /* 0x000fea0003800000 */
[----:B------:R-:W-:Y:S01]  /*1b9b0*/  IADD3 R3, P0, R44, 0x60, RZ ;  /* 0x000000602c037810 */ /* 0x000fe20007f1e0ff */
[----:B------:R-:W-:Y:S01]  /*1b9c0*/  ULDC.64 UR6, c[0x0][0xad8] ;  /* 0x0002b60000067ab9 */ /* 0x000fe20000000a00 */
[----:B---3-5:R-:W-:Y:S01]  /*1b9d0*/  IMAD.MOV.U32 R4, RZ, RZ, R46 ;  /* 0x000000ffff047224 */ /* 0x028fe200078e002e */
[----:B------:R-:W-:Y:S01]  /*1b9e0*/  ULDC UR4, c[0x0][0xa8c] ;  /* 0x0002a30000047ab9 */ /* 0x000fe20000000800 */
[----:B------:R-:W-:Y:S01]  /*1b9f0*/  IMAD.MOV.U32 R5, RZ, RZ, R51 ;  /* 0x000000ffff057224 */ /* 0x000fe200078e0033 */
[----:B------:R-:W-:Y:S01]  /*1ba00*/  ISETP.GE.AND P1, PT, R16, UR4, PT ;  /* 0x0000000410007c0c */ /* 0x000fe2000bf26270 */
[----:B------:R-:W-:Y:S02]  /*1ba10*/  IMAD.X R44, RZ, RZ, R45, P0 ;  /* 0x000000ffff2c7224 */ /* 0x000fe400000e062d */
[----:B------:R-:W-:-:S04]  /*1ba20*/  IMAD.WIDE.U32 R4, R3, UR6, R4 ;  /* 0x0000000603047c25 */ /* 0x000fc8000f8e0004 */
[----:B------:R-:W-:-:S04]  /*1ba30*/  IMAD R44, R44, UR6, RZ ;  /* 0x000000062c2c7c24 */ /* 0x000fc8000f8e02ff */
[----:B------:R-:W-:Y:S01]  /*1ba40*/  IMAD R3, R3, UR7, R44 ;  /* 0x0000000703037c24 */ /* 0x000fe2000f8e022c */
[----:B------:R-:W-:Y:S02]  /*1ba50*/  ULDC.64 UR6, c[0x0][0xa80] ;  /* 0x0002a00000067ab9 */ /* 0x000fe40000000a00 */
[----:B--2-4-:R-:W-:Y:S01]  /*1ba60*/  LEA R6, P0, R4, UR6, 0x1 ;  /* 0x0000000604067c11 */ /* 0x014fe2000f8008ff */
[----:B------:R-:W-:-:S05]  /*1ba70*/  IMAD.IADD R3, R5, 0x1, R3 ;  /* 0x0000000105037824 */ /* 0x000fca00078e0203 */
[----:B------:R-:W-:Y:S02]  /*1ba80*/  LEA.HI.X R7, R4, UR7, R3, 0x1, P0 ;  /* 0x0000000704077c11 */ /* 0x000fe400080f0c03 */
[----:B------:R-:W-:-:S03]  /*1ba90*/  ISETP.GE.AND P0, PT, R195, UR4, PT ;  /* 0x00000004c3007c0c */ /* 0x000fc6000bf06270 */
[----:B------:R2:W-:Y:S10]  /*1baa0*/  @!P1 STG.E.128 desc[UR54][R6.64], R24 ;  /* 0x0000001806009986 */ /* 0x0005f4000c101d36 */
[----:B------:R-:W-:Y:S05]  /*1bab0*/  @P0 BRA `(.L_x_7106) ;  /* 0x0000000800680947 */ /* 0x000fea0003800000 */
[----:B------:R3:W-:Y:S01]  /*1bac0*/  STG.E.128 desc[UR54][R6.64+0x80], R40 ;  /* 0x0000802806007986 */ /* 0x0007e2000c101d36 */
[----:B------:R-:W-:Y:S05]  /*1bad0*/  BRA `(.L_x_7106) ;  /* 0x0000000800607947 */ /* 0x000fea0003800000 */
.L_x_7098:
[----:B------:R-:W-:Y:S01]  /*1bae0*/  ULDC.64 UR4, c[0x0][0xbd8] ;  /* 0x0002f60000047ab9 */ /* 0x000fe20000000a00 */
[----:B------:R-:W2:Y:S01]  /*1baf0*/  LDC.64 R4, c[0x0][0xbd8] ;  /* 0x0002f600ff047b82 */ /* 0x000ea20000000a00 */
[----:B------:R-:W-:Y:S01]  /*1bb00*/  ISETP.NE.U32.AND P0, PT, RZ, UR4, PT ;  /* 0x00000004ff007c0c */ /* 0x000fe2000bf05070 */
[----:B------:R-:W-:-:S03]  /*1bb10*/  IMAD.MOV.U32 R3, RZ, RZ, RZ ;  /* 0x000000ffff037224 */ /* 0x000fc600078e00ff */
[----:B------:R-:W-:Y:S01]  /*1bb20*/  ISETP.NE.AND.EX P0, PT, RZ, UR5, PT, P0 ;  /* 0x00000005ff007c0c */ /* 0x000fe2000bf05300 */
[----:B------:R-:W-:Y:S02]  /*1bb30*/  ULDC.64 UR4, c[0x0][0xbe0] ;  /* 0x0002f80000047ab9 */ /* 0x000fe40000000a00 */
[----:B------:R-:W-:-:S04]  /*1bb40*/  ISETP.NE.U32.AND P1, PT, RZ, UR4, PT ;  /* 0x00000004ff007c0c */ /* 0x000fc8000bf25070 */
[----:B------:R-:W-:Y:S01]  /*1bb50*/  ISETP.NE.AND.EX P1, PT, RZ, UR5, PT, P1 ;  /* 0x00000005ff007c0c */ /* 0x000fe2000bf25310 */
[----:B--2---:R-:W-:-:S12]  /*1bb60*/  IMAD.WIDE R4, R221, 0x4, R4 ;  /* 0x00000004dd047825 */ /* 0x004fd800078e0204 */
[----:B------:R-:W2:Y:S01]  /*1bb70*/  @P1 LDC.64 R6, c[0x0][0xbe0] ;  /* 0x0002f800ff061b82 */ /* 0x000ea20000000a00 */
[----:B------:R-:W-:Y:S02]  /*1bb80*/  ULDC UR4, c[0x0][0xa88] ;  /* 0x0002a20000047ab9 */ /* 0x000fe40000000800 */
[----:B------:R-:W-:Y:S01]  /*1bb90*/  IMAD.U32 R0, RZ, RZ, UR4 ;  /* 0x00000004ff007e24 */ /* 0x000fe2000f8e00ff */
[----:B------:R3:W5:Y:S01]  /*1bba0*/  @P0 LDG.E R3, desc[UR54][R4.64] ;  /* 0x0000003604030981 */ /* 0x000762000c1e1900 */
[----:B--2---:R-:W-:-:S05]  /*1bbb0*/  @P1 IMAD.WIDE R6, R221, 0x4, R6 ;  /* 0x00000004dd061825 */ /* 0x004fca00078e0206 */
[----:B------:R3:W5:Y:S01]  /*1bbc0*/  @P1 LDG.E R0, desc[UR54][R6.64] ;  /* 0x0000003606001981 */ /* 0x000762000c1e1900 */
[----:B------:R-:W-:Y:S02]  /*1bbd0*/  ISETP.GT.AND P2, PT, R230, 0x7f, PT ;  /* 0x0000007fe600780c */ /* 0x000fe40003f44270 */
[----:B------:R-:W-:Y:S01]  /*1bbe0*/  SHF.R.S32.HI R8, RZ, 0x1f, R221 ;  /* 0x0000001fff087819 */ /* 0x000fe200000114dd */
[----:B------:R-:W-:Y:S10]  /*1bbf0*/  @P1 BRA `(.L_x_7107) ;  /* 0x0000000000101947 */ /* 0x000ff40003800000 */
[----:B------:R-:W-:Y:S05]  /*1bc00*/  @!P0 BRA `(.L_x_7107) ;  /* 0x00000000000c8947 */ /* 0x000fea0003800000 */
[----:B---3--:R-:W2:Y:S04]  /*1bc10*/  LDG.E R7, desc[UR54][R4.64] ;  /* 0x0000003604077981 */ /* 0x008ea8000c1e1900 */
[----:B-----5:R-:W2:Y:S02]  /*1bc20*/  LDG.E R0, desc[UR54][R4.64+0x4] ;  /* 0x0000043604007981 */ /* 0x020ea4000c1e1900 */
[----:B--2---:R-:W-:-:S07]  /*1bc30*/  IMAD.IADD R0, R0, 0x1, -R7 ;  /* 0x0000000100007824 */ /* 0x004fce00078e0a07 */
.L_x_7107:
[----:B------:R-:W-:Y:S01]  /*1bc40*/  BSSY B1, `(.L_x_7108) ;  /* 0x000001c000017945 */ /* 0x000fe20003800000 */
[----:B------:R-:W-:Y:S02]  /*1bc50*/  SEL R10, R8, RZ, !P0 ;  /* 0x000000ff080a7207 */ /* 0x000fe40004000000 */
[----:B------:R-:W-:Y:S02]  /*1bc60*/  SHF.R.S32.HI R9, RZ, 0x1f, R219 ;  /* 0x0000001fff097819 */ /* 0x000fe400000114db */
[----:B------:R-:W-:Y:S02]  /*1bc70*/  SEL R11, R221, RZ, !P0 ;  /* 0x000000ffdd0b7207 */ /* 0x000fe40004000000 */
[----:B-----5:R-:W-:Y:S01]  /*1bc80*/  SHF.R.S32.HI R8, RZ, 0x1f, R3 ;  /* 0x0000001fff087819 */ /* 0x020fe20000011403 */
[----:B------:R-:W-:Y:S06]  /*1bc90*/  @P2 BRA `(.L_x_7109) ;  /* 0x0000000000582947 */ /* 0x000fec0003800000 */
[----:B---3--:R-:W2:Y:S02]  /*1bca0*/  S2R R4, SR_TID.X ;  /* 0x0000000000047919 */ /* 0x008ea40000002100 */
        /* <DEDUP_REMOVED lines=21> */
.L_x_7109:
[----:B------:R-:W-:Y:S05]  /*1be00*/  BSYNC B1 ;  /* 0x0000000000017941 */ /* 0x000fea0003800000 */
.L_x_7108:
[----:B------:R-:W-:Y:S01]  /*1be10*/  ULDC.64 UR4, c[0x0][0xaa0] ;  /* 0x0002a80000047ab9 */ /* 0x000fe20000000a00 */
[----:B---3--:R-:W-:Y:S01]  /*1be20*/  IMAD.MOV.U32 R4, RZ, RZ, R16 ;  /* 0x000000ffff047224 */ /* 0x008fe200078e0010 */
[----:B------:R-:W-:Y:S01]  /*1be30*/  BSSY B1, `(.L_x_7110) ;  /* 0x0000028000017945 */ /* 0x000fe20003800000 */
[----:B--2---:R-:W-:Y:S02]  /*1be40*/  IMAD.MOV.U32 R5, RZ, RZ, R17 ;  /* 0x000000ffff057224 */ /* 0x004fe400078e0011 */
        /* <DEDUP_REMOVED lines=8> */
[----:B------:R-:W-:Y:S01]  /*1bed0*/  IMAD R3, R219, UR5, R6 ;  /* 0x00000005db037c24 */ /* 0x000fe2000f8e0206 */
[-C--:B------:R-:W-:Y:S01]  /*1bee0*/  ISETP.GE.AND P2, PT, R189, R7.reuse, PT ;  /* 0x00000007bd00720c */ /* 0x080fe20003f46270 */
[----:B------:R-:W-:Y:S01]  /*1bef0*/  IMAD.WIDE.U32 R4, R219, UR4, R4 ;  /* 0x00000004db047c25 */ /* 0x000fe2000f8e0004 */
[----:B------:R-:W-:Y:S01]  /*1bf00*/  ULDC.64 UR4, c[0x0][0xae8] ;  /* 0x0002ba0000047ab9 */ /* 0x000fe20000000a00 */
[----:B------:R-:W-:-:S02]  /*1bf10*/  ISETP.GE.AND P0, PT, R188, R7, PT ;  /* 0x00000007bc00720c */ /* 0x000fc40003f06270 */
[----:B------:R-:W-:Y:S01]  /*1bf20*/  IMAD.IADD R5, R5, 0x1, R3 ;  /* 0x0000000105057824 */ /* 0x000fe200078e0203 */
[----:B------:R-:W-:Y:S01]  /*1bf30*/  ISETP.GE.AND P1, PT, R190, R7, PT ;  /* 0x00000007be00720c */ /* 0x000fe20003f26270 */
[----:B------:R-:W-:Y:S02]  /*1bf40*/  IMAD R0, R10, UR4, RZ ;  /* 0x000000040a007c24 */ /* 0x000fe4000f8e02ff */
[----:B------:R-:W-:-:S04]  /*1bf50*/  IMAD.WIDE.U32 R6, R11, UR4, R4 ;  /* 0x000000040b067c25 */ /* 0x000fc8000f8e0004 */
[----:B------:R-:W-:Y:S02]  /*1bf60*/  IMAD R3, R11, UR5, R0 ;  /* 0x000000050b037c24 */ /* 0x000fe4000f8e0200 */
[----:B------:R-:W-:Y:S02]  /*1bf70*/  IMAD.MOV.U32 R4, RZ, RZ, R18 ;  /* 0x000000ffff047224 */ /* 0x000fe400078e0012 */
[----:B------:R-:W-:Y:S02]  /*1bf80*/  IMAD.MOV.U32 R5, RZ, RZ, R19 ;  /* 0x000000ffff057224 */ /* 0x000fe400078e0013 */
[----:B------:R-:W-:Y:S02]  /*1bf90*/  IMAD.IADD R11, R7, 0x1, R3 ;  /* 0x00000001070b7824 */ /* 0x000fe400078e0203 */
[----:B------:R-:W-:Y:S01]  /*1bfa0*/  IMAD.WIDE R8, R223, 0x80, R4 ;  /* 0x00000080df087825 */ /* 0x000fe200078e0204 */
        /* <DEDUP_REMOVED lines=16> */
.L_x_7111:
[----:B------:R-:W-:Y:S05]  /*1c0b0*/  BSYNC B1 ;  /* 0x0000000000017941 */ /* 0x000fea0003800000 */
.L_x_7110:
[----:B------:R-:W-:Y:S04]  /*1c0c0*/  BSSY B1, `(.L_x_7112) ;  /* 0x0000013000017945 */ /* 0x000fe80003800000 */
        /* <DEDUP_REMOVED lines=9> */
[----:B------:R-:W-:-:S04]  /*1c160*/  IMAD.WIDE.U32 R4, R3, UR6, R4 ;  /* 0x0000000603047c25 */ /* 0x000fc8000f8e0004 */
[----:B------:R-:W-:-:S04]  /*1c170*/  IMAD R0, R0, UR6, RZ ;  /* 0x0000000600007c24 */ /* 0x000fc8000f8e02ff */
[----:B------:R-:W-:Y:S01]  /*1c180*/  IMAD R3, R3, UR7, R0 ;  /* 0x0000000703037c24 */ /* 0x000fe2000f8e0200 */
[----:B------:R-:W-:Y:S02]  /*1c190*/  ULDC.64 UR6, c[0x0][0xa80] ;  /* 0x0002a00000067ab9 */ /* 0x000fe40000000a00 */
[----:B--2---:R-:W-:Y:S01]  /*1c1a0*/  LEA R12, P2, R4, UR6, 0x1 ;  /* 0x00000006040c7c11 */ /* 0x004fe2000f8408ff */
[----:B------:R-:W-:-:S05]  /*1c1b0*/  IMAD.IADD R3, R5, 0x1, R3 ;  /* 0x0000000105037824 */ /* 0x000fca00078e0203 */
[----:B------:R-:W-:-:S05]  /*1c1c0*/  LEA.HI.X R13, R4, UR7, R3, 0x1, P2 ;  /* 0x00000007040d7c11 */ /* 0x000fca00090f0c03 */
[----:B------:R3:W-:Y:S04]  /*1c1d0*/  @!P3 STG.E.128 desc[UR54][R12.64], RZ ;  /* 0x000000ff0c00b986 */ /* 0x0007e8000c101d36 */
[----:B------:R3:W-:Y:S02]  /*1c1e0*/  @!P4 STG.E.128 desc[UR54][R12.64+0x80], RZ ;  /* 0x000080ff0c00c986 */ /* 0x0007e4000c101d36 */
.L_x_7113:
[----:B------:R-:W-:Y:S05]  /*1c1f0*/  BSYNC B1 ;  /* 0x0000000000017941 */ /* 0x000fea0003800000 */
.L_x_7112:
        /* <DEDUP_REMOVED lines=14> */
[----:B--23--:R-:W-:Y:S01]  /*1c2e0*/  LEA R12, P0, R4, UR6, 0x1 ;  /* 0x00000006040c7c11 */ /* 0x00cfe2000f8008ff */
[----:B------:R-:W-:-:S05]  /*1c2f0*/  IMAD.IADD R3, R5, 0x1, R3 ;  /* 0x0000000105037824 */ /* 0x000fca00078e0203 */
[----:B------:R-:W-:-:S05]  /*1c300*/  LEA.HI.X R13, R4, UR7, R3, 0x1, P0 ;  /* 0x00000007040d7c11 */ /* 0x000fca00080f0c03 */
[----:B------:R4:W-:Y:S04]  /*1c310*/  @!P2 STG.E.128 desc[UR54][R12.64], RZ ;  /* 0x000000ff0c00a986 */ /* 0x0009e8000c101d36 */
[----:B------:R4:W-:Y:S02]  /*1c320*/  @!P3 STG.E.128 desc[UR54][R12.64+0x80], RZ ;  /* 0x000080ff0c00b986 */ /* 0x0009e4000c101d36 */
.L_x_7115:
[----:B------:R-:W-:Y:S05]  /*1c330*/  BSYNC B1 ;  /* 0x0000000000017941 */ /* 0x000fea0003800000 */
.L_x_7114:
        /* <DEDUP_REMOVED lines=18> */
.L_x_7106:
[----:B------:R-:W-:Y:S05]  /*1c460*/  BSYNC B0 ;  /* 0x0000000000007941 */ /* 0x000fea0003800000 */
.L_x_7097:
[----:B------:R-:W-:Y:S02]  /*1c470*/  ULDC UR4, c[0x0][0xc14] ;  /* 0x0003050000047ab9 */ /* 0x000fe40000000800 */
[----:B-1----:R-:W-:-:S13]  /*1c480*/  ISETP.GE.AND P0, PT, R199, UR4, PT ;  /* 0x00000004c7007c0c */ /* 0x002fda000bf06270 */
[----:B------:R-:W-:Y:S05]  /*1c490*/  @!P0 BRA `(.L_x_7116) ;  /* 0xfffffe4c00248947 */ /* 0x000fea000383ffff */
[----:B------:R-:W-:Y:S05]  /*1c4a0*/  BRA `(.L_x_6836) ;  /* 0x00000064001c7947 */ /* 0x000fea0003800000 */
.L_x_6834:
        /* <DEDUP_REMOVED lines=61> */
.L_x_7121:
        /* <DEDUP_REMOVED lines=16> */
.L_x_7120:
[----:B------:R-:W-:Y:S05]  /*1c980*/  BSYNC B0 ;  /* 0x0000000000007941 */ /* 0x000fea0003800000 */
.L_x_7119:
        /* <DEDUP_REMOVED lines=25> */
.L_x_7117:
        /* <DEDUP_REMOVED lines=20> */
.L_x_7122:
[----:B-12---:R-:W-:Y:S02]  /*1cc60*/  IMAD.MOV R0, RZ, RZ, -R3 ;  /* 0x000000ffff007224 */ /* 0x006fe400078e0a03 */
[----:B---3--:R-:W-:Y:S02]  /*1cc70*/  IMAD R16, R16, UR4, R5 ;  /* 0x0000000410107c24 */ /* 0x008fe4000f8e0205 */
[----:B------:R-:W-:Y:S01]  /*1cc80*/  IMAD R5, R0, R9, RZ ;  /* 0x0000000900057224 */ /* 0x000fe200078e02ff */
[----:B------:R-:W-:Y:S01]  /*1cc90*/  IABS R0, R6 ;  /* 0x0000000600007213 */ /* 0x000fe20000000000 */
[----:B------:R-:W-:-:S04]  /*1cca0*/  IMAD.MOV.U32 R2, RZ, RZ, RZ ;  /* 0x000000ffff027224 */ /* 0x000fc800078e00ff */
[----:B------:R-:W-:Y:S01]  /*1ccb0*/  IMAD.HI.U32 R2, R3, R5, R2 ;  /* 0x0000000503027227 */ /* 0x000fe200078e0002 */
[----:B------:R-:W-:-:S03]  /*1ccc0*/  IADD3 R5, -R16, UR6, RZ ;  /* 0x0000000610057c10 */ /* 0x000fc6000fffe1ff */
[----:B------:R-:W-:Y:S01]  /*1ccd0*/  IMAD.MOV R0, RZ, RZ, -R0 ;  /* 0x000000ffff007224 */ /* 0x000fe200078e0a00 */
        /* <DEDUP_REMOVED lines=28> */
[----:B------:R-:W-:-:S04]  /*1cea0*/  IMAD.HI.U32 R2, R3, R9, R2 ;  /* 0x0000000903027227 */ /* 0x000fc800078e0002 */
[----:B------:R-:W-:Y:S02]  /*1ceb0*/  IMAD.MOV R3, RZ, RZ, -R6 ;  /* 0x000000ffff037224 */ /* 0x000fe400078e0a06 */
[----:B------:R-:W-:-:S04]  /*1cec0*/  IMAD.HI.U32 R2, R2, R7, RZ ;  /* 0x0000000702027227 */ /* 0x000fc800078e00ff */
[----:B------:R-:W-:-:S05]  /*1ced0*/  IMAD R3, R2, R3, R7 ;  /* 0x0000000302037224 */ /* 0x000fca00078e0207 */
[----:B------:R-:W-:-:S13]  /*1cee0*/  ISETP.GT.U32.AND P0, PT, R4, R3, PT ;  /* 0x000000030400720c */ /* 0x000fda0003f04070 */
[----:B------:R-:W-:Y:S02]  /*1cef0*/  @!P0 IMAD.IADD R3, R3, 0x1, -R4 ;  /* 0x0000000103038824 */ /* 0x000fe400078e0a04 */
[----:B------:R-:W-:-:S03]  /*1cf00*/  @!P0 VIADD R2, R2, 0x1 ;  /* 0x0000000102028836 */ /* 0x000fc60000000000 */
[----:B------:R-:W-:Y:S02]  /*1cf10*/  ISETP.GE.U32.AND P0, PT, R3, R4, PT ;  /* 0x000000040300720c */ /* 0x000fe40003f06070 */
[C---:B------:R-:W-:Y:S01]  /*1cf20*/  LOP3.LUT R3, R5.reuse, R8, RZ, 0x3c, !PT ;  /* 0x0000000805037212 */ /* 0x040fe200078e3cff */
[----:B------:R-:W-:-:S10]  /*1cf30*/  IMAD.IADD R5, R5, 0x1, R0 ;  /* 0x0000000105057824 */ /* 0x000fd400078e0200 */
        /* <DEDUP_REMOVED lines=10> */
.L_x_7118:
[----:B------:R-:W-:Y:S02]  /*1cfe0*/  IMAD.MOV.U32 R17, RZ, RZ, RZ ;  /* 0x000000ffff117224 */ /* 0x000fe400078e00ff */
[----:B------:R-:W-:Y:S02]  /*1cff0*/  IMAD.U32 R16, RZ, RZ, UR6 ;  /* 0x00000006ff107e24 */ /* 0x000fe4000f8e00ff */
[----:B------:R-:W-:-:S07]  /*1d000*/  IMAD.MOV.U32 R18, RZ, RZ, RZ ;  /* 0x000000ffff127224 */ /* 0x000fce00078e00ff */
.L_x_7123:
        /* <DEDUP_REMOVED lines=18> */
[----:B------:R-:W2:Y:S01]  /*1d130*/  S2R R4, SR_TID.X ;  /* 0x0000000000047919 */ /* 0x000ea20000002100 */
[----:B------:R-:W-:Y:S01]  /*1d140*/  ISETP.NE.AND P1, PT, R5, RZ, PT ;  /* 0x000000ff0500720c */ /* 0x000fe20003f25270 */
[----:B-1----:R-:W-:Y:S01]  /*1d150*/  IMAD.MOV.U32 R0, RZ, RZ, 0x1 ;  /* 0x00000001ff007424 */ /* 0x002fe200078e00ff */
        /* <DEDUP_REMOVED lines=10> */
[----:B--2---:R-:W-:-:S04]  /*1d200*/  LOP3.LUT R4, R4, 0x7f, RZ, 0xc0, !PT ;  /* 0x0000007f04047812 */ /* 0x004fc800078ec0ff */
[C---:B------:R-:W-:Y:S02]  /*1d210*/  ISETP.NE.AND P2, PT, R4.reuse, RZ, PT ;  /* 0x000000ff0400720c */ /* 0x040fe40003f45270 */
[----:B------:R-:W-:-:S11]  /*1d220*/  ISETP.NE.OR P0, PT, R4, RZ, !P1 ;  /* 0x000000ff0400720c */ /* 0x000fd60004f05670 */
[----:B------:R-:W-:-:S04]  /*1d230*/  @P2 LOP3.LUT R2, R2, 0x2, RZ, 0xfc, !PT ;  /* 0x0000000202022812 */ /* 0x000fc800078efcff */
[----:B------:R-:W-:-:S05]  /*1d240*/  @P0 LOP3.LUT R2, R2, 0x40, RZ, 0xfc, !PT ;  /* 0x0000004002020812 */ /* 0x000fca00078efcff */
[----:B------:R1:W-:Y:S02]  /*1d250*/  STL [R1+0x14], R2 ;  /* 0x0000140201007387 */ /* 0x0003e40000100800 */
.L_x_7229:
[----:B------:R-:W-:Y:S05]  /*1d260*/  YIELD ;  /* 0x0000000000007946 */ /* 0x000fea0003800000 */
[----:B------:R-:W-:Y:S01]  /*1d270*/  ULDC.64 UR4, c[0x0][0xa28] ;  /* 0x00028a0000047ab9 */ /* 0x000fe20000000a00 */
[----:B------:R-:W-:Y:S01]  /*1d280*/  IMAD.MOV.U32 R8, RZ, RZ, RZ ;  /* 0x000000ffff087224 */ /* 0x000fe200078e00ff */
[----:B------:R-:W-:Y:S01]  /*1d290*/  ISETP.NE.U32.AND P0, PT, RZ, UR4, PT ;  /* 0x00000004ff007c0c */ /* 0x000fe2000bf05070 */
[----:B-1----:R-:W-:Y:S01]  /*1d2a0*/  IMAD.MOV.U32 R0, RZ, RZ, RZ ;  /* 0x000000ffff007224 */ /* 0x002fe200078e00ff */
[----:B------:R-:W-:Y:S01]  /*1d2b0*/  ULDC.64 UR8, c[0x0][0xa08] ;  /* 0x0002820000087ab9 */ /* 0x000fe20000000a00 */
[----:B------:R-:W-:Y:S01]  /*1d2c0*/  ULDC.64 UR10, c[0x0][0xa10] ;  /* 0x00028400000a7ab9 */ /* 0x000fe20000000a00 */
[----:B------:R-:W-:Y:S01]  /*1d2d0*/  ISETP.NE.AND.EX P0, PT, RZ, UR5, PT, P0 ;  /* 0x00000005ff007c0c */ /* 0x000fe2000bf05300 */
[----:B------:R-:W-:-:S12]  /*1d2e0*/  ULDC.64 UR4, c[0x0][0xa00] ;  /* 0x0002800000047ab9 */ /* 0x000fd80000000a00 */
[----:B--2---:R-:W1:Y:S02]  /*1d2f0*/  @P0 LDC.64 R2, c[0x0][0xa28] ;  /* 0x00028a00ff020b82 */ /* 0x004e640000000a00 */
[----:B-1----:R-:W-:-:S05]  /*1d300*/  @P0 IMAD.WIDE R2, R19, 0x4, R2 ;  /* 0x0000000413020825 */ /* 0x002fca00078e0202 */
[----:B------:R1:W5:Y:S01]  /*1d310*/  @P0 LDG.E R8, desc[UR54][R2.64] ;  /* 0x0000003602080981 */ /* 0x000362000c1e1900 */
[----:B------:R-:W-:-:S04]  /*1d320*/  ISETP.NE.U32.AND P0, PT, RZ, UR4, PT ;  /* 0x00000004ff007c0c */ /* 0x000fc8000bf05070 */
        /* <DEDUP_REMOVED lines=9> */
[----:B------:R-:W-:Y:S01]  /*1d3c0*/  ISETP.NE.U32.AND P2, PT, RZ, UR8, PT ;  /* 0x00000008ff007c0c */ /* 0x000fe2000bf45070 */
[----:B------:R-:W-:-:S03]  /*1d3d0*/  ULDC UR6, c[0x0][0x338] ;  /* 0x0000ce0000067ab9 */ /* 0x000fc60000000800 */
[----:B------:R-:W-:Y:S02]  /*1d3e0*/  ISETP.NE.AND.EX P3, PT, RZ, UR9, PT, P2 ;  /* 0x00000009ff007c0c */ /* 0x000fe4000bf65320 */
[----:B------:R-:W-:Y:S01]  /*1d3f0*/  ISETP.NE.U32.AND P2, PT, RZ, UR10, PT ;  /* 0x0000000aff007c0c */ /* 0x000fe2000bf45070 */
[----:B------:R-:W-:-:S03]  /*1d400*/  IMAD.U32 R10, RZ, RZ, UR6 ;  /* 0x00000006ff0a7e24 */ /* 0x000fc6000f8e00ff */
[----:B------:R-:W-:Y:S01]  /*1d410*/  ISETP.NE.AND.EX P2, PT, RZ, UR11, PT, P2 ;  /* 0x0000000bff007c0c */ /* 0x000fe2000bf45320 */
[----:B-1----:R-:W-:Y:S01]  /*1d420*/  @P1 IMAD.WIDE R4, R19, 0x4, R4 ;  /* 0x0000000413041825 */ /* 0x002fe200078e0204 */
[----:B--2---:R1:W-:Y:S03]  /*1d430*/  STL [R1+0x28], R0 ;  /* 0x0000280001007387 */ /* 0x0043e60000100800 */
        /* <DEDUP_REMOVED lines=9> */
[----:B-1----:R-:W-:Y:S01]  /*1d4d0*/  IMAD.U32 R5, RZ, RZ, UR4 ;  /* 0x00000004ff057e24 */ /* 0x002fe2000f8e00ff */
[----:B------:R-:W-:Y:S06]  /*1d4e0*/  @P1 BRA `(.L_x_7125) ;  /* 0x0000000000101947 */ /* 0x000fec0003800000 */
[----:B------:R-:W-:Y:S05]  /*1d4f0*/  @!P0 BRA `(.L_x_7125) ;  /* 0x00000000000c8947 */ /* 0x000fea0003800000 */
[----:B------:R-:W2:Y:S04]  /*1d500*/  LDG.E R7, desc[UR54][R2.64] ;  /* 0x0000003602077981 */ /* 0x000ea8000c1e1900 */
[----:B-----5:R-:W2:Y:S02]  /*1d510*/  LDG.E R0, desc[UR54][R2.64+0x4] ;  /* 0x0000043602007981 */ /* 0x020ea4000c1e1900 */
[----:B--2---:R-:W-:-:S07]  /*1d520*/  IMAD.IADD R0, R0, 0x1, -R7 ;  /* 0x0000000100007824 */ /* 0x004fce00078e0a07 */
.L_x_7125:
[----:B------:R-:W1:Y:S01]  /*1d530*/  LDC.64 R6, c[0x0][0xa08] ;  /* 0x00028200ff067b82 */ /* 0x000e620000000a00 */
[----:B------:R-:W-:Y:S01]  /*1d540*/  IMAD.MOV.U32 R9, RZ, RZ, RZ ;  /* 0x000000ffff097224 */ /* 0x000fe200078e00ff */
[----:B------:R-:W-:-:S06]  /*1d550*/  ULDC.64 UR4, c[0x0][0xa20] ;  /* 0x0002880000047ab9 */ /* 0x000fcc0000000a00 */
[----:B------:R-:W2:Y:S01]  /*1d560*/  LDC.64 R2, c[0x0][0xa10] ;  /* 0x00028400ff027b82 */ /* 0x000ea20000000a00 */
[----:B-1----:R-:W-:-:S05]  /*1d570*/  IMAD.WIDE R6, R19, 0x4, R6 ;  /* 0x0000000413067825 */ /* 0x002fca00078e0206 */
[----:B------:R-:W3:Y:S01]  /*1d580*/  @P3 LDG.E R9, desc[UR54][R6.64] ;  /* 0x0000003606093981 */ /* 0x000ee2000c1e1900 */
[----:B------:R-:W-:Y:S02]  /*1d590*/  IMAD.MOV.U32 R4, RZ, RZ, RZ ;  /* 0x000000ffff047224 */ /* 0x000fe400078e00ff */
[----:B--2---:R-:W-:-:S05]  /*1d5a0*/  IMAD.WIDE R2, R19, 0x4, R2 ;  /* 0x0000000413027825 */ /* 0x004fca00078e0202 */
[----:B------:R1:W5:Y:S01]  /*1d5b0*/  @P2 LDG.E R4, desc[UR54][R2.64] ;  /* 0x0000003602042981 */ /* 0x000362000c1e1900 */
[----:B------:R-:W-:-:S04]  /*1d5c0*/  ISETP.NE.U32.AND P0, PT, RZ, UR4, PT ;  /* 0x00000004ff007c0c */ /* 0x000fc8000bf05070 */
[----:B------:R-:W-:Y:S01]  /*1d5d0*/  ISETP.NE.AND.EX P0, PT, RZ, UR5, PT, P0 ;  /* 0x00000005ff007c0c */ /* 0x000fe2000bf05300 */
[----:B---3-5:R-:W-:-:S05]  /*1d5e0*/  IMAD.IADD R9, R9, 0x1, R8 ;  /* 0x0000000109097824 */ /* 0x028fca00078e0208 */
[----:B------:R1:W-:Y:S07]  /*1d5f0*/  STL [R1+0x4], R9 ;  /* 0x0000040901007387 */ /* 0x0003ee0000100800 */
[----:B------:R-:W-:Y:S05]  /*1d600*/  @!P0 BRA `(.L_x_7126) ;  /* 0x0000000000108947 */ /* 0x000fea0003800000 */
[----:B------:R-:W2:Y:S02]  /*1d610*/  LDC.64 R6, c[0x0][0xa20] ;  /* 0x00028800ff067b82 */ /* 0x000ea40000000a00 */
[----:B--2---:R-:W-:-:S05]  /*1d620*/  IMAD.WIDE R6, R19, 0x4, R6 ;  /* 0x0000000413067825 */ /* 0x004fca00078e0206 */
[----:B------:R2:W5:Y:S01]  /*1d630*/  LDG.E R5, desc[UR54][R6.64] ;  /* 0x0000003606057981 */ /* 0x000562000c1e1900 */
[----:B------:R-:W-:Y:S05]  /*1d640*/  BRA `(.L_x_7127) ;  /* 0x0000000000107947 */ /* 0x000fea0003800000 */
.L_x_7126:
[----:B------:R-:W-:Y:S05]  /*1d650*/  @!P3 BRA `(.L_x_7127) ;  /* 0x00000000000cb947 */ /* 0x000fea0003800000 */
[----:B------:R-:W2:Y:S04]  /*1d660*/  LDG.E R5, desc[UR54][R6.64] ;  /* 0x0000003606057981 */ /* 0x000ea8000c1e1900 */
[----:B------:R-:W2:Y:S02]  /*1d670*/  LDG.E R6, desc[UR54][R6.64+0x4] ;  /* 0x0000043606067981 */ /* 0x000ea4000c1e1900 */
[----:B--2---:R-:W-:-:S07]  /*1d680*/  IMAD.IADD R5, R6, 0x1, -R5 ;  /* 0x0000000106057824 */ /* 0x004fce00078e0a05 */
.L_x_7127:
[----:B--2---:R-:W2:Y:S04]  /*1d690*/  @P2 LDG.E R6, desc[UR54][R2.64] ;  /* 0x0000003602062981 */ /* 0x004ea8000c1e1900 */
[----:B-1----:R-:W2:Y:S01]  /*1d6a0*/  @P2 LDG.E R2, desc[UR54][R2.64+0x4] ;  /* 0x0000043602022981 */ /* 0x002ea2000c1e1900 */
[----:B-----5:R-:W-:Y:S02]  /*1d6b0*/  IADD3 R8, -R8, R5, RZ ;  /* 0x0000000508087210 */ /* 0x020fe40007ffe1ff */
[----:B------:R-:W-:Y:S01]  /*1d6c0*/  LEA R20, R17, 0x80, 0x7 ;  /* 0x0000008011147811 */ /* 0x000fe200078e38ff */
[----:B--2---:R-:W-:-:S04]  /*1d6d0*/  @P2 IMAD.IADD R10, R2, 0x1, -R6 ;  /* 0x00000001020a2824 */ /* 0x004fc800078e0a06 */
[----:B------:R-:W-:-:S04]  /*1d6e0*/  IMAD.IADD R5, R8, 0x1, R10 ;  /* 0x0000000108057824 */ /* 0x000fc800078e020a */
[C---:B------:R-:W-:Y:S01]  /*1d6f0*/  VIADD R21, R5.reuse, 0x7f ;  /* 0x0000007f05157836 */ /* 0x040fe20000000000 */
[----:B------:R-:W-:-:S04]  /*1d700*/  IADD3 R20, R5, R20, -R0 ;  /* 0x0000001405147210 */ /* 0x000fc80007ffe800 */
[----:B------:R-:W-:-:S04]  /*1d710*/  SHF.R.S32.HI R2, RZ, 0x1f, R21 ;  /* 0x0000001fff027819 */ /* 0x000fc80000011415 */
[----:B------:R-:W-:Y:S02]  /*1d720*/  LEA.HI R21, R2, R21, RZ, 0x7 ;  /* 0x0000001502157211 */ /* 0x000fe400078f38ff */
[----:B------:R-:W1:Y:S02]  /*1d730*/  LDC.64 R2, c[0x0][0x9e0] ;  /* 0x00027800ff027b82 */ /* 0x000e640000000a00 */
[----:B------:R-:W-:Y:S02]  /*1d740*/  SHF.R.S32.HI R21, RZ, 0x7, R21 ;  /* 0x00000007ff157819 */ /* 0x000fe40000011415 */
[----:B-1----:R-:W-:Y:S01]  /*1d750*/  ISETP.GE.AND P1, PT, R3, 0x1, PT ;  /* 0x000000010300780c */ /* 0x002fe20003f26270 */
[----:B------:R-:W-:-:S12]  /*1d760*/  IMAD.IADD R2, R20, 0x1, R2 ;  /* 0x0000000114027824 */ /* 0x000fd800078e0202 */
        /* <DEDUP_REMOVED lines=12> */
.L_x_7130:
[----:B------:R-:W-:-:S13]  /*1d830*/  ISETP.NE.AND P0, PT, R3, 0x1, PT ;  /* 0x000000010300780c */ /* 0x000fda0003f05270 */
[----:B------:R-:W1:Y:S02]  /*1d840*/  @P0 LDC.64 R6, c[0x0][0x9e8] ;  /* 0x00027a00ff060b82 */ /* 0x000e640000000a00 */
[----:B-1----:R-:W-:-:S05]  /*1d850*/  @P0 IMAD.HI.U32 R6, R9, R6, RZ ;  /* 0x0000000609060227 */ /* 0x002fca00078e00ff */
[----:B------:R-:W-:-:S07]  /*1d860*/  @P0 SHF.R.U32.HI R9, RZ, R7, R6 ;  /* 0x00000007ff090219 */ /* 0x000fce0000011606 */
.L_x_7131:
[----:B------:R-:W-:Y:S05]  /*1d870*/  BSYNC B0 ;  /* 0x0000000000007941 */ /* 0x000fea0003800000 */
.L_x_7129:
[----:B------:R-:W-:-:S05]  /*1d880*/  IMAD R9, R9, R3, R3 ;  /* 0x0000000309097224 */ /* 0x000fca00078e0203 */
[----:B------:R-:W-:-:S07]  /*1d890*/  VIMNMX R2, R2, R9, PT ;  /* 0x0000000902027248 */ /* 0x000fce0003fe0100 */
.L_x_7128:
        /* <DEDUP_REMOVED lines=15> */
.L_x_7134:
[----:B------:R-:W-:Y:S01]  /*1d990*/  ISETP.NE.AND P0, PT, R3, 0x1, PT ;  /* 0x000000010300780c */ /* 0x000fe20003f05270 */
[----:B------:R-:W-:-:S12]  /*1d9a0*/  IMAD.MOV.U32 R9, RZ, RZ, R0 ;  /* 0x000000ffff097224 */ /* 0x000fd800078e0000 */
[----:B------:R-:W1:Y:S02]  /*1d9b0*/  @P0 LDC.64 R6, c[0x0][0x9e8] ;  /* 0x00027a00ff060b82 */ /* 0x000e640000000a00 */
[----:B-1----:R-:W-:-:S05]  /*1d9c0*/  @P0 IMAD.HI.U32 R6, R0, R6, RZ ;  /* 0x0000000600060227 */ /* 0x002fca00078e00ff */
[----:B------:R-:W-:-:S07]  /*1d9d0*/  @P0 SHF.R.U32.HI R9, RZ, R7, R6 ;  /* 0x00000007ff090219 */ /* 0x000fce0000011606 */
.L_x_7135:
[----:B------:R-:W-:Y:S05]  /*1d9e0*/  BSYNC B0 ;  /* 0x0000000000007941 */ /* 0x000fea0003800000 */
.L_x_7133:
[----:B------:R-:W-:-:S05]  /*1d9f0*/  IMAD R3, R9, R3, RZ ;  /* 0x0000000309037224 */ /* 0x000fca00078e02ff */
[----:B------:R-:W-:-:S07]  /*1da00*/  VIMNMX R5, R5, R3, !PT ;  /* 0x0000000305057248 */ /* 0x000fce0007fe0100 */
.L_x_7132:
        /* <DEDUP_REMOVED lines=12> */
[----:B------:R-:W-:Y:S01]  /*1dad0*/  VIMNMX R3, R3, R10, PT ;  /* 0x0000000a03037248 */ /* 0x000fe20003fe0100 */
[----:B------:R-:W-:-:S05]  /*1dae0*/  IMAD R2, R2, 0x80, -R8 ;  /* 0x0000008002027824 */ /* 0x000fca00078e0a08 */
        /* <DEDUP_REMOVED lines=12> */
[----:B------:R-:W-:Y:S01]  /*1dbb0*/  IMAD.MOV.U32 R3, RZ, RZ, R18 ;  /* 0x000000ffff037224 */ /* 0x000fe200078e0012 */
[----:B-1----:R-:W-:-:S13]  /*1dbc0*/  ISETP.NE.AND P0, PT, R2, 0x1, PT ;  /* 0x000000010200780c */ /* 0x002fda0003f05270 */
[----:B------:R-:W1:Y:S08]  /*1dbd0*/  @P0 LDC R2, c[0x0][0x42c] ;  /* 0x00010b00ff020b82 */ /* 0x000e700000000800 */
[----:B------:R-:W2:Y:S01]  /*1dbe0*/  @P0 LDC R7, c[0x0][0x430] ;  /* 0x00010c00ff070b82 */ /* 0x000ea20000000800 */
[----:B-1----:R-:W-:-:S05]  /*1dbf0*/  @P0 IMAD.HI.U32 R2, R18, R2, RZ ;  /* 0x0000000212020227 */ /* 0x002fca00078e00ff */
[----:B--2---:R-:W-:Y:S02]  /*1dc00*/  @P0 SHF.R.U32.HI R3, RZ, R7, R2 ;  /* 0x00000007ff030219 */ /* 0x004fe40000011602 */
[----:B------:R-:W-:Y:S01]  /*1dc10*/  SEL R2, R19, RZ, !P2 ;  /* 0x000000ff13027207 */ /* 0x000fe20005000000 */
[----:B------:R-:W-:Y:S06]  /*1dc20*/  BRA.DIV UR4, `(.L_x_7138) ;  /* 0x0000006604887947 */ /* 0x000fec000b800000 */
.L_x_7347:
[----:B------:R-:W-:-:S03]  /*1dc30*/  UMOV UR4, 0xffffffff ;  /* 0xffffffff00047882 */ /* 0x000fc60000000000 */
[----:B------:R-:W-:Y:S05]  /*1dc40*/  BRA.DIV UR4, `(.L_x_7139) ;  /* 0x0000006604b47947 */ /* 0x000fea000b800000 */
[----:B------:R-:W-:-:S13]  /*1dc50*/  ELECT P6, URZ, PT ;  /* 0x00000000003f782f */ /* 0x000fda00038c0000 */
.L_x_7350:
        /* <DEDUP_REMOVED lines=12> */
.L_x_7351:
[----:B------:R-:W-:Y:S05]  /*1dd20*/  BSYNC B1 ;  /* 0x0000000000017941 */ /* 0x000fea0003800000 */
.L_x_7140:
        /* <DEDUP_REMOVED lines=8> */
.L_x_7352:
        /* <DEDUP_REMOVED lines=11> */
.L_x_7145:
        /* <DEDUP_REMOVED lines=8> */
[----:B------:R-:W-:-:S06]  /*1dee0*/  UMOV UR15, 0x40 ;  /* 0x00000040000f7882 */ /* 0x000fcc0000000000 */
[----:B------:R-:W-:Y:S01]  /*1def0*/  UIADD3 UR9, UR9, 0x28890, URZ ;  /* 0x0002889009097890 */ /* 0x000fe2000fffe03f */
[----:B--2---:R-:W-:-:S05]  /*1df00*/  IMAD R8, R8, 0x8000, R11 ;  /* 0x0000800008087824 */ /* 0x004fca00078e020b */
[----:B------:R-:W-:Y:S01]  /*1df10*/  R2UR UR6, R8 ;  /* 0x00000000080672ca */ /* 0x000fe200000e0000 */
[----:B------:R-:W-:-:S04]  /*1df20*/  IMAD R8, R6, 0x80, R4 ;  /* 0x0000008006087824 */ /* 0x000fc800078e0204 */
[----:B------:R-:W-:-:S05]  /*1df30*/  VIADD R8, R8, 0xffffff80 ;  /* 0xffffff8008087836 */ /* 0x000fca0000000000 */
[----:B------:R-:W-:-:S03]  /*1df40*/  R2UR UR11, R8 ;  /* 0x00000000080b72ca */ /* 0x000fc600000e0000 */
[----:B------:R-:W-:Y:S02]  /*1df50*/  UIADD3 UR8, UR6, 0x18400, URZ ;  /* 0x0001840006087890 */ /* 0x000fe4000fffe03f */
[----:B------:R-:W-:-:S03]  /*1df60*/  UIADD3 UR14, UR6, 0x1c400, URZ ;  /* 0x0001c400060e7890 */ /* 0x000fc6000fffe03f */
[----:B------:R-:W-:-:S05]  /*1df70*/  UMOV UR6, 0x0 ;  /* 0x0000000000067882 */ /* 0x000fca0000000000 */
[----:B------:R1:W-:Y:S02]  /*1df80*/  UTMALDG.4D [UR8], [UR4], desc[UR6] ;  /* 0x00000608040075b4 */ /* 0x0003e40008019000 */
[----:B-1----:R-:W-:Y:S01]  /*1df90*/  UMOV UR8, UR14 ;  /* 0x0000000e00087c82 */ /* 0x002fe20008000000 */
[----:B------:R-:W-:Y:S02]  /*1dfa0*/  UMOV UR10, UR15 ;  /* 0x0000000f000a7c82 */ /* 0x000fe40008000000 */
[----:B------:R1:W-:Y:S01]  /*1dfb0*/  UTMALDG.4D [UR8], [UR4], desc[UR6] ;  /* 0x00000608040075b4 */ /* 0x0003e20008019000 */
[----:B------:R-:W2:Y:S02]  /*1dfc0*/  SYNCS.PHASECHK.TRANS64.TRYWAIT P0, [R7+URZ+0x288c0], R9 ;  /* 0x0288c009070075a7 */ /* 0x000ea4000800017f */
[----:B-12---:R-:W-:Y:S05]  /*1dfd0*/  @!P0 BRA `(.L_x_7146) ;  /* 0x0000006400188947 */ /* 0x006fea0003800000 */
.L_x_7353:
[----:B------:R-:W0:Y:S02]  /*1dfe0*/  LDL R10, [R1+0xc] ;  /* 0x00000c00010a7983 */ /* 0x000e240000100800 */
[----:B01----:R-:W-:Y:S01]  /*1dff0*/  IMAD.SHL.U32 R9, R10, 0x4000, RZ ;  /* 0x000040000a097824 */ /* 0x003fe200078e00ff */
        /* <DEDUP_REMOVED lines=8> */
.L_x_7147:
        /* <DEDUP_REMOVED lines=11> */
[----:B------:R-:W-:-:S04]  /*1e130*/  UIADD3 UR9, UR9, 0x288b0, URZ ;  /* 0x000288b009097890 */ /* 0x000fc8000fffe03f */
        /* <DEDUP_REMOVED lines=8> */
.L_x_7143:
[----:B------:R-:W-:Y:S05]  /*1e1c0*/  BSYNC B1 ;  /* 0x0000000000017941 */ /* 0x000fea0003800000 */
.L_x_7142:
[----:B0-----:R-:W2:Y:S04]  /*1e1d0*/  LDL.LU R7, [R1+0xc] ;  /* 0x00000c0001077983 */ /* 0x001ea80000300800 */
        /* <DEDUP_REMOVED lines=12> */
.L_x_7154:
        /* <DEDUP_REMOVED lines=9> */
.L_x_7354:
        /* <DEDUP_REMOVED lines=11> */
.L_x_7151:
[----:B-1----:R-:W2:Y:S01]  /*1e3e0*/  LDL R9, [R1+0xc] ;  /* 0x00000c0001097983 */ /* 0x002ea20000100800 */
[----:B------:R-:W-:Y:S01]  /*1e3f0*/  R2UR UR9, R7 ;  /* 0x00000000070972ca */ /* 0x000fe200000e0000 */
[----:B------:R-:W-:Y:S01]  /*1e400*/  IMAD R10, R6, 0x80, R4 ;  /* 0x00000080060a7824 */ /* 0x000fe200078e0204 */
        /* <DEDUP_REMOVED lines=8> */
[----:B------:R-:W-:-:S03]  /*1e490*/  UMOV UR15, 0x40 ;  /* 0x00000040000f7882 */ /* 0x000fc60000000000 */
        /* <DEDUP_REMOVED lines=11> */
.L_x_7355:
        /* <DEDUP_REMOVED lines=8> */
.L_x_7153:
        /* <DEDUP_REMOVED lines=19> */
.L_x_7149:
[----:B------:R-:W-:Y:S05]  /*1e700*/  BSYNC B1 ;  /* 0x0000000000017941 */ /* 0x000fea0003800000 */
.L_x_7148:
        /* <DEDUP_REMOVED lines=12> */
.L_x_7137:
[----:B------:R-:W-:Y:S05]  /*1e7d0*/  BSYNC B0 ;  /* 0x0000000000007941 */ /* 0x000fea0003800000 */
.L_x_7136:
[----:B------:R-:W3:Y:S01]  /*1e7e0*/  LDC.64 R2, c[0x0][0x9e0] ;  /* 0x00027800ff027b82 */ /* 0x000ee20000000a00 */
[----:B------:R-:W-:Y:S07]  /*1e7f0*/  @!P3 WARPSYNC.ALL ;  /* 0x000000000000b948 */ /* 0x000fee0003800000 */
[----:B------:R-:W-:Y:S01]  /*1e800*/  @!P3 BAR.SYNC.DEFER_BLOCKING 0xc, 0x120 ;  /* 0x030480000000bb1d */ /* 0x000fe20000010000 */
[----:B---3--:R-:W-:Y:S01]  /*1e810*/  ISETP.GE.AND P1, PT, R3, 0x1, PT ;  /* 0x000000010300780c */ /* 0x008fe20003f26270 */
        /* <DEDUP_REMOVED lines=13> */
.L_x_7157:
[----:B------:R-:W-:-:S13]  /*1e8f0*/  ISETP.NE.AND P0, PT, R3, 0x1, PT ;  /* 0x000000010300780c */ /* 0x000fda0003f05270 */
[----:B------:R-:W3:Y:S02]  /*1e900*/  @P0 LDC.64 R4, c[0x0][0x9e8] ;  /* 0x00027a00ff040b82 */ /* 0x000ee40000000a00 */
[----:B---3--:R-:W-:-:S05]  /*1e910*/  @P0 IMAD.HI.U32 R4, R6, R4, RZ ;  /* 0x0000000406040227 */ /* 0x008fca00078e00ff */
[----:B------:R-:W-:-:S07]  /*1e920*/  @P0 SHF.R.U32.HI R6, RZ, R5, R4 ;  /* 0x00000005ff060219 */ /* 0x000fce0000011604 */
.L_x_7158:
[----:B------:R-:W-:Y:S05]  /*1e930*/  BSYNC B0 ;  /* 0x0000000000007941 */ /* 0x000fea0003800000 */
.L_x_7156:
[----:B------:R-:W-:-:S05]  /*1e940*/  IMAD R5, R6, R3, R3 ;  /* 0x0000000306057224 */ /* 0x000fca00078e0203 */
[----:B------:R-:W-:-:S07]  /*1e950*/  VIMNMX R2, R2, R5, PT ;  /* 0x0000000502027248 */ /* 0x000fce0003fe0100 */
.L_x_7155:
[----:B------:R-:W-:Y:S01]  /*1e960*/  VIADD R2, R2, 0x7f ;  /* 0x0000007f02027836 */ /* 0x000fe20000000000 */
[----:B------:R-:W-:-:S04]  /*1e970*/  ULDC UR4, c[0x0][0x9dc] ;  /* 0x0002770000047ab9 */ /* 0x000fc80000000800 */
[----:B------:R-:W-:-:S04]  /*1e980*/  SHF.R.S32.HI R5, RZ, 0x1f, R2 ;  /* 0x0000001fff057819 */ /* 0x000fc80000011402 */
[----:B------:R-:W-:-:S04]  /*1e990*/  LEA.HI R5, R5, R2, RZ, 0x7 ;  /* 0x0000000205057211 */ /* 0x000fc800078f38ff */
[----:B------:R-:W-:-:S04]  /*1e9a0*/  SHF.R.S32.HI R2, RZ, 0x7, R5 ;  /* 0x00000007ff027819 */ /* 0x000fc80000011405 */
        /* <DEDUP_REMOVED lines=8> */
[----:B-12---:R-:W-:-:S11]  /*1ea30*/  LOP3.LUT R7, RZ, R0, RZ, 0x33, !PT ;  /* 0x00000000ff077212 */ /* 0x006fd600078e33ff */
[----:B------:R-:W1:Y:S02]  /*1ea40*/  @P0 LDC.64 R4, c[0x0][0x9e8] ;  /* 0x00027a00ff040b82 */ /* 0x000e640000000a00 */
[----:B-1----:R-:W-:-:S05]  /*1ea50*/  @P0 IMAD.HI.U32 R4, R7, R4, RZ ;  /* 0x0000000407040227 */ /* 0x002fca00078e00ff */
[----:B------:R-:W-:-:S04]  /*1ea60*/  @P0 SHF.R.U32.HI R7, RZ, R5, R4 ;  /* 0x00000005ff070219 */ /* 0x000fc80000011604 */
[----:B------:R-:W-:Y:S01]  /*1ea70*/  LOP3.LUT R0, RZ, R7, RZ, 0x33, !PT ;  /* 0x00000007ff007212 */ /* 0x000fe200078e33ff */
[----:B------:R-:W-:Y:S06]  /*1ea80*/  BRA `(.L_x_7162) ;  /* 0x0000000000107947 */ /* 0x000fec0003800000 */
.L_x_7161:
[----:B------:R-:W-:-:S13]  /*1ea90*/  ISETP.NE.AND P0, PT, R3, 0x1, PT ;  /* 0x000000010300780c */ /* 0x000fda0003f05270 */
[----:B------:R-:W4:Y:S02]  /*1eaa0*/  @P0 LDC.64 R4, c[0x0][0x9e8] ;  /* 0x00027a00ff040b82 */ /* 0x000f240000000a00 */
[----:B----4-:R-:W-:-:S05]  /*1eab0*/  @P0 IMAD.HI.U32 R4, R0, R4, RZ ;  /* 0x0000000400040227 */ /* 0x010fca00078e00ff */
[----:B------:R-:W-:-:S07]  /*1eac0*/  @P0 SHF.R.U32.HI R0, RZ, R5, R4 ;  /* 0x00000005ff000219 */ /* 0x000fce0000011604 */
.L_x_7162:
[----:B------:R-:W-:Y:S05]  /*1ead0*/  BSYNC B0 ;  /* 0x0000000000007941 */ /* 0x000fea0003800000 */
.L_x_7160:
[----:B------:R-:W-:-:S05]  /*1eae0*/  IMAD R3, R0, R3, RZ ;  /* 0x0000000300037224 */ /* 0x000fca00078e02ff */
[----:B------:R-:W-:-:S07]  /*1eaf0*/  VIMNMX R2, R2, R3, !PT ;  /* 0x0000000302027248 */ /* 0x000fce0007fe0100 */
.L_x_7159:
        /* <DEDUP_REMOVED lines=25> */
.L_x_7164:
        /* <DEDUP_REMOVED lines=11> */
[----:B------:R-:W-:Y:S02]  /*1ed40*/  IMAD.U32 R4, RZ, RZ, UR6 ;  /* 0x00000006ff047e24 */ /* 0x000fe4000f8e00ff */
[----:B------:R-:W4:Y:S01]  /*1ed50*/  LDC.64 R2, c[0x4][R2] ;  /* 0x0100000002027b82 */ /* 0x000f220000000a00 */
[----:B------:R-:W-:Y:S02]  /*1ed60*/  IMAD.U32 R5, RZ, RZ, UR7 ;  /* 0x00000007ff057e24 */ /* 0x000fe4000f8e00ff */
[----:B---3--:R-:W-:Y:S02]  /*1ed70*/  IMAD.U32 R6, RZ, RZ, UR8 ;  /* 0x00000008ff067e24 */ /* 0x008fe4000f8e00ff */
[----:B-12---:R-:W-:-:S02]  /*1ed80*/  IMAD.U32 R7, RZ, RZ, UR9 ;  /* 0x00000009ff077e24 */ /* 0x006fc4000f8e00ff */
[----:B------:R-:W-:Y:S02]  /*1ed90*/  IMAD.U32 R10, RZ, RZ, UR4 ;  /* 0x00000004ff0a7e24 */ /* 0x000fe4000f8e00ff */
[----:B0-----:R-:W-:Y:S02]  /*1eda0*/  IMAD.U32 R11, RZ, RZ, UR5 ;  /* 0x00000005ff0b7e24 */ /* 0x001fe4000f8e00ff */
[----:B------:R-:W-:Y:S02]  /*1edb0*/  IMAD.MOV.U32 R8, RZ, RZ, 0x70 ;  /* 0x00000070ff087424 */ /* 0x000fe400078e00ff */
[----:B------:R-:W-:Y:S02]  /*1edc0*/  IMAD.MOV.U32 R12, RZ, RZ, 0x1 ;  /* 0x00000001ff0c7424 */ /* 0x000fe400078e00ff */
[----:B------:R-:W-:-:S07]  /*1edd0*/  IMAD.MOV.U32 R13, RZ, RZ, RZ ;  /* 0x000000ffff0d7224 */ /* 0x000fce00078e00ff */
[----:B------:R-:W-:-:S07]  /*1ede0*/  LEPC R20, `(.L_x_7166) ;  /* 0x000000001014794e */ /* 0x000fce0000000000 */
[----:B----4-:R-:W-:Y:S05]  /*1edf0*/  CALL.ABS.NOINC R2 ;  /* 0x0000000002007343 */ /* 0x010fea0003c00000 */
.L_x_7166:
        /* <DEDUP_REMOVED lines=10> */
[----:B------:R-:W-:Y:S01]  /*1eea0*/  MOV R12, 0x1 ;  /* 0x00000001000c7802 */ /* 0x000fe20000000f00 */
[----:B------:R-:W-:Y:S02]  /*1eeb0*/  IMAD.U32 R5, RZ, RZ, UR7 ;  /* 0x00000007ff057e24 */ /* 0x000fe4000f8e00ff */
[----:B---3--:R-:W-:Y:S02]  /*1eec0*/  IMAD.U32 R6, RZ, RZ, UR8 ;  /* 0x00000008ff067e24 */ /* 0x008fe4000f8e00ff */
[----:B-12---:R-:W-:-:S02]  /*1eed0*/  IMAD.U32 R7, RZ, RZ, UR9 ;  /* 0x00000009ff077e24 */ /* 0x006fc4000f8e00ff */
[----:B------:R-:W-:Y:S02]  /*1eee0*/  IMAD.U32 R10, RZ, RZ, UR4 ;  /* 0x00000004ff0a7e24 */ /* 0x000fe4000f8e00ff */
[----:B0-----:R-:W-:Y:S02]  /*1eef0*/  IMAD.U32 R11, RZ, RZ, UR5 ;  /* 0x00000005ff0b7e24 */ /* 0x001fe4000f8e00ff */
[----:B------:R-:W-:Y:S02]  /*1ef00*/  IMAD.MOV.U32 R8, RZ, RZ, 0x70 ;  /* 0x00000070ff087424 */ /* 0x000fe400078e00ff */
[----:B------:R-:W-:-:S07]  /*1ef10*/  IMAD.MOV.U32 R13, RZ, RZ, RZ ;  /* 0x000000ffff0d7224 */ /* 0x000fce00078e00ff */
[----:B------:R-:W-:-:S07]  /*1ef20*/  LEPC R20, `(.L_x_7168) ;  /* 0x000000001014794e */ /* 0x000fce0000000000 */
[----:B----4-:R-:W-:Y:S05]  /*1ef30*/  CALL.ABS.NOINC R2 ;  /* 0x0000000002007343 */ /* 0x010fea0003c00000 */
.L_x_7168:
        /* <DEDUP_REMOVED lines=16> */
.L_x_7167:
[----:B------:R-:W4:Y:S01]  /*1f040*/  LDL.LU R4, [R1+0x28] ;  /* 0x0000280001047983 */ /* 0x000f220000300800 */
[----:B------:R-:W0:Y:S01]  /*1f050*/  LDC R0, c[0x0][0x428] ;  /* 0x00010a00ff007b82 */ /* 0x000e220000000800 */
[----:B------:R-:W-:Y:S01]  /*1f060*/  ULDC.64 UR4, c[0x0][0x9f8] ;  /* 0x00027e0000047ab9 */ /* 0x000fe20000000a00 */
[----:B------:R-:W-:Y:S01]  /*1f070*/  IMAD.MOV.U32 R5, RZ, RZ, R19 ;  /* 0x000000ffff057224 */ /* 0x000fe200078e0013 */
        /* <DEDUP_REMOVED lines=24> */
.L_x_7169:
        /* <DEDUP_REMOVED lines=16> */
.L_x_7170:
        /* <DEDUP_REMOVED lines=18> */
.L_x_7358:
[----:B------:R-:W-:Y:S01]  /*1f420*/  UMOV UR4, 0xffffffff ;  /* 0xffffffff00047882 */ /* 0x000fe20000000000 */
[----:B------:R-:W-:Y:S02]  /*1f430*/  SHF.R.S32.HI R17, RZ, 0x1f, R5 ;  /* 0x0000001fff117819 */ /* 0x000fe40000011405 */
[----:B------:R-:W-:Y:S05]  /*1f440*/  BRA.DIV UR4, `(.L_x_7172) ;  /* 0x00000052046c7947 */ /* 0x000fea000b800000 */
[----:B------:R-:W-:-:S13]  /*1f450*/  ELECT P6, URZ, PT ;  /* 0x00000000003f782f */ /* 0x000fda00038c0000 */
.L_x_7361:
        /* <DEDUP_REMOVED lines=21> */
.L_x_7174:
        /* <DEDUP_REMOVED lines=9> */
.L_x_7362:
        /* <DEDUP_REMOVED lines=11> */
.L_x_7176:
        /* <DEDUP_REMOVED lines=27> */
.L_x_7173:
        /* <DEDUP_REMOVED lines=39> */
.L_x_7363:
[----:B------:R-:W-:Y:S05]  /*1fb10*/  BSYNC B0 ;  /* 0x0000000000007941 */ /* 0x000fea0003800000 */
.L_x_7177:
[----:B0-----:R-:W2:Y:S04]  /*1fb20*/  LDL R3, [R1+0x20] ;  /* 0x0000200001037983 */ /* 0x001ea80000100800 */
[----:B------:R-:W3:Y:S01]  /*1fb30*/  LDL R10, [R1+0x18] ;  /* 0x00001800010a7983 */ /* 0x000ee20000100800 */
[----:B------:R-:W-:Y:S01]  /*1fb40*/  BSSY B0, `(.L_x_7179) ;  /* 0x0000191000007945 */ /* 0x000fe20003800000 */
[----:B--2---:R-:W-:-:S05]  /*1fb50*/  VIADD R7, R3, 0xfffffffe ;  /* 0xfffffffe03077836 */ /* 0x004fca0000000000 */
[----:B---3--:R-:W-:-:S13]  /*1fb60*/  ISETP.GE.AND P0, PT, R7, R10, PT ;  /* 0x0000000a0700720c */ /* 0x008fda0003f06270 */
[----:B------:R-:W-:Y:S05]  /*1fb70*/  @!P0 BRA `(.L_x_7180) ;  /* 0x0000001800348947 */ /* 0x000fea0003800000 */
[----:B------:R-:W-:Y:S01]  /*1fb80*/  IMAD.MOV R13, RZ, RZ, -R3 ;  /* 0x000000ffff0d7224 */ /* 0x000fe200078e0a03 */
[----:B------:R-:W-:Y:S01]  /*1fb90*/  LOP3.LUT R2, RZ, R10, RZ, 0x33, !PT ;  /* 0x0000000aff027212 */ /* 0x000fe200078e33ff */
[----:B------:R-:W-:Y:S03]  /*1fba0*/  BSSY B1, `(.L_x_7181) ;  /* 0x0000086000017945 */ /* 0x000fe60003800000 */
        /* <DEDUP_REMOVED lines=35> */
.L_x_7185:
[----:B0-----:R-:W0:Y:S01]  /*1fde0*/  S2R R8, SR_CgaCtaId ;  /* 0x0000000000087919 */ /* 0x001e220000008800 */
[----:B------:R-:W-:-:S04]  /*1fdf0*/  MOV R3, 0x400 ;  /* 0x0000040000037802 */ /* 0x000fc80000000f00 */
[----:B0-----:R-:W-:Y:S02]  /*1fe00*/  LEA R3, R8, R3, 0x18 ;  /* 0x0000000308037211 */ /* 0x001fe400078ec0ff */
[----:B------:R-:W-:-:S03]  /*1fe10*/  SHF.L.U32 R8, R14, 0x1f, RZ ;  /* 0x0000001f0e087819 */ /* 0x000fc600000006ff */
[----:B------:R-:W-:-:S04]  /*1fe20*/  IMAD R3, R12, 0x8, R3 ;  /* 0x000000080c037824 */ /* 0x000fc800078e0203 */
[----:B------:R-:W0:Y:S02]  /*1fe30*/  SYNCS.PHASECHK.TRANS64.TRYWAIT P0, [R3+URZ+0x28840], R8 ;  /* 0x02884008030075a7 */ /* 0x000e24000800017f */
[----:B0-----:R-:W-:Y:S05]  /*1fe40*/  @!P0 BRA `(.L_x_7186) ;  /* 0x0000004800408947 */ /* 0x001fea0003800000 */
.L_x_7364:
        /* <DEDUP_REMOVED lines=11> */
.L_x_7187:
        /* <DEDUP_REMOVED lines=32> */
.L_x_7365:
        /* <DEDUP_REMOVED lines=10> */
.L_x_7189:
[----:B------:R-:W2:Y:S02]  /*201a0*/  LDL R8, [R1+0x14] ;  /* 0x0000140001087983 */ /* 0x000ea40000100800 */
[----:B--2---:R-:W-:-:S13]  /*201b0*/  LOP3.LUT P0, RZ, R8, 0x40, RZ, 0xc0, !PT ;  /* 0x0000004008ff7812 */ /* 0x004fda000780c0ff */
[----:B------:R-:W-:Y:S05]  /*201c0*/  @P0 BRA `(.L_x_7190) ;  /* 0x0000000000040947 */ /* 0x000fea0003800000 */
[----:B------:R-:W-:Y:S01]  /*201d0*/  BPT.TRAP 0x1 ;  /* 0x000000040000795c */ /* 0x000fe20000300000 */
.L_x_7190:
        /* <DEDUP_REMOVED lines=19> */
[----:B------:R-:W-:-:S04]  /*20310*/  ULEA UR11, UR11, UR5, 0x7 ;  /* 0x000000050b0b7291 */ /* 0x000fc8000f8e383f */
[----:B------:R-:W-:Y:S02]  /*20320*/  UIADD3 UR8, UR14, 0x400, URZ ;  /* 0x000004000e087890 */ /* 0x000fe4000fffe03f */
[----:B------:R-:W-:Y:S02]  /*20330*/  UIADD3.X UR5, URZ, UR41, URZ, UP0, !UPT ;  /* 0x000000293f057290 */ /* 0x000fe400087fe43f */
[----:B------:R-:W-:-:S07]  /*20340*/  UIADD3 UR14, UR14, 0x4400, URZ ;  /* 0x000044000e0e7890 */ /* 0x000fce000fffe03f */
[----:B------:R0:W-:Y:S01]  /*20350*/  UTMALDG.4D [UR8], [UR4], desc[UR6] ;  /* 0x00000608040075b4 */ /* 0x0001e20008019000 */
[----:B------:R-:W-:Y:S01]  /*20360*/  IMAD.MOV.U32 R4, RZ, RZ, R7 ;  /* 0x000000ffff047224 */ /* 0x000fe200078e0007 */
[----:B0-----:R-:W-:Y:S01]  /*20370*/  UMOV UR8, UR14 ;  /* 0x0000000e00087c82 */ /* 0x001fe20008000000 */
[----:B------:R-:W-:Y:S02]  /*20380*/  UMOV UR10, UR15 ;  /* 0x0000000f000a7c82 */ /* 0x000fe40008000000 */
[----:B------:R0:W-:Y:S02]  /*20390*/  UTMALDG.4D [UR8], [UR4], desc[UR6] ;  /* 0x00000608040075b4 */ /* 0x0001e40008019000 */
[----:B0-----:R-:W-:Y:S01]  /*203a0*/  NOP ;  /* 0x0000000000007918 */ /* 0x001fe20000000000 */
.L_x_7184:
[----:B------:R-:W-:Y:S05]  /*203b0*/  BSYNC B2 ;  /* 0x0000000000027941 */ /* 0x000fea0003800000 */
.L_x_7183:
[----:B------:R-:W2:Y:S04]  /*203c0*/  LDL R2, [R1+0x20] ;  /* 0x0000200001027983 */ /* 0x000ea80000100800 */
[----:B------:R0:W-:Y:S04]  /*203d0*/  STL [R1+0x8], R14 ;  /* 0x0000080e01007387 */ /* 0x0001e80000100800 */
[----:B------:R0:W-:Y:S02]  /*203e0*/  STL [R1], R12 ;  /* 0x0000000c01007387 */ /* 0x0001e40000100800 */
[----:B0-2---:R-:W-:-:S07]  /*203f0*/  VIADD R7, R2, 0xfffffffd ;  /* 0xfffffffd02077836 */ /* 0x005fce0000000000 */
.L_x_7182:
[----:B------:R-:W-:Y:S05]  /*20400*/  BSYNC B1 ;  /* 0x0000000000017941 */ /* 0x000fea0003800000 */
.L_x_7181:
[----:B------:R-:W2:Y:S01]  /*20410*/  LDL.LU R2, [R1+0x20] ;  /* 0x0000200001027983 */ /* 0x000ea20000300800 */
[----:B------:R-:W-:Y:S01]  /*20420*/  VIADD R13, R13, 0xfffffffe ;  /* 0xfffffffe0d0d7836 */ /* 0x000fe20000000000 */
[----:B--2---:R-:W-:-:S04]  /*20430*/  LOP3.LUT R2, RZ, R2, RZ, 0x33, !PT ;  /* 0x00000002ff027212 */ /* 0x004fc800078e33ff */
[----:B------:R-:W-:-:S13]  /*20440*/  ISETP.NE.AND P0, PT, R13, R2, PT ;  /* 0x000000020d00720c */ /* 0x000fda0003f05270 */
[----:B------:R-:W-:Y:S05]  /*20450*/  @!P0 BRA `(.L_x_7180) ;  /* 0x0000000c00fc8947 */ /* 0x000fea0003800000 */
[----:B------:R-:W-:-:S07]  /*20460*/  IMAD.MOV.U32 R13, RZ, RZ, R6 ;  /* 0x000000ffff0d7224 */ /* 0x000fce00078e0006 */
.L_x_7207:
        /* <DEDUP_REMOVED lines=32> */
.L_x_7193:
[----:B------:R-:W1:Y:S01]  /*20670*/  S2R R3, SR_CgaCtaId ;  /* 0x0000000000037919 */ /* 0x000e620000008800 */
[----:B------:R-:W-:-:S04]  /*20680*/  MOV R2, 0x400 ;  /* 0x0000040000027802 */ /* 0x000fc80000000f00 */
[----:B-1----:R-:W-:Y:S02]  /*20690*/  LEA R2, R3, R2, 0x18 ;  /* 0x0000000203027211 */ /* 0x002fe400078ec0ff */
[----:B------:R-:W-:-:S03]  /*206a0*/  SHF.L.U32 R3, R9, 0x1f, RZ ;  /* 0x0000001f09037819 */ /* 0x000fc600000006ff */
[----:B------:R-:W-:-:S04]  /*206b0*/  IMAD R2, R8, 0x8, R2 ;  /* 0x0000000808027824 */ /* 0x000fc800078e0202 */
[----:B------:R-:W1:Y:S02]  /*206c0*/  SYNCS.PHASECHK.TRANS64.TRYWAIT P0, [R2+URZ+0x28840], R3 ;  /* 0x02884003020075a7 */ /* 0x000e64000800017f */
[----:B-1----:R-:W-:Y:S05]  /*206d0*/  @!P0 BRA `(.L_x_7194) ;  /* 0x0000004000448947 */ /* 0x002fea0003800000 */
.L_x_7366:
        /* <DEDUP_REMOVED lines=11> */
.L_x_7195:
        /* <DEDUP_REMOVED lines=32> */
.L_x_7367:
        /* <DEDUP_REMOVED lines=10> */
.L_x_7197:
[----:B------:R-:W2:Y:S02]  /*20a30*/  LDL R3, [R1+0x14] ;  /* 0x0000140001037983 */ /* 0x000ea40000100800 */
[----:B--2---:R-:W-:-:S13]  /*20a40*/  LOP3.LUT P0, RZ, R3, 0x40, RZ, 0xc0, !PT ;  /* 0x0000004003ff7812 */ /* 0x004fda000780c0ff */
[----:B------:R-:W-:Y:S05]  /*20a50*/  @P0 BRA `(.L_x_7198) ;  /* 0x0000000000040947 */ /* 0x000fea0003800000 */
[----:B------:R-:W-:Y:S01]  /*20a60*/  BPT.TRAP 0x1 ;  /* 0x000000040000795c */ /* 0x000fe20000300000 */
.L_x_7198:
        /* <DEDUP_REMOVED lines=29> */
.L_x_7192:
[----:B------:R-:W-:Y:S05]  /*20c40*/  BSYNC B1 ;  /* 0x0000000000017941 */ /* 0x000fea0003800000 */
.L_x_7191:
        /* <DEDUP_REMOVED lines=11> */
[----:B------:R-:W-:Y:S02]  /*20d00*/  MOV R10, R11 ;  /* 0x0000000b000a7202 */ /* 0x000fe40000000f00 */
        /* <DEDUP_REMOVED lines=20> */
.L_x_7201:
[----:B------:R-:W2:Y:S01]  /*20e50*/  S2R R3, SR_CgaCtaId ;  /* 0x0000000000037919 */ /* 0x000ea20000008800 */
[----:B------:R-:W-:-:S04]  /*20e60*/  MOV R2, 0x400 ;  /* 0x0000040000027802 */ /* 0x000fc80000000f00 */
[----:B--2---:R-:W-:Y:S02]  /*20e70*/  LEA R2, R3, R2, 0x18 ;  /* 0x0000000203027211 */ /* 0x004fe400078ec0ff */
[----:B------:R-:W-:-:S03]  /*20e80*/  SHF.L.U32 R3, R14, 0x1f, RZ ;  /* 0x0000001f0e037819 */ /* 0x000fc600000006ff */
[----:B------:R-:W-:-:S04]  /*20e90*/  IMAD R2, R15, 0x8, R2 ;  /* 0x000000080f027824 */ /* 0x000fc800078e0202 */
[----:B------:R-:W2:Y:S02]  /*20ea0*/  SYNCS.PHASECHK.TRANS64.TRYWAIT P0, [R2+URZ+0x28840], R3 ;  /* 0x02884003020075a7 */ /* 0x000ea4000800017f */
[----:B--2---:R-:W-:Y:S05]  /*20eb0*/  @!P0 BRA `(.L_x_7202) ;  /* 0x0000003800748947 */ /* 0x004fea0003800000 */
.L_x_7368:
        /* <DEDUP_REMOVED lines=11> */
.L_x_7203:
        /* <DEDUP_REMOVED lines=20> */
[----:B------:R-:W-:-:S04]  /*210b0*/  ULEA UR11, UR11, UR5, 0x7 ;  /* 0x000000050b0b7291 */ /* 0x000fc8000f8e383f */
        /* <DEDUP_REMOVED lines=10> */
.L_x_7369:
        /* <DEDUP_REMOVED lines=10> */
.L_x_7205:
[----:B------:R-:W2:Y:S02]  /*21200*/  LDL R3, [R1+0x14] ;  /* 0x0000140001037983 */ /* 0x000ea40000100800 */
[----:B--2---:R-:W-:-:S13]  /*21210*/  LOP3.LUT P0, RZ, R3, 0x40, RZ, 0xc0, !PT ;  /* 0x0000004003ff7812 */ /* 0x004fda000780c0ff */
[----:B------:R-:W-:Y:S05]  /*21220*/  @P0 BRA `(.L_x_7206) ;  /* 0x0000000000040947 */ /* 0x000fea0003800000 */
[----:B------:R-:W-:Y:S01]  /*21230*/  BPT.TRAP 0x1 ;  /* 0x000000040000795c */ /* 0x000fe20000300000 */
.L_x_7206:
        /* <DEDUP_REMOVED lines=28> */
.L_x_7200:
[----:B------:R-:W-:Y:S05]  /*21400*/  BSYNC B1 ;  /* 0x0000000000017941 */ /* 0x000fea0003800000 */
.L_x_7199:
[----:B------:R-:W2:Y:S01]  /*21410*/  LDL R2, [R1+0x18] ;  /* 0x0000180001027983 */ /* 0x000ea20000100800 */
[----:B------:R-:W-:Y:S01]  /*21420*/  VIADD R7, R7, 0xfffffffe ;  /* 0xfffffffe07077836 */ /* 0x000fe20000000000 */
[----:B--2---:R-:W-:-:S13]  /*21430*/  ISETP.GT.AND P0, PT, R11, R2, PT ;  /* 0x000000020b00720c */ /* 0x004fda0003f04270 */
[----:B------:R-:W-:Y:S05]  /*21440*/  @P0 BRA `(.L_x_7207) ;  /* 0xfffffff000080947 */ /* 0x000fea000383ffff */
.L_x_7180:
[----:B------:R-:W-:Y:S05]  /*21450*/  BSYNC B0 ;  /* 0x0000000000007941 */ /* 0x000fea0003800000 */
.L_x_7179:
        /* <DEDUP_REMOVED lines=17> */
.L_x_7209:
[----:B------:R-:W-:Y:S05]  /*21570*/  BSYNC B0 ;  /* 0x0000000000007941 */ /* 0x000fea0003800000 */
.L_x_7208:
        /* <DEDUP_REMOVED lines=11> */
.L_x_7370:
        /* <DEDUP_REMOVED lines=10> */
.L_x_7213:
[----:B------:R-:W2:Y:S02]  /*216d0*/  LDL R2, [R1+0x14] ;  /* 0x0000140001027983 */ /* 0x000ea40000100800 */
[----:B--2---:R-:W-:-:S13]  /*216e0*/  LOP3.LUT P0, RZ, R2, 0x40, RZ, 0xc0, !PT ;  /* 0x0000004002ff7812 */ /* 0x004fda000780c0ff */
[----:B------:R-:W-:Y:S05]  /*216f0*/  @P0 BRA `(.L_x_7214) ;  /* 0x0000000000040947 */ /* 0x000fea0003800000 */
[----:B------:R-:W-:Y:S01]  /*21700*/  BPT.TRAP 0x1 ;  /* 0x000000040000795c */ /* 0x000fe20000300000 */
.L_x_7214:
        /* <DEDUP_REMOVED lines=27> */
.L_x_7211:
[----:B------:R-:W-:Y:S05]  /*218c0*/  BSYNC B0 ;  /* 0x0000000000007941 */ /* 0x000fea0003800000 */
.L_x_7210:
        /* <DEDUP_REMOVED lines=9> */
.L_x_7165:
[----:B------:R-:W-:Y:S05]  /*21960*/  BSYNC B6 ;  /* 0x0000000000067941 */ /* 0x000fea0003800000 */
.L_x_7163:
[----:B------:R-:W-:-:S03]  /*21970*/  UMOV UR4, 0xffffffff ;  /* 0xffffffff00047882 */ /* 0x000fc60000000000 */
[----:B------:R-:W-:Y:S05]  /*21980*/  BRA.DIV UR4, `(.L_x_7215) ;  /* 0x0000002e04fc7947 */ /* 0x000fea000b800000 */
[----:B------:R4:W0:Y:S04]  /*21990*/  SHFL.IDX PT, R4, R16, RZ, 0x1f ;  /* 0x00001fff10047589 */ /* 0x00082800000e0000 */
[----:B------:R-:W0:Y:S02]  /*219a0*/  SHFL.IDX PT, R16, R16, 0x1, 0x1f ;  /* 0x00201f0010107f89 */ /* 0x000e2400000e0000 */
.L_x_7374:
[----:B-12---:R-:W1:Y:S01]  /*219b0*/  S2R R7, SR_TID.X ;  /* 0x0000000000077919 */ /* 0x006e620000002100 */
[----:B------:R-:W-:Y:S01]  /*219c0*/  ULDC UR4, c[0x0][0xc14] ;  /* 0x0003050000047ab9 */ /* 0x000fe20000000800 */
[----:B------:R-:W-:Y:S01]  /*219d0*/  BSSY B0, `(.L_x_7216) ;  /* 0x000000b000007945 */ /* 0x000fe20003800000 */
[----:B------:R-:W-:Y:S02]  /*219e0*/  IMAD.U32 R0, RZ, RZ, UR4 ;  /* 0x00000004ff007e24 */ /* 0x000fe4000f8e00ff */
[----:B------:R-:W-:Y:S01]  /*219f0*/  IMAD.MOV.U32 R17, RZ, RZ, RZ ;  /* 0x000000ffff117224 */ /* 0x000fe200078e00ff */
[----:B-1----:R-:W-:-:S04]  /*21a00*/  LOP3.LUT R7, R7, 0x1f, RZ, 0xc0, !PT ;  /* 0x0000001f07077812 */ /* 0x002fc800078ec0ff */
[C---:B------:R-:W-:Y:S01]  /*21a10*/  ISETP.NE.AND P0, PT, R7.reuse, 0x1f, PT ;  /* 0x0000001f0700780c */ /* 0x040fe20003f05270 */
[----:B------:R-:W-:-:S05]  /*21a20*/  IMAD.IADD R5, R7, 0x1, R19 ;  /* 0x0000000107057824 */ /* 0x000fca00078e0213 */
[----:B------:R-:W-:-:S13]  /*21a30*/  ISETP.GE.OR P0, PT, R5, R0, !P0 ;  /* 0x000000000500720c */ /* 0x000fda0004706670 */
[----:B------:R-:W-:Y:S05]  /*21a40*/  @P0 BRA `(.L_x_7217) ;  /* 0x00000000000c0947 */ /* 0x000fea0003800000 */
[----:B------:R-:W1:Y:S02]  /*21a50*/  LDC.64 R2, c[0x0][0xc58] ;  /* 0x00031600ff027b82 */ /* 0x000e640000000a00 */
[----:B-1----:R-:W-:-:S05]  /*21a60*/  IMAD.WIDE R2, R5, 0x4, R2 ;  /* 0x0000000405027825 */ /* 0x002fca00078e0202 */
[----:B------:R1:W5:Y:S02]  /*21a70*/  LDG.E R17, desc[UR54][R2.64] ;  /* 0x0000003602117981 */ /* 0x000364000c1e1900 */
.L_x_7217:
[----:B------:R-:W-:Y:S05]  /*21a80*/  BSYNC B0 ;  /* 0x0000000000007941 */ /* 0x000fea0003800000 */
.L_x_7216:
        /* <DEDUP_REMOVED lines=17> */
[----:B---3--:R-:W-:-:S05]  /*21ba0*/  SEL R6, R14, RZ, P1 ;  /* 0x000000ff0e067207 */ /* 0x008fca0000800000 */
[----:B------:R-:W-:-:S05]  /*21bb0*/  IMAD.IADD R6, R5, 0x1, R6 ;  /* 0x0000000105067824 */ /* 0x000fca00078e0206 */
[----:B------:R-:W0:Y:S02]  /*21bc0*/  SHFL.UP PT, R14, R6, 0x10, RZ ;  /* 0x06000000060e7989 */ /* 0x000e2400000e00ff */
[----:B0-----:R-:W-:-:S05]  /*21bd0*/  SEL R7, R14, RZ, P0 ;  /* 0x000000ff0e077207 */ /* 0x001fca0000000000 */
[----:B------:R-:W-:-:S05]  /*21be0*/  IMAD.IADD R2, R6, 0x1, R7 ;  /* 0x0000000106027824 */ /* 0x000fca00078e0207 */
[----:B------:R0:W1:Y:S02]  /*21bf0*/  SHFL.IDX PT, R14, R2, 0x1f, 0x1f ;  /* 0x03e01f00020e7f89 */ /* 0x00006400000e0000 */
.L_x_7382:
[----:B------:R-:W-:Y:S02]  /*21c00*/  ULDC UR4, c[0x0][0xc10] ;  /* 0x0003040000047ab9 */ /* 0x000fe40000000800 */
[----:B------:R-:W-:-:S04]  /*21c10*/  IMAD.U32 R5, RZ, RZ, UR4 ;  /* 0x00000004ff057e24 */ /* 0x000fc8000f8e00ff */
[----:B-1----:R-:W-:-:S04]  /*21c20*/  IMAD R3, R14, R5, RZ ;  /* 0x000000050e037224 */ /* 0x002fc800078e02ff */
[----:B----4-:R-:W-:-:S05]  /*21c30*/  IMAD.IADD R16, R16, 0x1, R3 ;  /* 0x0000000110107824 */ /* 0x010fca00078e0203 */
[----:B------:R-:W-:-:S13]  /*21c40*/  ISETP.GT.AND P0, PT, R16, R4, PT ;  /* 0x000000041000720c */ /* 0x000fda0003f04270 */
[----:B------:R-:W-:Y:S05]  /*21c50*/  @P0 BRA `(.L_x_7219) ;  /* 0x0000000000b40947 */ /* 0x000fea0003800000 */
[----:B------:R-:W1:Y:S02]  /*21c60*/  LDC R0, c[0x0][0xc14] ;  /* 0x00030500ff007b82 */ /* 0x000e640000000800 */
.L_x_7224:
        /* <DEDUP_REMOVED lines=14> */
.L_x_7222:
[----:B------:R-:W-:Y:S05]  /*21d50*/  BSYNC B0 ;  /* 0x0000000000007941 */ /* 0x000fea0003800000 */
.L_x_7221:
        /* <DEDUP_REMOVED lines=23> */
.L_x_7390:
[----:B------:R-:W-:Y:S02]  /*21ed0*/  ULDC UR4, c[0x0][0xc10] ;  /* 0x0003040000047ab9 */ /* 0x000fe40000000800 */
[----:B------:R-:W-:-:S04]  /*21ee0*/  IMAD.U32 R5, RZ, RZ, UR4 ;  /* 0x00000004ff057e24 */ /* 0x000fc8000f8e00ff */
[----:B-1----:R-:W-:-:S04]  /*21ef0*/  IMAD R3, R14, R5, RZ ;  /* 0x000000050e037224 */ /* 0x002fc800078e02ff */
[----:B------:R-:W-:-:S05]  /*21f00*/  IMAD.IADD R16, R3, 0x1, R16 ;  /* 0x0000000103107824 */ /* 0x000fca00078e0210 */
[----:B------:R-:W-:-:S13]  /*21f10*/  ISETP.GT.AND P0, PT, R16, R4, PT ;  /* 0x000000041000720c */ /* 0x000fda0003f04270 */
[----:B------:R-:W-:Y:S05]  /*21f20*/  @!P0 BRA `(.L_x_7224) ;  /* 0xfffffffc00508947 */ /* 0x000fea000383ffff */
.L_x_7219:
        /* <DEDUP_REMOVED lines=8> */
.L_x_7394:
[----:B------:R-:W-:Y:S01]  /*21fb0*/  ISETP.NE.AND P0, PT, R3, RZ, PT ;  /* 0x000000ff0300720c */ /* 0x000fe20003f05270 */
[----:B------:R-:W-:-:S12]  /*21fc0*/  IMAD.MOV.U32 R7, RZ, RZ, RZ ;  /* 0x000000ffff077224 */ /* 0x000fd800078e00ff */
[----:B------:R-:W-:Y:S05]  /*21fd0*/  @!P0 BRA `(.L_x_7226) ;  /* 0x0000000000108947 */ /* 0x000fea0003800000 */
[----:B------:R-:W-:Y:S01]  /*21fe0*/  UMOV UR4, 0xffffffff ;  /* 0xffffffff00047882 */ /* 0x000fe20000000000 */
[----:B------:R-:W-:Y:S02]  /*21ff0*/  VIADD R12, R6, 0xffffffff ;  /* 0xffffffff060c7836 */ /* 0x000fe40000000000 */
[----:B------:R-:W-:Y:S05]  /*22000*/  BRA.DIV UR4, `(.L_x_7227) ;  /* 0x0000003204907947 */ /* 0x000fea000b800000 */
[----:B------:R3:W4:Y:S02]  /*22010*/  SHFL.IDX PT, R7, R2, R12, 0x1f ;  /* 0x00001f0c02077589 */ /* 0x00072400000e0000 */
.L_x_7226:
[----:B0--3--:R-:W0:Y:S01]  /*22020*/  LDC.64 R2, c[0x0][0xc68] ;  /* 0x00031a00ff027b82 */ /* 0x009e220000000a00 */
[----:B------:R-:W-:-:S04]  /*22030*/  IMAD.IADD R19, R6, 0x1, R19 ;  /* 0x0000000106137824 */ /* 0x000fc800078e0213 */
[----:B0-----:R-:W-:-:S05]  /*22040*/  IMAD.WIDE R2, R19, 0x4, R2 ;  /* 0x0000000413027825 */ /* 0x001fca00078e0202 */
[----:B------:R-:W1:Y:S01]  /*22050*/  LDG.E R9, desc[UR54][R2.64] ;  /* 0x0000003602097981 */ /* 0x000e62000c1e1900 */
[----:B----4-:R-:W-:-:S04]  /*22060*/  IMAD R16, R7, R5, R16 ;  /* 0x0000000507107224 */ /* 0x010fc800078e0210 */
[----:B------:R-:W-:Y:S02]  /*22070*/  IMAD.IADD R7, R4, 0x1, -R16 ;  /* 0x0000000104077824 */ /* 0x000fe400078e0a10 */
[----:B-12---:R-:W-:-:S05]  /*22080*/  IMAD R6, R17, R9, RZ ;  /* 0x0000000911067224 */ /* 0x006fca00078e02ff */
        /* <DEDUP_REMOVED lines=43> */
[----:B------:R-:W-:Y:S01]  /*22340*/  IMAD R8, R2, R8, R3 ;  /* 0x0000000802087224 */ /* 0x000fe200078e0203 */
[----:B------:R-:W-:-:S04]  /*22350*/  LOP3.LUT R3, R6, R9, RZ, 0x3c, !PT ;  /* 0x0000000906037212 */ /* 0x000fc800078e3cff */
[----:B------:R-:W-:-:S13]  /*22360*/  ISETP.GT.U32.AND P0, PT, R5, R8, PT ;  /* 0x000000080500720c */ /* 0x000fda0003f04070 */
[----:B------:R-:W-:Y:S01]  /*22370*/  @!P0 IMAD.IADD R8, R8, 0x1, -R5 ;  /* 0x0000000108088824 */ /* 0x000fe200078e0a05 */
[----:B------:R-:W-:-:S04]  /*22380*/  @!P0 IADD3 R2, R2, 0x1, RZ ;  /* 0x0000000102028810 */ /* 0x000fc80007ffe0ff */
[----:B------:R-:W-:-:S13]  /*22390*/  ISETP.GE.U32.AND P0, PT, R8, R5, PT ;  /* 0x000000050800720c */ /* 0x000fda0003f06070 */
[----:B------:R-:W-:Y:S01]  /*223a0*/  @P0 VIADD R2, R2, 0x1 ;  /* 0x0000000102020836 */ /* 0x000fe20000000000 */
[----:B------:R-:W-:Y:S01]  /*223b0*/  ISETP.GE.AND P0, PT, R3, RZ, PT ;  /* 0x000000ff0300720c */ /* 0x000fe20003f06270 */
[----:B------:R-:W-:-:S12]  /*223c0*/  IMAD.IADD R3, R6, 0x1, R4 ;  /* 0x0000000106037824 */ /* 0x000fd800078e0204 */
        /* <DEDUP_REMOVED lines=8> */
.L_x_7220:
[----:B------:R-:W-:Y:S01]  /*22450*/  UMOV UR4, URZ ;  /* 0x0000003f00047c82 */ /* 0x000fe20008000000 */
[----:B------:R-:W-:Y:S01]  /*22460*/  UMOV UR5, URZ ;  /* 0x0000003f00057c82 */ /* 0x000fe20008000000 */
[----:B------:R-:W-:Y:S01]  /*22470*/  ULDC UR6, c[0x0][0xc14] ;  /* 0x0003050000067ab9 */ /* 0x000fe20000000800 */
[----:B------:R-:W-:Y:S02]  /*22480*/  IMAD.MOV.U32 R16, RZ, RZ, R4 ;  /* 0x000000ffff107224 */ /* 0x000fe400078e0004 */
[----:B------:R-:W-:Y:S02]  /*22490*/  IMAD.U32 R17, RZ, RZ, UR4 ;  /* 0x00000004ff117e24 */ /* 0x000fe4000f8e00ff */
[----:B------:R-:W-:Y:S02]  /*224a0*/  IMAD.U32 R18, RZ, RZ, UR5 ;  /* 0x00000005ff127e24 */ /* 0x000fe4000f8e00ff */
[----:B------:R-:W-:-:S07]  /*224b0*/  IMAD.U32 R19, RZ, RZ, UR6 ;  /* 0x00000006ff137e24 */ /* 0x000fce000f8e00ff */
.L_x_7228:
        /* <DEDUP_REMOVED lines=12> */
.L_x_7124:
        /* <DEDUP_REMOVED lines=12> */
.L_x_7397:
[----:B------:R-:W-:Y:S05]  /*22640*/  BSYNC B0 ;  /* 0x0000000000007941 */ /* 0x000fea0003800000 */
.L_x_7230:
[----:B------:R-:W-:-:S03]  /*22650*/  UMOV UR4, 0xffffffff ;  /* 0xffffffff00047882 */ /* 0x000fc60000000000 */
[----:B------:R-:W-:Y:S05]  /*22660*/  BRA.DIV UR4, `(.L_x_7232) ;  /* 0x0000002e04347947 */ /* 0x000fea000b800000 */
[----:B------:R-:W2:Y:S02]  /*22670*/  S2R R2, SR_TID.X ;  /* 0x0000000000027919 */ /* 0x000ea40000002100 */
[----:B--2---:R-:W-:-:S04]  /*22680*/  SHF.R.U32.HI R2, RZ, 0x5, R2 ;  /* 0x00000005ff027819 */ /* 0x004fc80000011602 */
[----:B------:R-:W-:-:S05]  /*22690*/  LOP3.LUT R2, R2, 0x3, RZ, 0xc0, !PT ;  /* 0x0000000302027812 */ /* 0x000fca00078ec0ff */
[----:B------:R2:W3:Y:S02]  /*226a0*/  SHFL.IDX PT, R14, R2, RZ, 0x1f ;  /* 0x00001fff020e7589 */ /* 0x0004e400000e0000 */
.L_x_7400:
[----:B---3--:R-:W-:-:S13]  /*226b0*/  ISETP.NE.AND P0, PT, R14, RZ, PT ;  /* 0x000000ff0e00720c */ /* 0x008fda0003f05270 */
[----:B------:R-:W-:Y:S05]  /*226c0*/  @P0 BRA `(.L_x_6836) ;  /* 0x0000000000940947 */ /* 0x000fea0003800000 */
[----:B------:R-:W-:-:S03]  /*226d0*/  UMOV UR4, 0xffffffff ;  /* 0xffffffff00047882 */ /* 0x000fc60000000000 */
[----:B------:R-:W-:Y:S05]  /*226e0*/  BRA.DIV UR4, `(.L_x_7233) ;  /* 0x0000002e04487947 */ /* 0x000fea000b800000 */
[----:B------:R-:W-:-:S13]  /*226f0*/  ELECT P6, URZ, PT ;  /* 0x00000000003f782f */ /* 0x000fda00038c0000 */
.L_x_7403:
[----:B------:R-:W-:Y:S05]  /*22700*/  @!P6 BRA `(.L_x_6836) ;  /* 0x000000000084e947 */ /* 0x000fea0003800000 */
[----:B------:R-:W-:-:S06]  /*22710*/  ULOP3.LUT UR4, UR36, 0x2, URZ, 0xfc, !UPT ;  /* 0x0000000224047892 */ /* 0x000fcc000f8efc3f */
[----:B--2---:R-:W-:-:S05]  /*22720*/  IMAD.U32 R2, RZ, RZ, UR4 ;  /* 0x00000004ff027e24 */ /* 0x004fca000f8e00ff */
[----:B------:R-:W-:-:S13]  /*22730*/  ISETP.NE.AND P2, PT, R2, 0x3, PT ;  /* 0x000000030200780c */ /* 0x000fda0003f45270 */
[----:B------:R-:W-:Y:S05]  /*22740*/  @!P2 BRA `(.L_x_7234) ;  /* 0x000000000004a947 */ /* 0x000fea0003800000 */
[----:B------:R-:W-:Y:S01]  /*22750*/  BPT.TRAP 0x1 ;  /* 0x000000040000795c */ /* 0x000fe20000300000 */
.L_x_7234:
        /* <DEDUP_REMOVED lines=14> */
.L_x_7404:
[----:B------:R-:W2:Y:S02]  /*22840*/  SYNCS.PHASECHK.TRANS64.TRYWAIT P0, [R7+URZ], R2 ;  /* 0x00000002070075a7 */ /* 0x000ea4000800017f */
[----:B--2---:R-:W-:Y:S05]  /*22850*/  @!P0 BRA `(.L_x_7236) ;  /* 0x0000002c00208947 */ /* 0x004fea0003800000 */
.L_x_7405:
[----:B------:R-:W-:Y:S05]  /*22860*/  @!P2 BRA `(.L_x_7237) ;  /* 0x000000000004a947 */ /* 0x000fea0003800000 */
[----:B------:R-:W-:Y:S01]  /*22870*/  BPT.TRAP 0x1 ;  /* 0x000000040000795c */ /* 0x000fe20000300000 */
.L_x_7237:
[----:B------:R-:W3:Y:S01]  /*22880*/  LDL.LU R4, [R1] ;  /* 0x0000000001047983 */ /* 0x000ee20000300800 */
[----:B------:R-:W-:-:S04]  /*22890*/  VIADD R0, R0, 0x28860 ;  /* 0x0002886000007836 */ /* 0x000fc80000000000 */
[----:B---3--:R-:W-:-:S04]  /*228a0*/  IMAD R4, R4, 0x8, R0 ;  /* 0x0000000804047824 */ /* 0x008fc800078e0200 */
[----:B------:R-:W3:Y:S02]  /*228b0*/  SYNCS.PHASECHK.TRANS64.TRYWAIT P0, [R4+URZ], R5 ;  /* 0x00000005040075a7 */ /* 0x000ee4000800017f */
[----:B---3--:R-:W-:Y:S05]  /*228c0*/  @!P0 BRA `(.L_x_7238) ;  /* 0x0000002c00188947 */ /* 0x008fea0003800000 */
.L_x_7406:
[----:B------:R-:W-:-:S07]  /*228d0*/  IMAD R3, R3, 0x8, R0 ;  /* 0x0000000803037824 */ /* 0x000fce00078e0200 */
.L_x_7239:
[----:B----4-:R4:W0:Y:S02]  /*228e0*/  SYNCS.PHASECHK.TRANS64.TRYWAIT P0, [R3+URZ], R2 ;  /* 0x00000002030075a7 */ /* 0x010824000800017f */
[----:B0-----:R-:W-:Y:S05]  /*228f0*/  @!P0 NANOSLEEP.SYNCS 0x989680 ;  /* 0x009896800000895d */ /* 0x001fea0003900000 */
[----:B------:R-:W0:Y:S02]  /*22900*/  @!P0 SYNCS.PHASECHK.TRANS64 P0, [R3+URZ], R2 ;  /* 0x00000002030085a7 */ /* 0x000e24000800007f */
[----:B0-----:R-:W-:Y:S05]  /*22910*/  @!P0 BRA `(.L_x_7239) ;  /* 0xfffffffc00f08947 */ /* 0x001fea000383ffff */
.L_x_6836:
[----:B------:R-:W-:Y:S05]  /*22920*/  BSYNC B7 ;  /* 0x0000000000077941 */ /* 0x000fea0003800000 */
.L_x_6833:
[----:B------:R-:W-:Y:S05]  /*22930*/  EXIT ;  /* 0x000000000000794d */ /* 0x000fea0003800000 */
.L_x_6866:
[----:B0-----:R0:W1:Y:S02]  /*22940*/  SYNCS.PHASECHK.TRANS64.TRYWAIT P6, [R103+URZ+0x28890], R124 ;  /* 0x0288907c670075a7 */ /* 0x00106400080c017f */
[----:B-1----:R-:W-:Y:S05]  /*22950*/  @!P6 NANOSLEEP.SYNCS 0x989680 ;  /* 0x009896800000e95d */ /* 0x002fea0003900000 */
[----:B------:R-:W1:Y:S02]  /*22960*/  @!P6 SYNCS.PHASECHK.TRANS64 P6, [R103+URZ+0x28890], R124 ;  /* 0x0288907c6700e5a7 */ /* 0x000e6400080c007f */
[----:B-1----:R-:W-:Y:S05]  /*22970*/  @!P6 BRA `(.L_x_6866) ;  /* 0xfffffffc00f0e947 */ /* 0x002fea000383ffff */
[----:B------:R-:W-:Y:S05]  /*22980*/  BRA `(.L_x_7240) ;  /* 0xfffffe0800787947 */ /* 0x000fea000383ffff */
.L_x_6902:
[----:B0-----:R0:W1:Y:S02]  /*22990*/  SYNCS.PHASECHK.TRANS64.TRYWAIT P4, [R103+URZ+0x28890], R124 ;  /* 0x0288907c670075a7 */ /* 0x001064000808017f */
[----:B-1----:R-:W-:Y:S05]  /*229a0*/  @!P4 NANOSLEEP.SYNCS 0x989680 ;  /* 0x009896800000c95d */ /* 0x002fea0003900000 */
[----:B------:R-:W1:Y:S02]  /*229b0*/  @!P4 SYNCS.PHASECHK.TRANS64 P4, [R103+URZ+0x28890], R124 ;  /* 0x0288907c6700c5a7 */ /* 0x000e64000808007f */
[----:B-1----:R-:W-:Y:S05]  /*229c0*/  @!P4 BRA `(.L_x_6902) ;  /* 0xfffffffc00f0c947 */ /* 0x002fea000383ffff */
[----:B------:R-:W-:Y:S05]  /*229d0*/  BRA `(.L_x_7241) ;  /* 0xfffffe2c00d87947 */ /* 0x000fea000383ffff */
.L_x_6919:
[----:B0-----:R0:W1:Y:S02]  /*229e0*/  SYNCS.PHASECHK.TRANS64.TRYWAIT P3, [R103+URZ+0x28890], R124 ;  /* 0x0288907c670075a7 */ /* 0x001064000806017f */
[----:B-1----:R-:W-:Y:S05]  /*229f0*/  @!P3 NANOSLEEP.SYNCS 0x989680 ;  /* 0x009896800000b95d */ /* 0x002fea0003900000 */
[----:B------:R-:W1:Y:S02]  /*22a00*/  @!P3 SYNCS.PHASECHK.TRANS64 P3, [R103+URZ+0x28890], R124 ;  /* 0x0288907c6700b5a7 */ /* 0x000e64000806007f */
[----:B-1----:R-:W-:Y:S05]  /*22a10*/  @!P3 BRA `(.L_x_6919) ;  /* 0xfffffffc00f0b947 */ /* 0x002fea000383ffff */
[----:B------:R-:W-:Y:S05]  /*22a20*/  BRA `(.L_x_7242) ;  /* 0xfffffe5000047947 */ /* 0x000fea000383ffff */
.L_x_6929:
[----:B--2---:R2:W3:Y:S02]  /*22a30*/  SYNCS.PHASECHK.TRANS64.TRYWAIT P0, [R103+URZ+0x288b0], R124 ;  /* 0x0288b07c670075a7 */ /* 0x0044e4000800017f */
[----:B---3--:R-:W-:Y:S05]  /*22a40*/  @!P0 NANOSLEEP.SYNCS 0x989680 ;  /* 0x009896800000895d */ /* 0x008fea0003900000 */
[----:B------:R-:W3:Y:S02]  /*22a50*/  @!P0 SYNCS.PHASECHK.TRANS64 P0, [R103+URZ+0x288b0], R124 ;  /* 0x0288b07c670085a7 */ /* 0x000ee4000800007f */
[----:B---3--:R-:W-:Y:S05]  /*22a60*/  @!P0 BRA `(.L_x_6929) ;  /* 0xfffffffc00f08947 */ /* 0x008fea000383ffff */
[----:B------:R-:W-:Y:S05]  /*22a70*/  BRA `(.L_x_7243) ;  /* 0xfffffe5400a07947 */ /* 0x000fea000383ffff */
.L_x_6949:
[----:B------:R-:W-:Y:S01]  /*22a80*/  BSSY B0, `(.L_x_7244) ;  /* 0x0000008000007945 */ /* 0x000fe20003800000 */
[----:B------:R-:W-:Y:S02]  /*22a90*/  IMAD.MOV.U32 R13, RZ, RZ, R228 ;  /* 0x000000ffff0d7224 */ /* 0x000fe400078e00e4 */
[----:B------:R-:W-:Y:S02]  /*22aa0*/  IMAD.MOV.U32 R12, RZ, RZ, RZ ;  /* 0x000000ffff0c7224 */ /* 0x000fe400078e00ff */
[----:B------:R-:W-:Y:S02]  /*22ab0*/  IMAD.MOV.U32 R11, RZ, RZ, 0x1f ;  /* 0x0000001fff0b7424 */ /* 0x000fe400078e00ff */
[----:B------:R-:W-:-:S07]  /*22ac0*/  IMAD.MOV.U32 R15, RZ, RZ, -0x1 ;  /* 0xffffffffff0f7424 */ /* 0x000fce00078e00ff */
[----:B-----5:R-:W-:Y:S05]  /*22ad0*/  WARPSYNC.COLLECTIVE R15, `(.L_x_7245) ;  /* 0x000000000f087348 */ /* 0x020fea0003c00000 */
[----:B------:R0:W1:Y:S02]  /*22ae0*/  SHFL.IDX P6, R14, R13, R12, R11 ;  /* 0x0000000c0d0e7389 */ /* 0x00006400000c000b */
[----:B01---5:R-:W-:Y:S01]  /*22af0*/  ENDCOLLECTIVE ;  /* 0x000000000000791b */ /* 0x023fe20003800000 */
.L_x_7245:
[----:B------:R-:W-:Y:S05]  /*22b00*/  BSYNC B0 ;  /* 0x0000000000007941 */ /* 0x000fea0003800000 */
.L_x_7244:
[----:B------:R-:W-:Y:S01]  /*22b10*/  IMAD.MOV.U32 R196, RZ, RZ, R14 ;  /* 0x000000ffffc47224 */ /* 0x000fe200078e000e */
[----:B------:R-:W-:Y:S06]  /*22b20*/  BRA `(.L_x_7246) ;  /* 0xfffffe6000987947 */ /* 0x000fec000383ffff */
.L_x_6967:
[----:B------:R-:W-:Y:S01]  /*22b30*/  BSSY B1, `(.L_x_7247) ;  /* 0x0000008000017945 */ /* 0x000fe20003800000 */
[----:B------:R-:W-:Y:S02]  /*22b40*/  IMAD.MOV.U32 R13, RZ, RZ, R5 ;  /* 0x000000ffff0d7224 */ /* 0x000fe400078e0005 */
[----:B------:R-:W-:Y:S02]  /*22b50*/  IMAD.MOV.U32 R12, RZ, RZ, RZ ;  /* 0x000000ffff0c7224 */ /* 0x000fe400078e00ff */
[----:B------:R-:W-:Y:S02]  /*22b60*/  IMAD.MOV.U32 R11, RZ, RZ, 0x181f ;  /* 0x0000181fff0b7424 */ /* 0x000fe400078e00ff */
[----:B------:R-:W-:-:S07]  /*22b70*/  IMAD.MOV.U32 R15, RZ, RZ, -0x1 ;  /* 0xffffffffff0f7424 */ /* 0x000fce00078e00ff */
[----:B01---5:R-:W-:Y:S05]  /*22b80*/  WARPSYNC.COLLECTIVE R15, `(.L_x_7248) ;  /* 0x000000000f087348 */ /* 0x023fea0003c00000 */
[----:B------:R2:W3:Y:S02]  /*22b90*/  SHFL.IDX P6, R14, R13, R12, R11 ;  /* 0x0000000c0d0e7389 */ /* 0x0004e400000c000b */
[----:B0123-5:R-:W-:Y:S01]  /*22ba0*/  ENDCOLLECTIVE ;  /* 0x000000000000791b */ /* 0x02ffe20003800000 */
.L_x_7248:
[----:B------:R-:W-:Y:S05]  /*22bb0*/  BSYNC B1 ;  /* 0x0000000000017941 */ /* 0x000fea0003800000 */
.L_x_7247:
[----:B------:R-:W-:Y:S05]  /*22bc0*/  BRA `(.L_x_7249) ;  /* 0xfffffe7400187947 */ /* 0x000fea000383ffff */
.L_x_6968:
[----:B------:R-:W-:Y:S01]  /*22bd0*/  BSSY B1, `(.L_x_7250) ;  /* 0x0000008000017945 */ /* 0x000fe20003800000 */
[----:B------:R-:W-:Y:S01]  /*22be0*/  MOV R13, R4 ;  /* 0x00000004000d7202 */ /* 0x000fe20000000f00 */
[----:B------:R-:W-:Y:S02]  /*22bf0*/  IMAD.MOV.U32 R12, RZ, RZ, RZ ;  /* 0x000000ffff0c7224 */ /* 0x000fe400078e00ff */
[----:B------:R-:W-:Y:S02]  /*22c00*/  IMAD.MOV.U32 R11, RZ, RZ, 0x181f ;  /* 0x0000181fff0b7424 */ /* 0x000fe400078e00ff */
[----:B------:R-:W-:-:S07]  /*22c10*/  IMAD.MOV.U32 R15, RZ, RZ, -0x1 ;  /* 0xffffffffff0f7424 */ /* 0x000fce00078e00ff */
[----:B01---5:R-:W-:Y:S05]  /*22c20*/  WARPSYNC.COLLECTIVE R15, `(.L_x_7251) ;  /* 0x000000000f087348 */ /* 0x023fea0003c00000 */
[----:B------:R2:W3:Y:S02]  /*22c30*/  SHFL.IDX P6, R14, R13, R12, R11 ;  /* 0x0000000c0d0e7389 */ /* 0x0004e400000c000b */
[----:B0123-5:R-:W-:Y:S01]  /*22c40*/  ENDCOLLECTIVE ;  /* 0x000000000000791b */ /* 0x02ffe20003800000 */
.L_x_7251:
[----:B------:R-:W-:Y:S05]  /*22c50*/  BSYNC B1 ;  /* 0x0000000000017941 */ /* 0x000fea0003800000 */
.L_x_7250:
[----:B------:R-:W-:Y:S05]  /*22c60*/  BRA `(.L_x_7252) ;  /* 0xfffffe7000f87947 */ /* 0x000fea000383ffff */
.L_x_6969:
        /* <DEDUP_REMOVED lines=8> */
.L_x_7254:
[----:B------:R-:W-:Y:S05]  /*22cf0*/  BSYNC B1 ;  /* 0x0000000000017941 */ /* 0x000fea0003800000 */
.L_x_7253:
[----:B------:R-:W-:Y:S05]  /*22d00*/  BRA `(.L_x_7255) ;  /* 0xfffffe7000d87947 */ /* 0x000fea000383ffff */
.L_x_6970:
        /* <DEDUP_REMOVED lines=8> */
.L_x_7257:
[----:B------:R-:W-:Y:S05]  /*22d90*/  BSYNC B1 ;  /* 0x0000000000017941 */ /* 0x000fea0003800000 */
.L_x_7256:
[----:B------:R-:W-:Y:S05]  /*22da0*/  BRA `(.L_x_7258) ;  /* 0xfffffe7000b87947 */ /* 0x000fea000383ffff */
.L_x_6971:
[----:B------:R-:W-:Y:S01]  /*22db0*/  BSSY B1, `(.L_x_7259) ;  /* 0x0000008000017945 */ /* 0x000fe20003800000 */
[----:B------:R-:W-:Y:S02]  /*22dc0*/  IMAD.MOV.U32 R13, RZ, RZ, R5 ;  /* 0x000000ffff0d7224 */ /* 0x000fe400078e0005 */
[----:B------:R-:W-:Y:S02]  /*22dd0*/  IMAD.MOV.U32 R12, RZ, RZ, 0x1 ;  /* 0x00000001ff0c7424 */ /* 0x000fe400078e00ff */
[----:B------:R-:W-:Y:S02]  /*22de0*/  IMAD.MOV.U32 R11, RZ, RZ, 0x181f ;  /* 0x0000181fff0b7424 */ /* 0x000fe400078e00ff */
[----:B------:R-:W-:-:S07]  /*22df0*/  IMAD.MOV.U32 R15, RZ, RZ, -0x1 ;  /* 0xffffffffff0f7424 */ /* 0x000fce00078e00ff */
[----:B01---5:R-:W-:Y:S05]  /*22e00*/  WARPSYNC.COLLECTIVE R15, `(.L_x_7260) ;  /* 0x000000000f087348 */ /* 0x023fea0003c00000 */
[----:B------:R2:W3:Y:S02]  /*22e10*/  SHFL.IDX P6, R14, R13, R12, R11 ;  /* 0x0000000c0d0e7389 */ /* 0x0004e400000c000b */
[----:B0123-5:R-:W-:Y:S01]  /*22e20*/  ENDCOLLECTIVE ;  /* 0x000000000000791b */ /* 0x02ffe20003800000 */
.L_x_7260:
[----:B------:R-:W-:Y:S05]  /*22e30*/  BSYNC B1 ;  /* 0x0000000000017941 */ /* 0x000fea0003800000 */
.L_x_7259:
[----:B------:R-:W-:Y:S05]  /*22e40*/  BRA `(.L_x_7261) ;  /* 0xfffffe7000987947 */ /* 0x000fea000383ffff */
.L_x_6972:
        /* <DEDUP_REMOVED lines=8> */
.L_x_7263:
[----:B------:R-:W-:Y:S05]  /*22ed0*/  BSYNC B1 ;  /* 0x0000000000017941 */ /* 0x000fea0003800000 */
.L_x_7262:
[----:B------:R-:W-:Y:S05]  /*22ee0*/  BRA `(.L_x_7264) ;  /* 0xfffffe7000787947 */ /* 0x000fea000383ffff */
.L_x_6973:
        /* <DEDUP_REMOVED lines=8> */
.L_x_7266:
[----:B------:R-:W-:Y:S05]  /*22f70*/  BSYNC B1 ;  /* 0x0000000000017941 */ /* 0x000fea0003800000 */
.L_x_7265:
[----:B------:R-:W-:Y:S05]  /*22f80*/  BRA `(.L_x_7267) ;  /* 0xfffffe7000587947 */ /* 0x000fea000383ffff */
.L_x_6974:
        /* <DEDUP_REMOVED lines=8> */
.L_x_7269:
[----:B------:R-:W-:Y:S05]  /*23010*/  BSYNC B1 ;  /* 0x0000000000017941 */ /* 0x000fea0003800000 */
.L_x_7268:
[----:B------:R-:W-:Y:S05]  /*23020*/  BRA `(.L_x_7270) ;  /* 0xfffffe7000387947 */ /* 0x000fea000383ffff */
.L_x_6975:
[----:B------:R-:W-:Y:S01]  /*23030*/  BSSY B1, `(.L_x_7271) ;  /* 0x0000008000017945 */ /* 0x000fe20003800000 */
[----:B------:R-:W-:Y:S01]  /*23040*/  IMAD.MOV.U32 R13, RZ, RZ, R5 ;  /* 0x000000ffff0d7224 */ /* 0x000fe200078e0005 */
[----:B------:R-:W-:Y:S01]  /*23050*/  MOV R12, 0x2 ;  /* 0x00000002000c7802 */ /* 0x000fe20000000f00 */
[----:B------:R-:W-:Y:S02]  /*23060*/  IMAD.MOV.U32 R11, RZ, RZ, 0x181f ;  /* 0x0000181fff0b7424 */ /* 0x000fe400078e00ff */
[----:B------:R-:W-:-:S07]  /*23070*/  IMAD.MOV.U32 R15, RZ, RZ, -0x1 ;  /* 0xffffffffff0f7424 */ /* 0x000fce00078e00ff */
[----:B01---5:R-:W-:Y:S05]  /*23080*/  WARPSYNC.COLLECTIVE R15, `(.L_x_7272) ;  /* 0x000000000f087348 */ /* 0x023fea0003c00000 */
[----:B------:R2:W3:Y:S02]  /*23090*/  SHFL.IDX P6, R14, R13, R12, R11 ;  /* 0x0000000c0d0e7389 */ /* 0x0004e400000c000b */
[----:B0123-5:R-:W-:Y:S01]  /*230a0*/  ENDCOLLECTIVE ;  /* 0x000000000000791b */ /* 0x02ffe20003800000 */
.L_x_7272:
[----:B------:R-:W-:Y:S05]  /*230b0*/  BSYNC B1 ;  /* 0x0000000000017941 */ /* 0x000fea0003800000 */
.L_x_7271:
[----:B------:R-:W-:Y:S05]  /*230c0*/  BRA `(.L_x_7273) ;  /* 0xfffffe7000187947 */ /* 0x000fea000383ffff */
.L_x_6976:
        /* <DEDUP_REMOVED lines=8> */
.L_x_7275:
[----:B------:R-:W-:Y:S05]  /*23150*/  BSYNC B1 ;  /* 0x0000000000017941 */ /* 0x000fea0003800000 */
.L_x_7274:
[----:B------:R-:W-:Y:S05]  /*23160*/  BRA `(.L_x_7276) ;  /* 0xfffffe6c00f87947 */ /* 0x000fea000383ffff */
.L_x_6977:
        /* <DEDUP_REMOVED lines=8> */
.L_x_7278:
[----:B------:R-:W-:Y:S05]  /*231f0*/  BSYNC B1 ;  /* 0x0000000000017941 */ /* 0x000fea0003800000 */
.L_x_7277:
[----:B------:R-:W-:Y:S05]  /*23200*/  BRA `(.L_x_7279) ;  /* 0xfffffe6c00d87947 */ /* 0x000fea000383ffff */
.L_x_6978:
        /* <DEDUP_REMOVED lines=8> */
.L_x_7281:
[----:B------:R-:W-:Y:S05]  /*23290*/  BSYNC B1 ;  /* 0x0000000000017941 */ /* 0x000fea0003800000 */
.L_x_7280:
[----:B------:R-:W-:Y:S05]  /*232a0*/  BRA `(.L_x_7282) ;  /* 0xfffffe6c00b87947 */ /* 0x000fea000383ffff */
.L_x_6979:
        /* <DEDUP_REMOVED lines=8> */
.L_x_7284:
[----:B------:R-:W-:Y:S05]  /*23330*/  BSYNC B1 ;  /* 0x0000000000017941 */ /* 0x000fea0003800000 */
.L_x_7283:
[----:B------:R-:W-:Y:S05]  /*23340*/  BRA `(.L_x_7285) ;  /* 0xfffffe6c00987947 */ /* 0x000fea000383ffff */
.L_x_6980:
        /* <DEDUP_REMOVED lines=8> */
.L_x_7287:
[----:B------:R-:W-:Y:S05]  /*233d0*/  BSYNC B1 ;  /* 0x0000000000017941 */ /* 0x000fea0003800000 */
.L_x_7286:
[----:B------:R-:W-:Y:S05]  /*233e0*/  BRA `(.L_x_7288) ;  /* 0xfffffe6c007c7947 */ /* 0x000fea000383ffff */
.L_x_6981:
        /* <DEDUP_REMOVED lines=8> */
.L_x_7290:
[----:B------:R-:W-:Y:S05]  /*23470*/  BSYNC B1 ;  /* 0x0000000000017941 */ /* 0x000fea0003800000 */
.L_x_7289:
[----:B------:R-:W-:Y:S05]  /*23480*/  BRA `(.L_x_7291) ;  /* 0xfffffe6c00607947 */ /* 0x000fea000383ffff */
.L_x_6982:
        /* <DEDUP_REMOVED lines=8> */
.L_x_7293:
[----:B------:R-:W-:Y:S05]  /*23510*/  BSYNC B1 ;  /* 0x0000000000017941 */ /* 0x000fea0003800000 */
.L_x_7292:
[----:B------:R-:W-:Y:S05]  /*23520*/  BRA `(.L_x_7294) ;  /* 0xfffffe6c00447947 */ /* 0x000fea000383ffff */
.L_x_6984:
[----:B--2---:R2:W3:Y:S02]  /*23530*/  SYNCS.PHASECHK.TRANS64.TRYWAIT P4, [R2+URZ+0x28800], R3 ;  /* 0x02880003020075a7 */ /* 0x0044e4000808017f */
[----:B---3--:R-:W-:Y:S05]  /*23540*/  @!P4 NANOSLEEP.SYNCS 0x989680 ;  /* 0x009896800000c95d */ /* 0x008fea0003900000 */
[----:B------:R-:W3:Y:S02]  /*23550*/  @!P4 SYNCS.PHASECHK.TRANS64 P4, [R2+URZ+0x28800], R3 ;  /* 0x028800030200c5a7 */ /* 0x000ee4000808007f */
[----:B---3--:R-:W-:Y:S05]  /*23560*/  @!P4 BRA `(.L_x_6984) ;  /* 0xfffffffc00f0c947 */ /* 0x008fea000383ffff */
[----:B------:R-:W-:Y:S05]  /*23570*/  BRA `(.L_x_7295) ;  /* 0xfffffe6c00a87947 */ /* 0x000fea000383ffff */
.L_x_7000:
        /* <DEDUP_REMOVED lines=8> */
.L_x_7297:
[----:B------:R-:W-:Y:S05]  /*23600*/  BSYNC B1 ;  /* 0x0000000000017941 */ /* 0x000fea0003800000 */
.L_x_7296:
[----:B------:R-:W-:Y:S05]  /*23610*/  BRA `(.L_x_7298) ;  /* 0xfffffe8c00207947 */ /* 0x000fea000383ffff */
.L_x_7001:
        /* <DEDUP_REMOVED lines=8> */
.L_x_7300:
[----:B------:R-:W-:Y:S05]  /*236a0*/  BSYNC B1 ;  /* 0x0000000000017941 */ /* 0x000fea0003800000 */
.L_x_7299:
[----:B------:R-:W-:Y:S05]  /*236b0*/  BRA `(.L_x_7301) ;  /* 0xfffffe8c00007947 */ /* 0x000fea000383ffff */
.L_x_7002:
        /* <DEDUP_REMOVED lines=8> */
.L_x_7303:
[----:B------:R-:W-:Y:S05]  /*23740*/  BSYNC B1 ;  /* 0x0000000000017941 */ /* 0x000fea0003800000 */
.L_x_7302:
[----:B------:R-:W-:Y:S05]  /*23750*/  BRA `(.L_x_7304) ;  /* 0xfffffe8800e07947 */ /* 0x000fea000383ffff */
.L_x_7003:
        /* <DEDUP_REMOVED lines=8> */
.L_x_7306:
[----:B------:R-:W-:Y:S05]  /*237e0*/  BSYNC B1 ;  /* 0x0000000000017941 */ /* 0x000fea0003800000 */
.L_x_7305:
[----:B------:R-:W-:Y:S05]  /*237f0*/  BRA `(.L_x_7307) ;  /* 0xfffffe8800c07947 */ /* 0x000fea000383ffff */
.L_x_7004:
[----:B------:R-:W-:Y:S01]  /*23800*/  BSSY B1, `(.L_x_7308) ;  /* 0x0000008000017945 */ /* 0x000fe20003800000 */
[----:B------:R-:W-:Y:S02]  /*23810*/  IMAD.MOV.U32 R13, RZ, RZ, R9 ;  /* 0x000000ffff0d7224 */ /* 0x000fe400078e0009 */
[----:B------:R-:W-:Y:S02]  /*23820*/  IMAD.MOV.U32 R12, RZ, RZ, 0x1 ;  /* 0x00000001ff0c7424 */ /* 0x000fe400078e00ff */
[----:B------:R-:W-:Y:S02]  /*23830*/  IMAD.MOV.U32 R11, RZ, RZ, 0x181f ;  /* 0x0000181fff0b7424 */ /* 0x000fe400078e00ff */
[----:B------:R-:W-:-:S07]  /*23840*/  IMAD.MOV.U32 R15, RZ, RZ, -0x1 ;  /* 0xffffffffff0f7424 */ /* 0x000fce00078e00ff */
[----:B-----5:R-:W-:Y:S05]  /*23850*/  WARPSYNC.COLLECTIVE R15, `(.L_x_7309) ;  /* 0x000000000f087348 */ /* 0x020fea0003c00000 */
[----:B------:R0:W1:Y:S02]  /*23860*/  SHFL.IDX P6, R14, R13, R12, R11 ;  /* 0x0000000c0d0e7389 */ /* 0x00006400000c000b */
[----:B01---5:R-:W-:Y:S01]  /*23870*/  ENDCOLLECTIVE ;  /* 0x000000000000791b */ /* 0x023fe20003800000 */
.L_x_7309:
[----:B------:R-:W-:Y:S05]  /*23880*/  BSYNC B1 ;  /* 0x0000000000017941 */ /* 0x000fea0003800000 */
.L_x_7308:
[----:B------:R-:W-:Y:S05]  /*23890*/  BRA `(.L_x_7310) ;  /* 0xfffffe8800a07947 */ /* 0x000fea000383ffff */
.L_x_7005:
        /* <DEDUP_REMOVED lines=8> */
.L_x_7312:
[----:B------:R-:W-:Y:S05]  /*23920*/  BSYNC B1 ;  /* 0x0000000000017941 */ /* 0x000fea0003800000 */
.L_x_7311:
[----:B------:R-:W-:Y:S05]  /*23930*/  BRA `(.L_x_7313) ;  /* 0xfffffe8800807947 */ /* 0x000fea000383ffff */
.L_x_7006:
[----:B------:R-:W-:Y:S01]  /*23940*/  BSSY B1, `(.L_x_7314) ;  /* 0x0000008000017945 */ /* 0x000fe20003800000 */
[----:B------:R-:W-:Y:S01]  /*23950*/  IMAD.MOV.U32 R13, RZ, RZ, R3 ;  /* 0x000000ffff0d7224 */ /* 0x000fe200078e0003 */
[----:B------:R-:W-:Y:S01]  /*23960*/  MOV R15, 0xffffffff ;  /* 0xffffffff000f7802 */ /* 0x000fe20000000f00 */
[----:B------:R-:W-:Y:S02]  /*23970*/  IMAD.MOV.U32 R12, RZ, RZ, 0x1 ;  /* 0x00000001ff0c7424 */ /* 0x000fe400078e00ff */
[----:B------:R-:W-:-:S07]  /*23980*/  IMAD.MOV.U32 R11, RZ, RZ, 0x181f ;  /* 0x0000181fff0b7424 */ /* 0x000fce00078e00ff */
[----:B-----5:R-:W-:Y:S05]  /*23990*/  WARPSYNC.COLLECTIVE R15, `(.L_x_7315) ;  /* 0x000000000f087348 */ /* 0x020fea0003c00000 */
[----:B------:R0:W1:Y:S02]  /*239a0*/  SHFL.IDX P6, R14, R13, R12, R11 ;  /* 0x0000000c0d0e7389 */ /* 0x00006400000c000b */
[----:B01---5:R-:W-:Y:S01]  /*239b0*/  ENDCOLLECTIVE ;  /* 0x000000000000791b */ /* 0x023fe20003800000 */
.L_x_7315:
[----:B------:R-:W-:Y:S05]  /*239c0*/  BSYNC B1 ;  /* 0x0000000000017941 */ /* 0x000fea0003800000 */
.L_x_7314:
[----:B------:R-:W-:Y:S05]  /*239d0*/  BRA `(.L_x_7316) ;  /* 0xfffffe8800607947 */ /* 0x000fea000383ffff */
.L_x_7007:
        /* <DEDUP_REMOVED lines=8> */
.L_x_7318:
[----:B------:R-:W-:Y:S05]  /*23a60*/  BSYNC B1 ;  /* 0x0000000000017941 */ /* 0x000fea0003800000 */
.L_x_7317:
[----:B------:R-:W-:Y:S05]  /*23a70*/  BRA `(.L_x_7319) ;  /* 0xfffffe8800407947 */ /* 0x000fea000383ffff */
.L_x_7008:
        /* <DEDUP_REMOVED lines=8> */
.L_x_7321:
[----:B------:R-:W-:Y:S05]  /*23b00*/  BSYNC B1 ;  /* 0x0000000000017941 */ /* 0x000fea0003800000 */
.L_x_7320:
[----:B------:R-:W-:Y:S05]  /*23b10*/  BRA `(.L_x_7322) ;  /* 0xfffffe8800207947 */ /* 0x000fea000383ffff */
.L_x_7009:
        /* <DEDUP_REMOVED lines=8> */
.L_x_7324:
[----:B------:R-:W-:Y:S05]  /*23ba0*/  BSYNC B1 ;  /* 0x0000000000017941 */ /* 0x000fea0003800000 */
.L_x_7323:
[----:B------:R-:W-:Y:S05]  /*23bb0*/  BRA `(.L_x_7325) ;  /* 0xfffffe8800007947 */ /* 0x000fea000383ffff */
.L_x_7010:
        /* <DEDUP_REMOVED lines=8> */
.L_x_7327:
[----:B------:R-:W-:Y:S05]  /*23c40*/  BSYNC B1 ;  /* 0x0000000000017941 */ /* 0x000fea0003800000 */
.L_x_7326:
[----:B------:R-:W-:Y:S05]  /*23c50*/  BRA `(.L_x_7328) ;  /* 0xfffffe8400e07947 */ /* 0x000fea000383ffff */
.L_x_7011:
        /* <DEDUP_REMOVED lines=8> */
.L_x_7330:
[----:B------:R-:W-:Y:S05]  /*23ce0*/  BSYNC B1 ;  /* 0x0000000000017941 */ /* 0x000fea0003800000 */
.L_x_7329:
[----:B------:R-:W-:Y:S05]  /*23cf0*/  BRA `(.L_x_7331) ;  /* 0xfffffe8400c07947 */ /* 0x000fea000383ffff */
.L_x_7012:
        /* <DEDUP_REMOVED lines=8> */
.L_x_7333:
[----:B------:R-:W-:Y:S05]  /*23d80*/  BSYNC B1 ;  /* 0x0000000000017941 */ /* 0x000fea0003800000 */
.L_x_7332:
[----:B------:R-:W-:Y:S05]  /*23d90*/  BRA `(.L_x_7334) ;  /* 0xfffffe8400a07947 */ /* 0x000fea000383ffff */
.L_x_7013:
        /* <DEDUP_REMOVED lines=8> */
.L_x_7336:
[----:B------:R-:W-:Y:S05]  /*23e20*/  BSYNC B1 ;  /* 0x0000000000017941 */ /* 0x000fea0003800000 */
.L_x_7335:
[----:B------:R-:W-:Y:S05]  /*23e30*/  BRA `(.L_x_7337) ;  /* 0xfffffe8400807947 */ /* 0x000fea000383ffff */
.L_x_7014:
[----:B------:R-:W-:Y:S01]  /*23e40*/  BSSY B1, `(.L_x_7338) ;  /* 0x0000008000017945 */ /* 0x000fe20003800000 */
[----:B------:R-:W-:Y:S01]  /*23e50*/  MOV R13, R3 ;  /* 0x00000003000d7202 */ /* 0x000fe20000000f00 */
[----:B------:R-:W-:Y:S02]  /*23e60*/  IMAD.MOV.U32 R12, RZ, RZ, 0x3 ;  /* 0x00000003ff0c7424 */ /* 0x000fe400078e00ff */
[----:B------:R-:W-:Y:S02]  /*23e70*/  IMAD.MOV.U32 R11, RZ, RZ, 0x181f ;  /* 0x0000181fff0b7424 */ /* 0x000fe400078e00ff */
[----:B------:R-:W-:-:S07]  /*23e80*/  IMAD.MOV.U32 R15, RZ, RZ, -0x1 ;  /* 0xffffffffff0f7424 */ /* 0x000fce00078e00ff */
[----:B-----5:R-:W-:Y:S05]  /*23e90*/  WARPSYNC.COLLECTIVE R15, `(.L_x_7339) ;  /* 0x000000000f087348 */ /* 0x020fea0003c00000 */
[----:B------:R0:W1:Y:S02]  /*23ea0*/  SHFL.IDX P6, R14, R13, R12, R11 ;  /* 0x0000000c0d0e7389 */ /* 0x00006400000c000b */
[----:B01---5:R-:W-:Y:S01]  /*23eb0*/  ENDCOLLECTIVE ;  /* 0x000000000000791b */ /* 0x023fe20003800000 */
.L_x_7339:
[----:B------:R-:W-:Y:S05]  /*23ec0*/  BSYNC B1 ;  /* 0x0000000000017941 */ /* 0x000fea0003800000 */
.L_x_7338:
[----:B------:R-:W-:Y:S05]  /*23ed0*/  BRA `(.L_x_7340) ;  /* 0xfffffe8400607947 */ /* 0x000fea000383ffff */
.L_x_7015:
        /* <DEDUP_REMOVED lines=8> */
.L_x_7342:
[----:B------:R-:W-:Y:S05]  /*23f60*/  BSYNC B1 ;  /* 0x0000000000017941 */ /* 0x000fea0003800000 */
.L_x_7341:
[----:B------:R-:W-:Y:S05]  /*23f70*/  BRA `(.L_x_7343) ;  /* 0xfffffe8400407947 */ /* 0x000fea000383ffff */
.L_x_7017:
[----:B0-----:R0:W1:Y:S02]  /*23f80*/  SYNCS.PHASECHK.TRANS64.TRYWAIT P4, [R2+URZ+0x28800], R9 ;  /* 0x02880009020075a7 */ /* 0x001064000808017f */
[----:B-1----:R-:W-:Y:S05]  /*23f90*/  @!P4 NANOSLEEP.SYNCS 0x989680 ;  /* 0x009896800000c95d */ /* 0x002fea0003900000 */
[----:B------:R-:W1:Y:S02]  /*23fa0*/  @!P4 SYNCS.PHASECHK.TRANS64 P4, [R2+URZ+0x28800], R9 ;  /* 0x028800090200c5a7 */ /* 0x000e64000808007f */
[----:B-1----:R-:W-:Y:S05]  /*23fb0*/  @!P4 BRA `(.L_x_7017) ;  /* 0xfffffffc00f0c947 */ /* 0x002fea000383ffff */
[----:B------:R-:W-:Y:S05]  /*23fc0*/  BRA `(.L_x_7344) ;  /* 0xfffffe88001c7947 */ /* 0x000fea000383ffff */
.L_x_7027:
[----:B--2---:R2:W3:Y:S02]  /*23fd0*/  SYNCS.PHASECHK.TRANS64.TRYWAIT P2, [R3+URZ+0x28830], R0 ;  /* 0x02883000030075a7 */ /* 0x0044e4000804017f */
[----:B---3--:R-:W-:Y:S05]  /*23fe0*/  @!P2 NANOSLEEP.SYNCS 0x989680 ;  /* 0x009896800000a95d */ /* 0x008fea0003900000 */
[----:B------:R-:W3:Y:S02]  /*23ff0*/  @!P2 SYNCS.PHASECHK.TRANS64 P2, [R3+URZ+0x28830], R0 ;  /* 0x028830000300a5a7 */ /* 0x000ee4000804007f */
[----:B---3--:R-:W-:Y:S05]  /*24000*/  @!P2 BRA `(.L_x_7027) ;  /* 0xfffffffc00f0a947 */ /* 0x008fea000383ffff */
[----:B------:R-:W-:Y:S05]  /*24010*/  BRA `(.L_x_7026) ;  /* 0xfffffea0007c7947 */ /* 0x000fea000383ffff */
.L_x_7045:
[----:B-1----:R1:W2:Y:S02]  /*24020*/  SYNCS.PHASECHK.TRANS64.TRYWAIT P4, [R10+URZ+0x28830], R7 ;  /* 0x028830070a0075a7 */ /* 0x0022a4000808017f */
[----:B--2---:R-:W-:Y:S05]  /*24030*/  @!P4 NANOSLEEP.SYNCS 0x989680 ;  /* 0x009896800000c95d */ /* 0x004fea0003900000 */
[----:B------:R-:W2:Y:S02]  /*24040*/  @!P4 SYNCS.PHASECHK.TRANS64 P4, [R10+URZ+0x28830], R7 ;  /* 0x028830070a00c5a7 */ /* 0x000ea4000808007f */
[----:B--2---:R-:W-:Y:S05]  /*24050*/  @!P4 BRA `(.L_x_7045) ;  /* 0xfffffffc00f0c947 */ /* 0x004fea000383ffff */
[----:B------:R-:W-:Y:S05]  /*24060*/  BRA `(.L_x_7044) ;  /* 0xfffffed4002c7947 */ /* 0x000fea000383ffff */
.L_x_7049:
[----:B-1----:R1:W2:Y:S02]  /*24070*/  SYNCS.PHASECHK.TRANS64.TRYWAIT P3, [R10+URZ+0x28850], R7 ;  /* 0x028850070a0075a7 */ /* 0x0022a4000806017f */
[----:B--2---:R-:W-:Y:S05]  /*24080*/  @!P3 NANOSLEEP.SYNCS 0x989680 ;  /* 0x009896800000b95d */ /* 0x004fea0003900000 */
[----:B------:R-:W2:Y:S02]  /*24090*/  @!P3 SYNCS.PHASECHK.TRANS64 P3, [R10+URZ+0x28850], R7 ;  /* 0x028850070a00b5a7 */ /* 0x000ea4000806007f */
[----:B--2---:R-:W-:Y:S05]  /*240a0*/  @!P3 BRA `(.L_x_7049) ;  /* 0xfffffffc00f0b947 */ /* 0x004fea000383ffff */
[----:B------:R-:W-:Y:S05]  /*240b0*/  BRA `(.L_x_7046) ;  /* 0xfffffed8003c7947 */ /* 0x000fea000383ffff */
.L_x_7068:
[----:B-1----:R1:W2:Y:S02]  /*240c0*/  SYNCS.PHASECHK.TRANS64.TRYWAIT P3, [R0+URZ+0x28830], R9 ;  /* 0x02883009000075a7 */ /* 0x0022a4000806017f */
[----:B--2---:R-:W-:Y:S05]  /*240d0*/  @!P3 NANOSLEEP.SYNCS 0x989680 ;  /* 0x009896800000b95d */ /* 0x004fea0003900000 */
[----:B------:R-:W2:Y:S02]  /*240e0*/  @!P3 SYNCS.PHASECHK.TRANS64 P3, [R0+URZ+0x28830], R9 ;  /* 0x028830090000b5a7 */ /* 0x000ea4000806007f */
[----:B--2---:R-:W-:Y:S05]  /*240f0*/  @!P3 BRA `(.L_x_7068) ;  /* 0xfffffffc00f0b947 */ /* 0x004fea000383ffff */
[----:B------:R-:W-:Y:S05]  /*24100*/  BRA `(.L_x_7067) ;  /* 0xffffff08001c7947 */ /* 0x000fea000383ffff */
.L_x_7072:
[----:B-1----:R1:W2:Y:S02]  /*24110*/  SYNCS.PHASECHK.TRANS64.TRYWAIT P2, [R9+URZ+0x28850], R0 ;  /* 0x02885000090075a7 */ /* 0x0022a4000804017f */
[----:B--2---:R-:W-:Y:S05]  /*24120*/  @!P2 NANOSLEEP.SYNCS 0x989680 ;  /* 0x009896800000a95d */ /* 0x004fea0003900000 */
[----:B------:R-:W2:Y:S02]  /*24130*/  @!P2 SYNCS.PHASECHK.TRANS64 P2, [R9+URZ+0x28850], R0 ;  /* 0x028850000900a5a7 */ /* 0x000ea4000804007f */
[----:B--2---:R-:W-:Y:S05]  /*24140*/  @!P2 BRA `(.L_x_7072) ;  /* 0xfffffffc00f0a947 */ /* 0x004fea000383ffff */
[----:B------:R-:W-:Y:S05]  /*24150*/  BRA `(.L_x_7069) ;  /* 0xffffff0c002c7947 */ /* 0x000fea000383ffff */
.L_x_7079:
[----:B-1----:R1:W2:Y:S02]  /*24160*/  SYNCS.PHASECHK.TRANS64.TRYWAIT P3, [R0+URZ+0x28830], R9 ;  /* 0x02883009000075a7 */ /* 0x0022a4000806017f */
[----:B--2---:R-:W-:Y:S05]  /*24170*/  @!P3 NANOSLEEP.SYNCS 0x989680 ;  /* 0x009896800000b95d */ /* 0x004fea0003900000 */
[----:B------:R-:W2:Y:S02]  /*24180*/  @!P3 SYNCS.PHASECHK.TRANS64 P3, [R0+URZ+0x28830], R9 ;  /* 0x028830090000b5a7 */ /* 0x000ea4000806007f */
[----:B--2---:R-:W-:Y:S05]  /*24190*/  @!P3 BRA `(.L_x_7079) ;  /* 0xfffffffc00f0b947 */ /* 0x004fea000383ffff */
[----:B------:R-:W-:Y:S05]  /*241a0*/  BRA `(.L_x_7078) ;  /* 0xffffff28008c7947 */ /* 0x000fea000383ffff */
.L_x_7083:
[----:B-1----:R1:W2:Y:S02]  /*241b0*/  SYNCS.PHASECHK.TRANS64.TRYWAIT P2, [R9+URZ+0x28850], R0 ;  /* 0x02885000090075a7 */ /* 0x0022a4000804017f */
[----:B--2---:R-:W-:Y:S05]  /*241c0*/  @!P2 NANOSLEEP.SYNCS 0x989680 ;  /* 0x009896800000a95d */ /* 0x004fea0003900000 */
[----:B------:R-:W2:Y:S02]  /*241d0*/  @!P2 SYNCS.PHASECHK.TRANS64 P2, [R9+URZ+0x28850], R0 ;  /* 0x028850000900a5a7 */ /* 0x000ea4000804007f */
[----:B--2---:R-:W-:Y:S05]  /*241e0*/  @!P2 BRA `(.L_x_7083) ;  /* 0xfffffffc00f0a947 */ /* 0x004fea000383ffff */
[----:B------:R-:W-:Y:S05]  /*241f0*/  BRA `(.L_x_7080) ;  /* 0xffffff2c009c7947 */ /* 0x000fea000383ffff */
.L_x_7096:
[----:B-1----:R1:W2:Y:S02]  /*24200*/  SYNCS.PHASECHK.TRANS64.TRYWAIT P0, [R10+URZ+0x28850], R3 ;  /* 0x028850030a0075a7 */ /* 0x0022a4000800017f */
[----:B--2---:R-:W-:Y:S05]  /*24210*/  @!P0 NANOSLEEP.SYNCS 0x989680 ;  /* 0x009896800000895d */ /* 0x004fea0003900000 */
[----:B------:R-:W2:Y:S02]  /*24220*/  @!P0 SYNCS.PHASECHK.TRANS64 P0, [R10+URZ+0x28850], R3 ;  /* 0x028850030a0085a7 */ /* 0x000ea4000800007f */
[----:B--2---:R-:W-:Y:S05]  /*24230*/  @!P0 BRA `(.L_x_7096) ;  /* 0xfffffffc00f08947 */ /* 0x004fea000383ffff */
[----:B------:R-:W-:Y:S05]  /*24240*/  BRA `(.L_x_7095) ;  /* 0xffffff5800dc7947 */ /* 0x000fea000383ffff */
.L_x_7138:
        /* <DEDUP_REMOVED lines=11> */
.L_x_7346:
[----:B------:R-:W-:Y:S05]  /*24300*/  BSYNC B1 ;  /* 0x0000000000017941 */ /* 0x000fea0003800000 */
.L_x_7345:
[----:B------:R-:W-:Y:S05]  /*24310*/  BRA `(.L_x_7347) ;  /* 0xffffff9800447947 */ /* 0x000fea000383ffff */
.L_x_7139:
[----:B------:R-:W-:Y:S01]  /*24320*/  BSSY B1, `(.L_x_7348) ;  /* 0x0000006000017945 */ /* 0x000fe20003800000 */
[----:B------:R-:W-:-:S07]  /*24330*/  IMAD.MOV.U32 R15, RZ, RZ, -0x1 ;  /* 0xffffffffff0f7424 */ /* 0x000fce00078e00ff */
[----:B0-----:R-:W-:Y:S05]  /*24340*/  WARPSYNC.COLLECTIVE R15, `(.L_x_7349) ;  /* 0x000000000f0c7348 */ /* 0x001fea0003c00000 */
[----:B------:R-:W-:Y:S02]  /*24350*/  ELECT P6, UR62, PT ;  /* 0x00000000003e782f */ /* 0x000fe400038c0000 */
[----:B------:R-:W-:Y:S01]  /*24360*/  MOV R14, UR62 ;  /* 0x0000003e000e7c02 */ /* 0x000fe20008000f00 */
[----:B0-----:R-:W-:Y:S10]  /*24370*/  ENDCOLLECTIVE ;  /* 0x000000000000791b */ /* 0x001ff40003800000 */
.L_x_7349:
[----:B------:R-:W-:Y:S05]  /*24380*/  BSYNC B1 ;  /* 0x0000000000017941 */ /* 0x000fea0003800000 */
.L_x_7348:
[----:B------:R-:W-:Y:S05]  /*24390*/  BRA `(.L_x_7350) ;  /* 0xffffff9800307947 */ /* 0x000fea000383ffff */
.L_x_7141:
[----:B0-----:R0:W1:Y:S02]  /*243a0*/  SYNCS.PHASECHK.TRANS64.TRYWAIT P0, [R11+URZ+0x28820], R7 ;  /* 0x028820070b0075a7 */ /* 0x001064000800017f */
[----:B-1----:R-:W-:Y:S05]  /*243b0*/  @!P0 NANOSLEEP.SYNCS 0x989680 ;  /* 0x009896800000895d */ /* 0x002fea0003900000 */
[----:B------:R-:W1:Y:S02]  /*243c0*/  @!P0 SYNCS.PHASECHK.TRANS64 P0, [R11+URZ+0x28820], R7 ;  /* 0x028820070b0085a7 */ /* 0x000e64000800007f */
[----:B-1----:R-:W-:Y:S05]  /*243d0*/  @!P0 BRA `(.L_x_7141) ;  /* 0xfffffffc00f08947 */ /* 0x002fea000383ffff */
[----:B------:R-:W-:Y:S05]  /*243e0*/  BRA `(.L_x_7351) ;  /* 0xffffff98004c7947 */ /* 0x000fea000383ffff */
.L_x_7144:
[----:B0-----:R0:W1:Y:S02]  /*243f0*/  SYNCS.PHASECHK.TRANS64.TRYWAIT P0, [R7+URZ+0x288a0], R9 ;  /* 0x0288a009070075a7 */ /* 0x001064000800017f */
[----:B-1----:R-:W-:Y:S05]  /*24400*/  @!P0 NANOSLEEP.SYNCS 0x989680 ;  /* 0x009896800000895d */ /* 0x002fea0003900000 */
[----:B------:R-:W1:Y:S02]  /*24410*/  @!P0 SYNCS.PHASECHK.TRANS64 P0, [R7+URZ+0x288a0], R9 ;  /* 0x0288a009070085a7 */ /* 0x000e64000800007f */
[----:B-1----:R-:W-:Y:S05]  /*24420*/  @!P0 BRA `(.L_x_7144) ;  /* 0xfffffffc00f08947 */ /* 0x002fea000383ffff */
[----:B------:R-:W-:Y:S05]  /*24430*/  BRA `(.L_x_7352) ;  /* 0xffffff98005c7947 */ /* 0x000fea000383ffff */
.L_x_7146:
[----:B-1----:R1:W2:Y:S02]  /*24440*/  SYNCS.PHASECHK.TRANS64.TRYWAIT P0, [R7+URZ+0x288c0], R9 ;  /* 0x0288c009070075a7 */ /* 0x0022a4000800017f */
[----:B--2---:R-:W-:Y:S05]  /*24450*/  @!P0 NANOSLEEP.SYNCS 0x989680 ;  /* 0x009896800000895d */ /* 0x004fea0003900000 */
[----:B------:R-:W2:Y:S02]  /*24460*/  @!P0 SYNCS.PHASECHK.TRANS64 P0, [R7+URZ+0x288c0], R9 ;  /* 0x0288c009070085a7 */ /* 0x000ea4000800007f */
[----:B--2---:R-:W-:Y:S05]  /*24470*/  @!P0 BRA `(.L_x_7146) ;  /* 0xfffffffc00f08947 */ /* 0x004fea000383ffff */
[----:B------:R-:W-:Y:S05]  /*24480*/  BRA `(.L_x_7353) ;  /* 0xffffff9800d47947 */ /* 0x000fea000383ffff */
.L_x_7150:
[----:B0-----:R0:W1:Y:S02]  /*24490*/  SYNCS.PHASECHK.TRANS64.TRYWAIT P0, [R7+URZ+0x288a0], R8 ;  /* 0x0288a008070075a7 */ /* 0x001064000800017f */
[----:B-1----:R-:W-:Y:S05]  /*244a0*/  @!P0 NANOSLEEP.SYNCS 0x989680 ;  /* 0x009896800000895d */ /* 0x002fea0003900000 */
[----:B------:R-:W1:Y:S02]  /*244b0*/  @!P0 SYNCS.PHASECHK.TRANS64 P0, [R7+URZ+0x288a0], R8 ;  /* 0x0288a008070085a7 */ /* 0x000e64000800007f */
[----:B-1----:R-:W-:Y:S05]  /*244c0*/  @!P0 BRA `(.L_x_7150) ;  /* 0xfffffffc00f08947 */ /* 0x002fea000383ffff */
[----:B------:R-:W-:Y:S05]  /*244d0*/  BRA `(.L_x_7354) ;  /* 0xffffff9c00947947 */ /* 0x000fea000383ffff */
.L_x_7152:
[----:B-1----:R1:W2:Y:S02]  /*244e0*/  SYNCS.PHASECHK.TRANS64.TRYWAIT P1, [R7+URZ+0x288c0], R8 ;  /* 0x0288c008070075a7 */ /* 0x0022a4000802017f */
[----:B--2---:R-:W-:Y:S05]  /*244f0*/  @!P1 NANOSLEEP.SYNCS 0x989680 ;  /* 0x009896800000995d */ /* 0x004fea0003900000 */
[----:B------:R-:W2:Y:S02]  /*24500*/  @!P1 SYNCS.PHASECHK.TRANS64 P1, [R7+URZ+0x288c0], R8 ;  /* 0x0288c008070095a7 */ /* 0x000ea4000802007f */
[----:B--2---:R-:W-:Y:S05]  /*24510*/  @!P1 BRA `(.L_x_7152) ;  /* 0xfffffffc00f09947 */ /* 0x004fea000383ffff */
[----:B------:R-:W-:Y:S05]  /*24520*/  BRA `(.L_x_7355) ;  /* 0xffffffa000087947 */ /* 0x000fea000383ffff */
.L_x_7171:
        /* <DEDUP_REMOVED lines=11> */
.L_x_7357:
[----:B------:R-:W-:Y:S05]  /*245e0*/  BSYNC B0 ;  /* 0x0000000000007941 */ /* 0x000fea0003800000 */
.L_x_7356:
[----:B------:R-:W-:Y:S05]  /*245f0*/  BRA `(.L_x_7358) ;  /* 0xffffffac00887947 */ /* 0x000fea000383ffff */
.L_x_7172:
[----:B------:R-:W-:Y:S01]  /*24600*/  BSSY B0, `(.L_x_7359) ;  /* 0x0000006000007945 */ /* 0x000fe20003800000 */
[----:B------:R-:W-:-:S07]  /*24610*/  IMAD.MOV.U32 R15, RZ, RZ, -0x1 ;  /* 0xffffffffff0f7424 */ /* 0x000fce00078e00ff */
[----:B------:R-:W-:Y:S05]  /*24620*/  WARPSYNC.COLLECTIVE R15, `(.L_x_7360) ;  /* 0x000000000f0c7348 */ /* 0x000fea0003c00000 */
[----:B------:R-:W-:Y:S02]  /*24630*/  ELECT P6, UR62, PT ;  /* 0x00000000003e782f */ /* 0x000fe400038c0000 */
[----:B------:R-:W-:Y:S01]  /*24640*/  MOV R14, UR62 ;  /* 0x0000003e000e7c02 */ /* 0x000fe20008000f00 */
[----:B------:R-:W-:Y:S10]  /*24650*/  ENDCOLLECTIVE ;  /* 0x000000000000791b */ /* 0x000ff40003800000 */
.L_x_7360:
[----:B------:R-:W-:Y:S05]  /*24660*/  BSYNC B0 ;  /* 0x0000000000007941 */ /* 0x000fea0003800000 */
.L_x_7359:
[----:B------:R-:W-:Y:S05]  /*24670*/  BRA `(.L_x_7361) ;  /* 0xffffffac00787947 */ /* 0x000fea000383ffff */
.L_x_7175:
[----:B0-----:R0:W1:Y:S02]  /*24680*/  SYNCS.PHASECHK.TRANS64.TRYWAIT P0, [R7+URZ+0x28840], R10 ;  /* 0x0288400a070075a7 */ /* 0x001064000800017f */
[----:B-1----:R-:W-:Y:S05]  /*24690*/  @!P0 NANOSLEEP.SYNCS 0x989680 ;  /* 0x009896800000895d */ /* 0x002fea0003900000 */
[----:B------:R-:W1:Y:S02]  /*246a0*/  @!P0 SYNCS.PHASECHK.TRANS64 P0, [R7+URZ+0x28840], R10 ;  /* 0x0288400a070085a7 */ /* 0x000e64000800007f */
[----:B-1----:R-:W-:Y:S05]  /*246b0*/  @!P0 BRA `(.L_x_7175) ;  /* 0xfffffffc00f08947 */ /* 0x002fea000383ffff */
[----:B------:R-:W-:Y:S05]  /*246c0*/  BRA `(.L_x_7362) ;  /* 0xffffffac00dc7947 */ /* 0x000fea000383ffff */
.L_x_7178:
        /* <DEDUP_REMOVED lines=8> */
.L_x_7186:
[----:B0-----:R0:W1:Y:S02]  /*24750*/  SYNCS.PHASECHK.TRANS64.TRYWAIT P0, [R3+URZ+0x28840], R8 ;  /* 0x02884008030075a7 */ /* 0x001064000800017f */
[----:B-1----:R-:W-:Y:S05]  /*24760*/  @!P0 NANOSLEEP.SYNCS 0x989680 ;  /* 0x009896800000895d */ /* 0x002fea0003900000 */
[----:B------:R-:W1:Y:S02]  /*24770*/  @!P0 SYNCS.PHASECHK.TRANS64 P0, [R3+URZ+0x28840], R8 ;  /* 0x02884008030085a7 */ /* 0x000e64000800007f */
[----:B-1----:R-:W-:Y:S05]  /*24780*/  @!P0 BRA `(.L_x_7186) ;  /* 0xfffffffc00f08947 */ /* 0x002fea000383ffff */
[----:B------:R-:W-:Y:S05]  /*24790*/  BRA `(.L_x_7364) ;  /* 0xffffffb400ac7947 */ /* 0x000fea000383ffff */
.L_x_7188:
[----:B0-----:R0:W1:Y:S02]  /*247a0*/  SYNCS.PHASECHK.TRANS64.TRYWAIT P0, [R3+URZ+0x28860], R8 ;  /* 0x02886008030075a7 */ /* 0x001064000800017f */
[----:B-1----:R-:W-:Y:S05]  /*247b0*/  @!P0 NANOSLEEP.SYNCS 0x989680 ;  /* 0x009896800000895d */ /* 0x002fea0003900000 */
[----:B------:R-:W1:Y:S02]  /*247c0*/  @!P0 SYNCS.PHASECHK.TRANS64 P0, [R3+URZ+0x28860], R8 ;  /* 0x02886008030085a7 */ /* 0x000e64000800007f */
[----:B-1----:R-:W-:Y:S05]  /*247d0*/  @!P0 BRA `(.L_x_7188) ;  /* 0xfffffffc00f08947 */ /* 0x002fea000383ffff */
[----:B------:R-:W-:Y:S05]  /*247e0*/  BRA `(.L_x_7365) ;  /* 0xffffffb800447947 */ /* 0x000fea000383ffff */
.L_x_7194:
[----:B-1----:R1:W2:Y:S02]  /*247f0*/  SYNCS.PHASECHK.TRANS64.TRYWAIT P0, [R2+URZ+0x28840], R3 ;  /* 0x02884003020075a7 */ /* 0x0022a4000800017f */
[----:B--2---:R-:W-:Y:S05]  /*24800*/  @!P0 NANOSLEEP.SYNCS 0x989680 ;  /* 0x009896800000895d */ /* 0x004fea0003900000 */
[----:B------:R-:W2:Y:S02]  /*24810*/  @!P0 SYNCS.PHASECHK.TRANS64 P0, [R2+URZ+0x28840], R3 ;  /* 0x02884003020085a7 */ /* 0x000ea4000800007f */
[----:B--2---:R-:W-:Y:S05]  /*24820*/  @!P0 BRA `(.L_x_7194) ;  /* 0xfffffffc00f08947 */ /* 0x004fea000383ffff */
[----:B------:R-:W-:Y:S05]  /*24830*/  BRA `(.L_x_7366) ;  /* 0xffffffbc00a87947 */ /* 0x000fea000383ffff */
.L_x_7196:
[----:B0-----:R0:W1:Y:S02]  /*24840*/  SYNCS.PHASECHK.TRANS64.TRYWAIT P0, [R2+URZ+0x28860], R3 ;  /* 0x02886003020075a7 */ /* 0x001064000800017f */
[----:B-1----:R-:W-:Y:S05]  /*24850*/  @!P0 NANOSLEEP.SYNCS 0x989680 ;  /* 0x009896800000895d */ /* 0x002fea0003900000 */
[----:B------:R-:W1:Y:S02]  /*24860*/  @!P0 SYNCS.PHASECHK.TRANS64 P0, [R2+URZ+0x28860], R3 ;  /* 0x02886003020085a7 */ /* 0x000e64000800007f */
[----:B-1----:R-:W-:Y:S05]  /*24870*/  @!P0 BRA `(.L_x_7196) ;  /* 0xfffffffc00f08947 */ /* 0x002fea000383ffff */
[----:B------:R-:W-:Y:S05]  /*24880*/  BRA `(.L_x_7367) ;  /* 0xffffffc000407947 */ /* 0x000fea000383ffff */
.L_x_7202:
[----:B--2---:R2:W3:Y:S02]  /*24890*/  SYNCS.PHASECHK.TRANS64.TRYWAIT P0, [R2+URZ+0x28840], R3 ;  /* 0x02884003020075a7 */ /* 0x0044e4000800017f */
[----:B---3--:R-:W-:Y:S05]  /*248a0*/  @!P0 NANOSLEEP.SYNCS 0x989680 ;  /* 0x009896800000895d */ /* 0x008fea0003900000 */
[----:B------:R-:W3:Y:S02]  /*248b0*/  @!P0 SYNCS.PHASECHK.TRANS64 P0, [R2+URZ+0x28840], R3 ;  /* 0x02884003020085a7 */ /* 0x000ee4000800007f */
[----:B---3--:R-:W-:Y:S05]  /*248c0*/  @!P0 BRA `(.L_x_7202) ;  /* 0xfffffffc00f08947 */ /* 0x008fea000383ffff */
[----:B------:R-:W-:Y:S05]  /*248d0*/  BRA `(.L_x_7368) ;  /* 0xffffffc400787947 */ /* 0x000fea000383ffff */
.L_x_7204:
[----:B0-----:R0:W1:Y:S02]  /*248e0*/  SYNCS.PHASECHK.TRANS64.TRYWAIT P0, [R2+URZ+0x28860], R9 ;  /* 0x02886009020075a7 */ /* 0x001064000800017f */
[----:B-1----:R-:W-:Y:S05]  /*248f0*/  @!P0 NANOSLEEP.SYNCS 0x989680 ;  /* 0x009896800000895d */ /* 0x002fea0003900000 */
[----:B------:R-:W1:Y:S02]  /*24900*/  @!P0 SYNCS.PHASECHK.TRANS64 P0, [R2+URZ+0x28860], R9 ;  /* 0x02886009020085a7 */ /* 0x000e64000800007f */
[----:B-1----:R-:W-:Y:S05]  /*24910*/  @!P0 BRA `(.L_x_7204) ;  /* 0xfffffffc00f08947 */ /* 0x002fea000383ffff */
[----:B------:R-:W-:Y:S05]  /*24920*/  BRA `(.L_x_7369) ;  /* 0xffffffc8000c7947 */ /* 0x000fea000383ffff */
.L_x_7212:
[----:B-1----:R1:W2:Y:S02]  /*24930*/  SYNCS.PHASECHK.TRANS64.TRYWAIT P0, [R3+URZ+0x28860], R2 ;  /* 0x02886002030075a7 */ /* 0x0022a4000800017f */
[----:B--2---:R-:W-:Y:S05]  /*24940*/  @!P0 NANOSLEEP.SYNCS 0x989680 ;  /* 0x009896800000895d */ /* 0x004fea0003900000 */
[----:B------:R-:W2:Y:S02]  /*24950*/  @!P0 SYNCS.PHASECHK.TRANS64 P0, [R3+URZ+0x28860], R2 ;  /* 0x02886002030085a7 */ /* 0x000ea4000800007f */
[----:B--2---:R-:W-:Y:S05]  /*24960*/  @!P0 BRA `(.L_x_7212) ;  /* 0xfffffffc00f08947 */ /* 0x004fea000383ffff */
[----:B------:R-:W-:Y:S05]  /*24970*/  BRA `(.L_x_7370) ;  /* 0xffffffcc002c7947 */ /* 0x000fea000383ffff */
.L_x_7215:
[----:B------:R-:W-:Y:S01]  /*24980*/  BSSY B0, `(.L_x_7371) ;  /* 0x0000008000007945 */ /* 0x000fe20003800000 */
[----:B------:R-:W-:Y:S02]  /*24990*/  IMAD.MOV.U32 R13, RZ, RZ, R16 ;  /* 0x000000ffff0d7224 */ /* 0x000fe400078e0010 */
[----:B------:R-:W-:Y:S02]  /*249a0*/  IMAD.MOV.U32 R12, RZ, RZ, RZ ;  /* 0x000000ffff0c7224 */ /* 0x000fe400078e00ff */
[----:B0-----:R-:W-:Y:S02]  /*249b0*/  IMAD.MOV.U32 R11, RZ, RZ, 0x1f ;  /* 0x0000001fff0b7424 */ /* 0x001fe400078e00ff */
[----:B------:R-:W-:-:S07]  /*249c0*/  IMAD.MOV.U32 R15, RZ, RZ, -0x1 ;  /* 0xffffffffff0f7424 */ /* 0x000fce00078e00ff */
[----:B-123--:R-:W-:Y:S05]  /*249d0*/  WARPSYNC.COLLECTIVE R15, `(.L_x_7372) ;  /* 0x000000000f087348 */ /* 0x00efea0003c00000 */
[----:B------:R0:W4:Y:S02]  /*249e0*/  SHFL.IDX P6, R14, R13, R12, R11 ;  /* 0x0000000c0d0e7389 */ /* 0x00012400000c000b */
[----:B01234-:R-:W-:Y:S01]  /*249f0*/  ENDCOLLECTIVE ;  /* 0x000000000000791b */ /* 0x01ffe20003800000 */
.L_x_7372:
[----:B------:R-:W-:Y:S05]  /*24a00*/  BSYNC B0 ;  /* 0x0000000000007941 */ /* 0x000fea0003800000 */
.L_x_7371:
        /* <DEDUP_REMOVED lines=8> */
.L_x_7373:
[----:B------:R-:W-:Y:S01]  /*24a90*/  IMAD.MOV.U32 R16, RZ, RZ, R14 ;  /* 0x000000ffff107224 */ /* 0x000fe200078e000e */
[----:B------:R-:W-:Y:S06]  /*24aa0*/  BRA `(.L_x_7374) ;  /* 0xffffffcc00c07947 */ /* 0x000fec000383ffff */
.L_x_7218:
        /* <DEDUP_REMOVED lines=8> */
.L_x_7376:
[----:B------:R-:W-:Y:S05]  /*24b30*/  BSYNC B0 ;  /* 0x0000000000007941 */ /* 0x000fea0003800000 */
.L_x_7375:
        /* <DEDUP_REMOVED lines=10> */
.L_x_7377:
        /* <DEDUP_REMOVED lines=8> */
.L_x_7378:
        /* <DEDUP_REMOVED lines=8> */
.L_x_7379:
        /* <DEDUP_REMOVED lines=8> */
.L_x_7380:
        /* <DEDUP_REMOVED lines=8> */
.L_x_7381:
[----:B------:R-:W-:Y:S05]  /*24de0*/  BRA `(.L_x_7382) ;  /* 0xffffffcc00847947 */ /* 0x000fea000383ffff */
.L_x_7223:
[----:B------:R-:W-:Y:S01]  /*24df0*/  BSSY B0, `(.L_x_7383) ;  /* 0x0000008000007945 */ /* 0x000fe20003800000 */
[----:B-----5:R-:W-:Y:S02]  /*24e00*/  IMAD.MOV.U32 R13, RZ, RZ, R17 ;  /* 0x000000ffff0d7224 */ /* 0x020fe400078e0011 */
[----:B------:R-:W-:Y:S02]  /*24e10*/  IMAD.MOV.U32 R12, RZ, RZ, 0x1 ;  /* 0x00000001ff0c7424 */ /* 0x000fe400078e00ff */
[----:B------:R-:W-:Y:S02]  /*24e20*/  IMAD.MOV.U32 R11, RZ, RZ, RZ ;  /* 0x000000ffff0b7224 */ /* 0x000fe400078e00ff */
[----:B------:R-:W-:-:S07]  /*24e30*/  IMAD.MOV.U32 R15, RZ, RZ, -0x1 ;  /* 0xffffffffff0f7424 */ /* 0x000fce00078e00ff */
[----:B01----:R-:W-:Y:S05]  /*24e40*/  WARPSYNC.COLLECTIVE R15, `(.L_x_7384) ;  /* 0x000000000f087348 */ /* 0x003fea0003c00000 */
[----:B------:R2:W3:Y:S02]  /*24e50*/  SHFL.UP P6, R14, R13, R12, R11 ;  /* 0x0400000c0d0e7389 */ /* 0x0004e400000c000b */
[----:B0123--:R-:W-:Y:S01]  /*24e60*/  ENDCOLLECTIVE ;  /* 0x000000000000791b */ /* 0x00ffe20003800000 */
.L_x_7384:
[----:B------:R-:W-:Y:S05]  /*24e70*/  BSYNC B0 ;  /* 0x0000000000007941 */ /* 0x000fea0003800000 */
.L_x_7383:
        /* <DEDUP_REMOVED lines=10> */
.L_x_7385:
        /* <DEDUP_REMOVED lines=8> */
.L_x_7386:
        /* <DEDUP_REMOVED lines=8> */
.L_x_7387:
        /* <DEDUP_REMOVED lines=8> */
.L_x_7388:
        /* <DEDUP_REMOVED lines=8> */
.L_x_7389:
[----:B------:R-:W-:Y:S05]  /*25120*/  BRA `(.L_x_7390) ;  /* 0xffffffcc00687947 */ /* 0x000fea000383ffff */
.L_x_7225:
[----:B------:R-:W-:Y:S01]  /*25130*/  BSSY B0, `(.L_x_7391) ;  /* 0x0000006000007945 */ /* 0x000fe20003800000 */
[----:B------:R-:W-:Y:S01]  /*25140*/  PLOP3.LUT P6, PT, P6, PT, PT, 0x8, 0x0 ;  /* 0x000000000000781c */ /* 0x000fe200037ce170 */
[----:B------:R-:W-:-:S12]  /*25150*/  IMAD.MOV.U32 R15, RZ, RZ, -0x1 ;  /* 0xffffffffff0f7424 */ /* 0x000fd800078e00ff */
[----:B0-----:R-:W-:Y:S05]  /*25160*/  WARPSYNC.COLLECTIVE R15, `(.L_x_7392) ;  /* 0x000000000f087348 */ /* 0x001fea0003c00000 */
[----:B------:R-:W-:Y:S01]  /*25170*/  VOTE.ANY R14, PT, P6 ;  /* 0x00000000000e7806 */ /* 0x000fe200030e0100 */
[----:B0-----:R-:W-:Y:S06]  /*25180*/  ENDCOLLECTIVE ;  /* 0x000000000000791b */ /* 0x001fec0003800000 */
.L_x_7392:
[----:B------:R-:W-:Y:S05]  /*25190*/  BSYNC B0 ;  /* 0x0000000000007941 */ /* 0x000fea0003800000 */
.L_x_7391:
        /* <DEDUP_REMOVED lines=9> */
.L_x_7393:
[----:B------:R-:W-:Y:S01]  /*25230*/  IMAD.MOV.U32 R17, RZ, RZ, R14 ;  /* 0x000000ffff117224 */ /* 0x000fe200078e000e */
[----:B------:R-:W-:Y:S06]  /*25240*/  BRA `(.L_x_7394) ;  /* 0xffffffcc00587947 */ /* 0x000fec000383ffff */
.L_x_7227:
[----:B------:R-:W-:Y:S01]  /*25250*/  BSSY B0, `(.L_x_7395) ;  /* 0x0000007000007945 */ /* 0x000fe20003800000 */
[----:B------:R-:W-:Y:S02]  /*25260*/  IMAD.MOV.U32 R13, RZ, RZ, R2 ;  /* 0x000000ffff0d7224 */ /* 0x000fe400078e0002 */
[----:B------:R-:W-:Y:S02]  /*25270*/  IMAD.MOV.U32 R11, RZ, RZ, 0x1f ;  /* 0x0000001fff0b7424 */ /* 0x000fe400078e00ff */
[----:B------:R-:W-:-:S07]  /*25280*/  IMAD.MOV.U32 R15, RZ, RZ, -0x1 ;  /* 0xffffffffff0f7424 */ /* 0x000fce00078e00ff */
[----:B012---:R-:W-:Y:S05]  /*25290*/  WARPSYNC.COLLECTIVE R15, `(.L_x_7396) ;  /* 0x000000000f087348 */ /* 0x007fea0003c00000 */
[----:B------:R3:W4:Y:S02]  /*252a0*/  SHFL.IDX P6, R14, R13, R12, R11 ;  /* 0x0000000c0d0e7389 */ /* 0x00072400000c000b */
[----:B01234-:R-:W-:Y:S01]  /*252b0*/  ENDCOLLECTIVE ;  /* 0x000000000000791b */ /* 0x01ffe20003800000 */
.L_x_7396:
[----:B------:R-:W-:Y:S05]  /*252c0*/  BSYNC B0 ;  /* 0x0000000000007941 */ /* 0x000fea0003800000 */
.L_x_7395:
[----:B------:R-:W-:Y:S01]  /*252d0*/  IMAD.MOV.U32 R7, RZ, RZ, R14 ;  /* 0x000000ffff077224 */ /* 0x000fe200078e000e */
[----:B------:R-:W-:Y:S06]  /*252e0*/  BRA `(.L_x_7226) ;  /* 0xffffffcc004c7947 */ /* 0x000fec000383ffff */
.L_x_7231:
[----:B-1----:R1:W2:Y:S02]  /*252f0*/  SYNCS.PHASECHK.TRANS64.TRYWAIT P0, [R0+URZ+0x28820], R3 ;  /* 0x02882003000075a7 */ /* 0x0022a4000800017f */
[----:B--2---:R-:W-:Y:S05]  /*25300*/  @!P0 NANOSLEEP.SYNCS 0x989680 ;  /* 0x009896800000895d */ /* 0x004fea0003900000 */
[----:B------:R-:W2:Y:S02]  /*25310*/  @!P0 SYNCS.PHASECHK.TRANS64 P0, [R0+URZ+0x28820], R3 ;  /* 0x02882003000085a7 */ /* 0x000ea4000800007f */
[----:B--2---:R-:W-:Y:S05]  /*25320*/  @!P0 BRA `(.L_x_7231) ;  /* 0xfffffffc00f08947 */ /* 0x004fea000383ffff */
[----:B------:R-:W-:Y:S05]  /*25330*/  BRA `(.L_x_7397) ;  /* 0xffffffd000c07947 */ /* 0x000fea000383ffff */
.L_x_7232:
        /* <DEDUP_REMOVED lines=11> */
.L_x_7399:
[----:B------:R-:W-:Y:S05]  /*253f0*/  BSYNC B0 ;  /* 0x0000000000007941 */ /* 0x000fea0003800000 */
.L_x_7398:
[----:B------:R-:W-:Y:S05]  /*25400*/  BRA `(.L_x_7400) ;  /* 0xffffffd000a87947 */ /* 0x000fea000383ffff */
.L_x_7233:
[----:B------:R-:W-:Y:S01]  /*25410*/  BSSY B0, `(.L_x_7401) ;  /* 0x0000006000007945 */ /* 0x000fe20003800000 */
[----:B------:R-:W-:-:S07]  /*25420*/  IMAD.MOV.U32 R15, RZ, RZ, -0x1 ;  /* 0xffffffffff0f7424 */ /* 0x000fce00078e00ff */
[----:B012---:R-:W-:Y:S05]  /*25430*/  WARPSYNC.COLLECTIVE R15, `(.L_x_7402) ;  /* 0x000000000f0c7348 */ /* 0x007fea0003c00000 */
[----:B------:R-:W-:Y:S02]  /*25440*/  ELECT P6, UR62, PT ;  /* 0x00000000003e782f */ /* 0x000fe400038c0000 */
[----:B------:R-:W-:Y:S01]  /*25450*/  MOV R14, UR62 ;  /* 0x0000003e000e7c02 */ /* 0x000fe20008000f00 */
[----:B012---:R-:W-:Y:S10]  /*25460*/  ENDCOLLECTIVE ;  /* 0x000000000000791b */ /* 0x007ff40003800000 */
.L_x_7402:
[----:B------:R-:W-:Y:S05]  /*25470*/  BSYNC B0 ;  /* 0x0000000000007941 */ /* 0x000fea0003800000 */
.L_x_7401:
[----:B------:R-:W-:Y:S05]  /*25480*/  BRA `(.L_x_7403) ;  /* 0xffffffd0009c7947 */ /* 0x000fea000383ffff */
.L_x_7235:
[----:B-1----:R1:W2:Y:S02]  /*25490*/  SYNCS.PHASECHK.TRANS64.TRYWAIT P0, [R6+URZ], R5 ;  /* 0x00000005060075a7 */ /* 0x0022a4000800017f */
[----:B--2---:R-:W-:Y:S05]  /*254a0*/  @!P0 NANOSLEEP.SYNCS 0x989680 ;  /* 0x009896800000895d */ /* 0x004fea0003900000 */
[----:B------:R-:W2:Y:S02]  /*254b0*/  @!P0 SYNCS.PHASECHK.TRANS64 P0, [R6+URZ], R5 ;  /* 0x00000005060085a7 */ /* 0x000ea4000800007f */
[----:B--2---:R-:W-:Y:S05]  /*254c0*/  @!P0 BRA `(.L_x_7235) ;  /* 0xfffffffc00f08947 */ /* 0x004fea000383ffff */
[----:B------:R-:W-:Y:S05]  /*254d0*/  BRA `(.L_x_7404) ;  /* 0xffffffd000d87947 */ /* 0x000fea000383ffff */
.L_x_7236:
[----:B--2---:R2:W3:Y:S02]  /*254e0*/  SYNCS.PHASECHK.TRANS64.TRYWAIT P0, [R7+URZ], R2 ;  /* 0x00000002070075a7 */ /* 0x0044e4000800017f */
[----:B---3--:R-:W-:Y:S05]  /*254f0*/  @!P0 NANOSLEEP.SYNCS 0x989680 ;  /* 0x009896800000895d */ /* 0x008fea0003900000 */
[----:B------:R-:W3:Y:S02]  /*25500*/  @!P0 SYNCS.PHASECHK.TRANS64 P0, [R7+URZ], R2 ;  /* 0x00000002070085a7 */ /* 0x000ee4000800007f */
[----:B---3--:R-:W-:Y:S05]  /*25510*/  @!P0 BRA `(.L_x_7236) ;  /* 0xfffffffc00f08947 */ /* 0x008fea000383ffff */
[----:B------:R-:W-:Y:S05]  /*25520*/  BRA `(.L_x_7405) ;  /* 0xffffffd000cc7947 */ /* 0x000fea000383ffff */
.L_x_7238:
[----:B---3--:R3:W4:Y:S02]  /*25530*/  SYNCS.PHASECHK.TRANS64.TRYWAIT P0, [R4+URZ], R5 ;  /* 0x00000005040075a7 */ /* 0x008724000800017f */
[----:B----4-:R-:W-:Y:S05]  /*25540*/  @!P0 NANOSLEEP.SYNCS 0x989680 ;  /* 0x009896800000895d */ /* 0x010fea0003900000 */
[----:B------:R-:W4:Y:S02]  /*25550*/  @!P0 SYNCS.PHASECHK.TRANS64 P0, [R4+URZ], R5 ;  /* 0x00000005040085a7 */ /* 0x000f24000800007f */
[----:B----4-:R-:W-:Y:S05]  /*25560*/  @!P0 BRA `(.L_x_7238) ;  /* 0xfffffffc00f08947 */ /* 0x010fea000383ffff */
[----:B------:R-:W-:Y:S05]  /*25570*/  BRA `(.L_x_7406) ;  /* 0xffffffd000d47947 */ /* 0x000fea000383ffff */
.L_x_7407:
        /* <DEDUP_REMOVED lines=16> */
.L_x_12775:


//--------------------- .text._ZN7cutlass13device_kernelIN5flash11enable_sm90INS1_16FlashAttnFwdSm90INS1_25CollectiveMainloopFwdSm90ILi2EN4cute5tupleIJNS5_1CILi1EEES8_S8_EEENS6_IJNS7_ILi128EEESA_SA_EEELi128ENS_6half_tEfNS_4arch4Sm90ELb1ELb0ELb0ELb0ELb0ELb0ELb0ELb1ELb1ELb0ELb0ELb0EEENS1_21CollectiveEpilogueFwdISB_S9_SC_SE_Li256ELb0ELb0ELb0ELb0EEENS1_30DynamicPersistentTileSchedulerILi256ELi32ELb0ELb0ELb1EEEEEEEEEvNT_6ParamsE --------------------------
	.section	.text._ZN7cutlass13device_kernelIN5flash11enable_sm90INS1_16FlashAttnFwdSm90INS1_25CollectiveMainloopFwdSm90ILi2EN4cute5tupleIJNS5_1CILi1EEES8_S8_EEENS6_IJNS7_ILi128EEESA_SA_EEELi128ENS_6half_tEfNS_4arch4Sm90ELb1ELb0ELb0ELb0ELb0ELb0ELb0ELb1ELb1ELb0ELb0ELb0EEENS1_21CollectiveEpilogueFwdISB_S9_SC_SE_Li256ELb0ELb0ELb0ELb0EEENS1_30DynamicPersistentTileSchedulerILi256ELi32ELb0ELb0ELb1EEEEEEEEEvNT_6ParamsE,"ax",@progbits
	.align	128
.text._ZN7cutlass13device_kernelIN5flash11enable_sm90INS1_16FlashAttnFwdSm90INS1_25CollectiveMainloopFwdSm90ILi2EN4cute5tupleIJNS5_1CILi1EEES8_S8_EEENS6_IJNS7_ILi128EEESA_SA_EEELi128ENS_6half_tEfNS_4arch4Sm90ELb1ELb0ELb0ELb0ELb0ELb0ELb0ELb1ELb1ELb0ELb0ELb0EEENS1_21CollectiveEpilogueFwdISB_S9_SC_SE_Li256ELb0ELb0ELb0ELb0EEENS1_30DynamicPersistentTileSchedulerILi256ELi32ELb0ELb0ELb1EEEEEEEEEvNT_6ParamsE:
        .type           _ZN7cutlass13device_kernelIN5flash11enable_sm90INS1_16FlashAttnFwdSm90INS1_25CollectiveMainloopFwdSm90ILi2EN4cute5tupleIJNS5_1CILi1EEES8_S8_EEENS6_IJNS7_ILi128EEESA_SA_EEELi128ENS_6half_tEfNS_4arch4Sm90ELb1ELb0ELb0ELb0ELb0ELb0ELb0ELb1ELb1ELb0ELb0ELb0EEENS1_21CollectiveEpilogueFwdISB_S9_SC_SE_Li256ELb0ELb0ELb0ELb0EEENS1_30DynamicPersistentTileSchedulerILi256ELi32ELb0ELb0ELb1EEEEEEEEEvNT_6ParamsE,@function
        .size           _ZN7cutlass13device_kernelIN5flash11enable_sm90INS1_16FlashAttnFwdSm90INS1_25CollectiveMainloopFwdSm90ILi2EN4cute5tupleIJNS5_1CILi1EEES8_S8_EEENS6_IJNS7_ILi128EEESA_SA_EEELi128ENS_6half_tEfNS_4arch4Sm90ELb1ELb0ELb0ELb0ELb0ELb0ELb0ELb1ELb1ELb0ELb0ELb0EEENS1_21CollectiveEpilogueFwdISB_S9_SC_SE_Li256ELb0ELb0ELb0ELb0EEENS1_30DynamicPersistentTileSchedulerILi256ELi32ELb0ELb0ELb1EEEEEEEEEvNT_6ParamsE,(.L_x_12776 - _ZN7cutlass13device_kernelIN5flash11enable_sm90INS1_16FlashAttnFwdSm90INS1_25CollectiveMainloopFwdSm90ILi2EN4cute5tupleIJNS5_1CILi1EEES8_S8_EEENS6_IJNS7_ILi128EEESA_SA_EEELi128ENS_6half_tEfNS_4arch4Sm90ELb1ELb0ELb0ELb0ELb0ELb0ELb0ELb1ELb1ELb0ELb0ELb0EEENS1_21CollectiveEpilogueFwdISB_S9_SC_SE_Li256ELb0ELb0ELb0ELb0EEENS1_30DynamicPersistentTileSchedulerILi256ELi32ELb0ELb0ELb1EEEEEEEEEvNT_6ParamsE)
        .other          _ZN7cutlass13device_kernelIN5flash11enable_sm90INS1_16FlashAttnFwdSm90INS1_25CollectiveMainloopFwdSm90ILi2EN4cute5tupleIJNS5_1CILi1EEES8_S8_EEENS6_IJNS7_ILi128EEESA_SA_EEELi128ENS_6half_tEfNS_4arch4Sm90ELb1ELb0ELb0ELb0ELb0ELb0ELb0ELb1ELb1ELb0ELb0ELb0EEENS1_21CollectiveEpilogueFwdISB_S9_SC_SE_Li256ELb0ELb0ELb0ELb0EEENS1_30DynamicPersistentTileSchedulerILi256ELi32ELb0ELb0ELb1EEEEEEEEEvNT_6ParamsE,@"STO_CUDA_ENTRY STV_DEFAULT"
_ZN7cutlass13device_kernelIN5flash11enable_sm90INS1_16FlashAttnFwdSm90INS1_25CollectiveMainloopFwdSm90ILi2EN4cute5tupleIJNS5_1CILi1EEES8_S8_EEENS6_IJNS7_ILi128EEESA_SA_EEELi128ENS_6half_tEfNS_4arch4Sm90ELb1ELb0ELb0ELb0ELb0ELb0ELb0ELb1ELb1ELb0ELb0ELb0EEENS1_21CollectiveEpilogueFwdISB_S9_SC_SE_Li256ELb0ELb0ELb0ELb0EEENS1_30DynamicPersistentTileSchedulerILi256ELi32ELb0ELb0ELb1EEEEEEEEEvNT_6ParamsE:
        /* <DEDUP_REMOVED lines=23> */
.L_x_7409:
[----:B------:R-:W-:Y:S05]  /*0170*/  BSYNC B0 ;  /* 0x0000000000007941 */ /* 0x000fea0003800000 */
.L_x_7408:
        /* <DEDUP_REMOVED lines=37> */
.L_x_7410:
        /* <DEDUP_REMOVED lines=22> */
.L_x_7411:
        /* <DEDUP_REMOVED lines=18> */
.L_x_7412:
        /* <DEDUP_REMOVED lines=22> */
.L_x_7413:
        /* <DEDUP_REMOVED lines=22> */
.L_x_7414:
[----:B------:R-:W-:Y:S01]  /*0910*/  PLOP3.LUT P0, PT, PT, PT, UP0, 0x80, 0x0 ;  /* 0x000000000000781c */ /* 0x000fe20003f0f008 */
[----:B------:R-:W-:Y:S01]  /*0920*/  UMOV UR60, 0x1 ;  /* 0x00000001003c7882 */ /* 0x000fe20000000000 */
[----:B------:R-:W-:Y:S01]  /*0930*/  NOP ;  /* 0x0000000000007918 */ /* 0x000fe20000000000 */
[----:B------:R-:W-:Y:S01]  /*0940*/  USEL UR60, UR60, 0x2, !UP0 ;  /* 0x000000023c3c7887 */ /* 0x000fe2000c000000 */
[----:B------:R-:W-:Y:S01]  /*0950*/  ULDC.64 UR52, c[0x0][0x208] ;  /* 0x0000820000347ab9 */ /* 0x000fe20000000a00 */
[----:B-123--:R-:W-:Y:S08]  /*0960*/  BAR.SYNC.DEFER_BLOCKING 0x0 ;  /* 0x0000000000007b1d */ /* 0x00eff00000010000 */
[----:B------:R-:W-:Y:S05]  /*0970*/  @!P0 BRA `(.L_x_7415) ;  /* 0x0000009800688947 */ /* 0x000fea0003800000 */
.L_x_7416:
        /* <DEDUP_REMOVED lines=48> */
[----:B------:R-:W-:Y:S01]  /*0c80*/  LOP3.LUT R2, R2, 0x3fffffe, RZ, 0xc0, !PT ;  /* 0x03fffffe02027812 */ /* 0x000fe200078ec0ff */
[----:B------:R-:W-:Y:S01]  /*0c90*/  IMAD.U32 R16, RZ, RZ, UR4 ;  /* 0x00000004ff107e24 */ /* 0x000fe2000f8e00ff */
[----:B------:R-:W-:Y:S01]  /*0ca0*/  LEA.HI R0, R0, R189, RZ, 0x3 ;  /* 0x000000bd00007211 */ /* 0x000fe200078f18ff */
[----:B------:R-:W-:Y:S01]  /*0cb0*/  IMAD.U32 R17, RZ, RZ, UR5 ;  /* 0x00000005ff117e24 */ /* 0x000fe2000f8e00ff */
[----:B------:R-:W-:Y:S01]  /*0cc0*/  LOP3.LUT R9, R9, 0xfffffff8, RZ, 0xc0, !PT ;  /* 0xfffffff809097812 */ /* 0x000fe200078ec0ff */
[----:B------:R-:W-:Y:S01]  /*0cd0*/  IMAD.IADD R22, R187, 0x1, -R2 ;  /* 0x00000001bb167824 */ /* 0x000fe200078e0a02 */
[----:B------:R-:W-:Y:S01]  /*0ce0*/  LEA.HI R7, R7, R186, RZ, 0x5 ;  /* 0x000000ba07077211 */ /* 0x000fe200078f28ff */
[----:B------:R-:W-:Y:S01]  /*0cf0*/  IMAD.SHL.U32 R3, R3, 0x8, RZ ;  /* 0x0000000803037824 */ /* 0x000fe200078e00ff */
[----:B------:R-:W-:Y:S01]  /*0d00*/  LOP3.LUT R2, R0, 0x1ffffff8, RZ, 0xc0, !PT ;  /* 0x1ffffff800027812 */ /* 0x000fe200078ec0ff */
[----:B------:R-:W-:Y:S01]  /*0d10*/  IMAD.IADD R4, R4, 0x1, -R9 ;  /* 0x0000000104047824 */ /* 0x000fe200078e0a09 */
[----:B------:R-:W-:Y:S01]  /*0d20*/  SHF.R.S32.HI R7, RZ, 0x5, R7 ;  /* 0x00000005ff077819 */ /* 0x000fe20000011407 */
[----:B------:R-:W-:Y:S01]  /*0d30*/  IMAD.WIDE R16, R3, 0x2, R16 ;  /* 0x0000000203107825 */ /* 0x000fe200078e0210 */
[----:B------:R-:W-:Y:S01]  /*0d40*/  LOP3.LUT R3, R6, 0x7ffffffc, RZ, 0xc0, !PT ;  /* 0x7ffffffc06037812 */ /* 0x000fe200078ec0ff */
[----:B------:R-:W-:Y:S01]  /*0d50*/  UMOV UR4, UR7 ;  /* 0x0000000700047c82 */ /* 0x000fe20008000000 */
[----:B------:R-:W-:Y:S01]  /*0d60*/  SHF.R.S32.HI R184, RZ, 0x3, R0 ;  /* 0x00000003ffb87819 */ /* 0x000fe20000011400 */
[----:B------:R-:W-:-:S02]  /*0d70*/  IMAD.IADD R2, R189, 0x1, -R2 ;  /* 0x00000001bd027824 */ /* 0x000fc400078e0a02 */
[----:B------:R-:W-:Y:S02]  /*0d80*/  IMAD R7, R7, 0x10, R4 ;  /* 0x0000001007077824 */ /* 0x000fe400078e0204 */
[----:B------:R-:W-:Y:S02]  /*0d90*/  IMAD.SHL.U32 R18, R2, 0x8, RZ ;  /* 0x0000000802127824 */ /* 0x000fe400078e00ff */
[----:B------:R-:W-:Y:S02]  /*0da0*/  IMAD R22, R22, 0x40, R7 ;  /* 0x0000004016167824 */ /* 0x000fe400078e0207 */
[----:B------:R-:W-:-:S07]  /*0db0*/  IMAD.IADD R2, R186, 0x1, -R3 ;  /* 0x00000001ba027824 */ /* 0x000fce00078e0a03 */
.L_x_7463:
        /* <DEDUP_REMOVED lines=20> */
.L_x_7417:
[----:B------:R-:W-:Y:S01]  /*0f00*/  ULDC UR6, c[0x0][0xdc4] ;  /* 0x0003710000067ab9 */ /* 0x000fe20000000800 */
[----:B------:R-:W-:Y:S01]  /*0f10*/  UMOV UR46, UR7 ;  /* 0x00000007002e7c82 */ /* 0x000fe20008000000 */
[----:B------:R-:W-:-:S11]  /*0f20*/  UISETP.NE.AND UP0, UPT, UR6, 0x1, UPT ;  /* 0x000000010600788c */ /* 0x000fd6000bf05270 */
[----:B------:R-:W-:Y:S02]  /*0f30*/  @UP0 ULDC.64 UR10, c[0x0][0xdc8] ;  /* 0x00037200000a0ab9 */ /* 0x000fe40000000a00 */
[----:B------:R-:W-:-:S04]  /*0f40*/  UIMAD.WIDE.U32 UR4, UR7, UR10, URZ ;  /* 0x0000000a070472a5 */ /* 0x000fc8000f8e003f */
[----:B------:R-:W-:-:S04]  /*0f50*/  @UP0 USHF.R.U32.HI UR46, URZ, UR11, UR5 ;  /* 0x0000000b3f2e0299 */ /* 0x000fc80008011605 */
[----:B------:R-:W-:-:S12]  /*0f60*/  UIMAD UR4, UR46, UR6, URZ ;  /* 0x000000062e0472a4 */ /* 0x000fd8000f8e023f */
.L_x_7418:
[----:B------:R-:W-:Y:S01]  /*0f70*/  ULOP3.LUT UR5, URZ, UR46, URZ, 0x33, !UPT ;  /* 0x0000002e3f057292 */ /* 0x000fe2000f8e333f */
[----:B------:R-:W-:Y:S01]  /*0f80*/  PLOP3.LUT P0, PT, PT, PT, PT, 0x80, 0x0 ;  /* 0x000000000000781c */ /* 0x000fe20003f0f070 */
[----:B------:R-:W-:Y:S01]  /*0f90*/  ULDC.64 UR10, c[0x0][0x3f8] ;  /* 0x0000fe00000a7ab9 */ /* 0x000fe20000000a00 */
[----:B------:R-:W-:Y:S01]  /*0fa0*/  ULDC UR6, c[0x0][0xdac] ;  /* 0x00036b0000067ab9 */ /* 0x000fe20000000800 */
[----:B------:R-:W-:Y:S01]  /*0fb0*/  UISETP.NE.U32.AND UP0, UPT, UR10, URZ, UPT ;  /* 0x0000003f0a00728c */ /* 0x000fe2000bf05070 */
[----:B------:R-:W-:Y:S01]  /*0fc0*/  IMAD.MOV.U32 R3, RZ, RZ, RZ ;  /* 0x000000ffff037224 */ /* 0x000fe200078e00ff */
[----:B------:R-:W-:Y:S01]  /*0fd0*/  UIADD3 UR5, UR5, UR6, URZ ;  /* 0x0000000605057290 */ /* 0x000fe2000fffe03f */
[----:B------:R-:W-:Y:S01]  /*0fe0*/  CS2R R20, SRZ ;  /* 0x0000000000147805 */ /* 0x000fe2000001ff00 */
[----:B------:R-:W-:Y:S01]  /*0ff0*/  UISETP.NE.AND.EX UP0, UPT, UR11, URZ, UPT, UP0 ;  /* 0x0000003f0b00728c */ /* 0x000fe2000bf05300 */
[----:B------:R-:W-:Y:S01]  /*1000*/  IMAD.MOV.U32 R151, RZ, RZ, RZ ;  /* 0x000000ffff977224 */ /* 0x000fe200078e00ff */
[----:B------:R-:W-:Y:S01]  /*1010*/  USHF.L.U32 UR42, UR5, 0x7, URZ ;  /* 0x00000007052a7899 */ /* 0x000fe2000800063f */
[----:B------:R-:W-:Y:S01]  /*1020*/  IMAD.MOV.U32 R0, RZ, RZ, RZ ;  /* 0x000000ffff007224 */ /* 0x000fe200078e00ff */
[----:B------:R-:W-:Y:S01]  /*1030*/  ULDC UR39, c[0x0][0x404] ;  /* 0x0001010000277ab9 */ /* 0x000fe20000000800 */
[----:B------:R-:W-:Y:S01]  /*1040*/  ULDC UR9, c[0x0][0x288] ;  /* 0x0000a20000097ab9 */ /* 0x000fe20000000800 */
[----:B------:R-:W-:Y:S01]  /*1050*/  UIADD3 UR4, UR7, -UR4, URZ ;  /* 0x8000000407047290 */ /* 0x000fe2000fffe03f */
[----:B------:R-:W-:Y:S01]  /*1060*/  CS2R R30, SRZ ;  /* 0x00000000001e7805 */ /* 0x000fe2000001ff00 */
[----:B------:R-:W-:Y:S01]  /*1070*/  USEL UR39, UR39, 0x1, UP0 ;  /* 0x0000000127277887 */ /* 0x000fe20008000000 */
[----:B------:R-:W-:Y:S01]  /*1080*/  CS2R R32, SRZ ;  /* 0x0000000000207805 */ /* 0x000fe2000001ff00 */
[----:B------:R-:W-:Y:S01]  /*1090*/  UIADD3 UR5, UR42, 0xff, -UR9 ;  /* 0x000000ff2a057890 */ /* 0x000fe2000fffe809 */
[----:B------:R-:W-:Y:S01]  /*10a0*/  CS2R R34, SRZ ;  /* 0x0000000000227805 */ /* 0x000fe2000001ff00 */
[----:B------:R-:W-:Y:S01]  /*10b0*/  ULDC UR10, c[0x0][0xdc4] ;  /* 0x00037100000a7ab9 */ /* 0x000fe20000000800 */
[----:B------:R-:W-:Y:S01]  /*10c0*/  ULDC UR7, c[0x0][0x2e0] ;  /* 0x0000b80000077ab9 */ /* 0x000fe20000000800 */
[----:B------:R-:W-:Y:S01]  /*10d0*/  UIMAD UR10, UR8, UR10, UR4 ;  /* 0x0000000a080a72a4 */ /* 0x000fe2000f8e0204 */
[----:B------:R-:W-:Y:S01]  /*10e0*/  CS2R R36, SRZ ;  /* 0x0000000000247805 */ /* 0x000fe2000001ff00 */
[----:B------:R-:W-:Y:S01]  /*10f0*/  UIMAD UR4, UR39, UR7, 0x7f ;  /* 0x0000007f270474a4 */ /* 0x000fe2000f8e0207 */
[----:B------:R-:W-:Y:S01]  /*1100*/  CS2R R38, SRZ ;  /* 0x0000000000267805 */ /* 0x000fe2000001ff00 */
[----:B------:R-:W-:Y:S01]  /*1110*/  UIMAD UR6, UR39, UR7, UR5 ;  /* 0x00000007270672a4 */ /* 0x000fe2000f8e0205 */
[----:B------:R-:W-:Y:S01]  /*1120*/  CS2R R40, SRZ ;  /* 0x0000000000287805 */ /* 0x000fe2000001ff00 */
[----:B------:R-:W-:Y:S01]  /*1130*/  USHF.R.S32.HI UR5, URZ, 0x1f, UR4 ;  /* 0x0000001f3f057899 */ /* 0x000fe20008011404 */
[----:B------:R-:W-:Y:S01]  /*1140*/  CS2R R42, SRZ ;  /* 0x00000000002a7805 */ /* 0x000fe2000001ff00 */
[----:B------:R-:W-:Y:S01]  /*1150*/  USHF.R.S32.HI UR7, URZ, 0x1f, UR6 ;  /* 0x0000001f3f077899 */ /* 0x000fe20008011406 */
[----:B------:R-:W-:Y:S01]  /*1160*/  CS2R R44, SRZ ;  /* 0x00000000002c7805 */ /* 0x000fe2000001ff00 */
[----:B------:R-:W-:Y:S01]  /*1170*/  ULEA.HI UR5, UR5, UR4, URZ, 0x7 ;  /* 0x0000000405057291 */ /* 0x000fe2000f8f383f */
[----:B------:R-:W-:Y:S01]  /*1180*/  CS2R R46, SRZ ;  /* 0x00000000002e7805 */ /* 0x000fe2000001ff00 */
[----:B------:R-:W-:Y:S01]  /*1190*/  ULEA.HI UR7, UR7, UR6, URZ, 0x7 ;  /* 0x0000000607077291 */ /* 0x000fe2000f8f383f */
[----:B------:R-:W-:Y:S01]  /*11a0*/  CS2R R48, SRZ ;  /* 0x0000000000307805 */ /* 0x000fe2000001ff00 */
[----:B------:R-:W-:Y:S01]  /*11b0*/  USHF.R.S32.HI UR40, URZ, 0x7, UR5 ;  /* 0x000000073f287899 */ /* 0x000fe20008011405 */
[----:B------:R-:W-:Y:S01]  /*11c0*/  CS2R R50, SRZ ;  /* 0x0000000000327805 */ /* 0x000fe2000001ff00 */
[----:B------:R-:W-:Y:S01]  /*11d0*/  USHF.R.S32.HI UR7, URZ, 0x7, UR7 ;  /* 0x000000073f077899 */ /* 0x000fe20008011407 */
[----:B------:R-:W-:Y:S01]  /*11e0*/  CS2R R52, SRZ ;  /* 0x0000000000347805 */ /* 0x000fe2000001ff00 */
[----:B------:R-:W-:Y:S01]  /*11f0*/  ULDC UR43, c[0x0][0xdb8] ;  /* 0x00036e00002b7ab9 */ /* 0x000fe20000000800 */
[----:B------:R-:W-:Y:S01]  /*1200*/  UMOV UR44, UR10 ;  /* 0x0000000a002c7c82 */ /* 0x000fe20008000000 */
[----:B------:R-:W-:Y:S01]  /*1210*/  UISETP.LT.AND UP0, UPT, UR40, UR7, UPT ;  /* 0x000000072800728c */ /* 0x000fe2000bf01270 */
[----:B------:R-:W-:Y:S01]  /*1220*/  CS2R R54, SRZ ;  /* 0x0000000000367805 */ /* 0x000fe2000001ff00 */
[----:B------:R-:W-:Y:S01]  /*1230*/  UISETP.NE.AND UP1, UPT, UR43, 0x1, UPT ;  /* 0x000000012b00788c */ /* 0x000fe2000bf25270 */
[----:B------:R-:W-:Y:S01]  /*1240*/  CS2R R56, SRZ ;  /* 0x0000000000387805 */ /* 0x000fe2000001ff00 */
[----:B------:R-:W-:Y:S01]  /*1250*/  USEL UR40, UR40, UR7, UP0 ;  /* 0x0000000728287287 */ /* 0x000fe20008000000 */
[----:B------:R-:W-:-:S02]  /*1260*/  CS2R R58, SRZ ;  /* 0x00000000003a7805 */ /* 0x000fc4000001ff00 */
[----:B------:R-:W-:Y:S02]  /*1270*/  CS2R R60, SRZ ;  /* 0x00000000003c7805 */ /* 0x000fe4000001ff00 */
[----:B------:R-:W-:Y:S01]  /*1280*/  CS2R R62, SRZ ;  /* 0x00000000003e7805 */ /* 0x000fe2000001ff00 */
[----:B------:R-:W-:Y:S01]  /*1290*/  UISETP.GE.AND UP0, UPT, UR40, 0x1, UPT ;  /* 0x000000012800788c */ /* 0x000fe2000bf06270 */
[----:B------:R-:W-:Y:S02]  /*12a0*/  CS2R R64, SRZ ;  /* 0x0000000000407805 */ /* 0x000fe4000001ff00 */
[----:B------:R-:W-:Y:S02]  /*12b0*/  CS2R R66, SRZ ;  /* 0x0000000000427805 */ /* 0x000fe4000001ff00 */
[----:B------:R-:W-:Y:S02]  /*12c0*/  CS2R R68, SRZ ;  /* 0x0000000000447805 */ /* 0x000fe4000001ff00 */
[----:B------:R-:W-:Y:S01]  /*12d0*/  CS2R R70, SRZ ;  /* 0x0000000000467805 */ /* 0x000fe2000001ff00 */
[----:B------:R-:W-:Y:S01]  /*12e0*/  @UP1 ULDC UR8, c[0x0][0xdbc] ;  /* 0x00036f0000081ab9 */ /* 0x000fe20000000800 */
[----:B------:R-:W-:Y:S01]  /*12f0*/  PLOP3.LUT P1, PT, PT, PT, UP0, 0x80, 0x0 ;  /* 0x000000000000781c */ /* 0x000fe20003f2f008 */
[----:B------:R-:W-:Y:S01]  /*1300*/  UIMAD.WIDE.U32 UR4, UR10, UR8, URZ ;  /* 0x000000080a0472a5 */ /* 0x000fe2000f8e003f */
[----:B------:R-:W-:Y:S01]  /*1310*/  CS2R R72, SRZ ;  /* 0x0000000000487805 */ /* 0x000fe2000001ff00 */
[----:B------:R-:W-:Y:S01]  /*1320*/  @UP1 ULDC UR6, c[0x0][0xdc0] ;  /* 0x0003700000061ab9 */ /* 0x000fe20000000800 */
[----:B------:R-:W-:Y:S01]  /*1330*/  CS2R R74, SRZ ;  /* 0x00000000004a7805 */ /* 0x000fe2000001ff00 */
[----:B------:R-:W-:Y:S01]  /*1340*/  @UP1 USHF.R.U32.HI UR44, URZ, UR6, UR5 ;  /* 0x000000063f2c1299 */ /* 0x000fe20008011605 */
[----:B------:R-:W-:-:S02]  /*1350*/  CS2R R76, SRZ ;  /* 0x00000000004c7805 */ /* 0x000fc4000001ff00 */
[----:B------:R-:W-:Y:S02]  /*1360*/  CS2R R8, SRZ ;  /* 0x0000000000087805 */ /* 0x000fe4000001ff00 */
[----:B------:R-:W-:Y:S01]  /*1370*/  CS2R R78, SRZ ;  /* 0x00000000004e7805 */ /* 0x000fe2000001ff00 */
[----:B------:R-:W-:Y:S01]  /*1380*/  UIADD3 UR4, -UR44, URZ, URZ ;  /* 0x0000003f2c047290 */ /* 0x000fe2000fffe13f */
[----:B------:R-:W-:Y:S01]  /*1390*/  IMAD.MOV.U32 R80, RZ, RZ, RZ ;  /* 0x000000ffff507224 */ /* 0x000fe200078e00ff */
[----:B------:R-:W-:Y:S01]  /*13a0*/  CS2R R6, SRZ ;  /* 0x0000000000067805 */ /* 0x000fe2000001ff00 */
[----:B------:R-:W-:Y:S01]  /*13b0*/  IMAD.MOV.U32 R82, RZ, RZ, RZ ;  /* 0x000000ffff527224 */ /* 0x000fe200078e00ff */
[----:B------:R-:W-:Y:S01]  /*13c0*/  UIMAD UR43, UR43, UR4, UR10 ;  /* 0x000000042b2b72a4 */ /* 0x000fe2000f8e020a */
[----:B------:R-:W-:Y:S02]  /*13d0*/  CS2R R10, SRZ ;  /* 0x00000000000a7805 */ /* 0x000fe4000001ff00 */
[----:B------:R-:W-:Y:S01]  /*13e0*/  CS2R R12, SRZ ;  /* 0x00000000000c7805 */ /* 0x000fe2000001ff00 */
[----:B------:R-:W-:Y:S01]  /*13f0*/  IMAD.MOV.U32 R15, RZ, RZ, RZ ;  /* 0x000000ffff0f7224 */ /* 0x000fe200078e00ff */
[----:B------:R-:W-:Y:S07]  /*1400*/  @!P1 BRA `(.L_x_7419) ;  /* 0x0000007c002c9947 */ /* 0x000fee0003800000 */
        /* <DEDUP_REMOVED lines=28> */
.L_x_7420:
        /* <DEDUP_REMOVED lines=9> */
.L_x_7522:
[----:B------:R-:W-:Y:S05]  /*1660*/  @!P0 BRA `(.L_x_7422) ;  /* 0x0000000000048947 */ /* 0x000fea0003800000 */
[----:B------:R-:W-:Y:S01]  /*1670*/  BPT.TRAP 0x1 ;  /* 0x000000040000795c */ /* 0x000fe20000300000 */
.L_x_7422:
[----:B-1----:R-:W-:Y:S02]  /*1680*/  IMAD.U32 R3, RZ, RZ, UR37 ;  /* 0x00000025ff037e24 */ /* 0x002fe4000f8e00ff */
[----:B------:R-:W-:-:S03]  /*1690*/  IMAD.U32 R0, RZ, RZ, UR36 ;  /* 0x00000024ff007e24 */ /* 0x000fc6000f8e00ff */
[----:B------:R-:W-:Y:S02]  /*16a0*/  LEA R3, R3, UR38, 0x3 ;  /* 0x0000002603037c11 */ /* 0x000fe4000f8e18ff */
[----:B------:R-:W-:-:S04]  /*16b0*/  SHF.L.U32 R0, R0, 0x1f, RZ ;  /* 0x0000001f00007819 */ /* 0x000fc800000006ff */
[----:B------:R1:W2:Y:S01]  /*16c0*/  SYNCS.PHASECHK.TRANS64.TRYWAIT P2, [R3+URZ+0x28830], R0 ;  /* 0x02883000030075a7 */ /* 0x0002a2000804017f */
[----:B------:R-:W-:Y:S05]  /*16d0*/  @!P0 BRA `(.L_x_7423) ;  /* 0x0000000000048947 */ /* 0x000fea0003800000 */
[----:B------:R-:W-:Y:S01]  /*16e0*/  BPT.TRAP 0x1 ;  /* 0x000000040000795c */ /* 0x000fe20000300000 */
.L_x_7423:
[----:B------:R-:W3:Y:S01]  /*16f0*/  S2R R4, SR_TID.X ;  /* 0x0000000000047919 */ /* 0x000ee20000002100 */
[----:B------:R-:W-:Y:S01]  /*1700*/  IMAD.MOV.U32 R151, RZ, RZ, RZ ;  /* 0x000000ffff977224 */ /* 0x000fe200078e00ff */
[----:B---3--:R-:W-:Y:S01]  /*1710*/  LOP3.LUT P1, RZ, R4, 0x7f, RZ, 0xc0, !PT ;  /* 0x0000007f04ff7812 */ /* 0x008fe2000782c0ff */
[----:B--2---:R-:W-:-:S12]  /*1720*/  @P2 BRA `(.L_x_7424) ;  /* 0x0000000000082947 */ /* 0x004fd80003800000 */
[----:B------:R-:W2:Y:S02]  /*1730*/  SYNCS.PHASECHK.TRANS64.TRYWAIT P2, [R3+URZ+0x28830], R0 ;  /* 0x02883000030075a7 */ /* 0x000ea4000804017f */
[----:B--2---:R-:W-:Y:S05]  /*1740*/  @!P2 BRA `(.L_x_7425) ;  /* 0x000000b8005ca947 */ /* 0x004fea0003800000 */
.L_x_7424:
        /* <DEDUP_REMOVED lines=10> */
[----:B------:R-:W-:Y:S01]  /*17f0*/  IMAD.MOV.U32 R150, RZ, RZ, R151 ;  /* 0x000000ffff967224 */ /* 0x000fe200078e0097 */
[----:B------:R-:W-:Y:S01]  /*1800*/  UIADD3 UR8, UR48, 0x2, URZ ;  /* 0x0000000230087890 */ /* 0x000fe2000fffe03f */
[----:B------:R-:W-:Y:S01]  /*1810*/  @!P1 PRMT R3, RZ, 0x654, R3 ;  /* 0x00000654ff039816 */ /* 0x000fe20000000003 */
[----:B------:R-:W-:Y:S01]  /*1820*/  ULOP3.LUT UR4, UR4, 0x10000, URZ, 0xfc, !UPT ;  /* 0x0001000004047892 */ /* 0x000fe2000f8efc3f */
[--C-:B------:R-:W-:Y:S01]  /*1830*/  IMAD.MOV.U32 R149, RZ, RZ, R151.reuse ;  /* 0x000000ffff957224 */ /* 0x100fe200078e0097 */
[----:B------:R-:W-:Y:S01]  /*1840*/  UMOV UR9, 0x40000040 ;  /* 0x4000004000097882 */ /* 0x000fe20000000000 */
[----:B------:R-:W-:Y:S01]  /*1850*/  UMOV UR11, 0x40000040 ;  /* 0x40000040000b7882 */ /* 0x000fe20000000000 */
[----:B------:R-:W-:Y:S01]  /*1860*/  ULEA UR50, UR37, UR4, 0xb ;  /* 0x0000000425327291 */ /* 0x000fe2000f8e583f */
        /* <DEDUP_REMOVED lines=8> */
[----:B------:R-:W-:Y:S01]  /*18f0*/  HGMMA.64x128x16.F32 R24, gdesc[UR48], RZ, !UPT, gsb0 ;  /* 0x01e00000301879f0 */ /* 0x000fe2000c0008ff */
        /* <DEDUP_REMOVED lines=31> */
[----:B------:R-:W-:Y:S01]  /*1af0*/  UMOV UR5, 0xffffff80 ;  /* 0xffffff8000057882 */ /* 0x000fe20000000000 */
[----:B------:R-:W-:Y:S01]  /*1b00*/  ULDC UR7, c[0x0][0x2e0] ;  /* 0x0000b80000077ab9 */ /* 0x000fe20000000800 */
[----:B------:R-:W-:Y:S01]  /*1b10*/  UIMAD UR5, UR40, UR5, 0x80 ;  /* 0x00000080280574a4 */ /* 0x000fe2000f8e0205 */
[----:B------:R-:W-:-:S02]  /*1b20*/  IMAD.MOV.U32 R134, RZ, RZ, R151 ;  /* 0x000000ffff867224 */ /* 0x000fc400078e0097 */
[--C-:B------:R-:W-:Y:S01]  /*1b30*/  IMAD.MOV.U32 R133, RZ, RZ, R151.reuse ;  /* 0x000000ffff857224 */ /* 0x100fe200078e0097 */
[----:B------:R-:W-:Y:S01]  /*1b40*/  UIMAD UR5, UR39, UR7, UR5 ;  /* 0x00000007270572a4 */ /* 0x000fe2000f8e0205 */
[--C-:B------:R-:W-:Y:S02]  /*1b50*/  IMAD.MOV.U32 R132, RZ, RZ, R151.reuse ;  /* 0x000000ffff847224 */ /* 0x100fe400078e0097 */
[--C-:B------:R-:W-:Y:S02]  /*1b60*/  IMAD.MOV.U32 R131, RZ, RZ, R151.reuse ;  /* 0x000000ffff837224 */ /* 0x100fe400078e0097 */
[--C-:B------:R-:W-:Y:S02]  /*1b70*/  IMAD.MOV.U32 R130, RZ, RZ, R151.reuse ;  /* 0x000000ffff827224 */ /* 0x100fe400078e0097 */
[----:B------:R-:W-:Y:S02]  /*1b80*/  IMAD.U32 R7, RZ, RZ, UR5 ;  /* 0x00000005ff077e24 */ /* 0x000fe4000f8e00ff */
[----:B------:R-:W-:-:S02]  /*1b90*/  IMAD.MOV.U32 R129, RZ, RZ, R151 ;  /* 0x000000ffff817224 */ /* 0x000fc400078e0097 */
[----:B------:R-:W-:Y:S02]  /*1ba0*/  IMAD R4, R2, -0x2, R7 ;  /* 0xfffffffe02047824 */ /* 0x000fe400078e0207 */
        /* <DEDUP_REMOVED lines=25> */
[----:B------:R-:W-:Y:S01]  /*1d40*/  HGMMA.64x128x16.F32 R24, gdesc[UR8], R24, gsb0 ;  /* 0x01e00000081879f0 */ /* 0x000fe20008000818 */
[----:B------:R-:W-:Y:S02]  /*1d50*/  ULDC UR10, c[0x0][0x288] ;  /* 0x0000a200000a7ab9 */ /* 0x000fe40000000800 */
[----:B------:R-:W-:Y:S02]  /*1d60*/  UIADD3 UR6, UR5, 0x1, -UR10 ;  /* 0x0000000105067890 */ /* 0x000fe4000fffe80a */
[----:B------:R-:W-:Y:S01]  /*1d70*/  UIMAD UR39, UR39, UR7, -UR10 ;  /* 0x00000007272772a4 */ /* 0x000fe2000f8e0a0a */
[----:B------:R-:W-:-:S03]  /*1d80*/  ULDC UR5, c[0x0][0x988] ;  /* 0x0002620000057ab9 */ /* 0x000fc60000000800 */
[----:B------:R-:W-:Y:S01]  /*1d90*/  IMAD.U32 R5, RZ, RZ, UR6 ;  /* 0x00000006ff057e24 */ /* 0x000fe2000f8e00ff */
[----:B------:R-:W-:Y:S02]  /*1da0*/  UIADD3 UR39, UR42, UR39, URZ ;  /* 0x000000272a277290 */ /* 0x000fe4000fffe03f */
[----:B------:R-:W-:Y:S01]  /*1db0*/  UIADD3 UR6, UR40, -0x2, URZ ;  /* 0xfffffffe28067890 */ /* 0x000fe2000fffe03f */
[----:B------:R-:W-:-:S05]  /*1dc0*/  IMAD R5, R2, -0x2, R5 ;  /* 0xfffffffe02057824 */ /* 0x000fca00078e0205 */
[----:B------:R-:W-:Y:S02]  /*1dd0*/  IADD3 R7, R5, 0x8, R6 ;  /* 0x0000000805077810 */ /* 0x000fe40007ffe006 */
[----:B------:R-:W-:Y:S02]  /*1de0*/  VIADDMNMX R5, R6, R5, R4, PT ;  /* 0x0000000506057246 */ /* 0x000fe40003800104 */
[----:B------:R-:W-:-:S04]  /*1df0*/  VIMNMX R7, R4, R7, PT ;  /* 0x0000000704077248 */ /* 0x000fc80003fe0100 */
[C---:B------:R-:W-:Y:S02]  /*1e00*/  ISETP.GT.AND P2, PT, R7.reuse, RZ, PT ;  /* 0x000000ff0700720c */ /* 0x040fe40003f44270 */
[C---:B------:R-:W-:Y:S02]  /*1e10*/  ISETP.GT.AND P3, PT, R7.reuse, 0x1, PT ;  /* 0x000000010700780c */ /* 0x040fe40003f64270 */
[----:B------:R-:W-:Y:S01]  /*1e20*/  ISETP.GT.AND P4, PT, R7, 0x8, PT ;  /* 0x000000080700780c */ /* 0x000fe20003f84270 */
        /* <DEDUP_REMOVED lines=19> */
[----:B------:R-:W-:Y:S01]  /*1f60*/  FSEL R11, R26, -INF , P2 ;  /* 0xff8000001a0b7808 */ /* 0x000fe20001000000 */
[----:B------:R1:W-:Y:S01]  /*1f70*/  @!P1 SYNCS.ARRIVE.TRANS64.RED.A1T0 RZ, [R3+URZ], RZ ;  /* 0x000000ff03ff99a7 */ /* 0x0003e2000810043f */
[----:B------:R-:W-:Y:S02]  /*1f80*/  FSEL R27, R27, -INF , P3 ;  /* 0xff8000001b1b7808 */ /* 0x000fe40001800000 */
[----:B------:R-:W-:Y:S02]  /*1f90*/  ISETP.GT.AND P2, PT, R7, 0x9, PT ;  /* 0x000000090700780c */ /* 0x000fe40003f44270 */
[----:B------:R-:W-:-:S02]  /*1fa0*/  FSEL R13, R30, -INF , P4 ;  /* 0xff8000001e0d7808 */ /* 0x000fc40002000000 */
[----:B------:R-:W-:Y:S02]  /*1fb0*/  FMNMX.FTZ R0, R11, R27, !PT ;  /* 0x0000001b0b007209 */ /* 0x000fe40007810000 */
[----:B------:R-:W-:Y:S02]  /*1fc0*/  ISETP.GT.AND P3, PT, R7, 0x10, PT ;  /* 0x000000100700780c */ /* 0x000fe40003f64270 */
[----:B------:R-:W-:Y:S02]  /*1fd0*/  FSEL R31, R31, -INF , P2 ;  /* 0xff8000001f1f7808 */ /* 0x000fe40001000000 */
[----:B------:R-:W-:Y:S02]  /*1fe0*/  FMNMX.FTZ R0, R13, R0, !PT ;  /* 0x000000000d007209 */ /* 0x000fe40007810000 */
        /* <DEDUP_REMOVED lines=81> */
[----:B------:R-:W-:Y:S02]  /*2500*/  FSEL R87, R87, -INF , P2 ;  /* 0xff80000057577808 */ /* 0x000fe40001000000 */
[----:B------:R-:W-:Y:S02]  /*2510*/  FMNMX.FTZ R0, R123, R0, !PT ;  /* 0x000000007b007209 */ /* 0x000fe40007810000 */
[----:B------:R-:W-:Y:S02]  /*2520*/  ISETP.GT.AND P3, PT, R5, 0x1, PT ;  /* 0x000000010500780c */ /* 0x000fe40003f64270 */
[----:B------:R-:W-:Y:S02]  /*2530*/  FMNMX.FTZ R7, R87, R0, !PT ;  /* 0x0000000057077209 */ /* 0x000fe40007810000 */
[----:B------:R-:W-:-:S02]  /*2540*/  ISETP.GT.AND P4, PT, R5, 0x8, PT ;  /* 0x000000080500780c */ /* 0x000fc40003f84270 */
[----:B------:R-:W-:Y:S01]  /*2550*/  FSEL R25, R25, -INF , P3 ;  /* 0xff80000019197808 */ /* 0x000fe20001800000 */
[----:B------:R-:W2:Y:S01]  /*2560*/  SHFL.BFLY PT, R0, R7, 0x2, 0x1f ;  /* 0x0c401f0007007f89 */ /* 0x000ea200000e0000 */
[----:B------:R-:W-:Y:S02]  /*2570*/  ISETP.GT.AND P3, PT, R5, 0x10, PT ;  /* 0x000000100500780c */ /* 0x000fe40003f64270 */
[----:B--2---:R-:W-:Y:S01]  /*2580*/  FMNMX.FTZ R8, R7, R0, !PT ;  /* 0x0000000007087209 */ /* 0x004fe20007810000 */
[----:B------:R-:W-:Y:S01]  /*2590*/  IMAD.U32 R0, RZ, RZ, UR5 ;  /* 0x00000005ff007e24 */ /* 0x000fe2000f8e00ff */
[----:B------:R-:W-:-:S03]  /*25a0*/  USHF.R.S32.HI UR5, URZ, 0x1f, UR39 ;  /* 0x0000001f3f057899 */ /* 0x000fc60008011427 */
[----:B------:R-:W2:Y:S01]  /*25b0*/  SHFL.BFLY PT, R9, R8, 0x1, 0x1f ;  /* 0x0c201f0008097f89 */ /* 0x000ea200000e0000 */
[----:B------:R-:W-:-:S04]  /*25c0*/  ULEA.HI UR5, UR5, UR39, URZ, 0x7 ;  /* 0x0000002705057291 */ /* 0x000fc8000f8f383f */
[----:B------:R-:W-:-:S04]  /*25d0*/  USHF.R.S32.HI UR5, URZ, 0x7, UR5 ;  /* 0x000000073f057899 */ /* 0x000fc80008011405 */
[----:B------:R-:W-:-:S04]  /*25e0*/  UISETP.LT.AND UP0, UPT, URZ, UR5, UPT ;  /* 0x000000053f00728c */ /* 0x000fc8000bf01270 */
[----:B------:R-:W-:-:S04]  /*25f0*/  USEL UR39, URZ, UR5, !UP0 ;  /* 0x000000053f277287 */ /* 0x000fc8000c000000 */
[----:B------:R-:W-:Y:S01]  /*2600*/  UISETP.GE.AND UP0, UPT, UR6, UR39, UPT ;  /* 0x000000270600728c */ /* 0x000fe2000bf06270 */
[----:B--2---:R-:W-:-:S04]  /*2610*/  FMNMX.FTZ R9, R8, R9, !PT ;  /* 0x0000000908097209 */ /* 0x004fc80007810000 */
[C---:B------:R-:W-:Y:S01]  /*2620*/  FSETP.NEU.FTZ.AND P2, PT, R9.reuse, -INF , PT ;  /* 0xff8000000900780b */ /* 0x040fe20003f5d000 */
[----:B------:R-:W-:-:S05]  /*2630*/  FMUL.FTZ R10, R9, R0 ;  /* 0x00000000090a7220 */ /* 0x000fca0000410000 */
[----:B------:R-:W-:Y:S02]  /*2640*/  FSEL R30, R10, RZ, P2 ;  /* 0x000000ff0a1e7208 */ /* 0x000fe40001000000 */
[----:B------:R-:W-:-:S03]  /*2650*/  ISETP.GT.AND P2, PT, R5, RZ, PT ;  /* 0x000000ff0500720c */ /* 0x000fc60003f44270 */
        /* <DEDUP_REMOVED lines=8> */
[--C-:B------:R-:W-:Y:S01]  /*26e0*/  FFMA.FTZ R6, R31, R0, -R30.reuse ;  /* 0x000000001f067223 */ /* 0x100fe2000001081e */
[----:B------:R-:W-:Y:S01]  /*26f0*/  FSEL R29, R29, -INF , P2 ;  /* 0xff8000001d1d7808 */ /* 0x000fe20001000000 */
[----:B------:R2:W-:Y:S01]  /*2700*/  MUFU.EX2 R4, R27 ;  /* 0x0000001b00047308 */ /* 0x0005e20000000800 */
[----:B------:R-:W-:Y:S01]  /*2710*/  FMNMX.FTZ R8, R11, R8, !PT ;  /* 0x000000080b087209 */ /* 0x000fe20007810000 */
[-CC-:B------:R-:W-:Y:S01]  /*2720*/  FFMA.FTZ R35, R35, R0.reuse, -R30.reuse ;  /* 0x0000000023237223 */ /* 0x180fe2000001081e */
[----:B------:R-:W-:Y:S01]  /*2730*/  ISETP.GT.AND P2, PT, R5, 0x11, PT ;  /* 0x000000110500780c */ /* 0x000fe20003f44270 */
[-CC-:B------:R-:W-:Y:S01]  /*2740*/  FFMA.FTZ R39, R39, R0.reuse, -R30.reuse ;  /* 0x0000000027277223 */ /* 0x180fe2000001081e */
[----:B------:R-:W-:Y:S01]  /*2750*/  FSEL R13, R32, -INF , P3 ;  /* 0xff800000200d7808 */ /* 0x000fe20001800000 */
[--C-:B------:R-:W-:Y:S01]  /*2760*/  FFMA.FTZ R43, R43, R0, -R30.reuse ;  /* 0x000000002b2b7223 */ /* 0x100fe2000001081e */
[----:B------:R-:W-:Y:S01]  /*2770*/  FMNMX.FTZ R8, R29, R8, !PT ;  /* 0x000000081d087209 */ /* 0x000fe20007810000 */
[-CC-:B------:R-:W-:Y:S01]  /*2780*/  FFMA.FTZ R24, R47, R0.reuse, -R30.reuse ;  /* 0x000000002f187223 */ /* 0x180fe2000001081e */
[----:B------:R-:W-:Y:S01]  /*2790*/  ISETP.GT.AND P3, PT, R5, 0x18, PT ;  /* 0x000000180500780c */ /* 0x000fe20003f64270 */
[----:B------:R-:W3:Y:S01]  /*27a0*/  MUFU.EX2 R181, R181 ;  /* 0x000000b500b57308 */ /* 0x000ee20000000800 */
[----:B------:R-:W-:Y:S01]  /*27b0*/  FSEL R33, R33, -INF , P2 ;  /* 0xff80000021217808 */ /* 0x000fe20001000000 */
[--C-:B------:R-:W-:Y:S01]  /*27c0*/  FFMA.FTZ R179, R89, R0, -R30.reuse ;  /* 0x0000000059b37223 */ /* 0x100fe2000001081e */
[----:B------:R-:W-:Y:S01]  /*27d0*/  FMNMX.FTZ R8, R13, R8, !PT ;  /* 0x000000080d087209 */ /* 0x000fe20007810000 */
[-CC-:B------:R-:W-:Y:S01]  /*27e0*/  FFMA.FTZ R173, R91, R0.reuse, -R30.reuse ;  /* 0x000000005bad7223 */ /* 0x180fe2000001081e */
[----:B------:R-:W-:Y:S01]  /*27f0*/  ISETP.GT.AND P2, PT, R5, 0x19, PT ;  /* 0x000000190500780c */ /* 0x000fe20003f44270 */
[--C-:B------:R-:W-:Y:S01]  /*2800*/  FFMA.FTZ R175, R93, R0, -R30.reuse ;  /* 0x000000005daf7223 */ /* 0x100fe2000001081e */
[----:B------:R-:W-:Y:S01]  /*2810*/  FSEL R15, R36, -INF , P3 ;  /* 0xff800000240f7808 */ /* 0x000fe20001800000 */
[----:B------:R-:W-:Y:S01]  /*2820*/  MUFU.EX2 R183, R183 ;  /* 0x000000b700b77308 */ /* 0x000fe20000000800 */
        /* <DEDUP_REMOVED lines=20> */
[----:B------:R-:W-:Y:S01]  /*2970*/  ISETP.GT.AND P2, PT, R5, 0x29, PT ;  /* 0x000000290500780c */ /* 0x000fe20003f44270 */
[----:B------:R-:W-:Y:S01]  /*2980*/  FFMA.FTZ R111, R111, R0, -R30 ;  /* 0x000000006f6f7223 */ /* 0x000fe2000001081e */
[----:B--2---:R-:W-:Y:S01]  /*2990*/  FSEL R27, R44, -INF , P3 ;  /* 0xff8000002c1b7808 */ /* 0x004fe20001800000 */
[----:B------:R-:W-:Y:S01]  /*29a0*/  MUFU.EX2 R177, R177 ;  /* 0x000000b100b17308 */ /* 0x000fe20000000800 */
[----:B------:R-:W-:Y:S01]  /*29b0*/  FMNMX.FTZ R12, R41, R10, !PT ;  /* 0x0000000a290c7209 */ /* 0x000fe20007810000 */
[----:B---3--:R-:W-:Y:S01]  /*29c0*/  FADD.FTZ R44, R181, R4 ;  /* 0x00000004b52c7221 */ /* 0x008fe20000010000 */
        /* <DEDUP_REMOVED lines=19> */
[--C-:B------:R-:W-:Y:S01]  /*2b00*/  FFMA.FTZ R121, R121, R0, -R30.reuse ;  /* 0x0000000079797223 */ /* 0x100fe2000001081e */
[----:B----4-:R-:W-:Y:S01]  /*2b10*/  FSEL R35, R52, -INF , P3 ;  /* 0xff80000034237808 */ /* 0x010fe20001800000 */
[----:B------:R-:W-:Y:S01]  /*2b20*/  MUFU.EX2 R173, R173 ;  /* 0x000000ad00ad7308 */ /* 0x000fe20000000800 */
[----:B------:R-:W-:Y:S01]  /*2b30*/  FMNMX.FTZ R14, R49, R12, !PT ;  /* 0x0000000c310e7209 */ /* 0x000fe20007810000 */
[-CC-:B------:R-:W-:Y:S01]  /*2b40*/  FFMA.FTZ R83, R83, R0.reuse, -R30.reuse ;  /* 0x0000000053537223 */ /* 0x180fe2000001081e */
[----:B------:R-:W-:Y:S01]  /*2b50*/  ISETP.GT.AND P3, PT, R5, 0x40, PT ;  /* 0x000000400500780c */ /* 0x000fe20003f64270 */
[-CC-:B------:R-:W-:Y:S01]  /*2b60*/  FFMA.FTZ R123, R123, R0.reuse, -R30.reuse ;  /* 0x000000007b7b7223 */ /* 0x180fe2000001081e */
[----:B------:R-:W-:Y:S01]  /*2b70*/  FSEL R53, R53, -INF , P2 ;  /* 0xff80000035357808 */ /* 0x000fe20001000000 */
[----:B------:R-:W-:Y:S01]  /*2b80*/  FFMA.FTZ R30, R87, R0, -R30 ;  /* 0x00000000571e7223 */ /* 0x000fe2000001081e */
[----:B------:R-:W-:Y:S01]  /*2b90*/  FMNMX.FTZ R14, R35, R14, !PT ;  /* 0x0000000e230e7209 */ /* 0x000fe20007810000 */
[----:B------:R3:W-:Y:S01]  /*2ba0*/  MUFU.EX2 R12, R43 ;  /* 0x0000002b000c7308 */ /* 0x0007e20000000800 */
[----:B------:R-:W-:Y:S01]  /*2bb0*/  ISETP.GT.AND P2, PT, R5, 0x41, PT ;  /* 0x000000410500780c */ /* 0x000fe20003f44270 */
[--C-:B------:R-:W-:Y:S01]  /*2bc0*/  IMAD.MOV.U32 R103, RZ, RZ, R151.reuse ;  /* 0x000000ffff677224 */ /* 0x100fe200078e0097 */
[----:B--2---:R-:W-:Y:S01]  /*2bd0*/  FSEL R39, R56, -INF , P3 ;  /* 0xff80000038277808 */ /* 0x004fe20001800000 */
        /* <DEDUP_REMOVED lines=8> */
[--C-:B------:R-:W-:Y:S01]  /*2c60*/  IMAD.MOV.U32 R91, RZ, RZ, R151.reuse ;  /* 0x000000ffff5b7224 */ /* 0x100fe200078e0097 */
[----:B------:R-:W-:Y:S01]  /*2c70*/  ISETP.GT.AND P2, PT, R5, 0x49, PT ;  /* 0x000000490500780c */ /* 0x000fe20003f44270 */
[----:B------:R-:W-:Y:S01]  /*2c80*/  IMAD.MOV.U32 R89, RZ, RZ, R151 ;  /* 0x000000ffff597224 */ /* 0x000fe200078e0097 */
[----:B---3--:R-:W-:Y:S01]  /*2c90*/  FSEL R43, R60, -INF , P3 ;  /* 0xff8000003c2b7808 */ /* 0x008fe20001800000 */
[----:B------:R-:W-:Y:S01]  /*2ca0*/  MUFU.EX2 R169, R169 ;  /* 0x000000a900a97308 */ /* 0x000fe20000000800 */
[----:B------:R-:W-:-:S02]  /*2cb0*/  FMNMX.FTZ R20, R57, R14, !PT ;  /* 0x0000000e39147209 */ /* 0x000fc40007810000 */
[----:B------:R-:W-:Y:S02]  /*2cc0*/  ISETP.GT.AND P3, PT, R5, 0x50, PT ;  /* 0x000000500500780c */ /* 0x000fe40003f64270 */
[----:B------:R-:W-:Y:S02]  /*2cd0*/  FSEL R61, R61, -INF , P2 ;  /* 0xff8000003d3d7808 */ /* 0x000fe40001000000 */
[----:B------:R-:W-:Y:S01]  /*2ce0*/  FMNMX.FTZ R20, R43, R20, !PT ;  /* 0x000000142b147209 */ /* 0x000fe20007810000 */
[----:B------:R2:W-:Y:S01]  /*2cf0*/  MUFU.EX2 R14, R24 ;  /* 0x00000018000e7308 */ /* 0x0005e20000000800 */
[----:B------:R-:W-:Y:S02]  /*2d00*/  ISETP.GT.AND P2, PT, R5, 0x51, PT ;  /* 0x000000510500780c */ /* 0x000fe40003f44270 */
[----:B------:R-:W-:Y:S02]  /*2d10*/  FSEL R47, R64, -INF , P3 ;  /* 0xff800000402f7808 */ /* 0x000fe40001800000 */
[----:B------:R-:W-:-:S02]  /*2d20*/  FMNMX.FTZ R20, R61, R20, !PT ;  /* 0x000000143d147209 */ /* 0x000fc40007810000 */
[----:B------:R-:W-:Y:S01]  /*2d30*/  ISETP.GT.AND P3, PT, R5, 0x58, PT ;  /* 0x000000580500780c */ /* 0x000fe20003f64270 */
[----:B------:R-:W-:Y:S01]  /*2d40*/  MUFU.EX2 R171, R171 ;  /* 0x000000ab00ab7308 */ /* 0x000fe20000000800 */
[----:B------:R-:W-:Y:S02]  /*2d50*/  FSEL R65, R65, -INF , P2 ;  /* 0xff80000041417808 */ /* 0x000fe40001000000 */
[----:B------:R-:W-:Y:S02]  /*2d60*/  FMNMX.FTZ R20, R47, R20, !PT ;  /* 0x000000142f147209 */ /* 0x000fe40007810000 */
[----:B------:R-:W-:Y:S02]  /*2d70*/  ISETP.GT.AND P2, PT, R5, 0x59, PT ;  /* 0x000000590500780c */ /* 0x000fe40003f44270 */
[----:B------:R-:W-:Y:S01]  /*2d80*/  FSEL R51, R68, -INF , P3 ;  /* 0xff80000044337808 */ /* 0x000fe20001800000 */
[----:B------:R-:W-:Y:S01]  /*2d90*/  MUFU.EX2 R153, R153 ;  /* 0x0000009900997308 */ /* 0x000fe20000000800 */
[----:B--2---:R-:W-:-:S02]  /*2da0*/  FMNMX.FTZ R24, R65, R20, !PT ;  /* 0x0000001441187209 */ /* 0x004fc40007810000 */
        /* <DEDUP_REMOVED lines=8> */
[----:B------:R3:W-:Y:S01]  /*2e30*/  MUFU.EX2 R32, R105 ;  /* 0x0000006900207308 */ /* 0x0007e20000000800 */
[----:B------:R-:W-:Y:S01]  /*2e40*/  FSEL R73, R73, -INF , P2 ;  /* 0xff80000049497808 */ /* 0x000fe20001000000 */
[--C-:B--2---:R-:W-:Y:S01]  /*2e50*/  IMAD.MOV.U32 R97, RZ, RZ, R151.reuse ;  /* 0x000000ffff617224 */ /* 0x104fe200078e0097 */
[----:B------:R-:W-:Y:S02]  /*2e60*/  FMNMX.FTZ R24, R55, R24, !PT ;  /* 0x0000001837187209 */ /* 0x000fe40007810000 */
[----:B------:R-:W-:Y:S02]  /*2e70*/  ISETP.GT.AND P2, PT, R5, 0x69, PT ;  /* 0x000000690500780c */ /* 0x000fe40003f44270 */
[----:B------:R-:W-:Y:S01]  /*2e80*/  FSEL R59, R76, -INF , P3 ;  /* 0xff8000004c3b7808 */ /* 0x000fe20001800000 */
[----:B------:R-:W-:Y:S01]  /*2e90*/  MUFU.EX2 R107, R107 ;  /* 0x0000006b006b7308 */ /* 0x000fe20000000800 */
[----:B------:R-:W-:Y:S01]  /*2ea0*/  FMNMX.FTZ R26, R73, R24, !PT ;  /* 0x00000018491a7209 */ /* 0x000fe20007810000 */
[----:B---3--:R-:W-:Y:S01]  /*2eb0*/  IMAD.MOV.U32 R105, RZ, RZ, R151 ;  /* 0x000000ffff697224 */ /* 0x008fe200078e0097 */
[----:B------:R-:W-:-:S02]  /*2ec0*/  ISETP.GT.AND P3, PT, R5, 0x70, PT ;  /* 0x000000700500780c */ /* 0x000fc40003f64270 */
[----:B------:R-:W-:Y:S02]  /*2ed0*/  FSEL R77, R77, -INF , P2 ;  /* 0xff8000004d4d7808 */ /* 0x000fe40001000000 */
[----:B------:R-:W-:Y:S01]  /*2ee0*/  FMNMX.FTZ R26, R59, R26, !PT ;  /* 0x0000001a3b1a7209 */ /* 0x000fe20007810000 */
[----:B------:R2:W-:Y:S01]  /*2ef0*/  MUFU.EX2 R24, R101 ;  /* 0x0000006500187308 */ /* 0x0005e20000000800 */
[----:B------:R-:W-:Y:S02]  /*2f00*/  ISETP.GT.AND P2, PT, R5, 0x71, PT ;  /* 0x000000710500780c */ /* 0x000fe40003f44270 */
[----:B------:R-:W-:Y:S02]  /*2f10*/  FSEL R63, R80, -INF , P3 ;  /* 0xff800000503f7808 */ /* 0x000fe40001800000 */
[----:B------:R-:W-:Y:S02]  /*2f20*/  FMNMX.FTZ R26, R77, R26, !PT ;  /* 0x0000001a4d1a7209 */ /* 0x000fe40007810000 */
[----:B------:R-:W-:Y:S01]  /*2f30*/  ISETP.GT.AND P3, PT, R5, 0x78, PT ;  /* 0x000000780500780c */ /* 0x000fe20003f64270 */
[----:B------:R3:W4:Y:S01]  /*2f40*/  MUFU.EX2 R34, R109 ;  /* 0x0000006d00227308 */ /* 0x0007220000000800 */
[----:B------:R-:W-:Y:S01]  /*2f50*/  FSEL R81, R81, -INF , P2 ;  /* 0xff80000051517808 */ /* 0x000fe20001000000 */
[----:B--2---:R-:W-:Y:S01]  /*2f60*/  IMAD.MOV.U32 R101, RZ, RZ, R151 ;  /* 0x000000ffff657224 */ /* 0x004fe200078e0097 */
[----:B------:R-:W-:-:S02]  /*2f70*/  FMNMX.FTZ R26, R63, R26, !PT ;  /* 0x0000001a3f1a7209 */ /* 0x000fc40007810000 */
[----:B------:R-:W-:Y:S02]  /*2f80*/  ISETP.GT.AND P2, PT, R5, 0x79, PT ;  /* 0x000000790500780c */ /* 0x000fe40003f44270 */
[----:B------:R-:W-:Y:S01]  /*2f90*/  FSEL R67, R84, -INF , P3 ;  /* 0xff80000054437808 */ /* 0x000fe20001800000 */
[----:B------:R-:W-:Y:S01]  /*2fa0*/  MUFU.EX2 R111, R111 ;  /* 0x0000006f006f7308 */ /* 0x000fe20000000800 */
[----:B------:R-:W-:Y:S01]  /*2fb0*/  FMNMX.FTZ R26, R81, R26, !PT ;  /* 0x0000001a511a7209 */ /* 0x000fe20007810000 */
[----:B---3--:R-:W-:Y:S01]  /*2fc0*/  IMAD.MOV.U32 R109, RZ, RZ, R151 ;  /* 0x000000ffff6d7224 */ /* 0x008fe200078e0097 */
[----:B------:R-:W-:Y:S02]  /*2fd0*/  FSEL R85, R85, -INF , P2 ;  /* 0xff80000055557808 */ /* 0x000fe40001000000 */
[----:B------:R-:W-:Y:S02]  /*2fe0*/  FMNMX.FTZ R26, R67, R26, !PT ;  /* 0x0000001a431a7209 */ /* 0x000fe40007810000 */
[----:B------:R-:W-:Y:S01]  /*2ff0*/  F2FP.F16.F32.PACK_AB R181, R4, R181 ;  /* 0x000000b504b5723e */ /* 0x000fe200000000ff */
[----:B------:R2:W3:Y:S01]  /*3000*/  MUFU.EX2 R36, R113 ;  /* 0x0000007100247308 */ /* 0x0004e20000000800 */
[----:B------:R-:W-:-:S02]  /*3010*/  FMNMX.FTZ R26, R85, R26, !PT ;  /* 0x0000001a551a7209 */ /* 0x000fc40007810000 */
[----:B----4-:R-:W-:-:S03]  /*3020*/  F2FP.F16.F32.PACK_AB R155, R34, R107 ;  /* 0x0000006b229b723e */ /* 0x010fc600000000ff */
[----:B------:R-:W4:Y:S02]  /*3030*/  SHFL.BFLY PT, R5, R26, 0x2, 0x1f ;  /* 0x0c401f001a057f89 */ /* 0x000f2400000e0000 */
[----:B------:R-:W-:Y:S01]  /*3040*/  MUFU.EX2 R115, R115 ;  /* 0x0000007300737308 */ /* 0x000fe20000000800 */
[----:B--2---:R-:W-:-:S07]  /*3050*/  IMAD.MOV.U32 R113, RZ, RZ, R151 ;  /* 0x000000ffff717224 */ /* 0x004fce00078e0097 */
[----:B------:R-:W2:Y:S01]  /*3060*/  MUFU.EX2 R38, R71 ;  /* 0x0000004700267308 */ /* 0x000ea20000000800 */
[----:B---3--:R-:W-:-:S07]  /*3070*/  F2FP.F16.F32.PACK_AB R157, R36, R111 ;  /* 0x0000006f249d723e */ /* 0x008fce00000000ff */
[----:B------:R-:W-:Y:S01]  /*3080*/  MUFU.EX2 R117, R117 ;  /* 0x0000007500757308 */ /* 0x000fe20000000800 */
[----:B----4-:R-:W-:-:S07]  /*3090*/  FMNMX.FTZ R28, R26, R5, !PT ;  /* 0x000000051a1c7209 */ /* 0x010fce0007810000 */
[----:B------:R-:W3:Y:S01]  /*30a0*/  MUFU.EX2 R40, R75 ;  /* 0x0000004b00287308 */ /* 0x000ee20000000800 */
[----:B--2---:R-:W-:Y:S01]  /*30b0*/  F2FP.F16.F32.PACK_AB R159, R38, R115 ;  /* 0x00000073269f723e */ /* 0x004fe200000000ff */
[----:B------:R-:W2:Y:S06]  /*30c0*/  SHFL.BFLY PT, R5, R28, 0x1, 0x1f ;  /* 0x0c201f001c057f89 */ /* 0x000eac00000e0000 */
[----:B------:R-:W-:Y:S08]  /*30d0*/  MUFU.EX2 R119, R119 ;  /* 0x0000007700777308 */ /* 0x000ff00000000800 */
[----:B------:R-:W4:Y:S01]  /*30e0*/  MUFU.EX2 R42, R79 ;  /* 0x0000004f002a7308 */ /* 0x000f220000000800 */
[----:B---3--:R-:W-:-:S07]  /*30f0*/  F2FP.F16.F32.PACK_AB R161, R40, R117 ;  /* 0x0000007528a1723e */ /* 0x008fce00000000ff */
[----:B------:R-:W-:Y:S01]  /*3100*/  MUFU.EX2 R121, R121 ;  /* 0x0000007900797308 */ /* 0x000fe20000000800 */
[----:B--2---:R-:W-:-:S04]  /*3110*/  FMNMX.FTZ R5, R28, R5, !PT ;  /* 0x000000051c057209 */ /* 0x004fc80007810000 */
[C---:B------:R-:W-:Y:S01]  /*3120*/  FSETP.NEU.FTZ.AND P2, PT, R5.reuse, -INF , PT ;  /* 0xff8000000500780b */ /* 0x040fe20003f5d000 */
[----:B------:R-:W-:Y:S02]  /*3130*/  FMUL.FTZ R26, R5, R0 ;  /* 0x00000000051a7220 */ /* 0x000fe40000410000 */
[----:B------:R-:W-:Y:S01]  /*3140*/  MUFU.EX2 R28, R83 ;  /* 0x00000053001c7308 */ /* 0x000fe20000000800 */
[----:B----4-:R-:W-:Y:S02]  /*3150*/  F2FP.F16.F32.PACK_AB R163, R42, R119 ;  /* 0x000000772aa3723e */ /* 0x010fe400000000ff */
        /* <DEDUP_REMOVED lines=19> */
[----:B--2---:R-:W-:Y:S01]  /*3290*/  FADD.FTZ R25, R183, R44 ;  /* 0x0000002cb7197221 */ /* 0x004fe20000010000 */
        /* <DEDUP_REMOVED lines=14> */
[----:B------:R4:W5:Y:S01]  /*3380*/  MUFU.EX2 R182, R29 ;  /* 0x0000001d00b67308 */ /* 0x0009620000000800 */
[----:B------:R-:W-:Y:S01]  /*3390*/  FADD.FTZ R25, R179, R44 ;  /* 0x0000002cb3197221 */ /* 0x000fe20000010000 */
[----:B---3--:R-:W-:Y:S01]  /*33a0*/  FADD.FTZ R44, R7, R180 ;  /* 0x000000b4072c7221 */ /* 0x008fe20000010000 */
[-CC-:B------:R-:W-:Y:S01]  /*33b0*/  FFMA.FTZ R55, R55, R0.reuse, -R26.reuse ;  /* 0x0000000037377223 */ /* 0x180fe2000001081a */
[-CC-:B------:R-:W-:Y:S01]  /*33c0*/  FFMA.FTZ R73, R73, R0.reuse, -R26.reuse ;  /* 0x0000000049497223 */ /* 0x180fe2000001081a */
[----:B------:R-:W-:Y:S01]  /*33d0*/  FADD.FTZ R46, R10, R25 ;  /* 0x000000190a2e7221 */ /* 0x000fe20000010000 */
[-CC-:B------:R-:W-:Y:S01]  /*33e0*/  FFMA.FTZ R59, R59, R0.reuse, -R26.reuse ;  /* 0x000000003b3b7223 */ /* 0x180fe2000001081a */
[-C--:B------:R-:W-:Y:S01]  /*33f0*/  FFMA.FTZ R77, R77, R0.reuse, -R26 ;  /* 0x000000004d4d7223 */ /* 0x080fe2000001081a */
[----:B------:R-:W3:Y:S01]  /*3400*/  MUFU.EX2 R13, R13 ;  /* 0x0000000d000d7308 */ /* 0x000ee20000000800 */
[----:B--2---:R-:W-:Y:S01]  /*3410*/  FADD.FTZ R25, R11, R44 ;  /* 0x0000002c0b197221 */ /* 0x004fe20000010000 */
[----:B----4-:R-:W-:Y:S01]  /*3420*/  FADD.FTZ R29, R173, R46 ;  /* 0x0000002ead1d7221 */ /* 0x010fe20000010000 */
[-CC-:B------:R-:W-:Y:S01]  /*3430*/  FFMA.FTZ R63, R63, R0.reuse, -R26.reuse ;  /* 0x000000003f3f7223 */ /* 0x180fe2000001081a */
[----:B------:R-:W-:Y:S01]  /*3440*/  F2FP.F16.F32.PACK_AB R183, R6, R183 ;  /* 0x000000b706b7723e */ /* 0x000fe200000000ff */
[-CC-:B------:R-:W-:Y:S01]  /*3450*/  FFMA.FTZ R81, R81, R0.reuse, -R26.reuse ;  /* 0x0000000051517223 */ /* 0x180fe2000001081a */
[----:B------:R-:W-:Y:S01]  /*3460*/  FADD.FTZ R46, R12, R29 ;  /* 0x0000001d0c2e7221 */ /* 0x000fe20000010000 */
[-C--:B------:R-:W-:Y:S01]  /*3470*/  FFMA.FTZ R67, R67, R0.reuse, -R26 ;  /* 0x0000000043437223 */ /* 0x080fe2000001081a */
[----:B------:R-:W2:Y:S01]  /*3480*/  MUFU.EX2 R176, R33 ;  /* 0x0000002100b07308 */ /* 0x000ea20000000800 */
[----:B-----5:R-:W-:Y:S01]  /*3490*/  FADD.FTZ R44, R182, R25 ;  /* 0x00000019b62c7221 */ /* 0x020fe20000010000 */
[----:B------:R-:W-:Y:S01]  /*34a0*/  FADD.FTZ R29, R175, R46 ;  /* 0x0000002eaf1d7221 */ /* 0x000fe20000010000 */
[----:B------:R-:W-:Y:S01]  /*34b0*/  FFMA.FTZ R26, R85, R0, -R26 ;  /* 0x00000000551a7223 */ /* 0x000fe2000001081a */
[----:B------:R-:W-:-:S02]  /*34c0*/  F2FP.F16.F32.PACK_AB R180, R180, R7 ;  /* 0x00000007b4b4723e */ /* 0x000fc400000000ff */
[----:B------:R-:W-:Y:S01]  /*34d0*/  FADD.FTZ R46, R14, R29 ;  /* 0x0000001d0e2e7221 */ /* 0x000fe20000010000 */
[----:B------:R-:W-:Y:S01]  /*34e0*/  F2FP.F16.F32.PACK_AB R165, R28, R121 ;  /* 0x000000791ca5723e */ /* 0x000fe200000000ff */
[----:B------:R-:W4:Y:S01]  /*34f0*/  MUFU.EX2 R15, R15 ;  /* 0x0000000f000f7308 */ /* 0x000f220000000800 */
[----:B---3--:R-:W-:Y:S01]  /*3500*/  FADD.FTZ R25, R13, R44 ;  /* 0x0000002c0d197221 */ /* 0x008fe20000010000 */
[----:B------:R-:W-:Y:S01]  /*3510*/  FADD.FTZ R29, R169, R46 ;  /* 0x0000002ea91d7221 */ /* 0x000fe20000010000 */
[----:B------:R-:W-:Y:S02]  /*3520*/  F2FP.F16.F32.PACK_AB R177, R8, R177 ;  /* 0x000000b108b1723e */ /* 0x000fe400000000ff */
[----:B------:R-:W-:Y:S01]  /*3530*/  F2FP.F16.F32.PACK_AB R179, R10, R179 ;  /* 0x000000b30ab3723e */ /* 0x000fe200000000ff */
[----:B------:R-:W-:Y:S01]  /*3540*/  FADD.FTZ R46, R20, R29 ;  /* 0x0000001d142e7221 */ /* 0x000fe20000010000 */
[----:B------:R-:W-:Y:S01]  /*3550*/  F2FP.F16.F32.PACK_AB R173, R12, R173 ;  /* 0x000000ad0cad723e */ /* 0x000fe200000000ff */
[----:B------:R-:W3:Y:S01]  /*3560*/  MUFU.EX2 R178, R37 ;  /* 0x0000002500b27308 */ /* 0x000ee20000000800 */
[----:B--2---:R-:W-:Y:S01]  /*3570*/  FADD.FTZ R44, R176, R25 ;  /* 0x00000019b02c7221 */ /* 0x004fe20000010000 */
[----:B------:R-:W-:Y:S01]  /*3580*/  FADD.FTZ R29, R171, R46 ;  /* 0x0000002eab1d7221 */ /* 0x000fe20000010000 */
[----:B------:R-:W-:-:S02]  /*3590*/  F2FP.F16.F32.PACK_AB R175, R14, R175 ;  /* 0x000000af0eaf723e */ /* 0x000fc400000000ff */
[----:B------:R-:W-:Y:S01]  /*35a0*/  F2FP.F16.F32.PACK_AB R169, R20, R169 ;  /* 0x000000a914a9723e */ /* 0x000fe200000000ff */
[C---:B------:R-:W-:Y:S01]  /*35b0*/  FADD.FTZ R46, R24.reuse, R29 ;  /* 0x0000001d182e7221 */ /* 0x040fe20000010000 */
[----:B------:R-:W-:Y:S01]  /*35c0*/  F2FP.F16.F32.PACK_AB R171, R24, R171 ;  /* 0x000000ab18ab723e */ /* 0x000fe200000000ff */
[----:B------:R-:W2:Y:S01]  /*35d0*/  MUFU.EX2 R21, R21 ;  /* 0x0000001500157308 */ /* 0x000ea20000000800 */
[----:B----4-:R-:W-:Y:S01]  /*35e0*/  FADD.FTZ R25, R15, R44 ;  /* 0x0000002c0f197221 */ /* 0x010fe20000010000 */
[----:B------:R-:W-:Y:S02]  /*35f0*/  F2FP.F16.F32.PACK_AB R182, R182, R11 ;  /* 0x0000000bb6b6723e */ /* 0x000fe400000000ff */
[----:B------:R-:W-:-:S04]  /*3600*/  F2FP.F16.F32.PACK_AB R176, R176, R13 ;  /* 0x0000000db0b0723e */ /* 0x000fc800000000ff */
[----:B------:R-:W4:Y:S01]  /*3610*/  MUFU.EX2 R172, R41 ;  /* 0x0000002900ac7308 */ /* 0x000f220000000800 */
[C---:B---3--:R-:W-:Y:S01]  /*3620*/  FADD.FTZ R44, R178.reuse, R25 ;  /* 0x00000019b22c7221 */ /* 0x048fe20000010000 */
[----:B------:R-:W-:-:S06]  /*3630*/  F2FP.F16.F32.PACK_AB R178, R178, R15 ;  /* 0x0000000fb2b2723e */ /* 0x000fcc00000000ff */
[----:B------:R-:W1:Y:S01]  /*3640*/  MUFU.EX2 R27, R27 ;  /* 0x0000001b001b7308 */ /* 0x000e620000000800 */
[----:B--2---:R-:W-:-:S07]  /*3650*/  FADD.FTZ R25, R21, R44 ;  /* 0x0000002c15197221 */ /* 0x004fce0000010000 */
[----:B------:R-:W2:Y:S01]  /*3660*/  MUFU.EX2 R174, R45 ;  /* 0x0000002d00ae7308 */ /* 0x000ea20000000800 */
[----:B----4-:R-:W-:Y:S01]  /*3670*/  FADD.FTZ R44, R172, R25 ;  /* 0x00000019ac2c7221 */ /* 0x010fe20000010000 */
[----:B------:R-:W-:Y:S01]  /*3680*/  FADD.FTZ R25, R153, R46 ;  /* 0x0000002e99197221 */ /* 0x000fe20000010000 */
[----:B------:R-:W-:Y:S02]  /*3690*/  F2FP.F16.F32.PACK_AB R153, R32, R153 ;  /* 0x000000992099723e */ /* 0x000fe400000000ff */
[----:B------:R-:W-:Y:S01]  /*36a0*/  F2FP.F16.F32.PACK_AB R172, R172, R21 ;  /* 0x00000015acac723e */ /* 0x000fe200000000ff */
[----:B------:R-:W-:Y:S02]  /*36b0*/  FADD.FTZ R46, R32, R25 ;  /* 0x00000019202e7221 */ /* 0x000fe40000010000 */
[----:B------:R-:W3:Y:S01]  /*36c0*/  MUFU.EX2 R31, R31 ;  /* 0x0000001f001f7308 */ /* 0x000ee20000000800 */
[----:B-1----:R-:W-:Y:S01]  /*36d0*/  FADD.FTZ R3, R27, R44 ;  /* 0x0000002c1b037221 */ /* 0x002fe20000010000 */
[----:B------:R-:W-:Y:S01]  /*36e0*/  FADD.FTZ R25, R107, R46 ;  /* 0x0000002e6b197221 */ /* 0x000fe20000010000 */
[----:B------:R-:W-:-:S03]  /*36f0*/  IMAD.MOV.U32 R107, RZ, RZ, R151 ;  /* 0x000000ffff6b7224 */ /* 0x000fc600078e0097 */
[----:B------:R-:W-:Y:S02]  /*3700*/  FADD.FTZ R46, R34, R25 ;  /* 0x00000019222e7221 */ /* 0x000fe40000010000 */
[----:B------:R-:W1:Y:S01]  /*3710*/  MUFU.EX2 R168, R49 ;  /* 0x0000003100a87308 */ /* 0x000e620000000800 */
[C---:B--2---:R-:W-:Y:S01]  /*3720*/  FADD.FTZ R44, R174.reuse, R3 ;  /* 0x00000003ae2c7221 */ /* 0x044fe20000010000 */
[----:B------:R-:W-:Y:S01]  /*3730*/  FADD.FTZ R25, R111, R46 ;  /* 0x0000002e6f197221 */ /* 0x000fe20000010000 */
[----:B------:R-:W-:Y:S01]  /*3740*/  F2FP.F16.F32.PACK_AB R174, R174, R27 ;  /* 0x0000001baeae723e */ /* 0x000fe200000000ff */
[----:B------:R-:W-:Y:S02]  /*3750*/  IMAD.MOV.U32 R111, RZ, RZ, R151 ;  /* 0x000000ffff6f7224 */ /* 0x000fe400078e0097 */
[----:B------:R-:W-:Y:S02]  /*3760*/  FADD.FTZ R46, R36, R25 ;  /* 0x00000019242e7221 */ /* 0x000fe40000010000 */
[----:B------:R-:W2:Y:S01]  /*3770*/  MUFU.EX2 R35, R35 ;  /* 0x0000002300237308 */ /* 0x000ea20000000800 */
[----:B---3--:R-:W-:Y:S01]  /*3780*/  FADD.FTZ R3, R31, R44 ;  /* 0x0000002c1f037221 */ /* 0x008fe20000010000 */
[----:B------:R-:W-:Y:S01]  /*3790*/  FADD.FTZ R25, R115, R46 ;  /* 0x0000002e73197221 */ /* 0x000fe20000010000 */
[----:B------:R-:W-:-:S03]  /*37a0*/  IMAD.MOV.U32 R115, RZ, RZ, R151 ;  /* 0x000000ffff737224 */ /* 0x000fc600078e0097 */
[----:B------:R-:W-:Y:S02]  /*37b0*/  FADD.FTZ R6, R38, R25 ;  /* 0x0000001926067221 */ /* 0x000fe40000010000 */
[----:B------:R-:W3:Y:S01]  /*37c0*/  MUFU.EX2 R170, R53 ;  /* 0x0000003500aa7308 */ /* 0x000ee20000000800 */
[C---:B-1----:R-:W-:Y:S01]  /*37d0*/  FADD.FTZ R44, R168.reuse, R3 ;  /* 0x00000003a82c7221 */ /* 0x042fe20000010000 */
[----:B------:R-:W-:Y:S01]  /*37e0*/  FADD.FTZ R25, R117, R6 ;  /* 0x0000000675197221 */ /* 0x000fe20000010000 */
[----:B------:R-:W-:Y:S01]  /*37f0*/  F2FP.F16.F32.PACK_AB R168, R168, R31 ;  /* 0x0000001fa8a8723e */ /* 0x000fe200000000ff */
[----:B------:R-:W-:Y:S02]  /*3800*/  IMAD.MOV.U32 R117, RZ, RZ, R151 ;  /* 0x000000ffff757224 */ /* 0x000fe400078e0097 */
[----:B------:R-:W-:Y:S02]  /*3810*/  FADD.FTZ R6, R40, R25 ;  /* 0x0000001928067221 */ /* 0x000fe40000010000 */
[----:B------:R-:W1:Y:S01]  /*3820*/  MUFU.EX2 R39, R39 ;  /* 0x0000002700277308 */ /* 0x000e620000000800 */
[----:B--2---:R-:W-:Y:S01]  /*3830*/  FADD.FTZ R3, R35, R44 ;  /* 0x0000002c23037221 */ /* 0x004fe20000010000 */
[----:B------:R-:W-:Y:S01]  /*3840*/  FADD.FTZ R25, R119, R6 ;  /* 0x0000000677197221 */ /* 0x000fe20000010000 */
[----:B------:R-:W-:-:S03]  /*3850*/  IMAD.MOV.U32 R119, RZ, RZ, R151 ;  /* 0x000000ffff777224 */ /* 0x000fc600078e0097 */
[----:B------:R-:W-:Y:S02]  /*3860*/  FADD.FTZ R6, R42, R25 ;  /* 0x000000192a067221 */ /* 0x000fe40000010000 */
[----:B------:R-:W2:Y:S01]  /*3870*/  MUFU.EX2 R152, R57 ;  /* 0x0000003900987308 */ /* 0x000ea20000000800 */
[C---:B---3--:R-:W-:Y:S01]  /*3880*/  FADD.FTZ R44, R170.reuse, R3 ;  /* 0x00000003aa2c7221 */ /* 0x048fe20000010000 */
[----:B------:R-:W-:Y:S01]  /*3890*/  FADD.FTZ R25, R121, R6 ;  /* 0x0000000679197221 */ /* 0x000fe20000010000 */
[----:B------:R-:W-:Y:S01]  /*38a0*/  F2FP.F16.F32.PACK_AB R170, R170, R35 ;  /* 0x00000023aaaa723e */ /* 0x000fe200000000ff */
[----:B------:R-:W-:Y:S02]  /*38b0*/  IMAD.MOV.U32 R121, RZ, RZ, R151 ;  /* 0x000000ffff797224 */ /* 0x000fe400078e0097 */
        /* <DEDUP_REMOVED lines=39> */
[C---:B-1----:R-:W-:Y:S01]  /*3b30*/  F2FP.F16.F32.PACK_AB R167, R30.reuse, R123 ;  /* 0x0000007b1ea7723e */ /* 0x042fe200000000ff */
[----:B------:R-:W-:Y:S01]  /*3b40*/  FADD.FTZ R3, R30, R25 ;  /* 0x000000191e037221 */ /* 0x000fe20000010000 */
[----:B------:R-:W-:Y:S02]  /*3b50*/  IMAD.MOV.U32 R123, RZ, RZ, R151 ;  /* 0x000000ffff7b7224 */ /* 0x000fe400078e0097 */
[C---:B--2---:R-:W-:Y:S01]  /*3b60*/  FADD.FTZ R4, R26.reuse, R7 ;  /* 0x000000071a047221 */ /* 0x044fe20000010000 */
[----:B------:R-:W-:Y:S01]  /*3b70*/  F2FP.F16.F32.PACK_AB R166, R26, R67 ;  /* 0x000000431aa6723e */ /* 0x000fe200000000ff */
        /* <DEDUP_REMOVED lines=35> */
[----:B------:R-:W-:Y:S01]  /*3db0*/  UMOV UR7, UR36 ;  /* 0x0000002400077c82 */ /* 0x000fe20008000000 */
[----:B------:R-:W-:Y:S01]  /*3dc0*/  UMOV UR5, UR37 ;  /* 0x0000002500057c82 */ /* 0x000fe20008000000 */
[----:B------:R-:W-:Y:S01]  /*3dd0*/  ULDC UR54, c[0x0][0x2e0] ;  /* 0x0000b80000367ab9 */ /* 0x000fe20000000800 */
[----:B------:R-:W-:Y:S01]  /*3de0*/  ULDC UR47, c[0x0][0x288] ;  /* 0x0000a200002f7ab9 */ /* 0x000fe20000000800 */
[----:B------:R-:W-:Y:S01]  /*3df0*/  ULDC UR55, c[0x0][0x404] ;  /* 0x0001010000377ab9 */ /* 0x000fe20000000800 */
[----:B------:R-:W-:-:S05]  /*3e00*/  ULDC.64 UR40, c[0x0][0x3f8] ;  /* 0x0000fe0000287ab9 */ /* 0x000fca0000000a00 */
.L_x_7435:
        /* <DEDUP_REMOVED lines=9> */
.L_x_7428:
[----:B------:R-:W-:Y:S01]  /*3ea0*/  ULEA UR10, UR37, UR38, 0x3 ;  /* 0x00000026250a7291 */ /* 0x000fe2000f8e183f */
[----:B------:R-:W-:-:S05]  /*3eb0*/  IMAD.U32 R0, RZ, RZ, UR36 ;  /* 0x00000024ff007e24 */ /* 0x000fca000f8e00ff */
[----:B------:R-:W-:-:S04]  /*3ec0*/  SHF.L.U32 R0, R0, 0x1f, RZ ;  /* 0x0000001f00007819 */ /* 0x000fc800000006ff */
[----:B------:R1:W2:Y:S01]  /*3ed0*/  SYNCS.PHASECHK.TRANS64.TRYWAIT P2, [UR10+0x28830], R0 ;  /* 0x02883000ff0075a7 */ /* 0x0002a2000804014a */
[----:B------:R-:W-:Y:S05]  /*3ee0*/  @!P0 BRA `(.L_x_7429) ;  /* 0x0000000000048947 */ /* 0x000fea0003800000 */
[----:B------:R-:W-:Y:S01]  /*3ef0*/  BPT.TRAP 0x1 ;  /* 0x000000040000795c */ /* 0x000fe20000300000 */
.L_x_7429:
[----:B--2---:R-:W-:Y:S05]  /*3f00*/  @P2 BRA `(.L_x_7427) ;  /* 0x0000000000082947 */ /* 0x004fea0003800000 */
[----:B------:R-:W2:Y:S02]  /*3f10*/  SYNCS.PHASECHK.TRANS64.TRYWAIT P2, [UR10+0x28830], R0 ;  /* 0x02883000ff0075a7 */ /* 0x000ea4000804014a */
[----:B--2---:R-:W-:Y:S05]  /*3f20*/  @!P2 BRA `(.L_x_7430) ;  /* 0x000000900078a947 */ /* 0x004fea0003800000 */
.L_x_7427:
[----:B-12---:R-:W-:Y:S01]  /*3f30*/  VIADD R0, R23, 0x8 ;  /* 0x0000000817007836 */ /* 0x006fe20000000000 */
[----:B------:R-:W-:Y:S01]  /*3f40*/  ULEA UR34, UR37, UR4, 0xb ;  /* 0x0000000425227291 */ /* 0x000fe2000f8e583f */
[----:B------:R-:W-:Y:S01]  /*3f50*/  UMOV UR51, 0x40000040 ;  /* 0x4000004000337882 */ /* 0x000fe20000000000 */
[----:B------:R-:W-:Y:S02]  /*3f60*/  UMOV UR11, 0x40000040 ;  /* 0x40000040000b7882 */ /* 0x000fe40000000000 */
[----:B------:R1:W-:Y:S01]  /*3f70*/  BAR.SYNC.DEFER_BLOCKING R0, 0x100 ;  /* 0x000400000000751d */ /* 0x0003e20000010000 */
[----:B------:R-:W-:Y:S02]  /*3f80*/  UIADD3 UR10, UR34, 0x2, URZ ;  /* 0x00000002220a7890 */ /* 0x000fe4000fffe03f */
[----:B------:R-:W-:Y:S02]  /*3f90*/  UIADD3 UR14, UR34, 0x4, URZ ;  /* 0x00000004220e7890 */ /* 0x000fe4000fffe03f */
[----:B------:R-:W-:-:S02]  /*3fa0*/  UIADD3 UR18, UR34, 0x6, URZ ;  /* 0x0000000622127890 */ /* 0x000fc4000fffe03f */
[----:B------:R-:W-:Y:S01]  /*3fb0*/  UMOV UR50, UR34 ;  /* 0x0000002200327c82 */ /* 0x000fe20008000000 */
        /* <DEDUP_REMOVED lines=37> */
.L_x_7432:
[----:B------:R-:W-:Y:S01]  /*4210*/  ULEA UR10, UR5, UR38, 0x3 ;  /* 0x00000026050a7291 */ /* 0x000fe2000f8e183f */
[----:B------:R-:W-:-:S05]  /*4220*/  IMAD.U32 R0, RZ, RZ, UR7 ;  /* 0x00000007ff007e24 */ /* 0x000fca000f8e00ff */
[----:B------:R-:W-:-:S04]  /*4230*/  SHF.L.U32 R0, R0, 0x1f, RZ ;  /* 0x0000001f00007819 */ /* 0x000fc800000006ff */
[----:B------:R1:W2:Y:S01]  /*4240*/  SYNCS.PHASECHK.TRANS64.TRYWAIT P2, [UR10+0x28850], R0 ;  /* 0x02885000ff0075a7 */ /* 0x0002a2000804014a */
[----:B------:R-:W-:Y:S05]  /*4250*/  @!P0 BRA `(.L_x_7433) ;  /* 0x0000000000048947 */ /* 0x000fea0003800000 */
[----:B------:R-:W-:Y:S01]  /*4260*/  BPT.TRAP 0x1 ;  /* 0x000000040000795c */ /* 0x000fe20000300000 */
.L_x_7433:
[----:B--2---:R-:W-:Y:S05]  /*4270*/  @P2 BRA `(.L_x_7431) ;  /* 0x0000000000082947 */ /* 0x004fea0003800000 */
[----:B------:R-:W2:Y:S02]  /*4280*/  SYNCS.PHASECHK.TRANS64.TRYWAIT P2, [UR10+0x28850], R0 ;  /* 0x02885000ff0075a7 */ /* 0x000ea4000804014a */
[----:B--2---:R-:W-:Y:S05]  /*4290*/  @!P2 BRA `(.L_x_7434) ;  /* 0x0000008c00b4a947 */ /* 0x004fea0003800000 */
.L_x_7431:
[----:B------:R-:W-:Y:S01]  /*42a0*/  UIADD3 UR7, UR38, 0x400, URZ ;  /* 0x0000040026077890 */ /* 0x000fe2000fffe03f */
[----:B------:R-:W-:Y:S01]  /*42b0*/  WARPGROUP.ARRIVE ;  /* 0x00000000000079c5 */ /* 0x000fe20000000000 */
[----:B------:R-:W-:Y:S01]  /*42c0*/  UMOV UR11, 0x40000040 ;  /* 0x40000040000b7882 */ /* 0x000fe20000000000 */
[----:B------:R-:W-:Y:S02]  /*42d0*/  UISETP.NE.U32.AND UP0, UPT, UR40, URZ, UPT ;  /* 0x0000003f2800728c */ /* 0x000fe4000bf05070 */
[----:B------:R-:W-:Y:S02]  /*42e0*/  USHF.R.U32.HI UR7, URZ, 0x4, UR7 ;  /* 0x000000043f077899 */ /* 0x000fe40008011607 */
[----:B------:R-:W-:Y:S02]  /*42f0*/  UISETP.NE.AND.EX UP0, UPT, UR41, URZ, UPT, UP0 ;  /* 0x0000003f2900728c */ /* 0x000fe4000bf05300 */
[----:B------:R-:W-:-:S04]  /*4300*/  ULOP3.LUT UR7, UR7, 0x3fff, URZ, 0xc0, !UPT ;  /* 0x00003fff07077892 */ /* 0x000fc8000f8ec03f */
[----:B------:R-:W-:-:S04]  /*4310*/  ULOP3.LUT UR7, UR7, 0x4000000, URZ, 0xfc, !UPT ;  /* 0x0400000007077892 */ /* 0x000fc8000f8efc3f */
[----:B------:R-:W-:-:S07]  /*4320*/  ULEA UR7, UR5, UR7, 0xb ;  /* 0x0000000705077291 */ /* 0x000fce000f8e583f */
[----:B------:R-:W-:Y:S02]  /*4330*/  UMOV UR10, UR7 ;  /* 0x00000007000a7c82 */ /* 0x000fe40008000000 */
[----:B------:R-:W-:Y:S01]  /*4340*/  HGMMA.64x128x16.F32 R88, R180, gdesc[UR8].tnspB, R88, gsb0 ;  /* 0x41e00008b4587df0 */ /* 0x000fe20008000858 */
[----:B------:R-:W-:Y:S01]  /*4350*/  UIADD3 UR10, UR7, 0x80, URZ ;  /* 0x00000080070a7890 */ /* 0x000fe2000fffe03f */
[----:B------:R-:W-:Y:S01]  /*4360*/  UMOV UR11, 0x40000040 ;  /* 0x40000040000b7882 */ /* 0x000fe20000000000 */
[----:B------:R-:W-:Y:S02]  /*4370*/  WARPGROUP.DEPBAR.LE gsb0, 0x0 ;  /* 0x00008000000079c5 */ /* 0x000fe40000010000 */
[----:B------:R-:W-:-:S07]  /*4380*/  WARPGROUP.ARRIVE ;  /* 0x00000000000079c5 */ /* 0x000fce0000000000 */
[----:B------:R-:W-:Y:S01]  /*4390*/  HGMMA.64x128x16.F32 R88, R176, gdesc[UR8].tnspB, R88, gsb0 ;  /* 0x41e00008b0587df0 */ /* 0x000fe20008000858 */
[----:B------:R-:W-:Y:S01]  /*43a0*/  UMOV UR10, 0xffffff80 ;  /* 0xffffff80000a7882 */ /* 0x000fe20000000000 */
[----:B------:R-:W-:Y:S02]  /*43b0*/  USEL UR11, UR55, 0x1, UP0 ;  /* 0x00000001370b7887 */ /* 0x000fe40008000000 */
[----:B------:R-:W-:Y:S02]  /*43c0*/  UIMAD UR10, UR6, UR10, 0x1 ;  /* 0x00000001060a74a4 */ /* 0x000fe4000f8e020a */
[----:B------:R-:W-:Y:S02]  /*43d0*/  UISETP.GT.AND UP0, UPT, UR6, UR39, UPT ;  /* 0x000000270600728c */ /* 0x000fe4000bf04270 */
[----:B------:R-:W-:Y:S02]  /*43e0*/  UIADD3 UR10, UR42, UR10, URZ ;  /* 0x0000000a2a0a7290 */ /* 0x000fe4000fffe03f */
[----:B------:R-:W-:-:S02]  /*43f0*/  UIADD3 UR6, UR6, -0x1, URZ ;  /* 0xffffffff06067890 */ /* 0x000fc4000fffe03f */
[----:B------:R-:W-:-:S03]  /*4400*/  UIMAD UR10, UR11, UR54, UR10 ;  /* 0x000000360b0a72a4 */ /* 0x000fc6000f8e020a */
[----:B------:R-:W-:Y:S01]  /*4410*/  UMOV UR11, 0x40000040 ;  /* 0x40000040000b7882 */ /* 0x000fe20000000000 */
[----:B------:R-:W-:-:S06]  /*4420*/  UIADD3 UR10, UR10, -UR47, URZ ;  /* 0x8000002f0a0a7290 */ /* 0x000fcc000fffe03f */
[----:B--2---:R-:W-:Y:S01]  /*4430*/  IMAD.U32 R5, RZ, RZ, UR10 ;  /* 0x0000000aff057e24 */ /* 0x004fe2000f8e00ff */
[----:B------:R-:W-:-:S03]  /*4440*/  UIADD3 UR10, UR7, 0x100, URZ ;  /* 0x00000100070a7890 */ /* 0x000fc6000fffe03f */
[----:B------:R-:W-:-:S04]  /*4450*/  IMAD R5, R2, -0x2, R5 ;  /* 0xfffffffe02057824 */ /* 0x000fc800078e0205 */
[----:B------:R-:W-:-:S05]  /*4460*/  IMAD.IADD R10, R22, 0x1, R5 ;  /* 0x00000001160a7824 */ /* 0x000fca00078e0205 */
[C---:B------:R-:W-:Y:S02]  /*4470*/  ISETP.GT.AND P2, PT, R10.reuse, RZ, PT ;  /* 0x000000ff0a00720c */ /* 0x040fe40003f44270 */
[----:B------:R-:W-:Y:S02]  /*4480*/  ISETP.GT.AND P3, PT, R10, 0x1, PT ;  /* 0x000000010a00780c */ /* 0x000fe40003f64270 */
[----:B------:R-:W-:Y:S02]  /*4490*/  FSEL R11, R24, -INF , P2 ;  /* 0xff800000180b7808 */ /* 0x000fe40001000000 */
[----:B------:R-:W-:Y:S02]  /*44a0*/  ISETP.GT.AND P2, PT, R10, 0x8, PT ;  /* 0x000000080a00780c */ /* 0x000fe40003f44270 */
[----:B------:R-:W-:Y:S02]  /*44b0*/  FSEL R199, R25, -INF , P3 ;  /* 0xff80000019c77808 */ /* 0x000fe40001800000 */
[----:B-1----:R-:W-:-:S02]  /*44c0*/  FMNMX.FTZ R0, R11, R6, !PT ;  /* 0x000000060b007209 */ /* 0x002fc40007810000 */
        /* <DEDUP_REMOVED lines=34> */
[----:B------:R-:W-:Y:S01]  /*46f0*/  HGMMA.64x128x16.F32 R88, R172, gdesc[UR8].tnspB, R88, gsb0 ;  /* 0x41e00008ac587df0 */ /* 0x000fe20008000858 */
[----:B------:R-:W-:Y:S01]  /*4700*/  UIADD3 UR10, UR7, 0x180, URZ ;  /* 0x00000180070a7890 */ /* 0x000fe2000fffe03f */
[----:B------:R-:W-:Y:S01]  /*4710*/  FMNMX.FTZ R0, R179, R0, !PT ;  /* 0x00000000b3007209 */ /* 0x000fe20007810000 */
[----:B------:R-:W-:Y:S01]  /*4720*/  UMOV UR11, 0x40000040 ;  /* 0x40000040000b7882 */ /* 0x000fe20000000000 */
[----:B------:R-:W-:Y:S02]  /*4730*/  ISETP.GT.AND P2, PT, R10, 0x38, PT ;  /* 0x000000380a00780c */ /* 0x000fe40003f44270 */
[----:B------:R-:W-:Y:S01]  /*4740*/  FMNMX.FTZ R0, R177, R0, !PT ;  /* 0x00000000b1007209 */ /* 0x000fe20007810000 */
[----:B------:R-:W-:-:S02]  /*4750*/  WARPGROUP.DEPBAR.LE gsb0, 0x0 ;  /* 0x00008000000079c5 */ /* 0x000fc40000010000 */
[----:B------:R-:W-:Y:S01]  /*4760*/  WARPGROUP.ARRIVE ;  /* 0x00000000000079c5 */ /* 0x000fe20000000000 */
[----:B------:R-:W-:Y:S02]  /*4770*/  FSEL R175, R49, -INF , P3 ;  /* 0xff80000031af7808 */ /* 0x000fe40001800000 */
[----:B------:R-:W-:Y:S02]  /*4780*/  ISETP.GT.AND P3, PT, R10, 0x39, PT ;  /* 0x000000390a00780c */ /* 0x000fe40003f64270 */
[----:B------:R-:W-:Y:S01]  /*4790*/  FSEL R173, R52, -INF , P2 ;  /* 0xff80000034ad7808 */ /* 0x000fe20001000000 */
[----:B------:R-:W-:Y:S01]  /*47a0*/  HGMMA.64x128x16.F32 R88, R168, gdesc[UR8].tnspB, R88, gsb0 ;  /* 0x41e00008a8587df0 */ /* 0x000fe20008000858 */
[----:B------:R-:W-:Y:S01]  /*47b0*/  UIADD3 UR10, UR7, 0x200, URZ ;  /* 0x00000200070a7890 */ /* 0x000fe2000fffe03f */
[----:B------:R-:W-:Y:S01]  /*47c0*/  FMNMX.FTZ R0, R175, R0, !PT ;  /* 0x00000000af007209 */ /* 0x000fe20007810000 */
        /* <DEDUP_REMOVED lines=46> */
[C---:B------:R-:W-:Y:S01]  /*4ab0*/  ISETP.GT.AND P3, PT, R10.reuse, 0x79, PT ;  /* 0x000000790a00780c */ /* 0x040fe20003f64270 */
[----:B------:R-:W-:Y:S01]  /*4ac0*/  VIADD R10, R10, 0x8 ;  /* 0x000000080a0a7836 */ /* 0x000fe20000000000 */
[----:B------:R-:W-:Y:S02]  /*4ad0*/  FSEL R45, R84, -INF , P2 ;  /* 0xff800000542d7808 */ /* 0x000fe40001000000 */
[----:B------:R-:W-:Y:S02]  /*4ae0*/  FMNMX.FTZ R0, R81, R0, !PT ;  /* 0x0000000051007209 */ /* 0x000fe40007810000 */
[----:B------:R-:W-:-:S02]  /*4af0*/  FSEL R85, R85, -INF , P3 ;  /* 0xff80000055557808 */ /* 0x000fc40001800000 */
[----:B------:R-:W-:Y:S02]  /*4b00*/  FMNMX.FTZ R0, R45, R0, !PT ;  /* 0x000000002d007209 */ /* 0x000fe40007810000 */
[C---:B------:R-:W-:Y:S02]  /*4b10*/  ISETP.GT.AND P4, PT, R10.reuse, RZ, PT ;  /* 0x000000ff0a00720c */ /* 0x040fe40003f84270 */
[----:B------:R-:W-:Y:S02]  /*4b20*/  FMNMX.FTZ R12, R85, R0, !PT ;  /* 0x00000000550c7209 */ /* 0x000fe40007810000 */
[----:B------:R-:W1:Y:S01]  /*4b30*/  LDC R0, c[0x0][0x988] ;  /* 0x00026200ff007b82 */ /* 0x000e620000000800 */
[----:B------:R-:W-:Y:S02]  /*4b40*/  ISETP.GT.AND P5, PT, R10, 0x1, PT ;  /* 0x000000010a00780c */ /* 0x000fe40003fa4270 */
[----:B------:R-:W2:Y:S01]  /*4b50*/  SHFL.BFLY PT, R5, R12, 0x2, 0x1f ;  /* 0x0c401f000c057f89 */ /* 0x000ea200000e0000 */
[----:B------:R-:W-:-:S02]  /*4b60*/  FSEL R26, R26, -INF , P4 ;  /* 0xff8000001a1a7808 */ /* 0x000fc40002000000 */
[C---:B------:R-:W-:Y:S02]  /*4b70*/  ISETP.GT.AND P3, PT, R10.reuse, 0x8, PT ;  /* 0x000000080a00780c */ /* 0x040fe40003f64270 */
[C---:B------:R-:W-:Y:S02]  /*4b80*/  ISETP.GT.AND P6, PT, R10.reuse, 0x9, PT ;  /* 0x000000090a00780c */ /* 0x040fe40003fc4270 */
[C---:B------:R-:W-:Y:S02]  /*4b90*/  ISETP.GT.AND P4, PT, R10.reuse, 0x10, PT ;  /* 0x000000100a00780c */ /* 0x040fe40003f84270 */
[----:B------:R-:W-:Y:S02]  /*4ba0*/  FSEL R31, R31, -INF , P6 ;  /* 0xff8000001f1f7808 */ /* 0x000fe40003000000 */
[----:B------:R-:W-:Y:S02]  /*4bb0*/  ISETP.GT.AND P6, PT, R10, 0x19, PT ;  /* 0x000000190a00780c */ /* 0x000fe40003fc4270 */
[----:B--2---:R-:W-:-:S02]  /*4bc0*/  FMNMX.FTZ R14, R12, R5, !PT ;  /* 0x000000050c0e7209 */ /* 0x004fc40007810000 */
[----:B------:R-:W-:-:S03]  /*4bd0*/  FMNMX.FTZ R12, R26, R7, !PT ;  /* 0x000000071a0c7209 */ /* 0x000fc60007810000 */
[----:B------:R-:W2:Y:S01]  /*4be0*/  SHFL.BFLY PT, R5, R14, 0x1, 0x1f ;  /* 0x0c201f000e057f89 */ /* 0x000ea200000e0000 */
[----:B------:R-:W-:Y:S02]  /*4bf0*/  WARPGROUP.DEPBAR.LE gsb0, 0x0 ;  /* 0x00008000000079c5 */ /* 0x000fe40000010000 */
[----:B------:R-:W-:Y:S01]  /*4c00*/  WARPGROUP.ARRIVE ;  /* 0x00000000000079c5 */ /* 0x000fe20000000000 */
[----:B------:R-:W-:Y:S02]  /*4c10*/  FSEL R169, R34, -INF , P4 ;  /* 0xff80000022a97808 */ /* 0x000fe40002000000 */
[----:B------:R-:W-:-:S03]  /*4c20*/  ISETP.GT.AND P4, PT, R10, 0x20, PT ;  /* 0x000000200a00780c */ /* 0x000fc60003f84270 */
[----:B------:R-:W-:Y:S01]  /*4c30*/  HGMMA.64x128x16.F32 R88, R152, gdesc[UR8].tnspB, R88, gsb0 ;  /* 0x41e0000898587df0 */ /* 0x000fe20008000858 */
[----:B------:R-:W-:Y:S01]  /*4c40*/  UIADD3 UR10, UR7, 0x280, URZ ;  /* 0x00000280070a7890 */ /* 0x000fe2000fffe03f */
[----:B------:R-:W-:Y:S01]  /*4c50*/  UMOV UR11, 0x40000040 ;  /* 0x40000040000b7882 */ /* 0x000fe20000000000 */
[----:B--2---:R-:W-:-:S04]  /*4c60*/  FMNMX.FTZ R5, R14, R5, !PT ;  /* 0x000000050e057209 */ /* 0x004fc80007810000 */
[C---:B------:R-:W-:Y:S01]  /*4c70*/  FSETP.NEU.FTZ.AND P2, PT, R5.reuse, -INF , PT ;  /* 0xff8000000500780b */ /* 0x040fe20003f5d000 */
[----:B-1----:R-:W-:-:S05]  /*4c80*/  FMUL.FTZ R8, R5, R0 ;  /* 0x0000000005087220 */ /* 0x002fca0000410000 */
[----:B------:R-:W-:-:S05]  /*4c90*/  FSEL R8, R8, RZ, P2 ;  /* 0x000000ff08087208 */ /* 0x000fca0001000000 */
[-CC-:B------:R-:W-:Y:S01]  /*4ca0*/  FFMA.FTZ R178, R193, R0.reuse, -R8.reuse ;  /* 0x00000000c1b27223 */ /* 0x180fe20000010808 */
[----:B------:R-:W-:Y:S01]  /*4cb0*/  FSEL R193, R39, -INF , P6 ;  /* 0xff80000027c17808 */ /* 0x000fe20003000000 */
[-CC-:B------:R-:W-:Y:S01]  /*4cc0*/  FFMA.FTZ R176, R15, R0.reuse, -R8.reuse ;  /* 0x000000000fb07223 */ /* 0x180fe20000010808 */
[-CC-:B------:R-:W-:Y:S01]  /*4cd0*/  FFMA.FTZ R15, R195, R0.reuse, -R8.reuse ;  /* 0x00000000c30f7223 */ /* 0x180fe20000010808 */
[----:B------:R-:W-:Y:S01]  /*4ce0*/  FSEL R195, R42, -INF , P4 ;  /* 0xff8000002ac37808 */ /* 0x000fe20002000000 */
[-CC-:B------:R-:W-:Y:S01]  /*4cf0*/  FFMA.FTZ R182, R13, R0.reuse, -R8.reuse ;  /* 0x000000000db67223 */ /* 0x180fe20000010808 */
[-CC-:B------:R-:W-:Y:S01]  /*4d00*/  FFMA.FTZ R13, R197, R0.reuse, -R8.reuse ;  /* 0x00000000c50d7223 */ /* 0x180fe20000010808 */
[C---:B------:R-:W-:Y:S01]  /*4d10*/  ISETP.GT.AND P6, PT, R10.reuse, 0x29, PT ;  /* 0x000000290a00780c */ /* 0x040fe20003fc4270 */
[-CC-:B------:R-:W-:Y:S01]  /*4d20*/  FFMA.FTZ R172, R191, R0.reuse, -R8.reuse ;  /* 0x00000000bfac7223 */ /* 0x180fe20000010808 */
[----:B------:R-:W-:Y:S01]  /*4d30*/  ISETP.GT.AND P4, PT, R10, 0x30, PT ;  /* 0x000000300a00780c */ /* 0x000fe20003f84270 */
[-CC-:B------:R-:W-:Y:S01]  /*4d40*/  FFMA.FTZ R180, R199, R0.reuse, -R8.reuse ;  /* 0x00000000c7b47223 */ /* 0x180fe20000010808 */
[----:B------:R-:W-:Y:S01]  /*4d50*/  FSEL R47, R47, -INF , P6 ;  /* 0xff8000002f2f7808 */ /* 0x000fe20003000000 */
[-CC-:B------:R-:W-:Y:S01]  /*4d60*/  FFMA.FTZ R174, R181, R0.reuse, -R8.reuse ;  /* 0x00000000b5ae7223 */ /* 0x180fe20000010808 */
[----:B------:R-:W-:Y:S01]  /*4d70*/  FSEL R191, R50, -INF , P4 ;  /* 0xff80000032bf7808 */ /* 0x000fe20002000000 */
[-CC-:B------:R-:W-:Y:S01]  /*4d80*/  FFMA.FTZ R39, R179, R0.reuse, -R8.reuse ;  /* 0x00000000b3277223 */ /* 0x180fe20000010808 */
[C---:B------:R-:W-:Y:S01]  /*4d90*/  ISETP.GT.AND P4, PT, R10.reuse, 0x39, PT ;  /* 0x000000390a00780c */ /* 0x040fe20003f84270 */
[-CC-:B------:R-:W-:Y:S01]  /*4da0*/  FFMA.FTZ R168, R177, R0.reuse, -R8.reuse ;  /* 0x00000000b1a87223 */ /* 0x180fe20000010808 */
[-CC-:B------:R-:W-:Y:S01]  /*4db0*/  FFMA.FTZ R170, R173, R0.reuse, -R8.reuse ;  /* 0x00000000adaa7223 */ /* 0x180fe20000010808 */
[-CC-:B------:R-:W-:Y:S01]  /*4dc0*/  FFMA.FTZ R24, R45, R0.reuse, -R8.reuse ;  /* 0x000000002d187223 */ /* 0x180fe20000010808 */
[----:B------:R-:W-:Y:S01]  /*4dd0*/  FSEL R55, R55, -INF , P4 ;  /* 0xff80000037377808 */ /* 0x000fe20002000000 */
[-CC-:B------:R-:W-:Y:S01]  /*4de0*/  FFMA.FTZ R14, R9, R0.reuse, -R8.reuse ;  /* 0x00000000090e7223 */ /* 0x180fe20000010808 */
[----:B------:R-:W-:Y:S01]  /*4df0*/  ISETP.GT.AND P4, PT, R10, 0x48, PT ;  /* 0x000000480a00780c */ /* 0x000fe20003f84270 */
[-CC-:B------:R-:W-:Y:S01]  /*4e00*/  FFMA.FTZ R11, R11, R0.reuse, -R8.reuse ;  /* 0x000000000b0b7223 */ /* 0x180fe20000010808 */
[----:B------:R-:W-:Y:S01]  /*4e10*/  FSEL R45, R5, RZ, P2 ;  /* 0x000000ff052d7208 */ /* 0x000fe20001000000 */
[----:B------:R-:W-:Y:S01]  /*4e20*/  MUFU.EX2 R180, R180 ;  /* 0x000000b400b47308 */ /* 0x000fe20000000800 */
[----:B------:R-:W-:Y:S01]  /*4e30*/  FSEL R179, R62, -INF , P4 ;  /* 0xff8000003eb37808 */ /* 0x000fe20002000000 */
[-CC-:B------:R-:W-:Y:S01]  /*4e40*/  FFMA.FTZ R21, R21, R0.reuse, -R8.reuse ;  /* 0x0000000015157223 */ /* 0x180fe20000010808 */
[C---:B------:R-:W-:Y:S01]  /*4e50*/  ISETP.GT.AND P4, PT, R10.reuse, 0x51, PT ;  /* 0x000000510a00780c */ /* 0x040fe20003f84270 */
[-CC-:B------:R-:W-:Y:S01]  /*4e60*/  FFMA.FTZ R53, R53, R0.reuse, -R8.reuse ;  /* 0x0000000035357223 */ /* 0x180fe20000010808 */
[----:B------:R-:W-:Y:S01]  /*4e70*/  FFMA.FTZ R85, R85, R0, -R8 ;  /* 0x0000000055557223 */ /* 0x000fe20000010808 */
[----:B------:R-:W-:Y:S01]  /*4e80*/  IMAD.U32 R50, RZ, RZ, UR5 ;  /* 0x00000005ff327e24 */ /* 0x000fe2000f8e00ff */
[----:B------:R-:W-:Y:S01]  /*4e90*/  FSEL R67, R67, -INF , P4 ;  /* 0xff80000043437808 */ /* 0x000fe20002000000 */
[----:B------:R-:W-:Y:S01]  /*4ea0*/  MUFU.EX2 R11, R11 ;  /* 0x0000000b000b7308 */ /* 0x000fe20000000800 */
[----:B------:R-:W-:Y:S01]  /*4eb0*/  ISETP.GT.AND P4, PT, R10, 0x60, PT ;  /* 0x000000600a00780c */ /* 0x000fe20003f84270 */
[----:B------:R-:W-:Y:S01]  /*4ec0*/  UMOV UR5, UR37 ;  /* 0x0000002500057c82 */ /* 0x000fe20008000000 */
[----:B------:R-:W-:-:S02]  /*4ed0*/  @!P1 LEA R50, R50, UR38, 0x3 ;  /* 0x0000002632329c11 */ /* 0x000fc4000f8e18ff */
[----:B------:R-:W-:Y:S02]  /*4ee0*/  FSEL R173, R74, -INF , P4 ;  /* 0xff8000004aad7808 */ /* 0x000fe40002000000 */
[C---:B------:R-:W-:Y:S01]  /*4ef0*/  ISETP.GT.AND P4, PT, R10.reuse, 0x69, PT ;  /* 0x000000690a00780c */ /* 0x040fe20003f84270 */
[----:B------:R-:W-:Y:S03]  /*4f00*/  MUFU.EX2 R182, R182 ;  /* 0x000000b600b67308 */ /* 0x000fe60000000800 */
[----:B------:R-:W-:Y:S02]  /*4f10*/  FSEL R79, R79, -INF , P4 ;  /* 0xff8000004f4f7808 */ /* 0x000fe40002000000 */
[----:B------:R-:W-:-:S03]  /*4f20*/  ISETP.GT.AND P4, PT, R10, 0x78, PT ;  /* 0x000000780a00780c */ /* 0x000fc60003f84270 */
        /* <DEDUP_REMOVED lines=15> */
[----:B------:R-:W-:Y:S01]  /*5020*/  FMNMX.FTZ R12, R155, R12, !PT ;  /* 0x0000000c9b0c7209 */ /* 0x000fe20007810000 */
[----:B------:R-:W-:Y:S01]  /*5030*/  HGMMA.64x128x16.F32 R88, R156, gdesc[UR8].tnspB, R88, gsb0 ;  /* 0x41e000089c587df0 */ /* 0x000fe20008000858 */
[C---:B------:R-:W-:Y:S01]  /*5040*/  ISETP.GT.AND P5, PT, R10.reuse, 0x11, PT ;  /* 0x000000110a00780c */ /* 0x040fe20003fa4270 */
[----:B------:R-:W-:Y:S01]  /*5050*/  UIADD3 UR10, UR7, 0x300, URZ ;  /* 0x00000300070a7890 */ /* 0x000fe2000fffe03f */
[----:B------:R-:W-:Y:S01]  /*5060*/  FMNMX.FTZ R12, R153, R12, !PT ;  /* 0x0000000c990c7209 */ /* 0x000fe20007810000 */
[----:B------:R-:W-:Y:S01]  /*5070*/  UMOV UR11, 0x40000040 ;  /* 0x40000040000b7882 */ /* 0x000fe20000000000 */
[----:B------:R-:W-:Y:S01]  /*5080*/  ISETP.GT.AND P3, PT, R10, 0x18, PT ;  /* 0x000000180a00780c */ /* 0x000fe20003f64270 */
[--C-:B------:R-:W-:Y:S01]  /*5090*/  FFMA.FTZ R49, R57, R0, -R8.reuse ;  /* 0x0000000039317223 */ /* 0x100fe20000010808 */
[----:B------:R-:W-:Y:S01]  /*50a0*/  FMNMX.FTZ R12, R31, R12, !PT ;  /* 0x0000000c1f0c7209 */ /* 0x000fe20007810000 */
[-CC-:B------:R-:W-:Y:S01]  /*50b0*/  FFMA.FTZ R154, R41, R0.reuse, -R8.reuse ;  /* 0x00000000299a7223 */ /* 0x180fe20000010808 */
[----:B------:R-:W-:Y:S01]  /*50c0*/  FSEL R35, R35, -INF , P5 ;  /* 0xff80000023237808 */ /* 0x000fe20002800000 */
[----:B------:R-:W-:Y:S01]  /*50d0*/  FFMA.FTZ R41, R61, R0, -R8 ;  /* 0x000000003d297223 */ /* 0x000fe20000010808 */
[----:B------:R-:W-:Y:S01]  /*50e0*/  FMNMX.FTZ R12, R169, R12, !PT ;  /* 0x0000000ca90c7209 */ /* 0x000fe20007810000 */
[----:B------:R-:W-:Y:S01]  /*50f0*/  MUFU.EX2 R27, R27 ;  /* 0x0000001b001b7308 */ /* 0x000fe20000000800 */
[----:B------:R-:W-:-:S02]  /*5100*/  FSEL R171, R38, -INF , P3 ;  /* 0xff80000026ab7808 */ /* 0x000fc40001800000 */
[----:B------:R-:W-:Y:S02]  /*5110*/  FMNMX.FTZ R12, R35, R12, !PT ;  /* 0x0000000c230c7209 */ /* 0x000fe40007810000 */
[C---:B------:R-:W-:Y:S02]  /*5120*/  ISETP.GT.AND P5, PT, R10.reuse, 0x21, PT ;  /* 0x000000210a00780c */ /* 0x040fe40003fa4270 */
[----:B------:R-:W-:Y:S01]  /*5130*/  FMNMX.FTZ R12, R171, R12, !PT ;  /* 0x0000000cab0c7209 */ /* 0x000fe20007810000 */
[----:B------:R-:W-:Y:S01]  /*5140*/  MUFU.EX2 R170, R170 ;  /* 0x000000aa00aa7308 */ /* 0x000fe20000000800 */
[----:B------:R-:W-:Y:S02]  /*5150*/  ISETP.GT.AND P3, PT, R10, 0x28, PT ;  /* 0x000000280a00780c */ /* 0x000fe40003f64270 */
[----:B------:R-:W-:Y:S02]  /*5160*/  FMNMX.FTZ R12, R193, R12, !PT ;  /* 0x0000000cc10c7209 */ /* 0x000fe40007810000 */
[----:B------:R-:W-:-:S02]  /*5170*/  FSEL R43, R43, -INF , P5 ;  /* 0xff8000002b2b7808 */ /* 0x000fc40002800000 */
[----:B------:R-:W-:Y:S01]  /*5180*/  FMNMX.FTZ R12, R195, R12, !PT ;  /* 0x0000000cc30c7209 */ /* 0x000fe20007810000 */
[----:B------:R-:W-:Y:S01]  /*5190*/  MUFU.EX2 R53, R53 ;  /* 0x0000003500357308 */ /* 0x000fe20000000800 */
[----:B------:R-:W-:Y:S01]  /*51a0*/  FSEL R197, R46, -INF , P3 ;  /* 0xff8000002ec57808 */ /* 0x000fe20001800000 */
[----:B------:R-:W-:Y:S01]  /*51b0*/  IMAD.U32 R46, RZ, RZ, UR37 ;  /* 0x00000025ff2e7e24 */ /* 0x000fe2000f8e00ff */
[----:B------:R-:W-:Y:S02]  /*51c0*/  FMNMX.FTZ R12, R43, R12, !PT ;  /* 0x0000000c2b0c7209 */ /* 0x000fe40007810000 */
[C---:B------:R-:W-:Y:S02]  /*51d0*/  ISETP.GT.AND P5, PT, R10.reuse, 0x31, PT ;  /* 0x000000310a00780c */ /* 0x040fe40003fa4270 */
[----:B------:R-:W-:Y:S01]  /*51e0*/  FMNMX.FTZ R12, R197, R12, !PT ;  /* 0x0000000cc50c7209 */ /* 0x000fe20007810000 */
[----:B------:R-:W-:Y:S01]  /*51f0*/  MUFU.EX2 R152, R152 ;  /* 0x0000009800987308 */ /* 0x000fe20000000800 */
[----:B------:R-:W-:-:S02]  /*5200*/  ISETP.GT.AND P3, PT, R10, 0x38, PT ;  /* 0x000000380a00780c */ /* 0x000fc40003f64270 */
[----:B------:R-:W-:Y:S02]  /*5210*/  FMNMX.FTZ R12, R47, R12, !PT ;  /* 0x0000000c2f0c7209 */ /* 0x000fe40007810000 */
[----:B------:R-:W-:Y:S01]  /*5220*/  FSEL R183, R51, -INF , P5 ;  /* 0xff80000033b77808 */ /* 0x000fe20002800000 */
[----:B------:R-:W-:Y:S01]  /*5230*/  FFMA.FTZ R51, R175, R0, -R8 ;  /* 0x00000000af337223 */ /* 0x000fe20000010808 */
[----:B------:R-:W-:Y:S01]  /*5240*/  FMNMX.FTZ R12, R191, R12, !PT ;  /* 0x0000000cbf0c7209 */ /* 0x000fe20007810000 */
[----:B------:R-:W-:Y:S01]  /*5250*/  MUFU.EX2 R49, R49 ;  /* 0x0000003100317308 */ /* 0x000fe20000000800 */
[----:B------:R-:W-:Y:S02]  /*5260*/  FSEL R199, R54, -INF , P3 ;  /* 0xff80000036c77808 */ /* 0x000fe40001800000 */
[----:B------:R-:W-:Y:S02]  /*5270*/  FMNMX.FTZ R12, R183, R12, !PT ;  /* 0x0000000cb70c7209 */ /* 0x000fe40007810000 */
[----:B------:R-:W-:-:S02]  /*5280*/  ISETP.GT.AND P5, PT, R10, 0x40, PT ;  /* 0x000000400a00780c */ /* 0x000fc40003fa4270 */
[----:B------:R-:W-:Y:S01]  /*5290*/  FMNMX.FTZ R12, R199, R12, !PT ;  /* 0x0000000cc70c7209 */ /* 0x000fe20007810000 */
[----:B------:R-:W-:Y:S01]  /*52a0*/  MUFU.EX2 R51, R51 ;  /* 0x0000003300337308 */ /* 0x000fe20000000800 */
[----:B------:R-:W-:Y:S02]  /*52b0*/  ISETP.GT.AND P3, PT, R10, 0x41, PT ;  /* 0x000000410a00780c */ /* 0x000fe40003f64270 */
[----:B------:R-:W-:Y:S02]  /*52c0*/  FSEL R181, R58, -INF , P5 ;  /* 0xff8000003ab57808 */ /* 0x000fe40002800000 */
[----:B------:R-:W-:Y:S02]  /*52d0*/  FMNMX.FTZ R12, R55, R12, !PT ;  /* 0x0000000c370c7209 */ /* 0x000fe40007810000 */
[----:B------:R-:W-:Y:S01]  /*52e0*/  FSEL R59, R59, -INF , P3 ;  /* 0xff8000003b3b7808 */ /* 0x000fe20001800000 */
[----:B------:R-:W-:Y:S01]  /*52f0*/  MUFU.EX2 R154, R154 ;  /* 0x0000009a009a7308 */ /* 0x000fe20000000800 */
[----:B------:R-:W-:-:S02]  /*5300*/  FMNMX.FTZ R12, R181, R12, !PT ;  /* 0x0000000cb50c7209 */ /* 0x000fc40007810000 */
[C---:B------:R-:W-:Y:S02]  /*5310*/  ISETP.GT.AND P5, PT, R10.reuse, 0x49, PT ;  /* 0x000000490a00780c */ /* 0x040fe40003fa4270 */
[----:B------:R-:W-:Y:S02]  /*5320*/  FMNMX.FTZ R12, R59, R12, !PT ;  /* 0x0000000c3b0c7209 */ /* 0x000fe40007810000 */
[----:B------:R-:W-:Y:S01]  /*5330*/  ISETP.GT.AND P3, PT, R10, 0x50, PT ;  /* 0x000000500a00780c */ /* 0x000fe20003f64270 */
[----:B------:R-:W-:Y:S01]  /*5340*/  MUFU.EX2 R41, R41 ;  /* 0x0000002900297308 */ /* 0x000fe20000000800 */
[----:B------:R-:W-:Y:S02]  /*5350*/  FSEL R177, R63, -INF , P5 ;  /* 0xff8000003fb17808 */ /* 0x000fe40002800000 */
[----:B------:R-:W-:Y:S02]  /*5360*/  FMNMX.FTZ R12, R179, R12, !PT ;  /* 0x0000000cb30c7209 */ /* 0x000fe40007810000 */
[----:B------:R-:W-:-:S02]  /*5370*/  FSEL R201, R66, -INF , P3 ;  /* 0xff80000042c97808 */ /* 0x000fc40001800000 */
[----:B------:R-:W-:Y:S01]  /*5380*/  FMNMX.FTZ R12, R177, R12, !PT ;  /* 0x0000000cb10c7209 */ /* 0x000fe20007810000 */
[----:B------:R-:W-:Y:S01]  /*5390*/  MUFU.EX2 R14, R14 ;  /* 0x0000000e000e7308 */ /* 0x000fe20000000800 */
[C---:B------:R-:W-:Y:S02]  /*53a0*/  ISETP.GT.AND P5, PT, R10.reuse, 0x58, PT ;  /* 0x000000580a00780c */ /* 0x040fe40003fa4270 */
[----:B------:R-:W-:Y:S02]  /*53b0*/  FMNMX.FTZ R12, R201, R12, !PT ;  /* 0x0000000cc90c7209 */ /* 0x000fe40007810000 */
[----:B------:R-:W-:Y:S02]  /*53c0*/  ISETP.GT.AND P3, PT, R10, 0x59, PT ;  /* 0x000000590a00780c */ /* 0x000fe40003f64270 */
[----:B------:R-:W-:Y:S02]  /*53d0*/  FSEL R63, R70, -INF , P5 ;  /* 0xff800000463f7808 */ /* 0x000fe40002800000 */
[----:B------:R-:W-:-:S02]  /*53e0*/  FMNMX.FTZ R12, R67, R12, !PT ;  /* 0x0000000c430c7209 */ /* 0x000fc40007810000 */
[----:B------:R-:W-:Y:S02]  /*53f0*/  FSEL R71, R71, -INF , P3 ;  /* 0xff80000047477808 */ /* 0x000fe40001800000 */
[----:B------:R-:W-:Y:S02]  /*5400*/  FMNMX.FTZ R12, R63, R12, !PT ;  /* 0x0000000c3f0c7209 */ /* 0x000fe40007810000 */
[C---:B------:R-:W-:Y:S02]  /*5410*/  ISETP.GT.AND P5, PT, R10.reuse, 0x61, PT ;  /* 0x000000610a00780c */ /* 0x040fe40003fa4270 */
[----:B------:R-:W-:Y:S02]  /*5420*/  FMNMX.FTZ R12, R71, R12, !PT ;  /* 0x0000000c470c7209 */ /* 0x000fe40007810000 */
[----:B------:R-:W-:Y:S02]  /*5430*/  ISETP.GT.AND P3, PT, R10, 0x68, PT ;  /* 0x000000680a00780c */ /* 0x000fe40003f64270 */
[----:B------:R-:W-:-:S02]  /*5440*/  FSEL R75, R75, -INF , P5 ;  /* 0xff8000004b4b7808 */ /* 0x000fc40002800000 */
[----:B------:R-:W-:Y:S02]  /*5450*/  FMNMX.FTZ R12, R173, R12, !PT ;  /* 0x0000000cad0c7209 */ /* 0x000fe40007810000 */
[----:B------:R-:W-:Y:S02]  /*5460*/  FSEL R175, R78, -INF , P3 ;  /* 0xff8000004eaf7808 */ /* 0x000fe40001800000 */
[----:B------:R-:W-:Y:S02]  /*5470*/  FMNMX.FTZ R12, R75, R12, !PT ;  /* 0x0000000c4b0c7209 */ /* 0x000fe40007810000 */
[C---:B------:R-:W-:Y:S02]  /*5480*/  ISETP.GT.AND P5, PT, R10.reuse, 0x70, PT ;  /* 0x000000700a00780c */ /* 0x040fe40003fa4270 */
[----:B------:R-:W-:Y:S02]  /*5490*/  FMNMX.FTZ R12, R175, R12, !PT ;  /* 0x0000000caf0c7209 */ /* 0x000fe40007810000 */
[----:B------:R-:W-:-:S02]  /*54a0*/  ISETP.GT.AND P3, PT, R10, 0x71, PT ;  /* 0x000000710a00780c */ /* 0x000fc40003f64270 */
[----:B------:R-:W-:Y:S02]  /*54b0*/  FSEL R203, R82, -INF , P5 ;  /* 0xff80000052cb7808 */ /* 0x000fe40002800000 */
[----:B------:R-:W-:Y:S02]  /*54c0*/  FMNMX.FTZ R12, R79, R12, !PT ;  /* 0x0000000c4f0c7209 */ /* 0x000fe40007810000 */
[----:B------:R-:W-:Y:S02]  /*54d0*/  FSEL R83, R83, -INF , P3 ;  /* 0xff80000053537808 */ /* 0x000fe40001800000 */
[----:B------:R-:W-:Y:S02]  /*54e0*/  FMNMX.FTZ R12, R203, R12, !PT ;  /* 0x0000000ccb0c7209 */ /* 0x000fe40007810000 */
[----:B------:R-:W-:Y:S01]  /*54f0*/  ISETP.GT.AND P5, PT, R10, 0x79, PT ;  /* 0x000000790a00780c */ /* 0x000fe20003fa4270 */
[-CC-:B------:R-:W-:Y:S01]  /*5500*/  FFMA.FTZ R10, R33, R0.reuse, -R8.reuse ;  /* 0x00000000210a7223 */ /* 0x180fe20000010808 */
[----:B------:R-:W-:Y:S01]  /*5510*/  FSEL R57, R86, -INF , P4 ;  /* 0xff80000056397808 */ /* 0x000fe20002000000 */
[----:B------:R-:W-:Y:S01]  /*5520*/  FFMA.FTZ R33, R73, R0, -R8 ;  /* 0x0000000049217223 */ /* 0x000fe20000010808 */
[----:B------:R-:W-:-:S02]  /*5530*/  FMNMX.FTZ R12, R83, R12, !PT ;  /* 0x0000000c530c7209 */ /* 0x000fc40007810000 */
[----:B------:R-:W-:Y:S01]  /*5540*/  FSEL R87, R87, -INF , P5 ;  /* 0xff80000057577808 */ /* 0x000fe20002800000 */
[----:B------:R-:W-:Y:S01]  /*5550*/  MUFU.EX2 R10, R10 ;  /* 0x0000000a000a7308 */ /* 0x000fe20000000800 */
[----:B------:R-:W-:Y:S02]  /*5560*/  FMNMX.FTZ R12, R57, R12, !PT ;  /* 0x0000000c390c7209 */ /* 0x000fe40007810000 */
[----:B------:R-:W-:Y:S02]  /*5570*/  @!P1 LEA R46, R46, UR38, 0x3 ;  /* 0x000000262e2e9c11 */ /* 0x000fe4000f8e18ff */
[----:B------:R-:W-:-:S03]  /*5580*/  FMNMX.FTZ R12, R87, R12, !PT ;  /* 0x0000000c570c7209 */ /* 0x000fc60007810000 */
[----:B------:R-:W-:Y:S01]  /*5590*/  @!P1 VIADD R46, R46, 0x28840 ;  /* 0x000288402e2e9836 */ /* 0x000fe20000000000 */
[----:B------:R-:W-:Y:S01]  /*55a0*/  MUFU.EX2 R33, R33 ;  /* 0x0000002100217308 */ /* 0x000fe20000000800 */
[----:B------:R-:W1:Y:S03]  /*55b0*/  SHFL.BFLY PT, R61, R12, 0x2, 0x1f ;  /* 0x0c401f000c3d7f89 */ /* 0x000e6600000e0000 */
[----:B------:R-:W-:Y:S01]  /*55c0*/  @!P1 PRMT R46, RZ, 0x654, R46 ;  /* 0x00000654ff2e9816 */ /* 0x000fe2000000002e */
[----:B------:R-:W-:Y:S02]  /*55d0*/  WARPGROUP.DEPBAR.LE gsb0, 0x0 ;  /* 0x00008000000079c5 */ /* 0x000fe40000010000 */
[----:B------:R-:W-:Y:S01]  /*55e0*/  WARPGROUP.ARRIVE ;  /* 0x00000000000079c5 */ /* 0x000fe20000000000 */
[-CC-:B------:R-:W-:Y:S01]  /*55f0*/  FFMA.FTZ R156, R37, R0.reuse, -R8.reuse ;  /* 0x00000000259c7223 */ /* 0x180fe20000010808 */
[-CC-:B------:R-:W-:Y:S01]  /*5600*/  FFMA.FTZ R37, R65, R0.reuse, -R8.reuse ;  /* 0x0000000041257223 */ /* 0x180fe20000010808 */
[-CC-:B------:R-:W-:Y:S01]  /*5610*/  FFMA.FTZ R158, R29, R0.reuse, -R8.reuse ;  /* 0x000000001d9e7223 */ /* 0x180fe20000010808 */
[----:B------:R-:W-:-:S02]  /*5620*/  FFMA.FTZ R29, R69, R0, -R8 ;  /* 0x00000000451d7223 */ /* 0x000fc40000010808 */
[----:B------:R-:W-:Y:S01]  /*5630*/  HGMMA.64x128x16.F32 R88, R160, gdesc[UR8].tnspB, R88, gsb0 ;  /* 0x41e00008a0587df0 */ /* 0x000fe20008000858 */
[----:B------:R-:W-:Y:S01]  /*5640*/  UIADD3 UR10, UR7, 0x380, URZ ;  /* 0x00000380070a7890 */ /* 0x000fe2000fffe03f */
[----:B------:R-:W-:Y:S01]  /*5650*/  MUFU.EX2 R156, R156 ;  /* 0x0000009c009c7308 */ /* 0x000fe20000000800 */
[----:B------:R-:W-:Y:S01]  /*5660*/  UMOV UR11, 0x40000040 ;  /* 0x40000040000b7882 */ /* 0x000fe20000000000 */
[----:B------:R-:W-:Y:S01]  /*5670*/  UMOV UR7, UR36 ;  /* 0x0000002400077c82 */ /* 0x000fe20008000000 */
[----:B-1----:R-:W-:Y:S01]  /*5680*/  FMNMX.FTZ R20, R12, R61, !PT ;  /* 0x0000003d0c147209 */ /* 0x002fe20007810000 */
[-CC-:B------:R-:W-:Y:S01]  /*5690*/  FFMA.FTZ R12, R25, R0.reuse, -R8.reuse ;  /* 0x00000000190c7223 */ /* 0x180fe20000010808 */
[-CC-:B------:R-:W-:Y:S01]  /*56a0*/  FFMA.FTZ R25, R77, R0.reuse, -R8.reuse ;  /* 0x000000004d197223 */ /* 0x180fe20000010808 */
[----:B------:R-:W-:Y:S02]  /*56b0*/  FFMA.FTZ R61, R81, R0, -R8 ;  /* 0x00000000513d7223 */ /* 0x000fe40000010808 */
[----:B------:R-:W-:Y:S01]  /*56c0*/  MUFU.EX2 R37, R37 ;  /* 0x0000002500257308 */ /* 0x000fe20000000800 */
[----:B------:R-:W1:Y:S07]  /*56d0*/  SHFL.BFLY PT, R65, R20, 0x1, 0x1f ;  /* 0x0c201f0014417f89 */ /* 0x000e6e00000e0000 */
[----:B------:R-:W-:Y:S08]  /*56e0*/  MUFU.EX2 R158, R158 ;  /* 0x0000009e009e7308 */ /* 0x000ff00000000800 */
[----:B------:R-:W-:Y:S08]  /*56f0*/  MUFU.EX2 R29, R29 ;  /* 0x0000001d001d7308 */ /* 0x000ff00000000800 */
[----:B------:R-:W-:Y:S01]  /*5700*/  MUFU.EX2 R12, R12 ;  /* 0x0000000c000c7308 */ /* 0x000fe20000000800 */
[----:B-1----:R-:W-:Y:S01]  /*5710*/  FMNMX.FTZ R9, R20, R65, !PT ;  /* 0x0000004114097209 */ /* 0x002fe20007810000 */
[----:B------:R-:W-:-:S03]  /*5720*/  FADD.FTZ R65, -R45, R6 ;  /* 0x000000062d417221 */ /* 0x000fc60000010100 */
[----:B------:R-:W-:Y:S01]  /*5730*/  FSETP.NEU.FTZ.AND P2, PT, R9, -INF , PT ;  /* 0xff8000000900780b */ /* 0x000fe20003f5d000 */
[-C--:B------:R-:W-:Y:S01]  /*5740*/  FMUL.FTZ R6, R65, R0.reuse ;  /* 0x0000000041067220 */ /* 0x080fe20000410000 */
[----:B------:R-:W-:Y:S01]  /*5750*/  FMUL.FTZ R32, R9, R0 ;  /* 0x0000000009207220 */ /* 0x000fe20000410000 */
[----:B------:R1:W-:Y:S04]  /*5760*/  MUFU.EX2 R20, R24 ;  /* 0x0000001800147308 */ /* 0x0003e80000000800 */
[----:B------:R-:W-:-:S04]  /*5770*/  FSEL R32, R32, RZ, P2 ;  /* 0x000000ff20207208 */ /* 0x000fc80001000000 */
[----:B------:R-:W2:Y:S01]  /*5780*/  MUFU.EX2 R6, R6 ;  /* 0x0000000600067308 */ /* 0x000ea20000000800 */
[-CC-:B------:R-:W-:Y:S01]  /*5790*/  FFMA.FTZ R38, R55, R0.reuse, -R32.reuse ;  /* 0x0000000037267223 */ /* 0x180fe20000010820 */
[-CC-:B------:R-:W-:Y:S01]  /*57a0*/  FFMA.FTZ R8, R26, R0.reuse, -R32.reuse ;  /* 0x000000001a087223 */ /* 0x180fe20000010820 */
[-CC-:B------:R-:W-:Y:S01]  /*57b0*/  FFMA.FTZ R65, R155, R0.reuse, -R32.reuse ;  /* 0x000000009b417223 */ /* 0x180fe20000010820 */
[-CC-:B-1----:R-:W-:Y:S01]  /*57c0*/  FFMA.FTZ R24, R153, R0.reuse, -R32.reuse ;  /* 0x0000000099187223 */ /* 0x182fe20000010820 */
        /* <DEDUP_REMOVED lines=11> */
[----:B------:R-:W1:Y:S01]  /*5880*/  MUFU.EX2 R65, R65 ;  /* 0x0000004100417308 */ /* 0x000e620000000800 */
[----:B--2---:R-:W-:Y:S01]  /*5890*/  FFMA.FTZ R55, R6, R4, R11 ;  /* 0x0000000406377223 */ /* 0x004fe2000001000b */
[-CC-:B------:R-:W-:Y:S01]  /*58a0*/  FFMA.FTZ R36, R183, R0.reuse, -R32.reuse ;  /* 0x00000000b7247223 */ /* 0x180fe20000010820 */
[-CC-:B------:R-:W-:Y:S01]  /*58b0*/  FFMA.FTZ R171, R199, R0.reuse, -R32.reuse ;  /* 0x00000000c7ab7223 */ /* 0x180fe20000010820 */
[-CC-:B------:R-:W-:Y:S01]  /*58c0*/  FFMA.FTZ R153, R181, R0.reuse, -R32.reuse ;  /* 0x00000000b5997223 */ /* 0x180fe20000010820 */
[C---:B------:R-:W-:Y:S01]  /*58d0*/  FADD.FTZ R55, R180.reuse, R55 ;  /* 0x00000037b4377221 */ /* 0x040fe20000010000 */
[----:B------:R-:W-:Y:S01]  /*58e0*/  F2FP.F16.F32.PACK_AB R180, R180, R11 ;  /* 0x0000000bb4b4723e */ /* 0x000fe200000000ff */
        /* <DEDUP_REMOVED lines=20> */
[----:B------:R-:W-:Y:S01]  /*5a30*/  FFMA.FTZ R57, R57, R0, -R32 ;  /* 0x0000000039397223 */ /* 0x000fe20000010820 */
[----:B------:R-:W-:Y:S01]  /*5a40*/  F2FP.F16.F32.PACK_AB R182, R13, R182 ;  /* 0x000000b60db6723e */ /* 0x000fe200000000ff */
[----:B------:R-:W-:Y:S01]  /*5a50*/  FADD.FTZ R55, R21, R4 ;  /* 0x0000000415377221 */ /* 0x000fe20000010000 */
[----:B------:R-:W-:-:S02]  /*5a60*/  FSEL R4, R9, RZ, P2 ;  /* 0x000000ff09047208 */ /* 0x000fc40001000000 */
[----:B------:R-:W3:Y:S01]  /*5a70*/  MUFU.EX2 R35, R35 ;  /* 0x0000002300237308 */ /* 0x000ee20000000800 */
[----:B------:R-:W-:Y:S01]  /*5a80*/  FADD.FTZ R44, R172, R55 ;  /* 0x00000037ac2c7221 */ /* 0x000fe20000010000 */
[----:B------:R-:W-:Y:S01]  /*5a90*/  PLOP3.LUT P2, PT, PT, PT, UP0, 0x80, 0x0 ;  /* 0x000000000000781c */ /* 0x000fe20003f4f008 */
[----:B------:R-:W-:Y:S01]  /*5aa0*/  FADD.FTZ R7, -R4, R7 ;  /* 0x0000000704077221 */ /* 0x000fe20000010100 */
[----:B------:R-:W-:Y:S01]  /*5ab0*/  IADD3 R4, -R23, 0xb, RZ ;  /* 0x0000000b17047810 */ /* 0x000fe20007ffe1ff */
[----:B------:R-:W-:Y:S01]  /*5ac0*/  FADD.FTZ R55, R27, R44 ;  /* 0x0000002c1b377221 */ /* 0x000fe20000010000 */
[----:B------:R-:W-:Y:S01]  /*5ad0*/  F2FP.F16.F32.PACK_AB R176, R15, R176 ;  /* 0x000000b00fb0723e */ /* 0x000fe200000000ff */
[----:B------:R-:W-:Y:S01]  /*5ae0*/  FMUL.FTZ R7, R7, R0 ;  /* 0x0000000007077220 */ /* 0x000fe20000410000 */
[----:B------:R-:W-:Y:S01]  /*5af0*/  MUFU.EX2 R28, R28 ;  /* 0x0000001c001c7308 */ /* 0x000fe20000000800 */
[----:B------:R-:W-:Y:S01]  /*5b00*/  FADD.FTZ R44, R174, R55 ;  /* 0x00000037ae2c7221 */ /* 0x000fe20000010000 */
[----:B------:R-:W-:-:S02]  /*5b10*/  F2FP.F16.F32.PACK_AB R178, R21, R178 ;  /* 0x000000b215b2723e */ /* 0x000fc400000000ff */
[----:B------:R-:W-:Y:S01]  /*5b20*/  F2FP.F16.F32.PACK_AB R172, R27, R172 ;  /* 0x000000ac1bac723e */ /* 0x000fe200000000ff */
[----:B------:R-:W-:Y:S01]  /*5b30*/  FADD.FTZ R55, R39, R44 ;  /* 0x0000002c27377221 */ /* 0x000fe20000010000 */
[-CC-:B------:R-:W-:Y:S01]  /*5b40*/  FFMA.FTZ R44, R67, R0.reuse, -R32.reuse ;  /* 0x00000000432c7223 */ /* 0x180fe20000010820 */
[----:B------:R-:W-:Y:S01]  /*5b50*/  FFMA.FTZ R32, R87, R0, -R32 ;  /* 0x0000000057207223 */ /* 0x000fe20000010820 */
[----:B------:R-:W-:Y:S01]  /*5b60*/  MUFU.EX2 R7, R7 ;  /* 0x0000000700077308 */ /* 0x000fe20000000800 */
[----:B------:R-:W-:Y:S01]  /*5b70*/  FADD.FTZ R48, R168, R55 ;  /* 0x00000037a8307221 */ /* 0x000fe20000010000 */
[----:B------:R-:W-:Y:S02]  /*5b80*/  F2FP.F16.F32.PACK_AB R174, R39, R174 ;  /* 0x000000ae27ae723e */ /* 0x000fe400000000ff */
[C---:B------:R-:W-:Y:S01]  /*5b90*/  F2FP.F16.F32.PACK_AB R168, R51.reuse, R168 ;  /* 0x000000a833a8723e */ /* 0x040fe200000000ff */
[----:B------:R-:W-:Y:S01]  /*5ba0*/  FADD.FTZ R55, R51, R48 ;  /* 0x0000003033377221 */ /* 0x000fe20000010000 */
[----:B------:R-:W-:Y:S01]  /*5bb0*/  @!P1 VIADD R48, R50, 0x28860 ;  /* 0x0002886032309836 */ /* 0x000fe20000000000 */
[----:B-1----:R-:W-:Y:S01]  /*5bc0*/  F2FP.F16.F32.PACK_AB R181, R65, R8 ;  /* 0x0000000841b5723e */ /* 0x002fe200000000ff */
[----:B------:R-:W1:Y:S01]  /*5bd0*/  MUFU.EX2 R69, R69 ;  /* 0x0000004500457308 */ /* 0x000e620000000800 */
[----:B--2---:R-:W-:-:S02]  /*5be0*/  F2FP.F16.F32.PACK_AB R183, R31, R24 ;  /* 0x000000181fb7723e */ /* 0x004fc400000000ff */
[----:B------:R-:W-:Y:S02]  /*5bf0*/  @!P1 PRMT R48, RZ, 0x654, R48 ;  /* 0x00000654ff309816 */ /* 0x000fe40000000030 */
[----:B---3--:R-:W-:-:S03]  /*5c00*/  F2FP.F16.F32.PACK_AB R177, R35, R26 ;  /* 0x0000001a23b1723e */ /* 0x008fc600000000ff */
[----:B------:R-:W-:Y:S01]  /*5c10*/  MUFU.EX2 R30, R30 ;  /* 0x0000001e001e7308 */ /* 0x000fe20000000800 */
[----:B------:R-:W-:Y:S02]  /*5c20*/  WARPGROUP.DEPBAR.LE gsb0, 0x0 ;  /* 0x00008000000079c5 */ /* 0x000fe40000010000 */
[----:B------:R-:W-:-:S05]  /*5c30*/  WARPGROUP.ARRIVE ;  /* 0x00000000000079c5 */ /* 0x000fca0000000000 */
[----:B------:R-:W-:Y:S01]  /*5c40*/  MUFU.EX2 R43, R43 ;  /* 0x0000002b002b7308 */ /* 0x000fe20000000800 */
[----:B------:R-:W-:Y:S02]  /*5c50*/  F2FP.F16.F32.PACK_AB R160, R33, R10 ;  /* 0x0000000a21a0723e */ /* 0x000fe400000000ff */
[----:B-1----:R-:W-:Y:S01]  /*5c60*/  F2FP.F16.F32.PACK_AB R179, R69, R28 ;  /* 0x0000001c45b3723e */ /* 0x002fe200000000ff */
[----:B------:R-:W-:Y:S04]  /*5c70*/  HGMMA.64x128x16.F32 R88, R164, gdesc[UR8].tnspB, R88, gsb0 ;  /* 0x41e00008a4587df0 */ /* 0x000fe80008000858 */
[----:B------:R-:W-:Y:S08]  /*5c80*/  MUFU.EX2 R34, R34 ;  /* 0x0000002200227308 */ /* 0x000ff00000000800 */
[----:B------:R-:W1:Y:S08]  /*5c90*/  MUFU.EX2 R25, R25 ;  /* 0x0000001900197308 */ /* 0x000e700000000800 */
[----:B------:R-:W2:Y:S08]  /*5ca0*/  MUFU.EX2 R47, R47 ;  /* 0x0000002f002f7308 */ /* 0x000eb00000000800 */
[----:B------:R-:W3:Y:S01]  /*5cb0*/  MUFU.EX2 R169, R169 ;  /* 0x000000a900a97308 */ /* 0x000ee20000000800 */
[----:B-1----:R-:W-:-:S07]  /*5cc0*/  F2FP.F16.F32.PACK_AB R162, R25, R12 ;  /* 0x0000000c19a2723e */ /* 0x002fce00000000ff */
[----:B------:R-:W1:Y:S08]  /*5cd0*/  MUFU.EX2 R61, R61 ;  /* 0x0000003d003d7308 */ /* 0x000e700000000800 */
[----:B------:R-:W4:Y:S08]  /*5ce0*/  MUFU.EX2 R36, R36 ;  /* 0x0000002400247308 */ /* 0x000f300000000800 */
        /* <DEDUP_REMOVED lines=13> */
[----:B------:R2:W-:Y:S06]  /*5dc0*/  BAR.ARV R4, 0x100 ;  /* 0x000400040000751d */ /* 0x0005ec0000002000 */
[----:B------:R3:W-:Y:S01]  /*5dd0*/  @!P1 SYNCS.ARRIVE.TRANS64.RED.A1T0 RZ, [R46+URZ], RZ ;  /* 0x000000ff2eff99a7 */ /* 0x0007e2000810043f */
[----:B------:R-:W5:Y:S01]  /*5de0*/  MUFU.EX2 R75, R75 ;  /* 0x0000004b004b7308 */ /* 0x000f620000000800 */
[----:B--2---:R-:W-:Y:S01]  /*5df0*/  FADD.FTZ R4, R170, R55 ;  /* 0x00000037aa047221 */ /* 0x004fe20000010000 */
[-C--:B------:R-:W-:Y:S01]  /*5e00*/  FMUL.FTZ R88, R88, R6.reuse ;  /* 0x0000000658587220 */ /* 0x080fe20000410000 */
[-C--:B------:R-:W-:Y:S01]  /*5e10*/  FMUL.FTZ R89, R89, R6.reuse ;  /* 0x0000000659597220 */ /* 0x080fe20000410000 */
[-C--:B------:R-:W-:Y:S01]  /*5e20*/  FMUL.FTZ R92, R92, R6.reuse ;  /* 0x000000065c5c7220 */ /* 0x080fe20000410000 */
[----:B------:R-:W-:Y:S01]  /*5e30*/  FADD.FTZ R55, R53, R4 ;  /* 0x0000000435377221 */ /* 0x000fe20000010000 */
[----:B------:R-:W-:Y:S01]  /*5e40*/  FFMA.FTZ R4, R7, R3, R8 ;  /* 0x0000000307047223 */ /* 0x000fe20000010008 */
[----:B------:R2:W-:Y:S01]  /*5e50*/  @!P1 SYNCS.ARRIVE.TRANS64.RED.A1T0 RZ, [R48+URZ], RZ ;  /* 0x000000ff30ff99a7 */ /* 0x0005e2000810043f */
[----:B------:R-:W2:Y:S01]  /*5e60*/  MUFU.EX2 R163, R175 ;  /* 0x000000af00a37308 */ /* 0x000ea20000000800 */
[----:B---3--:R-:W-:Y:S01]  /*5e70*/  FADD.FTZ R46, R152, R55 ;  /* 0x00000037982e7221 */ /* 0x008fe20000010000 */
[----:B------:R-:W-:Y:S01]  /*5e80*/  FADD.FTZ R3, R65, R4 ;  /* 0x0000000441037221 */ /* 0x000fe20000010000 */
[-C--:B------:R-:W-:Y:S01]  /*5e90*/  FMUL.FTZ R93, R93, R6.reuse ;  /* 0x000000065d5d7220 */ /* 0x080fe20000410000 */
        /* <DEDUP_REMOVED lines=46> */
[----:B------:R-:W-:Y:S01]  /*6180*/  FADD.FTZ R3, R169, R4 ;  /* 0x00000004a9037221 */ /* 0x000fe20000010000 */
[-C--:B------:R-:W-:Y:S01]  /*6190*/  FMUL.FTZ R133, R133, R6.reuse ;  /* 0x0000000685857220 */ /* 0x080fe20000410000 */
[-C--:B------:R-:W-:Y:S01]  /*61a0*/  FMUL.FTZ R136, R136, R6.reuse ;  /* 0x0000000688887220 */ /* 0x080fe20000410000 */
[----:B-1----:R-:W-:Y:S01]  /*61b0*/  FADD.FTZ R11, R61, R46 ;  /* 0x0000002e3d0b7221 */ /* 0x002fe20000010000 */
[----:B----4-:R-:W-:Y:S01]  /*61c0*/  FADD.FTZ R4, R36, R3 ;  /* 0x0000000324047221 */ /* 0x010fe20000010000 */
[-C--:B------:R-:W-:Y:S01]  /*61d0*/  FMUL.FTZ R137, R137, R6.reuse ;  /* 0x0000000689897220 */ /* 0x080fe20000410000 */
[-C--:B------:R-:W-:Y:S01]  /*61e0*/  FMUL.FTZ R140, R140, R6.reuse ;  /* 0x000000068c8c7220 */ /* 0x080fe20000410000 */
[----:B------:R-:W-:Y:S01]  /*61f0*/  FADD.FTZ R10, R20, R11 ;  /* 0x0000000b140a7221 */ /* 0x000fe20000010000 */
[----:B-----5:R-:W-:Y:S01]  /*6200*/  FADD.FTZ R3, R171, R4 ;  /* 0x00000004ab037221 */ /* 0x020fe20000010000 */
[-C--:B------:R-:W-:Y:S01]  /*6210*/  FMUL.FTZ R141, R141, R6.reuse ;  /* 0x000000068d8d7220 */ /* 0x080fe20000410000 */
[-C--:B------:R-:W-:Y:S01]  /*6220*/  FMUL.FTZ R144, R144, R6.reuse ;  /* 0x0000000690907220 */ /* 0x080fe20000410000 */
[----:B------:R-:W-:Y:S01]  /*6230*/  FADD.FTZ R4, R45, R10 ;  /* 0x0000000a2d047221 */ /* 0x000fe20000010000 */
[----:B------:R-:W-:Y:S01]  /*6240*/  FADD.FTZ R10, R38, R3 ;  /* 0x00000003260a7221 */ /* 0x000fe20000010000 */
[-C--:B------:R-:W-:Y:S01]  /*6250*/  FMUL.FTZ R145, R145, R6.reuse ;  /* 0x0000000691917220 */ /* 0x080fe20000410000 */
[-C--:B------:R-:W-:Y:S01]  /*6260*/  FMUL.FTZ R148, R148, R6.reuse ;  /* 0x0000000694947220 */ /* 0x080fe20000410000 */
[----:B------:R-:W-:Y:S01]  /*6270*/  FMUL.FTZ R149, R149, R6 ;  /* 0x0000000695957220 */ /* 0x000fe20000410000 */
        /* <DEDUP_REMOVED lines=40> */
[----:B--2---:R-:W-:Y:S01]  /*6500*/  FADD.FTZ R10, R163, R10 ;  /* 0x0000000aa30a7221 */ /* 0x004fe20000010000 */
[-C--:B------:R-:W-:Y:S01]  /*6510*/  FMUL.FTZ R150, R150, R7.reuse ;  /* 0x0000000796967220 */ /* 0x080fe20000410000 */
[----:B------:R-:W-:Y:S01]  /*6520*/  FMUL.FTZ R151, R151, R7 ;  /* 0x0000000797977220 */ /* 0x000fe20000410000 */
[----:B------:R-:W-:Y:S01]  /*6530*/  F2FP.F16.F32.PACK_AB R170, R53, R170 ;  /* 0x000000aa35aa723e */ /* 0x000fe200000000ff */
[----:B---3--:R-:W-:Y:S01]  /*6540*/  FADD.FTZ R10, R79, R10 ;  /* 0x0000000a4f0a7221 */ /* 0x008fe20000010000 */
[----:B------:R-:W-:Y:S01]  /*6550*/  F2FP.F16.F32.PACK_AB R152, R49, R152 ;  /* 0x000000983198723e */ /* 0x000fe200000000ff */
[----:B------:R-:W-:Y:S01]  /*6560*/  IMAD.MOV.U32 R6, RZ, RZ, R5 ;  /* 0x000000ffff067224 */ /* 0x000fe200078e0005 */
[----:B------:R-:W-:Y:S01]  /*6570*/  F2FP.F16.F32.PACK_AB R154, R41, R154 ;  /* 0x0000009a299a723e */ /* 0x000fe200000000ff */
[----:B------:R-:W-:Y:S01]  /*6580*/  FADD.FTZ R10, R165, R10 ;  /* 0x0000000aa50a7221 */ /* 0x000fe20000010000 */
[----:B------:R-:W-:Y:S01]  /*6590*/  F2FP.F16.F32.PACK_AB R156, R37, R156 ;  /* 0x0000009c259c723e */ /* 0x000fe200000000ff */
[----:B------:R-:W-:Y:S01]  /*65a0*/  IMAD.MOV.U32 R7, RZ, RZ, R9 ;  /* 0x000000ffff077224 */ /* 0x000fe200078e0009 */
[----:B------:R-:W-:Y:S01]  /*65b0*/  F2FP.F16.F32.PACK_AB R158, R29, R158 ;  /* 0x0000009e1d9e723e */ /* 0x000fe200000000ff */
[----:B------:R-:W-:Y:S01]  /*65c0*/  FADD.FTZ R10, R83, R10 ;  /* 0x0000000a530a7221 */ /* 0x000fe20000010000 */
[----:B------:R-:W-:-:S02]  /*65d0*/  F2FP.F16.F32.PACK_AB R164, R61, R14 ;  /* 0x0000000e3da4723e */ /* 0x000fc400000000ff */
[----:B------:R-:W-:Y:S01]  /*65e0*/  F2FP.F16.F32.PACK_AB R166, R45, R20 ;  /* 0x000000142da6723e */ /* 0x000fe200000000ff */
[----:B------:R-:W-:Y:S01]  /*65f0*/  FADD.FTZ R10, R57, R10 ;  /* 0x0000000a390a7221 */ /* 0x000fe20000010000 */
[----:B------:R-:W-:Y:S02]  /*6600*/  F2FP.F16.F32.PACK_AB R173, R43, R30 ;  /* 0x0000001e2bad723e */ /* 0x000fe400000000ff */
[----:B------:R-:W-:Y:S01]  /*6610*/  F2FP.F16.F32.PACK_AB R175, R47, R34 ;  /* 0x000000222faf723e */ /* 0x000fe200000000ff */
[----:B------:R-:W-:Y:S01]  /*6620*/  FADD.FTZ R3, R32, R10 ;  /* 0x0000000a20037221 */ /* 0x000fe20000010000 */
        /* <DEDUP_REMOVED lines=10> */
[----:B------:R-:W-:Y:S06]  /*66d0*/  @P2 BRA `(.L_x_7435) ;  /* 0xffffffd400cc2947 */ /* 0x000fec000383ffff */
.L_x_7426:
[----:B------:R-:W-:-:S13]  /*66e0*/  ISETP.LE.AND P2, PT, RZ, UR6, PT ;  /* 0x00000006ff007c0c */ /* 0x000fda000bf43270 */
[----:B------:R-:W-:Y:S05]  /*66f0*/  @!P2 BRA `(.L_x_7436) ;  /* 0x0000001c00fca947 */ /* 0x000fea0003800000 */
[----:B------:R-:W-:Y:S01]  /*6700*/  IMAD.MOV.U32 R6, RZ, RZ, R9 ;  /* 0x000000ffff067224 */ /* 0x000fe200078e0009 */
[----:B------:R-:W-:Y:S01]  /*6710*/  UMOV UR5, UR36 ;  /* 0x0000002400057c82 */ /* 0x000fe20008000000 */
[----:B------:R-:W-:Y:S01]  /*6720*/  IMAD.MOV.U32 R7, RZ, RZ, R5 ;  /* 0x000000ffff077224 */ /* 0x000fe200078e0005 */
[----:B------:R-:W-:-:S06]  /*6730*/  UMOV UR7, UR37 ;  /* 0x0000002500077c82 */ /* 0x000fcc0008000000 */
.L_x_7445:
        /* <DEDUP_REMOVED lines=9> */
.L_x_7438:
[----:B------:R-:W-:Y:S01]  /*67d0*/  ULEA UR10, UR37, UR38, 0x3 ;  /* 0x00000026250a7291 */ /* 0x000fe2000f8e183f */
[----:B------:R-:W-:-:S05]  /*67e0*/  IMAD.U32 R0, RZ, RZ, UR36 ;  /* 0x00000024ff007e24 */ /* 0x000fca000f8e00ff */
[----:B------:R-:W-:-:S04]  /*67f0*/  SHF.L.U32 R0, R0, 0x1f, RZ ;  /* 0x0000001f00007819 */ /* 0x000fc800000006ff */
[----:B------:R1:W2:Y:S01]  /*6800*/  SYNCS.PHASECHK.TRANS64.TRYWAIT P2, [UR10+0x28830], R0 ;  /* 0x02883000ff0075a7 */ /* 0x0002a2000804014a */
[----:B------:R-:W-:Y:S05]  /*6810*/  @!P0 BRA `(.L_x_7439) ;  /* 0x0000000000048947 */ /* 0x000fea0003800000 */
[----:B------:R-:W-:Y:S01]  /*6820*/  BPT.TRAP 0x1 ;  /* 0x000000040000795c */ /* 0x000fe20000300000 */
.L_x_7439:
[----:B--2---:R-:W-:Y:S05]  /*6830*/  @P2 BRA `(.L_x_7437) ;  /* 0x0000000000082947 */ /* 0x004fea0003800000 */
[----:B------:R-:W2:Y:S02]  /*6840*/  SYNCS.PHASECHK.TRANS64.TRYWAIT P2, [UR10+0x28830], R0 ;  /* 0x02883000ff0075a7 */ /* 0x000ea4000804014a */
[----:B--2---:R-:W-:Y:S05]  /*6850*/  @!P2 BRA `(.L_x_7440) ;  /* 0x00000068005ca947 */ /* 0x004fea0003800000 */
.L_x_7437:
        /* <DEDUP_REMOVED lines=46> */
.L_x_7442:
[----:B------:R-:W-:Y:S01]  /*6b40*/  ULEA UR10, UR7, UR38, 0x3 ;  /* 0x00000026070a7291 */ /* 0x000fe2000f8e183f */
[----:B------:R-:W-:-:S05]  /*6b50*/  IMAD.U32 R0, RZ, RZ, UR5 ;  /* 0x00000005ff007e24 */ /* 0x000fca000f8e00ff */
[----:B------:R-:W-:-:S04]  /*6b60*/  SHF.L.U32 R0, R0, 0x1f, RZ ;  /* 0x0000001f00007819 */ /* 0x000fc800000006ff */
[----:B------:R1:W2:Y:S01]  /*6b70*/  SYNCS.PHASECHK.TRANS64.TRYWAIT P2, [UR10+0x28850], R0 ;  /* 0x02885000ff0075a7 */ /* 0x0002a2000804014a */
[----:B------:R-:W-:Y:S05]  /*6b80*/  @!P0 BRA `(.L_x_7443) ;  /* 0x0000000000048947 */ /* 0x000fea0003800000 */
[----:B------:R-:W-:Y:S01]  /*6b90*/  BPT.TRAP 0x1 ;  /* 0x000000040000795c */ /* 0x000fe20000300000 */
.L_x_7443:
[----:B--2---:R-:W-:Y:S05]  /*6ba0*/  @P2 BRA `(.L_x_7441) ;  /* 0x0000000000082947 */ /* 0x004fea0003800000 */
[----:B------:R-:W2:Y:S02]  /*6bb0*/  SYNCS.PHASECHK.TRANS64.TRYWAIT P2, [UR10+0x28850], R0 ;  /* 0x02885000ff0075a7 */ /* 0x000ea4000804014a */
[----:B--2---:R-:W-:Y:S05]  /*6bc0*/  @!P2 BRA `(.L_x_7444) ;  /* 0x000000640098a947 */ /* 0x004fea0003800000 */
.L_x_7441:
[----:B------:R-:W-:Y:S01]  /*6bd0*/  UIADD3 UR5, UR38, 0x400, URZ ;  /* 0x0000040026057890 */ /* 0x000fe2000fffe03f */
[----:B------:R-:W-:Y:S01]  /*6be0*/  WARPGROUP.ARRIVE ;  /* 0x00000000000079c5 */ /* 0x000fe20000000000 */
[----:B------:R-:W-:Y:S01]  /*6bf0*/  UMOV UR11, 0x40000040 ;  /* 0x40000040000b7882 */ /* 0x000fe20000000000 */
[----:B-12---:R-:W-:Y:S01]  /*6c00*/  FMNMX.FTZ R0, R24, R7, !PT ;  /* 0x0000000718007209 */ /* 0x006fe20007810000 */
[----:B------:R-:W-:Y:S01]  /*6c10*/  USHF.R.U32.HI UR5, URZ, 0x4, UR5 ;  /* 0x000000043f057899 */ /* 0x000fe20008011605 */
[----:B------:R-:W-:Y:S02]  /*6c20*/  ISETP.LT.AND P2, PT, RZ, UR6, PT ;  /* 0x00000006ff007c0c */ /* 0x000fe4000bf41270 */
[----:B------:R-:W-:Y:S01]  /*6c30*/  FMNMX.FTZ R5, R25, R0, !PT ;  /* 0x0000000019057209 */ /* 0x000fe20007810000 */
[----:B------:R-:W-:-:S03]  /*6c40*/  ULOP3.LUT UR5, UR5, 0x3fff, URZ, 0xc0, !UPT ;  /* 0x00003fff05057892 */ /* 0x000fc6000f8ec03f */
[----:B------:R-:W-:Y:S01]  /*6c50*/  FMNMX.FTZ R0, R28, R5, !PT ;  /* 0x000000051c007209 */ /* 0x000fe20007810000 */
[----:B------:R-:W-:-:S03]  /*6c60*/  ULOP3.LUT UR5, UR5, 0x4000000, URZ, 0xfc, !UPT ;  /* 0x0400000005057892 */ /* 0x000fc6000f8efc3f */
[----:B------:R-:W-:Y:S01]  /*6c70*/  FMNMX.FTZ R5, R29, R0, !PT ;  /* 0x000000001d057209 */ /* 0x000fe20007810000 */
[----:B------:R-:W-:-:S03]  /*6c80*/  ULEA UR5, UR7, UR5, 0xb ;  /* 0x0000000507057291 */ /* 0x000fc6000f8e583f */
[----:B------:R-:W-:-:S04]  /*6c90*/  FMNMX.FTZ R0, R32, R5, !PT ;  /* 0x0000000520007209 */ /* 0x000fc80007810000 */
[----:B------:R-:W-:Y:S01]  /*6ca0*/  UMOV UR10, UR5 ;  /* 0x00000005000a7c82 */ /* 0x000fe20008000000 */
[----:B------:R-:W-:Y:S01]  /*6cb0*/  FMNMX.FTZ R5, R33, R0, !PT ;  /* 0x0000000021057209 */ /* 0x000fe20007810000 */
[----:B------:R-:W-:Y:S01]  /*6cc0*/  HGMMA.64x128x16.F32 R88, R180, gdesc[UR8].tnspB, R88, gsb0 ;  /* 0x41e00008b4587df0 */ /* 0x000fe20008000858 */
        /* <DEDUP_REMOVED lines=73> */
[----:B------:R-:W1:Y:S01]  /*7160*/  SHFL.BFLY PT, R10, R9, 0x2, 0x1f ;  /* 0x0c401f00090a7f89 */ /* 0x000e6200000e0000 */
[----:B------:R-:W-:Y:S02]  /*7170*/  WARPGROUP.DEPBAR.LE gsb0, 0x0 ;  /* 0x00008000000079c5 */ /* 0x000fe40000010000 */
[----:B------:R-:W-:-:S06]  /*7180*/  WARPGROUP.ARRIVE ;  /* 0x00000000000079c5 */ /* 0x000fcc0000000000 */
[----:B------:R-:W-:Y:S01]  /*7190*/  HGMMA.64x128x16.F32 R88, R172, gdesc[UR8].tnspB, R88, gsb0 ;  /* 0x41e00008ac587df0 */ /* 0x000fe20008000858 */
[----:B------:R-:W-:Y:S01]  /*71a0*/  UIADD3 UR10, UR5, 0x180, URZ ;  /* 0x00000180050a7890 */ /* 0x000fe2000fffe03f */
[----:B------:R-:W-:Y:S01]  /*71b0*/  UMOV UR11, 0x40000040 ;  /* 0x40000040000b7882 */ /* 0x000fe20000000000 */
[----:B-1----:R-:W-:-:S05]  /*71c0*/  FMNMX.FTZ R14, R9, R10, !PT ;  /* 0x0000000a090e7209 */ /* 0x002fca0007810000 */
[----:B------:R-:W1:Y:S02]  /*71d0*/  SHFL.BFLY PT, R9, R14, 0x1, 0x1f ;  /* 0x0c201f000e097f89 */ /* 0x000e6400000e0000 */
[----:B-1----:R-:W-:Y:S01]  /*71e0*/  FMNMX.FTZ R9, R14, R9, !PT ;  /* 0x000000090e097209 */ /* 0x002fe20007810000 */
[----:B------:R-:W-:Y:S02]  /*71f0*/  WARPGROUP.DEPBAR.LE gsb0, 0x0 ;  /* 0x00008000000079c5 */ /* 0x000fe40000010000 */
[----:B------:R-:W-:-:S06]  /*7200*/  WARPGROUP.ARRIVE ;  /* 0x00000000000079c5 */ /* 0x000fcc0000000000 */
[----:B------:R-:W-:Y:S01]  /*7210*/  HGMMA.64x128x16.F32 R88, R168, gdesc[UR8].tnspB, R88, gsb0 ;  /* 0x41e00008a8587df0 */ /* 0x000fe20008000858 */
[----:B------:R-:W-:Y:S01]  /*7220*/  UIADD3 UR10, UR5, 0x200, URZ ;  /* 0x00000200050a7890 */ /* 0x000fe2000fffe03f */
[----:B------:R-:W-:Y:S01]  /*7230*/  UMOV UR11, 0x40000040 ;  /* 0x40000040000b7882 */ /* 0x000fe20000000000 */
[----:B------:R-:W-:Y:S02]  /*7240*/  WARPGROUP.DEPBAR.LE gsb0, 0x0 ;  /* 0x00008000000079c5 */ /* 0x000fe40000010000 */
[----:B------:R-:W-:Y:S01]  /*7250*/  WARPGROUP.ARRIVE ;  /* 0x00000000000079c5 */ /* 0x000fe20000000000 */
[----:B------:R-:W-:-:S04]  /*7260*/  FMUL.FTZ R169, R5, R0 ;  /* 0x0000000005a97220 */ /* 0x000fc80000410000 */
[-CC-:B------:R-:W-:Y:S02]  /*7270*/  FFMA.FTZ R11, R25, R0.reuse, -R169.reuse ;  /* 0x00000000190b7223 */ /* 0x180fe400000108a9 */
[----:B------:R-:W-:Y:S01]  /*7280*/  HGMMA.64x128x16.F32 R88, R152, gdesc[UR8].tnspB, R88, gsb0 ;  /* 0x41e0000898587df0 */ /* 0x000fe20008000858 */
[----:B------:R-:W-:Y:S01]  /*7290*/  UIADD3 UR10, UR5, 0x280, URZ ;  /* 0x00000280050a7890 */ /* 0x000fe2000fffe03f */
[-CC-:B------:R-:W-:Y:S01]  /*72a0*/  FFMA.FTZ R25, R41, R0.reuse, -R169.reuse ;  /* 0x0000000029197223 */ /* 0x180fe200000108a9 */
[----:B------:R-:W-:Y:S01]  /*72b0*/  UMOV UR11, 0x40000040 ;  /* 0x40000040000b7882 */ /* 0x000fe20000000000 */
[-CC-:B------:R-:W-:Y:S01]  /*72c0*/  FFMA.FTZ R41, R57, R0.reuse, -R169.reuse ;  /* 0x0000000039297223 */ /* 0x180fe200000108a9 */
[-CC-:B------:R-:W-:Y:S01]  /*72d0*/  FFMA.FTZ R57, R73, R0.reuse, -R169.reuse ;  /* 0x0000000049397223 */ /* 0x180fe200000108a9 */
[----:B------:R-:W-:Y:S01]  /*72e0*/  FADD.FTZ R73, -R9, R6 ;  /* 0x0000000609497221 */ /* 0x000fe20000010100 */
[-CC-:B------:R-:W-:Y:S01]  /*72f0*/  FFMA.FTZ R180, R24, R0.reuse, -R169.reuse ;  /* 0x0000000018b47223 */ /* 0x180fe200000108a9 */
[-CC-:B------:R-:W-:Y:S01]  /*7300*/  FFMA.FTZ R182, R28, R0.reuse, -R169.reuse ;  /* 0x000000001cb67223 */ /* 0x180fe200000108a9 */
[----:B------:R-:W-:Y:S01]  /*7310*/  MUFU.EX2 R11, R11 ;  /* 0x0000000b000b7308 */ /* 0x000fe20000000800 */
[-C--:B------:R-:W-:Y:S01]  /*7320*/  FMUL.FTZ R6, R73, R0.reuse ;  /* 0x0000000049067220 */ /* 0x080fe20000410000 */
[-C--:B------:R-:W-:Y:S01]  /*7330*/  FMUL.FTZ R73, R9, R0.reuse ;  /* 0x0000000009497220 */ /* 0x080fe20000410000 */
[-CC-:B------:R-:W-:Y:S01]  /*7340*/  FFMA.FTZ R13, R29, R0.reuse, -R169.reuse ;  /* 0x000000001d0d7223 */ /* 0x180fe200000108a9 */
[-CC-:B------:R-:W-:Y:S01]  /*7350*/  FFMA.FTZ R176, R32, R0.reuse, -R169.reuse ;  /* 0x0000000020b07223 */ /* 0x180fe200000108a9 */
[-C--:B------:R-:W-:Y:S01]  /*7360*/  FFMA.FTZ R15, R33, R0.reuse, -R169 ;  /* 0x00000000210f7223 */ /* 0x080fe200000108a9 */
[-CC-:B------:R-:W-:Y:S01]  /*7370*/  FFMA.FTZ R181, R26, R0.reuse, -R73.reuse ;  /* 0x000000001ab57223 */ /* 0x180fe20000010849 */
[----:B------:R-:W-:Y:S01]  /*7380*/  FFMA.FTZ R20, R27, R0, -R73 ;  /* 0x000000001b147223 */ /* 0x000fe20000010849 */
[----:B------:R-:W1:Y:S01]  /*7390*/  MUFU.EX2 R180, R180 ;  /* 0x000000b400b47308 */ /* 0x000e620000000800 */
[----:B------:R-:W-:-:S02]  /*73a0*/  IMAD.U32 R27, RZ, RZ, UR37 ;  /* 0x00000025ff1b7e24 */ /* 0x000fc4000f8e00ff */
[-CC-:B------:R-:W-:Y:S01]  /*73b0*/  FFMA.FTZ R183, R30, R0.reuse, -R73.reuse ;  /* 0x000000001eb77223 */ /* 0x180fe20000010849 */
[-CC-:B------:R-:W-:Y:S01]  /*73c0*/  FFMA.FTZ R32, R31, R0.reuse, -R73.reuse ;  /* 0x000000001f207223 */ /* 0x180fe20000010849 */
[-CC-:B------:R-:W-:Y:S01]  /*73d0*/  FFMA.FTZ R177, R34, R0.reuse, -R73.reuse ;  /* 0x0000000022b17223 */ /* 0x180fe20000010849 */
[----:B------:R-:W-:Y:S01]  /*73e0*/  IADD3 R31, -R23, 0xb, RZ ;  /* 0x0000000b171f7810 */ /* 0x000fe20007ffe1ff */
[-C--:B------:R-:W-:Y:S01]  /*73f0*/  FFMA.FTZ R34, R35, R0.reuse, -R73 ;  /* 0x0000000023227223 */ /* 0x080fe20000010849 */
[----:B------:R-:W-:Y:S01]  /*7400*/  @!P1 LEA R27, R27, UR38, 0x3 ;  /* 0x000000261b1b9c11 */ /* 0x000fe2000f8e18ff */
[----:B------:R-:W-:Y:S01]  /*7410*/  MUFU.EX2 R6, R6 ;  /* 0x0000000600067308 */ /* 0x000fe20000000800 */
[-C--:B------:R-:W-:Y:S01]  /*7420*/  FFMA.FTZ R178, R36, R0.reuse, -R169 ;  /* 0x0000000024b27223 */ /* 0x080fe200000108a9 */
[-C--:B------:R-:W-:Y:S01]  /*7430*/  FFMA.FTZ R179, R38, R0.reuse, -R73 ;  /* 0x0000000026b37223 */ /* 0x080fe20000010849 */
[----:B------:R-:W-:Y:S01]  /*7440*/  FFMA.FTZ R21, R37, R0, -R169 ;  /* 0x0000000025157223 */ /* 0x000fe200000108a9 */
[----:B------:R-:W-:-:S02]  /*7450*/  @!P1 VIADD R27, R27, 0x28840 ;  /* 0x000288401b1b9836 */ /* 0x000fc40000000000 */
[-C--:B------:R-:W-:Y:S01]  /*7460*/  FFMA.FTZ R38, R39, R0.reuse, -R73 ;  /* 0x0000000027267223 */ /* 0x080fe20000010849 */
[-C--:B------:R-:W-:Y:S01]  /*7470*/  FFMA.FTZ R172, R40, R0.reuse, -R169 ;  /* 0x0000000028ac7223 */ /* 0x080fe200000108a9 */
[----:B------:R-:W-:Y:S01]  /*7480*/  FFMA.FTZ R173, R42, R0, -R73 ;  /* 0x000000002aad7223 */ /* 0x000fe20000010849 */
[----:B------:R-:W2:Y:S01]  /*7490*/  MUFU.EX2 R181, R181 ;  /* 0x000000b500b57308 */ /* 0x000ea20000000800 */
[----:B------:R-:W-:Y:S01]  /*74a0*/  @!P1 PRMT R27, RZ, 0x654, R27 ;  /* 0x00000654ff1b9816 */ /* 0x000fe2000000001b */
[----:B-1----:R-:W-:Y:S01]  /*74b0*/  FFMA.FTZ R4, R7, R4, R180 ;  /* 0x0000000407047223 */ /* 0x002fe200000100b4 */
[-C--:B------:R-:W-:Y:S01]  /*74c0*/  FFMA.FTZ R30, R43, R0.reuse, -R73 ;  /* 0x000000002b1e7223 */ /* 0x080fe20000010849 */
[-C--:B------:R-:W-:Y:S01]  /*74d0*/  FFMA.FTZ R174, R44, R0.reuse, -R169 ;  /* 0x000000002cae7223 */ /* 0x080fe200000108a9 */
[-C--:B------:R-:W-:Y:S01]  /*74e0*/  FFMA.FTZ R175, R46, R0.reuse, -R73 ;  /* 0x000000002eaf7223 */ /* 0x080fe20000010849 */
[-C--:B------:R-:W-:Y:S01]  /*74f0*/  FFMA.FTZ R29, R45, R0.reuse, -R169 ;  /* 0x000000002d1d7223 */ /* 0x080fe200000108a9 */
[-C--:B------:R-:W-:Y:S01]  /*7500*/  FFMA.FTZ R26, R47, R0.reuse, -R73 ;  /* 0x000000002f1a7223 */ /* 0x080fe20000010849 */
[----:B------:R-:W1:Y:S01]  /*7510*/  MUFU.EX2 R20, R20 ;  /* 0x0000001400147308 */ /* 0x000e620000000800 */
        /* <DEDUP_REMOVED lines=8> */
[----:B--2---:R-:W-:Y:S01]  /*75a0*/  FFMA.FTZ R3, R6, R3, R181 ;  /* 0x0000000306037223 */ /* 0x004fe200000100b5 */
[-CC-:B------:R-:W-:Y:S01]  /*75b0*/  FFMA.FTZ R8, R72, R0.reuse, -R169.reuse ;  /* 0x0000000048087223 */ /* 0x180fe200000108a9 */
[-CC-:B------:R-:W-:Y:S01]  /*75c0*/  FFMA.FTZ R10, R76, R0.reuse, -R169.reuse ;  /* 0x000000004c0a7223 */ /* 0x180fe200000108a9 */
[-CC-:B------:R-:W-:Y:S01]  /*75d0*/  FFMA.FTZ R61, R77, R0.reuse, -R169.reuse ;  /* 0x000000004d3d7223 */ /* 0x180fe200000108a9 */
[-CC-:B------:R-:W-:Y:S01]  /*75e0*/  FFMA.FTZ R12, R80, R0.reuse, -R169.reuse ;  /* 0x00000000500c7223 */ /* 0x180fe200000108a9 */
[-CC-:B------:R-:W-:Y:S01]  /*75f0*/  FFMA.FTZ R65, R81, R0.reuse, -R169.reuse ;  /* 0x0000000051417223 */ /* 0x180fe200000108a9 */
[-CC-:B------:R-:W-:Y:S01]  /*7600*/  FFMA.FTZ R84, R84, R0.reuse, -R169.reuse ;  /* 0x0000000054547223 */ /* 0x180fe200000108a9 */
[----:B------:R-:W-:Y:S01]  /*7610*/  MUFU.EX2 R183, R183 ;  /* 0x000000b700b77308 */ /* 0x000fe20000000800 */
[-C--:B------:R-:W-:Y:S01]  /*7620*/  FFMA.FTZ R69, R85, R0.reuse, -R169 ;  /* 0x0000000055457223 */ /* 0x080fe200000108a9 */
[-CC-:B------:R-:W-:Y:S01]  /*7630*/  FFMA.FTZ R28, R51, R0.reuse, -R73.reuse ;  /* 0x00000000331c7223 */ /* 0x180fe20000010849 */
[-CC-:B------:R-:W-:Y:S01]  /*7640*/  FFMA.FTZ R171, R54, R0.reuse, -R73.reuse ;  /* 0x0000000036ab7223 */ /* 0x180fe20000010849 */
[-CC-:B------:R-:W-:Y:S01]  /*7650*/  FFMA.FTZ R24, R55, R0.reuse, -R73.reuse ;  /* 0x0000000037187223 */ /* 0x180fe20000010849 */
[--C-:B------:R-:W-:Y:S01]  /*7660*/  FFMA.FTZ R36, R59, R0, -R73.reuse ;  /* 0x000000003b247223 */ /* 0x100fe20000010849 */
[----:B------:R-:W-:Y:S01]  /*7670*/  F2FP.F16.F32.PACK_AB R180, R11, R180 ;  /* 0x000000b40bb4723e */ /* 0x000fe200000000ff */
[-CC-:B------:R-:W-:Y:S01]  /*7680*/  FFMA.FTZ R63, R63, R0.reuse, -R73.reuse ;  /* 0x000000003f3f7223 */ /* 0x180fe20000010849 */
[----:B------:R-:W-:Y:S01]  /*7690*/  MUFU.EX2 R13, R13 ;  /* 0x0000000d000d7308 */ /* 0x000fe20000000800 */
[-CC-:B------:R-:W-:Y:S01]  /*76a0*/  FFMA.FTZ R66, R66, R0.reuse, -R73.reuse ;  /* 0x0000000042427223 */ /* 0x180fe20000010849 */
[-CC-:B------:R-:W-:Y:S01]  /*76b0*/  FFMA.FTZ R67, R67, R0.reuse, -R73.reuse ;  /* 0x0000000043437223 */ /* 0x180fe20000010849 */
[----:B-1----:R-:W-:Y:S01]  /*76c0*/  F2FP.F16.F32.PACK_AB R181, R20, R181 ;  /* 0x000000b514b5723e */ /* 0x002fe200000000ff */
        /* <DEDUP_REMOVED lines=9> */
[----:B------:R-:W-:Y:S01]  /*7760*/  FFMA.FTZ R86, R86, R0, -R73 ;  /* 0x0000000056567223 */ /* 0x000fe20000010849 */
[----:B------:R-:W-:Y:S01]  /*7770*/  IMAD.U32 R35, RZ, RZ, UR7 ;  /* 0x00000007ff237e24 */ /* 0x000fe2000f8e00ff */
[----:B------:R-:W-:Y:S01]  /*7780*/  UIADD3 UR7, UR6, -0x1, URZ ;  /* 0xffffffff06077890 */ /* 0x000fe2000fffe03f */
[----:B------:R-:W-:Y:S03]  /*7790*/  MUFU.EX2 R176, R176 ;  /* 0x000000b000b07308 */ /* 0x000fe60000000800 */
[----:B------:R-:W-:-:S03]  /*77a0*/  @!P1 LEA R35, R35, UR38, 0x3 ;  /* 0x0000002623239c11 */ /* 0x000fc6000f8e18ff */
[----:B------:R-:W-:Y:S01]  /*77b0*/  UMOV UR6, UR7 ;  /* 0x0000000700067c82 */ /* 0x000fe20008000000 */
[----:B------:R-:W-:Y:S01]  /*77c0*/  UMOV UR7, UR37 ;  /* 0x0000002500077c82 */ /* 0x000fe20008000000 */
        /* <DEDUP_REMOVED lines=8> */
[----:B------:R-:W-:-:S05]  /*7850*/  WARPGROUP.ARRIVE ;  /* 0x00000000000079c5 */ /* 0x000fca0000000000 */
[----:B------:R-:W-:Y:S01]  /*7860*/  MUFU.EX2 R172, R172 ;  /* 0x000000ac00ac7308 */ /* 0x000fe20000000800 */
[-CC-:B------:R-:W-:Y:S01]  /*7870*/  FFMA.FTZ R152, R56, R0.reuse, -R169.reuse ;  /* 0x0000000038987223 */ /* 0x180fe200000108a9 */
[-C--:B------:R-:W-:Y:S01]  /*7880*/  FFMA.FTZ R154, R60, R0.reuse, -R169 ;  /* 0x000000003c9a7223 */ /* 0x080fe200000108a9 */
[-CC-:B------:R-:W-:Y:S01]  /*7890*/  FFMA.FTZ R153, R58, R0.reuse, -R73.reuse ;  /* 0x000000003a997223 */ /* 0x180fe20000010849 */
[----:B------:R-:W-:Y:S01]  /*78a0*/  FFMA.FTZ R155, R62, R0, -R73 ;  /* 0x000000003e9b7223 */ /* 0x000fe20000010849 */
[----:B------:R-:W-:Y:S01]  /*78b0*/  HGMMA.64x128x16.F32 R88, R156, gdesc[UR8].tnspB, R88, gsb0 ;  /* 0x41e000089c587df0 */ /* 0x000fe20008000858 */
[----:B------:R-:W-:Y:S01]  /*78c0*/  UIADD3 UR10, UR5, 0x300, URZ ;  /* 0x00000300050a7890 */ /* 0x000fe2000fffe03f */
[----:B------:R-:W-:Y:S01]  /*78d0*/  UMOV UR11, 0x40000040 ;  /* 0x40000040000b7882 */ /* 0x000fe20000000000 */
        /* <DEDUP_REMOVED lines=27> */
[----:B------:R-:W-:Y:S02]  /*7a90*/  UMOV UR11, 0x40000040 ;  /* 0x40000040000b7882 */ /* 0x000fe40000000000 */
[----:B------:R-:W-:-:S02]  /*7aa0*/  UMOV UR5, UR36 ;  /* 0x0000002400057c82 */ /* 0x000fc40008000000 */
        /* <DEDUP_REMOVED lines=15> */
[----:B------:R-:W-:Y:S08]  /*7ba0*/  MUFU.EX2 R10, R10 ;  /* 0x0000000a000a7308 */ /* 0x000ff00000000800 */
[----:B------:R-:W2:Y:S01]  /*7bb0*/  MUFU.EX2 R61, R61 ;  /* 0x0000003d003d7308 */ /* 0x000ea20000000800 */
[----:B------:R-:W-:-:S02]  /*7bc0*/  WARPGROUP.DEPBAR.LE gsb0, 0x0 ;  /* 0x00008000000079c5 */ /* 0x000fc40000010000 */
[----:B------:R-:W-:-:S05]  /*7bd0*/  WARPGROUP.ARRIVE ;  /* 0x00000000000079c5 */ /* 0x000fca0000000000 */
[----:B------:R-:W3:Y:S01]  /*7be0*/  MUFU.EX2 R161, R74 ;  /* 0x0000004a00a17308 */ /* 0x000ee20000000800 */
[----:B-1----:R-:W-:Y:S01]  /*7bf0*/  F2FP.F16.F32.PACK_AB R160, R57, R8 ;  /* 0x0000000839a0723e */ /* 0x002fe200000000ff */
[----:B------:R-:W-:Y:S01]  /*7c00*/  HGMMA.64x128x16.F32 R88, R164, gdesc[UR8].tnspB, R88, gsb0 ;  /* 0x41e00008a4587df0 */ /* 0x000fe20008000858 */
[----:B--2---:R-:W-:-:S05]  /*7c10*/  F2FP.F16.F32.PACK_AB R162, R61, R10 ;  /* 0x0000000a3da2723e */ /* 0x004fca00000000ff */
[----:B------:R-:W1:Y:S08]  /*7c20*/  MUFU.EX2 R163, R78 ;  /* 0x0000004e00a37308 */ /* 0x000e700000000800 */
[----:B------:R-:W2:Y:S08]  /*7c30*/  MUFU.EX2 R79, R79 ;  /* 0x0000004f004f7308 */ /* 0x000eb00000000800 */
[----:B------:R-:W4:Y:S08]  /*7c40*/  MUFU.EX2 R12, R12 ;  /* 0x0000000c000c7308 */ /* 0x000f300000000800 */
[----:B------:R-:W-:Y:S08]  /*7c50*/  MUFU.EX2 R65, R65 ;  /* 0x0000004100417308 */ /* 0x000ff00000000800 */
[----:B------:R-:W-:Y:S08]  /*7c60*/  MUFU.EX2 R83, R83 ;  /* 0x0000005300537308 */ /* 0x000ff00000000800 */
[----:B------:R-:W-:Y:S08]  /*7c70*/  MUFU.EX2 R14, R84 ;  /* 0x00000054000e7308 */ /* 0x000ff00000000800 */
[----:B------:R-:W-:Y:S01]  /*7c80*/  MUFU.EX2 R69, R69 ;  /* 0x0000004500457308 */ /* 0x000fe20000000800 */
[----:B------:R-:W-:-:S02]  /*7c90*/  WARPGROUP.DEPBAR.LE gsb0, 0x0 ;  /* 0x00008000000079c5 */ /* 0x000fc40000010000 */
[----:B------:R5:W-:Y:S06]  /*7ca0*/  BAR.ARV R31, 0x100 ;  /* 0x0004001f0000751d */ /* 0x000bec0000002000 */
[----:B------:R3:W-:Y:S01]  /*7cb0*/  @!P1 SYNCS.ARRIVE.TRANS64.RED.A1T0 RZ, [R27+URZ], RZ ;  /* 0x000000ff1bff99a7 */ /* 0x0007e2000810043f */
[----:B------:R-:W4:Y:S01]  /*7cc0*/  MUFU.EX2 R165, R82 ;  /* 0x0000005200a57308 */ /* 0x000f220000000800 */
[----:B-----5:R-:W-:Y:S02]  /*7cd0*/  @!P1 VIADD R31, R35, 0x28860 ;  /* 0x00028860231f9836 */ /* 0x020fe40000000000 */
[-C--:B------:R-:W-:Y:S01]  /*7ce0*/  FMUL.FTZ R88, R88, R7.reuse ;  /* 0x0000000758587220 */ /* 0x080fe20000410000 */
[-C--:B------:R-:W-:Y:S01]  /*7cf0*/  FMUL.FTZ R89, R89, R7.reuse ;  /* 0x0000000759597220 */ /* 0x080fe20000410000 */
[-C--:B------:R-:W-:Y:S01]  /*7d00*/  FMUL.FTZ R92, R92, R7.reuse ;  /* 0x000000075c5c7220 */ /* 0x080fe20000410000 */
[-C--:B------:R-:W-:Y:S01]  /*7d10*/  FMUL.FTZ R93, R93, R7.reuse ;  /* 0x000000075d5d7220 */ /* 0x080fe20000410000 */
[----:B------:R-:W-:Y:S01]  /*7d20*/  @!P1 PRMT R31, RZ, 0x654, R31 ;  /* 0x00000654ff1f9816 */ /* 0x000fe2000000001f */
[----:B---3--:R-:W-:Y:S01]  /*7d30*/  FADD.FTZ R27, R11, R4 ;  /* 0x000000040b1b7221 */ /* 0x008fe20000010000 */
[----:B------:R-:W-:Y:S01]  /*7d40*/  FADD.FTZ R4, R20, R3 ;  /* 0x0000000314047221 */ /* 0x000fe20000010000 */
[----:B------:R-:W3:Y:S01]  /*7d50*/  MUFU.EX2 R167, R86 ;  /* 0x0000005600a77308 */ /* 0x000ee20000000800 */
        /* <DEDUP_REMOVED lines=59> */
[-C--:B------:R-:W-:Y:S01]  /*8110*/  FMUL.FTZ R148, R148, R7.reuse ;  /* 0x0000000794947220 */ /* 0x080fe20000410000 */
[----:B------:R-:W-:Y:S01]  /*8120*/  FMUL.FTZ R149, R149, R7 ;  /* 0x0000000795957220 */ /* 0x000fe20000410000 */
        /* <DEDUP_REMOVED lines=40> */
[----:B------:R-:W-:Y:S01]  /*83b0*/  FADD.FTZ R3, R61, R20 ;  /* 0x000000143d037221 */ /* 0x000fe20000010000 */
[----:B--2---:R-:W-:Y:S01]  /*83c0*/  FADD.FTZ R4, R79, R4 ;  /* 0x000000044f047221 */ /* 0x004fe20000010000 */
[-C--:B------:R-:W-:Y:S01]  /*83d0*/  FMUL.FTZ R130, R130, R6.reuse ;  /* 0x0000000682827220 */ /* 0x080fe20000410000 */
[-C--:B------:R-:W-:Y:S01]  /*83e0*/  FMUL.FTZ R131, R131, R6.reuse ;  /* 0x0000000683837220 */ /* 0x080fe20000410000 */
[----:B----4-:R-:W-:Y:S01]  /*83f0*/  FADD.FTZ R20, R12, R3 ;  /* 0x000000030c147221 */ /* 0x010fe20000010000 */
        /* <DEDUP_REMOVED lines=11> */
[-C--:B------:R-:W-:Y:S01]  /*84b0*/  FMUL.FTZ R146, R146, R6.reuse ;  /* 0x0000000692927220 */ /* 0x080fe20000410000 */
[-C--:B------:R-:W-:Y:S01]  /*84c0*/  FMUL.FTZ R147, R147, R6.reuse ;  /* 0x0000000693937220 */ /* 0x080fe20000410000 */
[-C--:B------:R-:W-:Y:S01]  /*84d0*/  FMUL.FTZ R150, R150, R6.reuse ;  /* 0x0000000696967220 */ /* 0x080fe20000410000 */
[----:B------:R-:W-:Y:S01]  /*84e0*/  FMUL.FTZ R151, R151, R6 ;  /* 0x0000000697977220 */ /* 0x000fe20000410000 */
[----:B------:R-:W-:Y:S01]  /*84f0*/  F2FP.F16.F32.PACK_AB R182, R13, R182 ;  /* 0x000000b60db6723e */ /* 0x000fe200000000ff */
[----:B------:R-:W-:Y:S01]  /*8500*/  FADD.FTZ R4, R69, R8 ;  /* 0x0000000845047221 */ /* 0x000fe20000010000 */
[----:B------:R-:W-:Y:S01]  /*8510*/  F2FP.F16.F32.PACK_AB R176, R15, R176 ;  /* 0x000000b00fb0723e */ /* 0x000fe200000000ff */
[----:B-----5:R-:W-:Y:S01]  /*8520*/  FADD.FTZ R3, R24, R3 ;  /* 0x0000000318037221 */ /* 0x020fe20000010000 */
        /* <DEDUP_REMOVED lines=28> */
.L_x_7436:
[----:B------:R-:W-:Y:S06]  /*86f0*/  BAR.ARV 0x8, 0x120 ;  /* 0x0204800000007b1d */ /* 0x000fec0000002000 */
[----:B------:R-:W-:Y:S05]  /*8700*/  @!P0 BRA `(.L_x_7446) ;  /* 0x0000000000048947 */ /* 0x000fea0003800000 */
[----:B------:R-:W-:Y:S01]  /*8710*/  BPT.TRAP 0x1 ;  /* 0x000000040000795c */ /* 0x000fe20000300000 */
.L_x_7446:
[----:B------:R-:W-:Y:S01]  /*8720*/  ULEA UR5, UR37, UR38, 0x3 ;  /* 0x0000002625057291 */ /* 0x000fe2000f8e183f */
[----:B------:R-:W-:-:S05]  /*8730*/  IMAD.U32 R6, RZ, RZ, UR36 ;  /* 0x00000024ff067e24 */ /* 0x000fca000f8e00ff */
[----:B------:R-:W-:-:S04]  /*8740*/  SHF.L.U32 R6, R6, 0x1f, RZ ;  /* 0x0000001f06067819 */ /* 0x000fc800000006ff */
[----:B------:R1:W2:Y:S01]  /*8750*/  SYNCS.PHASECHK.TRANS64.TRYWAIT P2, [UR5+0x28850], R6 ;  /* 0x02885006ff0075a7 */ /* 0x0002a20008040145 */
[----:B------:R-:W-:Y:S05]  /*8760*/  @!P0 BRA `(.L_x_7447) ;  /* 0x0000000000048947 */ /* 0x000fea0003800000 */
[----:B------:R-:W-:Y:S01]  /*8770*/  BPT.TRAP 0x1 ;  /* 0x000000040000795c */ /* 0x000fe20000300000 */
.L_x_7447:
[----:B--2---:R-:W-:Y:S05]  /*8780*/  @P2 BRA `(.L_x_7448) ;  /* 0x0000000000082947 */ /* 0x004fea0003800000 */
[----:B------:R-:W2:Y:S02]  /*8790*/  SYNCS.PHASECHK.TRANS64.TRYWAIT P0, [UR5+0x28850], R6 ;  /* 0x02885006ff0075a7 */ /* 0x000ea40008000145 */
[----:B--2---:R-:W-:Y:S05]  /*87a0*/  @!P0 BRA `(.L_x_7449) ;  /* 0x0000004800b88947 */ /* 0x004fea0003800000 */
.L_x_7448:
[----:B------:R-:W-:Y:S01]  /*87b0*/  UIADD3 UR38, UR38, 0x400, URZ ;  /* 0x0000040026267890 */ /* 0x000fe2000fffe03f */
[----:B------:R-:W-:Y:S01]  /*87c0*/  WARPGROUP.ARRIVE ;  /* 0x00000000000079c5 */ /* 0x000fe20000000000 */
[----:B------:R-:W-:Y:S01]  /*87d0*/  UMOV UR7, 0x40000040 ;  /* 0x4000004000077882 */ /* 0x000fe20000000000 */
[----:B-12---:R-:W1:Y:S01]  /*87e0*/  SHFL.BFLY PT, R6, R3, 0x2, 0x1f ;  /* 0x0c401f0003067f89 */ /* 0x006e6200000e0000 */
[----:B------:R-:W-:Y:S01]  /*87f0*/  USHF.R.U32.HI UR38, URZ, 0x4, UR38 ;  /* 0x000000043f267899 */ /* 0x000fe20008011626 */
[----:B------:R-:W-:Y:S01]  /*8800*/  IMAD.MOV.U32 R21, RZ, RZ, RZ ;  /* 0x000000ffff157224 */ /* 0x000fe200078e00ff */
[----:B------:R-:W-:Y:S01]  /*8810*/  UIADD3 UR56, UR56, 0x1, URZ ;  /* 0x0000000138387890 */ /* 0x000fe2000fffe03f */
[----:B------:R-:W2:Y:S01]  /*8820*/  SHFL.BFLY PT, R7, R4, 0x2, 0x1f ;  /* 0x0c401f0004077f89 */ /* 0x000ea200000e0000 */
[----:B------:R-:W-:Y:S01]  /*8830*/  ULOP3.LUT UR38, UR38, 0x3fff, URZ, 0xc0, !UPT ;  /* 0x00003fff26267892 */ /* 0x000fe2000f8ec03f */
[----:B------:R-:W-:Y:S02]  /*8840*/  IMAD.MOV.U32 R14, RZ, RZ, RZ ;  /* 0x000000ffff0e7224 */ /* 0x000fe400078e00ff */
[----:B------:R-:W-:Y:S01]  /*8850*/  IMAD.MOV.U32 R20, RZ, RZ, -0x800000 ;  /* 0xff800000ff147424 */ /* 0x000fe200078e00ff */
        /* <DEDUP_REMOVED lines=9> */
[----:B------:R-:W-:Y:S02]  /*88f0*/  IMAD.MOV.U32 R3, RZ, RZ, -0x800000 ;  /* 0xff800000ff037424 */ /* 0x000fe400078e00ff */
[----:B--2---:R-:W-:Y:S01]  /*8900*/  FADD.FTZ R7, R7, R4 ;  /* 0x0000000407077221 */ /* 0x004fe20000010000 */
[----:B------:R-:W-:Y:S01]  /*8910*/  USEL UR37, UR37, URZ, UP0 ;  /* 0x0000003f25257287 */ /* 0x000fe20008000000 */
[----:B------:R-:W1:Y:S04]  /*8920*/  SHFL.BFLY PT, R11, R8, 0x1, 0x1f ;  /* 0x0c201f00080b7f89 */ /* 0x000e6800000e0000 */
[----:B------:R-:W2:Y:S01]  /*8930*/  SHFL.BFLY PT, R6, R7, 0x1, 0x1f ;  /* 0x0c201f0007067f89 */ /* 0x000ea200000e0000 */
[----:B-1----:R-:W-:Y:S01]  /*8940*/  FADD.FTZ R11, R8, R11 ;  /* 0x0000000b080b7221 */ /* 0x002fe20000010000 */
[----:B------:R-:W-:-:S02]  /*8950*/  IMAD.U32 R8, RZ, RZ, UR5 ;  /* 0x00000005ff087e24 */ /* 0x000fc4000f8e00ff */
[----:B--2---:R-:W-:Y:S02]  /*8960*/  FADD.FTZ R12, R7, R6 ;  /* 0x00000006070c7221 */ /* 0x004fe40000010000 */
[----:B------:R-:W-:-:S03]  /*8970*/  FSETP.NE.FTZ.AND P2, PT, R11, RZ, PT ;  /* 0x000000ff0b00720b */ /* 0x000fc60003f55000 */
[----:B------:R-:W-:-:S10]  /*8980*/  FSETP.NE.FTZ.AND P0, PT, R12, RZ, PT ;  /* 0x000000ff0c00720b */ /* 0x000fd40003f15000 */
[----:B------:R-:W1:Y:S01]  /*8990*/  @P2 MUFU.LG2 R10, R11 ;  /* 0x0000000b000a2308 */ /* 0x000e620000000c00 */
[C---:B------:R-:W-:Y:S02]  /*89a0*/  @P2 FMUL.FTZ R13, R0.reuse, 0.69314718246459960938 ;  /* 0x3f317218000d2820 */ /* 0x040fe40000410000 */
[----:B------:R-:W-:Y:S01]  /*89b0*/  @P0 FMUL.FTZ R4, R0, 0.69314718246459960938 ;  /* 0x3f31721800040820 */ /* 0x000fe20000410000 */
[----:B------:R-:W-:-:S04]  /*89c0*/  @!P1 VIADD R0, R8, 0x28860 ;  /* 0x0002886008009836 */ /* 0x000fc80000000000 */
[----:B------:R-:W2:Y:S01]  /*89d0*/  @P0 MUFU.LG2 R6, R12 ;  /* 0x0000000c00060308 */ /* 0x000ea20000000c00 */
[----:B------:R-:W-:-:S07]  /*89e0*/  @!P1 PRMT R0, RZ, 0x654, R0 ;  /* 0x00000654ff009816 */ /* 0x000fce0000000000 */
[----:B------:R-:W3:Y:S01]  /*89f0*/  @P0 MUFU.RCP R21, R12 ;  /* 0x0000000c00150308 */ /* 0x000ee20000001000 */
[----:B-1----:R-:W-:-:S04]  /*8a00*/  @P2 FMUL.FTZ R10, R10, 0.69314718246459960938 ;  /* 0x3f3172180a0a2820 */ /* 0x002fc80000410000 */
[----:B------:R-:W-:-:S03]  /*8a10*/  @P2 FFMA.FTZ R3, R13, R9, R10 ;  /* 0x000000090d032223 */ /* 0x000fc6000001000a */
[----:B------:R1:W4:Y:S01]  /*8a20*/  @P2 MUFU.RCP R14, R11 ;  /* 0x0000000b000e2308 */ /* 0x0003220000001000 */
        /* <DEDUP_REMOVED lines=40> */
[-C--:B---3--:R-:W-:Y:S01]  /*8cb0*/  FMUL.FTZ R15, R88, R21.reuse ;  /* 0x00000015580f7220 */ /* 0x088fe20000410000 */
        /* <DEDUP_REMOVED lines=31> */
[----:B------:R-:W-:Y:S01]  /*8eb0*/  FMUL.FTZ R21, R149, R21 ;  /* 0x0000001595157220 */ /* 0x000fe20000410000 */
        /* <DEDUP_REMOVED lines=31> */
[----:B------:R-:W-:-:S07]  /*90b0*/  FMUL.FTZ R151, R151, R14 ;  /* 0x0000000e97977220 */ /* 0x000fce0000410000 */
.L_x_7419:
        /* <DEDUP_REMOVED lines=8> */
[----:B------:R-:W-:Y:S01]  /*9140*/  VIADD R89, R22, UR42 ;  /* 0x0000002a16597c36 */ /* 0x000fe20008000000 */
[C---:B------:R-:W-:Y:S01]  /*9150*/  IADD3 R29, P2, R16.reuse, 0x20, RZ ;  /* 0x00000020101d7810 */ /* 0x040fe20007f5e0ff */
[----:B------:R-:W-:Y:S01]  /*9160*/  ULDC UR10, c[0x0][0xa88] ;  /* 0x0002a200000a7ab9 */ /* 0x000fe20000000800 */
[C---:B------:R-:W-:Y:S01]  /*9170*/  IADD3 R25, P5, R16.reuse, 0x60, RZ ;  /* 0x0000006010197810 */ /* 0x040fe20007fbe0ff */
[----:B------:R-:W-:Y:S01]  /*9180*/  VIADD R4, R89, 0x8 ;  /* 0x0000000859047836 */ /* 0x000fe20000000000 */
[C---:B------:R-:W-:Y:S01]  /*9190*/  LOP3.LUT R5, R16.reuse, 0x380, RZ, 0xc0, !PT ;  /* 0x0000038010057812 */ /* 0x040fe200078ec0ff */
[----:B------:R-:W1:Y:S01]  /*91a0*/  LDC.64 R86, c[0x0][0xb78] ;  /* 0x0002de00ff567b82 */ /* 0x000e620000000a00 */
[C---:B------:R-:W-:Y:S01]  /*91b0*/  IADD3 R81, P4, R16.reuse, 0x4000, RZ ;  /* 0x0000400010517810 */ /* 0x040fe20007f9e0ff */
[----:B------:R-:W-:Y:S01]  /*91c0*/  USHF.R.S32.HI UR5, URZ, 0x1f, UR43 ;  /* 0x0000001f3f057899 */ /* 0x000fe2000801142b */
[----:B------:R-:W-:Y:S01]  /*91d0*/  IADD3 R27, P6, R16, 0x40, RZ ;  /* 0x00000040101b7810 */ /* 0x000fe20007fde0ff */
[----:B------:R-:W-:Y:S01]  /*91e0*/  ULDC.64 UR8, c[0x0][0xb70] ;  /* 0x0002dc0000087ab9 */ /* 0x000fe20000000a00 */
[----:B------:R-:W-:Y:S01]  /*91f0*/  LOP3.LUT R28, R29, 0x380, RZ, 0xc0, !PT ;  /* 0x000003801d1c7812 */ /* 0x000fe200078ec0ff */
[----:B------:R-:W-:Y:S01]  /*9200*/  UIMAD UR5, UR5, UR8, URZ ;  /* 0x00000008050572a4 */ /* 0x000fe2000f8e023f */
[----:B------:R-:W-:Y:S01]  /*9210*/  LOP3.LUT P0, RZ, R186, 0x3, RZ, 0xc0, !PT ;  /* 0x00000003baff7812 */ /* 0x000fe2000780c0ff */
[----:B------:R-:W-:Y:S01]  /*9220*/  UIMAD.WIDE.U32 UR6, UR43, UR8, URZ ;  /* 0x000000082b0672a5 */ /* 0x000fe2000f8e003f */
[----:B------:R-:W-:Y:S01]  /*9230*/  LOP3.LUT R24, R25, 0x380, RZ, 0xc0, !PT ;  /* 0x0000038019187812 */ /* 0x000fe200078ec0ff */
[----:B------:R-:W-:Y:S01]  /*9240*/  UIMAD UR5, UR43, UR9, UR5 ;  /* 0x000000092b0572a4 */ /* 0x000fe2000f8e0205 */
[----:B------:R-:W-:Y:S01]  /*9250*/  SHF.R.U64 R5, R5, 0x3, RZ ;  /* 0x0000000305057819 */ /* 0x000fe200000012ff */
[----:B------:R-:W-:Y:S01]  /*9260*/  USHF.R.S32.HI UR8, URZ, 0x1f, UR44 ;  /* 0x0000001f3f087899 */ /* 0x000fe2000801142c */
[----:B------:R-:W-:Y:S01]  /*9270*/  LOP3.LUT R14, R81, 0x380, RZ, 0xc0, !PT ;  /* 0x00000380510e7812 */ /* 0x000fe200078ec0ff */
[----:B------:R-:W-:Y:S01]  /*9280*/  UIADD3 UR5, UR7, UR5, URZ ;  /* 0x0000000507057290 */ /* 0x000fe2000fffe03f */
[----:B------:R-:W-:-:S02]  /*9290*/  LOP3.LUT R26, R27, 0x380, RZ, 0xc0, !PT ;  /* 0x000003801b1a7812 */ /* 0x000fc400078ec0ff */
[----:B------:R-:W-:Y:S02]  /*92a0*/  SHF.R.U64 R28, R28, 0x3, RZ ;  /* 0x000000031c1c7819 */ /* 0x000fe400000012ff */
[----:B------:R-:W-:Y:S02]  /*92b0*/  ISETP.GE.OR P1, PT, R4, UR10, P0 ;  /* 0x0000000a04007c0c */ /* 0x000fe40008726670 */
[----:B------:R-:W-:Y:S02]  /*92c0*/  SHF.R.U64 R24, R24, 0x3, RZ ;  /* 0x0000000318187819 */ /* 0x000fe400000012ff */
[----:B------:R-:W-:Y:S01]  /*92d0*/  LOP3.LUT R4, R5, R16, RZ, 0x3c, !PT ;  /* 0x0000001005047212 */ /* 0x000fe200078e3cff */
[----:B------:R-:W-:Y:S01]  /*92e0*/  IMAD.MOV.U32 R5, RZ, RZ, R17 ;  /* 0x000000ffff057224 */ /* 0x000fe200078e0011 */
[----:B------:R-:W-:Y:S02]  /*92f0*/  SHF.R.U64 R14, R14, 0x3, RZ ;  /* 0x000000030e0e7819 */ /* 0x000fe400000012ff */
[----:B------:R-:W-:-:S02]  /*9300*/  SHF.R.U64 R26, R26, 0x3, RZ ;  /* 0x000000031a1a7819 */ /* 0x000fc400000012ff */
[----:B------:R-:W-:Y:S01]  /*9310*/  LOP3.LUT R28, R28, R29, RZ, 0x3c, !PT ;  /* 0x0000001d1c1c7212 */ /* 0x000fe200078e3cff */
[--C-:B------:R-:W-:Y:S01]  /*9320*/  IMAD.X R29, RZ, RZ, R17.reuse, P2 ;  /* 0x000000ffff1d7224 */ /* 0x100fe200010e0611 */
[----:B------:R-:W-:Y:S02]  /*9330*/  LOP3.LUT R24, R24, R25, RZ, 0x3c, !PT ;  /* 0x0000001918187212 */ /* 0x000fe400078e3cff */
[----:B------:R-:W-:Y:S02]  /*9340*/  IADD3 R25, P2, R16, 0x4040, RZ ;  /* 0x0000404010197810 */ /* 0x000fe40007f5e0ff */
[----:B------:R-:W-:Y:S02]  /*9350*/  LOP3.LUT R14, R14, R81, RZ, 0x3c, !PT ;  /* 0x000000510e0e7212 */ /* 0x000fe400078e3cff */
[----:B------:R-:W-:Y:S01]  /*9360*/  LOP3.LUT R26, R26, R27, RZ, 0x3c, !PT ;  /* 0x0000001b1a1a7212 */ /* 0x000fe200078e3cff */
[----:B------:R-:W-:Y:S01]  /*9370*/  IMAD.X R27, RZ, RZ, R17, P6 ;  /* 0x000000ffff1b7224 */ /* 0x000fe200030e0611 */
[----:B------:R-:W-:-:S02]  /*9380*/  MOV R81, R4 ;  /* 0x0000000400517202 */ /* 0x000fc40000000f00 */
[----:B------:R-:W-:Y:S02]  /*9390*/  F2FP.F16.F32.PACK_AB R5, R10, R13 ;  /* 0x0000000d0a05723e */ /* 0x000fe400000000ff */
[----:B------:R-:W-:Y:S02]  /*93a0*/  IADD3 R84, P6, R16, 0x4060, RZ ;  /* 0x0000406010547810 */ /* 0x000fe40007fde0ff */
[----:B------:R-:W-:Y:S02]  /*93b0*/  LOP3.LUT R10, R25, 0x380, RZ, 0xc0, !PT ;  /* 0x00000380190a7812 */ /* 0x000fe400078ec0ff */
[----:B------:R-:W-:Y:S02]  /*93c0*/  LOP3.LUT R13, R84, 0x380, RZ, 0xc0, !PT ;  /* 0x00000380540d7812 */ /* 0x000fe400078ec0ff */
[----:B------:R-:W-:Y:S02]  /*93d0*/  SHF.R.U64 R10, R10, 0x3, RZ ;  /* 0x000000030a0a7819 */ /* 0x000fe400000012ff */
[----:B------:R-:W-:Y:S01]  /*93e0*/  F2FP.F16.F32.PACK_AB R4, R12, R15 ;  /* 0x0000000f0c04723e */ /* 0x000fe200000000ff */
[----:B------:R-:W-:Y:S01]  /*93f0*/  BAR.SYNC.DEFER_BLOCKING 0x1, 0x100 ;  /* 0x0044000000007b1d */ /* 0x000fe20000010000 */
[----:B------:R-:W-:-:S02]  /*9400*/  IADD3 R15, P3, R16, 0x4020, RZ ;  /* 0x00004020100f7810 */ /* 0x000fc40007f7e0ff */
[----:B------:R-:W-:Y:S02]  /*9410*/  F2FP.F16.F32.PACK_AB R6, R6, R11 ;  /* 0x0000000b0606723e */ /* 0x000fe400000000ff */
[----:B------:R-:W-:Y:S01]  /*9420*/  SHF.R.U64 R11, R13, 0x3, RZ ;  /* 0x000000030d0b7819 */ /* 0x000fe200000012ff */
[--C-:B------:R-:W-:Y:S01]  /*9430*/  IMAD.X R13, RZ, RZ, R17.reuse, P3 ;  /* 0x000000ffff0d7224 */ /* 0x100fe200018e0611 */
[----:B------:R-:W-:Y:S01]  /*9440*/  LOP3.LUT R10, R10, R25, RZ, 0x3c, !PT ;  /* 0x000000190a0a7212 */ /* 0x000fe200078e3cff */
[--C-:B------:R-:W-:Y:S01]  /*9450*/  IMAD.X R25, RZ, RZ, R17.reuse, P5 ;  /* 0x000000ffff197224 */ /* 0x100fe200028e0611 */
[----:B------:R-:W-:Y:S02]  /*9460*/  LOP3.LUT R12, R15, 0x380, RZ, 0xc0, !PT ;  /* 0x000003800f0c7812 */ /* 0x000fe400078ec0ff */
[----:B------:R-:W-:Y:S02]  /*9470*/  F2FP.F16.F32.PACK_AB R7, R7, R8 ;  /* 0x000000080707723e */ /* 0x000fe400000000ff */
[----:B------:R-:W-:Y:S01]  /*9480*/  LOP3.LUT R8, R11, R84, RZ, 0x3c, !PT ;  /* 0x000000540b087212 */ /* 0x000fe200078e3cff */
[----:B------:R-:W-:Y:S01]  /*9490*/  IMAD.X R11, RZ, RZ, R17, P2 ;  /* 0x000000ffff0b7224 */ /* 0x000fe200010e0611 */
[----:B------:R-:W-:-:S02]  /*94a0*/  MOV R85, R28 ;  /* 0x0000001c00557202 */ /* 0x000fc40000000f00 */
[----:B------:R-:W-:Y:S02]  /*94b0*/  SHF.R.U64 R12, R12, 0x3, RZ ;  /* 0x000000030c0c7819 */ /* 0x000fe400000012ff */
[----:B------:R-:W-:Y:S01]  /*94c0*/  MOV R29, R24 ;  /* 0x00000018001d7202 */ /* 0x000fe20000000f00 */
[----:B------:R-:W-:Y:S01]  /*94d0*/  IMAD.U32 R25, RZ, RZ, UR7 ;  /* 0x00000007ff197e24 */ /* 0x000fe2000f8e00ff */
[----:B------:R-:W-:Y:S01]  /*94e0*/  LOP3.LUT R12, R12, R15, RZ, 0x3c, !PT ;  /* 0x0000000f0c0c7212 */ /* 0x000fe200078e3cff */
[----:B------:R-:W-:Y:S01]  /*94f0*/  IMAD.U32 R24, RZ, RZ, UR6 ;  /* 0x00000006ff187e24 */ /* 0x000fe2000f8e00ff */
[----:B------:R-:W-:Y:S01]  /*9500*/  MOV R84, R26 ;  /* 0x0000001a00547202 */ /* 0x000fe20000000f00 */
[----:B------:R2:W-:Y:S01]  /*9510*/  STSM.16.M88.4 [R81], R4 ;  /* 0x0000000451007844 */ /* 0x0005e20000000200 */
[----:B------:R-:W-:Y:S01]  /*9520*/  IMAD.U32 R25, RZ, RZ, UR5 ;  /* 0x00000005ff197e24 */ /* 0x000fe2000f8e00ff */
[----:B------:R-:W-:Y:S01]  /*9530*/  MOV R83, R12 ;  /* 0x0000000c00537202 */ /* 0x000fe20000000f00 */
[----:B------:R-:W-:Y:S01]  /*9540*/  IMAD.X R15, RZ, RZ, R17, P4 ;  /* 0x000000ffff0f7224 */ /* 0x000fe200020e0611 */
[----:B------:R-:W-:Y:S01]  /*9550*/  F2FP.F16.F32.PACK_AB R12, R65, R66 ;  /* 0x00000042410c723e */ /* 0x000fe200000000ff */
[----:B-1----:R-:W-:Y:S01]  /*9560*/  IMAD.WIDE.U32 R24, R86, UR44, R24 ;  /* 0x0000002c56187c25 */ /* 0x002fe2000f8e0018 */
[----:B------:R-:W-:Y:S01]  /*9570*/  F2FP.F16.F32.PACK_AB R13, R63, R64 ;  /* 0x000000403f0d723e */ /* 0x000fe200000000ff */
[----:B------:R-:W-:Y:S01]  /*9580*/  ULDC.64 UR6, c[0x0][0xb40] ;  /* 0x0002d00000067ab9 */ /* 0x000fe20000000a00 */
[----:B------:R-:W-:-:S02]  /*9590*/  MOV R28, R14 ;  /* 0x0000000e001c7202 */ /* 0x000fc40000000f00 */
[----:B------:R-:W-:Y:S02]  /*95a0*/  F2FP.F16.F32.PACK_AB R14, R61, R62 ;  /* 0x0000003e3d0e723e */ /* 0x000fe400000000ff */
[----:B------:R-:W-:Y:S02]  /*95b0*/  F2FP.F16.F32.PACK_AB R15, R59, R60 ;  /* 0x0000003c3b0f723e */ /* 0x000fe400000000ff */
[----:B------:R-:W-:Y:S02]  /*95c0*/  SHF.R.S32.HI R27, RZ, 0x1f, R89 ;  /* 0x0000001fff1b7819 */ /* 0x000fe40000011459 */
[----:B--2---:R-:W-:Y:S01]  /*95d0*/  F2FP.F16.F32.PACK_AB R6, R9, R78 ;  /* 0x0000004e0906723e */ /* 0x004fe200000000ff */
[----:B------:R-:W-:Y:S01]  /*95e0*/  IMAD.X R9, RZ, RZ, R17, P6 ;  /* 0x000000ffff097224 */ /* 0x000fe200030e0611 */
[----:B------:R-:W-:Y:S01]  /*95f0*/  MOV R81, R10 ;  /* 0x0000000a00517202 */ /* 0x000fe20000000f00 */
[----:B------:R-:W-:Y:S01]  /*9600*/  IMAD R10, R86, UR8, RZ ;  /* 0x00000008560a7c24 */ /* 0x000fe2000f8e02ff */
[----:B------:R-:W-:-:S02]  /*9610*/  F2FP.F16.F32.PACK_AB R4, R79, R82 ;  /* 0x000000524f04723e */ /* 0x000fc400000000ff */
[----:B------:R-:W-:Y:S01]  /*9620*/  F2FP.F16.F32.PACK_AB R5, R77, R80 ;  /* 0x000000504d05723e */ /* 0x000fe200000000ff */
[----:B------:R-:W-:Y:S01]  /*9630*/  IMAD R26, R87, UR44, R10 ;  /* 0x0000002c571a7c24 */ /* 0x000fe2000f8e020a */
[----:B------:R-:W-:Y:S02]  /*9640*/  F2FP.F16.F32.PACK_AB R7, R75, R76 ;  /* 0x0000004c4b07723e */ /* 0x000fe400000000ff */
[----:B------:R-:W-:Y:S02]  /*9650*/  MOV R75, R8 ;  /* 0x00000008004b7202 */ /* 0x000fe40000000f00 */
[----:B------:R-:W-:Y:S01]  /*9660*/  F2FP.F16.F32.PACK_AB R8, R73, R74 ;  /* 0x0000004a4908723e */ /* 0x000fe200000000ff */
[----:B------:R1:W-:Y:S01]  /*9670*/  STSM.16.M88.4 [R85], R4 ;  /* 0x0000000455007844 */ /* 0x0003e20000000200 */
[----:B------:R-:W-:Y:S02]  /*9680*/  F2FP.F16.F32.PACK_AB R9, R71, R72 ;  /* 0x000000484709723e */ /* 0x000fe400000000ff */
[----:B------:R-:W-:-:S02]  /*9690*/  F2FP.F16.F32.PACK_AB R10, R69, R70 ;  /* 0x00000046450a723e */ /* 0x000fc400000000ff */
[----:B------:R-:W-:Y:S02]  /*96a0*/  F2FP.F16.F32.PACK_AB R11, R67, R68 ;  /* 0x00000044430b723e */ /* 0x000fe400000000ff */
[----:B------:R-:W-:Y:S02]  /*96b0*/  F2FP.F16.F32.PACK_AB R30, R21, R30 ;  /* 0x0000001e151e723e */ /* 0x000fe400000000ff */
[----:B------:R-:W-:Y:S01]  /*96c0*/  ISETP.GE.OR P0, PT, R89, UR10, P0 ;  /* 0x0000000a59007c0c */ /* 0x000fe20008706670 */
[----:B------:R-:W-:Y:S04]  /*96d0*/  STSM.16.M88.4 [R84], R8 ;  /* 0x0000000854007844 */ /* 0x000fe80000000200 */
[----:B------:R2:W-:Y:S01]  /*96e0*/  STSM.16.M88.4 [R29], R12 ;  /* 0x0000000c1d007844 */ /* 0x0005e20000000200 */
[----:B-1----:R-:W-:-:S02]  /*96f0*/  F2FP.F16.F32.PACK_AB R7, R51, R52 ;  /* 0x000000343307723e */ /* 0x002fc400000000ff */
[----:B------:R-:W-:Y:S02]  /*9700*/  IADD3 R51, P2, R89, R24, RZ ;  /* 0x0000001859337210 */ /* 0x000fe40007f5e0ff */
[----:B------:R-:W-:Y:S02]  /*9710*/  F2FP.F16.F32.PACK_AB R4, R57, R58 ;  /* 0x0000003a3904723e */ /* 0x000fe400000000ff */
[----:B------:R-:W-:Y:S02]  /*9720*/  F2FP.F16.F32.PACK_AB R5, R55, R56 ;  /* 0x000000383705723e */ /* 0x000fe400000000ff */
[----:B------:R-:W-:Y:S02]  /*9730*/  F2FP.F16.F32.PACK_AB R6, R53, R54 ;  /* 0x000000363506723e */ /* 0x000fe400000000ff */
[----:B------:R-:W-:Y:S02]  /*9740*/  IADD3.X R52, R27, R25, R26, P2, !PT ;  /* 0x000000191b347210 */ /* 0x000fe400017fe41a */
[----:B------:R-:W-:Y:S01]  /*9750*/  F2FP.F16.F32.PACK_AB R24, R49, R50 ;  /* 0x000000323118723e */ /* 0x000fe200000000ff */
[----:B------:R1:W-:Y:S01]  /*9760*/  STSM.16.M88.4 [R28], R4 ;  /* 0x000000041c007844 */ /* 0x0003e20000000200 */
        /* <DEDUP_REMOVED lines=8> */
[----:B--2---:R-:W-:Y:S02]  /*97f0*/  F2FP.F16.F32.PACK_AB R29, R31, R32 ;  /* 0x000000201f1d723e */ /* 0x004fe400000000ff */
[----:B-1----:R-:W-:Y:S01]  /*9800*/  F2FP.F16.F32.PACK_AB R28, R33, R34 ;  /* 0x00000022211c723e */ /* 0x002fe200000000ff */
[----:B------:R-:W-:Y:S01]  /*9810*/  STSM.16.M88.4 [R81], R44 ;  /* 0x0000002c51007844 */ /* 0x000fe20000000200 */
[----:B------:R-:W-:Y:S02]  /*9820*/  F2FP.F16.F32.PACK_AB R31, R151, R0 ;  /* 0x00000000971f723e */ /* 0x000fe400000000ff */
[C---:B------:R-:W-:Y:S01]  /*9830*/  LEA R4, P2, R51.reuse, UR6, 0x2 ;  /* 0x0000000633047c11 */ /* 0x040fe2000f8410ff */
[----:B------:R-:W1:Y:S03]  /*9840*/  SHFL.IDX PT, R0, R188, RZ, 0x1f ;  /* 0x00001fffbc007589 */ /* 0x000e6600000e0000 */
[----:B------:R-:W-:Y:S01]  /*9850*/  LEA.HI.X R5, R51, UR7, R52, 0x2, P2 ;  /* 0x0000000733057c11 */ /* 0x000fe200090f1434 */
[----:B------:R2:W-:Y:S01]  /*9860*/  STSM.16.M88.4 [R75], R28 ;  /* 0x0000001c4b007844 */ /* 0x0005e20000000200 */
[----:B------:R-:W-:Y:S01]  /*9870*/  @!PT LDS RZ, [RZ] ;  /* 0x00000000fffff984 */ /* 0x000fe20000000800 */
[----:B------:R-:W-:Y:S01]  /*9880*/  @!PT LDS RZ, [RZ] ;  /* 0x00000000fffff984 */ /* 0x000fe20000000800 */
[----:B------:R-:W-:Y:S01]  /*9890*/  @!PT LDS RZ, [RZ] ;  /* 0x00000000fffff984 */ /* 0x000fe20000000800 */
[----:B------:R3:W-:Y:S06]  /*98a0*/  MEMBAR.ALL.CTA ;  /* 0x0000000000007992 */ /* 0x0007ec0000008000 */
[----:B---3--:R-:W3:Y:S02]  /*98b0*/  FENCE.VIEW.ASYNC.S ;  /* 0x00000000000073c6 */ /* 0x008ee40000000000 */
[----:B---3--:R-:W-:Y:S06]  /*98c0*/  BAR.ARV 0x1, 0x120 ;  /* 0x0044800000007b1d */ /* 0x008fec0000002000 */
        /* <DEDUP_REMOVED lines=24> */
.L_x_7453:
[----:B------:R-:W-:Y:S05]  /*9a50*/  BSYNC B0 ;  /* 0x0000000000007941 */ /* 0x000fea0003800000 */
.L_x_7452:
[----:B------:R-:W-:Y:S05]  /*9a60*/  BRA `(.L_x_7451) ;  /* 0x00000008001c7947 */ /* 0x000fea0003800000 */
.L_x_7450:
        /* <DEDUP_REMOVED lines=31> */
.L_x_7455:
[----:B------:R-:W-:Y:S05]  /*9c60*/  BSYNC B0 ;  /* 0x0000000000007941 */ /* 0x000fea0003800000 */
.L_x_7454:
[----:B------:R-:W-:Y:S01]  /*9c70*/  ULDC UR5, c[0x0][0xa88] ;  /* 0x0002a20000057ab9 */ /* 0x000fe20000000800 */
[C---:B--2---:R-:W-:Y:S01]  /*9c80*/  IMAD R0, R8.reuse, UR6, RZ ;  /* 0x0000000608007c24 */ /* 0x044fe2000f8e02ff */
[----:B------:R-:W-:Y:S01]  /*9c90*/  UIADD3 UR42, -UR42, UR5, URZ ;  /* 0x000000052a2a7290 */ /* 0x000fe2000fffe13f */
[----:B------:R-:W-:Y:S01]  /*9ca0*/  IMAD.WIDE.U32 R4, R8, UR43, R18 ;  /* 0x0000002b08047c25 */ /* 0x000fe2000f8e0012 */
[----:B------:R-:W-:Y:S01]  /*9cb0*/  ULOP3.LUT UR46, URZ, UR46, URZ, 0x33, !UPT ;  /* 0x0000002e3f2e7292 */ /* 0x000fe2000f8e333f */
[----:B------:R-:W-:Y:S01]  /*9cc0*/  SHF.R.S32.HI R185, RZ, 0x1f, R184 ;  /* 0x0000001fffb97819 */ /* 0x000fe200000114b8 */
[----:B------:R-:W-:Y:S01]  /*9cd0*/  BSSY B0, `(.L_x_7456) ;  /* 0x0000021000007945 */ /* 0x000fe20003800000 */
[----:B----4-:R-:W-:Y:S01]  /*9ce0*/  IMAD R3, R9, UR43, R0 ;  /* 0x0000002b09037c24 */ /* 0x010fe2000f8e0200 */
        /* <DEDUP_REMOVED lines=31> */
.L_x_7457:
[----:B------:R-:W-:Y:S05]  /*9ee0*/  BSYNC B0 ;  /* 0x0000000000007941 */ /* 0x000fea0003800000 */
.L_x_7456:
        /* <DEDUP_REMOVED lines=15> */
[----:B-1----:R-:W-:Y:S01]  /*9fe0*/  LEA R12, P2, R4, UR6, 0x1 ;  /* 0x00000006040c7c11 */ /* 0x002fe2000f8408ff */
[----:B------:R-:W-:-:S05]  /*9ff0*/  IMAD.IADD R3, R5, 0x1, R3 ;  /* 0x0000000105037824 */ /* 0x000fca00078e0203 */
[----:B------:R-:W-:-:S05]  /*a000*/  LEA.HI.X R13, R4, UR7, R3, 0x1, P2 ;  /* 0x00000007040d7c11 */ /* 0x000fca00090f0c03 */
[----:B------:R2:W-:Y:S04]  /*a010*/  @!P3 STG.E.128 desc[UR52][R12.64], RZ ;  /* 0x000000ff0c00b986 */ /* 0x0005e8000c101d34 */
[----:B------:R2:W-:Y:S02]  /*a020*/  @!P4 STG.E.128 desc[UR52][R12.64+0x80], RZ ;  /* 0x000080ff0c00c986 */ /* 0x0005e4000c101d34 */
.L_x_7459:
[----:B------:R-:W-:Y:S05]  /*a030*/  BSYNC B0 ;  /* 0x0000000000007941 */ /* 0x000fea0003800000 */
.L_x_7458:
        /* <DEDUP_REMOVED lines=15> */
[----:B-12---:R-:W-:Y:S01]  /*a130*/  LEA R12, P0, R4, UR6, 0x1 ;  /* 0x00000006040c7c11 */ /* 0x006fe2000f8008ff */
[----:B------:R-:W-:-:S05]  /*a140*/  IMAD.IADD R3, R5, 0x1, R3 ;  /* 0x0000000105037824 */ /* 0x000fca00078e0203 */
[----:B------:R-:W-:-:S05]  /*a150*/  LEA.HI.X R13, R4, UR7, R3, 0x1, P0 ;  /* 0x00000007040d7c11 */ /* 0x000fca00080f0c03 */
[----:B------:R3:W-:Y:S04]  /*a160*/  @!P2 STG.E.128 desc[UR52][R12.64], RZ ;  /* 0x000000ff0c00a986 */ /* 0x0007e8000c101d34 */
[----:B------:R3:W-:Y:S02]  /*a170*/  @!P3 STG.E.128 desc[UR52][R12.64+0x80], RZ ;  /* 0x000080ff0c00b986 */ /* 0x0007e4000c101d34 */
.L_x_7461:
[----:B------:R-:W-:Y:S05]  /*a180*/  BSYNC B0 ;  /* 0x0000000000007941 */ /* 0x000fea0003800000 */
.L_x_7460:
        /* <DEDUP_REMOVED lines=20> */
.L_x_7462:
[----:B------:R-:W-:Y:S05]  /*a2d0*/  BSYNC B0 ;  /* 0x0000000000007941 */ /* 0x000fea0003800000 */
.L_x_7451:
[----:B------:R-:W5:Y:S02]  /*a2e0*/  LDC R0, c[0x0][0xda8] ;  /* 0x00036a00ff007b82 */ /* 0x000f640000000800 */
[----:B-----5:R-:W-:-:S13]  /*a2f0*/  ISETP.LE.AND P0, PT, R0, UR4, PT ;  /* 0x0000000400007c0c */ /* 0x020fda000bf03270 */
[----:B------:R-:W-:Y:S05]  /*a300*/  @!P0 BRA `(.L_x_7463) ;  /* 0xffffff6800ac8947 */ /* 0x000fea000383ffff */
[----:B------:R-:W-:Y:S05]  /*a310*/  EXIT ;  /* 0x000000000000794d */ /* 0x000fea0003800000 */
.L_x_7415:
        /* <DEDUP_REMOVED lines=14> */
[----:B------:R-:W-:Y:S01]  /*a400*/  IMAD.U32 R18, RZ, RZ, UR4 ;  /* 0x00000004ff127e24 */ /* 0x000fe2000f8e00ff */
[----:B------:R-:W-:Y:S01]  /*a410*/  ULDC UR48, c[0x0][0xc] ;  /* 0x0000030000307ab9 */ /* 0x000fe20000000800 */
[----:B------:R-:W-:Y:S01]  /*a420*/  IMAD.MOV.U32 R16, RZ, RZ, RZ ;  /* 0x000000ffff107224 */ /* 0x000fe200078e00ff */
[----:B------:R-:W-:Y:S01]  /*a430*/  ULDC.64 UR44, c[0x0][0x198] ;  /* 0x00006600002c7ab9 */ /* 0x000fe20000000a00 */
[----:B------:R-:W-:Y:S01]  /*a440*/  IMAD.MOV.U32 R17, RZ, RZ, 0x1 ;  /* 0x00000001ff117424 */ /* 0x000fe200078e00ff */
[----:B------:R-:W-:Y:S01]  /*a450*/  UMOV UR47, URZ ;  /* 0x0000003f002f7c82 */ /* 0x000fe20008000000 */
[----:B-1----:R-:W-:-:S07]  /*a460*/  LOP3.LUT R19, R2, 0x1f, RZ, 0xc0, !PT ;  /* 0x0000001f02137812 */ /* 0x002fce00078ec0ff */
.L_x_7512:
        /* <DEDUP_REMOVED lines=21> */
.L_x_7465:
[----:B------:R-:W-:Y:S01]  /*a5c0*/  ULDC UR9, c[0x0][0xdc4] ;  /* 0x0003710000097ab9 */ /* 0x000fe20000000800 */
[----:B------:R-:W-:Y:S01]  /*a5d0*/  UMOV UR7, UR8 ;  /* 0x0000000800077c82 */ /* 0x000fe20008000000 */
[----:B------:R-:W-:-:S11]  /*a5e0*/  UISETP.NE.AND UP0, UPT, UR9, 0x1, UPT ;  /* 0x000000010900788c */ /* 0x000fd6000bf05270 */
[----:B------:R-:W-:Y:S02]  /*a5f0*/  @UP0 ULDC.64 UR10, c[0x0][0xdc8] ;  /* 0x00037200000a0ab9 */ /* 0x000fe40000000a00 */
[----:B------:R-:W-:-:S04]  /*a600*/  UIMAD.WIDE.U32 UR4, UR8, UR10, URZ ;  /* 0x0000000a080472a5 */ /* 0x000fc8000f8e003f */
[----:B------:R-:W-:-:S04]  /*a610*/  @UP0 USHF.R.U32.HI UR7, URZ, UR11, UR5 ;  /* 0x0000000b3f070299 */ /* 0x000fc80008011605 */
[----:B------:R-:W-:-:S12]  /*a620*/  UIMAD UR4, UR7, UR9, URZ ;  /* 0x00000009070472a4 */ /* 0x000fd8000f8e023f */
.L_x_7466:
[----:B------:R-:W-:Y:S01]  /*a630*/  ULOP3.LUT UR5, URZ, UR7, URZ, 0x33, !UPT ;  /* 0x000000073f057292 */ /* 0x000fe2000f8e333f */
[----:B------:R-:W-:Y:S01]  /*a640*/  BSSY B6, `(.L_x_7467) ;  /* 0x000025e000067945 */ /* 0x000fe20003800000 */
[----:B------:R-:W-:Y:S01]  /*a650*/  ULDC.64 UR10, c[0x0][0x3f8] ;  /* 0x0000fe00000a7ab9 */ /* 0x000fe20000000a00 */
[----:B------:R-:W-:Y:S01]  /*a660*/  ULDC UR7, c[0x0][0xdac] ;  /* 0x00036b0000077ab9 */ /* 0x000fe20000000800 */
[----:B------:R-:W-:Y:S02]  /*a670*/  UISETP.NE.U32.AND UP0, UPT, UR10, URZ, UPT ;  /* 0x0000003f0a00728c */ /* 0x000fe4000bf05070 */
[----:B------:R-:W-:Y:S02]  /*a680*/  UIADD3 UR5, UR5, UR7, URZ ;  /* 0x0000000705057290 */ /* 0x000fe4000fffe03f */
[----:B------:R-:W-:Y:S02]  /*a690*/  UISETP.NE.AND.EX UP0, UPT, UR11, URZ, UPT, UP0 ;  /* 0x0000003f0b00728c */ /* 0x000fe4000bf05300 */
[----:B------:R-:W-:Y:S01]  /*a6a0*/  USHF.L.U32 UR41, UR5, 0x7, URZ ;  /* 0x0000000705297899 */ /* 0x000fe2000800063f */
[----:B------:R-:W-:Y:S01]  /*a6b0*/  ULDC UR7, c[0x0][0x404] ;  /* 0x0001010000077ab9 */ /* 0x000fe20000000800 */
[----:B------:R-:W-:Y:S01]  /*a6c0*/  ULDC UR10, c[0x0][0x288] ;  /* 0x0000a200000a7ab9 */ /* 0x000fe20000000800 */
[----:B------:R-:W-:-:S02]  /*a6d0*/  USEL UR7, UR7, 0x1, UP0 ;  /* 0x0000000107077887 */ /* 0x000fc40008000000 */
[----:B------:R-:W-:Y:S01]  /*a6e0*/  UIADD3 UR5, UR41, 0xff, -UR10 ;  /* 0x000000ff29057890 */ /* 0x000fe2000fffe80a */
[----:B------:R-:W-:Y:S02]  /*a6f0*/  ULDC UR9, c[0x0][0xdb8] ;  /* 0x00036e0000097ab9 */ /* 0x000fe40000000800 */
[----:B------:R-:W-:Y:S01]  /*a700*/  ULDC UR10, c[0x0][0x2e0] ;  /* 0x0000b800000a7ab9 */ /* 0x000fe20000000800 */
[----:B------:R-:W-:Y:S02]  /*a710*/  UISETP.NE.AND UP1, UPT, UR9, 0x1, UPT ;  /* 0x000000010900788c */ /* 0x000fe4000bf25270 */
[----:B------:R-:W-:Y:S02]  /*a720*/  UIMAD UR11, UR7, UR10, 0x7f ;  /* 0x0000007f070b74a4 */ /* 0x000fe4000f8e020a */
[----:B------:R-:W-:Y:S02]  /*a730*/  UIMAD UR5, UR7, UR10, UR5 ;  /* 0x0000000a070572a4 */ /* 0x000fe4000f8e0205 */
[----:B------:R-:W-:-:S02]  /*a740*/  USHF.R.S32.HI UR10, URZ, 0x1f, UR11 ;  /* 0x0000001f3f0a7899 */ /* 0x000fc4000801140b */
[----:B------:R-:W-:Y:S02]  /*a750*/  USHF.R.S32.HI UR7, URZ, 0x1f, UR5 ;  /* 0x0000001f3f077899 */ /* 0x000fe40008011405 */
[----:B------:R-:W-:Y:S02]  /*a760*/  ULEA.HI UR10, UR10, UR11, URZ, 0x7 ;  /* 0x0000000b0a0a7291 */ /* 0x000fe4000f8f383f */
[----:B------:R-:W-:Y:S02]  /*a770*/  ULEA.HI UR7, UR7, UR5, URZ, 0x7 ;  /* 0x0000000507077291 */ /* 0x000fe4000f8f383f */
[----:B------:R-:W-:Y:S02]  /*a780*/  USHF.R.S32.HI UR10, URZ, 0x7, UR10 ;  /* 0x000000073f0a7899 */ /* 0x000fe4000801140a */
[----:B------:R-:W-:Y:S02]  /*a790*/  USHF.R.S32.HI UR7, URZ, 0x7, UR7 ;  /* 0x000000073f077899 */ /* 0x000fe40008011407 */
[----:B------:R-:W-:-:S02]  /*a7a0*/  UIADD3 UR4, UR8, -UR4, URZ ;  /* 0x8000000408047290 */ /* 0x000fc4000fffe03f */
[----:B------:R-:W-:Y:S01]  /*a7b0*/  UISETP.LT.AND UP0, UPT, UR10, UR7, UPT ;  /* 0x000000070a00728c */ /* 0x000fe2000bf01270 */
[----:B------:R-:W-:-:S03]  /*a7c0*/  ULDC UR8, c[0x0][0xdc4] ;  /* 0x0003710000087ab9 */ /* 0x000fc60000000800 */
[----:B------:R-:W-:Y:S02]  /*a7d0*/  USEL UR39, UR10, UR7, UP0 ;  /* 0x000000070a277287 */ /* 0x000fe40008000000 */
[----:B------:R-:W-:-:S03]  /*a7e0*/  UIMAD UR6, UR6, UR8, UR4 ;  /* 0x00000008060672a4 */ /* 0x000fc6000f8e0204 */
[----:B------:R-:W-:Y:S01]  /*a7f0*/  @UP1 ULDC UR4, c[0x0][0xdbc] ;  /* 0x00036f0000041ab9 */ /* 0x000fe20000000800 */
[----:B------:R-:W-:Y:S01]  /*a800*/  ISETP.LT.AND P0, PT, RZ, UR39, PT ;  /* 0x00000027ff007c0c */ /* 0x000fe2000bf01270 */
[----:B------:R-:W-:Y:S01]  /*a810*/  UIMAD.WIDE.U32 UR4, UR6, UR4, URZ ;  /* 0x00000004060472a5 */ /* 0x000fe2000f8e003f */
[----:B------:R-:W-:Y:S01]  /*a820*/  @UP1 ULDC UR8, c[0x0][0xdc0] ;  /* 0x0003700000081ab9 */ /* 0x000fe20000000800 */
[----:B------:R-:W-:Y:S02]  /*a830*/  UMOV UR43, UR6 ;  /* 0x00000006002b7c82 */ /* 0x000fe40008000000 */
[----:B------:R-:W-:-:S04]  /*a840*/  @UP1 USHF.R.U32.HI UR43, URZ, UR8, UR5 ;  /* 0x000000083f2b1299 */ /* 0x000fc80008011605 */
[----:B------:R-:W-:-:S04]  /*a850*/  UIADD3 UR42, -UR43, URZ, URZ ;  /* 0x0000003f2b2a7290 */ /* 0x000fc8000fffe13f */
[----:B------:R-:W-:Y:S01]  /*a860*/  UIMAD UR42, UR9, UR42, UR6 ;  /* 0x0000002a092a72a4 */ /* 0x000fe2000f8e0206 */
[----:B------:R-:W-:Y:S11]  /*a870*/  @P0 BRA `(.L_x_7468) ;  /* 0x0000000000400947 */ /* 0x000ff60003800000 */
[----:B------:R-:W-:Y:S01]  /*a880*/  ISETP.NE.AND P0, PT, R19, RZ, PT ;  /* 0x000000ff1300720c */ /* 0x000fe20003f05270 */
[----:B------:R-:W-:-:S12]  /*a890*/  IMAD.MOV.U32 R13, RZ, RZ, R18 ;  /* 0x000000ffff0d7224 */ /* 0x000fd800078e0012 */
        /* <DEDUP_REMOVED lines=14> */
.L_x_7468:
        /* <DEDUP_REMOVED lines=23> */
.L_x_7470:
        /* <DEDUP_REMOVED lines=20> */
.L_x_7472:
        /* <DEDUP_REMOVED lines=16> */
.L_x_7471:
[----:B------:R-:W-:Y:S01]  /*ad30*/  ULDC.64 UR4, c[0x0][0x9f8] ;  /* 0x00027e0000047ab9 */ /* 0x000fe20000000a00 */
[----:B------:R-:W-:Y:S01]  /*ad40*/  IMAD.U32 R5, RZ, RZ, UR43 ;  /* 0x0000002bff057e24 */ /* 0x000fe2000f8e00ff */
[----:B------:R-:W-:Y:S01]  /*ad50*/  ISETP.NE.U32.AND P0, PT, RZ, UR4, PT ;  /* 0x00000004ff007c0c */ /* 0x000fe2000bf05070 */
[----:B------:R-:W-:Y:S01]  /*ad60*/  IMAD.U32 R0, RZ, RZ, UR43 ;  /* 0x0000002bff007e24 */ /* 0x000fe2000f8e00ff */
[----:B------:R-:W1:Y:S02]  /*ad70*/  LDC R4, c[0x0][0x428] ;  /* 0x00010a00ff047b82 */ /* 0x000e640000000800 */
[----:B------:R-:W-:-:S13]  /*ad80*/  ISETP.NE.AND.EX P0, PT, RZ, UR5, PT, P0 ;  /* 0x00000005ff007c0c */ /* 0x000fda000bf05300 */
[----:B------:R-:W2:Y:S02]  /*ad90*/  @P0 LDC.64 R2, c[0x0][0x9f8] ;  /* 0x00027e00ff020b82 */ /* 0x000ea40000000a00 */
[----:B--2---:R-:W-:-:S05]  /*ada0*/  @P0 IMAD.WIDE R2, R5, 0x4, R2 ;  /* 0x0000000405020825 */ /* 0x004fca00078e0202 */
[----:B------:R2:W3:Y:S01]  /*adb0*/  @P0 LDG.E R0, desc[UR52][R2.64] ;  /* 0x0000003402000981 */ /* 0x0004e2000c1e1900 */
[----:B-1----:R-:W-:Y:S01]  /*adc0*/  ISETP.NE.AND P0, PT, R4, 0x1, PT ;  /* 0x000000010400780c */ /* 0x002fe20003f05270 */
[----:B------:R-:W-:Y:S01]  /*add0*/  IMAD.U32 R4, RZ, RZ, UR42 ;  /* 0x0000002aff047e24 */ /* 0x000fe2000f8e00ff */
[----:B------:R-:W-:Y:S01]  /*ade0*/  ISETP.NE.AND P1, PT, R19, RZ, PT ;  /* 0x000000ff1300720c */ /* 0x000fe20003f25270 */
[----:B------:R-:W-:Y:S01]  /*adf0*/  UMOV UR40, URZ ;  /* 0x0000003f00287c82 */ /* 0x000fe20008000000 */
[----:B------:R-:W-:Y:S01]  /*ae00*/  UMOV UR8, 0x40 ;  /* 0x0000004000087882 */ /* 0x000fe20000000000 */
[----:B------:R-:W-:Y:S01]  /*ae10*/  UMOV UR9, UR41 ;  /* 0x0000002900097c82 */ /* 0x000fe20008000000 */
[----:B------:R-:W-:Y:S01]  /*ae20*/  UMOV UR10, UR42 ;  /* 0x0000002a000a7c82 */ /* 0x000fe20008000000 */
[----:B------:R-:W-:Y:S01]  /*ae30*/  UMOV UR11, UR43 ;  /* 0x0000002b000b7c82 */ /* 0x000fe20008000000 */
[----:B------:R-:W-:Y:S01]  /*ae40*/  UMOV UR6, 0xffffffff ;  /* 0xffffffff00067882 */ /* 0x000fe20000000000 */
[----:B--2---:R-:W1:Y:S06]  /*ae50*/  LDC.64 R2, c[0x0][0x3f8] ;  /* 0x0000fe00ff027b82 */ /* 0x004e6c0000000a00 */
[----:B------:R-:W-:-:S02]  /*ae60*/  VOTEU.ALL UP1, P1 ;  /* 0x00000000003f7886 */ /* 0x000fc40000820000 */
[----:B------:R-:W2:Y:S03]  /*ae70*/  @P0 LDC R5, c[0x0][0x42c] ;  /* 0x00010b00ff050b82 */ /* 0x000ea60000000800 */
[----:B------:R-:W-:-:S04]  /*ae80*/  @!UP1 UIADD3 UR4, UP0, UR44, 0x270, URZ ;  /* 0x000002702c049890 */ /* 0x000fc8000ff1e03f */
[----:B------:R-:W-:Y:S01]  /*ae90*/  @!UP1 UIADD3.X UR5, URZ, UR45, URZ, UP0, !UPT ;  /* 0x0000002d3f059290 */ /* 0x000fe200087fe43f */
[----:B------:R-:W4:Y:S08]  /*aea0*/  @P0 LDC R6, c[0x0][0x430] ;  /* 0x00010c00ff060b82 */ /* 0x000f300000000800 */
[----:B------:R1:W-:Y:S01]  /*aeb0*/  @!UP1 UTMAPF.L2.4D [UR40], [UR4] ;  /* 0x00000028040095b8 */ /* 0x0003e20008018000 */
[----:B--2---:R-:W-:Y:S01]  /*aec0*/  @P0 IMAD.HI.U32 R5, R5, UR42, RZ ;  /* 0x0000002a05050c27 */ /* 0x004fe2000f8e00ff */
[----:B------:R2:W-:Y:S04]  /*aed0*/  @!UP1 UTMAPF.L2.4D [UR8], [UR4] ;  /* 0x00000008040095b8 */ /* 0x0005e80008018000 */
[----:B----4-:R-:W-:Y:S01]  /*aee0*/  @P0 SHF.R.U32.HI R4, RZ, R6, R5 ;  /* 0x00000006ff040219 */ /* 0x010fe20000011605 */
[----:B------:R-:W-:Y:S01]  /*aef0*/  IMAD.U32 R5, RZ, RZ, UR39 ;  /* 0x00000027ff057e24 */ /* 0x000fe2000f8e00ff */
[----:B-1----:R-:W-:-:S03]  /*af00*/  ISETP.NE.U32.AND P0, PT, R2, RZ, PT ;  /* 0x000000ff0200720c */ /* 0x002fc60003f05070 */
[----:B------:R-:W-:Y:S01]  /*af10*/  VIADD R5, R5, 0xffffffff ;  /* 0xffffffff05057836 */ /* 0x000fe20000000000 */
[----:B------:R-:W-:-:S04]  /*af20*/  ISETP.NE.AND.EX P0, PT, R3, RZ, PT, P0 ;  /* 0x000000ff0300720c */ /* 0x000fc80003f05300 */
[----:B---3--:R-:W-:Y:S01]  /*af30*/  SEL R6, R0, RZ, !P0 ;  /* 0x000000ff00067207 */ /* 0x008fe20004000000 */
[----:B--2---:R-:W-:Y:S08]  /*af40*/  BRA.DIV UR6, `(.L_x_7473) ;  /* 0x0000002206e87947 */ /* 0x004ff0000b800000 */
.L_x_7524:
[----:B------:R-:W-:Y:S01]  /*af50*/  UMOV UR4, 0xffffffff ;  /* 0xffffffff00047882 */ /* 0x000fe20000000000 */
[----:B------:R-:W-:Y:S02]  /*af60*/  SHF.R.S32.HI R12, RZ, 0x1f, R0 ;  /* 0x0000001fff0c7819 */ /* 0x000fe40000011400 */
[----:B------:R-:W-:Y:S05]  /*af70*/  BRA.DIV UR4, `(.L_x_7474) ;  /* 0x0000002604087947 */ /* 0x000fea000b800000 */
[----:B------:R-:W-:-:S13]  /*af80*/  ELECT P6, URZ, PT ;  /* 0x00000000003f782f */ /* 0x000fda00038c0000 */
.L_x_7527:
        /* <DEDUP_REMOVED lines=21> */
.L_x_7476:
[----:B------:R-:W2:Y:S01]  /*b0e0*/  S2R R7, SR_TID.X ;  /* 0x0000000000077919 */ /* 0x000ea20000002100 */
[----:B-1----:R-:W-:Y:S02]  /*b0f0*/  LEA R8, R16, UR38, 0x3 ;  /* 0x0000002610087c11 */ /* 0x002fe4000f8e18ff */
[----:B--2---:R-:W-:Y:S02]  /*b100*/  LOP3.LUT R9, R7, 0x7f, RZ, 0xc0, !PT ;  /* 0x0000007f07097812 */ /* 0x004fe400078ec0ff */
[----:B------:R-:W-:Y:S02]  /*b110*/  SHF.L.U32 R7, R17, 0x1f, RZ ;  /* 0x0000001f11077819 */ /* 0x000fe400000006ff */
[----:B------:R-:W-:Y:S02]  /*b120*/  ISETP.NE.AND P3, PT, R9, RZ, PT ;  /* 0x000000ff0900720c */ /* 0x000fe40003f65270 */
[----:B------:R-:W1:Y:S02]  /*b130*/  SYNCS.PHASECHK.TRANS64.TRYWAIT P2, [R8+URZ+0x28840], R7 ;  /* 0x02884007080075a7 */ /* 0x000e64000804017f */
[----:B-1----:R-:W-:Y:S09]  /*b140*/  @!P2 BRA `(.L_x_7477) ;  /* 0x0000002000b4a947 */ /* 0x002ff20003800000 */
.L_x_7528:
[----:B------:R-:W-:Y:S05]  /*b150*/  @P3 BRA `(.L_x_7478) ;  /* 0x0000000000143947 */ /* 0x000fea0003800000 */
[----:B------:R-:W-:Y:S01]  /*b160*/  ISETP.NE.AND P2, PT, R19, RZ, PT ;  /* 0x000000ff1300720c */ /* 0x000fe20003f45270 */
[----:B-1----:R-:W-:-:S04]  /*b170*/  IMAD.MOV.U32 R7, RZ, RZ, 0x8000 ;  /* 0x00008000ff077424 */ /* 0x002fc800078e00ff */
[----:B------:R2:W-:Y:S08]  /*b180*/  SYNCS.ARRIVE.TRANS64 RZ, [R8+URZ+0x28830], R7 ;  /* 0x0288300708ff79a7 */ /* 0x0005f0000800003f */
[----:B------:R-:W-:Y:S05]  /*b190*/  @!P2 BRA `(.L_x_7478) ;  /* 0x000000000004a947 */ /* 0x000fea0003800000 */
[----:B------:R-:W-:Y:S01]  /*b1a0*/  BPT.TRAP 0x1 ;  /* 0x000000040000795c */ /* 0x000fe20000300000 */
.L_x_7478:
        /* <DEDUP_REMOVED lines=17> */
[----:B---3--:R-:W-:Y:S01]  /*b2c0*/  UMOV UR8, UR14 ;  /* 0x0000000e00087c82 */ /* 0x008fe20008000000 */
[----:B------:R-:W-:Y:S02]  /*b2d0*/  UMOV UR10, UR15 ;  /* 0x0000000f000a7c82 */ /* 0x000fe40008000000 */
[----:B------:R3:W-:Y:S02]  /*b2e0*/  UTMALDG.4D [UR8], [UR4], desc[UR6] ;  /* 0x00000608040075b4 */ /* 0x0007e40008019000 */
[----:B---3--:R-:W-:Y:S01]  /*b2f0*/  NOP ;  /* 0x0000000000007918 */ /* 0x008fe20000000000 */
.L_x_7475:
        /* <DEDUP_REMOVED lines=9> */
[----:B-12---:R-:W-:Y:S01]  /*b390*/  @P2 IMAD.MOV.U32 R7, RZ, RZ, 0x8000 ;  /* 0x00008000ff072424 */ /* 0x006fe200078e00ff */
        /* <DEDUP_REMOVED lines=21> */
.L_x_7529:
        /* <DEDUP_REMOVED lines=22> */
[----:B------:R-:W-:-:S11]  /*b650*/  UISETP.NE.AND UP0, UPT, UR7, 0x1, UPT ;  /* 0x000000010700788c */ /* 0x000fd6000bf05270 */
[----:B------:R-:W-:Y:S02]  /*b660*/  @UP0 ULDC.64 UR8, c[0x0][0x420] ;  /* 0x0001080000080ab9 */ /* 0x000fe40000000a00 */
[----:B------:R-:W-:-:S04]  /*b670*/  UIMAD.WIDE.U32 UR4, UR46, UR8, URZ ;  /* 0x000000082e0472a5 */ /* 0x000fc8000f8e003f */
[----:B------:R-:W-:-:S03]  /*b680*/  @UP0 USHF.R.U32.HI UR6, URZ, UR9, UR5 ;  /* 0x000000093f060299 */ /* 0x000fc60008011605 */
[----:B------:R-:W-:Y:S01]  /*b690*/  ULDC.64 UR8, c[0x0][0x408] ;  /* 0x0001020000087ab9 */ /* 0x000fe20000000a00 */
[----:B------:R-:W-:Y:S01]  /*b6a0*/  USHF.R.S32.HI UR4, URZ, 0x1f, UR6 ;  /* 0x0000001f3f047899 */ /* 0x000fe20008011406 */
[----:B------:R-:W-:Y:S02]  /*b6b0*/  IMAD R11, R12, UR8, RZ ;  /* 0x000000080c0b7c24 */ /* 0x000fe4000f8e02ff */
[----:B------:R-:W-:Y:S02]  /*b6c0*/  IMAD.U32 R8, RZ, RZ, UR6 ;  /* 0x00000006ff087e24 */ /* 0x000fe4000f8e00ff */
        /* <DEDUP_REMOVED lines=9> */
[----:B-1----:R-:W-:-:S07]  /*b760*/  IMAD.U32 R9, RZ, RZ, UR4 ;  /* 0x00000004ff097e24 */ /* 0x002fce000f8e00ff */
.L_x_7484:
[----:B------:R-:W1:Y:S01]  /*b770*/  S2R R2, SR_TID.X ;  /* 0x0000000000027919 */ /* 0x000e620000002100 */
[----:B------:R-:W-:Y:S02]  /*b780*/  LEA R3, R10, UR38, 0x3 ;  /* 0x000000260a037c11 */ /* 0x000fe4000f8e18ff */
[----:B-1----:R-:W-:Y:S02]  /*b790*/  LOP3.LUT R11, R2, 0x7f, RZ, 0xc0, !PT ;  /* 0x0000007f020b7812 */ /* 0x002fe400078ec0ff */
[----:B------:R-:W-:Y:S02]  /*b7a0*/  SHF.L.U32 R2, R7, 0x1f, RZ ;  /* 0x0000001f07027819 */ /* 0x000fe400000006ff */
[----:B------:R-:W-:Y:S02]  /*b7b0*/  ISETP.NE.AND P2, PT, R11, RZ, PT ;  /* 0x000000ff0b00720c */ /* 0x000fe40003f45270 */
[----:B------:R-:W1:Y:S02]  /*b7c0*/  SYNCS.PHASECHK.TRANS64.TRYWAIT P3, [R3+URZ+0x28840], R2 ;  /* 0x02884002030075a7 */ /* 0x000e64000806017f */
[----:B-1----:R-:W-:Y:S09]  /*b7d0*/  @!P3 BRA `(.L_x_7485) ;  /* 0x0000001c003cb947 */ /* 0x002ff20003800000 */
.L_x_7530:
[----:B------:R-:W-:Y:S05]  /*b7e0*/  @P2 BRA `(.L_x_7486) ;  /* 0x0000000000142947 */ /* 0x000fea0003800000 */
[----:B------:R-:W-:Y:S01]  /*b7f0*/  ISETP.NE.AND P3, PT, R19, RZ, PT ;  /* 0x000000ff1300720c */ /* 0x000fe20003f65270 */
[----:B-1----:R-:W-:-:S04]  /*b800*/  IMAD.MOV.U32 R2, RZ, RZ, 0x8000 ;  /* 0x00008000ff027424 */ /* 0x002fc800078e00ff */
[----:B------:R2:W-:Y:S08]  /*b810*/  SYNCS.ARRIVE.TRANS64 RZ, [R3+URZ+0x28830], R2 ;  /* 0x0288300203ff79a7 */ /* 0x0005f0000800003f */
[----:B------:R-:W-:Y:S05]  /*b820*/  @!P3 BRA `(.L_x_7486) ;  /* 0x000000000004b947 */ /* 0x000fea0003800000 */
[----:B------:R-:W-:Y:S01]  /*b830*/  BPT.TRAP 0x1 ;  /* 0x000000040000795c */ /* 0x000fe20000300000 */
.L_x_7486:
        /* <DEDUP_REMOVED lines=12> */
[----:B-12---:R-:W-:Y:S01]  /*b900*/  SHF.L.U32 R3, R17, 0x1f, RZ ;  /* 0x0000001f11037819 */ /* 0x006fe200000006ff */
        /* <DEDUP_REMOVED lines=13> */
.L_x_7531:
[----:B------:R-:W-:Y:S05]  /*b9e0*/  @P2 BRA `(.L_x_7488) ;  /* 0x0000000000182947 */ /* 0x000fea0003800000 */
[----:B------:R-:W-:Y:S01]  /*b9f0*/  ISETP.NE.AND P2, PT, R19, RZ, PT ;  /* 0x000000ff1300720c */ /* 0x000fe20003f45270 */
[----:B-1----:R-:W-:Y:S01]  /*ba00*/  IMAD.MOV.U32 R3, RZ, RZ, 0x8000 ;  /* 0x00008000ff037424 */ /* 0x002fe200078e00ff */
[----:B------:R-:W-:-:S04]  /*ba10*/  LEA R2, R16, UR38, 0x3 ;  /* 0x0000002610027c11 */ /* 0x000fc8000f8e18ff */
[----:B------:R2:W-:Y:S07]  /*ba20*/  SYNCS.ARRIVE.TRANS64 RZ, [R2+URZ+0x28850], R3 ;  /* 0x0288500302ff79a7 */ /* 0x0005ee000800003f */
[----:B------:R-:W-:Y:S05]  /*ba30*/  @!P2 BRA `(.L_x_7488) ;  /* 0x000000000004a947 */ /* 0x000fea0003800000 */
[----:B------:R-:W-:Y:S01]  /*ba40*/  BPT.TRAP 0x1 ;  /* 0x000000040000795c */ /* 0x000fe20000300000 */
.L_x_7488:
        /* <DEDUP_REMOVED lines=19> */
[----:B---3--:R-:W-:Y:S01]  /*bb80*/  UMOV UR8, UR14 ;  /* 0x0000000e00087c82 */ /* 0x008fe20008000000 */
[----:B------:R-:W-:Y:S02]  /*bb90*/  UMOV UR10, UR15 ;  /* 0x0000000f000a7c82 */ /* 0x000fe40008000000 */
[----:B------:R3:W-:Y:S02]  /*bba0*/  UTMALDG.4D [UR8], [UR4], desc[UR6] ;  /* 0x00000608040075b4 */ /* 0x0007e40008019000 */
[----:B---3--:R-:W-:Y:S01]  /*bbb0*/  NOP ;  /* 0x0000000000007918 */ /* 0x008fe20000000000 */
.L_x_7483:
[----:B------:R-:W-:Y:S05]  /*bbc0*/  BSYNC B0 ;  /* 0x0000000000007941 */ /* 0x000fea0003800000 */
.L_x_7482:
[----:B------:R-:W-:Y:S01]  /*bbd0*/  UIADD3 UR4, UR39, -0x3, URZ ;  /* 0xfffffffd27047890 */ /* 0x000fe2000fffe03f */
[----:B------:R-:W-:Y:S02]  /*bbe0*/  IMAD.MOV.U32 R17, RZ, RZ, R7 ;  /* 0x000000ffff117224 */ /* 0x000fe400078e0007 */
[----:B------:R-:W-:-:S03]  /*bbf0*/  IMAD.MOV.U32 R16, RZ, RZ, R10 ;  /* 0x000000ffff107224 */ /* 0x000fc600078e000a */
[----:B------:R-:W-:-:S07]  /*bc00*/  IMAD.U32 R7, RZ, RZ, UR4 ;  /* 0x00000004ff077e24 */ /* 0x000fce000f8e00ff */
.L_x_7481:
[----:B------:R-:W-:Y:S01]  /*bc10*/  ISETP.NE.AND P2, PT, RZ, UR46, PT ;  /* 0x0000002eff007c0c */ /* 0x000fe2000bf45270 */
[----:B------:R-:W-:-:S12]  /*bc20*/  BSSY B0, `(.L_x_7480) ;  /* 0x00000c5000007945 */ /* 0x000fd80003800000 */
[----:B------:R-:W-:Y:S05]  /*bc30*/  @!P2 BRA `(.L_x_7489) ;  /* 0x0000000c000ca947 */ /* 0x000fea0003800000 */
[----:B------:R-:W-:-:S07]  /*bc40*/  IMAD.MOV.U32 R8, RZ, RZ, R6 ;  /* 0x000000ffff087224 */ /* 0x000fce00078e0006 */
.L_x_7504:
[----:B------:R-:W-:Y:S01]  /*bc50*/  VIADD R10, R16, 0x1 ;  /* 0x00000001100a7836 */ /* 0x000fe20000000000 */
        /* <DEDUP_REMOVED lines=26> */
.L_x_7492:
[----:B------:R-:W1:Y:S01]  /*be00*/  S2R R2, SR_TID.X ;  /* 0x0000000000027919 */ /* 0x000e620000002100 */
[----:B------:R-:W-:Y:S02]  /*be10*/  LEA R3, R10, UR38, 0x3 ;  /* 0x000000260a037c11 */ /* 0x000fe4000f8e18ff */
[----:B-1----:R-:W-:Y:S02]  /*be20*/  LOP3.LUT R9, R2, 0x7f, RZ, 0xc0, !PT ;  /* 0x0000007f02097812 */ /* 0x002fe400078ec0ff */
[----:B------:R-:W-:Y:S02]  /*be30*/  SHF.L.U32 R2, R11, 0x1f, RZ ;  /* 0x0000001f0b027819 */ /* 0x000fe400000006ff */
[----:B------:R-:W-:Y:S02]  /*be40*/  ISETP.NE.AND P2, PT, R9, RZ, PT ;  /* 0x000000ff0900720c */ /* 0x000fe40003f45270 */
[----:B------:R-:W1:Y:S02]  /*be50*/  SYNCS.PHASECHK.TRANS64.TRYWAIT P3, [R3+URZ+0x28840], R2 ;  /* 0x02884002030075a7 */ /* 0x000e64000806017f */
[----:B-1----:R-:W-:Y:S09]  /*be60*/  @!P3 BRA `(.L_x_7493) ;  /* 0x0000001400c0b947 */ /* 0x002ff20003800000 */
.L_x_7532:
[----:B------:R-:W-:Y:S05]  /*be70*/  @P2 BRA `(.L_x_7494) ;  /* 0x0000000000142947 */ /* 0x000fea0003800000 */
[----:B------:R-:W-:Y:S01]  /*be80*/  ISETP.NE.AND P3, PT, R19, RZ, PT ;  /* 0x000000ff1300720c */ /* 0x000fe20003f65270 */
[----:B-1----:R-:W-:-:S04]  /*be90*/  IMAD.MOV.U32 R2, RZ, RZ, 0x8000 ;  /* 0x00008000ff027424 */ /* 0x002fc800078e00ff */
[----:B------:R2:W-:Y:S08]  /*bea0*/  SYNCS.ARRIVE.TRANS64 RZ, [R3+URZ+0x28830], R2 ;  /* 0x0288300203ff79a7 */ /* 0x0005f0000800003f */
[----:B------:R-:W-:Y:S05]  /*beb0*/  @!P3 BRA `(.L_x_7494) ;  /* 0x000000000004b947 */ /* 0x000fea0003800000 */
[----:B------:R-:W-:Y:S01]  /*bec0*/  BPT.TRAP 0x1 ;  /* 0x000000040000795c */ /* 0x000fe20000300000 */
.L_x_7494:
        /* <DEDUP_REMOVED lines=14> */
[----:B-12---:R-:W-:Y:S01]  /*bfb0*/  LEA R2, R16, UR17, 0x3 ;  /* 0x0000001110027c11 */ /* 0x006fe2000f8e18ff */
        /* <DEDUP_REMOVED lines=11> */
.L_x_7533:
[----:B------:R-:W-:Y:S05]  /*c070*/  @P2 BRA `(.L_x_7496) ;  /* 0x0000000000142947 */ /* 0x000fea0003800000 */
[----:B------:R-:W-:Y:S01]  /*c080*/  ISETP.NE.AND P2, PT, R19, RZ, PT ;  /* 0x000000ff1300720c */ /* 0x000fe20003f45270 */
[----:B------:R-:W-:-:S04]  /*c090*/  IMAD.MOV.U32 R3, RZ, RZ, 0x8000 ;  /* 0x00008000ff037424 */ /* 0x000fc800078e00ff */
[----:B------:R2:W-:Y:S08]  /*c0a0*/  SYNCS.ARRIVE.TRANS64 RZ, [R2+URZ+0x50], R3 ;  /* 0x0000500302ff79a7 */ /* 0x0005f0000800003f */
[----:B------:R-:W-:Y:S05]  /*c0b0*/  @!P2 BRA `(.L_x_7496) ;  /* 0x000000000004a947 */ /* 0x000fea0003800000 */
[----:B------:R-:W-:Y:S01]  /*c0c0*/  BPT.TRAP 0x1 ;  /* 0x000000040000795c */ /* 0x000fe20000300000 */
.L_x_7496:
        /* <DEDUP_REMOVED lines=23> */
.L_x_7491:
[----:B------:R-:W-:Y:S05]  /*c240*/  BSYNC B1 ;  /* 0x0000000000017941 */ /* 0x000fea0003800000 */
.L_x_7490:
[----:B------:R-:W-:Y:S01]  /*c250*/  VIADD R16, R10, 0x1 ;  /* 0x000000010a107836 */ /* 0x000fe20000000000 */
[----:B------:R-:W-:Y:S04]  /*c260*/  BSSY B1, `(.L_x_7497) ;  /* 0x000005d000017945 */ /* 0x000fe80003800000 */
        /* <DEDUP_REMOVED lines=24> */
.L_x_7499:
[----:B------:R-:W1:Y:S01]  /*c3f0*/  S2R R2, SR_TID.X ;  /* 0x0000000000027919 */ /* 0x000e620000002100 */
[----:B------:R-:W-:Y:S02]  /*c400*/  SHF.L.U32 R3, R17, 0x1f, RZ ;  /* 0x0000001f11037819 */ /* 0x000fe400000006ff */
[----:B-1----:R-:W-:Y:S02]  /*c410*/  LOP3.LUT R9, R2, 0x7f, RZ, 0xc0, !PT ;  /* 0x0000007f02097812 */ /* 0x002fe400078ec0ff */
[----:B------:R-:W-:Y:S02]  /*c420*/  LEA R2, R16, UR38, 0x3 ;  /* 0x0000002610027c11 */ /* 0x000fe4000f8e18ff */
[----:B------:R-:W-:Y:S02]  /*c430*/  ISETP.NE.AND P2, PT, R9, RZ, PT ;  /* 0x000000ff0900720c */ /* 0x000fe40003f45270 */
[----:B------:R-:W1:Y:S02]  /*c440*/  SYNCS.PHASECHK.TRANS64.TRYWAIT P3, [R2+URZ+0x28840], R3 ;  /* 0x02884003020075a7 */ /* 0x000e64000806017f */
[----:B-1----:R-:W-:Y:S09]  /*c450*/  @!P3 BRA `(.L_x_7500) ;  /* 0x00000010006cb947 */ /* 0x002ff20003800000 */
.L_x_7534:
[----:B------:R-:W-:Y:S05]  /*c460*/  @P2 BRA `(.L_x_7501) ;  /* 0x0000000000142947 */ /* 0x000fea0003800000 */
[----:B------:R-:W-:Y:S01]  /*c470*/  ISETP.NE.AND P3, PT, R19, RZ, PT ;  /* 0x000000ff1300720c */ /* 0x000fe20003f65270 */
[----:B-1----:R-:W-:-:S04]  /*c480*/  IMAD.MOV.U32 R3, RZ, RZ, 0x8000 ;  /* 0x00008000ff037424 */ /* 0x002fc800078e00ff */
[----:B------:R2:W-:Y:S08]  /*c490*/  SYNCS.ARRIVE.TRANS64 RZ, [R2+URZ+0x28830], R3 ;  /* 0x0288300302ff79a7 */ /* 0x0005f0000800003f */
[----:B------:R-:W-:Y:S05]  /*c4a0*/  @!P3 BRA `(.L_x_7501) ;  /* 0x000000000004b947 */ /* 0x000fea0003800000 */
[----:B------:R-:W-:Y:S01]  /*c4b0*/  BPT.TRAP 0x1 ;  /* 0x000000040000795c */ /* 0x000fe20000300000 */
.L_x_7501:
        /* <DEDUP_REMOVED lines=12> */
[----:B-12---:R-:W-:Y:S01]  /*c580*/  LEA R2, R10, UR17, 0x3 ;  /* 0x000000110a027c11 */ /* 0x006fe2000f8e18ff */
        /* <DEDUP_REMOVED lines=13> */
.L_x_7535:
[----:B------:R-:W-:Y:S05]  /*c660*/  @P2 BRA `(.L_x_7503) ;  /* 0x0000000000142947 */ /* 0x000fea0003800000 */
[----:B------:R-:W-:Y:S01]  /*c670*/  ISETP.NE.AND P2, PT, R19, RZ, PT ;  /* 0x000000ff1300720c */ /* 0x000fe20003f45270 */
[----:B------:R-:W-:-:S04]  /*c680*/  IMAD.MOV.U32 R3, RZ, RZ, 0x8000 ;  /* 0x00008000ff037424 */ /* 0x000fc800078e00ff */
[----:B------:R2:W-:Y:S08]  /*c690*/  SYNCS.ARRIVE.TRANS64 RZ, [R2+URZ+0x50], R3 ;  /* 0x0000500302ff79a7 */ /* 0x0005f0000800003f */
[----:B------:R-:W-:Y:S05]  /*c6a0*/  @!P2 BRA `(.L_x_7503) ;  /* 0x000000000004a947 */ /* 0x000fea0003800000 */
[----:B------:R-:W-:Y:S01]  /*c6b0*/  BPT.TRAP 0x1 ;  /* 0x000000040000795c */ /* 0x000fe20000300000 */
.L_x_7503:
        /* <DEDUP_REMOVED lines=23> */
.L_x_7498:
[----:B------:R-:W-:Y:S05]  /*c830*/  BSYNC B1 ;  /* 0x0000000000017941 */ /* 0x000fea0003800000 */
.L_x_7497:
[C---:B------:R-:W-:Y:S01]  /*c840*/  ISETP.GT.AND P2, PT, R7.reuse, 0x1, PT ;  /* 0x000000010700780c */ /* 0x040fe20003f44270 */
[----:B------:R-:W-:-:S12]  /*c850*/  VIADD R7, R7, 0xfffffffe ;  /* 0xfffffffe07077836 */ /* 0x000fd80000000000 */
[----:B------:R-:W-:Y:S05]  /*c860*/  @P2 BRA `(.L_x_7504) ;  /* 0xfffffff000f82947 */ /* 0x000fea000383ffff */
.L_x_7489:
[----:B------:R-:W-:Y:S05]  /*c870*/  BSYNC B0 ;  /* 0x0000000000007941 */ /* 0x000fea0003800000 */
.L_x_7480:
[----:B------:R-:W-:Y:S04]  /*c880*/  BSSY B0, `(.L_x_7505) ;  /* 0x000000e000007945 */ /* 0x000fe80003800000 */
[----:B------:R-:W-:Y:S05]  /*c890*/  @P1 BRA `(.L_x_7506) ;  /* 0x0000000000301947 */ /* 0x000fea0003800000 */
[----:B-1----:R-:W1:Y:S01]  /*c8a0*/  S2R R7, SR_LANEID ;  /* 0x0000000000077919 */ /* 0x002e620000000000 */
[----:B------:R-:W-:Y:S01]  /*c8b0*/  VOTEU.ANY UR4, UPT, PT ;  /* 0x0000000000047886 */ /* 0x000fe200038e0100 */
[----:B--2---:R-:W2:Y:S01]  /*c8c0*/  LDC.64 R2, c[0x0][0xdf0] ;  /* 0x00037c00ff027b82 */ /* 0x004ea20000000a00 */
        /* <DEDUP_REMOVED lines=9> */
.L_x_7506:
[----:B------:R-:W-:Y:S05]  /*c960*/  BSYNC B0 ;  /* 0x0000000000007941 */ /* 0x000fea0003800000 */
.L_x_7505:
        /* <DEDUP_REMOVED lines=9> */
.L_x_7536:
[----:B------:R-:W-:Y:S05]  /*ca00*/  @P1 BRA `(.L_x_7510) ;  /* 0x0000000000141947 */ /* 0x000fea0003800000 */
[----:B------:R-:W-:Y:S01]  /*ca10*/  ISETP.NE.AND P0, PT, R19, RZ, PT ;  /* 0x000000ff1300720c */ /* 0x000fe20003f05270 */
[----:B-1----:R-:W-:-:S04]  /*ca20*/  IMAD.MOV.U32 R0, RZ, RZ, 0x8000 ;  /* 0x00008000ff007424 */ /* 0x002fc800078e00ff */
[----:B------:R2:W-:Y:S08]  /*ca30*/  SYNCS.ARRIVE.TRANS64 RZ, [R3+URZ+0x28850], R0 ;  /* 0x0288500003ff79a7 */ /* 0x0005f0000800003f */
[----:B------:R-:W-:Y:S05]  /*ca40*/  @!P0 BRA `(.L_x_7510) ;  /* 0x0000000000048947 */ /* 0x000fea0003800000 */
[----:B------:R-:W-:Y:S01]  /*ca50*/  BPT.TRAP 0x1 ;  /* 0x000000040000795c */ /* 0x000fe20000300000 */
.L_x_7510:
        /* <DEDUP_REMOVED lines=21> */
.L_x_7508:
[----:B------:R-:W-:Y:S05]  /*cbb0*/  BSYNC B0 ;  /* 0x0000000000007941 */ /* 0x000fea0003800000 */
.L_x_7507:
[----:B------:R-:W-:Y:S02]  /*cbc0*/  VIADD R16, R16, 0x1 ;  /* 0x0000000110107836 */ /* 0x000fe40000000000 */
[----:B------:R-:W-:-:S03]  /*cbd0*/  IMAD.MOV.U32 R13, RZ, RZ, R18 ;  /* 0x000000ffff0d7224 */ /* 0x000fc600078e0012 */
[----:B------:R-:W-:-:S04]  /*cbe0*/  ISETP.NE.AND P0, PT, R16, 0x2, PT ;  /* 0x000000021000780c */ /* 0x000fc80003f05270 */
[----:B-12---:R-:W-:Y:S02]  /*cbf0*/  SEL R0, RZ, 0x1, P0 ;  /* 0x00000001ff007807 */ /* 0x006fe40000000000 */
[----:B------:R-:W-:Y:S02]  /*cc00*/  SEL R16, R16, RZ, P0 ;  /* 0x000000ff10107207 */ /* 0x000fe40000000000 */
[----:B------:R-:W-:-:S07]  /*cc10*/  LOP3.LUT R17, R17, R0, RZ, 0x3c, !PT ;  /* 0x0000000011117212 */ /* 0x000fce00078e3cff */
.L_x_7469:
[----:B------:R-:W-:Y:S05]  /*cc20*/  BSYNC B6 ;  /* 0x0000000000067941 */ /* 0x000fea0003800000 */
.L_x_7467:
[----:B------:R-:W-:-:S03]  /*cc30*/  UMOV UR4, 0xffffffff ;  /* 0xffffffff00047882 */ /* 0x000fc60000000000 */
[----:B------:R-:W-:Y:S05]  /*cc40*/  BRA.DIV UR4, `(.L_x_7511) ;  /* 0x0000000a04ac7947 */ /* 0x000fea000b800000 */
[----:B------:R1:W2:Y:S02]  /*cc50*/  SHFL.IDX PT, R14, R13, RZ, 0x1f ;  /* 0x00001fff0d0e7589 */ /* 0x0002a400000e0000 */
.L_x_7539:
        /* <DEDUP_REMOVED lines=12> */
.L_x_7464:
        /* <DEDUP_REMOVED lines=11> */
.L_x_7540:
        /* <DEDUP_REMOVED lines=14> */
.L_x_7516:
        /* <DEDUP_REMOVED lines=12> */
.L_x_7541:
[----:B------:R-:W3:Y:S02]  /*cf70*/  SYNCS.PHASECHK.TRANS64.TRYWAIT P0, [R3+URZ], R0 ;  /* 0x00000000030075a7 */ /* 0x000ee4000800017f */
[----:B---3--:R-:W-:Y:S05]  /*cf80*/  @!P0 BRA `(.L_x_7518) ;  /* 0x0000000800288947 */ /* 0x008fea0003800000 */
.L_x_7542:
[----:B------:R-:W-:Y:S05]  /*cf90*/  @!P2 BRA `(.L_x_7519) ;  /* 0x000000000004a947 */ /* 0x000fea0003800000 */
[----:B------:R-:W-:Y:S01]  /*cfa0*/  BPT.TRAP 0x1 ;  /* 0x000000040000795c */ /* 0x000fe20000300000 */
.L_x_7519:
[----:B---3--:R-:W-:-:S04]  /*cfb0*/  VIADD R3, R7, 0x28860 ;  /* 0x0002886007037836 */ /* 0x008fc80000000000 */
[----:B--2---:R-:W-:-:S04]  /*cfc0*/  IMAD R5, R16, 0x8, R3 ;  /* 0x0000000810057824 */ /* 0x004fc800078e0203 */
[----:B------:R-:W2:Y:S02]  /*cfd0*/  SYNCS.PHASECHK.TRANS64.TRYWAIT P0, [R5+URZ], R4 ;  /* 0x00000004050075a7 */ /* 0x000ea4000800017f */
[----:B--2---:R-:W-:Y:S05]  /*cfe0*/  @!P0 BRA `(.L_x_7520) ;  /* 0x0000000800248947 */ /* 0x004fea0003800000 */
.L_x_7543:
[----:B------:R-:W-:-:S07]  /*cff0*/  IMAD R3, R2, 0x8, R3 ;  /* 0x0000000802037824 */ /* 0x000fce00078e0203 */
.L_x_7521:
[----:B---3--:R3:W4:Y:S02]  /*d000*/  SYNCS.PHASECHK.TRANS64.TRYWAIT P0, [R3+URZ], R0 ;  /* 0x00000000030075a7 */ /* 0x008724000800017f */
[----:B----4-:R-:W-:Y:S05]  /*d010*/  @!P0 NANOSLEEP.SYNCS 0x989680 ;  /* 0x009896800000895d */ /* 0x010fea0003900000 */
[----:B------:R-:W4:Y:S02]  /*d020*/  @!P0 SYNCS.PHASECHK.TRANS64 P0, [R3+URZ], R0 ;  /* 0x00000000030085a7 */ /* 0x000f24000800007f */
[----:B----4-:R-:W-:Y:S05]  /*d030*/  @!P0 BRA `(.L_x_7521) ;  /* 0xfffffffc00f08947 */ /* 0x010fea000383ffff */
.L_x_7515:
[----:B------:R-:W-:Y:S05]  /*d040*/  BSYNC B0 ;  /* 0x0000000000007941 */ /* 0x000fea0003800000 */
.L_x_7514:
[----:B------:R-:W-:Y:S05]  /*d050*/  EXIT ;  /* 0x000000000000794d */ /* 0x000fea0003800000 */
.L_x_7421:
[----:B-1----:R-:W-:-:S04]  /*d060*/  IMAD.U32 R3, RZ, RZ, UR38 ;  /* 0x00000026ff037e24 */ /* 0x002fc8000f8e00ff */
[----:B------:R1:W2:Y:S03]  /*d070*/  SYNCS.PHASECHK.TRANS64.TRYWAIT P1, [R3+URZ+0x28800], R0 ;  /* 0x02880000030075a7 */ /* 0x0002a6000802017f */
[----:B--2---:R-:W-:Y:S05]  /*d080*/  @!P1 NANOSLEEP.SYNCS 0x989680 ;  /* 0x009896800000995d */ /* 0x004fea0003900000 */
[----:B------:R-:W2:Y:S02]  /*d090*/  @!P1 SYNCS.PHASECHK.TRANS64 P1, [R3+URZ+0x28800], R0 ;  /* 0x02880000030095a7 */ /* 0x000ea4000802007f */
[----:B--2---:R-:W-:Y:S05]  /*d0a0*/  @!P1 BRA `(.L_x_7421) ;  /* 0xfffffffc00ec9947 */ /* 0x004fea000383ffff */
[----:B------:R-:W-:Y:S05]  /*d0b0*/  BRA `(.L_x_7522) ;  /* 0xffffff4400687947 */ /* 0x000fea000383ffff */
.L_x_7425:
[----:B--2---:R2:W3:Y:S02]  /*d0c0*/  SYNCS.PHASECHK.TRANS64.TRYWAIT P2, [R3+URZ+0x28830], R0 ;  /* 0x02883000030075a7 */ /* 0x0044e4000804017f */
[----:B---3--:R-:W-:Y:S05]  /*d0d0*/  @!P2 NANOSLEEP.SYNCS 0x989680 ;  /* 0x009896800000a95d */ /* 0x008fea0003900000 */
[----:B------:R-:W3:Y:S02]  /*d0e0*/  @!P2 SYNCS.PHASECHK.TRANS64 P2, [R3+URZ+0x28830], R0 ;  /* 0x028830000300a5a7 */ /* 0x000ee4000804007f */
[----:B---3--:R-:W-:Y:S05]  /*d0f0*/  @!P2 BRA `(.L_x_7425) ;  /* 0xfffffffc00f0a947 */ /* 0x008fea000383ffff */
[----:B------:R-:W-:Y:S05]  /*d100*/  BRA `(.L_x_7424) ;  /* 0xffffff4400907947 */ /* 0x000fea000383ffff */
.L_x_7430:
[----:B--2---:R-:W-:-:S04]  /*d110*/  IMAD.U32 R5, RZ, RZ, UR10 ;  /* 0x0000000aff057e24 */ /* 0x004fc8000f8e00ff */
[----:B------:R2:W3:Y:S03]  /*d120*/  SYNCS.PHASECHK.TRANS64.TRYWAIT P2, [R5+URZ+0x28830], R0 ;  /* 0x02883000050075a7 */ /* 0x0004e6000804017f */
[----:B---3--:R-:W-:Y:S05]  /*d130*/  @!P2 NANOSLEEP.SYNCS 0x989680 ;  /* 0x009896800000a95d */ /* 0x008fea0003900000 */
[----:B------:R-:W3:Y:S02]  /*d140*/  @!P2 SYNCS.PHASECHK.TRANS64 P2, [R5+URZ+0x28830], R0 ;  /* 0x028830000500a5a7 */ /* 0x000ee4000804007f */
[----:B---3--:R-:W-:Y:S05]  /*d150*/  @!P2 BRA `(.L_x_7430) ;  /* 0xfffffffc00eca947 */ /* 0x008fea000383ffff */
[----:B------:R-:W-:Y:S05]  /*d160*/  BRA `(.L_x_7427) ;  /* 0xffffff6c00707947 */ /* 0x000fea000383ffff */
.L_x_7434:
[----:B--2---:R-:W-:-:S04]  /*d170*/  IMAD.U32 R5, RZ, RZ, UR10 ;  /* 0x0000000aff057e24 */ /* 0x004fc8000f8e00ff */
[----:B------:R2:W3:Y:S03]  /*d180*/  SYNCS.PHASECHK.TRANS64.TRYWAIT P2, [R5+URZ+0x28850], R0 ;  /* 0x02885000050075a7 */ /* 0x0004e6000804017f */
[----:B---3--:R-:W-:Y:S05]  /*d190*/  @!P2 NANOSLEEP.SYNCS 0x989680 ;  /* 0x009896800000a95d */ /* 0x008fea0003900000 */
[----:B------:R-:W3:Y:S02]  /*d1a0*/  @!P2 SYNCS.PHASECHK.TRANS64 P2, [R5+URZ+0x28850], R0 ;  /* 0x028850000500a5a7 */ /* 0x000ee4000804007f */
[----:B---3--:R-:W-:Y:S05]  /*d1b0*/  @!P2 BRA `(.L_x_7434) ;  /* 0xfffffffc00eca947 */ /* 0x008fea000383ffff */
[----:B------:R-:W-:Y:S05]  /*d1c0*/  BRA `(.L_x_7431) ;  /* 0xffffff7000347947 */ /* 0x000fea000383ffff */
.L_x_7440:
[----:B--2---:R-:W-:-:S04]  /*d1d0*/  IMAD.U32 R5, RZ, RZ, UR10 ;  /* 0x0000000aff057e24 */ /* 0x004fc8000f8e00ff */
[----:B------:R2:W3:Y:S03]  /*d1e0*/  SYNCS.PHASECHK.TRANS64.TRYWAIT P2, [R5+URZ+0x28830], R0 ;  /* 0x02883000050075a7 */ /* 0x0004e6000804017f */
[----:B---3--:R-:W-:Y:S05]  /*d1f0*/  @!P2 NANOSLEEP.SYNCS 0x989680 ;  /* 0x009896800000a95d */ /* 0x008fea0003900000 */
[----:B------:R-:W3:Y:S02]  /*d200*/  @!P2 SYNCS.PHASECHK.TRANS64 P2, [R5+URZ+0x28830], R0 ;  /* 0x028830000500a5a7 */ /* 0x000ee4000804007f */
[----:B---3--:R-:W-:Y:S05]  /*d210*/  @!P2 BRA `(.L_x_7440) ;  /* 0xfffffffc00eca947 */ /* 0x008fea000383ffff */
[----:B------:R-:W-:Y:S05]  /*d220*/  BRA `(.L_x_7437) ;  /* 0xffffff94008c7947 */ /* 0x000fea000383ffff */
.L_x_7444:
[----:B--2---:R-:W-:-:S04]  /*d230*/  IMAD.U32 R5, RZ, RZ, UR10 ;  /* 0x0000000aff057e24 */ /* 0x004fc8000f8e00ff */
[----:B------:R2:W3:Y:S03]  /*d240*/  SYNCS.PHASECHK.TRANS64.TRYWAIT P2, [R5+URZ+0x28850], R0 ;  /* 0x02885000050075a7 */ /* 0x0004e6000804017f */
[----:B---3--:R-:W-:Y:S05]  /*d250*/  @!P2 NANOSLEEP.SYNCS 0x989680 ;  /* 0x009896800000a95d */ /* 0x008fea0003900000 */
[----:B------:R-:W3:Y:S02]  /*d260*/  @!P2 SYNCS.PHASECHK.TRANS64 P2, [R5+URZ+0x28850], R0 ;  /* 0x028850000500a5a7 */ /* 0x000ee4000804007f */
[----:B---3--:R-:W-:Y:S05]  /*d270*/  @!P2 BRA `(.L_x_7444) ;  /* 0xfffffffc00eca947 */ /* 0x008fea000383ffff */
[----:B------:R-:W-:Y:S05]  /*d280*/  BRA `(.L_x_7441) ;  /* 0xffffff9800507947 */ /* 0x000fea000383ffff */
.L_x_7449:
[----:B--2---:R-:W-:-:S04]  /*d290*/  IMAD.U32 R7, RZ, RZ, UR5 ;  /* 0x00000005ff077e24 */ /* 0x004fc8000f8e00ff */
[----:B------:R2:W3:Y:S03]  /*d2a0*/  SYNCS.PHASECHK.TRANS64.TRYWAIT P0, [R7+URZ+0x28850], R6 ;  /* 0x02885006070075a7 */ /* 0x0004e6000800017f */
[----:B---3--:R-:W-:Y:S05]  /*d2b0*/  @!P0 NANOSLEEP.SYNCS 0x989680 ;  /* 0x009896800000895d */ /* 0x008fea0003900000 */
[----:B------:R-:W3:Y:S02]  /*d2c0*/  @!P0 SYNCS.PHASECHK.TRANS64 P0, [R7+URZ+0x28850], R6 ;  /* 0x02885006070085a7 */ /* 0x000ee4000800007f */
[----:B---3--:R-:W-:Y:S05]  /*d2d0*/  @!P0 BRA `(.L_x_7449) ;  /* 0xfffffffc00ec8947 */ /* 0x008fea000383ffff */
[----:B------:R-:W-:Y:S05]  /*d2e0*/  BRA `(.L_x_7448) ;  /* 0xffffffb400307947 */ /* 0x000fea000383ffff */
.L_x_7473:
        /* <DEDUP_REMOVED lines=10> */
.L_x_7523:
[----:B------:R-:W-:Y:S05]  /*d390*/  BRA `(.L_x_7524) ;  /* 0xffffffd800ec7947 */ /* 0x000fea000383ffff */
.L_x_7474:
[----:B------:R-:W-:Y:S01]  /*d3a0*/  BSSY B0, `(.L_x_7525) ;  /* 0x0000006000007945 */ /* 0x000fe20003800000 */
[----:B------:R-:W-:-:S07]  /*d3b0*/  IMAD.MOV.U32 R15, RZ, RZ, -0x1 ;  /* 0xffffffffff0f7424 */ /* 0x000fce00078e00ff */
[----:B------:R-:W-:Y:S05]  /*d3c0*/  WARPSYNC.COLLECTIVE R15, `(.L_x_7526) ;  /* 0x000000000f0c7348 */ /* 0x000fea0003c00000 */
[----:B------:R-:W-:Y:S02]  /*d3d0*/  ELECT P6, UR62, PT ;  /* 0x00000000003e782f */ /* 0x000fe400038c0000 */
[----:B------:R-:W-:Y:S01]  /*d3e0*/  MOV R14, UR62 ;  /* 0x0000003e000e7c02 */ /* 0x000fe20008000f00 */
[----:B------:R-:W-:Y:S10]  /*d3f0*/  ENDCOLLECTIVE ;  /* 0x000000000000791b */ /* 0x000ff40003800000 */
.L_x_7526:
[----:B------:R-:W-:Y:S05]  /*d400*/  BSYNC B0 ;  /* 0x0000000000007941 */ /* 0x000fea0003800000 */
.L_x_7525:
[----:B------:R-:W-:Y:S05]  /*d410*/  BRA `(.L_x_7527) ;  /* 0xffffffd800dc7947 */ /* 0x000fea000383ffff */
.L_x_7477:
[----:B-1----:R1:W2:Y:S02]  /*d420*/  SYNCS.PHASECHK.TRANS64.TRYWAIT P2, [R8+URZ+0x28840], R7 ;  /* 0x02884007080075a7 */ /* 0x0022a4000804017f */
[----:B--2---:R-:W-:Y:S05]  /*d430*/  @!P2 NANOSLEEP.SYNCS 0x989680 ;  /* 0x009896800000a95d */ /* 0x004fea0003900000 */
[----:B------:R-:W2:Y:S02]  /*d440*/  @!P2 SYNCS.PHASECHK.TRANS64 P2, [R8+URZ+0x28840], R7 ;  /* 0x028840070800a5a7 */ /* 0x000ea4000804007f */
[----:B--2---:R-:W-:Y:S05]  /*d450*/  @!P2 BRA `(.L_x_7477) ;  /* 0xfffffffc00f0a947 */ /* 0x004fea000383ffff */
[----:B------:R-:W-:Y:S05]  /*d460*/  BRA `(.L_x_7528) ;  /* 0xffffffdc00387947 */ /* 0x000fea000383ffff */
.L_x_7479:
[----:B-1----:R-:W-:-:S04]  /*d470*/  IMAD.U32 R8, RZ, RZ, UR38 ;  /* 0x00000026ff087e24 */ /* 0x002fc8000f8e00ff */
[----:B------:R1:W2:Y:S03]  /*d480*/  SYNCS.PHASECHK.TRANS64.TRYWAIT P2, [R8+URZ+0x28820], R7 ;  /* 0x02882007080075a7 */ /* 0x0002a6000804017f */
[----:B--2---:R-:W-:Y:S05]  /*d490*/  @!P2 NANOSLEEP.SYNCS 0x989680 ;  /* 0x009896800000a95d */ /* 0x004fea0003900000 */
[----:B------:R-:W2:Y:S02]  /*d4a0*/  @!P2 SYNCS.PHASECHK.TRANS64 P2, [R8+URZ+0x28820], R7 ;  /* 0x028820070800a5a7 */ /* 0x000ea4000804007f */
[----:B--2---:R-:W-:Y:S05]  /*d4b0*/  @!P2 BRA `(.L_x_7479) ;  /* 0xfffffffc00eca947 */ /* 0x004fea000383ffff */
[----:B------:R-:W-:Y:S05]  /*d4c0*/  BRA `(.L_x_7529) ;  /* 0xffffffe000087947 */ /* 0x000fea000383ffff */
.L_x_7485:
[----:B-1----:R1:W2:Y:S02]  /*d4d0*/  SYNCS.PHASECHK.TRANS64.TRYWAIT P3, [R3+URZ+0x28840], R2 ;  /* 0x02884002030075a7 */ /* 0x0022a4000806017f */
[----:B--2---:R-:W-:Y:S05]  /*d4e0*/  @!P3 NANOSLEEP.SYNCS 0x989680 ;  /* 0x009896800000b95d */ /* 0x004fea0003900000 */
[----:B------:R-:W2:Y:S02]  /*d4f0*/  @!P3 SYNCS.PHASECHK.TRANS64 P3, [R3+URZ+0x28840], R2 ;  /* 0x028840020300b5a7 */ /* 0x000ea4000806007f */
[----:B--2---:R-:W-:Y:S05]  /*d500*/  @!P3 BRA `(.L_x_7485) ;  /* 0xfffffffc00f0b947 */ /* 0x004fea000383ffff */
[----:B------:R-:W-:Y:S05]  /*d510*/  BRA `(.L_x_7530) ;  /* 0xffffffe000b07947 */ /* 0x000fea000383ffff */
.L_x_7487:
[----:B-1----:R1:W2:Y:S02]  /*d520*/  SYNCS.PHASECHK.TRANS64.TRYWAIT P3, [R2+URZ+0x60], R3 ;  /* 0x00006003020075a7 */ /* 0x0022a4000806017f */
[----:B--2---:R-:W-:Y:S05]  /*d530*/  @!P3 NANOSLEEP.SYNCS 0x989680 ;  /* 0x009896800000b95d */ /* 0x004fea0003900000 */
[----:B------:R-:W2:Y:S02]  /*d540*/  @!P3 SYNCS.PHASECHK.TRANS64 P3, [R2+URZ+0x60], R3 ;  /* 0x000060030200b5a7 */ /* 0x000ea4000806007f */
[----:B--2---:R-:W-:Y:S05]  /*d550*/  @!P3 BRA `(.L_x_7487) ;  /* 0xfffffffc00f0b947 */ /* 0x004fea000383ffff */
[----:B------:R-:W-:Y:S05]  /*d560*/  BRA `(.L_x_7531) ;  /* 0xffffffe4001c7947 */ /* 0x000fea000383ffff */
.L_x_7493:
[----:B-1----:R1:W2:Y:S02]  /*d570*/  SYNCS.PHASECHK.TRANS64.TRYWAIT P3, [R3+URZ+0x28840], R2 ;  /* 0x02884002030075a7 */ /* 0x0022a4000806017f */
[----:B--2---:R-:W-:Y:S05]  /*d580*/  @!P3 NANOSLEEP.SYNCS 0x989680 ;  /* 0x009896800000b95d */ /* 0x004fea0003900000 */
[----:B------:R-:W2:Y:S02]  /*d590*/  @!P3 SYNCS.PHASECHK.TRANS64 P3, [R3+URZ+0x28840], R2 ;  /* 0x028840020300b5a7 */ /* 0x000ea4000806007f */
[----:B--2---:R-:W-:Y:S05]  /*d5a0*/  @!P3 BRA `(.L_x_7493) ;  /* 0xfffffffc00f0b947 */ /* 0x004fea000383ffff */
[----:B------:R-:W-:Y:S05]  /*d5b0*/  BRA `(.L_x_7532) ;  /* 0xffffffe8002c7947 */ /* 0x000fea000383ffff */
.L_x_7495:
[----:B-1----:R1:W2:Y:S02]  /*d5c0*/  SYNCS.PHASECHK.TRANS64.TRYWAIT P3, [R2+URZ+0x60], R17 ;  /* 0x00006011020075a7 */ /* 0x0022a4000806017f */
[----:B--2---:R-:W-:Y:S05]  /*d5d0*/  @!P3 NANOSLEEP.SYNCS 0x989680 ;  /* 0x009896800000b95d */ /* 0x004fea0003900000 */
[----:B------:R-:W2:Y:S02]  /*d5e0*/  @!P3 SYNCS.PHASECHK.TRANS64 P3, [R2+URZ+0x60], R17 ;  /* 0x000060110200b5a7 */ /* 0x000ea4000806007f */
[----:B--2---:R-:W-:Y:S05]  /*d5f0*/  @!P3 BRA `(.L_x_7495) ;  /* 0xfffffffc00f0b947 */ /* 0x004fea000383ffff */
[----:B------:R-:W-:Y:S05]  /*d600*/  BRA `(.L_x_7533) ;  /* 0xffffffe800987947 */ /* 0x000fea000383ffff */
.L_x_7500:
[----:B-1----:R1:W2:Y:S02]  /*d610*/  SYNCS.PHASECHK.TRANS64.TRYWAIT P3, [R2+URZ+0x28840], R3 ;  /* 0x02884003020075a7 */ /* 0x0022a4000806017f */
[----:B--2---:R-:W-:Y:S05]  /*d620*/  @!P3 NANOSLEEP.SYNCS 0x989680 ;  /* 0x009896800000b95d */ /* 0x004fea0003900000 */
[----:B------:R-:W2:Y:S02]  /*d630*/  @!P3 SYNCS.PHASECHK.TRANS64 P3, [R2+URZ+0x28840], R3 ;  /* 0x028840030200b5a7 */ /* 0x000ea4000806007f */
[----:B--2---:R-:W-:Y:S05]  /*d640*/  @!P3 BRA `(.L_x_7500) ;  /* 0xfffffffc00f0b947 */ /* 0x004fea000383ffff */
[----:B------:R-:W-:Y:S05]  /*d650*/  BRA `(.L_x_7534) ;  /* 0xffffffec00807947 */ /* 0x000fea000383ffff */
.L_x_7502:
[----:B-1----:R1:W2:Y:S02]  /*d660*/  SYNCS.PHASECHK.TRANS64.TRYWAIT P3, [R2+URZ+0x60], R11 ;  /* 0x0000600b020075a7 */ /* 0x0022a4000806017f */
[----:B--2---:R-:W-:Y:S05]  /*d670*/  @!P3 NANOSLEEP.SYNCS 0x989680 ;  /* 0x009896800000b95d */ /* 0x004fea0003900000 */
[----:B------:R-:W2:Y:S02]  /*d680*/  @!P3 SYNCS.PHASECHK.TRANS64 P3, [R2+URZ+0x60], R11 ;  /* 0x0000600b0200b5a7 */ /* 0x000ea4000806007f */
[----:B--2---:R-:W-:Y:S05]  /*d690*/  @!P3 BRA `(.L_x_7502) ;  /* 0xfffffffc00f0b947 */ /* 0x004fea000383ffff */
[----:B------:R-:W-:Y:S05]  /*d6a0*/  BRA `(.L_x_7535) ;  /* 0xffffffec00ec7947 */ /* 0x000fea000383ffff */
.L_x_7509:
[----:B-1----:R1:W2:Y:S02]  /*d6b0*/  SYNCS.PHASECHK.TRANS64.TRYWAIT P0, [R3+URZ+0x28860], R0 ;  /* 0x02886000030075a7 */ /* 0x0022a4000800017f */
[----:B--2---:R-:W-:Y:S05]  /*d6c0*/  @!P0 NANOSLEEP.SYNCS 0x989680 ;  /* 0x009896800000895d */ /* 0x004fea0003900000 */
[----:B------:R-:W2:Y:S02]  /*d6d0*/  @!P0 SYNCS.PHASECHK.TRANS64 P0, [R3+URZ+0x28860], R0 ;  /* 0x02886000030085a7 */ /* 0x000ea4000800007f */
[----:B--2---:R-:W-:Y:S05]  /*d6e0*/  @!P0 BRA `(.L_x_7509) ;  /* 0xfffffffc00f08947 */ /* 0x004fea000383ffff */
[----:B------:R-:W-:Y:S05]  /*d6f0*/  BRA `(.L_x_7536) ;  /* 0xfffffff000c07947 */ /* 0x000fea000383ffff */
.L_x_7511:
[----:B------:R-:W-:Y:S01]  /*d700*/  BSSY B0, `(.L_x_7537) ;  /* 0x0000007000007945 */ /* 0x000fe20003800000 */
[----:B------:R-:W-:Y:S02]  /*d710*/  IMAD.MOV.U32 R12, RZ, RZ, RZ ;  /* 0x000000ffff0c7224 */ /* 0x000fe400078e00ff */
[----:B------:R-:W-:Y:S02]  /*d720*/  IMAD.MOV.U32 R11, RZ, RZ, 0x1f ;  /* 0x0000001fff0b7424 */ /* 0x000fe400078e00ff */
[----:B------:R-:W-:-:S07]  /*d730*/  IMAD.MOV.U32 R15, RZ, RZ, -0x1 ;  /* 0xffffffffff0f7424 */ /* 0x000fce00078e00ff */
[----:B------:R-:W-:Y:S05]  /*d740*/  WARPSYNC.COLLECTIVE R15, `(.L_x_7538) ;  /* 0x000000000f087348 */ /* 0x000fea0003c00000 */
[----:B------:R1:W2:Y:S02]  /*d750*/  SHFL.IDX P6, R14, R13, R12, R11 ;  /* 0x0000000c0d0e7389 */ /* 0x0002a400000c000b */
[----:B-12---:R-:W-:Y:S01]  /*d760*/  ENDCOLLECTIVE ;  /* 0x000000000000791b */ /* 0x006fe20003800000 */
.L_x_7538:
[----:B------:R-:W-:Y:S05]  /*d770*/  BSYNC B0 ;  /* 0x0000000000007941 */ /* 0x000fea0003800000 */
.L_x_7537:
[----:B------:R-:W-:Y:S05]  /*d780*/  BRA `(.L_x_7539) ;  /* 0xfffffff400347947 */ /* 0x000fea000383ffff */
.L_x_7513:
[----:B--2---:R2:W3:Y:S02]  /*d790*/  SYNCS.PHASECHK.TRANS64.TRYWAIT P0, [R7+URZ+0x28820], R0 ;  /* 0x02882000070075a7 */ /* 0x0044e4000800017f */
[----:B---3--:R-:W-:Y:S05]  /*d7a0*/  @!P0 NANOSLEEP.SYNCS 0x989680 ;  /* 0x009896800000895d */ /* 0x008fea0003900000 */
[----:B------:R-:W3:Y:S02]  /*d7b0*/  @!P0 SYNCS.PHASECHK.TRANS64 P0, [R7+URZ+0x28820], R0 ;  /* 0x02882000070085a7 */ /* 0x000ee4000800007f */
[----:B---3--:R-:W-:Y:S05]  /*d7c0*/  @!P0 BRA `(.L_x_7513) ;  /* 0xfffffffc00f08947 */ /* 0x008fea000383ffff */
[----:B------:R-:W-:Y:S05]  /*d7d0*/  BRA `(.L_x_7540) ;  /* 0xfffffff4007c7947 */ /* 0x000fea000383ffff */
.L_x_7517:
[----:B--2---:R2:W3:Y:S02]  /*d7e0*/  SYNCS.PHASECHK.TRANS64.TRYWAIT P0, [R5+URZ], R4 ;  /* 0x00000004050075a7 */ /* 0x0044e4000800017f */
[----:B---3--:R-:W-:Y:S05]  /*d7f0*/  @!P0 NANOSLEEP.SYNCS 0x989680 ;  /* 0x009896800000895d */ /* 0x008fea0003900000 */
[----:B------:R-:W3:Y:S02]  /*d800*/  @!P0 SYNCS.PHASECHK.TRANS64 P0, [R5+URZ], R4 ;  /* 0x00000004050085a7 */ /* 0x000ee4000800007f */
[----:B---3--:R-:W-:Y:S05]  /*d810*/  @!P0 BRA `(.L_x_7517) ;  /* 0xfffffffc00f08947 */ /* 0x008fea000383ffff */
[----:B------:R-:W-:Y:S05]  /*d820*/  BRA `(.L_x_7541) ;  /* 0xfffffff400d07947 */ /* 0x000fea000383ffff */
.L_x_7518:
[----:B---3--:R3:W4:Y:S02]  /*d830*/  SYNCS.PHASECHK.TRANS64.TRYWAIT P0, [R3+URZ], R0 ;  /* 0x00000000030075a7 */ /* 0x008724000800017f */
[----:B----4-:R-:W-:Y:S05]  /*d840*/  @!P0 NANOSLEEP.SYNCS 0x989680 ;  /* 0x009896800000895d */ /* 0x010fea0003900000 */
[----:B------:R-:W4:Y:S02]  /*d850*/  @!P0 SYNCS.PHASECHK.TRANS64 P0, [R3+URZ], R0 ;  /* 0x00000000030085a7 */ /* 0x000f24000800007f */
[----:B----4-:R-:W-:Y:S05]  /*d860*/  @!P0 BRA `(.L_x_7518) ;  /* 0xfffffffc00f08947 */ /* 0x010fea000383ffff */
[----:B------:R-:W-:Y:S05]  /*d870*/  BRA `(.L_x_7542) ;  /* 0xfffffff400c47947 */ /* 0x000fea000383ffff */
.L_x_7520:
[----:B--2---:R2:W3:Y:S02]  /*d880*/  SYNCS.PHASECHK.TRANS64.TRYWAIT P0, [R5+URZ], R4 ;  /* 0x00000004050075a7 */ /* 0x0044e4000800017f */
[----:B---3--:R-:W-:Y:S05]  /*d890*/  @!P0 NANOSLEEP.SYNCS 0x989680 ;  /* 0x009896800000895d */ /* 0x008fea0003900000 */
[----:B------:R-:W3:Y:S02]  /*d8a0*/  @!P0 SYNCS.PHASECHK.TRANS64 P0, [R5+URZ], R4 ;  /* 0x00000004050085a7 */ /* 0x000ee4000800007f */
[----:B---3--:R-:W-:Y:S05]  /*d8b0*/  @!P0 BRA `(.L_x_7520) ;  /* 0xfffffffc00f08947 */ /* 0x008fea000383ffff */
[----:B------:R-:W-:Y:S05]  /*d8c0*/  BRA `(.L_x_7543) ;  /* 0xfffffff400c87947 */ /* 0x000fea000383ffff */
.L_x_7544:
        /* <DEDUP_REMOVED lines=11> */
.L_x_12776:


//--------------------- .text._ZN7cutlass13device_kernelIN5flash11enable_sm90INS1_16FlashAttnFwdSm90INS1_25CollectiveMainloopFwdSm90ILi2EN4cute5tupleIJNS5_1CILi1EEES8_S8_EEENS6_IJNS7_ILi128EEESA_SA_EEELi128ENS_6half_tEfNS_4arch4Sm90ELb1ELb0ELb0ELb1ELb0ELb0ELb0ELb1ELb1ELb0ELb0ELb0EEENS1_21CollectiveEpilogueFwdISB_S9_SC_SE_Li256ELb1ELb0ELb0ELb0EEENS1_36VarlenDynamicPersistentTileSchedulerILi128ELi128ELi256ELi32ELb0ELb0ELb1ELb1ELb1ELb1EEEEEEEEEvNT_6ParamsE --------------------------
	.section	.text._ZN7cutlass13device_kernelIN5flash11enable_sm90INS1_16FlashAttnFwdSm90INS1_25CollectiveMainloopFwdSm90ILi2EN4cute5tupleIJNS5_1CILi1EEES8_S8_EEENS6_IJNS7_ILi128EEESA_SA_EEELi128ENS_6half_tEfNS_4arch4Sm90ELb1ELb0ELb0ELb1ELb0ELb0ELb0ELb1ELb1ELb0ELb0ELb0EEENS1_21CollectiveEpilogueFwdISB_S9_SC_SE_Li256ELb1ELb0ELb0ELb0EEENS1_36VarlenDynamicPersistentTileSchedulerILi128ELi128ELi256ELi32ELb0ELb0ELb1ELb1ELb1ELb1EEEEEEEEEvNT_6ParamsE,"ax",@progbits
	.align	128
.text._ZN7cutlass13device_kernelIN5flash11enable_sm90INS1_16FlashAttnFwdSm90INS1_25CollectiveMainloopFwdSm90ILi2EN4cute5tupleIJNS5_1CILi1EEES8_S8_EEENS6_IJNS7_ILi128EEESA_SA_EEELi128ENS_6half_tEfNS_4arch4Sm90ELb1ELb0ELb0ELb1ELb0ELb0ELb0ELb1ELb1ELb0ELb0ELb0EEENS1_21CollectiveEpilogueFwdISB_S9_SC_SE_Li256ELb1ELb0ELb0ELb0EEENS1_36VarlenDynamicPersistentTileSchedulerILi128ELi128ELi256ELi32ELb0ELb0ELb1ELb1ELb1ELb1EEEEEEEEEvNT_6ParamsE:
        .type           _ZN7cutlass13device_kernelIN5flash11enable_sm90INS1_16FlashAttnFwdSm90INS1_25CollectiveMainloopFwdSm90ILi2EN4cute5tupleIJNS5_1CILi1EEES8_S8_EEENS6_IJNS7_ILi128EEESA_SA_EEELi128ENS_6half_tEfNS_4arch4Sm90ELb1ELb0ELb0ELb1ELb0ELb0ELb0ELb1ELb1ELb0ELb0ELb0EEENS1_21CollectiveEpilogueFwdISB_S9_SC_SE_Li256ELb1ELb0ELb0ELb0EEENS1_36VarlenDynamicPersistentTileSchedulerILi128ELi128ELi256ELi32ELb0ELb0ELb1ELb1ELb1ELb1EEEEEEEEEvNT_6ParamsE,@function
        .size           _ZN7cutlass13device_kernelIN5flash11enable_sm90INS1_16FlashAttnFwdSm90INS1_25CollectiveMainloopFwdSm90ILi2EN4cute5tupleIJNS5_1CILi1EEES8_S8_EEENS6_IJNS7_ILi128EEESA_SA_EEELi128ENS_6half_tEfNS_4arch4Sm90ELb1ELb0ELb0ELb1ELb0ELb0ELb0ELb1ELb1ELb0ELb0ELb0EEENS1_21CollectiveEpilogueFwdISB_S9_SC_SE_Li256ELb1ELb0ELb0ELb0EEENS1_36VarlenDynamicPersistentTileSchedulerILi128ELi128ELi256ELi32ELb0ELb0ELb1ELb1ELb1ELb1EEEEEEEEEvNT_6ParamsE,(.L_x_12777 - _ZN7cutlass13device_kernelIN5flash11enable_sm90INS1_16FlashAttnFwdSm90INS1_25CollectiveMainloopFwdSm90ILi2EN4cute5tupleIJNS5_1CILi1EEES8_S8_EEENS6_IJNS7_ILi128EEESA_SA_EEELi128ENS_6half_tEfNS_4arch4Sm90ELb1ELb0ELb0ELb1ELb0ELb0ELb0ELb1ELb1ELb0ELb0ELb0EEENS1_21CollectiveEpilogueFwdISB_S9_SC_SE_Li256ELb1ELb0ELb0ELb0EEENS1_36VarlenDynamicPersistentTileSchedulerILi128ELi128ELi256ELi32ELb0ELb0ELb1ELb1ELb1ELb1EEEEEEEEEvNT_6ParamsE)
        .other          _ZN7cutlass13device_kernelIN5flash11enable_sm90INS1_16FlashAttnFwdSm90INS1_25CollectiveMainloopFwdSm90ILi2EN4cute5tupleIJNS5_1CILi1EEES8_S8_EEENS6_IJNS7_ILi128EEESA_SA_EEELi128ENS_6half_tEfNS_4arch4Sm90ELb1ELb0ELb0ELb1ELb0ELb0ELb0ELb1ELb1ELb0ELb0ELb0EEENS1_21CollectiveEpilogueFwdISB_S9_SC_SE_Li256ELb1ELb0ELb0ELb0EEENS1_36VarlenDynamicPersistentTileSchedulerILi128ELi128ELi256ELi32ELb0ELb0ELb1ELb1ELb1ELb1EEEEEEEEEvNT_6ParamsE,@"STO_CUDA_ENTRY STV_DEFAULT"
_ZN7cutlass13device_kernelIN5flash11enable_sm90INS1_16FlashAttnFwdSm90INS1_25CollectiveMainloopFwdSm90ILi2EN4cute5tupleIJNS5_1CILi1EEES8_S8_EEENS6_IJNS7_ILi128EEESA_SA_EEELi128ENS_6half_tEfNS_4arch4Sm90ELb1ELb0ELb0ELb1ELb0ELb0ELb0ELb1ELb1ELb0ELb0ELb0EEENS1_21CollectiveEpilogueFwdISB_S9_SC_SE_Li256ELb1ELb0ELb0ELb0EEENS1_36VarlenDynamicPersistentTileSchedulerILi128ELi128ELi256ELi32ELb0ELb0ELb1ELb1ELb1ELb1EEEEEEEEEvNT_6ParamsE:
        /* <DEDUP_REMOVED lines=21> */
.L_x_7546:
[----:B------:R-:W-:Y:S05]  /*0150*/  BSYNC B0 ;  /* 0x0000000000007941 */ /* 0x000fea0003800000 */
.L_x_7545:
        /* <DEDUP_REMOVED lines=41> */
.L_x_7547:
        /* <DEDUP_REMOVED lines=22> */
.L_x_7548:
        /* <DEDUP_REMOVED lines=18> */
.L_x_7549:
        /* <DEDUP_REMOVED lines=22> */
.L_x_7550:
        /* <DEDUP_REMOVED lines=22> */
.L_x_7551:
[----:B------:R-:W-:Y:S01]  /*0930*/  PLOP3.LUT P0, PT, PT, PT, UP0, 0x80, 0x0 ;  /* 0x000000000000781c */ /* 0x000fe20003f0f008 */
[----:B------:R-:W-:Y:S01]  /*0940*/  UMOV UR36, 0x1 ;  /* 0x0000000100247882 */ /* 0x000fe20000000000 */
[----:B------:R-:W-:Y:S01]  /*0950*/  NOP ;  /* 0x0000000000007918 */ /* 0x000fe20000000000 */
[----:B------:R-:W-:Y:S01]  /*0960*/  USEL UR36, UR36, 0x2, !UP0 ;  /* 0x0000000224247887 */ /* 0x000fe2000c000000 */
[----:B------:R-:W-:Y:S01]  /*0970*/  ULDC.64 UR48, c[0x0][0x208] ;  /* 0x0000820000307ab9 */ /* 0x000fe20000000a00 */
[----:B012-4-:R-:W-:Y:S08]  /*0980*/  BAR.SYNC.DEFER_BLOCKING 0x0 ;  /* 0x0000000000007b1d */ /* 0x017ff00000010000 */
[----:B------:R-:W-:Y:S05]  /*0990*/  @!P0 BRA `(.L_x_7552) ;  /* 0x000000a400f88947 */ /* 0x000fea0003800000 */
.L_x_7553:
        /* <DEDUP_REMOVED lines=28> */
[C---:B------:R-:W-:Y:S02]  /*0b60*/  LOP3.LUT R23, R5.reuse, 0xffffff80, RZ, 0xc0, !PT ;  /* 0xffffff8005177812 */ /* 0x040fe400078ec0ff */
        /* <DEDUP_REMOVED lines=14> */
[----:B------:R-:W-:Y:S02]  /*0c50*/  LOP3.LUT R18, R6, 0x7ffffffc, RZ, 0xc0, !PT ;  /* 0x7ffffffc06127812 */ /* 0x000fe400078ec0ff */
[----:B------:R-:W-:Y:S02]  /*0c60*/  LOP3.LUT R8, R0, 0xfffffff8, RZ, 0xc0, !PT ;  /* 0xfffffff800087812 */ /* 0x000fe400078ec0ff */
[-C--:B------:R-:W-:Y:S01]  /*0c70*/  LEA.HI R0, R3, R186.reuse, RZ, 0x4 ;  /* 0x000000ba03007211 */ /* 0x080fe200078f20ff */
[----:B------:R-:W-:Y:S01]  /*0c80*/  IMAD.IADD R18, R23, 0x1, -R18 ;  /* 0x0000000117127824 */ /* 0x000fe200078e0a12 */
[----:B------:R-:W-:Y:S01]  /*0c90*/  LEA.HI R3, R3, R186, RZ, 0x3 ;  /* 0x000000ba03037211 */ /* 0x000fe200078f18ff */
[----:B------:R-:W-:Y:S01]  /*0ca0*/  IMAD.IADD R11, R7, 0x1, -R8 ;  /* 0x00000001070b7824 */ /* 0x000fe200078e0a08 */
[----:B------:R-:W-:-:S02]  /*0cb0*/  SHF.R.S32.HI R9, RZ, 0x4, R0 ;  /* 0x00000004ff097819 */ /* 0x000fc40000011400 */
[----:B------:R-:W-:Y:S01]  /*0cc0*/  LOP3.LUT R7, R0, 0x3fffff0, RZ, 0xc0, !PT ;  /* 0x03fffff000077812 */ /* 0x000fe200078ec0ff */
[----:B------:R-:W-:Y:S01]  /*0cd0*/  IMAD R4, R4, 0x10, R11 ;  /* 0x0000001004047824 */ /* 0x000fe200078e020b */
[----:B------:R-:W-:Y:S02]  /*0ce0*/  LEA.HI R0, R0, R9, RZ, 0x1 ;  /* 0x0000000900007211 */ /* 0x000fe400078f08ff */
[----:B------:R-:W-:Y:S01]  /*0cf0*/  LOP3.LUT R5, R3, 0x1ffffff8, RZ, 0xc0, !PT ;  /* 0x1ffffff803057812 */ /* 0x000fe200078ec0ff */
[----:B------:R-:W-:Y:S01]  /*0d00*/  IMAD.IADD R7, R186, 0x1, -R7 ;  /* 0x00000001ba077824 */ /* 0x000fe200078e0a07 */
[----:B------:R-:W-:Y:S01]  /*0d10*/  LOP3.LUT R0, R0, 0x1ffffffe, RZ, 0xc0, !PT ;  /* 0x1ffffffe00007812 */ /* 0x000fe200078ec0ff */
[----:B------:R-:W-:Y:S01]  /*0d20*/  IMAD R19, R19, 0x40, R4 ;  /* 0x0000004013137824 */ /* 0x000fe200078e0204 */
[----:B------:R-:W-:Y:S01]  /*0d30*/  SHF.R.S32.HI R16, RZ, 0x3, R3 ;  /* 0x00000003ff107819 */ /* 0x000fe20000011403 */
[----:B------:R-:W-:Y:S02]  /*0d40*/  IMAD R7, R7, 0x40, R2 ;  /* 0x0000004007077824 */ /* 0x000fe400078e0202 */
[----:B------:R-:W-:-:S02]  /*0d50*/  IMAD.IADD R0, R9, 0x1, -R0 ;  /* 0x0000000109007824 */ /* 0x000fc400078e0a00 */
[----:B------:R-:W-:Y:S02]  /*0d60*/  IMAD.IADD R2, R186, 0x1, -R5 ;  /* 0x00000001ba027824 */ /* 0x000fe400078e0a05 */
[----:B------:R-:W-:Y:S02]  /*0d70*/  IMAD R185, R0, 0x8, R7 ;  /* 0x0000000800b97824 */ /* 0x000fe400078e0207 */
[----:B------:R-:W-:-:S07]  /*0d80*/  IMAD.SHL.U32 R2, R2, 0x8, RZ ;  /* 0x0000000802027824 */ /* 0x000fce00078e00ff */
.L_x_7607:
[----:B0--3-5:R-:W0:Y:S01]  /*0d90*/  LDC.64 R4, c[0x0][0xc60] ;  /* 0x00031800ff047b82 */ /* 0x029e220000000a00 */
[----:B------:R-:W-:Y:S01]  /*0da0*/  ULDC.64 UR6, c[0x0][0xa28] ;  /* 0x00028a0000067ab9 */ /* 0x000fe20000000a00 */
[----:B------:R-:W-:Y:S01]  /*0db0*/  ULDC.64 UR8, c[0x0][0xa18] ;  /* 0x0002860000087ab9 */ /* 0x000fe20000000a00 */
[----:B------:R-:W-:Y:S01]  /*0dc0*/  ULDC UR4, c[0x0][0x404] ;  /* 0x0001010000047ab9 */ /* 0x000fe20000000800 */
        /* <DEDUP_REMOVED lines=10> */
[----:B------:R-:W-:-:S04]  /*0e70*/  @UP0 ULEA UR6, UP2, UR37, UR6, 0x2 ;  /* 0x0000000625060291 */ /* 0x000fc8000f84103f */
[----:B------:R-:W-:Y:S02]  /*0e80*/  @UP0 ULEA.HI.X UR7, UR37, UR7, UR38, 0x2, UP2 ;  /* 0x0000000725070291 */ /* 0x000fe400090f1426 */
[----:B------:R-:W-:Y:S01]  /*0e90*/  @UP1 ULEA UR8, UP0, UR37, UR8, 0x2 ;  /* 0x0000000825081291 */ /* 0x000fe2000f80103f */
[----:B------:R-:W-:-:S03]  /*0ea0*/  IMAD.U32 R4, RZ, RZ, UR6 ;  /* 0x00000006ff047e24 */ /* 0x000fc6000f8e00ff */
[----:B------:R-:W-:Y:S01]  /*0eb0*/  @UP1 ULEA.HI.X UR9, UR37, UR9, UR38, 0x2, UP0 ;  /* 0x0000000925091291 */ /* 0x000fe200080f1426 */
[----:B------:R-:W-:Y:S01]  /*0ec0*/  IMAD.U32 R5, RZ, RZ, UR7 ;  /* 0x00000007ff057e24 */ /* 0x000fe2000f8e00ff */
[----:B------:R-:W-:Y:S01]  /*0ed0*/  ULDC.64 UR6, c[0x0][0x3f8] ;  /* 0x0000fe0000067ab9 */ /* 0x000fe20000000a00 */
[----:B------:R-:W-:-:S03]  /*0ee0*/  IMAD.U32 R6, RZ, RZ, UR8 ;  /* 0x00000008ff067e24 */ /* 0x000fc6000f8e00ff */
[----:B------:R-:W-:Y:S01]  /*0ef0*/  IMAD.U32 R7, RZ, RZ, UR9 ;  /* 0x00000009ff077e24 */ /* 0x000fe2000f8e00ff */
[----:B------:R-:W2:Y:S01]  /*0f00*/  @P0 LDG.E R4, desc[UR48][R4.64] ;  /* 0x0000003004040981 */ /* 0x000ea2000c1e1900 */
[----:B------:R-:W-:Y:S01]  /*0f10*/  UISETP.NE.U32.AND UP0, UPT, UR6, URZ, UPT ;  /* 0x0000003f0600728c */ /* 0x000fe2000bf05070 */
[----:B------:R-:W-:Y:S02]  /*0f20*/  ULDC.64 UR8, c[0x0][0xa20] ;  /* 0x0002880000087ab9 */ /* 0x000fe40000000a00 */
[----:B------:R-:W3:Y:S01]  /*0f30*/  @P2 LDG.E R6, desc[UR48][R6.64] ;  /* 0x0000003006062981 */ /* 0x000ee2000c1e1900 */
[----:B------:R-:W-:Y:S01]  /*0f40*/  UISETP.NE.AND.EX UP0, UPT, UR7, URZ, UPT, UP0 ;  /* 0x0000003f0700728c */ /* 0x000fe2000bf05300 */
[----:B------:R-:W-:Y:S01]  /*0f50*/  ISETP.NE.U32.AND P1, PT, RZ, UR8, PT ;  /* 0x00000008ff007c0c */ /* 0x000fe2000bf25070 */
[----:B------:R-:W-:Y:S01]  /*0f60*/  ULDC UR6, c[0x0][0x2e0] ;  /* 0x0000b80000067ab9 */ /* 0x000fe20000000800 */
[----:B------:R-:W-:Y:S01]  /*0f70*/  UMOV UR47, URZ ;  /* 0x0000003f002f7c82 */ /* 0x000fe20008000000 */
[----:B------:R-:W-:Y:S01]  /*0f80*/  USEL UR4, UR4, 0x1, UP0 ;  /* 0x0000000104047887 */ /* 0x000fe20008000000 */
[----:B------:R-:W-:Y:S01]  /*0f90*/  ISETP.NE.AND.EX P1, PT, RZ, UR9, PT, P1 ;  /* 0x00000009ff007c0c */ /* 0x000fe2000bf25310 */
[----:B------:R-:W-:Y:S01]  /*0fa0*/  ULDC UR51, c[0x0][0x288] ;  /* 0x0000a20000337ab9 */ /* 0x000fe20000000800 */
[----:B------:R-:W-:Y:S01]  /*0fb0*/  UMOV UR39, UR5 ;  /* 0x0000000500277c82 */ /* 0x000fe20008000000 */
[----:B------:R-:W-:Y:S01]  /*0fc0*/  UIMAD UR6, UR4, UR6, URZ ;  /* 0x00000006040672a4 */ /* 0x000fe2000f8e023f */
[----:B--2---:R-:W-:-:S02]  /*0fd0*/  @P0 R2UR UR47, R4 ;  /* 0x00000000042f02ca */ /* 0x004fc400000e0000 */
[----:B---3--:R-:W-:Y:S01]  /*0fe0*/  @P2 R2UR UR51, R6 ;  /* 0x00000000063322ca */ /* 0x008fe200000e0000 */
[----:B-1--4-:R-:W-:-:S14]  /*0ff0*/  @P2 BRA `(.L_x_7554) ;  /* 0x0000000000342947 */ /* 0x012fdc0003800000 */
        /* <DEDUP_REMOVED lines=13> */
.L_x_7554:
[----:B------:R-:W-:Y:S01]  /*10d0*/  UMOV UR40, UR52 ;  /* 0x0000003400287c82 */ /* 0x000fe20008000000 */
[----:B------:R-:W-:Y:S05]  /*10e0*/  @!P1 BRA `(.L_x_7555) ;  /* 0x00000000001c9947 */ /* 0x000fea0003800000 */
[----:B------:R-:W-:-:S04]  /*10f0*/  ULEA UR4, UP0, UR37, UR8, 0x2 ;  /* 0x0000000825047291 */ /* 0x000fc8000f80103f */
[----:B------:R-:W-:Y:S02]  /*1100*/  ULEA.HI.X UR5, UR37, UR9, UR38, 0x2, UP0 ;  /* 0x0000000925057291 */ /* 0x000fe400080f1426 */
[----:B------:R-:W-:-:S04]  /*1110*/  IMAD.U32 R4, RZ, RZ, UR4 ;  /* 0x00000004ff047e24 */ /* 0x000fc8000f8e00ff */
[----:B------:R-:W-:-:S05]  /*1120*/  IMAD.U32 R5, RZ, RZ, UR5 ;  /* 0x00000005ff057e24 */ /* 0x000fca000f8e00ff */
[----:B------:R-:W2:Y:S02]  /*1130*/  LDG.E R4, desc[UR48][R4.64] ;  /* 0x0000003004047981 */ /* 0x000ea4000c1e1900 */
[----:B--2---:R-:W-:Y:S01]  /*1140*/  R2UR UR6, R4 ;  /* 0x00000000040672ca */ /* 0x004fe200000e0000 */
[----:B------:R-:W-:-:S14]  /*1150*/  BRA `(.L_x_7556) ;  /* 0x0000000000347947 */ /* 0x000fdc0003800000 */
.L_x_7555:
        /* <DEDUP_REMOVED lines=13> */
.L_x_7556:
[----:B------:R-:W-:Y:S01]  /*1230*/  UIADD3 UR47, -UR47, UR6, URZ ;  /* 0x000000062f2f7290 */ /* 0x000fe2000fffe13f */
[----:B------:R-:W-:Y:S01]  /*1240*/  PLOP3.LUT P0, PT, PT, PT, PT, 0x80, 0x0 ;  /* 0x000000000000781c */ /* 0x000fe20003f0f070 */
[----:B------:R-:W-:Y:S01]  /*1250*/  ULEA UR5, UR52, 0xff, 0x7 ;  /* 0x000000ff34057891 */ /* 0x000fe2000f8e383f */
[----:B------:R-:W-:Y:S01]  /*1260*/  IMAD.MOV.U32 R3, RZ, RZ, RZ ;  /* 0x000000ffff037224 */ /* 0x000fe200078e00ff */
[----:B------:R-:W-:Y:S01]  /*1270*/  UIADD3 UR4, UR47, 0x7f, URZ ;  /* 0x0000007f2f047890 */ /* 0x000fe2000fffe03f */
[----:B------:R-:W-:Y:S01]  /*1280*/  CS2R R12, SRZ ;  /* 0x00000000000c7805 */ /* 0x000fe2000001ff00 */
[----:B------:R-:W-:Y:S01]  /*1290*/  UIADD3 UR6, UR47, UR5, -UR51 ;  /* 0x000000052f067290 */ /* 0x000fe2000fffe833 */
[----:B------:R-:W-:Y:S01]  /*12a0*/  IMAD.MOV.U32 R151, RZ, RZ, RZ ;  /* 0x000000ffff977224 */ /* 0x000fe200078e00ff */
        /* <DEDUP_REMOVED lines=39> */
[----:B------:R-:W-:-:S02]  /*1520*/  IMAD.MOV.U32 R8, RZ, RZ, RZ ;  /* 0x000000ffff087224 */ /* 0x000fc400078e00ff */
        /* <DEDUP_REMOVED lines=35> */
.L_x_7558:
        /* <DEDUP_REMOVED lines=9> */
.L_x_7694:
[----:B------:R-:W-:Y:S05]  /*17f0*/  @!P0 BRA `(.L_x_7560) ;  /* 0x0000000000048947 */ /* 0x000fea0003800000 */
[----:B------:R-:W-:Y:S01]  /*1800*/  BPT.TRAP 0x1 ;  /* 0x000000040000795c */ /* 0x000fe20000300000 */
.L_x_7560:
[----:B0-----:R-:W-:Y:S02]  /*1810*/  IMAD.U32 R3, RZ, RZ, UR43 ;  /* 0x0000002bff037e24 */ /* 0x001fe4000f8e00ff */
[----:B------:R-:W-:-:S03]  /*1820*/  IMAD.U32 R0, RZ, RZ, UR44 ;  /* 0x0000002cff007e24 */ /* 0x000fc6000f8e00ff */
[----:B------:R-:W-:Y:S02]  /*1830*/  LEA R3, R3, UR41, 0x3 ;  /* 0x0000002903037c11 */ /* 0x000fe4000f8e18ff */
[----:B------:R-:W-:-:S04]  /*1840*/  SHF.L.U32 R0, R0, 0x1f, RZ ;  /* 0x0000001f00007819 */ /* 0x000fc800000006ff */
[----:B------:R0:W1:Y:S01]  /*1850*/  SYNCS.PHASECHK.TRANS64.TRYWAIT P2, [R3+URZ+0x28830], R0 ;  /* 0x02883000030075a7 */ /* 0x000062000804017f */
[----:B------:R-:W-:Y:S05]  /*1860*/  @!P0 BRA `(.L_x_7561) ;  /* 0x0000000000048947 */ /* 0x000fea0003800000 */
[----:B------:R-:W-:Y:S01]  /*1870*/  BPT.TRAP 0x1 ;  /* 0x000000040000795c */ /* 0x000fe20000300000 */
.L_x_7561:
[----:B------:R-:W2:Y:S01]  /*1880*/  S2R R4, SR_TID.X ;  /* 0x0000000000047919 */ /* 0x000ea20000002100 */
[----:B------:R-:W-:Y:S01]  /*1890*/  IMAD.MOV.U32 R151, RZ, RZ, RZ ;  /* 0x000000ffff977224 */ /* 0x000fe200078e00ff */
[----:B--2---:R-:W-:Y:S01]  /*18a0*/  LOP3.LUT P1, RZ, R4, 0x7f, RZ, 0xc0, !PT ;  /* 0x0000007f04ff7812 */ /* 0x004fe2000782c0ff */
[----:B-1----:R-:W-:-:S12]  /*18b0*/  @P2 BRA `(.L_x_7562) ;  /* 0x0000000000082947 */ /* 0x002fd80003800000 */
[----:B------:R-:W1:Y:S02]  /*18c0*/  SYNCS.PHASECHK.TRANS64.TRYWAIT P2, [R3+URZ+0x28830], R0 ;  /* 0x02883000030075a7 */ /* 0x000e64000804017f */
[----:B-1----:R-:W-:Y:S05]  /*18d0*/  @!P2 BRA `(.L_x_7563) ;  /* 0x000000e400f0a947 */ /* 0x002fea0003800000 */
.L_x_7562:
[----:B------:R-:W-:Y:S05]  /*18e0*/  WARPSYNC.ALL ;  /* 0x0000000000007948 */ /* 0x000fea0003800000 */
[----:B------:R-:W-:Y:S01]  /*18f0*/  UIADD3 UR4, UR41, 0x18400, URZ ;  /* 0x0001840029047890 */ /* 0x000fe2000fffe03f */
[----:B------:R-:W-:Y:S01]  /*1900*/  WARPGROUP.ARRIVE ;  /* 0x00000000000079c5 */ /* 0x000fe20000000000 */
[----:B------:R-:W-:Y:S01]  /*1910*/  ULOP3.LUT UR32, UR53, 0x10000, URZ, 0xfc, !UPT ;  /* 0x0001000035207892 */ /* 0x000fe2000f8efc3f */
[----:B------:R-:W-:Y:S01]  /*1920*/  IMAD.U32 R6, RZ, RZ, UR52 ;  /* 0x00000034ff067e24 */ /* 0x000fe2000f8e00ff */
[----:B------:R-:W-:Y:S01]  /*1930*/  USHF.R.U32.HI UR4, URZ, 0x4, UR4 ;  /* 0x000000043f047899 */ /* 0x000fe20008011604 */
[----:B01----:R-:W-:Y:S01]  /*1940*/  @!P1 VIADD R3, R3, 0x28840 ;  /* 0x0002884003039836 */ /* 0x003fe20000000000 */
[----:B------:R-:W-:Y:S01]  /*1950*/  UMOV UR33, 0x40000040 ;  /* 0x4000004000217882 */ /* 0x000fe20000000000 */
[----:B------:R-:W-:Y:S01]  /*1960*/  UMOV UR35, 0x40000040 ;  /* 0x4000004000237882 */ /* 0x000fe20000000000 */
[----:B------:R-:W-:Y:S01]  /*1970*/  ULOP3.LUT UR4, UR4, 0x3fff, URZ, 0xc0, !UPT ;  /* 0x00003fff04047892 */ /* 0x000fe2000f8ec03f */
[----:B------:R-:W-:Y:S01]  /*1980*/  IMAD R6, R6, 0x80, R19 ;  /* 0x0000008006067824 */ /* 0x000fe200078e0213 */
[----:B------:R-:W-:Y:S01]  /*1990*/  UMOV UR5, 0x40000040 ;  /* 0x4000004000057882 */ /* 0x000fe20000000000 */
[----:B------:R-:W-:Y:S01]  /*19a0*/  UMOV UR7, 0x40000040 ;  /* 0x4000004000077882 */ /* 0x000fe20000000000 */
[----:B------:R-:W-:Y:S01]  /*19b0*/  ULOP3.LUT UR50, UR4, 0x10000, URZ, 0xfc, !UPT ;  /* 0x0001000004327892 */ /* 0x000fe2000f8efc3f */
[----:B------:R-:W-:Y:S01]  /*19c0*/  @!P1 PRMT R3, RZ, 0x654, R3 ;  /* 0x00000654ff039816 */ /* 0x000fe20000000003 */
[----:B------:R-:W-:Y:S01]  /*19d0*/  UIADD3 UR4, UR32, 0x2, URZ ;  /* 0x0000000220047890 */ /* 0x000fe2000fffe03f */
[--C-:B------:R-:W-:Y:S01]  /*19e0*/  IMAD.MOV.U32 R150, RZ, RZ, R151.reuse ;  /* 0x000000ffff967224 */ /* 0x100fe200078e0097 */
        /* <DEDUP_REMOVED lines=73> */
[----:B------:R-:W-:Y:S01]  /*1e80*/  HGMMA.64x128x16.F32 R24, gdesc[UR4], R24, gsb0 ;  /* 0x01e00000041879f0 */ /* 0x000fe20008000818 */
[----:B------:R-:W-:Y:S02]  /*1e90*/  UMOV UR6, 0xffffff80 ;  /* 0xffffff8000067882 */ /* 0x000fe40000000000 */
[----:B------:R-:W-:Y:S02]  /*1ea0*/  UIMAD UR6, UR55, UR6, 0x80 ;  /* 0x00000080370674a4 */ /* 0x000fe4000f8e0206 */
[----:B------:R-:W-:Y:S02]  /*1eb0*/  UIADD3 UR55, UR55, -0x2, URZ ;  /* 0xfffffffe37377890 */ /* 0x000fe4000fffe03f */
[----:B------:R-:W-:-:S04]  /*1ec0*/  UIADD3 UR6, UR47, UR6, URZ ;  /* 0x000000062f067290 */ /* 0x000fc8000fffe03f */
[----:B------:R-:W-:Y:S02]  /*1ed0*/  UIADD3 UR7, -UR51, 0x1, UR6 ;  /* 0x0000000133077890 */ /* 0x000fe4000fffe106 */
[----:B------:R-:W-:Y:S01]  /*1ee0*/  IMAD.U32 R7, RZ, RZ, UR6 ;  /* 0x00000006ff077e24 */ /* 0x000fe2000f8e00ff */
[----:B------:R-:W-:-:S03]  /*1ef0*/  ULDC UR6, c[0x0][0x988] ;  /* 0x0002620000067ab9 */ /* 0x000fc60000000800 */
[----:B------:R-:W-:Y:S02]  /*1f00*/  IMAD.U32 R5, RZ, RZ, UR7 ;  /* 0x00000007ff057e24 */ /* 0x000fe4000f8e00ff */
[C---:B------:R-:W-:Y:S02]  /*1f10*/  IMAD R4, R18.reuse, -0x2, R7 ;  /* 0xfffffffe12047824 */ /* 0x040fe400078e0207 */
        /* <DEDUP_REMOVED lines=122> */
[----:B------:R-:W1:Y:S01]  /*26c0*/  SHFL.BFLY PT, R0, R7, 0x2, 0x1f ;  /* 0x0c401f0007007f89 */ /* 0x000e6200000e0000 */
[----:B------:R-:W-:Y:S02]  /*26d0*/  ISETP.GT.AND P3, PT, R5, 0x10, PT ;  /* 0x000000100500780c */ /* 0x000fe40003f64270 */
[----:B-1----:R-:W-:Y:S01]  /*26e0*/  FMNMX.FTZ R8, R7, R0, !PT ;  /* 0x0000000007087209 */ /* 0x002fe20007810000 */
[----:B------:R-:W-:Y:S01]  /*26f0*/  IMAD.U32 R0, RZ, RZ, UR6 ;  /* 0x00000006ff007e24 */ /* 0x000fe2000f8e00ff */
[----:B------:R-:W-:-:S03]  /*2700*/  UIADD3 UR6, UR47, -UR51, URZ ;  /* 0x800000332f067290 */ /* 0x000fc6000fffe03f */
[----:B------:R-:W1:Y:S01]  /*2710*/  SHFL.BFLY PT, R9, R8, 0x1, 0x1f ;  /* 0x0c201f0008097f89 */ /* 0x000e6200000e0000 */
[----:B------:R-:W-:-:S04]  /*2720*/  ULEA UR6, UR52, UR6, 0x7 ;  /* 0x0000000634067291 */ /* 0x000fc8000f8e383f */
[----:B------:R-:W-:-:S04]  /*2730*/  USHF.R.S32.HI UR7, URZ, 0x1f, UR6 ;  /* 0x0000001f3f077899 */ /* 0x000fc80008011406 */
[----:B------:R-:W-:-:S04]  /*2740*/  ULEA.HI UR7, UR7, UR6, URZ, 0x7 ;  /* 0x0000000607077291 */ /* 0x000fc8000f8f383f */
[----:B------:R-:W-:-:S04]  /*2750*/  USHF.R.S32.HI UR7, URZ, 0x7, UR7 ;  /* 0x000000073f077899 */ /* 0x000fc80008011407 */
[----:B------:R-:W-:-:S04]  /*2760*/  UISETP.LT.AND UP0, UPT, URZ, UR7, UPT ;  /* 0x000000073f00728c */ /* 0x000fc8000bf01270 */
[----:B------:R-:W-:Y:S01]  /*2770*/  USEL UR53, URZ, UR7, !UP0 ;  /* 0x000000073f357287 */ /* 0x000fe2000c000000 */
[----:B-1----:R-:W-:-:S03]  /*2780*/  FMNMX.FTZ R9, R8, R9, !PT ;  /* 0x0000000908097209 */ /* 0x002fc60007810000 */
[----:B------:R-:W-:Y:S01]  /*2790*/  UISETP.GE.AND UP0, UPT, UR55, UR53, UPT ;  /* 0x000000353700728c */ /* 0x000fe2000bf06270 */
        /* <DEDUP_REMOVED lines=24> */
[----:B------:R-:W2:Y:S01]  /*2920*/  MUFU.EX2 R181, R181 ;  /* 0x000000b500b57308 */ /* 0x000ea20000000800 */
        /* <DEDUP_REMOVED lines=30> */
[----:B-1----:R-:W-:Y:S01]  /*2b10*/  FSEL R27, R44, -INF , P3 ;  /* 0xff8000002c1b7808 */ /* 0x002fe20001800000 */
[----:B------:R-:W-:Y:S01]  /*2b20*/  MUFU.EX2 R177, R177 ;  /* 0x000000b100b17308 */ /* 0x000fe20000000800 */
[----:B------:R-:W-:Y:S01]  /*2b30*/  FMNMX.FTZ R12, R41, R10, !PT ;  /* 0x0000000a290c7209 */ /* 0x000fe20007810000 */
[----:B--2---:R-:W-:Y:S01]  /*2b40*/  FADD.FTZ R44, R181, R4 ;  /* 0x00000004b52c7221 */ /* 0x004fe20000010000 */
        /* <DEDUP_REMOVED lines=20> */
[----:B---3--:R-:W-:Y:S01]  /*2c90*/  FSEL R35, R52, -INF , P3 ;  /* 0xff80000034237808 */ /* 0x008fe20001800000 */
        /* <DEDUP_REMOVED lines=11> */
[----:B-1----:R-:W-:Y:S01]  /*2d50*/  FSEL R39, R56, -INF , P3 ;  /* 0xff80000038277808 */ /* 0x002fe20001800000 */
        /* <DEDUP_REMOVED lines=11> */
[----:B--2---:R-:W-:Y:S01]  /*2e10*/  FSEL R43, R60, -INF , P3 ;  /* 0xff8000003c2b7808 */ /* 0x004fe20001800000 */
        /* <DEDUP_REMOVED lines=16> */
[----:B-1----:R-:W-:-:S02]  /*2f20*/  FMNMX.FTZ R24, R65, R20, !PT ;  /* 0x0000001441187209 */ /* 0x002fc40007810000 */
        /* <DEDUP_REMOVED lines=10> */
[--C-:B-1----:R-:W-:Y:S01]  /*2fd0*/  IMAD.MOV.U32 R97, RZ, RZ, R151.reuse ;  /* 0x000000ffff617224 */ /* 0x102fe200078e0097 */
[----:B------:R-:W-:Y:S02]  /*2fe0*/  FMNMX.FTZ R24, R55, R24, !PT ;  /* 0x0000001837187209 */ /* 0x000fe40007810000 */
[----:B------:R-:W-:Y:S02]  /*2ff0*/  ISETP.GT.AND P2, PT, R5, 0x69, PT ;  /* 0x000000690500780c */ /* 0x000fe40003f44270 */
[----:B------:R-:W-:Y:S01]  /*3000*/  FSEL R59, R76, -INF , P3 ;  /* 0xff8000004c3b7808 */ /* 0x000fe20001800000 */
[----:B------:R-:W-:Y:S01]  /*3010*/  MUFU.EX2 R107, R107 ;  /* 0x0000006b006b7308 */ /* 0x000fe20000000800 */
[----:B------:R-:W-:Y:S01]  /*3020*/  FMNMX.FTZ R26, R73, R24, !PT ;  /* 0x00000018491a7209 */ /* 0x000fe20007810000 */
[----:B--2---:R-:W-:Y:S01]  /*3030*/  IMAD.MOV.U32 R105, RZ, RZ, R151 ;  /* 0x000000ffff697224 */ /* 0x004fe200078e0097 */
        /* <DEDUP_REMOVED lines=8> */
[----:B------:R2:W3:Y:S01]  /*30c0*/  MUFU.EX2 R34, R109 ;  /* 0x0000006d00227308 */ /* 0x0004e20000000800 */
[----:B------:R-:W-:Y:S01]  /*30d0*/  FSEL R81, R81, -INF , P2 ;  /* 0xff80000051517808 */ /* 0x000fe20001000000 */
[----:B-1----:R-:W-:Y:S01]  /*30e0*/  IMAD.MOV.U32 R101, RZ, RZ, R151 ;  /* 0x000000ffff657224 */ /* 0x002fe200078e0097 */
[----:B------:R-:W-:-:S02]  /*30f0*/  FMNMX.FTZ R26, R63, R26, !PT ;  /* 0x0000001a3f1a7209 */ /* 0x000fc40007810000 */
[----:B------:R-:W-:Y:S02]  /*3100*/  ISETP.GT.AND P2, PT, R5, 0x79, PT ;  /* 0x000000790500780c */ /* 0x000fe40003f44270 */
[----:B------:R-:W-:Y:S01]  /*3110*/  FSEL R67, R84, -INF , P3 ;  /* 0xff80000054437808 */ /* 0x000fe20001800000 */
[----:B------:R-:W-:Y:S01]  /*3120*/  MUFU.EX2 R111, R111 ;  /* 0x0000006f006f7308 */ /* 0x000fe20000000800 */
[----:B------:R-:W-:Y:S01]  /*3130*/  FMNMX.FTZ R26, R81, R26, !PT ;  /* 0x0000001a511a7209 */ /* 0x000fe20007810000 */
[----:B--2---:R-:W-:Y:S01]  /*3140*/  IMAD.MOV.U32 R109, RZ, RZ, R151 ;  /* 0x000000ffff6d7224 */ /* 0x004fe200078e0097 */
[----:B------:R-:W-:Y:S02]  /*3150*/  FSEL R85, R85, -INF , P2 ;  /* 0xff80000055557808 */ /* 0x000fe40001000000 */
[----:B------:R-:W-:Y:S02]  /*3160*/  FMNMX.FTZ R26, R67, R26, !PT ;  /* 0x0000001a431a7209 */ /* 0x000fe40007810000 */
[----:B------:R-:W-:Y:S01]  /*3170*/  F2FP.F16.F32.PACK_AB R181, R4, R181 ;  /* 0x000000b504b5723e */ /* 0x000fe200000000ff */
[----:B------:R1:W2:Y:S01]  /*3180*/  MUFU.EX2 R36, R113 ;  /* 0x0000007100247308 */ /* 0x0002a20000000800 */
[----:B------:R-:W-:-:S02]  /*3190*/  FMNMX.FTZ R26, R85, R26, !PT ;  /* 0x0000001a551a7209 */ /* 0x000fc40007810000 */
[----:B---3--:R-:W-:-:S03]  /*31a0*/  F2FP.F16.F32.PACK_AB R155, R34, R107 ;  /* 0x0000006b229b723e */ /* 0x008fc600000000ff */
[----:B------:R-:W3:Y:S02]  /*31b0*/  SHFL.BFLY PT, R5, R26, 0x2, 0x1f ;  /* 0x0c401f001a057f89 */ /* 0x000ee400000e0000 */
[----:B------:R-:W-:Y:S01]  /*31c0*/  MUFU.EX2 R115, R115 ;  /* 0x0000007300737308 */ /* 0x000fe20000000800 */
[----:B-1----:R-:W-:-:S07]  /*31d0*/  IMAD.MOV.U32 R113, RZ, RZ, R151 ;  /* 0x000000ffff717224 */ /* 0x002fce00078e0097 */
[----:B------:R-:W1:Y:S01]  /*31e0*/  MUFU.EX2 R38, R71 ;  /* 0x0000004700267308 */ /* 0x000e620000000800 */
[----:B--2---:R-:W-:-:S07]  /*31f0*/  F2FP.F16.F32.PACK_AB R157, R36, R111 ;  /* 0x0000006f249d723e */ /* 0x004fce00000000ff */
[----:B------:R-:W-:Y:S01]  /*3200*/  MUFU.EX2 R117, R117 ;  /* 0x0000007500757308 */ /* 0x000fe20000000800 */
[----:B---3--:R-:W-:-:S07]  /*3210*/  FMNMX.FTZ R28, R26, R5, !PT ;  /* 0x000000051a1c7209 */ /* 0x008fce0007810000 */
[----:B------:R-:W2:Y:S01]  /*3220*/  MUFU.EX2 R40, R75 ;  /* 0x0000004b00287308 */ /* 0x000ea20000000800 */
[----:B-1----:R-:W-:Y:S01]  /*3230*/  F2FP.F16.F32.PACK_AB R159, R38, R115 ;  /* 0x00000073269f723e */ /* 0x002fe200000000ff */
[----:B------:R-:W1:Y:S06]  /*3240*/  SHFL.BFLY PT, R5, R28, 0x1, 0x1f ;  /* 0x0c201f001c057f89 */ /* 0x000e6c00000e0000 */
[----:B------:R-:W-:Y:S08]  /*3250*/  MUFU.EX2 R119, R119 ;  /* 0x0000007700777308 */ /* 0x000ff00000000800 */
[----:B------:R-:W3:Y:S01]  /*3260*/  MUFU.EX2 R42, R79 ;  /* 0x0000004f002a7308 */ /* 0x000ee20000000800 */
[----:B--2---:R-:W-:-:S07]  /*3270*/  F2FP.F16.F32.PACK_AB R161, R40, R117 ;  /* 0x0000007528a1723e */ /* 0x004fce00000000ff */
[----:B------:R-:W-:Y:S01]  /*3280*/  MUFU.EX2 R121, R121 ;  /* 0x0000007900797308 */ /* 0x000fe20000000800 */
[----:B-1----:R-:W-:-:S04]  /*3290*/  FMNMX.FTZ R5, R28, R5, !PT ;  /* 0x000000051c057209 */ /* 0x002fc80007810000 */
[C---:B------:R-:W-:Y:S01]  /*32a0*/  FSETP.NEU.FTZ.AND P2, PT, R5.reuse, -INF , PT ;  /* 0xff8000000500780b */ /* 0x040fe20003f5d000 */
[----:B------:R-:W-:Y:S02]  /*32b0*/  FMUL.FTZ R26, R5, R0 ;  /* 0x00000000051a7220 */ /* 0x000fe40000410000 */
[----:B------:R-:W-:Y:S01]  /*32c0*/  MUFU.EX2 R28, R83 ;  /* 0x00000053001c7308 */ /* 0x000fe20000000800 */
[----:B---3--:R-:W-:Y:S02]  /*32d0*/  F2FP.F16.F32.PACK_AB R163, R42, R119 ;  /* 0x000000772aa3723e */ /* 0x008fe400000000ff */
        /* <DEDUP_REMOVED lines=34> */
[----:B------:R3:W4:Y:S01]  /*3500*/  MUFU.EX2 R182, R29 ;  /* 0x0000001d00b67308 */ /* 0x0007220000000800 */
[----:B------:R-:W-:Y:S01]  /*3510*/  FADD.FTZ R25, R179, R44 ;  /* 0x0000002cb3197221 */ /* 0x000fe20000010000 */
[----:B--2---:R-:W-:Y:S01]  /*3520*/  FADD.FTZ R44, R7, R180 ;  /* 0x000000b4072c7221 */ /* 0x004fe20000010000 */
[-CC-:B------:R-:W-:Y:S01]  /*3530*/  FFMA.FTZ R55, R55, R0.reuse, -R26.reuse ;  /* 0x0000000037377223 */ /* 0x180fe2000001081a */
[-CC-:B------:R-:W-:Y:S01]  /*3540*/  FFMA.FTZ R73, R73, R0.reuse, -R26.reuse ;  /* 0x0000000049497223 */ /* 0x180fe2000001081a */
[----:B------:R-:W-:Y:S01]  /*3550*/  FADD.FTZ R46, R10, R25 ;  /* 0x000000190a2e7221 */ /* 0x000fe20000010000 */
[-CC-:B------:R-:W-:Y:S01]  /*3560*/  FFMA.FTZ R59, R59, R0.reuse, -R26.reuse ;  /* 0x000000003b3b7223 */ /* 0x180fe2000001081a */
[-C--:B------:R-:W-:Y:S01]  /*3570*/  FFMA.FTZ R77, R77, R0.reuse, -R26 ;  /* 0x000000004d4d7223 */ /* 0x080fe2000001081a */
[----:B------:R-:W2:Y:S01]  /*3580*/  MUFU.EX2 R13, R13 ;  /* 0x0000000d000d7308 */ /* 0x000ea20000000800 */
[----:B-1----:R-:W-:Y:S01]  /*3590*/  FADD.FTZ R25, R11, R44 ;  /* 0x0000002c0b197221 */ /* 0x002fe20000010000 */
[----:B---3--:R-:W-:Y:S01]  /*35a0*/  FADD.FTZ R29, R173, R46 ;  /* 0x0000002ead1d7221 */ /* 0x008fe20000010000 */
[-CC-:B------:R-:W-:Y:S01]  /*35b0*/  FFMA.FTZ R63, R63, R0.reuse, -R26.reuse ;  /* 0x000000003f3f7223 */ /* 0x180fe2000001081a */
[----:B------:R-:W-:Y:S01]  /*35c0*/  F2FP.F16.F32.PACK_AB R183, R6, R183 ;  /* 0x000000b706b7723e */ /* 0x000fe200000000ff */
[-CC-:B------:R-:W-:Y:S01]  /*35d0*/  FFMA.FTZ R81, R81, R0.reuse, -R26.reuse ;  /* 0x0000000051517223 */ /* 0x180fe2000001081a */
[----:B------:R-:W-:Y:S01]  /*35e0*/  FADD.FTZ R46, R12, R29 ;  /* 0x0000001d0c2e7221 */ /* 0x000fe20000010000 */
[-C--:B------:R-:W-:Y:S01]  /*35f0*/  FFMA.FTZ R67, R67, R0.reuse, -R26 ;  /* 0x0000000043437223 */ /* 0x080fe2000001081a */
[----:B------:R-:W1:Y:S01]  /*3600*/  MUFU.EX2 R176, R33 ;  /* 0x0000002100b07308 */ /* 0x000e620000000800 */
[----:B----4-:R-:W-:Y:S01]  /*3610*/  FADD.FTZ R44, R182, R25 ;  /* 0x00000019b62c7221 */ /* 0x010fe20000010000 */
[----:B------:R-:W-:Y:S01]  /*3620*/  FADD.FTZ R29, R175, R46 ;  /* 0x0000002eaf1d7221 */ /* 0x000fe20000010000 */
[----:B------:R-:W-:Y:S01]  /*3630*/  FFMA.FTZ R26, R85, R0, -R26 ;  /* 0x00000000551a7223 */ /* 0x000fe2000001081a */
[----:B------:R-:W-:-:S02]  /*3640*/  F2FP.F16.F32.PACK_AB R180, R180, R7 ;  /* 0x00000007b4b4723e */ /* 0x000fc400000000ff */
[----:B------:R-:W-:Y:S01]  /*3650*/  FADD.FTZ R46, R14, R29 ;  /* 0x0000001d0e2e7221 */ /* 0x000fe20000010000 */
[----:B------:R-:W-:Y:S01]  /*3660*/  F2FP.F16.F32.PACK_AB R165, R28, R121 ;  /* 0x000000791ca5723e */ /* 0x000fe200000000ff */
[----:B------:R-:W3:Y:S01]  /*3670*/  MUFU.EX2 R15, R15 ;  /* 0x0000000f000f7308 */ /* 0x000ee20000000800 */
[----:B--2---:R-:W-:Y:S01]  /*3680*/  FADD.FTZ R25, R13, R44 ;  /* 0x0000002c0d197221 */ /* 0x004fe20000010000 */
[----:B------:R-:W-:Y:S01]  /*3690*/  FADD.FTZ R29, R169, R46 ;  /* 0x0000002ea91d7221 */ /* 0x000fe20000010000 */
[----:B------:R-:W-:Y:S02]  /*36a0*/  F2FP.F16.F32.PACK_AB R177, R8, R177 ;  /* 0x000000b108b1723e */ /* 0x000fe400000000ff */
[----:B------:R-:W-:Y:S01]  /*36b0*/  F2FP.F16.F32.PACK_AB R179, R10, R179 ;  /* 0x000000b30ab3723e */ /* 0x000fe200000000ff */
[----:B------:R-:W-:Y:S01]  /*36c0*/  FADD.FTZ R46, R20, R29 ;  /* 0x0000001d142e7221 */ /* 0x000fe20000010000 */
[----:B------:R-:W-:Y:S01]  /*36d0*/  F2FP.F16.F32.PACK_AB R173, R12, R173 ;  /* 0x000000ad0cad723e */ /* 0x000fe200000000ff */
[----:B------:R-:W2:Y:S01]  /*36e0*/  MUFU.EX2 R178, R37 ;  /* 0x0000002500b27308 */ /* 0x000ea20000000800 */
[----:B-1----:R-:W-:Y:S01]  /*36f0*/  FADD.FTZ R44, R176, R25 ;  /* 0x00000019b02c7221 */ /* 0x002fe20000010000 */
[----:B------:R-:W-:Y:S01]  /*3700*/  FADD.FTZ R29, R171, R46 ;  /* 0x0000002eab1d7221 */ /* 0x000fe20000010000 */
[----:B------:R-:W-:-:S02]  /*3710*/  F2FP.F16.F32.PACK_AB R175, R14, R175 ;  /* 0x000000af0eaf723e */ /* 0x000fc400000000ff */
[----:B------:R-:W-:Y:S01]  /*3720*/  F2FP.F16.F32.PACK_AB R169, R20, R169 ;  /* 0x000000a914a9723e */ /* 0x000fe200000000ff */
[C---:B------:R-:W-:Y:S01]  /*3730*/  FADD.FTZ R46, R24.reuse, R29 ;  /* 0x0000001d182e7221 */ /* 0x040fe20000010000 */
[----:B------:R-:W-:Y:S01]  /*3740*/  F2FP.F16.F32.PACK_AB R171, R24, R171 ;  /* 0x000000ab18ab723e */ /* 0x000fe200000000ff */
[----:B------:R-:W1:Y:S01]  /*3750*/  MUFU.EX2 R21, R21 ;  /* 0x0000001500157308 */ /* 0x000e620000000800 */
[----:B---3--:R-:W-:Y:S01]  /*3760*/  FADD.FTZ R25, R15, R44 ;  /* 0x0000002c0f197221 */ /* 0x008fe20000010000 */
[----:B------:R-:W-:Y:S02]  /*3770*/  F2FP.F16.F32.PACK_AB R182, R182, R11 ;  /* 0x0000000bb6b6723e */ /* 0x000fe400000000ff */
[----:B------:R-:W-:-:S04]  /*3780*/  F2FP.F16.F32.PACK_AB R176, R176, R13 ;  /* 0x0000000db0b0723e */ /* 0x000fc800000000ff */
[----:B------:R-:W3:Y:S01]  /*3790*/  MUFU.EX2 R172, R41 ;  /* 0x0000002900ac7308 */ /* 0x000ee20000000800 */
[C---:B--2---:R-:W-:Y:S01]  /*37a0*/  FADD.FTZ R44, R178.reuse, R25 ;  /* 0x00000019b22c7221 */ /* 0x044fe20000010000 */
[----:B------:R-:W-:-:S06]  /*37b0*/  F2FP.F16.F32.PACK_AB R178, R178, R15 ;  /* 0x0000000fb2b2723e */ /* 0x000fcc00000000ff */
[----:B------:R-:W0:Y:S01]  /*37c0*/  MUFU.EX2 R27, R27 ;  /* 0x0000001b001b7308 */ /* 0x000e220000000800 */
[----:B-1----:R-:W-:-:S07]  /*37d0*/  FADD.FTZ R25, R21, R44 ;  /* 0x0000002c15197221 */ /* 0x002fce0000010000 */
[----:B------:R-:W1:Y:S01]  /*37e0*/  MUFU.EX2 R174, R45 ;  /* 0x0000002d00ae7308 */ /* 0x000e620000000800 */
[----:B---3--:R-:W-:Y:S01]  /*37f0*/  FADD.FTZ R44, R172, R25 ;  /* 0x00000019ac2c7221 */ /* 0x008fe20000010000 */
[----:B------:R-:W-:Y:S01]  /*3800*/  FADD.FTZ R25, R153, R46 ;  /* 0x0000002e99197221 */ /* 0x000fe20000010000 */
[----:B------:R-:W-:Y:S02]  /*3810*/  F2FP.F16.F32.PACK_AB R153, R32, R153 ;  /* 0x000000992099723e */ /* 0x000fe400000000ff */
[----:B------:R-:W-:Y:S01]  /*3820*/  F2FP.F16.F32.PACK_AB R172, R172, R21 ;  /* 0x00000015acac723e */ /* 0x000fe200000000ff */
[----:B------:R-:W-:Y:S02]  /*3830*/  FADD.FTZ R46, R32, R25 ;  /* 0x00000019202e7221 */ /* 0x000fe40000010000 */
[----:B------:R-:W2:Y:S01]  /*3840*/  MUFU.EX2 R31, R31 ;  /* 0x0000001f001f7308 */ /* 0x000ea20000000800 */
[----:B0-----:R-:W-:Y:S01]  /*3850*/  FADD.FTZ R3, R27, R44 ;  /* 0x0000002c1b037221 */ /* 0x001fe20000010000 */
[----:B------:R-:W-:Y:S01]  /*3860*/  FADD.FTZ R25, R107, R46 ;  /* 0x0000002e6b197221 */ /* 0x000fe20000010000 */
[----:B------:R-:W-:-:S03]  /*3870*/  IMAD.MOV.U32 R107, RZ, RZ, R151 ;  /* 0x000000ffff6b7224 */ /* 0x000fc600078e0097 */
[----:B------:R-:W-:Y:S02]  /*3880*/  FADD.FTZ R46, R34, R25 ;  /* 0x00000019222e7221 */ /* 0x000fe40000010000 */
[----:B------:R-:W0:Y:S01]  /*3890*/  MUFU.EX2 R168, R49 ;  /* 0x0000003100a87308 */ /* 0x000e220000000800 */
        /* <DEDUP_REMOVED lines=11> */
[C---:B0-----:R-:W-:Y:S01]  /*3950*/  FADD.FTZ R44, R168.reuse, R3 ;  /* 0x00000003a82c7221 */ /* 0x041fe20000010000 */
[----:B------:R-:W-:Y:S01]  /*3960*/  FADD.FTZ R25, R117, R6 ;  /* 0x0000000675197221 */ /* 0x000fe20000010000 */
[----:B------:R-:W-:Y:S01]  /*3970*/  F2FP.F16.F32.PACK_AB R168, R168, R31 ;  /* 0x0000001fa8a8723e */ /* 0x000fe200000000ff */
[----:B------:R-:W-:Y:S02]  /*3980*/  IMAD.MOV.U32 R117, RZ, RZ, R151 ;  /* 0x000000ffff757224 */ /* 0x000fe400078e0097 */
[----:B------:R-:W-:Y:S02]  /*3990*/  FADD.FTZ R6, R40, R25 ;  /* 0x0000001928067221 */ /* 0x000fe40000010000 */
[----:B------:R-:W0:Y:S01]  /*39a0*/  MUFU.EX2 R39, R39 ;  /* 0x0000002700277308 */ /* 0x000e220000000800 */
        /* <DEDUP_REMOVED lines=47> */
[----:B--2---:R-:W-:Y:S01]  /*3ca0*/  FADD.FTZ R7, R67, R4 ;  /* 0x0000000443077221 */ /* 0x004fe20000010000 */
[C---:B0-----:R-:W-:Y:S01]  /*3cb0*/  F2FP.F16.F32.PACK_AB R167, R30.reuse, R123 ;  /* 0x0000007b1ea7723e */ /* 0x041fe200000000ff */
[----:B------:R-:W-:Y:S01]  /*3cc0*/  FADD.FTZ R3, R30, R25 ;  /* 0x000000191e037221 */ /* 0x000fe20000010000 */
[----:B------:R-:W-:Y:S02]  /*3cd0*/  IMAD.MOV.U32 R123, RZ, RZ, R151 ;  /* 0x000000ffff7b7224 */ /* 0x000fe400078e0097 */
[C---:B-1----:R-:W-:Y:S01]  /*3ce0*/  FADD.FTZ R4, R26.reuse, R7 ;  /* 0x000000071a047221 */ /* 0x042fe20000010000 */
        /* <DEDUP_REMOVED lines=37> */
[----:B------:R-:W-:-:S05]  /*3f40*/  UMOV UR54, UR43 ;  /* 0x0000002b00367c82 */ /* 0x000fca0008000000 */
.L_x_7573:
        /* <DEDUP_REMOVED lines=9> */
.L_x_7566:
[----:B------:R-:W-:Y:S01]  /*3fe0*/  ULEA UR6, UR43, UR41, 0x3 ;  /* 0x000000292b067291 */ /* 0x000fe2000f8e183f */
[----:B------:R-:W-:-:S05]  /*3ff0*/  IMAD.U32 R0, RZ, RZ, UR44 ;  /* 0x0000002cff007e24 */ /* 0x000fca000f8e00ff */
[----:B------:R-:W-:-:S04]  /*4000*/  SHF.L.U32 R0, R0, 0x1f, RZ ;  /* 0x0000001f00007819 */ /* 0x000fc800000006ff */
[----:B------:R0:W1:Y:S01]  /*4010*/  SYNCS.PHASECHK.TRANS64.TRYWAIT P2, [UR6+0x28830], R0 ;  /* 0x02883000ff0075a7 */ /* 0x0000620008040146 */
[----:B------:R-:W-:Y:S05]  /*4020*/  @!P0 BRA `(.L_x_7567) ;  /* 0x0000000000048947 */ /* 0x000fea0003800000 */
[----:B------:R-:W-:Y:S01]  /*4030*/  BPT.TRAP 0x1 ;  /* 0x000000040000795c */ /* 0x000fe20000300000 */
.L_x_7567:
[----:B-1----:R-:W-:Y:S05]  /*4040*/  @P2 BRA `(.L_x_7565) ;  /* 0x0000000000082947 */ /* 0x002fea0003800000 */
[----:B------:R-:W1:Y:S02]  /*4050*/  SYNCS.PHASECHK.TRANS64.TRYWAIT P2, [UR6+0x28830], R0 ;  /* 0x02883000ff0075a7 */ /* 0x000e640008040146 */
[----:B-1----:R-:W-:Y:S05]  /*4060*/  @!P2 BRA `(.L_x_7568) ;  /* 0x000000c00020a947 */ /* 0x002fea0003800000 */
.L_x_7565:
[----:B01----:R-:W-:Y:S01]  /*4070*/  VIADD R0, R22, 0x8 ;  /* 0x0000000816007836 */ /* 0x003fe20000000000 */
        /* <DEDUP_REMOVED lines=44> */
.L_x_7570:
[----:B------:R-:W-:Y:S01]  /*4340*/  ULEA UR6, UR54, UR41, 0x3 ;  /* 0x0000002936067291 */ /* 0x000fe2000f8e183f */
[----:B------:R-:W-:-:S05]  /*4350*/  IMAD.U32 R0, RZ, RZ, UR56 ;  /* 0x00000038ff007e24 */ /* 0x000fca000f8e00ff */
[----:B------:R-:W-:-:S04]  /*4360*/  SHF.L.U32 R0, R0, 0x1f, RZ ;  /* 0x0000001f00007819 */ /* 0x000fc800000006ff */
[----:B------:R0:W1:Y:S01]  /*4370*/  SYNCS.PHASECHK.TRANS64.TRYWAIT P2, [UR6+0x28850], R0 ;  /* 0x02885000ff0075a7 */ /* 0x0000620008040146 */
[----:B------:R-:W-:Y:S05]  /*4380*/  @!P0 BRA `(.L_x_7571) ;  /* 0x0000000000048947 */ /* 0x000fea0003800000 */
[----:B------:R-:W-:Y:S01]  /*4390*/  BPT.TRAP 0x1 ;  /* 0x000000040000795c */ /* 0x000fe20000300000 */
.L_x_7571:
[----:B-1----:R-:W-:Y:S05]  /*43a0*/  @P2 BRA `(.L_x_7569) ;  /* 0x0000000000082947 */ /* 0x002fea0003800000 */
[----:B------:R-:W1:Y:S02]  /*43b0*/  SYNCS.PHASECHK.TRANS64.TRYWAIT P2, [UR6+0x28850], R0 ;  /* 0x02885000ff0075a7 */ /* 0x000e640008040146 */
[----:B-1----:R-:W-:Y:S05]  /*43c0*/  @!P2 BRA `(.L_x_7572) ;  /* 0x000000bc0060a947 */ /* 0x002fea0003800000 */
.L_x_7569:
[----:B------:R-:W-:Y:S01]  /*43d0*/  UIADD3 UR6, UR41, 0x400, URZ ;  /* 0x0000040029067890 */ /* 0x000fe2000fffe03f */
[----:B------:R-:W-:Y:S01]  /*43e0*/  WARPGROUP.ARRIVE ;  /* 0x00000000000079c5 */ /* 0x000fe20000000000 */
[----:B------:R-:W-:Y:S01]  /*43f0*/  UMOV UR7, 0x40000040 ;  /* 0x4000004000077882 */ /* 0x000fe20000000000 */
[----:B------:R-:W-:Y:S02]  /*4400*/  UISETP.GT.AND UP0, UPT, UR55, UR53, UPT ;  /* 0x000000353700728c */ /* 0x000fe4000bf04270 */
[----:B------:R-:W-:Y:S01]  /*4410*/  USHF.R.U32.HI UR6, URZ, 0x4, UR6 ;  /* 0x000000043f067899 */ /* 0x000fe20008011606 */
[----:B------:R-:W-:-:S03]  /*4420*/  UMOV UR56, UR44 ;  /* 0x0000002c00387c82 */ /* 0x000fc60008000000 */
        /* <DEDUP_REMOVED lines=11> */
[----:B------:R-:W-:Y:S01]  /*44e0*/  UMOV UR7, 0x40000040 ;  /* 0x4000004000077882 */ /* 0x000fe20000000000 */
[----:B------:R-:W-:Y:S02]  /*44f0*/  UIMAD UR6, UR55, UR6, 0x1 ;  /* 0x00000001370674a4 */ /* 0x000fe4000f8e0206 */
[----:B------:R-:W-:Y:S02]  /*4500*/  UIADD3 UR55, UR55, -0x1, URZ ;  /* 0xffffffff37377890 */ /* 0x000fe4000fffe03f */
[----:B------:R-:W-:-:S04]  /*4510*/  ULEA UR6, UR52, UR6, 0x7 ;  /* 0x0000000634067291 */ /* 0x000fc8000f8e383f */
[----:B------:R-:W-:-:S06]  /*4520*/  UIADD3 UR6, -UR51, UR6, UR47 ;  /* 0x0000000633067290 */ /* 0x000fcc000fffe12f */
[----:B-1----:R-:W-:Y:S01]  /*4530*/  IMAD.U32 R5, RZ, RZ, UR6 ;  /* 0x00000006ff057e24 */ /* 0x002fe2000f8e00ff */
        /* <DEDUP_REMOVED lines=8> */
[----:B0-----:R-:W-:-:S02]  /*45c0*/  FMNMX.FTZ R0, R11, R6, !PT ;  /* 0x000000060b007209 */ /* 0x001fc40007810000 */
        /* <DEDUP_REMOVED lines=102> */
[----:B------:R-:W0:Y:S01]  /*4c30*/  LDC R0, c[0x0][0x988] ;  /* 0x00026200ff007b82 */ /* 0x000e220000000800 */
[----:B------:R-:W-:Y:S02]  /*4c40*/  ISETP.GT.AND P5, PT, R10, 0x1, PT ;  /* 0x000000010a00780c */ /* 0x000fe40003fa4270 */
[----:B------:R-:W1:Y:S01]  /*4c50*/  SHFL.BFLY PT, R5, R12, 0x2, 0x1f ;  /* 0x0c401f000c057f89 */ /* 0x000e6200000e0000 */
[----:B------:R-:W-:-:S02]  /*4c60*/  FSEL R26, R26, -INF , P4 ;  /* 0xff8000001a1a7808 */ /* 0x000fc40002000000 */
[C---:B------:R-:W-:Y:S02]  /*4c70*/  ISETP.GT.AND P3, PT, R10.reuse, 0x8, PT ;  /* 0x000000080a00780c */ /* 0x040fe40003f64270 */
[C---:B------:R-:W-:Y:S02]  /*4c80*/  ISETP.GT.AND P6, PT, R10.reuse, 0x9, PT ;  /* 0x000000090a00780c */ /* 0x040fe40003fc4270 */
[C---:B------:R-:W-:Y:S02]  /*4c90*/  ISETP.GT.AND P4, PT, R10.reuse, 0x10, PT ;  /* 0x000000100a00780c */ /* 0x040fe40003f84270 */
[----:B------:R-:W-:Y:S02]  /*4ca0*/  FSEL R31, R31, -INF , P6 ;  /* 0xff8000001f1f7808 */ /* 0x000fe40003000000 */
[----:B------:R-:W-:Y:S02]  /*4cb0*/  ISETP.GT.AND P6, PT, R10, 0x19, PT ;  /* 0x000000190a00780c */ /* 0x000fe40003fc4270 */
[----:B-1----:R-:W-:-:S02]  /*4cc0*/  FMNMX.FTZ R14, R12, R5, !PT ;  /* 0x000000050c0e7209 */ /* 0x002fc40007810000 */
[----:B------:R-:W-:-:S03]  /*4cd0*/  FMNMX.FTZ R12, R26, R7, !PT ;  /* 0x000000071a0c7209 */ /* 0x000fc60007810000 */
[----:B------:R-:W1:Y:S01]  /*4ce0*/  SHFL.BFLY PT, R5, R14, 0x1, 0x1f ;  /* 0x0c201f000e057f89 */ /* 0x000e6200000e0000 */
[----:B------:R-:W-:Y:S02]  /*4cf0*/  WARPGROUP.DEPBAR.LE gsb0, 0x0 ;  /* 0x00008000000079c5 */ /* 0x000fe40000010000 */
[----:B------:R-:W-:Y:S01]  /*4d00*/  WARPGROUP.ARRIVE ;  /* 0x00000000000079c5 */ /* 0x000fe20000000000 */
[----:B------:R-:W-:Y:S02]  /*4d10*/  FSEL R169, R34, -INF , P4 ;  /* 0xff80000022a97808 */ /* 0x000fe40002000000 */
[----:B------:R-:W-:-:S03]  /*4d20*/  ISETP.GT.AND P4, PT, R10, 0x20, PT ;  /* 0x000000200a00780c */ /* 0x000fc60003f84270 */
[----:B------:R-:W-:Y:S01]  /*4d30*/  HGMMA.64x128x16.F32 R88, R152, gdesc[UR4].tnspB, R88, gsb0 ;  /* 0x41e0000498587df0 */ /* 0x000fe20008000858 */
[----:B------:R-:W-:Y:S01]  /*4d40*/  UIADD3 UR6, UR10, 0x280, URZ ;  /* 0x000002800a067890 */ /* 0x000fe2000fffe03f */
[----:B------:R-:W-:Y:S01]  /*4d50*/  UMOV UR7, 0x40000040 ;  /* 0x4000004000077882 */ /* 0x000fe20000000000 */
[----:B-1----:R-:W-:-:S04]  /*4d60*/  FMNMX.FTZ R5, R14, R5, !PT ;  /* 0x000000050e057209 */ /* 0x002fc80007810000 */
[C---:B------:R-:W-:Y:S01]  /*4d70*/  FSETP.NEU.FTZ.AND P2, PT, R5.reuse, -INF , PT ;  /* 0xff8000000500780b */ /* 0x040fe20003f5d000 */
[----:B0-----:R-:W-:-:S05]  /*4d80*/  FMUL.FTZ R8, R5, R0 ;  /* 0x0000000005087220 */ /* 0x001fca0000410000 */
        /* <DEDUP_REMOVED lines=146> */
[----:B------:R-:W0:Y:S03]  /*56b0*/  SHFL.BFLY PT, R61, R12, 0x2, 0x1f ;  /* 0x0c401f000c3d7f89 */ /* 0x000e2600000e0000 */
        /* <DEDUP_REMOVED lines=11> */
[----:B0-----:R-:W-:Y:S01]  /*5770*/  FMNMX.FTZ R20, R12, R61, !PT ;  /* 0x0000003d0c147209 */ /* 0x001fe20007810000 */
[-CC-:B------:R-:W-:Y:S01]  /*5780*/  FFMA.FTZ R12, R25, R0.reuse, -R8.reuse ;  /* 0x00000000190c7223 */ /* 0x180fe20000010808 */
[-CC-:B------:R-:W-:Y:S01]  /*5790*/  FFMA.FTZ R25, R77, R0.reuse, -R8.reuse ;  /* 0x000000004d197223 */ /* 0x180fe20000010808 */
[----:B------:R-:W-:-:S03]  /*57a0*/  FFMA.FTZ R61, R81, R0, -R8 ;  /* 0x00000000513d7223 */ /* 0x000fc60000010808 */
[----:B------:R-:W-:Y:S01]  /*57b0*/  MUFU.EX2 R37, R37 ;  /* 0x0000002500257308 */ /* 0x000fe20000000800 */
[----:B------:R-:W0:Y:S07]  /*57c0*/  SHFL.BFLY PT, R65, R20, 0x1, 0x1f ;  /* 0x0c201f0014417f89 */ /* 0x000e2e00000e0000 */
[----:B------:R-:W-:Y:S08]  /*57d0*/  MUFU.EX2 R158, R158 ;  /* 0x0000009e009e7308 */ /* 0x000ff00000000800 */
[----:B------:R-:W-:Y:S08]  /*57e0*/  MUFU.EX2 R29, R29 ;  /* 0x0000001d001d7308 */ /* 0x000ff00000000800 */
[----:B------:R-:W-:Y:S01]  /*57f0*/  MUFU.EX2 R12, R12 ;  /* 0x0000000c000c7308 */ /* 0x000fe20000000800 */
[----:B0-----:R-:W-:Y:S01]  /*5800*/  FMNMX.FTZ R9, R20, R65, !PT ;  /* 0x0000004114097209 */ /* 0x001fe20007810000 */
[----:B------:R-:W-:-:S03]  /*5810*/  FADD.FTZ R65, -R45, R6 ;  /* 0x000000062d417221 */ /* 0x000fc60000010100 */
[----:B------:R-:W-:Y:S01]  /*5820*/  FSETP.NEU.FTZ.AND P2, PT, R9, -INF , PT ;  /* 0xff8000000900780b */ /* 0x000fe20003f5d000 */
[-C--:B------:R-:W-:Y:S01]  /*5830*/  FMUL.FTZ R6, R65, R0.reuse ;  /* 0x0000000041067220 */ /* 0x080fe20000410000 */
[----:B------:R-:W-:Y:S01]  /*5840*/  FMUL.FTZ R34, R9, R0 ;  /* 0x0000000009227220 */ /* 0x000fe20000410000 */
[----:B------:R0:W-:Y:S04]  /*5850*/  MUFU.EX2 R20, R24 ;  /* 0x0000001800147308 */ /* 0x0001e80000000800 */
[----:B------:R-:W-:-:S04]  /*5860*/  FSEL R34, R34, RZ, P2 ;  /* 0x000000ff22227208 */ /* 0x000fc80001000000 */
[----:B------:R-:W1:Y:S01]  /*5870*/  MUFU.EX2 R6, R6 ;  /* 0x0000000600067308 */ /* 0x000e620000000800 */
[-CC-:B------:R-:W-:Y:S01]  /*5880*/  FFMA.FTZ R38, R55, R0.reuse, -R34.reuse ;  /* 0x0000000037267223 */ /* 0x180fe20000010822 */
[-CC-:B------:R-:W-:Y:S01]  /*5890*/  FFMA.FTZ R8, R26, R0.reuse, -R34.reuse ;  /* 0x000000001a087223 */ /* 0x180fe20000010822 */
[-CC-:B------:R-:W-:Y:S01]  /*58a0*/  FFMA.FTZ R65, R155, R0.reuse, -R34.reuse ;  /* 0x000000009b417223 */ /* 0x180fe20000010822 */
[-CC-:B0-----:R-:W-:Y:S01]  /*58b0*/  FFMA.FTZ R24, R153, R0.reuse, -R34.reuse ;  /* 0x0000000099187223 */ /* 0x181fe20000010822 */
        /* <DEDUP_REMOVED lines=42> */
[----:B------:R-:W2:Y:S01]  /*5b60*/  MUFU.EX2 R35, R35 ;  /* 0x0000002300237308 */ /* 0x000ea20000000800 */
        /* <DEDUP_REMOVED lines=20> */
[----:B0-----:R-:W-:Y:S01]  /*5cb0*/  F2FP.F16.F32.PACK_AB R181, R65, R8 ;  /* 0x0000000841b5723e */ /* 0x001fe200000000ff */
[----:B------:R-:W0:Y:S01]  /*5cc0*/  MUFU.EX2 R69, R69 ;  /* 0x0000004500457308 */ /* 0x000e220000000800 */
[----:B-1----:R-:W-:-:S02]  /*5cd0*/  F2FP.F16.F32.PACK_AB R183, R31, R24 ;  /* 0x000000181fb7723e */ /* 0x002fc400000000ff */
[----:B------:R-:W-:Y:S02]  /*5ce0*/  @!P1 PRMT R48, RZ, 0x654, R48 ;  /* 0x00000654ff309816 */ /* 0x000fe40000000030 */
[----:B--2---:R-:W-:-:S03]  /*5cf0*/  F2FP.F16.F32.PACK_AB R177, R35, R26 ;  /* 0x0000001a23b1723e */ /* 0x004fc600000000ff */
[----:B------:R-:W-:Y:S01]  /*5d00*/  MUFU.EX2 R30, R30 ;  /* 0x0000001e001e7308 */ /* 0x000fe20000000800 */
[----:B------:R-:W-:Y:S02]  /*5d10*/  WARPGROUP.DEPBAR.LE gsb0, 0x0 ;  /* 0x00008000000079c5 */ /* 0x000fe40000010000 */
[----:B------:R-:W-:-:S05]  /*5d20*/  WARPGROUP.ARRIVE ;  /* 0x00000000000079c5 */ /* 0x000fca0000000000 */
[----:B------:R-:W-:Y:S01]  /*5d30*/  MUFU.EX2 R43, R43 ;  /* 0x0000002b002b7308 */ /* 0x000fe20000000800 */
[----:B------:R-:W-:Y:S02]  /*5d40*/  F2FP.F16.F32.PACK_AB R160, R33, R10 ;  /* 0x0000000a21a0723e */ /* 0x000fe400000000ff */
[----:B0-----:R-:W-:Y:S01]  /*5d50*/  F2FP.F16.F32.PACK_AB R179, R69, R28 ;  /* 0x0000001c45b3723e */ /* 0x001fe200000000ff */
[----:B------:R-:W-:Y:S04]  /*5d60*/  HGMMA.64x128x16.F32 R88, R164, gdesc[UR4].tnspB, R88, gsb0 ;  /* 0x41e00004a4587df0 */ /* 0x000fe80008000858 */
[----:B------:R-:W-:Y:S08]  /*5d70*/  MUFU.EX2 R32, R32 ;  /* 0x0000002000207308 */ /* 0x000ff00000000800 */
[----:B------:R-:W0:Y:S08]  /*5d80*/  MUFU.EX2 R25, R25 ;  /* 0x0000001900197308 */ /* 0x000e300000000800 */
[----:B------:R-:W1:Y:S08]  /*5d90*/  MUFU.EX2 R47, R47 ;  /* 0x0000002f002f7308 */ /* 0x000e700000000800 */
[----:B------:R-:W2:Y:S01]  /*5da0*/  MUFU.EX2 R169, R169 ;  /* 0x000000a900a97308 */ /* 0x000ea20000000800 */
[----:B0-----:R-:W-:-:S07]  /*5db0*/  F2FP.F16.F32.PACK_AB R162, R25, R12 ;  /* 0x0000000c19a2723e */ /* 0x001fce00000000ff */
[----:B------:R-:W0:Y:S08]  /*5dc0*/  MUFU.EX2 R61, R61 ;  /* 0x0000003d003d7308 */ /* 0x000e300000000800 */
[----:B------:R-:W3:Y:S08]  /*5dd0*/  MUFU.EX2 R36, R36 ;  /* 0x0000002400247308 */ /* 0x000ef00000000800 */
        /* <DEDUP_REMOVED lines=16> */
[----:B-1----:R-:W-:Y:S01]  /*5ee0*/  FADD.FTZ R4, R170, R55 ;  /* 0x00000037aa047221 */ /* 0x002fe20000010000 */
[-C--:B------:R-:W-:Y:S01]  /*5ef0*/  FMUL.FTZ R88, R88, R6.reuse ;  /* 0x0000000658587220 */ /* 0x080fe20000410000 */
[-C--:B------:R-:W-:Y:S01]  /*5f00*/  FMUL.FTZ R89, R89, R6.reuse ;  /* 0x0000000659597220 */ /* 0x080fe20000410000 */
[-C--:B------:R-:W-:Y:S01]  /*5f10*/  FMUL.FTZ R92, R92, R6.reuse ;  /* 0x000000065c5c7220 */ /* 0x080fe20000410000 */
[----:B------:R-:W-:Y:S01]  /*5f20*/  FADD.FTZ R55, R53, R4 ;  /* 0x0000000435377221 */ /* 0x000fe20000010000 */
[----:B------:R-:W-:Y:S01]  /*5f30*/  FFMA.FTZ R4, R7, R3, R8 ;  /* 0x0000000307047223 */ /* 0x000fe20000010008 */
[----:B------:R1:W-:Y:S01]  /*5f40*/  @!P1 SYNCS.ARRIVE.TRANS64.RED.A1T0 RZ, [R48+URZ], RZ ;  /* 0x000000ff30ff99a7 */ /* 0x0003e2000810043f */
[----:B------:R-:W1:Y:S01]  /*5f50*/  MUFU.EX2 R163, R175 ;  /* 0x000000af00a37308 */ /* 0x000e620000000800 */
[----:B--2---:R-:W-:Y:S01]  /*5f60*/  FADD.FTZ R46, R152, R55 ;  /* 0x00000037982e7221 */ /* 0x004fe20000010000 */
[----:B------:R-:W-:Y:S01]  /*5f70*/  FADD.FTZ R3, R65, R4 ;  /* 0x0000000441037221 */ /* 0x000fe20000010000 */
[-C--:B------:R-:W-:Y:S01]  /*5f80*/  FMUL.FTZ R93, R93, R6.reuse ;  /* 0x000000065d5d7220 */ /* 0x080fe20000410000 */
[-C--:B------:R-:W-:Y:S01]  /*5f90*/  FMUL.FTZ R96, R96, R6.reuse ;  /* 0x0000000660607220 */ /* 0x080fe20000410000 */
[----:B------:R-:W-:Y:S01]  /*5fa0*/  FADD.FTZ R55, R49, R46 ;  /* 0x0000002e31377221 */ /* 0x000fe20000010000 */
[----:B------:R-:W-:Y:S01]  /*5fb0*/  FADD.FTZ R4, R24, R3 ;  /* 0x0000000318047221 */ /* 0x000fe20000010000 */
[-C--:B------:R-:W-:Y:S01]  /*5fc0*/  FMUL.FTZ R97, R97, R6.reuse ;  /* 0x0000000661617220 */ /* 0x080fe20000410000 */
        /* <DEDUP_REMOVED lines=45> */
[----:B0-----:R-:W-:Y:S01]  /*62a0*/  FADD.FTZ R11, R61, R46 ;  /* 0x0000002e3d0b7221 */ /* 0x001fe20000010000 */
[----:B---3--:R-:W-:Y:S01]  /*62b0*/  FADD.FTZ R4, R36, R3 ;  /* 0x0000000324047221 */ /* 0x008fe20000010000 */
[-C--:B------:R-:W-:Y:S01]  /*62c0*/  FMUL.FTZ R137, R137, R6.reuse ;  /* 0x0000000689897220 */ /* 0x080fe20000410000 */
[-C--:B------:R-:W-:Y:S01]  /*62d0*/  FMUL.FTZ R140, R140, R6.reuse ;  /* 0x000000068c8c7220 */ /* 0x080fe20000410000 */
[----:B------:R-:W-:Y:S01]  /*62e0*/  FADD.FTZ R10, R20, R11 ;  /* 0x0000000b140a7221 */ /* 0x000fe20000010000 */
[----:B----4-:R-:W-:Y:S01]  /*62f0*/  FADD.FTZ R3, R171, R4 ;  /* 0x00000004ab037221 */ /* 0x010fe20000010000 */
[-C--:B------:R-:W-:Y:S01]  /*6300*/  FMUL.FTZ R141, R141, R6.reuse ;  /* 0x000000068d8d7220 */ /* 0x080fe20000410000 */
[-C--:B------:R-:W-:Y:S01]  /*6310*/  FMUL.FTZ R144, R144, R6.reuse ;  /* 0x0000000690907220 */ /* 0x080fe20000410000 */
[----:B-----5:R-:W-:Y:S01]  /*6320*/  FADD.FTZ R4, R45, R10 ;  /* 0x0000000a2d047221 */ /* 0x020fe20000010000 */
        /* <DEDUP_REMOVED lines=44> */
[----:B-1----:R-:W-:Y:S01]  /*65f0*/  FADD.FTZ R10, R163, R10 ;  /* 0x0000000aa30a7221 */ /* 0x002fe20000010000 */
[-C--:B------:R-:W-:Y:S01]  /*6600*/  FMUL.FTZ R150, R150, R7.reuse ;  /* 0x0000000796967220 */ /* 0x080fe20000410000 */
[----:B------:R-:W-:Y:S01]  /*6610*/  FMUL.FTZ R151, R151, R7 ;  /* 0x0000000797977220 */ /* 0x000fe20000410000 */
[----:B------:R-:W-:Y:S01]  /*6620*/  F2FP.F16.F32.PACK_AB R170, R53, R170 ;  /* 0x000000aa35aa723e */ /* 0x000fe200000000ff */
[----:B--2---:R-:W-:Y:S01]  /*6630*/  FADD.FTZ R10, R79, R10 ;  /* 0x0000000a4f0a7221 */ /* 0x004fe20000010000 */
        /* <DEDUP_REMOVED lines=25> */
.L_x_7564:
[----:B------:R-:W-:-:S13]  /*67d0*/  ISETP.LE.AND P2, PT, RZ, UR55, PT ;  /* 0x00000037ff007c0c */ /* 0x000fda000bf43270 */
[----:B------:R-:W-:Y:S05]  /*67e0*/  @!P2 BRA `(.L_x_7574) ;  /* 0x0000001c00f8a947 */ /* 0x000fea0003800000 */
[----:B------:R-:W-:Y:S01]  /*67f0*/  IMAD.MOV.U32 R6, RZ, RZ, R9 ;  /* 0x000000ffff067224 */ /* 0x000fe200078e0009 */
[----:B------:R-:W-:Y:S01]  /*6800*/  UMOV UR51, UR44 ;  /* 0x0000002c00337c82 */ /* 0x000fe20008000000 */
[----:B------:R-:W-:Y:S01]  /*6810*/  IMAD.MOV.U32 R7, RZ, RZ, R5 ;  /* 0x000000ffff077224 */ /* 0x000fe200078e0005 */
[----:B------:R-:W-:-:S06]  /*6820*/  UMOV UR47, UR43 ;  /* 0x0000002b002f7c82 */ /* 0x000fcc0008000000 */
.L_x_7583:
        /* <DEDUP_REMOVED lines=9> */
.L_x_7576:
[----:B------:R-:W-:Y:S01]  /*68c0*/  ULEA UR6, UR43, UR41, 0x3 ;  /* 0x000000292b067291 */ /* 0x000fe2000f8e183f */
[----:B------:R-:W-:-:S05]  /*68d0*/  IMAD.U32 R0, RZ, RZ, UR44 ;  /* 0x0000002cff007e24 */ /* 0x000fca000f8e00ff */
[----:B------:R-:W-:-:S04]  /*68e0*/  SHF.L.U32 R0, R0, 0x1f, RZ ;  /* 0x0000001f00007819 */ /* 0x000fc800000006ff */
[----:B------:R0:W1:Y:S01]  /*68f0*/  SYNCS.PHASECHK.TRANS64.TRYWAIT P2, [UR6+0x28830], R0 ;  /* 0x02883000ff0075a7 */ /* 0x0000620008040146 */
[----:B------:R-:W-:Y:S05]  /*6900*/  @!P0 BRA `(.L_x_7577) ;  /* 0x0000000000048947 */ /* 0x000fea0003800000 */
[----:B------:R-:W-:Y:S01]  /*6910*/  BPT.TRAP 0x1 ;  /* 0x000000040000795c */ /* 0x000fe20000300000 */
.L_x_7577:
[----:B-1----:R-:W-:Y:S05]  /*6920*/  @P2 BRA `(.L_x_7575) ;  /* 0x0000000000082947 */ /* 0x002fea0003800000 */
[----:B------:R-:W1:Y:S02]  /*6930*/  SYNCS.PHASECHK.TRANS64.TRYWAIT P2, [UR6+0x28830], R0 ;  /* 0x02883000ff0075a7 */ /* 0x000e640008040146 */
[----:B-1----:R-:W-:Y:S05]  /*6940*/  @!P2 BRA `(.L_x_7578) ;  /* 0x000000980018a947 */ /* 0x002fea0003800000 */
.L_x_7575:
        /* <DEDUP_REMOVED lines=45> */
.L_x_7580:
[----:B------:R-:W-:Y:S01]  /*6c20*/  ULEA UR6, UR47, UR41, 0x3 ;  /* 0x000000292f067291 */ /* 0x000fe2000f8e183f */
[----:B------:R-:W-:-:S05]  /*6c30*/  IMAD.U32 R0, RZ, RZ, UR51 ;  /* 0x00000033ff007e24 */ /* 0x000fca000f8e00ff */
[----:B------:R-:W-:-:S04]  /*6c40*/  SHF.L.U32 R0, R0, 0x1f, RZ ;  /* 0x0000001f00007819 */ /* 0x000fc800000006ff */
[----:B------:R0:W1:Y:S01]  /*6c50*/  SYNCS.PHASECHK.TRANS64.TRYWAIT P2, [UR6+0x28850], R0 ;  /* 0x02885000ff0075a7 */ /* 0x0000620008040146 */
[----:B------:R-:W-:Y:S05]  /*6c60*/  @!P0 BRA `(.L_x_7581) ;  /* 0x0000000000048947 */ /* 0x000fea0003800000 */
[----:B------:R-:W-:Y:S01]  /*6c70*/  BPT.TRAP 0x1 ;  /* 0x000000040000795c */ /* 0x000fe20000300000 */
.L_x_7581:
[----:B-1----:R-:W-:Y:S05]  /*6c80*/  @P2 BRA `(.L_x_7579) ;  /* 0x0000000000082947 */ /* 0x002fea0003800000 */
[----:B------:R-:W1:Y:S02]  /*6c90*/  SYNCS.PHASECHK.TRANS64.TRYWAIT P2, [UR6+0x28850], R0 ;  /* 0x02885000ff0075a7 */ /* 0x000e640008040146 */
[----:B-1----:R-:W-:Y:S05]  /*6ca0*/  @!P2 BRA `(.L_x_7582) ;  /* 0x000000940058a947 */ /* 0x002fea0003800000 */
.L_x_7579:
        /* <DEDUP_REMOVED lines=50> */
[----:B------:R-:W-:Y:S02]  /*6fd0*/  WARPGROUP.DEPBAR.LE gsb0, 0x0 ;  /* 0x00008000000079c5 */ /* 0x000fe40000010000 */
[----:B------:R-:W-:-:S06]  /*6fe0*/  WARPGROUP.ARRIVE ;  /* 0x00000000000079c5 */ /* 0x000fcc0000000000 */
[----:B------:R-:W-:Y:S01]  /*6ff0*/  HGMMA.64x128x16.F32 R88, R176, gdesc[UR4].tnspB, R88, gsb0 ;  /* 0x41e00004b0587df0 */ /* 0x000fe20008000858 */
[----:B------:R-:W-:Y:S01]  /*7000*/  UIADD3 UR6, UR10, 0x100, URZ ;  /* 0x000001000a067890 */ /* 0x000fe2000fffe03f */
[----:B------:R-:W-:Y:S01]  /*7010*/  UMOV UR7, 0x40000040 ;  /* 0x4000004000077882 */ /* 0x000fe20000000000 */
        /* <DEDUP_REMOVED lines=37> */
[----:B------:R-:W-:-:S06]  /*7270*/  WARPGROUP.ARRIVE ;  /* 0x00000000000079c5 */ /* 0x000fcc0000000000 */
[----:B------:R-:W-:Y:S01]  /*7280*/  HGMMA.64x128x16.F32 R88, R172, gdesc[UR4].tnspB, R88, gsb0 ;  /* 0x41e00004ac587df0 */ /* 0x000fe20008000858 */
[----:B------:R-:W-:Y:S01]  /*7290*/  UIADD3 UR6, UR10, 0x180, URZ ;  /* 0x000001800a067890 */ /* 0x000fe2000fffe03f */
[----:B------:R-:W-:Y:S01]  /*72a0*/  UMOV UR7, 0x40000040 ;  /* 0x4000004000077882 */ /* 0x000fe20000000000 */
[----:B0-----:R-:W-:-:S05]  /*72b0*/  FMNMX.FTZ R14, R9, R10, !PT ;  /* 0x0000000a090e7209 */ /* 0x001fca0007810000 */
[----:B------:R-:W0:Y:S02]  /*72c0*/  SHFL.BFLY PT, R9, R14, 0x1, 0x1f ;  /* 0x0c201f000e097f89 */ /* 0x000e2400000e0000 */
[----:B0-----:R-:W-:Y:S01]  /*72d0*/  FMNMX.FTZ R9, R14, R9, !PT ;  /* 0x000000090e097209 */ /* 0x001fe20007810000 */
        /* <DEDUP_REMOVED lines=26> */
[----:B------:R-:W0:Y:S01]  /*7480*/  MUFU.EX2 R180, R180 ;  /* 0x000000b400b47308 */ /* 0x000e220000000800 */
[----:B------:R-:W-:-:S02]  /*7490*/  IMAD.U32 R27, RZ, RZ, UR43 ;  /* 0x0000002bff1b7e24 */ /* 0x000fc4000f8e00ff */
[-CC-:B------:R-:W-:Y:S01]  /*74a0*/  FFMA.FTZ R183, R30, R0.reuse, -R73.reuse ;  /* 0x000000001eb77223 */ /* 0x180fe20000010849 */
[-CC-:B------:R-:W-:Y:S01]  /*74b0*/  FFMA.FTZ R36, R31, R0.reuse, -R73.reuse ;  /* 0x000000001f247223 */ /* 0x180fe20000010849 */
[-C--:B------:R-:W-:Y:S01]  /*74c0*/  FFMA.FTZ R177, R34, R0.reuse, -R73 ;  /* 0x0000000022b17223 */ /* 0x080fe20000010849 */
[-C--:B------:R-:W-:Y:S01]  /*74d0*/  FFMA.FTZ R15, R33, R0.reuse, -R169 ;  /* 0x00000000210f7223 */ /* 0x080fe200000108a9 */
[----:B------:R-:W-:Y:S01]  /*74e0*/  @!P1 LEA R27, R27, UR41, 0x3 ;  /* 0x000000291b1b9c11 */ /* 0x000fe2000f8e18ff */
[-CC-:B------:R-:W-:Y:S01]  /*74f0*/  FFMA.FTZ R34, R35, R0.reuse, -R73.reuse ;  /* 0x0000000023227223 */ /* 0x180fe20000010849 */
[----:B------:R-:W-:Y:S01]  /*7500*/  MUFU.EX2 R6, R6 ;  /* 0x0000000600067308 */ /* 0x000fe20000000800 */
[----:B------:R-:W-:Y:S01]  /*7510*/  IADD3 R31, -R22, 0xb, RZ ;  /* 0x0000000b161f7810 */ /* 0x000fe20007ffe1ff */
[-C--:B------:R-:W-:Y:S01]  /*7520*/  FFMA.FTZ R179, R38, R0.reuse, -R73 ;  /* 0x0000000026b37223 */ /* 0x080fe20000010849 */
[----:B------:R-:W-:Y:S02]  /*7530*/  @!P1 VIADD R27, R27, 0x28840 ;  /* 0x000288401b1b9836 */ /* 0x000fe40000000000 */
[-C--:B------:R-:W-:Y:S01]  /*7540*/  FFMA.FTZ R21, R37, R0.reuse, -R169 ;  /* 0x0000000025157223 */ /* 0x080fe200000108a9 */
[-C--:B------:R-:W-:Y:S01]  /*7550*/  FFMA.FTZ R38, R39, R0.reuse, -R73 ;  /* 0x0000000027267223 */ /* 0x080fe20000010849 */
[-C--:B------:R-:W-:Y:S01]  /*7560*/  FFMA.FTZ R172, R40, R0.reuse, -R169 ;  /* 0x0000000028ac7223 */ /* 0x080fe200000108a9 */
[----:B------:R-:W-:Y:S01]  /*7570*/  FFMA.FTZ R173, R42, R0, -R73 ;  /* 0x000000002aad7223 */ /* 0x000fe20000010849 */
[----:B------:R-:W1:Y:S01]  /*7580*/  MUFU.EX2 R181, R181 ;  /* 0x000000b500b57308 */ /* 0x000e620000000800 */
[----:B------:R-:W-:Y:S01]  /*7590*/  @!P1 PRMT R27, RZ, 0x654, R27 ;  /* 0x00000654ff1b9816 */ /* 0x000fe2000000001b */
[----:B0-----:R-:W-:Y:S01]  /*75a0*/  FFMA.FTZ R4, R7, R4, R180 ;  /* 0x0000000407047223 */ /* 0x001fe200000100b4 */
[-C--:B------:R-:W-:Y:S01]  /*75b0*/  FFMA.FTZ R30, R43, R0.reuse, -R73 ;  /* 0x000000002b1e7223 */ /* 0x080fe20000010849 */
[-C--:B------:R-:W-:Y:S01]  /*75c0*/  FFMA.FTZ R174, R44, R0.reuse, -R169 ;  /* 0x000000002cae7223 */ /* 0x080fe200000108a9 */
[-C--:B------:R-:W-:Y:S01]  /*75d0*/  FFMA.FTZ R175, R46, R0.reuse, -R73 ;  /* 0x000000002eaf7223 */ /* 0x080fe20000010849 */
[-C--:B------:R-:W-:Y:S01]  /*75e0*/  FFMA.FTZ R29, R45, R0.reuse, -R169 ;  /* 0x000000002d1d7223 */ /* 0x080fe200000108a9 */
[-C--:B------:R-:W-:Y:S01]  /*75f0*/  FFMA.FTZ R26, R47, R0.reuse, -R73 ;  /* 0x000000002f1a7223 */ /* 0x080fe20000010849 */
[----:B------:R-:W0:Y:S01]  /*7600*/  MUFU.EX2 R20, R20 ;  /* 0x0000001400147308 */ /* 0x000e220000000800 */
        /* <DEDUP_REMOVED lines=26> */
[----:B0-----:R-:W-:Y:S01]  /*77b0*/  F2FP.F16.F32.PACK_AB R181, R20, R181 ;  /* 0x000000b514b5723e */ /* 0x001fe200000000ff */
        /* <DEDUP_REMOVED lines=11> */
[----:B------:R-:W-:Y:S01]  /*7870*/  UMOV UR47, UR43 ;  /* 0x0000002b002f7c82 */ /* 0x000fe20008000000 */
[----:B------:R-:W-:Y:S03]  /*7880*/  MUFU.EX2 R176, R176 ;  /* 0x000000b000b07308 */ /* 0x000fe60000000800 */
[----:B------:R-:W-:-:S05]  /*7890*/  @!P1 LEA R35, R35, UR41, 0x3 ;  /* 0x0000002923239c11 */ /* 0x000fca000f8e18ff */
        /* <DEDUP_REMOVED lines=61> */
[----:B------:R-:W1:Y:S01]  /*7c70*/  MUFU.EX2 R61, R61 ;  /* 0x0000003d003d7308 */ /* 0x000e620000000800 */
[----:B------:R-:W-:-:S02]  /*7c80*/  WARPGROUP.DEPBAR.LE gsb0, 0x0 ;  /* 0x00008000000079c5 */ /* 0x000fc40000010000 */
[----:B------:R-:W-:-:S05]  /*7c90*/  WARPGROUP.ARRIVE ;  /* 0x00000000000079c5 */ /* 0x000fca0000000000 */
[----:B------:R-:W2:Y:S01]  /*7ca0*/  MUFU.EX2 R161, R74 ;  /* 0x0000004a00a17308 */ /* 0x000ea20000000800 */
[----:B0-----:R-:W-:Y:S01]  /*7cb0*/  F2FP.F16.F32.PACK_AB R160, R57, R8 ;  /* 0x0000000839a0723e */ /* 0x001fe200000000ff */
[----:B------:R-:W-:Y:S01]  /*7cc0*/  HGMMA.64x128x16.F32 R88, R164, gdesc[UR4].tnspB, R88, gsb0 ;  /* 0x41e00004a4587df0 */ /* 0x000fe20008000858 */
[----:B------:R-:W-:Y:S01]  /*7cd0*/  UIADD3 UR6, UR55, -0x1, URZ ;  /* 0xffffffff37067890 */ /* 0x000fe2000fffe03f */
[----:B-1----:R-:W-:-:S04]  /*7ce0*/  F2FP.F16.F32.PACK_AB R162, R61, R10 ;  /* 0x0000000a3da2723e */ /* 0x002fc800000000ff */
[----:B------:R-:W0:Y:S02]  /*7cf0*/  MUFU.EX2 R163, R78 ;  /* 0x0000004e00a37308 */ /* 0x000e240000000800 */
[----:B------:R-:W-:-:S06]  /*7d00*/  UMOV UR55, UR6 ;  /* 0x0000000600377c82 */ /* 0x000fcc0008000000 */
[----:B------:R-:W1:Y:S08]  /*7d10*/  MUFU.EX2 R79, R79 ;  /* 0x0000004f004f7308 */ /* 0x000e700000000800 */
[----:B------:R-:W3:Y:S08]  /*7d20*/  MUFU.EX2 R12, R12 ;  /* 0x0000000c000c7308 */ /* 0x000ef00000000800 */
[----:B------:R-:W-:Y:S08]  /*7d30*/  MUFU.EX2 R65, R65 ;  /* 0x0000004100417308 */ /* 0x000ff00000000800 */
[----:B------:R-:W-:Y:S08]  /*7d40*/  MUFU.EX2 R83, R83 ;  /* 0x0000005300537308 */ /* 0x000ff00000000800 */
[----:B------:R-:W-:Y:S08]  /*7d50*/  MUFU.EX2 R14, R84 ;  /* 0x00000054000e7308 */ /* 0x000ff00000000800 */
[----:B------:R-:W-:Y:S01]  /*7d60*/  MUFU.EX2 R69, R69 ;  /* 0x0000004500457308 */ /* 0x000fe20000000800 */
[----:B------:R-:W-:-:S02]  /*7d70*/  WARPGROUP.DEPBAR.LE gsb0, 0x0 ;  /* 0x00008000000079c5 */ /* 0x000fc40000010000 */
[----:B------:R4:W-:Y:S06]  /*7d80*/  BAR.ARV R31, 0x100 ;  /* 0x0004001f0000751d */ /* 0x0009ec0000002000 */
[----:B------:R5:W-:Y:S01]  /*7d90*/  @!P1 SYNCS.ARRIVE.TRANS64.RED.A1T0 RZ, [R27+URZ], RZ ;  /* 0x000000ff1bff99a7 */ /* 0x000be2000810043f */
[----:B------:R-:W3:Y:S01]  /*7da0*/  MUFU.EX2 R165, R82 ;  /* 0x0000005200a57308 */ /* 0x000ee20000000800 */
[----:B----4-:R-:W-:Y:S02]  /*7db0*/  @!P1 VIADD R31, R35, 0x28860 ;  /* 0x00028860231f9836 */ /* 0x010fe40000000000 */
[-C--:B------:R-:W-:Y:S01]  /*7dc0*/  FMUL.FTZ R88, R88, R7.reuse ;  /* 0x0000000758587220 */ /* 0x080fe20000410000 */
[-C--:B------:R-:W-:Y:S01]  /*7dd0*/  FMUL.FTZ R89, R89, R7.reuse ;  /* 0x0000000759597220 */ /* 0x080fe20000410000 */
[-C--:B------:R-:W-:Y:S01]  /*7de0*/  FMUL.FTZ R92, R92, R7.reuse ;  /* 0x000000075c5c7220 */ /* 0x080fe20000410000 */
[-C--:B------:R-:W-:Y:S01]  /*7df0*/  FMUL.FTZ R93, R93, R7.reuse ;  /* 0x000000075d5d7220 */ /* 0x080fe20000410000 */
[----:B------:R-:W-:Y:S01]  /*7e00*/  @!P1 PRMT R31, RZ, 0x654, R31 ;  /* 0x00000654ff1f9816 */ /* 0x000fe2000000001f */
[----:B-----5:R-:W-:Y:S01]  /*7e10*/  FADD.FTZ R27, R11, R4 ;  /* 0x000000040b1b7221 */ /* 0x020fe20000010000 */
[----:B------:R-:W-:Y:S01]  /*7e20*/  FADD.FTZ R4, R20, R3 ;  /* 0x0000000314047221 */ /* 0x000fe20000010000 */
[----:B------:R-:W4:Y:S01]  /*7e30*/  MUFU.EX2 R167, R86 ;  /* 0x0000005600a77308 */ /* 0x000f220000000800 */
        /* <DEDUP_REMOVED lines=102> */
[----:B-1----:R-:W-:Y:S01]  /*84a0*/  FADD.FTZ R4, R79, R4 ;  /* 0x000000044f047221 */ /* 0x002fe20000010000 */
[-C--:B------:R-:W-:Y:S01]  /*84b0*/  FMUL.FTZ R130, R130, R6.reuse ;  /* 0x0000000682827220 */ /* 0x080fe20000410000 */
[-C--:B------:R-:W-:Y:S01]  /*84c0*/  FMUL.FTZ R131, R131, R6.reuse ;  /* 0x0000000683837220 */ /* 0x080fe20000410000 */
[----:B---3--:R-:W-:Y:S01]  /*84d0*/  FADD.FTZ R20, R12, R3 ;  /* 0x000000030c147221 */ /* 0x008fe20000010000 */
        /* <DEDUP_REMOVED lines=8> */
[----:B----4-:R-:W-:Y:S01]  /*8560*/  FADD.FTZ R3, R167, R4 ;  /* 0x00000004a7037221 */ /* 0x010fe20000010000 */
        /* <DEDUP_REMOVED lines=38> */
.L_x_7574:
[----:B------:R-:W-:Y:S06]  /*87d0*/  BAR.ARV 0x8, 0x120 ;  /* 0x0204800000007b1d */ /* 0x000fec0000002000 */
[----:B------:R-:W-:Y:S05]  /*87e0*/  @!P0 BRA `(.L_x_7584) ;  /* 0x0000000000048947 */ /* 0x000fea0003800000 */
[----:B------:R-:W-:Y:S01]  /*87f0*/  BPT.TRAP 0x1 ;  /* 0x000000040000795c */ /* 0x000fe20000300000 */
.L_x_7584:
[----:B------:R-:W-:Y:S01]  /*8800*/  ULEA UR5, UR43, UR41, 0x3 ;  /* 0x000000292b057291 */ /* 0x000fe2000f8e183f */
[----:B------:R-:W-:-:S05]  /*8810*/  IMAD.U32 R6, RZ, RZ, UR44 ;  /* 0x0000002cff067e24 */ /* 0x000fca000f8e00ff */
[----:B------:R-:W-:-:S04]  /*8820*/  SHF.L.U32 R6, R6, 0x1f, RZ ;  /* 0x0000001f06067819 */ /* 0x000fc800000006ff */
[----:B------:R0:W1:Y:S01]  /*8830*/  SYNCS.PHASECHK.TRANS64.TRYWAIT P2, [UR5+0x28850], R6 ;  /* 0x02885006ff0075a7 */ /* 0x0000620008040145 */
[----:B------:R-:W-:Y:S05]  /*8840*/  @!P0 BRA `(.L_x_7585) ;  /* 0x0000000000048947 */ /* 0x000fea0003800000 */
[----:B------:R-:W-:Y:S01]  /*8850*/  BPT.TRAP 0x1 ;  /* 0x000000040000795c */ /* 0x000fe20000300000 */
.L_x_7585:
[----:B-1----:R-:W-:Y:S05]  /*8860*/  @P2 BRA `(.L_x_7586) ;  /* 0x0000000000082947 */ /* 0x002fea0003800000 */
[----:B------:R-:W1:Y:S02]  /*8870*/  SYNCS.PHASECHK.TRANS64.TRYWAIT P0, [UR5+0x28850], R6 ;  /* 0x02885006ff0075a7 */ /* 0x000e640008000145 */
[----:B-1----:R-:W-:Y:S05]  /*8880*/  @!P0 BRA `(.L_x_7587) ;  /* 0x0000007800788947 */ /* 0x002fea0003800000 */
.L_x_7586:
[----:B------:R-:W-:Y:S01]  /*8890*/  UIADD3 UR41, UR41, 0x400, URZ ;  /* 0x0000040029297890 */ /* 0x000fe2000fffe03f */
[----:B------:R-:W-:Y:S01]  /*88a0*/  WARPGROUP.ARRIVE ;  /* 0x00000000000079c5 */ /* 0x000fe20000000000 */
[----:B------:R-:W-:Y:S01]  /*88b0*/  UMOV UR7, 0x40000040 ;  /* 0x4000004000077882 */ /* 0x000fe20000000000 */
[----:B-1----:R-:W1:Y:S01]  /*88c0*/  SHFL.BFLY PT, R7, R4, 0x2, 0x1f ;  /* 0x0c401f0004077f89 */ /* 0x002e6200000e0000 */
[----:B------:R-:W-:Y:S01]  /*88d0*/  USHF.R.U32.HI UR41, URZ, 0x4, UR41 ;  /* 0x000000043f297899 */ /* 0x000fe20008011629 */
[----:B------:R-:W-:Y:S01]  /*88e0*/  IMAD.MOV.U32 R13, RZ, RZ, RZ ;  /* 0x000000ffff0d7224 */ /* 0x000fe200078e00ff */
[----:B------:R-:W-:Y:S01]  /*88f0*/  UIADD3 UR45, UR45, 0x1, URZ ;  /* 0x000000012d2d7890 */ /* 0x000fe2000fffe03f */
[----:B0-----:R-:W0:Y:S01]  /*8900*/  SHFL.BFLY PT, R6, R3, 0x2, 0x1f ;  /* 0x0c401f0003067f89 */ /* 0x001e2200000e0000 */
        /* <DEDUP_REMOVED lines=12> */
[----:B------:R-:W-:Y:S01]  /*89d0*/  USEL UR43, UR43, URZ, UP0 ;  /* 0x0000003f2b2b7287 */ /* 0x000fe20008000000 */
[----:B0-----:R-:W-:Y:S01]  /*89e0*/  FADD.FTZ R8, R6, R3 ;  /* 0x0000000306087221 */ /* 0x001fe20000010000 */
[----:B------:R-:W-:Y:S01]  /*89f0*/  IMAD.MOV.U32 R3, RZ, RZ, -0x800000 ;  /* 0xff800000ff037424 */ /* 0x000fe200078e00ff */
[----:B------:R-:W0:Y:S04]  /*8a00*/  SHFL.BFLY PT, R6, R7, 0x1, 0x1f ;  /* 0x0c201f0007067f89 */ /* 0x000e2800000e0000 */
[----:B------:R-:W1:Y:S01]  /*8a10*/  SHFL.BFLY PT, R11, R8, 0x1, 0x1f ;  /* 0x0c201f00080b7f89 */ /* 0x000e6200000e0000 */
[----:B0-----:R-:W-:Y:S01]  /*8a20*/  FADD.FTZ R14, R7, R6 ;  /* 0x00000006070e7221 */ /* 0x001fe20000010000 */
[----:B-1----:R-:W-:-:S04]  /*8a30*/  FADD.FTZ R15, R8, R11 ;  /* 0x0000000b080f7221 */ /* 0x002fc80000010000 */
[----:B------:R-:W-:Y:S01]  /*8a40*/  FSETP.NE.FTZ.AND P0, PT, R14, RZ, PT ;  /* 0x000000ff0e00720b */ /* 0x000fe20003f15000 */
[----:B------:R-:W-:Y:S01]  /*8a50*/  IMAD.U32 R8, RZ, RZ, UR5 ;  /* 0x00000005ff087e24 */ /* 0x000fe2000f8e00ff */
[----:B------:R-:W-:-:S11]  /*8a60*/  FSETP.NE.FTZ.AND P2, PT, R15, RZ, PT ;  /* 0x000000ff0f00720b */ /* 0x000fd60003f55000 */
[----:B------:R-:W0:Y:S01]  /*8a70*/  @P0 MUFU.LG2 R6, R14 ;  /* 0x0000000e00060308 */ /* 0x000e220000000c00 */
[C---:B------:R-:W-:Y:S01]  /*8a80*/  @P0 FMUL.FTZ R4, R0.reuse, 0.69314718246459960938 ;  /* 0x3f31721800040820 */ /* 0x040fe20000410000 */
[----:B------:R-:W-:-:S06]  /*8a90*/  @P2 FMUL.FTZ R21, R0, 0.69314718246459960938 ;  /* 0x3f31721800152820 */ /* 0x000fcc0000410000 */
[----:B------:R-:W1:Y:S08]  /*8aa0*/  @P2 MUFU.LG2 R11, R15 ;  /* 0x0000000f000b2308 */ /* 0x000e700000000c00 */
[----:B------:R-:W2:Y:S01]  /*8ab0*/  @P0 MUFU.RCP R13, R14 ;  /* 0x0000000e000d0308 */ /* 0x000ea20000001000 */
[----:B0-----:R-:W-:Y:S01]  /*8ac0*/  @P0 FMUL.FTZ R7, R6, 0.69314718246459960938 ;  /* 0x3f31721806070820 */ /* 0x001fe20000410000 */
[----:B------:R-:W-:-:S03]  /*8ad0*/  @!P1 VIADD R6, R8, 0x28860 ;  /* 0x0002886008069836 */ /* 0x000fc60000000000 */
[----:B------:R-:W-:Y:S01]  /*8ae0*/  @P0 FFMA.FTZ R12, R4, R5, R7 ;  /* 0x00000005040c0223 */ /* 0x000fe20000010007 */
[----:B------:R-:W-:Y:S02]  /*8af0*/  PLOP3.LUT P0, PT, PT, PT, PT, 0x8, 0x0 ;  /* 0x000000000000781c */ /* 0x000fe40003f0e170 */
[----:B------:R-:W0:Y:S01]  /*8b00*/  @P2 MUFU.RCP R10, R15 ;  /* 0x0000000f000a2308 */ /* 0x000e220000001000 */
[----:B-1----:R-:W-:-:S04]  /*8b10*/  @P2 FMUL.FTZ R0, R11, 0.69314718246459960938 ;  /* 0x3f3172180b002820 */ /* 0x002fc80000410000 */
[----:B------:R-:W-:Y:S01]  /*8b20*/  @P2 FFMA.FTZ R3, R21, R9, R0 ;  /* 0x0000000915032223 */ /* 0x000fe20000010000 */
[----:B------:R-:W-:Y:S01]  /*8b30*/  @!P1 PRMT R0, RZ, 0x654, R6 ;  /* 0x00000654ff009816 */ /* 0x000fe20000000006 */
        /* <DEDUP_REMOVED lines=102> */
.L_x_7557:
        /* <DEDUP_REMOVED lines=19> */
[----:B------:R-:W-:Y:S01]  /*92d0*/  F2FP.F16.F32.PACK_AB R150, R13, R34 ;  /* 0x000000220d96723e */ /* 0x000fe200000000ff */
[----:B------:R-:W-:Y:S01]  /*92e0*/  UISETP.NE.U32.AND UP1, UPT, UR6, URZ, UPT ;  /* 0x0000003f0600728c */ /* 0x000fe2000bf25070 */
[----:B------:R-:W-:Y:S01]  /*92f0*/  F2FP.F16.F32.PACK_AB R151, R151, R32 ;  /* 0x000000209797723e */ /* 0x000fe200000000ff */
[----:B------:R-:W-:-:S02]  /*9300*/  USHF.L.U32 UR10, UR37, 0x2, URZ ;  /* 0x00000002250a7899 */ /* 0x000fc4000800063f */
[----:B------:R-:W-:Y:S02]  /*9310*/  UISETP.NE.AND.EX UP1, UPT, UR7, URZ, UPT, UP1 ;  /* 0x0000003f0700728c */ /* 0x000fe4000bf25310 */
[----:B------:R-:W-:Y:S02]  /*9320*/  USHF.L.U64.HI UR11, UR37, 0x2, UR38 ;  /* 0x00000002250b7899 */ /* 0x000fe40008010226 */
[----:B------:R-:W-:Y:S02]  /*9330*/  UIADD3 UR4, UP2, UR10, UR6, URZ ;  /* 0x000000060a047290 */ /* 0x000fe4000ff5e03f */
[----:B------:R-:W-:Y:S02]  /*9340*/  @UP0 UIADD3 UR6, UP3, UR10, UR8, URZ ;  /* 0x000000080a060290 */ /* 0x000fe4000ff7e03f */
[----:B------:R-:W-:Y:S02]  /*9350*/  UIADD3.X UR8, UR11, UR7, URZ, UP2, !UPT ;  /* 0x000000070b087290 */ /* 0x000fe400097fe43f */
[----:B------:R-:W-:Y:S01]  /*9360*/  @UP0 UIADD3.X UR7, UR11, UR9, URZ, UP3, !UPT ;  /* 0x000000090b070290 */ /* 0x000fe20009ffe43f */
[----:B------:R-:W-:-:S02]  /*9370*/  MOV R14, R0 ;  /* 0x00000000000e7202 */ /* 0x000fc40000000f00 */
[----:B0-----:R-:W-:-:S03]  /*9380*/  MOV R15, R5 ;  /* 0x00000005000f7202 */ /* 0x001fc60000000f00 */
[----:B------:R-:W-:-:S03]  /*9390*/  IMAD.WIDE R4, R185, 0x2, R14 ;  /* 0x00000002b9047825 */ /* 0x000fc600078e020e */
[C---:B------:R-:W-:Y:S02]  /*93a0*/  IADD3 R91, P5, R4.reuse, 0x40, RZ ;  /* 0x00000040045b7810 */ /* 0x040fe40007fbe0ff */
[C---:B------:R-:W-:Y:S02]  /*93b0*/  LOP3.LUT R9, R4.reuse, 0x380, RZ, 0xc0, !PT ;  /* 0x0000038004097812 */ /* 0x040fe400078ec0ff */
[----:B------:R-:W-:Y:S01]  /*93c0*/  LOP3.LUT R26, R91, 0x380, RZ, 0xc0, !PT ;  /* 0x000003805b1a7812 */ /* 0x000fe200078ec0ff */
[----:B------:R-:W-:Y:S01]  /*93d0*/  IMAD.X R29, RZ, RZ, R5, P5 ;  /* 0x000000ffff1d7224 */ /* 0x000fe200028e0605 */
[----:B------:R-:W-:Y:S02]  /*93e0*/  SHF.R.U64 R9, R9, 0x3, RZ ;  /* 0x0000000309097819 */ /* 0x000fe400000012ff */
[C---:B------:R-:W-:Y:S02]  /*93f0*/  IADD3 R49, P6, R4.reuse, 0x20, RZ ;  /* 0x0000002004317810 */ /* 0x040fe40007fde0ff */
[----:B------:R-:W-:-:S02]  /*9400*/  IADD3 R95, P4, R4, 0x60, RZ ;  /* 0x00000060045f7810 */ /* 0x000fc40007f9e0ff */
[C---:B------:R-:W-:Y:S01]  /*9410*/  IADD3 R97, P3, R4.reuse, 0x4000, RZ ;  /* 0x0000400004617810 */ /* 0x040fe20007f7e0ff */
[--C-:B------:R-:W-:Y:S01]  /*9420*/  IMAD.X R31, RZ, RZ, R5.reuse, P6 ;  /* 0x000000ffff1f7224 */ /* 0x100fe200030e0605 */
[C---:B------:R-:W-:Y:S01]  /*9430*/  IADD3 R99, P2, R4.reuse, 0x4020, RZ ;  /* 0x0000402004637810 */ /* 0x040fe20007f5e0ff */
[--C-:B------:R-:W-:Y:S01]  /*9440*/  IMAD.X R27, RZ, RZ, R5.reuse, P4 ;  /* 0x000000ffff1b7224 */ /* 0x100fe200020e0605 */
[C---:B------:R-:W-:Y:S01]  /*9450*/  IADD3 R101, P1, R4.reuse, 0x4040, RZ ;  /* 0x0000404004657810 */ /* 0x040fe20007f3e0ff */
[--C-:B------:R-:W-:Y:S01]  /*9460*/  IMAD.X R11, RZ, RZ, R5.reuse, P3 ;  /* 0x000000ffff0b7224 */ /* 0x100fe200018e0605 */
[----:B------:R-:W-:Y:S01]  /*9470*/  BAR.SYNC.DEFER_BLOCKING 0x1, 0x100 ;  /* 0x0044000000007b1d */ /* 0x000fe20000010000 */
[----:B------:R-:W-:Y:S02]  /*9480*/  IADD3 R103, P0, R4, 0x4060, RZ ;  /* 0x0000406004677810 */ /* 0x000fe40007f1e0ff */
[----:B------:R-:W-:Y:S01]  /*9490*/  SHF.R.U64 R26, R26, 0x3, RZ ;  /* 0x000000031a1a7819 */ /* 0x000fe200000012ff */
[--C-:B------:R-:W-:Y:S01]  /*94a0*/  IMAD.X R25, RZ, RZ, R5.reuse, P1 ;  /* 0x000000ffff197224 */ /* 0x100fe200008e0605 */
[----:B------:R-:W-:Y:S01]  /*94b0*/  LOP3.LUT R4, R9, R4, RZ, 0x3c, !PT ;  /* 0x0000000409047212 */ /* 0x000fe200078e3cff */
[--C-:B------:R-:W-:Y:S01]  /*94c0*/  IMAD.X R9, RZ, RZ, R5.reuse, P2 ;  /* 0x000000ffff097224 */ /* 0x100fe200010e0605 */
[----:B------:R-:W-:Y:S01]  /*94d0*/  LOP3.LUT R28, R26, R91, RZ, 0x3c, !PT ;  /* 0x0000005b1a1c7212 */ /* 0x000fe200078e3cff */
[----:B------:R-:W-:Y:S01]  /*94e0*/  IMAD.X R21, RZ, RZ, R5, P0 ;  /* 0x000000ffff157224 */ /* 0x000fe200000e0605 */
[----:B------:R-:W-:-:S02]  /*94f0*/  MOV R91, R4 ;  /* 0x00000004005b7202 */ /* 0x000fc40000000f00 */
[----:B------:R-:W-:Y:S02]  /*9500*/  LOP3.LUT R10, R49, 0x380, RZ, 0xc0, !PT ;  /* 0x00000380310a7812 */ /* 0x000fe400078ec0ff */
[----:B------:R-:W-:Y:S02]  /*9510*/  LOP3.LUT R48, R95, 0x380, RZ, 0xc0, !PT ;  /* 0x000003805f307812 */ /* 0x000fe400078ec0ff */
[----:B------:R-:W-:Y:S02]  /*9520*/  F2FP.F16.F32.PACK_AB R5, R20, R93 ;  /* 0x0000005d1405723e */ /* 0x000fe400000000ff */
[----:B------:R-:W-:Y:S02]  /*9530*/  LOP3.LUT R50, R97, 0x380, RZ, 0xc0, !PT ;  /* 0x0000038061327812 */ /* 0x000fe400078ec0ff */
[----:B------:R-:W-:Y:S02]  /*9540*/  LOP3.LUT R20, R99, 0x380, RZ, 0xc0, !PT ;  /* 0x0000038063147812 */ /* 0x000fe400078ec0ff */
[----:B------:R-:W-:-:S02]  /*9550*/  SHF.R.U64 R10, R10, 0x3, RZ ;  /* 0x000000030a0a7819 */ /* 0x000fc400000012ff */
[----:B------:R-:W-:Y:S02]  /*9560*/  SHF.R.U64 R48, R48, 0x3, RZ ;  /* 0x0000000330307819 */ /* 0x000fe400000012ff */
[----:B------:R-:W-:Y:S02]  /*9570*/  SHF.R.U64 R50, R50, 0x3, RZ ;  /* 0x0000000332327819 */ /* 0x000fe400000012ff */
[----:B------:R-:W-:Y:S02]  /*9580*/  F2FP.F16.F32.PACK_AB R4, R24, R153 ;  /* 0x000000991804723e */ /* 0x000fe400000000ff */
[----:B------:R-:W-:Y:S02]  /*9590*/  SHF.R.U64 R20, R20, 0x3, RZ ;  /* 0x0000000314147819 */ /* 0x000fe400000012ff */
[----:B------:R-:W-:Y:S01]  /*95a0*/  LOP3.LUT R24, R101, 0x380, RZ, 0xc0, !PT ;  /* 0x0000038065187812 */ /* 0x000fe200078ec0ff */
[----:B------:R0:W-:Y:S01]  /*95b0*/  STSM.16.M88.4 [R91], R4 ;  /* 0x000000045b007844 */ /* 0x0001e20000000200 */
[----:B------:R-:W-:-:S02]  /*95c0*/  LOP3.LUT R30, R10, R49, RZ, 0x3c, !PT ;  /* 0x000000310a1e7212 */ /* 0x000fc400078e3cff */
[----:B------:R-:W-:Y:S02]  /*95d0*/  LOP3.LUT R26, R48, R95, RZ, 0x3c, !PT ;  /* 0x0000005f301a7212 */ /* 0x000fe400078e3cff */
[----:B------:R-:W-:Y:S02]  /*95e0*/  LOP3.LUT R10, R50, R97, RZ, 0x3c, !PT ;  /* 0x00000061320a7212 */ /* 0x000fe400078e3cff */
[----:B------:R-:W-:Y:S02]  /*95f0*/  LOP3.LUT R48, R103, 0x380, RZ, 0xc0, !PT ;  /* 0x0000038067307812 */ /* 0x000fe400078ec0ff */
[----:B------:R-:W-:Y:S02]  /*9600*/  LOP3.LUT R8, R20, R99, RZ, 0x3c, !PT ;  /* 0x0000006314087212 */ /* 0x000fe400078e3cff */
[----:B------:R-:W-:Y:S02]  /*9610*/  SHF.R.U64 R24, R24, 0x3, RZ ;  /* 0x0000000318187819 */ /* 0x000fe400000012ff */
[----:B------:R-:W-:-:S02]  /*9620*/  SHF.R.U64 R48, R48, 0x3, RZ ;  /* 0x0000000330307819 */ /* 0x000fc400000012ff */
[----:B------:R-:W-:Y:S02]  /*9630*/  MOV R50, R10 ;  /* 0x0000000a00327202 */ /* 0x000fe40000000f00 */
[----:B------:R-:W-:Y:S02]  /*9640*/  MOV R49, R8 ;  /* 0x0000000800317202 */ /* 0x000fe40000000f00 */
[----:B------:R-:W-:Y:S02]  /*9650*/  LOP3.LUT R24, R24, R101, RZ, 0x3c, !PT ;  /* 0x0000006518187212 */ /* 0x000fe400078e3cff */
[----:B------:R-:W-:Y:S02]  /*9660*/  MOV R30, R30 ;  /* 0x0000001e001e7202 */ /* 0x000fe40000000f00 */
[----:B------:R-:W-:Y:S02]  /*9670*/  F2FP.F16.F32.PACK_AB R8, R87, R92 ;  /* 0x0000005c5708723e */ /* 0x000fe400000000ff */
[----:B------:R-:W-:-:S02]  /*9680*/  F2FP.F16.F32.PACK_AB R9, R85, R88 ;  /* 0x000000585509723e */ /* 0x000fc400000000ff */
[----:B------:R-:W-:Y:S02]  /*9690*/  F2FP.F16.F32.PACK_AB R10, R83, R86 ;  /* 0x00000056530a723e */ /* 0x000fe400000000ff */
[----:B------:R-:W-:Y:S02]  /*96a0*/  F2FP.F16.F32.PACK_AB R11, R81, R84 ;  /* 0x00000054510b723e */ /* 0x000fe400000000ff */
[----:B------:R-:W-:Y:S02]  /*96b0*/  LOP3.LUT R20, R48, R103, RZ, 0x3c, !PT ;  /* 0x0000006730147212 */ /* 0x000fe400078e3cff */
[----:B------:R-:W-:Y:S01]  /*96c0*/  MOV R90, R28 ;  /* 0x0000001c005a7202 */ /* 0x000fe20000000f00 */
[----:B------:R1:W-:Y:S01]  /*96d0*/  STSM.16.M88.4 [R30], R8 ;  /* 0x000000081e007844 */ /* 0x0003e20000000200 */
[----:B------:R-:W-:Y:S02]  /*96e0*/  MOV R89, R26 ;  /* 0x0000001a00597202 */ /* 0x000fe40000000f00 */
[----:B------:R-:W-:-:S02]  /*96f0*/  MOV R48, R24 ;  /* 0x0000001800307202 */ /* 0x000fc40000000f00 */
[----:B0-----:R-:W-:Y:S02]  /*9700*/  F2FP.F16.F32.PACK_AB R4, R79, R82 ;  /* 0x000000524f04723e */ /* 0x001fe400000000ff */
        /* <DEDUP_REMOVED lines=8> */
[----:B-1----:R-:W-:Y:S02]  /*9790*/  F2FP.F16.F32.PACK_AB R8, R63, R66 ;  /* 0x000000423f08723e */ /* 0x002fe400000000ff */
[----:B------:R-:W-:Y:S01]  /*97a0*/  F2FP.F16.F32.PACK_AB R9, R61, R64 ;  /* 0x000000403d09723e */ /* 0x000fe200000000ff */
[----:B------:R-:W-:Y:S01]  /*97b0*/  STSM.16.M88.4 [R89], R24 ;  /* 0x0000001859007844 */ /* 0x000fe20000000200 */
[----:B------:R-:W-:Y:S02]  /*97c0*/  F2FP.F16.F32.PACK_AB R10, R59, R62 ;  /* 0x0000003e3b0a723e */ /* 0x000fe400000000ff */
[----:B------:R-:W-:Y:S02]  /*97d0*/  F2FP.F16.F32.PACK_AB R11, R57, R60 ;  /* 0x0000003c390b723e */ /* 0x000fe400000000ff */
[----:B------:R-:W-:-:S02]  /*97e0*/  F2FP.F16.F32.PACK_AB R28, R55, R58 ;  /* 0x0000003a371c723e */ /* 0x000fc400000000ff */
[----:B------:R-:W-:Y:S01]  /*97f0*/  F2FP.F16.F32.PACK_AB R29, R53, R56 ;  /* 0x00000038351d723e */ /* 0x000fe200000000ff */
[----:B------:R1:W-:Y:S01]  /*9800*/  STSM.16.M88.4 [R50], R8 ;  /* 0x0000000832007844 */ /* 0x0003e20000000200 */
[----:B------:R-:W-:Y:S01]  /*9810*/  F2FP.F16.F32.PACK_AB R30, R47, R54 ;  /* 0x000000362f1e723e */ /* 0x000fe200000000ff */
[----:B0-----:R-:W-:Y:S01]  /*9820*/  IMAD.U32 R4, RZ, RZ, UR4 ;  /* 0x00000004ff047e24 */ /* 0x001fe2000f8e00ff */
[----:B------:R-:W-:Y:S01]  /*9830*/  F2FP.F16.F32.PACK_AB R31, R45, R52 ;  /* 0x000000342d1f723e */ /* 0x000fe200000000ff */
[----:B------:R-:W-:Y:S01]  /*9840*/  IMAD.U32 R5, RZ, RZ, UR8 ;  /* 0x00000008ff057e24 */ /* 0x000fe2000f8e00ff */
[----:B------:R-:W-:Y:S02]  /*9850*/  F2FP.F16.F32.PACK_AB R52, R43, R46 ;  /* 0x0000002e2b34723e */ /* 0x000fe400000000ff */
[----:B------:R-:W-:Y:S01]  /*9860*/  F2FP.F16.F32.PACK_AB R53, R41, R44 ;  /* 0x0000002c2935723e */ /* 0x000fe200000000ff */
[----:B------:R0:W-:Y:S01]  /*9870*/  STSM.16.M88.4 [R49], R28 ;  /* 0x0000001c31007844 */ /* 0x0001e20000000200 */
[----:B------:R-:W-:-:S02]  /*9880*/  F2FP.F16.F32.PACK_AB R54, R39, R42 ;  /* 0x0000002a2736723e */ /* 0x000fc400000000ff */
[----:B------:R-:W-:Y:S02]  /*9890*/  F2FP.F16.F32.PACK_AB R55, R37, R40 ;  /* 0x000000282537723e */ /* 0x000fe400000000ff */
[----:B------:R-:W-:Y:S02]  /*98a0*/  MOV R20, R20 ;  /* 0x0000001400147202 */ /* 0x000fe40000000f00 */
[----:B------:R-:W-:Y:S01]  /*98b0*/  PLOP3.LUT P0, PT, PT, PT, UP1, 0x80, 0x0 ;  /* 0x000000000000781c */ /* 0x000fe20003f0f018 */
[----:B------:R0:W-:Y:S01]  /*98c0*/  STSM.16.M88.4 [R48], R52 ;  /* 0x0000003430007844 */ /* 0x0001e20000000200 */
[----:B------:R-:W-:-:S03]  /*98d0*/  PLOP3.LUT P2, PT, PT, PT, UP0, 0x80, 0x0 ;  /* 0x000000000000781c */ /* 0x000fc60003f4f008 */
[----:B------:R0:W-:Y:S01]  /*98e0*/  STSM.16.M88.4 [R20], R148 ;  /* 0x0000009414007844 */ /* 0x0001e20000000200 */
[----:B------:R-:W-:Y:S01]  /*98f0*/  BAR.SYNC.DEFER_BLOCKING 0x1, 0x100 ;  /* 0x0044000000007b1d */ /* 0x000fe20000010000 */
[----:B------:R-:W-:Y:S02]  /*9900*/  IMAD.U32 R6, RZ, RZ, UR6 ;  /* 0x00000006ff067e24 */ /* 0x000fe4000f8e00ff */
[----:B------:R-:W-:-:S04]  /*9910*/  IMAD.U32 R7, RZ, RZ, UR7 ;  /* 0x00000007ff077e24 */ /* 0x000fc8000f8e00ff */
[----:B-1----:R-:W2:Y:S04]  /*9920*/  @P0 LDG.E R8, desc[UR48][R4.64] ;  /* 0x0000003004080981 */ /* 0x002ea8000c1e1900 */
        /* <DEDUP_REMOVED lines=8> */
[----:B0-----:R-:W-:-:S14]  /*99b0*/  @P2 BRA `(.L_x_7590) ;  /* 0x0000000000182947 */ /* 0x001fdc0003800000 */
[----:B------:R-:W-:Y:S05]  /*99c0*/  @!P0 BRA `(.L_x_7590) ;  /* 0x0000000000148947 */ /* 0x000fea0003800000 */
[----:B------:R-:W2:Y:S04]  /*99d0*/  LDG.E R7, desc[UR48][R4.64] ;  /* 0x0000003004077981 */ /* 0x000ea8000c1e1900 */
[----:B------:R-:W3:Y:S01]  /*99e0*/  LDG.E R6, desc[UR48][R4.64+0x4] ;  /* 0x0000043004067981 */ /* 0x000ee2000c1e1900 */
[----:B--2---:R-:W-:Y:S02]  /*99f0*/  R2UR UR6, R7 ;  /* 0x00000000070672ca */ /* 0x004fe400000e0000 */
[----:B---3--:R-:W-:-:S13]  /*9a00*/  R2UR UR10, R6 ;  /* 0x00000000060a72ca */ /* 0x008fda00000e0000 */
[----:B------:R-:W-:-:S12]  /*9a10*/  UIADD3 UR10, -UR6, UR10, URZ ;  /* 0x0000000a060a7290 */ /* 0x000fd8000fffe13f */
.L_x_7590:
[----:B------:R-:W-:Y:S01]  /*9a20*/  USHF.R.S32.HI UR14, URZ, 0x1f, UR39 ;  /* 0x0000001f3f0e7899 */ /* 0x000fe20008011427 */
[----:B------:R-:W-:Y:S01]  /*9a30*/  IMAD.U32 R8, RZ, RZ, UR40 ;  /* 0x00000028ff087e24 */ /* 0x000fe2000f8e00ff */
[----:B------:R-:W-:Y:S01]  /*9a40*/  ULDC.64 UR12, c[0x0][0xb70] ;  /* 0x0002dc00000c7ab9 */ /* 0x000fe20000000a00 */
[----:B------:R-:W-:Y:S01]  /*9a50*/  USHF.R.S32.HI UR9, URZ, 0x1f, UR4 ;  /* 0x0000001f3f097899 */ /* 0x000fe20008011404 */
[----:B------:R-:W-:Y:S01]  /*9a60*/  IADD3 R25, P2, R14, 0x2000, RZ ;  /* 0x000020000e197810 */ /* 0x000fe20007f5e0ff */
[----:B------:R-:W-:Y:S01]  /*9a70*/  UIMAD UR11, UR14, UR12, URZ ;  /* 0x0000000c0e0b72a4 */ /* 0x000fe2000f8e023f */
[----:B------:R-:W-:Y:S01]  /*9a80*/  IMAD R8, R8, 0x80, R19 ;  /* 0x0000008008087824 */ /* 0x000fe200078e0213 */
[----:B------:R-:W-:Y:S01]  /*9a90*/  UMOV UR8, UR4 ;  /* 0x0000000400087c82 */ /* 0x000fe20008000000 */
[----:B------:R-:W-:Y:S01]  /*9aa0*/  USEL UR38, UR38, URZ, !UP1 ;  /* 0x0000003f26267287 */ /* 0x000fe2000c800000 */
[----:B------:R-:W-:Y:S01]  /*9ab0*/  IADD3 R7, P6, R14, 0x3000, RZ ;  /* 0x000030000e077810 */ /* 0x000fe20007fde0ff */
[----:B------:R-:W-:Y:S01]  /*9ac0*/  UIMAD.WIDE.U32 UR6, UR39, UR12, UR8 ;  /* 0x0000000c270672a5 */ /* 0x000fe2000f8e0008 */
[----:B------:R-:W-:Y:S01]  /*9ad0*/  SHF.R.S32.HI R5, RZ, 0x1f, R8 ;  /* 0x0000001fff057819 */ /* 0x000fe20000011408 */
[----:B------:R-:W-:Y:S01]  /*9ae0*/  UIMAD UR11, UR39, UR13, UR11 ;  /* 0x0000000d270b72a4 */ /* 0x000fe2000f8e020b */
[----:B------:R-:W-:Y:S01]  /*9af0*/  LOP3.LUT R32, R33, 0x380, RZ, 0xc0, !PT ;  /* 0x0000038021207812 */ /* 0x000fe200078ec0ff */
[----:B------:R-:W-:Y:S01]  /*9b00*/  USEL UR37, UR37, URZ, !UP1 ;  /* 0x0000003f25257287 */ /* 0x000fe2000c800000 */
[----:B------:R-:W-:Y:S01]  /*9b10*/  LOP3.LUT R24, R25, 0x380, RZ, 0xc0, !PT ;  /* 0x0000038019187812 */ /* 0x000fe200078ec0ff */
[----:B------:R-:W-:Y:S01]  /*9b20*/  ULDC.64 UR12, c[0x0][0xb78] ;  /* 0x0002de00000c7ab9 */ /* 0x000fe20000000a00 */
[----:B------:R-:W-:Y:S01]  /*9b30*/  UIADD3 UR7, UR7, UR11, URZ ;  /* 0x0000000b07077290 */ /* 0x000fe2000fffe03f */
[----:B------:R-:W-:Y:S01]  /*9b40*/  LOP3.LUT R4, R7, 0x380, RZ, 0xc0, !PT ;  /* 0x0000038007047812 */ /* 0x000fe200078ec0ff */
[----:B------:R-:W-:Y:S01]  /*9b50*/  UIMAD UR8, UR38, UR12, URZ ;  /* 0x0000000c260872a4 */ /* 0x000fe2000f8e023f */
[----:B------:R-:W-:Y:S01]  /*9b60*/  SHF.R.U64 R32, R32, 0x3, RZ ;  /* 0x0000000320207819 */ /* 0x000fe200000012ff */
[----:B------:R-:W-:Y:S01]  /*9b70*/  UIMAD.WIDE.U32 UR6, UR37, UR12, UR6 ;  /* 0x0000000c250672a5 */ /* 0x000fe2000f8e0006 */
[----:B------:R-:W-:Y:S01]  /*9b80*/  SHF.R.U64 R24, R24, 0x3, RZ ;  /* 0x0000000318187819 */ /* 0x000fe200000012ff */
[----:B------:R-:W-:Y:S01]  /*9b90*/  UIMAD UR8, UR37, UR13, UR8 ;  /* 0x0000000d250872a4 */ /* 0x000fe2000f8e0208 */
[----:B------:R-:W-:-:S02]  /*9ba0*/  SHF.R.U64 R4, R4, 0x3, RZ ;  /* 0x0000000304047819 */ /* 0x000fc400000012ff */
[----:B------:R-:W-:Y:S01]  /*9bb0*/  LOP3.LUT R32, R32, R33, RZ, 0x3c, !PT ;  /* 0x0000002120207212 */ /* 0x000fe200078e3cff */
[--C-:B------:R-:W-:Y:S01]  /*9bc0*/  IMAD.X R33, RZ, RZ, R15.reuse, P1 ;  /* 0x000000ffff217224 */ /* 0x100fe200008e060f */
[----:B------:R-:W-:Y:S01]  /*9bd0*/  IADD3 R6, P0, R8, UR6, RZ ;  /* 0x0000000608067c10 */ /* 0x000fe2000ff1e0ff */
[----:B------:R-:W-:Y:S01]  /*9be0*/  IMAD.U32 R10, RZ, RZ, UR8 ;  /* 0x00000008ff0a7e24 */ /* 0x000fe2000f8e00ff */
[----:B------:R-:W-:Y:S01]  /*9bf0*/  LOP3.LUT R24, R24, R25, RZ, 0x3c, !PT ;  /* 0x0000001918187212 */ /* 0x000fe200078e3cff */
[----:B------:R-:W-:Y:S01]  /*9c00*/  IMAD.X R25, RZ, RZ, R15, P2 ;  /* 0x000000ffff197224 */ /* 0x000fe200010e060f */
[----:B------:R-:W-:Y:S01]  /*9c10*/  IADD3 R41, P5, R14, 0x4000, RZ ;  /* 0x000040000e297810 */ /* 0x000fe20007fbe0ff */
[----:B------:R-:W-:Y:S01]  /*9c20*/  ULDC.64 UR12, c[0x0][0xaa0] ;  /* 0x0002a800000c7ab9 */ /* 0x000fe20000000a00 */
[----:B------:R-:W-:Y:S01]  /*9c30*/  IADD3.X R5, R5, UR7, R10, P0, !PT ;  /* 0x0000000705057c10 */ /* 0x000fe200087fe40a */
[----:B------:R-:W-:Y:S01]  /*9c40*/  ULDC.64 UR6, c[0x0][0xb40] ;  /* 0x0002d00000067ab9 */ /* 0x000fe20000000a00 */
[----:B------:R-:W-:-:S02]  /*9c50*/  LOP3.LUT R4, R4, R7, RZ, 0x3c, !PT ;  /* 0x0000000704047212 */ /* 0x000fc400078e3cff */
[----:B------:R-:W-:Y:S02]  /*9c60*/  LEA R20, P0, R6, UR6, 0x2 ;  /* 0x0000000606147c11 */ /* 0x000fe4000f8010ff */
[----:B------:R-:W-:Y:S02]  /*9c70*/  IADD3 R45, P4, R14, 0x5000, RZ ;  /* 0x000050000e2d7810 */ /* 0x000fe40007f9e0ff */
[----:B------:R-:W-:Y:S01]  /*9c80*/  LEA.HI.X R21, R6, UR7, R5, 0x2, P0 ;  /* 0x0000000706157c11 */ /* 0x000fe200080f1405 */
[----:B------:R-:W-:Y:S01]  /*9c90*/  VIADD R5, R8, 0x8 ;  /* 0x0000000808057836 */ /* 0x000fe20000000000 */
[----:B------:R-:W-:Y:S02]  /*9ca0*/  LOP3.LUT P0, RZ, R23, 0x3, RZ, 0xc0, !PT ;  /* 0x0000000317ff7812 */ /* 0x000fe4000780c0ff */
[----:B------:R-:W-:Y:S02]  /*9cb0*/  IADD3 R29, P3, R14, 0x6000, RZ ;  /* 0x000060000e1d7810 */ /* 0x000fe40007f7e0ff */
[----:B------:R-:W-:-:S02]  /*9cc0*/  ISETP.GE.OR P1, PT, R8, UR10, P0 ;  /* 0x0000000a08007c0c */ /* 0x000fc40008726670 */
[C---:B------:R-:W-:Y:S02]  /*9cd0*/  IADD3 R7, P2, R14.reuse, 0x7000, RZ ;  /* 0x000070000e077810 */ /* 0x040fe40007f5e0ff */
[----:B------:R-:W-:Y:S01]  /*9ce0*/  ISETP.GE.OR P0, PT, R5, UR10, P0 ;  /* 0x0000000a05007c0c */ /* 0x000fe20008706670 */
[----:B------:R-:W-:Y:S01]  /*9cf0*/  IMAD.X R5, RZ, RZ, R15, P6 ;  /* 0x000000ffff057224 */ /* 0x000fe200030e060f */
[----:B------:R-:W-:Y:S02]  /*9d00*/  LOP3.LUT R40, R41, 0x380, RZ, 0xc0, !PT ;  /* 0x0000038029287812 */ /* 0x000fe400078ec0ff */
[----:B------:R-:W-:Y:S02]  /*9d10*/  LOP3.LUT R44, R45, 0x380, RZ, 0xc0, !PT ;  /* 0x000003802d2c7812 */ /* 0x000fe400078ec0ff */
[----:B------:R-:W-:Y:S02]  /*9d20*/  LOP3.LUT R28, R29, 0x380, RZ, 0xc0, !PT ;  /* 0x000003801d1c7812 */ /* 0x000fe400078ec0ff */
[----:B------:R-:W-:Y:S01]  /*9d30*/  LOP3.LUT R9, R14, 0x380, RZ, 0xc0, !PT ;  /* 0x000003800e097812 */ /* 0x000fe200078ec0ff */
[----:B------:R-:W-:Y:S01]  /*9d40*/  UIMAD UR6, UR9, UR12, URZ ;  /* 0x0000000c090672a4 */ /* 0x000fe2000f8e023f */
[----:B------:R-:W-:Y:S01]  /*9d50*/  LOP3.LUT R6, R7, 0x380, RZ, 0xc0, !PT ;  /* 0x0000038007067812 */ /* 0x000fe200078ec0ff */
[----:B------:R-:W-:Y:S01]  /*9d60*/  IMAD.U32 R13, RZ, RZ, UR12 ;  /* 0x0000000cff0d7e24 */ /* 0x000fe2000f8e00ff */
[----:B------:R-:W-:Y:S01]  /*9d70*/  SHF.R.U64 R40, R40, 0x3, RZ ;  /* 0x0000000328287819 */ /* 0x000fe200000012ff */
[----:B------:R0:W-:Y:S01]  /*9d80*/  @!P0 STG.E desc[UR48][R20.64+0x20], R3 ;  /* 0x0000200314008986 */ /* 0x0001e2000c101930 */
[----:B------:R-:W-:Y:S01]  /*9d90*/  SHF.R.U64 R44, R44, 0x3, RZ ;  /* 0x000000032c2c7819 */ /* 0x000fe200000012ff */
[----:B------:R-:W-:Y:S01]  /*9da0*/  ULDC.64 UR8, c[0x0][0xae0] ;  /* 0x0002b80000087ab9 */ /* 0x000fe20000000a00 */
[----:B------:R-:W-:Y:S01]  /*9db0*/  SHF.R.U64 R28, R28, 0x3, RZ ;  /* 0x000000031c1c7819 */ /* 0x000fe200000012ff */
[----:B------:R1:W-:Y:S01]  /*9dc0*/  @!P1 STG.E desc[UR48][R20.64], R12 ;  /* 0x0000000c14009986 */ /* 0x0003e2000c101930 */
[----:B------:R-:W-:-:S02]  /*9dd0*/  SHF.R.U64 R9, R9, 0x3, RZ ;  /* 0x0000000309097819 */ /* 0x000fc400000012ff */
[----:B------:R-:W-:Y:S01]  /*9de0*/  SHF.R.U64 R6, R6, 0x3, RZ ;  /* 0x0000000306067819 */ /* 0x000fe200000012ff */
        /* <DEDUP_REMOVED lines=11> */
[----:B0-----:R-:W-:Y:S01]  /*9ea0*/  SHF.R.S32.HI R3, RZ, 0x1f, R2 ;  /* 0x0000001fff037819 */ /* 0x001fe20000011402 */
[----:B------:R-:W-:-:S02]  /*9eb0*/  UIMAD UR6, UR4, UR13, UR6 ;  /* 0x0000000d040672a4 */ /* 0x000fc4000f8e0206 */
[----:B------:R0:W5:Y:S01]  /*9ec0*/  LD.E.128 R36, desc[UR48][R14.64] ;  /* 0x000000300e247980 */ /* 0x000162000c101d00 */
[----:B-1----:R-:W-:-:S03]  /*9ed0*/  IMAD.WIDE.U32 R12, R13, UR4, R2 ;  /* 0x000000040d0c7c25 */ /* 0x002fc6000f8e0002 */
        /* <DEDUP_REMOVED lines=11> */
[----:B-1----:R-:W1:Y:S01]  /*9f90*/  FENCE.VIEW.ASYNC.S ;  /* 0x00000000000073c6 */ /* 0x002e620000000000 */
        /* <DEDUP_REMOVED lines=12> */
[C---:B0-----:R-:W-:Y:S01]  /*a060*/  VIADD R15, R16.reuse, 0x60 ;  /* 0x00000060100f7836 */ /* 0x041fe20000000000 */
[----:B------:R-:W-:Y:S01]  /*a070*/  PRMT R0, RZ, 0x654, R0 ;  /* 0x00000654ff007816 */ /* 0x000fe20000000000 */
[----:B------:R-:W-:Y:S01]  /*a080*/  IMAD.WIDE.U32 R20, R21, UR37, R12 ;  /* 0x0000002515147c25 */ /* 0x000fe2000f8e000c */
[----:B------:R-:W-:Y:S02]  /*a090*/  SHF.R.S32.HI R17, RZ, 0x1f, R16 ;  /* 0x0000001fff117819 */ /* 0x000fe40000011410 */
[----:B------:R-:W-:Y:S01]  /*a0a0*/  ISETP.GE.AND P1, PT, R15, UR10, PT ;  /* 0x0000000a0f007c0c */ /* 0x000fe2000bf26270 */
[C---:B------:R-:W-:Y:S01]  /*a0b0*/  VIADD R14, R16.reuse, 0x40 ;  /* 0x00000040100e7836 */ /* 0x040fe20000000000 */
[----:B-1----:R0:W-:Y:S01]  /*a0c0*/  SYNCS.ARRIVE.TRANS64.RED.A1T0 RZ, [R0+URZ], RZ ;  /* 0x000000ff00ff79a7 */ /* 0x0021e2000810043f */
        /* <DEDUP_REMOVED lines=24> */
.L_x_7592:
[----:B------:R-:W-:Y:S05]  /*a250*/  BSYNC B1 ;  /* 0x0000000000017941 */ /* 0x000fea0003800000 */
.L_x_7591:
        /* <DEDUP_REMOVED lines=9> */
[----:B0----5:R-:W-:Y:S02]  /*a2f0*/  VIADD R36, R2, 0x40 ;  /* 0x0000004002247836 */ /* 0x021fe40000000000 */
        /* <DEDUP_REMOVED lines=9> */
[----:B------:R1:W-:Y:S02]  /*a390*/  @!P4 STG.E.128 desc[UR48][R36.64+0x80], R44 ;  /* 0x0000802c2400c986 */ /* 0x0003e4000c101d30 */
.L_x_7594:
[----:B------:R-:W-:Y:S05]  /*a3a0*/  BSYNC B1 ;  /* 0x0000000000017941 */ /* 0x000fea0003800000 */
.L_x_7593:
        /* <DEDUP_REMOVED lines=9> */
[----:B-1---5:R-:W-:Y:S02]  /*a440*/  VIADD R32, R2, 0x40 ;  /* 0x0000004002207836 */ /* 0x022fe40000000000 */
        /* <DEDUP_REMOVED lines=10> */
.L_x_7596:
[----:B------:R-:W-:Y:S05]  /*a4f0*/  BSYNC B1 ;  /* 0x0000000000017941 */ /* 0x000fea0003800000 */
.L_x_7595:
[----:B------:R-:W-:Y:S05]  /*a500*/  @P1 BRA `(.L_x_7597) ;  /* 0x0000000c00081947 */ /* 0x000fea0003800000 */
[----:B------:R-:W-:Y:S01]  /*a510*/  IADD3 R3, P0, R14, 0x60, RZ ;  /* 0x000000600e037810 */ /* 0x000fe20007f1e0ff */
        /* <DEDUP_REMOVED lines=15> */
[----:B-----5:R3:W-:Y:S10]  /*a610*/  @!P1 STG.E.128 desc[UR48][R14.64], R4 ;  /* 0x000000040e009986 */ /* 0x0207f4000c101d30 */
[----:B------:R-:W-:Y:S05]  /*a620*/  @P0 BRA `(.L_x_7597) ;  /* 0x0000000800c00947 */ /* 0x000fea0003800000 */
[----:B------:R4:W-:Y:S01]  /*a630*/  STG.E.128 desc[UR48][R14.64+0x80], R8 ;  /* 0x000080080e007986 */ /* 0x0009e2000c101d30 */
[----:B------:R-:W-:Y:S05]  /*a640*/  BRA `(.L_x_7597) ;  /* 0x0000000800b87947 */ /* 0x000fea0003800000 */
.L_x_7589:
[----:B------:R-:W-:Y:S01]  /*a650*/  ULDC.64 UR6, c[0x0][0xbe0] ;  /* 0x0002f80000067ab9 */ /* 0x000fe20000000a00 */
[----:B------:R-:W-:Y:S02]  /*a660*/  USHF.L.U32 UR4, UR37, 0x2, URZ ;  /* 0x0000000225047899 */ /* 0x000fe4000800063f */
[----:B------:R-:W-:Y:S01]  /*a670*/  UISETP.NE.U32.AND UP0, UPT, UR6, URZ, UPT ;  /* 0x0000003f0600728c */ /* 0x000fe2000bf05070 */
[----:B------:R-:W-:Y:S01]  /*a680*/  ULDC.64 UR8, c[0x0][0xbd8] ;  /* 0x0002f60000087ab9 */ /* 0x000fe20000000a00 */
[----:B------:R-:W-:Y:S02]  /*a690*/  USHF.L.U64.HI UR10, UR37, 0x2, UR38 ;  /* 0x00000002250a7899 */ /* 0x000fe40008010226 */
[----:B------:R-:W-:Y:S02]  /*a6a0*/  UISETP.NE.AND.EX UP1, UPT, UR7, URZ, UPT, UP0 ;  /* 0x0000003f0700728c */ /* 0x000fe4000bf25300 */
[----:B------:R-:W-:-:S04]  /*a6b0*/  UISETP.NE.U32.AND UP0, UPT, UR8, URZ, UPT ;  /* 0x0000003f0800728c */ /* 0x000fc8000bf05070 */
[----:B------:R-:W-:Y:S01]  /*a6c0*/  PLOP3.LUT P2, PT, PT, PT, UP1, 0x80, 0x0 ;  /* 0x000000000000781c */ /* 0x000fe20003f4f018 */
[----:B------:R-:W-:-:S04]  /*a6d0*/  UISETP.NE.AND.EX UP0, UPT, UR9, URZ, UPT, UP0 ;  /* 0x0000003f0900728c */ /* 0x000fc8000bf05300 */
[----:B------:R-:W-:Y:S02]  /*a6e0*/  @UP1 UIADD3 UR6, UP2, UR4, UR6, URZ ;  /* 0x0000000604061290 */ /* 0x000fe4000ff5e03f */
[----:B------:R-:W-:Y:S02]  /*a6f0*/  PLOP3.LUT P1, PT, PT, PT, UP0, 0x80, 0x0 ;  /* 0x000000000000781c */ /* 0x000fe40003f2f008 */
[----:B------:R-:W-:Y:S02]  /*a700*/  @UP1 UIADD3.X UR7, UR10, UR7, URZ, UP2, !UPT ;  /* 0x000000070a071290 */ /* 0x000fe400097fe43f */
[----:B------:R-:W-:Y:S01]  /*a710*/  UIADD3 UR4, UP1, UR4, UR8, URZ ;  /* 0x0000000804047290 */ /* 0x000fe2000ff3e03f */
[----:B------:R-:W-:-:S03]  /*a720*/  IMAD.U32 R6, RZ, RZ, UR6 ;  /* 0x00000006ff067e24 */ /* 0x000fc6000f8e00ff */
[----:B------:R-:W-:Y:S01]  /*a730*/  IMAD.U32 R7, RZ, RZ, UR7 ;  /* 0x00000007ff077e24 */ /* 0x000fe2000f8e00ff */
[----:B------:R-:W-:Y:S01]  /*a740*/  UIADD3.X UR6, UR10, UR9, URZ, UP1, !UPT ;  /* 0x000000090a067290 */ /* 0x000fe20008ffe43f */
[----:B------:R-:W-:-:S03]  /*a750*/  IMAD.MOV.U32 R9, RZ, RZ, RZ ;  /* 0x000000ffff097224 */ /* 0x000fc600078e00ff */
[----:B------:R-:W2:Y:S01]  /*a760*/  @P2 LDG.E R6, desc[UR48][R6.64] ;  /* 0x0000003006062981 */ /* 0x000ea2000c1e1900 */
[----:B------:R-:W-:Y:S02]  /*a770*/  IMAD.U32 R4, RZ, RZ, UR4 ;  /* 0x00000004ff047e24 */ /* 0x000fe4000f8e00ff */
[----:B------:R-:W-:-:S05]  /*a780*/  IMAD.U32 R5, RZ, RZ, UR6 ;  /* 0x00000006ff057e24 */ /* 0x000fca000f8e00ff */
[----:B------:R0:W5:Y:S01]  /*a790*/  @P1 LDG.E R9, desc[UR48][R4.64] ;  /* 0x0000003004091981 */ /* 0x000162000c1e1900 */
[----:B------:R-:W-:Y:S01]  /*a7a0*/  ULDC UR4, c[0x0][0xa88] ;  /* 0x0002a20000047ab9 */ /* 0x000fe20000000800 */
[----:B------:R-:W-:Y:S02]  /*a7b0*/  ISETP.GT.AND P0, PT, R186, 0x7f, PT ;  /* 0x0000007fba00780c */ /* 0x000fe40003f04270 */
[----:B--2---:R-:W-:Y:S01]  /*a7c0*/  @P2 R2UR UR4, R6 ;  /* 0x00000000060422ca */ /* 0x004fe200000e0000 */
[----:B0-----:R-:W-:-:S14]  /*a7d0*/  @P2 BRA `(.L_x_7598) ;  /* 0x0000000000182947 */ /* 0x001fdc0003800000 */
[----:B------:R-:W-:Y:S05]  /*a7e0*/  @!P1 BRA `(.L_x_7598) ;  /* 0x0000000000149947 */ /* 0x000fea0003800000 */
[----:B------:R-:W2:Y:S04]  /*a7f0*/  LDG.E R3, desc[UR48][R4.64] ;  /* 0x0000003004037981 */ /* 0x000ea8000c1e1900 */
[----:B------:R-:W3:Y:S01]  /*a800*/  LDG.E R0, desc[UR48][R4.64+0x4] ;  /* 0x0000043004007981 */ /* 0x000ee2000c1e1900 */
[----:B--2---:R-:W-:Y:S02]  /*a810*/  R2UR UR6, R3 ;  /* 0x00000000030672ca */ /* 0x004fe400000e0000 */
[----:B---3--:R-:W-:-:S13]  /*a820*/  R2UR UR4, R0 ;  /* 0x00000000000472ca */ /* 0x008fda00000e0000 */
[----:B------:R-:W-:-:S12]  /*a830*/  UIADD3 UR4, -UR6, UR4, URZ ;  /* 0x0000000406047290 */ /* 0x000fd8000fffe13f */
.L_x_7598:
[----:B------:R-:W-:Y:S01]  /*a840*/  USHF.R.S32.HI UR8, URZ, 0x1f, UR39 ;  /* 0x0000001f3f087899 */ /* 0x000fe20008011427 */
[----:B------:R-:W-:Y:S01]  /*a850*/  BSSY B1, `(.L_x_7599) ;  /* 0x000001f000017945 */ /* 0x000fe20003800000 */
[----:B------:R-:W-:Y:S01]  /*a860*/  USEL UR37, UR37, URZ, !UP0 ;  /* 0x0000003f25257287 */ /* 0x000fe2000c000000 */
[----:B------:R-:W-:Y:S01]  /*a870*/  SHF.R.S32.HI R11, RZ, 0x1f, R2 ;  /* 0x0000001fff0b7819 */ /* 0x000fe20000011402 */
[----:B------:R-:W-:Y:S01]  /*a880*/  USEL UR38, UR38, URZ, !UP0 ;  /* 0x0000003f26267287 */ /* 0x000fe2000c000000 */
[----:B-----5:R-:W-:Y:S01]  /*a890*/  SHF.R.S32.HI R8, RZ, 0x1f, R9 ;  /* 0x0000001fff087819 */ /* 0x020fe20000011409 */
[----:B------:R-:W-:Y:S10]  /*a8a0*/  @P0 BRA `(.L_x_7600) ;  /* 0x0000000000640947 */ /* 0x000ff40003800000 */
[----:B------:R-:W0:Y:S01]  /*a8b0*/  S2R R3, SR_TID.X ;  /* 0x0000000000037919 */ /* 0x000e220000002100 */
[----:B------:R-:W-:-:S04]  /*a8c0*/  IMAD.U32 R0, RZ, RZ, UR40 ;  /* 0x00000028ff007e24 */ /* 0x000fc8000f8e00ff */
[----:B0-----:R-:W-:-:S04]  /*a8d0*/  IMAD R0, R0, 0x80, R3 ;  /* 0x0000008000007824 */ /* 0x001fc800078e0203 */
[----:B------:R-:W-:-:S05]  /*a8e0*/  VIADD R0, R0, 0xffffff80 ;  /* 0xffffff8000007836 */ /* 0x000fca0000000000 */
[----:B------:R-:W-:-:S13]  /*a8f0*/  ISETP.GE.AND P0, PT, R0, UR4, PT ;  /* 0x0000000400007c0c */ /* 0x000fda000bf06270 */
[----:B------:R-:W-:Y:S05]  /*a900*/  @P0 BRA `(.L_x_7600) ;  /* 0x00000000004c0947 */ /* 0x000fea0003800000 */
[C---:B------:R-:W-:Y:S01]  /*a910*/  IADD3 R4, P0, R0.reuse, R9, RZ ;  /* 0x0000000900047210 */ /* 0x040fe20007f1e0ff */
        /* <DEDUP_REMOVED lines=18> */
.L_x_7600:
[----:B------:R-:W-:Y:S05]  /*aa40*/  BSYNC B1 ;  /* 0x0000000000017941 */ /* 0x000fea0003800000 */
.L_x_7599:
[----:B------:R-:W-:Y:S01]  /*aa50*/  ULDC.64 UR6, c[0x0][0xaa0] ;  /* 0x0002a80000067ab9 */ /* 0x000fe20000000a00 */
[----:B0-----:R-:W-:Y:S01]  /*aa60*/  IMAD.MOV.U32 R3, RZ, RZ, R11 ;  /* 0x000000ffff037224 */ /* 0x001fe200078e000b */
[----:B------:R-:W-:Y:S01]  /*aa70*/  ULDC.64 UR10, c[0x0][0xae0] ;  /* 0x0002b800000a7ab9 */ /* 0x000fe20000000a00 */
[----:B------:R-:W-:Y:S01]  /*aa80*/  IMAD R0, R8, UR6, RZ ;  /* 0x0000000608007c24 */ /* 0x000fe2000f8e02ff */
[----:B------:R-:W-:Y:S01]  /*aa90*/  BSSY B1, `(.L_x_7601) ;  /* 0x000002c000017945 */ /* 0x000fe20003800000 */
[----:B------:R-:W-:Y:S01]  /*aaa0*/  IMAD.WIDE.U32 R4, R9, UR6, R2 ;  /* 0x0000000609047c25 */ /* 0x000fe2000f8e0002 */
[----:B------:R-:W-:-:S03]  /*aab0*/  UIMAD UR6, UR8, UR10, URZ ;  /* 0x0000000a080672a4 */ /* 0x000fc6000f8e023f */
[----:B------:R-:W-:Y:S01]  /*aac0*/  IMAD R9, R9, UR7, R0 ;  /* 0x0000000709097c24 */ /* 0x000fe2000f8e0200 */
[----:B------:R-:W-:Y:S01]  /*aad0*/  UIMAD UR7, UR40, -0x80, UR4 ;  /* 0xffffff80280778a4 */ /* 0x000fe2000f8e0204 */
[----:B------:R-:W-:Y:S01]  /*aae0*/  IMAD.U32 R3, RZ, RZ, UR10 ;  /* 0x0000000aff037e24 */ /* 0x000fe2000f8e00ff */
[----:B------:R-:W-:Y:S01]  /*aaf0*/  UIMAD UR6, UR39, UR11, UR6 ;  /* 0x0000000b270672a4 */ /* 0x000fe2000f8e0206 */
[----:B------:R-:W-:Y:S01]  /*ab00*/  IMAD.IADD R5, R5, 0x1, R9 ;  /* 0x0000000105057824 */ /* 0x000fe200078e0209 */
[----:B------:R-:W-:Y:S01]  /*ab10*/  ULDC.64 UR8, c[0x0][0xae8] ;  /* 0x0002ba0000087ab9 */ /* 0x000fe20000000a00 */
[C---:B------:R-:W-:Y:S01]  /*ab20*/  VIADD R0, R16.reuse, 0x20 ;  /* 0x0000002010007836 */ /* 0x040fe20000000000 */
[----:B------:R-:W-:Y:S01]  /*ab30*/  ISETP.GE.AND P2, PT, R16, UR7, PT ;  /* 0x0000000710007c0c */ /* 0x000fe2000bf46270 */
[----:B------:R-:W-:Y:S01]  /*ab40*/  IMAD.WIDE.U32 R4, R3, UR39, R4 ;  /* 0x0000002703047c25 */ /* 0x000fe2000f8e0004 */
[----:B------:R-:W-:Y:S01]  /*ab50*/  UIMAD UR4, UR38, UR8, URZ ;  /* 0x00000008260472a4 */ /* 0x000fe2000f8e023f */
[----:B------:R-:W-:-:S02]  /*ab60*/  SHF.R.S32.HI R9, RZ, 0x1f, R16 ;  /* 0x0000001fff097819 */ /* 0x000fc40000011410 */
[----:B------:R-:W-:Y:S01]  /*ab70*/  VIADD R5, R5, UR6 ;  /* 0x0000000605057c36 */ /* 0x000fe20008000000 */
[----:B------:R-:W-:Y:S01]  /*ab80*/  UIMAD UR4, UR37, UR9, UR4 ;  /* 0x00000009250472a4 */ /* 0x000fe2000f8e0204 */
[----:B------:R-:W-:Y:S01]  /*ab90*/  IMAD.U32 R7, RZ, RZ, UR8 ;  /* 0x00000008ff077e24 */ /* 0x000fe2000f8e00ff */
[----:B------:R-:W-:Y:S01]  /*aba0*/  ISETP.GE.AND P3, PT, R0, UR7, PT ;  /* 0x0000000700007c0c */ /* 0x000fe2000bf66270 */
[----:B------:R-:W-:Y:S02]  /*abb0*/  VIADD R3, R16, 0x60 ;  /* 0x0000006010037836 */ /* 0x000fe40000000000 */
[----:B------:R-:W-:-:S03]  /*abc0*/  IMAD.WIDE.U32 R6, R7, UR37, R4 ;  /* 0x0000002507067c25 */ /* 0x000fc6000f8e0004 */
[----:B------:R-:W-:Y:S01]  /*abd0*/  ISETP.GE.AND P0, PT, R3, UR7, PT ;  /* 0x0000000703007c0c */ /* 0x000fe2000bf06270 */
[----:B------:R-:W-:Y:S02]  /*abe0*/  VIADD R0, R16, 0x40 ;  /* 0x0000004010007836 */ /* 0x000fe40000000000 */
[----:B------:R-:W-:Y:S02]  /*abf0*/  IMAD.U32 R3, RZ, RZ, UR40 ;  /* 0x00000028ff037e24 */ /* 0x000fe4000f8e00ff */
[----:B------:R-:W-:Y:S01]  /*ac00*/  IMAD.MOV.U32 R8, RZ, RZ, R16 ;  /* 0x000000ffff087224 */ /* 0x000fe200078e0010 */
[----:B------:R-:W-:Y:S01]  /*ac10*/  ISETP.GE.AND P1, PT, R0, UR7, PT ;  /* 0x0000000700007c0c */ /* 0x000fe2000bf26270 */
[----:B------:R-:W-:Y:S02]  /*ac20*/  VIADD R11, R7, UR4 ;  /* 0x00000004070b7c36 */ /* 0x000fe40008000000 */
[----:B------:R-:W-:Y:S01]  /*ac30*/  IMAD.WIDE R8, R3, 0x80, R8 ;  /* 0x0000008003087825 */ /* 0x000fe200078e0208 */
[----:B------:R-:W-:Y:S09]  /*ac40*/  @P2 BRA `(.L_x_7602) ;  /* 0x0000000000402947 */ /* 0x000ff20003800000 */
        /* <DEDUP_REMOVED lines=16> */
.L_x_7602:
[----:B------:R-:W-:Y:S05]  /*ad50*/  BSYNC B1 ;  /* 0x0000000000017941 */ /* 0x000fea0003800000 */
.L_x_7601:
        /* <DEDUP_REMOVED lines=15> */
[----:B0-----:R-:W-:Y:S01]  /*ae50*/  LEA R12, P2, R4, UR8, 0x1 ;  /* 0x00000008040c7c11 */ /* 0x001fe2000f8408ff */
[----:B------:R-:W-:-:S05]  /*ae60*/  IMAD.IADD R3, R5, 0x1, R3 ;  /* 0x0000000105037824 */ /* 0x000fca00078e0203 */
[----:B------:R-:W-:-:S05]  /*ae70*/  LEA.HI.X R13, R4, UR9, R3, 0x1, P2 ;  /* 0x00000009040d7c11 */ /* 0x000fca00090f0c03 */
[----:B------:R1:W-:Y:S04]  /*ae80*/  @!P3 STG.E.128 desc[UR48][R12.64], RZ ;  /* 0x000000ff0c00b986 */ /* 0x0003e8000c101d30 */
[----:B------:R1:W-:Y:S02]  /*ae90*/  @!P4 STG.E.128 desc[UR48][R12.64+0x80], RZ ;  /* 0x000080ff0c00c986 */ /* 0x0003e4000c101d30 */
.L_x_7604:
[----:B------:R-:W-:Y:S05]  /*aea0*/  BSYNC B1 ;  /* 0x0000000000017941 */ /* 0x000fea0003800000 */
.L_x_7603:
        /* <DEDUP_REMOVED lines=15> */
[----:B01----:R-:W-:Y:S01]  /*afa0*/  LEA R12, P1, R4, UR8, 0x1 ;  /* 0x00000008040c7c11 */ /* 0x003fe2000f8208ff */
[----:B------:R-:W-:-:S05]  /*afb0*/  IMAD.IADD R3, R5, 0x1, R3 ;  /* 0x0000000105037824 */ /* 0x000fca00078e0203 */
[----:B------:R-:W-:-:S05]  /*afc0*/  LEA.HI.X R13, R4, UR9, R3, 0x1, P1 ;  /* 0x00000009040d7c11 */ /* 0x000fca00088f0c03 */
[----:B------:R2:W-:Y:S04]  /*afd0*/  @!P2 STG.E.128 desc[UR48][R12.64], RZ ;  /* 0x000000ff0c00a986 */ /* 0x0005e8000c101d30 */
[----:B------:R2:W-:Y:S02]  /*afe0*/  @!P3 STG.E.128 desc[UR48][R12.64+0x80], RZ ;  /* 0x000080ff0c00b986 */ /* 0x0005e4000c101d30 */
.L_x_7606:
[----:B------:R-:W-:Y:S05]  /*aff0*/  BSYNC B1 ;  /* 0x0000000000017941 */ /* 0x000fea0003800000 */
.L_x_7605:
        /* <DEDUP_REMOVED lines=19> */
.L_x_7597:
[----:B------:R-:W-:Y:S05]  /*b130*/  BSYNC B0 ;  /* 0x0000000000007941 */ /* 0x000fea0003800000 */
.L_x_7588:
[----:B------:R-:W-:Y:S02]  /*b140*/  ULDC UR4, c[0x0][0xc14] ;  /* 0x0003050000047ab9 */ /* 0x000fe40000000800 */
[----:B------:R-:W-:-:S13]  /*b150*/  ISETP.GE.AND P0, PT, R51, UR4, PT ;  /* 0x0000000433007c0c */ /* 0x000fda000bf06270 */
[----:B------:R-:W-:Y:S05]  /*b160*/  @!P0 BRA `(.L_x_7607) ;  /* 0xffffff5c00088947 */ /* 0x000fea000383ffff */
[----:B------:R-:W-:Y:S05]  /*b170*/  EXIT ;  /* 0x000000000000794d */ /* 0x000fea0003800000 */
.L_x_7552:
        /* <DEDUP_REMOVED lines=61> */
.L_x_7612:
        /* <DEDUP_REMOVED lines=15> */
.L_x_7611:
[----:B------:R-:W-:Y:S05]  /*b640*/  BSYNC B0 ;  /* 0x0000000000007941 */ /* 0x000fea0003800000 */
.L_x_7610:
        /* <DEDUP_REMOVED lines=25> */
.L_x_7608:
        /* <DEDUP_REMOVED lines=20> */
.L_x_7613:
        /* <DEDUP_REMOVED lines=56> */
.L_x_7609:
[----:B------:R-:W-:Y:S02]  /*bca0*/  IMAD.MOV.U32 R17, RZ, RZ, RZ ;  /* 0x000000ffff117224 */ /* 0x000fe400078e00ff */
[----:B------:R-:W-:Y:S02]  /*bcb0*/  IMAD.U32 R16, RZ, RZ, UR6 ;  /* 0x00000006ff107e24 */ /* 0x000fe4000f8e00ff */
[----:B------:R-:W-:-:S07]  /*bcc0*/  IMAD.MOV.U32 R18, RZ, RZ, RZ ;  /* 0x000000ffff127224 */ /* 0x000fce00078e00ff */
.L_x_7614:
        /* <DEDUP_REMOVED lines=20> */
.L_x_7681:
[----:B--2---:R-:W2:Y:S02]  /*be10*/  LDC.64 R2, c[0x0][0xc60] ;  /* 0x00031800ff027b82 */ /* 0x004ea40000000a00 */
[----:B--2---:R-:W-:-:S05]  /*be20*/  IMAD.WIDE R2, R19, 0x4, R2 ;  /* 0x0000000413027825 */ /* 0x004fca00078e0202 */
[----:B------:R-:W2:Y:S01]  /*be30*/  LDG.E R5, desc[UR48][R2.64] ;  /* 0x0000003002057981 */ /* 0x000ea2000c1e1900 */
[----:B------:R-:W-:Y:S05]  /*be40*/  YIELD ;  /* 0x0000000000007946 */ /* 0x000fea0003800000 */
[----:B------:R-:W-:Y:S01]  /*be50*/  ULDC.64 UR4, c[0x0][0xa28] ;  /* 0x00028a0000047ab9 */ /* 0x000fe20000000a00 */
[----:B-1----:R-:W-:Y:S01]  /*be60*/  IMAD.MOV.U32 R0, RZ, RZ, RZ ;  /* 0x000000ffff007224 */ /* 0x002fe200078e00ff */
[----:B------:R-:W-:Y:S01]  /*be70*/  ISETP.NE.U32.AND P0, PT, RZ, UR4, PT ;  /* 0x00000004ff007c0c */ /* 0x000fe2000bf05070 */
[----:B------:R-:W-:Y:S01]  /*be80*/  IMAD.MOV.U32 R6, RZ, RZ, RZ ;  /* 0x000000ffff067224 */ /* 0x000fe200078e00ff */
[----:B------:R-:W-:-:S02]  /*be90*/  ULDC.64 UR6, c[0x0][0xa08] ;  /* 0x0002820000067ab9 */ /* 0x000fc40000000a00 */
[----:B------:R-:W-:Y:S02]  /*bea0*/  ISETP.NE.AND.EX P0, PT, RZ, UR5, PT, P0 ;  /* 0x00000005ff007c0c */ /* 0x000fe4000bf05300 */
        /* <DEDUP_REMOVED lines=23> */
[----:B------:R-:W-:-:S03]  /*c020*/  ISETP.NE.U32.AND P0, PT, RZ, UR6, PT ;  /* 0x00000006ff007c0c */ /* 0x000fc6000bf05070 */
[----:B--2---:R1:W-:Y:S02]  /*c030*/  STL [R1+0x24], R6 ;  /* 0x0000240601007387 */ /* 0x0043e40000100800 */
[----:B-1----:R-:W-:Y:S01]  /*c040*/  IMAD.U32 R6, RZ, RZ, UR4 ;  /* 0x00000004ff067e24 */ /* 0x002fe2000f8e00ff */
[----:B------:R-:W-:-:S05]  /*c050*/  ULDC.64 UR4, c[0x0][0x3f8] ;  /* 0x0000fe0000047ab9 */ /* 0x000fca0000000a00 */
[----:B------:R1:W5:Y:S01]  /*c060*/  @P1 LDG.E R6, desc[UR48][R8.64] ;  /* 0x0000003008061981 */ /* 0x000362000c1e1900 */
[----:B------:R-:W-:Y:S01]  /*c070*/  UISETP.NE.U32.AND UP0, UPT, UR4, URZ, UPT ;  /* 0x0000003f0400728c */ /* 0x000fe2000bf05070 */
[----:B------:R-:W-:Y:S02]  /*c080*/  ISETP.NE.AND.EX P0, PT, RZ, UR7, PT, P0 ;  /* 0x00000007ff007c0c */ /* 0x000fe4000bf05300 */
[----:B------:R-:W-:Y:S01]  /*c090*/  ULDC UR4, c[0x0][0x404] ;  /* 0x0001010000047ab9 */ /* 0x000fe20000000800 */
[----:B------:R-:W-:-:S03]  /*c0a0*/  UISETP.NE.AND.EX UP0, UPT, UR5, URZ, UPT, UP0 ;  /* 0x0000003f0500728c */ /* 0x000fc6000bf05300 */
[----:B------:R-:W-:Y:S01]  /*c0b0*/  ULDC UR5, c[0x0][0x2e0] ;  /* 0x0000b80000057ab9 */ /* 0x000fe20000000800 */
[----:B------:R-:W-:-:S04]  /*c0c0*/  USEL UR4, UR4, 0x1, UP0 ;  /* 0x0000000104047887 */ /* 0x000fc80008000000 */
[----:B------:R-:W-:-:S06]  /*c0d0*/  UIMAD UR4, UR4, UR5, URZ ;  /* 0x00000005040472a4 */ /* 0x000fcc000f8e023f */
[----:B------:R-:W-:Y:S01]  /*c0e0*/  IMAD.U32 R7, RZ, RZ, UR4 ;  /* 0x00000004ff077e24 */ /* 0x000fe2000f8e00ff */
[----:B-1----:R-:W-:Y:S06]  /*c0f0*/  @P1 BRA `(.L_x_7616) ;  /* 0x0000000000101947 */ /* 0x002fec0003800000 */
[----:B------:R-:W-:Y:S05]  /*c100*/  @!P2 BRA `(.L_x_7616) ;  /* 0x00000000000ca947 */ /* 0x000fea0003800000 */
[----:B-----5:R-:W2:Y:S04]  /*c110*/  LDG.E R6, desc[UR48][R2.64] ;  /* 0x0000003002067981 */ /* 0x020ea8000c1e1900 */
[----:B------:R-:W2:Y:S02]  /*c120*/  LDG.E R9, desc[UR48][R2.64+0x4] ;  /* 0x0000043002097981 */ /* 0x000ea4000c1e1900 */
[----:B--2---:R-:W-:-:S07]  /*c130*/  IMAD.IADD R6, R9, 0x1, -R6 ;  /* 0x0000000109067824 */ /* 0x004fce00078e0a06 */
.L_x_7616:
[----:B------:R-:W-:Y:S01]  /*c140*/  IMAD.MOV.U32 R3, RZ, RZ, RZ ;  /* 0x000000ffff037224 */ /* 0x000fe200078e00ff */
[----:B------:R-:W-:-:S05]  /*c150*/  ULDC.64 UR4, c[0x0][0xa20] ;  /* 0x0002880000047ab9 */ /* 0x000fca0000000a00 */
[----:B------:R-:W2:Y:S01]  /*c160*/  @P0 LDG.E R3, desc[UR48][R4.64] ;  /* 0x0000003004030981 */ /* 0x000ea2000c1e1900 */
[----:B------:R-:W-:-:S04]  /*c170*/  ISETP.NE.U32.AND P1, PT, RZ, UR4, PT ;  /* 0x00000004ff007c0c */ /* 0x000fc8000bf25070 */
[----:B------:R-:W-:Y:S01]  /*c180*/  ISETP.NE.AND.EX P1, PT, RZ, UR5, PT, P1 ;  /* 0x00000005ff007c0c */ /* 0x000fe2000bf25310 */
[----:B--2--5:R-:W-:-:S05]  /*c190*/  IMAD.IADD R2, R3, 0x1, R0 ;  /* 0x0000000103027824 */ /* 0x024fca00078e0200 */
[----:B------:R1:W-:Y:S07]  /*c1a0*/  STL [R1+0x4], R2 ;  /* 0x0000040201007387 */ /* 0x0003ee0000100800 */
[----:B------:R-:W-:Y:S05]  /*c1b0*/  @!P1 BRA `(.L_x_7617) ;  /* 0x0000000000109947 */ /* 0x000fea0003800000 */
[----:B-1----:R-:W-:-:S04]  /*c1c0*/  IADD3 R2, P0, R11, UR4, RZ ;  /* 0x000000040b027c10 */ /* 0x002fc8000ff1e0ff */
[----:B------:R-:W-:-:S05]  /*c1d0*/  IADD3.X R3, R10, UR5, RZ, P0, !PT ;  /* 0x000000050a037c10 */ /* 0x000fca00087fe4ff */
[----:B------:R1:W5:Y:S01]  /*c1e0*/  LDG.E R7, desc[UR48][R2.64] ;  /* 0x0000003002077981 */ /* 0x000362000c1e1900 */
[----:B------:R-:W-:Y:S05]  /*c1f0*/  BRA `(.L_x_7618) ;  /* 0x0000000000107947 */ /* 0x000fea0003800000 */
.L_x_7617:
[----:B------:R-:W-:Y:S05]  /*c200*/  @!P0 BRA `(.L_x_7618) ;  /* 0x00000000000c8947 */ /* 0x000fea0003800000 */
[----:B-1----:R-:W2:Y:S04]  /*c210*/  LDG.E R2, desc[UR48][R4.64] ;  /* 0x0000003004027981 */ /* 0x002ea8000c1e1900 */
[----:B------:R-:W2:Y:S02]  /*c220*/  LDG.E R7, desc[UR48][R4.64+0x4] ;  /* 0x0000043004077981 */ /* 0x000ea4000c1e1900 */
[----:B--2---:R-:W-:-:S07]  /*c230*/  IMAD.IADD R7, R7, 0x1, -R2 ;  /* 0x0000000107077824 */ /* 0x004fce00078e0a02 */
.L_x_7618:
[----:B-----5:R-:W-:Y:S01]  /*c240*/  IMAD.IADD R7, R7, 0x1, -R0 ;  /* 0x0000000107077824 */ /* 0x020fe200078e0a00 */
[----:B------:R-:W-:Y:S01]  /*c250*/  LEA R0, R17, 0xff, 0x7 ;  /* 0x000000ff11007811 */ /* 0x000fe200078e38ff */
[----:B------:R-:W-:Y:S03]  /*c260*/  BSSY B6, `(.L_x_7619) ;  /* 0x00002df000067945 */ /* 0x000fe60003800000 */
[C---:B------:R-:W-:Y:S01]  /*c270*/  IADD3 R6, R7.reuse, R0, -R6 ;  /* 0x0000000007067210 */ /* 0x040fe20007ffe806 */
[----:B------:R-:W-:-:S03]  /*c280*/  VIADD R7, R7, 0x7f ;  /* 0x0000007f07077836 */ /* 0x000fc60000000000 */
[----:B-1----:R-:W-:Y:S02]  /*c290*/  SHF.R.S32.HI R3, RZ, 0x1f, R6 ;  /* 0x0000001fff037819 */ /* 0x002fe40000011406 */
[----:B------:R-:W-:Y:S02]  /*c2a0*/  SHF.R.S32.HI R0, RZ, 0x1f, R7 ;  /* 0x0000001fff007819 */ /* 0x000fe40000011407 */
[----:B------:R-:W-:Y:S02]  /*c2b0*/  LEA.HI R3, R3, R6, RZ, 0x7 ;  /* 0x0000000603037211 */ /* 0x000fe400078f38ff */
[----:B------:R-:W-:Y:S02]  /*c2c0*/  LEA.HI R0, R0, R7, RZ, 0x7 ;  /* 0x0000000700007211 */ /* 0x000fe400078f38ff */
[----:B------:R-:W-:Y:S02]  /*c2d0*/  SHF.R.S32.HI R3, RZ, 0x7, R3 ;  /* 0x00000007ff037819 */ /* 0x000fe40000011403 */
[----:B------:R-:W-:-:S04]  /*c2e0*/  SHF.R.S32.HI R0, RZ, 0x7, R0 ;  /* 0x00000007ff007819 */ /* 0x000fc80000011400 */
        /* <DEDUP_REMOVED lines=21> */
.L_x_7620:
        /* <DEDUP_REMOVED lines=23> */
.L_x_7622:
        /* <DEDUP_REMOVED lines=17> */
[----:B01----:R-:W-:-:S07]  /*c6c0*/  IMAD.MOV.U32 R13, RZ, RZ, RZ ;  /* 0x000000ffff0d7224 */ /* 0x003fce00078e00ff */
[----:B------:R-:W-:-:S07]  /*c6d0*/  LEPC R20, `(.L_x_7624) ;  /* 0x000000001014794e */ /* 0x000fce0000000000 */
[----:B--2---:R-:W-:Y:S05]  /*c6e0*/  CALL.ABS.NOINC R2 ;  /* 0x0000000002007343 */ /* 0x004fea0003c00000 */
.L_x_7624:
        /* <DEDUP_REMOVED lines=16> */
.L_x_7623:
        /* <DEDUP_REMOVED lines=31> */
.L_x_7625:
        /* <DEDUP_REMOVED lines=16> */
.L_x_7626:
        /* <DEDUP_REMOVED lines=18> */
.L_x_7697:
[----:B------:R-:W-:Y:S01]  /*cc00*/  UMOV UR4, 0xffffffff ;  /* 0xffffffff00047882 */ /* 0x000fe20000000000 */
[----:B0-----:R-:W-:Y:S02]  /*cc10*/  SHF.R.S32.HI R13, RZ, 0x1f, R4 ;  /* 0x0000001fff0d7819 */ /* 0x001fe40000011404 */
[----:B------:R-:W-:Y:S05]  /*cc20*/  BRA.DIV UR4, `(.L_x_7628) ;  /* 0x0000003604dc7947 */ /* 0x000fea000b800000 */
[----:B------:R-:W-:-:S13]  /*cc30*/  ELECT P6, URZ, PT ;  /* 0x00000000003f782f */ /* 0x000fda00038c0000 */
.L_x_7700:
[----:B------:R-:W-:Y:S05]  /*cc40*/  @!P6 BRA `(.L_x_7629) ;  /* 0x000000040010e947 */ /* 0x000fea0003800000 */
[----:B------:R-:W-:-:S04]  /*cc50*/  ISETP.NE.U32.AND P0, PT, R2, RZ, PT ;  /* 0x000000ff0200720c */ /* 0x000fc80003f05070 */
        /* <DEDUP_REMOVED lines=15> */
[----:B------:R-:W-:-:S04]  /*cd50*/  IMAD.WIDE.U32 R8, R4, UR4, R8 ;  /* 0x0000000404087c25 */ /* 0x000fc8000f8e0008 */
[----:B------:R-:W-:Y:S01]  /*cd60*/  IMAD.IADD R6, R9, 0x1, R10 ;  /* 0x0000000109067824 */ /* 0x000fe200078e020a */
[----:B------:R-:W-:-:S04]  /*cd70*/  LEA R10, P0, R8, R2, 0x2 ;  /* 0x00000002080a7211 */ /* 0x000fc800078010ff */
[----:B------:R-:W-:-:S05]  /*cd80*/  LEA.HI.X R11, R8, R3, R6, 0x2, P0 ;  /* 0x00000003080b7211 */ /* 0x000fca00000f1406 */
[----:B------:R0:W5:Y:S04]  /*cd90*/  LDG.E R6, desc[UR48][R10.64] ;  /* 0x000000300a067981 */ /* 0x000168000c1e1900 */
.L_x_7630:
        /* <DEDUP_REMOVED lines=9> */
.L_x_7701:
        /* <DEDUP_REMOVED lines=11> */
.L_x_7632:
        /* <DEDUP_REMOVED lines=27> */
.L_x_7629:
        /* <DEDUP_REMOVED lines=39> */
.L_x_7702:
[----:B------:R-:W-:Y:S05]  /*d300*/  BSYNC B0 ;  /* 0x0000000000007941 */ /* 0x000fea0003800000 */
.L_x_7633:
        /* <DEDUP_REMOVED lines=42> */
.L_x_7641:
[----:B0-----:R-:W0:Y:S01]  /*d5b0*/  S2R R3, SR_CgaCtaId ;  /* 0x0000000000037919 */ /* 0x001e220000008800 */
[----:B------:R-:W-:-:S04]  /*d5c0*/  MOV R2, 0x400 ;  /* 0x0000040000027802 */ /* 0x000fc80000000f00 */
[----:B0-----:R-:W-:Y:S02]  /*d5d0*/  LEA R2, R3, R2, 0x18 ;  /* 0x0000000203027211 */ /* 0x001fe400078ec0ff */
[----:B------:R-:W-:-:S03]  /*d5e0*/  SHF.L.U32 R3, R12, 0x1f, RZ ;  /* 0x0000001f0c037819 */ /* 0x000fc600000006ff */
[----:B------:R-:W-:-:S04]  /*d5f0*/  IMAD R2, R11, 0x8, R2 ;  /* 0x000000080b027824 */ /* 0x000fc800078e0202 */
[----:B------:R-:W0:Y:S02]  /*d600*/  SYNCS.PHASECHK.TRANS64.TRYWAIT P0, [R2+URZ+0x28840], R3 ;  /* 0x02884003020075a7 */ /* 0x000e24000800017f */
[----:B0-----:R-:W-:Y:S05]  /*d610*/  @!P0 BRA `(.L_x_7642) ;  /* 0x0000002c00b48947 */ /* 0x001fea0003800000 */
.L_x_7703:
        /* <DEDUP_REMOVED lines=11> */
.L_x_7643:
        /* <DEDUP_REMOVED lines=33> */
.L_x_7704:
        /* <DEDUP_REMOVED lines=13> */
.L_x_7645:
        /* <DEDUP_REMOVED lines=31> */
.L_x_7640:
[----:B------:R-:W-:Y:S05]  /*dba0*/  BSYNC B2 ;  /* 0x0000000000027941 */ /* 0x000fea0003800000 */
.L_x_7639:
[----:B------:R-:W2:Y:S04]  /*dbb0*/  LDL.LU R2, [R1+0x14] ;  /* 0x0000140001027983 */ /* 0x000ea80000300800 */
[----:B------:R0:W-:Y:S04]  /*dbc0*/  STL [R1], R11 ;  /* 0x0000000b01007387 */ /* 0x0001e80000100800 */
[----:B------:R0:W-:Y:S02]  /*dbd0*/  STL [R1+0x8], R12 ;  /* 0x0000080c01007387 */ /* 0x0001e40000100800 */
[----:B0-2---:R-:W-:-:S07]  /*dbe0*/  VIADD R7, R2, 0xfffffffd ;  /* 0xfffffffd02077836 */ /* 0x005fce0000000000 */
.L_x_7638:
[----:B------:R-:W-:Y:S05]  /*dbf0*/  BSYNC B1 ;  /* 0x0000000000017941 */ /* 0x000fea0003800000 */
.L_x_7637:
[----:B------:R-:W-:-:S13]  /*dc00*/  ISETP.NE.AND P0, PT, R10, RZ, PT ;  /* 0x000000ff0a00720c */ /* 0x000fda0003f05270 */
[----:B------:R-:W-:Y:S05]  /*dc10*/  @!P0 BRA `(.L_x_7636) ;  /* 0x0000000c00d48947 */ /* 0x000fea0003800000 */
[----:B------:R-:W-:-:S07]  /*dc20*/  IMAD.MOV.U32 R10, RZ, RZ, R6 ;  /* 0x000000ffff0a7224 */ /* 0x000fce00078e0006 */
.L_x_7660:
        /* <DEDUP_REMOVED lines=32> */
.L_x_7648:
[----:B------:R-:W1:Y:S01]  /*de30*/  S2R R3, SR_CgaCtaId ;  /* 0x0000000000037919 */ /* 0x000e620000008800 */
[----:B------:R-:W-:-:S04]  /*de40*/  MOV R2, 0x400 ;  /* 0x0000040000027802 */ /* 0x000fc80000000f00 */
[----:B-1----:R-:W-:Y:S02]  /*de50*/  LEA R2, R3, R2, 0x18 ;  /* 0x0000000203027211 */ /* 0x002fe400078ec0ff */
[----:B------:R-:W-:-:S03]  /*de60*/  SHF.L.U32 R3, R9, 0x1f, RZ ;  /* 0x0000001f09037819 */ /* 0x000fc600000006ff */
[----:B------:R-:W-:-:S04]  /*de70*/  IMAD R2, R8, 0x8, R2 ;  /* 0x0000000808027824 */ /* 0x000fc800078e0202 */
[----:B------:R-:W1:Y:S02]  /*de80*/  SYNCS.PHASECHK.TRANS64.TRYWAIT P0, [R2+URZ+0x28840], R3 ;  /* 0x02884003020075a7 */ /* 0x000e64000800017f */
[----:B-1----:R-:W-:Y:S05]  /*de90*/  @!P0 BRA `(.L_x_7649) ;  /* 0x0000002400bc8947 */ /* 0x002fea0003800000 */
.L_x_7705:
        /* <DEDUP_REMOVED lines=11> */
.L_x_7650:
        /* <DEDUP_REMOVED lines=33> */
.L_x_7706:
        /* <DEDUP_REMOVED lines=8> */
.L_x_7652:
        /* <DEDUP_REMOVED lines=29> */
.L_x_7647:
[----:B------:R-:W-:Y:S05]  /*e3b0*/  BSYNC B1 ;  /* 0x0000000000017941 */ /* 0x000fea0003800000 */
.L_x_7646:
        /* <DEDUP_REMOVED lines=31> */
.L_x_7655:
[----:B------:R-:W2:Y:S01]  /*e5b0*/  S2R R3, SR_CgaCtaId ;  /* 0x0000000000037919 */ /* 0x000ea20000008800 */
[----:B------:R-:W-:-:S04]  /*e5c0*/  MOV R2, 0x400 ;  /* 0x0000040000027802 */ /* 0x000fc80000000f00 */
[----:B--2---:R-:W-:Y:S02]  /*e5d0*/  LEA R2, R3, R2, 0x18 ;  /* 0x0000000203027211 */ /* 0x004fe400078ec0ff */
[----:B------:R-:W-:-:S03]  /*e5e0*/  SHF.L.U32 R3, R14, 0x1f, RZ ;  /* 0x0000001f0e037819 */ /* 0x000fc600000006ff */
[----:B------:R-:W-:-:S04]  /*e5f0*/  IMAD R2, R15, 0x8, R2 ;  /* 0x000000080f027824 */ /* 0x000fc800078e0202 */
[----:B------:R-:W2:Y:S02]  /*e600*/  SYNCS.PHASECHK.TRANS64.TRYWAIT P0, [R2+URZ+0x28840], R3 ;  /* 0x02884003020075a7 */ /* 0x000ea4000800017f */
[----:B--2---:R-:W-:Y:S05]  /*e610*/  @!P0 BRA `(.L_x_7656) ;  /* 0x0000002000048947 */ /* 0x004fea0003800000 */
.L_x_7707:
        /* <DEDUP_REMOVED lines=11> */
.L_x_7657:
        /* <DEDUP_REMOVED lines=33> */
.L_x_7708:
        /* <DEDUP_REMOVED lines=8> */
.L_x_7659:
        /* <DEDUP_REMOVED lines=28> */
.L_x_7654:
[----:B------:R-:W-:Y:S05]  /*eb20*/  BSYNC B1 ;  /* 0x0000000000017941 */ /* 0x000fea0003800000 */
.L_x_7653:
[C---:B------:R-:W-:Y:S01]  /*eb30*/  ISETP.GT.AND P0, PT, R7.reuse, 0x1, PT ;  /* 0x000000010700780c */ /* 0x040fe20003f04270 */
[----:B------:R-:W-:-:S04]  /*eb40*/  VIADD R2, R7, 0xfffffffe ;  /* 0xfffffffe07027836 */ /* 0x000fc80000000000 */
[----:B------:R-:W-:-:S08]  /*eb50*/  IMAD.MOV.U32 R7, RZ, RZ, R2 ;  /* 0x000000ffff077224 */ /* 0x000fd000078e0002 */
[----:B------:R-:W-:Y:S05]  /*eb60*/  @P0 BRA `(.L_x_7660) ;  /* 0xfffffff000300947 */ /* 0x000fea000383ffff */
.L_x_7636:
[----:B------:R-:W-:Y:S05]  /*eb70*/  BSYNC B0 ;  /* 0x0000000000007941 */ /* 0x000fea0003800000 */
.L_x_7635:
        /* <DEDUP_REMOVED lines=17> */
.L_x_7662:
[----:B------:R-:W-:Y:S05]  /*ec90*/  BSYNC B0 ;  /* 0x0000000000007941 */ /* 0x000fea0003800000 */
.L_x_7661:
        /* <DEDUP_REMOVED lines=11> */
.L_x_7709:
        /* <DEDUP_REMOVED lines=11> */
.L_x_7666:
        /* <DEDUP_REMOVED lines=27> */
.L_x_7664:
[----:B------:R-:W-:Y:S05]  /*efb0*/  BSYNC B0 ;  /* 0x0000000000007941 */ /* 0x000fea0003800000 */
.L_x_7663:
        /* <DEDUP_REMOVED lines=9> */
.L_x_7621:
[----:B------:R-:W-:Y:S05]  /*f050*/  BSYNC B6 ;  /* 0x0000000000067941 */ /* 0x000fea0003800000 */
.L_x_7619:
[----:B------:R-:W-:-:S03]  /*f060*/  UMOV UR4, 0xffffffff ;  /* 0xffffffff00047882 */ /* 0x000fc60000000000 */
[----:B------:R-:W-:Y:S05]  /*f070*/  BRA.DIV UR4, `(.L_x_7667) ;  /* 0x0000001604a87947 */ /* 0x000fea000b800000 */
[----:B------:R2:W3:Y:S04]  /*f080*/  SHFL.IDX PT, R4, R16, RZ, 0x1f ;  /* 0x00001fff10047589 */ /* 0x0004e800000e0000 */
[----:B------:R2:W4:Y:S02]  /*f090*/  SHFL.IDX PT, R7, R16, 0x1, 0x1f ;  /* 0x00201f0010077f89 */ /* 0x00052400000e0000 */
.L_x_7713:
        /* <DEDUP_REMOVED lines=13> */
.L_x_7669:
[----:B------:R-:W-:Y:S05]  /*f170*/  BSYNC B0 ;  /* 0x0000000000007941 */ /* 0x000fea0003800000 */
.L_x_7668:
        /* <DEDUP_REMOVED lines=23> */
.L_x_7721:
[----:B------:R-:W-:Y:S02]  /*f2f0*/  ULDC UR4, c[0x0][0xc10] ;  /* 0x0003040000047ab9 */ /* 0x000fe40000000800 */
[----:B------:R-:W-:-:S04]  /*f300*/  IMAD.U32 R5, RZ, RZ, UR4 ;  /* 0x00000004ff057e24 */ /* 0x000fc8000f8e00ff */
[----:B-1----:R-:W-:-:S04]  /*f310*/  IMAD R14, R14, R5, RZ ;  /* 0x000000050e0e7224 */ /* 0x002fc800078e02ff */
[----:B----4-:R-:W-:-:S05]  /*f320*/  IMAD.IADD R7, R7, 0x1, R14 ;  /* 0x0000000107077824 */ /* 0x010fca00078e020e */
[----:B---3--:R-:W-:-:S13]  /*f330*/  ISETP.GT.AND P0, PT, R7, R4, PT ;  /* 0x000000040700720c */ /* 0x008fda0003f04270 */
[----:B------:R-:W-:Y:S05]  /*f340*/  @P0 BRA `(.L_x_7671) ;  /* 0x0000000000b40947 */ /* 0x000fea0003800000 */
[----:B------:R-:W1:Y:S02]  /*f350*/  LDC R0, c[0x0][0xc14] ;  /* 0x00030500ff007b82 */ /* 0x000e640000000800 */
.L_x_7676:
        /* <DEDUP_REMOVED lines=14> */
.L_x_7674:
[----:B------:R-:W-:Y:S05]  /*f440*/  BSYNC B0 ;  /* 0x0000000000007941 */ /* 0x000fea0003800000 */
.L_x_7673:
        /* <DEDUP_REMOVED lines=23> */
.L_x_7729:
[----:B------:R-:W-:Y:S02]  /*f5c0*/  ULDC UR4, c[0x0][0xc10] ;  /* 0x0003040000047ab9 */ /* 0x000fe40000000800 */
[----:B------:R-:W-:-:S04]  /*f5d0*/  IMAD.U32 R5, RZ, RZ, UR4 ;  /* 0x00000004ff057e24 */ /* 0x000fc8000f8e00ff */
[----:B-1----:R-:W-:-:S04]  /*f5e0*/  IMAD R14, R14, R5, RZ ;  /* 0x000000050e0e7224 */ /* 0x002fc800078e02ff */
[----:B------:R-:W-:-:S05]  /*f5f0*/  IMAD.IADD R7, R14, 0x1, R7 ;  /* 0x000000010e077824 */ /* 0x000fca00078e0207 */
[----:B------:R-:W-:-:S13]  /*f600*/  ISETP.GT.AND P0, PT, R7, R4, PT ;  /* 0x000000040700720c */ /* 0x000fda0003f04270 */
[----:B------:R-:W-:Y:S05]  /*f610*/  @!P0 BRA `(.L_x_7676) ;  /* 0xfffffffc00508947 */ /* 0x000fea000383ffff */
.L_x_7671:
        /* <DEDUP_REMOVED lines=8> */
.L_x_7733:
[----:B------:R-:W-:Y:S01]  /*f6a0*/  ISETP.NE.AND P0, PT, R3, RZ, PT ;  /* 0x000000ff0300720c */ /* 0x000fe20003f05270 */
[----:B------:R-:W-:-:S12]  /*f6b0*/  IMAD.MOV.U32 R7, RZ, RZ, RZ ;  /* 0x000000ffff077224 */ /* 0x000fd800078e00ff */
[----:B------:R-:W-:Y:S05]  /*f6c0*/  @!P0 BRA `(.L_x_7678) ;  /* 0x0000000000108947 */ /* 0x000fea0003800000 */
[----:B------:R-:W-:Y:S01]  /*f6d0*/  UMOV UR4, 0xffffffff ;  /* 0xffffffff00047882 */ /* 0x000fe20000000000 */
[----:B------:R-:W-:Y:S02]  /*f6e0*/  VIADD R12, R6, 0xffffffff ;  /* 0xffffffff060c7836 */ /* 0x000fe40000000000 */
[----:B------:R-:W-:Y:S05]  /*f6f0*/  BRA.DIV UR4, `(.L_x_7679) ;  /* 0x0000001a043c7947 */ /* 0x000fea000b800000 */
[----:B------:R3:W4:Y:S02]  /*f700*/  SHFL.IDX PT, R7, R2, R12, 0x1f ;  /* 0x00001f0c02077589 */ /* 0x00072400000e0000 */
.L_x_7678:
        /* <DEDUP_REMOVED lines=67> */
.L_x_7672:
[----:B------:R-:W-:Y:S01]  /*fb40*/  UMOV UR4, URZ ;  /* 0x0000003f00047c82 */ /* 0x000fe20008000000 */
[----:B------:R-:W-:Y:S01]  /*fb50*/  UMOV UR5, URZ ;  /* 0x0000003f00057c82 */ /* 0x000fe20008000000 */
[----:B------:R-:W-:Y:S01]  /*fb60*/  ULDC UR6, c[0x0][0xc14] ;  /* 0x0003050000067ab9 */ /* 0x000fe20000000800 */
[----:B--2---:R-:W-:Y:S02]  /*fb70*/  IMAD.MOV.U32 R16, RZ, RZ, R4 ;  /* 0x000000ffff107224 */ /* 0x004fe400078e0004 */
[----:B------:R-:W-:Y:S02]  /*fb80*/  IMAD.U32 R17, RZ, RZ, UR4 ;  /* 0x00000004ff117e24 */ /* 0x000fe4000f8e00ff */
[----:B------:R-:W-:Y:S02]  /*fb90*/  IMAD.U32 R18, RZ, RZ, UR5 ;  /* 0x00000005ff127e24 */ /* 0x000fe4000f8e00ff */
[----:B------:R-:W-:-:S07]  /*fba0*/  IMAD.U32 R19, RZ, RZ, UR6 ;  /* 0x00000006ff137e24 */ /* 0x000fce000f8e00ff */
.L_x_7680:
        /* <DEDUP_REMOVED lines=12> */
.L_x_7615:
        /* <DEDUP_REMOVED lines=12> */
.L_x_7736:
[----:B------:R-:W-:Y:S05]  /*fd30*/  BSYNC B0 ;  /* 0x0000000000007941 */ /* 0x000fea0003800000 */
.L_x_7682:
[----:B------:R-:W-:-:S03]  /*fd40*/  UMOV UR4, 0xffffffff ;  /* 0xffffffff00047882 */ /* 0x000fc60000000000 */
[----:B------:R-:W-:Y:S05]  /*fd50*/  BRA.DIV UR4, `(.L_x_7684) ;  /* 0x0000001204e07947 */ /* 0x000fea000b800000 */
[----:B------:R-:W2:Y:S02]  /*fd60*/  S2R R2, SR_TID.X ;  /* 0x0000000000027919 */ /* 0x000ea40000002100 */
[----:B--2---:R-:W-:-:S04]  /*fd70*/  SHF.R.U32.HI R2, RZ, 0x5, R2 ;  /* 0x00000005ff027819 */ /* 0x004fc80000011602 */
[----:B------:R-:W-:-:S05]  /*fd80*/  LOP3.LUT R2, R2, 0x3, RZ, 0xc0, !PT ;  /* 0x0000000302027812 */ /* 0x000fca00078ec0ff */
[----:B------:R2:W3:Y:S02]  /*fd90*/  SHFL.IDX PT, R14, R2, RZ, 0x1f ;  /* 0x00001fff020e7589 */ /* 0x0004e400000e0000 */
.L_x_7739:
[----:B---3--:R-:W-:Y:S01]  /*fda0*/  ISETP.NE.AND P0, PT, R14, RZ, PT ;  /* 0x000000ff0e00720c */ /* 0x008fe20003f05270 */
[----:B------:R-:W-:-:S12]  /*fdb0*/  BSSY B0, `(.L_x_7685) ;  /* 0x0000027000007945 */ /* 0x000fd80003800000 */
[----:B------:R-:W-:Y:S05]  /*fdc0*/  @P0 BRA `(.L_x_7686) ;  /* 0x0000000000940947 */ /* 0x000fea0003800000 */
[----:B------:R-:W-:-:S03]  /*fdd0*/  UMOV UR4, 0xffffffff ;  /* 0xffffffff00047882 */ /* 0x000fc60000000000 */
[----:B------:R-:W-:Y:S05]  /*fde0*/  BRA.DIV UR4, `(.L_x_7687) ;  /* 0x0000001204f07947 */ /* 0x000fea000b800000 */
[----:B------:R-:W-:-:S13]  /*fdf0*/  ELECT P6, URZ, PT ;  /* 0x00000000003f782f */ /* 0x000fda00038c0000 */
.L_x_7742:
[----:B------:R-:W-:Y:S05]  /*fe00*/  @!P6 BRA `(.L_x_7686) ;  /* 0x000000000084e947 */ /* 0x000fea0003800000 */
[----:B------:R-:W-:-:S06]  /*fe10*/  ULOP3.LUT UR4, UR36, 0x2, URZ, 0xfc, !UPT ;  /* 0x0000000224047892 */ /* 0x000fcc000f8efc3f */
[----:B--2---:R-:W-:-:S05]  /*fe20*/  IMAD.U32 R2, RZ, RZ, UR4 ;  /* 0x00000004ff027e24 */ /* 0x004fca000f8e00ff */
[----:B------:R-:W-:-:S13]  /*fe30*/  ISETP.NE.AND P2, PT, R2, 0x3, PT ;  /* 0x000000030200780c */ /* 0x000fda0003f45270 */
[----:B------:R-:W-:Y:S05]  /*fe40*/  @!P2 BRA `(.L_x_7688) ;  /* 0x000000000004a947 */ /* 0x000fea0003800000 */
[----:B------:R-:W-:Y:S01]  /*fe50*/  BPT.TRAP 0x1 ;  /* 0x000000040000795c */ /* 0x000fe20000300000 */
.L_x_7688:
        /* <DEDUP_REMOVED lines=14> */
.L_x_7743:
[----:B------:R-:W2:Y:S02]  /*ff40*/  SYNCS.PHASECHK.TRANS64.TRYWAIT P0, [R7+URZ], R2 ;  /* 0x00000002070075a7 */ /* 0x000ea4000800017f */
[----:B--2---:R-:W-:Y:S05]  /*ff50*/  @!P0 BRA `(.L_x_7690) ;  /* 0x0000001000c88947 */ /* 0x004fea0003800000 */
.L_x_7744:
[----:B------:R-:W-:Y:S05]  /*ff60*/  @!P2 BRA `(.L_x_7691) ;  /* 0x000000000004a947 */ /* 0x000fea0003800000 */
[----:B------:R-:W-:Y:S01]  /*ff70*/  BPT.TRAP 0x1 ;  /* 0x000000040000795c */ /* 0x000fe20000300000 */
.L_x_7691:
[----:B------:R-:W3:Y:S01]  /*ff80*/  LDL.LU R4, [R1] ;  /* 0x0000000001047983 */ /* 0x000ee20000300800 */
[----:B------:R-:W-:-:S04]  /*ff90*/  VIADD R0, R0, 0x28860 ;  /* 0x0002886000007836 */ /* 0x000fc80000000000 */
[----:B---3--:R-:W-:-:S04]  /*ffa0*/  IMAD R4, R4, 0x8, R0 ;  /* 0x0000000804047824 */ /* 0x008fc800078e0200 */
[----:B------:R-:W3:Y:S02]  /*ffb0*/  SYNCS.PHASECHK.TRANS64.TRYWAIT P0, [R4+URZ], R5 ;  /* 0x00000005040075a7 */ /* 0x000ee4000800017f */
[----:B---3--:R-:W-:Y:S05]  /*ffc0*/  @!P0 BRA `(.L_x_7692) ;  /* 0x0000001000c08947 */ /* 0x008fea0003800000 */
.L_x_7745:
[----:B------:R-:W-:-:S07]  /*ffd0*/  IMAD R3, R3, 0x8, R0 ;  /* 0x0000000803037824 */ /* 0x000fce00078e0200 */
.L_x_7693:
[----:B----4-:R4:W0:Y:S02]  /*ffe0*/  SYNCS.PHASECHK.TRANS64.TRYWAIT P0, [R3+URZ], R2 ;  /* 0x00000002030075a7 */ /* 0x010824000800017f */
[----:B0-----:R-:W-:Y:S05]  /*fff0*/  @!P0 NANOSLEEP.SYNCS 0x989680 ;  /* 0x009896800000895d */ /* 0x001fea0003900000 */
[----:B------:R-:W0:Y:S02]  /*10000*/  @!P0 SYNCS.PHASECHK.TRANS64 P0, [R3+URZ], R2 ;  /* 0x00000002030085a7 */ /* 0x000e24000800007f */
[----:B0-----:R-:W-:Y:S05]  /*10010*/  @!P0 BRA `(.L_x_7693) ;  /* 0xfffffffc00f08947 */ /* 0x001fea000383ffff */
.L_x_7686:
[----:B------:R-:W-:Y:S05]  /*10020*/  BSYNC B0 ;  /* 0x0000000000007941 */ /* 0x000fea0003800000 */
.L_x_7685:
[----:B------:R-:W-:Y:S05]  /*10030*/  EXIT ;  /* 0x000000000000794d */ /* 0x000fea0003800000 */
.L_x_7559:
[----:B0-----:R-:W-:-:S04]  /*10040*/  IMAD.U32 R3, RZ, RZ, UR41 ;  /* 0x00000029ff037e24 */ /* 0x001fc8000f8e00ff */
[----:B------:R0:W1:Y:S03]  /*10050*/  SYNCS.PHASECHK.TRANS64.TRYWAIT P1, [R3+URZ+0x28800], R0 ;  /* 0x02880000030075a7 */ /* 0x000066000802017f */
[----:B-1----:R-:W-:Y:S05]  /*10060*/  @!P1 NANOSLEEP.SYNCS 0x989680 ;  /* 0x009896800000995d */ /* 0x002fea0003900000 */
[----:B------:R-:W1:Y:S02]  /*10070*/  @!P1 SYNCS.PHASECHK.TRANS64 P1, [R3+URZ+0x28800], R0 ;  /* 0x02880000030095a7 */ /* 0x000e64000802007f */
[----:B-1----:R-:W-:Y:S05]  /*10080*/  @!P1 BRA `(.L_x_7559) ;  /* 0xfffffffc00ec9947 */ /* 0x002fea000383ffff */
[----:B------:R-:W-:Y:S05]  /*10090*/  BRA `(.L_x_7694) ;  /* 0xffffff1400d47947 */ /* 0x000fea000383ffff */
.L_x_7563:
[----:B-1----:R1:W2:Y:S02]  /*100a0*/  SYNCS.PHASECHK.TRANS64.TRYWAIT P2, [R3+URZ+0x28830], R0 ;  /* 0x02883000030075a7 */ /* 0x0022a4000804017f */
[----:B--2---:R-:W-:Y:S05]  /*100b0*/  @!P2 NANOSLEEP.SYNCS 0x989680 ;  /* 0x009896800000a95d */ /* 0x004fea0003900000 */
[----:B------:R-:W2:Y:S02]  /*100c0*/  @!P2 SYNCS.PHASECHK.TRANS64 P2, [R3+URZ+0x28830], R0 ;  /* 0x028830000300a5a7 */ /* 0x000ea4000804007f */
[----:B--2---:R-:W-:Y:S05]  /*100d0*/  @!P2 BRA `(.L_x_7563) ;  /* 0xfffffffc00f0a947 */ /* 0x004fea000383ffff */
[----:B------:R-:W-:Y:S05]  /*100e0*/  BRA `(.L_x_7562) ;  /* 0xffffff1400fc7947 */ /* 0x000fea000383ffff */
.L_x_7568:
[----:B-1----:R-:W-:-:S04]  /*100f0*/  IMAD.U32 R5, RZ, RZ, UR6 ;  /* 0x00000006ff057e24 */ /* 0x002fc8000f8e00ff */
[----:B------:R1:W2:Y:S03]  /*10100*/  SYNCS.PHASECHK.TRANS64.TRYWAIT P2, [R5+URZ+0x28830], R0 ;  /* 0x02883000050075a7 */ /* 0x0002a6000804017f */
[----:B--2---:R-:W-:Y:S05]  /*10110*/  @!P2 NANOSLEEP.SYNCS 0x989680 ;  /* 0x009896800000a95d */ /* 0x004fea0003900000 */
[----:B------:R-:W2:Y:S02]  /*10120*/  @!P2 SYNCS.PHASECHK.TRANS64 P2, [R5+URZ+0x28830], R0 ;  /* 0x028830000500a5a7 */ /* 0x000ea4000804007f */
[----:B--2---:R-:W-:Y:S05]  /*10130*/  @!P2 BRA `(.L_x_7568) ;  /* 0xfffffffc00eca947 */ /* 0x004fea000383ffff */
[----:B------:R-:W-:Y:S05]  /*10140*/  BRA `(.L_x_7565) ;  /* 0xffffff3c00c87947 */ /* 0x000fea000383ffff */
.L_x_7572:
[----:B-1----:R-:W-:-:S04]  /*10150*/  IMAD.U32 R5, RZ, RZ, UR6 ;  /* 0x00000006ff057e24 */ /* 0x002fc8000f8e00ff */
[----:B------:R1:W2:Y:S03]  /*10160*/  SYNCS.PHASECHK.TRANS64.TRYWAIT P2, [R5+URZ+0x28850], R0 ;  /* 0x02885000050075a7 */ /* 0x0002a6000804017f */
[----:B--2---:R-:W-:Y:S05]  /*10170*/  @!P2 NANOSLEEP.SYNCS 0x989680 ;  /* 0x009896800000a95d */ /* 0x004fea0003900000 */
[----:B------:R-:W2:Y:S02]  /*10180*/  @!P2 SYNCS.PHASECHK.TRANS64 P2, [R5+URZ+0x28850], R0 ;  /* 0x028850000500a5a7 */ /* 0x000ea4000804007f */
[----:B--2---:R-:W-:Y:S05]  /*10190*/  @!P2 BRA `(.L_x_7572) ;  /* 0xfffffffc00eca947 */ /* 0x004fea000383ffff */
[----:B------:R-:W-:Y:S05]  /*101a0*/  BRA `(.L_x_7569) ;  /* 0xffffff4000887947 */ /* 0x000fea000383ffff */
.L_x_7578:
[----:B-1----:R-:W-:-:S04]  /*101b0*/  IMAD.U32 R5, RZ, RZ, UR6 ;  /* 0x00000006ff057e24 */ /* 0x002fc8000f8e00ff */
[----:B------:R1:W2:Y:S03]  /*101c0*/  SYNCS.PHASECHK.TRANS64.TRYWAIT P2, [R5+URZ+0x28830], R0 ;  /* 0x02883000050075a7 */ /* 0x0002a6000804017f */
[----:B--2---:R-:W-:Y:S05]  /*101d0*/  @!P2 NANOSLEEP.SYNCS 0x989680 ;  /* 0x009896800000a95d */ /* 0x004fea0003900000 */
[----:B------:R-:W2:Y:S02]  /*101e0*/  @!P2 SYNCS.PHASECHK.TRANS64 P2, [R5+URZ+0x28830], R0 ;  /* 0x028830000500a5a7 */ /* 0x000ea4000804007f */
[----:B--2---:R-:W-:Y:S05]  /*101f0*/  @!P2 BRA `(.L_x_7578) ;  /* 0xfffffffc00eca947 */ /* 0x004fea000383ffff */
[----:B------:R-:W-:Y:S05]  /*10200*/  BRA `(.L_x_7575) ;  /* 0xffffff6400d07947 */ /* 0x000fea000383ffff */
.L_x_7582:
[----:B-1----:R-:W-:-:S04]  /*10210*/  IMAD.U32 R5, RZ, RZ, UR6 ;  /* 0x00000006ff057e24 */ /* 0x002fc8000f8e00ff */
[----:B------:R1:W2:Y:S03]  /*10220*/  SYNCS.PHASECHK.TRANS64.TRYWAIT P2, [R5+URZ+0x28850], R0 ;  /* 0x02885000050075a7 */ /* 0x0002a6000804017f */
[----:B--2---:R-:W-:Y:S05]  /*10230*/  @!P2 NANOSLEEP.SYNCS 0x989680 ;  /* 0x009896800000a95d */ /* 0x004fea0003900000 */
[----:B------:R-:W2:Y:S02]  /*10240*/  @!P2 SYNCS.PHASECHK.TRANS64 P2, [R5+URZ+0x28850], R0 ;  /* 0x028850000500a5a7 */ /* 0x000ea4000804007f */
[----:B--2---:R-:W-:Y:S05]  /*10250*/  @!P2 BRA `(.L_x_7582) ;  /* 0xfffffffc00eca947 */ /* 0x004fea000383ffff */
[----:B------:R-:W-:Y:S05]  /*10260*/  BRA `(.L_x_7579) ;  /* 0xffffff6800907947 */ /* 0x000fea000383ffff */
.L_x_7587:
[----:B-1----:R-:W-:-:S04]  /*10270*/  IMAD.U32 R7, RZ, RZ, UR5 ;  /* 0x00000005ff077e24 */ /* 0x002fc8000f8e00ff */
[----:B------:R1:W2:Y:S03]  /*10280*/  SYNCS.PHASECHK.TRANS64.TRYWAIT P0, [R7+URZ+0x28850], R6 ;  /* 0x02885006070075a7 */ /* 0x0002a6000800017f */
[----:B--2---:R-:W-:Y:S05]  /*10290*/  @!P0 NANOSLEEP.SYNCS 0x989680 ;  /* 0x009896800000895d */ /* 0x004fea0003900000 */
[----:B------:R-:W2:Y:S02]  /*102a0*/  @!P0 SYNCS.PHASECHK.TRANS64 P0, [R7+URZ+0x28850], R6 ;  /* 0x02885006070085a7 */ /* 0x000ea4000800007f */
[----:B--2---:R-:W-:Y:S05]  /*102b0*/  @!P0 BRA `(.L_x_7587) ;  /* 0xfffffffc00ec8947 */ /* 0x004fea000383ffff */
[----:B------:R-:W-:Y:S05]  /*102c0*/  BRA `(.L_x_7586) ;  /* 0xffffff8400707947 */ /* 0x000fea000383ffff */
.L_x_7627:
        /* <DEDUP_REMOVED lines=11> */
.L_x_7696:
[----:B------:R-:W-:Y:S05]  /*10380*/  BSYNC B0 ;  /* 0x0000000000007941 */ /* 0x000fea0003800000 */
.L_x_7695:
[----:B------:R-:W-:Y:S05]  /*10390*/  BRA `(.L_x_7697) ;  /* 0xffffffc800187947 */ /* 0x000fea000383ffff */
.L_x_7628:
[----:B------:R-:W-:Y:S01]  /*103a0*/  BSSY B0, `(.L_x_7698) ;  /* 0x0000006000007945 */ /* 0x000fe20003800000 */
[----:B------:R-:W-:-:S07]  /*103b0*/  IMAD.MOV.U32 R15, RZ, RZ, -0x1 ;  /* 0xffffffffff0f7424 */ /* 0x000fce00078e00ff */
[----:B------:R-:W-:Y:S05]  /*103c0*/  WARPSYNC.COLLECTIVE R15, `(.L_x_7699) ;  /* 0x000000000f0c7348 */ /* 0x000fea0003c00000 */
[----:B------:R-:W-:Y:S02]  /*103d0*/  ELECT P6, UR62, PT ;  /* 0x00000000003e782f */ /* 0x000fe400038c0000 */
[----:B------:R-:W-:Y:S01]  /*103e0*/  MOV R14, UR62 ;  /* 0x0000003e000e7c02 */ /* 0x000fe20008000f00 */
[----:B------:R-:W-:Y:S10]  /*103f0*/  ENDCOLLECTIVE ;  /* 0x000000000000791b */ /* 0x000ff40003800000 */
.L_x_7699:
[----:B------:R-:W-:Y:S05]  /*10400*/  BSYNC B0 ;  /* 0x0000000000007941 */ /* 0x000fea0003800000 */
.L_x_7698:
[----:B------:R-:W-:Y:S05]  /*10410*/  BRA `(.L_x_7700) ;  /* 0xffffffc800087947 */ /* 0x000fea000383ffff */
.L_x_7631:
[----:B0-----:R0:W1:Y:S02]  /*10420*/  SYNCS.PHASECHK.TRANS64.TRYWAIT P0, [R8+URZ+0x28840], R9 ;  /* 0x02884009080075a7 */ /* 0x001064000800017f */
[----:B-1----:R-:W-:Y:S05]  /*10430*/  @!P0 NANOSLEEP.SYNCS 0x989680 ;  /* 0x009896800000895d */ /* 0x002fea0003900000 */
[----:B------:R-:W1:Y:S02]  /*10440*/  @!P0 SYNCS.PHASECHK.TRANS64 P0, [R8+URZ+0x28840], R9 ;  /* 0x02884009080085a7 */ /* 0x000e64000800007f */
[----:B-1----:R-:W-:Y:S05]  /*10450*/  @!P0 BRA `(.L_x_7631) ;  /* 0xfffffffc00f08947 */ /* 0x002fea000383ffff */
[----:B------:R-:W-:Y:S05]  /*10460*/  BRA `(.L_x_7701) ;  /* 0xffffffc800707947 */ /* 0x000fea000383ffff */
.L_x_7634:
        /* <DEDUP_REMOVED lines=8> */
.L_x_7642:
[----:B0-----:R0:W1:Y:S02]  /*104f0*/  SYNCS.PHASECHK.TRANS64.TRYWAIT P0, [R2+URZ+0x28840], R3 ;  /* 0x02884003020075a7 */ /* 0x001064000800017f */
[----:B-1----:R-:W-:Y:S05]  /*10500*/  @!P0 NANOSLEEP.SYNCS 0x989680 ;  /* 0x009896800000895d */ /* 0x002fea0003900000 */
[----:B------:R-:W1:Y:S02]  /*10510*/  @!P0 SYNCS.PHASECHK.TRANS64 P0, [R2+URZ+0x28840], R3 ;  /* 0x02884003020085a7 */ /* 0x000e64000800007f */
[----:B-1----:R-:W-:Y:S05]  /*10520*/  @!P0 BRA `(.L_x_7642) ;  /* 0xfffffffc00f08947 */ /* 0x002fea000383ffff */
[----:B------:R-:W-:Y:S05]  /*10530*/  BRA `(.L_x_7703) ;  /* 0xffffffd000387947 */ /* 0x000fea000383ffff */
.L_x_7644:
[----:B0-----:R0:W1:Y:S02]  /*10540*/  SYNCS.PHASECHK.TRANS64.TRYWAIT P0, [R2+URZ+0x60], R3 ;  /* 0x00006003020075a7 */ /* 0x001064000800017f */
[----:B-1----:R-:W-:Y:S05]  /*10550*/  @!P0 NANOSLEEP.SYNCS 0x989680 ;  /* 0x009896800000895d */ /* 0x002fea0003900000 */
[----:B------:R-:W1:Y:S02]  /*10560*/  @!P0 SYNCS.PHASECHK.TRANS64 P0, [R2+URZ+0x60], R3 ;  /* 0x00006003020085a7 */ /* 0x000e64000800007f */
[----:B-1----:R-:W-:Y:S05]  /*10570*/  @!P0 BRA `(.L_x_7644) ;  /* 0xfffffffc00f08947 */ /* 0x002fea000383ffff */
[----:B------:R-:W-:Y:S05]  /*10580*/  BRA `(.L_x_7704) ;  /* 0xffffffd000d47947 */ /* 0x000fea000383ffff */
.L_x_7649:
[----:B-1----:R1:W2:Y:S02]  /*10590*/  SYNCS.PHASECHK.TRANS64.TRYWAIT P0, [R2+URZ+0x28840], R3 ;  /* 0x02884003020075a7 */ /* 0x0022a4000800017f */
[----:B--2---:R-:W-:Y:S05]  /*105a0*/  @!P0 NANOSLEEP.SYNCS 0x989680 ;  /* 0x009896800000895d */ /* 0x004fea0003900000 */
[----:B------:R-:W2:Y:S02]  /*105b0*/  @!P0 SYNCS.PHASECHK.TRANS64 P0, [R2+URZ+0x28840], R3 ;  /* 0x02884003020085a7 */ /* 0x000ea4000800007f */
[----:B--2---:R-:W-:Y:S05]  /*105c0*/  @!P0 BRA `(.L_x_7649) ;  /* 0xfffffffc00f08947 */ /* 0x004fea000383ffff */
[----:B------:R-:W-:Y:S05]  /*105d0*/  BRA `(.L_x_7705) ;  /* 0xffffffd800307947 */ /* 0x000fea000383ffff */
.L_x_7651:
[----:B0-----:R0:W1:Y:S02]  /*105e0*/  SYNCS.PHASECHK.TRANS64.TRYWAIT P1, [R2+URZ+0x60], R3 ;  /* 0x00006003020075a7 */ /* 0x001064000802017f */
[----:B-1----:R-:W-:Y:S05]  /*105f0*/  @!P1 NANOSLEEP.SYNCS 0x989680 ;  /* 0x009896800000995d */ /* 0x002fea0003900000 */
[----:B------:R-:W1:Y:S02]  /*10600*/  @!P1 SYNCS.PHASECHK.TRANS64 P1, [R2+URZ+0x60], R3 ;  /* 0x00006003020095a7 */ /* 0x000e64000802007f */
[----:B-1----:R-:W-:Y:S05]  /*10610*/  @!P1 BRA `(.L_x_7651) ;  /* 0xfffffffc00f09947 */ /* 0x002fea000383ffff */
[----:B------:R-:W-:Y:S05]  /*10620*/  BRA `(.L_x_7706) ;  /* 0xffffffd800cc7947 */ /* 0x000fea000383ffff */
.L_x_7656:
[----:B--2---:R2:W3:Y:S02]  /*10630*/  SYNCS.PHASECHK.TRANS64.TRYWAIT P0, [R2+URZ+0x28840], R3 ;  /* 0x02884003020075a7 */ /* 0x0044e4000800017f */
[----:B---3--:R-:W-:Y:S05]  /*10640*/  @!P0 NANOSLEEP.SYNCS 0x989680 ;  /* 0x009896800000895d */ /* 0x008fea0003900000 */
[----:B------:R-:W3:Y:S02]  /*10650*/  @!P0 SYNCS.PHASECHK.TRANS64 P0, [R2+URZ+0x28840], R3 ;  /* 0x02884003020085a7 */ /* 0x000ee4000800007f */
[----:B---3--:R-:W-:Y:S05]  /*10660*/  @!P0 BRA `(.L_x_7656) ;  /* 0xfffffffc00f08947 */ /* 0x008fea000383ffff */
[----:B------:R-:W-:Y:S05]  /*10670*/  BRA `(.L_x_7707) ;  /* 0xffffffdc00e87947 */ /* 0x000fea000383ffff */
.L_x_7658:
[----:B0-----:R0:W1:Y:S02]  /*10680*/  SYNCS.PHASECHK.TRANS64.TRYWAIT P1, [R2+URZ+0x60], R9 ;  /* 0x00006009020075a7 */ /* 0x001064000802017f */
[----:B-1----:R-:W-:Y:S05]  /*10690*/  @!P1 NANOSLEEP.SYNCS 0x989680 ;  /* 0x009896800000995d */ /* 0x002fea0003900000 */
[----:B------:R-:W1:Y:S02]  /*106a0*/  @!P1 SYNCS.PHASECHK.TRANS64 P1, [R2+URZ+0x60], R9 ;  /* 0x00006009020095a7 */ /* 0x000e64000802007f */
[----:B-1----:R-:W-:Y:S05]  /*106b0*/  @!P1 BRA `(.L_x_7658) ;  /* 0xfffffffc00f09947 */ /* 0x002fea000383ffff */
[----:B------:R-:W-:Y:S05]  /*106c0*/  BRA `(.L_x_7708) ;  /* 0xffffffe000847947 */ /* 0x000fea000383ffff */
.L_x_7665:
[----:B-1----:R1:W2:Y:S02]  /*106d0*/  SYNCS.PHASECHK.TRANS64.TRYWAIT P0, [R3+URZ+0x28860], R2 ;  /* 0x02886002030075a7 */ /* 0x0022a4000800017f */
[----:B--2---:R-:W-:Y:S05]  /*106e0*/  @!P0 NANOSLEEP.SYNCS 0x989680 ;  /* 0x009896800000895d */ /* 0x004fea0003900000 */
[----:B------:R-:W2:Y:S02]  /*106f0*/  @!P0 SYNCS.PHASECHK.TRANS64 P0, [R3+URZ+0x28860], R2 ;  /* 0x02886002030085a7 */ /* 0x000ea4000800007f */
[----:B--2---:R-:W-:Y:S05]  /*10700*/  @!P0 BRA `(.L_x_7665) ;  /* 0xfffffffc00f08947 */ /* 0x004fea000383ffff */
[----:B------:R-:W-:Y:S05]  /*10710*/  BRA `(.L_x_7709) ;  /* 0xffffffe4008c7947 */ /* 0x000fea000383ffff */
.L_x_7667:
        /* <DEDUP_REMOVED lines=8> */
.L_x_7711:
[----:B------:R-:W-:Y:S05]  /*107a0*/  BSYNC B0 ;  /* 0x0000000000007941 */ /* 0x000fea0003800000 */
.L_x_7710:
        /* <DEDUP_REMOVED lines=8> */
.L_x_7712:
[----:B------:R-:W-:Y:S01]  /*10830*/  IMAD.MOV.U32 R7, RZ, RZ, R14 ;  /* 0x000000ffff077224 */ /* 0x000fe200078e000e */
[----:B------:R-:W-:Y:S06]  /*10840*/  BRA `(.L_x_7713) ;  /* 0xffffffe800147947 */ /* 0x000fec000383ffff */
.L_x_7670:
        /* <DEDUP_REMOVED lines=8> */
.L_x_7715:
[----:B------:R-:W-:Y:S05]  /*108d0*/  BSYNC B0 ;  /* 0x0000000000007941 */ /* 0x000fea0003800000 */
.L_x_7714:
        /* <DEDUP_REMOVED lines=10> */
.L_x_7716:
        /* <DEDUP_REMOVED lines=8> */
.L_x_7717:
        /* <DEDUP_REMOVED lines=8> */
.L_x_7718:
        /* <DEDUP_REMOVED lines=8> */
.L_x_7719:
        /* <DEDUP_REMOVED lines=8> */
.L_x_7720:
[----:B------:R-:W-:Y:S05]  /*10b80*/  BRA `(.L_x_7721) ;  /* 0xffffffe400d87947 */ /* 0x000fea000383ffff */
.L_x_7675:
        /* <DEDUP_REMOVED lines=8> */
.L_x_7723:
[----:B------:R-:W-:Y:S05]  /*10c10*/  BSYNC B0 ;  /* 0x0000000000007941 */ /* 0x000fea0003800000 */
.L_x_7722:
        /* <DEDUP_REMOVED lines=10> */
.L_x_7724:
        /* <DEDUP_REMOVED lines=8> */
.L_x_7725:
        /* <DEDUP_REMOVED lines=8> */
.L_x_7726:
        /* <DEDUP_REMOVED lines=8> */
.L_x_7727:
        /* <DEDUP_REMOVED lines=8> */
.L_x_7728:
[----:B------:R-:W-:Y:S05]  /*10ec0*/  BRA `(.L_x_7729) ;  /* 0xffffffe400bc7947 */ /* 0x000fea000383ffff */
.L_x_7677:
[----:B------:R-:W-:Y:S01]  /*10ed0*/  BSSY B0, `(.L_x_7730) ;  /* 0x0000006000007945 */ /* 0x000fe20003800000 */
[----:B------:R-:W-:Y:S01]  /*10ee0*/  PLOP3.LUT P6, PT, P6, PT, PT, 0x8, 0x0 ;  /* 0x000000000000781c */ /* 0x000fe200037ce170 */
[----:B------:R-:W-:-:S12]  /*10ef0*/  IMAD.MOV.U32 R15, RZ, RZ, -0x1 ;  /* 0xffffffffff0f7424 */ /* 0x000fd800078e00ff */
[----:B0-----:R-:W-:Y:S05]  /*10f00*/  WARPSYNC.COLLECTIVE R15, `(.L_x_7731) ;  /* 0x000000000f087348 */ /* 0x001fea0003c00000 */
[----:B------:R-:W-:Y:S01]  /*10f10*/  VOTE.ANY R14, PT, P6 ;  /* 0x00000000000e7806 */ /* 0x000fe200030e0100 */
[----:B0-----:R-:W-:Y:S06]  /*10f20*/  ENDCOLLECTIVE ;  /* 0x000000000000791b */ /* 0x001fec0003800000 */
.L_x_7731:
[----:B------:R-:W-:Y:S05]  /*10f30*/  BSYNC B0 ;  /* 0x0000000000007941 */ /* 0x000fea0003800000 */
.L_x_7730:
        /* <DEDUP_REMOVED lines=9> */
.L_x_7732:
[----:B------:R-:W-:Y:S01]  /*10fd0*/  IMAD.MOV.U32 R17, RZ, RZ, R14 ;  /* 0x000000ffff117224 */ /* 0x000fe200078e000e */
[----:B------:R-:W-:Y:S06]  /*10fe0*/  BRA `(.L_x_7733) ;  /* 0xffffffe400ac7947 */ /* 0x000fec000383ffff */
.L_x_7679:
[----:B------:R-:W-:Y:S01]  /*10ff0*/  BSSY B0, `(.L_x_7734) ;  /* 0x0000007000007945 */ /* 0x000fe20003800000 */
[----:B------:R-:W-:Y:S02]  /*11000*/  IMAD.MOV.U32 R13, RZ, RZ, R2 ;  /* 0x000000ffff0d7224 */ /* 0x000fe400078e0002 */
[----:B------:R-:W-:Y:S02]  /*11010*/  IMAD.MOV.U32 R11, RZ, RZ, 0x1f ;  /* 0x0000001fff0b7424 */ /* 0x000fe400078e00ff */
[----:B------:R-:W-:-:S07]  /*11020*/  IMAD.MOV.U32 R15, RZ, RZ, -0x1 ;  /* 0xffffffffff0f7424 */ /* 0x000fce00078e00ff */
[----:B012---:R-:W-:Y:S05]  /*11030*/  WARPSYNC.COLLECTIVE R15, `(.L_x_7735) ;  /* 0x000000000f087348 */ /* 0x007fea0003c00000 */
[----:B------:R3:W4:Y:S02]  /*11040*/  SHFL.IDX P6, R14, R13, R12, R11 ;  /* 0x0000000c0d0e7389 */ /* 0x00072400000c000b */
[----:B01234-:R-:W-:Y:S01]  /*11050*/  ENDCOLLECTIVE ;  /* 0x000000000000791b */ /* 0x01ffe20003800000 */
.L_x_7735:
[----:B------:R-:W-:Y:S05]  /*11060*/  BSYNC B0 ;  /* 0x0000000000007941 */ /* 0x000fea0003800000 */
.L_x_7734:
[----:B------:R-:W-:Y:S01]  /*11070*/  IMAD.MOV.U32 R7, RZ, RZ, R14 ;  /* 0x000000ffff077224 */ /* 0x000fe200078e000e */
[----:B------:R-:W-:Y:S06]  /*11080*/  BRA `(.L_x_7678) ;  /* 0xffffffe400a07947 */ /* 0x000fec000383ffff */
.L_x_7683:
[----:B-1----:R1:W2:Y:S02]  /*11090*/  SYNCS.PHASECHK.TRANS64.TRYWAIT P0, [R0+URZ+0x28820], R3 ;  /* 0x02882003000075a7 */ /* 0x0022a4000800017f */
[----:B--2---:R-:W-:Y:S05]  /*110a0*/  @!P0 NANOSLEEP.SYNCS 0x989680 ;  /* 0x009896800000895d */ /* 0x004fea0003900000 */
[----:B------:R-:W2:Y:S02]  /*110b0*/  @!P0 SYNCS.PHASECHK.TRANS64 P0, [R0+URZ+0x28820], R3 ;  /* 0x02882003000085a7 */ /* 0x000ea4000800007f */
[----:B--2---:R-:W-:Y:S05]  /*110c0*/  @!P0 BRA `(.L_x_7683) ;  /* 0xfffffffc00f08947 */ /* 0x004fea000383ffff */
[----:B------:R-:W-:Y:S05]  /*110d0*/  BRA `(.L_x_7736) ;  /* 0xffffffec00147947 */ /* 0x000fea000383ffff */
.L_x_7684:
        /* <DEDUP_REMOVED lines=11> */
.L_x_7738:
[----:B------:R-:W-:Y:S05]  /*11190*/  BSYNC B0 ;  /* 0x0000000000007941 */ /* 0x000fea0003800000 */
.L_x_7737:
[----:B------:R-:W-:Y:S05]  /*111a0*/  BRA `(.L_x_7739) ;  /* 0xffffffe800fc7947 */ /* 0x000fea000383ffff */
.L_x_7687:
[----:B------:R-:W-:Y:S01]  /*111b0*/  BSSY B1, `(.L_x_7740) ;  /* 0x0000006000017945 */ /* 0x000fe20003800000 */
[----:B------:R-:W-:-:S07]  /*111c0*/  IMAD.MOV.U32 R15, RZ, RZ, -0x1 ;  /* 0xffffffffff0f7424 */ /* 0x000fce00078e00ff */
[----:B012---:R-:W-:Y:S05]  /*111d0*/  WARPSYNC.COLLECTIVE R15, `(.L_x_7741) ;  /* 0x000000000f0c7348 */ /* 0x007fea0003c00000 */
[----:B------:R-:W-:Y:S02]  /*111e0*/  ELECT P6, UR62, PT ;  /* 0x00000000003e782f */ /* 0x000fe400038c0000 */
[----:B------:R-:W-:Y:S01]  /*111f0*/  MOV R14, UR62 ;  /* 0x0000003e000e7c02 */ /* 0x000fe20008000f00 */
[----:B012---:R-:W-:Y:S10]  /*11200*/  ENDCOLLECTIVE ;  /* 0x000000000000791b */ /* 0x007ff40003800000 */
.L_x_7741:
[----:B------:R-:W-:Y:S05]  /*11210*/  BSYNC B1 ;  /* 0x0000000000017941 */ /* 0x000fea0003800000 */
.L_x_7740:
[----:B------:R-:W-:Y:S05]  /*11220*/  BRA `(.L_x_7742) ;  /* 0xffffffe800f47947 */ /* 0x000fea000383ffff */
.L_x_7689:
[----:B-1----:R1:W2:Y:S02]  /*11230*/  SYNCS.PHASECHK.TRANS64.TRYWAIT P0, [R6+URZ], R5 ;  /* 0x00000005060075a7 */ /* 0x0022a4000800017f */
[----:B--2---:R-:W-:Y:S05]  /*11240*/  @!P0 NANOSLEEP.SYNCS 0x989680 ;  /* 0x009896800000895d */ /* 0x004fea0003900000 */
[----:B------:R-:W2:Y:S02]  /*11250*/  @!P0 SYNCS.PHASECHK.TRANS64 P0, [R6+URZ], R5 ;  /* 0x00000005060085a7 */ /* 0x000ea4000800007f */
[----:B--2---:R-:W-:Y:S05]  /*11260*/  @!P0 BRA `(.L_x_7689) ;  /* 0xfffffffc00f08947 */ /* 0x004fea000383ffff */
[----:B------:R-:W-:Y:S05]  /*11270*/  BRA `(.L_x_7743) ;  /* 0xffffffec00307947 */ /* 0x000fea000383ffff */
.L_x_7690:
[----:B--2---:R2:W3:Y:S02]  /*11280*/  SYNCS.PHASECHK.TRANS64.TRYWAIT P0, [R7+URZ], R2 ;  /* 0x00000002070075a7 */ /* 0x0044e4000800017f */
[----:B---3--:R-:W-:Y:S05]  /*11290*/  @!P0 NANOSLEEP.SYNCS 0x989680 ;  /* 0x009896800000895d */ /* 0x008fea0003900000 */
[----:B------:R-:W3:Y:S02]  /*112a0*/  @!P0 SYNCS.PHASECHK.TRANS64 P0, [R7+URZ], R2 ;  /* 0x00000002070085a7 */ /* 0x000ee4000800007f */
[----:B---3--:R-:W-:Y:S05]  /*112b0*/  @!P0 BRA `(.L_x_7690) ;  /* 0xfffffffc00f08947 */ /* 0x008fea000383ffff */
[----:B------:R-:W-:Y:S05]  /*112c0*/  BRA `(.L_x_7744) ;  /* 0xffffffec00247947 */ /* 0x000fea000383ffff */
.L_x_7692:
[----:B---3--:R3:W4:Y:S02]  /*112d0*/  SYNCS.PHASECHK.TRANS64.TRYWAIT P0, [R4+URZ], R5 ;  /* 0x00000005040075a7 */ /* 0x008724000800017f */
[----:B----4-:R-:W-:Y:S05]  /*112e0*/  @!P0 NANOSLEEP.SYNCS 0x989680 ;  /* 0x009896800000895d */ /* 0x010fea0003900000 */
[----:B------:R-:W4:Y:S02]  /*112f0*/  @!P0 SYNCS.PHASECHK.TRANS64 P0, [R4+URZ], R5 ;  /* 0x00000005040085a7 */ /* 0x000f24000800007f */
[----:B----4-:R-:W-:Y:S05]  /*11300*/  @!P0 BRA `(.L_x_7692) ;  /* 0xfffffffc00f08947 */ /* 0x010fea000383ffff */
[----:B------:R-:W-:Y:S05]  /*11310*/  BRA `(.L_x_7745) ;  /* 0xffffffec002c7947 */ /* 0x000fea000383ffff */
.L_x_7746:
        /* <DEDUP_REMOVED lines=14> */
.L_x_12777:


//--------------------- .text._ZN7cutlass13device_kernelIN5flash11enable_sm90INS1_16FlashAttnFwdSm90INS1_25CollectiveMainloopFwdSm90ILi2EN4cute5tupleIJNS5_1CILi1EEES8_S8_EEENS6_IJNS7_ILi128EEESA_SA_EEELi128ENS_6half_tEfNS_4arch4Sm90ELb1ELb0ELb0ELb1ELb0ELb1ELb0ELb1ELb1ELb0ELb0ELb0EEENS1_21CollectiveEpilogueFwdISB_S9_SC_SE_Li256ELb1ELb0ELb0ELb0EEENS1_36VarlenDynamicPersistentTileSchedulerILi128ELi128ELi256ELi32ELb0ELb0ELb1ELb1ELb1ELb1EEEEEEEEEvNT_6ParamsE --------------------------
	.section	.text._ZN7cutlass13device_kernelIN5flash11enable_sm90INS1_16FlashAttnFwdSm90INS1_25CollectiveMainloopFwdSm90ILi2EN4cute5tupleIJNS5_1CILi1EEES8_S8_EEENS6_IJNS7_ILi128EEESA_SA_EEELi128ENS_6half_tEfNS_4arch4Sm90ELb1ELb0ELb0ELb1ELb0ELb1ELb0ELb1ELb1ELb0ELb0ELb0EEENS1_21CollectiveEpilogueFwdISB_S9_SC_SE_Li256ELb1ELb0ELb0ELb0EEENS1_36VarlenDynamicPersistentTileSchedulerILi128ELi128ELi256ELi32ELb0ELb0ELb1ELb1ELb1ELb1EEEEEEEEEvNT_6ParamsE,"ax",@progbits
	.align	128
.text._ZN7cutlass13device_kernelIN5flash11enable_sm90INS1_16FlashAttnFwdSm90INS1_25CollectiveMainloopFwdSm90ILi2EN4cute5tupleIJNS5_1CILi1EEES8_S8_EEENS6_IJNS7_ILi128EEESA_SA_EEELi128ENS_6half_tEfNS_4arch4Sm90ELb1ELb0ELb0ELb1ELb0ELb1ELb0ELb1ELb1ELb0ELb0ELb0EEENS1_21CollectiveEpilogueFwdISB_S9_SC_SE_Li256ELb1ELb0ELb0ELb0EEENS1_36VarlenDynamicPersistentTileSchedulerILi128ELi128ELi256ELi32ELb0ELb0ELb1ELb1ELb1ELb1EEEEEEEEEvNT_6ParamsE:
        .type           _ZN7cutlass13device_kernelIN5flash11enable_sm90INS1_16FlashAttnFwdSm90INS1_25CollectiveMainloopFwdSm90ILi2EN4cute5tupleIJNS5_1CILi1EEES8_S8_EEENS6_IJNS7_ILi128EEESA_SA_EEELi128ENS_6half_tEfNS_4arch4Sm90ELb1ELb0ELb0ELb1ELb0ELb1ELb0ELb1ELb1ELb0ELb0ELb0EEENS1_21CollectiveEpilogueFwdISB_S9_SC_SE_Li256ELb1ELb0ELb0ELb0EEENS1_36VarlenDynamicPersistentTileSchedulerILi128ELi128ELi256ELi32ELb0ELb0ELb1ELb1ELb1ELb1EEEEEEEEEvNT_6ParamsE,@function
        .size           _ZN7cutlass13device_kernelIN5flash11enable_sm90INS1_16FlashAttnFwdSm90INS1_25CollectiveMainloopFwdSm90ILi2EN4cute5tupleIJNS5_1CILi1EEES8_S8_EEENS6_IJNS7_ILi128EEESA_SA_EEELi128ENS_6half_tEfNS_4arch4Sm90ELb1ELb0ELb0ELb1ELb0ELb1ELb0ELb1ELb1ELb0ELb0ELb0EEENS1_21CollectiveEpilogueFwdISB_S9_SC_SE_Li256ELb1ELb0ELb0ELb0EEENS1_36VarlenDynamicPersistentTileSchedulerILi128ELi128ELi256ELi32ELb0ELb0ELb1ELb1ELb1ELb1EEEEEEEEEvNT_6ParamsE,(.L_x_12778 - _ZN7cutlass13device_kernelIN5flash11enable_sm90INS1_16FlashAttnFwdSm90INS1_25CollectiveMainloopFwdSm90ILi2EN4cute5tupleIJNS5_1CILi1EEES8_S8_EEENS6_IJNS7_ILi128EEESA_SA_EEELi128ENS_6half_tEfNS_4arch4Sm90ELb1ELb0ELb0ELb1ELb0ELb1ELb0ELb1ELb1ELb0ELb0ELb0EEENS1_21CollectiveEpilogueFwdISB_S9_SC_SE_Li256ELb1ELb0ELb0ELb0EEENS1_36VarlenDynamicPersistentTileSchedulerILi128ELi128ELi256ELi32ELb0ELb0ELb1ELb1ELb1ELb1EEEEEEEEEvNT_6ParamsE)
        .other          _ZN7cutlass13device_kernelIN5flash11enable_sm90INS1_16FlashAttnFwdSm90INS1_25CollectiveMainloopFwdSm90ILi2EN4cute5tupleIJNS5_1CILi1EEES8_S8_EEENS6_IJNS7_ILi128EEESA_SA_EEELi128ENS_6half_tEfNS_4arch4Sm90ELb1ELb0ELb0ELb1ELb0ELb1ELb0ELb1ELb1ELb0ELb0ELb0EEENS1_21CollectiveEpilogueFwdISB_S9_SC_SE_Li256ELb1ELb0ELb0ELb0EEENS1_36VarlenDynamicPersistentTileSchedulerILi128ELi128ELi256ELi32ELb0ELb0ELb1ELb1ELb1ELb1EEEEEEEEEvNT_6ParamsE,@"STO_CUDA_ENTRY STV_DEFAULT"
_ZN7cutlass13device_kernelIN5flash11enable_sm90INS1_16FlashAttnFwdSm90INS1_25CollectiveMainloopFwdSm90ILi2EN4cute5tupleIJNS5_1CILi1EEES8_S8_EEENS6_IJNS7_ILi128EEESA_SA_EEELi128ENS_6half_tEfNS_4arch4Sm90ELb1ELb0ELb0ELb1ELb0ELb1ELb0ELb1ELb1ELb0ELb0ELb0EEENS1_21CollectiveEpilogueFwdISB_S9_SC_SE_Li256ELb1ELb0ELb0ELb0EEENS1_36VarlenDynamicPersistentTileSchedulerILi128ELi128ELi256ELi32ELb0ELb0ELb1ELb1ELb1ELb1EEEEEEEEEvNT_6ParamsE:
        /* <DEDUP_REMOVED lines=26> */
.L_x_7748:
[----:B------:R-:W-:Y:S05]  /*01a0*/  BSYNC B0 ;  /* 0x0000000000007941 */ /* 0x000fea0003800000 */
.L_x_7747:
        /* <DEDUP_REMOVED lines=40> */
.L_x_7749:
        /* <DEDUP_REMOVED lines=22> */
.L_x_7750:
        /* <DEDUP_REMOVED lines=18> */
.L_x_7751:
        /* <DEDUP_REMOVED lines=22> */
.L_x_7752:
        /* <DEDUP_REMOVED lines=22> */
.L_x_7753:
[----:B--2---:R-:W-:Y:S01]  /*0970*/  ISETP.NE.AND P0, PT, R2, RZ, PT ;  /* 0x000000ff0200720c */ /* 0x004fe20003f05270 */
[----:B------:R-:W-:Y:S01]  /*0980*/  IMAD.MOV.U32 R2, RZ, RZ, 0x1 ;  /* 0x00000001ff027424 */ /* 0x000fe200078e00ff */
[----:B------:R-:W-:Y:S01]  /*0990*/  NOP ;  /* 0x0000000000007918 */ /* 0x000fe20000000000 */
[----:B------:R-:W-:Y:S01]  /*09a0*/  ULDC.64 UR40, c[0x0][0x208] ;  /* 0x0000820000287ab9 */ /* 0x000fe20000000a00 */
[----:B------:R-:W-:Y:S02]  /*09b0*/  BSSY B7, `(.L_x_7754) ;  /* 0x0001cc5000077945 */ /* 0x000fe40003800000 */
[----:B------:R-:W-:-:S05]  /*09c0*/  SEL R2, R2, 0x2, !P0 ;  /* 0x0000000202027807 */ /* 0x000fca0004000000 */
[----:B------:R2:W-:Y:S01]  /*09d0*/  STL [R1+0x30], R2 ;  /* 0x0000300201007387 */ /* 0x0005e20000100800 */
[----:B01-34-:R-:W-:Y:S06]  /*09e0*/  BAR.SYNC.DEFER_BLOCKING 0x0 ;  /* 0x0000000000007b1d */ /* 0x01bfec0000010000 */
[----:B------:R-:W-:Y:S05]  /*09f0*/  @!P0 BRA `(.L_x_7755) ;  /* 0x0000016c00548947 */ /* 0x000fea0003800000 */
.L_x_7756:
        /* <DEDUP_REMOVED lines=12> */
[----:B--2---:R-:W-:-:S02]  /*0ac0*/  IMAD.U32 R2, RZ, RZ, UR4 ;  /* 0x00000004ff027e24 */ /* 0x004fc4000f8e00ff */
[----:B------:R-:W-:-:S03]  /*0ad0*/  ULDC UR4, c[0x0][0xc14] ;  /* 0x0003050000047ab9 */ /* 0x000fc60000000800 */
[----:B------:R-:W0:Y:S01]  /*0ae0*/  LDS.128 R192, [R2+0x288d0] ;  /* 0x0288d00002c07984 */ /* 0x000e220000000c00 */
[----:B------:R-:W-:Y:S06]  /*0af0*/  BAR.ARV 0x4, 0x120 ;  /* 0x0104800000007b1d */ /* 0x000fec0000002000 */
[----:B0-----:R-:W-:-:S13]  /*0b00*/  ISETP.GE.AND P0, PT, R195, UR4, PT ;  /* 0x00000004c3007c0c */ /* 0x001fda000bf06270 */
[----:B------:R-:W-:Y:S05]  /*0b10*/  @P0 BRA `(.L_x_7757) ;  /* 0x000001c800b80947 */ /* 0x000fea0003800000 */
[----:B------:R-:W2:Y:S01]  /*0b20*/  LDL.LU R11, [R1+0x30] ;  /* 0x00003000010b7983 */ /* 0x000ea20000300800 */
[----:B------:R-:W-:Y:S01]  /*0b30*/  VIADD R233, R3, 0xffffff80 ;  /* 0xffffff8003e97836 */ /* 0x000fe20000000000 */
[----:B------:R-:W-:Y:S01]  /*0b40*/  IADD3 R226, R2, 0x10400, RZ ;  /* 0x0001040002e27810 */ /* 0x000fe20007ffe0ff */
[----:B------:R-:W-:Y:S01]  /*0b50*/  IMAD.MOV.U32 R223, RZ, RZ, RZ ;  /* 0x000000ffffdf7224 */ /* 0x000fe200078e00ff */
[----:B------:R-:W-:Y:S02]  /*0b60*/  CS2R R184, SRZ ;  /* 0x0000000000b87805 */ /* 0x000fe4000001ff00 */
[----:B------:R-:W-:Y:S02]  /*0b70*/  CS2R R190, SRZ ;  /* 0x0000000000be7805 */ /* 0x000fe4000001ff00 */
[----:B------:R-:W-:-:S04]  /*0b80*/  SHF.R.S32.HI R0, RZ, 0x1f, R233 ;  /* 0x0000001fff007819 */ /* 0x000fc800000114e9 */
[CC--:B------:R-:W-:Y:S02]  /*0b90*/  LEA.HI R4, R0.reuse, R233.reuse, RZ, 0x7 ;  /* 0x000000e900047211 */ /* 0x0c0fe400078f38ff */
[----:B------:R-:W-:Y:S02]  /*0ba0*/  LEA.HI R5, R0, R233, RZ, 0x5 ;  /* 0x000000e900057211 */ /* 0x000fe400078f28ff */
[C---:B------:R-:W-:Y:S02]  /*0bb0*/  LOP3.LUT R6, R4.reuse, 0xffffff80, RZ, 0xc0, !PT ;  /* 0xffffff8004067812 */ /* 0x040fe400078ec0ff */
[----:B------:R-:W-:Y:S01]  /*0bc0*/  SHF.R.S32.HI R231, RZ, 0x7, R4 ;  /* 0x00000007ffe77819 */ /* 0x000fe20000011404 */
[----:B------:R-:W-:Y:S01]  /*0bd0*/  IMAD.SHL.U32 R5, R5, 0x20, RZ ;  /* 0x0000002005057824 */ /* 0x000fe200078e00ff */
[----:B------:R-:W-:Y:S02]  /*0be0*/  IADD3 R227, R233, -R6, RZ ;  /* 0x80000006e9e37210 */ /* 0x000fe40007ffe0ff */
[----:B------:R-:W-:-:S02]  /*0bf0*/  LEA.HI R4, R4, R231, RZ, 0x1 ;  /* 0x000000e704047211 */ /* 0x000fc400078f08ff */
[----:B------:R-:W-:Y:S02]  /*0c00*/  SHF.R.S32.HI R10, RZ, 0x1f, R227 ;  /* 0x0000001fff0a7819 */ /* 0x000fe400000114e3 */
[----:B------:R-:W-:Y:S02]  /*0c10*/  LOP3.LUT R5, R5, 0xfffffc00, RZ, 0xc0, !PT ;  /* 0xfffffc0005057812 */ /* 0x000fe400078ec0ff */
[CC--:B------:R-:W-:Y:S02]  /*0c20*/  LEA.HI R7, R10.reuse, R227.reuse, RZ, 0x2 ;  /* 0x000000e30a077211 */ /* 0x0c0fe400078f10ff */
[----:B------:R-:W-:Y:S02]  /*0c30*/  LEA.HI R10, R10, R227, RZ, 0x5 ;  /* 0x000000e30a0a7211 */ /* 0x000fe400078f28ff */
[--C-:B------:R-:W-:Y:S02]  /*0c40*/  SHF.R.S32.HI R6, RZ, 0x2, R7.reuse ;  /* 0x00000002ff067819 */ /* 0x100fe40000011407 */
[----:B------:R-:W-:-:S02]  /*0c50*/  SHF.R.S32.HI R3, RZ, 0x1f, R7 ;  /* 0x0000001fff037819 */ /* 0x000fc40000011407 */
[----:B------:R-:W-:Y:S02]  /*0c60*/  SHF.R.S32.HI R10, RZ, 0x5, R10 ;  /* 0x00000005ff0a7819 */ /* 0x000fe4000001140a */
        /* <DEDUP_REMOVED lines=8> */
[----:B------:R-:W-:Y:S01]  /*0cf0*/  IMAD R9, R10, 0x10, R9 ;  /* 0x000000100a097824 */ /* 0x000fe200078e0209 */
[----:B------:R-:W-:Y:S01]  /*0d00*/  LOP3.LUT R212, R7, 0x7ffffffc, RZ, 0xc0, !PT ;  /* 0x7ffffffc07d47812 */ /* 0x000fe200078ec0ff */
[----:B------:R-:W-:Y:S01]  /*0d10*/  IMAD.IADD R6, R233, 0x1, -R6 ;  /* 0x00000001e9067824 */ /* 0x000fe200078e0a06 */
[----:B------:R-:W-:Y:S01]  /*0d20*/  LOP3.LUT R3, R3, 0x1ffffffe, RZ, 0xc0, !PT ;  /* 0x1ffffffe03037812 */ /* 0x000fe200078ec0ff */
[----:B------:R-:W-:Y:S02]  /*0d30*/  IMAD.IADD R4, R231, 0x1, -R4 ;  /* 0x00000001e7047824 */ /* 0x000fe400078e0a04 */
[----:B------:R-:W-:Y:S01]  /*0d40*/  IMAD R6, R6, 0x40, R5 ;  /* 0x0000004006067824 */ /* 0x000fe200078e0205 */
[----:B------:R-:W-:Y:S01]  /*0d50*/  IADD3 R3, R8, -R3, RZ ;  /* 0x8000000308037210 */ /* 0x000fe20007ffe0ff */
[----:B------:R-:W-:Y:S02]  /*0d60*/  IMAD R213, R4, 0x40, R9 ;  /* 0x0000004004d57824 */ /* 0x000fe400078e0209 */
[----:B------:R-:W-:-:S02]  /*0d70*/  IMAD.IADD R212, R227, 0x1, -R212 ;  /* 0x00000001e3d47824 */ /* 0x000fc400078e0ad4 */
[----:B------:R-:W-:Y:S01]  /*0d80*/  IMAD R232, R3, 0x8, R6 ;  /* 0x0000000803e87824 */ /* 0x000fe200078e0206 */
[CC--:B------:R-:W-:Y:S02]  /*0d90*/  LEA.HI R3, R0.reuse, R233.reuse, RZ, 0x6 ;  /* 0x000000e900037211 */ /* 0x0c0fe400078f30ff */
[----:B------:R-:W-:-:S03]  /*0da0*/  LEA.HI R0, R0, R233, RZ, 0x3 ;  /* 0x000000e900007211 */ /* 0x000fc600078f18ff */
[----:B------:R-:W-:Y:S01]  /*0db0*/  IMAD.SHL.U32 R3, R3, 0x8, RZ ;  /* 0x0000000803037824 */ /* 0x000fe200078e00ff */
[----:B------:R-:W-:Y:S02]  /*0dc0*/  SHF.R.S32.HI R18, RZ, 0x3, R0 ;  /* 0x00000003ff127819 */ /* 0x000fe40000011400 */
[----:B------:R-:W-:Y:S02]  /*0dd0*/  LOP3.LUT R4, R0, 0xfffffff8, RZ, 0xc0, !PT ;  /* 0xfffffff800047812 */ /* 0x000fe400078ec0ff */
[C---:B------:R-:W-:Y:S01]  /*0de0*/  IADD3 R188, R18.reuse, 0x20, RZ ;  /* 0x0000002012bc7810 */ /* 0x040fe20007ffe0ff */
[C---:B------:R-:W-:Y:S01]  /*0df0*/  VIADD R187, R18.reuse, 0x40 ;  /* 0x0000004012bb7836 */ /* 0x040fe20000000000 */
[----:B------:R-:W-:Y:S01]  /*0e00*/  LOP3.LUT R210, R3, 0xfffffe00, RZ, 0xc0, !PT ;  /* 0xfffffe0003d27812 */ /* 0x000fe200078ec0ff */
[C---:B------:R-:W-:Y:S01]  /*0e10*/  VIADD R189, R18.reuse, 0x60 ;  /* 0x0000006012bd7836 */ /* 0x040fe20000000000 */
        /* <DEDUP_REMOVED lines=10> */
[----:B------:R-:W-:Y:S01]  /*0ec0*/  SHF.L.U32 R200, R187, 0x6, RZ ;  /* 0x00000006bbc87819 */ /* 0x000fe200000006ff */
[----:B------:R-:W-:Y:S01]  /*0ed0*/  IMAD.SHL.U32 R0, R0, 0x40, RZ ;  /* 0x0000004000007824 */ /* 0x000fe200078e00ff */
[----:B------:R-:W-:Y:S01]  /*0ee0*/  LEA.HI R5, R5, R188, RZ, 0x3 ;  /* 0x000000bc05057211 */ /* 0x000fe200078f18ff */
[----:B------:R-:W-:Y:S01]  /*0ef0*/  IMAD.SHL.U32 R4, R4, 0x40, RZ ;  /* 0x0000004004047824 */ /* 0x000fe200078e00ff */
[----:B------:R-:W-:Y:S01]  /*0f00*/  LOP3.LUT R3, R202, 0x1c0, RZ, 0xc0, !PT ;  /* 0x000001c0ca037812 */ /* 0x000fe200078ec0ff */
[----:B------:R-:W-:Y:S01]  /*0f10*/  IMAD.SHL.U32 R22, R219, 0x4, RZ ;  /* 0x00000004db167824 */ /* 0x000fe200078e00ff */
[----:B------:R-:W-:Y:S01]  /*0f20*/  LOP3.LUT R200, R200, 0x1c0, RZ, 0xc0, !PT ;  /* 0x000001c0c8c87812 */ /* 0x000fe200078ec0ff */
[----:B------:R-:W-:Y:S01]  /*0f30*/  VIADD R196, R16, 0x40 ;  /* 0x0000004010c47836 */ /* 0x000fe20000000000 */
[----:B------:R-:W-:Y:S01]  /*0f40*/  LOP3.LUT R199, R199, 0x1c0, RZ, 0xc0, !PT ;  /* 0x000001c0c7c77812 */ /* 0x000fe200078ec0ff */
[----:B------:R-:W-:Y:S01]  /*0f50*/  VIADD R186, R22, 0x20 ;  /* 0x0000002016ba7836 */ /* 0x000fe20000000000 */
[----:B------:R-:W-:-:S02]  /*0f60*/  LOP3.LUT R201, R201, 0x1c0, RZ, 0xc0, !PT ;  /* 0x000001c0c9c97812 */ /* 0x000fc400078ec0ff */
[----:B------:R-:W-:Y:S02]  /*0f70*/  SHF.L.U32 R5, R5, 0x6, RZ ;  /* 0x0000000605057819 */ /* 0x000fe400000006ff */
[----:B------:R-:W-:Y:S02]  /*0f80*/  SHF.R.U32.HI R209, RZ, 0x3, R3 ;  /* 0x00000003ffd17819 */ /* 0x000fe40000011603 */
[----:B------:R-:W-:Y:S02]  /*0f90*/  LOP3.LUT R214, R3, 0x38, R16, 0xf8, !PT ;  /* 0x0000003803d67812 */ /* 0x000fe400078ef810 */
[----:B------:R-:W-:Y:S02]  /*0fa0*/  SHF.R.U32.HI R205, RZ, 0x3, R200 ;  /* 0x00000003ffcd7819 */ /* 0x000fe400000116c8 */
[----:B------:R-:W-:Y:S02]  /*0fb0*/  LOP3.LUT R6, R200, 0x38, R16, 0xf8, !PT ;  /* 0x00000038c8067812 */ /* 0x000fe400078ef810 */
[----:B------:R-:W-:-:S02]  /*0fc0*/  SHF.R.U32.HI R203, RZ, 0x3, R199 ;  /* 0x00000003ffcb7819 */ /* 0x000fc400000116c7 */
[--C-:B------:R-:W-:Y:S02]  /*0fd0*/  LOP3.LUT R7, R199, 0x38, R16.reuse, 0xf8, !PT ;  /* 0x00000038c7077812 */ /* 0x100fe400078ef810 */
[----:B------:R-:W-:Y:S02]  /*0fe0*/  LOP3.LUT R206, R0, 0xfffffe00, RZ, 0xc0, !PT ;  /* 0xfffffe0000ce7812 */ /* 0x000fe400078ec0ff */
[----:B------:R-:W-:Y:S02]  /*0ff0*/  LOP3.LUT R204, R4, 0xfffffe00, RZ, 0xc0, !PT ;  /* 0xfffffe0004cc7812 */ /* 0x000fe400078ec0ff */
[----:B------:R-:W-:Y:S02]  /*1000*/  SHF.R.U32.HI R207, RZ, 0x3, R201 ;  /* 0x00000003ffcf7819 */ /* 0x000fe400000116c9 */
[----:B------:R-:W-:Y:S02]  /*1010*/  LOP3.LUT R3, R201, 0x38, R16, 0xf8, !PT ;  /* 0x00000038c9037812 */ /* 0x000fe400078ef810 */
[----:B------:R-:W-:-:S02]  /*1020*/  LOP3.LUT R208, R5, 0xfffffe00, RZ, 0xc0, !PT ;  /* 0xfffffe0005d07812 */ /* 0x000fc400078ec0ff */
[----:B------:R-:W-:Y:S02]  /*1030*/  LOP3.LUT R214, R210, R214, R209, 0xf6, !PT ;  /* 0x000000d6d2d67212 */ /* 0x000fe400078ef6d1 */
[----:B------:R-:W-:Y:S02]  /*1040*/  LOP3.LUT R229, R206, R6, R205, 0xf6, !PT ;  /* 0x00000006cee57212 */ /* 0x000fe400078ef6cd */
[----:B------:R-:W-:Y:S01]  /*1050*/  LOP3.LUT R7, R204, R7, R203, 0xf6, !PT ;  /* 0x00000007cc077212 */ /* 0x000fe200078ef6cb */
[--C-:B------:R-:W-:Y:S01]  /*1060*/  IMAD R211, R214, 0x2, R226.reuse ;  /* 0x00000002d6d37824 */ /* 0x100fe200078e02e2 */
[----:B------:R-:W-:Y:S01]  /*1070*/  LOP3.LUT R3, R208, R3, R207, 0xf6, !PT ;  /* 0x00000003d0037212 */ /* 0x000fe200078ef6cf */
[----:B------:R-:W-:Y:S01]  /*1080*/  IMAD R229, R229, 0x2, R226 ;  /* 0x00000002e5e57824 */ /* 0x000fe200078e02e2 */
[----:B------:R-:W-:Y:S01]  /*1090*/  SHF.R.S32.HI R19, RZ, 0x1f, R18 ;  /* 0x0000001fff137819 */ /* 0x000fe20000011412 */
[----:B------:R-:W-:Y:S01]  /*10a0*/  IMAD R228, R7, 0x2, R226 ;  /* 0x0000000207e47824 */ /* 0x000fe200078e02e2 */
[----:B------:R-:W-:-:S02]  /*10b0*/  SHF.R.S32.HI R217, RZ, 0x1f, R188 ;  /* 0x0000001fffd97819 */ /* 0x000fc400000114bc */
[----:B------:R-:W-:Y:S02]  /*10c0*/  SHF.R.S32.HI R216, RZ, 0x1f, R187 ;  /* 0x0000001fffd87819 */ /* 0x000fe400000114bb */
[----:B------:R-:W-:Y:S02]  /*10d0*/  SHF.R.S32.HI R215, RZ, 0x1f, R189 ;  /* 0x0000001fffd77819 */ /* 0x000fe400000114bd */
[----:B------:R-:W-:Y:S02]  /*10e0*/  SHF.R.S32.HI R17, RZ, 0x1f, R16 ;  /* 0x0000001fff117819 */ /* 0x000fe40000011410 */
[----:B------:R-:W-:Y:S02]  /*10f0*/  LEA R230, R3, R226, 0x1 ;  /* 0x000000e203e67211 */ /* 0x000fe400078e08ff */
[----:B--2---:R-:W-:-:S07]  /*1100*/  LOP3.LUT R197, R11, 0x1, RZ, 0xfc, !PT ;  /* 0x000000010bc57812 */ /* 0x004fce00078efcff */
.L_x_7978:
[----:B0--3-5:R-:W0:Y:S02]  /*1110*/  LDC.64 R4, c[0x0][0xc60] ;  /* 0x00031800ff047b82 */ /* 0x029e240000000a00 */
[----:B0-----:R-:W-:-:S05]  /*1120*/  IMAD.WIDE R4, R195, 0x4, R4 ;  /* 0x00000004c3047825 */ /* 0x001fca00078e0204 */
[----:B------:R-:W2:Y:S01]  /*1130*/  LDG.E R222, desc[UR40][R4.64] ;  /* 0x0000002804de7981 */ /* 0x000ea2000c1e1900 */
[----:B------:R-:W-:Y:S05]  /*1140*/  YIELD ;  /* 0x0000000000007946 */ /* 0x000fea0003800000 */
[----:B------:R-:W-:Y:S01]  /*1150*/  ULDC.64 UR4, c[0x0][0xa28] ;  /* 0x00028a0000047ab9 */ /* 0x000fe20000000a00 */
[----:B------:R-:W-:Y:S01]  /*1160*/  ULDC.64 UR8, c[0x0][0xa18] ;  /* 0x0002860000087ab9 */ /* 0x000fe20000000a00 */
[----:B------:R-:W-:Y:S01]  /*1170*/  ISETP.NE.U32.AND P1, PT, RZ, UR4, PT ;  /* 0x00000004ff007c0c */ /* 0x000fe2000bf25070 */
[----:B------:R-:W-:Y:S01]  /*1180*/  ULDC.64 UR6, c[0x0][0xa08] ;  /* 0x0002820000067ab9 */ /* 0x000fe20000000a00 */
[----:B------:R-:W-:Y:S01]  /*1190*/  IMAD.MOV.U32 R3, RZ, RZ, RZ ;  /* 0x000000ffff037224 */ /* 0x000fe200078e00ff */
[----:B------:R-:W-:-:S02]  /*11a0*/  ISETP.NE.U32.AND P0, PT, RZ, UR6, PT ;  /* 0x00000006ff007c0c */ /* 0x000fc4000bf05070 */
[----:B------:R-:W-:Y:S02]  /*11b0*/  ISETP.NE.AND.EX P1, PT, RZ, UR5, PT, P1 ;  /* 0x00000005ff007c0c */ /* 0x000fe4000bf25310 */
[----:B------:R-:W-:Y:S02]  /*11c0*/  ISETP.NE.AND.EX P0, PT, RZ, UR7, PT, P0 ;  /* 0x00000007ff007c0c */ /* 0x000fe4000bf05300 */
[----:B------:R-:W-:Y:S02]  /*11d0*/  MOV R29, RZ ;  /* 0x000000ff001d7202 */ /* 0x000fe40000000f00 */
[----:B--2---:R-:W-:Y:S01]  /*11e0*/  SHF.R.S32.HI R225, RZ, 0x1f, R222 ;  /* 0x0000001fffe17819 */ /* 0x004fe200000114de */
[----:B------:R-:W-:-:S06]  /*11f0*/  IMAD.SHL.U32 R220, R222, 0x4, RZ ;  /* 0x00000004dedc7824 */ /* 0x000fcc00078e00ff */
[C---:B----4-:R-:W-:Y:S02]  /*1200*/  @P1 LEA R6, P2, R222.reuse, UR4, 0x2 ;  /* 0x00000004de061c11 */ /* 0x050fe4000f8410ff */
[C-C-:B------:R-:W-:Y:S02]  /*1210*/  SHF.L.U64.HI R221, R222.reuse, 0x2, R225.reuse ;  /* 0x00000002dedd7819 */ /* 0x140fe400000102e1 */
[----:B------:R-:W-:Y:S02]  /*1220*/  @P1 LEA.HI.X R7, R222, UR5, R225, 0x2, P2 ;  /* 0x00000005de071c11 */ /* 0x000fe400090f14e1 */
[----:B------:R-:W-:Y:S01]  /*1230*/  ISETP.NE.U32.AND P2, PT, RZ, UR8, PT ;  /* 0x00000008ff007c0c */ /* 0x000fe2000bf45070 */
[----:B------:R-:W-:Y:S01]  /*1240*/  ULDC UR4, c[0x0][0x288] ;  /* 0x0000a20000047ab9 */ /* 0x000fe20000000800 */
[----:B------:R-:W-:Y:S01]  /*1250*/  IADD3 R8, P3, R220, UR6, RZ ;  /* 0x00000006dc087c10 */ /* 0x000fe2000ff7e0ff */
[----:B------:R0:W5:Y:S01]  /*1260*/  @P1 LDG.E R3, desc[UR40][R6.64] ;  /* 0x0000002806031981 */ /* 0x000162000c1e1900 */
[----:B------:R-:W-:Y:S01]  /*1270*/  ISETP.NE.AND.EX P2, PT, RZ, UR9, PT, P2 ;  /* 0x00000009ff007c0c */ /* 0x000fe2000bf45320 */
[----:B------:R-:W-:Y:S01]  /*1280*/  IMAD.U32 R195, RZ, RZ, UR4 ;  /* 0x00000004ffc37e24 */ /* 0x000fe2000f8e00ff */
[----:B------:R-:W-:Y:S01]  /*1290*/  IADD3.X R9, R221, UR7, RZ, P3, !PT ;  /* 0x00000007dd097c10 */ /* 0x000fe20009ffe4ff */
[----:B------:R-:W-:-:S04]  /*12a0*/  ULDC.64 UR4, c[0x0][0x3f8] ;  /* 0x0000fe0000047ab9 */ /* 0x000fc80000000a00 */
[----:B------:R0:W5:Y:S06]  /*12b0*/  @P0 LDG.E R29, desc[UR40][R8.64] ;  /* 0x00000028081d0981 */ /* 0x00016c000c1e1900 */
[----:B------:R-:W-:-:S04]  /*12c0*/  @P2 IADD3 R4, P1, R220, UR8, RZ ;  /* 0x00000008dc042c10 */ /* 0x000fc8000ff3e0ff */
[----:B------:R-:W-:-:S05]  /*12d0*/  @P2 IADD3.X R5, R221, UR9, RZ, P1, !PT ;  /* 0x00000009dd052c10 */ /* 0x000fca0008ffe4ff */
        /* <DEDUP_REMOVED lines=9> */
[----:B------:R-:W-:Y:S02]  /*1370*/  IMAD.U32 R28, RZ, RZ, UR4 ;  /* 0x00000004ff1c7e24 */ /* 0x000fe4000f8e00ff */
[----:B------:R-:W-:Y:S01]  /*1380*/  IMAD.MOV.U32 R27, RZ, RZ, R222 ;  /* 0x000000ffff1b7224 */ /* 0x000fe200078e00de */
[----:B01----:R-:W-:Y:S06]  /*1390*/  @P2 BRA `(.L_x_7758) ;  /* 0x0000000000242947 */ /* 0x003fec0003800000 */
        /* <DEDUP_REMOVED lines=8> */
[----:B--2---:R-:W-:-:S07]  /*1420*/  IADD3 R195, -R195, R0, RZ ;  /* 0x00000000c3c37210 */ /* 0x004fce0007ffe1ff */
.L_x_7758:
[----:B------:R-:W-:Y:S01]  /*1430*/  ULDC.64 UR4, c[0x0][0xa20] ;  /* 0x0002880000047ab9 */ /* 0x000fe20000000a00 */
[----:B------:R-:W-:Y:S01]  /*1440*/  IMAD.MOV.U32 R224, RZ, RZ, R193 ;  /* 0x000000ffffe07224 */ /* 0x000fe200078e00c1 */
[----:B------:R-:W-:Y:S01]  /*1450*/  ISETP.NE.U32.AND P1, PT, RZ, UR4, PT ;  /* 0x00000004ff007c0c */ /* 0x000fe2000bf25070 */
[----:B------:R-:W-:-:S03]  /*1460*/  IMAD.MOV.U32 R218, RZ, RZ, R194 ;  /* 0x000000ffffda7224 */ /* 0x000fc600078e00c2 */
[----:B------:R-:W-:-:S13]  /*1470*/  ISETP.NE.AND.EX P1, PT, RZ, UR5, PT, P1 ;  /* 0x00000005ff007c0c */ /* 0x000fda000bf25310 */
[----:B------:R-:W-:Y:S05]  /*1480*/  @!P1 BRA `(.L_x_7759) ;  /* 0x0000000000109947 */ /* 0x000fea0003800000 */
[----:B------:R-:W-:-:S04]  /*1490*/  IADD3 R4, P0, R220, UR4, RZ ;  /* 0x00000004dc047c10 */ /* 0x000fc8000ff1e0ff */
[----:B------:R-:W-:-:S05]  /*14a0*/  IADD3.X R5, R221, UR5, RZ, P0, !PT ;  /* 0x00000005dd057c10 */ /* 0x000fca00087fe4ff */
[----:B------:R0:W5:Y:S01]  /*14b0*/  LDG.E R28, desc[UR40][R4.64] ;  /* 0x00000028041c7981 */ /* 0x000162000c1e1900 */
[----:B------:R-:W-:Y:S05]  /*14c0*/  BRA `(.L_x_7760) ;  /* 0x0000000000107947 */ /* 0x000fea0003800000 */
.L_x_7759:
[----:B------:R-:W-:Y:S05]  /*14d0*/  @!P0 BRA `(.L_x_7760) ;  /* 0x00000000000c8947 */ /* 0x000fea0003800000 */
[----:B------:R-:W2:Y:S04]  /*14e0*/  LDG.E R5, desc[UR40][R8.64] ;  /* 0x0000002808057981 */ /* 0x000ea8000c1e1900 */
[----:B------:R-:W2:Y:S02]  /*14f0*/  LDG.E R28, desc[UR40][R8.64+0x4] ;  /* 0x00000428081c7981 */ /* 0x000ea4000c1e1900 */
[----:B--2---:R-:W-:-:S07]  /*1500*/  IMAD.IADD R28, R28, 0x1, -R5 ;  /* 0x000000011c1c7824 */ /* 0x004fce00078e0a05 */
.L_x_7760:
[----:B------:R-:W-:Y:S02]  /*1510*/  ULDC.64 UR4, c[0x0][0xa10] ;  /* 0x0002840000047ab9 */ /* 0x000fe40000000a00 */
[----:B------:R-:W-:-:S04]  /*1520*/  ISETP.NE.U32.AND P0, PT, RZ, UR4, PT ;  /* 0x00000004ff007c0c */ /* 0x000fc8000bf05070 */
[----:B------:R-:W-:Y:S01]  /*1530*/  ISETP.NE.AND.EX P0, PT, RZ, UR5, PT, P0 ;  /* 0x00000005ff007c0c */ /* 0x000fe2000bf05300 */
[----:B------:R-:W-:-:S12]  /*1540*/  ULDC.64 UR4, c[0x0][0xa30] ;  /* 0x00028c0000047ab9 */ /* 0x000fd80000000a00 */
[----:B0-----:R-:W0:Y:S02]  /*1550*/  @P0 LDC.64 R4, c[0x0][0xa10] ;  /* 0x00028400ff040b82 */ /* 0x001e240000000a00 */
[----:B0-----:R-:W-:-:S05]  /*1560*/  @P0 IMAD.WIDE R4, R27, 0x4, R4 ;  /* 0x000000041b040825 */ /* 0x001fca00078e0204 */
[----:B------:R-:W2:Y:S04]  /*1570*/  @P0 LDG.E R0, desc[UR40][R4.64] ;  /* 0x0000002804000981 */ /* 0x000ea8000c1e1900 */
[----:B------:R-:W2:Y:S01]  /*1580*/  @P0 LDG.E R9, desc[UR40][R4.64+0x4] ;  /* 0x0000042804090981 */ /* 0x000ea2000c1e1900 */
[----:B-----5:R-:W-:Y:S01]  /*1590*/  IADD3 R8, -R3, R28, RZ ;  /* 0x0000001c03087210 */ /* 0x020fe20007ffe1ff */
[----:B------:R-:W-:Y:S01]  /*15a0*/  IMAD.MOV.U32 R117, RZ, RZ, R28 ;  /* 0x000000ffff757224 */ /* 0x000fe200078e001c */
[----:B------:R-:W-:Y:S02]  /*15b0*/  LEA R3, R193, 0xff, 0x7 ;  /* 0x000000ffc1037811 */ /* 0x000fe400078e38ff */
[----:B------:R-:W-:Y:S01]  /*15c0*/  ISETP.NE.U32.AND P1, PT, RZ, UR4, PT ;  /* 0x00000004ff007c0c */ /* 0x000fe2000bf25070 */
[----:B------:R-:W-:-:S03]  /*15d0*/  IMAD.MOV R25, RZ, RZ, -R8 ;  /* 0x000000ffff197224 */ /* 0x000fc600078e0a08 */
[----:B------:R-:W-:Y:S02]  /*15e0*/  ISETP.NE.AND.EX P1, PT, RZ, UR5, PT, P1 ;  /* 0x00000005ff007c0c */ /* 0x000fe4000bf25310 */
[----:B------:R-:W-:-:S11]  /*15f0*/  VIMNMX R25, RZ, R25, !PT ;  /* 0x00000019ff197248 */ /* 0x000fd60007fe0100 */
[----:B------:R-:W-:-:S04]  /*1600*/  @P1 IADD3 R6, P2, R220, UR4, RZ ;  /* 0x00000004dc061c10 */ /* 0x000fc8000ff5e0ff */
[----:B------:R-:W-:-:S05]  /*1610*/  @P1 IADD3.X R7, R221, UR5, RZ, P2, !PT ;  /* 0x00000005dd071c10 */ /* 0x000fca00097fe4ff */
[----:B------:R0:W5:Y:S01]  /*1620*/  @P1 LDG.E R117, desc[UR40][R6.64] ;  /* 0x0000002806751981 */ /* 0x000162000c1e1900 */
[----:B--2---:R-:W-:-:S04]  /*1630*/  @P0 IMAD.IADD R24, R9, 0x1, -R0 ;  /* 0x0000000109180824 */ /* 0x004fc800078e0a00 */
[----:B------:R-:W-:-:S04]  /*1640*/  IMAD.IADD R198, R8, 0x1, R24 ;  /* 0x0000000108c67824 */ /* 0x000fc800078e0218 */
[C---:B------:R-:W-:Y:S01]  /*1650*/  VIADD R0, R198.reuse, 0x7f ;  /* 0x0000007fc6007836 */ /* 0x040fe20000000000 */
[----:B------:R-:W-:-:S04]  /*1660*/  IADD3 R4, R198, R3, -R195 ;  /* 0x00000003c6047210 */ /* 0x000fc80007ffe8c3 */
[----:B------:R-:W-:Y:S02]  /*1670*/  SHF.R.S32.HI R3, RZ, 0x1f, R0 ;  /* 0x0000001fff037819 */ /* 0x000fe40000011400 */
[----:B------:R-:W-:Y:S02]  /*1680*/  SHF.R.S32.HI R5, RZ, 0x1f, R4 ;  /* 0x0000001fff057819 */ /* 0x000fe40000011404 */
[----:B------:R-:W-:Y:S02]  /*1690*/  LEA.HI R3, R3, R0, RZ, 0x7 ;  /* 0x0000000003037211 */ /* 0x000fe400078f38ff */
[----:B------:R-:W-:Y:S02]  /*16a0*/  LEA.HI R5, R5, R4, RZ, 0x7 ;  /* 0x0000000405057211 */ /* 0x000fe400078f38ff */
[----:B------:R-:W-:Y:S02]  /*16b0*/  SHF.R.S32.HI R3, RZ, 0x7, R3 ;  /* 0x00000007ff037819 */ /* 0x000fe40000011403 */
[----:B------:R-:W-:-:S04]  /*16c0*/  SHF.R.S32.HI R0, RZ, 0x7, R5 ;  /* 0x00000007ff007819 */ /* 0x000fc80000011405 */
[----:B------:R-:W-:-:S04]  /*16d0*/  VIMNMX R123, R3, R0, PT ;  /* 0x00000000037b7248 */ /* 0x000fc80003fe0100 */
[----:B------:R-:W-:-:S04]  /*16e0*/  LEA R3, R123, -R8, 0x7 ;  /* 0x800000087b037211 */ /* 0x000fc800078e38ff */
[----:B------:R-:W-:-:S04]  /*16f0*/  VIMNMX R0, R3, R24, PT ;  /* 0x0000001803007248 */ /* 0x000fc80003fe0100 */
[----:B------:R-:W-:Y:S02]  /*1700*/  ISETP.GT.AND P0, PT, R0, R25, PT ;  /* 0x000000190000720c */ /* 0x000fe40003f04270 */
[----:B------:R-:W-:-:S05]  /*1710*/  SHF.R.U32.HI R25, RZ, 0x7, R25 ;  /* 0x00000007ff197819 */ /* 0x000fca0000011619 */
[----:B------:R-:W-:-:S06]  /*1720*/  IMAD.MOV.U32 R26, RZ, RZ, R25 ;  /* 0x000000ffff1a7224 */ /* 0x000fcc00078e0019 */
[----:B------:R-:W-:-:S05]  /*1730*/  @P0 VIADD R0, R0, 0x7f ;  /* 0x0000007f00000836 */ /* 0x000fca0000000000 */
[----:B------:R-:W-:-:S04]  /*1740*/  @P0 SHF.R.S32.HI R3, RZ, 0x1f, R0 ;  /* 0x0000001fff030819 */ /* 0x000fc80000011400 */
[----:B------:R-:W-:-:S04]  /*1750*/  @P0 LEA.HI R3, R3, R0, RZ, 0x7 ;  /* 0x0000000003030211 */ /* 0x000fc800078f38ff */
[----:B------:R-:W-:Y:S02]  /*1760*/  @P0 SHF.R.S32.HI R26, RZ, 0x7, R3 ;  /* 0x00000007ff1a0819 */ /* 0x000fe40000011403 */
        /* <DEDUP_REMOVED lines=23> */
.L_x_7763:
[----:B------:R-:W-:Y:S05]  /*18e0*/  BSYNC B6 ;  /* 0x0000000000067941 */ /* 0x000fea0003800000 */
.L_x_7762:
        /* <DEDUP_REMOVED lines=20> */
.L_x_7765:
[----:B------:R-:W-:Y:S05]  /*1a30*/  BSYNC B6 ;  /* 0x0000000000067941 */ /* 0x000fea0003800000 */
.L_x_7764:
[----:B------:R-:W-:Y:S01]  /*1a40*/  ULDC.64 UR4, c[0x0][0x9f8] ;  /* 0x00027e0000047ab9 */ /* 0x000fe20000000a00 */
[----:B------:R-:W0:Y:S01]  /*1a50*/  LDC R0, c[0x0][0x428] ;  /* 0x00010a00ff007b82 */ /* 0x000e220000000800 */
[----:B------:R-:W-:-:S07]  /*1a60*/  ISETP.NE.U32.AND P0, PT, RZ, UR4, PT ;  /* 0x00000004ff007c0c */ /* 0x000fce000bf05070 */
[----:B------:R-:W1:Y:S01]  /*1a70*/  LDC.64 R40, c[0x0][0x2f0] ;  /* 0x0000bc00ff287b82 */ /* 0x000e620000000a00 */
[----:B------:R-:W-:Y:S01]  /*1a80*/  ISETP.NE.AND.EX P0, PT, RZ, UR5, PT, P0 ;  /* 0x00000005ff007c0c */ /* 0x000fe2000bf05300 */
[----:B------:R-:W2:Y:S01]  /*1a90*/  S2R R21, SR_TID.X ;  /* 0x0000000000157919 */ /* 0x000ea20000002100 */
[----:B------:R-:W-:Y:S01]  /*1aa0*/  IMAD.IADD R85, R29, 0x1, R28 ;  /* 0x000000011d557824 */ /* 0x000fe200078e021c */
[----:B------:R-:W-:-:S04]  /*1ab0*/  ULDC.64 UR6, c[0x0][0xa08] ;  /* 0x0002820000067ab9 */ /* 0x000fc80000000a00 */
[----:B------:R-:W3:Y:S06]  /*1ac0*/  LDC.64 R108, c[0x0][0x3d8] ;  /* 0x0000f600ff6c7b82 */ /* 0x000eec0000000a00 */
[----:B------:R-:W-:Y:S02]  /*1ad0*/  @P0 IADD3 R4, P1, R220, UR4, RZ ;  /* 0x00000004dc040c10 */ /* 0x000fe4000ff3e0ff */
[----:B------:R-:W4:Y:S02]  /*1ae0*/  LDC R29, c[0x0][0x3d4] ;  /* 0x0000f500ff1d7b82 */ /* 0x000f240000000800 */
[----:B------:R-:W-:Y:S01]  /*1af0*/  @P0 IADD3.X R5, R221, UR5, RZ, P1, !PT ;  /* 0x00000005dd050c10 */ /* 0x000fe20008ffe4ff */
[----:B------:R-:W-:-:S04]  /*1b00*/  ULDC.64 UR4, c[0x0][0x2f8] ;  /* 0x0000be0000047ab9 */ /* 0x000fc80000000a00 */
[----:B------:R2:W4:Y:S01]  /*1b10*/  @P0 LDG.E R27, desc[UR40][R4.64] ;  /* 0x00000028041b0981 */ /* 0x000522000c1e1900 */
[----:B0-----:R-:W-:Y:S01]  /*1b20*/  ISETP.NE.AND P0, PT, R0, 0x1, PT ;  /* 0x000000010000780c */ /* 0x001fe20003f05270 */
[----:B-1----:R-:W-:Y:S01]  /*1b30*/  IMAD.SHL.U32 R92, R40, 0x20, RZ ;  /* 0x00000020285c7824 */ /* 0x002fe200078e00ff */
[----:B------:R-:W-:Y:S01]  /*1b40*/  SHF.R.S32.HI R35, RZ, 0x1f, R85 ;  /* 0x0000001fff237819 */ /* 0x000fe20000011455 */
[-C--:B------:R-:W-:Y:S01]  /*1b50*/  IMAD.WIDE.U32 R42, R18, R40.reuse, R16 ;  /* 0x00000028122a7225 */ /* 0x080fe200078e0010 */
[----:B------:R-:W-:Y:S02]  /*1b60*/  SHF.R.S32.HI R23, RZ, 0x1f, R22 ;  /* 0x0000001fff177819 */ /* 0x000fe40000011416 */
[----:B------:R-:W-:Y:S01]  /*1b70*/  SHF.L.U64.HI R93, R40, 0x5, R41 ;  /* 0x00000005285d7819 */ /* 0x000fe20000010229 */
[-C--:B------:R-:W-:Y:S01]  /*1b80*/  IMAD R6, R35, R40.reuse, RZ ;  /* 0x0000002823067224 */ /* 0x080fe200078e02ff */
[----:B---3--:R-:W-:Y:S01]  /*1b90*/  SHF.L.U64.HI R15, R108, 0x5, R109 ;  /* 0x000000056c0f7819 */ /* 0x008fe2000001026d */
[----:B--2---:R-:W-:Y:S01]  /*1ba0*/  IMAD.WIDE.U32 R4, R85, R40, RZ ;  /* 0x0000002855047225 */ /* 0x004fe200078e00ff */
[----:B------:R-:W-:-:S03]  /*1bb0*/  SHF.R.U32.HI R21, RZ, 0x7, R21 ;  /* 0x00000007ff157819 */ /* 0x000fc60000011615 */
[----:B------:R-:W0:Y:S01]  /*1bc0*/  @P0 LDC R3, c[0x0][0x42c] ;  /* 0x00010b00ff030b82 */ /* 0x000e220000000800 */
[----:B------:R-:W-:Y:S01]  /*1bd0*/  ISETP.NE.AND P6, PT, R21, 0x1, PT ;  /* 0x000000011500780c */ /* 0x000fe20003fc5270 */
[----:B------:R-:W-:Y:S01]  /*1be0*/  IMAD.WIDE.U32 R10, R18, R108, R16 ;  /* 0x0000006c120a7225 */ /* 0x000fe200078e0010 */
[----:B----4-:R-:W-:-:S03]  /*1bf0*/  ISETP.GE.AND P2, PT, R16, R29, PT ;  /* 0x0000001d1000720c */ /* 0x010fc60003f46270 */
[----:B------:R-:W-:Y:S02]  /*1c00*/  IMAD.WIDE.U32 R90, R18, R40, R92 ;  /* 0x00000028125a7225 */ /* 0x000fe400078e005c */
[----:B------:R-:W1:Y:S02]  /*1c10*/  @P0 LDC R7, c[0x0][0x430] ;  /* 0x00010c00ff070b82 */ /* 0x000e640000000800 */
[----:B------:R-:W-:Y:S02]  /*1c20*/  IMAD.SHL.U32 R116, R29, 0x2, RZ ;  /* 0x000000021d747824 */ /* 0x000fe400078e00ff */
[----:B------:R-:W-:Y:S01]  /*1c30*/  VIADD R126, R21, 0x8 ;  /* 0x00000008157e7836 */ /* 0x000fe20000000000 */
[C---:B------:R-:W-:Y:S01]  /*1c40*/  SHF.L.U64.HI R21, R40.reuse, 0x6, R41 ;  /* 0x0000000628157819 */ /* 0x040fe20000010229 */
        /* <DEDUP_REMOVED lines=12> */
[----:B------:R-:W-:-:S04]  /*1d10*/  ULDC.64 UR4, c[0x0][0x300] ;  /* 0x0000c00000047ab9 */ /* 0x000fc80000000a00 */
[----:B------:R-:W-:Y:S01]  /*1d20*/  IADD3 R5, R5, R3, RZ ;  /* 0x0000000305057210 */ /* 0x000fe20007ffe0ff */
[----:B0-----:R-:W-:-:S04]  /*1d30*/  IMAD R12, R19, R6, RZ ;  /* 0x00000006130c7224 */ /* 0x001fc800078e02ff */
[----:B------:R-:W-:Y:S01]  /*1d40*/  IMAD R87, R18, R7, R12 ;  /* 0x0000000712577224 */ /* 0x000fe200078e020c */
[----:B------:R-:W-:Y:S02]  /*1d50*/  SHF.R.S32.HI R0, RZ, 0x1f, R27 ;  /* 0x0000001fff007819 */ /* 0x000fe4000001141b */
[----:B------:R-:W-:Y:S02]  /*1d60*/  SEL R99, R27, RZ, !P0 ;  /* 0x000000ff1b637207 */ /* 0x000fe40004000000 */
[----:B------:R-:W-:Y:S02]  /*1d70*/  SEL R9, R0, RZ, !P0 ;  /* 0x000000ff00097207 */ /* 0x000fe40004000000 */
[----:B------:R-:W-:Y:S01]  /*1d80*/  IADD3 R84, P0, R18, R85, RZ ;  /* 0x0000005512547210 */ /* 0x000fe20007f1e0ff */
[----:B------:R-:W-:-:S04]  /*1d90*/  IMAD.WIDE.U32 R100, R99, UR4, R4 ;  /* 0x0000000463647c25 */ /* 0x000fc8000f8e0004 */
[----:B------:R-:W-:Y:S02]  /*1da0*/  IMAD R0, R9, UR4, RZ ;  /* 0x0000000409007c24 */ /* 0x000fe4000f8e02ff */
[----:B------:R-:W-:Y:S01]  /*1db0*/  IMAD.X R85, R19, 0x1, R35, P0 ;  /* 0x0000000113557824 */ /* 0x000fe200000e0623 */
[----:B------:R-:W-:Y:S01]  /*1dc0*/  IADD3 R35, P3, R100, 0x40, RZ ;  /* 0x0000004064237810 */ /* 0x000fe20007f7e0ff */
        /* <DEDUP_REMOVED lines=15> */
[----:B------:R-:W-:Y:S01]  /*1ec0*/  IMAD.MOV.U32 R88, RZ, RZ, R8 ;  /* 0x000000ffff587224 */ /* 0x000fe200078e0008 */
[----:B------:R-:W-:Y:S01]  /*1ed0*/  IADD3 R89, R9, R87, RZ ;  /* 0x0000005709597210 */ /* 0x000fe20007ffe0ff */
[----:B------:R-:W-:Y:S01]  /*1ee0*/  IMAD.WIDE.U32 R98, R99, UR4, R4 ;  /* 0x0000000463627c25 */ /* 0x000fe2000f8e0004 */
[----:B-----5:R-:W-:Y:S01]  /*1ef0*/  SHF.R.S32.HI R9, RZ, 0x1f, R117 ;  /* 0x0000001fff097819 */ /* 0x020fe20000011475 */
[----:B------:R-:W-:Y:S02]  /*1f00*/  ULDC UR4, c[0x0][0x2e4] ;  /* 0x0000b90000047ab9 */ /* 0x000fe40000000800 */
[C---:B------:R-:W-:Y:S01]  /*1f10*/  IMAD.IADD R3, R16.reuse, 0x1, R3 ;  /* 0x0000000110037824 */ /* 0x040fe200078e0203 */
[----:B------:R-:W-:Y:S01]  /*1f20*/  ISETP.GE.AND P2, PT, R16, UR4, PT ;  /* 0x0000000410007c0c */ /* 0x000fe2000bf46270 */
[----:B------:R-:W-:-:S03]  /*1f30*/  IMAD.WIDE.U32 R4, R18, R108, R22 ;  /* 0x0000006c12047225 */ /* 0x000fc600078e0016 */
[----:B------:R-:W-:Y:S01]  /*1f40*/  SHF.R.S32.HI R14, RZ, 0x1f, R3 ;  /* 0x0000001fff0e7819 */ /* 0x000fe20000011403 */
[----:B------:R-:W-:Y:S02]  /*1f50*/  IMAD.IADD R5, R5, 0x1, R13 ;  /* 0x0000000105057824 */ /* 0x000fe400078e020d */
[----:B------:R-:W-:Y:S01]  /*1f60*/  IMAD.IADD R11, R13, 0x1, R11 ;  /* 0x000000010d0b7824 */ /* 0x000fe200078e020b */
[-C--:B------:R-:W-:Y:S01]  /*1f70*/  LEA.HI R8, R14, R3.reuse, RZ, 0x6 ;  /* 0x000000030e087211 */ /* 0x080fe200078f30ff */
[----:B------:R-:W-:Y:S01]  /*1f80*/  IMAD.WIDE.U32 R12, R18, R6, R16 ;  /* 0x00000006120c7225 */ /* 0x000fe200078e0010 */
[----:B------:R-:W-:-:S03]  /*1f90*/  LEA.HI R44, R14, R3, RZ, 0x3 ;  /* 0x000000030e2c7211 */ /* 0x000fc600078f18ff */
[----:B------:R-:W-:Y:S01]  /*1fa0*/  IMAD.SHL.U32 R8, R8, 0x80, RZ ;  /* 0x0000008008087824 */ /* 0x000fe200078e00ff */
[----:B------:R-:W-:Y:S01]  /*1fb0*/  LOP3.LUT R3, R44, 0x38, RZ, 0xc0, !PT ;  /* 0x000000382c037812 */ /* 0x000fe200078ec0ff */
[----:B------:R-:W-:Y:S01]  /*1fc0*/  IMAD.WIDE.U32 R96, R117, R108, R4 ;  /* 0x0000006c75607225 */ /* 0x000fe200078e0004 */
[----:B------:R-:W-:Y:S02]  /*1fd0*/  LOP3.LUT R20, R199, 0x38, R44, 0xf8, !PT ;  /* 0x00000038c7147812 */ /* 0x000fe400078ef82c */
[----:B------:R-:W-:Y:S01]  /*1fe0*/  LOP3.LUT R115, R8, 0xffffe000, RZ, 0xc0, !PT ;  /* 0xffffe00008737812 */ /* 0x000fe200078ec0ff */
[----:B------:R-:W-:Y:S01]  /*1ff0*/  IMAD R4, R9, R6, RZ ;  /* 0x0000000609047224 */ /* 0x000fe200078e02ff */
[----:B------:R-:W-:Y:S01]  /*2000*/  LOP3.LUT R8, R3, 0x1c0, R202, 0xf8, !PT ;  /* 0x000001c003087812 */ /* 0x000fe200078ef8ca */
[----:B------:R-:W-:Y:S01]  /*2010*/  IMAD R3, R19, R40, RZ ;  /* 0x0000002813037224 */ /* 0x000fe200078e02ff */
[----:B------:R-:W-:Y:S01]  /*2020*/  LOP3.LUT R14, R200, 0x38, R44, 0xf8, !PT ;  /* 0x00000038c80e7812 */ /* 0x000fe200078ef82c */
[----:B------:R-:W-:Y:S01]  /*2030*/  IMAD.MOV.U32 R86, RZ, RZ, R12 ;  /* 0x000000ffff567224 */ /* 0x000fe200078e000c */
[----:B------:R-:W-:Y:S01]  /*2040*/  LOP3.LUT R12, R201, 0x38, R44, 0xf8, !PT ;  /* 0x00000038c90c7812 */ /* 0x000fe200078ef82c */
[----:B------:R-:W-:Y:S01]  /*2050*/  IMAD R27, R18, R41, R3 ;  /* 0x00000029121b7224 */ /* 0x000fe200078e0203 */
[----:B------:R-:W-:Y:S01]  /*2060*/  LOP3.LUT R20, R20, R203, RZ, 0x3c, !PT ;  /* 0x000000cb14147212 */ /* 0x000fe200078e3cff */
[----:B------:R-:W-:Y:S01]  /*2070*/  IMAD R39, R117, R7, R4 ;  /* 0x0000000775277224 */ /* 0x000fe200078e0204 */
[----:B------:R-:W-:Y:S01]  /*2080*/  IADD3 R4, P1, R92, R90, RZ ;  /* 0x0000005a5c047210 */ /* 0x000fe20007f3e0ff */
[----:B------:R-:W-:Y:S01]  /*2090*/  IMAD.IADD R5, R27, 0x1, R91 ;  /* 0x000000011b057824 */ /* 0x000fe200078e025b */
[----:B------:R-:W-:Y:S01]  /*20a0*/  LOP3.LUT R14, R14, R205, RZ, 0x3c, !PT ;  /* 0x000000cd0e0e7212 */ /* 0x000fe200078e3cff */
[----:B------:R-:W-:Y:S01]  /*20b0*/  IMAD.IADD R32, R101, 0x1, R33 ;  /* 0x0000000165207824 */ /* 0x000fe200078e0221 */
[----:B------:R-:W-:Y:S01]  /*20c0*/  IADD3 R33, P0, R100, R42, RZ ;  /* 0x0000002a64217210 */ /* 0x000fe20007f1e0ff */
[-C--:B------:R-:W-:Y:S01]  /*20d0*/  IMAD R28, R9, R108.reuse, RZ ;  /* 0x0000006c091c7224 */ /* 0x080fe200078e02ff */
[----:B------:R-:W-:Y:S01]  /*20e0*/  LOP3.LUT R12, R12, R207, RZ, 0x3c, !PT ;  /* 0x000000cf0c0c7212 */ /* 0x000fe200078e3cff */
[----:B------:R-:W-:Y:S01]  /*20f0*/  IMAD.IADD R87, R87, 0x1, R13 ;  /* 0x0000000157577824 */ /* 0x000fe200078e020d */
[----:B------:R-:W-:Y:S01]  /*2100*/  IADD3 R111, R20, R115, R204 ;  /* 0x00000073146f7210 */ /* 0x000fe20007ffe0cc */
[----:B------:R-:W-:Y:S01]  /*2110*/  IMAD.IADD R27, R43, 0x1, R27 ;  /* 0x000000012b1b7824 */ /* 0x000fe200078e021b */
[----:B------:R-:W-:Y:S01]  /*2120*/  IADD3.X R20, R5, R93, RZ, P1, !PT ;  /* 0x0000005d05147210 */ /* 0x000fe20000ffe4ff */
[C---:B------:R-:W-:Y:S01]  /*2130*/  IMAD R31, R117.reuse, R109, R28 ;  /* 0x0000006d751f7224 */ /* 0x040fe200078e021c */
[----:B------:R-:W-:Y:S01]  /*2140*/  LOP3.LUT R8, R8, R209, RZ, 0x3c, !PT ;  /* 0x000000d108087212 */ /* 0x000fe200078e3cff */
[----:B------:R-:W-:Y:S01]  /*2150*/  IMAD.WIDE.U32 R94, R117, R108, R10 ;  /* 0x0000006c755e7225 */ /* 0x000fe200078e000a */
[----:B------:R-:W-:-:S02]  /*2160*/  IADD3 R107, P1, R4, R92, RZ ;  /* 0x0000005c046b7210 */ /* 0x000fc40007f3e0ff */
[-C--:B------:R-:W-:Y:S01]  /*2170*/  IADD3 R112, R14, R115.reuse, R206 ;  /* 0x000000730e707210 */ /* 0x080fe20007ffe0ce */
[-C--:B------:R-:W-:Y:S01]  /*2180*/  IMAD.WIDE.U32 R86, R117, R6.reuse, R86 ;  /* 0x0000000675567225 */ /* 0x080fe200078e0056 */
[-C--:B------:R-:W-:Y:S02]  /*2190*/  IADD3 R113, R12, R115.reuse, R208 ;  /* 0x000000730c717210 */ /* 0x080fe40007ffe0d0 */
[----:B------:R-:W-:Y:S01]  /*21a0*/  SHF.L.U64.HI R14, R108, 0x6, R109 ;  /* 0x000000066c0e7819 */ /* 0x000fe2000001026d */
[----:B------:R-:W-:Y:S01]  /*21b0*/  IMAD.X R36, R27, 0x1, R32, P0 ;  /* 0x000000011b247824 */ /* 0x000fe200000e0620 */
[----:B------:R-:W-:Y:S01]  /*21c0*/  IADD3 R37, P0, R33, 0x40, RZ ;  /* 0x0000004021257810 */ /* 0x000fe20007f1e0ff */
[----:B------:R-:W-:Y:S01]  /*21d0*/  IMAD.WIDE.U32 R88, R117, R6, R88 ;  /* 0x0000000675587225 */ /* 0x000fe200078e0058 */
[----:B------:R-:W-:Y:S02]  /*21e0*/  LOP3.LUT R34, R44, 0xfffffff8, RZ, 0xc0, !PT ;  /* 0xfffffff82c227812 */ /* 0x000fe400078ec0ff */
[C---:B------:R-:W-:Y:S01]  /*21f0*/  SHF.L.U64.HI R109, R108.reuse, 0x7, R109 ;  /* 0x000000076c6d7819 */ /* 0x040fe2000001026d */
[C---:B------:R-:W-:Y:S01]  /*2200*/  IMAD.SHL.U32 R12, R108.reuse, 0x40, RZ ;  /* 0x000000406c0c7824 */ /* 0x040fe200078e00ff */
[C---:B------:R-:W-:Y:S01]  /*2210*/  SHF.L.U32 R13, R108.reuse, 0x5, RZ ;  /* 0x000000056c0d7819 */ /* 0x040fe200000006ff */
[----:B------:R-:W-:Y:S01]  /*2220*/  IMAD.SHL.U32 R11, R108, 0x80, RZ ;  /* 0x000000806c0b7824 */ /* 0x000fe200078e00ff */
[----:B------:R-:W-:Y:S01]  /*2230*/  IADD3 R115, R8, R115, R210 ;  /* 0x0000007308737210 */ /* 0x000fe20007ffe0d2 */
[----:B------:R-:W-:Y:S01]  /*2240*/  IMAD.IADD R30, R31, 0x1, R95 ;  /* 0x000000011f1e7824 */ /* 0x000fe200078e025f */
[C-C-:B------:R-:W-:Y:S01]  /*2250*/  SHF.L.U64.HI R10, R6.reuse, 0x5, R7.reuse ;  /* 0x00000005060a7819 */ /* 0x140fe20000010207 */
[C---:B------:R-:W-:Y:S01]  /*2260*/  IMAD.SHL.U32 R8, R6.reuse, 0x20, RZ ;  /* 0x0000002006087824 */ /* 0x040fe200078e00ff */
[----:B------:R-:W-:Y:S01]  /*2270*/  SHF.L.U64.HI R9, R6, 0x6, R7 ;  /* 0x0000000606097819 */ /* 0x000fe20000010207 */
[----:B------:R-:W-:Y:S01]  /*2280*/  IMAD.X R28, R20, 0x1, R93, P1 ;  /* 0x00000001141c7824 */ /* 0x000fe200008e065d */
[C---:B------:R-:W-:Y:S01]  /*2290*/  SHF.L.U64.HI R108, R6.reuse, 0x7, R7 ;  /* 0x00000007066c7819 */ /* 0x040fe20000010207 */
[----:B------:R-:W-:Y:S01]  /*22a0*/  IMAD.X R102, RZ, RZ, R32, P3 ;  /* 0x000000ffff667224 */ /* 0x000fe200018e0620 */
[----:B------:R-:W-:Y:S01]  /*22b0*/  IADD3 R29, R97, R31, RZ ;  /* 0x0000001f611d7210 */ /* 0x000fe20007ffe0ff */
[----:B------:R-:W-:Y:S01]  /*22c0*/  IMAD.IADD R31, R89, 0x1, R39 ;  /* 0x00000001591f7824 */ /* 0x000fe200078e0227 */
[C---:B------:R-:W-:Y:S01]  /*22d0*/  SHF.L.U32 R7, R6.reuse, 0x6, RZ ;  /* 0x0000000606077819 */ /* 0x040fe200000006ff */
[----:B------:R-:W-:Y:S01]  /*22e0*/  IMAD.SHL.U32 R6, R6, 0x80, RZ ;  /* 0x0000008006067824 */ /* 0x000fe200078e00ff */
[----:B------:R-:W-:Y:S01]  /*22f0*/  SHF.L.U64.HI R3, R40, 0x7, R41 ;  /* 0x0000000728037819 */ /* 0x000fe20000010229 */
[----:B------:R-:W-:Y:S01]  /*2300*/  IMAD.X R103, RZ, RZ, R36, P0 ;  /* 0x000000ffff677224 */ /* 0x000fe200000e0624 */
[----:B------:R-:W-:Y:S01]  /*2310*/  IADD3 R38, R39, R87, RZ ;  /* 0x0000005727267210 */ /* 0x000fe20007ffe0ff */
[----:B------:R-:W-:Y:S01]  /*2320*/  IMAD.IADD R104, R99, 0x1, R45 ;  /* 0x0000000163687824 */ /* 0x000fe200078e022d */
[----:B------:R-:W-:Y:S01]  /*2330*/  @!P6 BAR.SYNC.DEFER_BLOCKING 0x9, 0x100 ;  /* 0x024400000000eb1d */ /* 0x000fe20000010000 */
[----:B------:R-:W-:-:S02]  /*2340*/  ISETP.GE.AND P1, PT, R196, UR4, PT ;  /* 0x00000004c4007c0c */ /* 0x000fc4000bf26270 */
[----:B------:R-:W-:Y:S02]  /*2350*/  SHF.R.S32.HI R39, RZ, 0x3, R44 ;  /* 0x00000003ff277819 */ /* 0x000fe4000001142c */
[----:B------:R-:W-:-:S09]  /*2360*/  SHF.R.S32.HI R41, RZ, 0x1f, R34 ;  /* 0x0000001fff297819 */ /* 0x000fd20000011422 */
.L_x_7851:
[----:B0-----:R-:W0:Y:S01]  /*2370*/  LDC R121, c[0x0][0x3d4] ;  /* 0x0000f500ff797b82 */ /* 0x001e220000000800 */
[----:B------:R-:W-:Y:S01]  /*2380*/  VIADD R26, R26, 0xffffffff ;  /* 0xffffffff1a1a7836 */ /* 0x000fe20000000000 */
[----:B------:R-:W-:Y:S01]  /*2390*/  LEA R45, R184, R214, 0xe ;  /* 0x000000d6b82d7211 */ /* 0x000fe200078e70ff */
[----:B------:R-:W-:Y:S05]  /*23a0*/  YIELD ;  /* 0x0000000000007946 */ /* 0x000fea0003800000 */
[----:B------:R-:W-:Y:S01]  /*23b0*/  ISETP.GT.AND P3, PT, R26, R25, PT ;  /* 0x000000191a00720c */ /* 0x000fe20003f64270 */
[----:B------:R-:W-:Y:S01]  /*23c0*/  BSSY B0, `(.L_x_7766) ;  /* 0x0000587000007945 */ /* 0x000fe20003800000 */
[----:B------:R-:W-:-:S02]  /*23d0*/  IMAD R110, R45, 0x2, R2 ;  /* 0x000000022d6e7824 */ /* 0x000fc400078e0202 */
[----:B------:R-:W-:Y:S02]  /*23e0*/  P2R R106, PR, RZ, 0x8 ;  /* 0x00000008ff6a7803 */ /* 0x000fe40000000000 */
        /* <DEDUP_REMOVED lines=8> */
[----:B------:R-:W-:Y:S02]  /*2470*/  IMAD R114, R26, -0x80, R24 ;  /* 0xffffff801a727824 */ /* 0x000fe400078e0218 */
[----:B------:R-:W-:-:S02]  /*2480*/  IMAD R45, R44, R127, R45 ;  /* 0x0000007f2c2d7224 */ /* 0x000fc400078e022d */
[----:B------:R-:W-:Y:S01]  /*2490*/  IMAD R47, R44, R11, R46 ;  /* 0x0000000b2c2f7224 */ /* 0x000fe200078e022e */
[----:B------:R-:W-:Y:S01]  /*24a0*/  VIMNMX R114, R114, 0x80, PT ;  /* 0x0000008072727848 */ /* 0x000fe20003fe0100 */
[----:B------:R-:W-:Y:S02]  /*24b0*/  IMAD R49, R44, R6, R49 ;  /* 0x000000062c317224 */ /* 0x000fe400078e0231 */
[----:B------:R-:W-:-:S04]  /*24c0*/  IMAD.WIDE.U32 R118, R127, R26, RZ ;  /* 0x0000001a7f767225 */ /* 0x000fc800078e00ff */
[----:B------:R-:W-:-:S04]  /*24d0*/  IMAD.WIDE.U32 R78, R11, R26, RZ ;  /* 0x0000001a0b4e7225 */ /* 0x000fc800078e00ff */
[----:B------:R-:W-:-:S04]  /*24e0*/  IMAD.WIDE.U32 R76, R6, R26, RZ ;  /* 0x0000001a064c7225 */ /* 0x000fc800078e00ff */
[----:B------:R-:W-:Y:S02]  /*24f0*/  IMAD.IADD R120, R119, 0x1, R45 ;  /* 0x0000000177787824 */ /* 0x000fe400078e022d */
        /* <DEDUP_REMOVED lines=14> */
[----:B------:R-:W-:Y:S02]  /*25e0*/  CS2R R82, SRZ ;  /* 0x0000000000527805 */ /* 0x000fe4000001ff00 */
[----:B------:R-:W-:Y:S02]  /*25f0*/  IADD3.X R46, R122, R29, RZ, P0, !PT ;  /* 0x0000001d7a2e7210 */ /* 0x000fe400007fe4ff */
        /* <DEDUP_REMOVED lines=15> */
.L_x_7770:
[----:B------:R-:W-:Y:S05]  /*26f0*/  BSYNC B1 ;  /* 0x0000000000017941 */ /* 0x000fea0003800000 */
.L_x_7769:
[----:B------:R-:W-:Y:S01]  /*2700*/  ISETP.GE.AND P4, PT, R188, R114, PT ;  /* 0x00000072bc00720c */ /* 0x000fe20003f86270 */
[----:B0----5:R-:W-:Y:S01]  /*2710*/  IMAD.MOV.U32 R44, RZ, RZ, R72 ;  /* 0x000000ffff2c7224 */ /* 0x021fe200078e0048 */
[----:B------:R-:W-:Y:S01]  /*2720*/  MOV R47, R81 ;  /* 0x00000051002f7202 */ /* 0x000fe20000000f00 */
[----:B------:R-:W-:Y:S01]  /*2730*/  IMAD.MOV.U32 R45, RZ, RZ, R73 ;  /* 0x000000ffff2d7224 */ /* 0x000fe200078e0049 */
        /* <DEDUP_REMOVED lines=10> */
[----:B------:R-:W-:-:S02]  /*27e0*/  CS2R R68, SRZ ;  /* 0x0000000000447805 */ /* 0x000fc4000001ff00 */
[----:B------:R-:W-:Y:S02]  /*27f0*/  CS2R R66, SRZ ;  /* 0x0000000000427805 */ /* 0x000fe4000001ff00 */
[----:B------:R-:W-:Y:S02]  /*2800*/  PRMT R133, R44, 0x5410, R45 ;  /* 0x000054102c857816 */ /* 0x000fe4000000002d */
[----:B------:R-:W-:Y:S02]  /*2810*/  CS2R R70, SRZ ;  /* 0x0000000000467805 */ /* 0x000fe4000001ff00 */
        /* <DEDUP_REMOVED lines=22> */
.L_x_7772:
[----:B------:R-:W-:Y:S05]  /*2980*/  BSYNC B1 ;  /* 0x0000000000017941 */ /* 0x000fea0003800000 */
.L_x_7771:
        /* <DEDUP_REMOVED lines=8> */
[----:B------:R-:W-:Y:S02]  /*2a10*/  MOV R45, R67 ;  /* 0x00000043002d7202 */ /* 0x000fe40000000f00 */
[----:B------:R-:W-:-:S02]  /*2a20*/  CS2R R48, SRZ ;  /* 0x0000000000307805 */ /* 0x000fc4000001ff00 */
[----:B------:R-:W-:Y:S01]  /*2a30*/  PRMT R128, R46, 0x5410, R47 ;  /* 0x000054102e807816 */ /* 0x000fe2000000002f */
[----:B------:R-:W-:Y:S01]  /*2a40*/  IMAD.MOV.U32 R46, RZ, RZ, R70 ;  /* 0x000000ffff2e7224 */ /* 0x000fe200078e0046 */
[----:B------:R-:W-:Y:S01]  /*2a50*/  PRMT R124, R45, 0x5410, R44 ;  /* 0x000054102d7c7816 */ /* 0x000fe2000000002c */
[----:B------:R-:W-:Y:S01]  /*2a60*/  IMAD.MOV.U32 R47, RZ, RZ, R71 ;  /* 0x000000ffff2f7224 */ /* 0x000fe200078e0047 */
[----:B------:R-:W-:Y:S02]  /*2a70*/  CS2R R56, SRZ ;  /* 0x0000000000387805 */ /* 0x000fe4000001ff00 */
[----:B------:R-:W-:Y:S02]  /*2a80*/  CS2R R60, SRZ ;  /* 0x00000000003c7805 */ /* 0x000fe4000001ff00 */
[----:B------:R-:W-:Y:S02]  /*2a90*/  CS2R R58, SRZ ;  /* 0x00000000003a7805 */ /* 0x000fe4000001ff00 */
[----:B------:R-:W-:-:S02]  /*2aa0*/  CS2R R62, SRZ ;  /* 0x00000000003e7805 */ /* 0x000fc4000001ff00 */
[----:B------:R-:W-:Y:S02]  /*2ab0*/  PRMT R129, R46, 0x5410, R47 ;  /* 0x000054102e817816 */ /* 0x000fe4000000002f */
[----:B------:R-:W-:Y:S02]  /*2ac0*/  CS2R R52, SRZ ;  /* 0x0000000000347805 */ /* 0x000fe4000001ff00 */
[----:B------:R-:W-:Y:S02]  /*2ad0*/  CS2R R50, SRZ ;  /* 0x0000000000327805 */ /* 0x000fe4000001ff00 */
        /* <DEDUP_REMOVED lines=23> */
.L_x_7774:
[----:B------:R-:W-:Y:S05]  /*2c50*/  BSYNC B1 ;  /* 0x0000000000017941 */ /* 0x000fea0003800000 */
.L_x_7773:
        /* <DEDUP_REMOVED lines=31> */
.L_x_7776:
[----:B------:R-:W-:Y:S05]  /*2e50*/  BSYNC B1 ;  /* 0x0000000000017941 */ /* 0x000fea0003800000 */
.L_x_7775:
[----:B01---5:R-:W-:Y:S01]  /*2e60*/  IMAD.MOV.U32 R45, RZ, RZ, R57 ;  /* 0x000000ffff2d7224 */ /* 0x023fe200078e0039 */
[----:B------:R-:W-:Y:S01]  /*2e70*/  MOV R44, R56 ;  /* 0x00000038002c7202 */ /* 0x000fe20000000f00 */
[----:B------:R-:W-:Y:S01]  /*2e80*/  IMAD.MOV.U32 R46, RZ, RZ, R60 ;  /* 0x000000ffff2e7224 */ /* 0x000fe200078e003c */
[----:B------:R-:W-:Y:S01]  /*2e90*/  ISETP.NE.AND P0, PT, R197, 0x3, PT ;  /* 0x00000003c500780c */ /* 0x000fe20003f05270 */
        /* <DEDUP_REMOVED lines=23> */
.L_x_7777:
[----:B------:R-:W-:Y:S01]  /*3010*/  IMAD R105, R184, 0x8, R2 ;  /* 0x00000008b8697824 */ /* 0x000fe200078e0202 */
[----:B------:R-:W-:Y:S01]  /*3020*/  SHF.L.U32 R122, R191, 0x1f, RZ ;  /* 0x0000001fbf7a7819 */ /* 0x000fe200000006ff */
[----:B------:R-:W-:Y:S03]  /*3030*/  BSSY B1, `(.L_x_7778) ;  /* 0x0000003000017945 */ /* 0x000fe60003800000 */
[----:B------:R-:W0:Y:S02]  /*3040*/  SYNCS.PHASECHK.TRANS64.TRYWAIT P6, [R105+URZ+0x28890], R122 ;  /* 0x0288907a690075a7 */ /* 0x000e2400080c017f */
[----:B0-----:R-:W-:Y:S05]  /*3050*/  @!P6 BRA `(.L_x_7779) ;  /* 0x000001a40070e947 */ /* 0x001fea0003800000 */
.L_x_8086:
[----:B------:R-:W-:Y:S05]  /*3060*/  BSYNC B1 ;  /* 0x0000000000017941 */ /* 0x000fea0003800000 */
.L_x_7778:
        /* <DEDUP_REMOVED lines=53> */
.L_x_7785:
[----:B------:R-:W-:Y:S05]  /*33c0*/  BSYNC B3 ;  /* 0x0000000000037941 */ /* 0x000fea0003800000 */
.L_x_7784:
[----:B------:R-:W-:Y:S02]  /*33d0*/  ULDC.64 UR4, c[0x0][0x2d8] ;  /* 0x0000b60000047ab9 */ /* 0x000fe40000000a00 */
[----:B------:R-:W-:-:S04]  /*33e0*/  LEA R76, P3, R77, UR4, 0x1 ;  /* 0x000000044d4c7c11 */ /* 0x000fc8000f8608ff */
[----:B------:R-:W-:-:S05]  /*33f0*/  LEA.HI.X R77, R77, UR5, R144, 0x1, P3 ;  /* 0x000000054d4d7c11 */ /* 0x000fca00098f0c90 */
[----:B--2---:R1:W-:Y:S04]  /*3400*/  STG.E.128 desc[UR40][R76.64], R44 ;  /* 0x0000002c4c007986 */ /* 0x0043e8000c101d28 */
.L_x_7783:
[----:B------:R-:W-:Y:S05]  /*3410*/  BSYNC B2 ;  /* 0x0000000000027941 */ /* 0x000fea0003800000 */
.L_x_7782:
[----:B------:R-:W-:Y:S05]  /*3420*/  @P1 BRA `(.L_x_7781) ;  /* 0x0000000000d01947 */ /* 0x000fea0003800000 */
[----:B-1----:R1:W2:Y:S01]  /*3430*/  LDS.128 R44, [R110+0x1c400] ;  /* 0x01c400006e2c7984 */ /* 0x0022a20000000c00 */
        /* <DEDUP_REMOVED lines=46> */
.L_x_7787:
[----:B------:R-:W-:Y:S05]  /*3720*/  BSYNC B2 ;  /* 0x0000000000027941 */ /* 0x000fea0003800000 */
.L_x_7786:
[----:B------:R-:W-:Y:S02]  /*3730*/  ULDC.64 UR4, c[0x0][0x2d8] ;  /* 0x0000b60000047ab9 */ /* 0x000fe40000000a00 */
[----:B------:R-:W-:-:S04]  /*3740*/  LEA R72, P3, R142, UR4, 0x1 ;  /* 0x000000048e487c11 */ /* 0x000fc8000f8608ff */
[----:B------:R-:W-:-:S05]  /*3750*/  LEA.HI.X R73, R142, UR5, R141, 0x1, P3 ;  /* 0x000000058e497c11 */ /* 0x000fca00098f0c8d */
[----:B--2---:R2:W-:Y:S04]  /*3760*/  STG.E.128 desc[UR40][R72.64], R44 ;  /* 0x0000002c48007986 */ /* 0x0045e8000c101d28 */
.L_x_7781:
[----:B------:R-:W-:Y:S05]  /*3770*/  BSYNC B1 ;  /* 0x0000000000017941 */ /* 0x000fea0003800000 */
.L_x_7780:
        /* <DEDUP_REMOVED lines=53> */
.L_x_7793:
[----:B------:R-:W-:Y:S05]  /*3ad0*/  BSYNC B3 ;  /* 0x0000000000037941 */ /* 0x000fea0003800000 */
.L_x_7792:
[----:B------:R-:W-:Y:S02]  /*3ae0*/  ULDC.64 UR4, c[0x0][0x2d8] ;  /* 0x0000b60000047ab9 */ /* 0x000fe40000000a00 */
[----:B------:R-:W-:-:S04]  /*3af0*/  LEA R68, P3, R74, UR4, 0x1 ;  /* 0x000000044a447c11 */ /* 0x000fc8000f8608ff */
[----:B------:R-:W-:-:S05]  /*3b00*/  LEA.HI.X R69, R74, UR5, R75, 0x1, P3 ;  /* 0x000000054a457c11 */ /* 0x000fca00098f0c4b */
[----:B--2---:R2:W-:Y:S04]  /*3b10*/  STG.E.128 desc[UR40][R68.64], R44 ;  /* 0x0000002c44007986 */ /* 0x0045e8000c101d28 */
.L_x_7791:
[----:B------:R-:W-:Y:S05]  /*3b20*/  BSYNC B2 ;  /* 0x0000000000027941 */ /* 0x000fea0003800000 */
.L_x_7790:
[----:B------:R-:W-:Y:S05]  /*3b30*/  @P1 BRA `(.L_x_7789) ;  /* 0x0000000000d01947 */ /* 0x000fea0003800000 */
[----:B-12---:R1:W2:Y:S01]  /*3b40*/  LDS.128 R44, [R110+0x1d400] ;  /* 0x01d400006e2c7984 */ /* 0x0062a20000000c00 */
        /* <DEDUP_REMOVED lines=26> */
[----:B------:R-:W-:Y:S02]  /*3cf0*/  HADD2.F32 R65, -RZ, R124.H1_H1 ;  /* 0x3000007cff417230 */ /* 0x000fe40000004100 */
[----:B------:R-:W-:Y:S01]  /*3d00*/  FFMA.FTZ R74, R47, R68, -R74 ;  /* 0x000000442f4a7223 */ /* 0x000fe2000001084a */
[----:B------:R-:W-:Y:S02]  /*3d10*/  HADD2.F32 R44, -RZ, R44.H0_H0 ;  /* 0x2000002cff2c7230 */ /* 0x000fe40000004100 */
[----:B------:R-:W-:-:S02]  /*3d20*/  HADD2.F32 R67, -RZ, R124.H0_H0 ;  /* 0x2000007cff437230 */ /* 0x000fc40000004100 */
[CC--:B------:R-:W-:Y:S01]  /*3d30*/  FMUL.FTZ R69, R45.reuse, R65.reuse ;  /* 0x000000412d457220 */ /* 0x0c0fe20000410000 */
[--C-:B------:R-:W-:Y:S02]  /*3d40*/  HADD2.F32 R46, -RZ, R64.reuse.H1_H1 ;  /* 0x30000040ff2e7230 */ /* 0x100fe40000004100 */
        /* <DEDUP_REMOVED lines=14> */
.L_x_7795:
[----:B------:R-:W-:Y:S05]  /*3e30*/  BSYNC B2 ;  /* 0x0000000000027941 */ /* 0x000fea0003800000 */
.L_x_7794:
[----:B------:R-:W-:Y:S02]  /*3e40*/  ULDC.64 UR4, c[0x0][0x2d8] ;  /* 0x0000b60000047ab9 */ /* 0x000fe40000000a00 */
[----:B------:R-:W-:-:S04]  /*3e50*/  LEA R64, P3, R75, UR4, 0x1 ;  /* 0x000000044b407c11 */ /* 0x000fc8000f8608ff */
[----:B------:R-:W-:-:S05]  /*3e60*/  LEA.HI.X R65, R75, UR5, R76, 0x1, P3 ;  /* 0x000000054b417c11 */ /* 0x000fca00098f0c4c */
[----:B--2---:R3:W-:Y:S04]  /*3e70*/  STG.E.128 desc[UR40][R64.64], R44 ;  /* 0x0000002c40007986 */ /* 0x0047e8000c101d28 */
.L_x_7789:
[----:B------:R-:W-:Y:S05]  /*3e80*/  BSYNC B1 ;  /* 0x0000000000017941 */ /* 0x000fea0003800000 */
.L_x_7788:
[----:B------:R-:W-:Y:S01]  /*3e90*/  ISETP.NE.AND P3, PT, R134, RZ, PT ;  /* 0x000000ff8600720c */ /* 0x000fe20003f65270 */
[----:B------:R-:W-:-:S12]  /*3ea0*/  BSSY B1, `(.L_x_7796) ;  /* 0x0000070000017945 */ /* 0x000fd80003800000 */
[----:B------:R-:W-:Y:S05]  /*3eb0*/  @P3 BRA `(.L_x_7797) ;  /* 0x0000000400b83947 */ /* 0x000fea0003800000 */
[----:B--2---:R-:W-:Y:S01]  /*3ec0*/  IADD3 R73, P3, P4, R4, R118, R16 ;  /* 0x0000007604497210 */ /* 0x004fe20007c7e010 */
[----:B------:R-:W-:Y:S03]  /*3ed0*/  BSSY B2, `(.L_x_7798) ;  /* 0x0000037000027945 */ /* 0x000fe60003800000 */
[----:B------:R-:W-:Y:S01]  /*3ee0*/  IADD3.X R75, R20, R120, R17, P3, P4 ;  /* 0x00000078144b7210 */ /* 0x000fe20001fe8411 */
[----:B------:R-:W-:Y:S08]  /*3ef0*/  @P2 BRA `(.L_x_7799) ;  /* 0x0000000000d02947 */ /* 0x000ff00003800000 */
[----:B-1-3--:R1:W2:Y:S01]  /*3f00*/  LDS.128 R44, [R110+0x1a400] ;  /* 0x01a400006e2c7984 */ /* 0x00a2a20000000c00 */
        /* <DEDUP_REMOVED lines=46> */
.L_x_7801:
[----:B------:R-:W-:Y:S05]  /*41f0*/  BSYNC B3 ;  /* 0x0000000000037941 */ /* 0x000fea0003800000 */
.L_x_7800:
[----:B------:R-:W-:Y:S02]  /*4200*/  ULDC.64 UR4, c[0x0][0x2d8] ;  /* 0x0000b60000047ab9 */ /* 0x000fe40000000a00 */
[----:B------:R-:W-:-:S04]  /*4210*/  LEA R60, P3, R71, UR4, 0x1 ;  /* 0x00000004473c7c11 */ /* 0x000fc8000f8608ff */
[----:B------:R-:W-:-:S05]  /*4220*/  LEA.HI.X R61, R71, UR5, R72, 0x1, P3 ;  /* 0x00000005473d7c11 */ /* 0x000fca00098f0c48 */
[----:B--2---:R2:W-:Y:S04]  /*4230*/  STG.E.128 desc[UR40][R60.64], R44 ;  /* 0x0000002c3c007986 */ /* 0x0045e8000c101d28 */
.L_x_7799:
[----:B------:R-:W-:Y:S05]  /*4240*/  BSYNC B2 ;  /* 0x0000000000027941 */ /* 0x000fea0003800000 */
.L_x_7798:
        /* <DEDUP_REMOVED lines=48> */
.L_x_7803:
[----:B------:R-:W-:Y:S05]  /*4550*/  BSYNC B2 ;  /* 0x0000000000027941 */ /* 0x000fea0003800000 */
.L_x_7802:
[----:B------:R-:W-:Y:S02]  /*4560*/  ULDC.64 UR4, c[0x0][0x2d8] ;  /* 0x0000b60000047ab9 */ /* 0x000fe40000000a00 */
[----:B------:R-:W-:-:S04]  /*4570*/  LEA R56, P3, R67, UR4, 0x1 ;  /* 0x0000000443387c11 */ /* 0x000fc8000f8608ff */
[----:B------:R-:W-:-:S05]  /*4580*/  LEA.HI.X R57, R67, UR5, R68, 0x1, P3 ;  /* 0x0000000543397c11 */ /* 0x000fca00098f0c44 */
[----:B--2---:R4:W-:Y:S04]  /*4590*/  STG.E.128 desc[UR40][R56.64], R44 ;  /* 0x0000002c38007986 */ /* 0x0049e8000c101d28 */
.L_x_7797:
[----:B------:R-:W-:Y:S05]  /*45a0*/  BSYNC B1 ;  /* 0x0000000000017941 */ /* 0x000fea0003800000 */
.L_x_7796:
[----:B------:R-:W-:Y:S05]  /*45b0*/  @P5 BRA `(.L_x_7804) ;  /* 0x00000034009c5947 */ /* 0x000fea0003800000 */
[----:B------:R-:W-:Y:S01]  /*45c0*/  IADD3 R118, P3, P4, R107, R118, R16 ;  /* 0x000000766b767210 */ /* 0x000fe20007c7e010 */
[----:B------:R-:W-:Y:S03]  /*45d0*/  BSSY B1, `(.L_x_7805) ;  /* 0x0000037000017945 */ /* 0x000fe60003800000 */
[----:B----4-:R-:W-:Y:S01]  /*45e0*/  IADD3.X R57, R28, R120, R17, P3, P4 ;  /* 0x000000781c397210 */ /* 0x010fe20001fe8411 */
[----:B------:R-:W-:Y:S08]  /*45f0*/  @P2 BRA `(.L_x_7806) ;  /* 0x0000000000d02947 */ /* 0x000ff00003800000 */
[----:B-123--:R1:W2:Y:S01]  /*4600*/  LDS.128 R44, [R110+0x1b400] ;  /* 0x01b400006e2c7984 */ /* 0x00e2a20000000c00 */
[----:B------:R-:W-:Y:S01]  /*4610*/  ISETP.GE.AND P4, PT, R22, R121, PT ;  /* 0x000000791600720c */ /* 0x000fe20003f86270 */
[----:B------:R-:W-:Y:S01]  /*4620*/  BSSY B2, `(.L_x_7807) ;  /* 0x000002c000027945 */ /* 0x000fe20003800000 */
[----:B------:R-:W-:-:S11]  /*4630*/  IADD3 R64, P3, R118, R100, RZ ;  /* 0x0000006476407210 */ /* 0x000fd60007f7e0ff */
        /* <DEDUP_REMOVED lines=42> */
.L_x_7808:
[----:B------:R-:W-:Y:S05]  /*48e0*/  BSYNC B2 ;  /* 0x0000000000027941 */ /* 0x000fea0003800000 */
.L_x_7807:
[----:B------:R-:W-:Y:S01]  /*48f0*/  ULDC.64 UR4, c[0x0][0x2d8] ;  /* 0x0000b60000047ab9 */ /* 0x000fe20000000a00 */
[----:B------:R-:W-:Y:S01]  /*4900*/  IMAD.X R53, R57, 0x1, R32, P3 ;  /* 0x0000000139357824 */ /* 0x000fe200018e0620 */
[----:B------:R-:W-:-:S04]  /*4910*/  LEA R52, P3, R64, UR4, 0x1 ;  /* 0x0000000440347c11 */ /* 0x000fc8000f8608ff */
[----:B------:R-:W-:-:S05]  /*4920*/  LEA.HI.X R53, R64, UR5, R53, 0x1, P3 ;  /* 0x0000000540357c11 */ /* 0x000fca00098f0c35 */
[----:B--2---:R4:W-:Y:S04]  /*4930*/  STG.E.128 desc[UR40][R52.64], R44 ;  /* 0x0000002c34007986 */ /* 0x0049e8000c101d28 */
.L_x_7806:
[----:B------:R-:W-:Y:S05]  /*4940*/  BSYNC B1 ;  /* 0x0000000000017941 */ /* 0x000fea0003800000 */
.L_x_7805:
        /* <DEDUP_REMOVED lines=47> */
.L_x_7810:
[----:B------:R-:W-:Y:S05]  /*4c40*/  BSYNC B1 ;  /* 0x0000000000017941 */ /* 0x000fea0003800000 */
.L_x_7809:
[----:B------:R-:W-:Y:S01]  /*4c50*/  ULDC.64 UR4, c[0x0][0x2d8] ;  /* 0x0000b60000047ab9 */ /* 0x000fe20000000a00 */
[----:B------:R-:W-:Y:S01]  /*4c60*/  IMAD.X R57, R57, 0x1, R102, P3 ;  /* 0x0000000139397824 */ /* 0x000fe200018e0666 */
[----:B------:R-:W-:-:S04]  /*4c70*/  LEA R48, P3, R60, UR4, 0x1 ;  /* 0x000000043c307c11 */ /* 0x000fc8000f8608ff */
[----:B------:R-:W-:-:S05]  /*4c80*/  LEA.HI.X R49, R60, UR5, R57, 0x1, P3 ;  /* 0x000000053c317c11 */ /* 0x000fca00098f0c39 */
[----:B--2---:R1:W-:Y:S01]  /*4c90*/  STG.E.128 desc[UR40][R48.64], R44 ;  /* 0x0000002c30007986 */ /* 0x0043e2000c101d28 */
[----:B------:R-:W-:Y:S05]  /*4ca0*/  BRA `(.L_x_7804) ;  /* 0x0000002c00e07947 */ /* 0x000fea0003800000 */
.L_x_7768:
        /* <DEDUP_REMOVED lines=25> */
[----:B------:R-:W-:-:S04]  /*4e40*/  @!P4 IADD3 R48, P5, R86, R76, RZ ;  /* 0x0000004c5630c210 */ /* 0x000fc80007fbe0ff */
[----:B------:R-:W-:Y:S02]  /*4e50*/  @!P4 IADD3.X R49, R105, R38, RZ, P5, !PT ;  /* 0x000000266931c210 */ /* 0x000fe40002ffe4ff */
        /* <DEDUP_REMOVED lines=38> */
[----:B------:R-:W-:Y:S01]  /*50c0*/  ULDC.64 UR4, c[0x0][0x3c8] ;  /* 0x0000f20000047ab9 */ /* 0x000fe20000000a00 */
[----:B------:R-:W-:Y:S01]  /*50d0*/  IMAD.MOV.U32 R73, RZ, RZ, R122 ;  /* 0x000000ffff497224 */ /* 0x000fe200078e007a */
[----:B------:R-:W-:Y:S01]  /*50e0*/  ULDC.64 UR6, c[0x0][0x3e0] ;  /* 0x0000f80000067ab9 */ /* 0x000fe20000000a00 */
[----:B------:R-:W-:-:S03]  /*50f0*/  IMAD.MOV.U32 R77, RZ, RZ, R105 ;  /* 0x000000ffff4d7224 */ /* 0x000fc600078e0069 */
        /* <DEDUP_REMOVED lines=15> */
.L_x_7812:
[----:B------:R-:W-:Y:S05]  /*51f0*/  BSYNC B1 ;  /* 0x0000000000017941 */ /* 0x000fea0003800000 */
.L_x_7811:
[----:B-----5:R-:W-:Y:S01]  /*5200*/  IMAD.MOV.U32 R76, RZ, RZ, R70 ;  /* 0x000000ffff4c7224 */ /* 0x020fe200078e0046 */
[----:B------:R-:W-:Y:S01]  /*5210*/  MOV R77, R71 ;  /* 0x00000047004d7202 */ /* 0x000fe20000000f00 */
[----:B------:R-:W-:Y:S01]  /*5220*/  IMAD.MOV.U32 R78, RZ, RZ, R68 ;  /* 0x000000ffff4e7224 */ /* 0x000fe200078e0044 */
[----:B------:R-:W-:Y:S01]  /*5230*/  ISETP.NE.AND P0, PT, R197, 0x3, PT ;  /* 0x00000003c500780c */ /* 0x000fe20003f05270 */
[----:B------:R-:W-:Y:S01]  /*5240*/  IMAD.MOV.U32 R79, RZ, RZ, R69 ;  /* 0x000000ffff4f7224 */ /* 0x000fe200078e0045 */
[----:B------:R-:W-:Y:S01]  /*5250*/  PRMT R133, R77, 0x5410, R76 ;  /* 0x000054104d857816 */ /* 0x000fe2000000004c */
        /* <DEDUP_REMOVED lines=51> */
.L_x_7813:
        /* <DEDUP_REMOVED lines=9> */
.L_x_8087:
[----:B------:R-:W-:Y:S05]  /*5620*/  BSYNC B1 ;  /* 0x0000000000017941 */ /* 0x000fea0003800000 */
.L_x_7814:
        /* <DEDUP_REMOVED lines=26> */
[----:B------:R-:W-:-:S03]  /*57d0*/  IMAD R77, R77, 0x2, R2 ;  /* 0x000000024d4d7824 */ /* 0x000fc600078e0202 */
[----:B------:R-:W-:-:S03]  /*57e0*/  LEA R80, R79, R2, 0x1 ;  /* 0x000000024f507211 */ /* 0x000fc600078e08ff */
        /* <DEDUP_REMOVED lines=9> */
[----:B------:R-:W-:Y:S02]  /*5880*/  SHF.R.U64 R48, R48, 0x10, R49 ;  /* 0x0000001030307819 */ /* 0x000fe40000001231 */
[--C-:B------:R-:W-:Y:S01]  /*5890*/  SHF.R.U64 R45, R46, 0x10, R47.reuse ;  /* 0x000000102e2d7819 */ /* 0x100fe2000000122f */
[----:B------:R-:W-:Y:S01]  /*58a0*/  HADD2.F32 R152, -RZ, R152.H0_H0 ;  /* 0x20000098ff987230 */ /* 0x000fe20000004100 */
[----:B------:R-:W-:Y:S01]  /*58b0*/  SHF.R.U32.HI R49, RZ, 0x10, R47 ;  /* 0x00000010ff317819 */ /* 0x000fe2000001162f */
[----:B-1----:R-:W-:Y:S01]  /*58c0*/  HADD2.F32 R47, -RZ, R77.H0_H0 ;  /* 0x2000004dff2f7230 */ /* 0x002fe20000004100 */
[--C-:B------:R-:W-:Y:S01]  /*58d0*/  SHF.R.U64 R46, R50, 0x10, R51.reuse ;  /* 0x00000010322e7819 */ /* 0x100fe20000001233 */
[--C-:B--2---:R-:W-:Y:S01]  /*58e0*/  HADD2.F32 R50, -RZ, R81.reuse.H0_H0 ;  /* 0x20000051ff327230 */ /* 0x104fe20000004100 */
[----:B------:R-:W-:Y:S01]  /*58f0*/  SHF.R.U32.HI R149, RZ, 0x10, R51 ;  /* 0x00000010ff957819 */ /* 0x000fe20000011633 */
[----:B------:R-:W-:-:S02]  /*5900*/  HADD2.F32 R51, -RZ, R81.H1_H1 ;  /* 0x30000051ff337230 */ /* 0x000fc40000004100 */
[-C--:B------:R-:W-:Y:S01]  /*5910*/  FMUL.FTZ R81, R47, R150.reuse ;  /* 0x000000962f517220 */ /* 0x080fe20000410000 */
[----:B------:R-:W-:Y:S02]  /*5920*/  HADD2.F32 R77, -RZ, R77.H1_H1 ;  /* 0x3000004dff4d7230 */ /* 0x000fe40000004100 */
[C---:B------:R-:W-:Y:S01]  /*5930*/  FMUL.FTZ R156, R50.reuse, R150 ;  /* 0x00000096329c7220 */ /* 0x040fe20000410000 */
[----:B------:R-:W-:Y:S02]  /*5940*/  HADD2.F32 R45, -RZ, R45.H0_H0 ;  /* 0x2000002dff2d7230 */ /* 0x000fe40000004100 */
[-C--:B------:R-:W-:Y:S01]  /*5950*/  FMUL.FTZ R150, R51, R154.reuse ;  /* 0x0000009a33967220 */ /* 0x080fe20000410000 */
[-C--:B------:R-:W-:Y:S01]  /*5960*/  FFMA.FTZ R50, R50, R151.reuse, R81 ;  /* 0x0000009732327223 */ /* 0x080fe20000010051 */
[C---:B------:R-:W-:Y:S01]  /*5970*/  FMUL.FTZ R154, R77.reuse, R154 ;  /* 0x0000009a4d9a7220 */ /* 0x040fe20000410000 */
[----:B------:R-:W-:Y:S02]  /*5980*/  HADD2.F32 R81, -RZ, R83.H0_H0 ;  /* 0x20000053ff517230 */ /* 0x000fe40000004100 */
[-C--:B------:R-:W-:Y:S01]  /*5990*/  FFMA.FTZ R150, R77, R152.reuse, -R150 ;  /* 0x000000984d967223 */ /* 0x080fe20000010896 */
[----:B------:R-:W-:Y:S01]  /*59a0*/  FFMA.FTZ R47, R47, R151, -R156 ;  /* 0x000000972f2f7223 */ /* 0x000fe2000001089c */
[----:B------:R-:W-:Y:S01]  /*59b0*/  FFMA.FTZ R51, R51, R152, R154 ;  /* 0x0000009833337223 */ /* 0x000fe2000001009a */
[----:B------:R-:W-:-:S02]  /*59c0*/  HADD2.F32 R152, -RZ, R148.H0_H0 ;  /* 0x20000094ff987230 */ /* 0x000fc40000004100 */
[----:B------:R-:W-:Y:S01]  /*59d0*/  HADD2.F32 R148, -RZ, R148.H1_H1 ;  /* 0x30000094ff947230 */ /* 0x000fe20000004100 */
[----:B------:R-:W-:Y:S01]  /*59e0*/  F2FP.F16.F32.PACK_AB R47, R150, R47 ;  /* 0x0000002f962f723e */ /* 0x000fe200000000ff */
[----:B------:R-:W-:Y:S01]  /*59f0*/  HADD2.F32 R77, -RZ, R79.H0_H0 ;  /* 0x2000004fff4d7230 */ /* 0x000fe20000004100 */
[----:B------:R-:W-:Y:S01]  /*5a00*/  F2FP.F16.F32.PACK_AB R50, R51, R50 ;  /* 0x000000323332723e */ /* 0x000fe200000000ff */
[----:B------:R-:W-:Y:S02]  /*5a10*/  HADD2.F32 R83, -RZ, R83.H1_H1 ;  /* 0x30000053ff537230 */ /* 0x000fe40000004100 */
[-C--:B------:R-:W-:Y:S01]  /*5a20*/  FMUL.FTZ R158, R81, R148.reuse ;  /* 0x00000094519e7220 */ /* 0x080fe20000410000 */
[----:B------:R-:W-:Y:S02]  /*5a30*/  HADD2.F32 R156, -RZ, R149.H0_H0 ;  /* 0x20000095ff9c7230 */ /* 0x000fe40000004100 */
[----:B------:R-:W-:Y:S01]  /*5a40*/  FMUL.FTZ R148, R77, R148 ;  /* 0x000000944d947220 */ /* 0x000fe20000410000 */
[----:B------:R-:W-:-:S02]  /*5a50*/  HADD2.F32 R79, -RZ, R79.H1_H1 ;  /* 0x3000004fff4f7230 */ /* 0x000fc40000004100 */
[----:B------:R-:W-:Y:S02]  /*5a60*/  HADD2.F32 R154, -RZ, R49.H0_H0 ;  /* 0x20000031ff9a7230 */ /* 0x000fe40000004100 */
        /* <DEDUP_REMOVED lines=45> */
.L_x_7819:
[----:B------:R-:W-:Y:S05]  /*5d40*/  BSYNC B2 ;  /* 0x0000000000027941 */ /* 0x000fea0003800000 */
.L_x_7818:
        /* <DEDUP_REMOVED lines=11> */
.L_x_7817:
[----:B------:R-:W-:Y:S05]  /*5e00*/  BSYNC B1 ;  /* 0x0000000000017941 */ /* 0x000fea0003800000 */
.L_x_7816:
        /* <DEDUP_REMOVED lines=18> */
[----:B------:R-:W-:Y:S02]  /*5f30*/  LOP3.LUT R44, R201, 0x38, R80, 0xf8, !PT ;  /* 0x00000038c92c7812 */ /* 0x000fe400078ef850 */
[----:B------:R-:W-:Y:S02]  /*5f40*/  SHF.L.U32 R46, R45, 0xa, RZ ;  /* 0x0000000a2d2e7819 */ /* 0x000fe400000006ff */
[----:B------:R-:W-:Y:S02]  /*5f50*/  LOP3.LUT R45, R44, R207, RZ, 0x3c, !PT ;  /* 0x000000cf2c2d7212 */ /* 0x000fe400078e3cff */
        /* <DEDUP_REMOVED lines=11> */
[----:B------:R-:W-:Y:S02]  /*6010*/  SHF.R.U64 R52, R54, 0x10, R55 ;  /* 0x0000001036347819 */ /* 0x000fe40000001237 */
[----:B-1----:R-:W-:Y:S01]  /*6020*/  MOV R54, R44 ;  /* 0x0000002c00367202 */ /* 0x002fe20000000f00 */
[----:B--2---:R-:W-:Y:S01]  /*6030*/  IMAD.MOV.U32 R44, RZ, RZ, R49 ;  /* 0x000000ffff2c7224 */ /* 0x004fe200078e0031 */
[----:B------:R-:W-:Y:S01]  /*6040*/  SHF.R.U32.HI R124, RZ, 0x10, R57 ;  /* 0x00000010ff7c7819 */ /* 0x000fe20000011639 */
[----:B------:R-:W-:Y:S01]  /*6050*/  IMAD.MOV.U32 R49, RZ, RZ, R47 ;  /* 0x000000ffff317224 */ /* 0x000fe200078e002f */
        /* <DEDUP_REMOVED lines=9> */
[----:B------:R-:W-:-:S02]  /*60f0*/  HADD2.F32 R44, -RZ, R45.H0_H0 ;  /* 0x2000002dff2c7230 */ /* 0x000fc40000004100 */
[----:B------:R-:W-:Y:S02]  /*6100*/  HADD2.F32 R124, -RZ, R124.H0_H0 ;  /* 0x2000007cff7c7230 */ /* 0x000fe40000004100 */
[----:B------:R-:W-:Y:S02]  /*6110*/  HADD2.F32 R47, -RZ, R45.H1_H1 ;  /* 0x3000002dff2f7230 */ /* 0x000fe40000004100 */
        /* <DEDUP_REMOVED lines=15> */
[----:B------:R-:W-:Y:S02]  /*6210*/  HADD2.F32 R140, -RZ, R125.H0_H0 ;  /* 0x2000007dff8c7230 */ /* 0x000fe40000004100 */
[----:B------:R-:W-:Y:S02]  /*6220*/  HADD2.F32 R124, -RZ, R142.H0_H0 ;  /* 0x2000008eff7c7230 */ /* 0x000fe40000004100 */
[----:B------:R-:W-:Y:S01]  /*6230*/  FMUL.FTZ R142, R58, R83 ;  /* 0x000000533a8e7220 */ /* 0x000fe20000410000 */
[----:B------:R-:W-:-:S02]  /*6240*/  HADD2.F32 R59, -RZ, R138.H1_H1 ;  /* 0x3000008aff3b7230 */ /* 0x000fc40000004100 */
        /* <DEDUP_REMOVED lines=9> */
[--C-:B------:R-:W-:Y:S02]  /*62e0*/  HADD2.F32 R51, -RZ, R55.reuse.H0_H0 ;  /* 0x20000037ff337230 */ /* 0x100fe40000004100 */
[----:B------:R-:W-:Y:S01]  /*62f0*/  FFMA.FTZ R140, R57, R124, R140 ;  /* 0x0000007c398c7223 */ /* 0x000fe2000001008c */
[--C-:B------:R-:W-:Y:S01]  /*6300*/  HADD2.F32 R49, -RZ, R54.reuse.H0_H0 ;  /* 0x20000036ff317230 */ /* 0x100fe20000004100 */
[----:B------:R-:W-:Y:S01]  /*6310*/  F2FP.F16.F32.PACK_AB R142, R143, R142 ;  /* 0x0000008e8f8e723e */ /* 0x000fe200000000ff */
[----:B------:R-:W-:Y:S02]  /*6320*/  HADD2.F32 R55, -RZ, R55.H1_H1 ;  /* 0x30000037ff377230 */ /* 0x000fe40000004100 */
[-C--:B------:R-:W-:Y:S01]  /*6330*/  FMUL.FTZ R124, R51, R58.reuse ;  /* 0x0000003a337c7220 */ /* 0x080fe20000410000 */
[----:B------:R-:W-:Y:S02]  /*6340*/  HADD2.F32 R54, -RZ, R54.H1_H1 ;  /* 0x30000036ff367230 */ /* 0x000fe40000004100 */
[----:B------:R-:W-:Y:S01]  /*6350*/  FMUL.FTZ R58, R49, R58 ;  /* 0x0000003a313a7220 */ /* 0x000fe20000410000 */
[----:B------:R-:W-:-:S02]  /*6360*/  HADD2.F32 R138, -RZ, R138.H0_H0 ;  /* 0x2000008aff8a7230 */ /* 0x000fc40000004100 */
[-C--:B------:R-:W-:Y:S01]  /*6370*/  FMUL.FTZ R57, R55, R56.reuse ;  /* 0x0000003837397220 */ /* 0x080fe20000410000 */
[----:B------:R-:W-:Y:S02]  /*6380*/  HADD2.F32 R82, -RZ, R82.H0_H0 ;  /* 0x20000052ff527230 */ /* 0x000fe40000004100 */
[C---:B------:R-:W-:Y:S01]  /*6390*/  FMUL.FTZ R56, R54.reuse, R56 ;  /* 0x0000003836387220 */ /* 0x040fe20000410000 */
[-C--:B------:R-:W-:Y:S01]  /*63a0*/  FFMA.FTZ R58, R51, R138.reuse, R58 ;  /* 0x0000008a333a7223 */ /* 0x080fe2000001003a */
[----:B------:R-:W-:Y:S02]  /*63b0*/  FFMA.FTZ R124, R49, R138, -R124 ;  /* 0x0000008a317c7223 */ /* 0x000fe4000001087c */
[-C--:B------:R-:W-:Y:S01]  /*63c0*/  FFMA.FTZ R59, R55, R82.reuse, R56 ;  /* 0x00000052373b7223 */ /* 0x080fe20000010038 */
[----:B------:R-:W-:Y:S02]  /*63d0*/  HADD2.F32 R51, -RZ, R50.H0_H0 ;  /* 0x20000032ff337230 */ /* 0x000fe40000004100 */
[----:B------:R-:W-:Y:S01]  /*63e0*/  FFMA.FTZ R57, R54, R82, -R57 ;  /* 0x0000005236397223 */ /* 0x000fe20000010839 */
[----:B------:R-:W-:-:S02]  /*63f0*/  HADD2.F32 R56, -RZ, R141.H0_H0 ;  /* 0x2000008dff387230 */ /* 0x000fc40000004100 */
[----:B------:R-:W-:Y:S02]  /*6400*/  HADD2.F32 R55, -RZ, R53.H0_H0 ;  /* 0x20000035ff377230 */ /* 0x000fe40000004100 */
[----:B------:R-:W-:Y:S01]  /*6410*/  HADD2.F32 R49, -RZ, R46.H0_H0 ;  /* 0x2000002eff317230 */ /* 0x000fe20000004100 */
[----:B------:R-:W-:Y:S01]  /*6420*/  F2FP.F16.F32.PACK_AB R44, R57, R124 ;  /* 0x0000007c392c723e */ /* 0x000fe200000000ff */
[----:B------:R-:W-:Y:S02]  /*6430*/  HADD2.F32 R50, -RZ, R50.H1_H1 ;  /* 0x30000032ff327230 */ /* 0x000fe40000004100 */
[----:B------:R-:W-:Y:S02]  /*6440*/  HADD2.F32 R46, -RZ, R46.H1_H1 ;  /* 0x3000002eff2e7230 */ /* 0x000fe40000004100 */
[----:B------:R-:W-:Y:S02]  /*6450*/  HADD2.F32 R53, -RZ, R52.H0_H0 ;  /* 0x20000034ff357230 */ /* 0x000fe40000004100 */
[----:B------:R-:W-:Y:S01]  /*6460*/  FMUL.FTZ R52, R51, R56 ;  /* 0x0000003833347220 */ /* 0x000fe20000410000 */
[----:B------:R-:W-:-:S02]  /*6470*/  HADD2.F32 R54, -RZ, R139.H1_H1 ;  /* 0x3000008bff367230 */ /* 0x000fc40000004100 */
[-C--:B------:R-:W-:Y:S01]  /*6480*/  FMUL.FTZ R83, R50, R55.reuse ;  /* 0x0000003732537220 */ /* 0x080fe20000410000 */
[C---:B------:R-:W-:Y:S01]  /*6490*/  FMUL.FTZ R56, R49.reuse, R56 ;  /* 0x0000003831387220 */ /* 0x040fe20000410000 */
[C---:B------:R-:W-:Y:S01]  /*64a0*/  FMUL.FTZ R55, R46.reuse, R55 ;  /* 0x000000372e377220 */ /* 0x040fe20000410000 */
[-C--:B------:R-:W-:Y:S02]  /*64b0*/  FFMA.FTZ R52, R49, R54.reuse, -R52 ;  /* 0x0000003631347223 */ /* 0x080fe40000010834 */
        /* <DEDUP_REMOVED lines=10> */
.L_x_7823:
[----:B------:R-:W-:Y:S05]  /*6560*/  BSYNC B2 ;  /* 0x0000000000027941 */ /* 0x000fea0003800000 */
.L_x_7822:
        /* <DEDUP_REMOVED lines=11> */
.L_x_7821:
[----:B------:R-:W-:Y:S05]  /*6620*/  BSYNC B1 ;  /* 0x0000000000017941 */ /* 0x000fea0003800000 */
.L_x_7820:
        /* <DEDUP_REMOVED lines=22> */
[----:B------:R-:W-:Y:S02]  /*6790*/  IADD3 R47, R45, R46, R206 ;  /* 0x0000002e2d2f7210 */ /* 0x000fe40007ffe0ce */
[----:B------:R-:W-:-:S03]  /*67a0*/  LEA R45, R184, R112, 0xe ;  /* 0x00000070b82d7211 */ /* 0x000fc600078e70ff */
        /* <DEDUP_REMOVED lines=9> */
[--C-:B------:R-:W-:Y:S02]  /*6840*/  SHF.R.U64 R60, R60, 0x10, R61.reuse ;  /* 0x000000103c3c7819 */ /* 0x100fe4000000123d */
[----:B------:R-:W-:Y:S01]  /*6850*/  SHF.R.U32.HI R76, RZ, 0x10, R61 ;  /* 0x00000010ff4c7819 */ /* 0x000fe2000001163d */
[----:B--2---:R-:W-:Y:S01]  /*6860*/  IMAD.MOV.U32 R61, RZ, RZ, R48 ;  /* 0x000000ffff3d7224 */ /* 0x004fe200078e0030 */
[----:B------:R-:W-:Y:S01]  /*6870*/  SHF.R.U64 R56, R62, 0x10, R63 ;  /* 0x000000103e387819 */ /* 0x000fe2000000123f */
[----:B------:R-:W-:Y:S01]  /*6880*/  IMAD.MOV.U32 R62, RZ, RZ, R50 ;  /* 0x000000ffff3e7224 */ /* 0x000fe200078e0032 */
[----:B------:R-:W-:Y:S01]  /*6890*/  SHF.R.U64 R58, R66, 0x10, R67 ;  /* 0x00000010423a7819 */ /* 0x000fe20000001243 */
[--C-:B------:R-:W-:Y:S01]  /*68a0*/  HADD2.F32 R50, -RZ, R49.reuse.H0_H0 ;  /* 0x20000031ff327230 */ /* 0x100fe20000004100 */
[----:B-1----:R-:W-:Y:S01]  /*68b0*/  MOV R48, R47 ;  /* 0x0000002f00307202 */ /* 0x002fe20000000f00 */
[----:B------:R-:W-:Y:S01]  /*68c0*/  HADD2.F32 R49, -RZ, R49.H1_H1 ;  /* 0x30000031ff317230 */ /* 0x000fe20000004100 */
[----:B------:R-:W-:Y:S01]  /*68d0*/  SHF.R.U32.HI R79, RZ, 0x10, R63 ;  /* 0x00000010ff4f7819 */ /* 0x000fe2000001163f */
[----:B------:R-:W-:Y:S01]  /*68e0*/  HADD2.F32 R47, -RZ, R45.H0_H0 ;  /* 0x2000002dff2f7230 */ /* 0x000fe20000004100 */
[----:B------:R-:W-:Y:S01]  /*68f0*/  SHF.R.U32.HI R77, RZ, 0x10, R67 ;  /* 0x00000010ff4d7819 */ /* 0x000fe20000011643 */
[----:B------:R-:W-:-:S02]  /*6900*/  HADD2.F32 R66, -RZ, R64.H0_H0 ;  /* 0x20000040ff427230 */ /* 0x000fc40000004100 */
[----:B------:R-:W-:Y:S02]  /*6910*/  HADD2.F32 R45, -RZ, R45.H1_H1 ;  /* 0x3000002dff2d7230 */ /* 0x000fe40000004100 */
[----:B------:R-:W-:Y:S02]  /*6920*/  HADD2.F32 R64, -RZ, R76.H0_H0 ;  /* 0x2000004cff407230 */ /* 0x000fe40000004100 */
[-C--:B------:R-:W-:Y:S01]  /*6930*/  FMUL.FTZ R78, R49, R66.reuse ;  /* 0x00000042314e7220 */ /* 0x080fe20000410000 */
[----:B------:R-:W-:Y:S02]  /*6940*/  HADD2.F32 R63, -RZ, R135.H1_H1 ;  /* 0x30000087ff3f7230 */ /* 0x000fe40000004100 */
[-C--:B------:R-:W-:Y:S01]  /*6950*/  FMUL.FTZ R76, R50, R65.reuse ;  /* 0x00000041324c7220 */ /* 0x080fe20000410000 */
[----:B------:R-:W-:Y:S01]  /*6960*/  FMUL.FTZ R66, R45, R66 ;  /* 0x000000422d427220 */ /* 0x000fe20000410000 */
[----:B------:R-:W-:Y:S01]  /*6970*/  FMUL.FTZ R65, R47, R65 ;  /* 0x000000412f417220 */ /* 0x000fe20000410000 */
[-C--:B------:R-:W-:Y:S01]  /*6980*/  FFMA.FTZ R67, R45, R64.reuse, -R78 ;  /* 0x000000402d437223 */ /* 0x080fe2000001084e */
[----:B------:R-:W-:Y:S01]  /*6990*/  FFMA.FTZ R76, R47, R63, -R76 ;  /* 0x0000003f2f4c7223 */ /* 0x000fe2000001084c */
[----:B------:R-:W-:Y:S01]  /*69a0*/  FFMA.FTZ R78, R49, R64, R66 ;  /* 0x00000040314e7223 */ /* 0x000fe20000010042 */
[----:B------:R-:W-:-:S02]  /*69b0*/  HADD2.F32 R64, -RZ, R136.H1_H1 ;  /* 0x30000088ff407230 */ /* 0x000fc40000004100 */
[----:B------:R-:W-:Y:S01]  /*69c0*/  FFMA.FTZ R65, R50, R63, R65 ;  /* 0x0000003f32417223 */ /* 0x000fe20000010041 */
[--C-:B------:R-:W-:Y:S02]  /*69d0*/  HADD2.F32 R47, -RZ, R51.reuse.H0_H0 ;  /* 0x20000033ff2f7230 */ /* 0x100fe40000004100 */
[--C-:B------:R-:W-:Y:S02]  /*69e0*/  HADD2.F32 R45, -RZ, R48.reuse.H0_H0 ;  /* 0x20000030ff2d7230 */ /* 0x100fe40000004100 */
        /* <DEDUP_REMOVED lines=16> */
[----:B------:R-:W-:Y:S02]  /*6af0*/  HADD2.F32 R47, -RZ, R61.H0_H0 ;  /* 0x2000003dff2f7230 */ /* 0x000fe40000004100 */
[----:B------:R-:W-:Y:S01]  /*6b00*/  HADD2.F32 R49, -RZ, R83.H0_H0 ;  /* 0x20000053ff317230 */ /* 0x000fe20000004100 */
[----:B------:R-:W-:Y:S01]  /*6b10*/  F2FP.F16.F32.PACK_AB R80, R81, R80 ;  /* 0x000000505150723e */ /* 0x000fe200000000ff */
[----:B------:R-:W-:Y:S02]  /*6b20*/  HADD2.F32 R61, -RZ, R61.H1_H1 ;  /* 0x3000003dff3d7230 */ /* 0x000fe40000004100 */
[----:B------:R-:W-:Y:S01]  /*6b30*/  FMUL.FTZ R64, R47, R50 ;  /* 0x000000322f407220 */ /* 0x000fe20000410000 */
[----:B------:R-:W-:Y:S02]  /*6b40*/  HADD2.F32 R48, -RZ, R135.H0_H0 ;  /* 0x20000087ff307230 */ /* 0x000fe40000004100 */
[--C-:B------:R-:W-:Y:S02]  /*6b50*/  HADD2.F32 R45, -RZ, R44.reuse.H0_H0 ;  /* 0x2000002cff2d7230 */ /* 0x100fe40000004100 */
[----:B------:R-:W-:Y:S01]  /*6b60*/  FMUL.FTZ R51, R61, R49 ;  /* 0x000000313d337220 */ /* 0x000fe20000410000 */
[----:B------:R-:W-:-:S02]  /*6b70*/  HADD2.F32 R44, -RZ, R44.H1_H1 ;  /* 0x3000002cff2c7230 */ /* 0x000fc40000004100 */
[----:B------:R-:W-:Y:S02]  /*6b80*/  HADD2.F32 R136, -RZ, R136.H0_H0 ;  /* 0x20000088ff887230 */ /* 0x000fe40000004100 */
[C---:B------:R-:W-:Y:S01]  /*6b90*/  FMUL.FTZ R50, R45.reuse, R50 ;  /* 0x000000322d327220 */ /* 0x040fe20000410000 */
[----:B------:R-:W-:Y:S01]  /*6ba0*/  FFMA.FTZ R64, R45, R48, -R64 ;  /* 0x000000302d407223 */ /* 0x000fe20000010840 */
[C---:B------:R-:W-:Y:S01]  /*6bb0*/  FMUL.FTZ R66, R44.reuse, R49 ;  /* 0x000000312c427220 */ /* 0x040fe20000410000 */
[----:B------:R-:W-:Y:S01]  /*6bc0*/  FFMA.FTZ R51, R44, R60, -R51 ;  /* 0x0000003c2c337223 */ /* 0x000fe20000010833 */
        /* <DEDUP_REMOVED lines=20> */
[----:B------:R-:W-:-:S02]  /*6d10*/  F2FP.F16.F32.PACK_AB R45, R67, R76 ;  /* 0x0000004c432d723e */ /* 0x000fc400000000ff */
[----:B------:R-:W-:Y:S01]  /*6d20*/  F2FP.F16.F32.PACK_AB R50, R49, R136 ;  /* 0x000000883132723e */ /* 0x000fe200000000ff */
[----:B------:R-:W-:Y:S01]  /*6d30*/  IMAD.MOV.U32 R49, RZ, RZ, R65 ;  /* 0x000000ffff317224 */ /* 0x000fe200078e0041 */
[----:B------:R-:W-:Y:S02]  /*6d40*/  F2FP.F16.F32.PACK_AB R47, R82, R79 ;  /* 0x0000004f522f723e */ /* 0x000fe400000000ff */
[----:B------:R-:W-:-:S07]  /*6d50*/  F2FP.F16.F32.PACK_AB R46, R46, R63 ;  /* 0x0000003f2e2e723e */ /* 0x000fce00000000ff */
.L_x_7827:
[----:B------:R-:W-:Y:S05]  /*6d60*/  BSYNC B2 ;  /* 0x0000000000027941 */ /* 0x000fea0003800000 */
.L_x_7826:
        /* <DEDUP_REMOVED lines=11> */
.L_x_7825:
[----:B------:R-:W-:Y:S05]  /*6e20*/  BSYNC B1 ;  /* 0x0000000000017941 */ /* 0x000fea0003800000 */
.L_x_7824:
        /* <DEDUP_REMOVED lines=42> */
[--C-:B------:R-:W-:Y:S01]  /*70d0*/  SHF.R.U64 R73, R70, 0x10, R71.reuse ;  /* 0x0000001046497819 */ /* 0x100fe20000001247 */
[--C-:B------:R-:W-:Y:S01]  /*70e0*/  HADD2.F32 R46, -RZ, R45.reuse.H0_H0 ;  /* 0x2000002dff2e7230 */ /* 0x100fe20000004100 */
[----:B------:R-:W-:Y:S01]  /*70f0*/  SHF.R.U32.HI R70, RZ, 0x10, R71 ;  /* 0x00000010ff467819 */ /* 0x000fe20000011647 */
[----:B------:R-:W-:Y:S01]  /*7100*/  HADD2.F32 R62, -RZ, R62.H0_H0 ;  /* 0x2000003eff3e7230 */ /* 0x000fe20000004100 */
[----:B------:R-:W-:Y:S01]  /*7110*/  SHF.R.U64 R76, R68, 0x10, R69 ;  /* 0x00000010444c7819 */ /* 0x000fe20000001245 */
        /* <DEDUP_REMOVED lines=14> */
[--C-:B------:R-:W-:Y:S02]  /*7200*/  HADD2.F32 R46, -RZ, R51.reuse.H0_H0 ;  /* 0x20000033ff2e7230 */ /* 0x100fe40000004100 */
[----:B------:R-:W-:Y:S02]  /*7210*/  HADD2.F32 R51, -RZ, R51.H1_H1 ;  /* 0x30000033ff337230 */ /* 0x000fe40000004100 */
[-C--:B------:R-:W-:Y:S01]  /*7220*/  FMUL.FTZ R61, R45, R60.reuse ;  /* 0x0000003c2d3d7220 */ /* 0x080fe20000410000 */
[----:B------:R-:W-:Y:S02]  /*7230*/  HADD2.F32 R62, -RZ, R74.H0_H0 ;  /* 0x2000004aff3e7230 */ /* 0x000fe40000004100 */
[----:B------:R-:W-:Y:S01]  /*7240*/  FMUL.FTZ R68, R46, R60 ;  /* 0x0000003c2e447220 */ /* 0x000fe20000410000 */
[----:B------:R-:W-:Y:S01]  /*7250*/  HADD2.F32 R47, -RZ, R47.H1_H1 ;  /* 0x3000002fff2f7230 */ /* 0x000fe20000004100 */
[----:B------:R-:W-:Y:S01]  /*7260*/  F2FP.F16.F32.PACK_AB R63, R66, R63 ;  /* 0x0000003f423f723e */ /* 0x000fe200000000ff */
[----:B------:R-:W-:-:S02]  /*7270*/  HADD2.F32 R49, -RZ, R133.H0_H0 ;  /* 0x20000085ff317230 */ /* 0x000fc40000004100 */
[-C--:B------:R-:W-:Y:S01]  /*7280*/  FMUL.FTZ R60, R51, R62.reuse ;  /* 0x0000003e333c7220 */ /* 0x080fe20000410000 */
[----:B------:R-:W-:Y:S02]  /*7290*/  HADD2.F32 R50, -RZ, R70.H0_H0 ;  /* 0x20000046ff327230 */ /* 0x000fe40000004100 */
[----:B------:R-:W-:Y:S01]  /*72a0*/  FMUL.FTZ R70, R47, R62 ;  /* 0x0000003e2f467220 */ /* 0x000fe20000410000 */
[----:B------:R-:W-:Y:S02]  /*72b0*/  HADD2.F32 R128, -RZ, R128.H1_H1 ;  /* 0x30000080ff807230 */ /* 0x000fe40000004100 */
[-C--:B------:R-:W-:Y:S01]  /*72c0*/  FFMA.FTZ R62, R46, R49.reuse, R61 ;  /* 0x000000312e3e7223 */ /* 0x080fe2000001003d */
[----:B------:R-:W-:Y:S01]  /*72d0*/  FFMA.FTZ R68, R45, R49, -R68 ;  /* 0x000000312d447223 */ /* 0x000fe20000010844 */
[----:B------:R-:W-:Y:S02]  /*72e0*/  HADD2.F32 R46, -RZ, R58.H0_H0 ;  /* 0x2000003aff2e7230 */ /* 0x000fe40000004100 */
[----:B------:R-:W-:Y:S01]  /*72f0*/  FFMA.FTZ R69, R47, R50, -R60 ;  /* 0x000000322f457223 */ /* 0x000fe2000001083c */
[----:B------:R-:W-:-:S02]  /*7300*/  HADD2.F32 R49, -RZ, R72.H0_H0 ;  /* 0x20000048ff317230 */ /* 0x000fc40000004100 */
[----:B------:R-:W-:Y:S01]  /*7310*/  FFMA.FTZ R71, R51, R50, R70 ;  /* 0x0000003233477223 */ /* 0x000fe20000010046 */
[----:B------:R-:W-:Y:S02]  /*7320*/  HADD2.F32 R45, -RZ, R44.H0_H0 ;  /* 0x2000002cff2d7230 */ /* 0x000fe40000004100 */
[-C--:B------:R-:W-:Y:S01]  /*7330*/  FMUL.FTZ R50, R46, R128.reuse ;  /* 0x000000802e327220 */ /* 0x080fe20000410000 */
        /* <DEDUP_REMOVED lines=8> */
[-C--:B------:R-:W-:Y:S01]  /*73c0*/  FFMA.FTZ R50, R45, R132.reuse, -R50 ;  /* 0x000000842d327223 */ /* 0x080fe20000010832 */
        /* <DEDUP_REMOVED lines=11> */
[----:B------:R-:W-:Y:S02]  /*7480*/  HADD2.F32 R133, -RZ, R133.H1_H1 ;  /* 0x30000085ff857230 */ /* 0x000fe40000004100 */
        /* <DEDUP_REMOVED lines=16> */
.L_x_7829:
[----:B------:R-:W-:Y:S05]  /*7590*/  BSYNC B1 ;  /* 0x0000000000017941 */ /* 0x000fea0003800000 */
.L_x_7828:
        /* <DEDUP_REMOVED lines=10> */
.L_x_7767:
[----:B------:R-:W-:-:S13]  /*7640*/  ISETP.NE.AND P0, PT, R197, 0x3, PT ;  /* 0x00000003c500780c */ /* 0x000fda0003f05270 */
[----:B------:R-:W-:Y:S05]  /*7650*/  @!P0 BRA `(.L_x_7830) ;  /* 0x0000000000048947 */ /* 0x000fea0003800000 */
[----:B------:R-:W-:Y:S01]  /*7660*/  BPT.TRAP 0x1 ;  /* 0x000000040000795c */ /* 0x000fe20000300000 */
.L_x_7830:
        /* <DEDUP_REMOVED lines=9> */
.L_x_8088:
[----:B------:R-:W-:Y:S05]  /*7700*/  BSYNC B1 ;  /* 0x0000000000017941 */ /* 0x000fea0003800000 */
.L_x_7831:
        /* <DEDUP_REMOVED lines=14> */
[----:B------:R-:W-:-:S04]  /*77f0*/  @!P1 IADD3 R58, P3, R37, R52, RZ ;  /* 0x00000034253a9210 */ /* 0x000fc80007f7e0ff */
[----:B------:R-:W-:Y:S02]  /*7800*/  @!P1 IADD3.X R59, R61, R103, RZ, P3, !PT ;  /* 0x000000673d3b9210 */ /* 0x000fe40001ffe4ff */
[----:B----4-:R-:W-:-:S04]  /*7810*/  @!P1 LEA R56, P3, R58, R56, 0x1 ;  /* 0x000000383a389211 */ /* 0x010fc800078608ff */
[----:B------:R-:W-:Y:S01]  /*7820*/  @!P1 LEA.HI.X R57, R58, R57, R59, 0x1, P3 ;  /* 0x000000393a399211 */ /* 0x000fe200018f0c3b */
[----:B--2---:R1:W-:Y:S04]  /*7830*/  @!P2 STG.E.128 desc[UR40][R54.64], R44 ;  /* 0x0000002c3600a986 */ /* 0x0043e8000c101d28 */
[----:B---3--:R1:W-:Y:S04]  /*7840*/  @!P1 STG.E.128 desc[UR40][R56.64], R48 ;  /* 0x0000003038009986 */ /* 0x0083e8000c101d28 */
.L_x_7834:
[----:B------:R-:W-:Y:S05]  /*7850*/  BSYNC B1 ;  /* 0x0000000000017941 */ /* 0x000fea0003800000 */
.L_x_7833:
        /* <DEDUP_REMOVED lines=19> */
.L_x_7836:
[----:B------:R-:W-:Y:S05]  /*7990*/  BSYNC B1 ;  /* 0x0000000000017941 */ /* 0x000fea0003800000 */
.L_x_7835:
        /* <DEDUP_REMOVED lines=19> */
.L_x_7838:
[----:B------:R-:W-:Y:S05]  /*7ad0*/  BSYNC B1 ;  /* 0x0000000000017941 */ /* 0x000fea0003800000 */
.L_x_7837:
        /* <DEDUP_REMOVED lines=16> */
[----:B-1----:R3:W-:Y:S01]  /*7be0*/  @!P2 STG.E.128 desc[UR40][R54.64], R44 ;  /* 0x0000002c3600a986 */ /* 0x0027e2000c101d28 */
[----:B------:R-:W-:Y:S02]  /*7bf0*/  @!P1 IADD3.X R53, R59, R103, RZ, P3, !PT ;  /* 0x000000673b359210 */ /* 0x000fe40001ffe4ff */
[----:B-----5:R-:W-:-:S04]  /*7c00*/  @!P1 LEA R56, P3, R52, R56, 0x1 ;  /* 0x0000003834389211 */ /* 0x020fc800078608ff */
[----:B------:R-:W-:-:S05]  /*7c10*/  @!P1 LEA.HI.X R57, R52, R57, R53, 0x1, P3 ;  /* 0x0000003934399211 */ /* 0x000fca00018f0c35 */
[----:B--2---:R3:W-:Y:S04]  /*7c20*/  @!P1 STG.E.128 desc[UR40][R56.64], R48 ;  /* 0x0000003038009986 */ /* 0x0047e8000c101d28 */
.L_x_7804:
[----:B------:R-:W-:Y:S05]  /*7c30*/  BSYNC B0 ;  /* 0x0000000000007941 */ /* 0x000fea0003800000 */
.L_x_7766:
        /* <DEDUP_REMOVED lines=17> */
.L_x_7840:
[----:B------:R-:W-:Y:S05]  /*7d50*/  BSYNC B0 ;  /* 0x0000000000007941 */ /* 0x000fea0003800000 */
.L_x_7839:
[----:B------:R-:W2:Y:S01]  /*7d60*/  SYNCS.PHASECHK.TRANS64.TRYWAIT P0, [R105+URZ+0x288b0], R122 ;  /* 0x0288b07a690075a7 */ /* 0x000ea2000800017f */
[----:B------:R-:W-:Y:S01]  /*7d70*/  ULDC UR42, c[0x0][0x2e4] ;  /* 0x0000b900002a7ab9 */ /* 0x000fe20000000800 */
[----:B------:R-:W-:Y:S01]  /*7d80*/  ULDC.64 UR36, c[0x0][0x318] ;  /* 0x0000c60000247ab9 */ /* 0x000fe20000000a00 */
[----:B------:R-:W-:Y:S01]  /*7d90*/  ULDC.64 UR38, c[0x0][0x308] ;  /* 0x0000c20000267ab9 */ /* 0x000fe20000000a00 */
[----:B------:R-:W-:Y:S04]  /*7da0*/  BSSY B0, `(.L_x_7841) ;  /* 0x0000002000007945 */ /* 0x000fe80003800000 */
[----:B--2---:R-:W-:Y:S05]  /*7db0*/  @!P0 BRA `(.L_x_7842) ;  /* 0x0000015800548947 */ /* 0x004fea0003800000 */
.L_x_8089:
[----:B------:R-:W-:Y:S05]  /*7dc0*/  BSYNC B0 ;  /* 0x0000000000007941 */ /* 0x000fea0003800000 */
.L_x_7841:
        /* <DEDUP_REMOVED lines=18> */
.L_x_7844:
[----:B------:R-:W-:Y:S05]  /*7ef0*/  BSYNC B0 ;  /* 0x0000000000007941 */ /* 0x000fea0003800000 */
.L_x_7843:
[----:B------:R-:W-:Y:S01]  /*7f00*/  ISETP.GE.AND P0, PT, R188, R114, PT ;  /* 0x00000072bc00720c */ /* 0x000fe20003f06270 */
[----:B------:R-:W-:-:S12]  /*7f10*/  BSSY B0, `(.L_x_7845) ;  /* 0x0000012000007945 */ /* 0x000fd80003800000 */
[----:B------:R-:W-:Y:S05]  /*7f20*/  @P0 BRA `(.L_x_7846) ;  /* 0x0000000000400947 */ /* 0x000fea0003800000 */
[----:B---3--:R-:W-:Y:S01]  /*7f30*/  IADD3 R47, P0, R48, 0x20, RZ ;  /* 0x00000020302f7810 */ /* 0x008fe20007f1e0ff */
[----:B------:R-:W-:-:S03]  /*7f40*/  IMAD.MOV.U32 R45, RZ, RZ, R104 ;  /* 0x000000ffff2d7224 */ /* 0x000fc600078e0068 */
[----:B-1----:R-:W-:-:S05]  /*7f50*/  IADD3.X R44, RZ, R49, RZ, P0, !PT ;  /* 0x00000031ff2c7210 */ /* 0x002fca00007fe4ff */
        /* <DEDUP_REMOVED lines=13> */
.L_x_7846:
[----:B------:R-:W-:Y:S05]  /*8030*/  BSYNC B0 ;  /* 0x0000000000007941 */ /* 0x000fea0003800000 */
.L_x_7845:
[----:B------:R-:W-:Y:S01]  /*8040*/  ISETP.GE.AND P0, PT, R187, R114, PT ;  /* 0x00000072bb00720c */ /* 0x000fe20003f06270 */
[----:B------:R-:W-:-:S12]  /*8050*/  BSSY B0, `(.L_x_7847) ;  /* 0x0000012000007945 */ /* 0x000fd80003800000 */
[----:B------:R-:W-:Y:S05]  /*8060*/  @P0 BRA `(.L_x_7848) ;  /* 0x0000000000400947 */ /* 0x000fea0003800000 */
[----:B---34-:R-:W-:Y:S01]  /*8070*/  IADD3 R47, P0, R48, 0x40, RZ ;  /* 0x00000040302f7810 */ /* 0x018fe20007f1e0ff */
[----:B------:R-:W-:-:S04]  /*8080*/  IMAD.MOV.U32 R45, RZ, RZ, R104 ;  /* 0x000000ffff2d7224 */ /* 0x000fc800078e0068 */
[----:B-1----:R-:W-:-:S04]  /*8090*/  IMAD.X R44, RZ, RZ, R49, P0 ;  /* 0x000000ffff2c7224 */ /* 0x002fc800000e0631 */
[----:B------:R-:W-:Y:S01]  /*80a0*/  IMAD R46, R44, UR36, RZ ;  /* 0x000000242c2e7c24 */ /* 0x000fe2000f8e02ff */
[----:B------:R-:W-:-:S05]  /*80b0*/  MOV R44, R98 ;  /* 0x00000062002c7202 */ /* 0x000fca0000000f00 */
        /* <DEDUP_REMOVED lines=11> */
.L_x_7848:
[----:B------:R-:W-:Y:S05]  /*8170*/  BSYNC B0 ;  /* 0x0000000000007941 */ /* 0x000fea0003800000 */
.L_x_7847:
[----:B------:R-:W-:Y:S01]  /*8180*/  ISETP.GE.AND P0, PT, R189, R114, PT ;  /* 0x00000072bd00720c */ /* 0x000fe20003f06270 */
[----:B------:R-:W-:-:S12]  /*8190*/  BSSY B0, `(.L_x_7849) ;  /* 0x0000012000007945 */ /* 0x000fd80003800000 */
[----:B------:R-:W-:Y:S05]  /*81a0*/  @P0 BRA `(.L_x_7850) ;  /* 0x0000000000400947 */ /* 0x000fea0003800000 */
[----:B-1-34-:R-:W-:Y:S01]  /*81b0*/  IADD3 R47, P0, R48, 0x60, RZ ;  /* 0x00000060302f7810 */ /* 0x01afe20007f1e0ff */
[----:B------:R-:W-:Y:S01]  /*81c0*/  IMAD.MOV.U32 R44, RZ, RZ, R98 ;  /* 0x000000ffff2c7224 */ /* 0x000fe200078e0062 */
[----:B------:R-:W-:-:S03]  /*81d0*/  MOV R45, R104 ;  /* 0x00000068002d7202 */ /* 0x000fc60000000f00 */
        /* <DEDUP_REMOVED lines=13> */
.L_x_7850:
[----:B------:R-:W-:Y:S05]  /*82b0*/  BSYNC B0 ;  /* 0x0000000000007941 */ /* 0x000fea0003800000 */
.L_x_7849:
        /* <DEDUP_REMOVED lines=22> */
.L_x_7761:
[----:B------:R-:W-:Y:S01]  /*8420*/  ISETP.GE.AND P2, PT, R123, 0x1, PT ;  /* 0x000000017b00780c */ /* 0x000fe20003f46270 */
[----:B------:R-:W-:Y:S01]  /*8430*/  IMAD.MOV.U32 R3, RZ, RZ, RZ ;  /* 0x000000ffff037224 */ /* 0x000fe200078e00ff */
[----:B------:R-:W-:Y:S02]  /*8440*/  PLOP3.LUT P1, PT, PT, PT, PT, 0x80, 0x0 ;  /* 0x000000000000781c */ /* 0x000fe40003f2f070 */
[----:B------:R-:W-:Y:S02]  /*8450*/  CS2R R20, SRZ ;  /* 0x0000000000147805 */ /* 0x000fe4000001ff00 */
[----:B------:R-:W-:Y:S02]  /*8460*/  MOV R151, RZ ;  /* 0x000000ff00977202 */ /* 0x000fe40000000f00 */
        /* <DEDUP_REMOVED lines=29> */
[----:B------:R-:W-:Y:S02]  /*8640*/  IMAD.MOV.U32 R59, RZ, RZ, RZ ;  /* 0x000000ffff3b7224 */ /* 0x000fe400078e00ff */
[----:B------:R-:W-:Y:S02]  /*8650*/  IMAD.MOV.U32 R10, RZ, RZ, RZ ;  /* 0x000000ffff0a7224 */ /* 0x000fe400078e00ff */
[----:B------:R-:W-:Y:S01]  /*8660*/  IMAD.MOV.U32 R90, RZ, RZ, RZ ;  /* 0x000000ffff5a7224 */ /* 0x000fe200078e00ff */
[----:B------:R-:W-:Y:S06]  /*8670*/  @P0 BRA `(.L_x_7852) ;  /* 0x00000000000c0947 */ /* 0x000fec0003800000 */
[----:B------:R-:W1:Y:S01]  /*8680*/  FENCE.VIEW.ASYNC.G ;  /* 0x00000000000073c6 */ /* 0x000e620000000100 */
[----:B------:R-:W-:Y:S05]  /*8690*/  WARPSYNC.ALL ;  /* 0x0000000000007948 */ /* 0x000fea0003800000 */
[----:B-1----:R-:W-:Y:S06]  /*86a0*/  BAR.ARV 0xc, 0x120 ;  /* 0x0304800000007b1d */ /* 0x002fec0000002000 */
.L_x_7852:
[----:B------:R-:W-:Y:S01]  /*86b0*/  MOV R58, RZ ;  /* 0x000000ff003a7202 */ /* 0x000fe20000000f00 */
[----:B------:R-:W-:Y:S01]  /*86c0*/  IMAD.MOV.U32 R11, RZ, RZ, RZ ;  /* 0x000000ffff0b7224 */ /* 0x000fe200078e00ff */
[----:B------:R-:W-:Y:S06]  /*86d0*/  @!P2 BRA `(.L_x_7853) ;  /* 0x000000d000dca947 */ /* 0x000fec0003800000 */
[----:B------:R-:W-:-:S03]  /*86e0*/  UMOV UR4, 0xffffffff ;  /* 0xffffffff00047882 */ /* 0x000fc60000000000 */
[----:B------:R-:W-:Y:S05]  /*86f0*/  BRA.DIV UR4, `(.L_x_7854) ;  /* 0x0000015204187947 */ /* 0x000fea000b800000 */
[----:B------:R1:W2:Y:S02]  /*8700*/  SHFL.IDX PT, R192, R231, RZ, 0x1f ;  /* 0x00001fffe7c07589 */ /* 0x0002a400000e0000 */
.L_x_8092:
[----:B--2---:R-:W-:Y:S02]  /*8710*/  LEA.HI R0, R192, R192, RZ, 0x1 ;  /* 0x000000c0c0007211 */ /* 0x004fe400078f08ff */
[----:B------:R-:W-:Y:S02]  /*8720*/  LOP3.LUT P0, RZ, R226, 0x3ff, RZ, 0xc0, !PT ;  /* 0x000003ffe2ff7812 */ /* 0x000fe4000780c0ff */
[----:B------:R-:W-:Y:S02]  /*8730*/  LOP3.LUT R3, R0, 0x1e, RZ, 0xc0, !PT ;  /* 0x0000001e00037812 */ /* 0x000fe400078ec0ff */
[----:B------:R-:W-:-:S03]  /*8740*/  P2R R24, PR, RZ, 0x1 ;  /* 0x00000001ff187803 */ /* 0x000fc60000000000 */
[----:B------:R-:W-:-:S04]  /*8750*/  IMAD.IADD R3, R192, 0x1, -R3 ;  /* 0x00000001c0037824 */ /* 0x000fc800078e0a03 */
[----:B------:R-:W-:-:S05]  /*8760*/  IMAD R3, R3, 0x2000, R226 ;  /* 0x0000200003037824 */ /* 0x000fca00078e02e2 */
[----:B------:R-:W-:-:S04]  /*8770*/  SHF.R.U32.HI R3, RZ, 0x4, R3 ;  /* 0x00000004ff037819 */ /* 0x000fc80000011603 */
[----:B------:R-:W-:Y:S01]  /*8780*/  LOP3.LUT R52, R3, 0x3fff, RZ, 0xc0, !PT ;  /* 0x00003fff03347812 */ /* 0x000fe200078ec0ff */
[----:B------:R-:W-:Y:S06]  /*8790*/  @!P0 BRA `(.L_x_7855) ;  /* 0x0000000000408947 */ /* 0x000fec0003800000 */
[----:B------:R-:W-:Y:S01]  /*87a0*/  MOV R0, 0x0 ;  /* 0x0000000000007802 */ /* 0x000fe20000000f00 */
[----:B------:R-:W-:Y:S01]  /*87b0*/  ULDC.64 UR4, c[0x4][0x1b8] ;  /* 0x01006e0000047ab9 */ /* 0x000fe20000000a00 */
[----:B------:R-:W-:Y:S01]  /*87c0*/  ULDC.64 UR6, c[0x4][0x1c0] ;  /* 0x0100700000067ab9 */ /* 0x000fe20000000a00 */
[----:B------:R-:W-:Y:S01]  /*87d0*/  IMAD.U32 R4, RZ, RZ, UR4 ;  /* 0x00000004ff047e24 */ /* 0x000fe2000f8e00ff */
[----:B------:R2:W3:Y:S01]  /*87e0*/  LDC.64 R14, c[0x4][R0] ;  /* 0x01000000000e7b82 */ /* 0x0004e20000000a00 */
        /* <DEDUP_REMOVED lines=8> */
[----:B--2---:R-:W-:-:S07]  /*8870*/  IMAD.MOV.U32 R13, RZ, RZ, RZ ;  /* 0x000000ffff0d7224 */ /* 0x004fce00078e00ff */
[----:B------:R-:W-:-:S07]  /*8880*/  LEPC R20, `(.L_x_7855) ;  /* 0x000000001014794e */ /* 0x000fce0000000000 */
[----:B01-3-5:R-:W-:Y:S05]  /*8890*/  CALL.ABS.NOINC R14 ;  /* 0x000000000e007343 */ /* 0x02bfea0003c00000 */
.L_x_7855:
[----:B------:R-:W-:Y:S02]  /*88a0*/  ULDC UR4, c[0x0][0x3d4] ;  /* 0x0000f50000047ab9 */ /* 0x000fe40000000800 */
[----:B------:R-:W-:-:S13]  /*88b0*/  ISETP.LT.AND P0, PT, RZ, UR4, PT ;  /* 0x00000004ff007c0c */ /* 0x000fda000bf01270 */
[----:B------:R-:W-:Y:S05]  /*88c0*/  @P0 BRA `(.L_x_7856) ;  /* 0x00000000003c0947 */ /* 0x000fea0003800000 */
[----:B------:R-:W-:-:S04]  /*88d0*/  LEA.HI R0, R223, R223, RZ, 0x1 ;  /* 0x000000dfdf007211 */ /* 0x000fc800078f08ff */
[----:B------:R-:W-:-:S05]  /*88e0*/  LOP3.LUT R0, R0, 0xfffffffe, RZ, 0xc0, !PT ;  /* 0xfffffffe00007812 */ /* 0x000fca00078ec0ff */
[----:B------:R-:W-:-:S05]  /*88f0*/  IMAD.IADD R0, R223, 0x1, -R0 ;  /* 0x00000001df007824 */ /* 0x000fca00078e0a00 */
[----:B------:R-:W-:-:S04]  /*8900*/  SHF.L.U32 R3, R0, 0x1f, RZ ;  /* 0x0000001f00037819 */ /* 0x000fc800000006ff */
[----:B------:R2:W3:Y:S03]  /*8910*/  SYNCS.PHASECHK.TRANS64.TRYWAIT P0, [R2+URZ+0x28800], R3 ;  /* 0x02880003020075a7 */ /* 0x0004e6000800017f */
[----:B---3--:R-:W-:Y:S05]  /*8920*/  @!P0 NANOSLEEP.SYNCS 0x989680 ;  /* 0x009896800000895d */ /* 0x008fea0003900000 */
[----:B------:R-:W3:Y:S01]  /*8930*/  @!P0 SYNCS.PHASECHK.TRANS64 P0, [R2+URZ+0x28800], R3 ;  /* 0x02880003020085a7 */ /* 0x000ee2000800007f */
[----:B------:R-:W-:Y:S04]  /*8940*/  BSSY B0, `(.L_x_7857) ;  /* 0x0000006000007945 */ /* 0x000fe80003800000 */
[----:B---3--:R-:W-:Y:S05]  /*8950*/  @P0 BRA `(.L_x_7858) ;  /* 0x0000000000100947 */ /* 0x008fea0003800000 */
.L_x_7859:
[----:B---3--:R3:W4:Y:S02]  /*8960*/  SYNCS.PHASECHK.TRANS64.TRYWAIT P0, [R2+URZ+0x28800], R3 ;  /* 0x02880003020075a7 */ /* 0x008724000800017f */
[----:B----4-:R-:W-:Y:S05]  /*8970*/  @!P0 NANOSLEEP.SYNCS 0x989680 ;  /* 0x009896800000895d */ /* 0x010fea0003900000 */
[----:B------:R-:W4:Y:S02]  /*8980*/  @!P0 SYNCS.PHASECHK.TRANS64 P0, [R2+URZ+0x28800], R3 ;  /* 0x02880003020085a7 */ /* 0x000f24000800007f */
[----:B----4-:R-:W-:Y:S05]  /*8990*/  @!P0 BRA `(.L_x_7859) ;  /* 0xfffffffc00f08947 */ /* 0x010fea000383ffff */
.L_x_7858:
[----:B------:R-:W-:Y:S05]  /*89a0*/  BSYNC B0 ;  /* 0x0000000000007941 */ /* 0x000fea0003800000 */
.L_x_7857:
[----:B------:R-:W-:Y:S05]  /*89b0*/  BRA `(.L_x_7860) ;  /* 0x0000005000347947 */ /* 0x000fea0003800000 */
.L_x_7856:
[----:B------:R-:W2:Y:S01]  /*89c0*/  LDC.64 R12, c[0x0][0x3d8] ;  /* 0x0000f600ff0c7b82 */ /* 0x000ea20000000a00 */
[----:B-----5:R-:W-:Y:S01]  /*89d0*/  SHF.R.S32.HI R3, RZ, 0x1f, R117 ;  /* 0x0000001fff037819 */ /* 0x020fe20000011475 */
[----:B------:R-:W-:Y:S01]  /*89e0*/  IMAD.MOV.U32 R6, RZ, RZ, R16 ;  /* 0x000000ffff067224 */ /* 0x000fe200078e0010 */
[----:B------:R-:W-:Y:S01]  /*89f0*/  MOV R7, R17 ;  /* 0x0000001100077202 */ /* 0x000fe20000000f00 */
[--C-:B------:R-:W-:Y:S01]  /*8a00*/  IMAD.MOV.U32 R4, RZ, RZ, R22.reuse ;  /* 0x000000ffff047224 */ /* 0x100fe200078e0016 */
[----:B------:R-:W-:Y:S02]  /*8a10*/  ISETP.NE.AND P4, PT, R24, RZ, PT ;  /* 0x000000ff1800720c */ /* 0x000fe40003f85270 */
[----:B------:R-:W-:Y:S01]  /*8a20*/  SHF.R.S32.HI R5, RZ, 0x1f, R22 ;  /* 0x0000001fff057819 */ /* 0x000fe20000011416 */
[----:B------:R-:W3:Y:S01]  /*8a30*/  LDC.64 R14, c[0x0][0x3e8] ;  /* 0x0000fa00ff0e7b82 */ /* 0x000ee20000000a00 */
[-C--:B--2---:R-:W-:Y:S01]  /*8a40*/  IMAD R0, R3, R12.reuse, RZ ;  /* 0x0000000c03007224 */ /* 0x084fe200078e02ff */
[----:B------:R-:W-:Y:S01]  /*8a50*/  SHF.L.U64.HI R30, R12, 0x5, R13 ;  /* 0x000000050c1e7819 */ /* 0x000fe2000001020d */
[----:B------:R-:W-:-:S04]  /*8a60*/  IMAD.WIDE.U32 R8, R18, R12, R6 ;  /* 0x0000000c12087225 */ /* 0x000fc800078e0006 */
[----:B------:R-:W-:Y:S02]  /*8a70*/  IMAD R21, R19, R12, RZ ;  /* 0x0000000c13157224 */ /* 0x000fe400078e02ff */
[-C--:B---3--:R-:W-:Y:S01]  /*8a80*/  IMAD R20, R3, R14.reuse, RZ ;  /* 0x0000000e03147224 */ /* 0x088fe200078e02ff */
        /* <DEDUP_REMOVED lines=28> */
[----:B------:R2:W3:Y:S01]  /*8c50*/  LDC.64 R14, c[0x4][R0] ;  /* 0x01000000000e7b82 */ /* 0x0004e20000000a00 */
        /* <DEDUP_REMOVED lines=8> */
[----:B--2---:R-:W-:-:S07]  /*8ce0*/  IMAD.MOV.U32 R13, RZ, RZ, RZ ;  /* 0x000000ffff0d7224 */ /* 0x004fce00078e00ff */
[----:B------:R-:W-:-:S07]  /*8cf0*/  LEPC R20, `(.L_x_7861) ;  /* 0x000000001014794e */ /* 0x000fce0000000000 */
[----:B01-3--:R-:W-:Y:S05]  /*8d00*/  CALL.ABS.NOINC R14 ;  /* 0x000000000e007343 */ /* 0x00bfea0003c00000 */
.L_x_7861:
[----:B------:R-:W2:Y:S01]  /*8d10*/  LDC.64 R12, c[0x0][0x3d8] ;  /* 0x0000f600ff0c7b82 */ /* 0x000ea20000000a00 */
[----:B------:R-:W-:Y:S01]  /*8d20*/  SHF.R.S32.HI R3, RZ, 0x1f, R193 ;  /* 0x0000001fff037819 */ /* 0x000fe200000114c1 */
[----:B------:R-:W-:Y:S01]  /*8d30*/  ULDC.U8 UR4, c[0x0][0x3f0] ;  /* 0x0000fc0000047ab9 */ /* 0x000fe20000000000 */
[----:B------:R-:W-:Y:S01]  /*8d40*/  BSSY B0, `(.L_x_7862) ;  /* 0x00004cc000007945 */ /* 0x000fe20003800000 */
[----:B------:R-:W-:-:S04]  /*8d50*/  ISETP.NE.AND P0, PT, RZ, UR4, PT ;  /* 0x00000004ff007c0c */ /* 0x000fc8000bf05270 */
[----:B------:R-:W3:Y:S01]  /*8d60*/  LDC.64 R10, c[0x0][0x3e8] ;  /* 0x0000fa00ff0a7b82 */ /* 0x000ee20000000a00 */
[-C--:B--2---:R-:W-:Y:S02]  /*8d70*/  IMAD R0, R3, R12.reuse, RZ ;  /* 0x0000000c03007224 */ /* 0x084fe400078e02ff */
[----:B------:R-:W-:-:S04]  /*8d80*/  IMAD.WIDE.U32 R4, R193, R12, RZ ;  /* 0x0000000cc1047225 */ /* 0x000fc800078e00ff */
[-C--:B---3--:R-:W-:Y:S02]  /*8d90*/  IMAD R6, R3, R10.reuse, RZ ;  /* 0x0000000a03067224 */ /* 0x088fe400078e02ff */
[C---:B------:R-:W-:Y:S02]  /*8da0*/  IMAD R3, R193.reuse, R13, R0 ;  /* 0x0000000dc1037224 */ /* 0x040fe400078e0200 */
[----:B------:R-:W-:-:S03]  /*8db0*/  IMAD.WIDE.U32 R8, R193, R10, RZ ;  /* 0x0000000ac1087225 */ /* 0x000fc600078e00ff */
[----:B------:R-:W-:Y:S01]  /*8dc0*/  IADD3 R5, R5, R3, RZ ;  /* 0x0000000305057210 */ /* 0x000fe20007ffe0ff */
[C---:B------:R-:W-:Y:S02]  /*8dd0*/  IMAD R7, R193.reuse, R11, R6 ;  /* 0x0000000bc1077224 */ /* 0x040fe400078e0206 */
        /* <DEDUP_REMOVED lines=8> */
[----:B------:R-:W2:Y:S01]  /*8e60*/  LDC R0, c[0x0][0x428] ;  /* 0x00010a00ff007b82 */ /* 0x000ea20000000800 */
        /* <DEDUP_REMOVED lines=11> */
[----:B--2---:R-:W-:-:S13]  /*8f20*/  ISETP.NE.AND P4, PT, R0, 0x1, PT ;  /* 0x000000010000780c */ /* 0x004fda0003f85270 */
[----:B------:R-:W2:Y:S08]  /*8f30*/  @P4 LDC R20, c[0x0][0x42c] ;  /* 0x00010b00ff144b82 */ /* 0x000eb00000000800 */
[----:B------:R-:W3:Y:S01]  /*8f40*/  @P4 LDC R21, c[0x0][0x430] ;  /* 0x00010c00ff154b82 */ /* 0x000ee20000000800 */
        /* <DEDUP_REMOVED lines=12> */
[----:B------:R-:W-:Y:S02]  /*9010*/  LEA.HI.X R9, R3, UR5, R14, 0x1, P3 ;  /* 0x0000000503097c11 */ /* 0x000fe400098f0c0e */
[----:B------:R-:W-:Y:S02]  /*9020*/  CS2R R46, SRZ ;  /* 0x00000000002e7805 */ /* 0x000fe4000001ff00 */
[----:B------:R-:W-:Y:S02]  /*9030*/  ISETP.GE.AND P3, PT, R186, UR4, PT ;  /* 0x00000004ba007c0c */ /* 0x000fe4000bf66270 */
[----:B------:R-:W-:-:S02]  /*9040*/  IADD3.X R3, R5, R67, RZ, P2, !PT ;  /* 0x0000004305037210 */ /* 0x000fc400017fe4ff */
[----:B------:R-:W-:-:S04]  /*9050*/  LEA R14, P2, R0, UR6, 0x1 ;  /* 0x00000006000e7c11 */ /* 0x000fc8000f8408ff */
[----:B------:R-:W-:Y:S01]  /*9060*/  LEA.HI.X R15, R0, UR7, R3, 0x1, P2 ;  /* 0x00000007000f7c11 */ /* 0x000fe200090f0c03 */
[----:B------:R4:W5:Y:S04]  /*9070*/  @!P5 LDG.E.64 R48, desc[UR40][R8.64] ;  /* 0x000000280830d981 */ /* 0x000968000c1e1b00 */
[----:B------:R4:W5:Y:S04]  /*9080*/  @!P3 LDG.E.64 R44, desc[UR40][R8.64+0x40] ;  /* 0x00004028082cb981 */ /* 0x000968000c1e1b00 */
[----:B------:R4:W5:Y:S04]  /*9090*/  @!P5 LDG.E.64 R50, desc[UR40][R14.64] ;  /* 0x000000280e32d981 */ /* 0x000968000c1e1b00 */
[----:B------:R4:W5:Y:S02]  /*90a0*/  @!P3 LDG.E.64 R46, desc[UR40][R14.64+0x40] ;  /* 0x000040280e2eb981 */ /* 0x000964000c1e1b00 */
.L_x_7865:
[----:B------:R-:W-:Y:S05]  /*90b0*/  BSYNC B1 ;  /* 0x0000000000017941 */ /* 0x000fea0003800000 */
.L_x_7864:
[----:B------:R-:W-:Y:S04]  /*90c0*/  BSSY B1, `(.L_x_7866) ;  /* 0x0000017000017945 */ /* 0x000fe80003800000 */
[----:B------:R-:W-:Y:S05]  /*90d0*/  @P1 BRA `(.L_x_7867) ;  /* 0x0000000000541947 */ /* 0x000fea0003800000 */
[----:B----4-:R-:W-:Y:S01]  /*90e0*/  IADD3 R9, P2, P3, R63, R29, R6 ;  /* 0x0000001d3f097210 */ /* 0x010fe20007b5e006 */
        /* <DEDUP_REMOVED lines=20> */
.L_x_7867:
[----:B------:R-:W-:Y:S05]  /*9230*/  BSYNC B1 ;  /* 0x0000000000017941 */ /* 0x000fea0003800000 */
.L_x_7866:
[----:B-----5:R-:W-:Y:S01]  /*9240*/  IMAD.MOV.U32 R3, RZ, RZ, R50 ;  /* 0x000000ffff037224 */ /* 0x020fe200078e0032 */
[-C--:B------:R-:W-:Y:S01]  /*9250*/  ISETP.GE.AND P2, PT, R187, R72.reuse, PT ;  /* 0x00000048bb00720c */ /* 0x080fe20003f46270 */
[----:B------:R-:W-:Y:S01]  /*9260*/  IMAD R0, R193, 0x80, R18 ;  /* 0x00000080c1007824 */ /* 0x000fe200078e0212 */
[----:B------:R-:W-:Y:S01]  /*9270*/  ISETP.GE.AND P3, PT, R189, R72, PT ;  /* 0x00000048bd00720c */ /* 0x000fe20003f66270 */
[----:B------:R-:W-:Y:S01]  /*9280*/  IMAD.MOV.U32 R24, RZ, RZ, R51 ;  /* 0x000000ffff187224 */ /* 0x000fe200078e0033 */
[----:B------:R-:W-:Y:S01]  /*9290*/  PRMT R64, R3, 0x7610, R64 ;  /* 0x0000761003407816 */ /* 0x000fe20000000040 */
[----:B------:R-:W-:Y:S01]  /*92a0*/  IMAD R3, R219, 0x20, R0 ;  /* 0x00000020db037824 */ /* 0x000fe200078e0200 */
[----:B------:R-:W-:Y:S01]  /*92b0*/  MOV R25, R47 ;  /* 0x0000002f00197202 */ /* 0x000fe20000000f00 */
[----:B------:R-:W-:Y:S01]  /*92c0*/  IMAD.MOV.U32 R0, RZ, RZ, R46 ;  /* 0x000000ffff007224 */ /* 0x000fe200078e002e */
[----:B------:R-:W-:Y:S01]  /*92d0*/  PRMT R72, R24, 0x7610, R72 ;  /* 0x0000761018487816 */ /* 0x000fe20000000048 */
[----:B----4-:R-:W-:Y:S01]  /*92e0*/  IMAD.MOV.U32 R9, RZ, RZ, R59 ;  /* 0x000000ffff097224 */ /* 0x010fe200078e003b */
[----:B------:R-:W-:Y:S01]  /*92f0*/  PRMT R58, R58, 0x5410, R25 ;  /* 0x000054103a3a7816 */ /* 0x000fe20000000019 */
[----:B------:R-:W-:Y:S01]  /*9300*/  IMAD.MOV.U32 R24, RZ, RZ, R48 ;  /* 0x000000ffff187224 */ /* 0x000fe200078e0030 */
[----:B------:R-:W-:Y:S01]  /*9310*/  PRMT R59, R0, 0x7610, R59 ;  /* 0x00007610003b7816 */ /* 0x000fe2000000003b */
[----:B--2---:R-:W-:Y:S01]  /*9320*/  @P4 IMAD.HI.U32 R0, R3, R20, RZ ;  /* 0x0000001403004227 */ /* 0x004fe200078e00ff */
[----:B------:R-:W-:Y:S01]  /*9330*/  MOV R14, R56 ;  /* 0x00000038000e7202 */ /* 0x000fe20000000f00 */
[----:B------:R-:W-:Y:S01]  /*9340*/  BSSY B1, `(.L_x_7868) ;  /* 0x000003b000017945 */ /* 0x000fe20003800000 */
[----:B------:R-:W-:Y:S01]  /*9350*/  PRMT R64, R64, 0x5410, R24 ;  /* 0x0000541040407816 */ /* 0x000fe20000000018 */
[----:B------:R-:W-:Y:S01]  /*9360*/  IMAD.MOV.U32 R20, RZ, RZ, R49 ;  /* 0x000000ffff147224 */ /* 0x000fe200078e0031 */
[----:B---3--:R-:W-:Y:S01]  /*9370*/  @P4 SHF.R.U32.HI R3, RZ, R21, R0 ;  /* 0x00000015ff034219 */ /* 0x008fe20000011600 */
[----:B------:R-:W-:Y:S01]  /*9380*/  IMAD.MOV.U32 R24, RZ, RZ, R44 ;  /* 0x000000ffff187224 */ /* 0x000fe200078e002c */
[----:B------:R-:W-:Y:S01]  /*9390*/  MOV R0, R42 ;  /* 0x0000002a00007202 */ /* 0x000fe20000000f00 */
[----:B------:R-:W-:Y:S01]  /*93a0*/  IMAD.MOV.U32 R25, RZ, RZ, R45 ;  /* 0x000000ffff197224 */ /* 0x000fe200078e002d */
[----:B------:R-:W-:Y:S01]  /*93b0*/  PRMT R72, R72, 0x5410, R20 ;  /* 0x0000541048487816 */ /* 0x000fe20000000014 */
[----:B------:R-:W-:Y:S01]  /*93c0*/  IMAD.MOV.U32 R20, RZ, RZ, R43 ;  /* 0x000000ffff147224 */ /* 0x000fe200078e002b */
[----:B------:R-:W-:Y:S01]  /*93d0*/  SHF.R.S32.HI R21, RZ, 0x1f, R3 ;  /* 0x0000001fff157819 */ /* 0x000fe20000011403 */
[----:B------:R-:W-:Y:S01]  /*93e0*/  IMAD.MOV.U32 R8, RZ, RZ, R54 ;  /* 0x000000ffff087224 */ /* 0x000fe200078e0036 */
[----:B------:R-:W-:Y:S01]  /*93f0*/  PRMT R59, R59, 0x5410, R24 ;  /* 0x000054103b3b7816 */ /* 0x000fe20000000018 */
[----:B------:R-:W-:Y:S01]  /*9400*/  IMAD.MOV.U32 R24, RZ, RZ, R38 ;  /* 0x000000ffff187224 */ /* 0x000fe200078e0026 */
[----:B------:R-:W-:Y:S01]  /*9410*/  PRMT R58, R25, 0x7610, R58 ;  /* 0x00007610193a7816 */ /* 0x000fe2000000003a */
[----:B------:R-:W-:Y:S01]  /*9420*/  IMAD.MOV.U32 R25, RZ, RZ, R39 ;  /* 0x000000ffff197224 */ /* 0x000fe200078e0027 */
[----:B------:R-:W-:Y:S01]  /*9430*/  PRMT R54, R20, 0x7610, R54 ;  /* 0x0000761014367816 */ /* 0x000fe20000000036 */
[C---:B------:R-:W-:Y:S01]  /*9440*/  IMAD R20, R21.reuse, R10, RZ ;  /* 0x0000000a15147224 */ /* 0x040fe200078e02ff */
[----:B------:R-:W-:Y:S01]  /*9450*/  PRMT R55, R0, 0x7610, R55 ;  /* 0x0000761000377816 */ /* 0x000fe20000000037 */
[----:B------:R-:W-:Y:S01]  /*9460*/  IMAD.MOV.U32 R15, RZ, RZ, R53 ;  /* 0x000000ffff0f7224 */ /* 0x000fe200078e0035 */
[----:B------:R-:W-:Y:S01]  /*9470*/  PRMT R53, R24, 0x5410, R25 ;  /* 0x0000541018357816 */ /* 0x000fe20000000019 */
[-C--:B------:R-:W-:Y:S01]  /*9480*/  IMAD R0, R21, R12.reuse, RZ ;  /* 0x0000000c15007224 */ /* 0x080fe200078e02ff */
[----:B------:R-:W-:Y:S01]  /*9490*/  CS2R R26, SRZ ;  /* 0x00000000001a7805 */ /* 0x000fe2000001ff00 */
[----:B------:R-:W-:Y:S01]  /*94a0*/  IMAD.WIDE.U32 R56, R3, R12, R8 ;  /* 0x0000000c03387225 */ /* 0x000fe200078e0008 */
[----:B------:R-:W-:-:S02]  /*94b0*/  CS2R R34, SRZ ;  /* 0x0000000000227805 */ /* 0x000fc4000001ff00 */
[----:B------:R-:W-:Y:S02]  /*94c0*/  CS2R R30, SRZ ;  /* 0x00000000001e7805 */ /* 0x000fe4000001ff00 */
[----:B------:R-:W-:Y:S01]  /*94d0*/  CS2R R32, SRZ ;  /* 0x0000000000207805 */ /* 0x000fe2000001ff00 */
[C---:B------:R-:W-:Y:S01]  /*94e0*/  IMAD R75, R3.reuse, R11, R20 ;  /* 0x0000000b034b7224 */ /* 0x040fe200078e0214 */
[----:B------:R-:W-:Y:S01]  /*94f0*/  CS2R R20, SRZ ;  /* 0x0000000000147805 */ /* 0x000fe2000001ff00 */
[C---:B------:R-:W-:Y:S01]  /*9500*/  IMAD.WIDE.U32 R14, R3.reuse, R10, R14 ;  /* 0x0000000a030e7225 */ /* 0x040fe200078e000e */
[----:B------:R-:W-:Y:S02]  /*9510*/  CS2R R24, SRZ ;  /* 0x0000000000187805 */ /* 0x000fe4000001ff00 */
[----:B------:R-:W-:Y:S02]  /*9520*/  CS2R R8, SRZ ;  /* 0x0000000000087805 */ /* 0x000fe4000001ff00 */
        /* <DEDUP_REMOVED lines=13> */
[----:B------:R-:W-:Y:S02]  /*9600*/  LEA.HI.X R30, R10, R5, R11, 0x6, P4 ;  /* 0x000000050a1e7211 */ /* 0x000fe400020f340b */
[----:B------:R-:W-:Y:S01]  /*9610*/  LEA R68, P4, R28, UR4, 0x1 ;  /* 0x000000041c447c11 */ /* 0x000fe2000f8808ff */
[----:B------:R-:W-:Y:S01]  /*9620*/  ULDC UR4, c[0x0][0x3d4] ;  /* 0x0000f50000047ab9 */ /* 0x000fe20000000800 */
[----:B------:R-:W-:Y:S02]  /*9630*/  IADD3.X R3, R30, R67, RZ, P5, !PT ;  /* 0x000000431e037210 */ /* 0x000fe40002ffe4ff */
[----:B------:R-:W-:Y:S02]  /*9640*/  CS2R R30, SRZ ;  /* 0x00000000001e7805 */ /* 0x000fe4000001ff00 */
        /* <DEDUP_REMOVED lines=10> */
.L_x_7869:
[----:B------:R-:W-:Y:S05]  /*96f0*/  BSYNC B1 ;  /* 0x0000000000017941 */ /* 0x000fea0003800000 */
.L_x_7868:
        /* <DEDUP_REMOVED lines=27> */
.L_x_7871:
[----:B------:R-:W-:Y:S05]  /*98b0*/  BSYNC B1 ;  /* 0x0000000000017941 */ /* 0x000fea0003800000 */
.L_x_7870:
[----:B------:R-:W-:Y:S01]  /*98c0*/  ULDC.64 UR4, c[0x0][0x3c8] ;  /* 0x0000f20000047ab9 */ /* 0x000fe20000000a00 */
[----:B------:R-:W-:Y:S01]  /*98d0*/  ULDC.64 UR6, c[0x0][0x3e0] ;  /* 0x0000f80000067ab9 */ /* 0x000fe20000000a00 */
[----:B---3--:R-:W-:Y:S01]  /*98e0*/  IMAD.IADD R5, R57, 0x1, R73 ;  /* 0x0000000139057824 */ /* 0x008fe200078e0249 */
        /* <DEDUP_REMOVED lines=9> */
[----:B------:R-:W-:Y:S01]  /*9980*/  LEA.HI R6, R223, R223, RZ, 0x1 ;  /* 0x000000dfdf067211 */ /* 0x000fe200078f08ff */
[----:B------:R-:W-:Y:S06]  /*9990*/  BRA.DIV UR4, `(.L_x_7872) ;  /* 0x0000013e049c7947 */ /* 0x000fec000b800000 */
.L_x_8095:
[----:B------:R-:W-:-:S03]  /*99a0*/  UMOV UR4, 0xffffffff ;  /* 0xffffffff00047882 */ /* 0x000fc60000000000 */
[----:B------:R-:W-:Y:S05]  /*99b0*/  BRA.DIV UR4, `(.L_x_7873) ;  /* 0x0000013e04bc7947 */ /* 0x000fea000b800000 */
.L_x_8098:
[----:B------:R-:W-:-:S03]  /*99c0*/  UMOV UR4, 0xffffffff ;  /* 0xffffffff00047882 */ /* 0x000fc60000000000 */
[----:B------:R-:W-:Y:S05]  /*99d0*/  BRA.DIV UR4, `(.L_x_7874) ;  /* 0x0000013e04dc7947 */ /* 0x000fea000b800000 */
.L_x_8101:
[----:B------:R-:W-:-:S03]  /*99e0*/  UMOV UR4, 0xffffffff ;  /* 0xffffffff00047882 */ /* 0x000fc60000000000 */
[----:B------:R-:W-:Y:S05]  /*99f0*/  BRA.DIV UR4, `(.L_x_7875) ;  /* 0x0000013e04fc7947 */ /* 0x000fea000b800000 */
.L_x_8104:
[----:B------:R-:W-:-:S03]  /*9a00*/  UMOV UR4, 0xffffffff ;  /* 0xffffffff00047882 */ /* 0x000fc60000000000 */
[----:B------:R-:W-:Y:S05]  /*9a10*/  BRA.DIV UR4, `(.L_x_7876) ;  /* 0x00000142041c7947 */ /* 0x000fea000b800000 */
.L_x_8107:
[----:B------:R-:W-:-:S03]  /*9a20*/  UMOV UR4, 0xffffffff ;  /* 0xffffffff00047882 */ /* 0x000fc60000000000 */
[----:B------:R-:W-:Y:S05]  /*9a30*/  BRA.DIV UR4, `(.L_x_7877) ;  /* 0x00000142043c7947 */ /* 0x000fea000b800000 */
.L_x_8110:
[----:B------:R-:W-:-:S03]  /*9a40*/  UMOV UR4, 0xffffffff ;  /* 0xffffffff00047882 */ /* 0x000fc60000000000 */
[----:B------:R-:W-:Y:S05]  /*9a50*/  BRA.DIV UR4, `(.L_x_7878) ;  /* 0x00000142045c7947 */ /* 0x000fea000b800000 */
.L_x_8113:
[----:B------:R-:W-:-:S03]  /*9a60*/  UMOV UR4, 0xffffffff ;  /* 0xffffffff00047882 */ /* 0x000fc60000000000 */
[----:B------:R-:W-:Y:S05]  /*9a70*/  BRA.DIV UR4, `(.L_x_7879) ;  /* 0x00000142047c7947 */ /* 0x000fea000b800000 */
.L_x_8116:
[----:B------:R-:W-:-:S03]  /*9a80*/  UMOV UR4, 0xffffffff ;  /* 0xffffffff00047882 */ /* 0x000fc60000000000 */
[----:B------:R-:W-:Y:S05]  /*9a90*/  BRA.DIV UR4, `(.L_x_7880) ;  /* 0x00000142049c7947 */ /* 0x000fea000b800000 */
.L_x_8119:
[----:B------:R-:W-:-:S03]  /*9aa0*/  UMOV UR4, 0xffffffff ;  /* 0xffffffff00047882 */ /* 0x000fc60000000000 */
[----:B------:R-:W-:Y:S05]  /*9ab0*/  BRA.DIV UR4, `(.L_x_7881) ;  /* 0x0000014204bc7947 */ /* 0x000fea000b800000 */
.L_x_8122:
[----:B------:R-:W-:-:S03]  /*9ac0*/  UMOV UR4, 0xffffffff ;  /* 0xffffffff00047882 */ /* 0x000fc60000000000 */
[----:B------:R-:W-:Y:S05]  /*9ad0*/  BRA.DIV UR4, `(.L_x_7882) ;  /* 0x0000014204dc7947 */ /* 0x000fea000b800000 */
.L_x_8125:
[----:B------:R-:W-:-:S03]  /*9ae0*/  UMOV UR4, 0xffffffff ;  /* 0xffffffff00047882 */ /* 0x000fc60000000000 */
[----:B------:R-:W-:Y:S05]  /*9af0*/  BRA.DIV UR4, `(.L_x_7883) ;  /* 0x0000014204fc7947 */ /* 0x000fea000b800000 */
.L_x_8128:
[----:B------:R-:W-:-:S03]  /*9b00*/  UMOV UR4, 0xffffffff ;  /* 0xffffffff00047882 */ /* 0x000fc60000000000 */
[----:B------:R-:W-:Y:S05]  /*9b10*/  BRA.DIV UR4, `(.L_x_7884) ;  /* 0x00000146041c7947 */ /* 0x000fea000b800000 */
.L_x_8131:
[----:B------:R-:W-:Y:S01]  /*9b20*/  UMOV UR4, 0xffffffff ;  /* 0xffffffff00047882 */ /* 0x000fe20000000000 */
[----:B------:R-:W-:Y:S02]  /*9b30*/  LOP3.LUT R6, R6, 0xfffffffe, RZ, 0xc0, !PT ;  /* 0xfffffffe06067812 */ /* 0x000fe400078ec0ff */
[----:B------:R-:W-:Y:S05]  /*9b40*/  BRA.DIV UR4, `(.L_x_7885) ;  /* 0x0000014604387947 */ /* 0x000fea000b800000 */
.L_x_8134:
[----:B------:R-:W-:Y:S01]  /*9b50*/  UMOV UR4, 0xffffffff ;  /* 0xffffffff00047882 */ /* 0x000fe20000000000 */
[----:B------:R-:W-:Y:S02]  /*9b60*/  IADD3 R6, R223, -R6, RZ ;  /* 0x80000006df067210 */ /* 0x000fe40007ffe0ff */
[----:B------:R-:W-:Y:S05]  /*9b70*/  BRA.DIV UR4, `(.L_x_7886) ;  /* 0x0000014604547947 */ /* 0x000fea000b800000 */
.L_x_8137:
[----:B------:R-:W-:Y:S01]  /*9b80*/  UMOV UR4, 0xffffffff ;  /* 0xffffffff00047882 */ /* 0x000fe20000000000 */
[----:B------:R-:W-:Y:S02]  /*9b90*/  SHF.L.U32 R3, R6, 0x1f, RZ ;  /* 0x0000001f06037819 */ /* 0x000fe400000006ff */
[----:B------:R-:W-:Y:S05]  /*9ba0*/  BRA.DIV UR4, `(.L_x_7887) ;  /* 0x0000014604707947 */ /* 0x000fea000b800000 */
.L_x_8140:
[----:B------:R-:W3:Y:S01]  /*9bb0*/  SYNCS.PHASECHK.TRANS64.TRYWAIT P4, [R2+URZ+0x28800], R3 ;  /* 0x02880003020075a7 */ /* 0x000ee2000808017f */
[----:B------:R-:W-:Y:S01]  /*9bc0*/  IMAD.MOV.U32 R4, RZ, RZ, R37 ;  /* 0x000000ffff047224 */ /* 0x000fe200078e0025 */
[----:B------:R-:W-:Y:S01]  /*9bd0*/  BSSY B1, `(.L_x_7888) ;  /* 0x000001c000017945 */ /* 0x000fe20003800000 */
[----:B-----5:R-:W-:Y:S02]  /*9be0*/  IMAD.MOV.U32 R5, RZ, RZ, R34 ;  /* 0x000000ffff057224 */ /* 0x020fe400078e0022 */
        /* <DEDUP_REMOVED lines=25> */
[----:B---3--:R-:W-:Y:S06]  /*9d80*/  @!P4 BRA `(.L_x_7889) ;  /* 0x000001440020c947 */ /* 0x008fec0003800000 */
.L_x_8141:
[----:B------:R-:W-:Y:S05]  /*9d90*/  BSYNC B1 ;  /* 0x0000000000017941 */ /* 0x000fea0003800000 */
.L_x_7888:
[----:B------:R-:W-:Y:S01]  /*9da0*/  BSSY B1, `(.L_x_7890) ;  /* 0x000005e000017945 */ /* 0x000fe20003800000 */
[----:B---3--:R-:W-:-:S03]  /*9db0*/  PRMT R3, R4, 0x5410, R5 ;  /* 0x0000541004037816 */ /* 0x008fc60000000005 */
[----:B------:R-:W-:Y:S05]  /*9dc0*/  @P0 BRA `(.L_x_7891) ;  /* 0x00000004006c0947 */ /* 0x000fea0003800000 */
[----:B------:R-:W3:Y:S01]  /*9dd0*/  LDC R5, c[0x0][0x3d4] ;  /* 0x0000f500ff057b82 */ /* 0x000ee20000000800 */
[----:B------:R-:W-:Y:S01]  /*9de0*/  BSSY B2, `(.L_x_7892) ;  /* 0x000002e000027945 */ /* 0x000fe20003800000 */
[-C--:B---3--:R-:W-:Y:S02]  /*9df0*/  ISETP.GE.AND P0, PT, R22, R5.reuse, PT ;  /* 0x000000051600720c */ /* 0x088fe40003f06270 */
[----:B------:R-:W-:-:S11]  /*9e00*/  ISETP.GE.AND P4, PT, R186, R5, PT ;  /* 0x00000005ba00720c */ /* 0x000fd60003f86270 */
[----:B------:R-:W-:Y:S05]  /*9e10*/  @P0 BRA `(.L_x_7893) ;  /* 0x0000000000a80947 */ /* 0x000fea0003800000 */
[----:B------:R-:W3:Y:S01]  /*9e20*/  LDS.128 R4, [R211] ;  /* 0x00000000d3047984 */ /* 0x000ee20000000c00 */
        /* <DEDUP_REMOVED lines=8> */
[----:B---3--:R-:W-:-:S02]  /*9eb0*/  HADD2.F32 R50, -RZ, R7.H0_H0 ;  /* 0x20000007ff327230 */ /* 0x008fc40000004100 */
[----:B------:R-:W-:Y:S02]  /*9ec0*/  HADD2.F32 R51, -RZ, R7.H1_H1 ;  /* 0x30000007ff337230 */ /* 0x000fe40000004100 */
[--C-:B------:R-:W-:Y:S02]  /*9ed0*/  HADD2.F32 R7, -RZ, R4.reuse.H0_H0 ;  /* 0x20000004ff077230 */ /* 0x100fe40000004100 */
[----:B------:R-:W-:Y:S02]  /*9ee0*/  HADD2.F32 R4, -RZ, R4.H1_H1 ;  /* 0x30000004ff047230 */ /* 0x000fe40000004100 */
[C---:B------:R-:W-:Y:S01]  /*9ef0*/  FMUL.FTZ R63, R51.reuse, R62 ;  /* 0x0000003e333f7220 */ /* 0x040fe20000410000 */
[-C--:B------:R-:W-:Y:S01]  /*9f00*/  FMUL.FTZ R51, R51, R60.reuse ;  /* 0x0000003c33337220 */ /* 0x080fe20000410000 */
[--C-:B------:R-:W-:Y:S02]  /*9f10*/  HADD2.F32 R48, -RZ, R6.reuse.H0_H0 ;  /* 0x20000006ff307230 */ /* 0x100fe40000004100 */
[----:B------:R-:W-:Y:S01]  /*9f20*/  FMUL.FTZ R64, R4, R61 ;  /* 0x0000003d04407220 */ /* 0x000fe20000410000 */
[----:B------:R-:W-:Y:S01]  /*9f30*/  FFMA.FTZ R65, R50, R60, -R63 ;  /* 0x0000003c32417223 */ /* 0x000fe2000001083f */
[----:B------:R-:W-:-:S02]  /*9f40*/  HADD2.F32 R49, -RZ, R6.H1_H1 ;  /* 0x30000006ff317230 */ /* 0x000fc40000004100 */
[-C--:B------:R-:W-:Y:S01]  /*9f50*/  FMUL.FTZ R60, R4, R56.reuse ;  /* 0x00000038043c7220 */ /* 0x080fe20000410000 */
[C---:B------:R-:W-:Y:S01]  /*9f60*/  FFMA.FTZ R64, R7.reuse, R56, -R64 ;  /* 0x0000003807407223 */ /* 0x040fe20000010840 */
[--C-:B------:R-:W-:Y:S02]  /*9f70*/  HADD2.F32 R6, -RZ, R5.reuse.H0_H0 ;  /* 0x20000005ff067230 */ /* 0x100fe40000004100 */
[----:B------:R-:W-:Y:S01]  /*9f80*/  FFMA.FTZ R62, R50, R62, R51 ;  /* 0x0000003e323e7223 */ /* 0x000fe20000010033 */
[--C-:B------:R-:W-:Y:S02]  /*9f90*/  HADD2.F32 R56, -RZ, R72.reuse.H0_H0 ;  /* 0x20000048ff387230 */ /* 0x100fe40000004100 */
[----:B------:R-:W-:Y:S01]  /*9fa0*/  FFMA.FTZ R61, R7, R61, R60 ;  /* 0x0000003d073d7223 */ /* 0x000fe2000001003c */
[----:B------:R-:W-:Y:S02]  /*9fb0*/  HADD2.F32 R5, -RZ, R5.H1_H1 ;  /* 0x30000005ff057230 */ /* 0x000fe40000004100 */
[----:B------:R-:W-:-:S02]  /*9fc0*/  HADD2.F32 R50, -RZ, R72.H1_H1 ;  /* 0x30000048ff327230 */ /* 0x000fc40000004100 */
        /* <DEDUP_REMOVED lines=15> */
.L_x_7893:
[----:B------:R-:W-:Y:S05]  /*a0c0*/  BSYNC B2 ;  /* 0x0000000000027941 */ /* 0x000fea0003800000 */
.L_x_7892:
[----:B------:R-:W-:Y:S05]  /*a0d0*/  @P4 BRA `(.L_x_7891) ;  /* 0x0000000000a84947 */ /* 0x000fea0003800000 */
[----:B---3--:R-:W3:Y:S01]  /*a0e0*/  LDS.128 R4, [R211+0x4000] ;  /* 0x00400000d3047984 */ /* 0x008ee20000000c00 */
[----:B------:R-:W-:Y:S01]  /*a0f0*/  SHF.R.U32.HI R50, RZ, 0x10, R47 ;  /* 0x00000010ff327819 */ /* 0x000fe2000001162f */
[--C-:B------:R-:W-:Y:S01]  /*a100*/  HADD2.F32 R48, -RZ, R59.reuse.H1_H1 ;  /* 0x3000003bff307230 */ /* 0x100fe20000004100 */
[----:B------:R-:W-:Y:S01]  /*a110*/  SHF.R.U32.HI R49, RZ, 0x10, R45 ;  /* 0x00000010ff317819 */ /* 0x000fe2000001162d */
[----:B------:R-:W-:Y:S01]  /*a120*/  HADD2.F32 R59, -RZ, R59.H0_H0 ;  /* 0x2000003bff3b7230 */ /* 0x000fe20000004100 */
[----:B------:R-:W-:Y:S01]  /*a130*/  SHF.R.U64 R61, R46, 0x10, R47 ;  /* 0x000000102e3d7819 */ /* 0x000fe2000000122f */
[----:B------:R-:W-:Y:S01]  /*a140*/  HADD2.F32 R50, -RZ, R50.H0_H0 ;  /* 0x20000032ff327230 */ /* 0x000fe20000004100 */
[----:B------:R-:W-:Y:S01]  /*a150*/  SHF.R.U64 R62, R44, 0x10, R45 ;  /* 0x000000102c3e7819 */ /* 0x000fe2000000122d */
[----:B------:R-:W-:Y:S02]  /*a160*/  HADD2.F32 R49, -RZ, R49.H0_H0 ;  /* 0x20000031ff317230 */ /* 0x000fe40000004100 */
[----:B---3--:R-:W-:-:S02]  /*a170*/  HADD2.F32 R47, -RZ, R7.H1_H1 ;  /* 0x30000007ff2f7230 */ /* 0x008fc40000004100 */
        /* <DEDUP_REMOVED lines=32> */
.L_x_7891:
[----:B------:R-:W-:Y:S05]  /*a380*/  BSYNC B1 ;  /* 0x0000000000017941 */ /* 0x000fea0003800000 */
.L_x_7890:
[----:B------:R-:W-:Y:S04]  /*a390*/  BSSY B1, `(.L_x_7894) ;  /* 0x000005d000017945 */ /* 0x000fe80003800000 */
[----:B------:R-:W-:Y:S05]  /*a3a0*/  @P1 BRA `(.L_x_7895) ;  /* 0x00000004006c1947 */ /* 0x000fea0003800000 */
[----:B---34-:R-:W3:Y:S01]  /*a3b0*/  LDC R5, c[0x0][0x3d4] ;  /* 0x0000f500ff057b82 */ /* 0x018ee20000000800 */
[----:B------:R-:W-:Y:S01]  /*a3c0*/  BSSY B2, `(.L_x_7896) ;  /* 0x000002e000027945 */ /* 0x000fe20003800000 */
[-C--:B---3--:R-:W-:Y:S02]  /*a3d0*/  ISETP.GE.AND P0, PT, R22, R5.reuse, PT ;  /* 0x000000051600720c */ /* 0x088fe40003f06270 */
[----:B------:R-:W-:-:S11]  /*a3e0*/  ISETP.GE.AND P1, PT, R186, R5, PT ;  /* 0x00000005ba00720c */ /* 0x000fd60003f26270 */
[----:B------:R-:W-:Y:S05]  /*a3f0*/  @P0 BRA `(.L_x_7897) ;  /* 0x0000000000a80947 */ /* 0x000fea0003800000 */
[----:B------:R-:W3:Y:S01]  /*a400*/  LDS.128 R4, [R211+0x1000] ;  /* 0x00100000d3047984 */ /* 0x000ee20000000c00 */
        /* <DEDUP_REMOVED lines=9> */
[--C-:B---3--:R-:W-:Y:S02]  /*a4a0*/  HADD2.F32 R43, -RZ, R7.reuse.H1_H1 ;  /* 0x30000007ff2b7230 */ /* 0x108fe40000004100 */
        /* <DEDUP_REMOVED lines=31> */
.L_x_7897:
[----:B------:R-:W-:Y:S05]  /*a6a0*/  BSYNC B2 ;  /* 0x0000000000027941 */ /* 0x000fea0003800000 */
.L_x_7896:
[----:B------:R-:W-:Y:S05]  /*a6b0*/  @P1 BRA `(.L_x_7895) ;  /* 0x0000000000a81947 */ /* 0x000fea0003800000 */
[----:B---3--:R-:W3:Y:S01]  /*a6c0*/  LDS.128 R4, [R211+0x5000] ;  /* 0x00500000d3047984 */ /* 0x008ee20000000c00 */
[----:B------:R-:W-:Y:S01]  /*a6d0*/  SHF.R.U32.HI R42, RZ, 0x10, R39 ;  /* 0x00000010ff2a7819 */ /* 0x000fe20000011627 */
[----:B------:R-:W-:Y:S01]  /*a6e0*/  HADD2.F32 R55, -RZ, R55.H1_H1 ;  /* 0x30000037ff377230 */ /* 0x000fe20000004100 */
        /* <DEDUP_REMOVED lines=8> */
[--C-:B---3--:R-:W-:Y:S02]  /*a770*/  HADD2.F32 R39, -RZ, R7.reuse.H1_H1 ;  /* 0x30000007ff277230 */ /* 0x108fe40000004100 */
        /* <DEDUP_REMOVED lines=30> */
.L_x_7895:
[----:B------:R-:W-:Y:S05]  /*a960*/  BSYNC B1 ;  /* 0x0000000000017941 */ /* 0x000fea0003800000 */
.L_x_7894:
        /* <DEDUP_REMOVED lines=17> */
[--C-:B---3--:R-:W-:Y:S02]  /*aa80*/  HADD2.F32 R35, -RZ, R7.reuse.H1_H1 ;  /* 0x30000007ff237230 */ /* 0x108fe40000004100 */
        /* <DEDUP_REMOVED lines=31> */
.L_x_7901:
[----:B------:R-:W-:Y:S05]  /*ac80*/  BSYNC B2 ;  /* 0x0000000000027941 */ /* 0x000fea0003800000 */
.L_x_7900:
[----:B------:R-:W-:Y:S05]  /*ac90*/  @P1 BRA `(.L_x_7899) ;  /* 0x0000000000a81947 */ /* 0x000fea0003800000 */
[----:B---3--:R-:W3:Y:S01]  /*aca0*/  LDS.128 R4, [R211+0x6000] ;  /* 0x00600000d3047984 */ /* 0x008ee20000000c00 */
        /* <DEDUP_REMOVED lines=9> */
[--C-:B---3--:R-:W-:Y:S02]  /*ad40*/  HADD2.F32 R29, -RZ, R7.reuse.H1_H1 ;  /* 0x30000007ff1d7230 */ /* 0x108fe40000004100 */
        /* <DEDUP_REMOVED lines=31> */
.L_x_7899:
[----:B------:R-:W-:Y:S05]  /*af40*/  BSYNC B1 ;  /* 0x0000000000017941 */ /* 0x000fea0003800000 */
.L_x_7898:
[----:B------:R-:W-:Y:S05]  /*af50*/  @P3 BRA `(.L_x_7902) ;  /* 0x0000002800a83947 */ /* 0x000fea0003800000 */
[----:B---34-:R-:W3:Y:S01]  /*af60*/  LDC R5, c[0x0][0x3d4] ;  /* 0x0000f500ff057b82 */ /* 0x018ee20000000800 */
[----:B------:R-:W-:Y:S01]  /*af70*/  BSSY B1, `(.L_x_7903) ;  /* 0x000002e000017945 */ /* 0x000fe20003800000 */
[-C--:B---3--:R-:W-:Y:S02]  /*af80*/  ISETP.GE.AND P0, PT, R22, R5.reuse, PT ;  /* 0x000000051600720c */ /* 0x088fe40003f06270 */
[----:B------:R-:W-:-:S11]  /*af90*/  ISETP.GE.AND P1, PT, R186, R5, PT ;  /* 0x00000005ba00720c */ /* 0x000fd60003f26270 */
[----:B------:R-:W-:Y:S05]  /*afa0*/  @P0 BRA `(.L_x_7904) ;  /* 0x0000000000a80947 */ /* 0x000fea0003800000 */
[----:B------:R-:W3:Y:S01]  /*afb0*/  LDS.128 R4, [R211+0x3000] ;  /* 0x00300000d3047984 */ /* 0x000ee20000000c00 */
        /* <DEDUP_REMOVED lines=41> */
.L_x_7904:
[----:B------:R-:W-:Y:S05]  /*b250*/  BSYNC B1 ;  /* 0x0000000000017941 */ /* 0x000fea0003800000 */
.L_x_7903:
[----:B------:R-:W-:Y:S05]  /*b260*/  @P1 BRA `(.L_x_7902) ;  /* 0x0000002400e41947 */ /* 0x000fea0003800000 */
[----:B---3--:R-:W3:Y:S01]  /*b270*/  LDS.128 R4, [R211+0x7000] ;  /* 0x00700000d3047984 */ /* 0x008ee20000000c00 */
        /* <DEDUP_REMOVED lines=42> */
.L_x_7863:
[----:B------:R-:W2:Y:S01]  /*b520*/  LDC R21, c[0x0][0x3d4] ;  /* 0x0000f500ff157b82 */ /* 0x000ea20000000800 */
[-C--:B------:R-:W-:Y:S01]  /*b530*/  ISETP.GE.AND P0, PT, R188, R72.reuse, PT ;  /* 0x00000048bc00720c */ /* 0x080fe20003f06270 */
[----:B------:R-:W-:Y:S01]  /*b540*/  ULDC.64 UR4, c[0x0][0x3c8] ;  /* 0x0000f20000047ab9 */ /* 0x000fe20000000a00 */
[-C--:B------:R-:W-:Y:S01]  /*b550*/  ISETP.GE.AND P1, PT, R187, R72.reuse, PT ;  /* 0x00000048bb00720c */ /* 0x080fe20003f26270 */
[----:B------:R-:W-:Y:S01]  /*b560*/  ULDC.64 UR6, c[0x0][0x3e0] ;  /* 0x0000f80000067ab9 */ /* 0x000fe20000000a00 */
[-C--:B------:R-:W-:Y:S02]  /*b570*/  ISETP.GE.AND P2, PT, R189, R72.reuse, PT ;  /* 0x00000048bd00720c */ /* 0x080fe40003f46270 */
[----:B------:R-:W-:Y:S02]  /*b580*/  ISETP.GE.AND P3, PT, R18, R72, PT ;  /* 0x000000481200720c */ /* 0x000fe40003f66270 */
[CC--:B--2---:R-:W-:Y:S02]  /*b590*/  ISETP.GE.OR P0, PT, R16.reuse, R21.reuse, P0 ;  /* 0x000000151000720c */ /* 0x0c4fe40000706670 */
[----:B------:R-:W-:-:S02]  /*b5a0*/  ISETP.GE.OR P1, PT, R16, R21, P1 ;  /* 0x000000151000720c */ /* 0x000fc40000f26670 */
[CC--:B------:R-:W-:Y:S02]  /*b5b0*/  ISETP.GE.OR P2, PT, R16.reuse, R21.reuse, P2 ;  /* 0x000000151000720c */ /* 0x0c0fe40001746670 */
[----:B------:R-:W-:-:S07]  /*b5c0*/  ISETP.GE.OR P3, PT, R16, R21, P3 ;  /* 0x000000151000720c */ /* 0x000fce0001f66670 */
[--C-:B------:R-:W-:Y:S01]  /*b5d0*/  @!P0 IADD3 R29, P4, P5, R27, R29, R6.reuse ;  /* 0x0000001d1b1d8210 */ /* 0x100fe20007d9e006 */
[----:B------:R-:W2:Y:S03]  /*b5e0*/  @!P0 LDC.64 R62, c[0x0][0x3e0] ;  /* 0x0000f800ff3e8b82 */ /* 0x000ea60000000a00 */
[--C-:B------:R-:W-:Y:S01]  /*b5f0*/  @!P0 IADD3.X R30, R31, R30, R7.reuse, P4, P5 ;  /* 0x0000001e1f1e8210 */ /* 0x100fe200027ea407 */
[C---:B------:R-:W-:Y:S01]  /*b600*/  @!P2 IMAD.WIDE.U32 R8, R12.reuse, 0x60, R6 ;  /* 0x000000600c08a825 */ /* 0x040fe200078e0006 */
[----:B------:R-:W-:-:S03]  /*b610*/  @!P1 LEA R0, P4, R12, R6, 0x6 ;  /* 0x000000060c009211 */ /* 0x000fc600078830ff */
[----:B------:R-:W3:Y:S01]  /*b620*/  @!P1 LDC.64 R66, c[0x0][0x3e0] ;  /* 0x0000f800ff429b82 */ /* 0x000ee20000000a00 */
[----:B------:R-:W-:Y:S01]  /*b630*/  @!P1 IADD3 R25, P5, R0, R27, RZ ;  /* 0x0000001b00199210 */ /* 0x000fe20007fbe0ff */
[----:B------:R-:W-:Y:S01]  /*b640*/  @!P2 IMAD R0, R13, 0x60, RZ ;  /* 0x000000600d00a824 */ /* 0x000fe200078e02ff */
[----:B------:R-:W-:Y:S02]  /*b650*/  @!P1 LEA.HI.X R26, R12, R7, R13, 0x6, P4 ;  /* 0x000000070c1a9211 */ /* 0x000fe400020f340d */
[----:B------:R-:W-:-:S03]  /*b660*/  @!P3 IADD3 R3, P4, R6, R27, RZ ;  /* 0x0000001b0603b210 */ /* 0x000fc60007f9e0ff */
[----:B------:R-:W-:Y:S01]  /*b670*/  @!P1 IMAD.X R26, R26, 0x1, R31, P5 ;  /* 0x000000011a1a9824 */ /* 0x000fe200028e061f */
[----:B------:R-:W-:Y:S01]  /*b680*/  @!P2 IADD3 R6, P5, R27, R8, RZ ;  /* 0x000000081b06a210 */ /* 0x000fe20007fbe0ff */
[----:B------:R-:W4:Y:S01]  /*b690*/  @!P2 LDC.64 R70, c[0x0][0x3e0] ;  /* 0x0000f800ff46ab82 */ /* 0x000f220000000a00 */
[----:B------:R-:W-:Y:S02]  /*b6a0*/  @!P3 IADD3.X R14, R7, R31, RZ, P4, !PT ;  /* 0x0000001f070eb210 */ /* 0x000fe400027fe4ff */
[----:B------:R-:W-:Y:S01]  /*b6b0*/  @!P2 IADD3.X R7, R31, R0, R9, P5, !PT ;  /* 0x000000001f07a210 */ /* 0x000fe20002ffe409 */
[----:B------:R-:W-:Y:S01]  /*b6c0*/  @!P2 IMAD R31, R11, 0x60, RZ ;  /* 0x000000600b1fa824 */ /* 0x000fe200078e02ff */
[----:B------:R-:W-:-:S03]  /*b6d0*/  @!P0 IADD3 R27, P4, P5, R33, R24, R4 ;  /* 0x00000018211b8210 */ /* 0x000fc60007d9e004 */
[----:B------:R-:W0:Y:S01]  /*b6e0*/  @!P0 LDC.64 R60, c[0x0][0x3c8] ;  /* 0x0000f200ff3c8b82 */ /* 0x000e220000000a00 */
[----:B------:R-:W-:Y:S02]  /*b6f0*/  @!P0 IADD3.X R28, R35, R28, R5, P4, P5 ;  /* 0x0000001c231c8210 */ /* 0x000fe400027ea405 */
[----:B------:R-:W-:Y:S02]  /*b700*/  @!P3 IADD3 R15, P4, R4, R33, RZ ;  /* 0x00000021040fb210 */ /* 0x000fe40007f9e0ff */
[----:B------:R-:W-:-:S03]  /*b710*/  @!P1 LEA R20, P5, R10, R4, 0x6 ;  /* 0x000000040a149211 */ /* 0x000fc600078a30ff */
[----:B------:R-:W-:Y:S01]  /*b720*/  @!P3 IMAD.X R32, R5, 0x1, R35, P4 ;  /* 0x000000010520b824 */ /* 0x000fe200020e0623 */
[C---:B------:R-:W-:Y:S01]  /*b730*/  @!P3 LEA R8, P4, R3.reuse, UR4, 0x1 ;  /* 0x000000040308bc11 */ /* 0x040fe2000f8808ff */
[----:B------:R-:W1:Y:S01]  /*b740*/  @!P1 LDC.64 R64, c[0x0][0x3c8] ;  /* 0x0000f200ff409b82 */ /* 0x000e620000000a00 */
[C---:B------:R-:W-:Y:S01]  /*b750*/  @!P1 LEA.HI.X R24, R10.reuse, R5, R11, 0x6, P5 ;  /* 0x000000050a189211 */ /* 0x040fe200028f340b */
[----:B------:R-:W-:Y:S01]  /*b760*/  @!P2 IMAD.WIDE.U32 R4, R10, 0x60, R4 ;  /* 0x000000600a04a825 */ /* 0x000fe200078e0004 */
[----:B------:R-:W-:Y:S02]  /*b770*/  @!P3 LEA.HI.X R9, R3, UR5, R14, 0x1, P4 ;  /* 0x000000050309bc11 */ /* 0x000fe4000a0f0c0e */
[C---:B------:R-:W-:Y:S02]  /*b780*/  @!P3 LEA R14, P4, R15.reuse, UR6, 0x1 ;  /* 0x000000060f0ebc11 */ /* 0x040fe4000f8808ff */
[----:B------:R-:W-:Y:S01]  /*b790*/  @!P1 IADD3 R20, P5, R20, R33, RZ ;  /* 0x0000002114149210 */ /* 0x000fe20007fbe0ff */
[----:B------:R-:W1:Y:S01]  /*b7a0*/  @!P2 LDC.64 R68, c[0x0][0x3c8] ;  /* 0x0000f200ff44ab82 */ /* 0x000e620000000a00 */
[----:B------:R-:W-:-:S02]  /*b7b0*/  @!P3 LEA.HI.X R15, R15, UR7, R32, 0x1, P4 ;  /* 0x000000070f0fbc11 */ /* 0x000fc4000a0f0c20 */
[----:B--2---:R-:W-:Y:S01]  /*b7c0*/  @!P0 LEA R62, P4, R27, R62, 0x1 ;  /* 0x0000003e1b3e8211 */ /* 0x004fe200078808ff */
[----:B------:R-:W-:Y:S01]  /*b7d0*/  @!P1 IMAD.X R24, R24, 0x1, R35, P5 ;  /* 0x0000000118189824 */ /* 0x000fe200028e0623 */
[----:B------:R-:W-:Y:S02]  /*b7e0*/  @!P2 IADD3 R0, P5, R33, R4, RZ ;  /* 0x000000042100a210 */ /* 0x000fe40007fbe0ff */
[----:B------:R-:W-:Y:S02]  /*b7f0*/  @!P0 LEA.HI.X R63, R27, R63, R28, 0x1, P4 ;  /* 0x0000003f1b3f8211 */ /* 0x000fe400020f0c1c */
[C---:B---3--:R-:W-:Y:S02]  /*b800*/  @!P1 LEA R66, P4, R20.reuse, R66, 0x1 ;  /* 0x0000004214429211 */ /* 0x048fe400078808ff */
[----:B------:R-:W-:Y:S02]  /*b810*/  @!P2 IADD3.X R3, R35, R31, R5, P5, !PT ;  /* 0x0000001f2303a210 */ /* 0x000fe40002ffe405 */
[----:B------:R-:W-:-:S02]  /*b820*/  @!P1 LEA.HI.X R67, R20, R67, R24, 0x1, P4 ;  /* 0x0000004314439211 */ /* 0x000fc400020f0c18 */
[----:B------:R-:W-:Y:S02]  /*b830*/  CS2R R32, SRZ ;  /* 0x0000000000207805 */ /* 0x000fe4000001ff00 */
[C---:B----4-:R-:W-:Y:S02]  /*b840*/  @!P2 LEA R70, P4, R0.reuse, R70, 0x1 ;  /* 0x000000460046a211 */ /* 0x050fe400078808ff */
[----:B------:R-:W-:Y:S02]  /*b850*/  CS2R R34, SRZ ;  /* 0x0000000000227805 */ /* 0x000fe4000001ff00 */
[----:B0-----:R-:W-:Y:S02]  /*b860*/  @!P0 LEA R60, P5, R29, R60, 0x1 ;  /* 0x0000003c1d3c8211 */ /* 0x001fe400078a08ff */
[----:B------:R-:W-:Y:S02]  /*b870*/  CS2R R4, SRZ ;  /* 0x0000000000047805 */ /* 0x000fe4000001ff00 */
[----:B------:R-:W-:-:S02]  /*b880*/  @!P2 LEA.HI.X R71, R0, R71, R3, 0x1, P4 ;  /* 0x000000470047a211 */ /* 0x000fc400020f0c03 */
[----:B------:R-:W0:Y:S01]  /*b890*/  LDC R0, c[0x0][0x428] ;  /* 0x00010a00ff007b82 */ /* 0x000e220000000800 */
[----:B------:R-:W-:Y:S02]  /*b8a0*/  @!P0 LEA.HI.X R61, R29, R61, R30, 0x1, P5 ;  /* 0x0000003d1d3d8211 */ /* 0x000fe400028f0c1e */
[----:B------:R-:W-:Y:S02]  /*b8b0*/  CS2R R28, SRZ ;  /* 0x00000000001c7805 */ /* 0x000fe4000001ff00 */
[----:B------:R-:W-:Y:S02]  /*b8c0*/  CS2R R30, SRZ ;  /* 0x00000000001e7805 */ /* 0x000fe4000001ff00 */
[C---:B-1----:R-:W-:Y:S01]  /*b8d0*/  @!P1 LEA R64, P5, R25.reuse, R64, 0x1 ;  /* 0x0000004019409211 */ /* 0x042fe200078a08ff */
[----:B------:R-:W5:Y:S03]  /*b8e0*/  @!P0 LDG.E.128 R32, desc[UR40][R62.64] ;  /* 0x000000283e208981 */ /* 0x000f66000c1e1d00 */
[----:B------:R-:W-:Y:S01]  /*b8f0*/  @!P1 LEA.HI.X R65, R25, R65, R26, 0x1, P5 ;  /* 0x0000004119419211 */ /* 0x000fe200028f0c1a */
[----:B------:R-:W5:Y:S01]  /*b900*/  @!P0 LDG.E.128 R28, desc[UR40][R60.64] ;  /* 0x000000283c1c8981 */ /* 0x000f62000c1e1d00 */
[----:B------:R-:W-:-:S02]  /*b910*/  @!P2 LEA R68, P5, R6, R68, 0x1 ;  /* 0x000000440644a211 */ /* 0x000fc400078a08ff */
[----:B------:R-:W-:Y:S02]  /*b920*/  CS2R R24, SRZ ;  /* 0x0000000000187805 */ /* 0x000fe4000001ff00 */
[----:B------:R-:W-:Y:S02]  /*b930*/  CS2R R26, SRZ ;  /* 0x00000000001a7805 */ /* 0x000fe4000001ff00 */
[----:B------:R-:W-:Y:S02]  /*b940*/  @!P2 LEA.HI.X R69, R6, R69, R7, 0x1, P5 ;  /* 0x000000450645a211 */ /* 0x000fe400028f0c07 */
[----:B------:R-:W-:Y:S02]  /*b950*/  CS2R R6, SRZ ;  /* 0x0000000000067805 */ /* 0x000fe4000001ff00 */
[----:B------:R-:W-:Y:S01]  /*b960*/  MOV R58, R54 ;  /* 0x00000036003a7202 */ /* 0x000fe20000000f00 */
[----:B------:R-:W-:Y:S01]  /*b970*/  IMAD.MOV.U32 R57, RZ, RZ, R53 ;  /* 0x000000ffff397224 */ /* 0x000fe200078e0035 */
[----:B------:R-:W5:Y:S04]  /*b980*/  @!P3 LDG.E.128 R24, desc[UR40][R14.64] ;  /* 0x000000280e18b981 */ /* 0x000f68000c1e1d00 */
[----:B------:R1:W5:Y:S01]  /*b990*/  @!P3 LDG.E.128 R4, desc[UR40][R8.64] ;  /* 0x000000280804b981 */ /* 0x000362000c1e1d00 */
[----:B0-----:R-:W-:-:S13]  /*b9a0*/  ISETP.NE.AND P0, PT, R0, 0x1, PT ;  /* 0x000000010000780c */ /* 0x001fda0003f05270 */
[----:B-1----:R-:W0:Y:S08]  /*b9b0*/  @P0 LDC R8, c[0x0][0x42c] ;  /* 0x00010b00ff080b82 */ /* 0x002e300000000800 */
[----:B------:R-:W1:Y:S01]  /*b9c0*/  @P0 LDC R9, c[0x0][0x430] ;  /* 0x00010c00ff090b82 */ /* 0x000e620000000800 */
[----:B------:R-:W-:-:S04]  /*b9d0*/  IMAD R0, R193, 0x80, R18 ;  /* 0x00000080c1007824 */ /* 0x000fc800078e0212 */
[----:B------:R-:W-:-:S04]  /*b9e0*/  IMAD R3, R219, 0x20, R0 ;  /* 0x00000020db037824 */ /* 0x000fc800078e0200 */
[----:B0-----:R-:W-:-:S05]  /*b9f0*/  @P0 IMAD.HI.U32 R0, R3, R8, RZ ;  /* 0x0000000803000227 */ /* 0x001fca00078e00ff */
[----:B-1----:R-:W-:-:S04]  /*ba00*/  @P0 SHF.R.U32.HI R3, RZ, R9, R0 ;  /* 0x00000009ff030219 */ /* 0x002fc80000011600 */
[----:B------:R-:W-:Y:S01]  /*ba10*/  SHF.R.S32.HI R9, RZ, 0x1f, R3 ;  /* 0x0000001fff097819 */ /* 0x000fe20000011403 */
[----:B------:R-:W-:-:S04]  /*ba20*/  IMAD.WIDE.U32 R14, R3, R12, R58 ;  /* 0x0000000c030e7225 */ /* 0x000fc800078e003a */
[C---:B------:R-:W-:Y:S02]  /*ba30*/  IMAD R0, R9.reuse, R12, RZ ;  /* 0x0000000c09007224 */ /* 0x040fe400078e02ff */
[-C--:B------:R-:W-:Y:S02]  /*ba40*/  IMAD R8, R9, R10.reuse, RZ ;  /* 0x0000000a09087224 */ /* 0x080fe400078e02ff */
[C---:B------:R-:W-:Y:S02]  /*ba50*/  IMAD R9, R3.reuse, R13, R0 ;  /* 0x0000000d03097224 */ /* 0x040fe400078e0200 */
[----:B------:R-:W-:-:S04]  /*ba60*/  IMAD.WIDE.U32 R12, R3, R10, R56 ;  /* 0x0000000a030c7225 */ /* 0x000fc800078e0038 */
[----:B------:R-:W-:Y:S01]  /*ba70*/  IMAD R3, R3, R11, R8 ;  /* 0x0000000b03037224 */ /* 0x000fe200078e0208 */
[----:B------:R-:W-:Y:S01]  /*ba80*/  LEA R8, P4, R14, UR4, 0x1 ;  /* 0x000000040e087c11 */ /* 0x000fe2000f8808ff */
[----:B------:R-:W-:Y:S01]  /*ba90*/  IMAD.IADD R9, R15, 0x1, R9 ;  /* 0x000000010f097824 */ /* 0x000fe200078e0209 */
        /* <DEDUP_REMOVED lines=8> */
[----:B------:R-:W-:Y:S01]  /*bb20*/  LEA.HI.X R9, R14, UR5, R9, 0x1, P4 ;  /* 0x000000050e097c11 */ /* 0x000fe2000a0f0c09 */
[----:B------:R-:W-:Y:S01]  /*bb30*/  IMAD.IADD R3, R13, 0x1, R3 ;  /* 0x000000010d037824 */ /* 0x000fe200078e0203 */
[----:B------:R-:W-:Y:S01]  /*bb40*/  LEA R0, P4, R12, UR6, 0x1 ;  /* 0x000000060c007c11 */ /* 0x000fe2000f8808ff */
[----:B------:R-:W-:Y:S01]  /*bb50*/  UMOV UR4, 0xffffffff ;  /* 0xffffffff00047882 */ /* 0x000fe20000000000 */
[----:B------:R-:W-:Y:S01]  /*bb60*/  ISETP.GE.AND P0, PT, R16, R21, PT ;  /* 0x000000151000720c */ /* 0x000fe20003f06270 */
[----:B------:R0:W5:Y:S01]  /*bb70*/  @!P1 LDG.E.128 R36, desc[UR40][R64.64] ;  /* 0x0000002840249981 */ /* 0x000162000c1e1d00 */
[----:B------:R-:W-:-:S02]  /*bb80*/  LEA.HI.X R3, R12, UR7, R3, 0x1, P4 ;  /* 0x000000070c037c11 */ /* 0x000fc4000a0f0c03 */
[-C--:B------:R-:W-:Y:S01]  /*bb90*/  ISETP.GE.OR P3, PT, R187, R72.reuse, P0 ;  /* 0x00000048bb00720c */ /* 0x080fe20000766670 */
[----:B------:R0:W5:Y:S01]  /*bba0*/  @!P1 LDG.E.128 R40, desc[UR40][R66.64] ;  /* 0x0000002842289981 */ /* 0x000162000c1e1d00 */
[----:B------:R-:W-:-:S03]  /*bbb0*/  ISETP.GE.OR P1, PT, R18, R72, P0 ;  /* 0x000000481200720c */ /* 0x000fc60000726670 */
[----:B------:R0:W5:Y:S04]  /*bbc0*/  @!P2 LDG.E.128 R44, desc[UR40][R68.64] ;  /* 0x00000028442ca981 */ /* 0x000168000c1e1d00 */
[----:B------:R0:W5:Y:S01]  /*bbd0*/  @!P2 LDG.E.128 R48, desc[UR40][R70.64] ;  /* 0x000000284630a981 */ /* 0x000162000c1e1d00 */
[-C--:B------:R-:W-:Y:S02]  /*bbe0*/  ISETP.GE.OR P2, PT, R188, R72.reuse, P0 ;  /* 0x00000048bc00720c */ /* 0x080fe40000746670 */
[----:B------:R-:W-:Y:S01]  /*bbf0*/  ISETP.GE.OR P0, PT, R189, R72, P0 ;  /* 0x00000048bd00720c */ /* 0x000fe20000706670 */
[----:B------:R-:W-:-:S12]  /*bc00*/  BRA.DIV UR4, `(.L_x_7905) ;  /* 0x0000012604947947 */ /* 0x000fd8000b800000 */
.L_x_8144:
[----:B------:R-:W-:-:S03]  /*bc10*/  UMOV UR4, 0xffffffff ;  /* 0xffffffff00047882 */ /* 0x000fc60000000000 */
[----:B------:R-:W-:Y:S05]  /*bc20*/  BRA.DIV UR4, `(.L_x_7906) ;  /* 0x0000012604b47947 */ /* 0x000fea000b800000 */
.L_x_8147:
[----:B------:R-:W-:-:S03]  /*bc30*/  UMOV UR4, 0xffffffff ;  /* 0xffffffff00047882 */ /* 0x000fc60000000000 */
[----:B------:R-:W-:Y:S05]  /*bc40*/  BRA.DIV UR4, `(.L_x_7907) ;  /* 0x0000012604d47947 */ /* 0x000fea000b800000 */
.L_x_8150:
[----:B------:R-:W-:-:S03]  /*bc50*/  UMOV UR4, 0xffffffff ;  /* 0xffffffff00047882 */ /* 0x000fc60000000000 */
[----:B------:R-:W-:Y:S05]  /*bc60*/  BRA.DIV UR4, `(.L_x_7908) ;  /* 0x0000012604f47947 */ /* 0x000fea000b800000 */
.L_x_8153:
[----:B------:R-:W-:-:S03]  /*bc70*/  UMOV UR4, 0xffffffff ;  /* 0xffffffff00047882 */ /* 0x000fc60000000000 */
[----:B------:R-:W-:Y:S05]  /*bc80*/  BRA.DIV UR4, `(.L_x_7909) ;  /* 0x0000012a04147947 */ /* 0x000fea000b800000 */
.L_x_8156:
[----:B------:R-:W-:-:S03]  /*bc90*/  UMOV UR4, 0xffffffff ;  /* 0xffffffff00047882 */ /* 0x000fc60000000000 */
[----:B------:R-:W-:Y:S05]  /*bca0*/  BRA.DIV UR4, `(.L_x_7910) ;  /* 0x0000012a04347947 */ /* 0x000fea000b800000 */
.L_x_8159:
[----:B------:R-:W-:-:S03]  /*bcb0*/  UMOV UR4, 0xffffffff ;  /* 0xffffffff00047882 */ /* 0x000fc60000000000 */
[----:B------:R-:W-:Y:S05]  /*bcc0*/  BRA.DIV UR4, `(.L_x_7911) ;  /* 0x0000012a04547947 */ /* 0x000fea000b800000 */
.L_x_8162:
[----:B------:R-:W-:-:S03]  /*bcd0*/  UMOV UR4, 0xffffffff ;  /* 0xffffffff00047882 */ /* 0x000fc60000000000 */
[----:B------:R-:W-:Y:S05]  /*bce0*/  BRA.DIV UR4, `(.L_x_7912) ;  /* 0x0000012a04747947 */ /* 0x000fea000b800000 */
.L_x_8165:
[----:B------:R-:W-:-:S03]  /*bcf0*/  UMOV UR4, 0xffffffff ;  /* 0xffffffff00047882 */ /* 0x000fc60000000000 */
[----:B------:R-:W-:Y:S05]  /*bd00*/  BRA.DIV UR4, `(.L_x_7913) ;  /* 0x0000012a04947947 */ /* 0x000fea000b800000 */
.L_x_8168:
[----:B------:R-:W-:-:S03]  /*bd10*/  UMOV UR4, 0xffffffff ;  /* 0xffffffff00047882 */ /* 0x000fc60000000000 */
[----:B------:R-:W-:Y:S05]  /*bd20*/  BRA.DIV UR4, `(.L_x_7914) ;  /* 0x0000012a04b47947 */ /* 0x000fea000b800000 */
.L_x_8171:
[----:B------:R-:W-:-:S03]  /*bd30*/  UMOV UR4, 0xffffffff ;  /* 0xffffffff00047882 */ /* 0x000fc60000000000 */
[----:B------:R-:W-:Y:S05]  /*bd40*/  BRA.DIV UR4, `(.L_x_7915) ;  /* 0x0000012a04d47947 */ /* 0x000fea000b800000 */
.L_x_8174:
[----:B------:R-:W-:-:S03]  /*bd50*/  UMOV UR4, 0xffffffff ;  /* 0xffffffff00047882 */ /* 0x000fc60000000000 */
[----:B------:R-:W-:Y:S05]  /*bd60*/  BRA.DIV UR4, `(.L_x_7916) ;  /* 0x0000012a04f47947 */ /* 0x000fea000b800000 */
.L_x_8177:
[----:B------:R-:W-:-:S03]  /*bd70*/  UMOV UR4, 0xffffffff ;  /* 0xffffffff00047882 */ /* 0x000fc60000000000 */
[----:B------:R-:W-:Y:S05]  /*bd80*/  BRA.DIV UR4, `(.L_x_7917) ;  /* 0x0000012e04147947 */ /* 0x000fea000b800000 */
.L_x_8180:
[----:B------:R-:W-:-:S03]  /*bd90*/  UMOV UR4, 0xffffffff ;  /* 0xffffffff00047882 */ /* 0x000fc60000000000 */
[----:B------:R-:W-:Y:S05]  /*bda0*/  BRA.DIV UR4, `(.L_x_7918) ;  /* 0x0000012e04347947 */ /* 0x000fea000b800000 */
.L_x_8183:
[----:B------:R-:W-:-:S03]  /*bdb0*/  UMOV UR4, 0xffffffff ;  /* 0xffffffff00047882 */ /* 0x000fc60000000000 */
[----:B------:R-:W-:Y:S05]  /*bdc0*/  BRA.DIV UR4, `(.L_x_7919) ;  /* 0x0000012e04547947 */ /* 0x000fea000b800000 */
.L_x_8186:
[----:B------:R-:W-:-:S03]  /*bdd0*/  UMOV UR4, 0xffffffff ;  /* 0xffffffff00047882 */ /* 0x000fc60000000000 */
[----:B------:R-:W-:Y:S05]  /*bde0*/  BRA.DIV UR4, `(.L_x_7920) ;  /* 0x0000012e04747947 */ /* 0x000fea000b800000 */
.L_x_8189:
[----:B-----5:R-:W-:Y:S01]  /*bdf0*/  IMAD.MOV.U32 R0, RZ, RZ, R4 ;  /* 0x000000ffff007224 */ /* 0x020fe200078e0004 */
[----:B------:R-:W-:Y:S01]  /*be00*/  MOV R3, R5 ;  /* 0x0000000500037202 */ /* 0x000fe20000000f00 */
[----:B------:R-:W-:Y:S01]  /*be10*/  IMAD.MOV.U32 R8, RZ, RZ, R6 ;  /* 0x000000ffff087224 */ /* 0x000fe200078e0006 */
[----:B------:R-:W-:Y:S01]  /*be20*/  BSSY B1, `(.L_x_7921) ;  /* 0x0000039000017945 */ /* 0x000fe20003800000 */
[----:B------:R-:W-:Y:S01]  /*be30*/  IMAD.MOV.U32 R9, RZ, RZ, R7 ;  /* 0x000000ffff097224 */ /* 0x000fe200078e0007 */
[----:B0-----:R-:W-:Y:S01]  /*be40*/  PRMT R71, R71, 0x5410, R0 ;  /* 0x0000541047477816 */ /* 0x001fe20000000000 */
        /* <DEDUP_REMOVED lines=11> */
[----:B------:R-:W-:-:S02]  /*bf00*/  LEA.HI R0, R223, R223, RZ, 0x1 ;  /* 0x000000dfdf007211 */ /* 0x000fc400078f08ff */
[----:B------:R-:W-:Y:S01]  /*bf10*/  PRMT R71, R9, 0x7610, R71 ;  /* 0x0000761009477816 */ /* 0x000fe20000000047 */
[----:B------:R-:W-:Y:S01]  /*bf20*/  IMAD.MOV.U32 R9, RZ, RZ, R30 ;  /* 0x000000ffff097224 */ /* 0x000fe200078e001e */
[----:B------:R-:W-:Y:S02]  /*bf30*/  LOP3.LUT R0, R0, 0xfffffffe, RZ, 0xc0, !PT ;  /* 0xfffffffe00007812 */ /* 0x000fe400078ec0ff */
[----:B------:R-:W-:Y:S01]  /*bf40*/  PRMT R61, R3, 0x7610, R61 ;  /* 0x00007610033d7816 */ /* 0x000fe2000000003d */
[----:B------:R-:W-:Y:S01]  /*bf50*/  IMAD.MOV.U32 R3, RZ, RZ, R32 ;  /* 0x000000ffff037224 */ /* 0x000fe200078e0020 */
[----:B------:R-:W-:Y:S02]  /*bf60*/  IADD3 R0, R223, -R0, RZ ;  /* 0x80000000df007210 */ /* 0x000fe40007ffe0ff */
[----:B------:R-:W-:Y:S02]  /*bf70*/  PRMT R60, R9, 0x7610, R60 ;  /* 0x00007610093c7816 */ /* 0x000fe4000000003c */
[----:B------:R-:W-:Y:S01]  /*bf80*/  SHF.L.U32 R9, R0, 0x1f, RZ ;  /* 0x0000001f00097819 */ /* 0x000fe200000006ff */
[----:B------:R-:W-:Y:S01]  /*bf90*/  IMAD.MOV.U32 R0, RZ, RZ, R34 ;  /* 0x000000ffff007224 */ /* 0x000fe200078e0022 */
[----:B------:R-:W-:Y:S01]  /*bfa0*/  PRMT R62, R8, 0x7610, R62 ;  /* 0x00007610083e7816 */ /* 0x000fe2000000003e */
[----:B------:R-:W-:Y:S01]  /*bfb0*/  IMAD.MOV.U32 R8, RZ, RZ, R33 ;  /* 0x000000ffff087224 */ /* 0x000fe200078e0021 */
[----:B------:R-:W0:Y:S01]  /*bfc0*/  SYNCS.PHASECHK.TRANS64.TRYWAIT P4, [R2+URZ+0x28800], R9 ;  /* 0x02880009020075a7 */ /* 0x000e22000808017f */
[----:B------:R-:W-:Y:S01]  /*bfd0*/  PRMT R59, R59, 0x5410, R10 ;  /* 0x000054103b3b7816 */ /* 0x000fe2000000000a */
[----:B------:R-:W-:Y:S01]  /*bfe0*/  IMAD.MOV.U32 R10, RZ, RZ, R37 ;  /* 0x000000ffff0a7224 */ /* 0x000fe200078e0025 */
[----:B------:R-:W-:-:S02]  /*bff0*/  PRMT R61, R61, 0x5410, R3 ;  /* 0x000054103d3d7816 */ /* 0x000fc40000000003 */
        /* <DEDUP_REMOVED lines=26> */
[----:B0-----:R-:W-:Y:S06]  /*c1a0*/  @!P4 BRA `(.L_x_7922) ;  /* 0x0000012800acc947 */ /* 0x001fec0003800000 */
.L_x_8190:
[----:B------:R-:W-:Y:S05]  /*c1b0*/  BSYNC B1 ;  /* 0x0000000000017941 */ /* 0x000fea0003800000 */
.L_x_7921:
        /* <DEDUP_REMOVED lines=97> */
.L_x_7924:
[----:B------:R-:W-:Y:S05]  /*c7d0*/  BSYNC B1 ;  /* 0x0000000000017941 */ /* 0x000fea0003800000 */
.L_x_7923:
[----:B------:R-:W-:Y:S04]  /*c7e0*/  BSSY B1, `(.L_x_7925) ;  /* 0x0000060000017945 */ /* 0x000fe80003800000 */
[----:B------:R-:W-:Y:S05]  /*c7f0*/  @P2 BRA `(.L_x_7926) ;  /* 0x0000000400782947 */ /* 0x000fea0003800000 */
[----:B-1----:R-:W-:Y:S02]  /*c800*/  LEA.HI R4, R21, R219, RZ, 0x1d ;  /* 0x000000db15047211 */ /* 0x002fe400078fe8ff */
[----:B------:R-:W-:Y:S01]  /*c810*/  SHF.R.U64 R69, R30, 0x10, R31 ;  /* 0x000000101e457819 */ /* 0x000fe2000000121f */
[--C-:B------:R-:W-:Y:S01]  /*c820*/  HADD2.F32 R30, -RZ, R62.reuse.H0_H0 ;  /* 0x2000003eff1e7230 */ /* 0x100fe20000004100 */
[----:B------:R-:W-:Y:S01]  /*c830*/  SHF.R.S32.HI R5, RZ, 0x1f, R4 ;  /* 0x0000001fff057819 */ /* 0x000fe20000011404 */
[----:B------:R-:W-:Y:S01]  /*c840*/  HADD2.F32 R62, -RZ, R62.H1_H1 ;  /* 0x3000003eff3e7230 */ /* 0x000fe20000004100 */
[----:B------:R-:W-:Y:S02]  /*c850*/  SHF.L.U32 R6, R4, 0x3, RZ ;  /* 0x0000000304067819 */ /* 0x000fe400000006ff */
[----:B------:R-:W-:Y:S02]  /*c860*/  LEA.HI R5, R5, R4, RZ, 0x3 ;  /* 0x0000000405057211 */ /* 0x000fe400078f18ff */
[----:B------:R-:W-:-:S02]  /*c870*/  LOP3.LUT R4, R201, 0x38, R6, 0xf8, !PT ;  /* 0x00000038c9047812 */ /* 0x000fc400078ef806 */
[----:B------:R-:W-:Y:S01]  /*c880*/  SHF.R.U64 R65, R32, 0x10, R33 ;  /* 0x0000001020417819 */ /* 0x000fe20000001221 */
[----:B------:R-:W-:Y:S01]  /*c890*/  IMAD.SHL.U32 R5, R5, 0x400, RZ ;  /* 0x0000040005057824 */ /* 0x000fe200078e00ff */
[----:B0-----:R-:W-:Y:S02]  /*c8a0*/  LOP3.LUT R9, R4, R207, RZ, 0x3c, !PT ;  /* 0x000000cf04097212 */ /* 0x001fe400078e3cff */
[--C-:B------:R-:W-:Y:S02]  /*c8b0*/  SHF.R.U64 R70, R28, 0x10, R29.reuse ;  /* 0x000000101c467819 */ /* 0x100fe4000000121d */
[----:B------:R-:W-:Y:S02]  /*c8c0*/  LOP3.LUT R8, R5, 0x7fffe000, RZ, 0xc0, !PT ;  /* 0x7fffe00005087812 */ /* 0x000fe400078ec0ff */
[----:B------:R-:W0:Y:S01]  /*c8d0*/  LDS.128 R4, [R230] ;  /* 0x00000000e6047984 */ /* 0x000e220000000c00 */
[----:B------:R-:W-:Y:S02]  /*c8e0*/  SHF.R.U32.HI R64, RZ, 0x10, R29 ;  /* 0x00000010ff407819 */ /* 0x000fe4000001161d */
[----:B------:R-:W-:-:S02]  /*c8f0*/  IADD3 R9, R9, R8, R208 ;  /* 0x0000000809097210 */ /* 0x000fc40007ffe0d0 */
[----:B------:R-:W-:Y:S02]  /*c900*/  SHF.R.U32.HI R29, RZ, 0x10, R33 ;  /* 0x00000010ff1d7819 */ /* 0x000fe40000011621 */
[----:B------:R-:W-:Y:S01]  /*c910*/  SHF.R.U32.HI R67, RZ, 0x10, R31 ;  /* 0x00000010ff437819 */ /* 0x000fe2000001161f */
[----:B------:R-:W-:Y:S01]  /*c920*/  IMAD R12, R9, 0x2, R2 ;  /* 0x00000002090c7824 */ /* 0x000fe200078e0202 */
[--C-:B------:R-:W-:Y:S01]  /*c930*/  SHF.R.U64 R63, R34, 0x10, R35.reuse ;  /* 0x00000010223f7819 */ /* 0x100fe20000001223 */
[----:B------:R-:W-:Y:S01]  /*c940*/  HADD2.F32 R29, -RZ, R29.H0_H0 ;  /* 0x2000001dff1d7230 */ /* 0x000fe20000004100 */
[----:B------:R-:W-:Y:S02]  /*c950*/  SHF.R.U32.HI R35, RZ, 0x10, R35 ;  /* 0x00000010ff237819 */ /* 0x000fe40000011623 */
        /* <DEDUP_REMOVED lines=8> */
[----:B-1----:R-:W-:-:S02]  /*c9e0*/  HADD2.F32 R25, -RZ, R9.H0_H0 ;  /* 0x20000009ff197230 */ /* 0x002fc40000004100 */
[----:B------:R-:W-:Y:S02]  /*c9f0*/  HADD2.F32 R26, -RZ, R9.H1_H1 ;  /* 0x30000009ff1a7230 */ /* 0x000fe40000004100 */
[----:B------:R-:W-:Y:S02]  /*ca00*/  HADD2.F32 R9, -RZ, R8.H0_H0 ;  /* 0x20000008ff097230 */ /* 0x000fe40000004100 */
[C---:B------:R-:W-:Y:S01]  /*ca10*/  FMUL.FTZ R32, R25.reuse, R62 ;  /* 0x0000003e19207220 */ /* 0x040fe20000410000 */
[-C--:B------:R-:W-:Y:S01]  /*ca20*/  FMUL.FTZ R34, R25, R30.reuse ;  /* 0x0000001e19227220 */ /* 0x080fe20000410000 */
[----:B------:R-:W-:Y:S02]  /*ca30*/  HADD2.F32 R25, -RZ, R64.H0_H0 ;  /* 0x20000040ff197230 */ /* 0x000fe40000004100 */
[----:B------:R-:W-:Y:S01]  /*ca40*/  FMUL.FTZ R33, R26, R29 ;  /* 0x0000001d1a217220 */ /* 0x000fe20000410000 */
[----:B------:R-:W-:Y:S01]  /*ca50*/  FFMA.FTZ R31, R13, R30, -R32 ;  /* 0x0000001e0d1f7223 */ /* 0x000fe20000010820 */
[----:B------:R-:W-:-:S02]  /*ca60*/  HADD2.F32 R32, -RZ, R61.H1_H1 ;  /* 0x3000003dff207230 */ /* 0x000fc40000004100 */
[----:B------:R-:W-:Y:S01]  /*ca70*/  FFMA.FTZ R62, R13, R62, R34 ;  /* 0x0000003e0d3e7223 */ /* 0x000fe20000010022 */
[----:B------:R-:W-:Y:S02]  /*ca80*/  HADD2.F32 R30, -RZ, R61.H0_H0 ;  /* 0x2000003dff1e7230 */ /* 0x000fe40000004100 */
[----:B------:R-:W-:Y:S01]  /*ca90*/  FMUL.FTZ R13, R26, R25 ;  /* 0x000000191a0d7220 */ /* 0x000fe20000410000 */
[----:B------:R-:W-:Y:S02]  /*caa0*/  HADD2.F32 R27, -RZ, R10.H0_H0 ;  /* 0x2000000aff1b7230 */ /* 0x000fe40000004100 */
[C---:B------:R-:W-:Y:S01]  /*cab0*/  FMUL.FTZ R34, R9.reuse, R32 ;  /* 0x0000002009227220 */ /* 0x040fe20000410000 */
[--C-:B------:R-:W-:Y:S02]  /*cac0*/  HADD2.F32 R26, -RZ, R60.reuse.H1_H1 ;  /* 0x3000003cff1a7230 */ /* 0x100fe40000004100 */
[----:B------:R-:W-:Y:S01]  /*cad0*/  FMUL.FTZ R9, R9, R30 ;  /* 0x0000001e09097220 */ /* 0x000fe20000410000 */
[----:B------:R-:W-:-:S02]  /*cae0*/  HADD2.F32 R60, -RZ, R60.H0_H0 ;  /* 0x2000003cff3c7230 */ /* 0x000fc40000004100 */
[C---:B------:R-:W-:Y:S01]  /*caf0*/  FFMA.FTZ R34, R5.reuse, R30, -R34 ;  /* 0x0000001e05227223 */ /* 0x040fe20000010822 */
[----:B------:R-:W-:Y:S02]  /*cb00*/  HADD2.F32 R28, -RZ, R11.H0_H0 ;  /* 0x2000000bff1c7230 */ /* 0x000fe40000004100 */
[----:B------:R-:W-:Y:S01]  /*cb10*/  FFMA.FTZ R32, R5, R32, R9 ;  /* 0x0000002005207223 */ /* 0x000fe20000010009 */
[--C-:B------:R-:W-:Y:S02]  /*cb20*/  HADD2.F32 R5, -RZ, R59.reuse.H1_H1 ;  /* 0x3000003bff057230 */ /* 0x100fe40000004100 */
[C---:B------:R-:W-:Y:S01]  /*cb30*/  FFMA.FTZ R64, R14.reuse, R25, -R33 ;  /* 0x000000190e407223 */ /* 0x040fe20000010821 */
[----:B------:R-:W-:Y:S01]  /*cb40*/  FFMA.FTZ R29, R14, R29, R13 ;  /* 0x0000001d0e1d7223 */ /* 0x000fe2000001000d */
[----:B------:R-:W-:Y:S02]  /*cb50*/  HADD2.F32 R59, -RZ, R59.H0_H0 ;  /* 0x2000003bff3b7230 */ /* 0x000fe40000004100 */
[C---:B------:R-:W-:Y:S01]  /*cb60*/  FMUL.FTZ R14, R27.reuse, R26 ;  /* 0x0000001a1b0e7220 */ /* 0x040fe20000410000 */
        /* <DEDUP_REMOVED lines=39> */
.L_x_7926:
[----:B------:R-:W-:Y:S05]  /*cde0*/  BSYNC B1 ;  /* 0x0000000000017941 */ /* 0x000fea0003800000 */
.L_x_7925:
        /* <DEDUP_REMOVED lines=21> */
[----:B------:R-:W-:-:S02]  /*cf40*/  LEA R12, R9, R2, 0x1 ;  /* 0x00000002090c7211 */ /* 0x000fc400078e08ff */
[----:B------:R-:W-:Y:S02]  /*cf50*/  SHF.R.U32.HI R39, RZ, 0x10, R39 ;  /* 0x00000010ff277819 */ /* 0x000fe40000011627 */
[----:B------:R-:W-:Y:S01]  /*cf60*/  SHF.R.U32.HI R42, RZ, 0x10, R43 ;  /* 0x00000010ff2a7819 */ /* 0x000fe2000001162b */
        /* <DEDUP_REMOVED lines=72> */
.L_x_7928:
[----:B------:R-:W-:Y:S05]  /*d3f0*/  BSYNC B1 ;  /* 0x0000000000017941 */ /* 0x000fea0003800000 */
.L_x_7927:
[----:B------:R-:W-:Y:S01]  /*d400*/  PRMT R36, R0, 0x5410, R3 ;  /* 0x0000541000247816 */ /* 0x000fe20000000003 */
[----:B------:R-:W-:Y:S06]  /*d410*/  @P0 BRA `(.L_x_7902) ;  /* 0x0000000400780947 */ /* 0x000fec0003800000 */
[----:B------:R-:W-:Y:S01]  /*d420*/  LEA.HI R21, R21, R219, RZ, 0x1d ;  /* 0x000000db15157211 */ /* 0x000fe200078fe8ff */
[----:B------:R-:W-:Y:S01]  /*d430*/  HADD2.F32 R27, -RZ, R54.H1_H1 ;  /* 0x30000036ff1b7230 */ /* 0x000fe20000004100 */
[----:B------:R-:W-:Y:S01]  /*d440*/  SHF.R.U64 R35, R44, 0x10, R45 ;  /* 0x000000102c237819 */ /* 0x000fe2000000122d */
[----:B------:R-:W-:Y:S01]  /*d450*/  HADD2.F32 R26, -RZ, R20.H1_H1 ;  /* 0x30000014ff1a7230 */ /* 0x000fe20000004100 */
[----:B-123--:R-:W-:Y:S01]  /*d460*/  SHF.R.S32.HI R4, RZ, 0x1f, R21 ;  /* 0x0000001fff047819 */ /* 0x00efe20000011415 */
        /* <DEDUP_REMOVED lines=12> */
[----:B------:R-:W1:Y:S01]  /*d530*/  LDS.128 R4, [R228] ;  /* 0x00000000e4047984 */ /* 0x000e620000000c00 */
        /* <DEDUP_REMOVED lines=76> */
.L_x_7902:
[----:B------:R-:W-:Y:S05]  /*da00*/  BSYNC B0 ;  /* 0x0000000000007941 */ /* 0x000fea0003800000 */
.L_x_7862:
        /* <DEDUP_REMOVED lines=8> */
.L_x_7860:
[----:B------:R-:W-:-:S13]  /*da90*/  ISETP.NE.AND P0, PT, R197, 0x3, PT ;  /* 0x00000003c500780c */ /* 0x000fda0003f05270 */
[----:B------:R-:W-:Y:S05]  /*daa0*/  @!P0 BRA `(.L_x_7929) ;  /* 0x0000000000048947 */ /* 0x000fea0003800000 */
[----:B------:R-:W-:Y:S01]  /*dab0*/  BPT.TRAP 0x1 ;  /* 0x000000040000795c */ /* 0x000fe20000300000 */
.L_x_7929:
[----:B0-23--:R-:W-:Y:S01]  /*dac0*/  IMAD R3, R185, 0x8, R2 ;  /* 0x00000008b9037824 */ /* 0x00dfe200078e0202 */
[----:B------:R-:W-:-:S04]  /*dad0*/  SHF.L.U32 R0, R190, 0x1f, RZ ;  /* 0x0000001fbe007819 */ /* 0x000fc800000006ff */
[----:B------:R0:W2:Y:S01]  /*dae0*/  SYNCS.PHASECHK.TRANS64.TRYWAIT P2, [R3+URZ+0x28830], R0 ;  /* 0x02883000030075a7 */ /* 0x0000a2000804017f */
[----:B------:R-:W-:Y:S05]  /*daf0*/  @!P0 BRA `(.L_x_7930) ;  /* 0x0000000000048947 */ /* 0x000fea0003800000 */
[----:B------:R-:W-:Y:S01]  /*db00*/  BPT.TRAP 0x1 ;  /* 0x000000040000795c */ /* 0x000fe20000300000 */
.L_x_7930:
[----:B-1--4-:R-:W1:Y:S01]  /*db10*/  S2R R4, SR_TID.X ;  /* 0x0000000000047919 */ /* 0x012e620000002100 */
[----:B------:R-:W-:Y:S02]  /*db20*/  MOV R151, RZ ;  /* 0x000000ff00977202 */ /* 0x000fe40000000f00 */
[----:B-1----:R-:W-:-:S04]  /*db30*/  LOP3.LUT R4, R4, 0x7f, RZ, 0xc0, !PT ;  /* 0x0000007f04047812 */ /* 0x002fc800078ec0ff */
[----:B------:R-:W-:Y:S01]  /*db40*/  ISETP.NE.AND P1, PT, R4, RZ, PT ;  /* 0x000000ff0400720c */ /* 0x000fe20003f25270 */
[----:B--2---:R-:W-:-:S12]  /*db50*/  @P2 BRA `(.L_x_7931) ;  /* 0x0000000000082947 */ /* 0x004fd80003800000 */
[----:B------:R-:W1:Y:S02]  /*db60*/  SYNCS.PHASECHK.TRANS64.TRYWAIT P2, [R3+URZ+0x28830], R0 ;  /* 0x02883000030075a7 */ /* 0x000e64000804017f */
[----:B-1----:R-:W-:Y:S05]  /*db70*/  @!P2 BRA `(.L_x_7932) ;  /* 0x00000110004ca947 */ /* 0x002fea0003800000 */
.L_x_7931:
[----:B------:R-:W-:Y:S05]  /*db80*/  WARPSYNC.ALL ;  /* 0x0000000000007948 */ /* 0x000fea0003800000 */
[----:B01----:R-:W-:Y:S01]  /*db90*/  VIADD R0, R2, 0x18400 ;  /* 0x0001840002007836 */ /* 0x003fe20000000000 */
[----:B------:R-:W-:Y:S01]  /*dba0*/  R2UR UR24, R52 ;  /* 0x00000000341872ca */ /* 0x000fe200000e0000 */
[----:B------:R-:W-:Y:S01]  /*dbb0*/  IMAD.MOV.U32 R7, RZ, RZ, 0x40000040 ;  /* 0x40000040ff077424 */ /* 0x000fe200078e00ff */
[----:B------:R-:W-:Y:S01]  /*dbc0*/  WARPGROUP.ARRIVE ;  /* 0x00000000000079c5 */ /* 0x000fe20000000000 */
[----:B------:R-:W-:Y:S01]  /*dbd0*/  UMOV UR25, 0x40000040 ;  /* 0x4000004000197882 */ /* 0x000fe20000000000 */
[----:B------:R-:W-:Y:S01]  /*dbe0*/  SHF.R.U32.HI R0, RZ, 0x4, R0 ;  /* 0x00000004ff007819 */ /* 0x000fe20000011600 */
[----:B------:R-:W-:Y:S01]  /*dbf0*/  UMOV UR29, 0x40000040 ;  /* 0x40000040001d7882 */ /* 0x000fe20000000000 */
[----:B------:R-:W-:Y:S01]  /*dc00*/  R2UR UR27, R7 ;  /* 0x00000000071b72ca */ /* 0x000fe200000e0000 */
[----:B------:R-:W-:Y:S01]  /*dc10*/  UMOV UR33, 0x40000040 ;  /* 0x4000004000217882 */ /* 0x000fe20000000000 */
[----:B------:R-:W-:Y:S01]  /*dc20*/  LOP3.LUT R0, R0, 0x3fff, RZ, 0xc0, !PT ;  /* 0x00003fff00007812 */ /* 0x000fe200078ec0ff */
[----:B------:R-:W-:Y:S01]  /*dc30*/  UMOV UR5, 0x40000040 ;  /* 0x4000004000057882 */ /* 0x000fe20000000000 */
[----:B------:R-:W-:Y:S01]  /*dc40*/  MOV R9, 0x40000040 ;  /* 0x4000004000097802 */ /* 0x000fe20000000f00 */
[----:B------:R-:W-:Y:S01]  /*dc50*/  UMOV UR9, 0x40000040 ;  /* 0x4000004000097882 */ /* 0x000fe20000000000 */
[----:B------:R-:W-:Y:S01]  /*dc60*/  LOP3.LUT R5, R0, 0x10000, RZ, 0xfc, !PT ;  /* 0x0001000000057812 */ /* 0x000fe200078efcff */
[----:B------:R-:W-:Y:S01]  /*dc70*/  ULOP3.LUT UR24, UR24, 0x10000, URZ, 0xfc, !UPT ;  /* 0x0001000018187892 */ /* 0x000fe2000f8efc3f */
[----:B------:R-:W-:Y:S01]  /*dc80*/  R2UR UR31, R9 ;  /* 0x00000000091f72ca */ /* 0x000fe200000e0000 */
[----:B------:R-:W-:Y:S01]  /*dc90*/  IMAD.MOV.U32 R9, RZ, RZ, 0x40000040 ;  /* 0x40000040ff097424 */ /* 0x000fe200078e00ff */
[----:B------:R-:W-:Y:S01]  /*dca0*/  UMOV UR13, 0x40000040 ;  /* 0x40000040000d7882 */ /* 0x000fe20000000000 */
[----:B------:R-:W-:Y:S01]  /*dcb0*/  IMAD R6, R185, 0x800, R5 ;  /* 0x00000800b9067824 */ /* 0x000fe200078e0205 */
[----:B------:R-:W-:Y:S01]  /*dcc0*/  UIADD3 UR28, UR24, 0x2, URZ ;  /* 0x00000002181c7890 */ /* 0x000fe2000fffe03f */
[----:B------:R-:W-:Y:S01]  /*dcd0*/  IMAD.MOV.U32 R7, RZ, RZ, 0x40000040 ;  /* 0x40000040ff077424 */ /* 0x000fe200078e00ff */
[----:B------:R-:W-:Y:S01]  /*dce0*/  R2UR UR35, R9 ;  /* 0x00000000092372ca */ /* 0x000fe200000e0000 */
[C---:B------:R-:W-:Y:S01]  /*dcf0*/  VIADD R8, R6.reuse, 0x2 ;  /* 0x0000000206087836 */ /* 0x040fe20000000000 */
[----:B------:R-:W-:Y:S01]  /*dd00*/  R2UR UR26, R6 ;  /* 0x00000000061a72ca */ /* 0x000fe200000e0000 */
[----:B------:R-:W-:Y:S01]  /*dd10*/  UIADD3 UR32, UR24, 0x4, URZ ;  /* 0x0000000418207890 */ /* 0x000fe2000fffe03f */
[----:B------:R-:W-:Y:S01]  /*dd20*/  IMAD.MOV.U32 R9, RZ, RZ, 0x40000040 ;  /* 0x40000040ff097424 */ /* 0x000fe200078e00ff */
[----:B------:R-:W-:Y:S01]  /*dd30*/  UIADD3 UR4, UR24, 0x6, URZ ;  /* 0x0000000618047890 */ /* 0x000fe2000fffe03f */
[----:B------:R-:W-:Y:S01]  /*dd40*/  R2UR UR30, R8 ;  /* 0x00000000081e72ca */ /* 0x000fe200000e0000 */
[----:B------:R-:W-:Y:S01]  /*dd50*/  VIADD R8, R6, 0x4 ;  /* 0x0000000406087836 */ /* 0x000fe20000000000 */
[----:B------:R-:W-:Y:S01]  /*dd60*/  UIADD3 UR8, UR24, 0x400, URZ ;  /* 0x0000040018087890 */ /* 0x000fe2000fffe03f */
[----:B------:R-:W-:Y:S01]  /*dd70*/  R2UR UR7, R9 ;  /* 0x00000000090772ca */ /* 0x000fe200000e0000 */
[----:B------:R-:W-:Y:S01]  /*dd80*/  IMAD.MOV.U32 R9, RZ, RZ, 0x40000040 ;  /* 0x40000040ff097424 */ /* 0x000fe200078e00ff */
[----:B------:R-:W-:Y:S01]  /*dd90*/  UIADD3 UR12, UR24, 0x402, URZ ;  /* 0x00000402180c7890 */ /* 0x000fe2000fffe03f */
[----:B------:R-:W-:Y:S01]  /*dda0*/  R2UR UR34, R8 ;  /* 0x00000000082272ca */ /* 0x000fe200000e0000 */
[----:B------:R-:W-:Y:S01]  /*ddb0*/  VIADD R8, R6, 0x6 ;  /* 0x0000000606087836 */ /* 0x000fe20000000000 */
[----:B------:R-:W-:-:S02]  /*ddc0*/  UIADD3 UR16, UR24, 0x404, URZ ;  /* 0x0000040418107890 */ /* 0x000fc4000fffe03f */
[----:B------:R-:W-:Y:S01]  /*ddd0*/  HGMMA.64x128x16.F32 R24, gdesc[UR24], RZ, !UPT, gsb0 ;  /* 0x01e00000181879f0 */ /* 0x000fe2000c0008ff */
[----:B------:R-:W-:Y:S01]  /*dde0*/  R2UR UR11, R9 ;  /* 0x00000000090b72ca */ /* 0x000fe200000e0000 */
[----:B------:R-:W-:Y:S01]  /*ddf0*/  IMAD.MOV.U32 R9, RZ, RZ, 0x40000040 ;  /* 0x40000040ff097424 */ /* 0x000fe200078e00ff */
[----:B------:R-:W-:Y:S01]  /*de00*/  R2UR UR6, R8 ;  /* 0x00000000080672ca */ /* 0x000fe200000e0000 */
[----:B------:R-:W-:Y:S01]  /*de10*/  UMOV UR17, 0x40000040 ;  /* 0x4000004000117882 */ /* 0x000fe20000000000 */
[----:B------:R-:W-:Y:S01]  /*de20*/  IADD3 R8, R6, 0x400, RZ ;  /* 0x0000040006087810 */ /* 0x000fe20007ffe0ff */
[----:B------:R-:W-:Y:S01]  /*de30*/  UIADD3 UR20, UR24, 0x406, URZ ;  /* 0x0000040618147890 */ /* 0x000fe2000fffe03f */
[----:B------:R-:W-:Y:S01]  /*de40*/  R2UR UR15, R9 ;  /* 0x00000000090f72ca */ /* 0x000fe200000e0000 */
[----:B------:R-:W-:Y:S01]  /*de50*/  UMOV UR21, 0x40000040 ;  /* 0x4000004000157882 */ /* 0x000fe20000000000 */
[----:B------:R-:W-:Y:S01]  /*de60*/  R2UR UR10, R8 ;  /* 0x00000000080a72ca */ /* 0x000fe200000e0000 */
[----:B------:R-:W-:Y:S01]  /*de70*/  VIADD R8, R6, 0x402 ;  /* 0x0000040206087836 */ /* 0x000fe20000000000 */
[----:B------:R-:W-:Y:S01]  /*de80*/  MOV R9, 0x40000040 ;  /* 0x4000004000097802 */ /* 0x000fe20000000f00 */
[----:B------:R-:W-:Y:S01]  /*de90*/  IMAD.MOV.U32 R0, RZ, RZ, -0x80 ;  /* 0xffffff80ff007424 */ /* 0x000fe200078e00ff */
[----:B------:R-:W-:Y:S01]  /*dea0*/  R2UR UR23, R7 ;  /* 0x00000000071772ca */ /* 0x000fe200000e0000 */
[----:B------:R-:W-:Y:S01]  /*deb0*/  @!P1 VIADD R3, R3, 0x28840 ;  /* 0x0002884003039836 */ /* 0x000fe20000000000 */
[----:B------:R-:W-:Y:S01]  /*dec0*/  R2UR UR14, R8 ;  /* 0x00000000080e72ca */ /* 0x000fe200000e0000 */
[C---:B------:R-:W-:Y:S01]  /*ded0*/  VIADD R8, R6.reuse, 0x404 ;  /* 0x0000040406087836 */ /* 0x040fe20000000000 */
[----:B------:R-:W-:Y:S01]  /*dee0*/  R2UR UR19, R9 ;  /* 0x00000000091372ca */ /* 0x000fe200000e0000 */
[----:B------:R-:W-:Y:S01]  /*def0*/  VIADD R6, R6, 0x406 ;  /* 0x0000040606067836 */ /* 0x000fe20000000000 */
[----:B------:R-:W-:Y:S01]  /*df00*/  @!P1 PRMT R3, RZ, 0x654, R3 ;  /* 0x00000654ff039816 */ /* 0x000fe20000000003 */
[----:B------:R-:W-:Y:S01]  /*df10*/  IMAD R7, R123, R0, 0x80 ;  /* 0x000000807b077424 */ /* 0x000fe200078e0200 */
[----:B------:R-:W-:Y:S01]  /*df20*/  R2UR UR18, R8 ;  /* 0x00000000081272ca */ /* 0x000fe200000e0000 */
[----:B------:R-:W-:Y:S01]  /*df30*/  ULDC UR43, c[0x0][0x988] ;  /* 0x00026200002b7ab9 */ /* 0x000fe20000000800 */
[----:B------:R-:W-:Y:S01]  /*df40*/  R2UR UR22, R6 ;  /* 0x00000000061672ca */ /* 0x000fe200000e0000 */
[----:B------:R-:W-:Y:S01]  /*df50*/  IMAD.IADD R7, R198, 0x1, R7 ;  /* 0x00000001c6077824 */ /* 0x000fe200078e0207 */
[----:B------:R-:W-:Y:S01]  /*df60*/  LEA R6, R193, R213, 0x7 ;  /* 0x000000d5c1067211 */ /* 0x000fe200078e38ff */
[----:B------:R-:W-:Y:S01]  /*df70*/  ULDC UR44, c[0x0][0x988] ;  /* 0x00026200002c7ab9 */ /* 0x000fe20000000800 */
[----:B------:R-:W-:Y:S01]  /*df80*/  IMAD.MOV.U32 R150, RZ, RZ, R151 ;  /* 0x000000ffff967224 */ /* 0x000fe200078e0097 */
[-C--:B------:R-:W-:Y:S01]  /*df90*/  MOV R146, R151.reuse ;  /* 0x0000009700927202 */ /* 0x080fe20000000f00 */
[C-C-:B------:R-:W-:Y:S01]  /*dfa0*/  IMAD R4, R212.reuse, -0x2, R7.reuse ;  /* 0xfffffffed4047824 */ /* 0x140fe200078e0207 */
[----:B------:R-:W-:Y:S01]  /*dfb0*/  IADD3 R9, -R195, 0x1, R7 ;  /* 0x00000001c3097810 */ /* 0x000fe20007ffe107 */
[--C-:B------:R-:W-:Y:S01]  /*dfc0*/  IMAD.MOV.U32 R149, RZ, RZ, R151.reuse ;  /* 0x000000ffff957224 */ /* 0x100fe200078e0097 */
[-C--:B------:R-:W-:Y:S01]  /*dfd0*/  MOV R141, R151.reuse ;  /* 0x00000097008d7202 */ /* 0x080fe20000000f00 */
[----:B------:R-:W-:Y:S01]  /*dfe0*/  IMAD.MOV.U32 R148, RZ, RZ, R151 ;  /* 0x000000ffff947224 */ /* 0x000fe200078e0097 */
[-C--:B------:R-:W-:Y:S01]  /*dff0*/  MOV R136, R151.reuse ;  /* 0x0000009700887202 */ /* 0x080fe20000000f00 */
[----:B------:R-:W-:Y:S01]  /*e000*/  IMAD R89, R212, -0x2, R9 ;  /* 0xfffffffed4597824 */ /* 0x000fe200078e0209 */
[-C--:B------:R-:W-:Y:S01]  /*e010*/  MOV R131, R151.reuse ;  /* 0x0000009700837202 */ /* 0x080fe20000000f00 */
[--C-:B------:R-:W-:Y:S01]  /*e020*/  IMAD.MOV.U32 R147, RZ, RZ, R151.reuse ;  /* 0x000000ffff937224 */ /* 0x100fe200078e0097 */
[-C--:B------:R-:W-:Y:S01]  /*e030*/  MOV R126, R151.reuse ;  /* 0x00000097007e7202 */ /* 0x080fe20000000f00 */
[--C-:B------:R-:W-:Y:S01]  /*e040*/  IMAD.MOV.U32 R145, RZ, RZ, R151.reuse ;  /* 0x000000ffff917224 */ /* 0x100fe200078e0097 */
[----:B------:R-:W-:Y:S01]  /*e050*/  IADD3 R7, R89, 0x8, R6 ;  /* 0x0000000859077810 */ /* 0x000fe20007ffe006 */
[--C-:B------:R-:W-:Y:S01]  /*e060*/  IMAD.MOV.U32 R144, RZ, RZ, R151.reuse ;  /* 0x000000ffff907224 */ /* 0x100fe200078e0097 */
[----:B------:R-:W-:Y:S01]  /*e070*/  MOV R121, R151 ;  /* 0x0000009700797202 */ /* 0x000fe20000000f00 */
[--C-:B------:R-:W-:Y:S01]  /*e080*/  IMAD.MOV.U32 R143, RZ, RZ, R151.reuse ;  /* 0x000000ffff8f7224 */ /* 0x100fe200078e0097 */
[----:B------:R-:W-:Y:S01]  /*e090*/  VIMNMX R0, R4, R7, PT ;  /* 0x0000000704007248 */ /* 0x000fe20003fe0100 */
[--C-:B------:R-:W-:Y:S01]  /*e0a0*/  IMAD.MOV.U32 R142, RZ, RZ, R151.reuse ;  /* 0x000000ffff8e7224 */ /* 0x100fe200078e0097 */
[-C--:B------:R-:W-:Y:S01]  /*e0b0*/  MOV R116, R151.reuse ;  /* 0x0000009700747202 */ /* 0x080fe20000000f00 */
[--C-:B------:R-:W-:Y:S01]  /*e0c0*/  IMAD.MOV.U32 R140, RZ, RZ, R151.reuse ;  /* 0x000000ffff8c7224 */ /* 0x100fe200078e0097 */
[C---:B------:R-:W-:Y:S01]  /*e0d0*/  ISETP.GT.AND P2, PT, R0.reuse, RZ, PT ;  /* 0x000000ff0000720c */ /* 0x040fe20003f44270 */
[--C-:B------:R-:W-:Y:S01]  /*e0e0*/  IMAD.MOV.U32 R139, RZ, RZ, R151.reuse ;  /* 0x000000ffff8b7224 */ /* 0x100fe200078e0097 */
[C---:B------:R-:W-:Y:S01]  /*e0f0*/  ISETP.GT.AND P3, PT, R0.reuse, 0x1, PT ;  /* 0x000000010000780c */ /* 0x040fe20003f64270 */
[--C-:B------:R-:W-:Y:S01]  /*e100*/  IMAD.MOV.U32 R138, RZ, RZ, R151.reuse ;  /* 0x000000ffff8a7224 */ /* 0x100fe200078e0097 */
[----:B------:R-:W-:Y:S01]  /*e110*/  ISETP.GT.AND P4, PT, R0, 0x8, PT ;  /* 0x000000080000780c */ /* 0x000fe20003f84270 */
        /* <DEDUP_REMOVED lines=17> */
[--C-:B-----5:R-:W-:Y:S02]  /*e230*/  IMAD.MOV.U32 R117, RZ, RZ, R151.reuse ;  /* 0x000000ffff757224 */ /* 0x120fe400078e0097 */
        /* <DEDUP_REMOVED lines=22> */
[----:B------:R-:W-:Y:S01]  /*e3a0*/  HGMMA.64x128x16.F32 R24, gdesc[UR4], R24, gsb0 ;  /* 0x01e00000041879f0 */ /* 0x000fe20008000818 */
[----:B------:R-:W-:Y:S02]  /*e3b0*/  ULDC UR6, c[0x0][0x988] ;  /* 0x0002620000067ab9 */ /* 0x000fe40000000800 */
        /* <DEDUP_REMOVED lines=47> */
[----:B------:R-:W-:Y:S01]  /*e6b0*/  FSEL R39, R50, -INF , P3 ;  /* 0xff80000032277808 */ /* 0x000fe20001800000 */
[----:B------:R-:W-:Y:S01]  /*e6c0*/  IMAD.IADD R50, R198, 0x1, -R195 ;  /* 0x00000001c6327824 */ /* 0x000fe200078e0ac3 */
[----:B------:R-:W-:-:S02]  /*e6d0*/  FMNMX.FTZ R8, R47, R8, !PT ;  /* 0x000000082f087209 */ /* 0x000fc40007810000 */
[C---:B------:R-:W-:Y:S01]  /*e6e0*/  ISETP.GT.AND P3, PT, R0.reuse, 0x38, PT ;  /* 0x000000380000780c */ /* 0x040fe20003f64270 */
[----:B------:R-:W-:Y:S01]  /*e6f0*/  IMAD R50, R193, 0x80, R50 ;  /* 0x00000080c1327824 */ /* 0x000fe200078e0232 */
[----:B------:R-:W-:Y:S02]  /*e700*/  FSEL R51, R51, -INF , P2 ;  /* 0xff80000033337808 */ /* 0x000fe40001000000 */
        /* <DEDUP_REMOVED lines=49> */
[----:B------:R-:W-:Y:S01]  /*ea20*/  ISETP.GT.AND P2, PT, R0, 0x79, PT ;  /* 0x000000790000780c */ /* 0x000fe20003f44270 */
[----:B------:R-:W-:Y:S01]  /*ea30*/  IMAD.U32 R0, RZ, RZ, UR6 ;  /* 0x00000006ff007e24 */ /* 0x000fe2000f8e00ff */
[----:B------:R-:W-:Y:S02]  /*ea40*/  FSEL R31, R86, -INF , P3 ;  /* 0xff800000561f7808 */ /* 0x000fe40001800000 */
[----:B------:R-:W-:-:S02]  /*ea50*/  FMNMX.FTZ R8, R83, R8, !PT ;  /* 0x0000000853087209 */ /* 0x000fc40007810000 */
[----:B------:R-:W-:Y:S02]  /*ea60*/  FSEL R87, R87, -INF , P2 ;  /* 0xff80000057577808 */ /* 0x000fe40001000000 */
[----:B------:R-:W-:Y:S02]  /*ea70*/  FMNMX.FTZ R8, R31, R8, !PT ;  /* 0x000000081f087209 */ /* 0x000fe40007810000 */
[----:B------:R-:W-:Y:S02]  /*ea80*/  VIADDMNMX R34, R6, R89, R4, PT ;  /* 0x0000005906227246 */ /* 0x000fe40003800104 */
[----:B------:R-:W-:Y:S02]  /*ea90*/  FMNMX.FTZ R10, R87, R8, !PT ;  /* 0x00000008570a7209 */ /* 0x000fe40007810000 */
[C---:B------:R-:W-:Y:S02]  /*eaa0*/  ISETP.GT.AND P3, PT, R34.reuse, 0x1, PT ;  /* 0x000000012200780c */ /* 0x040fe40003f64270 */
[----:B------:R-:W-:Y:S01]  /*eab0*/  ISETP.GT.AND P4, PT, R34, 0x8, PT ;  /* 0x000000082200780c */ /* 0x000fe20003f84270 */
[----:B------:R-:W1:Y:S01]  /*eac0*/  SHFL.BFLY PT, R43, R10, 0x2, 0x1f ;  /* 0x0c401f000a2b7f89 */ /* 0x000e6200000e0000 */
[----:B------:R-:W-:-:S02]  /*ead0*/  FSEL R30, R25, -INF , P3 ;  /* 0xff800000191e7808 */ /* 0x000fc40001800000 */
[----:B------:R-:W-:Y:S02]  /*eae0*/  FSEL R25, R28, -INF , P4 ;  /* 0xff8000001c197808 */ /* 0x000fe40002000000 */
[----:B------:R-:W-:-:S04]  /*eaf0*/  ISETP.GT.AND P3, PT, R34, 0x10, PT ;  /* 0x000000102200780c */ /* 0x000fc80003f64270 */
[----:B------:R-:W-:Y:S02]  /*eb00*/  FSEL R89, R32, -INF , P3 ;  /* 0xff80000020597808 */ /* 0x000fe40001800000 */
[----:B------:R-:W-:Y:S02]  /*eb10*/  ISETP.GT.AND P3, PT, R34, 0x18, PT ;  /* 0x000000182200780c */ /* 0x000fe40003f64270 */
[----:B-1----:R-:W-:-:S05]  /*eb20*/  FMNMX.FTZ R43, R10, R43, !PT ;  /* 0x0000002b0a2b7209 */ /* 0x002fca0007810000 */
[----:B------:R-:W1:Y:S02]  /*eb30*/  SHFL.BFLY PT, R8, R43, 0x1, 0x1f ;  /* 0x0c201f002b087f89 */ /* 0x000e6400000e0000 */
[----:B-1----:R-:W-:-:S04]  /*eb40*/  FMNMX.FTZ R8, R43, R8, !PT ;  /* 0x000000082b087209 */ /* 0x002fc80007810000 */
[C---:B------:R-:W-:Y:S01]  /*eb50*/  FSETP.NEU.FTZ.AND P2, PT, R8.reuse, -INF , PT ;  /* 0xff8000000800780b */ /* 0x040fe20003f5d000 */
[----:B------:R-:W-:-:S05]  /*eb60*/  FMUL.FTZ R26, R8, R0 ;  /* 0x00000000081a7220 */ /* 0x000fca0000410000 */
[----:B------:R-:W-:Y:S02]  /*eb70*/  FSEL R26, R26, RZ, P2 ;  /* 0x000000ff1a1a7208 */ /* 0x000fe40001000000 */
[----:B------:R-:W-:-:S03]  /*eb80*/  ISETP.GT.AND P2, PT, R34, RZ, PT ;  /* 0x000000ff2200720c */ /* 0x000fc60003f44270 */
[-CC-:B------:R-:W-:Y:S01]  /*eb90*/  FFMA.FTZ R181, R91, R0.reuse, -R26.reuse ;  /* 0x000000005bb57223 */ /* 0x180fe2000001081a */
[----:B------:R-:W-:Y:S01]  /*eba0*/  FSEL R43, R24, -INF , P2 ;  /* 0xff800000182b7808 */ /* 0x000fe20001000000 */
[-CC-:B------:R-:W-:Y:S01]  /*ebb0*/  FFMA.FTZ R93, R93, R0.reuse, -R26.reuse ;  /* 0x000000005d5d7223 */ /* 0x180fe2000001081a */
[C---:B------:R-:W-:Y:S01]  /*ebc0*/  ISETP.GT.AND P2, PT, R34.reuse, 0x9, PT ;  /* 0x000000092200780c */ /* 0x040fe20003f44270 */
[--C-:B------:R-:W-:Y:S01]  /*ebd0*/  FFMA.FTZ R183, R95, R0, -R26.reuse ;  /* 0x000000005fb77223 */ /* 0x100fe2000001081a */
[----:B------:R-:W-:Y:S01]  /*ebe0*/  FMNMX.FTZ R10, R43, R30, !PT ;  /* 0x0000001e2b0a7209 */ /* 0x000fe20007810000 */
[----:B------:R1:W-:Y:S01]  /*ebf0*/  MUFU.EX2 R4, R93 ;  /* 0x0000005d00047308 */ /* 0x0003e20000000800 */
[----:B------:R-:W-:Y:S01]  /*ec00*/  FSEL R29, R29, -INF , P2 ;  /* 0xff8000001d1d7808 */ /* 0x000fe20001000000 */
[--C-:B------:R-:W-:Y:S01]  /*ec10*/  FFMA.FTZ R6, R97, R0, -R26.reuse ;  /* 0x0000000061067223 */ /* 0x100fe2000001081a */
[----:B------:R-:W-:Y:S01]  /*ec20*/  FMNMX.FTZ R10, R25, R10, !PT ;  /* 0x0000000a190a7209 */ /* 0x000fe20007810000 */
[-CC-:B------:R-:W-:Y:S01]  /*ec30*/  FFMA.FTZ R177, R99, R0.reuse, -R26.reuse ;  /* 0x0000000063b17223 */ /* 0x180fe2000001081a */
[C---:B------:R-:W-:Y:S01]  /*ec40*/  ISETP.GT.AND P2, PT, R34.reuse, 0x11, PT ;  /* 0x000000112200780c */ /* 0x040fe20003f44270 */
        /* <DEDUP_REMOVED lines=13> */
[C---:B------:R-:W-:Y:S01]  /*ed20*/  ISETP.GT.AND P3, PT, R34.reuse, 0x20, PT ;  /* 0x000000202200780c */ /* 0x040fe20003f64270 */
[----:B------:R2:W-:Y:S01]  /*ed30*/  MUFU.EX2 R10, R101 ;  /* 0x00000065000a7308 */ /* 0x0005e20000000800 */
[----:B------:R-:W-:Y:S01]  /*ed40*/  FSEL R37, R37, -INF , P2 ;  /* 0xff80000025257808 */ /* 0x000fe20001000000 */
[--C-:B------:R-:W-:Y:S01]  /*ed50*/  FFMA.FTZ R153, R13, R0, -R26.reuse ;  /* 0x000000000d997223 */ /* 0x100fe2000001081a */
[----:B------:R-:W-:Y:S01]  /*ed60*/  FMNMX.FTZ R12, R91, R12, !PT ;  /* 0x0000000c5b0c7209 */ /* 0x000fe20007810000 */
[-CC-:B------:R-:W-:Y:S01]  /*ed70*/  FFMA.FTZ R155, R7, R0.reuse, -R26.reuse ;  /* 0x00000000079b7223 */ /* 0x180fe2000001081a */
[----:B------:R-:W-:Y:S01]  /*ed80*/  ISETP.GT.AND P2, PT, R34, 0x21, PT ;  /* 0x000000212200780c */ /* 0x000fe20003f44270 */
[--C-:B------:R-:W-:Y:S01]  /*ed90*/  FFMA.FTZ R157, R9, R0, -R26.reuse ;  /* 0x00000000099d7223 */ /* 0x100fe2000001081a */
[----:B-1----:R-:W-:Y:S01]  /*eda0*/  FSEL R93, R40, -INF , P3 ;  /* 0xff800000285d7808 */ /* 0x002fe20001800000 */
[----:B------:R-:W1:Y:S01]  /*edb0*/  MUFU.EX2 R181, R181 ;  /* 0x000000b500b57308 */ /* 0x000e620000000800 */
[----:B------:R-:W-:Y:S01]  /*edc0*/  FMNMX.FTZ R12, R37, R12, !PT ;  /* 0x0000000c250c7209 */ /* 0x000fe20007810000 */
[-CC-:B------:R-:W-:Y:S01]  /*edd0*/  FFMA.FTZ R159, R11, R0.reuse, -R26.reuse ;  /* 0x000000000b9f7223 */ /* 0x180fe2000001081a */
[C---:B------:R-:W-:Y:S01]  /*ede0*/  ISETP.GT.AND P3, PT, R34.reuse, 0x28, PT ;  /* 0x000000282200780c */ /* 0x040fe20003f64270 */
[-CC-:B------:R-:W-:Y:S01]  /*edf0*/  FFMA.FTZ R105, R105, R0.reuse, -R26.reuse ;  /* 0x0000000069697223 */ /* 0x180fe2000001081a */
[----:B------:R-:W-:Y:S01]  /*ee00*/  FSEL R41, R41, -INF , P2 ;  /* 0xff80000029297808 */ /* 0x000fe20001000000 */
[--C-:B------:R-:W-:Y:S01]  /*ee10*/  FFMA.FTZ R173, R107, R0, -R26.reuse ;  /* 0x000000006bad7223 */ /* 0x100fe2000001081a */
[----:B------:R-:W-:Y:S01]  /*ee20*/  FMNMX.FTZ R12, R93, R12, !PT ;  /* 0x0000000c5d0c7209 */ /* 0x000fe20007810000 */
[----:B------:R-:W3:Y:S01]  /*ee30*/  MUFU.EX2 R183, R183 ;  /* 0x000000b700b77308 */ /* 0x000ee20000000800 */
[----:B------:R-:W-:Y:S01]  /*ee40*/  ISETP.GT.AND P2, PT, R34, 0x29, PT ;  /* 0x000000292200780c */ /* 0x000fe20003f44270 */
[-CC-:B------:R-:W-:Y:S01]  /*ee50*/  FFMA.FTZ R161, R15, R0.reuse, -R26.reuse ;  /* 0x000000000fa17223 */ /* 0x180fe2000001081a */
[----:B------:R-:W-:Y:S01]  /*ee60*/  FSEL R95, R44, -INF , P3 ;  /* 0xff8000002c5f7808 */ /* 0x000fe20001800000 */
[--C-:B------:R-:W-:Y:S01]  /*ee70*/  FFMA.FTZ R109, R109, R0, -R26.reuse ;  /* 0x000000006d6d7223 */ /* 0x100fe2000001081a */
[----:B------:R-:W-:Y:S01]  /*ee80*/  FMNMX.FTZ R14, R41, R12, !PT ;  /* 0x0000000c290e7209 */ /* 0x000fe20007810000 */
[-CC-:B------:R-:W-:Y:S01]  /*ee90*/  FFMA.FTZ R175, R111, R0.reuse, -R26.reuse ;  /* 0x000000006faf7223 */ /* 0x180fe2000001081a */
[C---:B------:R-:W-:Y:S01]  /*eea0*/  ISETP.GT.AND P3, PT, R34.reuse, 0x30, PT ;  /* 0x000000302200780c */ /* 0x040fe20003f64270 */
[----:B------:R-:W4:Y:S01]  /*eeb0*/  MUFU.EX2 R6, R6 ;  /* 0x0000000600067308 */ /* 0x000f220000000800 */
[----:B------:R-:W-:Y:S01]  /*eec0*/  FSEL R45, R45, -INF , P2 ;  /* 0xff8000002d2d7808 */ /* 0x000fe20001000000 */
[--C-:B------:R-:W-:Y:S01]  /*eed0*/  FFMA.FTZ R163, R21, R0, -R26.reuse ;  /* 0x0000000015a37223 */ /* 0x100fe2000001081a */
[----:B------:R-:W-:Y:S01]  /*eee0*/  FMNMX.FTZ R14, R95, R14, !PT ;  /* 0x0000000e5f0e7209 */ /* 0x000fe20007810000 */
[-CC-:B------:R-:W-:Y:S01]  /*eef0*/  FFMA.FTZ R165, R27, R0.reuse, -R26.reuse ;  /* 0x000000001ba57223 */ /* 0x180fe2000001081a */
[----:B------:R-:W-:Y:S01]  /*ef00*/  ISETP.GT.AND P2, PT, R34, 0x31, PT ;  /* 0x000000312200780c */ /* 0x000fe20003f44270 */
[--C-:B------:R-:W-:Y:S01]  /*ef10*/  FFMA.FTZ R59, R59, R0, -R26.reuse ;  /* 0x000000003b3b7223 */ /* 0x100fe2000001081a */
[----:B------:R-:W-:Y:S01]  /*ef20*/  FSEL R97, R48, -INF , P3 ;  /* 0xff80000030617808 */ /* 0x000fe20001800000 */
[----:B------:R-:W0:Y:S01]  /*ef30*/  MUFU.EX2 R177, R177 ;  /* 0x000000b100b17308 */ /* 0x000e220000000800 */
[----:B------:R-:W-:Y:S01]  /*ef40*/  FMNMX.FTZ R14, R45, R14, !PT ;  /* 0x0000000e2d0e7209 */ /* 0x000fe20007810000 */
[-CC-:B------:R-:W-:Y:S01]  /*ef50*/  FFMA.FTZ R167, R31, R0.reuse, -R26.reuse ;  /* 0x000000001fa77223 */ /* 0x180fe2000001081a */
[C---:B------:R-:W-:Y:S01]  /*ef60*/  ISETP.GT.AND P3, PT, R34.reuse, 0x38, PT ;  /* 0x000000382200780c */ /* 0x040fe20003f64270 */
[-CC-:B------:R-:W-:Y:S01]  /*ef70*/  FFMA.FTZ R38, R71, R0.reuse, -R26.reuse ;  /* 0x0000000047267223 */ /* 0x180fe2000001081a */
[----:B------:R-:W-:Y:S01]  /*ef80*/  FSEL R49, R49, -INF , P2 ;  /* 0xff80000031317808 */ /* 0x000fe20001000000 */
[--C-:B------:R-:W-:Y:S01]  /*ef90*/  FFMA.FTZ R42, R79, R0, -R26.reuse ;  /* 0x000000004f2a7223 */ /* 0x100fe2000001081a */
[----:B------:R-:W-:Y:S01]  /*efa0*/  FMNMX.FTZ R14, R97, R14, !PT ;  /* 0x0000000e610e7209 */ /* 0x000fe20007810000 */
[----:B------:R-:W0:Y:S01]  /*efb0*/  MUFU.EX2 R179, R179 ;  /* 0x000000b300b37308 */ /* 0x000e220000000800 */
[----:B------:R-:W-:Y:S01]  /*efc0*/  ISETP.GT.AND P2, PT, R34, 0x39, PT ;  /* 0x000000392200780c */ /* 0x000fe20003f44270 */
[----:B------:R-:W-:Y:S01]  /*efd0*/  FFMA.FTZ R83, R83, R0, -R26 ;  /* 0x0000000053537223 */ /* 0x000fe2000001081a */
[----:B------:R-:W-:Y:S01]  /*efe0*/  FSEL R99, R52, -INF , P3 ;  /* 0xff80000034637808 */ /* 0x000fe20001800000 */
[----:B------:R-:W-:Y:S01]  /*eff0*/  IMAD.MOV.U32 R107, RZ, RZ, R151 ;  /* 0x000000ffff6b7224 */ /* 0x000fe200078e0097 */
[----:B------:R-:W-:-:S02]  /*f000*/  FMNMX.FTZ R20, R49, R14, !PT ;  /* 0x0000000e31147209 */ /* 0x000fc40007810000 */
[C---:B------:R-:W-:Y:S01]  /*f010*/  ISETP.GT.AND P3, PT, R34.reuse, 0x40, PT ;  /* 0x000000402200780c */ /* 0x040fe20003f64270 */
[----:B------:R1:W0:Y:S01]  /*f020*/  MUFU.EX2 R12, R105 ;  /* 0x00000069000c7308 */ /* 0x0002220000000800 */
[----:B------:R-:W-:Y:S02]  /*f030*/  FSEL R53, R53, -INF , P2 ;  /* 0xff80000035357808 */ /* 0x000fe40001000000 */
[----:B------:R-:W-:Y:S02]  /*f040*/  FMNMX.FTZ R20, R99, R20, !PT ;  /* 0x0000001463147209 */ /* 0x000fe40007810000 */
[----:B------:R-:W-:Y:S02]  /*f050*/  ISETP.GT.AND P2, PT, R34, 0x41, PT ;  /* 0x000000412200780c */ /* 0x000fe40003f44270 */
[----:B--2---:R-:W-:Y:S01]  /*f060*/  FSEL R101, R56, -INF , P3 ;  /* 0xff80000038657808 */ /* 0x004fe20001800000 */
[----:B------:R-:W-:Y:S01]  /*f070*/  MUFU.EX2 R173, R173 ;  /* 0x000000ad00ad7308 */ /* 0x000fe20000000800 */
[----:B------:R-:W-:Y:S01]  /*f080*/  FMNMX.FTZ R20, R53, R20, !PT ;  /* 0x0000001435147209 */ /* 0x000fe20007810000 */
[----:B-1----:R-:W-:Y:S01]  /*f090*/  IMAD.MOV.U32 R105, RZ, RZ, R151 ;  /* 0x000000ffff697224 */ /* 0x002fe200078e0097 */
        /* <DEDUP_REMOVED lines=8> */
[----:B------:R2:W-:Y:S01]  /*f120*/  MUFU.EX2 R20, R28 ;  /* 0x0000001c00147308 */ /* 0x0005e20000000800 */
[----:B------:R-:W-:Y:S01]  /*f130*/  FSEL R61, R61, -INF , P2 ;  /* 0xff8000003d3d7808 */ /* 0x000fe20001000000 */
[----:B-1----:R-:W-:Y:S01]  /*f140*/  IMAD.MOV.U32 R109, RZ, RZ, R151 ;  /* 0x000000ffff6d7224 */ /* 0x002fe200078e0097 */
[----:B------:R-:W-:-:S02]  /*f150*/  FMNMX.FTZ R24, R103, R24, !PT ;  /* 0x0000001867187209 */ /* 0x000fc40007810000 */
[----:B------:R-:W-:Y:S02]  /*f160*/  ISETP.GT.AND P2, PT, R34, 0x51, PT ;  /* 0x000000512200780c */ /* 0x000fe40003f44270 */
[----:B------:R-:W-:Y:S01]  /*f170*/  FSEL R47, R64, -INF , P3 ;  /* 0xff800000402f7808 */ /* 0x000fe20001800000 */
[----:B------:R-:W-:Y:S01]  /*f180*/  MUFU.EX2 R175, R175 ;  /* 0x000000af00af7308 */ /* 0x000fe20000000800 */
[----:B------:R-:W-:Y:S02]  /*f190*/  FMNMX.FTZ R24, R61, R24, !PT ;  /* 0x000000183d187209 */ /* 0x000fe40007810000 */
[C---:B------:R-:W-:Y:S02]  /*f1a0*/  ISETP.GT.AND P3, PT, R34.reuse, 0x58, PT ;  /* 0x000000582200780c */ /* 0x040fe40003f64270 */
[----:B------:R-:W-:Y:S02]  /*f1b0*/  FSEL R65, R65, -INF , P2 ;  /* 0xff80000041417808 */ /* 0x000fe40001000000 */
[----:B------:R-:W-:Y:S01]  /*f1c0*/  FMNMX.FTZ R24, R47, R24, !PT ;  /* 0x000000182f187209 */ /* 0x000fe20007810000 */
[----:B------:R-:W-:Y:S01]  /*f1d0*/  MUFU.EX2 R169, R169 ;  /* 0x000000a900a97308 */ /* 0x000fe20000000800 */
[----:B------:R-:W-:-:S02]  /*f1e0*/  ISETP.GT.AND P2, PT, R34, 0x59, PT ;  /* 0x000000592200780c */ /* 0x000fc40003f44270 */
[----:B------:R-:W-:Y:S02]  /*f1f0*/  FSEL R39, R68, -INF , P3 ;  /* 0xff80000044277808 */ /* 0x000fe40001800000 */
[----:B--2---:R-:W-:Y:S02]  /*f200*/  FMNMX.FTZ R28, R65, R24, !PT ;  /* 0x00000018411c7209 */ /* 0x004fe40007810000 */
[C---:B------:R-:W-:Y:S01]  /*f210*/  ISETP.GT.AND P3, PT, R34.reuse, 0x60, PT ;  /* 0x000000602200780c */ /* 0x040fe20003f64270 */
[----:B------:R1:W-:Y:S01]  /*f220*/  MUFU.EX2 R24, R32 ;  /* 0x0000002000187308 */ /* 0x0003e20000000800 */
[----:B------:R-:W-:Y:S02]  /*f230*/  FSEL R69, R69, -INF , P2 ;  /* 0xff80000045457808 */ /* 0x000fe40001000000 */
[----:B------:R-:W-:Y:S02]  /*f240*/  FMNMX.FTZ R28, R39, R28, !PT ;  /* 0x0000001c271c7209 */ /* 0x000fe40007810000 */
[----:B------:R-:W-:-:S02]  /*f250*/  ISETP.GT.AND P2, PT, R34, 0x61, PT ;  /* 0x000000612200780c */ /* 0x000fc40003f44270 */
        /* <DEDUP_REMOVED lines=9> */
[----:B-1----:R-:W-:Y:S02]  /*f2f0*/  FMNMX.FTZ R32, R73, R28, !PT ;  /* 0x0000001c49207209 */ /* 0x002fe40007810000 */
[C---:B------:R-:W-:Y:S01]  /*f300*/  ISETP.GT.AND P3, PT, R34.reuse, 0x70, PT ;  /* 0x000000702200780c */ /* 0x040fe20003f64270 */
[----:B------:R1:W-:Y:S01]  /*f310*/  MUFU.EX2 R28, R36 ;  /* 0x00000024001c7308 */ /* 0x0003e20000000800 */
[----:B------:R-:W-:Y:S02]  /*f320*/  FSEL R77, R77, -INF , P2 ;  /* 0xff8000004d4d7808 */ /* 0x000fe40001000000 */
[----:B------:R-:W-:Y:S02]  /*f330*/  FMNMX.FTZ R32, R35, R32, !PT ;  /* 0x0000002023207209 */ /* 0x000fe40007810000 */
[----:B------:R-:W-:-:S02]  /*f340*/  ISETP.GT.AND P2, PT, R34, 0x71, PT ;  /* 0x000000712200780c */ /* 0x000fc40003f44270 */
[----:B------:R-:W-:Y:S01]  /*f350*/  FSEL R55, R80, -INF , P3 ;  /* 0xff80000050377808 */ /* 0x000fe20001800000 */
[----:B------:R-:W-:Y:S01]  /*f360*/  MUFU.EX2 R155, R155 ;  /* 0x0000009b009b7308 */ /* 0x000fe20000000800 */
[----:B------:R-:W-:Y:S01]  /*f370*/  FMNMX.FTZ R32, R77, R32, !PT ;  /* 0x000000204d207209 */ /* 0x000fe20007810000 */
[----:B-1----:R-:W-:Y:S01]  /*f380*/  FFMA.FTZ R36, R67, R0, -R26 ;  /* 0x0000000043247223 */ /* 0x002fe2000001081a */
[C---:B------:R-:W-:Y:S02]  /*f390*/  ISETP.GT.AND P3, PT, R34.reuse, 0x78, PT ;  /* 0x000000782200780c */ /* 0x040fe40003f64270 */
[----:B------:R-:W-:Y:S02]  /*f3a0*/  FSEL R81, R81, -INF , P2 ;  /* 0xff80000051517808 */ /* 0x000fe40001000000 */
[----:B------:R-:W-:Y:S01]  /*f3b0*/  FMNMX.FTZ R32, R55, R32, !PT ;  /* 0x0000002037207209 */ /* 0x000fe20007810000 */
[----:B------:R-:W-:Y:S01]  /*f3c0*/  MUFU.EX2 R157, R157 ;  /* 0x0000009d009d7308 */ /* 0x000fe20000000800 */
[----:B------:R-:W-:-:S02]  /*f3d0*/  ISETP.GT.AND P2, PT, R34, 0x79, PT ;  /* 0x000000792200780c */ /* 0x000fc40003f44270 */
[----:B------:R-:W-:Y:S02]  /*f3e0*/  FSEL R13, R84, -INF , P3 ;  /* 0xff800000540d7808 */ /* 0x000fe40001800000 */
[----:B------:R-:W-:Y:S02]  /*f3f0*/  FMNMX.FTZ R34, R81, R32, !PT ;  /* 0x0000002051227209 */ /* 0x000fe40007810000 */
[----:B------:R-:W-:Y:S01]  /*f400*/  FSEL R85, R85, -INF , P2 ;  /* 0xff80000055557808 */ /* 0x000fe20001000000 */
[----:B------:R-:W-:Y:S01]  /*f410*/  MUFU.EX2 R32, R59 ;  /* 0x0000003b00207308 */ /* 0x000fe20000000800 */
[----:B------:R-:W-:Y:S02]  /*f420*/  FMNMX.FTZ R34, R13, R34, !PT ;  /* 0x000000220d227209 */ /* 0x000fe40007810000 */
[----:B------:R-:W-:Y:S02]  /*f430*/  MOV R111, R151 ;  /* 0x00000097006f7202 */ /* 0x000fe40000000f00 */
[----:B------:R-:W-:Y:S01]  /*f440*/  FMNMX.FTZ R7, R85, R34, !PT ;  /* 0x0000002255077209 */ /* 0x000fe20007810000 */
[----:B------:R-:W-:-:S02]  /*f450*/  FFMA.FTZ R34, R63, R0, -R26 ;  /* 0x000000003f227223 */ /* 0x000fc4000001081a */
[----:B------:R-:W-:Y:S02]  /*f460*/  MUFU.EX2 R36, R36 ;  /* 0x0000002400247308 */ /* 0x000fe40000000800 */
[----:B------:R-:W1:Y:S06]  /*f470*/  SHFL.BFLY PT, R40, R7, 0x2, 0x1f ;  /* 0x0c401f0007287f89 */ /* 0x000e6c00000e0000 */
[----:B------:R-:W-:Y:S08]  /*f480*/  MUFU.EX2 R34, R34 ;  /* 0x0000002200227308 */ /* 0x000ff00000000800 */
        /* <DEDUP_REMOVED lines=13> */
[----:B------:R-:W-:Y:S01]  /*f560*/  MUFU.EX2 R165, R165 ;  /* 0x000000a500a57308 */ /* 0x000fe20000000800 */
[----:B------:R-:W-:-:S05]  /*f570*/  FSEL R46, R9, RZ, P2 ;  /* 0x000000ff092e7208 */ /* 0x000fca0001000000 */
[-CC-:B------:R-:W-:Y:S01]  /*f580*/  FFMA.FTZ R180, R43, R0.reuse, -R46.reuse ;  /* 0x000000002bb47223 */ /* 0x180fe2000001082e */
[-C--:B------:R-:W-:Y:S01]  /*f590*/  FFMA.FTZ R11, R30, R0.reuse, -R46 ;  /* 0x000000001e0b7223 */ /* 0x080fe2000001082e */
[----:B------:R-:W-:Y:S01]  /*f5a0*/  FADD.FTZ R30, R181, R4 ;  /* 0x00000004b51e7221 */ /* 0x000fe20000010000 */
        /* <DEDUP_REMOVED lines=8> */
[----:B----4-:R-:W-:Y:S01]  /*f630*/  FADD.FTZ R30, R6, R9 ;  /* 0x00000009061e7221 */ /* 0x010fe20000010000 */
[-CC-:B------:R-:W-:Y:S01]  /*f640*/  FFMA.FTZ R25, R37, R0.reuse, -R46.reuse ;  /* 0x0000000025197223 */ /* 0x180fe2000001082e */
[-C--:B------:R-:W-:Y:S01]  /*f650*/  FFMA.FTZ R172, R93, R0.reuse, -R46 ;  /* 0x000000005dac7223 */ /* 0x080fe2000001082e */
[----:B------:R-:W1:Y:S01]  /*f660*/  MUFU.EX2 R11, R11 ;  /* 0x0000000b000b7308 */ /* 0x000e620000000800 */
[----:B0-----:R-:W-:Y:S01]  /*f670*/  FADD.FTZ R9, R177, R30 ;  /* 0x0000001eb1097221 */ /* 0x001fe20000010000 */
[-CC-:B------:R-:W-:Y:S01]  /*f680*/  FFMA.FTZ R174, R95, R0.reuse, -R46.reuse ;  /* 0x000000005fae7223 */ /* 0x180fe2000001082e */
[-C--:B------:R-:W-:Y:S01]  /*f690*/  FFMA.FTZ R29, R45, R0.reuse, -R46 ;  /* 0x000000002d1d7223 */ /* 0x080fe2000001082e */
[----:B------:R-:W-:Y:S01]  /*f6a0*/  SHF.R.S32.HI R43, RZ, 0x1f, R50 ;  /* 0x0000001fff2b7819 */ /* 0x000fe20000011432 */
        /* <DEDUP_REMOVED lines=17> */
[----:B------:R-:W-:Y:S01]  /*f7c0*/  FADD.FTZ R48, R14, R41 ;  /* 0x000000290e307221 */ /* 0x000fe20000010000 */
[----:B------:R-:W-:Y:S01]  /*f7d0*/  F2FP.F16.F32.PACK_AB R181, R4, R181 ;  /* 0x000000b504b5723e */ /* 0x000fe200000000ff */
[----:B------:R-:W1:Y:S01]  /*f7e0*/  MUFU.EX2 R176, R176 ;  /* 0x000000b000b07308 */ /* 0x000e620000000800 */
[----:B0-----:R-:W-:Y:S01]  /*f7f0*/  FADD.FTZ R30, R182, R9 ;  /* 0x00000009b61e7221 */ /* 0x001fe20000010000 */
[-CC-:B------:R-:W-:Y:S01]  /*f800*/  FFMA.FTZ R39, R39, R0.reuse, -R46.reuse ;  /* 0x0000000027277223 */ /* 0x180fe2000001082e */
[----:B------:R-:W-:Y:S01]  /*f810*/  F2FP.F16.F32.PACK_AB R183, R6, R183 ;  /* 0x000000b706b7723e */ /* 0x000fe200000000ff */
[-CC-:B------:R-:W-:Y:S01]  /*f820*/  FFMA.FTZ R69, R69, R0.reuse, -R46.reuse ;  /* 0x0000000045457223 */ /* 0x180fe2000001082e */
[-CC-:B------:R-:W-:Y:S01]  /*f830*/  FFMA.FTZ R51, R51, R0.reuse, -R46.reuse ;  /* 0x0000000033337223 */ /* 0x180fe2000001082e */
[-CC-:B------:R-:W-:Y:S01]  /*f840*/  FFMA.FTZ R73, R73, R0.reuse, -R46.reuse ;  /* 0x0000000049497223 */ /* 0x180fe2000001082e */
[-C--:B------:R-:W-:Y:S01]  /*f850*/  FFMA.FTZ R35, R35, R0.reuse, -R46 ;  /* 0x0000000023237223 */ /* 0x080fe2000001082e */
[----:B------:R-:W0:Y:S01]  /*f860*/  MUFU.EX2 R21, R21 ;  /* 0x0000001500157308 */ /* 0x000e220000000800 */
[----:B--2---:R-:W-:Y:S01]  /*f870*/  FADD.FTZ R9, R15, R30 ;  /* 0x0000001e0f097221 */ /* 0x004fe20000010000 */
[-CC-:B------:R-:W-:Y:S01]  /*f880*/  FFMA.FTZ R77, R77, R0.reuse, -R46.reuse ;  /* 0x000000004d4d7223 */ /* 0x180fe2000001082e */
[-CC-:B------:R-:W-:Y:S01]  /*f890*/  FFMA.FTZ R55, R55, R0.reuse, -R46.reuse ;  /* 0x0000000037377223 */ /* 0x180fe2000001082e */
[-CC-:B------:R-:W-:Y:S01]  /*f8a0*/  FFMA.FTZ R81, R81, R0.reuse, -R46.reuse ;  /* 0x0000000051517223 */ /* 0x180fe2000001082e */
[-CC-:B------:R-:W-:Y:S01]  /*f8b0*/  FFMA.FTZ R13, R13, R0.reuse, -R46.reuse ;  /* 0x000000000d0d7223 */ /* 0x180fe2000001082e */
[----:B------:R-:W-:Y:S01]  /*f8c0*/  FFMA.FTZ R46, R85, R0, -R46 ;  /* 0x00000000552e7223 */ /* 0x000fe2000001082e */
[----:B------:R-:W-:Y:S01]  /*f8d0*/  F2FP.F16.F32.PACK_AB R180, R11, R180 ;  /* 0x000000b40bb4723e */ /* 0x000fe200000000ff */
[----:B------:R-:W2:Y:S01]  /*f8e0*/  MUFU.EX2 R178, R178 ;  /* 0x000000b200b27308 */ /* 0x000ea20000000800 */
[----:B-1----:R-:W-:Y:S01]  /*f8f0*/  FADD.FTZ R30, R176, R9 ;  /* 0x00000009b01e7221 */ /* 0x002fe20000010000 */
[----:B------:R-:W-:Y:S01]  /*f900*/  FADD.FTZ R9, R175, R48 ;  /* 0x00000030af097221 */ /* 0x000fe20000010000 */
[----:B------:R-:W-:Y:S01]  /*f910*/  F2FP.F16.F32.PACK_AB R177, R10, R177 ;  /* 0x000000b10ab1723e */ /* 0x000fe200000000ff */
[----:B------:R-:W-:Y:S01]  /*f920*/  IMAD.MOV.U32 R103, RZ, RZ, R151 ;  /* 0x000000ffff677224 */ /* 0x000fe200078e0097 */
[----:B------:R-:W-:Y:S01]  /*f930*/  F2FP.F16.F32.PACK_AB R179, R12, R179 ;  /* 0x000000b30cb3723e */ /* 0x000fe200000000ff */
[----:B------:R-:W-:Y:S01]  /*f940*/  FADD.FTZ R48, R20, R9 ;  /* 0x0000000914307221 */ /* 0x000fe20000010000 */
[----:B------:R-:W-:Y:S01]  /*f950*/  LEA.HI R9, R43, R50, RZ, 0x7 ;  /* 0x000000322b097211 */ /* 0x000fe200078f38ff */
[----:B------:R-:W1:Y:S01]  /*f960*/  MUFU.EX2 R25, R25 ;  /* 0x0000001900197308 */ /* 0x000e620000000800 */
[----:B0-----:R-:W-:Y:S01]  /*f970*/  FADD.FTZ R41, R21, R30 ;  /* 0x0000001e15297221 */ /* 0x001fe20000010000 */
[----:B------:R-:W-:Y:S01]  /*f980*/  FADD.FTZ R43, R169, R48 ;  /* 0x00000030a92b7221 */ /* 0x000fe20000010000 */
[----:B------:R-:W-:Y:S01]  /*f990*/  SHF.R.S32.HI R9, RZ, 0x7, R9 ;  /* 0x00000007ff097819 */ /* 0x000fe20000011409 */
[----:B------:R-:W-:Y:S01]  /*f9a0*/  IMAD.MOV.U32 R99, RZ, RZ, R151 ;  /* 0x000000ffff637224 */ /* 0x000fe200078e0097 */
[----:B------:R-:W-:Y:S01]  /*f9b0*/  F2FP.F16.F32.PACK_AB R173, R14, R173 ;  /* 0x000000ad0ead723e */ /* 0x000fe200000000ff */
[----:B------:R-:W-:Y:S01]  /*f9c0*/  FADD.FTZ R48, R24, R43 ;  /* 0x0000002b18307221 */ /* 0x000fe20000010000 */
[----:B------:R-:W-:Y:S01]  /*f9d0*/  VIMNMX R10, RZ, R9, !PT ;  /* 0x00000009ff0a7248 */ /* 0x000fe20007fe0100 */
        /* <DEDUP_REMOVED lines=11> */
[----:B------:R-:W-:Y:S01]  /*fa90*/  IMAD.MOV.U32 R89, RZ, RZ, R151 ;  /* 0x000000ffff597224 */ /* 0x000fe200078e0097 */
[----:B------:R-:W-:-:S02]  /*faa0*/  F2FP.F16.F32.PACK_AB R178, R25, R178 ;  /* 0x000000b219b2723e */ /* 0x000fc400000000ff */
[----:B------:R-:W-:Y:S02]  /*fab0*/  MOV R101, R151 ;  /* 0x0000009700657202 */ /* 0x000fe40000000f00 */
[----:B------:R-:W1:Y:S01]  /*fac0*/  MUFU.EX2 R174, R174 ;  /* 0x000000ae00ae7308 */ /* 0x000e620000000800 */
[----:B0-----:R-:W-:Y:S01]  /*fad0*/  FADD.FTZ R30, R172, R41 ;  /* 0x00000029ac1e7221 */ /* 0x001fe20000010000 */
[----:B------:R-:W-:Y:S01]  /*fae0*/  FADD.FTZ R41, R171, R48 ;  /* 0x00000030ab297221 */ /* 0x000fe20000010000 */
[C---:B------:R-:W-:Y:S02]  /*faf0*/  F2FP.F16.F32.PACK_AB R171, R28.reuse, R171 ;  /* 0x000000ab1cab723e */ /* 0x040fe400000000ff */
[----:B------:R-:W-:Y:S01]  /*fb00*/  MOV R91, R151 ;  /* 0x00000097005b7202 */ /* 0x000fe20000000f00 */
[----:B------:R-:W-:Y:S02]  /*fb10*/  FADD.FTZ R48, R28, R41 ;  /* 0x000000291c307221 */ /* 0x000fe40000010000 */
[----:B------:R-:W0:Y:S01]  /*fb20*/  MUFU.EX2 R29, R29 ;  /* 0x0000001d001d7308 */ /* 0x000e220000000800 */
[----:B--2---:R-:W-:Y:S01]  /*fb30*/  FADD.FTZ R3, R27, R30 ;  /* 0x0000001e1b037221 */ /* 0x004fe20000010000 */
[----:B------:R-:W-:Y:S01]  /*fb40*/  FADD.FTZ R41, R153, R48 ;  /* 0x0000003099297221 */ /* 0x000fe20000010000 */
[----:B------:R-:W-:-:S02]  /*fb50*/  F2FP.F16.F32.PACK_AB R153, R32, R153 ;  /* 0x000000992099723e */ /* 0x000fc400000000ff */
[----:B------:R-:W-:Y:S01]  /*fb60*/  F2FP.F16.F32.PACK_AB R172, R27, R172 ;  /* 0x000000ac1bac723e */ /* 0x000fe200000000ff */
        /* <DEDUP_REMOVED lines=8> */
[----:B------:R-:W-:Y:S01]  /*fbf0*/  FADD.FTZ R41, R157, R48 ;  /* 0x000000309d297221 */ /* 0x000fe20000010000 */
[----:B------:R-:W-:Y:S02]  /*fc00*/  F2FP.F16.F32.PACK_AB R157, R36, R157 ;  /* 0x0000009d249d723e */ /* 0x000fe400000000ff */
[----:B------:R-:W-:-:S03]  /*fc10*/  F2FP.F16.F32.PACK_AB R174, R29, R174 ;  /* 0x000000ae1dae723e */ /* 0x000fc600000000ff */
        /* <DEDUP_REMOVED lines=9> */
[----:B------:R-:W-:Y:S01]  /*fcb0*/  FADD.FTZ R30, R36, R41 ;  /* 0x00000029241e7221 */ /* 0x000fe20000010000 */
[----:B------:R-:W-:-:S03]  /*fcc0*/  F2FP.F16.F32.PACK_AB R170, R33, R170 ;  /* 0x000000aa21aa723e */ /* 0x000fc600000000ff */
[----:B------:R-:W-:Y:S01]  /*fcd0*/  FADD.FTZ R41, R159, R30 ;  /* 0x0000001e9f297221 */ /* 0x000fe20000010000 */
[----:B------:R-:W-:Y:S01]  /*fce0*/  F2FP.F16.F32.PACK_AB R159, R38, R159 ;  /* 0x0000009f269f723e */ /* 0x000fe200000000ff */
[----:B------:R-:W2:Y:S01]  /*fcf0*/  MUFU.EX2 R154, R154 ;  /* 0x0000009a009a7308 */ /* 0x000ea20000000800 */
[----:B-1----:R-:W-:Y:S01]  /*fd00*/  FADD.FTZ R4, R152, R3 ;  /* 0x0000000398047221 */ /* 0x002fe20000010000 */
[----:B------:R-:W-:-:S06]  /*fd10*/  FADD.FTZ R6, R38, R41 ;  /* 0x0000002926067221 */ /* 0x000fcc0000010000 */
[----:B------:R-:W1:Y:S01]  /*fd20*/  MUFU.EX2 R61, R61 ;  /* 0x0000003d003d7308 */ /* 0x000e620000000800 */
[C---:B0-----:R-:W-:Y:S01]  /*fd30*/  FADD.FTZ R3, R37.reuse, R4 ;  /* 0x0000000425037221 */ /* 0x041fe20000010000 */
[----:B------:R-:W-:-:S06]  /*fd40*/  F2FP.F16.F32.PACK_AB R152, R37, R152 ;  /* 0x000000982598723e */ /* 0x000fcc00000000ff */
[----:B------:R-:W0:Y:S01]  /*fd50*/  MUFU.EX2 R47, R47 ;  /* 0x0000002f002f7308 */ /* 0x000e220000000800 */
[----:B--2---:R-:W-:Y:S01]  /*fd60*/  FADD.FTZ R4, R154, R3 ;  /* 0x000000039a047221 */ /* 0x004fe20000010000 */
[----:B------:R-:W-:Y:S01]  /*fd70*/  FADD.FTZ R3, R161, R6 ;  /* 0x00000006a1037221 */ /* 0x000fe20000010000 */
[----:B------:R-:W-:-:S03]  /*fd80*/  F2FP.F16.F32.PACK_AB R161, R40, R161 ;  /* 0x000000a128a1723e */ /* 0x000fc600000000ff */
[----:B------:R-:W-:Y:S02]  /*fd90*/  FADD.FTZ R6, R40, R3 ;  /* 0x0000000328067221 */ /* 0x000fe40000010000 */
[----:B------:R-:W2:Y:S01]  /*fda0*/  MUFU.EX2 R156, R65 ;  /* 0x00000041009c7308 */ /* 0x000ea20000000800 */
[----:B-1----:R-:W-:Y:S01]  /*fdb0*/  FADD.FTZ R4, R61, R4 ;  /* 0x000000043d047221 */ /* 0x002fe20000010000 */
[----:B------:R-:W-:Y:S01]  /*fdc0*/  FADD.FTZ R41, R163, R6 ;  /* 0x00000006a3297221 */ /* 0x000fe20000010000 */
[C---:B------:R-:W-:Y:S02]  /*fdd0*/  F2FP.F16.F32.PACK_AB R163, R42.reuse, R163 ;  /* 0x000000a32aa3723e */ /* 0x040fe400000000ff */
[----:B------:R-:W-:Y:S01]  /*fde0*/  F2FP.F16.F32.PACK_AB R154, R61, R154 ;  /* 0x0000009a3d9a723e */ /* 0x000fe200000000ff */
        /* <DEDUP_REMOVED lines=30> */
[C---:B-1----:R-:W-:Y:S01]  /*ffd0*/  F2FP.F16.F32.PACK_AB R166, R46.reuse, R13 ;  /* 0x0000000d2ea6723e */ /* 0x042fe200000000ff */
[----:B------:R-:W-:Y:S01]  /*ffe0*/  FADD.FTZ R4, R46, R11 ;  /* 0x0000000b2e047221 */ /* 0x000fe20000010000 */
[----:B------:R-:W-:Y:S01]  /*fff0*/  IADD3 R13, R123, -0x2, RZ ;  /* 0xfffffffe7b0d7810 */ /* 0x000fe20007ffe0ff */
[----:B------:R-:W-:-:S03]  /*10000*/  IMAD.MOV.U32 R123, RZ, RZ, R151 ;  /* 0x000000ffff7b7224 */ /* 0x000fc600078e0097 */
[----:B------:R-:W-:Y:S01]  /*10010*/  ISETP.GE.AND P2, PT, R13, R10, PT ;  /* 0x0000000a0d00720c */ /* 0x000fe20003f46270 */
[----:B------:R-:W1:Y:S01]  /*10020*/  MUFU.EX2 R26, R26 ;  /* 0x0000001a001a7308 */ /* 0x000e620000000800 */
[C---:B0-----:R-:W-:Y:S01]  /*10030*/  FADD.FTZ R6, R44.reuse, R41 ;  /* 0x000000292c067221 */ /* 0x041fe20000010000 */
[----:B------:R-:W-:-:S03]  /*10040*/  F2FP.F16.F32.PACK_AB R165, R44, R165 ;  /* 0x000000a52ca5723e */ /* 0x000fc600000000ff */
[----:B--2---:R-:W-:-:S04]  /*10050*/  FADD.FTZ R41, R167, R6 ;  /* 0x00000006a7297221 */ /* 0x004fc80000010000 */
[C---:B-1----:R-:W-:Y:S01]  /*10060*/  FADD.FTZ R3, R26.reuse, R41 ;  /* 0x000000291a037221 */ /* 0x042fe20000010000 */
[----:B------:R-:W-:Y:S02]  /*10070*/  F2FP.F16.F32.PACK_AB R167, R26, R167 ;  /* 0x000000a71aa7723e */ /* 0x000fe400000000ff */
[----:B------:R-:W-:Y:S05]  /*10080*/  @!P2 BRA `(.L_x_7933) ;  /* 0x0000002c0038a947 */ /* 0x000fea0003800000 */
[----:B------:R-:W-:Y:S01]  /*10090*/  IMAD.MOV.U32 R11, RZ, RZ, R8 ;  /* 0x000000ffff0b7224 */ /* 0x000fe200078e0008 */
[----:B------:R-:W-:Y:S01]  /*100a0*/  MOV R12, R7 ;  /* 0x00000007000c7202 */ /* 0x000fe20000000f00 */
[----:B------:R-:W-:Y:S01]  /*100b0*/  IMAD.MOV.U32 R15, RZ, RZ, R190 ;  /* 0x000000ffff0f7224 */ /* 0x000fe200078e00be */
[----:B------:R-:W-:Y:S01]  /*100c0*/  CS2R R150, SRZ ;  /* 0x0000000000967805 */ /* 0x000fe2000001ff00 */
        /* <DEDUP_REMOVED lines=32> */
.L_x_7943:
        /* <DEDUP_REMOVED lines=10> */
.L_x_7935:
[----:B------:R-:W-:Y:S01]  /*10370*/  IMAD R0, R185, 0x8, R2 ;  /* 0x00000008b9007824 */ /* 0x000fe200078e0202 */
[----:B------:R-:W-:-:S04]  /*10380*/  SHF.L.U32 R7, R190, 0x1f, RZ ;  /* 0x0000001fbe077819 */ /* 0x000fc800000006ff */
[----:B------:R0:W1:Y:S01]  /*10390*/  SYNCS.PHASECHK.TRANS64.TRYWAIT P3, [R0+URZ+0x28830], R7 ;  /* 0x02883007000075a7 */ /* 0x000062000806017f */
[----:B------:R-:W-:Y:S05]  /*103a0*/  @!P0 BRA `(.L_x_7936) ;  /* 0x0000000000048947 */ /* 0x000fea0003800000 */
[----:B------:R-:W-:Y:S01]  /*103b0*/  BPT.TRAP 0x1 ;  /* 0x000000040000795c */ /* 0x000fe20000300000 */
.L_x_7936:
[----:B------:R-:W-:Y:S04]  /*103c0*/  BSSY B0, `(.L_x_7934) ;  /* 0x0000004000007945 */ /* 0x000fe80003800000 */
[----:B-1----:R-:W-:Y:S05]  /*103d0*/  @P3 BRA `(.L_x_7937) ;  /* 0x0000000000083947 */ /* 0x002fea0003800000 */
[----:B------:R-:W1:Y:S02]  /*103e0*/  SYNCS.PHASECHK.TRANS64.TRYWAIT P3, [R0+URZ+0x28830], R7 ;  /* 0x02883007000075a7 */ /* 0x000e64000806017f */
[----:B-1----:R-:W-:Y:S05]  /*103f0*/  @!P3 BRA `(.L_x_7938) ;  /* 0x000000e80040b947 */ /* 0x002fea0003800000 */
.L_x_7937:
[----:B------:R-:W-:Y:S05]  /*10400*/  BSYNC B0 ;  /* 0x0000000000007941 */ /* 0x000fea0003800000 */
.L_x_7934:
[----:B01----:R-:W0:Y:S01]  /*10410*/  S2R R0, SR_TID.X ;  /* 0x0000000000007919 */ /* 0x003e220000002100 */
[----:B------:R-:W-:Y:S05]  /*10420*/  WARPSYNC.ALL ;  /* 0x0000000000007948 */ /* 0x000fea0003800000 */
[----:B------:R-:W-:Y:S01]  /*10430*/  IMAD.MOV.U32 R7, RZ, RZ, 0x40000040 ;  /* 0x40000040ff077424 */ /* 0x000fe200078e00ff */
[----:B------:R-:W-:Y:S01]  /*10440*/  LEA R6, R185, R5, 0xb ;  /* 0x00000005b9067211 */ /* 0x000fe200078e58ff */
[----:B------:R-:W-:-:S03]  /*10450*/  IMAD.MOV.U32 R9, RZ, RZ, 0x40000040 ;  /* 0x40000040ff097424 */ /* 0x000fc600078e00ff */
[C---:B------:R-:W-:Y:S01]  /*10460*/  R2UR UR26, R6.reuse ;  /* 0x00000000061a72ca */ /* 0x040fe200000e0000 */
[----:B------:R-:W-:Y:S01]  /*10470*/  VIADD R8, R6, 0x2 ;  /* 0x0000000206087836 */ /* 0x000fe20000000000 */
[----:B------:R-:W-:Y:S01]  /*10480*/  R2UR UR27, R7 ;  /* 0x00000000071b72ca */ /* 0x000fe200000e0000 */
[----:B------:R-:W-:Y:S01]  /*10490*/  IMAD.MOV.U32 R7, RZ, RZ, 0x40000040 ;  /* 0x40000040ff077424 */ /* 0x000fe200078e00ff */
        /* <DEDUP_REMOVED lines=12> */
[----:B------:R-:W-:Y:S02]  /*10560*/  MOV R9, 0x40000040 ;  /* 0x4000004000097802 */ /* 0x000fe40000000f00 */
        /* <DEDUP_REMOVED lines=9> */
[----:B------:R-:W-:Y:S02]  /*10600*/  IADD3 R6, R6, 0x406, RZ ;  /* 0x0000040606067810 */ /* 0x000fe40007ffe0ff */
[----:B------:R-:W-:Y:S01]  /*10610*/  R2UR UR15, R9 ;  /* 0x00000000090f72ca */ /* 0x000fe200000e0000 */
[----:B------:R-:W-:Y:S01]  /*10620*/  IMAD.MOV.U32 R9, RZ, RZ, 0x40000040 ;  /* 0x40000040ff097424 */ /* 0x000fe200078e00ff */
[----:B------:R-:W-:Y:S02]  /*10630*/  R2UR UR18, R8 ;  /* 0x00000000081272ca */ /* 0x000fe400000e0000 */
[----:B------:R-:W-:-:S02]  /*10640*/  R2UR UR22, R6 ;  /* 0x00000000061672ca */ /* 0x000fc400000e0000 */
        /* <DEDUP_REMOVED lines=28> */
.L_x_7940:
[----:B------:R-:W-:Y:S01]  /*10810*/  SHF.L.U32 R0, R15, 0x1f, RZ ;  /* 0x0000001f0f007819 */ /* 0x000fe200000006ff */
[----:B------:R-:W-:-:S04]  /*10820*/  IMAD R7, R14, 0x8, R2 ;  /* 0x000000080e077824 */ /* 0x000fc800078e0202 */
[----:B------:R0:W1:Y:S01]  /*10830*/  SYNCS.PHASECHK.TRANS64.TRYWAIT P2, [R7+URZ+0x28850], R0 ;  /* 0x02885000070075a7 */ /* 0x000062000804017f */
[----:B------:R-:W-:Y:S05]  /*10840*/  @!P0 BRA `(.L_x_7941) ;  /* 0x0000000000048947 */ /* 0x000fea0003800000 */
[----:B------:R-:W-:Y:S01]  /*10850*/  BPT.TRAP 0x1 ;  /* 0x000000040000795c */ /* 0x000fe20000300000 */
.L_x_7941:
[----:B-1----:R-:W-:Y:S05]  /*10860*/  @P2 BRA `(.L_x_7939) ;  /* 0x0000000000082947 */ /* 0x002fea0003800000 */
[----:B------:R-:W1:Y:S02]  /*10870*/  SYNCS.PHASECHK.TRANS64.TRYWAIT P2, [R7+URZ+0x28850], R0 ;  /* 0x02885000070075a7 */ /* 0x000e64000804017f */
[----:B-1----:R-:W-:Y:S05]  /*10880*/  @!P2 BRA `(.L_x_7942) ;  /* 0x000000e40030a947 */ /* 0x002fea0003800000 */
.L_x_7939:
[----:B01----:R-:W-:Y:S01]  /*10890*/  VIADD R0, R2, 0x400 ;  /* 0x0000040002007836 */ /* 0x003fe20000000000 */
[----:B------:R-:W-:Y:S05]  /*108a0*/  WARPSYNC.ALL ;  /* 0x0000000000007948 */ /* 0x000fea0003800000 */
[----:B------:R-:W-:Y:S01]  /*108b0*/  SHF.R.U32.HI R0, RZ, 0x4, R0 ;  /* 0x00000004ff007819 */ /* 0x000fe20000011600 */
[----:B------:R-:W-:Y:S01]  /*108c0*/  WARPGROUP.ARRIVE ;  /* 0x00000000000079c5 */ /* 0x000fe20000000000 */
[----:B------:R-:W-:-:S05]  /*108d0*/  IMAD.MOV.U32 R9, RZ, RZ, 0x40000040 ;  /* 0x40000040ff097424 */ /* 0x000fca00078e00ff */
[----:B------:R-:W0:Y:S01]  /*108e0*/  S2R R194, SR_TID.X ;  /* 0x0000000000c27919 */ /* 0x000e220000002100 */
[----:B------:R-:W-:-:S04]  /*108f0*/  LOP3.LUT R0, R0, 0x3fff, RZ, 0xc0, !PT ;  /* 0x00003fff00007812 */ /* 0x000fc800078ec0ff */
[----:B------:R-:W-:Y:S02]  /*10900*/  LOP3.LUT R7, R0, 0x4000000, RZ, 0xfc, !PT ;  /* 0x0400000000077812 */ /* 0x000fe400078efcff */
[----:B------:R-:W-:-:S03]  /*10910*/  MOV R0, 0xffffff80 ;  /* 0xffffff8000007802 */ /* 0x000fc60000000f00 */
[----:B------:R-:W-:Y:S01]  /*10920*/  IMAD R6, R14, 0x800, R7 ;  /* 0x000008000e067824 */ /* 0x000fe200078e0207 */
[----:B------:R-:W-:Y:S01]  /*10930*/  MOV R7, 0x40000040 ;  /* 0x4000004000077802 */ /* 0x000fe20000000f00 */
[----:B------:R-:W-:Y:S02]  /*10940*/  IMAD R0, R13, R0, 0x1 ;  /* 0x000000010d007424 */ /* 0x000fe400078e0200 */
[C---:B------:R-:W-:Y:S01]  /*10950*/  VIADD R8, R6.reuse, 0x80 ;  /* 0x0000008006087836 */ /* 0x040fe20000000000 */
[----:B------:R-:W-:Y:S01]  /*10960*/  R2UR UR6, R6 ;  /* 0x00000000060672ca */ /* 0x000fe200000e0000 */
[----:B------:R-:W-:Y:S01]  /*10970*/  IMAD R0, R193, 0x80, R0 ;  /* 0x00000080c1007824 */ /* 0x000fe200078e0200 */
[----:B------:R-:W-:-:S04]  /*10980*/  R2UR UR7, R7 ;  /* 0x00000000070772ca */ /* 0x000fc800000e0000 */
[----:B------:R-:W-:-:S05]  /*10990*/  IADD3 R7, -R195, R0, R198 ;  /* 0x00000000c3077210 */ /* 0x000fca0007ffe1c6 */
[----:B------:R-:W-:-:S04]  /*109a0*/  IMAD R0, R212, -0x2, R7 ;  /* 0xfffffffed4007824 */ /* 0x000fc800078e0207 */
[----:B------:R-:W-:Y:S01]  /*109b0*/  HGMMA.64x128x16.F32 R88, R180, gdesc[UR4].tnspB, R88, gsb0 ;  /* 0x41e00004b4587df0 */ /* 0x000fe20008000858 */
[----:B------:R-:W-:Y:S01]  /*109c0*/  R2UR UR6, R8 ;  /* 0x00000000080672ca */ /* 0x000fe200000e0000 */
[----:B------:R-:W-:Y:S01]  /*109d0*/  VIADD R8, R6, 0x100 ;  /* 0x0000010006087836 */ /* 0x000fe20000000000 */
[----:B------:R-:W-:Y:S01]  /*109e0*/  R2UR UR7, R9 ;  /* 0x00000000090772ca */ /* 0x000fe200000e0000 */
[----:B------:R-:W-:Y:S01]  /*109f0*/  IMAD.MOV.U32 R9, RZ, RZ, 0x40000040 ;  /* 0x40000040ff097424 */ /* 0x000fe200078e00ff */
[----:B0-----:R-:W-:Y:S01]  /*10a00*/  SHF.R.U32.HI R194, RZ, 0x7, R194 ;  /* 0x00000007ffc27819 */ /* 0x001fe200000116c2 */
[----:B------:R-:W-:-:S05]  /*10a10*/  IMAD.IADD R15, R213, 0x1, R0 ;  /* 0x00000001d50f7824 */ /* 0x000fca00078e0200 */
[C---:B------:R-:W-:Y:S02]  /*10a20*/  ISETP.GT.AND P2, PT, R15.reuse, RZ, PT ;  /* 0x000000ff0f00720c */ /* 0x040fe40003f44270 */
[C---:B------:R-:W-:Y:S02]  /*10a30*/  ISETP.GT.AND P3, PT, R15.reuse, 0x1, PT ;  /* 0x000000010f00780c */ /* 0x040fe40003f64270 */
[----:B------:R-:W-:Y:S02]  /*10a40*/  FSEL R21, R24, -INF , P2 ;  /* 0xff80000018157808 */ /* 0x000fe40001000000 */
[----:B------:R-:W-:Y:S02]  /*10a50*/  ISETP.GT.AND P2, PT, R15, 0x8, PT ;  /* 0x000000080f00780c */ /* 0x000fe40003f44270 */
[----:B------:R-:W-:Y:S02]  /*10a60*/  FSEL R25, R25, -INF , P3 ;  /* 0xff80000019197808 */ /* 0x000fe40001800000 */
[----:B------:R-:W-:-:S02]  /*10a70*/  FMNMX.FTZ R0, R21, R12, !PT ;  /* 0x0000000c15007209 */ /* 0x000fc40007810000 */
[----:B------:R-:W-:Y:S02]  /*10a80*/  ISETP.GT.AND P3, PT, R15, 0x9, PT ;  /* 0x000000090f00780c */ /* 0x000fe40003f64270 */
[----:B------:R-:W-:Y:S02]  /*10a90*/  FMNMX.FTZ R0, R25, R0, !PT ;  /* 0x0000000019007209 */ /* 0x000fe40007810000 */
        /* <DEDUP_REMOVED lines=27> */
[----:B------:R-:W-:Y:S01]  /*10c50*/  ISETP.GT.AND P3, PT, R15, 0x79, PT ;  /* 0x000000790f00780c */ /* 0x000fe20003f64270 */
        /* <DEDUP_REMOVED lines=10> */
[----:B------:R-:W-:Y:S02]  /*10d00*/  R2UR UR6, R8 ;  /* 0x00000000080672ca */ /* 0x000fe400000e0000 */
[----:B------:R-:W-:Y:S01]  /*10d10*/  R2UR UR7, R9 ;  /* 0x00000000090772ca */ /* 0x000fe200000e0000 */
[----:B------:R-:W-:Y:S01]  /*10d20*/  IMAD.MOV.U32 R9, RZ, RZ, 0x40000040 ;  /* 0x40000040ff097424 */ /* 0x000fe200078e00ff */
[----:B------:R-:W-:Y:S01]  /*10d30*/  IADD3 R8, R6, 0x200, RZ ;  /* 0x0000020006087810 */ /* 0x000fe20007ffe0ff */
[----:B------:R-:W-:Y:S02]  /*10d40*/  WARPGROUP.DEPBAR.LE gsb0, 0x0 ;  /* 0x00008000000079c5 */ /* 0x000fe40000010000 */
[----:B------:R-:W-:Y:S01]  /*10d50*/  WARPGROUP.ARRIVE ;  /* 0x00000000000079c5 */ /* 0x000fe20000000000 */
[----:B------:R-:W-:Y:S02]  /*10d60*/  FSEL R173, R28, -INF , P2 ;  /* 0xff8000001cad7808 */ /* 0x000fe40001000000 */
[----:B------:R-:W-:-:S02]  /*10d70*/  ISETP.GT.AND P2, PT, R15, 0x10, PT ;  /* 0x000000100f00780c */ /* 0x000fc40003f44270 */
[----:B------:R-:W-:-:S03]  /*10d80*/  FMNMX.FTZ R0, R173, R0, !PT ;  /* 0x00000000ad007209 */ /* 0x000fc60007810000 */
[----:B------:R-:W-:Y:S01]  /*10d90*/  HGMMA.64x128x16.F32 R88, R168, gdesc[UR4].tnspB, R88, gsb0 ;  /* 0x41e00004a8587df0 */ /* 0x000fe20008000858 */
[----:B------:R-:W-:Y:S01]  /*10da0*/  R2UR UR6, R8 ;  /* 0x00000000080672ca */ /* 0x000fe200000e0000 */
[----:B------:R-:W-:Y:S01]  /*10db0*/  VIADD R8, R6, 0x280 ;  /* 0x0000028006087836 */ /* 0x000fe20000000000 */
[----:B------:R-:W-:Y:S01]  /*10dc0*/  R2UR UR7, R9 ;  /* 0x00000000090772ca */ /* 0x000fe200000e0000 */
[----:B------:R-:W-:Y:S01]  /*10dd0*/  IMAD.MOV.U32 R9, RZ, RZ, 0x40000040 ;  /* 0x40000040ff097424 */ /* 0x000fe200078e00ff */
[----:B------:R-:W-:Y:S02]  /*10de0*/  FSEL R175, R32, -INF , P2 ;  /* 0xff80000020af7808 */ /* 0x000fe40001000000 */
[----:B------:R-:W-:Y:S02]  /*10df0*/  FMNMX.FTZ R0, R29, R0, !PT ;  /* 0x000000001d007209 */ /* 0x000fe40007810000 */
[----:B------:R-:W-:Y:S02]  /*10e00*/  ISETP.GT.AND P2, PT, R15, 0x18, PT ;  /* 0x000000180f00780c */ /* 0x000fe40003f44270 */
[----:B------:R-:W-:-:S04]  /*10e10*/  FMNMX.FTZ R0, R175, R0, !PT ;  /* 0x00000000af007209 */ /* 0x000fc80007810000 */
[----:B------:R-:W-:Y:S01]  /*10e20*/  FMNMX.FTZ R0, R33, R0, !PT ;  /* 0x0000000021007209 */ /* 0x000fe20007810000 */
[----:B------:R-:W-:Y:S02]  /*10e30*/  WARPGROUP.DEPBAR.LE gsb0, 0x0 ;  /* 0x00008000000079c5 */ /* 0x000fe40000010000 */
[----:B------:R-:W-:Y:S01]  /*10e40*/  WARPGROUP.ARRIVE ;  /* 0x00000000000079c5 */ /* 0x000fe20000000000 */
[----:B------:R-:W-:Y:S02]  /*10e50*/  FSEL R169, R36, -INF , P2 ;  /* 0xff80000024a97808 */ /* 0x000fe40001000000 */
[----:B------:R-:W-:Y:S02]  /*10e60*/  ISETP.GT.AND P2, PT, R15, 0x20, PT ;  /* 0x000000200f00780c */ /* 0x000fe40003f44270 */
[----:B------:R-:W-:Y:S01]  /*10e70*/  FMNMX.FTZ R0, R169, R0, !PT ;  /* 0x00000000a9007209 */ /* 0x000fe20007810000 */
[----:B------:R-:W-:Y:S01]  /*10e80*/  HGMMA.64x128x16.F32 R88, R152, gdesc[UR4].tnspB, R88, gsb0 ;  /* 0x41e0000498587df0 */ /* 0x000fe20008000858 */
[----:B------:R-:W-:-:S02]  /*10e90*/  FSEL R171, R40, -INF , P2 ;  /* 0xff80000028ab7808 */ /* 0x000fc40001000000 */
[----:B------:R-:W-:Y:S02]  /*10ea0*/  FMNMX.FTZ R0, R37, R0, !PT ;  /* 0x0000000025007209 */ /* 0x000fe40007810000 */
[----:B------:R-:W-:Y:S02]  /*10eb0*/  ISETP.GT.AND P2, PT, R15, 0x28, PT ;  /* 0x000000280f00780c */ /* 0x000fe40003f44270 */
[----:B------:R-:W-:Y:S02]  /*10ec0*/  FMNMX.FTZ R0, R171, R0, !PT ;  /* 0x00000000ab007209 */ /* 0x000fe40007810000 */
[----:B------:R-:W-:Y:S02]  /*10ed0*/  FSEL R177, R44, -INF , P2 ;  /* 0xff8000002cb17808 */ /* 0x000fe40001000000 */
[----:B------:R-:W-:Y:S02]  /*10ee0*/  FMNMX.FTZ R0, R41, R0, !PT ;  /* 0x0000000029007209 */ /* 0x000fe40007810000 */
[----:B------:R-:W-:-:S02]  /*10ef0*/  ISETP.GT.AND P2, PT, R15, 0x30, PT ;  /* 0x000000300f00780c */ /* 0x000fc40003f44270 */
[----:B------:R-:W-:Y:S02]  /*10f00*/  FMNMX.FTZ R0, R177, R0, !PT ;  /* 0x00000000b1007209 */ /* 0x000fe40007810000 */
[----:B------:R-:W-:Y:S02]  /*10f10*/  FSEL R179, R48, -INF , P2 ;  /* 0xff80000030b37808 */ /* 0x000fe40001000000 */
[----:B------:R-:W-:Y:S02]  /*10f20*/  FMNMX.FTZ R0, R45, R0, !PT ;  /* 0x000000002d007209 */ /* 0x000fe40007810000 */
        /* <DEDUP_REMOVED lines=32> */
[----:B------:R-:W-:-:S02]  /*11130*/  R2UR UR6, R8 ;  /* 0x00000000080672ca */ /* 0x000fc400000e0000 */
[----:B------:R-:W-:Y:S02]  /*11140*/  R2UR UR7, R9 ;  /* 0x00000000090772ca */ /* 0x000fe400000e0000 */
[----:B------:R-:W-:Y:S02]  /*11150*/  ISETP.GT.AND P2, PT, R15, 0x78, PT ;  /* 0x000000780f00780c */ /* 0x000fe40003f44270 */
[----:B------:R-:W-:Y:S02]  /*11160*/  FMNMX.FTZ R0, R80, R7, !PT ;  /* 0x0000000750007209 */ /* 0x000fe40007810000 */
[----:B------:R-:W-:Y:S02]  /*11170*/  FSEL R84, R84, -INF , P2 ;  /* 0xff80000054547808 */ /* 0x000fe40001000000 */
[----:B------:R-:W-:Y:S02]  /*11180*/  FMNMX.FTZ R7, R81, R0, !PT ;  /* 0x0000000051077209 */ /* 0x000fe40007810000 */
[----:B------:R-:W-:-:S02]  /*11190*/  IADD3 R15, R15, 0x8, RZ ;  /* 0x000000080f0f7810 */ /* 0x000fc40007ffe0ff */
[----:B------:R-:W-:Y:S02]  /*111a0*/  FMNMX.FTZ R0, R84, R7, !PT ;  /* 0x0000000754007209 */ /* 0x000fe40007810000 */
        /* <DEDUP_REMOVED lines=15> */
[----:B------:R-:W-:Y:S01]  /*112a0*/  WARPGROUP.ARRIVE ;  /* 0x00000000000079c5 */ /* 0x000fe20000000000 */
[----:B------:R-:W-:Y:S02]  /*112b0*/  FSEL R153, R85, -INF , P3 ;  /* 0xff80000055997808 */ /* 0x000fe40001800000 */
[----:B------:R-:W-:Y:S02]  /*112c0*/  ISETP.GT.AND P3, PT, R15, RZ, PT ;  /* 0x000000ff0f00720c */ /* 0x000fe40003f64270 */
[----:B------:R-:W-:Y:S01]  /*112d0*/  FMNMX.FTZ R20, R153, R0, !PT ;  /* 0x0000000099147209 */ /* 0x000fe20007810000 */
[----:B------:R-:W-:Y:S01]  /*112e0*/  HGMMA.64x128x16.F32 R88, R156, gdesc[UR4].tnspB, R88, gsb0 ;  /* 0x41e000049c587df0 */ /* 0x000fe20008000858 */
[----:B------:R-:W-:Y:S01]  /*112f0*/  IMAD.U32 R0, RZ, RZ, UR44 ;  /* 0x0000002cff007e24 */ /* 0x000fe2000f8e00ff */
[----:B------:R-:W-:-:S02]  /*11300*/  FSEL R26, R26, -INF , P3 ;  /* 0xff8000001a1a7808 */ /* 0x000fc40001800000 */
[----:B------:R-:W0:Y:S01]  /*11310*/  SHFL.BFLY PT, R7, R20, 0x2, 0x1f ;  /* 0x0c401f0014077f89 */ /* 0x000e2200000e0000 */
[C---:B------:R-:W-:Y:S02]  /*11320*/  ISETP.GT.AND P3, PT, R15.reuse, 0x8, PT ;  /* 0x000000080f00780c */ /* 0x040fe40003f64270 */
[----:B------:R-:W-:Y:S02]  /*11330*/  FMNMX.FTZ R8, R26, R11, !PT ;  /* 0x0000000b1a087209 */ /* 0x000fe40007810000 */
[----:B------:R-:W-:Y:S02]  /*11340*/  ISETP.GT.AND P4, PT, R15, 0x39, PT ;  /* 0x000000390f00780c */ /* 0x000fe40003f84270 */
[----:B------:R-:W-:Y:S02]  /*11350*/  FMNMX.FTZ R8, R27, R8, !PT ;  /* 0x000000081b087209 */ /* 0x000fe40007810000 */
[----:B------:R-:W-:Y:S02]  /*11360*/  FSEL R55, R55, -INF , P4 ;  /* 0xff80000037377808 */ /* 0x000fe40002000000 */
[----:B------:R-:W-:-:S04]  /*11370*/  ISETP.GT.AND P4, PT, R15, 0x41, PT ;  /* 0x000000410f00780c */ /* 0x000fc80003f84270 */
[----:B------:R-:W-:Y:S02]  /*11380*/  FSEL R59, R59, -INF , P4 ;  /* 0xff8000003b3b7808 */ /* 0x000fe40002000000 */
[----:B------:R-:W-:-:S04]  /*11390*/  ISETP.GT.AND P4, PT, R15, 0x49, PT ;  /* 0x000000490f00780c */ /* 0x000fc80003f84270 */
[----:B------:R-:W-:Y:S02]  /*113a0*/  FSEL R63, R63, -INF , P4 ;  /* 0xff8000003f3f7808 */ /* 0x000fe40002000000 */
[----:B------:R-:W-:Y:S02]  /*113b0*/  ISETP.GT.AND P4, PT, R15, 0x51, PT ;  /* 0x000000510f00780c */ /* 0x000fe40003f84270 */
[----:B0-----:R-:W-:Y:S01]  /*113c0*/  FMNMX.FTZ R28, R20, R7, !PT ;  /* 0x00000007141c7209 */ /* 0x001fe20007810000 */
[----:B------:R-:W-:Y:S01]  /*113d0*/  VIADD R20, R6, 0x300 ;  /* 0x0000030006147836 */ /* 0x000fe20000000000 */
[----:B------:R-:W-:Y:S02]  /*113e0*/  FSEL R67, R67, -INF , P4 ;  /* 0xff80000043437808 */ /* 0x000fe40002000000 */
[----:B------:R-:W-:Y:S01]  /*113f0*/  ISETP.GT.AND P4, PT, R15, 0x59, PT ;  /* 0x000000590f00780c */ /* 0x000fe20003f84270 */
[----:B------:R-:W0:Y:S01]  /*11400*/  SHFL.BFLY PT, R7, R28, 0x1, 0x1f ;  /* 0x0c201f001c077f89 */ /* 0x000e2200000e0000 */
[----:B------:R-:W-:-:S02]  /*11410*/  R2UR UR6, R20 ;  /* 0x00000000140672ca */ /* 0x000fc400000e0000 */
        /* <DEDUP_REMOVED lines=8> */
[----:B0-----:R-:W-:Y:S02]  /*114a0*/  FMNMX.FTZ R7, R28, R7, !PT ;  /* 0x000000071c077209 */ /* 0x001fe40007810000 */
[----:B------:R-:W-:Y:S02]  /*114b0*/  FSEL R87, R87, -INF , P4 ;  /* 0xff80000057577808 */ /* 0x000fe40002000000 */
[C---:B------:R-:W-:Y:S01]  /*114c0*/  FSETP.NEU.FTZ.AND P2, PT, R7.reuse, -INF , PT ;  /* 0xff8000000700780b */ /* 0x040fe20003f5d000 */
[----:B------:R-:W-:-:S05]  /*114d0*/  FMUL.FTZ R24, R7, R0 ;  /* 0x0000000007187220 */ /* 0x000fca0000410000 */
[----:B------:R-:W-:-:S05]  /*114e0*/  FSEL R24, R24, RZ, P2 ;  /* 0x000000ff18187208 */ /* 0x000fca0001000000 */
        /* <DEDUP_REMOVED lines=37> */
[----:B------:R-:W-:-:S02]  /*11740*/  FFMA.FTZ R153, R153, R0, -R24 ;  /* 0x0000000099997223 */ /* 0x000fc40000010818 */
[----:B------:R-:W-:Y:S08]  /*11750*/  MUFU.EX2 R182, R182 ;  /* 0x000000b600b67308 */ /* 0x000ff00000000800 */
[----:B------:R-:W-:Y:S08]  /*11760*/  MUFU.EX2 R9, R9 ;  /* 0x0000000900097308 */ /* 0x000ff00000000800 */
[----:B------:R-:W-:Y:S08]  /*11770*/  MUFU.EX2 R176, R176 ;  /* 0x000000b000b07308 */ /* 0x000ff00000000800 */
[----:B------:R-:W-:Y:S01]  /*11780*/  MUFU.EX2 R29, R29 ;  /* 0x0000001d001d7308 */ /* 0x000fe20000000800 */
[----:B------:R-:W-:-:S02]  /*11790*/  WARPGROUP.DEPBAR.LE gsb0, 0x0 ;  /* 0x00008000000079c5 */ /* 0x000fc40000010000 */
[----:B------:R-:W-:Y:S01]  /*117a0*/  FSEL R157, R42, -INF , P3 ;  /* 0xff8000002a9d7808 */ /* 0x000fe20001800000 */
[----:B------:R-:W-:Y:S01]  /*117b0*/  WARPGROUP.ARRIVE ;  /* 0x00000000000079c5 */ /* 0x000fe20000000000 */
[----:B------:R-:W-:Y:S01]  /*117c0*/  ISETP.GT.AND P3, PT, R15, 0x28, PT ;  /* 0x000000280f00780c */ /* 0x000fe20003f64270 */
[--C-:B------:R-:W-:Y:S01]  /*117d0*/  FFMA.FTZ R156, R237, R0, -R24.reuse ;  /* 0x00000000ed9c7223 */ /* 0x100fe20000010818 */
[----:B------:R-:W-:Y:S01]  /*117e0*/  FMNMX.FTZ R8, R157, R8, !PT ;  /* 0x000000089d087209 */ /* 0x000fe20007810000 */
[----:B------:R-:W-:Y:S01]  /*117f0*/  FFMA.FTZ R158, R68, R0, -R24 ;  /* 0x00000000449e7223 */ /* 0x000fe20000010818 */
[----:B------:R-:W-:Y:S01]  /*11800*/  FSEL R159, R46, -INF , P3 ;  /* 0xff8000002e9f7808 */ /* 0x000fe20001800000 */
[----:B------:R-:W-:Y:S01]  /*11810*/  MUFU.EX2 R178, R178 ;  /* 0x000000b200b27308 */ /* 0x000fe20000000800 */
[----:B------:R-:W-:Y:S02]  /*11820*/  FMNMX.FTZ R8, R43, R8, !PT ;  /* 0x000000082b087209 */ /* 0x000fe40007810000 */
[----:B------:R-:W-:-:S02]  /*11830*/  ISETP.GT.AND P3, PT, R15, 0x30, PT ;  /* 0x000000300f00780c */ /* 0x000fc40003f64270 */
[----:B------:R-:W-:Y:S02]  /*11840*/  FMNMX.FTZ R8, R159, R8, !PT ;  /* 0x000000089f087209 */ /* 0x000fe40007810000 */
[----:B------:R-:W-:Y:S01]  /*11850*/  FSEL R169, R50, -INF , P3 ;  /* 0xff80000032a97808 */ /* 0x000fe20001800000 */
[----:B------:R-:W-:Y:S01]  /*11860*/  MUFU.EX2 R37, R37 ;  /* 0x0000002500257308 */ /* 0x000fe20000000800 */
[----:B------:R-:W-:Y:S02]  /*11870*/  FMNMX.FTZ R8, R47, R8, !PT ;  /* 0x000000082f087209 */ /* 0x000fe40007810000 */
[----:B------:R-:W-:Y:S02]  /*11880*/  ISETP.GT.AND P3, PT, R15, 0x38, PT ;  /* 0x000000380f00780c */ /* 0x000fe40003f64270 */
[----:B------:R-:W-:Y:S02]  /*11890*/  FMNMX.FTZ R8, R169, R8, !PT ;  /* 0x00000008a9087209 */ /* 0x000fe40007810000 */
[----:B------:R-:W-:Y:S01]  /*118a0*/  FSEL R171, R54, -INF , P3 ;  /* 0xff80000036ab7808 */ /* 0x000fe20001800000 */
[----:B------:R-:W-:Y:S01]  /*118b0*/  MUFU.EX2 R172, R172 ;  /* 0x000000ac00ac7308 */ /* 0x000fe20000000800 */
[----:B------:R-:W-:-:S02]  /*118c0*/  FMNMX.FTZ R8, R51, R8, !PT ;  /* 0x0000000833087209 */ /* 0x000fc40007810000 */
[----:B------:R-:W-:Y:S02]  /*118d0*/  ISETP.GT.AND P3, PT, R15, 0x40, PT ;  /* 0x000000400f00780c */ /* 0x000fe40003f64270 */
[----:B------:R-:W-:Y:S02]  /*118e0*/  FMNMX.FTZ R8, R171, R8, !PT ;  /* 0x00000008ab087209 */ /* 0x000fe40007810000 */
[----:B------:R-:W-:Y:S01]  /*118f0*/  FSEL R173, R58, -INF , P3 ;  /* 0xff8000003aad7808 */ /* 0x000fe20001800000 */
[----:B------:R-:W-:Y:S01]  /*11900*/  MUFU.EX2 R41, R41 ;  /* 0x0000002900297308 */ /* 0x000fe20000000800 */
[----:B------:R-:W-:Y:S02]  /*11910*/  FMNMX.FTZ R8, R55, R8, !PT ;  /* 0x0000000837087209 */ /* 0x000fe40007810000 */
[----:B------:R-:W-:Y:S02]  /*11920*/  ISETP.GT.AND P3, PT, R15, 0x48, PT ;  /* 0x000000480f00780c */ /* 0x000fe40003f64270 */
[----:B------:R-:W-:-:S02]  /*11930*/  FMNMX.FTZ R8, R173, R8, !PT ;  /* 0x00000008ad087209 */ /* 0x000fc40007810000 */
        /* <DEDUP_REMOVED lines=32> */
[----:B------:R-:W-:-:S04]  /*11b40*/  FMNMX.FTZ R15, R83, R8, !PT ;  /* 0x00000008530f7209 */ /* 0x000fc80007810000 */
        /* <DEDUP_REMOVED lines=8> */
[----:B------:R-:W-:Y:S01]  /*11bd0*/  FSEL R81, R7, RZ, P2 ;  /* 0x000000ff07517208 */ /* 0x000fe20001000000 */
[----:B------:R-:W0:Y:S01]  /*11be0*/  SHFL.BFLY PT, R21, R8, 0x2, 0x1f ;  /* 0x0c401f0008157f89 */ /* 0x000e2200000e0000 */
        /* <DEDUP_REMOVED lines=9> */
[----:B0-----:R-:W-:Y:S01]  /*11c80*/  FMNMX.FTZ R8, R34, R21, !PT ;  /* 0x0000001522087209 */ /* 0x001fe20007810000 */
[----:B------:R-:W-:-:S03]  /*11c90*/  IMAD.MOV.U32 R21, RZ, RZ, 0x40000040 ;  /* 0x40000040ff157424 */ /* 0x000fc600078e00ff */
[C---:B------:R-:W-:Y:S01]  /*11ca0*/  FSETP.NEU.FTZ.AND P2, PT, R8.reuse, -INF , PT ;  /* 0xff8000000800780b */ /* 0x040fe20003f5d000 */
[CC--:B------:R-:W-:Y:S01]  /*11cb0*/  FMUL.FTZ R46, R8.reuse, R0.reuse ;  /* 0x00000000082e7220 */ /* 0x0c0fe20000410000 */
[----:B------:R-:W-:Y:S01]  /*11cc0*/  R2UR UR7, R21 ;  /* 0x00000000150772ca */ /* 0x000fe200000e0000 */
[----:B------:R-:W-:Y:S01]  /*11cd0*/  FADD.FTZ R21, -R81, R12 ;  /* 0x0000000c51157221 */ /* 0x000fe20000010100 */
[----:B------:R-:W-:Y:S01]  /*11ce0*/  FSEL R20, R8, RZ, P2 ;  /* 0x000000ff08147208 */ /* 0x000fe20001000000 */
[----:B------:R-:W-:Y:S01]  /*11cf0*/  MUFU.EX2 R81, R153 ;  /* 0x0000009900517308 */ /* 0x000fe20000000800 */
[----:B------:R-:W-:Y:S01]  /*11d00*/  FSEL R46, R46, RZ, P2 ;  /* 0x000000ff2e2e7208 */ /* 0x000fe20001000000 */
[----:B------:R-:W-:Y:S01]  /*11d10*/  FMUL.FTZ R12, R21, R0 ;  /* 0x00000000150c7220 */ /* 0x000fe20000410000 */
[----:B------:R-:W-:Y:S02]  /*11d20*/  IMAD.MOV.U32 R21, RZ, RZ, 0x40000040 ;  /* 0x40000040ff157424 */ /* 0x000fe400078e00ff */
[----:B------:R-:W-:Y:S01]  /*11d30*/  FADD.FTZ R11, -R20, R11 ;  /* 0x0000000b140b7221 */ /* 0x000fe20000010100 */
[----:B------:R-:W-:-:S02]  /*11d40*/  VIADD R20, R6, 0x380 ;  /* 0x0000038006147836 */ /* 0x000fc40000000000 */
[-CC-:B------:R-:W-:Y:S01]  /*11d50*/  FFMA.FTZ R24, R26, R0.reuse, -R46.reuse ;  /* 0x000000001a187223 */ /* 0x180fe2000001082e */
[-CC-:B------:R-:W-:Y:S01]  /*11d60*/  FFMA.FTZ R40, R43, R0.reuse, -R46.reuse ;  /* 0x000000002b287223 */ /* 0x180fe2000001082e */
[----:B------:R-:W0:Y:S01]  /*11d70*/  MUFU.EX2 R12, R12 ;  /* 0x0000000c000c7308 */ /* 0x000e220000000800 */
[-C--:B------:R-:W-:Y:S01]  /*11d80*/  FMUL.FTZ R11, R11, R0.reuse ;  /* 0x000000000b0b7220 */ /* 0x080fe20000410000 */
[----:B------:R-:W-:Y:S01]  /*11d90*/  HGMMA.64x128x16.F32 R88, R160, gdesc[UR4].tnspB, R88, gsb0 ;  /* 0x41e00004a0587df0 */ /* 0x000fe20008000858 */
[----:B------:R-:W-:Y:S01]  /*11da0*/  R2UR UR6, R20 ;  /* 0x00000000140672ca */ /* 0x000fe200000e0000 */
[-CC-:B------:R-:W-:Y:S01]  /*11db0*/  FFMA.FTZ R27, R27, R0.reuse, -R46.reuse ;  /* 0x000000001b1b7223 */ /* 0x180fe2000001082e */
[----:B------:R-:W-:Y:S01]  /*11dc0*/  R2UR UR7, R21 ;  /* 0x00000000150772ca */ /* 0x000fe200000e0000 */
        /* <DEDUP_REMOVED lines=11> */
[----:B0-----:R-:W-:Y:S01]  /*11e80*/  FFMA.FTZ R43, R12, R4, R85 ;  /* 0x000000040c2b7223 */ /* 0x001fe20000010055 */
[-CC-:B------:R-:W-:Y:S01]  /*11e90*/  FFMA.FTZ R169, R169, R0.reuse, -R46.reuse ;  /* 0x00000000a9a97223 */ /* 0x180fe2000001082e */
[-CC-:B------:R-:W-:Y:S01]  /*11ea0*/  FFMA.FTZ R44, R51, R0.reuse, -R46.reuse ;  /* 0x00000000332c7223 */ /* 0x180fe2000001082e */
[-CC-:B------:R-:W-:Y:S01]  /*11eb0*/  FFMA.FTZ R171, R171, R0.reuse, -R46.reuse ;  /* 0x00000000abab7223 */ /* 0x180fe2000001082e */
[----:B------:R-:W-:Y:S01]  /*11ec0*/  FADD.FTZ R43, R180, R43 ;  /* 0x0000002bb42b7221 */ /* 0x000fe20000010000 */
[-CC-:B------:R-:W-:Y:S01]  /*11ed0*/  FFMA.FTZ R6, R55, R0.reuse, -R46.reuse ;  /* 0x0000000037067223 */ /* 0x180fe2000001082e */
[--C-:B------:R-:W-:Y:S01]  /*11ee0*/  FFMA.FTZ R153, R173, R0, -R46.reuse ;  /* 0x00000000ad997223 */ /* 0x100fe2000001082e */
[----:B------:R-:W0:Y:S01]  /*11ef0*/  MUFU.EX2 R27, R27 ;  /* 0x0000001b001b7308 */ /* 0x000e220000000800 */
[----:B------:R-:W-:Y:S01]  /*11f00*/  FADD.FTZ R4, R182, R43 ;  /* 0x0000002bb6047221 */ /* 0x000fe20000010000 */
[----:B------:R-:W-:Y:S01]  /*11f10*/  @!P1 LEA R43, R185, R2, 0x3 ;  /* 0x00000002b92b9211 */ /* 0x000fe200078e18ff */
[-CC-:B------:R-:W-:Y:S01]  /*11f20*/  FFMA.FTZ R20, R59, R0.reuse, -R46.reuse ;  /* 0x000000003b147223 */ /* 0x180fe2000001082e */
[-C--:B------:R-:W-:Y:S01]  /*11f30*/  FFMA.FTZ R155, R175, R0.reuse, -R46 ;  /* 0x00000000af9b7223 */ /* 0x080fe2000001082e */
[----:B------:R-:W-:Y:S01]  /*11f40*/  FADD.FTZ R21, R9, R4 ;  /* 0x0000000409157221 */ /* 0x000fe20000010000 */
[----:B------:R-:W-:Y:S01]  /*11f50*/  IADD3 R4, -R194, 0xb, RZ ;  /* 0x0000000bc2047810 */ /* 0x000fe20007ffe1ff */
[-CC-:B------:R-:W-:Y:S01]  /*11f60*/  FFMA.FTZ R157, R177, R0.reuse, -R46.reuse ;  /* 0x00000000b19d7223 */ /* 0x180fe2000001082e */
[----:B------:R-:W2:Y:S01]  /*11f70*/  MUFU.EX2 R25, R25 ;  /* 0x0000001900197308 */ /* 0x000ea20000000800 */
[----:B------:R-:W-:Y:S01]  /*11f80*/  FADD.FTZ R48, R176, R21 ;  /* 0x00000015b0307221 */ /* 0x000fe20000010000 */
[-CC-:B------:R-:W-:Y:S01]  /*11f90*/  FFMA.FTZ R159, R179, R0.reuse, -R46.reuse ;  /* 0x00000000b39f7223 */ /* 0x180fe2000001082e */
[-CC-:B------:R-:W-:Y:S01]  /*11fa0*/  FFMA.FTZ R75, R75, R0.reuse, -R46.reuse ;  /* 0x000000004b4b7223 */ /* 0x180fe2000001082e */
[-C--:B------:R-:W-:Y:S01]  /*11fb0*/  FFMA.FTZ R79, R79, R0.reuse, -R46 ;  /* 0x000000004f4f7223 */ /* 0x080fe2000001082e */
[----:B------:R-:W-:Y:S01]  /*11fc0*/  FADD.FTZ R21, R29, R48 ;  /* 0x000000301d157221 */ /* 0x000fe20000010000 */
[----:B-1----:R-:W-:Y:S01]  /*11fd0*/  FFMA.FTZ R48, R11, R3, R24 ;  /* 0x000000030b307223 */ /* 0x002fe20000010018 */
[-C--:B------:R-:W-:Y:S01]  /*11fe0*/  FFMA.FTZ R183, R183, R0.reuse, -R46 ;  /* 0x00000000b7b77223 */ /* 0x080fe2000001082e */
[----:B------:R-:W1:Y:S01]  /*11ff0*/  MUFU.EX2 R26, R26 ;  /* 0x0000001a001a7308 */ /* 0x000e620000000800 */
[----:B------:R-:W-:Y:S01]  /*12000*/  FADD.FTZ R52, R178, R21 ;  /* 0x00000015b2347221 */ /* 0x000fe20000010000 */
[----:B0-----:R-:W-:Y:S01]  /*12010*/  FADD.FTZ R50, R27, R48 ;  /* 0x000000301b327221 */ /* 0x001fe20000010000 */
[-CC-:B------:R-:W-:Y:S01]  /*12020*/  FFMA.FTZ R48, R63, R0.reuse, -R46.reuse ;  /* 0x000000003f307223 */ /* 0x180fe2000001082e */
[-C--:B------:R-:W-:Y:S01]  /*12030*/  FFMA.FTZ R83, R83, R0.reuse, -R46 ;  /* 0x0000000053537223 */ /* 0x080fe2000001082e */
[----:B------:R-:W-:Y:S01]  /*12040*/  FADD.FTZ R3, R37, R52 ;  /* 0x0000003425037221 */ /* 0x000fe20000010000 */
[-CC-:B------:R-:W-:Y:S01]  /*12050*/  FFMA.FTZ R86, R86, R0.reuse, -R46.reuse ;  /* 0x0000000056567223 */ /* 0x180fe2000001082e */
[----:B------:R-:W-:Y:S01]  /*12060*/  FFMA.FTZ R87, R87, R0, -R46 ;  /* 0x0000000057577223 */ /* 0x000fe2000001082e */
[----:B------:R-:W0:Y:S01]  /*12070*/  MUFU.EX2 R31, R31 ;  /* 0x0000001f001f7308 */ /* 0x000e220000000800 */
[----:B--2---:R-:W-:Y:S01]  /*12080*/  FADD.FTZ R21, R25, R50 ;  /* 0x0000003219157221 */ /* 0x004fe20000010000 */
[----:B------:R-:W-:Y:S01]  /*12090*/  FADD.FTZ R52, R172, R3 ;  /* 0x00000003ac347221 */ /* 0x000fe20000010000 */
[----:B------:R-:W-:Y:S01]  /*120a0*/  @!P1 VIADD R3, R43, 0x28840 ;  /* 0x000288402b039836 */ /* 0x000fe20000000000 */
[----:B------:R-:W-:-:S02]  /*120b0*/  F2FP.F16.F32.PACK_AB R182, R9, R182 ;  /* 0x000000b609b6723e */ /* 0x000fc400000000ff */
[----:B------:R-:W-:Y:S01]  /*120c0*/  FADD.FTZ R43, R41, R52 ;  /* 0x00000034292b7221 */ /* 0x000fe20000010000 */
[C---:B------:R-:W-:Y:S01]  /*120d0*/  ISETP.GT.AND P2, PT, R13.reuse, R10, PT ;  /* 0x0000000a0d00720c */ /* 0x040fe20003f44270 */
[----:B------:R-:W2:Y:S01]  /*120e0*/  MUFU.EX2 R36, R36 ;  /* 0x0000002400247308 */ /* 0x000ea20000000800 */
[----:B-1----:R-:W-:Y:S01]  /*120f0*/  FADD.FTZ R50, R26, R21 ;  /* 0x000000151a327221 */ /* 0x002fe20000010000 */
[----:B------:R-:W-:Y:S01]  /*12100*/  @!P1 PRMT R3, RZ, 0x654, R3 ;  /* 0x00000654ff039816 */ /* 0x000fe20000000003 */
[----:B------:R-:W-:Y:S01]  /*12110*/  VIADD R13, R13, 0xffffffff ;  /* 0xffffffff0d0d7836 */ /* 0x000fe20000000000 */
[----:B------:R-:W-:Y:S02]  /*12120*/  F2FP.F16.F32.PACK_AB R180, R180, R85 ;  /* 0x00000055b4b4723e */ /* 0x000fe400000000ff */
[----:B------:R-:W-:Y:S02]  /*12130*/  F2FP.F16.F32.PACK_AB R176, R29, R176 ;  /* 0x000000b01db0723e */ /* 0x000fe400000000ff */
[----:B------:R-:W-:Y:S01]  /*12140*/  MUFU.EX2 R33, R33 ;  /* 0x0000002100217308 */ /* 0x000fe20000000800 */
[----:B0-----:R-:W-:Y:S01]  /*12150*/  FADD.FTZ R21, R31, R50 ;  /* 0x000000321f157221 */ /* 0x001fe20000010000 */
[----:B------:R-:W-:Y:S01]  /*12160*/  FADD.FTZ R50, R174, R43 ;  /* 0x0000002bae327221 */ /* 0x000fe20000010000 */
[----:B------:R-:W-:-:S02]  /*12170*/  @!P1 IMAD R43, R14, 0x8, R2 ;  /* 0x000000080e2b9824 */ /* 0x000fc400078e0202 */
[----:B------:R-:W-:Y:S01]  /*12180*/  FFMA.FTZ R14, R67, R0, -R46 ;  /* 0x00000000430e7223 */ /* 0x000fe2000001082e */
[----:B------:R-:W-:Y:S01]  /*12190*/  F2FP.F16.F32.PACK_AB R178, R37, R178 ;  /* 0x000000b225b2723e */ /* 0x000fe200000000ff */
[----:B------:R-:W-:Y:S01]  /*121a0*/  @!P1 VIADD R43, R43, 0x28860 ;  /* 0x000288602b2b9836 */ /* 0x000fe20000000000 */
[----:B------:R-:W0:Y:S01]  /*121b0*/  MUFU.EX2 R38, R38 ;  /* 0x0000002600267308 */ /* 0x000e220000000800 */
[----:B------:R-:W-:Y:S02]  /*121c0*/  F2FP.F16.F32.PACK_AB R172, R41, R172 ;  /* 0x000000ac29ac723e */ /* 0x000fe400000000ff */
[----:B------:R-:W-:Y:S02]  /*121d0*/  F2FP.F16.F32.PACK_AB R174, R45, R174 ;  /* 0x000000ae2dae723e */ /* 0x000fe400000000ff */
[----:B------:R-:W-:Y:S02]  /*121e0*/  @!P1 PRMT R43, RZ, 0x654, R43 ;  /* 0x00000654ff2b9816 */ /* 0x000fe4000000002b */
[----:B--2---:R-:W-:Y:S01]  /*121f0*/  F2FP.F16.F32.PACK_AB R177, R36, R31 ;  /* 0x0000001f24b1723e */ /* 0x004fe200000000ff */
[----:B------:R-:W-:Y:S08]  /*12200*/  MUFU.EX2 R35, R35 ;  /* 0x0000002300237308 */ /* 0x000ff00000000800 */
[----:B------:R-:W1:Y:S01]  /*12210*/  MUFU.EX2 R40, R40 ;  /* 0x0000002800287308 */ /* 0x000e620000000800 */
[----:B0-----:R-:W-:-:S07]  /*12220*/  F2FP.F16.F32.PACK_AB R179, R38, R33 ;  /* 0x0000002126b3723e */ /* 0x001fce00000000ff */
[----:B------:R-:W-:Y:S08]  /*12230*/  MUFU.EX2 R39, R39 ;  /* 0x0000002700277308 */ /* 0x000ff00000000800 */
[----:B------:R-:W0:Y:S01]  /*12240*/  MUFU.EX2 R42, R42 ;  /* 0x0000002a002a7308 */ /* 0x000e220000000800 */
[----:B-1----:R-:W-:-:S07]  /*12250*/  F2FP.F16.F32.PACK_AB R173, R40, R35 ;  /* 0x0000002328ad723e */ /* 0x002fce00000000ff */
[----:B------:R-:W-:Y:S08]  /*12260*/  MUFU.EX2 R169, R169 ;  /* 0x000000a900a97308 */ /* 0x000ff00000000800 */
[----:B------:R-:W-:Y:S01]  /*12270*/  MUFU.EX2 R44, R44 ;  /* 0x0000002c002c7308 */ /* 0x000fe20000000800 */
[----:B0-----:R-:W-:-:S07]  /*12280*/  F2FP.F16.F32.PACK_AB R175, R42, R39 ;  /* 0x000000272aaf723e */ /* 0x001fce00000000ff */
[----:B------:R-:W-:Y:S08]  /*12290*/  MUFU.EX2 R171, R171 ;  /* 0x000000ab00ab7308 */ /* 0x000ff00000000800 */
[----:B------:R-:W-:Y:S01]  /*122a0*/  MUFU.EX2 R6, R6 ;  /* 0x0000000600067308 */ /* 0x000fe20000000800 */
[----:B------:R-:W-:Y:S02]  /*122b0*/  WARPGROUP.DEPBAR.LE gsb0, 0x0 ;  /* 0x00008000000079c5 */ /* 0x000fe40000010000 */
[----:B------:R-:W-:-:S05]  /*122c0*/  WARPGROUP.ARRIVE ;  /* 0x00000000000079c5 */ /* 0x000fca0000000000 */
[----:B------:R-:W-:Y:S01]  /*122d0*/  MUFU.EX2 R153, R153 ;  /* 0x0000009900997308 */ /* 0x000fe20000000800 */
[-CC-:B------:R-:W-:Y:S01]  /*122e0*/  FFMA.FTZ R161, R181, R0.reuse, -R46.reuse ;  /* 0x00000000b5a17223 */ /* 0x180fe2000001082e */
[----:B------:R-:W-:Y:S01]  /*122f0*/  FFMA.FTZ R163, R78, R0, -R46 ;  /* 0x000000004ea37223 */ /* 0x000fe2000001082e */
[----:B------:R-:W-:Y:S01]  /*12300*/  F2FP.F16.F32.PACK_AB R181, R27, R24 ;  /* 0x000000181bb5723e */ /* 0x000fe200000000ff */
[----:B------:R-:W-:Y:S04]  /*12310*/  HGMMA.64x128x16.F32 R88, R164, gdesc[UR4].tnspB, R88, gsb0 ;  /* 0x41e00004a4587df0 */ /* 0x000fe80008000858 */
        /* <DEDUP_REMOVED lines=12> */
[----:B------:R-:W0:Y:S08]  /*123e0*/  MUFU.EX2 R73, R73 ;  /* 0x0000004900497308 */ /* 0x000e300000000800 */
[----:B------:R-:W-:Y:S08]  /*123f0*/  MUFU.EX2 R79, R79 ;  /* 0x0000004f004f7308 */ /* 0x000ff00000000800 */
[----:B------:R-:W1:Y:S01]  /*12400*/  MUFU.EX2 R32, R32 ;  /* 0x0000002000207308 */ /* 0x000e620000000800 */
[----:B0-----:R-:W-:-:S07]  /*12410*/  F2FP.F16.F32.PACK_AB R162, R73, R30 ;  /* 0x0000001e49a2723e */ /* 0x001fce00000000ff */
[----:B------:R-:W0:Y:S08]  /*12420*/  MUFU.EX2 R77, R77 ;  /* 0x0000004d004d7308 */ /* 0x000e300000000800 */
[----:B------:R-:W-:Y:S08]  /*12430*/  MUFU.EX2 R83, R83 ;  /* 0x0000005300537308 */ /* 0x000ff00000000800 */
[----:B------:R-:W-:Y:S08]  /*12440*/  MUFU.EX2 R34, R84 ;  /* 0x0000005400227308 */ /* 0x000ff00000000800 */
[----:B------:R-:W-:Y:S01]  /*12450*/  MUFU.EX2 R87, R87 ;  /* 0x0000005700577308 */ /* 0x000fe20000000800 */
[----:B------:R-:W-:-:S02]  /*12460*/  WARPGROUP.DEPBAR.LE gsb0, 0x0 ;  /* 0x00008000000079c5 */ /* 0x000fc40000010000 */
[----:B------:R2:W-:Y:S06]  /*12470*/  BAR.ARV R4, 0x100 ;  /* 0x000400040000751d */ /* 0x0005ec0000002000 */
[----:B------:R3:W-:Y:S01]  /*12480*/  @!P1 SYNCS.ARRIVE.TRANS64.RED.A1T0 RZ, [R3+URZ], RZ ;  /* 0x000000ff03ff99a7 */ /* 0x0007e2000810043f */
[----:B------:R-:W-:Y:S01]  /*12490*/  MUFU.EX2 R165, R183 ;  /* 0x000000b700a57308 */ /* 0x000fe20000000800 */
[----:B--2---:R-:W-:Y:S01]  /*124a0*/  FADD.FTZ R4, R36, R21 ;  /* 0x0000001524047221 */ /* 0x004fe20000010000 */
[----:B------:R-:W-:Y:S01]  /*124b0*/  FADD.FTZ R21, R45, R50 ;  /* 0x000000322d157221 */ /* 0x000fe20000010000 */
[-C--:B------:R-:W-:Y:S01]  /*124c0*/  FMUL.FTZ R88, R88, R12.reuse ;  /* 0x0000000c58587220 */ /* 0x080fe20000410000 */
[-C--:B------:R-:W-:Y:S01]  /*124d0*/  FMUL.FTZ R89, R89, R12.reuse ;  /* 0x0000000c59597220 */ /* 0x080fe20000410000 */
[-C--:B------:R-:W-:Y:S01]  /*124e0*/  FMUL.FTZ R92, R92, R12.reuse ;  /* 0x0000000c5c5c7220 */ /* 0x080fe20000410000 */
[----:B------:R-:W-:Y:S01]  /*124f0*/  FADD.FTZ R50, R168, R21 ;  /* 0x00000015a8327221 */ /* 0x000fe20000010000 */
[----:B---3--:R-:W-:Y:S01]  /*12500*/  FADD.FTZ R3, R33, R4 ;  /* 0x0000000421037221 */ /* 0x008fe20000010000 */
[----:B------:R-:W-:Y:S01]  /*12510*/  MUFU.EX2 R167, R86 ;  /* 0x0000005600a77308 */ /* 0x000fe20000000800 */
        /* <DEDUP_REMOVED lines=12> */
[-C--:B------:R-:W-:Y:S01]  /*125e0*/  FMUL.FTZ R101, R101, R12.reuse ;  /* 0x0000000c65657220 */ /* 0x080fe20000410000 */
[----:B------:R-:W-:Y:S01]  /*125f0*/  FADD.FTZ R52, R152, R21 ;  /* 0x0000001598347221 */ /* 0x000fe20000010000 */
[----:B------:R-:W-:Y:S01]  /*12600*/  FADD.FTZ R3, R39, R4 ;  /* 0x0000000427037221 */ /* 0x000fe20000010000 */
[----:B------:R-:W-:Y:S01]  /*12610*/  MUFU.EX2 R46, R75 ;  /* 0x0000004b002e7308 */ /* 0x000fe20000000800 */
[-C--:B------:R-:W-:Y:S01]  /*12620*/  FMUL.FTZ R104, R104, R12.reuse ;  /* 0x0000000c68687220 */ /* 0x080fe20000410000 */
[----:B------:R-:W-:Y:S01]  /*12630*/  FADD.FTZ R21, R57, R52 ;  /* 0x0000003439157221 */ /* 0x000fe20000010000 */
[----:B------:R-:W-:Y:S01]  /*12640*/  FADD.FTZ R4, R42, R3 ;  /* 0x000000032a047221 */ /* 0x000fe20000010000 */
[-C--:B------:R-:W-:Y:S01]  /*12650*/  FMUL.FTZ R105, R105, R12.reuse ;  /* 0x0000000c69697220 */ /* 0x080fe20000410000 */
[----:B------:R-:W-:Y:S01]  /*12660*/  FMUL.FTZ R108, R108, R12 ;  /* 0x0000000c6c6c7220 */ /* 0x000fe20000410000 */
[----:B------:R-:W-:Y:S01]  /*12670*/  FADD.FTZ R52, R154, R21 ;  /* 0x000000159a347221 */ /* 0x000fe20000010000 */
[----:B------:R-:W-:Y:S01]  /*12680*/  FADD.FTZ R3, R169, R4 ;  /* 0x00000004a9037221 */ /* 0x000fe20000010000 */
[----:B------:R-:W3:Y:S01]  /*12690*/  MUFU.EX2 R50, R50 ;  /* 0x0000003200327308 */ /* 0x000ee20000000800 */
[C---:B------:R-:W-:Y:S01]  /*126a0*/  F2FP.F16.F32.PACK_AB R154, R15.reuse, R154 ;  /* 0x0000009a0f9a723e */ /* 0x040fe200000000ff */
        /* <DEDUP_REMOVED lines=36> */
[----:B-1----:R-:W-:Y:S01]  /*128f0*/  FADD.FTZ R52, R32, R9 ;  /* 0x0000000920347221 */ /* 0x002fe20000010000 */
[----:B------:R-:W-:Y:S01]  /*12900*/  FADD.FTZ R3, R159, R4 ;  /* 0x000000049f037221 */ /* 0x000fe20000010000 */
[-C--:B------:R-:W-:Y:S01]  /*12910*/  FMUL.FTZ R144, R144, R12.reuse ;  /* 0x0000000c90907220 */ /* 0x080fe20000410000 */
[-C--:B------:R-:W-:Y:S01]  /*12920*/  FMUL.FTZ R145, R145, R12.reuse ;  /* 0x0000000c91917220 */ /* 0x080fe20000410000 */
[----:B0-----:R-:W-:Y:S01]  /*12930*/  FADD.FTZ R9, R77, R52 ;  /* 0x000000344d097221 */ /* 0x001fe20000010000 */
[----:B---3--:R-:W-:Y:S01]  /*12940*/  FADD.FTZ R4, R50, R3 ;  /* 0x0000000332047221 */ /* 0x008fe20000010000 */
[-C--:B------:R-:W-:Y:S01]  /*12950*/  FMUL.FTZ R148, R148, R12.reuse ;  /* 0x0000000c94947220 */ /* 0x080fe20000410000 */
[----:B------:R-:W-:Y:S01]  /*12960*/  FMUL.FTZ R149, R149, R12 ;  /* 0x0000000c95957220 */ /* 0x000fe20000410000 */
        /* <DEDUP_REMOVED lines=43> */
[----:B------:R-:W-:Y:S01]  /*12c20*/  FADD.FTZ R3, R87, R28 ;  /* 0x0000001c57037221 */ /* 0x000fe20000010000 */
[----:B------:R-:W-:Y:S01]  /*12c30*/  F2FP.F16.F32.PACK_AB R152, R57, R152 ;  /* 0x000000983998723e */ /* 0x000fe200000000ff */
[----:B------:R-:W-:Y:S01]  /*12c40*/  IMAD.MOV.U32 R14, RZ, RZ, R185 ;  /* 0x000000ffff0e7224 */ /* 0x000fe200078e00b9 */
        /* <DEDUP_REMOVED lines=16> */
[----:B------:R-:W-:Y:S01]  /*12d50*/  MOV R15, R190 ;  /* 0x000000be000f7202 */ /* 0x000fe20000000f00 */
[----:B--2---:R-:W-:Y:S06]  /*12d60*/  @P2 BRA `(.L_x_7943) ;  /* 0xffffffd400582947 */ /* 0x004fec000383ffff */
.L_x_7933:
[----:B------:R-:W-:-:S13]  /*12d70*/  ISETP.GE.AND P2, PT, R13, RZ, PT ;  /* 0x000000ff0d00720c */ /* 0x000fda0003f46270 */
[----:B------:R-:W-:Y:S05]  /*12d80*/  @!P2 BRA `(.L_x_7944) ;  /* 0x000000200084a947 */ /* 0x000fea0003800000 */
[----:B------:R-:W-:Y:S01]  /*12d90*/  IMAD.MOV.U32 R10, RZ, RZ, R8 ;  /* 0x000000ffff0a7224 */ /* 0x000fe200078e0008 */
[----:B------:R-:W-:Y:S01]  /*12da0*/  MOV R12, R7 ;  /* 0x00000007000c7202 */ /* 0x000fe20000000f00 */
[----:B------:R-:W-:Y:S02]  /*12db0*/  IMAD.MOV.U32 R14, RZ, RZ, R190 ;  /* 0x000000ffff0e7224 */ /* 0x000fe400078e00be */
[----:B------:R-:W-:-:S07]  /*12dc0*/  IMAD.MOV.U32 R11, RZ, RZ, R185 ;  /* 0x000000ffff0b7224 */ /* 0x000fce00078e00b9 */
.L_x_7954:
        /* <DEDUP_REMOVED lines=10> */
.L_x_7946:
[----:B------:R-:W-:Y:S01]  /*12e70*/  IMAD R0, R185, 0x8, R2 ;  /* 0x00000008b9007824 */ /* 0x000fe200078e0202 */
[----:B------:R-:W-:-:S04]  /*12e80*/  SHF.L.U32 R7, R190, 0x1f, RZ ;  /* 0x0000001fbe077819 */ /* 0x000fc800000006ff */
[----:B------:R0:W1:Y:S01]  /*12e90*/  SYNCS.PHASECHK.TRANS64.TRYWAIT P3, [R0+URZ+0x28830], R7 ;  /* 0x02883007000075a7 */ /* 0x000062000806017f */
[----:B------:R-:W-:Y:S05]  /*12ea0*/  @!P0 BRA `(.L_x_7947) ;  /* 0x0000000000048947 */ /* 0x000fea0003800000 */
[----:B------:R-:W-:Y:S01]  /*12eb0*/  BPT.TRAP 0x1 ;  /* 0x000000040000795c */ /* 0x000fe20000300000 */
.L_x_7947:
[----:B------:R-:W-:Y:S04]  /*12ec0*/  BSSY B0, `(.L_x_7945) ;  /* 0x0000004000007945 */ /* 0x000fe80003800000 */
[----:B-1----:R-:W-:Y:S05]  /*12ed0*/  @P3 BRA `(.L_x_7948) ;  /* 0x0000000000083947 */ /* 0x002fea0003800000 */
[----:B------:R-:W1:Y:S02]  /*12ee0*/  SYNCS.PHASECHK.TRANS64.TRYWAIT P3, [R0+URZ+0x28830], R7 ;  /* 0x02883007000075a7 */ /* 0x000e64000806017f */
[----:B-1----:R-:W-:Y:S05]  /*12ef0*/  @!P3 BRA `(.L_x_7949) ;  /* 0x000000bc00a8b947 */ /* 0x002fea0003800000 */
.L_x_7948:
[----:B------:R-:W-:Y:S05]  /*12f00*/  BSYNC B0 ;  /* 0x0000000000007941 */ /* 0x000fea0003800000 */
.L_x_7945:
        /* <DEDUP_REMOVED lines=64> */
.L_x_7951:
[----:B------:R-:W-:Y:S01]  /*13310*/  SHF.L.U32 R0, R14, 0x1f, RZ ;  /* 0x0000001f0e007819 */ /* 0x000fe200000006ff */
[----:B------:R-:W-:-:S04]  /*13320*/  IMAD R7, R11, 0x8, R2 ;  /* 0x000000080b077824 */ /* 0x000fc800078e0202 */
[----:B------:R0:W1:Y:S01]  /*13330*/  SYNCS.PHASECHK.TRANS64.TRYWAIT P2, [R7+URZ+0x28850], R0 ;  /* 0x02885000070075a7 */ /* 0x000062000804017f */
[----:B------:R-:W-:Y:S05]  /*13340*/  @!P0 BRA `(.L_x_7952) ;  /* 0x0000000000048947 */ /* 0x000fea0003800000 */
[----:B------:R-:W-:Y:S01]  /*13350*/  BPT.TRAP 0x1 ;  /* 0x000000040000795c */ /* 0x000fe20000300000 */
.L_x_7952:
[----:B-1----:R-:W-:Y:S05]  /*13360*/  @P2 BRA `(.L_x_7950) ;  /* 0x0000000000082947 */ /* 0x002fea0003800000 */
[----:B------:R-:W1:Y:S02]  /*13370*/  SYNCS.PHASECHK.TRANS64.TRYWAIT P2, [R7+URZ+0x28850], R0 ;  /* 0x02885000070075a7 */ /* 0x000e64000804017f */
[----:B-1----:R-:W-:Y:S05]  /*13380*/  @!P2 BRA `(.L_x_7953) ;  /* 0x000000b80098a947 */ /* 0x002fea0003800000 */
.L_x_7950:
[----:B01----:R-:W-:Y:S01]  /*13390*/  VIADD R0, R2, 0x400 ;  /* 0x0000040002007836 */ /* 0x003fe20000000000 */
[----:B------:R-:W-:Y:S01]  /*133a0*/  MOV R7, 0x40000040 ;  /* 0x4000004000077802 */ /* 0x000fe20000000f00 */
[----:B------:R-:W-:Y:S05]  /*133b0*/  WARPSYNC.ALL ;  /* 0x0000000000007948 */ /* 0x000fea0003800000 */
[----:B------:R-:W-:Y:S01]  /*133c0*/  SHF.R.U32.HI R0, RZ, 0x4, R0 ;  /* 0x00000004ff007819 */ /* 0x000fe20000011600 */
[----:B------:R-:W-:Y:S01]  /*133d0*/  WARPGROUP.ARRIVE ;  /* 0x00000000000079c5 */ /* 0x000fe20000000000 */
[----:B------:R-:W-:Y:S01]  /*133e0*/  R2UR UR7, R7 ;  /* 0x00000000070772ca */ /* 0x000fe200000e0000 */
[----:B------:R-:W-:Y:S01]  /*133f0*/  IMAD.MOV.U32 R9, RZ, RZ, 0x40000040 ;  /* 0x40000040ff097424 */ /* 0x000fe200078e00ff */
[----:B------:R-:W-:-:S03]  /*13400*/  LOP3.LUT R0, R0, 0x3fff, RZ, 0xc0, !PT ;  /* 0x00003fff00007812 */ /* 0x000fc600078ec0ff */
[----:B------:R-:W0:Y:S01]  /*13410*/  S2R R193, SR_TID.X ;  /* 0x0000000000c17919 */ /* 0x000e220000002100 */
[C---:B------:R-:W-:Y:S02]  /*13420*/  ISETP.GT.AND P2, PT, R13.reuse, RZ, PT ;  /* 0x000000ff0d00720c */ /* 0x040fe40003f44270 */
[----:B------:R-:W-:Y:S02]  /*13430*/  LOP3.LUT R0, R0, 0x4000000, RZ, 0xfc, !PT ;  /* 0x0400000000007812 */ /* 0x000fe400078efcff */
[----:B------:R-:W-:-:S03]  /*13440*/  IADD3 R13, R13, -0x1, RZ ;  /* 0xffffffff0d0d7810 */ /* 0x000fc60007ffe0ff */
[----:B------:R-:W-:Y:S01]  /*13450*/  IMAD R6, R11, 0x800, R0 ;  /* 0x000008000b067824 */ /* 0x000fe200078e0200 */
[----:B------:R-:W-:-:S03]  /*13460*/  FMNMX.FTZ R0, R24, R12, !PT ;  /* 0x0000000c18007209 */ /* 0x000fc60007810000 */
[C---:B------:R-:W-:Y:S01]  /*13470*/  VIADD R8, R6.reuse, 0x80 ;  /* 0x0000008006087836 */ /* 0x040fe20000000000 */
[----:B------:R-:W-:Y:S02]  /*13480*/  R2UR UR6, R6 ;  /* 0x00000000060672ca */ /* 0x000fe400000e0000 */
[----:B------:R-:W-:-:S04]  /*13490*/  FMNMX.FTZ R7, R25, R0, !PT ;  /* 0x0000000019077209 */ /* 0x000fc80007810000 */
[----:B------:R-:W-:-:S04]  /*134a0*/  FMNMX.FTZ R0, R28, R7, !PT ;  /* 0x000000071c007209 */ /* 0x000fc80007810000 */
[----:B------:R-:W-:-:S03]  /*134b0*/  FMNMX.FTZ R7, R29, R0, !PT ;  /* 0x000000001d077209 */ /* 0x000fc60007810000 */
[----:B------:R-:W-:Y:S01]  /*134c0*/  HGMMA.64x128x16.F32 R88, R180, gdesc[UR4].tnspB, R88, gsb0 ;  /* 0x41e00004b4587df0 */ /* 0x000fe20008000858 */
[----:B------:R-:W-:Y:S01]  /*134d0*/  R2UR UR6, R8 ;  /* 0x00000000080672ca */ /* 0x000fe200000e0000 */
[----:B------:R-:W-:Y:S01]  /*134e0*/  VIADD R8, R6, 0x100 ;  /* 0x0000010006087836 */ /* 0x000fe20000000000 */
[----:B------:R-:W-:Y:S01]  /*134f0*/  R2UR UR7, R9 ;  /* 0x00000000090772ca */ /* 0x000fe200000e0000 */
[----:B------:R-:W-:Y:S01]  /*13500*/  IMAD.MOV.U32 R9, RZ, RZ, 0x40000040 ;  /* 0x40000040ff097424 */ /* 0x000fe200078e00ff */
        /* <DEDUP_REMOVED lines=30> */
[----:B------:R-:W-:Y:S01]  /*136f0*/  HGMMA.64x128x16.F32 R88, R176, gdesc[UR4].tnspB, R88, gsb0 ;  /* 0x41e00004b0587df0 */ /* 0x000fe20008000858 */
[----:B------:R-:W-:Y:S02]  /*13700*/  R2UR UR6, R8 ;  /* 0x00000000080672ca */ /* 0x000fe400000e0000 */
[----:B------:R-:W-:Y:S01]  /*13710*/  R2UR UR7, R9 ;  /* 0x00000000090772ca */ /* 0x000fe200000e0000 */
[----:B------:R-:W-:Y:S01]  /*13720*/  IMAD.MOV.U32 R9, RZ, RZ, 0x40000040 ;  /* 0x40000040ff097424 */ /* 0x000fe200078e00ff */
[----:B------:R-:W-:Y:S01]  /*13730*/  IADD3 R8, R6, 0x180, RZ ;  /* 0x0000018006087810 */ /* 0x000fe20007ffe0ff */
[----:B------:R-:W-:Y:S02]  /*13740*/  WARPGROUP.DEPBAR.LE gsb0, 0x0 ;  /* 0x00008000000079c5 */ /* 0x000fe40000010000 */
[----:B------:R-:W-:-:S08]  /*13750*/  WARPGROUP.ARRIVE ;  /* 0x00000000000079c5 */ /* 0x000fd00000000000 */
[----:B------:R-:W-:Y:S01]  /*13760*/  HGMMA.64x128x16.F32 R88, R172, gdesc[UR4].tnspB, R88, gsb0 ;  /* 0x41e00004ac587df0 */ /* 0x000fe20008000858 */
[----:B------:R-:W-:Y:S02]  /*13770*/  R2UR UR6, R8 ;  /* 0x00000000080672ca */ /* 0x000fe400000e0000 */
[----:B------:R-:W-:Y:S02]  /*13780*/  R2UR UR7, R9 ;  /* 0x00000000090772ca */ /* 0x000fe400000e0000 */
[----:B------:R-:W-:Y:S01]  /*13790*/  FMNMX.FTZ R8, R85, R0, !PT ;  /* 0x0000000055087209 */ /* 0x000fe20007810000 */
[----:B------:R-:W-:-:S04]  /*137a0*/  IMAD.U32 R0, RZ, RZ, UR43 ;  /* 0x0000002bff007e24 */ /* 0x000fc8000f8e00ff */
[----:B------:R-:W0:Y:S02]  /*137b0*/  SHFL.BFLY PT, R7, R8, 0x2, 0x1f ;  /* 0x0c401f0008077f89 */ /* 0x000e2400000e0000 */
[----:B0-----:R-:W-:Y:S01]  /*137c0*/  FMNMX.FTZ R14, R8, R7, !PT ;  /* 0x00000007080e7209 */ /* 0x001fe20007810000 */
[----:B------:R-:W-:-:S04]  /*137d0*/  VIADD R8, R6, 0x200 ;  /* 0x0000020006087836 */ /* 0x000fc80000000000 */
[----:B------:R-:W0:Y:S02]  /*137e0*/  SHFL.BFLY PT, R7, R14, 0x1, 0x1f ;  /* 0x0c201f000e077f89 */ /* 0x000e2400000e0000 */
[----:B0-----:R-:W-:-:S05]  /*137f0*/  FMNMX.FTZ R7, R14, R7, !PT ;  /* 0x000000070e077209 */ /* 0x001fca0007810000 */
[C---:B------:R-:W-:Y:S01]  /*13800*/  FADD.FTZ R9, -R7.reuse, R12 ;  /* 0x0000000c07097221 */ /* 0x040fe20000010100 */
[----:B------:R-:W-:-:S03]  /*13810*/  FMUL.FTZ R21, R7, R0 ;  /* 0x0000000007157220 */ /* 0x000fc60000410000 */
[-C--:B------:R-:W-:Y:S01]  /*13820*/  FMUL.FTZ R15, R9, R0.reuse ;  /* 0x00000000090f7220 */ /* 0x080fe20000410000 */
[----:B------:R-:W-:Y:S02]  /*13830*/  IMAD.MOV.U32 R9, RZ, RZ, 0x40000040 ;  /* 0x40000040ff097424 */ /* 0x000fe400078e00ff */
        /* <DEDUP_REMOVED lines=16> */
[----:B-1----:R-:W-:-:S07]  /*13940*/  F2FP.F16.F32.PACK_AB R180, R25, R180 ;  /* 0x000000b419b4723e */ /* 0x002fce00000000ff */
        /* <DEDUP_REMOVED lines=32> */
[----:B------:R-:W-:Y:S02]  /*13b50*/  IADD3 R8, R6, 0x280, RZ ;  /* 0x0000028006087810 */ /* 0x000fe40007ffe0ff */
[----:B------:R-:W-:Y:S01]  /*13b60*/  FMNMX.FTZ R12, R62, R9, !PT ;  /* 0x000000093e0c7209 */ /* 0x000fe20007810000 */
[----:B------:R-:W-:Y:S01]  /*13b70*/  IMAD.MOV.U32 R9, RZ, RZ, 0x40000040 ;  /* 0x40000040ff097424 */ /* 0x000fe200078e00ff */
[----:B------:R-:W-:Y:S02]  /*13b80*/  WARPGROUP.DEPBAR.LE gsb0, 0x0 ;  /* 0x00008000000079c5 */ /* 0x000fe40000010000 */
[----:B------:R-:W-:Y:S01]  /*13b90*/  WARPGROUP.ARRIVE ;  /* 0x00000000000079c5 */ /* 0x000fe20000000000 */
[-CC-:B------:R-:W-:Y:S01]  /*13ba0*/  FFMA.FTZ R168, R48, R0.reuse, -R21.reuse ;  /* 0x0000000030a87223 */ /* 0x180fe20000010815 */
[----:B------:R-:W-:-:S04]  /*13bb0*/  FFMA.FTZ R170, R52, R0, -R21 ;  /* 0x0000000034aa7223 */ /* 0x000fc80000010815 */
[----:B------:R-:W-:Y:S01]  /*13bc0*/  HGMMA.64x128x16.F32 R88, R152, gdesc[UR4].tnspB, R88, gsb0 ;  /* 0x41e0000498587df0 */ /* 0x000fe20008000858 */
[----:B------:R-:W-:Y:S01]  /*13bd0*/  R2UR UR6, R8 ;  /* 0x00000000080672ca */ /* 0x000fe200000e0000 */
[----:B------:R-:W-:Y:S01]  /*13be0*/  MUFU.EX2 R168, R168 ;  /* 0x000000a800a87308 */ /* 0x000fe20000000800 */
[----:B------:R-:W-:-:S07]  /*13bf0*/  R2UR UR7, R9 ;  /* 0x00000000090772ca */ /* 0x000fce00000e0000 */
[----:B------:R-:W-:Y:S01]  /*13c00*/  MUFU.EX2 R170, R170 ;  /* 0x000000aa00aa7308 */ /* 0x000fe20000000800 */
[----:B------:R-:W-:Y:S02]  /*13c10*/  WARPGROUP.DEPBAR.LE gsb0, 0x0 ;  /* 0x00008000000079c5 */ /* 0x000fe40000010000 */
[----:B------:R-:W-:Y:S01]  /*13c20*/  WARPGROUP.ARRIVE ;  /* 0x00000000000079c5 */ /* 0x000fe20000000000 */
[-CC-:B------:R-:W-:Y:S01]  /*13c30*/  FFMA.FTZ R153, R33, R0.reuse, -R21.reuse ;  /* 0x0000000021997223 */ /* 0x180fe20000010815 */
[-CC-:B------:R-:W-:Y:S01]  /*13c40*/  FFMA.FTZ R33, R37, R0.reuse, -R21.reuse ;  /* 0x0000000025217223 */ /* 0x180fe20000010815 */
[-CC-:B------:R-:W-:Y:S01]  /*13c50*/  FFMA.FTZ R37, R41, R0.reuse, -R21.reuse ;  /* 0x0000000029257223 */ /* 0x180fe20000010815 */
[--C-:B------:R-:W-:Y:S01]  /*13c60*/  FFMA.FTZ R41, R49, R0, -R21.reuse ;  /* 0x0000000031297223 */ /* 0x100fe20000010815 */
[----:B------:R-:W-:Y:S01]  /*13c70*/  FMNMX.FTZ R49, R63, R12, !PT ;  /* 0x0000000c3f317209 */ /* 0x000fe20007810000 */
[----:B------:R-:W-:Y:S01]  /*13c80*/  HGMMA.64x128x16.F32 R88, R156, gdesc[UR4].tnspB, R88, gsb0 ;  /* 0x41e000049c587df0 */ /* 0x000fe20008000858 */
        /* <DEDUP_REMOVED lines=30> */
[----:B------:R-:W-:Y:S08]  /*13e70*/  MUFU.EX2 R155, R155 ;  /* 0x0000009b009b7308 */ /* 0x000ff00000000800 */
[----:B------:R-:W-:Y:S01]  /*13e80*/  MUFU.EX2 R154, R154 ;  /* 0x0000009a009a7308 */ /* 0x000fe20000000800 */
[----:B-1----:R-:W-:Y:S01]  /*13e90*/  FMNMX.FTZ R20, R8, R9, !PT ;  /* 0x0000000908147209 */ /* 0x002fe20007810000 */
[----:B------:R-:W-:-:S02]  /*13ea0*/  VIADD R8, R6, 0x300 ;  /* 0x0000030006087836 */ /* 0x000fc40000000000 */
[----:B------:R-:W-:-:S04]  /*13eb0*/  IMAD.MOV.U32 R9, RZ, RZ, 0x40000040 ;  /* 0x40000040ff097424 */ /* 0x000fc800078e00ff */
[----:B------:R-:W-:Y:S01]  /*13ec0*/  MUFU.EX2 R53, R53 ;  /* 0x0000003500357308 */ /* 0x000fe20000000800 */
[----:B------:R-:W-:Y:S02]  /*13ed0*/  R2UR UR6, R8 ;  /* 0x00000000080672ca */ /* 0x000fe400000e0000 */
[----:B------:R-:W-:Y:S01]  /*13ee0*/  R2UR UR7, R9 ;  /* 0x00000000090772ca */ /* 0x000fe200000e0000 */
[----:B------:R-:W-:-:S04]  /*13ef0*/  FFMA.FTZ R9, R84, R0, -R21 ;  /* 0x0000000054097223 */ /* 0x000fc80000010815 */
[----:B------:R-:W-:Y:S08]  /*13f00*/  MUFU.EX2 R57, R57 ;  /* 0x0000003900397308 */ /* 0x000ff00000000800 */
[----:B------:R-:W-:Y:S08]  /*13f10*/  MUFU.EX2 R65, R65 ;  /* 0x0000004100417308 */ /* 0x000ff00000000800 */
[----:B------:R-:W-:Y:S08]  /*13f20*/  MUFU.EX2 R12, R12 ;  /* 0x0000000c000c7308 */ /* 0x000ff00000000800 */
[----:B------:R-:W1:Y:S08]  /*13f30*/  MUFU.EX2 R61, R61 ;  /* 0x0000003d003d7308 */ /* 0x000e700000000800 */
[----:B------:R-:W3:Y:S08]  /*13f40*/  MUFU.EX2 R69, R69 ;  /* 0x0000004500457308 */ /* 0x000ef00000000800 */
[----:B------:R-:W-:Y:S08]  /*13f50*/  MUFU.EX2 R73, R73 ;  /* 0x0000004900497308 */ /* 0x000ff00000000800 */
[----:B------:R-:W-:Y:S01]  /*13f60*/  MUFU.EX2 R9, R9 ;  /* 0x0000000900097308 */ /* 0x000fe20000000800 */
[----:B------:R-:W-:-:S02]  /*13f70*/  WARPGROUP.DEPBAR.LE gsb0, 0x0 ;  /* 0x00008000000079c5 */ /* 0x000fc40000010000 */
[----:B------:R-:W-:Y:S01]  /*13f80*/  WARPGROUP.ARRIVE ;  /* 0x00000000000079c5 */ /* 0x000fe20000000000 */
[----:B------:R-:W4:Y:S01]  /*13f90*/  SHFL.BFLY PT, R157, R20, 0x1, 0x1f ;  /* 0x0c201f00149d7f89 */ /* 0x000f2200000e0000 */
[-CC-:B------:R-:W-:Y:S01]  /*13fa0*/  FFMA.FTZ R156, R64, R0.reuse, -R21.reuse ;  /* 0x00000000409c7223 */ /* 0x180fe20000010815 */
[----:B------:R-:W-:-:S03]  /*13fb0*/  FFMA.FTZ R158, R68, R0, -R21 ;  /* 0x00000000449e7223 */ /* 0x000fc60000010815 */
[----:B------:R-:W-:Y:S02]  /*13fc0*/  HGMMA.64x128x16.F32 R88, R160, gdesc[UR4].tnspB, R88, gsb0 ;  /* 0x41e00004a0587df0 */ /* 0x000fe40008000858 */
[----:B------:R-:W-:Y:S08]  /*13fd0*/  MUFU.EX2 R156, R156 ;  /* 0x0000009c009c7308 */ /* 0x000ff00000000800 */
[----:B------:R-:W-:Y:S01]  /*13fe0*/  MUFU.EX2 R158, R158 ;  /* 0x0000009e009e7308 */ /* 0x000fe20000000800 */
[----:B----4-:R-:W-:Y:S01]  /*13ff0*/  FMNMX.FTZ R8, R20, R157, !PT ;  /* 0x0000009d14087209 */ /* 0x010fe20007810000 */
[----:B------:R-:W-:-:S04]  /*14000*/  VIADD R20, R6, 0x380 ;  /* 0x0000038006147836 */ /* 0x000fc80000000000 */
[----:B------:R-:W-:Y:S01]  /*14010*/  FADD.FTZ R21, -R8, R10 ;  /* 0x0000000a08157221 */ /* 0x000fe20000010100 */
[----:B------:R-:W-:Y:S01]  /*14020*/  R2UR UR6, R20 ;  /* 0x00000000140672ca */ /* 0x000fe200000e0000 */
[-C--:B------:R-:W-:Y:S01]  /*14030*/  FMUL.FTZ R77, R8, R0.reuse ;  /* 0x00000000084d7220 */ /* 0x080fe20000410000 */
[----:B------:R-:W-:Y:S01]  /*14040*/  MUFU.EX2 R10, R85 ;  /* 0x00000055000a7308 */ /* 0x000fe20000000800 */
[-C--:B------:R-:W-:Y:S02]  /*14050*/  FMUL.FTZ R21, R21, R0.reuse ;  /* 0x0000000015157220 */ /* 0x080fe40000410000 */
[-CC-:B------:R-:W-:Y:S01]  /*14060*/  FFMA.FTZ R181, R26, R0.reuse, -R77.reuse ;  /* 0x000000001ab57223 */ /* 0x180fe2000001084d */
[-CC-:B------:R-:W-:Y:S01]  /*14070*/  FFMA.FTZ R26, R27, R0.reuse, -R77.reuse ;  /* 0x000000001b1a7223 */ /* 0x180fe2000001084d */
[-CC-:B------:R-:W-:Y:S01]  /*14080*/  FFMA.FTZ R183, R30, R0.reuse, -R77.reuse ;  /* 0x000000001eb77223 */ /* 0x180fe2000001084d */
[-CC-:B------:R-:W-:Y:S01]  /*14090*/  FFMA.FTZ R30, R31, R0.reuse, -R77.reuse ;  /* 0x000000001f1e7223 */ /* 0x180fe2000001084d */
[-CC-:B------:R-:W-:Y:S01]  /*140a0*/  FFMA.FTZ R177, R34, R0.reuse, -R77.reuse ;  /* 0x0000000022b17223 */ /* 0x180fe2000001084d */
[----:B------:R4:W-:Y:S01]  /*140b0*/  MUFU.EX2 R28, R21 ;  /* 0x00000015001c7308 */ /* 0x0009e20000000800 */
[----:B------:R-:W-:Y:S01]  /*140c0*/  IADD3 R31, -R193, 0xb, RZ ;  /* 0x0000000bc11f7810 */ /* 0x000fe20007ffe1ff */
[-CC-:B------:R-:W-:Y:S01]  /*140d0*/  FFMA.FTZ R32, R35, R0.reuse, -R77.reuse ;  /* 0x0000000023207223 */ /* 0x180fe2000001084d */
[----:B------:R-:W-:Y:S01]  /*140e0*/  FFMA.FTZ R179, R38, R0, -R77 ;  /* 0x0000000026b37223 */ /* 0x000fe2000001084d */
[----:B------:R-:W-:-:S02]  /*140f0*/  @!P1 IMAD R35, R11, 0x8, R2 ;  /* 0x000000080b239824 */ /* 0x000fc400078e0202 */
[-CC-:B------:R-:W-:Y:S01]  /*14100*/  FFMA.FTZ R173, R42, R0.reuse, -R77.reuse ;  /* 0x000000002aad7223 */ /* 0x180fe2000001084d */
[----:B------:R-:W-:Y:S01]  /*14110*/  FADD.FTZ R11, R25, R4 ;  /* 0x00000004190b7221 */ /* 0x000fe20000010000 */
[-C--:B------:R-:W-:Y:S01]  /*14120*/  FFMA.FTZ R34, R39, R0.reuse, -R77 ;  /* 0x0000000027227223 */ /* 0x080fe2000001084d */
[----:B------:R-:W-:Y:S01]  /*14130*/  MUFU.EX2 R181, R181 ;  /* 0x000000b500b57308 */ /* 0x000fe20000000800 */
[----:B----4-:R-:W-:Y:S01]  /*14140*/  MOV R21, 0x40000040 ;  /* 0x4000004000157802 */ /* 0x010fe20000000f00 */
[----:B--2---:R-:W-:Y:S01]  /*14150*/  FADD.FTZ R44, R182, R11 ;  /* 0x0000000bb62c7221 */ /* 0x004fe20000010000 */
[-CC-:B------:R-:W-:Y:S01]  /*14160*/  FFMA.FTZ R36, R43, R0.reuse, -R77.reuse ;  /* 0x000000002b247223 */ /* 0x180fe2000001084d */
[-CC-:B------:R-:W-:Y:S01]  /*14170*/  FFMA.FTZ R175, R46, R0.reuse, -R77.reuse ;  /* 0x000000002eaf7223 */ /* 0x180fe2000001084d */
[----:B------:R-:W-:Y:S01]  /*14180*/  R2UR UR7, R21 ;  /* 0x00000000150772ca */ /* 0x000fe200000e0000 */
[----:B------:R-:W-:Y:S02]  /*14190*/  @!P1 IMAD R21, R185, 0x8, R2 ;  /* 0x00000008b9159824 */ /* 0x000fe400078e0202 */
        /* <DEDUP_REMOVED lines=21> */
[----:B------:R-:W-:Y:S01]  /*142f0*/  FFMA.FTZ R86, R86, R0, -R77 ;  /* 0x0000000056567223 */ /* 0x000fe2000001084d */
[----:B0-----:R-:W-:-:S03]  /*14300*/  F2FP.F16.F32.PACK_AB R182, R29, R182 ;  /* 0x000000b61db6723e */ /* 0x001fc600000000ff */
        /* <DEDUP_REMOVED lines=11> */
[----:B------:R-:W-:Y:S01]  /*143c0*/  FFMA.FTZ R161, R74, R0, -R77 ;  /* 0x000000004aa17223 */ /* 0x000fe2000001084d */
[----:B-1----:R-:W-:-:S03]  /*143d0*/  F2FP.F16.F32.PACK_AB R160, R61, R12 ;  /* 0x0000000c3da0723e */ /* 0x002fc600000000ff */
[----:B------:R-:W-:Y:S01]  /*143e0*/  MUFU.EX2 R40, R40 ;  /* 0x0000002800287308 */ /* 0x000fe20000000800 */
[----:B---3--:R-:W-:Y:S01]  /*143f0*/  F2FP.F16.F32.PACK_AB R162, R69, R14 ;  /* 0x0000000e45a2723e */ /* 0x008fe200000000ff */
[----:B------:R-:W-:Y:S06]  /*14400*/  HGMMA.64x128x16.F32 R88, R164, gdesc[UR4].tnspB, R88, gsb0 ;  /* 0x41e00004a4587df0 */ /* 0x000fec0008000858 */
        /* <DEDUP_REMOVED lines=11> */
[----:B------:R-:W1:Y:S01]  /*144c0*/  MUFU.EX2 R83, R83 ;  /* 0x0000005300537308 */ /* 0x000e620000000800 */
[----:B0-----:R-:W-:-:S07]  /*144d0*/  F2FP.F16.F32.PACK_AB R163, R79, R78 ;  /* 0x0000004e4fa3723e */ /* 0x001fce00000000ff */
[----:B------:R-:W-:Y:S01]  /*144e0*/  MUFU.EX2 R86, R86 ;  /* 0x0000005600567308 */ /* 0x000fe20000000800 */
[----:B------:R-:W-:Y:S02]  /*144f0*/  WARPGROUP.DEPBAR.LE gsb0, 0x0 ;  /* 0x00008000000079c5 */ /* 0x000fe40000010000 */
[----:B------:R0:W-:Y:S06]  /*14500*/  BAR.ARV R31, 0x100 ;  /* 0x0004001f0000751d */ /* 0x0001ec0000002000 */
[----:B------:R2:W-:Y:S01]  /*14510*/  @!P1 SYNCS.ARRIVE.TRANS64.RED.A1T0 RZ, [R27+URZ], RZ ;  /* 0x000000ff1bff99a7 */ /* 0x0005e2000810043f */
[----:B------:R-:W-:Y:S01]  /*14520*/  F2FP.F16.F32.PACK_AB R166, R10, R9 ;  /* 0x000000090aa6723e */ /* 0x000fe200000000ff */
[-C--:B------:R-:W-:Y:S01]  /*14530*/  FMUL.FTZ R88, R88, R15.reuse ;  /* 0x0000000f58587220 */ /* 0x080fe20000410000 */
[----:B------:R-:W-:Y:S01]  /*14540*/  F2FP.F16.F32.PACK_AB R164, R73, R24 ;  /* 0x0000001849a4723e */ /* 0x000fe200000000ff */
[-C--:B------:R-:W-:Y:S01]  /*14550*/  FMUL.FTZ R89, R89, R15.reuse ;  /* 0x0000000f59597220 */ /* 0x080fe20000410000 */
[----:B-1----:R-:W-:Y:S01]  /*14560*/  F2FP.F16.F32.PACK_AB R165, R83, R82 ;  /* 0x0000005253a5723e */ /* 0x002fe200000000ff */
[-C--:B------:R-:W-:Y:S01]  /*14570*/  FMUL.FTZ R92, R92, R15.reuse ;  /* 0x0000000f5c5c7220 */ /* 0x080fe20000410000 */
[----:B------:R-:W-:Y:S01]  /*14580*/  FMUL.FTZ R93, R93, R15 ;  /* 0x0000000f5d5d7220 */ /* 0x000fe20000410000 */
[----:B--2---:R-:W-:Y:S01]  /*14590*/  FFMA.FTZ R27, R28, R3, R181 ;  /* 0x000000031c1b7223 */ /* 0x004fe200000100b5 */
[----:B------:R-:W-:Y:S01]  /*145a0*/  F2FP.F16.F32.PACK_AB R181, R26, R181 ;  /* 0x000000b51ab5723e */ /* 0x000fe200000000ff */
[----:B------:R-:W1:Y:S01]  /*145b0*/  MUFU.EX2 R3, R62 ;  /* 0x0000003e00037308 */ /* 0x000e620000000800 */
[----:B------:R-:W-:Y:S01]  /*145c0*/  FMUL.FTZ R96, R96, R15 ;  /* 0x0000000f60607220 */ /* 0x000fe20000410000 */
[----:B------:R-:W-:Y:S01]  /*145d0*/  FADD.FTZ R42, R26, R27 ;  /* 0x0000001b1a2a7221 */ /* 0x000fe20000010000 */
[----:B------:R-:W-:-:S02]  /*145e0*/  @!P1 VIADD R27, R35, 0x28860 ;  /* 0x00028860231b9836 */ /* 0x000fc40000000000 */
[-C--:B------:R-:W-:Y:S01]  /*145f0*/  FMUL.FTZ R97, R97, R15.reuse ;  /* 0x0000000f61617220 */ /* 0x080fe20000410000 */
[----:B------:R-:W-:Y:S01]  /*14600*/  FMUL.FTZ R100, R100, R15 ;  /* 0x0000000f64647220 */ /* 0x000fe20000410000 */
[----:B------:R-:W-:Y:S01]  /*14610*/  FADD.FTZ R11, R183, R42 ;  /* 0x0000002ab70b7221 */ /* 0x000fe20000010000 */
[C---:B------:R-:W-:Y:S01]  /*14620*/  F2FP.F16.F32.PACK_AB R183, R30.reuse, R183 ;  /* 0x000000b71eb7723e */ /* 0x040fe200000000ff */
[-C--:B------:R-:W-:Y:S01]  /*14630*/  FMUL.FTZ R101, R101, R15.reuse ;  /* 0x0000000f65657220 */ /* 0x080fe20000410000 */
[----:B0-----:R-:W-:Y:S01]  /*14640*/  @!P1 PRMT R31, RZ, 0x654, R27 ;  /* 0x00000654ff1f9816 */ /* 0x001fe2000000001b */
[----:B------:R-:W-:Y:S01]  /*14650*/  FADD.FTZ R27, R29, R44 ;  /* 0x0000002c1d1b7221 */ /* 0x000fe20000010000 */
[----:B------:R-:W-:Y:S01]  /*14660*/  FADD.FTZ R42, R30, R11 ;  /* 0x0000000b1e2a7221 */ /* 0x000fe20000010000 */
[----:B------:R-:W-:Y:S01]  /*14670*/  FMUL.FTZ R104, R104, R15 ;  /* 0x0000000f68687220 */ /* 0x000fe20000410000 */
[----:B------:R0:W-:Y:S01]  /*14680*/  @!P1 SYNCS.ARRIVE.TRANS64.RED.A1T0 RZ, [R31+URZ], RZ ;  /* 0x000000ff1fff99a7 */ /* 0x0001e2000810043f */
[----:B------:R-:W-:Y:S01]  /*14690*/  FADD.FTZ R44, R176, R27 ;  /* 0x0000001bb02c7221 */ /* 0x000fe20000010000 */
[----:B------:R-:W-:Y:S01]  /*146a0*/  FADD.FTZ R11, R177, R42 ;  /* 0x0000002ab10b7221 */ /* 0x000fe20000010000 */
[-C--:B------:R-:W-:Y:S01]  /*146b0*/  FFMA.FTZ R42, R67, R0.reuse, -R77 ;  /* 0x00000000432a7223 */ /* 0x080fe2000001084d */
[C---:B------:R-:W-:Y:S01]  /*146c0*/  F2FP.F16.F32.PACK_AB R177, R32.reuse, R177 ;  /* 0x000000b120b1723e */ /* 0x040fe200000000ff */
[----:B------:R-:W-:Y:S01]  /*146d0*/  FADD.FTZ R27, R153, R44 ;  /* 0x0000002c991b7221 */ /* 0x000fe20000010000 */
[----:B------:R-:W-:Y:S01]  /*146e0*/  FADD.FTZ R46, R32, R11 ;  /* 0x0000000b202e7221 */ /* 0x000fe20000010000 */
[----:B------:R-:W-:Y:S01]  /*146f0*/  FFMA.FTZ R44, R71, R0, -R77 ;  /* 0x00000000472c7223 */ /* 0x000fe2000001084d */
[----:B------:R-:W-:Y:S01]  /*14700*/  F2FP.F16.F32.PACK_AB R176, R153, R176 ;  /* 0x000000b099b0723e */ /* 0x000fe200000000ff */
[----:B------:R-:W-:Y:S01]  /*14710*/  FADD.FTZ R48, R178, R27 ;  /* 0x0000001bb2307221 */ /* 0x000fe20000010000 */
[----:B------:R-:W-:Y:S01]  /*14720*/  FADD.FTZ R11, R179, R46 ;  /* 0x0000002eb30b7221 */ /* 0x000fe20000010000 */
[----:B------:R-:W2:Y:S01]  /*14730*/  MUFU.EX2 R42, R42 ;  /* 0x0000002a002a7308 */ /* 0x000ea20000000800 */
[----:B------:R-:W-:Y:S01]  /*14740*/  F2FP.F16.F32.PACK_AB R153, R21, R20 ;  /* 0x000000141599723e */ /* 0x000fe200000000ff */
[----:B------:R-:W-:Y:S01]  /*14750*/  FADD.FTZ R27, R33, R48 ;  /* 0x00000030211b7221 */ /* 0x000fe20000010000 */
[----:B------:R-:W-:Y:S01]  /*14760*/  FADD.FTZ R46, R34, R11 ;  /* 0x0000000b222e7221 */ /* 0x000fe20000010000 */
[----:B------:R-:W-:Y:S01]  /*14770*/  FFMA.FTZ R77, R87, R0, -R77 ;  /* 0x00000000574d7223 */ /* 0x000fe2000001084d */
[----:B------:R-:W-:Y:S01]  /*14780*/  F2FP.F16.F32.PACK_AB R178, R33, R178 ;  /* 0x000000b221b2723e */ /* 0x000fe200000000ff */
[----:B------:R-:W-:Y:S01]  /*14790*/  FADD.FTZ R48, R172, R27 ;  /* 0x0000001bac307221 */ /* 0x000fe20000010000 */
[----:B------:R-:W-:Y:S01]  /*147a0*/  FADD.FTZ R11, R173, R46 ;  /* 0x0000002ead0b7221 */ /* 0x000fe20000010000 */
[----:B------:R-:W3:Y:S01]  /*147b0*/  MUFU.EX2 R44, R44 ;  /* 0x0000002c002c7308 */ /* 0x000ee20000000800 */
[----:B------:R-:W-:Y:S01]  /*147c0*/  F2FP.F16.F32.PACK_AB R179, R34, R179 ;  /* 0x000000b322b3723e */ /* 0x000fe200000000ff */
[C---:B------:R-:W-:Y:S01]  /*147d0*/  FADD.FTZ R27, R37.reuse, R48 ;  /* 0x00000030251b7221 */ /* 0x040fe20000010000 */
[----:B------:R-:W-:Y:S01]  /*147e0*/  FADD.FTZ R46, R36, R11 ;  /* 0x0000000b242e7221 */ /* 0x000fe20000010000 */
[----:B------:R-:W-:Y:S01]  /*147f0*/  F2FP.F16.F32.PACK_AB R172, R37, R172 ;  /* 0x000000ac25ac723e */ /* 0x000fe200000000ff */
[----:B------:R-:W-:Y:S01]  /*14800*/  FMUL.FTZ R105, R105, R15 ;  /* 0x0000000f69697220 */ /* 0x000fe20000410000 */
[----:B------:R-:W-:Y:S01]  /*14810*/  FADD.FTZ R48, R174, R27 ;  /* 0x0000001bae307221 */ /* 0x000fe20000010000 */
[----:B------:R-:W-:Y:S01]  /*14820*/  FADD.FTZ R11, R175, R46 ;  /* 0x0000002eaf0b7221 */ /* 0x000fe20000010000 */
[----:B------:R-:W-:Y:S01]  /*14830*/  MUFU.EX2 R77, R77 ;  /* 0x0000004d004d7308 */ /* 0x000fe20000000800 */
[----:B------:R-:W-:Y:S01]  /*14840*/  F2FP.F16.F32.PACK_AB R173, R36, R173 ;  /* 0x000000ad24ad723e */ /* 0x000fe200000000ff */
[C---:B------:R-:W-:Y:S01]  /*14850*/  FADD.FTZ R27, R45.reuse, R48 ;  /* 0x000000302d1b7221 */ /* 0x040fe20000010000 */
[----:B------:R-:W-:Y:S01]  /*14860*/  FADD.FTZ R46, R38, R11 ;  /* 0x0000000b262e7221 */ /* 0x000fe20000010000 */
[----:B------:R-:W-:Y:S01]  /*14870*/  F2FP.F16.F32.PACK_AB R174, R45, R174 ;  /* 0x000000ae2dae723e */ /* 0x000fe200000000ff */
[----:B------:R-:W-:Y:S01]  /*14880*/  FMUL.FTZ R108, R108, R15 ;  /* 0x0000000f6c6c7220 */ /* 0x000fe20000410000 */
[----:B------:R-:W-:Y:S01]  /*14890*/  FADD.FTZ R48, R168, R27 ;  /* 0x0000001ba8307221 */ /* 0x000fe20000010000 */
[----:B------:R-:W-:Y:S01]  /*148a0*/  FADD.FTZ R11, R169, R46 ;  /* 0x0000002ea90b7221 */ /* 0x000fe20000010000 */
[----:B------:R-:W-:Y:S01]  /*148b0*/  F2FP.F16.F32.PACK_AB R175, R38, R175 ;  /* 0x000000af26af723e */ /* 0x000fe200000000ff */
[-C--:B------:R-:W-:Y:S01]  /*148c0*/  FMUL.FTZ R109, R109, R15.reuse ;  /* 0x0000000f6d6d7220 */ /* 0x080fe20000410000 */
[C---:B------:R-:W-:Y:S01]  /*148d0*/  FADD.FTZ R25, R41.reuse, R48 ;  /* 0x0000003029197221 */ /* 0x040fe20000010000 */
[----:B------:R-:W-:Y:S01]  /*148e0*/  FADD.FTZ R46, R40, R11 ;  /* 0x0000000b282e7221 */ /* 0x000fe20000010000 */
[----:B------:R-:W-:Y:S01]  /*148f0*/  F2FP.F16.F32.PACK_AB R168, R41, R168 ;  /* 0x000000a829a8723e */ /* 0x000fe200000000ff */
[----:B------:R-:W-:Y:S01]  /*14900*/  FMUL.FTZ R112, R112, R15 ;  /* 0x0000000f70707220 */ /* 0x000fe20000410000 */
[----:B------:R-:W-:Y:S01]  /*14910*/  FADD.FTZ R26, R170, R25 ;  /* 0x00000019aa1a7221 */ /* 0x000fe20000010000 */
[----:B------:R-:W-:Y:S01]  /*14920*/  FADD.FTZ R11, R171, R46 ;  /* 0x0000002eab0b7221 */ /* 0x000fe20000010000 */
[C---:B------:R-:W-:Y:S01]  /*14930*/  F2FP.F16.F32.PACK_AB R171, R6.reuse, R171 ;  /* 0x000000ab06ab723e */ /* 0x040fe200000000ff */
[----:B------:R-:W-:Y:S01]  /*14940*/  FMUL.FTZ R113, R113, R15 ;  /* 0x0000000f71717220 */ /* 0x000fe20000410000 */
[----:B------:R-:W-:Y:S01]  /*14950*/  FADD.FTZ R25, R49, R26 ;  /* 0x0000001a31197221 */ /* 0x000fe20000010000 */
[----:B------:R-:W-:Y:S01]  /*14960*/  FADD.FTZ R11, R6, R11 ;  /* 0x0000000b060b7221 */ /* 0x000fe20000010000 */
[----:B------:R-:W4:Y:S01]  /*14970*/  MUFU.EX2 R26, R75 ;  /* 0x0000004b001a7308 */ /* 0x000f220000000800 */
[----:B------:R-:W-:Y:S01]  /*14980*/  F2FP.F16.F32.PACK_AB R169, R40, R169 ;  /* 0x000000a928a9723e */ /* 0x000fe200000000ff */
[----:B------:R-:W-:Y:S01]  /*14990*/  FADD.FTZ R30, R152, R25 ;  /* 0x00000019981e7221 */ /* 0x000fe20000010000 */
[----:B------:R-:W-:Y:S01]  /*149a0*/  FADD.FTZ R32, R20, R11 ;  /* 0x0000000b14207221 */ /* 0x000fe20000010000 */
[C---:B------:R-:W-:Y:S01]  /*149b0*/  F2FP.F16.F32.PACK_AB R152, R155.reuse, R152 ;  /* 0x000000989b98723e */ /* 0x040fe200000000ff */
[----:B------:R-:W-:Y:S01]  /*149c0*/  FMUL.FTZ R116, R116, R15 ;  /* 0x0000000f74747220 */ /* 0x000fe20000410000 */
[----:B------:R-:W-:Y:S01]  /*149d0*/  FADD.FTZ R11, R155, R30 ;  /* 0x0000001e9b0b7221 */ /* 0x000fe20000010000 */
[----:B------:R-:W-:Y:S01]  /*149e0*/  FADD.FTZ R32, R21, R32 ;  /* 0x0000002015207221 */ /* 0x000fe20000010000 */
[----:B-1----:R-:W-:Y:S01]  /*149f0*/  F2FP.F16.F32.PACK_AB R155, R4, R3 ;  /* 0x00000003049b723e */ /* 0x002fe200000000ff */
        /* <DEDUP_REMOVED lines=12> */
[----:B------:R-:W-:Y:S01]  /*14ac0*/  FMUL.FTZ R124, R124, R15 ;  /* 0x0000000f7c7c7220 */ /* 0x000fe20000410000 */
[----:B------:R-:W-:Y:S01]  /*14ad0*/  FADD.FTZ R25, R57, R32 ;  /* 0x0000002039197221 */ /* 0x000fe20000010000 */
[C---:B--2---:R-:W-:Y:S01]  /*14ae0*/  FADD.FTZ R30, R42.reuse, R11 ;  /* 0x0000000b2a1e7221 */ /* 0x044fe20000010000 */
[----:B------:R-:W-:Y:S01]  /*14af0*/  F2FP.F16.F32.PACK_AB R157, R42, R157 ;  /* 0x0000009d2a9d723e */ /* 0x000fe200000000ff */
[-C--:B------:R-:W-:Y:S01]  /*14b00*/  FMUL.FTZ R125, R125, R15.reuse ;  /* 0x0000000f7d7d7220 */ /* 0x080fe20000410000 */
[----:B------:R-:W-:Y:S01]  /*14b10*/  FADD.FTZ R32, R158, R25 ;  /* 0x000000199e207221 */ /* 0x000fe20000010000 */
[----:B------:R-:W-:Y:S01]  /*14b20*/  FADD.FTZ R11, R159, R30 ;  /* 0x0000001e9f0b7221 */ /* 0x000fe20000010000 */
[C---:B------:R-:W-:Y:S01]  /*14b30*/  F2FP.F16.F32.PACK_AB R158, R65.reuse, R158 ;  /* 0x0000009e419e723e */ /* 0x040fe200000000ff */
[----:B------:R-:W-:Y:S01]  /*14b40*/  FMUL.FTZ R128, R128, R15 ;  /* 0x0000000f80807220 */ /* 0x000fe20000410000 */
[----:B------:R-:W-:Y:S01]  /*14b50*/  FADD.FTZ R25, R65, R32 ;  /* 0x0000002041197221 */ /* 0x000fe20000010000 */
[C---:B---3--:R-:W-:Y:S01]  /*14b60*/  FADD.FTZ R6, R44.reuse, R11 ;  /* 0x0000000b2c067221 */ /* 0x048fe20000010000 */
[----:B------:R-:W-:Y:S01]  /*14b70*/  F2FP.F16.F32.PACK_AB R159, R44, R159 ;  /* 0x0000009f2c9f723e */ /* 0x000fe200000000ff */
[----:B------:R-:W-:Y:S01]  /*14b80*/  FMUL.FTZ R129, R129, R15 ;  /* 0x0000000f81817220 */ /* 0x000fe20000410000 */
[----:B------:R-:W-:Y:S01]  /*14b90*/  FADD.FTZ R20, R12, R25 ;  /* 0x000000190c147221 */ /* 0x000fe20000010000 */
[----:B------:R-:W-:Y:S01]  /*14ba0*/  FADD.FTZ R11, R161, R6 ;  /* 0x00000006a10b7221 */ /* 0x000fe20000010000 */
[----:B----4-:R-:W-:Y:S01]  /*14bb0*/  F2FP.F16.F32.PACK_AB R161, R26, R161 ;  /* 0x000000a11aa1723e */ /* 0x010fe200000000ff */
[-C--:B------:R-:W-:Y:S01]  /*14bc0*/  FMUL.FTZ R132, R132, R15.reuse ;  /* 0x0000000f84847220 */ /* 0x080fe20000410000 */
[----:B------:R-:W-:Y:S01]  /*14bd0*/  FADD.FTZ R3, R61, R20 ;  /* 0x000000143d037221 */ /* 0x000fe20000010000 */
[----:B------:R-:W-:Y:S01]  /*14be0*/  FADD.FTZ R11, R26, R11 ;  /* 0x0000000b1a0b7221 */ /* 0x000fe20000010000 */
[----:B------:R-:W-:Y:S01]  /*14bf0*/  F2FP.F16.F32.PACK_AB R167, R77, R86 ;  /* 0x000000564da7723e */ /* 0x000fe200000000ff */
        /* <DEDUP_REMOVED lines=58> */
.L_x_7944:
[----:B------:R-:W-:Y:S05]  /*14fa0*/  WARPSYNC.ALL ;  /* 0x0000000000007948 */ /* 0x000fea0003800000 */
[----:B------:R-:W-:Y:S06]  /*14fb0*/  BAR.ARV 0x8, 0x120 ;  /* 0x0204800000007b1d */ /* 0x000fec0000002000 */
[----:B------:R-:W-:Y:S05]  /*14fc0*/  @!P0 BRA `(.L_x_7955) ;  /* 0x0000000000048947 */ /* 0x000fea0003800000 */
[----:B------:R-:W-:Y:S01]  /*14fd0*/  BPT.TRAP 0x1 ;  /* 0x000000040000795c */ /* 0x000fe20000300000 */
.L_x_7955:
[----:B------:R-:W-:Y:S02]  /*14fe0*/  LEA R12, R185, R2, 0x3 ;  /* 0x00000002b90c7211 */ /* 0x000fe400078e18ff */
[----:B------:R-:W-:-:S04]  /*14ff0*/  SHF.L.U32 R5, R190, 0x1f, RZ ;  /* 0x0000001fbe057819 */ /* 0x000fc800000006ff */
[----:B------:R0:W1:Y:S01]  /*15000*/  SYNCS.PHASECHK.TRANS64.TRYWAIT P2, [R12+URZ+0x28850], R5 ;  /* 0x028850050c0075a7 */ /* 0x000062000804017f */
[----:B------:R-:W-:Y:S05]  /*15010*/  @!P0 BRA `(.L_x_7956) ;  /* 0x0000000000048947 */ /* 0x000fea0003800000 */
[----:B------:R-:W-:Y:S01]  /*15020*/  BPT.TRAP 0x1 ;  /* 0x000000040000795c */ /* 0x000fe20000300000 */
.L_x_7956:
[----:B------:R-:W-:-:S05]  /*15030*/  VIADD R2, R2, 0x400 ;  /* 0x0000040002027836 */ /* 0x000fca0000000000 */
[----:B------:R-:W-:-:S04]  /*15040*/  SHF.R.U32.HI R2, RZ, 0x4, R2 ;  /* 0x00000004ff027819 */ /* 0x000fc80000011602 */
[----:B------:R-:W-:-:S04]  /*15050*/  LOP3.LUT R2, R2, 0x3fff, RZ, 0xc0, !PT ;  /* 0x00003fff02027812 */ /* 0x000fc800078ec0ff */
[----:B------:R-:W-:Y:S01]  /*15060*/  LOP3.LUT R2, R2, 0x4000000, RZ, 0xfc, !PT ;  /* 0x0400000002027812 */ /* 0x000fe200078efcff */
[----:B-1----:R-:W-:Y:S06]  /*15070*/  @P2 BRA `(.L_x_7957) ;  /* 0x0000000000082947 */ /* 0x002fec0003800000 */
[----:B------:R-:W1:Y:S02]  /*15080*/  SYNCS.PHASECHK.TRANS64.TRYWAIT P0, [R12+URZ+0x28850], R5 ;  /* 0x028850050c0075a7 */ /* 0x000e64000800017f */
[----:B-1----:R-:W-:Y:S05]  /*15090*/  @!P0 BRA `(.L_x_7958) ;  /* 0x0000009c00688947 */ /* 0x002fea0003800000 */
.L_x_7957:
[----:B------:R-:W-:Y:S01]  /*150a0*/  IMAD R10, R185, 0x800, R2 ;  /* 0x00000800b90a7824 */ /* 0x000fe200078e0202 */
[----:B------:R-:W-:Y:S05]  /*150b0*/  WARPSYNC.ALL ;  /* 0x0000000000007948 */ /* 0x000fea0003800000 */
[----:B------:R-:W-:Y:S01]  /*150c0*/  IMAD.MOV.U32 R11, RZ, RZ, 0x40000040 ;  /* 0x40000040ff0b7424 */ /* 0x000fe200078e00ff */
[C---:B------:R-:W-:Y:S01]  /*150d0*/  R2UR UR6, R10.reuse ;  /* 0x000000000a0672ca */ /* 0x040fe200000e0000 */
[----:B------:R-:W-:Y:S01]  /*150e0*/  WARPGROUP.ARRIVE ;  /* 0x00000000000079c5 */ /* 0x000fe20000000000 */
[----:B------:R-:W-:Y:S01]  /*150f0*/  VIADD R14, R10, 0x80 ;  /* 0x000000800a0e7836 */ /* 0x000fe20000000000 */
[----:B------:R-:W-:Y:S01]  /*15100*/  MOV R15, 0x40000040 ;  /* 0x40000040000f7802 */ /* 0x000fe20000000f00 */
[----:B------:R-:W2:Y:S01]  /*15110*/  SHFL.BFLY PT, R2, R3, 0x2, 0x1f ;  /* 0x0c401f0003027f89 */ /* 0x000ea200000e0000 */
[----:B------:R-:W-:Y:S01]  /*15120*/  R2UR UR7, R11 ;  /* 0x000000000b0772ca */ /* 0x000fe200000e0000 */
[----:B------:R-:W-:-:S02]  /*15130*/  IMAD.MOV.U32 R11, RZ, RZ, 0x40000040 ;  /* 0x40000040ff0b7424 */ /* 0x000fc400078e00ff */
[----:B01----:R-:W0:Y:S01]  /*15140*/  SHFL.BFLY PT, R5, R4, 0x2, 0x1f ;  /* 0x0c401f0004057f89 */ /* 0x003e2200000e0000 */
[----:B------:R-:W-:Y:S02]  /*15150*/  IMAD.MOV.U32 R21, RZ, RZ, RZ ;  /* 0x000000ffff157224 */ /* 0x000fe400078e00ff */
[----:B------:R-:W-:Y:S02]  /*15160*/  VIADD R185, R185, 0x1 ;  /* 0x00000001b9b97836 */ /* 0x000fe40000000000 */
[----:B------:R-:W-:Y:S02]  /*15170*/  IMAD.MOV.U32 R20, RZ, RZ, -0x800000 ;  /* 0xff800000ff147424 */ /* 0x000fe400078e00ff */
[----:B------:R-:W-:Y:S01]  /*15180*/  VIADD R223, R223, 0x1 ;  /* 0x00000001dfdf7836 */ /* 0x000fe20000000000 */
[----:B------:R-:W-:Y:S02]  /*15190*/  ISETP.NE.AND P0, PT, R185, 0x2, PT ;  /* 0x00000002b900780c */ /* 0x000fe40003f05270 */
[----:B------:R-:W-:Y:S01]  /*151a0*/  HGMMA.64x128x16.F32 R88, R180, gdesc[UR4].tnspB, R88, gsb0 ;  /* 0x41e00004b4587df0 */ /* 0x000fe20008000858 */
[----:B------:R-:W-:Y:S01]  /*151b0*/  R2UR UR6, R14 ;  /* 0x000000000e0672ca */ /* 0x000fe200000e0000 */
[----:B------:R-:W-:Y:S01]  /*151c0*/  VIADD R14, R10, 0x100 ;  /* 0x000001000a0e7836 */ /* 0x000fe20000000000 */
[----:B------:R-:W-:Y:S01]  /*151d0*/  R2UR UR7, R15 ;  /* 0x000000000f0772ca */ /* 0x000fe200000e0000 */
[----:B------:R-:W-:Y:S01]  /*151e0*/  IMAD.MOV.U32 R15, RZ, RZ, 0x40000040 ;  /* 0x40000040ff0f7424 */ /* 0x000fe200078e00ff */
[----:B------:R-:W-:Y:S01]  /*151f0*/  SEL R185, R185, RZ, P0 ;  /* 0x000000ffb9b97207 */ /* 0x000fe20000000000 */
[----:B--2---:R-:W-:Y:S01]  /*15200*/  FADD.FTZ R6, R2, R3 ;  /* 0x0000000302067221 */ /* 0x004fe20000010000 */
[----:B------:R-:W-:Y:S01]  /*15210*/  SEL R3, RZ, 0x1, P0 ;  /* 0x00000001ff037807 */ /* 0x000fe20000000000 */
[----:B0-----:R-:W-:-:S03]  /*15220*/  FADD.FTZ R5, R5, R4 ;  /* 0x0000000405057221 */ /* 0x001fc60000010000 */
[----:B------:R-:W0:Y:S01]  /*15230*/  SHFL.BFLY PT, R9, R6, 0x1, 0x1f ;  /* 0x0c201f0006097f89 */ /* 0x000e2200000e0000 */
[----:B------:R-:W-:Y:S01]  /*15240*/  LOP3.LUT R190, R190, R3, RZ, 0x3c, !PT ;  /* 0x00000003bebe7212 */ /* 0x000fe200078e3cff */
[----:B------:R-:W-:Y:S02]  /*15250*/  IMAD.MOV.U32 R3, RZ, RZ, -0x800000 ;  /* 0xff800000ff037424 */ /* 0x000fe400078e00ff */
[----:B------:R-:W1:Y:S01]  /*15260*/  SHFL.BFLY PT, R2, R5, 0x1, 0x1f ;  /* 0x0c201f0005027f89 */ /* 0x000e6200000e0000 */
[----:B0-----:R-:W-:Y:S01]  /*15270*/  FADD.FTZ R13, R6, R9 ;  /* 0x00000009060d7221 */ /* 0x001fe20000010000 */
[----:B------:R-:W-:-:S04]  /*15280*/  IMAD.MOV.U32 R6, RZ, RZ, RZ ;  /* 0x000000ffff067224 */ /* 0x000fc800078e00ff */
[----:B------:R-:W-:-:S13]  /*15290*/  FSETP.NE.FTZ.AND P3, PT, R13, RZ, PT ;  /* 0x000000ff0d00720b */ /* 0x000fda0003f75000 */
[----:B------:R-:W0:Y:S08]  /*152a0*/  @P3 MUFU.LG2 R9, R13 ;  /* 0x0000000d00093308 */ /* 0x000e300000000c00 */
[----:B------:R-:W-:Y:S01]  /*152b0*/  @P3 MUFU.RCP R6, R13 ;  /* 0x0000000d00063308 */ /* 0x000fe20000001000 */
[----:B0-----:R-:W-:Y:S01]  /*152c0*/  @P3 FMUL.FTZ R9, R9, 0.69314718246459960938 ;  /* 0x3f31721809093820 */ /* 0x001fe20000410000 */
[----:B------:R-:W-:-:S02]  /*152d0*/  WARPGROUP.DEPBAR.LE gsb0, 0x0 ;  /* 0x00008000000079c5 */ /* 0x000fc40000010000 */
        /* <DEDUP_REMOVED lines=26> */
[----:B------:R-:W-:Y:S01]  /*15480*/  VIADD R10, R10, 0x380 ;  /* 0x000003800a0a7836 */ /* 0x000fe20000000000 */
[----:B------:R-:W-:Y:S01]  /*15490*/  MOV R15, 0x40000040 ;  /* 0x40000040000f7802 */ /* 0x000fe20000000f00 */
[----:B------:R-:W-:Y:S02]  /*154a0*/  WARPGROUP.DEPBAR.LE gsb0, 0x0 ;  /* 0x00008000000079c5 */ /* 0x000fe40000010000 */
[----:B------:R-:W-:-:S08]  /*154b0*/  WARPGROUP.ARRIVE ;  /* 0x00000000000079c5 */ /* 0x000fd00000000000 */
[----:B------:R-:W-:Y:S01]  /*154c0*/  HGMMA.64x128x16.F32 R88, R156, gdesc[UR4].tnspB, R88, gsb0 ;  /* 0x41e000049c587df0 */ /* 0x000fe20008000858 */
[----:B------:R-:W-:Y:S02]  /*154d0*/  R2UR UR6, R14 ;  /* 0x000000000e0672ca */ /* 0x000fe400000e0000 */
[----:B------:R-:W-:Y:S01]  /*154e0*/  R2UR UR7, R15 ;  /* 0x000000000f0772ca */ /* 0x000fe200000e0000 */
[----:B------:R-:W-:Y:S02]  /*154f0*/  WARPGROUP.DEPBAR.LE gsb0, 0x0 ;  /* 0x00008000000079c5 */ /* 0x000fe40000010000 */
[----:B------:R-:W-:-:S10]  /*15500*/  WARPGROUP.ARRIVE ;  /* 0x00000000000079c5 */ /* 0x000fd40000000000 */
[----:B------:R-:W-:Y:S01]  /*15510*/  HGMMA.64x128x16.F32 R88, R160, gdesc[UR4].tnspB, R88, gsb0 ;  /* 0x41e00004a0587df0 */ /* 0x000fe20008000858 */
[----:B------:R-:W-:Y:S02]  /*15520*/  R2UR UR6, R10 ;  /* 0x000000000a0672ca */ /* 0x000fe400000e0000 */
[----:B------:R-:W-:Y:S01]  /*15530*/  R2UR UR7, R11 ;  /* 0x000000000b0772ca */ /* 0x000fe200000e0000 */
[----:B-1----:R-:W-:Y:S01]  /*15540*/  FADD.FTZ R11, R5, R2 ;  /* 0x00000002050b7221 */ /* 0x002fe20000010000 */
[----:B------:R-:W-:-:S04]  /*15550*/  @!P1 IADD3 R10, R12, 0x28860, RZ ;  /* 0x000288600c0a9810 */ /* 0x000fc80007ffe0ff */
[----:B------:R-:W-:Y:S02]  /*15560*/  FSETP.NE.FTZ.AND P2, PT, R11, RZ, PT ;  /* 0x000000ff0b00720b */ /* 0x000fe40003f55000 */
[----:B------:R-:W-:-:S11]  /*15570*/  @!P1 PRMT R10, RZ, 0x654, R10 ;  /* 0x00000654ff0a9816 */ /* 0x000fd6000000000a */
[----:B------:R-:W0:Y:S01]  /*15580*/  @P2 MUFU.LG2 R4, R11 ;  /* 0x0000000b00042308 */ /* 0x000e220000000c00 */
[C---:B------:R-:W-:Y:S01]  /*15590*/  @P2 FMUL.FTZ R2, R0.reuse, 0.69314718246459960938 ;  /* 0x3f31721800022820 */ /* 0x040fe20000410000 */
[----:B------:R-:W-:-:S04]  /*155a0*/  @P3 FMUL.FTZ R0, R0, 0.69314718246459960938 ;  /* 0x3f31721800003820 */ /* 0x000fc80000410000 */
[----:B------:R-:W-:Y:S02]  /*155b0*/  @P3 FFMA.FTZ R3, R0, R8, R9 ;  /* 0x0000000800033223 */ /* 0x000fe40000010009 */
[----:B------:R-:W1:Y:S01]  /*155c0*/  @P2 MUFU.RCP R21, R11 ;  /* 0x0000000b00152308 */ /* 0x000e620000001000 */
[----:B0-----:R-:W-:-:S04]  /*155d0*/  @P2 FMUL.FTZ R5, R4, 0.69314718246459960938 ;  /* 0x3f31721804052820 */ /* 0x001fc80000410000 */
[----:B------:R-:W-:Y:S01]  /*155e0*/  @P2 FFMA.FTZ R20, R2, R7, R5 ;  /* 0x0000000702142223 */ /* 0x000fe20000010005 */
[----:B------:R-:W-:Y:S02]  /*155f0*/  WARPGROUP.DEPBAR.LE gsb0, 0x0 ;  /* 0x00008000000079c5 */ /* 0x000fe40000010000 */
[----:B------:R-:W-:-:S06]  /*15600*/  WARPGROUP.ARRIVE ;  /* 0x00000000000079c5 */ /* 0x000fcc0000000000 */
[----:B------:R-:W-:Y:S03]  /*15610*/  HGMMA.64x128x16.F32 R88, R164, gdesc[UR4].tnspB, R88, gsb0 ;  /* 0x41e00004a4587df0 */ /* 0x000fe60008000858 */
        /* <DEDUP_REMOVED lines=67> */
.L_x_7853:
[----:B------:R-:W-:Y:S05]  /*15a50*/  WARPSYNC.ALL ;  /* 0x0000000000007948 */ /* 0x000fea0003800000 */
[----:B------:R-:W1:Y:S08]  /*15a60*/  S2UR UR5, SR_CgaCtaId ;  /* 0x00000000000579c3 */ /* 0x000e700000008800 */
[----:B------:R-:W-:Y:S06]  /*15a70*/  BAR.SYNC.DEFER_BLOCKING 0x5, 0x120 ;  /* 0x0144800000007b1d */ /* 0x000fec0000010000 */
[----:B------:R-:W-:Y:S01]  /*15a80*/  UMOV UR4, 0x400 ;  /* 0x0000040000047882 */ /* 0x000fe20000000000 */
[----:B------:R-:W-:Y:S01]  /*15a90*/  BSSY B0, `(.L_x_7959) ;  /* 0x00001c7000007945 */ /* 0x000fe20003800000 */
[----:B-1----:R-:W-:-:S06]  /*15aa0*/  ULEA UR4, UR5, UR4, 0x18 ;  /* 0x0000000405047291 */ /* 0x002fcc000f8ec03f */
[----:B------:R-:W-:-:S05]  /*15ab0*/  MOV R2, UR4 ;  /* 0x0000000400027c02 */ /* 0x000fca0008000f00 */
[----:B------:R1:W2:Y:S01]  /*15ac0*/  LDS.128 R192, [R2+0x288d0] ;  /* 0x0288d00002c07984 */ /* 0x0002a20000000c00 */
[----:B------:R-:W-:Y:S06]  /*15ad0*/  BAR.ARV 0x4, 0x120 ;  /* 0x0104800000007b1d */ /* 0x000fec0000002000 */
[----:B------:R-:W-:Y:S05]  /*15ae0*/  @P1 BRA `(.L_x_7960) ;  /* 0x0000001000a81947 */ /* 0x000fea0003800000 */
[----:B------:R-:W3:Y:S01]  /*15af0*/  S2R R5, SR_SWINHI ;  /* 0x0000000000057919 */ /* 0x000ee20000002f00 */
        /* <DEDUP_REMOVED lines=9> */
[----:B------:R-:W-:Y:S02]  /*15b90*/  MOV R36, R2 ;  /* 0x0000000200247202 */ /* 0x000fe40000000f00 */
[----:B---3--:R-:W-:-:S03]  /*15ba0*/  MOV R37, R5 ;  /* 0x0000000500257202 */ /* 0x008fc60000000f00 */
[----:B------:R-:W-:-:S03]  /*15bb0*/  IMAD.WIDE R8, R232, 0x2, R36 ;  /* 0x00000002e8087825 */ /* 0x000fc600078e0224 */
[C---:B------:R-:W-:Y:S02]  /*15bc0*/  IADD3 R91, P5, R8.reuse, 0x20, RZ ;  /* 0x00000020085b7810 */ /* 0x040fe40007fbe0ff */
[C---:B------:R-:W-:Y:S02]  /*15bd0*/  LOP3.LUT R29, R8.reuse, 0x380, RZ, 0xc0, !PT ;  /* 0x00000380081d7812 */ /* 0x040fe400078ec0ff */
[----:B------:R-:W-:Y:S01]  /*15be0*/  IADD3 R93, P0, R8, 0x40, RZ ;  /* 0x00000040085d7810 */ /* 0x000fe20007f1e0ff */
[--C-:B------:R-:W-:Y:S01]  /*15bf0*/  IMAD.X R5, RZ, RZ, R9.reuse, P5 ;  /* 0x000000ffff057224 */ /* 0x100fe200028e0609 */
[----:B------:R-:W-:Y:S02]  /*15c00*/  LOP3.LUT R4, R91, 0x380, RZ, 0xc0, !PT ;  /* 0x000003805b047812 */ /* 0x000fe400078ec0ff */
[----:B------:R-:W-:Y:S01]  /*15c10*/  SHF.R.U64 R29, R29, 0x3, RZ ;  /* 0x000000031d1d7819 */ /* 0x000fe200000012ff */
[----:B------:R-:W-:Y:S01]  /*15c20*/  IMAD.X R7, RZ, RZ, R9, P0 ;  /* 0x000000ffff077224 */ /* 0x000fe200000e0609 */
[----:B------:R-:W-:-:S02]  /*15c30*/  LOP3.LUT R6, R93, 0x380, RZ, 0xc0, !PT ;  /* 0x000003805d067812 */ /* 0x000fc400078ec0ff */
[C---:B------:R-:W-:Y:S02]  /*15c40*/  IADD3 R95, P1, R8.reuse, 0x60, RZ ;  /* 0x00000060085f7810 */ /* 0x040fe40007f3e0ff */
[C---:B------:R-:W-:Y:S02]  /*15c50*/  IADD3 R97, P2, R8.reuse, 0x4000, RZ ;  /* 0x0000400008617810 */ /* 0x040fe40007f5e0ff */
[C---:B------:R-:W-:Y:S01]  /*15c60*/  IADD3 R99, P3, R8.reuse, 0x4020, RZ ;  /* 0x0000402008637810 */ /* 0x040fe20007f7e0ff */
[--C-:B------:R-:W-:Y:S01]  /*15c70*/  IMAD.X R13, RZ, RZ, R9.reuse, P1 ;  /* 0x000000ffff0d7224 */ /* 0x100fe200008e0609 */
[C---:B------:R-:W-:Y:S01]  /*15c80*/  IADD3 R101, P4, R8.reuse, 0x4040, RZ ;  /* 0x0000404008657810 */ /* 0x040fe20007f9e0ff */
[--C-:B------:R-:W-:Y:S01]  /*15c90*/  IMAD.X R15, RZ, RZ, R9.reuse, P2 ;  /* 0x000000ffff0f7224 */ /* 0x100fe200010e0609 */
[----:B------:R-:W-:Y:S02]  /*15ca0*/  IADD3 R103, P5, R8, 0x4060, RZ ;  /* 0x0000406008677810 */ /* 0x000fe40007fbe0ff */
[----:B------:R-:W-:Y:S01]  /*15cb0*/  SHF.R.U64 R4, R4, 0x3, RZ ;  /* 0x0000000304047819 */ /* 0x000fe200000012ff */
[--C-:B------:R-:W-:Y:S01]  /*15cc0*/  IMAD.X R27, RZ, RZ, R9.reuse, P4 ;  /* 0x000000ffff1b7224 */ /* 0x100fe200020e0609 */
[----:B------:R-:W-:Y:S01]  /*15cd0*/  LOP3.LUT R8, R29, R8, RZ, 0x3c, !PT ;  /* 0x000000081d087212 */ /* 0x000fe200078e3cff */
[----:B------:R-:W-:Y:S01]  /*15ce0*/  IMAD.X R29, RZ, RZ, R9, P5 ;  /* 0x000000ffff1d7224 */ /* 0x000fe200028e0609 */
[----:B------:R-:W-:-:S02]  /*15cf0*/  SHF.R.U64 R6, R6, 0x3, RZ ;  /* 0x0000000306067819 */ /* 0x000fc400000012ff */
[----:B------:R-:W-:Y:S02]  /*15d00*/  LOP3.LUT R4, R4, R91, RZ, 0x3c, !PT ;  /* 0x0000005b04047212 */ /* 0x000fe400078e3cff */
[----:B------:R-:W-:Y:S02]  /*15d10*/  LOP3.LUT R26, R101, 0x380, RZ, 0xc0, !PT ;  /* 0x00000380651a7812 */ /* 0x000fe400078ec0ff */
[----:B------:R-:W-:Y:S02]  /*15d20*/  LOP3.LUT R12, R95, 0x380, RZ, 0xc0, !PT ;  /* 0x000003805f0c7812 */ /* 0x000fe400078ec0ff */
[----:B------:R-:W-:Y:S02]  /*15d30*/  LOP3.LUT R14, R97, 0x380, RZ, 0xc0, !PT ;  /* 0x00000380610e7812 */ /* 0x000fe400078ec0ff */
[----:B------:R-:W-:Y:S02]  /*15d40*/  MOV R91, R8 ;  /* 0x00000008005b7202 */ /* 0x000fe40000000f00 */
[----:B------:R-:W-:-:S02]  /*15d50*/  IADD3.X R25, RZ, R9, RZ, P3, !PT ;  /* 0x00000009ff197210 */ /* 0x000fc40001ffe4ff */
[----:B------:R-:W-:Y:S02]  /*15d60*/  LOP3.LUT R24, R99, 0x380, RZ, 0xc0, !PT ;  /* 0x0000038063187812 */ /* 0x000fe400078ec0ff */
[----:B------:R-:W-:Y:S02]  /*15d70*/  LOP3.LUT R28, R103, 0x380, RZ, 0xc0, !PT ;  /* 0x00000380671c7812 */ /* 0x000fe400078ec0ff */
[----:B------:R-:W-:Y:S02]  /*15d80*/  F2FP.F16.F32.PACK_AB R8, R58, R11 ;  /* 0x0000000b3a08723e */ /* 0x000fe400000000ff */
[----:B------:R-:W-:Y:S02]  /*15d90*/  LOP3.LUT R6, R6, R93, RZ, 0x3c, !PT ;  /* 0x0000005d06067212 */ /* 0x000fe400078e3cff */
[----:B------:R-:W-:Y:S02]  /*15da0*/  F2FP.F16.F32.PACK_AB R9, R89, R90 ;  /* 0x0000005a5909723e */ /* 0x000fe400000000ff */
[----:B------:R-:W-:-:S02]  /*15db0*/  F2FP.F16.F32.PACK_AB R11, R87, R88 ;  /* 0x00000058570b723e */ /* 0x000fc400000000ff */
[----:B------:R-:W-:Y:S02]  /*15dc0*/  SHF.R.U64 R26, R26, 0x3, RZ ;  /* 0x000000031a1a7819 */ /* 0x000fe400000012ff */
[----:B------:R-:W-:Y:S01]  /*15dd0*/  SHF.R.U64 R12, R12, 0x3, RZ ;  /* 0x000000030c0c7819 */ /* 0x000fe200000012ff */
[----:B------:R3:W-:Y:S01]  /*15de0*/  STSM.16.M88.4 [R91], R8 ;  /* 0x000000085b007844 */ /* 0x0007e20000000200 */
[----:B------:R-:W-:Y:S02]  /*15df0*/  SHF.R.U64 R14, R14, 0x3, RZ ;  /* 0x000000030e0e7819 */ /* 0x000fe400000012ff */
[----:B------:R-:W-:Y:S02]  /*15e00*/  SHF.R.U64 R24, R24, 0x3, RZ ;  /* 0x0000000318187819 */ /* 0x000fe400000012ff */
[----:B------:R-:W-:Y:S02]  /*15e10*/  SHF.R.U64 R28, R28, 0x3, RZ ;  /* 0x000000031c1c7819 */ /* 0x000fe400000012ff */
[----:B------:R-:W-:-:S02]  /*15e20*/  MOV R90, R4 ;  /* 0x00000004005a7202 */ /* 0x000fc40000000f00 */
[----:B------:R-:W-:Y:S02]  /*15e30*/  MOV R89, R6 ;  /* 0x0000000600597202 */ /* 0x000fe40000000f00 */
[----:B------:R-:W-:Y:S02]  /*15e40*/  LOP3.LUT R26, R26, R101, RZ, 0x3c, !PT ;  /* 0x000000651a1a7212 */ /* 0x000fe400078e3cff */
[----:B------:R-:W-:Y:S02]  /*15e50*/  F2FP.F16.F32.PACK_AB R4, R50, R49 ;  /* 0x000000313204723e */ /* 0x000fe400000000ff */
[----:B------:R-:W-:Y:S02]  /*15e60*/  F2FP.F16.F32.PACK_AB R5, R85, R86 ;  /* 0x000000565505723e */ /* 0x000fe400000000ff */
[----:B------:R-:W-:Y:S02]  /*15e70*/  F2FP.F16.F32.PACK_AB R6, R57, R48 ;  /* 0x000000303906723e */ /* 0x000fe400000000ff */
[----:B------:R-:W-:-:S02]  /*15e80*/  F2FP.F16.F32.PACK_AB R7, R83, R84 ;  /* 0x000000545307723e */ /* 0x000fc400000000ff */
[----:B------:R-:W-:Y:S02]  /*15e90*/  LOP3.LUT R12, R12, R95, RZ, 0x3c, !PT ;  /* 0x0000005f0c0c7212 */ /* 0x000fe400078e3cff */
[----:B------:R-:W-:Y:S01]  /*15ea0*/  LOP3.LUT R14, R14, R97, RZ, 0x3c, !PT ;  /* 0x000000610e0e7212 */ /* 0x000fe200078e3cff */
[----:B------:R-:W-:Y:S01]  /*15eb0*/  STSM.16.M88.4 [R90], R4 ;  /* 0x000000045a007844 */ /* 0x000fe20000000200 */
        /* <DEDUP_REMOVED lines=8> */
[----:B------:R-:W-:Y:S02]  /*15f40*/  MOV R88, R12 ;  /* 0x0000000c00587202 */ /* 0x000fe40000000f00 */
[----:B------:R-:W-:Y:S02]  /*15f50*/  MOV R87, R14 ;  /* 0x0000000e00577202 */ /* 0x000fe40000000f00 */
[----:B------:R-:W-:-:S02]  /*15f60*/  F2FP.F16.F32.PACK_AB R26, R51, R42 ;  /* 0x0000002a331a723e */ /* 0x000fc400000000ff */
[----:B------:R-:W-:Y:S02]  /*15f70*/  MOV R59, R24 ;  /* 0x00000018003b7202 */ /* 0x000fe40000000f00 */
[----:B------:R-:W-:Y:S02]  /*15f80*/  F2FP.F16.F32.PACK_AB R12, R54, R45 ;  /* 0x0000002d360c723e */ /* 0x000fe400000000ff */
[----:B------:R-:W-:Y:S02]  /*15f90*/  F2FP.F16.F32.PACK_AB R13, R77, R78 ;  /* 0x0000004e4d0d723e */ /* 0x000fe400000000ff */
[----:B------:R-:W-:Y:S01]  /*15fa0*/  F2FP.F16.F32.PACK_AB R14, R53, R44 ;  /* 0x0000002c350e723e */ /* 0x000fe200000000ff */
[----:B------:R-:W-:Y:S01]  /*15fb0*/  IMAD.MOV.U32 R44, RZ, RZ, RZ ;  /* 0x000000ffff2c7224 */ /* 0x000fe200078e00ff */
[----:B------:R-:W-:Y:S02]  /*15fc0*/  F2FP.F16.F32.PACK_AB R15, R75, R76 ;  /* 0x0000004c4b0f723e */ /* 0x000fe400000000ff */
[----:B------:R-:W-:-:S02]  /*15fd0*/  MOV R42, R28 ;  /* 0x0000001c002a7202 */ /* 0x000fc40000000f00 */
[----:B------:R-:W-:Y:S01]  /*15fe0*/  F2FP.F16.F32.PACK_AB R24, R52, R43 ;  /* 0x0000002b3418723e */ /* 0x000fe200000000ff */
[----:B------:R4:W-:Y:S01]  /*15ff0*/  STSM.16.M88.4 [R88], R12 ;  /* 0x0000000c58007844 */ /* 0x0009e20000000200 */
[----:B------:R-:W-:Y:S02]  /*16000*/  F2FP.F16.F32.PACK_AB R25, R73, R74 ;  /* 0x0000004a4919723e */ /* 0x000fe400000000ff */
[----:B------:R-:W-:Y:S02]  /*16010*/  F2FP.F16.F32.PACK_AB R27, R71, R72 ;  /* 0x00000048471b723e */ /* 0x000fe400000000ff */
[----:B------:R-:W-:Y:S02]  /*16020*/  F2FP.F16.F32.PACK_AB R28, R40, R31 ;  /* 0x0000001f281c723e */ /* 0x000fe400000000ff */
[----:B------:R-:W-:Y:S01]  /*16030*/  ISETP.NE.U32.AND P2, PT, RZ, UR4, PT ;  /* 0x00000004ff007c0c */ /* 0x000fe2000bf45070 */
[----:B------:R4:W-:Y:S01]  /*16040*/  STSM.16.M88.4 [R87], R24 ;  /* 0x0000001857007844 */ /* 0x0009e20000000200 */
[----:B---3--:R-:W-:-:S02]  /*16050*/  IADD3 R8, P0, R220, UR4, RZ ;  /* 0x00000004dc087c10 */ /* 0x008fc4000ff1e0ff */
[----:B------:R-:W-:Y:S02]  /*16060*/  F2FP.F16.F32.PACK_AB R29, R69, R70 ;  /* 0x00000046451d723e */ /* 0x000fe400000000ff */
[----:B------:R-:W-:Y:S02]  /*16070*/  F2FP.F16.F32.PACK_AB R31, R67, R68 ;  /* 0x00000044431f723e */ /* 0x000fe400000000ff */
[----:B------:R-:W-:Y:S02]  /*16080*/  F2FP.F16.F32.PACK_AB R4, R39, R38 ;  /* 0x000000262704723e */ /* 0x000fe400000000ff */
[----:B------:R-:W-:Y:S01]  /*16090*/  F2FP.F16.F32.PACK_AB R5, R61, R62 ;  /* 0x0000003e3d05723e */ /* 0x000fe200000000ff */
[----:B------:R4:W-:Y:S01]  /*160a0*/  STSM.16.M88.4 [R59], R28 ;  /* 0x0000001c3b007844 */ /* 0x0009e20000000200 */
[----:B------:R-:W-:Y:S02]  /*160b0*/  F2FP.F16.F32.PACK_AB R6, R21, R0 ;  /* 0x000000001506723e */ /* 0x000fe400000000ff */
[----:B------:R-:W-:Y:S01]  /*160c0*/  F2FP.F16.F32.PACK_AB R7, R151, R60 ;  /* 0x0000003c9707723e */ /* 0x000fe200000000ff */
[----:B------:R4:W-:Y:S01]  /*160d0*/  STSM.16.M88.4 [R58], R32 ;  /* 0x000000203a007844 */ /* 0x0009e20000000200 */
        /* <DEDUP_REMOVED lines=9> */
[----:B------:R-:W-:Y:S02]  /*16170*/  MOV R49, UR4 ;  /* 0x0000000400317c02 */ /* 0x000fe40008000f00 */
[----:B------:R-:W-:Y:S01]  /*16180*/  @P0 IADD3.X R221, R221, UR5, RZ, P1, !PT ;  /* 0x00000005dddd0c10 */ /* 0x000fe20008ffe4ff */
[----:B------:R4:W5:Y:S01]  /*16190*/  @P2 LDG.E R44, desc[UR40][R8.64] ;  /* 0x00000028082c2981 */ /* 0x000962000c1e1900 */
[----:B------:R-:W-:-:S03]  /*161a0*/  IMAD.IADD R11, R16, 0x1, R202 ;  /* 0x00000001100b7824 */ /* 0x000fc600078e02ca */
[----:B------:R4:W5:Y:S01]  /*161b0*/  @P0 LDG.E R49, desc[UR40][R220.64] ;  /* 0x00000028dc310981 */ /* 0x000962000c1e1900 */
[----:B------:R-:W-:Y:S01]  /*161c0*/  IMAD.WIDE R36, R11, 0x2, R36 ;  /* 0x000000020b247825 */ /* 0x000fe200078e0224 */
[----:B------:R-:W-:Y:S06]  /*161d0*/  @P0 BRA `(.L_x_7961) ;  /* 0x0000000000100947 */ /* 0x000fec0003800000 */
[----:B------:R-:W-:Y:S05]  /*161e0*/  @!P2 BRA `(.L_x_7961) ;  /* 0x00000000000ca947 */ /* 0x000fea0003800000 */
[----:B------:R-:W3:Y:S04]  /*161f0*/  LDG.E R0, desc[UR40][R8.64] ;  /* 0x0000002808007981 */ /* 0x000ee8000c1e1900 */
[----:B-----5:R-:W3:Y:S02]  /*16200*/  LDG.E R49, desc[UR40][R8.64+0x4] ;  /* 0x0000042808317981 */ /* 0x020ee4000c1e1900 */
[----:B---3--:R-:W-:-:S07]  /*16210*/  IMAD.IADD R49, R49, 0x1, -R0 ;  /* 0x0000000131317824 */ /* 0x008fce00078e0a00 */
.L_x_7961:
[----:B------:R-:W-:Y:S01]  /*16220*/  SHF.R.S32.HI R48, RZ, 0x1f, R218 ;  /* 0x0000001fff307819 */ /* 0x000fe200000114da */
[----:B------:R-:W-:Y:S01]  /*16230*/  ULDC.64 UR4, c[0x0][0xb70] ;  /* 0x0002dc0000047ab9 */ /* 0x000fe20000000a00 */
[--C-:B-----5:R-:W-:Y:S01]  /*16240*/  SHF.R.S32.HI R45, RZ, 0x1f, R44.reuse ;  /* 0x0000001fff2d7819 */ /* 0x120fe2000001142c */
[----:B------:R-:W-:Y:S01]  /*16250*/  IMAD R10, R224, 0x80, R213 ;  /* 0x00000080e00a7824 */ /* 0x000fe200078e02d5 */
[----:B------:R-:W-:Y:S01]  /*16260*/  SEL R225, R225, RZ, !P2 ;  /* 0x000000ffe1e17207 */ /* 0x000fe20005000000 */
[----:B----4-:R-:W-:Y:S01]  /*16270*/  IMAD R7, R48, UR4, RZ ;  /* 0x0000000430077c24 */ /* 0x010fe2000f8e02ff */
[----:B------:R-:W-:Y:S01]  /*16280*/  SEL R51, R222, RZ, !P2 ;  /* 0x000000ffde337207 */ /* 0x000fe20005000000 */
[----:B------:R-:W-:Y:S01]  /*16290*/  IMAD.WIDE.U32 R4, R218, UR4, R44 ;  /* 0x00000004da047c25 */ /* 0x000fe2000f8e002c */
[C---:B------:R-:W-:Y:S02]  /*162a0*/  IADD3 R9, P0, R36.reuse, 0x1000, RZ ;  /* 0x0000100024097810 */ /* 0x040fe40007f1e0ff */
[----:B------:R-:W-:Y:S01]  /*162b0*/  IADD3 R25, P2, R36, 0x3000, RZ ;  /* 0x0000300024197810 */ /* 0x000fe20007f5e0ff */
[----:B------:R-:W-:Y:S01]  /*162c0*/  IMAD R7, R218, UR5, R7 ;  /* 0x00000005da077c24 */ /* 0x000fe2000f8e0207 */
[----:B------:R-:W-:Y:S01]  /*162d0*/  ULDC.64 UR4, c[0x0][0xb78] ;  /* 0x0002de0000047ab9 */ /* 0x000fe20000000a00 */
[----:B------:R-:W-:Y:S01]  /*162e0*/  LOP3.LUT R8, R9, 0x380, RZ, 0xc0, !PT ;  /* 0x0000038009087812 */ /* 0x000fe200078ec0ff */
[----:B------:R-:W-:Y:S01]  /*162f0*/  IMAD R0, R225, UR4, RZ ;  /* 0x00000004e1007c24 */ /* 0x000fe2000f8e02ff */
[----:B------:R-:W-:Y:S01]  /*16300*/  IADD3 R13, P1, R36, 0x2000, RZ ;  /* 0x00002000240d7810 */ /* 0x000fe20007f3e0ff */
[----:B------:R-:W-:Y:S01]  /*16310*/  IMAD.IADD R5, R5, 0x1, R7 ;  /* 0x0000000105057824 */ /* 0x000fe200078e0207 */
[----:B------:R-:W-:Y:S01]  /*16320*/  SHF.R.S32.HI R7, RZ, 0x1f, R10 ;  /* 0x0000001fff077819 */ /* 0x000fe2000001140a */
[----:B------:R-:W-:Y:S01]  /*16330*/  IMAD R6, R51, UR5, R0 ;  /* 0x0000000533067c24 */ /* 0x000fe2000f8e0200 */
[----:B------:R-:W-:Y:S01]  /*16340*/  LOP3.LUT R24, R25, 0x380, RZ, 0xc0, !PT ;  /* 0x0000038019187812 */ /* 0x000fe200078ec0ff */
[----:B------:R-:W-:Y:S01]  /*16350*/  IMAD.WIDE.U32 R4, R51, UR4, R4 ;  /* 0x0000000433047c25 */ /* 0x000fe2000f8e0004 */
[----:B------:R-:W-:Y:S01]  /*16360*/  ULDC.64 UR4, c[0x0][0xb40] ;  /* 0x0002d00000047ab9 */ /* 0x000fe20000000a00 */
[----:B------:R-:W-:-:S02]  /*16370*/  SHF.R.U64 R8, R8, 0x3, RZ ;  /* 0x0000000308087819 */ /* 0x000fc400000012ff */
[----:B------:R-:W-:Y:S02]  /*16380*/  LOP3.LUT R12, R13, 0x380, RZ, 0xc0, !PT ;  /* 0x000003800d0c7812 */ /* 0x000fe400078ec0ff */
[----:B------:R-:W-:Y:S02]  /*16390*/  IADD3 R0, P4, R10, R4, RZ ;  /* 0x000000040a007210 */ /* 0x000fe40007f9e0ff */
[----:B------:R-:W-:Y:S02]  /*163a0*/  SHF.R.U64 R24, R24, 0x3, RZ ;  /* 0x0000000318187819 */ /* 0x000fe400000012ff */
[----:B------:R-:W-:Y:S02]  /*163b0*/  IADD3.X R7, R7, R5, R6, P4, !PT ;  /* 0x0000000507077210 */ /* 0x000fe400027fe406 */
[----:B------:R-:W-:Y:S02]  /*163c0*/  LEA R46, P5, R0, UR4, 0x2 ;  /* 0x00000004002e7c11 */ /* 0x000fe4000f8a10ff */
[----:B------:R-:W-:Y:S01]  /*163d0*/  LOP3.LUT R8, R8, R9, RZ, 0x3c, !PT ;  /* 0x0000000908087212 */ /* 0x000fe200078e3cff */
[----:B------:R-:W-:Y:S01]  /*163e0*/  IMAD.X R9, RZ, RZ, R37, P0 ;  /* 0x000000ffff097224 */ /* 0x000fe200000e0625 */
[----:B------:R-:W-:-:S02]  /*163f0*/  SHF.R.U64 R12, R12, 0x3, RZ ;  /* 0x000000030c0c7819 */ /* 0x000fc400000012ff */
[----:B------:R-:W-:Y:S01]  /*16400*/  LEA.HI.X R47, R0, UR5, R7, 0x2, P5 ;  /* 0x00000005002f7c11 */ /* 0x000fe2000a8f1407 */
[----:B------:R-:W-:Y:S01]  /*16410*/  VIADD R0, R10, 0x8 ;  /* 0x000000080a007836 */ /* 0x000fe20000000000 */
[----:B------:R-:W-:Y:S01]  /*16420*/  LOP3.LUT R24, R24, R25, RZ, 0x3c, !PT ;  /* 0x0000001918187212 */ /* 0x000fe200078e3cff */
[----:B------:R-:W-:Y:S01]  /*16430*/  IMAD.X R25, RZ, RZ, R37, P2 ;  /* 0x000000ffff197224 */ /* 0x000fe200010e0625 */
[----:B------:R-:W-:Y:S01]  /*16440*/  LOP3.LUT P0, RZ, R227, 0x3, RZ, 0xc0, !PT ;  /* 0x00000003e3ff7812 */ /* 0x000fe2000780c0ff */
[----:B------:R-:W-:Y:S01]  /*16450*/  ULDC.64 UR4, c[0x0][0xaa0] ;  /* 0x0002a80000047ab9 */ /* 0x000fe20000000a00 */
[C---:B------:R-:W-:Y:S02]  /*16460*/  IADD3 R29, P3, R36.reuse, 0x4000, RZ ;  /* 0x00004000241d7810 */ /* 0x040fe40007f7e0ff */
[C---:B------:R-:W-:Y:S02]  /*16470*/  IADD3 R33, P4, R36.reuse, 0x5000, RZ ;  /* 0x0000500024217810 */ /* 0x040fe40007f9e0ff */
[----:B------:R-:W-:-:S02]  /*16480*/  IADD3 R39, P5, R36, 0x6000, RZ ;  /* 0x0000600024277810 */ /* 0x000fc40007fbe0ff */
[----:B------:R-:W-:Y:S02]  /*16490*/  LOP3.LUT R12, R12, R13, RZ, 0x3c, !PT ;  /* 0x0000000d0c0c7212 */ /* 0x000fe400078e3cff */
[----:B------:R-:W-:Y:S02]  /*164a0*/  IADD3 R7, P2, R36, 0x7000, RZ ;  /* 0x0000700024077810 */ /* 0x000fe40007f5e0ff */
[----:B------:R-:W-:Y:S02]  /*164b0*/  IADD3.X R13, RZ, R37, RZ, P1, !PT ;  /* 0x00000025ff0d7210 */ /* 0x000fe40000ffe4ff */
[----:B------:R-:W-:Y:S01]  /*164c0*/  ISETP.GE.OR P1, PT, R10, R49, P0 ;  /* 0x000000310a00720c */ /* 0x000fe20000726670 */
[----:B------:R-:W-:Y:S01]  /*164d0*/  IMAD.X R41, RZ, RZ, R37, P2 ;  /* 0x000000ffff297224 */ /* 0x000fe200010e0625 */
[----:B------:R-:W-:Y:S02]  /*164e0*/  LOP3.LUT R28, R29, 0x380, RZ, 0xc0, !PT ;  /* 0x000003801d1c7812 */ /* 0x000fe400078ec0ff */
[----:B------:R-:W-:-:S02]  /*164f0*/  LOP3.LUT R32, R33, 0x380, RZ, 0xc0, !PT ;  /* 0x0000038021207812 */ /* 0x000fc400078ec0ff */
[----:B------:R-:W-:Y:S02]  /*16500*/  LOP3.LUT R38, R39, 0x380, RZ, 0xc0, !PT ;  /* 0x0000038027267812 */ /* 0x000fe400078ec0ff */
[----:B------:R-:W-:Y:S02]  /*16510*/  LOP3.LUT R5, R36, 0x380, RZ, 0xc0, !PT ;  /* 0x0000038024057812 */ /* 0x000fe400078ec0ff */
[----:B------:R-:W-:Y:S02]  /*16520*/  ISETP.GE.OR P0, PT, R0, R49, P0 ;  /* 0x000000310000720c */ /* 0x000fe40000706670 */
[----:B------:R-:W-:Y:S01]  /*16530*/  LOP3.LUT R0, R7, 0x380, RZ, 0xc0, !PT ;  /* 0x0000038007007812 */ /* 0x000fe200078ec0ff */
[----:B------:R3:W-:Y:S01]  /*16540*/  @!P1 STG.E desc[UR40][R46.64], R20 ;  /* 0x000000142e009986 */ /* 0x0007e2000c101928 */
[----:B------:R-:W-:Y:S02]  /*16550*/  SHF.R.U64 R28, R28, 0x3, RZ ;  /* 0x000000031c1c7819 */ /* 0x000fe400000012ff */
[----:B------:R-:W-:-:S02]  /*16560*/  SHF.R.U64 R32, R32, 0x3, RZ ;  /* 0x0000000320207819 */ /* 0x000fc400000012ff */
        /* <DEDUP_REMOVED lines=9> */
[----:B------:R-:W5:Y:S01]  /*16600*/  LD.E.128 R8, desc[UR40][R8.64] ;  /* 0x0000002808087980 */ /* 0x000f62000c101d00 */
[----:B------:R-:W-:Y:S01]  /*16610*/  LOP3.LUT R4, R5, R36, RZ, 0x3c, !PT ;  /* 0x0000002405047212 */ /* 0x000fe200078e3cff */
[----:B------:R-:W-:Y:S01]  /*16620*/  IMAD.MOV.U32 R5, RZ, RZ, R37 ;  /* 0x000000ffff057224 */ /* 0x000fe200078e0025 */
[----:B------:R-:W-:Y:S01]  /*16630*/  IADD3.X R39, RZ, R37, RZ, P5, !PT ;  /* 0x00000025ff277210 */ /* 0x000fe20002ffe4ff */
[----:B------:R-:W5:Y:S01]  /*16640*/  LD.E.128 R12, desc[UR40][R12.64] ;  /* 0x000000280c0c7980 */ /* 0x000f62000c101d00 */
[----:B------:R-:W-:Y:S01]  /*16650*/  LOP3.LUT R40, R0, R7, RZ, 0x3c, !PT ;  /* 0x0000000700287212 */ /* 0x000fe200078e3cff */
[----:B------:R-:W-:-:S02]  /*16660*/  IMAD R45, R45, UR4, RZ ;  /* 0x000000042d2d7c24 */ /* 0x000fc4000f8e02ff */
[----:B------:R-:W5:Y:S01]  /*16670*/  LD.E.128 R4, desc[UR40][R4.64] ;  /* 0x0000002804047980 */ /* 0x000f62000c101d00 */
[----:B---3--:R-:W-:-:S03]  /*16680*/  IMAD.MOV.U32 R20, RZ, RZ, R16 ;  /* 0x000000ffff147224 */ /* 0x008fc600078e0010 */
        /* <DEDUP_REMOVED lines=11> */
[----:B---3--:R-:W3:Y:S01]  /*16740*/  FENCE.VIEW.ASYNC.S ;  /* 0x00000000000073c6 */ /* 0x008ee20000000000 */
[----:B------:R-:W-:-:S04]  /*16750*/  IMAD.WIDE.U32 R20, R44, UR4, R20 ;  /* 0x000000042c147c25 */ /* 0x000fc8000f8e0014 */
[----:B------:R-:W-:Y:S01]  /*16760*/  IMAD R45, R44, UR5, R45 ;  /* 0x000000052c2d7c24 */ /* 0x000fe2000f8e022d */
[----:B------:R-:W-:Y:S01]  /*16770*/  ULDC.64 UR4, c[0x0][0xae0] ;  /* 0x0002b80000047ab9 */ /* 0x000fe20000000a00 */
[----:B------:R-:W-:Y:S02]  /*16780*/  IMAD R49, R224, -0x80, R49 ;  /* 0xffffff80e0317824 */ /* 0x000fe400078e0231 */
[----:B----4-:R-:W-:Y:S01]  /*16790*/  IMAD R3, R48, UR4, RZ ;  /* 0x0000000430037c24 */ /* 0x010fe2000f8e02ff */
[----:B------:R-:W-:Y:S02]  /*167a0*/  IADD3 R21, R21, R45, RZ ;  /* 0x0000002d15157210 */ /* 0x000fe40007ffe0ff */
        /* <DEDUP_REMOVED lines=11> */
[----:B---3--:R3:W-:Y:S01]  /*16860*/  SYNCS.ARRIVE.TRANS64.RED.A1T0 RZ, [R0+URZ], RZ ;  /* 0x000000ff00ff79a7 */ /* 0x0087e2000810043f */
[----:B------:R-:W-:-:S02]  /*16870*/  ISETP.GE.AND P0, PT, R188, R49, PT ;  /* 0x00000031bc00720c */ /* 0x000fc40003f06270 */
[-C--:B------:R-:W-:Y:S01]  /*16880*/  ISETP.GE.AND P1, PT, R187, R49.reuse, PT ;  /* 0x00000031bb00720c */ /* 0x080fe20003f26270 */
[----:B------:R-:W-:Y:S01]  /*16890*/  IMAD.WIDE R44, R224, 0x80, R18 ;  /* 0x00000080e02c7825 */ /* 0x000fe200078e0212 */
[----:B------:R-:W-:-:S03]  /*168a0*/  ISETP.GE.AND P2, PT, R189, R49, PT ;  /* 0x00000031bd00720c */ /* 0x000fc60003f46270 */
[----:B------:R-:W-:Y:S01]  /*168b0*/  IMAD.IADD R51, R47, 0x1, R3 ;  /* 0x000000012f337824 */ /* 0x000fe200078e0203 */
[----:B---3--:R-:W-:Y:S09]  /*168c0*/  @P3 BRA `(.L_x_7963) ;  /* 0x00000000003c3947 */ /* 0x008ff20003800000 */
[----:B------:R-:W-:Y:S01]  /*168d0*/  ULDC.64 UR6, c[0x0][0xad8] ;  /* 0x0002b60000067ab9 */ /* 0x000fe20000000a00 */
[----:B------:R-:W-:Y:S01]  /*168e0*/  MOV R21, R51 ;  /* 0x0000003300157202 */ /* 0x000fe20000000f00 */
[----:B------:R-:W-:Y:S01]  /*168f0*/  IMAD R3, R45, UR6, RZ ;  /* 0x000000062d037c24 */ /* 0x000fe2000f8e02ff */
[----:B------:R-:W-:Y:S01]  /*16900*/  ULDC UR4, c[0x0][0xa8c] ;  /* 0x0002a30000047ab9 */ /* 0x000fe20000000800 */
        /* <DEDUP_REMOVED lines=10> */
[----:B------:R3:W-:Y:S02]  /*169b0*/  @!P4 STG.E.128 desc[UR40][R48.64+0x80], R28 ;  /* 0x0000801c3000c986 */ /* 0x0007e4000c101d28 */
.L_x_7963:
[----:B------:R-:W-:Y:S05]  /*169c0*/  BSYNC B1 ;  /* 0x0000000000017941 */ /* 0x000fea0003800000 */
.L_x_7962:
        /* <DEDUP_REMOVED lines=14> */
[----:B------:R-:W-:Y:S02]  /*16ab0*/  LEA R6, P0, R4, UR6, 0x1 ;  /* 0x0000000604067c11 */ /* 0x000fe4000f8008ff */
[----:B------:R-:W-:-:S04]  /*16ac0*/  IADD3 R3, R5, R3, RZ ;  /* 0x0000000305037210 */ /* 0x000fc80007ffe0ff */
[----:B------:R-:W-:-:S05]  /*16ad0*/  LEA.HI.X R7, R4, UR7, R3, 0x1, P0 ;  /* 0x0000000704077c11 */ /* 0x000fca00080f0c03 */
[----:B------:R4:W-:Y:S04]  /*16ae0*/  @!P3 STG.E.128 desc[UR40][R6.64], R8 ;  /* 0x000000080600b986 */ /* 0x0009e8000c101d28 */
[----:B------:R4:W-:Y:S02]  /*16af0*/  @!P4 STG.E.128 desc[UR40][R6.64+0x80], R32 ;  /* 0x000080200600c986 */ /* 0x0009e4000c101d28 */
.L_x_7965:
[----:B------:R-:W-:Y:S05]  /*16b00*/  BSYNC B1 ;  /* 0x0000000000017941 */ /* 0x000fea0003800000 */
.L_x_7964:
        /* <DEDUP_REMOVED lines=19> */
.L_x_7967:
[----:B------:R-:W-:Y:S05]  /*16c40*/  BSYNC B1 ;  /* 0x0000000000017941 */ /* 0x000fea0003800000 */
.L_x_7966:
[----:B------:R-:W-:Y:S05]  /*16c50*/  @P2 BRA `(.L_x_7968) ;  /* 0x0000000800a82947 */ /* 0x000fea0003800000 */
[----:B------:R-:W-:Y:S01]  /*16c60*/  IADD3 R3, P0, R44, 0x60, RZ ;  /* 0x000000602c037810 */ /* 0x000fe20007f1e0ff */
[----:B------:R-:W-:Y:S01]  /*16c70*/  ULDC.64 UR6, c[0x0][0xad8] ;  /* 0x0002b60000067ab9 */ /* 0x000fe20000000a00 */
[----:B---3-5:R-:W-:Y:S01]  /*16c80*/  IMAD.MOV.U32 R4, RZ, RZ, R46 ;  /* 0x000000ffff047224 */ /* 0x028fe200078e002e */
[----:B------:R-:W-:Y:S01]  /*16c90*/  ULDC UR4, c[0x0][0xa8c] ;  /* 0x0002a30000047ab9 */ /* 0x000fe20000000800 */
[----:B------:R-:W-:Y:S01]  /*16ca0*/  IADD3.X R44, RZ, R45, RZ, P0, !PT ;  /* 0x0000002dff2c7210 */ /* 0x000fe200007fe4ff */
[----:B------:R-:W-:Y:S01]  /*16cb0*/  IMAD.MOV.U32 R5, RZ, RZ, R51 ;  /* 0x000000ffff057224 */ /* 0x000fe200078e0033 */
[----:B------:R-:W-:-:S03]  /*16cc0*/  ISETP.GE.AND P1, PT, R16, UR4, PT ;  /* 0x0000000410007c0c */ /* 0x000fc6000bf26270 */
[----:B------:R-:W-:Y:S02]  /*16cd0*/  IMAD R44, R44, UR6, RZ ;  /* 0x000000062c2c7c24 */ /* 0x000fe4000f8e02ff */
[----:B------:R-:W-:-:S04]  /*16ce0*/  IMAD.WIDE.U32 R4, R3, UR6, R4 ;  /* 0x0000000603047c25 */ /* 0x000fc8000f8e0004 */
[----:B------:R-:W-:Y:S01]  /*16cf0*/  IMAD R3, R3, UR7, R44 ;  /* 0x0000000703037c24 */ /* 0x000fe2000f8e022c */
[----:B------:R-:W-:Y:S02]  /*16d00*/  ULDC.64 UR6, c[0x0][0xa80] ;  /* 0x0002a00000067ab9 */ /* 0x000fe40000000a00 */
[----:B----4-:R-:W-:Y:S01]  /*16d10*/  LEA R6, P0, R4, UR6, 0x1 ;  /* 0x0000000604067c11 */ /* 0x010fe2000f8008ff */
[----:B------:R-:W-:-:S05]  /*16d20*/  IMAD.IADD R3, R5, 0x1, R3 ;  /* 0x0000000105037824 */ /* 0x000fca00078e0203 */
[----:B------:R-:W-:Y:S02]  /*16d30*/  LEA.HI.X R7, R4, UR7, R3, 0x1, P0 ;  /* 0x0000000704077c11 */ /* 0x000fe400080f0c03 */
[----:B------:R-:W-:-:S03]  /*16d40*/  ISETP.GE.AND P0, PT, R196, UR4, PT ;  /* 0x00000004c4007c0c */ /* 0x000fc6000bf06270 */
[----:B------:R3:W-:Y:S10]  /*16d50*/  @!P1 STG.E.128 desc[UR40][R6.64], R24 ;  /* 0x0000001806009986 */ /* 0x0007f4000c101d28 */
[----:B------:R-:W-:Y:S05]  /*16d60*/  @P0 BRA `(.L_x_7968) ;  /* 0x0000000800640947 */ /* 0x000fea0003800000 */
[----:B------:R4:W-:Y:S01]  /*16d70*/  STG.E.128 desc[UR40][R6.64+0x80], R40 ;  /* 0x0000802806007986 */ /* 0x0009e2000c101d28 */
[----:B------:R-:W-:Y:S05]  /*16d80*/  BRA `(.L_x_7968) ;  /* 0x00000008005c7947 */ /* 0x000fea0003800000 */
.L_x_7960:
        /* <DEDUP_REMOVED lines=12> */
[----:B------:R-:W-:Y:S02]  /*16e50*/  MOV R3, UR4 ;  /* 0x0000000400037c02 */ /* 0x000fe40008000f00 */
[----:B------:R-:W-:-:S05]  /*16e60*/  @P1 IADD3.X R221, R221, UR5, RZ, P2, !PT ;  /* 0x00000005dddd1c10 */ /* 0x000fca00097fe4ff */
[----:B------:R3:W5:Y:S01]  /*16e70*/  @P1 LDG.E R3, desc[UR40][R220.64] ;  /* 0x00000028dc031981 */ /* 0x000762000c1e1900 */
[----:B------:R-:W-:Y:S01]  /*16e80*/  ISETP.GT.AND P2, PT, R233, 0x7f, PT ;  /* 0x0000007fe900780c */ /* 0x000fe20003f44270 */
[----:B------:R-:W-:-:S12]  /*16e90*/  @P1 BRA `(.L_x_7969) ;  /* 0x0000000000101947 */ /* 0x000fd80003800000 */
[----:B------:R-:W-:Y:S05]  /*16ea0*/  @!P0 BRA `(.L_x_7969) ;  /* 0x00000000000c8947 */ /* 0x000fea0003800000 */
[----:B------:R-:W4:Y:S04]  /*16eb0*/  LDG.E R0, desc[UR40][R4.64] ;  /* 0x0000002804007981 */ /* 0x000f28000c1e1900 */
[----:B-----5:R-:W4:Y:S02]  /*16ec0*/  LDG.E R3, desc[UR40][R4.64+0x4] ;  /* 0x0000042804037981 */ /* 0x020f24000c1e1900 */
[----:B----4-:R-:W-:-:S07]  /*16ed0*/  IMAD.IADD R3, R3, 0x1, -R0 ;  /* 0x0000000103037824 */ /* 0x010fce00078e0a00 */
.L_x_7969:
[----:B------:R-:W-:Y:S01]  /*16ee0*/  BSSY B1, `(.L_x_7970) ;  /* 0x000001c000017945 */ /* 0x000fe20003800000 */
[----:B------:R-:W-:Y:S02]  /*16ef0*/  SHF.R.S32.HI R10, RZ, 0x1f, R218 ;  /* 0x0000001fff0a7819 */ /* 0x000fe400000114da */
[----:B------:R-:W-:Y:S02]  /*16f00*/  SEL R11, R222, RZ, !P0 ;  /* 0x000000ffde0b7207 */ /* 0x000fe40004000000 */
[----:B------:R-:W-:Y:S02]  /*16f10*/  SEL R225, R225, RZ, !P0 ;  /* 0x000000ffe1e17207 */ /* 0x000fe40004000000 */
[----:B-----5:R-:W-:Y:S01]  /*16f20*/  SHF.R.S32.HI R8, RZ, 0x1f, R9 ;  /* 0x0000001fff087819 */ /* 0x020fe20000011409 */
[----:B------:R-:W-:Y:S06]  /*16f30*/  @P2 BRA `(.L_x_7971) ;  /* 0x0000000000582947 */ /* 0x000fec0003800000 */
[----:B---3--:R-:W3:Y:S02]  /*16f40*/  S2R R5, SR_TID.X ;  /* 0x0000000000057919 */ /* 0x008ee40000002100 */
[----:B---3--:R-:W-:-:S04]  /*16f50*/  IMAD R0, R224, 0x80, R5 ;  /* 0x00000080e0007824 */ /* 0x008fc800078e0205 */
        /* <DEDUP_REMOVED lines=20> */
.L_x_7971:
[----:B------:R-:W-:Y:S05]  /*170a0*/  BSYNC B1 ;  /* 0x0000000000017941 */ /* 0x000fea0003800000 */
.L_x_7970:
[----:B------:R-:W-:Y:S01]  /*170b0*/  ULDC.64 UR4, c[0x0][0xaa0] ;  /* 0x0002a80000047ab9 */ /* 0x000fe20000000a00 */
[----:B---3--:R-:W-:Y:S01]  /*170c0*/  IMAD.MOV.U32 R4, RZ, RZ, R16 ;  /* 0x000000ffff047224 */ /* 0x008fe200078e0010 */
[----:B------:R-:W-:Y:S01]  /*170d0*/  BSSY B1, `(.L_x_7972) ;  /* 0x0000028000017945 */ /* 0x000fe20003800000 */
[----:B----4-:R-:W-:Y:S02]  /*170e0*/  IMAD.MOV.U32 R5, RZ, RZ, R17 ;  /* 0x000000ffff057224 */ /* 0x010fe400078e0011 */
        /* <DEDUP_REMOVED lines=37> */
[----:B------:R3:W-:Y:S02]  /*17340*/  @!P5 STG.E.128 desc[UR40][R12.64+0x80], RZ ;  /* 0x000080ff0c00d986 */ /* 0x0007e4000c101d28 */
.L_x_7973:
[----:B------:R-:W-:Y:S05]  /*17350*/  BSYNC B1 ;  /* 0x0000000000017941 */ /* 0x000fea0003800000 */
.L_x_7972:
        /* <DEDUP_REMOVED lines=14> */
[----:B---3--:R-:W-:Y:S02]  /*17440*/  LEA R12, P2, R4, UR6, 0x1 ;  /* 0x00000006040c7c11 */ /* 0x008fe4000f8408ff */
[----:B------:R-:W-:-:S04]  /*17450*/  IADD3 R3, R5, R3, RZ ;  /* 0x0000000305037210 */ /* 0x000fc80007ffe0ff */
[----:B------:R-:W-:-:S05]  /*17460*/  LEA.HI.X R13, R4, UR7, R3, 0x1, P2 ;  /* 0x00000007040d7c11 */ /* 0x000fca00090f0c03 */
[----:B------:R4:W-:Y:S04]  /*17470*/  @!P3 STG.E.128 desc[UR40][R12.64], RZ ;  /* 0x000000ff0c00b986 */ /* 0x0009e8000c101d28 */
[----:B------:R4:W-:Y:S02]  /*17480*/  @!P4 STG.E.128 desc[UR40][R12.64+0x80], RZ ;  /* 0x000080ff0c00c986 */ /* 0x0009e4000c101d28 */
.L_x_7975:
[----:B------:R-:W-:Y:S05]  /*17490*/  BSYNC B1 ;  /* 0x0000000000017941 */ /* 0x000fea0003800000 */
.L_x_7974:
        /* <DEDUP_REMOVED lines=14> */
[----:B---34-:R-:W-:Y:S01]  /*17580*/  LEA R12, P0, R4, UR6, 0x1 ;  /* 0x00000006040c7c11 */ /* 0x018fe2000f8008ff */
[----:B------:R-:W-:-:S05]  /*17590*/  IMAD.IADD R3, R5, 0x1, R3 ;  /* 0x0000000105037824 */ /* 0x000fca00078e0203 */
[----:B------:R-:W-:-:S05]  /*175a0*/  LEA.HI.X R13, R4, UR7, R3, 0x1, P0 ;  /* 0x00000007040d7c11 */ /* 0x000fca00080f0c03 */
[----:B------:R3:W-:Y:S04]  /*175b0*/  @!P2 STG.E.128 desc[UR40][R12.64], RZ ;  /* 0x000000ff0c00a986 */ /* 0x0007e8000c101d28 */
[----:B------:R3:W-:Y:S02]  /*175c0*/  @!P3 STG.E.128 desc[UR40][R12.64+0x80], RZ ;  /* 0x000080ff0c00b986 */ /* 0x0007e4000c101d28 */
.L_x_7977:
[----:B------:R-:W-:Y:S05]  /*175d0*/  BSYNC B1 ;  /* 0x0000000000017941 */ /* 0x000fea0003800000 */
.L_x_7976:
        /* <DEDUP_REMOVED lines=16> */
[----:B------:R0:W-:Y:S04]  /*176e0*/  @!P1 STG.E.128 desc[UR40][R6.64], RZ ;  /* 0x000000ff06009986 */ /* 0x0001e8000c101d28 */
[----:B------:R0:W-:Y:S02]  /*176f0*/  @!P2 STG.E.128 desc[UR40][R6.64+0x80], RZ ;  /* 0x000080ff0600a986 */ /* 0x0001e4000c101d28 */
.L_x_7968:
[----:B------:R-:W-:Y:S05]  /*17700*/  BSYNC B0 ;  /* 0x0000000000007941 */ /* 0x000fea0003800000 */
.L_x_7959:
[----:B------:R-:W-:Y:S02]  /*17710*/  ULDC UR4, c[0x0][0xc14] ;  /* 0x0003050000047ab9 */ /* 0x000fe40000000800 */
[----:B--2---:R-:W-:-:S13]  /*17720*/  ISETP.GE.AND P0, PT, R195, UR4, PT ;  /* 0x00000004c3007c0c */ /* 0x004fda000bf06270 */
[----:B------:R-:W-:Y:S05]  /*17730*/  @!P0 BRA `(.L_x_7978) ;  /* 0xfffffe9800748947 */ /* 0x000fea000383ffff */
[----:B------:R-:W-:Y:S05]  /*17740*/  BRA `(.L_x_7757) ;  /* 0x0000005c00ac7947 */ /* 0x000fea0003800000 */
.L_x_7755:
[----:B------:R-:W-:-:S08]  /*17750*/  NOP ;  /* 0x0000000000007918 */ /* 0x000fd00000000000 */
[----:B--2---:R-:W0:-:S00]  /*17760*/  USETMAXREG.DEALLOC.CTAPOOL 0x18 ;  /* 0x00000018000079c8 */ /* 0x004e0000080e0500 */
        /* <DEDUP_REMOVED lines=59> */
.L_x_7983:
        /* <DEDUP_REMOVED lines=16> */
.L_x_7982:
[----:B------:R-:W-:Y:S05]  /*17c20*/  BSYNC B0 ;  /* 0x0000000000007941 */ /* 0x000fea0003800000 */
.L_x_7981:
        /* <DEDUP_REMOVED lines=25> */
.L_x_7979:
        /* <DEDUP_REMOVED lines=20> */
.L_x_7984:
        /* <DEDUP_REMOVED lines=38> */
[----:B------:R-:W-:Y:S02]  /*18160*/  LOP3.LUT R2, R5, R8, RZ, 0x3c, !PT ;  /* 0x0000000805027212 */ /* 0x000fe400078e3cff */
[----:B------:R-:W-:Y:S01]  /*18170*/  IADD3 R7, RZ, -R7, RZ ;  /* 0x80000007ff077210 */ /* 0x000fe20007ffe0ff */
        /* <DEDUP_REMOVED lines=16> */
.L_x_7980:
[----:B------:R-:W-:Y:S01]  /*18280*/  IMAD.MOV.U32 R17, RZ, RZ, RZ ;  /* 0x000000ffff117224 */ /* 0x000fe200078e00ff */
[----:B------:R-:W-:Y:S01]  /*18290*/  MOV R18, RZ ;  /* 0x000000ff00127202 */ /* 0x000fe20000000f00 */
[----:B------:R-:W-:-:S07]  /*182a0*/  IMAD.U32 R16, RZ, RZ, UR6 ;  /* 0x00000006ff107e24 */ /* 0x000fce000f8e00ff */
.L_x_7985:
        /* <DEDUP_REMOVED lines=22> */
[----:B------:R-:W-:Y:S01]  /*18410*/  ULDC.64 UR38, c[0x0][0x198] ;  /* 0x0000660000267ab9 */ /* 0x000fe20000000a00 */
[----:B------:R-:W-:Y:S02]  /*18420*/  ULDC UR36, c[0x0][0xc] ;  /* 0x0000030000247ab9 */ /* 0x000fe40000000800 */
[----:B------:R-:W-:Y:S02]  /*18430*/  LOP3.LUT R2, R2, 0xfffffffd, RZ, 0xc0, !PT ;  /* 0xfffffffd02027812 */ /* 0x000fe400078ec0ff */
[----:B--2---:R-:W-:Y:S02]  /*18440*/  LOP3.LUT R3, R4, 0x2, RZ, 0xfc, !PT ;  /* 0x0000000204037812 */ /* 0x004fe400078efcff */
[----:B------:R-:W1:Y:S03]  /*18450*/  S2R R4, SR_TID.X ;  /* 0x0000000000047919 */ /* 0x000e660000002100 */
[----:B------:R2:W-:Y:S04]  /*18460*/  STL [R1+0x2c], R3 ;  /* 0x00002c0301007387 */ /* 0x0005e80000100800 */
[----:B------:R2:W-:Y:S04]  /*18470*/  STL [R1+0xc], RZ ;  /* 0x00000cff01007387 */ /* 0x0005e80000100800 */
[----:B------:R2:W-:Y:S04]  /*18480*/  STL [R1+0x10], R0 ;  /* 0x0000100001007387 */ /* 0x0005e80000100800 */
        /* <DEDUP_REMOVED lines=9> */
.L_x_8075:
[----:B--23--:R-:W1:Y:S02]  /*18520*/  LDC.64 R2, c[0x0][0xc60] ;  /* 0x00031800ff027b82 */ /* 0x00ce640000000a00 */
        /* <DEDUP_REMOVED lines=30> */
[----:B------:R-:W-:Y:S01]  /*18710*/  IADD3 R6, P1, R15, UR8, RZ ;  /* 0x000000080f067c10 */ /* 0x000fe2000ff3e0ff */
[----:B------:R-:W-:Y:S01]  /*18720*/  IMAD.U32 R10, RZ, RZ, UR4 ;  /* 0x00000004ff0a7e24 */ /* 0x000fe2000f8e00ff */
[----:B------:R-:W-:-:S02]  /*18730*/  ULDC.64 UR4, c[0x0][0x3f8] ;  /* 0x0000fe0000047ab9 */ /* 0x000fc40000000a00 */
[----:B------:R-:W-:-:S03]  /*18740*/  IADD3.X R7, R14, UR9, RZ, P1, !PT ;  /* 0x000000090e077c10 */ /* 0x000fc60008ffe4ff */
        /* <DEDUP_REMOVED lines=12> */
[----:B------:R-:W-:Y:S02]  /*18810*/  ISETP.NE.U32.AND P1, PT, RZ, UR10, PT ;  /* 0x0000000aff007c0c */ /* 0x000fe4000bf25070 */
[----:B------:R-:W-:Y:S02]  /*18820*/  MOV R0, UR6 ;  /* 0x0000000600007c02 */ /* 0x000fe40008000f00 */
[----:B------:R-:W-:Y:S01]  /*18830*/  ISETP.NE.AND.EX P1, PT, RZ, UR11, PT, P1 ;  /* 0x0000000bff007c0c */ /* 0x000fe2000bf25310 */
[----:B--2---:R1:W-:Y:S02]  /*18840*/  STL [R1+0x38], R9 ;  /* 0x0000380901007387 */ /* 0x0043e40000100800 */
[----:B-1----:R-:W-:Y:S01]  /*18850*/  IMAD.U32 R9, RZ, RZ, UR4 ;  /* 0x00000004ff097e24 */ /* 0x002fe2000f8e00ff */
[----:B0-----:R-:W-:Y:S09]  /*18860*/  @P0 BRA `(.L_x_7987) ;  /* 0x0000000000100947 */ /* 0x001ff20003800000 */
[----:B------:R-:W-:Y:S05]  /*18870*/  @!P2 BRA `(.L_x_7987) ;  /* 0x00000000000ca947 */ /* 0x000fea0003800000 */
[----:B-----5:R-:W2:Y:S04]  /*18880*/  LDG.E R10, desc[UR40][R2.64] ;  /* 0x00000028020a7981 */ /* 0x020ea8000c1e1900 */
[----:B------:R-:W2:Y:S02]  /*18890*/  LDG.E R2, desc[UR40][R2.64+0x4] ;  /* 0x0000042802027981 */ /* 0x000ea4000c1e1900 */
[----:B--2---:R-:W-:-:S07]  /*188a0*/  IMAD.IADD R10, R2, 0x1, -R10 ;  /* 0x00000001020a7824 */ /* 0x004fce00078e0a0a */
.L_x_7987:
        /* <DEDUP_REMOVED lines=14> */
.L_x_7988:
[----:B------:R-:W-:Y:S05]  /*18990*/  @!P3 BRA `(.L_x_7989) ;  /* 0x00000000000cb947 */ /* 0x000fea0003800000 */
[----:B------:R-:W2:Y:S04]  /*189a0*/  LDG.E R9, desc[UR40][R6.64] ;  /* 0x0000002806097981 */ /* 0x000ea8000c1e1900 */
[----:B------:R-:W2:Y:S02]  /*189b0*/  LDG.E R6, desc[UR40][R6.64+0x4] ;  /* 0x0000042806067981 */ /* 0x000ea4000c1e1900 */
[----:B--2---:R-:W-:-:S07]  /*189c0*/  IMAD.IADD R9, R6, 0x1, -R9 ;  /* 0x0000000106097824 */ /* 0x004fce00078e0a09 */
.L_x_7989:
[----:B01----:R-:W2:Y:S01]  /*189d0*/  @P1 LDG.E R2, desc[UR40][R4.64] ;  /* 0x0000002804021981 */ /* 0x003ea2000c1e1900 */
[----:B-----5:R-:W-:-:S03]  /*189e0*/  IMAD.IADD R9, R9, 0x1, -R8 ;  /* 0x0000000109097824 */ /* 0x020fc600078e0a08 */
[----:B------:R-:W2:Y:S01]  /*189f0*/  @P1 LDG.E R4, desc[UR40][R4.64+0x4] ;  /* 0x0000042804041981 */ /* 0x000ea2000c1e1900 */
[----:B------:R-:W-:Y:S01]  /*18a00*/  LEA R3, R17, 0xff, 0x7 ;  /* 0x000000ff11037811 */ /* 0x000fe200078e38ff */
[----:B------:R-:W-:Y:S01]  /*18a10*/  BSSY B0, `(.L_x_7990) ;  /* 0x00000e2000007945 */ /* 0x000fe20003800000 */
[----:B------:R-:W-:Y:S01]  /*18a20*/  PLOP3.LUT P2, PT, PT, PT, PT, 0x80, 0x0 ;  /* 0x000000000000781c */ /* 0x000fe20003f4f070 */
[----:B--2---:R-:W-:-:S04]  /*18a30*/  @P1 IMAD.IADD R0, R4, 0x1, -R2 ;  /* 0x0000000104001824 */ /* 0x004fc800078e0a02 */
[----:B------:R-:W-:-:S05]  /*18a40*/  IMAD.IADD R2, R9, 0x1, R0 ;  /* 0x0000000109027824 */ /* 0x000fca00078e0200 */
[C---:B------:R-:W-:Y:S02]  /*18a50*/  IADD3 R10, R2.reuse, R3, -R10 ;  /* 0x00000003020a7210 */ /* 0x040fe40007ffe80a */
[----:B------:R-:W-:-:S04]  /*18a60*/  IADD3 R2, R2, 0x7f, RZ ;  /* 0x0000007f02027810 */ /* 0x000fc80007ffe0ff */
[----:B------:R-:W-:-:S04]  /*18a70*/  SHF.R.S32.HI R3, RZ, 0x1f, R2 ;  /* 0x0000001fff037819 */ /* 0x000fc80000011402 */
[----:B------:R-:W-:Y:S02]  /*18a80*/  LEA.HI R3, R3, R2, RZ, 0x7 ;  /* 0x0000000203037211 */ /* 0x000fe400078f38ff */
[----:B------:R-:W-:-:S04]  /*18a90*/  SHF.R.S32.HI R2, RZ, 0x1f, R10 ;  /* 0x0000001fff027819 */ /* 0x000fc8000001140a */
[----:B------:R-:W-:Y:S02]  /*18aa0*/  LEA.HI R2, R2, R10, RZ, 0x7 ;  /* 0x0000000a02027211 */ /* 0x000fe400078f38ff */
[----:B------:R-:W-:Y:S02]  /*18ab0*/  SHF.R.S32.HI R3, RZ, 0x7, R3 ;  /* 0x00000007ff037819 */ /* 0x000fe40000011403 */
[----:B------:R-:W-:-:S04]  /*18ac0*/  SHF.R.S32.HI R2, RZ, 0x7, R2 ;  /* 0x00000007ff027819 */ /* 0x000fc80000011402 */
[----:B------:R-:W-:Y:S01]  /*18ad0*/  VIMNMX R6, R3, R2, PT ;  /* 0x0000000203067248 */ /* 0x000fe20003fe0100 */
[----:B------:R-:W-:-:S04]  /*18ae0*/  IMAD.MOV R3, RZ, RZ, -R9 ;  /* 0x000000ffff037224 */ /* 0x000fc800078e0a09 */
[----:B------:R-:W-:Y:S01]  /*18af0*/  IMAD R2, R6, 0x80, -R9 ;  /* 0x0000008006027824 */ /* 0x000fe200078e0a09 */
[----:B------:R-:W-:-:S04]  /*18b00*/  VIMNMX R3, RZ, R3, !PT ;  /* 0x00000003ff037248 */ /* 0x000fc80007fe0100 */
[----:B------:R-:W-:-:S04]  /*18b10*/  VIMNMX R0, R2, R0, PT ;  /* 0x0000000002007248 */ /* 0x000fc80003fe0100 */
[----:B------:R-:W-:Y:S01]  /*18b20*/  ISETP.GT.AND P0, PT, R0, R3, PT ;  /* 0x000000030000720c */ /* 0x000fe20003f04270 */
[----:B------:R0:W-:-:S12]  /*18b30*/  STL [R1+0x20], R6 ;  /* 0x0000200601007387 */ /* 0x0001d80000100800 */
[----:B------:R-:W-:Y:S01]  /*18b40*/  @P0 VIADD R2, R0, 0x7f ;  /* 0x0000007f00020836 */ /* 0x000fe20000000000 */
[----:B------:R-:W-:-:S04]  /*18b50*/  SHF.R.U32.HI R0, RZ, 0x7, R3 ;  /* 0x00000007ff007819 */ /* 0x000fc80000011603 */
[----:B------:R-:W-:Y:S01]  /*18b60*/  @P0 SHF.R.S32.HI R3, RZ, 0x1f, R2 ;  /* 0x0000001fff030819 */ /* 0x000fe20000011402 */
[----:B------:R-:W-:-:S03]  /*18b70*/  IMAD.MOV.U32 R4, RZ, RZ, R0 ;  /* 0x000000ffff047224 */ /* 0x000fc600078e0000 */
[----:B------:R-:W-:-:S04]  /*18b80*/  @P0 LEA.HI R2, R3, R2, RZ, 0x7 ;  /* 0x0000000203020211 */ /* 0x000fc800078f38ff */
[----:B------:R-:W-:-:S04]  /*18b90*/  @P0 SHF.R.S32.HI R4, RZ, 0x7, R2 ;  /* 0x00000007ff040819 */ /* 0x000fc80000011402 */
        /* <DEDUP_REMOVED lines=12> */
.L_x_8193:
[----:B------:R-:W-:-:S03]  /*18c60*/  UMOV UR4, 0xffffffff ;  /* 0xffffffff00047882 */ /* 0x000fc60000000000 */
[----:B------:R-:W-:Y:S05]  /*18c70*/  BRA.DIV UR4, `(.L_x_7993) ;  /* 0x0000006204b87947 */ /* 0x000fea000b800000 */
[----:B------:R-:W-:-:S13]  /*18c80*/  ELECT P6, URZ, PT ;  /* 0x00000000003f782f */ /* 0x000fda00038c0000 */
.L_x_8196:
        /* <DEDUP_REMOVED lines=12> */
.L_x_8197:
[----:B------:R-:W-:Y:S05]  /*18d50*/  BSYNC B1 ;  /* 0x0000000000017941 */ /* 0x000fea0003800000 */
.L_x_7994:
        /* <DEDUP_REMOVED lines=8> */
.L_x_8198:
        /* <DEDUP_REMOVED lines=11> */
.L_x_7999:
        /* <DEDUP_REMOVED lines=10> */
[----:B--2---:R-:W-:-:S04]  /*18f30*/  LEA R6, R6, R9, 0xf ;  /* 0x0000000906067211 */ /* 0x004fc800078e78ff */
        /* <DEDUP_REMOVED lines=13> */
.L_x_8199:
        /* <DEDUP_REMOVED lines=10> */
.L_x_8001:
[----:B------:R-:W-:Y:S01]  /*190b0*/  LEA R7, R7, R9, 0x1 ;  /* 0x0000000907077211 */ /* 0x000fe200078e08ff */
        /* <DEDUP_REMOVED lines=9> */
[----:B------:R-:W-:-:S05]  /*19150*/  R2UR UR13, R3 ;  /* 0x00000000030d72ca */ /* 0x000fca00000e0000 */
[----:B------:R-:W-:Y:S02]  /*19160*/  UIADD3 UR9, UR9, 0x288b0, URZ ;  /* 0x000288b009097890 */ /* 0x000fe4000fffe03f */
        /* <DEDUP_REMOVED lines=8> */
.L_x_7997:
[----:B------:R-:W-:Y:S05]  /*191f0*/  BSYNC B1 ;  /* 0x0000000000017941 */ /* 0x000fea0003800000 */
.L_x_7996:
[----:B0-----:R-:W2:Y:S04]  /*19200*/  LDL.LU R5, [R1+0xc] ;  /* 0x00000c0001057983 */ /* 0x001ea80000300800 */
        /* <DEDUP_REMOVED lines=15> */
.L_x_8008:
        /* <DEDUP_REMOVED lines=9> */
.L_x_8200:
        /* <DEDUP_REMOVED lines=11> */
.L_x_8005:
        /* <DEDUP_REMOVED lines=22> */
.L_x_8201:
        /* <DEDUP_REMOVED lines=8> */
.L_x_8007:
        /* <DEDUP_REMOVED lines=19> */
.L_x_8003:
[----:B------:R-:W-:Y:S05]  /*19750*/  BSYNC B1 ;  /* 0x0000000000017941 */ /* 0x000fea0003800000 */
.L_x_8002:
        /* <DEDUP_REMOVED lines=13> */
.L_x_7991:
[----:B------:R-:W-:Y:S05]  /*19830*/  BSYNC B0 ;  /* 0x0000000000007941 */ /* 0x000fea0003800000 */
.L_x_7990:
        /* <DEDUP_REMOVED lines=23> */
.L_x_8010:
        /* <DEDUP_REMOVED lines=15> */
[----:B0-----:R-:W-:Y:S01]  /*19aa0*/  MOV R8, 0x70 ;  /* 0x0000007000087802 */ /* 0x001fe20000000f00 */
[----:B------:R-:W-:Y:S02]  /*19ab0*/  IMAD.U32 R7, RZ, RZ, UR9 ;  /* 0x00000009ff077e24 */ /* 0x000fe4000f8e00ff */
[----:B------:R-:W-:-:S02]  /*19ac0*/  IMAD.U32 R10, RZ, RZ, UR4 ;  /* 0x00000004ff0a7e24 */ /* 0x000fc4000f8e00ff */
[----:B------:R-:W-:Y:S02]  /*19ad0*/  IMAD.U32 R11, RZ, RZ, UR5 ;  /* 0x00000005ff0b7e24 */ /* 0x000fe4000f8e00ff */
[----:B------:R-:W-:Y:S02]  /*19ae0*/  IMAD.MOV.U32 R12, RZ, RZ, 0x1 ;  /* 0x00000001ff0c7424 */ /* 0x000fe400078e00ff */
[----:B------:R-:W-:-:S07]  /*19af0*/  IMAD.MOV.U32 R13, RZ, RZ, RZ ;  /* 0x000000ffff0d7224 */ /* 0x000fce00078e00ff */
[----:B------:R-:W-:-:S07]  /*19b00*/  LEPC R20, `(.L_x_8012) ;  /* 0x000000001014794e */ /* 0x000fce0000000000 */
[----:B-1----:R-:W-:Y:S05]  /*19b10*/  CALL.ABS.NOINC R2 ;  /* 0x0000000002007343 */ /* 0x002fea0003c00000 */
.L_x_8012:
        /* <DEDUP_REMOVED lines=20> */
.L_x_8014:
        /* <DEDUP_REMOVED lines=16> */
.L_x_8013:
[----:B------:R-:W2:Y:S01]  /*19d60*/  LDL.LU R2, [R1+0x24] ;  /* 0x0000240001027983 */ /* 0x000ea20000300800 */
[----:B------:R-:W-:-:S03]  /*19d70*/  ULDC.64 UR4, c[0x0][0x9f8] ;  /* 0x00027e0000047ab9 */ /* 0x000fc60000000a00 */
[----:B------:R-:W3:Y:S04]  /*19d80*/  LDL.LU R0, [R1+0x28] ;  /* 0x0000280001007983 */ /* 0x000ee80000300800 */
[----:B------:R-:W4:Y:S04]  /*19d90*/  LDL.LU R4, [R1+0x38] ;  /* 0x0000380001047983 */ /* 0x000f280000300800 */
[----:B------:R-:W4:Y:S01]  /*19da0*/  LDL.LU R6, [R1+0x1c] ;  /* 0x00001c0001067983 */ /* 0x000f220000300800 */
[----:B------:R-:W-:-:S04]  /*19db0*/  ISETP.NE.U32.AND P0, PT, RZ, UR4, PT ;  /* 0x00000004ff007c0c */ /* 0x000fc8000bf05070 */
[----:B------:R-:W-:Y:S01]  /*19dc0*/  ISETP.NE.AND.EX P0, PT, RZ, UR5, PT, P0 ;  /* 0x00000005ff007c0c */ /* 0x000fe2000bf05300 */
[----:B0-----:R-:W0:Y:S01]  /*19dd0*/  S2R R7, SR_TID.X ;  /* 0x0000000000077919 */ /* 0x001e220000002100 */
[----:B------:R-:W-:Y:S01]  /*19de0*/  IMAD.MOV.U32 R5, RZ, RZ, R18 ;  /* 0x000000ffff057224 */ /* 0x000fe200078e0012 */
        /* <DEDUP_REMOVED lines=17> */
[----:B0-----:R-:W-:-:S05]  /*19f00*/  @P0 IMAD.HI.U32 R2, R18, R2, RZ ;  /* 0x0000000212020227 */ /* 0x001fca00078e00ff */
[----:B-1----:R-:W-:Y:S02]  /*19f10*/  @P0 SHF.R.U32.HI R5, RZ, R4, R2 ;  /* 0x00000004ff050219 */ /* 0x002fe40000011602 */
[----:B------:R-:W-:-:S04]  /*19f20*/  ISETP.NE.U32.AND P0, PT, RZ, UR4, PT ;  /* 0x00000004ff007c0c */ /* 0x000fc8000bf05070 */
[----:B------:R-:W-:-:S04]  /*19f30*/  ISETP.NE.AND.EX P0, PT, RZ, UR5, PT, P0 ;  /* 0x00000005ff007c0c */ /* 0x000fc8000bf05300 */
[----:B------:R-:W-:-:S09]  /*19f40*/  SEL R2, R6, RZ, !P0 ;  /* 0x000000ff06027207 */ /* 0x000fd20004000000 */
.L_x_8015:
        /* <DEDUP_REMOVED lines=16> */
.L_x_8016:
        /* <DEDUP_REMOVED lines=15> */
[----:B-----5:R-:W-:Y:S02]  /*1a140*/  SEL R6, R0, RZ, !P0 ;  /* 0x000000ff00067207 */ /* 0x020fe40004000000 */
[----:B--2---:R-:W-:Y:S01]  /*1a150*/  IADD3 R4, R4, -0x1, RZ ;  /* 0xffffffff04047810 */ /* 0x004fe20007ffe0ff */
[----:B------:R-:W-:Y:S06]  /*1a160*/  BRA.DIV UR4, `(.L_x_8017) ;  /* 0x0000005204007947 */ /* 0x000fec000b800000 */
.L_x_8204:
[----:B------:R-:W-:Y:S01]  /*1a170*/  UMOV UR4, 0xffffffff ;  /* 0xffffffff00047882 */ /* 0x000fe20000000000 */
[----:B------:R-:W-:Y:S02]  /*1a180*/  SHF.R.S32.HI R17, RZ, 0x1f, R0 ;  /* 0x0000001fff117819 */ /* 0x000fe40000011400 */
[----:B------:R-:W-:Y:S05]  /*1a190*/  BRA.DIV UR4, `(.L_x_8018) ;  /* 0x0000005204287947 */ /* 0x000fea000b800000 */
[----:B------:R-:W-:-:S13]  /*1a1a0*/  ELECT P6, URZ, PT ;  /* 0x00000000003f782f */ /* 0x000fda00038c0000 */
.L_x_8207:
        /* <DEDUP_REMOVED lines=21> */
.L_x_8020:
        /* <DEDUP_REMOVED lines=9> */
.L_x_8208:
        /* <DEDUP_REMOVED lines=11> */
.L_x_8022:
        /* <DEDUP_REMOVED lines=27> */
.L_x_8019:
        /* <DEDUP_REMOVED lines=39> */
.L_x_8209:
[----:B------:R-:W-:Y:S05]  /*1a860*/  BSYNC B0 ;  /* 0x0000000000007941 */ /* 0x000fea0003800000 */
.L_x_8023:
[----:B0-----:R-:W2:Y:S01]  /*1a870*/  LDL R3, [R1+0x20] ;  /* 0x0000200001037983 */ /* 0x001ea20000100800 */
[----:B------:R-:W-:Y:S01]  /*1a880*/  BSSY B0, `(.L_x_8025) ;  /* 0x000018b000007945 */ /* 0x000fe20003800000 */
[----:B--2---:R-:W-:-:S13]  /*1a890*/  ISETP.GE.AND P0, PT, R3, 0x2, PT ;  /* 0x000000020300780c */ /* 0x004fda0003f06270 */
[----:B------:R-:W-:Y:S05]  /*1a8a0*/  @!P0 BRA `(.L_x_8026) ;  /* 0x0000001800208947 */ /* 0x000fea0003800000 */
[C---:B------:R-:W-:Y:S01]  /*1a8b0*/  LOP3.LUT R2, R3.reuse, 0x1, RZ, 0xc0, !PT ;  /* 0x0000000103027812 */ /* 0x040fe200078ec0ff */
[----:B------:R-:W-:Y:S03]  /*1a8c0*/  BSSY B1, `(.L_x_8027) ;  /* 0x0000087000017945 */ /* 0x000fe60003800000 */
[----:B------:R-:W-:Y:S02]  /*1a8d0*/  ISETP.NE.U32.AND P0, PT, R2, 0x1, PT ;  /* 0x000000010200780c */ /* 0x000fe40003f05070 */
[----:B------:R-:W-:-:S05]  /*1a8e0*/  IADD3 R2, R3, -0x2, RZ ;  /* 0xfffffffe03027810 */ /* 0x000fca0007ffe0ff */
[----:B------:R-:W-:-:S06]  /*1a8f0*/  IMAD.MOV.U32 R7, RZ, RZ, R2 ;  /* 0x000000ffff077224 */ /* 0x000fcc00078e0002 */
        /* <DEDUP_REMOVED lines=25> */
[----:B------:R-:W-:-:S04]  /*1aa90*/  IMAD.MOV.U32 R10, RZ, RZ, R3 ;  /* 0x000000ffff0a7224 */ /* 0x000fc800078e0003 */
[----:B------:R-:W-:-:S04]  /*1aaa0*/  IMAD.WIDE.U32 R10, R0, UR4, R10 ;  /* 0x00000004000a7c25 */ /* 0x000fc8000f8e000a */
[----:B------:R-:W-:Y:S01]  /*1aab0*/  IMAD.IADD R7, R7, 0x1, R11 ;  /* 0x0000000107077824 */ /* 0x000fe200078e020b */
[----:B------:R-:W-:-:S04]  /*1aac0*/  LEA R8, P0, R10, R8, 0x2 ;  /* 0x000000080a087211 */ /* 0x000fc800078010ff */
[----:B------:R-:W-:Y:S01]  /*1aad0*/  LEA.HI.X R9, R10, R9, R7, 0x2, P0 ;  /* 0x000000090a097211 */ /* 0x000fe200000f1407 */
[----:B------:R-:W-:-:S04]  /*1aae0*/  IMAD.MOV R7, RZ, RZ, -R3 ;  /* 0x000000ffff077224 */ /* 0x000fc800078e0a03 */
[----:B------:R0:W5:Y:S01]  /*1aaf0*/  LDG.E R3, desc[UR40][R8.64] ;  /* 0x0000002808037981 */ /* 0x000162000c1e1900 */
[----:B------:R-:W-:-:S07]  /*1ab00*/  IMAD R7, R14, R7, R2 ;  /* 0x000000070e077224 */ /* 0x000fce00078e0202 */
.L_x_8031:
[----:B0-----:R-:W0:Y:S01]  /*1ab10*/  S2R R9, SR_CgaCtaId ;  /* 0x0000000000097919 */ /* 0x001e220000008800 */
[----:B------:R-:W-:-:S04]  /*1ab20*/  MOV R8, 0x400 ;  /* 0x0000040000087802 */ /* 0x000fc80000000f00 */
[----:B0-----:R-:W-:Y:S02]  /*1ab30*/  LEA R8, R9, R8, 0x18 ;  /* 0x0000000809087211 */ /* 0x001fe400078ec0ff */
[----:B------:R-:W-:-:S03]  /*1ab40*/  SHF.L.U32 R9, R13, 0x1f, RZ ;  /* 0x0000001f0d097819 */ /* 0x000fc600000006ff */
[----:B------:R-:W-:-:S04]  /*1ab50*/  IMAD R8, R12, 0x8, R8 ;  /* 0x000000080c087824 */ /* 0x000fc800078e0208 */
[----:B------:R-:W0:Y:S02]  /*1ab60*/  SYNCS.PHASECHK.TRANS64.TRYWAIT P0, [R8+URZ+0x28840], R9 ;  /* 0x02884009080075a7 */ /* 0x000e24000800017f */
[----:B0-----:R-:W-:Y:S05]  /*1ab70*/  @!P0 BRA `(.L_x_8032) ;  /* 0x0000004800048947 */ /* 0x001fea0003800000 */
.L_x_8210:
        /* <DEDUP_REMOVED lines=11> */
.L_x_8033:
        /* <DEDUP_REMOVED lines=32> */
.L_x_8211:
[----:B------:R-:W2:Y:S01]  /*1ae30*/  LDL R10, [R1+0x2c] ;  /* 0x00002c00010a7983 */ /* 0x000ea20000100800 */
[----:B------:R-:W1:Y:S02]  /*1ae40*/  S2R R11, SR_TID.X ;  /* 0x00000000000b7919 */ /* 0x000e640000002100 */
[----:B-1----:R-:W-:-:S04]  /*1ae50*/  LOP3.LUT R11, R11, 0x7f, RZ, 0xc0, !PT ;  /* 0x0000007f0b0b7812 */ /* 0x002fc800078ec0ff */
[----:B------:R-:W-:-:S13]  /*1ae60*/  ISETP.NE.AND P0, PT, R11, RZ, PT ;  /* 0x000000ff0b00720c */ /* 0x000fda0003f05270 */
[----:B0-----:R-:W-:-:S04]  /*1ae70*/  @!P0 IMAD.MOV.U32 R9, RZ, RZ, 0x8000 ;  /* 0x00008000ff098424 */ /* 0x001fc800078e00ff */
[----:B------:R2:W-:Y:S02]  /*1ae80*/  @!P0 SYNCS.ARRIVE.TRANS64 RZ, [R8+URZ+0x28850], R9 ;  /* 0x0288500908ff89a7 */ /* 0x0005e4000800003f */
[----:B--2---:R-:W-:-:S04]  /*1ae90*/  PRMT R9, R10, 0x9910, RZ ;  /* 0x000099100a097816 */ /* 0x004fc800000000ff */
[----:B------:R-:W-:-:S13]  /*1aea0*/  ISETP.NE.AND P0, PT, R9, 0x2, PT ;  /* 0x000000020900780c */ /* 0x000fda0003f05270 */
[----:B------:R-:W-:Y:S05]  /*1aeb0*/  @P0 BRA `(.L_x_8035) ;  /* 0x0000000000040947 */ /* 0x000fea0003800000 */
[----:B------:R-:W-:Y:S01]  /*1aec0*/  BPT.TRAP 0x1 ;  /* 0x000000040000795c */ /* 0x000fe20000300000 */
.L_x_8035:
[----:B------:R-:W2:Y:S02]  /*1aed0*/  LDL R9, [R1+0x14] ;  /* 0x0000140001097983 */ /* 0x000ea40000100800 */
[----:B--2---:R-:W-:-:S13]  /*1aee0*/  LOP3.LUT P0, RZ, R9, 0x40, RZ, 0xc0, !PT ;  /* 0x0000004009ff7812 */ /* 0x004fda000780c0ff */
[----:B------:R-:W-:Y:S05]  /*1aef0*/  @P0 BRA `(.L_x_8036) ;  /* 0x0000000000040947 */ /* 0x000fea0003800000 */
[----:B------:R-:W-:Y:S01]  /*1af00*/  BPT.TRAP 0x1 ;  /* 0x000000040000795c */ /* 0x000fe20000300000 */
.L_x_8036:
        /* <DEDUP_REMOVED lines=29> */
.L_x_8030:
[----:B------:R-:W-:Y:S05]  /*1b0e0*/  BSYNC B2 ;  /* 0x0000000000027941 */ /* 0x000fea0003800000 */
.L_x_8029:
[----:B------:R-:W2:Y:S04]  /*1b0f0*/  LDL.LU R3, [R1+0x20] ;  /* 0x0000200001037983 */ /* 0x000ea80000300800 */
[----:B------:R0:W-:Y:S04]  /*1b100*/  STL [R1], R12 ;  /* 0x0000000c01007387 */ /* 0x0001e80000100800 */
[----:B------:R0:W-:Y:S02]  /*1b110*/  STL [R1+0x8], R13 ;  /* 0x0000080d01007387 */ /* 0x0001e40000100800 */
[----:B0-2---:R-:W-:-:S07]  /*1b120*/  VIADD R7, R3, 0xfffffffd ;  /* 0xfffffffd03077836 */ /* 0x005fce0000000000 */
.L_x_8028:
[----:B------:R-:W-:Y:S05]  /*1b130*/  BSYNC B1 ;  /* 0x0000000000017941 */ /* 0x000fea0003800000 */
.L_x_8027:
[----:B------:R-:W-:-:S13]  /*1b140*/  ISETP.NE.AND P0, PT, R2, RZ, PT ;  /* 0x000000ff0200720c */ /* 0x000fda0003f05270 */
[----:B------:R-:W-:Y:S05]  /*1b150*/  @!P0 BRA `(.L_x_8026) ;  /* 0x0000000c00f48947 */ /* 0x000fea0003800000 */
[----:B------:R-:W-:-:S07]  /*1b160*/  IMAD.MOV.U32 R11, RZ, RZ, R6 ;  /* 0x000000ffff0b7224 */ /* 0x000fce00078e0006 */
.L_x_8053:
        /* <DEDUP_REMOVED lines=32> */
.L_x_8039:
[----:B------:R-:W1:Y:S01]  /*1b370*/  S2R R3, SR_CgaCtaId ;  /* 0x0000000000037919 */ /* 0x000e620000008800 */
[----:B------:R-:W-:-:S04]  /*1b380*/  MOV R2, 0x400 ;  /* 0x0000040000027802 */ /* 0x000fc80000000f00 */
[----:B-1----:R-:W-:Y:S02]  /*1b390*/  LEA R2, R3, R2, 0x18 ;  /* 0x0000000203027211 */ /* 0x002fe400078ec0ff */
[----:B------:R-:W-:-:S03]  /*1b3a0*/  SHF.L.U32 R3, R9, 0x1f, RZ ;  /* 0x0000001f09037819 */ /* 0x000fc600000006ff */
[----:B------:R-:W-:-:S04]  /*1b3b0*/  IMAD R2, R8, 0x8, R2 ;  /* 0x0000000808027824 */ /* 0x000fc800078e0202 */
[----:B------:R-:W1:Y:S02]  /*1b3c0*/  SYNCS.PHASECHK.TRANS64.TRYWAIT P0, [R2+URZ+0x28840], R3 ;  /* 0x02884003020075a7 */ /* 0x000e64000800017f */
[----:B-1----:R-:W-:Y:S05]  /*1b3d0*/  @!P0 BRA `(.L_x_8040) ;  /* 0x0000004000148947 */ /* 0x002fea0003800000 */
.L_x_8212:
        /* <DEDUP_REMOVED lines=11> */
.L_x_8041:
        /* <DEDUP_REMOVED lines=32> */
.L_x_8213:
        /* <DEDUP_REMOVED lines=10> */
.L_x_8043:
[----:B------:R-:W2:Y:S02]  /*1b730*/  LDL R3, [R1+0x14] ;  /* 0x0000140001037983 */ /* 0x000ea40000100800 */
[----:B--2---:R-:W-:-:S13]  /*1b740*/  LOP3.LUT P0, RZ, R3, 0x40, RZ, 0xc0, !PT ;  /* 0x0000004003ff7812 */ /* 0x004fda000780c0ff */
[----:B------:R-:W-:Y:S05]  /*1b750*/  @P0 BRA `(.L_x_8044) ;  /* 0x0000000000040947 */ /* 0x000fea0003800000 */
[----:B------:R-:W-:Y:S01]  /*1b760*/  BPT.TRAP 0x1 ;  /* 0x000000040000795c */ /* 0x000fe20000300000 */
.L_x_8044:
        /* <DEDUP_REMOVED lines=14> */
[----:B------:R-:W-:Y:S01]  /*1b850*/  MOV R4, R12 ;  /* 0x0000000c00047202 */ /* 0x000fe20000000f00 */
        /* <DEDUP_REMOVED lines=14> */
.L_x_8038:
[----:B------:R-:W-:Y:S05]  /*1b940*/  BSYNC B1 ;  /* 0x0000000000017941 */ /* 0x000fea0003800000 */
.L_x_8037:
        /* <DEDUP_REMOVED lines=31> */
.L_x_8047:
[----:B------:R-:W2:Y:S01]  /*1bb40*/  S2R R3, SR_CgaCtaId ;  /* 0x0000000000037919 */ /* 0x000ea20000008800 */
[----:B------:R-:W-:-:S04]  /*1bb50*/  MOV R2, 0x400 ;  /* 0x0000040000027802 */ /* 0x000fc80000000f00 */
[----:B--2---:R-:W-:Y:S02]  /*1bb60*/  LEA R2, R3, R2, 0x18 ;  /* 0x0000000203027211 */ /* 0x004fe400078ec0ff */
[----:B------:R-:W-:-:S03]  /*1bb70*/  SHF.L.U32 R3, R14, 0x1f, RZ ;  /* 0x0000001f0e037819 */ /* 0x000fc600000006ff */
[----:B------:R-:W-:-:S04]  /*1bb80*/  IMAD R2, R15, 0x8, R2 ;  /* 0x000000080f027824 */ /* 0x000fc800078e0202 */
[----:B------:R-:W2:Y:S02]  /*1bb90*/  SYNCS.PHASECHK.TRANS64.TRYWAIT P0, [R2+URZ+0x28840], R3 ;  /* 0x02884003020075a7 */ /* 0x000ea4000800017f */
[----:B--2---:R-:W-:Y:S05]  /*1bba0*/  @!P0 BRA `(.L_x_8048) ;  /* 0x0000003800488947 */ /* 0x004fea0003800000 */
.L_x_8214:
        /* <DEDUP_REMOVED lines=11> */
.L_x_8049:
        /* <DEDUP_REMOVED lines=31> */
.L_x_8215:
[----:B------:R-:W2:Y:S01]  /*1be50*/  LDL R12, [R1+0x2c] ;  /* 0x00002c00010c7983 */ /* 0x000ea20000100800 */
[----:B------:R-:W1:Y:S02]  /*1be60*/  S2R R3, SR_TID.X ;  /* 0x0000000000037919 */ /* 0x000e640000002100 */
[----:B-1----:R-:W-:-:S04]  /*1be70*/  LOP3.LUT R3, R3, 0x7f, RZ, 0xc0, !PT ;  /* 0x0000007f03037812 */ /* 0x002fc800078ec0ff */
[----:B------:R-:W-:-:S13]  /*1be80*/  ISETP.NE.AND P0, PT, R3, RZ, PT ;  /* 0x000000ff0300720c */ /* 0x000fda0003f05270 */
[----:B------:R-:W-:-:S04]  /*1be90*/  @!P0 IMAD.MOV.U32 R3, RZ, RZ, 0x8000 ;  /* 0x00008000ff038424 */ /* 0x000fc800078e00ff */
[----:B------:R2:W-:Y:S02]  /*1bea0*/  @!P0 SYNCS.ARRIVE.TRANS64 RZ, [R2+URZ+0x28850], R3 ;  /* 0x0288500302ff89a7 */ /* 0x0005e4000800003f */
[----:B--2---:R-:W-:-:S04]  /*1beb0*/  PRMT R3, R12, 0x9910, RZ ;  /* 0x000099100c037816 */ /* 0x004fc800000000ff */
[----:B------:R-:W-:-:S13]  /*1bec0*/  ISETP.NE.AND P0, PT, R3, 0x2, PT ;  /* 0x000000020300780c */ /* 0x000fda0003f05270 */
[----:B------:R-:W-:Y:S05]  /*1bed0*/  @P0 BRA `(.L_x_8051) ;  /* 0x0000000000040947 */ /* 0x000fea0003800000 */
[----:B------:R-:W-:Y:S01]  /*1bee0*/  BPT.TRAP 0x1 ;  /* 0x000000040000795c */ /* 0x000fe20000300000 */
.L_x_8051:
[----:B------:R-:W2:Y:S02]  /*1bef0*/  LDL R3, [R1+0x14] ;  /* 0x0000140001037983 */ /* 0x000ea40000100800 */
[----:B--2---:R-:W-:-:S13]  /*1bf00*/  LOP3.LUT P0, RZ, R3, 0x40, RZ, 0xc0, !PT ;  /* 0x0000004003ff7812 */ /* 0x004fda000780c0ff */
[----:B------:R-:W-:Y:S05]  /*1bf10*/  @P0 BRA `(.L_x_8052) ;  /* 0x0000000000040947 */ /* 0x000fea0003800000 */
[----:B------:R-:W-:Y:S01]  /*1bf20*/  BPT.TRAP 0x1 ;  /* 0x000000040000795c */ /* 0x000fe20000300000 */
.L_x_8052:
        /* <DEDUP_REMOVED lines=28> */
.L_x_8046:
[----:B------:R-:W-:Y:S05]  /*1c0f0*/  BSYNC B1 ;  /* 0x0000000000017941 */ /* 0x000fea0003800000 */
.L_x_8045:
[C---:B------:R-:W-:Y:S02]  /*1c100*/  ISETP.GT.AND P0, PT, R7.reuse, 0x1, PT ;  /* 0x000000010700780c */ /* 0x040fe40003f04270 */
[----:B------:R-:W-:-:S11]  /*1c110*/  IADD3 R7, R7, -0x2, RZ ;  /* 0xfffffffe07077810 */ /* 0x000fd60007ffe0ff */
[----:B------:R-:W-:Y:S05]  /*1c120*/  @P0 BRA `(.L_x_8053) ;  /* 0xfffffff000100947 */ /* 0x000fea000383ffff */
.L_x_8026:
[----:B------:R-:W-:Y:S05]  /*1c130*/  BSYNC B0 ;  /* 0x0000000000007941 */ /* 0x000fea0003800000 */
.L_x_8025:
[----:B------:R-:W1:Y:S01]  /*1c140*/  S2R R2, SR_TID.X ;  /* 0x0000000000027919 */ /* 0x000e620000002100 */
[----:B------:R-:W-:Y:S01]  /*1c150*/  BSSY B0, `(.L_x_8054) ;  /* 0x0000010000007945 */ /* 0x000fe20003800000 */
[----:B-1----:R-:W-:-:S04]  /*1c160*/  LOP3.LUT R2, R2, 0x1f, RZ, 0xc0, !PT ;  /* 0x0000001f02027812 */ /* 0x002fc800078ec0ff */
[----:B------:R-:W-:-:S13]  /*1c170*/  ISETP.NE.AND P0, PT, R2, RZ, PT ;  /* 0x000000ff0200720c */ /* 0x000fda0003f05270 */
[----:B------:R-:W-:Y:S05]  /*1c180*/  @P0 BRA `(.L_x_8055) ;  /* 0x0000000000300947 */ /* 0x000fea0003800000 */
[----:B------:R-:W1:Y:S01]  /*1c190*/  S2R R3, SR_LANEID ;  /* 0x0000000000037919 */ /* 0x000e620000000000 */
[----:B------:R-:W-:Y:S02]  /*1c1a0*/  VOTEU.ANY UR4, UPT, PT ;  /* 0x0000000000047886 */ /* 0x000fe400038e0100 */
[----:B------:R-:W1:Y:S08]  /*1c1b0*/  FLO.U32 R0, UR4 ;  /* 0x0000000400007d00 */ /* 0x000e7000080e0000 */
[----:B------:R-:W2:Y:S01]  /*1c1c0*/  POPC R7, UR4 ;  /* 0x0000000400077d09 */ /* 0x000ea20008000000 */
[----:B-1----:R-:W-:-:S02]  /*1c1d0*/  ISETP.EQ.U32.AND P0, PT, R0, R3, PT ;  /* 0x000000030000720c */ /* 0x002fc40003f02070 */
[----:B------:R-:W2:Y:S11]  /*1c1e0*/  LDC.64 R2, c[0x0][0xc38] ;  /* 0x00030e00ff027b82 */ /* 0x000eb60000000a00 */
[----:B--2---:R-:W2:Y:S01]  /*1c1f0*/  @P0 ATOMG.E.ADD.STRONG.GPU PT, R3, desc[UR40][R2.64], R7 ;  /* 0x00000007020309a8 */ /* 0x004ea200081ee1e8 */
[----:B------:R-:W1:Y:S02]  /*1c200*/  S2R R8, SR_LTMASK ;  /* 0x0000000000087919 */ /* 0x000e640000003900 */
[----:B-1----:R-:W-:-:S04]  /*1c210*/  LOP3.LUT R8, R8, UR4, RZ, 0xc0, !PT ;  /* 0x0000000408087c12 */ /* 0x002fc8000f8ec0ff */
[----:B------:R-:W1:Y:S01]  /*1c220*/  POPC R9, R8 ;  /* 0x0000000800097309 */ /* 0x000e620000000000 */
[----:B--2---:R-:W1:Y:S02]  /*1c230*/  SHFL.IDX PT, R0, R3, R0, 0x1f ;  /* 0x00001f0003007589 */ /* 0x004e6400000e0000 */
[----:B-1----:R-:W-:-:S07]  /*1c240*/  IADD3 R16, R0, UR36, R9 ;  /* 0x0000002400107c10 */ /* 0x002fce000fffe009 */
.L_x_8055:
[----:B------:R-:W-:Y:S05]  /*1c250*/  BSYNC B0 ;  /* 0x0000000000007941 */ /* 0x000fea0003800000 */
.L_x_8054:
        /* <DEDUP_REMOVED lines=11> */
.L_x_8216:
[----:B------:R-:W2:Y:S01]  /*1c310*/  LDL R2, [R1+0x2c] ;  /* 0x00002c0001027983 */ /* 0x000ea20000100800 */
[----:B------:R-:W3:Y:S02]  /*1c320*/  S2R R7, SR_TID.X ;  /* 0x0000000000077919 */ /* 0x000ee40000002100 */
[----:B---3--:R-:W-:-:S04]  /*1c330*/  LOP3.LUT R7, R7, 0x7f, RZ, 0xc0, !PT ;  /* 0x0000007f07077812 */ /* 0x008fc800078ec0ff */
[----:B------:R-:W-:-:S13]  /*1c340*/  ISETP.NE.AND P0, PT, R7, RZ, PT ;  /* 0x000000ff0700720c */ /* 0x000fda0003f05270 */
[----:B-1----:R-:W-:-:S04]  /*1c350*/  @!P0 IMAD.MOV.U32 R3, RZ, RZ, 0x8000 ;  /* 0x00008000ff038424 */ /* 0x002fc800078e00ff */
[----:B------:R1:W-:Y:S01]  /*1c360*/  @!P0 SYNCS.ARRIVE.TRANS64 RZ, [R0+URZ+0x28850], R3 ;  /* 0x0288500300ff89a7 */ /* 0x0003e2000800003f */
[----:B--2---:R-:W-:-:S04]  /*1c370*/  PRMT R2, R2, 0x9910, RZ ;  /* 0x0000991002027816 */ /* 0x004fc800000000ff */
[----:B------:R-:W-:-:S13]  /*1c380*/  ISETP.NE.AND P0, PT, R2, 0x2, PT ;  /* 0x000000020200780c */ /* 0x000fda0003f05270 */
[----:B-1----:R-:W-:Y:S05]  /*1c390*/  @P0 BRA `(.L_x_8059) ;  /* 0x0000000000040947 */ /* 0x002fea0003800000 */
[----:B------:R-:W-:Y:S01]  /*1c3a0*/  BPT.TRAP 0x1 ;  /* 0x000000040000795c */ /* 0x000fe20000300000 */
.L_x_8059:
[----:B------:R-:W2:Y:S02]  /*1c3b0*/  LDL R2, [R1+0x14] ;  /* 0x0000140001027983 */ /* 0x000ea40000100800 */
[----:B--2---:R-:W-:-:S13]  /*1c3c0*/  LOP3.LUT P0, RZ, R2, 0x40, RZ, 0xc0, !PT ;  /* 0x0000004002ff7812 */ /* 0x004fda000780c0ff */
[----:B------:R-:W-:Y:S05]  /*1c3d0*/  @P0 BRA `(.L_x_8060) ;  /* 0x0000000000040947 */ /* 0x000fea0003800000 */
[----:B------:R-:W-:Y:S01]  /*1c3e0*/  BPT.TRAP 0x1 ;  /* 0x000000040000795c */ /* 0x000fe20000300000 */
.L_x_8060:
        /* <DEDUP_REMOVED lines=27> */
.L_x_8057:
[----:B------:R-:W-:Y:S05]  /*1c5a0*/  BSYNC B0 ;  /* 0x0000000000007941 */ /* 0x000fea0003800000 */
.L_x_8056:
        /* <DEDUP_REMOVED lines=9> */
.L_x_8011:
[----:B------:R-:W-:Y:S05]  /*1c640*/  BSYNC B6 ;  /* 0x0000000000067941 */ /* 0x000fea0003800000 */
.L_x_8009:
[----:B------:R-:W-:-:S03]  /*1c650*/  UMOV UR4, 0xffffffff ;  /* 0xffffffff00047882 */ /* 0x000fc60000000000 */
[----:B------:R-:W-:Y:S05]  /*1c660*/  BRA.DIV UR4, `(.L_x_8061) ;  /* 0x0000002e04d47947 */ /* 0x000fea000b800000 */
[----:B------:R2:W3:Y:S04]  /*1c670*/  SHFL.IDX PT, R4, R16, RZ, 0x1f ;  /* 0x00001fff10047589 */ /* 0x0004e800000e0000 */
[----:B------:R2:W4:Y:S02]  /*1c680*/  SHFL.IDX PT, R6, R16, 0x1, 0x1f ;  /* 0x00201f0010067f89 */ /* 0x00052400000e0000 */
.L_x_8220:
[----:B------:R-:W5:Y:S01]  /*1c690*/  S2R R9, SR_TID.X ;  /* 0x0000000000097919 */ /* 0x000f620000002100 */
[----:B------:R-:W-:Y:S01]  /*1c6a0*/  ULDC UR4, c[0x0][0xc14] ;  /* 0x0003050000047ab9 */ /* 0x000fe20000000800 */
[----:B------:R-:W-:Y:S01]  /*1c6b0*/  BSSY B0, `(.L_x_8062) ;  /* 0x000000b000007945 */ /* 0x000fe20003800000 */
[----:B-1----:R-:W-:Y:S02]  /*1c6c0*/  IMAD.U32 R0, RZ, RZ, UR4 ;  /* 0x00000004ff007e24 */ /* 0x002fe4000f8e00ff */
[----:B------:R-:W-:Y:S01]  /*1c6d0*/  IMAD.MOV.U32 R3, RZ, RZ, RZ ;  /* 0x000000ffff037224 */ /* 0x000fe200078e00ff */
[----:B-----5:R-:W-:-:S04]  /*1c6e0*/  LOP3.LUT R9, R9, 0x1f, RZ, 0xc0, !PT ;  /* 0x0000001f09097812 */ /* 0x020fc800078ec0ff */
[C---:B------:R-:W-:Y:S02]  /*1c6f0*/  ISETP.NE.AND P0, PT, R9.reuse, 0x1f, PT ;  /* 0x0000001f0900780c */ /* 0x040fe40003f05270 */
[----:B------:R-:W-:-:S04]  /*1c700*/  IADD3 R5, R9, R19, RZ ;  /* 0x0000001309057210 */ /* 0x000fc80007ffe0ff */
[----:B------:R-:W-:-:S13]  /*1c710*/  ISETP.GE.OR P0, PT, R5, R0, !P0 ;  /* 0x000000000500720c */ /* 0x000fda0004706670 */
[----:B------:R-:W-:Y:S05]  /*1c720*/  @P0 BRA `(.L_x_8063) ;  /* 0x00000000000c0947 */ /* 0x000fea0003800000 */
[----:B------:R-:W1:Y:S02]  /*1c730*/  LDC.64 R2, c[0x0][0xc58] ;  /* 0x00031600ff027b82 */ /* 0x000e640000000a00 */
[----:B-1----:R-:W-:-:S06]  /*1c740*/  IMAD.WIDE R2, R5, 0x4, R2 ;  /* 0x0000000405027825 */ /* 0x002fcc00078e0202 */
[----:B------:R1:W5:Y:S02]  /*1c750*/  LDG.E R3, desc[UR40][R2.64] ;  /* 0x0000002802037981 */ /* 0x000364000c1e1900 */
.L_x_8063:
[----:B------:R-:W-:Y:S05]  /*1c760*/  BSYNC B0 ;  /* 0x0000000000007941 */ /* 0x000fea0003800000 */
.L_x_8062:
        /* <DEDUP_REMOVED lines=21> */
[----:B-1----:R-:W-:-:S05]  /*1c8c0*/  IMAD.IADD R2, R8, 0x1, R9 ;  /* 0x0000000108027824 */ /* 0x002fca00078e0209 */
[----:B------:R0:W1:Y:S02]  /*1c8d0*/  SHFL.IDX PT, R14, R2, 0x1f, 0x1f ;  /* 0x03e01f00020e7f89 */ /* 0x00006400000e0000 */
.L_x_8228:
[----:B------:R-:W-:Y:S02]  /*1c8e0*/  ULDC UR4, c[0x0][0xc10] ;  /* 0x0003040000047ab9 */ /* 0x000fe40000000800 */
[----:B------:R-:W-:-:S04]  /*1c8f0*/  IMAD.U32 R5, RZ, RZ, UR4 ;  /* 0x00000004ff057e24 */ /* 0x000fc8000f8e00ff */
[----:B-1----:R-:W-:-:S04]  /*1c900*/  IMAD R9, R14, R5, RZ ;  /* 0x000000050e097224 */ /* 0x002fc800078e02ff */
[----:B----4-:R-:W-:-:S05]  /*1c910*/  IMAD.IADD R6, R6, 0x1, R9 ;  /* 0x0000000106067824 */ /* 0x010fca00078e0209 */
[----:B---3--:R-:W-:-:S13]  /*1c920*/  ISETP.GT.AND P0, PT, R6, R4, PT ;  /* 0x000000040600720c */ /* 0x008fda0003f04270 */
[----:B------:R-:W-:Y:S05]  /*1c930*/  @P0 BRA `(.L_x_8065) ;  /* 0x0000000000b40947 */ /* 0x000fea0003800000 */
[----:B------:R-:W1:Y:S02]  /*1c940*/  LDC R0, c[0x0][0xc14] ;  /* 0x00030500ff007b82 */ /* 0x000e640000000800 */
.L_x_8070:
        /* <DEDUP_REMOVED lines=14> */
.L_x_8068:
[----:B------:R-:W-:Y:S05]  /*1ca30*/  BSYNC B0 ;  /* 0x0000000000007941 */ /* 0x000fea0003800000 */
.L_x_8067:
[----:B------:R-:W-:-:S03]  /*1ca40*/  UMOV UR4, 0xffffffff ;  /* 0xffffffff00047882 */ /* 0x000fc60000000000 */
[----:B------:R-:W-:Y:S05]  /*1ca50*/  BRA.DIV UR4, `(.L_x_8069) ;  /* 0x0000002e04f47947 */ /* 0x000fea000b800000 */
[----:B-----5:R-:W0:Y:S01]  /*1ca60*/  SHFL.UP PT, R14, R3, 0x1, RZ ;  /* 0x04200000030e7989 */ /* 0x020e2200000e00ff */
[C---:B------:R-:W-:Y:S02]  /*1ca70*/  ISETP.NE.AND P0, PT, R7.reuse, RZ, PT ;  /* 0x000000ff0700720c */ /* 0x040fe40003f05270 */
[C---:B------:R-:W-:Y:S02]  /*1ca80*/  ISETP.GE.U32.AND P1, PT, R7.reuse, 0x2, PT ;  /* 0x000000020700780c */ /* 0x040fe40003f26070 */
[----:B01----:R-:W-:Y:S02]  /*1ca90*/  SEL R2, R14, RZ, P0 ;  /* 0x000000ff0e027207 */ /* 0x003fe40000000000 */
        /* <DEDUP_REMOVED lines=17> */
.L_x_8236:
[----:B------:R-:W-:Y:S02]  /*1cbb0*/  ULDC UR4, c[0x0][0xc10] ;  /* 0x0003040000047ab9 */ /* 0x000fe40000000800 */
[----:B------:R-:W-:-:S04]  /*1cbc0*/  IMAD.U32 R5, RZ, RZ, UR4 ;  /* 0x00000004ff057e24 */ /* 0x000fc8000f8e00ff */
[----:B-1----:R-:W-:-:S04]  /*1cbd0*/  IMAD R9, R14, R5, RZ ;  /* 0x000000050e097224 */ /* 0x002fc800078e02ff */
[----:B------:R-:W-:-:S05]  /*1cbe0*/  IMAD.IADD R6, R9, 0x1, R6 ;  /* 0x0000000109067824 */ /* 0x000fca00078e0206 */
[----:B------:R-:W-:-:S13]  /*1cbf0*/  ISETP.GT.AND P0, PT, R6, R4, PT ;  /* 0x000000040600720c */ /* 0x000fda0003f04270 */
[----:B------:R-:W-:Y:S05]  /*1cc00*/  @!P0 BRA `(.L_x_8070) ;  /* 0xfffffffc00508947 */ /* 0x000fea000383ffff */
.L_x_8065:
[----:B------:R-:W-:Y:S01]  /*1cc10*/  IADD3 R9, -R9, R6, RZ ;  /* 0x0000000609097210 */ /* 0x000fe20007ffe1ff */
[----:B------:R-:W-:-:S04]  /*1cc20*/  UMOV UR4, 0xffffffff ;  /* 0xffffffff00047882 */ /* 0x000fc80000000000 */
[----:B------:R-:W-:-:S05]  /*1cc30*/  IMAD R7, R2, R5, R9 ;  /* 0x0000000502077224 */ /* 0x000fca00078e0209 */
[----:B------:R-:W-:Y:S01]  /*1cc40*/  ISETP.GT.AND P6, PT, R7, R4, PT ;  /* 0x000000040700720c */ /* 0x000fe20003fc4270 */
[----:B------:R-:W-:-:S12]  /*1cc50*/  BRA.DIV UR4, `(.L_x_8071) ;  /* 0x0000003204487947 */ /* 0x000fd8000b800000 */
[----:B------:R-:W-:-:S04]  /*1cc60*/  VOTE.ANY R6, PT, !P6 ;  /* 0x0000000000067806 */ /* 0x000fc800070e0100 */
[----:B------:R-:W1:Y:S02]  /*1cc70*/  POPC R7, R6 ;  /* 0x0000000600077309 */ /* 0x000e640000000000 */
[----:B-1----:R1:W3:Y:S02]  /*1cc80*/  SHFL.IDX PT, R17, R3, R7, 0x1f ;  /* 0x00001f0703117589 */ /* 0x0022e400000e0000 */
.L_x_8240:
[----:B------:R-:W-:Y:S01]  /*1cc90*/  ISETP.NE.AND P0, PT, R6, RZ, PT ;  /* 0x000000ff0600720c */ /* 0x000fe20003f05270 */
[----:B--2---:R-:W-:-:S12]  /*1cca0*/  IMAD.MOV.U32 R16, RZ, RZ, RZ ;  /* 0x000000ffff107224 */ /* 0x004fd800078e00ff */
[----:B------:R-:W-:Y:S05]  /*1ccb0*/  @!P0 BRA `(.L_x_8072) ;  /* 0x0000000000108947 */ /* 0x000fea0003800000 */
[----:B------:R-:W-:Y:S01]  /*1ccc0*/  UMOV UR4, 0xffffffff ;  /* 0xffffffff00047882 */ /* 0x000fe20000000000 */
[----:B------:R-:W-:Y:S02]  /*1ccd0*/  VIADD R12, R7, 0xffffffff ;  /* 0xffffffff070c7836 */ /* 0x000fe40000000000 */
[----:B------:R-:W-:Y:S05]  /*1cce0*/  BRA.DIV UR4, `(.L_x_8073) ;  /* 0x00000032046c7947 */ /* 0x000fea000b800000 */
[----:B------:R2:W4:Y:S02]  /*1ccf0*/  SHFL.IDX PT, R16, R2, R12, 0x1f ;  /* 0x00001f0c02107589 */ /* 0x00052400000e0000 */
.L_x_8072:
[----:B012---:R-:W0:Y:S01]  /*1cd00*/  LDC.64 R2, c[0x0][0xc68] ;  /* 0x00031a00ff027b82 */ /* 0x007e220000000a00 */
[----:B------:R-:W-:-:S04]  /*1cd10*/  IMAD.IADD R19, R7, 0x1, R19 ;  /* 0x0000000107137824 */ /* 0x000fc800078e0213 */
[----:B0-----:R-:W-:-:S05]  /*1cd20*/  IMAD.WIDE R2, R19, 0x4, R2 ;  /* 0x0000000413027825 */ /* 0x001fca00078e0202 */
[----:B------:R-:W3:Y:S01]  /*1cd30*/  LDG.E R7, desc[UR40][R2.64] ;  /* 0x0000002802077981 */ /* 0x000ee2000c1e1900 */
[----:B----4-:R-:W-:Y:S02]  /*1cd40*/  IMAD R16, R16, R5, R9 ;  /* 0x0000000510107224 */ /* 0x010fe400078e0209 */
[----:B---3--:R-:W-:-:S05]  /*1cd50*/  IMAD R6, R17, R7, RZ ;  /* 0x0000000711067224 */ /* 0x008fca00078e02ff */
        /* <DEDUP_REMOVED lines=47> */
[----:B------:R-:W-:Y:S01]  /*1d050*/  @!P0 IADD3 R6, R6, -R5, RZ ;  /* 0x8000000506068210 */ /* 0x000fe20007ffe0ff */
[----:B------:R-:W-:-:S03]  /*1d060*/  @!P0 VIADD R2, R2, 0x1 ;  /* 0x0000000102028836 */ /* 0x000fc60000000000 */
[----:B------:R-:W-:-:S13]  /*1d070*/  ISETP.GE.U32.AND P0, PT, R6, R5, PT ;  /* 0x000000050600720c */ /* 0x000fda0003f06070 */
[----:B------:R-:W-:Y:S01]  /*1d080*/  @P0 VIADD R2, R2, 0x1 ;  /* 0x0000000102020836 */ /* 0x000fe20000000000 */
[----:B------:R-:W-:Y:S01]  /*1d090*/  ISETP.GE.AND P0, PT, R3, RZ, PT ;  /* 0x000000ff0300720c */ /* 0x000fe20003f06270 */
[----:B------:R-:W-:-:S12]  /*1d0a0*/  IMAD.IADD R3, R4, 0x1, R8 ;  /* 0x0000000104037824 */ /* 0x000fd800078e0208 */
[----:B------:R-:W-:Y:S01]  /*1d0b0*/  @!P0 IMAD.MOV R2, RZ, RZ, -R2 ;  /* 0x000000ffff028224 */ /* 0x000fe200078e0a02 */
[----:B------:R-:W-:-:S13]  /*1d0c0*/  ISETP.NE.AND P0, PT, R7, RZ, PT ;  /* 0x000000ff0700720c */ /* 0x000fda0003f05270 */
[----:B------:R-:W-:Y:S02]  /*1d0d0*/  @!P0 LOP3.LUT R2, RZ, R7, RZ, 0x33, !PT ;  /* 0x00000007ff028212 */ /* 0x000fe400078e33ff */
[----:B------:R-:W-:-:S05]  /*1d0e0*/  IADD3 R7, -R7, RZ, RZ ;  /* 0x000000ff07077210 */ /* 0x000fca0007ffe1ff */
[----:B------:R-:W-:Y:S01]  /*1d0f0*/  IMAD R18, R2, R7, R3 ;  /* 0x0000000702127224 */ /* 0x000fe200078e0203 */
[----:B------:R-:W-:-:S05]  /*1d100*/  LOP3.LUT R2, RZ, R2, RZ, 0x33, !PT ;  /* 0x00000002ff027212 */ /* 0x000fca00078e33ff */
[----:B------:R-:W-:Y:S01]  /*1d110*/  IMAD.IADD R17, R17, 0x1, R2 ;  /* 0x0000000111117824 */ /* 0x000fe200078e0202 */
[----:B------:R-:W-:Y:S06]  /*1d120*/  BRA `(.L_x_8074) ;  /* 0x00000000001c7947 */ /* 0x000fec0003800000 */
.L_x_8066:
[----:B------:R-:W-:Y:S01]  /*1d130*/  UMOV UR4, URZ ;  /* 0x0000003f00047c82 */ /* 0x000fe20008000000 */
[----:B------:R-:W-:Y:S01]  /*1d140*/  UMOV UR5, URZ ;  /* 0x0000003f00057c82 */ /* 0x000fe20008000000 */
[----:B------:R-:W-:Y:S01]  /*1d150*/  ULDC UR6, c[0x0][0xc14] ;  /* 0x0003050000067ab9 */ /* 0x000fe20000000800 */
[----:B--2---:R-:W-:Y:S01]  /*1d160*/  IMAD.MOV.U32 R16, RZ, RZ, R4 ;  /* 0x000000ffff107224 */ /* 0x004fe200078e0004 */
[----:B------:R-:W-:Y:S01]  /*1d170*/  MOV R19, UR6 ;  /* 0x0000000600137c02 */ /* 0x000fe20008000f00 */
[----:B------:R-:W-:Y:S02]  /*1d180*/  IMAD.U32 R17, RZ, RZ, UR4 ;  /* 0x00000004ff117e24 */ /* 0x000fe4000f8e00ff */
[----:B------:R-:W-:-:S07]  /*1d190*/  IMAD.U32 R18, RZ, RZ, UR5 ;  /* 0x00000005ff127e24 */ /* 0x000fce000f8e00ff */
.L_x_8074:
        /* <DEDUP_REMOVED lines=12> */
.L_x_7986:
[----:B-1----:R-:W2:Y:S01]  /*1d260*/  LDL.LU R0, [R1+0x34] ;  /* 0x0000340001007983 */ /* 0x002ea20000300800 */
[----:B------:R-:W-:Y:S01]  /*1d270*/  BSSY B0, `(.L_x_8076) ;  /* 0x000000b000007945 */ /* 0x000fe20003800000 */
[----:B------:R-:W1:Y:S01]  /*1d280*/  S2R R5, SR_CgaCtaId ;  /* 0x0000000000057919 */ /* 0x000e620000008800 */
[----:B--2---:R-:W-:-:S05]  /*1d290*/  VIADD R0, R0, 0x1 ;  /* 0x0000000100007836 */ /* 0x004fca0000000000 */
[----:B---3--:R-:W-:-:S04]  /*1d2a0*/  LEA.HI R2, R0, R0, RZ, 0x1 ;  /* 0x0000000000027211 */ /* 0x008fc800078f08ff */
[----:B------:R-:W-:-:S05]  /*1d2b0*/  LOP3.LUT R3, R2, 0xfffffffe, RZ, 0xc0, !PT ;  /* 0xfffffffe02037812 */ /* 0x000fca00078ec0ff */
[----:B------:R-:W-:Y:S01]  /*1d2c0*/  IMAD.IADD R3, R0, 0x1, -R3 ;  /* 0x0000000100037824 */ /* 0x000fe200078e0a03 */
[----:B------:R-:W-:-:S04]  /*1d2d0*/  MOV R0, 0x400 ;  /* 0x0000040000007802 */ /* 0x000fc80000000f00 */
[----:B-1----:R-:W-:Y:S02]  /*1d2e0*/  LEA R0, R5, R0, 0x18 ;  /* 0x0000000005007211 */ /* 0x002fe400078ec0ff */
[----:B------:R-:W-:-:S04]  /*1d2f0*/  SHF.L.U32 R3, R3, 0x1f, RZ ;  /* 0x0000001f03037819 */ /* 0x000fc800000006ff */
[----:B------:R-:W1:Y:S02]  /*1d300*/  SYNCS.PHASECHK.TRANS64.TRYWAIT P0, [R0+URZ+0x28820], R3 ;  /* 0x02882003000075a7 */ /* 0x000e64000800017f */
[----:B-1----:R-:W-:Y:S05]  /*1d310*/  @!P0 BRA `(.L_x_8077) ;  /* 0x0000002c00088947 */ /* 0x002fea0003800000 */
.L_x_8243:
[----:B------:R-:W-:Y:S05]  /*1d320*/  BSYNC B0 ;  /* 0x0000000000007941 */ /* 0x000fea0003800000 */
.L_x_8076:
[----:B------:R-:W-:-:S03]  /*1d330*/  UMOV UR4, 0xffffffff ;  /* 0xffffffff00047882 */ /* 0x000fc60000000000 */
[----:B------:R-:W-:Y:S05]  /*1d340*/  BRA.DIV UR4, `(.L_x_8078) ;  /* 0x0000002e04107947 */ /* 0x000fea000b800000 */
[----:B------:R-:W2:Y:S02]  /*1d350*/  S2R R2, SR_TID.X ;  /* 0x0000000000027919 */ /* 0x000ea40000002100 */
[----:B--2---:R-:W-:-:S04]  /*1d360*/  SHF.R.U32.HI R2, RZ, 0x5, R2 ;  /* 0x00000005ff027819 */ /* 0x004fc80000011602 */
[----:B------:R-:W-:-:S05]  /*1d370*/  LOP3.LUT R2, R2, 0x3, RZ, 0xc0, !PT ;  /* 0x0000000302027812 */ /* 0x000fca00078ec0ff */
[----:B------:R2:W3:Y:S02]  /*1d380*/  SHFL.IDX PT, R14, R2, RZ, 0x1f ;  /* 0x00001fff020e7589 */ /* 0x0004e400000e0000 */
.L_x_8246:
[----:B---3--:R-:W-:-:S13]  /*1d390*/  ISETP.NE.AND P0, PT, R14, RZ, PT ;  /* 0x000000ff0e00720c */ /* 0x008fda0003f05270 */
[----:B------:R-:W-:Y:S05]  /*1d3a0*/  @P0 BRA `(.L_x_7757) ;  /* 0x0000000000940947 */ /* 0x000fea0003800000 */
[----:B------:R-:W-:-:S03]  /*1d3b0*/  UMOV UR4, 0xffffffff ;  /* 0xffffffff00047882 */ /* 0x000fc60000000000 */
[----:B------:R-:W-:Y:S05]  /*1d3c0*/  BRA.DIV UR4, `(.L_x_8079) ;  /* 0x0000002e04247947 */ /* 0x000fea000b800000 */
[----:B------:R-:W-:-:S13]  /*1d3d0*/  ELECT P6, URZ, PT ;  /* 0x00000000003f782f */ /* 0x000fda00038c0000 */
.L_x_8249:
[----:B------:R-:W-:Y:S05]  /*1d3e0*/  @!P6 BRA `(.L_x_7757) ;  /* 0x000000000084e947 */ /* 0x000fea0003800000 */
[----:B--2---:R-:W2:Y:S02]  /*1d3f0*/  LDL.LU R2, [R1+0x30] ;  /* 0x0000300001027983 */ /* 0x004ea40000300800 */
[----:B--2---:R-:W-:-:S04]  /*1d400*/  LOP3.LUT R2, R2, 0x2, RZ, 0xfc, !PT ;  /* 0x0000000202027812 */ /* 0x004fc800078efcff */
[----:B------:R-:W-:-:S13]  /*1d410*/  ISETP.NE.AND P2, PT, R2, 0x3, PT ;  /* 0x000000030200780c */ /* 0x000fda0003f45270 */
[----:B------:R-:W-:Y:S05]  /*1d420*/  @!P2 BRA `(.L_x_8080) ;  /* 0x000000000004a947 */ /* 0x000fea0003800000 */
[----:B------:R-:W-:Y:S01]  /*1d430*/  BPT.TRAP 0x1 ;  /* 0x000000040000795c */ /* 0x000fe20000300000 */
.L_x_8080:
[----:B-1----:R-:W2:Y:S04]  /*1d440*/  LDL R3, [R1] ;  /* 0x0000000001037983 */ /* 0x002ea80000100800 */
[----:B------:R-:W3:Y:S01]  /*1d450*/  LDL.LU R7, [R1+0x8] ;  /* 0x0000080001077983 */ /* 0x000ee20000300800 */
[----:B------:R-:W-:-:S04]  /*1d460*/  VIADD R2, R0, 0x28840 ;  /* 0x0002884000027836 */ /* 0x000fc80000000000 */
[C---:B--2---:R-:W-:Y:S01]  /*1d470*/  IMAD R6, R3.reuse, 0x8, R2 ;  /* 0x0000000803067824 */ /* 0x044fe200078e0202 */
[----:B------:R-:W-:Y:S02]  /*1d480*/  IADD3 R3, R3, 0x1, RZ ;  /* 0x0000000103037810 */ /* 0x000fe40007ffe0ff */
[----:B---3--:R-:W-:Y:S02]  /*1d490*/  SHF.L.U32 R5, R7, 0x1f, RZ ;  /* 0x0000001f07057819 */ /* 0x008fe400000006ff */
[C---:B------:R-:W-:Y:S02]  /*1d4a0*/  ISETP.NE.AND P1, PT, R3.reuse, 0x2, PT ;  /* 0x000000020300780c */ /* 0x040fe40003f25270 */
[----:B------:R-:W1:Y:S02]  /*1d4b0*/  SYNCS.PHASECHK.TRANS64.TRYWAIT P0, [R6+URZ], R5 ;  /* 0x00000005060075a7 */ /* 0x000e64000800017f */
[----:B------:R-:W-:Y:S02]  /*1d4c0*/  SEL R4, RZ, 0x1, P1 ;  /* 0x00000001ff047807 */ /* 0x000fe40000800000 */
[----:B------:R-:W-:-:S02]  /*1d4d0*/  SEL R3, R3, RZ, P1 ;  /* 0x000000ff03037207 */ /* 0x000fc40000800000 */
[----:B------:R-:W-:-:S03]  /*1d4e0*/  LOP3.LUT R4, R7, R4, RZ, 0x3c, !PT ;  /* 0x0000000407047212 */ /* 0x000fc600078e3cff */
[----:B------:R-:W-:Y:S01]  /*1d4f0*/  IMAD R7, R3, 0x8, R2 ;  /* 0x0000000803077824 */ /* 0x000fe200078e0202 */
[----:B------:R-:W-:Y:S01]  /*1d500*/  SHF.L.U32 R2, R4, 0x1f, RZ ;  /* 0x0000001f04027819 */ /* 0x000fe200000006ff */
[----:B-1----:R-:W-:Y:S06]  /*1d510*/  @!P0 BRA `(.L_x_8081) ;  /* 0x0000002800f08947 */ /* 0x002fec0003800000 */
.L_x_8250:
[----:B------:R-:W2:Y:S02]  /*1d520*/  SYNCS.PHASECHK.TRANS64.TRYWAIT P0, [R7+URZ], R2 ;  /* 0x00000002070075a7 */ /* 0x000ea4000800017f */
[----:B--2---:R-:W-:Y:S05]  /*1d530*/  @!P0 BRA `(.L_x_8082) ;  /* 0x0000002800fc8947 */ /* 0x004fea0003800000 */
.L_x_8251:
[----:B------:R-:W-:Y:S05]  /*1d540*/  @!P2 BRA `(.L_x_8083) ;  /* 0x000000000004a947 */ /* 0x000fea0003800000 */
[----:B------:R-:W-:Y:S01]  /*1d550*/  BPT.TRAP 0x1 ;  /* 0x000000040000795c */ /* 0x000fe20000300000 */
.L_x_8083:
[----:B------:R-:W3:Y:S01]  /*1d560*/  LDL.LU R4, [R1] ;  /* 0x0000000001047983 */ /* 0x000ee20000300800 */
[----:B------:R-:W-:-:S04]  /*1d570*/  VIADD R0, R0, 0x28860 ;  /* 0x0002886000007836 */ /* 0x000fc80000000000 */
[----:B---3--:R-:W-:-:S04]  /*1d580*/  IMAD R4, R4, 0x8, R0 ;  /* 0x0000000804047824 */ /* 0x008fc800078e0200 */
[----:B------:R-:W3:Y:S02]  /*1d590*/  SYNCS.PHASECHK.TRANS64.TRYWAIT P0, [R4+URZ], R5 ;  /* 0x00000005040075a7 */ /* 0x000ee4000800017f */
[----:B---3--:R-:W-:Y:S05]  /*1d5a0*/  @!P0 BRA `(.L_x_8084) ;  /* 0x0000002800f48947 */ /* 0x008fea0003800000 */
.L_x_8252:
[----:B------:R-:W-:-:S07]  /*1d5b0*/  IMAD R3, R3, 0x8, R0 ;  /* 0x0000000803037824 */ /* 0x000fce00078e0200 */
.L_x_8085:
[----:B----4-:R4:W0:Y:S02]  /*1d5c0*/  SYNCS.PHASECHK.TRANS64.TRYWAIT P0, [R3+URZ], R2 ;  /* 0x00000002030075a7 */ /* 0x010824000800017f */
[----:B0-----:R-:W-:Y:S05]  /*1d5d0*/  @!P0 NANOSLEEP.SYNCS 0x989680 ;  /* 0x009896800000895d */ /* 0x001fea0003900000 */
[----:B------:R-:W0:Y:S02]  /*1d5e0*/  @!P0 SYNCS.PHASECHK.TRANS64 P0, [R3+URZ], R2 ;  /* 0x00000002030085a7 */ /* 0x000e24000800007f */
[----:B0-----:R-:W-:Y:S05]  /*1d5f0*/  @!P0 BRA `(.L_x_8085) ;  /* 0xfffffffc00f08947 */ /* 0x001fea000383ffff */
.L_x_7757:
[----:B------:R-:W-:Y:S05]  /*1d600*/  BSYNC B7 ;  /* 0x0000000000077941 */ /* 0x000fea0003800000 */
.L_x_7754:
[----:B------:R-:W-:Y:S05]  /*1d610*/  EXIT ;  /* 0x000000000000794d */ /* 0x000fea0003800000 */
.L_x_7779:
[----:B0-----:R0:W1:Y:S02]  /*1d620*/  SYNCS.PHASECHK.TRANS64.TRYWAIT P6, [R105+URZ+0x28890], R122 ;  /* 0x0288907a690075a7 */ /* 0x00106400080c017f */
[----:B-1----:R-:W-:Y:S05]  /*1d630*/  @!P6 NANOSLEEP.SYNCS 0x989680 ;  /* 0x009896800000e95d */ /* 0x002fea0003900000 */
[----:B------:R-:W1:Y:S02]  /*1d640*/  @!P6 SYNCS.PHASECHK.TRANS64 P6, [R105+URZ+0x28890], R122 ;  /* 0x0288907a6900e5a7 */ /* 0x000e6400080c007f */
[----:B-1----:R-:W-:Y:S05]  /*1d650*/  @!P6 BRA `(.L_x_7779) ;  /* 0xfffffffc00f0e947 */ /* 0x002fea000383ffff */
[----:B------:R-:W-:Y:S05]  /*1d660*/  BRA `(.L_x_8086) ;  /* 0xfffffe58007c7947 */ /* 0x000fea000383ffff */
.L_x_7815:
[----:B0-----:R0:W1:Y:S02]  /*1d670*/  SYNCS.PHASECHK.TRANS64.TRYWAIT P4, [R105+URZ+0x28890], R122 ;  /* 0x0288907a690075a7 */ /* 0x001064000808017f */
[----:B-1----:R-:W-:Y:S05]  /*1d680*/  @!P4 NANOSLEEP.SYNCS 0x989680 ;  /* 0x009896800000c95d */ /* 0x002fea0003900000 */
[----:B------:R-:W1:Y:S02]  /*1d690*/  @!P4 SYNCS.PHASECHK.TRANS64 P4, [R105+URZ+0x28890], R122 ;  /* 0x0288907a6900c5a7 */ /* 0x000e64000808007f */
[----:B-1----:R-:W-:Y:S05]  /*1d6a0*/  @!P4 BRA `(.L_x_7815) ;  /* 0xfffffffc00f0c947 */ /* 0x002fea000383ffff */
[----:B------:R-:W-:Y:S05]  /*1d6b0*/  BRA `(.L_x_8087) ;  /* 0xfffffe7c00d87947 */ /* 0x000fea000383ffff */
.L_x_7832:
[----:B0-----:R0:W1:Y:S02]  /*1d6c0*/  SYNCS.PHASECHK.TRANS64.TRYWAIT P3, [R105+URZ+0x28890], R122 ;  /* 0x0288907a690075a7 */ /* 0x001064000806017f */
[----:B-1----:R-:W-:Y:S05]  /*1d6d0*/  @!P3 NANOSLEEP.SYNCS 0x989680 ;  /* 0x009896800000b95d */ /* 0x002fea0003900000 */
[----:B------:R-:W1:Y:S02]  /*1d6e0*/  @!P3 SYNCS.PHASECHK.TRANS64 P3, [R105+URZ+0x28890], R122 ;  /* 0x0288907a6900b5a7 */ /* 0x000e64000806007f */
[----:B-1----:R-:W-:Y:S05]  /*1d6f0*/  @!P3 BRA `(.L_x_7832) ;  /* 0xfffffffc00f0b947 */ /* 0x002fea000383ffff */
[----:B------:R-:W-:Y:S05]  /*1d700*/  BRA `(.L_x_8088) ;  /* 0xfffffe9c00fc7947 */ /* 0x000fea000383ffff */
.L_x_7842:
[----:B--2---:R2:W3:Y:S02]  /*1d710*/  SYNCS.PHASECHK.TRANS64.TRYWAIT P0, [R105+URZ+0x288b0], R122 ;  /* 0x0288b07a690075a7 */ /* 0x0044e4000800017f */
[----:B---3--:R-:W-:Y:S05]  /*1d720*/  @!P0 NANOSLEEP.SYNCS 0x989680 ;  /* 0x009896800000895d */ /* 0x008fea0003900000 */
[----:B------:R-:W3:Y:S02]  /*1d730*/  @!P0 SYNCS.PHASECHK.TRANS64 P0, [R105+URZ+0x288b0], R122 ;  /* 0x0288b07a690085a7 */ /* 0x000ee4000800007f */
[----:B---3--:R-:W-:Y:S05]  /*1d740*/  @!P0 BRA `(.L_x_7842) ;  /* 0xfffffffc00f08947 */ /* 0x008fea000383ffff */
[----:B------:R-:W-:Y:S05]  /*1d750*/  BRA `(.L_x_8089) ;  /* 0xfffffea400987947 */ /* 0x000fea000383ffff */
.L_x_7854:
[----:B------:R-:W-:Y:S01]  /*1d760*/  BSSY B0, `(.L_x_8090) ;  /* 0x0000008000007945 */ /* 0x000fe20003800000 */
[----:B------:R-:W-:Y:S01]  /*1d770*/  MOV R13, R231 ;  /* 0x000000e7000d7202 */ /* 0x000fe20000000f00 */
[----:B------:R-:W-:Y:S02]  /*1d780*/  IMAD.MOV.U32 R12, RZ, RZ, RZ ;  /* 0x000000ffff0c7224 */ /* 0x000fe400078e00ff */
[----:B------:R-:W-:Y:S02]  /*1d790*/  IMAD.MOV.U32 R11, RZ, RZ, 0x1f ;  /* 0x0000001fff0b7424 */ /* 0x000fe400078e00ff */
[----:B------:R-:W-:-:S07]  /*1d7a0*/  IMAD.MOV.U32 R15, RZ, RZ, -0x1 ;  /* 0xffffffffff0f7424 */ /* 0x000fce00078e00ff */
[----:B0----5:R-:W-:Y:S05]  /*1d7b0*/  WARPSYNC.COLLECTIVE R15, `(.L_x_8091) ;  /* 0x000000000f087348 */ /* 0x021fea0003c00000 */
[----:B------:R1:W2:Y:S02]  /*1d7c0*/  SHFL.IDX P6, R14, R13, R12, R11 ;  /* 0x0000000c0d0e7389 */ /* 0x0002a400000c000b */
[----:B012--5:R-:W-:Y:S01]  /*1d7d0*/  ENDCOLLECTIVE ;  /* 0x000000000000791b */ /* 0x027fe20003800000 */
.L_x_8091:
[----:B------:R-:W-:Y:S05]  /*1d7e0*/  BSYNC B0 ;  /* 0x0000000000007941 */ /* 0x000fea0003800000 */
.L_x_8090:
[----:B------:R-:W-:Y:S01]  /*1d7f0*/  IMAD.MOV.U32 R192, RZ, RZ, R14 ;  /* 0x000000ffffc07224 */ /* 0x000fe200078e000e */
[----:B------:R-:W-:Y:S06]  /*1d800*/  BRA `(.L_x_8092) ;  /* 0xfffffeac00c07947 */ /* 0x000fec000383ffff */
.L_x_7872:
[----:B------:R-:W-:Y:S01]  /*1d810*/  BSSY B1, `(.L_x_8093) ;  /* 0x0000008000017945 */ /* 0x000fe20003800000 */
[----:B------:R-:W-:Y:S01]  /*1d820*/  MOV R13, R5 ;  /* 0x00000005000d7202 */ /* 0x000fe20000000f00 */
[----:B------:R-:W-:Y:S02]  /*1d830*/  IMAD.MOV.U32 R12, RZ, RZ, RZ ;  /* 0x000000ffff0c7224 */ /* 0x000fe400078e00ff */
[----:B------:R-:W-:Y:S02]  /*1d840*/  IMAD.MOV.U32 R11, RZ, RZ, 0x181f ;  /* 0x0000181fff0b7424 */ /* 0x000fe400078e00ff */
[----:B------:R-:W-:-:S07]  /*1d850*/  IMAD.MOV.U32 R15, RZ, RZ, -0x1 ;  /* 0xffffffffff0f7424 */ /* 0x000fce00078e00ff */
[----:B012--5:R-:W-:Y:S05]  /*1d860*/  WARPSYNC.COLLECTIVE R15, `(.L_x_8094) ;  /* 0x000000000f087348 */ /* 0x027fea0003c00000 */
[----:B------:R3:W4:Y:S02]  /*1d870*/  SHFL.IDX P6, R14, R13, R12, R11 ;  /* 0x0000000c0d0e7389 */ /* 0x00072400000c000b */
[----:B012345:R-:W-:Y:S01]  /*1d880*/  ENDCOLLECTIVE ;  /* 0x000000000000791b */ /* 0x03ffe20003800000 */
.L_x_8094:
[----:B------:R-:W-:Y:S05]  /*1d890*/  BSYNC B1 ;  /* 0x0000000000017941 */ /* 0x000fea0003800000 */
.L_x_8093:
[----:B------:R-:W-:Y:S05]  /*1d8a0*/  BRA `(.L_x_8095) ;  /* 0xfffffec0003c7947 */ /* 0x000fea000383ffff */
.L_x_7873:
[----:B------:R-:W-:Y:S01]  /*1d8b0*/  BSSY B1, `(.L_x_8096) ;  /* 0x0000008000017945 */ /* 0x000fe20003800000 */
[----:B------:R-:W-:Y:S01]  /*1d8c0*/  IMAD.MOV.U32 R13, RZ, RZ, R4 ;  /* 0x000000ffff0d7224 */ /* 0x000fe200078e0004 */
[----:B------:R-:W-:Y:S01]  /*1d8d0*/  MOV R12, RZ ;  /* 0x000000ff000c7202 */ /* 0x000fe20000000f00 */
[----:B------:R-:W-:Y:S02]  /*1d8e0*/  IMAD.MOV.U32 R11, RZ, RZ, 0x181f ;  /* 0x0000181fff0b7424 */ /* 0x000fe400078e00ff */
[----:B------:R-:W-:-:S07]  /*1d8f0*/  IMAD.MOV.U32 R15, RZ, RZ, -0x1 ;  /* 0xffffffffff0f7424 */ /* 0x000fce00078e00ff */
[----:B012--5:R-:W-:Y:S05]  /*1d900*/  WARPSYNC.COLLECTIVE R15, `(.L_x_8097) ;  /* 0x000000000f087348 */ /* 0x027fea0003c00000 */
[----:B------:R3:W4:Y:S02]  /*1d910*/  SHFL.IDX P6, R14, R13, R12, R11 ;  /* 0x0000000c0d0e7389 */ /* 0x00072400000c000b */
[----:B012345:R-:W-:Y:S01]  /*1d920*/  ENDCOLLECTIVE ;  /* 0x000000000000791b */ /* 0x03ffe20003800000 */
.L_x_8097:
[----:B------:R-:W-:Y:S05]  /*1d930*/  BSYNC B1 ;  /* 0x0000000000017941 */ /* 0x000fea0003800000 */
.L_x_8096:
[----:B------:R-:W-:Y:S05]  /*1d940*/  BRA `(.L_x_8098) ;  /* 0xfffffec0001c7947 */ /* 0x000fea000383ffff */
.L_x_7874:
[----:B------:R-:W-:Y:S01]  /*1d950*/  BSSY B1, `(.L_x_8099) ;  /* 0x0000008000017945 */ /* 0x000fe20003800000 */
[----:B------:R-:W-:Y:S01]  /*1d960*/  IMAD.MOV.U32 R13, RZ, RZ, R3 ;  /* 0x000000ffff0d7224 */ /* 0x000fe200078e0003 */
[----:B------:R-:W-:Y:S01]  /*1d970*/  MOV R11, 0x181f ;  /* 0x0000181f000b7802 */ /* 0x000fe20000000f00 */
[----:B------:R-:W-:Y:S02]  /*1d980*/  IMAD.MOV.U32 R12, RZ, RZ, RZ ;  /* 0x000000ffff0c7224 */ /* 0x000fe400078e00ff */
[----:B------:R-:W-:-:S07]  /*1d990*/  IMAD.MOV.U32 R15, RZ, RZ, -0x1 ;  /* 0xffffffffff0f7424 */ /* 0x000fce00078e00ff */
[----:B012--5:R-:W-:Y:S05]  /*1d9a0*/  WARPSYNC.COLLECTIVE R15, `(.L_x_8100) ;  /* 0x000000000f087348 */ /* 0x027fea0003c00000 */
[----:B------:R3:W4:Y:S02]  /*1d9b0*/  SHFL.IDX P6, R14, R13, R12, R11 ;  /* 0x0000000c0d0e7389 */ /* 0x00072400000c000b */
[----:B012345:R-:W-:Y:S01]  /*1d9c0*/  ENDCOLLECTIVE ;  /* 0x000000000000791b */ /* 0x03ffe20003800000 */
.L_x_8100:
[----:B------:R-:W-:Y:S05]  /*1d9d0*/  BSYNC B1 ;  /* 0x0000000000017941 */ /* 0x000fea0003800000 */
.L_x_8099:
[----:B------:R-:W-:Y:S05]  /*1d9e0*/  BRA `(.L_x_8101) ;  /* 0xfffffebc00fc7947 */ /* 0x000fea000383ffff */
.L_x_7875:
[----:B------:R-:W-:Y:S01]  /*1d9f0*/  BSSY B1, `(.L_x_8102) ;  /* 0x0000008000017945 */ /* 0x000fe20003800000 */
[----:B------:R-:W-:Y:S01]  /*1da00*/  IMAD.MOV.U32 R13, RZ, RZ, R0 ;  /* 0x000000ffff0d7224 */ /* 0x000fe200078e0000 */
[----:B------:R-:W-:Y:S01]  /*1da10*/  MOV R15, 0xffffffff ;  /* 0xffffffff000f7802 */ /* 0x000fe20000000f00 */
[----:B------:R-:W-:Y:S02]  /*1da20*/  IMAD.MOV.U32 R12, RZ, RZ, RZ ;  /* 0x000000ffff0c7224 */ /* 0x000fe400078e00ff */
[----:B------:R-:W-:-:S07]  /*1da30*/  IMAD.MOV.U32 R11, RZ, RZ, 0x181f ;  /* 0x0000181fff0b7424 */ /* 0x000fce00078e00ff */
[----:B012--5:R-:W-:Y:S05]  /*1da40*/  WARPSYNC.COLLECTIVE R15, `(.L_x_8103) ;  /* 0x000000000f087348 */ /* 0x027fea0003c00000 */
[----:B------:R3:W4:Y:S02]  /*1da50*/  SHFL.IDX P6, R14, R13, R12, R11 ;  /* 0x0000000c0d0e7389 */ /* 0x00072400000c000b */
[----:B012345:R-:W-:Y:S01]  /*1da60*/  ENDCOLLECTIVE ;  /* 0x000000000000791b */ /* 0x03ffe20003800000 */
.L_x_8103:
[----:B------:R-:W-:Y:S05]  /*1da70*/  BSYNC B1 ;  /* 0x0000000000017941 */ /* 0x000fea0003800000 */
.L_x_8102:
[----:B------:R-:W-:Y:S05]  /*1da80*/  BRA `(.L_x_8104) ;  /* 0xfffffebc00dc7947 */ /* 0x000fea000383ffff */
.L_x_7876:
[----:B------:R-:W-:Y:S01]  /*1da90*/  BSSY B1, `(.L_x_8105) ;  /* 0x0000008000017945 */ /* 0x000fe20003800000 */
[----:B------:R-:W-:Y:S02]  /*1daa0*/  IMAD.MOV.U32 R13, RZ, RZ, R5 ;  /* 0x000000ffff0d7224 */ /* 0x000fe400078e0005 */
[----:B------:R-:W-:Y:S02]  /*1dab0*/  IMAD.MOV.U32 R12, RZ, RZ, 0x1 ;  /* 0x00000001ff0c7424 */ /* 0x000fe400078e00ff */
[----:B------:R-:W-:Y:S02]  /*1dac0*/  IMAD.MOV.U32 R11, RZ, RZ, 0x181f ;  /* 0x0000181fff0b7424 */ /* 0x000fe400078e00ff */
[----:B------:R-:W-:-:S07]  /*1dad0*/  IMAD.MOV.U32 R15, RZ, RZ, -0x1 ;  /* 0xffffffffff0f7424 */ /* 0x000fce00078e00ff */
[----:B012--5:R-:W-:Y:S05]  /*1dae0*/  WARPSYNC.COLLECTIVE R15, `(.L_x_8106) ;  /* 0x000000000f087348 */ /* 0x027fea0003c00000 */
[----:B------:R3:W4:Y:S02]  /*1daf0*/  SHFL.IDX P6, R14, R13, R12, R11 ;  /* 0x0000000c0d0e7389 */ /* 0x00072400000c000b */
[----:B012345:R-:W-:Y:S01]  /*1db00*/  ENDCOLLECTIVE ;  /* 0x000000000000791b */ /* 0x03ffe20003800000 */
.L_x_8106:
[----:B------:R-:W-:Y:S05]  /*1db10*/  BSYNC B1 ;  /* 0x0000000000017941 */ /* 0x000fea0003800000 */
.L_x_8105:
[----:B------:R-:W-:Y:S05]  /*1db20*/  BRA `(.L_x_8107) ;  /* 0xfffffebc00bc7947 */ /* 0x000fea000383ffff */
.L_x_7877:
[----:B------:R-:W-:Y:S01]  /*1db30*/  BSSY B1, `(.L_x_8108) ;  /* 0x0000008000017945 */ /* 0x000fe20003800000 */
[----:B------:R-:W-:Y:S01]  /*1db40*/  MOV R13, R4 ;  /* 0x00000004000d7202 */ /* 0x000fe20000000f00 */
[----:B------:R-:W-:Y:S02]  /*1db50*/  IMAD.MOV.U32 R12, RZ, RZ, 0x1 ;  /* 0x00000001ff0c7424 */ /* 0x000fe400078e00ff */
[----:B------:R-:W-:Y:S02]  /*1db60*/  IMAD.MOV.U32 R11, RZ, RZ, 0x181f ;  /* 0x0000181fff0b7424 */ /* 0x000fe400078e00ff */
[----:B------:R-:W-:-:S07]  /*1db70*/  IMAD.MOV.U32 R15, RZ, RZ, -0x1 ;  /* 0xffffffffff0f7424 */ /* 0x000fce00078e00ff */
[----:B012--5:R-:W-:Y:S05]  /*1db80*/  WARPSYNC.COLLECTIVE R15, `(.L_x_8109) ;  /* 0x000000000f087348 */ /* 0x027fea0003c00000 */
[----:B------:R3:W4:Y:S02]  /*1db90*/  SHFL.IDX P6, R14, R13, R12, R11 ;  /* 0x0000000c0d0e7389 */ /* 0x00072400000c000b */
[----:B012345:R-:W-:Y:S01]  /*1dba0*/  ENDCOLLECTIVE ;  /* 0x000000000000791b */ /* 0x03ffe20003800000 */
.L_x_8109:
[----:B------:R-:W-:Y:S05]  /*1dbb0*/  BSYNC B1 ;  /* 0x0000000000017941 */ /* 0x000fea0003800000 */
.L_x_8108:
[----:B------:R-:W-:Y:S05]  /*1dbc0*/  BRA `(.L_x_8110) ;  /* 0xfffffebc009c7947 */ /* 0x000fea000383ffff */
.L_x_7878:
[----:B------:R-:W-:Y:S01]  /*1dbd0*/  BSSY B1, `(.L_x_8111) ;  /* 0x0000008000017945 */ /* 0x000fe20003800000 */
[----:B------:R-:W-:Y:S01]  /*1dbe0*/  IMAD.MOV.U32 R13, RZ, RZ, R3 ;  /* 0x000000ffff0d7224 */ /* 0x000fe200078e0003 */
[----:B------:R-:W-:Y:S01]  /*1dbf0*/  MOV R12, 0x1 ;  /* 0x00000001000c7802 */ /* 0x000fe20000000f00 */
[----:B------:R-:W-:Y:S02]  /*1dc00*/  IMAD.MOV.U32 R11, RZ, RZ, 0x181f ;  /* 0x0000181fff0b7424 */ /* 0x000fe400078e00ff */
[----:B------:R-:W-:-:S07]  /*1dc10*/  IMAD.MOV.U32 R15, RZ, RZ, -0x1 ;  /* 0xffffffffff0f7424 */ /* 0x000fce00078e00ff */
[----:B012--5:R-:W-:Y:S05]  /*1dc20*/  WARPSYNC.COLLECTIVE R15, `(.L_x_8112) ;  /* 0x000000000f087348 */ /* 0x027fea0003c00000 */
[----:B------:R3:W4:Y:S02]  /*1dc30*/  SHFL.IDX P6, R14, R13, R12, R11 ;  /* 0x0000000c0d0e7389 */ /* 0x00072400000c000b */
[----:B012345:R-:W-:Y:S01]  /*1dc40*/  ENDCOLLECTIVE ;  /* 0x000000000000791b */ /* 0x03ffe20003800000 */
.L_x_8112:
[----:B------:R-:W-:Y:S05]  /*1dc50*/  BSYNC B1 ;  /* 0x0000000000017941 */ /* 0x000fea0003800000 */
.L_x_8111:
[----:B------:R-:W-:Y:S05]  /*1dc60*/  BRA `(.L_x_8113) ;  /* 0xfffffebc007c7947 */ /* 0x000fea000383ffff */
.L_x_7879:
        /* <DEDUP_REMOVED lines=8> */
.L_x_8115:
[----:B------:R-:W-:Y:S05]  /*1dcf0*/  BSYNC B1 ;  /* 0x0000000000017941 */ /* 0x000fea0003800000 */
.L_x_8114:
[----:B------:R-:W-:Y:S05]  /*1dd00*/  BRA `(.L_x_8116) ;  /* 0xfffffebc005c7947 */ /* 0x000fea000383ffff */
.L_x_7880:
[----:B------:R-:W-:Y:S01]  /*1dd10*/  BSSY B1, `(.L_x_8117) ;  /* 0x0000008000017945 */ /* 0x000fe20003800000 */
[----:B------:R-:W-:Y:S01]  /*1dd20*/  IMAD.MOV.U32 R13, RZ, RZ, R5 ;  /* 0x000000ffff0d7224 */ /* 0x000fe200078e0005 */
[----:B------:R-:W-:Y:S01]  /*1dd30*/  MOV R15, 0xffffffff ;  /* 0xffffffff000f7802 */ /* 0x000fe20000000f00 */
[----:B------:R-:W-:Y:S02]  /*1dd40*/  IMAD.MOV.U32 R12, RZ, RZ, 0x2 ;  /* 0x00000002ff0c7424 */ /* 0x000fe400078e00ff */
[----:B------:R-:W-:-:S07]  /*1dd50*/  IMAD.MOV.U32 R11, RZ, RZ, 0x181f ;  /* 0x0000181fff0b7424 */ /* 0x000fce00078e00ff */
[----:B012--5:R-:W-:Y:S05]  /*1dd60*/  WARPSYNC.COLLECTIVE R15, `(.L_x_8118) ;  /* 0x000000000f087348 */ /* 0x027fea0003c00000 */
[----:B------:R3:W4:Y:S02]  /*1dd70*/  SHFL.IDX P6, R14, R13, R12, R11 ;  /* 0x0000000c0d0e7389 */ /* 0x00072400000c000b */
[----:B012345:R-:W-:Y:S01]  /*1dd80*/  ENDCOLLECTIVE ;  /* 0x000000000000791b */ /* 0x03ffe20003800000 */
.L_x_8118:
[----:B------:R-:W-:Y:S05]  /*1dd90*/  BSYNC B1 ;  /* 0x0000000000017941 */ /* 0x000fea0003800000 */
.L_x_8117:
[----:B------:R-:W-:Y:S05]  /*1dda0*/  BRA `(.L_x_8119) ;  /* 0xfffffebc003c7947 */ /* 0x000fea000383ffff */
.L_x_7881:
        /* <DEDUP_REMOVED lines=8> */
.L_x_8121:
[----:B------:R-:W-:Y:S05]  /*1de30*/  BSYNC B1 ;  /* 0x0000000000017941 */ /* 0x000fea0003800000 */
.L_x_8120:
[----:B------:R-:W-:Y:S05]  /*1de40*/  BRA `(.L_x_8122) ;  /* 0xfffffebc001c7947 */ /* 0x000fea000383ffff */
.L_x_7882:
        /* <DEDUP_REMOVED lines=8> */
.L_x_8124:
[----:B------:R-:W-:Y:S05]  /*1ded0*/  BSYNC B1 ;  /* 0x0000000000017941 */ /* 0x000fea0003800000 */
.L_x_8123:
[----:B------:R-:W-:Y:S05]  /*1dee0*/  BRA `(.L_x_8125) ;  /* 0xfffffeb800fc7947 */ /* 0x000fea000383ffff */
.L_x_7883:
        /* <DEDUP_REMOVED lines=8> */
.L_x_8127:
[----:B------:R-:W-:Y:S05]  /*1df70*/  BSYNC B1 ;  /* 0x0000000000017941 */ /* 0x000fea0003800000 */
.L_x_8126:
[----:B------:R-:W-:Y:S05]  /*1df80*/  BRA `(.L_x_8128) ;  /* 0xfffffeb800dc7947 */ /* 0x000fea000383ffff */
.L_x_7884:
        /* <DEDUP_REMOVED lines=8> */
.L_x_8130:
[----:B------:R-:W-:Y:S05]  /*1e010*/  BSYNC B1 ;  /* 0x0000000000017941 */ /* 0x000fea0003800000 */
.L_x_8129:
[----:B------:R-:W-:Y:S05]  /*1e020*/  BRA `(.L_x_8131) ;  /* 0xfffffeb800bc7947 */ /* 0x000fea000383ffff */
.L_x_7885:
        /* <DEDUP_REMOVED lines=8> */
.L_x_8133:
[----:B------:R-:W-:Y:S05]  /*1e0b0*/  BSYNC B1 ;  /* 0x0000000000017941 */ /* 0x000fea0003800000 */
.L_x_8132:
[----:B------:R-:W-:Y:S05]  /*1e0c0*/  BRA `(.L_x_8134) ;  /* 0xfffffeb800a07947 */ /* 0x000fea000383ffff */
.L_x_7886:
        /* <DEDUP_REMOVED lines=8> */
.L_x_8136:
[----:B------:R-:W-:Y:S05]  /*1e150*/  BSYNC B1 ;  /* 0x0000000000017941 */ /* 0x000fea0003800000 */
.L_x_8135:
[----:B------:R-:W-:Y:S05]  /*1e160*/  BRA `(.L_x_8137) ;  /* 0xfffffeb800847947 */ /* 0x000fea000383ffff */
.L_x_7887:
        /* <DEDUP_REMOVED lines=8> */
.L_x_8139:
[----:B------:R-:W-:Y:S05]  /*1e1f0*/  BSYNC B1 ;  /* 0x0000000000017941 */ /* 0x000fea0003800000 */
.L_x_8138:
[----:B------:R-:W-:Y:S05]  /*1e200*/  BRA `(.L_x_8140) ;  /* 0xfffffeb800687947 */ /* 0x000fea000383ffff */
.L_x_7889:
[----:B---3--:R3:W4:Y:S02]  /*1e210*/  SYNCS.PHASECHK.TRANS64.TRYWAIT P4, [R2+URZ+0x28800], R3 ;  /* 0x02880003020075a7 */ /* 0x008724000808017f */
[----:B----4-:R-:W-:Y:S05]  /*1e220*/  @!P4 NANOSLEEP.SYNCS 0x989680 ;  /* 0x009896800000c95d */ /* 0x010fea0003900000 */
[----:B------:R-:W4:Y:S02]  /*1e230*/  @!P4 SYNCS.PHASECHK.TRANS64 P4, [R2+URZ+0x28800], R3 ;  /* 0x028800030200c5a7 */ /* 0x000f24000808007f */
[----:B----4-:R-:W-:Y:S05]  /*1e240*/  @!P4 BRA `(.L_x_7889) ;  /* 0xfffffffc00f0c947 */ /* 0x010fea000383ffff */
[----:B------:R-:W-:Y:S05]  /*1e250*/  BRA `(.L_x_8141) ;  /* 0xfffffeb800cc7947 */ /* 0x000fea000383ffff */
.L_x_7905:
[----:B------:R-:W-:Y:S01]  /*1e260*/  BSSY B1, `(.L_x_8142) ;  /* 0x0000008000017945 */ /* 0x000fe20003800000 */
[----:B------:R-:W-:Y:S01]  /*1e270*/  IMAD.MOV.U32 R13, RZ, RZ, R9 ;  /* 0x000000ffff0d7224 */ /* 0x000fe200078e0009 */
[----:B------:R-:W-:Y:S01]  /*1e280*/  MOV R12, RZ ;  /* 0x000000ff000c7202 */ /* 0x000fe20000000f00 */
[----:B------:R-:W-:Y:S02]  /*1e290*/  IMAD.MOV.U32 R11, RZ, RZ, 0x181f ;  /* 0x0000181fff0b7424 */ /* 0x000fe400078e00ff */
[----:B------:R-:W-:-:S07]  /*1e2a0*/  IMAD.MOV.U32 R15, RZ, RZ, -0x1 ;  /* 0xffffffffff0f7424 */ /* 0x000fce00078e00ff */
[----:B0----5:R-:W-:Y:S05]  /*1e2b0*/  WARPSYNC.COLLECTIVE R15, `(.L_x_8143) ;  /* 0x000000000f087348 */ /* 0x021fea0003c00000 */
[----:B------:R1:W2:Y:S02]  /*1e2c0*/  SHFL.IDX P6, R14, R13, R12, R11 ;  /* 0x0000000c0d0e7389 */ /* 0x0002a400000c000b */
[----:B012--5:R-:W-:Y:S01]  /*1e2d0*/  ENDCOLLECTIVE ;  /* 0x000000000000791b */ /* 0x027fe20003800000 */
.L_x_8143:
[----:B------:R-:W-:Y:S05]  /*1e2e0*/  BSYNC B1 ;  /* 0x0000000000017941 */ /* 0x000fea0003800000 */
.L_x_8142:
[----:B------:R-:W-:Y:S05]  /*1e2f0*/  BRA `(.L_x_8144) ;  /* 0xfffffed800447947 */ /* 0x000fea000383ffff */
.L_x_7906:
[----:B------:R-:W-:Y:S01]  /*1e300*/  BSSY B1, `(.L_x_8145) ;  /* 0x0000008000017945 */ /* 0x000fe20003800000 */
[----:B------:R-:W-:Y:S01]  /*1e310*/  IMAD.MOV.U32 R13, RZ, RZ, R8 ;  /* 0x000000ffff0d7224 */ /* 0x000fe200078e0008 */
[----:B------:R-:W-:Y:S01]  /*1e320*/  MOV R11, 0x181f ;  /* 0x0000181f000b7802 */ /* 0x000fe20000000f00 */
[----:B------:R-:W-:Y:S02]  /*1e330*/  IMAD.MOV.U32 R12, RZ, RZ, RZ ;  /* 0x000000ffff0c7224 */ /* 0x000fe400078e00ff */
[----:B------:R-:W-:-:S07]  /*1e340*/  IMAD.MOV.U32 R15, RZ, RZ, -0x1 ;  /* 0xffffffffff0f7424 */ /* 0x000fce00078e00ff */
[----:B0----5:R-:W-:Y:S05]  /*1e350*/  WARPSYNC.COLLECTIVE R15, `(.L_x_8146) ;  /* 0x000000000f087348 */ /* 0x021fea0003c00000 */
[----:B------:R1:W2:Y:S02]  /*1e360*/  SHFL.IDX P6, R14, R13, R12, R11 ;  /* 0x0000000c0d0e7389 */ /* 0x0002a400000c000b */
[----:B012--5:R-:W-:Y:S01]  /*1e370*/  ENDCOLLECTIVE ;  /* 0x000000000000791b */ /* 0x027fe20003800000 */
.L_x_8146:
[----:B------:R-:W-:Y:S05]  /*1e380*/  BSYNC B1 ;  /* 0x0000000000017941 */ /* 0x000fea0003800000 */
.L_x_8145:
[----:B------:R-:W-:Y:S05]  /*1e390*/  BRA `(.L_x_8147) ;  /* 0xfffffed800247947 */ /* 0x000fea000383ffff */
.L_x_7907:
[----:B------:R-:W-:Y:S01]  /*1e3a0*/  BSSY B1, `(.L_x_8148) ;  /* 0x0000008000017945 */ /* 0x000fe20003800000 */
[----:B------:R-:W-:Y:S01]  /*1e3b0*/  IMAD.MOV.U32 R13, RZ, RZ, R3 ;  /* 0x000000ffff0d7224 */ /* 0x000fe200078e0003 */
[----:B------:R-:W-:Y:S01]  /*1e3c0*/  MOV R15, 0xffffffff ;  /* 0xffffffff000f7802 */ /* 0x000fe20000000f00 */
[----:B------:R-:W-:Y:S02]  /*1e3d0*/  IMAD.MOV.U32 R12, RZ, RZ, RZ ;  /* 0x000000ffff0c7224 */ /* 0x000fe400078e00ff */
[----:B------:R-:W-:-:S07]  /*1e3e0*/  IMAD.MOV.U32 R11, RZ, RZ, 0x181f ;  /* 0x0000181fff0b7424 */ /* 0x000fce00078e00ff */
[----:B0----5:R-:W-:Y:S05]  /*1e3f0*/  WARPSYNC.COLLECTIVE R15, `(.L_x_8149) ;  /* 0x000000000f087348 */ /* 0x021fea0003c00000 */
[----:B------:R1:W2:Y:S02]  /*1e400*/  SHFL.IDX P6, R14, R13, R12, R11 ;  /* 0x0000000c0d0e7389 */ /* 0x0002a400000c000b */
[----:B012--5:R-:W-:Y:S01]  /*1e410*/  ENDCOLLECTIVE ;  /* 0x000000000000791b */ /* 0x027fe20003800000 */
.L_x_8149:
[----:B------:R-:W-:Y:S05]  /*1e420*/  BSYNC B1 ;  /* 0x0000000000017941 */ /* 0x000fea0003800000 */
.L_x_8148:
[----:B------:R-:W-:Y:S05]  /*1e430*/  BRA `(.L_x_8150) ;  /* 0xfffffed800047947 */ /* 0x000fea000383ffff */
.L_x_7908:
[----:B------:R-:W-:Y:S01]  /*1e440*/  BSSY B1, `(.L_x_8151) ;  /* 0x0000008000017945 */ /* 0x000fe20003800000 */
[----:B------:R-:W-:Y:S02]  /*1e450*/  IMAD.MOV.U32 R13, RZ, RZ, R0 ;  /* 0x000000ffff0d7224 */ /* 0x000fe400078e0000 */
[----:B------:R-:W-:Y:S02]  /*1e460*/  IMAD.MOV.U32 R12, RZ, RZ, RZ ;  /* 0x000000ffff0c7224 */ /* 0x000fe400078e00ff */
[----:B------:R-:W-:Y:S02]  /*1e470*/  IMAD.MOV.U32 R11, RZ, RZ, 0x181f ;  /* 0x0000181fff0b7424 */ /* 0x000fe400078e00ff */
[----:B------:R-:W-:-:S07]  /*1e480*/  IMAD.MOV.U32 R15, RZ, RZ, -0x1 ;  /* 0xffffffffff0f7424 */ /* 0x000fce00078e00ff */
[----:B0----5:R-:W-:Y:S05]  /*1e490*/  WARPSYNC.COLLECTIVE R15, `(.L_x_8152) ;  /* 0x000000000f087348 */ /* 0x021fea0003c00000 */
[----:B------:R1:W2:Y:S02]  /*1e4a0*/  SHFL.IDX P6, R14, R13, R12, R11 ;  /* 0x0000000c0d0e7389 */ /* 0x0002a400000c000b */
[----:B012--5:R-:W-:Y:S01]  /*1e4b0*/  ENDCOLLECTIVE ;  /* 0x000000000000791b */ /* 0x027fe20003800000 */
.L_x_8152:
[----:B------:R-:W-:Y:S05]  /*1e4c0*/  BSYNC B1 ;  /* 0x0000000000017941 */ /* 0x000fea0003800000 */
.L_x_8151:
[----:B------:R-:W-:Y:S05]  /*1e4d0*/  BRA `(.L_x_8153) ;  /* 0xfffffed400e47947 */ /* 0x000fea000383ffff */
.L_x_7909:
[----:B------:R-:W-:Y:S01]  /*1e4e0*/  BSSY B1, `(.L_x_8154) ;  /* 0x0000008000017945 */ /* 0x000fe20003800000 */
[----:B------:R-:W-:Y:S01]  /*1e4f0*/  MOV R13, R9 ;  /* 0x00000009000d7202 */ /* 0x000fe20000000f00 */
[----:B------:R-:W-:Y:S02]  /*1e500*/  IMAD.MOV.U32 R12, RZ, RZ, 0x1 ;  /* 0x00000001ff0c7424 */ /* 0x000fe400078e00ff */
[----:B------:R-:W-:Y:S02]  /*1e510*/  IMAD.MOV.U32 R11, RZ, RZ, 0x181f ;  /* 0x0000181fff0b7424 */ /* 0x000fe400078e00ff */
[----:B------:R-:W-:-:S07]  /*1e520*/  IMAD.MOV.U32 R15, RZ, RZ, -0x1 ;  /* 0xffffffffff0f7424 */ /* 0x000fce00078e00ff */
[----:B0----5:R-:W-:Y:S05]  /*1e530*/  WARPSYNC.COLLECTIVE R15, `(.L_x_8155) ;  /* 0x000000000f087348 */ /* 0x021fea0003c00000 */
[----:B------:R1:W2:Y:S02]  /*1e540*/  SHFL.IDX P6, R14, R13, R12, R11 ;  /* 0x0000000c0d0e7389 */ /* 0x0002a400000c000b */
[----:B012--5:R-:W-:Y:S01]  /*1e550*/  ENDCOLLECTIVE ;  /* 0x000000000000791b */ /* 0x027fe20003800000 */
.L_x_8155:
[----:B------:R-:W-:Y:S05]  /*1e560*/  BSYNC B1 ;  /* 0x0000000000017941 */ /* 0x000fea0003800000 */
.L_x_8154:
[----:B------:R-:W-:Y:S05]  /*1e570*/  BRA `(.L_x_8156) ;  /* 0xfffffed400c47947 */ /* 0x000fea000383ffff */
.L_x_7910:
[----:B------:R-:W-:Y:S01]  /*1e580*/  BSSY B1, `(.L_x_8157) ;  /* 0x0000008000017945 */ /* 0x000fe20003800000 */
[----:B------:R-:W-:Y:S01]  /*1e590*/  IMAD.MOV.U32 R13, RZ, RZ, R8 ;  /* 0x000000ffff0d7224 */ /* 0x000fe200078e0008 */
[----:B------:R-:W-:Y:S01]  /*1e5a0*/  MOV R12, 0x1 ;  /* 0x00000001000c7802 */ /* 0x000fe20000000f00 */
[----:B------:R-:W-:Y:S02]  /*1e5b0*/  IMAD.MOV.U32 R11, RZ, RZ, 0x181f ;  /* 0x0000181fff0b7424 */ /* 0x000fe400078e00ff */
[----:B------:R-:W-:-:S07]  /*1e5c0*/  IMAD.MOV.U32 R15, RZ, RZ, -0x1 ;  /* 0xffffffffff0f7424 */ /* 0x000fce00078e00ff */
[----:B0----5:R-:W-:Y:S05]  /*1e5d0*/  WARPSYNC.COLLECTIVE R15, `(.L_x_8158) ;  /* 0x000000000f087348 */ /* 0x021fea0003c00000 */
[----:B------:R1:W2:Y:S02]  /*1e5e0*/  SHFL.IDX P6, R14, R13, R12, R11 ;  /* 0x0000000c0d0e7389 */ /* 0x0002a400000c000b */
[----:B012--5:R-:W-:Y:S01]  /*1e5f0*/  ENDCOLLECTIVE ;  /* 0x000000000000791b */ /* 0x027fe20003800000 */
.L_x_8158:
[----:B------:R-:W-:Y:S05]  /*1e600*/  BSYNC B1 ;  /* 0x0000000000017941 */ /* 0x000fea0003800000 */
.L_x_8157:
[----:B------:R-:W-:Y:S05]  /*1e610*/  BRA `(.L_x_8159) ;  /* 0xfffffed400a47947 */ /* 0x000fea000383ffff */
.L_x_7911:
        /* <DEDUP_REMOVED lines=8> */
.L_x_8161:
[----:B------:R-:W-:Y:S05]  /*1e6a0*/  BSYNC B1 ;  /* 0x0000000000017941 */ /* 0x000fea0003800000 */
.L_x_8160:
[----:B------:R-:W-:Y:S05]  /*1e6b0*/  BRA `(.L_x_8162) ;  /* 0xfffffed400847947 */ /* 0x000fea000383ffff */
.L_x_7912:
[----:B------:R-:W-:Y:S01]  /*1e6c0*/  BSSY B1, `(.L_x_8163) ;  /* 0x0000008000017945 */ /* 0x000fe20003800000 */
[----:B------:R-:W-:Y:S01]  /*1e6d0*/  IMAD.MOV.U32 R13, RZ, RZ, R0 ;  /* 0x000000ffff0d7224 */ /* 0x000fe200078e0000 */
[----:B------:R-:W-:Y:S01]  /*1e6e0*/  MOV R15, 0xffffffff ;  /* 0xffffffff000f7802 */ /* 0x000fe20000000f00 */
[----:B------:R-:W-:Y:S02]  /*1e6f0*/  IMAD.MOV.U32 R12, RZ, RZ, 0x1 ;  /* 0x00000001ff0c7424 */ /* 0x000fe400078e00ff */
[----:B------:R-:W-:-:S07]  /*1e700*/  IMAD.MOV.U32 R11, RZ, RZ, 0x181f ;  /* 0x0000181fff0b7424 */ /* 0x000fce00078e00ff */
[----:B0----5:R-:W-:Y:S05]  /*1e710*/  WARPSYNC.COLLECTIVE R15, `(.L_x_8164) ;  /* 0x000000000f087348 */ /* 0x021fea0003c00000 */
[----:B------:R1:W2:Y:S02]  /*1e720*/  SHFL.IDX P6, R14, R13, R12, R11 ;  /* 0x0000000c0d0e7389 */ /* 0x0002a400000c000b */
[----:B012--5:R-:W-:Y:S01]  /*1e730*/  ENDCOLLECTIVE ;  /* 0x000000000000791b */ /* 0x027fe20003800000 */
.L_x_8164:
[----:B------:R-:W-:Y:S05]  /*1e740*/  BSYNC B1 ;  /* 0x0000000000017941 */ /* 0x000fea0003800000 */
.L_x_8163:
[----:B------:R-:W-:Y:S05]  /*1e750*/  BRA `(.L_x_8165) ;  /* 0xfffffed400647947 */ /* 0x000fea000383ffff */
.L_x_7913:
[----:B------:R-:W-:Y:S01]  /*1e760*/  BSSY B1, `(.L_x_8166) ;  /* 0x0000008000017945 */ /* 0x000fe20003800000 */
[----:B------:R-:W-:Y:S02]  /*1e770*/  IMAD.MOV.U32 R13, RZ, RZ, R9 ;  /* 0x000000ffff0d7224 */ /* 0x000fe400078e0009 */
[----:B------:R-:W-:Y:S02]  /*1e780*/  IMAD.MOV.U32 R12, RZ, RZ, 0x2 ;  /* 0x00000002ff0c7424 */ /* 0x000fe400078e00ff */
[----:B------:R-:W-:Y:S02]  /*1e790*/  IMAD.MOV.U32 R11, RZ, RZ, 0x181f ;  /* 0x0000181fff0b7424 */ /* 0x000fe400078e00ff */
[----:B------:R-:W-:-:S07]  /*1e7a0*/  IMAD.MOV.U32 R15, RZ, RZ, -0x1 ;  /* 0xffffffffff0f7424 */ /* 0x000fce00078e00ff */
[----:B0----5:R-:W-:Y:S05]  /*1e7b0*/  WARPSYNC.COLLECTIVE R15, `(.L_x_8167) ;  /* 0x000000000f087348 */ /* 0x021fea0003c00000 */
[----:B------:R1:W2:Y:S02]  /*1e7c0*/  SHFL.IDX P6, R14, R13, R12, R11 ;  /* 0x0000000c0d0e7389 */ /* 0x0002a400000c000b */
[----:B012--5:R-:W-:Y:S01]  /*1e7d0*/  ENDCOLLECTIVE ;  /* 0x000000000000791b */ /* 0x027fe20003800000 */
.L_x_8167:
[----:B------:R-:W-:Y:S05]  /*1e7e0*/  BSYNC B1 ;  /* 0x0000000000017941 */ /* 0x000fea0003800000 */
.L_x_8166:
[----:B------:R-:W-:Y:S05]  /*1e7f0*/  BRA `(.L_x_8168) ;  /* 0xfffffed400447947 */ /* 0x000fea000383ffff */
.L_x_7914:
        /* <DEDUP_REMOVED lines=8> */
.L_x_8170:
[----:B------:R-:W-:Y:S05]  /*1e880*/  BSYNC B1 ;  /* 0x0000000000017941 */ /* 0x000fea0003800000 */
.L_x_8169:
[----:B------:R-:W-:Y:S05]  /*1e890*/  BRA `(.L_x_8171) ;  /* 0xfffffed400247947 */ /* 0x000fea000383ffff */
.L_x_7915:
        /* <DEDUP_REMOVED lines=8> */
.L_x_8173:
[----:B------:R-:W-:Y:S05]  /*1e920*/  BSYNC B1 ;  /* 0x0000000000017941 */ /* 0x000fea0003800000 */
.L_x_8172:
[----:B------:R-:W-:Y:S05]  /*1e930*/  BRA `(.L_x_8174) ;  /* 0xfffffed400047947 */ /* 0x000fea000383ffff */
.L_x_7916:
        /* <DEDUP_REMOVED lines=8> */
.L_x_8176:
[----:B------:R-:W-:Y:S05]  /*1e9c0*/  BSYNC B1 ;  /* 0x0000000000017941 */ /* 0x000fea0003800000 */
.L_x_8175:
[----:B------:R-:W-:Y:S05]  /*1e9d0*/  BRA `(.L_x_8177) ;  /* 0xfffffed000e47947 */ /* 0x000fea000383ffff */
.L_x_7917:
        /* <DEDUP_REMOVED lines=8> */
.L_x_8179:
[----:B------:R-:W-:Y:S05]  /*1ea60*/  BSYNC B1 ;  /* 0x0000000000017941 */ /* 0x000fea0003800000 */
.L_x_8178:
[----:B------:R-:W-:Y:S05]  /*1ea70*/  BRA `(.L_x_8180) ;  /* 0xfffffed000c47947 */ /* 0x000fea000383ffff */
.L_x_7918:
        /* <DEDUP_REMOVED lines=8> */
.L_x_8182:
[----:B------:R-:W-:Y:S05]  /*1eb00*/  BSYNC B1 ;  /* 0x0000000000017941 */ /* 0x000fea0003800000 */
.L_x_8181:
[----:B------:R-:W-:Y:S05]  /*1eb10*/  BRA `(.L_x_8183) ;  /* 0xfffffed000a47947 */ /* 0x000fea000383ffff */
.L_x_7919:
        /* <DEDUP_REMOVED lines=8> */
.L_x_8185:
[----:B------:R-:W-:Y:S05]  /*1eba0*/  BSYNC B1 ;  /* 0x0000000000017941 */ /* 0x000fea0003800000 */
.L_x_8184:
[----:B------:R-:W-:Y:S05]  /*1ebb0*/  BRA `(.L_x_8186) ;  /* 0xfffffed000847947 */ /* 0x000fea000383ffff */
.L_x_7920:
        /* <DEDUP_REMOVED lines=8> */
.L_x_8188:
[----:B------:R-:W-:Y:S05]  /*1ec40*/  BSYNC B1 ;  /* 0x0000000000017941 */ /* 0x000fea0003800000 */
.L_x_8187:
[----:B------:R-:W-:Y:S05]  /*1ec50*/  BRA `(.L_x_8189) ;  /* 0xfffffed000647947 */ /* 0x000fea000383ffff */
.L_x_7922:
[----:B0-----:R0:W1:Y:S02]  /*1ec60*/  SYNCS.PHASECHK.TRANS64.TRYWAIT P4, [R2+URZ+0x28800], R9 ;  /* 0x02880009020075a7 */ /* 0x001064000808017f */
[----:B-1----:R-:W-:Y:S05]  /*1ec70*/  @!P4 NANOSLEEP.SYNCS 0x989680 ;  /* 0x009896800000c95d */ /* 0x002fea0003900000 */
[----:B------:R-:W1:Y:S02]  /*1ec80*/  @!P4 SYNCS.PHASECHK.TRANS64 P4, [R2+URZ+0x28800], R9 ;  /* 0x028800090200c5a7 */ /* 0x000e64000808007f */
[----:B-1----:R-:W-:Y:S05]  /*1ec90*/  @!P4 BRA `(.L_x_7922) ;  /* 0xfffffffc00f0c947 */ /* 0x002fea000383ffff */
[----:B------:R-:W-:Y:S05]  /*1eca0*/  BRA `(.L_x_8190) ;  /* 0xfffffed400407947 */ /* 0x000fea000383ffff */
.L_x_7932:
[----:B-1----:R1:W2:Y:S02]  /*1ecb0*/  SYNCS.PHASECHK.TRANS64.TRYWAIT P2, [R3+URZ+0x28830], R0 ;  /* 0x02883000030075a7 */ /* 0x0022a4000804017f */
[----:B--2---:R-:W-:Y:S05]  /*1ecc0*/  @!P2 NANOSLEEP.SYNCS 0x989680 ;  /* 0x009896800000a95d */ /* 0x004fea0003900000 */
[----:B------:R-:W2:Y:S02]  /*1ecd0*/  @!P2 SYNCS.PHASECHK.TRANS64 P2, [R3+URZ+0x28830], R0 ;  /* 0x028830000300a5a7 */ /* 0x000ea4000804007f */
[----:B--2---:R-:W-:Y:S05]  /*1ece0*/  @!P2 BRA `(.L_x_7932) ;  /* 0xfffffffc00f0a947 */ /* 0x004fea000383ffff */
[----:B------:R-:W-:Y:S05]  /*1ecf0*/  BRA `(.L_x_7931) ;  /* 0xfffffeec00a07947 */ /* 0x000fea000383ffff */
.L_x_7938:
[----:B-1----:R1:W2:Y:S02]  /*1ed00*/  SYNCS.PHASECHK.TRANS64.TRYWAIT P3, [R0+URZ+0x28830], R7 ;  /* 0x02883007000075a7 */ /* 0x0022a4000806017f */
[----:B--2---:R-:W-:Y:S05]  /*1ed10*/  @!P3 NANOSLEEP.SYNCS 0x989680 ;  /* 0x009896800000b95d */ /* 0x004fea0003900000 */
[----:B------:R-:W2:Y:S02]  /*1ed20*/  @!P3 SYNCS.PHASECHK.TRANS64 P3, [R0+URZ+0x28830], R7 ;  /* 0x028830070000b5a7 */ /* 0x000ea4000806007f */
[----:B--2---:R-:W-:Y:S05]  /*1ed30*/  @!P3 BRA `(.L_x_7938) ;  /* 0xfffffffc00f0b947 */ /* 0x004fea000383ffff */
[----:B------:R-:W-:Y:S05]  /*1ed40*/  BRA `(.L_x_7937) ;  /* 0xffffff1400ac7947 */ /* 0x000fea000383ffff */
.L_x_7942:
[----:B-1----:R1:W2:Y:S02]  /*1ed50*/  SYNCS.PHASECHK.TRANS64.TRYWAIT P2, [R7+URZ+0x28850], R0 ;  /* 0x02885000070075a7 */ /* 0x0022a4000804017f */
[----:B--2---:R-:W-:Y:S05]  /*1ed60*/  @!P2 NANOSLEEP.SYNCS 0x989680 ;  /* 0x009896800000a95d */ /* 0x004fea0003900000 */
[----:B------:R-:W2:Y:S02]  /*1ed70*/  @!P2 SYNCS.PHASECHK.TRANS64 P2, [R7+URZ+0x28850], R0 ;  /* 0x028850000700a5a7 */ /* 0x000ea4000804007f */
[----:B--2---:R-:W-:Y:S05]  /*1ed80*/  @!P2 BRA `(.L_x_7942) ;  /* 0xfffffffc00f0a947 */ /* 0x004fea000383ffff */
[----:B------:R-:W-:Y:S05]  /*1ed90*/  BRA `(.L_x_7939) ;  /* 0xffffff1800bc7947 */ /* 0x000fea000383ffff */
.L_x_7949:
[----:B-1----:R1:W2:Y:S02]  /*1eda0*/  SYNCS.PHASECHK.TRANS64.TRYWAIT P3, [R0+URZ+0x28830], R7 ;  /* 0x02883007000075a7 */ /* 0x0022a4000806017f */
[----:B--2---:R-:W-:Y:S05]  /*1edb0*/  @!P3 NANOSLEEP.SYNCS 0x989680 ;  /* 0x009896800000b95d */ /* 0x004fea0003900000 */
[----:B------:R-:W2:Y:S02]  /*1edc0*/  @!P3 SYNCS.PHASECHK.TRANS64 P3, [R0+URZ+0x28830], R7 ;  /* 0x028830070000b5a7 */ /* 0x000ea4000806007f */
[----:B--2---:R-:W-:Y:S05]  /*1edd0*/  @!P3 BRA `(.L_x_7949) ;  /* 0xfffffffc00f0b947 */ /* 0x004fea000383ffff */
[----:B------:R-:W-:Y:S05]  /*1ede0*/  BRA `(.L_x_7948) ;  /* 0xffffff4000447947 */ /* 0x000fea000383ffff */
.L_x_7953:
[----:B-1----:R1:W2:Y:S02]  /*1edf0*/  SYNCS.PHASECHK.TRANS64.TRYWAIT P2, [R7+URZ+0x28850], R0 ;  /* 0x02885000070075a7 */ /* 0x0022a4000804017f */
[----:B--2---:R-:W-:Y:S05]  /*1ee00*/  @!P2 NANOSLEEP.SYNCS 0x989680 ;  /* 0x009896800000a95d */ /* 0x004fea0003900000 */
[----:B------:R-:W2:Y:S02]  /*1ee10*/  @!P2 SYNCS.PHASECHK.TRANS64 P2, [R7+URZ+0x28850], R0 ;  /* 0x028850000700a5a7 */ /* 0x000ea4000804007f */
[----:B--2---:R-:W-:Y:S05]  /*1ee20*/  @!P2 BRA `(.L_x_7953) ;  /* 0xfffffffc00f0a947 */ /* 0x004fea000383ffff */
[----:B------:R-:W-:Y:S05]  /*1ee30*/  BRA `(.L_x_7950) ;  /* 0xffffff4400547947 */ /* 0x000fea000383ffff */
.L_x_7958:
[----:B-1----:R1:W2:Y:S02]  /*1ee40*/  SYNCS.PHASECHK.TRANS64.TRYWAIT P0, [R12+URZ+0x28850], R5 ;  /* 0x028850050c0075a7 */ /* 0x0022a4000800017f */
[----:B--2---:R-:W-:Y:S05]  /*1ee50*/  @!P0 NANOSLEEP.SYNCS 0x989680 ;  /* 0x009896800000895d */ /* 0x004fea0003900000 */
[----:B------:R-:W2:Y:S02]  /*1ee60*/  @!P0 SYNCS.PHASECHK.TRANS64 P0, [R12+URZ+0x28850], R5 ;  /* 0x028850050c0085a7 */ /* 0x000ea4000800007f */
[----:B--2---:R-:W-:Y:S05]  /*1ee70*/  @!P0 BRA `(.L_x_7958) ;  /* 0xfffffffc00f08947 */ /* 0x004fea000383ffff */
[----:B------:R-:W-:Y:S05]  /*1ee80*/  BRA `(.L_x_7957) ;  /* 0xffffff6000847947 */ /* 0x000fea000383ffff */
.L_x_7992:
        /* <DEDUP_REMOVED lines=11> */
.L_x_8192:
[----:B------:R-:W-:Y:S05]  /*1ef40*/  BSYNC B1 ;  /* 0x0000000000017941 */ /* 0x000fea0003800000 */
.L_x_8191:
[----:B------:R-:W-:Y:S05]  /*1ef50*/  BRA `(.L_x_8193) ;  /* 0xffffff9c00407947 */ /* 0x000fea000383ffff */
.L_x_7993:
[----:B------:R-:W-:Y:S01]  /*1ef60*/  BSSY B1, `(.L_x_8194) ;  /* 0x0000006000017945 */ /* 0x000fe20003800000 */
[----:B------:R-:W-:-:S07]  /*1ef70*/  IMAD.MOV.U32 R15, RZ, RZ, -0x1 ;  /* 0xffffffffff0f7424 */ /* 0x000fce00078e00ff */
[----:B------:R-:W-:Y:S05]  /*1ef80*/  WARPSYNC.COLLECTIVE R15, `(.L_x_8195) ;  /* 0x000000000f0c7348 */ /* 0x000fea0003c00000 */
[----:B------:R-:W-:Y:S02]  /*1ef90*/  ELECT P6, UR62, PT ;  /* 0x00000000003e782f */ /* 0x000fe400038c0000 */
[----:B------:R-:W-:Y:S01]  /*1efa0*/  MOV R14, UR62 ;  /* 0x0000003e000e7c02 */ /* 0x000fe20008000f00 */
[----:B------:R-:W-:Y:S10]  /*1efb0*/  ENDCOLLECTIVE ;  /* 0x000000000000791b */ /* 0x000ff40003800000 */
.L_x_8195:
[----:B------:R-:W-:Y:S05]  /*1efc0*/  BSYNC B1 ;  /* 0x0000000000017941 */ /* 0x000fea0003800000 */
.L_x_8194:
[----:B------:R-:W-:Y:S05]  /*1efd0*/  BRA `(.L_x_8196) ;  /* 0xffffff9c002c7947 */ /* 0x000fea000383ffff */
.L_x_7995:
[----:B0-----:R0:W1:Y:S02]  /*1efe0*/  SYNCS.PHASECHK.TRANS64.TRYWAIT P0, [R9+URZ+0x28820], R5 ;  /* 0x02882005090075a7 */ /* 0x001064000800017f */
[----:B-1----:R-:W-:Y:S05]  /*1eff0*/  @!P0 NANOSLEEP.SYNCS 0x989680 ;  /* 0x009896800000895d */ /* 0x002fea0003900000 */
[----:B------:R-:W1:Y:S02]  /*1f000*/  @!P0 SYNCS.PHASECHK.TRANS64 P0, [R9+URZ+0x28820], R5 ;  /* 0x02882005090085a7 */ /* 0x000e64000800007f */
[----:B-1----:R-:W-:Y:S05]  /*1f010*/  @!P0 BRA `(.L_x_7995) ;  /* 0xfffffffc00f08947 */ /* 0x002fea000383ffff */
[----:B------:R-:W-:Y:S05]  /*1f020*/  BRA `(.L_x_8197) ;  /* 0xffffff9c00487947 */ /* 0x000fea000383ffff */
.L_x_7998:
[----:B0-----:R0:W1:Y:S02]  /*1f030*/  SYNCS.PHASECHK.TRANS64.TRYWAIT P0, [R5+URZ+0x288a0], R7 ;  /* 0x0288a007050075a7 */ /* 0x001064000800017f */
[----:B-1----:R-:W-:Y:S05]  /*1f040*/  @!P0 NANOSLEEP.SYNCS 0x989680 ;  /* 0x009896800000895d */ /* 0x002fea0003900000 */
[----:B------:R-:W1:Y:S02]  /*1f050*/  @!P0 SYNCS.PHASECHK.TRANS64 P0, [R5+URZ+0x288a0], R7 ;  /* 0x0288a007050085a7 */ /* 0x000e64000800007f */
[----:B-1----:R-:W-:Y:S05]  /*1f060*/  @!P0 BRA `(.L_x_7998) ;  /* 0xfffffffc00f08947 */ /* 0x002fea000383ffff */
[----:B------:R-:W-:Y:S05]  /*1f070*/  BRA `(.L_x_8198) ;  /* 0xffffff9c00587947 */ /* 0x000fea000383ffff */
.L_x_8000:
[----:B-1----:R1:W2:Y:S02]  /*1f080*/  SYNCS.PHASECHK.TRANS64.TRYWAIT P0, [R5+URZ+0x288c0], R7 ;  /* 0x0288c007050075a7 */ /* 0x0022a4000800017f */
[----:B--2---:R-:W-:Y:S05]  /*1f090*/  @!P0 NANOSLEEP.SYNCS 0x989680 ;  /* 0x009896800000895d */ /* 0x004fea0003900000 */
[----:B------:R-:W2:Y:S02]  /*1f0a0*/  @!P0 SYNCS.PHASECHK.TRANS64 P0, [R5+URZ+0x288c0], R7 ;  /* 0x0288c007050085a7 */ /* 0x000ea4000800007f */
[----:B--2---:R-:W-:Y:S05]  /*1f0b0*/  @!P0 BRA `(.L_x_8000) ;  /* 0xfffffffc00f08947 */ /* 0x004fea000383ffff */
[----:B------:R-:W-:Y:S05]  /*1f0c0*/  BRA `(.L_x_8199) ;  /* 0xffffff9c00d07947 */ /* 0x000fea000383ffff */
.L_x_8004:
[----:B0-----:R0:W1:Y:S02]  /*1f0d0*/  SYNCS.PHASECHK.TRANS64.TRYWAIT P0, [R6+URZ+0x288a0], R7 ;  /* 0x0288a007060075a7 */ /* 0x001064000800017f */
[----:B-1----:R-:W-:Y:S05]  /*1f0e0*/  @!P0 NANOSLEEP.SYNCS 0x989680 ;  /* 0x009896800000895d */ /* 0x002fea0003900000 */
[----:B------:R-:W1:Y:S02]  /*1f0f0*/  @!P0 SYNCS.PHASECHK.TRANS64 P0, [R6+URZ+0x288a0], R7 ;  /* 0x0288a007060085a7 */ /* 0x000e64000800007f */
[----:B-1----:R-:W-:Y:S05]  /*1f100*/  @!P0 BRA `(.L_x_8004) ;  /* 0xfffffffc00f08947 */ /* 0x002fea000383ffff */
[----:B------:R-:W-:Y:S05]  /*1f110*/  BRA `(.L_x_8200) ;  /* 0xffffffa0009c7947 */ /* 0x000fea000383ffff */
.L_x_8006:
[----:B-1----:R1:W2:Y:S02]  /*1f120*/  SYNCS.PHASECHK.TRANS64.TRYWAIT P1, [R6+URZ+0x288c0], R7 ;  /* 0x0288c007060075a7 */ /* 0x0022a4000802017f */
[----:B--2---:R-:W-:Y:S05]  /*1f130*/  @!P1 NANOSLEEP.SYNCS 0x989680 ;  /* 0x009896800000995d */ /* 0x004fea0003900000 */
[----:B------:R-:W2:Y:S02]  /*1f140*/  @!P1 SYNCS.PHASECHK.TRANS64 P1, [R6+URZ+0x288c0], R7 ;  /* 0x0288c007060095a7 */ /* 0x000ea4000802007f */
[----:B--2---:R-:W-:Y:S05]  /*1f150*/  @!P1 BRA `(.L_x_8006) ;  /* 0xfffffffc00f09947 */ /* 0x004fea000383ffff */
[----:B------:R-:W-:Y:S05]  /*1f160*/  BRA `(.L_x_8201) ;  /* 0xffffffa4000c7947 */ /* 0x000fea000383ffff */
.L_x_8017:
        /* <DEDUP_REMOVED lines=11> */
.L_x_8203:
[----:B------:R-:W-:Y:S05]  /*1f220*/  BSYNC B0 ;  /* 0x0000000000007941 */ /* 0x000fea0003800000 */
.L_x_8202:
[----:B------:R-:W-:Y:S05]  /*1f230*/  BRA `(.L_x_8204) ;  /* 0xffffffac00cc7947 */ /* 0x000fea000383ffff */
.L_x_8018:
[----:B------:R-:W-:Y:S01]  /*1f240*/  BSSY B0, `(.L_x_8205) ;  /* 0x0000006000007945 */ /* 0x000fe20003800000 */
[----:B------:R-:W-:-:S07]  /*1f250*/  IMAD.MOV.U32 R15, RZ, RZ, -0x1 ;  /* 0xffffffffff0f7424 */ /* 0x000fce00078e00ff */
[----:B------:R-:W-:Y:S05]  /*1f260*/  WARPSYNC.COLLECTIVE R15, `(.L_x_8206) ;  /* 0x000000000f0c7348 */ /* 0x000fea0003c00000 */
[----:B------:R-:W-:Y:S02]  /*1f270*/  ELECT P6, UR62, PT ;  /* 0x00000000003e782f */ /* 0x000fe400038c0000 */
[----:B------:R-:W-:Y:S01]  /*1f280*/  MOV R14, UR62 ;  /* 0x0000003e000e7c02 */ /* 0x000fe20008000f00 */
[----:B------:R-:W-:Y:S10]  /*1f290*/  ENDCOLLECTIVE ;  /* 0x000000000000791b */ /* 0x000ff40003800000 */
.L_x_8206:
[----:B------:R-:W-:Y:S05]  /*1f2a0*/  BSYNC B0 ;  /* 0x0000000000007941 */ /* 0x000fea0003800000 */
.L_x_8205:
[----:B------:R-:W-:Y:S05]  /*1f2b0*/  BRA `(.L_x_8207) ;  /* 0xffffffac00bc7947 */ /* 0x000fea000383ffff */
.L_x_8021:
[----:B0-----:R0:W1:Y:S02]  /*1f2c0*/  SYNCS.PHASECHK.TRANS64.TRYWAIT P0, [R7+URZ+0x28840], R10 ;  /* 0x0288400a070075a7 */ /* 0x001064000800017f */
[----:B-1----:R-:W-:Y:S05]  /*1f2d0*/  @!P0 NANOSLEEP.SYNCS 0x989680 ;  /* 0x009896800000895d */ /* 0x002fea0003900000 */
[----:B------:R-:W1:Y:S02]  /*1f2e0*/  @!P0 SYNCS.PHASECHK.TRANS64 P0, [R7+URZ+0x28840], R10 ;  /* 0x0288400a070085a7 */ /* 0x000e64000800007f */
[----:B-1----:R-:W-:Y:S05]  /*1f2f0*/  @!P0 BRA `(.L_x_8021) ;  /* 0xfffffffc00f08947 */ /* 0x002fea000383ffff */
[----:B------:R-:W-:Y:S05]  /*1f300*/  BRA `(.L_x_8208) ;  /* 0xffffffb000207947 */ /* 0x000fea000383ffff */
.L_x_8024:
        /* <DEDUP_REMOVED lines=8> */
.L_x_8032:
[----:B0-----:R0:W1:Y:S02]  /*1f390*/  SYNCS.PHASECHK.TRANS64.TRYWAIT P0, [R8+URZ+0x28840], R9 ;  /* 0x02884009080075a7 */ /* 0x001064000800017f */
[----:B-1----:R-:W-:Y:S05]  /*1f3a0*/  @!P0 NANOSLEEP.SYNCS 0x989680 ;  /* 0x009896800000895d */ /* 0x002fea0003900000 */
[----:B------:R-:W1:Y:S02]  /*1f3b0*/  @!P0 SYNCS.PHASECHK.TRANS64 P0, [R8+URZ+0x28840], R9 ;  /* 0x02884009080085a7 */ /* 0x000e64000800007f */
[----:B-1----:R-:W-:Y:S05]  /*1f3c0*/  @!P0 BRA `(.L_x_8032) ;  /* 0xfffffffc00f08947 */ /* 0x002fea000383ffff */
[----:B------:R-:W-:Y:S05]  /*1f3d0*/  BRA `(.L_x_8210) ;  /* 0xffffffb400e87947 */ /* 0x000fea000383ffff */
.L_x_8034:
[----:B0-----:R0:W1:Y:S02]  /*1f3e0*/  SYNCS.PHASECHK.TRANS64.TRYWAIT P0, [R8+URZ+0x28860], R9 ;  /* 0x02886009080075a7 */ /* 0x001064000800017f */
[----:B-1----:R-:W-:Y:S05]  /*1f3f0*/  @!P0 NANOSLEEP.SYNCS 0x989680 ;  /* 0x009896800000895d */ /* 0x002fea0003900000 */
[----:B------:R-:W1:Y:S02]  /*1f400*/  @!P0 SYNCS.PHASECHK.TRANS64 P0, [R8+URZ+0x28860], R9 ;  /* 0x02886009080085a7 */ /* 0x000e64000800007f */
[----:B-1----:R-:W-:Y:S05]  /*1f410*/  @!P0 BRA `(.L_x_8034) ;  /* 0xfffffffc00f08947 */ /* 0x002fea000383ffff */
[----:B------:R-:W-:Y:S05]  /*1f420*/  BRA `(.L_x_8211) ;  /* 0xffffffb800807947 */ /* 0x000fea000383ffff */
.L_x_8040:
[----:B-1----:R1:W2:Y:S02]  /*1f430*/  SYNCS.PHASECHK.TRANS64.TRYWAIT P0, [R2+URZ+0x28840], R3 ;  /* 0x02884003020075a7 */ /* 0x0022a4000800017f */
[----:B--2---:R-:W-:Y:S05]  /*1f440*/  @!P0 NANOSLEEP.SYNCS 0x989680 ;  /* 0x009896800000895d */ /* 0x004fea0003900000 */
[----:B------:R-:W2:Y:S02]  /*1f450*/  @!P0 SYNCS.PHASECHK.TRANS64 P0, [R2+URZ+0x28840], R3 ;  /* 0x02884003020085a7 */ /* 0x000ea4000800007f */
[----:B--2---:R-:W-:Y:S05]  /*1f460*/  @!P0 BRA `(.L_x_8040) ;  /* 0xfffffffc00f08947 */ /* 0x004fea000383ffff */
[----:B------:R-:W-:Y:S05]  /*1f470*/  BRA `(.L_x_8212) ;  /* 0xffffffbc00d87947 */ /* 0x000fea000383ffff */
.L_x_8042:
[----:B0-----:R0:W1:Y:S02]  /*1f480*/  SYNCS.PHASECHK.TRANS64.TRYWAIT P0, [R2+URZ+0x28860], R3 ;  /* 0x02886003020075a7 */ /* 0x001064000800017f */
[----:B-1----:R-:W-:Y:S05]  /*1f490*/  @!P0 NANOSLEEP.SYNCS 0x989680 ;  /* 0x009896800000895d */ /* 0x002fea0003900000 */
[----:B------:R-:W1:Y:S02]  /*1f4a0*/  @!P0 SYNCS.PHASECHK.TRANS64 P0, [R2+URZ+0x28860], R3 ;  /* 0x02886003020085a7 */ /* 0x000e64000800007f */
[----:B-1----:R-:W-:Y:S05]  /*1f4b0*/  @!P0 BRA `(.L_x_8042) ;  /* 0xfffffffc00f08947 */ /* 0x002fea000383ffff */
[----:B------:R-:W-:Y:S05]  /*1f4c0*/  BRA `(.L_x_8213) ;  /* 0xffffffc000707947 */ /* 0x000fea000383ffff */
.L_x_8048:
[----:B--2---:R2:W3:Y:S02]  /*1f4d0*/  SYNCS.PHASECHK.TRANS64.TRYWAIT P0, [R2+URZ+0x28840], R3 ;  /* 0x02884003020075a7 */ /* 0x0044e4000800017f */
[----:B---3--:R-:W-:Y:S05]  /*1f4e0*/  @!P0 NANOSLEEP.SYNCS 0x989680 ;  /* 0x009896800000895d */ /* 0x008fea0003900000 */
[----:B------:R-:W3:Y:S02]  /*1f4f0*/  @!P0 SYNCS.PHASECHK.TRANS64 P0, [R2+URZ+0x28840], R3 ;  /* 0x02884003020085a7 */ /* 0x000ee4000800007f */
[----:B---3--:R-:W-:Y:S05]  /*1f500*/  @!P0 BRA `(.L_x_8048) ;  /* 0xfffffffc00f08947 */ /* 0x008fea000383ffff */
[----:B------:R-:W-:Y:S05]  /*1f510*/  BRA `(.L_x_8214) ;  /* 0xffffffc400a47947 */ /* 0x000fea000383ffff */
.L_x_8050:
[----:B0-----:R0:W1:Y:S02]  /*1f520*/  SYNCS.PHASECHK.TRANS64.TRYWAIT P0, [R2+URZ+0x28860], R9 ;  /* 0x02886009020075a7 */ /* 0x001064000800017f */
[----:B-1----:R-:W-:Y:S05]  /*1f530*/  @!P0 NANOSLEEP.SYNCS 0x989680 ;  /* 0x009896800000895d */ /* 0x002fea0003900000 */
[----:B------:R-:W1:Y:S02]  /*1f540*/  @!P0 SYNCS.PHASECHK.TRANS64 P0, [R2+URZ+0x28860], R9 ;  /* 0x02886009020085a7 */ /* 0x000e64000800007f */
[----:B-1----:R-:W-:Y:S05]  /*1f550*/  @!P0 BRA `(.L_x_8050) ;  /* 0xfffffffc00f08947 */ /* 0x002fea000383ffff */
[----:B------:R-:W-:Y:S05]  /*1f560*/  BRA `(.L_x_8215) ;  /* 0xffffffc800387947 */ /* 0x000fea000383ffff */
.L_x_8058:
[----:B-1----:R1:W2:Y:S02]  /*1f570*/  SYNCS.PHASECHK.TRANS64.TRYWAIT P0, [R0+URZ+0x28860], R3 ;  /* 0x02886003000075a7 */ /* 0x0022a4000800017f */
[----:B--2---:R-:W-:Y:S05]  /*1f580*/  @!P0 NANOSLEEP.SYNCS 0x989680 ;  /* 0x009896800000895d */ /* 0x004fea0003900000 */
[----:B------:R-:W2:Y:S02]  /*1f590*/  @!P0 SYNCS.PHASECHK.TRANS64 P0, [R0+URZ+0x28860], R3 ;  /* 0x02886003000085a7 */ /* 0x000ea4000800007f */
[----:B--2---:R-:W-:Y:S05]  /*1f5a0*/  @!P0 BRA `(.L_x_8058) ;  /* 0xfffffffc00f08947 */ /* 0x004fea000383ffff */
[----:B------:R-:W-:Y:S05]  /*1f5b0*/  BRA `(.L_x_8216) ;  /* 0xffffffcc00547947 */ /* 0x000fea000383ffff */
.L_x_8061:
[----:B------:R-:W-:Y:S01]  /*1f5c0*/  BSSY B0, `(.L_x_8217) ;  /* 0x0000008000007945 */ /* 0x000fe20003800000 */
[----:B------:R-:W-:Y:S01]  /*1f5d0*/  IMAD.MOV.U32 R13, RZ, RZ, R16 ;  /* 0x000000ffff0d7224 */ /* 0x000fe200078e0010 */
[----:B------:R-:W-:Y:S01]  /*1f5e0*/  MOV R11, 0x1f ;  /* 0x0000001f000b7802 */ /* 0x000fe20000000f00 */
[----:B------:R-:W-:Y:S02]  /*1f5f0*/  IMAD.MOV.U32 R12, RZ, RZ, RZ ;  /* 0x000000ffff0c7224 */ /* 0x000fe400078e00ff */
[----:B0-----:R-:W-:-:S07]  /*1f600*/  IMAD.MOV.U32 R15, RZ, RZ, -0x1 ;  /* 0xffffffffff0f7424 */ /* 0x001fce00078e00ff */
[----:B-1----:R-:W-:Y:S05]  /*1f610*/  WARPSYNC.COLLECTIVE R15, `(.L_x_8218) ;  /* 0x000000000f087348 */ /* 0x002fea0003c00000 */
[----:B------:R0:W2:Y:S02]  /*1f620*/  SHFL.IDX P6, R14, R13, R12, R11 ;  /* 0x0000000c0d0e7389 */ /* 0x0000a400000c000b */
[----:B012---:R-:W-:Y:S01]  /*1f630*/  ENDCOLLECTIVE ;  /* 0x000000000000791b */ /* 0x007fe20003800000 */
.L_x_8218:
[----:B------:R-:W-:Y:S05]  /*1f640*/  BSYNC B0 ;  /* 0x0000000000007941 */ /* 0x000fea0003800000 */
.L_x_8217:
        /* <DEDUP_REMOVED lines=8> */
.L_x_8219:
[----:B------:R-:W-:Y:S01]  /*1f6d0*/  IMAD.MOV.U32 R6, RZ, RZ, R14 ;  /* 0x000000ffff067224 */ /* 0x000fe200078e000e */
[----:B------:R-:W-:Y:S06]  /*1f6e0*/  BRA `(.L_x_8220) ;  /* 0xffffffcc00e87947 */ /* 0x000fec000383ffff */
.L_x_8064:
[----:B------:R-:W-:Y:S01]  /*1f6f0*/  BSSY B0, `(.L_x_8221) ;  /* 0x0000008000007945 */ /* 0x000fe20003800000 */
[----:B-----5:R-:W-:Y:S01]  /*1f700*/  IMAD.MOV.U32 R13, RZ, RZ, R3 ;  /* 0x000000ffff0d7224 */ /* 0x020fe200078e0003 */
[----:B------:R-:W-:Y:S01]  /*1f710*/  MOV R11, RZ ;  /* 0x000000ff000b7202 */ /* 0x000fe20000000f00 */
[----:B------:R-:W-:Y:S02]  /*1f720*/  IMAD.MOV.U32 R12, RZ, RZ, 0x1 ;  /* 0x00000001ff0c7424 */ /* 0x000fe400078e00ff */
[----:B0-----:R-:W-:-:S07]  /*1f730*/  IMAD.MOV.U32 R15, RZ, RZ, -0x1 ;  /* 0xffffffffff0f7424 */ /* 0x001fce00078e00ff */
[----:B-1234-:R-:W-:Y:S05]  /*1f740*/  WARPSYNC.COLLECTIVE R15, `(.L_x_8222) ;  /* 0x000000000f087348 */ /* 0x01efea0003c00000 */
[----:B------:R0:W0:Y:S02]  /*1f750*/  SHFL.UP P6, R14, R13, R12, R11 ;  /* 0x0400000c0d0e7389 */ /* 0x00002400000c000b */
[----:B01234-:R-:W-:Y:S01]  /*1f760*/  ENDCOLLECTIVE ;  /* 0x000000000000791b */ /* 0x01ffe20003800000 */
.L_x_8222:
[----:B------:R-:W-:Y:S05]  /*1f770*/  BSYNC B0 ;  /* 0x0000000000007941 */ /* 0x000fea0003800000 */
.L_x_8221:
        /* <DEDUP_REMOVED lines=10> */
.L_x_8223:
        /* <DEDUP_REMOVED lines=8> */
.L_x_8224:
        /* <DEDUP_REMOVED lines=8> */
.L_x_8225:
        /* <DEDUP_REMOVED lines=8> */
.L_x_8226:
        /* <DEDUP_REMOVED lines=8> */
.L_x_8227:
[----:B------:R-:W-:Y:S05]  /*1fa20*/  BRA `(.L_x_8228) ;  /* 0xffffffcc00ac7947 */ /* 0x000fea000383ffff */
.L_x_8069:
[----:B------:R-:W-:Y:S01]  /*1fa30*/  BSSY B0, `(.L_x_8229) ;  /* 0x0000008000007945 */ /* 0x000fe20003800000 */
[----:B-----5:R-:W-:Y:S01]  /*1fa40*/  IMAD.MOV.U32 R13, RZ, RZ, R3 ;  /* 0x000000ffff0d7224 */ /* 0x020fe200078e0003 */
[----:B------:R-:W-:Y:S01]  /*1fa50*/  MOV R15, 0xffffffff ;  /* 0xffffffff000f7802 */ /* 0x000fe20000000f00 */
[----:B------:R-:W-:Y:S02]  /*1fa60*/  IMAD.MOV.U32 R12, RZ, RZ, 0x1 ;  /* 0x00000001ff0c7424 */ /* 0x000fe400078e00ff */
[----:B------:R-:W-:-:S07]  /*1fa70*/  IMAD.MOV.U32 R11, RZ, RZ, RZ ;  /* 0x000000ffff0b7224 */ /* 0x000fce00078e00ff */
[----:B012---:R-:W-:Y:S05]  /*1fa80*/  WARPSYNC.COLLECTIVE R15, `(.L_x_8230) ;  /* 0x000000000f087348 */ /* 0x007fea0003c00000 */
[----:B------:R3:W4:Y:S02]  /*1fa90*/  SHFL.UP P6, R14, R13, R12, R11 ;  /* 0x0400000c0d0e7389 */ /* 0x00072400000c000b */
[----:B01234-:R-:W-:Y:S01]  /*1faa0*/  ENDCOLLECTIVE ;  /* 0x000000000000791b */ /* 0x01ffe20003800000 */
.L_x_8230:
[----:B------:R-:W-:Y:S05]  /*1fab0*/  BSYNC B0 ;  /* 0x0000000000007941 */ /* 0x000fea0003800000 */
.L_x_8229:
[C---:B------:R-:W-:Y:S01]  /*1fac0*/  ISETP.NE.AND P0, PT, R7.reuse, RZ, PT ;  /* 0x000000ff0700720c */ /* 0x040fe20003f05270 */
[----:B------:R-:W-:Y:S01]  /*1fad0*/  IMAD.MOV.U32 R12, RZ, RZ, 0x2 ;  /* 0x00000002ff0c7424 */ /* 0x000fe200078e00ff */
[----:B------:R-:W-:Y:S01]  /*1fae0*/  MOV R11, RZ ;  /* 0x000000ff000b7202 */ /* 0x000fe20000000f00 */
[----:B------:R-:W-:Y:S01]  /*1faf0*/  IMAD.MOV.U32 R15, RZ, RZ, -0x1 ;  /* 0xffffffffff0f7424 */ /* 0x000fe200078e00ff */
[----:B------:R-:W-:Y:S02]  /*1fb00*/  SEL R2, R14, RZ, P0 ;  /* 0x000000ff0e027207 */ /* 0x000fe40000000000 */
[----:B------:R-:W-:-:S03]  /*1fb10*/  ISETP.GE.U32.AND P0, PT, R7, 0x2, PT ;  /* 0x000000020700780c */ /* 0x000fc60003f06070 */
[----:B------:R-:W-:-:S04]  /*1fb20*/  IMAD.IADD R2, R3, 0x1, R2 ;  /* 0x0000000103027824 */ /* 0x000fc800078e0202 */
[----:B------:R-:W-:-:S07]  /*1fb30*/  IMAD.MOV.U32 R13, RZ, RZ, R2 ;  /* 0x000000ffff0d7224 */ /* 0x000fce00078e0002 */
[----:B------:R-:W-:Y:S05]  /*1fb40*/  WARPSYNC.COLLECTIVE R15, `(.L_x_8231) ;  /* 0x000000000f087348 */ /* 0x000fea0003c00000 */
[----:B------:R0:W1:Y:S02]  /*1fb50*/  SHFL.UP P6, R14, R13, R12, R11 ;  /* 0x0400000c0d0e7389 */ /* 0x00006400000c000b */
[----:B01----:R-:W-:Y:S01]  /*1fb60*/  ENDCOLLECTIVE ;  /* 0x000000000000791b */ /* 0x003fe20003800000 */
.L_x_8231:
        /* <DEDUP_REMOVED lines=8> */
.L_x_8232:
        /* <DEDUP_REMOVED lines=8> */
.L_x_8233:
        /* <DEDUP_REMOVED lines=8> */
.L_x_8234:
        /* <DEDUP_REMOVED lines=8> */
.L_x_8235:
[----:B------:R-:W-:Y:S05]  /*1fd70*/  BRA `(.L_x_8236) ;  /* 0xffffffcc008c7947 */ /* 0x000fea000383ffff */
.L_x_8071:
[----:B------:R-:W-:Y:S01]  /*1fd80*/  BSSY B0, `(.L_x_8237) ;  /* 0x0000006000007945 */ /* 0x000fe20003800000 */
[----:B------:R-:W-:Y:S01]  /*1fd90*/  PLOP3.LUT P6, PT, P6, PT, PT, 0x8, 0x0 ;  /* 0x000000000000781c */ /* 0x000fe200037ce170 */
[----:B------:R-:W-:-:S12]  /*1fda0*/  IMAD.MOV.U32 R15, RZ, RZ, -0x1 ;  /* 0xffffffffff0f7424 */ /* 0x000fd800078e00ff */
[----:B0-2---:R-:W-:Y:S05]  /*1fdb0*/  WARPSYNC.COLLECTIVE R15, `(.L_x_8238) ;  /* 0x000000000f087348 */ /* 0x005fea0003c00000 */
[----:B------:R-:W-:Y:S01]  /*1fdc0*/  VOTE.ANY R14, PT, P6 ;  /* 0x00000000000e7806 */ /* 0x000fe200030e0100 */
[----:B0-2---:R-:W-:Y:S06]  /*1fdd0*/  ENDCOLLECTIVE ;  /* 0x000000000000791b */ /* 0x005fec0003800000 */
.L_x_8238:
[----:B------:R-:W-:Y:S05]  /*1fde0*/  BSYNC B0 ;  /* 0x0000000000007941 */ /* 0x000fea0003800000 */
.L_x_8237:
[----:B------:R-:W-:Y:S01]  /*1fdf0*/  MOV R6, R14 ;  /* 0x0000000e00067202 */ /* 0x000fe20000000f00 */
[----:B------:R-:W-:Y:S01]  /*1fe00*/  IMAD.MOV.U32 R13, RZ, RZ, R3 ;  /* 0x000000ffff0d7224 */ /* 0x000fe200078e0003 */
[----:B------:R-:W-:Y:S01]  /*1fe10*/  MOV R15, 0xffffffff ;  /* 0xffffffff000f7802 */ /* 0x000fe20000000f00 */
[----:B------:R-:W-:Y:S01]  /*1fe20*/  IMAD.MOV.U32 R11, RZ, RZ, 0x1f ;  /* 0x0000001fff0b7424 */ /* 0x000fe200078e00ff */
[----:B------:R-:W0:Y:S02]  /*1fe30*/  POPC R7, R6 ;  /* 0x0000000600077309 */ /* 0x000e240000000000 */
[----:B0-----:R-:W-:-:S07]  /*1fe40*/  IMAD.MOV.U32 R12, RZ, RZ, R7 ;  /* 0x000000ffff0c7224 */ /* 0x001fce00078e0007 */
[----:B------:R-:W-:Y:S05]  /*1fe50*/  WARPSYNC.COLLECTIVE R15, `(.L_x_8239) ;  /* 0x000000000f087348 */ /* 0x000fea0003c00000 */
[----:B------:R0:W1:Y:S02]  /*1fe60*/  SHFL.IDX P6, R14, R13, R12, R11 ;  /* 0x0000000c0d0e7389 */ /* 0x00006400000c000b */
[----:B01----:R-:W-:Y:S01]  /*1fe70*/  ENDCOLLECTIVE ;  /* 0x000000000000791b */ /* 0x003fe20003800000 */
.L_x_8239:
[----:B------:R-:W-:Y:S01]  /*1fe80*/  IMAD.MOV.U32 R17, RZ, RZ, R14 ;  /* 0x000000ffff117224 */ /* 0x000fe200078e000e */
[----:B------:R-:W-:Y:S06]  /*1fe90*/  BRA `(.L_x_8240) ;  /* 0xffffffcc007c7947 */ /* 0x000fec000383ffff */
.L_x_8073:
[----:B------:R-:W-:Y:S01]  /*1fea0*/  BSSY B0, `(.L_x_8241) ;  /* 0x0000007000007945 */ /* 0x000fe20003800000 */
[----:B------:R-:W-:Y:S01]  /*1feb0*/  IMAD.MOV.U32 R13, RZ, RZ, R2 ;  /* 0x000000ffff0d7224 */ /* 0x000fe200078e0002 */
[----:B------:R-:W-:Y:S01]  /*1fec0*/  MOV R15, 0xffffffff ;  /* 0xffffffff000f7802 */ /* 0x000fe20000000f00 */
[----:B------:R-:W-:-:S07]  /*1fed0*/  IMAD.MOV.U32 R11, RZ, RZ, 0x1f ;  /* 0x0000001fff0b7424 */ /* 0x000fce00078e00ff */
[----:B01-3--:R-:W-:Y:S05]  /*1fee0*/  WARPSYNC.COLLECTIVE R15, `(.L_x_8242) ;  /* 0x000000000f087348 */ /* 0x00bfea0003c00000 */
[----:B------:R2:W4:Y:S02]  /*1fef0*/  SHFL.IDX P6, R14, R13, R12, R11 ;  /* 0x0000000c0d0e7389 */ /* 0x00052400000c000b */
[----:B01234-:R-:W-:Y:S01]  /*1ff00*/  ENDCOLLECTIVE ;  /* 0x000000000000791b */ /* 0x01ffe20003800000 */
.L_x_8242:
[----:B------:R-:W-:Y:S05]  /*1ff10*/  BSYNC B0 ;  /* 0x0000000000007941 */ /* 0x000fea0003800000 */
.L_x_8241:
[----:B------:R-:W-:Y:S01]  /*1ff20*/  IMAD.MOV.U32 R16, RZ, RZ, R14 ;  /* 0x000000ffff107224 */ /* 0x000fe200078e000e */
[----:B------:R-:W-:Y:S06]  /*1ff30*/  BRA `(.L_x_8072) ;  /* 0xffffffcc00707947 */ /* 0x000fec000383ffff */
.L_x_8077:
[----:B-1----:R1:W2:Y:S02]  /*1ff40*/  SYNCS.PHASECHK.TRANS64.TRYWAIT P0, [R0+URZ+0x28820], R3 ;  /* 0x02882003000075a7 */ /* 0x0022a4000800017f */
[----:B--2---:R-:W-:Y:S05]  /*1ff50*/  @!P0 NANOSLEEP.SYNCS 0x989680 ;  /* 0x009896800000895d */ /* 0x004fea0003900000 */
[----:B------:R-:W2:Y:S02]  /*1ff60*/  @!P0 SYNCS.PHASECHK.TRANS64 P0, [R0+URZ+0x28820], R3 ;  /* 0x02882003000085a7 */ /* 0x000ea4000800007f */
[----:B--2---:R-:W-:Y:S05]  /*1ff70*/  @!P0 BRA `(.L_x_8077) ;  /* 0xfffffffc00f08947 */ /* 0x004fea000383ffff */
[----:B------:R-:W-:Y:S05]  /*1ff80*/  BRA `(.L_x_8243) ;  /* 0xffffffd000e47947 */ /* 0x000fea000383ffff */
.L_x_8078:
[----:B------:R-:W2:Y:S01]  /*1ff90*/  S2R R2, SR_TID.X ;  /* 0x0000000000027919 */ /* 0x000ea20000002100 */
[----:B------:R-:W-:Y:S01]  /*1ffa0*/  BSSY B0, `(.L_x_8244) ;  /* 0x000000a000007945 */ /* 0x000fe20003800000 */
[----:B------:R-:W-:Y:S01]  /*1ffb0*/  IMAD.MOV.U32 R12, RZ, RZ, RZ ;  /* 0x000000ffff0c7224 */ /* 0x000fe200078e00ff */
[----:B0-----:R-:W-:Y:S01]  /*1ffc0*/  MOV R11, 0x1f ;  /* 0x0000001f000b7802 */ /* 0x001fe20000000f00 */
[----:B------:R-:W-:Y:S01]  /*1ffd0*/  IMAD.MOV.U32 R15, RZ, RZ, -0x1 ;  /* 0xffffffffff0f7424 */ /* 0x000fe200078e00ff */
[----:B--2---:R-:W-:-:S04]  /*1ffe0*/  SHF.R.U32.HI R2, RZ, 0x5, R2 ;  /* 0x00000005ff027819 */ /* 0x004fc80000011602 */
[----:B------:R-:W-:-:S05]  /*1fff0*/  LOP3.LUT R2, R2, 0x3, RZ, 0xc0, !PT ;  /* 0x0000000302027812 */ /* 0x000fca00078ec0ff */
[----:B------:R-:W-:-:S07]  /*20000*/  IMAD.MOV.U32 R13, RZ, RZ, R2 ;  /* 0x000000ffff0d7224 */ /* 0x000fce00078e0002 */
[----:B-1----:R-:W-:Y:S05]  /*20010*/  WARPSYNC.COLLECTIVE R15, `(.L_x_8245) ;  /* 0x000000000f087348 */ /* 0x002fea0003c00000 */
[----:B------:R0:W2:Y:S02]  /*20020*/  SHFL.IDX P6, R14, R13, R12, R11 ;  /* 0x0000000c0d0e7389 */ /* 0x0000a400000c000b */
[----:B012---:R-:W-:Y:S01]  /*20030*/  ENDCOLLECTIVE ;  /* 0x000000000000791b */ /* 0x007fe20003800000 */
.L_x_8245:
[----:B------:R-:W-:Y:S05]  /*20040*/  BSYNC B0 ;  /* 0x0000000000007941 */ /* 0x000fea0003800000 */
.L_x_8244:
[----:B------:R-:W-:Y:S05]  /*20050*/  BRA `(.L_x_8246) ;  /* 0xffffffd000cc7947 */ /* 0x000fea000383ffff */
.L_x_8079:
[----:B------:R-:W-:Y:S01]  /*20060*/  BSSY B0, `(.L_x_8247) ;  /* 0x0000006000007945 */ /* 0x000fe20003800000 */
[----:B------:R-:W-:-:S07]  /*20070*/  IMAD.MOV.U32 R15, RZ, RZ, -0x1 ;  /* 0xffffffffff0f7424 */ /* 0x000fce00078e00ff */
[----:B012---:R-:W-:Y:S05]  /*20080*/  WARPSYNC.COLLECTIVE R15, `(.L_x_8248) ;  /* 0x000000000f0c7348 */ /* 0x007fea0003c00000 */
[----:B------:R-:W-:Y:S02]  /*20090*/  ELECT P6, UR62, PT ;  /* 0x00000000003e782f */ /* 0x000fe400038c0000 */
[----:B------:R-:W-:Y:S01]  /*200a0*/  MOV R14, UR62 ;  /* 0x0000003e000e7c02 */ /* 0x000fe20008000f00 */
[----:B012---:R-:W-:Y:S10]  /*200b0*/  ENDCOLLECTIVE ;  /* 0x000000000000791b */ /* 0x007ff40003800000 */
.L_x_8248:
[----:B------:R-:W-:Y:S05]  /*200c0*/  BSYNC B0 ;  /* 0x0000000000007941 */ /* 0x000fea0003800000 */
.L_x_8247:
[----:B------:R-:W-:Y:S05]  /*200d0*/  BRA `(.L_x_8249) ;  /* 0xffffffd000c07947 */ /* 0x000fea000383ffff */
.L_x_8081:
[----:B-1----:R1:W2:Y:S02]  /*200e0*/  SYNCS.PHASECHK.TRANS64.TRYWAIT P0, [R6+URZ], R5 ;  /* 0x00000005060075a7 */ /* 0x0022a4000800017f */
[----:B--2---:R-:W-:Y:S05]  /*200f0*/  @!P0 NANOSLEEP.SYNCS 0x989680 ;  /* 0x009896800000895d */ /* 0x004fea0003900000 */
[----:B------:R-:W2:Y:S02]  /*20100*/  @!P0 SYNCS.PHASECHK.TRANS64 P0, [R6+URZ], R5 ;  /* 0x00000005060085a7 */ /* 0x000ea4000800007f */
[----:B--2---:R-:W-:Y:S05]  /*20110*/  @!P0 BRA `(.L_x_8081) ;  /* 0xfffffffc00f08947 */ /* 0x004fea000383ffff */
[----:B------:R-:W-:Y:S05]  /*20120*/  BRA `(.L_x_8250) ;  /* 0xffffffd000fc7947 */ /* 0x000fea000383ffff */
.L_x_8082:
[----:B--2---:R2:W3:Y:S02]  /*20130*/  SYNCS.PHASECHK.TRANS64.TRYWAIT P0, [R7+URZ], R2 ;  /* 0x00000002070075a7 */ /* 0x0044e4000800017f */
[----:B---3--:R-:W-:Y:S05]  /*20140*/  @!P0 NANOSLEEP.SYNCS 0x989680 ;  /* 0x009896800000895d */ /* 0x008fea0003900000 */
[----:B------:R-:W3:Y:S02]  /*20150*/  @!P0 SYNCS.PHASECHK.TRANS64 P0, [R7+URZ], R2 ;  /* 0x00000002070085a7 */ /* 0x000ee4000800007f */
[----:B---3--:R-:W-:Y:S05]  /*20160*/  @!P0 BRA `(.L_x_8082) ;  /* 0xfffffffc00f08947 */ /* 0x008fea000383ffff */
[----:B------:R-:W-:Y:S05]  /*20170*/  BRA `(.L_x_8251) ;  /* 0xffffffd000f07947 */ /* 0x000fea000383ffff */
.L_x_8084:
[----:B---3--:R3:W4:Y:S02]  /*20180*/  SYNCS.PHASECHK.TRANS64.TRYWAIT P0, [R4+URZ], R5 ;  /* 0x00000005040075a7 */ /* 0x008724000800017f */
[----:B----4-:R-:W-:Y:S05]  /*20190*/  @!P0 NANOSLEEP.SYNCS 0x989680 ;  /* 0x009896800000895d */ /* 0x010fea0003900000 */
[----:B------:R-:W4:Y:S02]  /*201a0*/  @!P0 SYNCS.PHASECHK.TRANS64 P0, [R4+URZ], R5 ;  /* 0x00000005040085a7 */ /* 0x000f24000800007f */
[----:B----4-:R-:W-:Y:S05]  /*201b0*/  @!P0 BRA `(.L_x_8084) ;  /* 0xfffffffc00f08947 */ /* 0x010fea000383ffff */
[----:B------:R-:W-:Y:S05]  /*201c0*/  BRA `(.L_x_8252) ;  /* 0xffffffd000f87947 */ /* 0x000fea000383ffff */
.L_x_8253:
        /* <DEDUP_REMOVED lines=11> */
.L_x_12778:


//--------------------- .text._ZN7cutlass13device_kernelIN5flash11enable_sm90INS1_16FlashAttnFwdSm90INS1_25CollectiveMainloopFwdSm90ILi2EN4cute5tupleIJNS5_1CILi1EEES8_S8_EEENS6_IJNS7_ILi192EEENS7_ILi144EEENS7_ILi96EEEEEELi96ENS_6half_tEfNS_4arch4Sm90ELb0ELb0ELb0ELb0ELb0ELb0ELb0ELb0ELb1ELb0ELb0ELb0EEENS1_21CollectiveEpilogueFwdINS6_IJSA_SC_SB_EEES9_SE_SG_Li384ELb0ELb0ELb0ELb0EEENS1_29StaticPersistentTileSchedulerILb0EEEEEEEEEvNT_6ParamsE --------------------------
	.section	.text._ZN7cutlass13device_kernelIN5flash11enable_sm90INS1_16FlashAttnFwdSm90INS1_25CollectiveMainloopFwdSm90ILi2EN4cute5tupleIJNS5_1CILi1EEES8_S8_EEENS6_IJNS7_ILi192EEENS7_ILi144EEENS7_ILi96EEEEEELi96ENS_6half_tEfNS_4arch4Sm90ELb0ELb0ELb0ELb0ELb0ELb0ELb0ELb0ELb1ELb0ELb0ELb0EEENS1_21CollectiveEpilogueFwdINS6_IJSA_SC_SB_EEES9_SE_SG_Li384ELb0ELb0ELb0ELb0EEENS1_29StaticPersistentTileSchedulerILb0EEEEEEEEEvNT_6ParamsE,"ax",@progbits
	.align	128
.text._ZN7cutlass13device_kernelIN5flash11enable_sm90INS1_16FlashAttnFwdSm90INS1_25CollectiveMainloopFwdSm90ILi2EN4cute5tupleIJNS5_1CILi1EEES8_S8_EEENS6_IJNS7_ILi192EEENS7_ILi144EEENS7_ILi96EEEEEELi96ENS_6half_tEfNS_4arch4Sm90ELb0ELb0ELb0ELb0ELb0ELb0ELb0ELb0ELb1ELb0ELb0ELb0EEENS1_21CollectiveEpilogueFwdINS6_IJSA_SC_SB_EEES9_SE_SG_Li384ELb0ELb0ELb0ELb0EEENS1_29StaticPersistentTileSchedulerILb0EEEEEEEEEvNT_6ParamsE:
        .type           _ZN7cutlass13device_kernelIN5flash11enable_sm90INS1_16FlashAttnFwdSm90INS1_25CollectiveMainloopFwdSm90ILi2EN4cute5tupleIJNS5_1CILi1EEES8_S8_EEENS6_IJNS7_ILi192EEENS7_ILi144EEENS7_ILi96EEEEEELi96ENS_6half_tEfNS_4arch4Sm90ELb0ELb0ELb0ELb0ELb0ELb0ELb0ELb0ELb1ELb0ELb0ELb0EEENS1_21CollectiveEpilogueFwdINS6_IJSA_SC_SB_EEES9_SE_SG_Li384ELb0ELb0ELb0ELb0EEENS1_29StaticPersistentTileSchedulerILb0EEEEEEEEEvNT_6ParamsE,@function
        .size           _ZN7cutlass13device_kernelIN5flash11enable_sm90INS1_16FlashAttnFwdSm90INS1_25CollectiveMainloopFwdSm90ILi2EN4cute5tupleIJNS5_1CILi1EEES8_S8_EEENS6_IJNS7_ILi192EEENS7_ILi144EEENS7_ILi96EEEEEELi96ENS_6half_tEfNS_4arch4Sm90ELb0ELb0ELb0ELb0ELb0ELb0ELb0ELb0ELb1ELb0ELb0ELb0EEENS1_21CollectiveEpilogueFwdINS6_IJSA_SC_SB_EEES9_SE_SG_Li384ELb0ELb0ELb0ELb0EEENS1_29StaticPersistentTileSchedulerILb0EEEEEEEEEvNT_6ParamsE,(.L_x_12779 - _ZN7cutlass13device_kernelIN5flash11enable_sm90INS1_16FlashAttnFwdSm90INS1_25CollectiveMainloopFwdSm90ILi2EN4cute5tupleIJNS5_1CILi1EEES8_S8_EEENS6_IJNS7_ILi192EEENS7_ILi144EEENS7_ILi96EEEEEELi96ENS_6half_tEfNS_4arch4Sm90ELb0ELb0ELb0ELb0ELb0ELb0ELb0ELb0ELb1ELb0ELb0ELb0EEENS1_21CollectiveEpilogueFwdINS6_IJSA_SC_SB_EEES9_SE_SG_Li384ELb0ELb0ELb0ELb0EEENS1_29StaticPersistentTileSchedulerILb0EEEEEEEEEvNT_6ParamsE)
        .other          _ZN7cutlass13device_kernelIN5flash11enable_sm90INS1_16FlashAttnFwdSm90INS1_25CollectiveMainloopFwdSm90ILi2EN4cute5tupleIJNS5_1CILi1EEES8_S8_EEENS6_IJNS7_ILi192EEENS7_ILi144EEENS7_ILi96EEEEEELi96ENS_6half_tEfNS_4arch4Sm90ELb0ELb0ELb0ELb0ELb0ELb0ELb0ELb0ELb1ELb0ELb0ELb0EEENS1_21CollectiveEpilogueFwdINS6_IJSA_SC_SB_EEES9_SE_SG_Li384ELb0ELb0ELb0ELb0EEENS1_29StaticPersistentTileSchedulerILb0EEEEEEEEEvNT_6ParamsE,@"STO_CUDA_ENTRY STV_DEFAULT"
_ZN7cutlass13device_kernelIN5flash11enable_sm90INS1_16FlashAttnFwdSm90INS1_25CollectiveMainloopFwdSm90ILi2EN4cute5tupleIJNS5_1CILi1EEES8_S8_EEENS6_IJNS7_ILi192EEENS7_ILi144EEENS7_ILi96EEEEEELi96ENS_6half_tEfNS_4arch4Sm90ELb0ELb0ELb0ELb0ELb0ELb0ELb0ELb0ELb1ELb0ELb0ELb0EEENS1_21CollectiveEpilogueFwdINS6_IJSA_SC_SB_EEES9_SE_SG_Li384ELb0ELb0ELb0ELb0EEENS1_29StaticPersistentTileSchedulerILb0EEEEEEEEEvNT_6ParamsE:
        /* <DEDUP_REMOVED lines=23> */
.L_x_8255:
[----:B------:R-:W-:Y:S05]  /*0170*/  BSYNC B0 ;  /* 0x0000000000007941 */ /* 0x000fea0003800000 */
.L_x_8254:
[----:B------:R-:W-:Y:S01]  /*0180*/  VOTEU.ANY UP0, P0 ;  /* 0x00000000003f7886 */ /* 0x000fe20000000100 */
[----:B------:R-:W1:Y:S01]  /*0190*/  SHFL.IDX PT, R2, R0, RZ, 0x1f ;  /* 0x00001fff00027589 */ /* 0x000e6200000e0000 */
[----:B------:R-:W-:Y:S01]  /*01a0*/  UMOV UR4, 0x1 ;  /* 0x0000000100047882 */ /* 0x000fe20000000000 */
[----:B------:R-:W-:Y:S01]  /*01b0*/  SHF.R.U32.HI R3, RZ, 0x7, R3 ;  /* 0x00000007ff037819 */ /* 0x000fe20000011603 */
[----:B------:R-:W-:Y:S01]  /*01c0*/  VOTEU.ANY UP1, P0 ;  /* 0x00000000003f7886 */ /* 0x000fe20000020100 */
[----:B------:R-:W2:Y:S01]  /*01d0*/  @UP0 S2UR UR7, SR_CgaCtaId ;  /* 0x00000000000709c3 */ /* 0x000ea20000008800 */
[----:B------:R-:W-:Y:S01]  /*01e0*/  @UP0 UMOV UR6, 0x400 ;  /* 0x0000040000060882 */ /* 0x000fe20000000000 */
[----:B------:R-:W-:-:S04]  /*01f0*/  @UP0 UIADD3 UR4, -UR4, 0x100000, URZ ;  /* 0x0010000004040890 */ /* 0x000fc8000fffe13f */
[----:B------:R-:W-:Y:S02]  /*0200*/  @UP0 USHF.L.U32 UR5, UR4, 0xb, URZ ;  /* 0x0000000b04050899 */ /* 0x000fe4000800063f */
[----:B------:R-:W-:Y:S01]  /*0210*/  @UP0 USHF.L.U32 UR4, UR4, 0x1, URZ ;  /* 0x0000000104040899 */ /* 0x000fe2000800063f */
[----:B-1----:R-:W-:Y:S02]  /*0220*/  ISETP.NE.AND P1, PT, R2, RZ, PT ;  /* 0x000000ff0200720c */ /* 0x002fe40003f25270 */
[----:B------:R1:W3:Y:S01]  /*0230*/  SHFL.IDX PT, R2, R3, RZ, 0x1f ;  /* 0x00001fff03027589 */ /* 0x0002e200000e0000 */
[----:B--2---:R-:W-:Y:S01]  /*0240*/  @UP0 ULEA UR6, UR7, UR6, 0x18 ;  /* 0x0000000607060291 */ /* 0x004fe2000f8ec03f */
[----:B------:R-:W-:Y:S02]  /*0250*/  VOTEU.ANY UP0, P0 ;  /* 0x00000000003f7886 */ /* 0x000fe40000000100 */
[----:B------:R-:W2:Y:S09]  /*0260*/  FENCE.VIEW.ASYNC.S ;  /* 0x00000000000073c6 */ /* 0x000eb20000000000 */
[----:B--2---:R1:W2:Y:S01]  /*0270*/  @UP0 SYNCS.EXCH.64 URZ, [UR6+0x31c00], UR4 ;  /* 0x031c0004063f05b2 */ /* 0x0042a20008000100 */
[----:B------:R1:W4:Y:S02]  /*0280*/  @UP1 SYNCS.EXCH.64 URZ, [UR6+0x31c20], UR4 ;  /* 0x031c2004063f15b2 */ /* 0x0003240008000100 */
[----:B-1----:R-:W-:Y:S05]  /*0290*/  @P1 BRA `(.L_x_8256) ;  /* 0x0000000000481947 */ /* 0x002fea0003800000 */
[----:B------:R-:W1:Y:S01]  /*02a0*/  S2UR UR5, SR_CgaCtaId ;  /* 0x00000000000579c3 */ /* 0x000e620000008800 */
        /* <DEDUP_REMOVED lines=17> */
.L_x_8256:
[----:B------:R-:W5:Y:S01]  /*03c0*/  SHFL.IDX PT, R3, R0, RZ, 0x1f ;  /* 0x00001fff00037589 */ /* 0x000f6200000e0000 */
[----:B------:R-:W-:Y:S01]  /*03d0*/  NOP ;  /* 0x0000000000007918 */ /* 0x000fe20000000000 */
[----:B-----5:R-:W-:-:S13]  /*03e0*/  ISETP.NE.AND P0, PT, R3, RZ, PT ;  /* 0x000000ff0300720c */ /* 0x020fda0003f05270 */
        /* <DEDUP_REMOVED lines=19> */
.L_x_8257:
[----:B------:R-:W5:Y:S01]  /*0520*/  SHFL.IDX PT, R3, R0, RZ, 0x1f ;  /* 0x00001fff00037589 */ /* 0x000f6200000e0000 */
[----:B------:R-:W-:Y:S01]  /*0530*/  NOP ;  /* 0x0000000000007918 */ /* 0x000fe20000000000 */
[----:B-----5:R-:W-:-:S13]  /*0540*/  ISETP.NE.AND P0, PT, R3, RZ, PT ;  /* 0x000000ff0300720c */ /* 0x020fda0003f05270 */
        /* <DEDUP_REMOVED lines=13> */
[----:B------:R1:W1:Y:S01]  /*0620*/  SYNCS.EXCH.64 URZ, [UR6+0x31c88], UR4 ;  /* 0x031c8804063f75b2 */ /* 0x0002620008000100 */
[----:B------:R-:W-:Y:S01]  /*0630*/  NOP ;  /* 0x0000000000007918 */ /* 0x000fe20000000000 */
.L_x_8258:
        /* <DEDUP_REMOVED lines=22> */
.L_x_8259:
        /* <DEDUP_REMOVED lines=22> */
.L_x_8260:
[----:B---3--:R-:W-:Y:S01]  /*0900*/  ISETP.NE.AND P0, PT, R2, RZ, PT ;  /* 0x000000ff0200720c */ /* 0x008fe20003f05270 */
[----:B------:R-:W-:Y:S01]  /*0910*/  IMAD.MOV.U32 R2, RZ, RZ, 0x1 ;  /* 0x00000001ff027424 */ /* 0x000fe200078e00ff */
[----:B------:R-:W-:-:S04]  /*0920*/  NOP ;  /* 0x0000000000007918 */ /* 0x000fc80000000000 */
[----:B------:R-:W-:-:S05]  /*0930*/  SEL R2, R2, 0x2, !P0 ;  /* 0x0000000202027807 */ /* 0x000fca0004000000 */
[----:B------:R3:W-:Y:S01]  /*0940*/  STL [R1], R2 ;  /* 0x0000000201007387 */ /* 0x0007e20000100800 */
[----:B-12-4-:R-:W-:Y:S06]  /*0950*/  BAR.SYNC.DEFER_BLOCKING 0x0 ;  /* 0x0000000000007b1d */ /* 0x016fec0000010000 */
[----:B------:R-:W-:Y:S05]  /*0960*/  @!P0 BRA `(.L_x_8261) ;  /* 0x0000008c00108947 */ /* 0x000fea0003800000 */
.L_x_8262:
[----:B------:R-:W-:-:S08]  /*0970*/  NOP ;  /* 0x0000000000007918 */ /* 0x000fd00000000000 */
[----:B------:R-:W1:Y:S02]  /*0980*/  USETMAXREG.TRY_ALLOC.CTAPOOL UP0, 0xa0 ;  /* 0x000000a0000079c8 */ /* 0x000e640008000600 */
[----:B-1----:R-:W-:-:S13]  /*0990*/  PLOP3.LUT P0, PT, PT, PT, UP0, 0x80, 0x0 ;  /* 0x000000000000781c */ /* 0x002fda0003f0f008 */
[----:B------:R-:W-:Y:S05]  /*09a0*/  @!P0 BRA `(.L_x_8262) ;  /* 0xfffffffc00f08947 */ /* 0x000fea000383ffff */
[----:B---3--:R-:W1:Y:S01]  /*09b0*/  S2R R2, SR_TID.X ;  /* 0x0000000000027919 */ /* 0x008e620000002100 */
        /* <DEDUP_REMOVED lines=8> */
[----:B------:R-:W2:Y:S01]  /*0a40*/  LDL.LU R12, [R1] ;  /* 0x00000000010c7983 */ /* 0x000ea20000300800 */
[----:B------:R-:W-:Y:S01]  /*0a50*/  VIADD R145, R2, 0xffffff80 ;  /* 0xffffff8002917836 */ /* 0x000fe20000000000 */
[----:B------:R-:W1:Y:S04]  /*0a60*/  S2UR UR4, SR_CgaCtaId ;  /* 0x00000000000479c3 */ /* 0x000e680000008800 */
[----:B------:R-:W-:-:S04]  /*0a70*/  SHF.R.S32.HI R0, RZ, 0x1f, R145 ;  /* 0x0000001fff007819 */ /* 0x000fc80000011491 */
[CC--:B------:R-:W-:Y:S02]  /*0a80*/  LEA.HI R2, R0.reuse, R145.reuse, RZ, 0x4 ;  /* 0x0000009100027211 */ /* 0x0c0fe400078f20ff */
[-C--:B------:R-:W-:Y:S02]  /*0a90*/  LEA.HI R148, R0, R145.reuse, RZ, 0x7 ;  /* 0x0000009100947211 */ /* 0x080fe400078f38ff */
[----:B------:R-:W-:Y:S02]  /*0aa0*/  LOP3.LUT R4, R2, 0xfffffff0, RZ, 0xc0, !PT ;  /* 0xfffffff002047812 */ /* 0x000fe400078ec0ff */
[----:B------:R-:W-:Y:S02]  /*0ab0*/  LOP3.LUT R6, R148, 0xffffff80, RZ, 0xc0, !PT ;  /* 0xffffff8094067812 */ /* 0x000fe400078ec0ff */
[----:B------:R-:W-:Y:S01]  /*0ac0*/  LEA.HI R149, R0, R145, RZ, 0x5 ;  /* 0x0000009100957211 */ /* 0x000fe200078f28ff */
[C---:B------:R-:W-:Y:S02]  /*0ad0*/  IMAD.IADD R4, R145.reuse, 0x1, -R4 ;  /* 0x0000000191047824 */ /* 0x040fe400078e0a04 */
[----:B------:R-:W-:-:S05]  /*0ae0*/  IMAD.IADD R145, R145, 0x1, -R6 ;  /* 0x0000000191917824 */ /* 0x000fca00078e0a06 */
[----:B------:R-:W-:Y:S02]  /*0af0*/  SHF.R.S32.HI R6, RZ, 0x1f, R145 ;  /* 0x0000001fff067819 */ /* 0x000fe40000011491 */
[----:B------:R-:W-:Y:S02]  /*0b00*/  SHF.R.S32.HI R3, RZ, 0x1f, R4 ;  /* 0x0000001fff037819 */ /* 0x000fe40000011404 */
[----:B------:R-:W-:Y:S02]  /*0b10*/  LEA.HI R8, R6, R145, RZ, 0x2 ;  /* 0x0000009106087211 */ /* 0x000fe400078f10ff */
[----:B------:R-:W-:Y:S02]  /*0b20*/  SHF.R.S32.HI R5, RZ, 0x4, R2 ;  /* 0x00000004ff057819 */ /* 0x000fe40000011402 */
[CC--:B------:R-:W-:Y:S02]  /*0b30*/  LEA.HI R0, R3.reuse, R4.reuse, RZ, 0x3 ;  /* 0x0000000403007211 */ /* 0x0c0fe400078f18ff */
[----:B------:R-:W-:-:S02]  /*0b40*/  LEA.HI R3, R3, R4, RZ, 0x2 ;  /* 0x0000000403037211 */ /* 0x000fc400078f10ff */
[--C-:B------:R-:W-:Y:S02]  /*0b50*/  SHF.R.S32.HI R9, RZ, 0x2, R8.reuse ;  /* 0x00000002ff097819 */ /* 0x100fe40000011408 */
[----:B------:R-:W-:Y:S02]  /*0b60*/  SHF.R.S32.HI R10, RZ, 0x1f, R8 ;  /* 0x0000001fff0a7819 */ /* 0x000fe40000011408 */
[----:B------:R-:W-:Y:S01]  /*0b70*/  LEA.HI R2, R2, R5, RZ, 0x1 ;  /* 0x0000000502027211 */ /* 0x000fe200078f08ff */
[----:B------:R-:W3:Y:S01]  /*0b80*/  S2UR UR6, SR_SWINHI ;  /* 0x00000000000679c3 */ /* 0x000ee20000002f00 */
[----:B------:R-:W-:Y:S01]  /*0b90*/  LOP3.LUT R7, R3, 0x7fffffc, RZ, 0xc0, !PT ;  /* 0x07fffffc03077812 */ /* 0x000fe200078ec0ff */
[----:B------:R-:W-:Y:S01]  /*0ba0*/  IMAD.SHL.U32 R0, R0, 0x10, RZ ;  /* 0x0000001000007824 */ /* 0x000fe200078e00ff */
[----:B------:R-:W-:Y:S02]  /*0bb0*/  LEA.HI R10, R10, R9, RZ, 0x3 ;  /* 0x000000090a0a7211 */ /* 0x000fe400078f18ff */
[----:B------:R-:W-:-:S02]  /*0bc0*/  LOP3.LUT R2, R2, 0x1ffffffe, RZ, 0xc0, !PT ;  /* 0x1ffffffe02027812 */ /* 0x000fc400078ec0ff */
[----:B------:R-:W-:Y:S02]  /*0bd0*/  SHF.R.S32.HI R3, RZ, 0x2, R3 ;  /* 0x00000002ff037819 */ /* 0x000fe40000011403 */
[----:B------:R-:W-:Y:S01]  /*0be0*/  LOP3.LUT R10, R10, 0xfffffff8, RZ, 0xc0, !PT ;  /* 0xfffffff80a0a7812 */ /* 0x000fe200078ec0ff */
[----:B------:R-:W-:Y:S01]  /*0bf0*/  IMAD.IADD R2, R5, 0x1, -R2 ;  /* 0x0000000105027824 */ /* 0x000fe200078e0a02 */
[----:B------:R-:W-:Y:S01]  /*0c00*/  SHF.R.S32.HI R149, RZ, 0x5, R149 ;  /* 0x00000005ff957819 */ /* 0x000fe20000011495 */
[----:B------:R-:W-:Y:S01]  /*0c10*/  IMAD.SHL.U32 R3, R3, 0x40, RZ ;  /* 0x0000004003037824 */ /* 0x000fe200078e00ff */
[----:B------:R-:W-:Y:S01]  /*0c20*/  LOP3.LUT R0, R0, 0x7fffff80, RZ, 0xc0, !PT ;  /* 0x7fffff8000007812 */ /* 0x000fe200078ec0ff */
[----:B------:R-:W-:Y:S01]  /*0c30*/  IMAD.IADD R11, R9, 0x1, -R10 ;  /* 0x00000001090b7824 */ /* 0x000fe200078e0a0a */
[----:B------:R-:W-:Y:S01]  /*0c40*/  SHF.R.S32.HI R148, RZ, 0x7, R148 ;  /* 0x00000007ff947819 */ /* 0x000fe20000011494 */
[----:B------:R-:W-:Y:S01]  /*0c50*/  IMAD R9, R149, 0x10, R4 ;  /* 0x0000001095097824 */ /* 0x000fe200078e0204 */
[----:B------:R-:W-:Y:S01]  /*0c60*/  LOP3.LUT R3, R3, 0x40, RZ, 0xc0, !PT ;  /* 0x0000004003037812 */ /* 0x000fe200078ec0ff */
[----:B------:R-:W-:-:S02]  /*0c70*/  IMAD.SHL.U32 R2, R2, 0x8, RZ ;  /* 0x0000000802027824 */ /* 0x000fc400078e00ff */
[----:B------:R-:W-:Y:S02]  /*0c80*/  IMAD.IADD R7, R4, 0x1, -R7 ;  /* 0x0000000104077824 */ /* 0x000fe400078e0a07 */
[----:B------:R-:W-:Y:S01]  /*0c90*/  IMAD R0, R149, 0x100, R0 ;  /* 0x0000010095007824 */ /* 0x000fe200078e0200 */
[----:B------:R-:W-:Y:S01]  /*0ca0*/  UMOV UR39, 0x400 ;  /* 0x0000040000277882 */ /* 0x000fe20000000000 */
[--C-:B------:R-:W-:Y:S01]  /*0cb0*/  IMAD.U32 R9, R9, 0x20, R2.reuse ;  /* 0x0000002009097824 */ /* 0x100fe200078e0002 */
[----:B------:R-:W-:Y:S01]  /*0cc0*/  LOP3.LUT R2, R3, 0x8, R2, 0xf8, !PT ;  /* 0x0000000803027812 */ /* 0x000fe200078ef802 */
[----:B------:R-:W-:Y:S01]  /*0cd0*/  IMAD R7, R7, 0x10, R0 ;  /* 0x0000001007077824 */ /* 0x000fe200078e0200 */
[----:B------:R-:W-:Y:S01]  /*0ce0*/  SHF.R.U32.HI R3, RZ, 0x3, R3 ;  /* 0x00000003ff037819 */ /* 0x000fe20000011603 */
[----:B------:R-:W-:Y:S01]  /*0cf0*/  IMAD.HI R0, R148, 0x55555556, RZ ;  /* 0x5555555694007827 */ /* 0x000fe200078e02ff */
[----:B-1----:R-:W-:Y:S01]  /*0d00*/  ULEA UR39, UR4, UR39, 0x18 ;  /* 0x0000002704277291 */ /* 0x002fe2000f8ec03f */
[----:B------:R-:W-:-:S02]  /*0d10*/  LEA.HI R6, R6, R145, RZ, 0x5 ;  /* 0x0000009106067211 */ /* 0x000fc400078f28ff */
[----:B------:R-:W-:Y:S02]  /*0d20*/  LOP3.LUT R2, R2, R3, RZ, 0x3c, !PT ;  /* 0x0000000302027212 */ /* 0x000fe400078e3cff */
[----:B------:R-:W-:Y:S02]  /*0d30*/  LEA.HI R5, R0, R0, RZ, 0x1 ;  /* 0x0000000000057211 */ /* 0x000fe400078f08ff */
[----:B------:R-:W-:Y:S02]  /*0d40*/  LOP3.LUT R8, R8, 0x7ffffffc, RZ, 0xc0, !PT ;  /* 0x7ffffffc08087812 */ /* 0x000fe400078ec0ff */
[----:B------:R-:W-:Y:S01]  /*0d50*/  SHF.R.S32.HI R6, RZ, 0x5, R6 ;  /* 0x00000005ff067819 */ /* 0x000fe20000011406 */
[----:B------:R-:W-:Y:S01]  /*0d60*/  UMOV UR4, UR39 ;  /* 0x0000002700047c82 */ /* 0x000fe20008000000 */
[----:B---3--:R-:W-:Y:S01]  /*0d70*/  UMOV UR5, UR6 ;  /* 0x0000000600057c82 */ /* 0x008fe20008000000 */
[----:B------:R-:W-:Y:S02]  /*0d80*/  IMAD.IADD R2, R2, 0x1, R7 ;  /* 0x0000000102027824 */ /* 0x000fe400078e0207 */
[----:B------:R-:W-:-:S02]  /*0d90*/  IMAD.MOV.U32 R151, RZ, RZ, -0x2 ;  /* 0xfffffffeff977424 */ /* 0x000fc400078e00ff */
[----:B------:R-:W-:Y:S02]  /*0da0*/  IMAD.IADD R8, R145, 0x1, -R8 ;  /* 0x0000000191087824 */ /* 0x000fe400078e0a08 */
[----:B------:R-:W-:Y:S02]  /*0db0*/  IMAD.U32 R16, RZ, RZ, UR4 ;  /* 0x00000004ff107e24 */ /* 0x000fe4000f8e00ff */
[----:B------:R-:W-:Y:S02]  /*0dc0*/  IMAD.U32 R17, RZ, RZ, UR5 ;  /* 0x00000005ff117e24 */ /* 0x000fe4000f8e00ff */
[----:B------:R-:W-:Y:S02]  /*0dd0*/  IMAD R5, R5, -0x3, R148 ;  /* 0xfffffffd05057824 */ /* 0x000fe400078e0294 */
[----:B------:R-:W-:Y:S01]  /*0de0*/  IMAD R6, R6, 0x10, R11 ;  /* 0x0000001006067824 */ /* 0x000fe200078e020b */
[----:B------:R-:W-:Y:S01]  /*0df0*/  LEA R2, R2, UR39, 0x1 ;  /* 0x0000002702027c11 */ /* 0x000fe2000f8e08ff */
[----:B------:R-:W-:-:S02]  /*0e00*/  IMAD R151, R8, R151, 0x90 ;  /* 0x0000009008977424 */ /* 0x000fc400078e0297 */
[----:B------:R-:W-:Y:S01]  /*0e10*/  IMAD.WIDE R16, R9, 0x2, R16 ;  /* 0x0000000209107825 */ /* 0x000fe200078e0210 */
[----:B------:R-:W-:-:S03]  /*0e20*/  UMOV UR60, URZ ;  /* 0x0000003f003c7c82 */ /* 0x000fc60008000000 */
[----:B------:R-:W-:Y:S02]  /*0e30*/  IMAD R150, R5, 0x40, R6 ;  /* 0x0000004005967824 */ /* 0x000fe400078e0206 */
[----:B------:R-:W-:Y:S02]  /*0e40*/  IMAD.U32 R19, RZ, RZ, UR7 ;  /* 0x00000007ff137e24 */ /* 0x000fe4000f8e00ff */
[----:B------:R-:W-:Y:S01]  /*0e50*/  IMAD.MOV.U32 R144, RZ, RZ, RZ ;  /* 0x000000ffff907224 */ /* 0x000fe200078e00ff */
[----:B------:R-:W-:Y:S01]  /*0e60*/  UMOV UR38, URZ ;  /* 0x0000003f00267c82 */ /* 0x000fe20008000000 */
[----:B--2---:R-:W-:-:S07]  /*0e70*/  LOP3.LUT R18, R12, 0x1, RZ, 0xfc, !PT ;  /* 0x000000010c127812 */ /* 0x004fce00078efcff */
.L_x_8285:
[----:B-1----:R-:W1:Y:S01]  /*0e80*/  SHFL.IDX PT, R0, R148, RZ, 0x1f ;  /* 0x00001fff94007589 */ /* 0x002e6200000e0000 */
[----:B------:R-:W2:Y:S01]  /*0e90*/  LDC R64, c[0x0][0x2e0] ;  /* 0x0000b800ff407b82 */ /* 0x000ea20000000800 */
[----:B------:R-:W-:Y:S01]  /*0ea0*/  ULDC UR4, c[0x0][0xda8] ;  /* 0x00036a0000047ab9 */ /* 0x000fe20000000800 */
[----:B------:R-:W-:Y:S01]  /*0eb0*/  R2UR UR11, R19 ;  /* 0x00000000130b72ca */ /* 0x000fe200000e0000 */
[----:B------:R-:W-:Y:S01]  /*0ec0*/  ULDC.64 UR6, c[0x0][0x3f8] ;  /* 0x0000fe0000067ab9 */ /* 0x000fe20000000a00 */
[----:B------:R-:W-:Y:S02]  /*0ed0*/  UISETP.NE.AND UP1, UPT, UR4, 0x1, UPT ;  /* 0x000000010400788c */ /* 0x000fe4000bf25270 */
[----:B------:R-:W-:Y:S01]  /*0ee0*/  UISETP.NE.U32.AND UP0, UPT, UR6, URZ, UPT ;  /* 0x0000003f0600728c */ /* 0x000fe2000bf05070 */
[----:B------:R-:W-:Y:S01]  /*0ef0*/  ULDC UR4, c[0x0][0xdb4] ;  /* 0x00036d0000047ab9 */ /* 0x000fe20000000800 */
[----:B------:R-:W-:Y:S02]  /*0f00*/  ULDC UR8, c[0x0][0x404] ;  /* 0x0001010000087ab9 */ /* 0x000fe40000000800 */
[----:B------:R-:W-:-:S02]  /*0f10*/  UISETP.NE.AND.EX UP0, UPT, UR7, URZ, UPT, UP0 ;  /* 0x0000003f0700728c */ /* 0x000fc4000bf05300 */
[----:B------:R-:W-:Y:S02]  /*0f20*/  UISETP.NE.AND UP2, UPT, UR4, 0x1, UPT ;  /* 0x000000010400788c */ /* 0x000fe4000bf45270 */
[----:B------:R-:W-:Y:S02]  /*0f30*/  UIADD3 UR9, UR39, 0x24300, URZ ;  /* 0x0002430027097890 */ /* 0x000fe4000fffe03f */
[----:B------:R-:W-:Y:S01]  /*0f40*/  USEL UR8, UR8, 0x1, UP0 ;  /* 0x0000000108087887 */ /* 0x000fe20008000000 */
[----:B------:R-:W-:Y:S01]  /*0f50*/  @UP1 ULDC UR4, c[0x0][0xdac] ;  /* 0x00036b0000041ab9 */ /* 0x000fe20000000800 */
[----:B------:R-:W-:Y:S02]  /*0f60*/  ULOP3.LUT UP0, URZ, UR9, 0x9f, URZ, 0xc0, !UPT ;  /* 0x0000009f093f7892 */ /* 0x000fe4000f80c03f */
[----:B------:R-:W-:Y:S01]  /*0f70*/  UIMAD.WIDE.U32 UR4, UR11, UR4, URZ ;  /* 0x000000040b0472a5 */ /* 0x000fe2000f8e003f */
[----:B-1----:R-:W-:Y:S01]  /*0f80*/  R2UR UR37, R0 ;  /* 0x00000000002572ca */ /* 0x002fe200000e0000 */
[----:B------:R-:W-:Y:S01]  /*0f90*/  @UP1 ULDC UR10, c[0x0][0xdb0] ;  /* 0x00036c00000a1ab9 */ /* 0x000fe20000000800 */
[----:B------:R-:W-:Y:S01]  /*0fa0*/  UMOV UR12, UR11 ;  /* 0x0000000b000c7c82 */ /* 0x000fe20008000000 */
[----:B--2---:R-:W-:Y:S01]  /*0fb0*/  IMAD R64, R64, UR8, RZ ;  /* 0x0000000840407c24 */ /* 0x004fe2000f8e02ff */
[----:B------:R-:W-:Y:S01]  /*0fc0*/  @UP1 USHF.R.U32.HI UR12, URZ, UR10, UR5 ;  /* 0x0000000a3f0c1299 */ /* 0x000fe20008011605 */
[----:B------:R-:W-:-:S02]  /*0fd0*/  PLOP3.LUT P0, PT, PT, PT, UP0, 0x80, 0x0 ;  /* 0x000000000000781c */ /* 0x000fc40003f0f008 */
[----:B------:R-:W-:-:S03]  /*0fe0*/  VIADD R0, R64, 0x8f ;  /* 0x0000008f40007836 */ /* 0x000fc60000000000 */
[----:B------:R-:W-:Y:S01]  /*0ff0*/  IMAD.U32 R147, RZ, RZ, UR12 ;  /* 0x0000000cff937e24 */ /* 0x000fe2000f8e00ff */
[----:B------:R-:W-:Y:S01]  /*1000*/  UMOV UR36, UR12 ;  /* 0x0000000c00247c82 */ /* 0x000fe20008000000 */
[----:B------:R-:W-:Y:S01]  /*1010*/  IMAD.HI R0, R0, 0x38e38e39, RZ ;  /* 0x38e38e3900007827 */ /* 0x000fe200078e02ff */
[----:B------:R-:W-:-:S04]  /*1020*/  UIMAD.WIDE UR6, UR37, 0x55555556, URZ ;  /* 0x55555556250678a5 */ /* 0x000fc8000f8e023f */
[----:B------:R-:W-:Y:S01]  /*1030*/  ULEA.HI UR40, UR7, UR7, URZ, 0x1 ;  /* 0x0000000707287291 */ /* 0x000fe2000f8f083f */
[----:B------:R-:W-:Y:S02]  /*1040*/  SHF.R.U32.HI R3, RZ, 0x1f, R0 ;  /* 0x0000001fff037819 */ /* 0x000fe40000011600 */
[----:B------:R-:W-:Y:S01]  /*1050*/  @UP2 ULDC.64 UR6, c[0x0][0xdb8] ;  /* 0x00036e0000062ab9 */ /* 0x000fe20000000a00 */
[----:B------:R-:W-:Y:S01]  /*1060*/  UIMAD UR40, UR40, -0x3, UR37 ;  /* 0xfffffffd282878a4 */ /* 0x000fe2000f8e0225 */
[----:B------:R-:W-:Y:S01]  /*1070*/  LEA.HI.SX32 R22, R0, R3, 0x1b ;  /* 0x0000000300167211 */ /* 0x000fe200078fdaff */
[----:B------:R-:W-:Y:S02]  /*1080*/  UIMAD.WIDE.U32 UR4, UR12, UR6, URZ ;  /* 0x000000060c0472a5 */ /* 0x000fe4000f8e003f */
[----:B------:R-:W-:Y:S02]  /*1090*/  ULEA UR6, UR40, UR9, 0xb ;  /* 0x0000000928067291 */ /* 0x000fe4000f8e583f */
[----:B------:R-:W-:-:S02]  /*10a0*/  @UP2 USHF.R.U32.HI UR36, URZ, UR7, UR5 ;  /* 0x000000073f242299 */ /* 0x000fc40008011605 */
[----:B------:R-:W-:Y:S01]  /*10b0*/  USHF.R.U32.HI UR6, URZ, 0x4, UR6 ;  /* 0x000000043f067899 */ /* 0x000fe20008011606 */
[----:B------:R-:W-:-:S03]  /*10c0*/  UMOV UR4, UR11 ;  /* 0x0000000b00047c82 */ /* 0x000fc60008000000 */
        /* <DEDUP_REMOVED lines=19> */
.L_x_8263:
[----:B------:R-:W-:Y:S02]  /*1200*/  LOP3.LUT R0, R144, 0x1, RZ, 0xc0, !PT ;  /* 0x0000000190007812 */ /* 0x000fe400078ec0ff */
[----:B------:R-:W-:Y:S02]  /*1210*/  ISETP.NE.AND P0, PT, R18, 0x3, PT ;  /* 0x000000031200780c */ /* 0x000fe40003f05270 */
[----:B------:R-:W-:-:S04]  /*1220*/  SHF.L.U32 R0, R0, 0x1f, RZ ;  /* 0x0000001f00007819 */ /* 0x000fc800000006ff */
[----:B------:R-:W1:Y:S02]  /*1230*/  SYNCS.PHASECHK.TRANS64.TRYWAIT P1, [UR39+0x31c00], R0 ;  /* 0x031c0000ff0075a7 */ /* 0x000e640008020167 */
[----:B-1----:R-:W-:Y:S05]  /*1240*/  @!P1 BRA `(.L_x_8264) ;  /* 0x000000b000449947 */ /* 0x002fea0003800000 */
.L_x_8343:
[----:B------:R-:W-:Y:S05]  /*1250*/  @!P0 BRA `(.L_x_8265) ;  /* 0x0000000000048947 */ /* 0x000fea0003800000 */
[----:B------:R-:W-:Y:S01]  /*1260*/  BPT.TRAP 0x1 ;  /* 0x000000040000795c */ /* 0x000fe20000300000 */
.L_x_8265:
[----:B------:R-:W-:Y:S02]  /*1270*/  IMAD.U32 R4, RZ, RZ, UR38 ;  /* 0x00000026ff047e24 */ /* 0x000fe4000f8e00ff */
[----:B-1----:R-:W-:-:S03]  /*1280*/  IMAD.U32 R3, RZ, RZ, UR60 ;  /* 0x0000003cff037e24 */ /* 0x002fc6000f8e00ff */
[----:B------:R-:W-:Y:S02]  /*1290*/  LEA R4, R4, UR39, 0x3 ;  /* 0x0000002704047c11 */ /* 0x000fe4000f8e18ff */
[----:B------:R-:W-:-:S04]  /*12a0*/  SHF.L.U32 R3, R3, 0x1f, RZ ;  /* 0x0000001f03037819 */ /* 0x000fc800000006ff */
[----:B------:R1:W2:Y:S01]  /*12b0*/  SYNCS.PHASECHK.TRANS64.TRYWAIT P2, [R4+URZ+0x31c30], R3 ;  /* 0x031c3003040075a7 */ /* 0x0002a2000804017f */
[----:B------:R-:W-:Y:S05]  /*12c0*/  @!P0 BRA `(.L_x_8266) ;  /* 0x0000000000048947 */ /* 0x000fea0003800000 */
[----:B------:R-:W-:Y:S01]  /*12d0*/  BPT.TRAP 0x1 ;  /* 0x000000040000795c */ /* 0x000fe20000300000 */
.L_x_8266:
[----:B------:R-:W3:Y:S01]  /*12e0*/  S2R R0, SR_TID.X ;  /* 0x0000000000007919 */ /* 0x000ee20000002100 */
[----:B------:R-:W-:Y:S01]  /*12f0*/  IMAD.MOV.U32 R71, RZ, RZ, RZ ;  /* 0x000000ffff477224 */ /* 0x000fe200078e00ff */
[----:B---3--:R-:W-:Y:S01]  /*1300*/  LOP3.LUT P1, RZ, R0, 0x7f, RZ, 0xc0, !PT ;  /* 0x0000007f00ff7812 */ /* 0x008fe2000782c0ff */
[----:B--2---:R-:W-:-:S12]  /*1310*/  @P2 BRA `(.L_x_8267) ;  /* 0x0000000000082947 */ /* 0x004fd80003800000 */
[----:B------:R-:W2:Y:S02]  /*1320*/  SYNCS.PHASECHK.TRANS64.TRYWAIT P2, [R4+URZ+0x31c30], R3 ;  /* 0x031c3003040075a7 */ /* 0x000ea4000804017f */
[----:B--2---:R-:W-:Y:S05]  /*1330*/  @!P2 BRA `(.L_x_8268) ;  /* 0x000000b00020a947 */ /* 0x004fea0003800000 */
.L_x_8267:
[----:B------:R-:W-:Y:S05]  /*1340*/  WARPSYNC.ALL ;  /* 0x0000000000007948 */ /* 0x000fea0003800000 */
[----:B------:R-:W-:Y:S01]  /*1350*/  UIADD3 UR4, UR39, 0x16a00, URZ ;  /* 0x00016a0027047890 */ /* 0x000fe2000fffe03f */
[----:B------:R-:W-:Y:S01]  /*1360*/  WARPGROUP.ARRIVE ;  /* 0x00000000000079c5 */ /* 0x000fe20000000000 */
[----:B------:R-:W-:Y:S01]  /*1370*/  ULEA UR40, UR40, UR39, 0xc ;  /* 0x0000002728287291 */ /* 0x000fe2000f8e603f */
[----:B------:R-:W-:Y:S01]  /*1380*/  IMAD.IADD R5, R151, 0x1, R64 ;  /* 0x0000000197057824 */ /* 0x000fe200078e0240 */
[----:B------:R-:W-:Y:S01]  /*1390*/  USHF.R.U32.HI UR4, URZ, 0x4, UR4 ;  /* 0x000000043f047899 */ /* 0x000fe20008011604 */
[----:B------:R-:W-:Y:S01]  /*13a0*/  P2R R9, PR, RZ, 0x2 ;  /* 0x00000002ff097803 */ /* 0x000fe20000000000 */
[----:B------:R-:W-:Y:S01]  /*13b0*/  UIADD3 UR40, UR40, 0xda00, URZ ;  /* 0x0000da0028287890 */ /* 0x000fe2000fffe03f */
[----:B------:R-:W-:Y:S01]  /*13c0*/  IMAD R5, R22, -0x90, R5 ;  /* 0xffffff7016057824 */ /* 0x000fe200078e0205 */
[----:B------:R-:W-:Y:S01]  /*13d0*/  ULOP3.LUT UR4, UR4, 0x3fff, URZ, 0xc0, !UPT ;  /* 0x00003fff04047892 */ /* 0x000fe2000f8ec03f */
[----:B------:R-:W-:Y:S01]  /*13e0*/  P2R R7, PR, RZ, 0x1 ;  /* 0x00000001ff077803 */ /* 0x000fe20000000000 */
[----:B------:R-:W-:-:S02]  /*13f0*/  USHF.R.U32.HI UR40, URZ, 0x4, UR40 ;  /* 0x000000043f287899 */ /* 0x000fc40008011628 */
[----:B------:R-:W-:Y:S01]  /*1400*/  ULOP3.LUT UR7, UR4, 0x10000, URZ, 0xfc, !UPT ;  /* 0x0001000004077892 */ /* 0x000fe2000f8efc3f */
[C---:B------:R-:W-:Y:S01]  /*1410*/  ISETP.GT.AND P2, PT, R5.reuse, RZ, PT ;  /* 0x000000ff0500720c */ /* 0x040fe20003f44270 */
[----:B------:R-:W-:Y:S01]  /*1420*/  ULOP3.LUT UR5, UR40, 0x3fff, URZ, 0xc0, !UPT ;  /* 0x00003fff28057892 */ /* 0x000fe2000f8ec03f */
[C---:B------:R-:W-:Y:S01]  /*1430*/  ISETP.GT.AND P3, PT, R5.reuse, 0x1, PT ;  /* 0x000000010500780c */ /* 0x040fe20003f64270 */
[----:B------:R-:W-:Y:S01]  /*1440*/  UIMAD UR4, UR38, 0x6c0, UR7 ;  /* 0x000006c0260478a4 */ /* 0x000fe2000f8e0207 */
[C---:B------:R-:W-:Y:S01]  /*1450*/  ISETP.GT.AND P4, PT, R5.reuse, 0x8, PT ;  /* 0x000000080500780c */ /* 0x040fe20003f84270 */
[----:B------:R-:W-:Y:S01]  /*1460*/  ULOP3.LUT UR5, UR5, 0x10000, URZ, 0xfc, !UPT ;  /* 0x0001000005057892 */ /* 0x000fe2000f8efc3f */
[C---:B------:R-:W-:Y:S01]  /*1470*/  ISETP.GT.AND P5, PT, R5.reuse, 0x9, PT ;  /* 0x000000090500780c */ /* 0x040fe20003fa4270 */
[----:B------:R-:W-:Y:S01]  /*1480*/  UMOV UR31, 0x80000020 ;  /* 0x80000020001f7882 */ /* 0x000fe20000000000 */
[----:B------:R-:W-:Y:S01]  /*1490*/  UMOV UR29, 0x80000020 ;  /* 0x80000020001d7882 */ /* 0x000fe20000000000 */
[----:B------:R-:W-:Y:S01]  /*14a0*/  UIADD3 UR10, UR4, 0x40, URZ ;  /* 0x00000040040a7890 */ /* 0x000fe2000fffe03f */
[C---:B------:R-:W-:Y:S01]  /*14b0*/  ISETP.GT.AND P6, PT, R5.reuse, 0x41, PT ;  /* 0x000000410500780c */ /* 0x040fe20003fc4270 */
[----:B------:R-:W-:Y:S01]  /*14c0*/  UMOV UR30, UR4 ;  /* 0x00000004001e7c82 */ /* 0x000fe20008000000 */
[----:B------:R-:W-:Y:S01]  /*14d0*/  UMOV UR28, UR5 ;  /* 0x00000005001c7c82 */ /* 0x000fe20008000000 */
[----:B------:R-:W-:Y:S01]  /*14e0*/  UMOV UR9, UR29 ;  /* 0x0000001d00097c82 */ /* 0x000fe20008000000 */
[----:B------:R-:W-:Y:S01]  /*14f0*/  HGMMA.64x16x16.F32 R96, gdesc[UR28], RZ, !UPT, gsb0 ;  /* 0x002000001c6079f0 */ /* 0x000fe2000c0008ff */
[----:B------:R-:W-:Y:S01]  /*1500*/  UMOV UR8, UR28 ;  /* 0x0000001c00087c82 */ /* 0x000fe20008000000 */
[----:B------:R-:W-:Y:S01]  /*1510*/  UMOV UR11, 0x80000020 ;  /* 0x80000020000b7882 */ /* 0x000fe20000000000 */
[----:B------:R-:W-:Y:S01]  /*1520*/  UIADD3 UR6, UR4, 0xc0, URZ ;  /* 0x000000c004067890 */ /* 0x000fe2000fffe03f */
[C---:B------:R-:W-:Y:S01]  /*1530*/  ISETP.GT.AND P1, PT, R5.reuse, 0x69, PT ;  /* 0x000000690500780c */ /* 0x040fe20003f24270 */
[----:B------:R-:W-:Y:S01]  /*1540*/  UIADD3 UR12, UR4, 0x100, URZ ;  /* 0x00000100040c7890 */ /* 0x000fe2000fffe03f */
[----:B------:R-:W-:Y:S01]  /*1550*/  ISETP.GT.AND P0, PT, R5, 0x70, PT ;  /* 0x000000700500780c */ /* 0x000fe20003f04270 */
[----:B------:R-:W-:-:S02]  /*1560*/  UIADD3 UR13, UR4, 0x140, URZ ;  /* 0x00000140040d7890 */ /* 0x000fc4000fffe03f */
[----:B------:R-:W-:Y:S02]  /*1570*/  UIADD3 UR14, UR4, 0x180, URZ ;  /* 0x00000180040e7890 */ /* 0x000fe4000fffe03f */
[----:B------:R-:W-:Y:S02]  /*1580*/  UIADD3 UR15, UR5, 0x300, URZ ;  /* 0x00000300050f7890 */ /* 0x000fe4000fffe03f */
        /* <DEDUP_REMOVED lines=72> */
[----:B------:R-:W-:Y:S01]  /*1a10*/  UMOV UR10, UR14 ;  /* 0x0000000e000a7c82 */ /* 0x000fe20008000000 */
[----:B------:R-:W-:Y:S01]  /*1a20*/  UMOV UR11, 0x80000020 ;  /* 0x80000020000b7882 */ /* 0x000fe20000000000 */
        /* <DEDUP_REMOVED lines=88> */
[----:B------:R-:W-:Y:S01]  /*1fb0*/  UMOV UR16, UR11 ;  /* 0x0000000b00107c82 */ /* 0x000fe20008000000 */
        /* <DEDUP_REMOVED lines=123> */
[----:B-12---:R-:W-:Y:S01]  /*2770*/  FMNMX.FTZ R3, R96, R97, !PT ;  /* 0x0000006160037209 */ /* 0x006fe20007810000 */
        /* <DEDUP_REMOVED lines=60> */
[----:B------:R-:W-:Y:S01]  /*2b40*/  UMOV UR26, UR5 ;  /* 0x00000005001a7c82 */ /* 0x000fe20008000000 */
[----:B------:R-:W-:Y:S01]  /*2b50*/  UMOV UR27, 0x80000020 ;  /* 0x80000020001b7882 */ /* 0x000fe20000000000 */
[----:B------:R-:W-:Y:S01]  /*2b60*/  UIADD3 UR5, UR4, 0x642, URZ ;  /* 0x0000064204057890 */ /* 0x000fe2000fffe03f */
[----:B------:R-:W-:-:S02]  /*2b70*/  FSEL R118, R76, -INF , P4 ;  /* 0xff8000004c767808 */ /* 0x000fc40002000000 */
[----:B------:R-:W-:Y:S02]  /*2b80*/  FMNMX.FTZ R3, R114, R3, !PT ;  /* 0x0000000372037209 */ /* 0x000fe40007810000 */
[----:B------:R-:W-:Y:S02]  /*2b90*/  FSEL R74, R74, -INF , P2 ;  /* 0xff8000004a4a7808 */ /* 0x000fe40001000000 */
[----:B------:R-:W-:Y:S02]  /*2ba0*/  FSEL R120, R77, -INF , P5 ;  /* 0xff8000004d787808 */ /* 0x000fe40002800000 */
[----:B------:R-:W-:Y:S02]  /*2bb0*/  ISETP.GT.AND P2, PT, R5, 0x40, PT ;  /* 0x000000400500780c */ /* 0x000fe40003f44270 */
[----:B------:R-:W-:Y:S02]  /*2bc0*/  FMNMX.FTZ R3, R118, R3, !PT ;  /* 0x0000000376037209 */ /* 0x000fe40007810000 */
[----:B------:R-:W-:-:S02]  /*2bd0*/  FSEL R70, R79, -INF , P5 ;  /* 0xff8000004f467808 */ /* 0x000fc40002800000 */
[----:B------:R-:W-:Y:S02]  /*2be0*/  FMNMX.FTZ R3, R120, R3, !PT ;  /* 0x0000000378037209 */ /* 0x000fe40007810000 */
[C---:B------:R-:W-:Y:S02]  /*2bf0*/  ISETP.GT.AND P5, PT, R5.reuse, 0x48, PT ;  /* 0x000000480500780c */ /* 0x040fe40003fa4270 */
[----:B------:R-:W-:Y:S02]  /*2c00*/  FSEL R78, R78, -INF , P4 ;  /* 0xff8000004e4e7808 */ /* 0x000fe40002000000 */
[----:B------:R-:W-:Y:S02]  /*2c10*/  ISETP.GT.AND P4, PT, R5, 0x49, PT ;  /* 0x000000490500780c */ /* 0x000fe40003f84270 */
[----:B------:R-:W-:Y:S02]  /*2c20*/  FSEL R66, R75, -INF , P3 ;  /* 0xff8000004b427808 */ /* 0x000fe40001800000 */
[----:B------:R-:W-:Y:S01]  /*2c30*/  ISETP.GT.AND P3, PT, R5, 0x50, PT ;  /* 0x000000500500780c */ /* 0x000fe20003f64270 */
[----:B------:R-:W-:-:S02]  /*2c40*/  WARPGROUP.DEPBAR.LE gsb0, 0x0 ;  /* 0x00008000000079c5 */ /* 0x000fc40000010000 */
        /* <DEDUP_REMOVED lines=10> */
[----:B------:R-:W-:Y:S02]  /*2cf0*/  FMNMX.FTZ R3, R130, R3, !PT ;  /* 0x0000000382037209 */ /* 0x000fe40007810000 */
[----:B------:R-:W-:Y:S02]  /*2d00*/  FSEL R58, R58, -INF , P2 ;  /* 0xff8000003a3a7808 */ /* 0x000fe40001000000 */
[----:B------:R-:W-:Y:S02]  /*2d10*/  ISETP.GT.AND P2, PT, R5, 0x51, PT ;  /* 0x000000510500780c */ /* 0x000fe40003f44270 */
[----:B------:R-:W-:Y:S02]  /*2d20*/  FMNMX.FTZ R3, R134, R3, !PT ;  /* 0x0000000386037209 */ /* 0x000fe40007810000 */
[----:B------:R-:W-:-:S02]  /*2d30*/  FSEL R62, R62, -INF , P5 ;  /* 0xff8000003e3e7808 */ /* 0x000fc40002800000 */
[----:B------:R-:W-:Y:S01]  /*2d40*/  ISETP.GT.AND P5, PT, R5, 0x59, PT ;  /* 0x000000590500780c */ /* 0x000fe20003fa4270 */
        /* <DEDUP_REMOVED lines=8> */
[----:B------:R-:W-:-:S02]  /*2dd0*/  FSEL R76, R49, -INF , P2 ;  /* 0xff800000314c7808 */ /* 0x000fc40001000000 */
[----:B------:R-:W-:Y:S02]  /*2de0*/  FMNMX.FTZ R3, R122, R3, !PT ;  /* 0x000000037a037209 */ /* 0x000fe40007810000 */
        /* <DEDUP_REMOVED lines=23> */
[----:B------:R-:W-:Y:S01]  /*2f60*/  ULDC UR4, c[0x0][0x988] ;  /* 0x0002620000047ab9 */ /* 0x000fe20000000800 */
[----:B------:R-:W-:-:S02]  /*2f70*/  FSEL R140, R45, -INF , P1 ;  /* 0xff8000002d8c7808 */ /* 0x000fc40000800000 */
[----:B------:R-:W-:Y:S02]  /*2f80*/  FMNMX.FTZ R3, R138, R3, !PT ;  /* 0x000000038a037209 */ /* 0x000fe40007810000 */
[C---:B------:R-:W-:Y:S02]  /*2f90*/  ISETP.GT.AND P1, PT, R5.reuse, 0x71, PT ;  /* 0x000000710500780c */ /* 0x040fe40003f24270 */
[----:B------:R-:W-:Y:S02]  /*2fa0*/  FMNMX.FTZ R3, R140, R3, !PT ;  /* 0x000000038c037209 */ /* 0x000fe40007810000 */
[----:B------:R-:W-:Y:S02]  /*2fb0*/  FSEL R46, R46, -INF , P2 ;  /* 0xff8000002e2e7808 */ /* 0x000fe40001000000 */
[----:B------:R-:W-:Y:S02]  /*2fc0*/  ISETP.GT.AND P2, PT, R5, 0x79, PT ;  /* 0x000000790500780c */ /* 0x000fe40003f44270 */
[----:B------:R-:W-:-:S02]  /*2fd0*/  FSEL R42, R42, -INF , P4 ;  /* 0xff8000002a2a7808 */ /* 0x000fc40002000000 */
[----:B------:R-:W-:Y:S02]  /*2fe0*/  ISETP.GT.AND P4, PT, R5, 0x81, PT ;  /* 0x000000810500780c */ /* 0x000fe40003f84270 */
[----:B------:R-:W-:Y:S02]  /*2ff0*/  FSEL R40, R55, -INF , P5 ;  /* 0xff80000037287808 */ /* 0x000fe40002800000 */
[----:B------:R-:W-:Y:S02]  /*3000*/  ISETP.GT.AND P5, PT, R5, 0x88, PT ;  /* 0x000000880500780c */ /* 0x000fe40003fa4270 */
[----:B------:R-:W-:Y:S02]  /*3010*/  P2R R15, PR, RZ, 0x4 ;  /* 0x00000004ff0f7803 */ /* 0x000fe40000000000 */
[----:B------:R-:W-:Y:S01]  /*3020*/  P2R R23, PR, RZ, 0x2 ;  /* 0x00000002ff177803 */ /* 0x000fe20000000000 */
        /* <DEDUP_REMOVED lines=15> */
[----:B------:R-:W-:-:S02]  /*3120*/  ISETP.GT.AND P0, PT, R5, 0x69, PT ;  /* 0x000000690500780c */ /* 0x000fc40003f04270 */
[----:B------:R-:W-:-:S04]  /*3130*/  ISETP.GT.AND P1, PT, R5, 0x70, PT ;  /* 0x000000700500780c */ /* 0x000fc80003f24270 */
[----:B------:R-:W-:Y:S02]  /*3140*/  FSEL R34, R34, -INF , P1 ;  /* 0xff80000022227808 */ /* 0x000fe40000800000 */
[----:B------:R-:W-:Y:S01]  /*3150*/  ISETP.NE.AND P1, PT, R23, RZ, PT ;  /* 0x000000ff1700720c */ /* 0x000fe20003f25270 */
[----:B------:R-:W-:Y:S02]  /*3160*/  WARPGROUP.DEPBAR.LE gsb0, 0x0 ;  /* 0x00008000000079c5 */ /* 0x000fe40000010000 */
[----:B------:R-:W-:Y:S02]  /*3170*/  FSEL R37, R24, -INF , P3 ;  /* 0xff80000018257808 */ /* 0x000fe40001800000 */
[----:B------:R-:W-:Y:S02]  /*3180*/  FSEL R45, R25, -INF , P4 ;  /* 0xff800000192d7808 */ /* 0x000fe40002000000 */
[----:B------:R-:W-:Y:S02]  /*3190*/  FMNMX.FTZ R0, R37, R0, !PT ;  /* 0x0000000025007209 */ /* 0x000fe40007810000 */
[----:B------:R-:W-:-:S02]  /*31a0*/  FSEL R154, R28, -INF , P5 ;  /* 0xff8000001c9a7808 */ /* 0x000fc40002800000 */
[----:B------:R-:W-:Y:S02]  /*31b0*/  FMNMX.FTZ R3, R45, R0, !PT ;  /* 0x000000002d037209 */ /* 0x000fe40007810000 */
[----:B------:R-:W-:Y:S02]  /*31c0*/  FSEL R156, R29, -INF , P6 ;  /* 0xff8000001d9c7808 */ /* 0x000fe40003000000 */
[----:B------:R-:W-:Y:S02]  /*31d0*/  FMNMX.FTZ R3, R154, R3, !PT ;  /* 0x000000039a037209 */ /* 0x000fe40007810000 */
[----:B------:R-:W-:Y:S02]  /*31e0*/  FSEL R24, R47, -INF , P0 ;  /* 0xff8000002f187808 */ /* 0x000fe40000000000 */
[----:B------:R-:W-:Y:S01]  /*31f0*/  FMNMX.FTZ R11, R156, R3, !PT ;  /* 0x000000039c0b7209 */ /* 0x000fe20007810000 */
[----:B------:R-:W-:Y:S01]  /*3200*/  IMAD.U32 R3, RZ, RZ, UR4 ;  /* 0x00000004ff037e24 */ /* 0x000fe2000f8e00ff */
[----:B------:R-:W-:-:S02]  /*3210*/  ISETP.NE.AND P0, PT, R21, RZ, PT ;  /* 0x000000ff1500720c */ /* 0x000fc40003f05270 */
[----:B------:R-:W-:Y:S01]  /*3220*/  FSEL R28, R35, -INF , P1 ;  /* 0xff800000231c7808 */ /* 0x000fe20000800000 */
[----:B------:R-:W1:Y:S01]  /*3230*/  SHFL.BFLY PT, R0, R11, 0x2, 0x1f ;  /* 0x0c401f000b007f89 */ /* 0x000e6200000e0000 */
[----:B------:R-:W-:Y:S02]  /*3240*/  FSEL R38, R38, -INF , P0 ;  /* 0xff80000026267808 */ /* 0x000fe40000000000 */
[----:B------:R-:W-:Y:S02]  /*3250*/  FSEL R26, R26, -INF , P3 ;  /* 0xff8000001a1a7808 */ /* 0x000fe40001800000 */
[----:B------:R-:W-:Y:S02]  /*3260*/  ISETP.NE.AND P0, PT, R7, RZ, PT ;  /* 0x000000ff0700720c */ /* 0x000fe40003f05270 */
[----:B------:R-:W-:-:S13]  /*3270*/  ISETP.NE.AND P1, PT, R9, RZ, PT ;  /* 0x000000ff0900720c */ /* 0x000fda0003f25270 */
[----:B------:R-:W-:Y:S01]  /*3280*/  @!P1 VIADD R4, R4, 0x31c40 ;  /* 0x00031c4004049836 */ /* 0x000fe20000000000 */
[----:B-1----:R-:W-:Y:S02]  /*3290*/  FMNMX.FTZ R13, R11, R0, !PT ;  /* 0x000000000b0d7209 */ /* 0x002fe40007810000 */
[----:B------:R-:W-:Y:S02]  /*32a0*/  FMNMX.FTZ R11, R98, R99, !PT ;  /* 0x00000063620b7209 */ /* 0x000fe40007810000 */
[----:B------:R-:W-:Y:S01]  /*32b0*/  @!P1 PRMT R4, RZ, 0x654, R4 ;  /* 0x00000654ff049816 */ /* 0x000fe20000000004 */
[----:B------:R-:W1:Y:S01]  /*32c0*/  SHFL.BFLY PT, R0, R13, 0x1, 0x1f ;  /* 0x0c201f000d007f89 */ /* 0x000e6200000e0000 */
[----:B------:R-:W-:Y:S02]  /*32d0*/  FMNMX.FTZ R11, R102, R11, !PT ;  /* 0x0000000b660b7209 */ /* 0x000fe40007810000 */
[----:B------:R2:W-:Y:S01]  /*32e0*/  @!P1 SYNCS.ARRIVE.TRANS64.RED.A1T0 RZ, [R4+URZ], RZ ;  /* 0x000000ff04ff99a7 */ /* 0x0005e2000810043f */
[----:B-1----:R-:W-:-:S02]  /*32f0*/  FMNMX.FTZ R0, R13, R0, !PT ;  /* 0x000000000d007209 */ /* 0x002fc40007810000 */
        /* <DEDUP_REMOVED lines=57> */
[----:B------:R-:W-:-:S02]  /*3690*/  FMNMX.FTZ R21, R52, R15, !PT ;  /* 0x0000000f34157209 */ /* 0x000fc40007810000 */
[----:B-1----:R-:W-:Y:S01]  /*36a0*/  FSEL R112, R30, -INF , P5 ;  /* 0xff8000001e707808 */ /* 0x002fe20002800000 */
[--C-:B------:R-:W-:Y:S01]  /*36b0*/  FFMA.FTZ R30, R76, R3, -R43.reuse ;  /* 0x000000034c1e7223 */ /* 0x100fe2000001082b */
[----:B------:R-:W-:Y:S02]  /*36c0*/  FMNMX.FTZ R21, R50, R21, !PT ;  /* 0x0000001532157209 */ /* 0x000fe40007810000 */
[----:B--2---:R-:W-:Y:S01]  /*36d0*/  F2FP.F16.F32.PACK_AB R4, R96, R5 ;  /* 0x000000056004723e */ /* 0x004fe200000000ff */
[----:B------:R1:W-:Y:S01]  /*36e0*/  MUFU.EX2 R15, R118 ;  /* 0x00000076000f7308 */ /* 0x0003e20000000800 */
[----:B------:R-:W-:Y:S01]  /*36f0*/  FMNMX.FTZ R21, R56, R21, !PT ;  /* 0x0000001538157209 */ /* 0x000fe20007810000 */
[----:B---3--:R-:W-:-:S03]  /*3700*/  FFMA.FTZ R92, R140, R3, -R43 ;  /* 0x000000038c5c7223 */ /* 0x008fc6000001082b */
[----:B------:R-:W-:-:S03]  /*3710*/  FMNMX.FTZ R21, R54, R21, !PT ;  /* 0x0000001536157209 */ /* 0x000fc60007810000 */
[----:B------:R-:W-:Y:S01]  /*3720*/  MUFU.EX2 R100, R100 ;  /* 0x0000006400647308 */ /* 0x000fe20000000800 */
[----:B------:R-:W-:Y:S02]  /*3730*/  FMNMX.FTZ R29, R40, R21, !PT ;  /* 0x00000015281d7209 */ /* 0x000fe40007810000 */
[----:B-1----:R-:W-:Y:S01]  /*3740*/  FSEL R118, R31, -INF , P6 ;  /* 0xff8000001f767808 */ /* 0x002fe20003000000 */
[--C-:B------:R-:W-:Y:S01]  /*3750*/  FFMA.FTZ R31, R116, R3, -R43.reuse ;  /* 0x00000003741f7223 */ /* 0x100fe2000001082b */
        /* <DEDUP_REMOVED lines=19> */
[----:B------:R-:W-:Y:S01]  /*3890*/  FMNMX.FTZ R27, R118, R35, !PT ;  /* 0x00000023761b7209 */ /* 0x000fe20007810000 */
[----:B------:R-:W-:-:S04]  /*38a0*/  FFMA.FTZ R35, R126, R3, -R43 ;  /* 0x000000037e237223 */ /* 0x000fc8000001082b */
[----:B------:R-:W1:Y:S02]  /*38b0*/  SHFL.BFLY PT, R76, R27, 0x2, 0x1f ;  /* 0x0c401f001b4c7f89 */ /* 0x000e6400000e0000 */
        /* <DEDUP_REMOVED lines=48> */
[----:B------:R3:W4:Y:S01]  /*3bc0*/  MUFU.EX2 R65, R6 ;  /* 0x0000000600417308 */ /* 0x0007220000000800 */
        /* <DEDUP_REMOVED lines=9> */
[----:B--2---:R-:W-:Y:S01]  /*3c60*/  FADD.FTZ R8, R102, R67 ;  /* 0x0000004366087221 */ /* 0x004fe20000010000 */
[----:B------:R-:W-:Y:S01]  /*3c70*/  FFMA.FTZ R118, R118, R3, -R27 ;  /* 0x0000000376767223 */ /* 0x000fe2000001081b */
[----:B------:R-:W-:Y:S01]  /*3c80*/  F2FP.F16.F32.PACK_AB R5, R99, R98 ;  /* 0x000000626305723e */ /* 0x000fe200000000ff */
[----:B------:R-:W-:Y:S01]  /*3c90*/  FADD.FTZ R69, R7, R6 ;  /* 0x0000000607457221 */ /* 0x000fe20000010000 */
[C---:B------:R-:W-:Y:S01]  /*3ca0*/  F2FP.F16.F32.PACK_AB R6, R100.reuse, R7 ;  /* 0x000000076406723e */ /* 0x040fe200000000ff */
[----:B------:R-:W-:Y:S01]  /*3cb0*/  IMAD.MOV.U32 R70, RZ, RZ, R71 ;  /* 0x000000ffff467224 */ /* 0x000fe200078e0047 */
[----:B------:R-:W2:Y:S01]  /*3cc0*/  MUFU.EX2 R90, R90 ;  /* 0x0000005a005a7308 */ /* 0x000ea20000000800 */
[----:B------:R-:W-:Y:S01]  /*3cd0*/  FADD.FTZ R10, R100, R69 ;  /* 0x00000045640a7221 */ /* 0x000fe20000010000 */
[C---:B----4-:R-:W-:Y:S01]  /*3ce0*/  FADD.FTZ R8, R65.reuse, R8 ;  /* 0x0000000841087221 */ /* 0x050fe20000010000 */
[----:B------:R-:W-:Y:S01]  /*3cf0*/  F2FP.F16.F32.PACK_AB R7, R65, R102 ;  /* 0x000000664107723e */ /* 0x000fe200000000ff */
[----:B------:R-:W-:Y:S01]  /*3d00*/  FFMA.FTZ R65, R40, R3, -R27 ;  /* 0x0000000328417223 */ /* 0x000fe2000001081b */
[----:B------:R-:W-:Y:S01]  /*3d10*/  FADD.FTZ R67, R9, R10 ;  /* 0x0000000a09437221 */ /* 0x000fe20000010000 */
[----:B------:R-:W-:-:S02]  /*3d20*/  IMAD.MOV.U32 R62, RZ, RZ, R71 ;  /* 0x000000ffff3e7224 */ /* 0x000fc400078e0047 */
[----:B------:R-:W3:Y:S01]  /*3d30*/  MUFU.EX2 R49, R49 ;  /* 0x0000003100317308 */ /* 0x000ee20000000800 */
[----:B-1----:R-:W-:Y:S01]  /*3d40*/  FADD.FTZ R69, R43, R8 ;  /* 0x000000082b457221 */ /* 0x002fe20000010000 */
[----:B------:R-:W-:Y:S01]  /*3d50*/  FADD.FTZ R8, R84, R67 ;  /* 0x0000004354087221 */ /* 0x000fe20000010000 */
[----:B------:R1:W-:Y:S01]  /*3d60*/  STSM.16.M88.4 [R2+0x24300], R4 ;  /* 0x0243000402007844 */ /* 0x0003e20000000200 */
[----:B------:R-:W-:Y:S02]  /*3d70*/  IMAD.MOV.U32 R56, RZ, RZ, R71 ;  /* 0x000000ffff387224 */ /* 0x000fe400078e0047 */
[----:B------:R-:W-:Y:S02]  /*3d80*/  FADD.FTZ R67, R11, R8 ;  /* 0x000000080b437221 */ /* 0x000fe40000010000 */
[----:B------:R-:W4:Y:S01]  /*3d90*/  MUFU.EX2 R94, R94 ;  /* 0x0000005e005e7308 */ /* 0x000f220000000800 */
[----:B--2---:R-:W-:Y:S01]  /*3da0*/  FADD.FTZ R10, R90, R69 ;  /* 0x000000455a0a7221 */ /* 0x004fe20000010000 */
[----:B------:R-:W-:-:S04]  /*3db0*/  FADD.FTZ R8, R44, R67 ;  /* 0x000000432c087221 */ /* 0x000fc80000010000 */
[----:B------:R-:W-:Y:S02]  /*3dc0*/  FADD.FTZ R67, R25, R8 ;  /* 0x0000000819437221 */ /* 0x000fe40000010000 */
[----:B------:R-:W2:Y:S01]  /*3dd0*/  MUFU.EX2 R51, R51 ;  /* 0x0000003300337308 */ /* 0x000ea20000000800 */
[----:B---3--:R-:W-:Y:S01]  /*3de0*/  FADD.FTZ R69, R49, R10 ;  /* 0x0000000a31457221 */ /* 0x008fe20000010000 */
[C---:B------:R-:W-:Y:S01]  /*3df0*/  FADD.FTZ R8, R80.reuse, R67 ;  /* 0x0000004350087221 */ /* 0x040fe20000010000 */
[----:B-1----:R-:W-:-:S03]  /*3e00*/  F2FP.F16.F32.PACK_AB R4, R80, R25 ;  /* 0x000000195004723e */ /* 0x002fc600000000ff */
[----:B------:R-:W-:Y:S02]  /*3e10*/  FADD.FTZ R67, R23, R8 ;  /* 0x0000000817437221 */ /* 0x000fe40000010000 */
[----:B------:R-:W1:Y:S01]  /*3e20*/  MUFU.EX2 R82, R82 ;  /* 0x0000005200527308 */ /* 0x000e620000000800 */
[----:B----4-:R-:W-:-:S07]  /*3e30*/  FADD.FTZ R10, R94, R69 ;  /* 0x000000455e0a7221 */ /* 0x010fce0000010000 */
[----:B------:R-:W3:Y:S01]  /*3e40*/  MUFU.EX2 R12, R12 ;  /* 0x0000000c000c7308 */ /* 0x000ee20000000800 */
[----:B--2---:R-:W-:Y:S01]  /*3e50*/  FADD.FTZ R69, R51, R10 ;  /* 0x0000000a33457221 */ /* 0x004fe20000010000 */
[----:B------:R-:W-:-:S04]  /*3e60*/  FADD.FTZ R10, R72, R67 ;  /* 0x00000043480a7221 */ /* 0x000fc80000010000 */
[----:B------:R-:W-:Y:S01]  /*3e70*/  FADD.FTZ R67, R13, R10 ;  /* 0x0000000a0d437221 */ /* 0x000fe20000010000 */
[----:B------:R-:W-:Y:S01]  /*3e80*/  F2FP.F16.F32.PACK_AB R10, R44, R11 ;  /* 0x0000000b2c0a723e */ /* 0x000fe200000000ff */
[----:B------:R-:W2:Y:S01]  /*3e90*/  MUFU.EX2 R53, R53 ;  /* 0x0000003500357308 */ /* 0x000ea20000000800 */
[----:B-1----:R-:W-:Y:S01]  /*3ea0*/  FADD.FTZ R69, R82, R69 ;  /* 0x0000004552457221 */ /* 0x002fe20000010000 */
[----:B------:R-:W-:Y:S01]  /*3eb0*/  F2FP.F16.F32.PACK_AB R11, R94, R49 ;  /* 0x000000315e0b723e */ /* 0x000fe200000000ff */
[--C-:B------:R-:W-:Y:S02]  /*3ec0*/  IMAD.MOV.U32 R49, RZ, RZ, R71.reuse ;  /* 0x000000ffff317224 */ /* 0x100fe400078e0047 */
[----:B------:R-:W-:-:S03]  /*3ed0*/  IMAD.MOV.U32 R44, RZ, RZ, R71 ;  /* 0x000000ffff2c7224 */ /* 0x000fc600078e0047 */
[----:B------:R-:W1:Y:S01]  /*3ee0*/  MUFU.EX2 R14, R14 ;  /* 0x0000000e000e7308 */ /* 0x000e620000000800 */
[----:B---3--:R-:W-:Y:S01]  /*3ef0*/  FADD.FTZ R8, R12, R69 ;  /* 0x000000450c087221 */ /* 0x008fe20000010000 */
[----:B------:R-:W-:-:S06]  /*3f00*/  IMAD.MOV.U32 R69, RZ, RZ, R71 ;  /* 0x000000ffff457224 */ /* 0x000fcc00078e0047 */
[----:B------:R-:W3:Y:S01]  /*3f10*/  MUFU.EX2 R57, R57 ;  /* 0x0000003900397308 */ /* 0x000ee20000000800 */
[----:B--2---:R-:W-:Y:S01]  /*3f20*/  FADD.FTZ R27, R53, R8 ;  /* 0x00000008351b7221 */ /* 0x004fe20000010000 */
[----:B------:R-:W-:Y:S02]  /*3f30*/  F2FP.F16.F32.PACK_AB R8, R84, R9 ;  /* 0x000000095408723e */ /* 0x000fe400000000ff */
[----:B------:R-:W-:Y:S01]  /*3f40*/  F2FP.F16.F32.PACK_AB R9, R90, R43 ;  /* 0x0000002b5a09723e */ /* 0x000fe200000000ff */
[----:B------:R-:W-:-:S03]  /*3f50*/  IMAD.MOV.U32 R43, RZ, RZ, R71 ;  /* 0x000000ffff2b7224 */ /* 0x000fc600078e0047 */
[----:B------:R-:W2:Y:S01]  /*3f60*/  MUFU.EX2 R59, R59 ;  /* 0x0000003b003b7308 */ /* 0x000ea20000000800 */
[----:B-1----:R-:W-:Y:S01]  /*3f70*/  FADD.FTZ R26, R14, R27 ;  /* 0x0000001b0e1a7221 */ /* 0x002fe20000010000 */
[----:B------:R-:W-:Y:S06]  /*3f80*/  STSM.16.M88.4 [R2+0x25b00], R8 ;  /* 0x025b000802007844 */ /* 0x000fec0000000200 */
[----:B------:R-:W1:Y:S01]  /*3f90*/  MUFU.EX2 R66, R66 ;  /* 0x0000004200427308 */ /* 0x000e620000000800 */
[----:B---3--:R-:W-:-:S07]  /*3fa0*/  FADD.FTZ R26, R57, R26 ;  /* 0x0000001a391a7221 */ /* 0x008fce0000010000 */
[----:B------:R-:W3:Y:S01]  /*3fb0*/  MUFU.EX2 R55, R55 ;  /* 0x0000003700377308 */ /* 0x000ee20000000800 */
[----:B--2---:R-:W-:-:S07]  /*3fc0*/  FADD.FTZ R7, R59, R26 ;  /* 0x0000001a3b077221 */ /* 0x004fce0000010000 */
[----:B------:R2:W-:Y:S01]  /*3fd0*/  MUFU.EX2 R28, R32 ;  /* 0x00000020001c7308 */ /* 0x0005e20000000800 */
[----:B-1----:R-:W-:Y:S01]  /*3fe0*/  FADD.FTZ R26, R66, R7 ;  /* 0x00000007421a7221 */ /* 0x002fe20000010000 */
[----:B------:R-:W-:Y:S01]  /*3ff0*/  F2FP.F16.F32.PACK_AB R7, R53, R12 ;  /* 0x0000000c3507723e */ /* 0x000fe200000000ff */
[--C-:B------:R-:W-:Y:S01]  /*4000*/  IMAD.MOV.U32 R53, RZ, RZ, R71.reuse ;  /* 0x000000ffff357224 */ /* 0x100fe200078e0047 */
[C---:B------:R-:W-:Y:S02]  /*4010*/  F2FP.F16.F32.PACK_AB R12, R60.reuse, R13 ;  /* 0x0000000d3c0c723e */ /* 0x040fe400000000ff */
[----:B------:R-:W-:Y:S01]  /*4020*/  F2FP.F16.F32.PACK_AB R13, R57, R14 ;  /* 0x0000000e390d723e */ /* 0x000fe200000000ff */
[----:B------:R-:W-:Y:S01]  /*4030*/  IMAD.MOV.U32 R57, RZ, RZ, R71 ;  /* 0x000000ffff397224 */ /* 0x000fe200078e0047 */
[----:B------:R-:W1:Y:S01]  /*4040*/  MUFU.EX2 R58, R58 ;  /* 0x0000003a003a7308 */ /* 0x000e620000000800 */
[----:B--2---:R-:W-:Y:S01]  /*4050*/  FADD.FTZ R32, R60, R67 ;  /* 0x000000433c207221 */ /* 0x004fe20000010000 */
[----:B------:R-:W-:Y:S01]  /*4060*/  F2FP.F16.F32.PACK_AB R14, R36, R15 ;  /* 0x0000000f240e723e */ /* 0x000fe200000000ff */
[----:B------:R-:W-:-:S02]  /*4070*/  IMAD.MOV.U32 R67, RZ, RZ, R71 ;  /* 0x000000ffff437224 */ /* 0x000fc400078e0047 */
[----:B------:R-:W-:Y:S01]  /*4080*/  FADD.FTZ R5, R15, R32 ;  /* 0x000000200f057221 */ /* 0x000fe20000010000 */
[----:B------:R-:W-:Y:S01]  /*4090*/  F2FP.F16.F32.PACK_AB R15, R66, R59 ;  /* 0x0000003b420f723e */ /* 0x000fe200000000ff */
[----:B------:R-:W-:Y:S01]  /*40a0*/  IMAD.MOV.U32 R66, RZ, RZ, R71 ;  /* 0x000000ffff427224 */ /* 0x000fe200078e0047 */
[----:B------:R-:W2:Y:S01]  /*40b0*/  MUFU.EX2 R48, R48 ;  /* 0x0000003000307308 */ /* 0x000ea20000000800 */
[----:B------:R-:W-:Y:S01]  /*40c0*/  FADD.FTZ R6, R36, R5 ;  /* 0x0000000524067221 */ /* 0x000fe20000010000 */
[----:B------:R-:W-:Y:S01]  /*40d0*/  F2FP.F16.F32.PACK_AB R5, R82, R51 ;  /* 0x000000335205723e */ /* 0x000fe200000000ff */
[----:B------:R-:W-:Y:S02]  /*40e0*/  IMAD.MOV.U32 R60, RZ, RZ, R71 ;  /* 0x000000ffff3c7224 */ /* 0x000fe400078e0047 */
[----:B------:R-:W-:Y:S01]  /*40f0*/  FADD.FTZ R25, R21, R6 ;  /* 0x0000000615197221 */ /* 0x000fe20000010000 */
[----:B------:R-:W-:Y:S01]  /*4100*/  F2FP.F16.F32.PACK_AB R6, R72, R23 ;  /* 0x000000174806723e */ /* 0x000fe200000000ff */
[----:B---3--:R-:W-:Y:S01]  /*4110*/  FADD.FTZ R23, R55, R26 ;  /* 0x0000001a37177221 */ /* 0x008fe20000010000 */
[----:B------:R-:W3:Y:S01]  /*4120*/  MUFU.EX2 R61, R61 ;  /* 0x0000003d003d7308 */ /* 0x000ee20000000800 */
[----:B------:R-:W-:Y:S01]  /*4130*/  FADD.FTZ R25, R68, R25 ;  /* 0x0000001944197221 */ /* 0x000fe20000010000 */
[----:B------:R-:W-:-:S02]  /*4140*/  IMAD.MOV.U32 R59, RZ, RZ, R71 ;  /* 0x000000ffff3b7224 */ /* 0x000fc400078e0047 */
[----:B-1----:R-:W-:Y:S01]  /*4150*/  FADD.FTZ R23, R58, R23 ;  /* 0x000000173a177221 */ /* 0x002fe20000010000 */
[----:B------:R1:W-:Y:S01]  /*4160*/  STSM.16.M88.4 [R2+0x27300], R4 ;  /* 0x0273000402007844 */ /* 0x0003e20000000200 */
[--C-:B------:R-:W-:Y:S02]  /*4170*/  IMAD.MOV.U32 R51, RZ, RZ, R71.reuse ;  /* 0x000000ffff337224 */ /* 0x100fe400078e0047 */
[----:B------:R-:W-:Y:S01]  /*4180*/  IMAD.MOV.U32 R36, RZ, RZ, R71 ;  /* 0x000000ffff247224 */ /* 0x000fe200078e0047 */
[----:B------:R-:W4:Y:S01]  /*4190*/  MUFU.EX2 R50, R50 ;  /* 0x0000003200327308 */ /* 0x000f220000000800 */
[----:B--2---:R-:W-:Y:S01]  /*41a0*/  FADD.FTZ R26, R48, R23 ;  /* 0x00000017301a7221 */ /* 0x004fe20000010000 */
[----:B------:R-:W-:Y:S06]  /*41b0*/  STSM.16.M88.4 [R2+0x28b00], R12 ;  /* 0x028b000c02007844 */ /* 0x000fec0000000200 */
[----:B------:R-:W2:Y:S01]  /*41c0*/  MUFU.EX2 R63, R63 ;  /* 0x0000003f003f7308 */ /* 0x000ea20000000800 */
[----:B---3--:R-:W-:Y:S01]  /*41d0*/  FADD.FTZ R23, R61, R26 ;  /* 0x0000001a3d177221 */ /* 0x008fe20000010000 */
[----:B-1----:R-:W-:-:S06]  /*41e0*/  F2FP.F16.F32.PACK_AB R4, R30, R33 ;  /* 0x000000211e04723e */ /* 0x002fcc00000000ff */
[----:B------:R-:W1:Y:S08]  /*41f0*/  MUFU.EX2 R31, R31 ;  /* 0x0000001f001f7308 */ /* 0x000e700000000800 */
[----:B------:R3:W-:Y:S08]  /*4200*/  MUFU.EX2 R91, R24 ;  /* 0x00000018005b7308 */ /* 0x0007f00000000800 */
[----:B------:R5:W1:Y:S01]  /*4210*/  MUFU.EX2 R40, R54 ;  /* 0x0000003600287308 */ /* 0x000a620000000800 */
[----:B---3--:R-:W-:-:S04]  /*4220*/  FADD.FTZ R24, R20, R25 ;  /* 0x0000001914187221 */ /* 0x008fc80000010000 */
[----:B------:R-:W-:-:S03]  /*4230*/  FADD.FTZ R24, R29, R24 ;  /* 0x000000181d187221 */ /* 0x000fc60000010000 */
[----:B------:R-:W3:Y:S01]  /*4240*/  MUFU.EX2 R104, R104 ;  /* 0x0000006800687308 */ /* 0x000ee20000000800 */
[----:B------:R-:W-:Y:S01]  /*4250*/  FADD.FTZ R25, R33, R24 ;  /* 0x0000001821197221 */ /* 0x000fe20000010000 */
[----:B----4-:R-:W-:Y:S01]  /*4260*/  FADD.FTZ R24, R50, R23 ;  /* 0x0000001732187221 */ /* 0x010fe20000010000 */
[----:B-----5:R-:W-:Y:S02]  /*4270*/  IMAD.MOV.U32 R54, RZ, RZ, R71 ;  /* 0x000000ffff367224 */ /* 0x020fe400078e0047 */
[----:B------:R-:W-:Y:S01]  /*4280*/  FADD.FTZ R26, R30, R25 ;  /* 0x000000191e1a7221 */ /* 0x000fe20000010000 */
[----:B--2---:R-:W-:Y:S01]  /*4290*/  FADD.FTZ R23, R63, R24 ;  /* 0x000000183f177221 */ /* 0x004fe20000010000 */
[----:B------:R-:W-:Y:S01]  /*42a0*/  F2FP.F16.F32.PACK_AB R24, R68, R21 ;  /* 0x000000154418723e */ /* 0x000fe200000000ff */
[----:B------:R-:W2:Y:S01]  /*42b0*/  MUFU.EX2 R65, R65 ;  /* 0x0000004100417308 */ /* 0x000ea20000000800 */
[----:B-1----:R-:W-:Y:S01]  /*42c0*/  FADD.FTZ R27, R31, R26 ;  /* 0x0000001a1f1b7221 */ /* 0x002fe20000010000 */
[----:B------:R-:W-:Y:S01]  /*42d0*/  FADD.FTZ R32, R40, R23 ;  /* 0x0000001728207221 */ /* 0x000fe20000010000 */
[----:B------:R-:W-:Y:S01]  /*42e0*/  F2FP.F16.F32.PACK_AB R25, R58, R55 ;  /* 0x000000373a19723e */ /* 0x000fe200000000ff */
[--C-:B------:R-:W-:Y:S01]  /*42f0*/  IMAD.MOV.U32 R68, RZ, RZ, R71.reuse ;  /* 0x000000ffff447224 */ /* 0x100fe200078e0047 */
[----:B------:R-:W-:Y:S01]  /*4300*/  F2FP.F16.F32.PACK_AB R26, R29, R20 ;  /* 0x000000141d1a723e */ /* 0x000fe200000000ff */
[----:B------:R-:W-:-:S02]  /*4310*/  IMAD.MOV.U32 R58, RZ, RZ, R71 ;  /* 0x000000ffff3a7224 */ /* 0x000fc400078e0047 */
[----:B------:R-:W1:Y:S01]  /*4320*/  MUFU.EX2 R35, R35 ;  /* 0x0000002300237308 */ /* 0x000e620000000800 */
[----:B---3--:R-:W-:Y:S01]  /*4330*/  FADD.FTZ R8, R104, R27 ;  /* 0x0000001b68087221 */ /* 0x008fe20000010000 */
[----:B------:R-:W-:Y:S01]  /*4340*/  F2FP.F16.F32.PACK_AB R27, R61, R48 ;  /* 0x000000303d1b723e */ /* 0x000fe200000000ff */
[--C-:B------:R-:W-:Y:S02]  /*4350*/  IMAD.MOV.U32 R61, RZ, RZ, R71.reuse ;  /* 0x000000ffff3d7224 */ /* 0x100fe400078e0047 */
[--C-:B------:R-:W-:Y:S02]  /*4360*/  IMAD.MOV.U32 R55, RZ, RZ, R71.reuse ;  /* 0x000000ffff377224 */ /* 0x100fe400078e0047 */
[----:B------:R3:W-:Y:S01]  /*4370*/  STSM.16.M88.4 [R2+0x2a300], R24 ;  /* 0x02a3001802007844 */ /* 0x0007e20000000200 */
[----:B------:R-:W4:Y:S01]  /*4380*/  MUFU.EX2 R89, R89 ;  /* 0x0000005900597308 */ /* 0x000f220000000800 */
[----:B--2---:R-:W-:Y:S01]  /*4390*/  FADD.FTZ R32, R65, R32 ;  /* 0x0000002041207221 */ /* 0x004fe20000010000 */
[----:B------:R-:W-:-:S02]  /*43a0*/  IMAD.MOV.U32 R48, RZ, RZ, R71 ;  /* 0x000000ffff307224 */ /* 0x000fc400078e0047 */
[--C-:B------:R-:W-:Y:S02]  /*43b0*/  IMAD.MOV.U32 R33, RZ, RZ, R71.reuse ;  /* 0x000000ffff217224 */ /* 0x100fe400078e0047 */
[--C-:B------:R-:W-:Y:S02]  /*43c0*/  IMAD.MOV.U32 R30, RZ, RZ, R71.reuse ;  /* 0x000000ffff1e7224 */ /* 0x100fe400078e0047 */
[----:B------:R-:W2:Y:S01]  /*43d0*/  MUFU.EX2 R88, R88 ;  /* 0x0000005800587308 */ /* 0x000ea20000000800 */
[----:B-1----:R-:W-:Y:S01]  /*43e0*/  FADD.FTZ R5, R35, R8 ;  /* 0x0000000823057221 */ /* 0x002fe20000010000 */
[--C-:B------:R-:W-:Y:S02]  /*43f0*/  IMAD.MOV.U32 R29, RZ, RZ, R71.reuse ;  /* 0x000000ffff1d7224 */ /* 0x100fe400078e0047 */
[----:B---3--:R-:W-:-:S04]  /*4400*/  IMAD.MOV.U32 R27, RZ, RZ, R71 ;  /* 0x000000ffff1b7224 */ /* 0x008fc800078e0047 */
[----:B------:R-:W1:Y:S01]  /*4410*/  MUFU.EX2 R39, R39 ;  /* 0x0000002700277308 */ /* 0x000e620000000800 */
[----:B----4-:R-:W-:Y:S01]  /*4420*/  FADD.FTZ R7, R89, R32 ;  /* 0x0000002059077221 */ /* 0x010fe20000010000 */
[C---:B------:R-:W-:Y:S01]  /*4430*/  F2FP.F16.F32.PACK_AB R89, R28.reuse, R89 ;  /* 0x000000591c59723e */ /* 0x040fe200000000ff */
[----:B------:R-:W-:Y:S02]  /*4440*/  IMAD.MOV.U32 R32, RZ, RZ, R71 ;  /* 0x000000ffff207224 */ /* 0x000fe400078e0047 */
[----:B------:R-:W-:Y:S01]  /*4450*/  FADD.FTZ R7, R28, R7 ;  /* 0x000000071c077221 */ /* 0x000fe20000010000 */
[----:B------:R-:W-:Y:S02]  /*4460*/  IMAD.MOV.U32 R28, RZ, RZ, R71 ;  /* 0x000000ffff1c7224 */ /* 0x000fe400078e0047 */
[----:B------:R-:W3:Y:S01]  /*4470*/  MUFU.EX2 R46, R46 ;  /* 0x0000002e002e7308 */ /* 0x000ee20000000800 */
[C---:B--2---:R-:W-:Y:S01]  /*4480*/  FADD.FTZ R6, R88.reuse, R5 ;  /* 0x0000000558067221 */ /* 0x044fe20000010000 */
[----:B------:R-:W-:Y:S01]  /*4490*/  F2FP.F16.F32.PACK_AB R5, R63, R50 ;  /* 0x000000323f05723e */ /* 0x000fe200000000ff */
[--C-:B------:R-:W-:Y:S01]  /*44a0*/  IMAD.MOV.U32 R63, RZ, RZ, R71.reuse ;  /* 0x000000ffff3f7224 */ /* 0x100fe200078e0047 */
[----:B------:R-:W-:Y:S01]  /*44b0*/  F2FP.F16.F32.PACK_AB R88, R88, R35 ;  /* 0x000000235858723e */ /* 0x000fe200000000ff */
[----:B------:R-:W-:-:S02]  /*44c0*/  IMAD.MOV.U32 R50, RZ, RZ, R71 ;  /* 0x000000ffff327224 */ /* 0x000fc400078e0047 */
[--C-:B------:R-:W-:Y:S01]  /*44d0*/  IMAD.MOV.U32 R35, RZ, RZ, R71.reuse ;  /* 0x000000ffff237224 */ /* 0x100fe200078e0047 */
[----:B------:R-:W2:Y:S01]  /*44e0*/  MUFU.EX2 R92, R92 ;  /* 0x0000005c005c7308 */ /* 0x000ea20000000800 */
[----:B-1----:R-:W-:Y:S01]  /*44f0*/  FADD.FTZ R11, R39, R6 ;  /* 0x00000006270b7221 */ /* 0x002fe20000010000 */
[----:B------:R-:W-:Y:S01]  /*4500*/  F2FP.F16.F32.PACK_AB R6, R104, R31 ;  /* 0x0000001f6806723e */ /* 0x000fe200000000ff */
[--C-:B------:R-:W-:Y:S02]  /*4510*/  IMAD.MOV.U32 R31, RZ, RZ, R71.reuse ;  /* 0x000000ffff1f7224 */ /* 0x100fe400078e0047 */
[--C-:B------:R-:W-:Y:S02]  /*4520*/  IMAD.MOV.U32 R26, RZ, RZ, R71.reuse ;  /* 0x000000ffff1a7224 */ /* 0x100fe400078e0047 */
[----:B------:R-:W-:Y:S01]  /*4530*/  IMAD.MOV.U32 R25, RZ, RZ, R71 ;  /* 0x000000ffff197224 */ /* 0x000fe200078e0047 */
[----:B------:R-:W1:Y:S01]  /*4540*/  MUFU.EX2 R47, R47 ;  /* 0x0000002f002f7308 */ /* 0x000e620000000800 */
[----:B---3--:R-:W-:Y:S01]  /*4550*/  FADD.FTZ R8, R46, R7 ;  /* 0x000000072e087221 */ /* 0x008fe20000010000 */
[----:B------:R-:W-:Y:S01]  /*4560*/  F2FP.F16.F32.PACK_AB R7, R65, R40 ;  /* 0x000000284107723e */ /* 0x000fe200000000ff */
[----:B------:R-:W-:-:S02]  /*4570*/  IMAD.MOV.U32 R65, RZ, RZ, R71 ;  /* 0x000000ffff417224 */ /* 0x000fc400078e0047 */
[----:B------:R-:W-:Y:S02]  /*4580*/  IMAD.MOV.U32 R40, RZ, RZ, R71 ;  /* 0x000000ffff287224 */ /* 0x000fe400078e0047 */
[----:B------:R3:W-:Y:S01]  /*4590*/  STSM.16.M88.4 [R2+0x2bb00], R4 ;  /* 0x02bb000402007844 */ /* 0x0007e20000000200 */
[----:B------:R-:W4:Y:S01]  /*45a0*/  MUFU.EX2 R34, R34 ;  /* 0x0000002200227308 */ /* 0x000f220000000800 */
[C---:B--2---:R-:W-:Y:S01]  /*45b0*/  FADD.FTZ R10, R92.reuse, R11 ;  /* 0x0000000b5c0a7221 */ /* 0x044fe20000010000 */
[C---:B------:R-:W-:Y:S01]  /*45c0*/  FADD.FTZ R11, R91.reuse, R8 ;  /* 0x000000085b0b7221 */ /* 0x040fe20000010000 */
[----:B------:R-:W-:Y:S01]  /*45d0*/  F2FP.F16.F32.PACK_AB R90, R92, R39 ;  /* 0x000000275c5a723e */ /* 0x000fe200000000ff */
[--C-:B------:R-:W-:Y:S01]  /*45e0*/  IMAD.MOV.U32 R39, RZ, RZ, R71.reuse ;  /* 0x000000ffff277224 */ /* 0x100fe200078e0047 */
[----:B------:R-:W-:Y:S01]  /*45f0*/  F2FP.F16.F32.PACK_AB R91, R91, R46 ;  /* 0x0000002e5b5b723e */ /* 0x000fe200000000ff */
[--C-:B------:R-:W-:Y:S02]  /*4600*/  IMAD.MOV.U32 R46, RZ, RZ, R71.reuse ;  /* 0x000000ffff2e7224 */ /* 0x100fe400078e0047 */
[----:B------:R-:W2:Y:S01]  /*4610*/  MUFU.EX2 R110, R110 ;  /* 0x0000006e006e7308 */ /* 0x000ea20000000800 */
[----:B-1----:R-:W-:Y:S01]  /*4620*/  FADD.FTZ R13, R47, R10 ;  /* 0x0000000a2f0d7221 */ /* 0x002fe20000010000 */
[----:B------:R1:W-:Y:S01]  /*4630*/  STSM.16.M88.4 [R2+0x2d300], R88 ;  /* 0x02d3005802007844 */ /* 0x0003e20000000200 */
[----:B------:R-:W-:-:S05]  /*4640*/  IMAD.MOV.U32 R24, RZ, RZ, R71 ;  /* 0x000000ffff187224 */ /* 0x000fca00078e0047 */
[----:B------:R-:W5:Y:S01]  /*4650*/  MUFU.EX2 R41, R41 ;  /* 0x0000002900297308 */ /* 0x000f620000000800 */
[----:B----4-:R-:W-:-:S07]  /*4660*/  FADD.FTZ R10, R34, R11 ;  /* 0x0000000b220a7221 */ /* 0x010fce0000010000 */
[----:B------:R4:W3:Y:S01]  /*4670*/  MUFU.EX2 R113, R42 ;  /* 0x0000002a00717308 */ /* 0x0008e20000000800 */
[----:B--2---:R-:W-:-:S07]  /*4680*/  FADD.FTZ R12, R110, R13 ;  /* 0x0000000d6e0c7221 */ /* 0x004fce0000010000 */
[----:B------:R-:W2:Y:S01]  /*4690*/  MUFU.EX2 R114, R114 ;  /* 0x0000007200727308 */ /* 0x000ea20000000800 */
[----:B-----5:R-:W-:Y:S01]  /*46a0*/  FADD.FTZ R15, R41, R12 ;  /* 0x0000000c290f7221 */ /* 0x020fe20000010000 */
[----:B----4-:R-:W-:-:S06]  /*46b0*/  IMAD.MOV.U32 R42, RZ, RZ, R71 ;  /* 0x000000ffff2a7224 */ /* 0x010fcc00078e0047 */
[----:B------:R-:W4:Y:S01]  /*46c0*/  MUFU.EX2 R38, R38 ;  /* 0x0000002600267308 */ /* 0x000f220000000800 */
[C---:B---3--:R-:W-:Y:S01]  /*46d0*/  FADD.FTZ R13, R113.reuse, R10 ;  /* 0x0000000a710d7221 */ /* 0x048fe20000010000 */
[----:B------:R-:W-:Y:S01]  /*46e0*/  F2FP.F16.F32.PACK_AB R113, R113, R34 ;  /* 0x000000227171723e */ /* 0x000fe200000000ff */
[----:B------:R-:W-:-:S05]  /*46f0*/  IMAD.MOV.U32 R34, RZ, RZ, R71 ;  /* 0x000000ffff227224 */ /* 0x000fca00078e0047 */
[----:B------:R-:W3:Y:S01]  /*4700*/  MUFU.EX2 R37, R37 ;  /* 0x0000002500257308 */ /* 0x000ee20000000800 */
[C---:B--2---:R-:W-:Y:S01]  /*4710*/  FADD.FTZ R4, R114.reuse, R15 ;  /* 0x0000000f72047221 */ /* 0x044fe20000010000 */
[----:B------:R-:W-:Y:S01]  /*4720*/  F2FP.F16.F32.PACK_AB R114, R114, R41 ;  /* 0x000000297272723e */ /* 0x000fe200000000ff */
[----:B------:R-:W-:-:S05]  /*4730*/  IMAD.MOV.U32 R41, RZ, RZ, R71 ;  /* 0x000000ffff297224 */ /* 0x000fca00078e0047 */
[----:B------:R-:W2:Y:S01]  /*4740*/  MUFU.EX2 R115, R106 ;  /* 0x0000006a00737308 */ /* 0x000ea20000000800 */
[----:B----4-:R-:W-:-:S07]  /*4750*/  FADD.FTZ R10, R38, R13 ;  /* 0x0000000d260a7221 */ /* 0x010fce0000010000 */
[----:B------:R-:W4:Y:S01]  /*4760*/  MUFU.EX2 R116, R116 ;  /* 0x0000007400747308 */ /* 0x000f220000000800 */
[----:B---3--:R-:W-:-:S07]  /*4770*/  FADD.FTZ R7, R37, R4 ;  /* 0x0000000425077221 */ /* 0x008fce0000010000 */
[----:B------:R-:W-:Y:S01]  /*4780*/  MUFU.EX2 R45, R45 ;  /* 0x0000002d002d7308 */ /* 0x000fe20000000800 */
[C---:B--2---:R-:W-:Y:S01]  /*4790*/  FADD.FTZ R5, R115.reuse, R10 ;  /* 0x0000000a73057221 */ /* 0x044fe20000010000 */
[----:B------:R-:W-:Y:S01]  /*47a0*/  F2FP.F16.F32.PACK_AB R115, R115, R38 ;  /* 0x000000267373723e */ /* 0x000fe200000000ff */
[----:B------:R-:W-:-:S05]  /*47b0*/  IMAD.MOV.U32 R38, RZ, RZ, R71 ;  /* 0x000000ffff267224 */ /* 0x000fca00078e0047 */
[----:B------:R-:W-:Y:S01]  /*47c0*/  MUFU.EX2 R120, R120 ;  /* 0x0000007800787308 */ /* 0x000fe20000000800 */
[C---:B----4-:R-:W-:Y:S01]  /*47d0*/  FADD.FTZ R6, R116.reuse, R7 ;  /* 0x0000000774067221 */ /* 0x050fe20000010000 */
[----:B------:R-:W-:Y:S01]  /*47e0*/  F2FP.F16.F32.PACK_AB R116, R116, R37 ;  /* 0x000000257474723e */ /* 0x000fe200000000ff */
[----:B------:R-:W-:-:S05]  /*47f0*/  IMAD.MOV.U32 R37, RZ, RZ, R71 ;  /* 0x000000ffff257224 */ /* 0x000fca00078e0047 */
[----:B------:R-:W2:Y:S08]  /*4800*/  MUFU.EX2 R52, R52 ;  /* 0x0000003400347308 */ /* 0x000eb00000000800 */
[----:B------:R-:W3:Y:S08]  /*4810*/  MUFU.EX2 R9, R108 ;  /* 0x0000006c00097308 */ /* 0x000ef00000000800 */
[----:B------:R4:W-:Y:S01]  /*4820*/  MUFU.EX2 R8, R112 ;  /* 0x0000007000087308 */ /* 0x0009e20000000800 */
[----:B--2---:R-:W-:-:S07]  /*4830*/  FADD.FTZ R4, R52, R5 ;  /* 0x0000000534047221 */ /* 0x004fce0000010000 */
[----:B------:R2:W5:Y:S01]  /*4840*/  MUFU.EX2 R11, R118 ;  /* 0x00000076000b7308 */ /* 0x0005620000000800 */
[----:B----4-:R-:W-:Y:S01]  /*4850*/  F2FP.F16.F32.PACK_AB R112, R110, R47 ;  /* 0x0000002f6e70723e */ /* 0x010fe200000000ff */
[C---:B---3--:R-:W-:Y:S01]  /*4860*/  FADD.FTZ R5, R9.reuse, R4 ;  /* 0x0000000409057221 */ /* 0x048fe20000010000 */
[----:B------:R-:W-:Y:S01]  /*4870*/  F2FP.F16.F32.PACK_AB R117, R9, R52 ;  /* 0x000000340975723e */ /* 0x000fe200000000ff */
[--C-:B------:R-:W-:Y:S02]  /*4880*/  IMAD.MOV.U32 R52, RZ, RZ, R71.reuse ;  /* 0x000000ffff347224 */ /* 0x100fe400078e0047 */
[----:B------:R1:W-:Y:S01]  /*4890*/  STSM.16.M88.4 [R2+0x2eb00], R112 ;  /* 0x02eb007002007844 */ /* 0x0003e20000000200 */
[----:B------:R-:W-:Y:S01]  /*48a0*/  IMAD.MOV.U32 R47, RZ, RZ, R71 ;  /* 0x000000ffff2f7224 */ /* 0x000fe200078e0047 */
[----:B--2---:R-:W-:Y:S01]  /*48b0*/  F2FP.F16.F32.PACK_AB R118, R120, R45 ;  /* 0x0000002d7876723e */ /* 0x004fe200000000ff */
[----:B------:R-:W-:-:S04]  /*48c0*/  FADD.FTZ R45, R45, R6 ;  /* 0x000000062d2d7221 */ /* 0x000fc80000010000 */
[----:B------:R-:W-:Y:S01]  /*48d0*/  FADD.FTZ R6, R120, R45 ;  /* 0x0000002d78067221 */ /* 0x000fe20000010000 */
[----:B------:R-:W-:Y:S01]  /*48e0*/  IMAD.MOV.U32 R45, RZ, RZ, R71 ;  /* 0x000000ffff2d7224 */ /* 0x000fe200078e0047 */
[----:B-----5:R-:W-:Y:S01]  /*48f0*/  F2FP.F16.F32.PACK_AB R119, R11, R8 ;  /* 0x000000080b77723e */ /* 0x020fe200000000ff */
[----:B------:R-:W-:-:S04]  /*4900*/  FADD.FTZ R8, R8, R5 ;  /* 0x0000000508087221 */ /* 0x000fc80000010000 */
[----:B------:R1:W-:Y:S01]  /*4910*/  STSM.16.M88.4 [R2+0x30300], R116 ;  /* 0x0303007402007844 */ /* 0x0003e20000000200 */
[----:B------:R-:W-:Y:S01]  /*4920*/  FADD.FTZ R7, R11, R8 ;  /* 0x000000080b077221 */ /* 0x000fe20000010000 */
[----:B------:R2:W-:Y:S06]  /*4930*/  MEMBAR.ALL.CTA ;  /* 0x0000000000007992 */ /* 0x0005ec0000008000 */
[----:B--2---:R-:W2:Y:S02]  /*4940*/  FENCE.VIEW.ASYNC.S ;  /* 0x00000000000073c6 */ /* 0x004ea40000000000 */
[----:B--2---:R-:W-:Y:S01]  /*4950*/  NOP ;  /* 0x0000000000007918 */ /* 0x004fe20000000000 */
[----:B------:R-:W-:Y:S05]  /*4960*/  @!P2 BRA `(.L_x_8269) ;  /* 0x000000380034a947 */ /* 0x000fea0003800000 */
[----:B------:R-:W-:Y:S01]  /*4970*/  VIADD R4, R22, 0xfffffffe ;  /* 0xfffffffe16047836 */ /* 0x000fe20000000000 */
[----:B------:R-:W-:Y:S01]  /*4980*/  CS2R R70, SRZ ;  /* 0x0000000000467805 */ /* 0x000fe2000001ff00 */
        /* <DEDUP_REMOVED lines=25> */
[----:B------:R-:W-:Y:S01]  /*4b20*/  UMOV UR6, UR60 ;  /* 0x0000003c00067c82 */ /* 0x000fe20008000000 */
[----:B------:R-:W-:-:S05]  /*4b30*/  UMOV UR5, UR38 ;  /* 0x0000002600057c82 */ /* 0x000fca0008000000 */
.L_x_8278:
[----:B------:R-:W-:Y:S01]  /*4b40*/  UIADD3 UR38, UR5, 0x1, URZ ;  /* 0x0000000105267890 */ /* 0x000fe2000fffe03f */
[----:B------:R-:W-:-:S03]  /*4b50*/  ISETP.NE.AND P3, PT, RZ, UR37, PT ;  /* 0x00000025ff007c0c */ /* 0x000fc6000bf65270 */
[----:B------:R-:W-:-:S04]  /*4b60*/  UISETP.NE.AND UP0, UPT, UR38, 0x2, UPT ;  /* 0x000000022600788c */ /* 0x000fc8000bf05270 */
[----:B------:R-:W-:Y:S02]  /*4b70*/  USEL UR60, URZ, 0x1, UP0 ;  /* 0x000000013f3c7887 */ /* 0x000fe40008000000 */
[----:B------:R-:W-:Y:S02]  /*4b80*/  USEL UR38, UR38, URZ, UP0 ;  /* 0x0000003f26267287 */ /* 0x000fe40008000000 */
[----:B------:R-:W-:Y:S02]  /*4b90*/  ULOP3.LUT UR60, UR6, UR60, URZ, 0x3c, !UPT ;  /* 0x0000003c063c7292 */ /* 0x000fe4000f8e3c3f */
[----:B---3--:R-:W-:Y:S10]  /*4ba0*/  @P3 BRA `(.L_x_8270) ;  /* 0x00000000002c3947 */ /* 0x008ff40003800000 */
[----:B------:R-:W-:Y:S05]  /*4bb0*/  @!P0 BRA `(.L_x_8271) ;  /* 0x0000000000048947 */ /* 0x000fea0003800000 */
[----:B------:R-:W-:Y:S01]  /*4bc0*/  BPT.TRAP 0x1 ;  /* 0x000000040000795c */ /* 0x000fe20000300000 */
.L_x_8271:
[----:B------:R-:W-:Y:S01]  /*4bd0*/  ULEA UR4, UR38, UR39, 0x3 ;  /* 0x0000002726047291 */ /* 0x000fe2000f8e183f */
[----:B------:R-:W-:-:S05]  /*4be0*/  IMAD.U32 R0, RZ, RZ, UR60 ;  /* 0x0000003cff007e24 */ /* 0x000fca000f8e00ff */
[----:B------:R-:W-:-:S04]  /*4bf0*/  SHF.L.U32 R0, R0, 0x1f, RZ ;  /* 0x0000001f00007819 */ /* 0x000fc800000006ff */
[----:B------:R2:W3:Y:S01]  /*4c00*/  SYNCS.PHASECHK.TRANS64.TRYWAIT P2, [UR4+0x31c30], R0 ;  /* 0x031c3000ff0075a7 */ /* 0x0004e20008040144 */
[----:B------:R-:W-:Y:S05]  /*4c10*/  @!P0 BRA `(.L_x_8272) ;  /* 0x0000000000048947 */ /* 0x000fea0003800000 */
[----:B------:R-:W-:Y:S01]  /*4c20*/  BPT.TRAP 0x1 ;  /* 0x000000040000795c */ /* 0x000fe20000300000 */
.L_x_8272:
[----:B---3--:R-:W-:Y:S05]  /*4c30*/  @P2 BRA `(.L_x_8270) ;  /* 0x0000000000082947 */ /* 0x008fea0003800000 */
[----:B------:R-:W3:Y:S02]  /*4c40*/  SYNCS.PHASECHK.TRANS64.TRYWAIT P2, [UR4+0x31c30], R0 ;  /* 0x031c3000ff0075a7 */ /* 0x000ee40008040144 */
[----:B---3--:R-:W-:Y:S05]  /*4c50*/  @!P2 BRA `(.L_x_8273) ;  /* 0x0000007400eca947 */ /* 0x008fea0003800000 */
.L_x_8270:
[----:B---3--:R-:W3:Y:S01]  /*4c60*/  S2R R3, SR_TID.X ;  /* 0x0000000000037919 */ /* 0x008ee20000002100 */
[----:B------:R-:W-:Y:S01]  /*4c70*/  UIMAD UR4, UR38, 0x6c0, UR7 ;  /* 0x000006c0260478a4 */ /* 0x000fe2000f8e0207 */
[----:B------:R-:W-:Y:S01]  /*4c80*/  UMOV UR31, 0x80000020 ;  /* 0x80000020001f7882 */ /* 0x000fe20000000000 */
[----:B------:R-:W-:Y:S02]  /*4c90*/  UMOV UR32, UR28 ;  /* 0x0000001c00207c82 */ /* 0x000fe40008000000 */
[----:B------:R-:W-:Y:S01]  /*4ca0*/  UIADD3 UR34, UR4, 0x40, URZ ;  /* 0x0000004004227890 */ /* 0x000fe2000fffe03f */
[----:B------:R-:W-:Y:S02]  /*4cb0*/  UMOV UR33, UR29 ;  /* 0x0000001d00217c82 */ /* 0x000fe40008000000 */
        /* <DEDUP_REMOVED lines=19> */
[----:B---3--:R-:W-:Y:S01]  /*4df0*/  SHF.R.U32.HI R3, RZ, 0x7, R3 ;  /* 0x00000007ff037819 */ /* 0x008fe20000011603 */
[----:B------:R-:W-:Y:S01]  /*4e00*/  UMOV UR56, UR28 ;  /* 0x0000001c00387c82 */ /* 0x000fe20008000000 */
[----:B------:R-:W-:Y:S01]  /*4e10*/  UMOV UR57, UR29 ;  /* 0x0000001d00397c82 */ /* 0x000fe20008000000 */
[----:B------:R-:W-:Y:S01]  /*4e20*/  UMOV UR59, 0x80000020 ;  /* 0x80000020003b7882 */ /* 0x000fe20000000000 */
[----:B------:R-:W-:Y:S01]  /*4e30*/  UIADD3 UR10, UR4, 0x200, URZ ;  /* 0x00000200040a7890 */ /* 0x000fe2000fffe03f */
[----:B--2---:R-:W-:Y:S01]  /*4e40*/  VIADD R0, R3, 0x8 ;  /* 0x0000000803007836 */ /* 0x004fe20000000000 */
[----:B------:R-:W-:Y:S01]  /*4e50*/  UMOV UR11, 0x80000020 ;  /* 0x80000020000b7882 */ /* 0x000fe20000000000 */
[----:B------:R-:W-:Y:S01]  /*4e60*/  UIADD3 UR14, UR4, 0x202, URZ ;  /* 0x00000202040e7890 */ /* 0x000fe2000fffe03f */
[----:B------:R-:W-:-:S02]  /*4e70*/  UMOV UR15, 0x80000020 ;  /* 0x80000020000f7882 */ /* 0x000fc40000000000 */
[----:B------:R2:W-:Y:S01]  /*4e80*/  BAR.SYNC.DEFER_BLOCKING R0, 0x100 ;  /* 0x000400000000751d */ /* 0x0005e20000010000 */
[----:B------:R-:W-:Y:S02]  /*4e90*/  UIADD3 UR18, UR4, 0x242, URZ ;  /* 0x0000024204127890 */ /* 0x000fe4000fffe03f */
[----:B------:R-:W-:Y:S02]  /*4ea0*/  UIADD3 UR22, UR4, 0x480, URZ ;  /* 0x0000048004167890 */ /* 0x000fe4000fffe03f */
[----:B------:R-:W-:Y:S01]  /*4eb0*/  UIADD3 UR26, UR4, 0x482, URZ ;  /* 0x00000482041a7890 */ /* 0x000fe2000fffe03f */
[----:B------:R-:W-:Y:S01]  /*4ec0*/  UMOV UR19, 0x80000020 ;  /* 0x8000002000137882 */ /* 0x000fe20000000000 */
[----:B------:R-:W-:Y:S01]  /*4ed0*/  UMOV UR23, 0x80000020 ;  /* 0x8000002000177882 */ /* 0x000fe20000000000 */
[----:B------:R-:W-:Y:S01]  /*4ee0*/  UMOV UR27, 0x80000020 ;  /* 0x80000020001b7882 */ /* 0x000fe20000000000 */
        /* <DEDUP_REMOVED lines=19> */
[----:B-1----:R-:W-:-:S06]  /*5020*/  WARPGROUP.ARRIVE ;  /* 0x00000000000079c5 */ /* 0x002fcc0000000000 */
        /* <DEDUP_REMOVED lines=292> */
[----:B--2---:R-:W-:Y:S05]  /*6270*/  @P3 BRA `(.L_x_8274) ;  /* 0x00000000002c3947 */ /* 0x004fea0003800000 */
[----:B------:R-:W-:Y:S05]  /*6280*/  @!P0 BRA `(.L_x_8275) ;  /* 0x0000000000048947 */ /* 0x000fea0003800000 */
[----:B------:R-:W-:Y:S01]  /*6290*/  BPT.TRAP 0x1 ;  /* 0x000000040000795c */ /* 0x000fe20000300000 */
.L_x_8275:
[----:B------:R-:W-:Y:S01]  /*62a0*/  ULEA UR4, UR5, UR39, 0x3 ;  /* 0x0000002705047291 */ /* 0x000fe2000f8e183f */
[----:B------:R-:W-:-:S05]  /*62b0*/  IMAD.U32 R0, RZ, RZ, UR6 ;  /* 0x00000006ff007e24 */ /* 0x000fca000f8e00ff */
[----:B------:R-:W-:-:S04]  /*62c0*/  SHF.L.U32 R0, R0, 0x1f, RZ ;  /* 0x0000001f00007819 */ /* 0x000fc800000006ff */
[----:B------:R1:W2:Y:S01]  /*62d0*/  SYNCS.PHASECHK.TRANS64.TRYWAIT P2, [UR4+0x31c50], R0 ;  /* 0x031c5000ff0075a7 */ /* 0x0002a20008040144 */
[----:B------:R-:W-:Y:S05]  /*62e0*/  @!P0 BRA `(.L_x_8276) ;  /* 0x0000000000048947 */ /* 0x000fea0003800000 */
[----:B------:R-:W-:Y:S01]  /*62f0*/  BPT.TRAP 0x1 ;  /* 0x000000040000795c */ /* 0x000fe20000300000 */
.L_x_8276:
[----:B--2---:R-:W-:Y:S05]  /*6300*/  @P2 BRA `(.L_x_8274) ;  /* 0x0000000000082947 */ /* 0x004fea0003800000 */
[----:B------:R-:W2:Y:S02]  /*6310*/  SYNCS.PHASECHK.TRANS64.TRYWAIT P2, [UR4+0x31c50], R0 ;  /* 0x031c5000ff0075a7 */ /* 0x000ea40008040144 */
[----:B--2---:R-:W-:Y:S05]  /*6320*/  @!P2 BRA `(.L_x_8277) ;  /* 0x000000600050a947 */ /* 0x004fea0003800000 */
.L_x_8274:
[----:B------:R-:W-:Y:S01]  /*6330*/  UIADD3 UR4, UR39, 0x200, URZ ;  /* 0x0000020027047890 */ /* 0x000fe2000fffe03f */
[----:B------:R-:W-:Y:S01]  /*6340*/  WARPGROUP.ARRIVE ;  /* 0x00000000000079c5 */ /* 0x000fe20000000000 */
[----:B------:R-:W-:Y:S01]  /*6350*/  UMOV UR33, 0xc0000010 ;  /* 0xc000001000217882 */ /* 0x000fe20000000000 */
[----:B------:R-:W-:Y:S01]  /*6360*/  UMOV UR35, 0x80000020 ;  /* 0x8000002000237882 */ /* 0x000fe20000000000 */
[----:B------:R-:W-:Y:S01]  /*6370*/  USHF.R.U32.HI UR4, URZ, 0x4, UR4 ;  /* 0x000000043f047899 */ /* 0x000fe20008011604 */
[----:B-12---:R-:W-:Y:S02]  /*6380*/  FMNMX.FTZ R0, R136, R5, !PT ;  /* 0x0000000588007209 */ /* 0x006fe40007810000 */
[----:B------:R-:W1:Y:S01]  /*6390*/  S2R R152, SR_TID.X ;  /* 0x0000000000987919 */ /* 0x000e620000002100 */
[----:B------:R-:W-:Y:S01]  /*63a0*/  FMNMX.FTZ R20, R138, R8, !PT ;  /* 0x000000088a147209 */ /* 0x000fe20007810000 */
[----:B------:R-:W-:Y:S01]  /*63b0*/  ULOP3.LUT UR4, UR4, 0x3fff, URZ, 0xc0, !UPT ;  /* 0x00003fff04047892 */ /* 0x000fe2000f8ec03f */
[----:B------:R-:W-:-:S02]  /*63c0*/  FMNMX.FTZ R3, R137, R0, !PT ;  /* 0x0000000089037209 */ /* 0x000fc40007810000 */
[----:B------:R-:W-:Y:S01]  /*63d0*/  FMNMX.FTZ R21, R139, R20, !PT ;  /* 0x000000148b157209 */ /* 0x000fe20007810000 */
[----:B------:R-:W-:Y:S01]  /*63e0*/  ULOP3.LUT UR6, UR4, 0x2400000, URZ, 0xfc, !UPT ;  /* 0x0240000004067892 */ /* 0x000fe2000f8efc3f */
[----:B------:R-:W-:Y:S01]  /*63f0*/  FMNMX.FTZ R0, R140, R3, !PT ;  /* 0x000000038c007209 */ /* 0x000fe20007810000 */
[----:B------:R-:W-:Y:S01]  /*6400*/  ULOP3.LUT UR4, UR61, 0x10000, URZ, 0xfc, !UPT ;  /* 0x000100003d047892 */ /* 0x000fe2000f8efc3f */
[----:B------:R-:W-:Y:S01]  /*6410*/  FMNMX.FTZ R22, R142, R21, !PT ;  /* 0x000000158e167209 */ /* 0x000fe20007810000 */
[----:B------:R-:W-:Y:S01]  /*6420*/  UIMAD UR6, UR5, 0x6c0, UR6 ;  /* 0x000006c0050678a4 */ /* 0x000fe2000f8e0206 */
[----:B------:R-:W-:Y:S02]  /*6430*/  FMNMX.FTZ R3, R141, R0, !PT ;  /* 0x000000008d037209 */ /* 0x000fe40007810000 */
[----:B------:R-:W-:Y:S02]  /*6440*/  FMNMX.FTZ R23, R143, R22, !PT ;  /* 0x000000168f177209 */ /* 0x000fe40007810000 */
[----:B------:R-:W-:Y:S01]  /*6450*/  UMOV UR32, UR4 ;  /* 0x0000000400207c82 */ /* 0x000fe20008000000 */
[----:B------:R-:W-:Y:S01]  /*6460*/  FMNMX.FTZ R0, R128, R3, !PT ;  /* 0x0000000380007209 */ /* 0x000fe20007810000 */
[----:B------:R-:W-:Y:S01]  /*6470*/  UMOV UR34, UR6 ;  /* 0x0000000600227c82 */ /* 0x000fe20008000000 */
[----:B------:R-:W-:Y:S01]  /*6480*/  FMNMX.FTZ R22, R130, R23, !PT ;  /* 0x0000001782167209 */ /* 0x000fe20007810000 */
[----:B------:R-:W-:Y:S01]  /*6490*/  HGMMA.64x96x16.F32 R24, gdesc[UR32].tnspB, R24, gsb0 ;  /* 0x41600000201879f0 */ /* 0x000fe20008000818 */
[----:B------:R-:W-:Y:S01]  /*64a0*/  UIADD3 UR32, UR4, 0x180, URZ ;  /* 0x0000018004207890 */ /* 0x000fe2000fffe03f */
[----:B------:R-:W-:Y:S01]  /*64b0*/  FMNMX.FTZ R3, R129, R0, !PT ;  /* 0x0000000081037209 */ /* 0x000fe20007810000 */
[----:B------:R-:W-:Y:S01]  /*64c0*/  UIADD3 UR34, UR6, 0x40, URZ ;  /* 0x0000004006227890 */ /* 0x000fe2000fffe03f */
[----:B------:R-:W-:Y:S01]  /*64d0*/  FMNMX.FTZ R23, R131, R22, !PT ;  /* 0x0000001683177209 */ /* 0x000fe20007810000 */
[----:B------:R-:W-:Y:S01]  /*64e0*/  UMOV UR33, 0xc0000010 ;  /* 0xc000001000217882 */ /* 0x000fe20000000000 */
[----:B------:R-:W-:Y:S01]  /*64f0*/  UMOV UR35, 0x80000020 ;  /* 0x8000002000237882 */ /* 0x000fe20000000000 */
[----:B------:R-:W-:-:S04]  /*6500*/  FMNMX.FTZ R0, R132, R3, !PT ;  /* 0x0000000384007209 */ /* 0x000fc80007810000 */
[----:B------:R-:W-:Y:S02]  /*6510*/  FMNMX.FTZ R3, R133, R0, !PT ;  /* 0x0000000085037209 */ /* 0x000fe40007810000 */
[----:B-1----:R-:W-:Y:S02]  /*6520*/  ISETP.GE.U32.AND P2, PT, R152, 0x180, PT ;  /* 0x000001809800780c */ /* 0x002fe40003f46070 */
[----:B------:R-:W-:Y:S02]  /*6530*/  FMNMX.FTZ R0, R120, R3, !PT ;  /* 0x0000000378007209 */ /* 0x000fe40007810000 */
[----:B------:R-:W-:Y:S02]  /*6540*/  SHF.R.U32.HI R152, RZ, 0x7, R152 ;  /* 0x00000007ff987819 */ /* 0x000fe40000011698 */
        /* <DEDUP_REMOVED lines=25> */
[----:B------:R-:W-:Y:S01]  /*66e0*/  HGMMA.64x96x16.F32 R24, gdesc[UR32].tnspB, R24, gsb0 ;  /* 0x41600000201879f0 */ /* 0x000fe20008000818 */
[----:B------:R-:W-:Y:S02]  /*66f0*/  UIADD3 UR32, UR4, 0x300, URZ ;  /* 0x0000030004207890 */ /* 0x000fe4000fffe03f */
[----:B------:R-:W-:Y:S01]  /*6700*/  UIADD3 UR34, UR6, 0x80, URZ ;  /* 0x0000008006227890 */ /* 0x000fe2000fffe03f */
[----:B------:R-:W-:Y:S01]  /*6710*/  FMNMX.FTZ R0, R72, R3, !PT ;  /* 0x0000000348007209 */ /* 0x000fe20007810000 */
[----:B------:R-:W-:Y:S01]  /*6720*/  UMOV UR33, 0xc0000010 ;  /* 0xc000001000217882 */ /* 0x000fe20000000000 */
[----:B------:R-:W-:Y:S02]  /*6730*/  UMOV UR35, 0x80000020 ;  /* 0x8000002000237882 */ /* 0x000fe40000000000 */
[----:B------:R-:W-:-:S04]  /*6740*/  FMNMX.FTZ R3, R73, R0, !PT ;  /* 0x0000000049037209 */ /* 0x000fc80007810000 */
[----:B------:R-:W-:Y:S02]  /*6750*/  FMNMX.FTZ R0, R76, R3, !PT ;  /* 0x000000034c007209 */ /* 0x000fe40007810000 */
[----:B------:R-:W1:Y:S02]  /*6760*/  LDC R3, c[0x0][0x988] ;  /* 0x00026200ff037b82 */ /* 0x000e640000000800 */
[----:B------:R-:W-:-:S05]  /*6770*/  FMNMX.FTZ R9, R77, R0, !PT ;  /* 0x000000004d097209 */ /* 0x000fca0007810000 */
[----:B------:R-:W2:Y:S02]  /*6780*/  SHFL.BFLY PT, R0, R9, 0x2, 0x1f ;  /* 0x0c401f0009007f89 */ /* 0x000ea400000e0000 */
[----:B--2---:R-:W-:-:S05]  /*6790*/  FMNMX.FTZ R11, R9, R0, !PT ;  /* 0x00000000090b7209 */ /* 0x004fca0007810000 */
[----:B------:R-:W2:Y:S02]  /*67a0*/  SHFL.BFLY PT, R0, R11, 0x1, 0x1f ;  /* 0x0c201f000b007f89 */ /* 0x000ea400000e0000 */
[----:B--2---:R-:W-:-:S05]  /*67b0*/  FMNMX.FTZ R0, R11, R0, !PT ;  /* 0x000000000b007209 */ /* 0x004fca0007810000 */
[----:B------:R-:W-:-:S04]  /*67c0*/  FADD.FTZ R10, -R0, R5 ;  /* 0x00000005000a7221 */ /* 0x000fc80000010100 */
[-C--:B-1----:R-:W-:Y:S01]  /*67d0*/  FMUL.FTZ R5, R10, R3.reuse ;  /* 0x000000030a057220 */ /* 0x082fe20000410000 */
[----:B------:R-:W-:-:S04]  /*67e0*/  FMUL.FTZ R10, R0, R3 ;  /* 0x00000003000a7220 */ /* 0x000fc80000410000 */
        /* <DEDUP_REMOVED lines=14> */
[----:B------:R-:W-:-:S02]  /*68d0*/  WARPGROUP.DEPBAR.LE gsb0, 0x0 ;  /* 0x00008000000079c5 */ /* 0x000fc40000010000 */
[----:B------:R-:W-:Y:S01]  /*68e0*/  WARPGROUP.ARRIVE ;  /* 0x00000000000079c5 */ /* 0x000fe20000000000 */
[----:B------:R-:W-:Y:S01]  /*68f0*/  FMNMX.FTZ R121, R123, R120, !PT ;  /* 0x000000787b797209 */ /* 0x000fe20007810000 */
[----:B------:R1:W-:Y:S01]  /*6900*/  MUFU.EX2 R20, R132 ;  /* 0x0000008400147308 */ /* 0x0003e20000000800 */
[-CC-:B------:R-:W-:Y:S01]  /*6910*/  FFMA.FTZ R21, R133, R3.reuse, -R10.reuse ;  /* 0x0000000385157223 */ /* 0x180fe2000001080a */
[--C-:B------:R-:W-:Y:S01]  /*6920*/  FFMA.FTZ R112, R112, R3, -R10.reuse ;  /* 0x0000000370707223 */ /* 0x100fe2000001080a */
[----:B------:R-:W-:Y:S01]  /*6930*/  FMNMX.FTZ R124, R126, R121, !PT ;  /* 0x000000797e7c7209 */ /* 0x000fe20007810000 */
[----:B------:R-:W-:Y:S01]  /*6940*/  HGMMA.64x96x16.F32 R24, gdesc[UR32].tnspB, R24, gsb0 ;  /* 0x41600000201879f0 */ /* 0x000fe20008000818 */
[----:B------:R-:W-:Y:S01]  /*6950*/  UIADD3 UR32, UR4, 0x480, URZ ;  /* 0x0000048004207890 */ /* 0x000fe2000fffe03f */
[-CC-:B------:R-:W-:Y:S01]  /*6960*/  FFMA.FTZ R121, R125, R3.reuse, -R10.reuse ;  /* 0x000000037d797223 */ /* 0x180fe2000001080a */
[----:B------:R-:W-:Y:S01]  /*6970*/  UIADD3 UR34, UR6, 0xc0, URZ ;  /* 0x000000c006227890 */ /* 0x000fe2000fffe03f */
[----:B------:R-:W-:Y:S01]  /*6980*/  FMNMX.FTZ R125, R127, R124, !PT ;  /* 0x0000007c7f7d7209 */ /* 0x000fe20007810000 */
[----:B------:R-:W-:Y:S01]  /*6990*/  UMOV UR33, 0xc0000010 ;  /* 0xc000001000217882 */ /* 0x000fe20000000000 */
[----:B------:R-:W-:Y:S01]  /*69a0*/  UMOV UR35, 0x80000020 ;  /* 0x8000002000237882 */ /* 0x000fe20000000000 */
[--C-:B-1----:R-:W-:Y:S01]  /*69b0*/  FFMA.FTZ R132, R76, R3, -R10.reuse ;  /* 0x000000034c847223 */ /* 0x102fe2000001080a */
[----:B------:R-:W-:Y:S01]  /*69c0*/  FMNMX.FTZ R124, R114, R125, !PT ;  /* 0x0000007d727c7209 */ /* 0x000fe20007810000 */
[----:B------:R-:W-:Y:S01]  /*69d0*/  MUFU.EX2 R120, R129 ;  /* 0x0000008100787308 */ /* 0x000fe20000000800 */
        /* <DEDUP_REMOVED lines=29> */
[----:B------:R-:W-:Y:S01]  /*6bb0*/  IMAD.U32 R10, RZ, RZ, UR38 ;  /* 0x00000026ff0a7e24 */ /* 0x000fe2000f8e00ff */
[----:B------:R-:W-:Y:S01]  /*6bc0*/  FMNMX.FTZ R124, R98, R125, !PT ;  /* 0x0000007d627c7209 */ /* 0x000fe20007810000 */
[----:B------:R-:W-:Y:S03]  /*6bd0*/  MUFU.EX2 R5, R5 ;  /* 0x0000000500057308 */ /* 0x000fe60000000800 */
[----:B------:R-:W-:-:S02]  /*6be0*/  FMNMX.FTZ R125, R99, R124, !PT ;  /* 0x0000007c637d7209 */ /* 0x000fc40007810000 */
[----:B------:R-:W-:Y:S02]  /*6bf0*/  @!P1 LEA R10, R10, UR39, 0x3 ;  /* 0x000000270a0a9c11 */ /* 0x000fe4000f8e18ff */
[----:B------:R-:W-:Y:S01]  /*6c00*/  FMNMX.FTZ R124, R102, R125, !PT ;  /* 0x0000007d667c7209 */ /* 0x000fe20007810000 */
[----:B------:R-:W1:Y:S02]  /*6c10*/  MUFU.EX2 R9, R9 ;  /* 0x0000000900097308 */ /* 0x000e640000000800 */
[----:B------:R-:W-:Y:S01]  /*6c20*/  @!P1 VIADD R10, R10, 0x31c40 ;  /* 0x00031c400a0a9836 */ /* 0x000fe20000000000 */
[----:B------:R-:W-:-:S04]  /*6c30*/  FMNMX.FTZ R125, R103, R124, !PT ;  /* 0x0000007c677d7209 */ /* 0x000fc80007810000 */
[----:B------:R-:W-:Y:S01]  /*6c40*/  FMNMX.FTZ R124, R90, R125, !PT ;  /* 0x0000007d5a7c7209 */ /* 0x000fe20007810000 */
[----:B------:R-:W2:Y:S01]  /*6c50*/  MUFU.EX2 R11, R11 ;  /* 0x0000000b000b7308 */ /* 0x000ea20000000800 */
[----:B------:R-:W-:Y:S02]  /*6c60*/  @!P1 PRMT R10, RZ, 0x654, R10 ;  /* 0x00000654ff0a9816 */ /* 0x000fe4000000000a */
[----:B------:R-:W-:-:S04]  /*6c70*/  FMNMX.FTZ R125, R91, R124, !PT ;  /* 0x0000007c5b7d7209 */ /* 0x000fc80007810000 */
[----:B------:R-:W-:Y:S01]  /*6c80*/  FMNMX.FTZ R124, R94, R125, !PT ;  /* 0x0000007d5e7c7209 */ /* 0x000fe20007810000 */
[----:B------:R-:W3:Y:S01]  /*6c90*/  MUFU.EX2 R12, R12 ;  /* 0x0000000c000c7308 */ /* 0x000ee20000000800 */
[----:B-1----:R-:W-:Y:S02]  /*6ca0*/  FFMA.FTZ R6, R5, R6, R9 ;  /* 0x0000000605067223 */ /* 0x002fe40000010009 */
[----:B------:R-:W-:-:S04]  /*6cb0*/  FMNMX.FTZ R125, R95, R124, !PT ;  /* 0x0000007c5f7d7209 */ /* 0x000fc80007810000 */
[----:B------:R-:W-:Y:S01]  /*6cc0*/  FMNMX.FTZ R124, R82, R125, !PT ;  /* 0x0000007d527c7209 */ /* 0x000fe20007810000 */
[----:B------:R-:W1:Y:S03]  /*6cd0*/  MUFU.EX2 R13, R13 ;  /* 0x0000000d000d7308 */ /* 0x000e660000000800 */
        /* <DEDUP_REMOVED lines=9> */
[----:B------:R-:W-:Y:S01]  /*6d70*/  FMNMX.FTZ R124, R79, R124, !PT ;  /* 0x0000007c4f7c7209 */ /* 0x000fe20007810000 */
[----:B------:R-:W-:Y:S02]  /*6d80*/  WARPGROUP.DEPBAR.LE gsb0, 0x0 ;  /* 0x00008000000079c5 */ /* 0x000fe40000010000 */
[----:B------:R-:W-:Y:S02]  /*6d90*/  WARPGROUP.ARRIVE ;  /* 0x00000000000079c5 */ /* 0x000fe40000000000 */
[----:B------:R-:W5:Y:S01]  /*6da0*/  SHFL.BFLY PT, R125, R124, 0x2, 0x1f ;  /* 0x0c401f007c7d7f89 */ /* 0x000f6200000e0000 */
[----:B------:R-:W-:Y:S03]  /*6db0*/  MUFU.EX2 R23, R23 ;  /* 0x0000001700177308 */ /* 0x000fe60000000800 */
[----:B------:R-:W-:Y:S01]  /*6dc0*/  HGMMA.64x96x16.F32 R24, gdesc[UR32].tnspB, R24, gsb0 ;  /* 0x41600000201879f0 */ /* 0x000fe20008000818 */
[----:B------:R-:W-:-:S02]  /*6dd0*/  UIADD3 UR32, UR4, 0x600, URZ ;  /* 0x0000060004207890 */ /* 0x000fc4000fffe03f */
[----:B------:R-:W-:Y:S02]  /*6de0*/  UIADD3 UR34, UR6, 0x100, URZ ;  /* 0x0000010006227890 */ /* 0x000fe4000fffe03f */
[----:B------:R-:W-:Y:S01]  /*6df0*/  MUFU.EX2 R121, R121 ;  /* 0x0000007900797308 */ /* 0x000fe20000000800 */
[----:B------:R-:W-:Y:S01]  /*6e00*/  UMOV UR33, 0xc0000010 ;  /* 0xc000001000217882 */ /* 0x000fe20000000000 */
[----:B------:R-:W-:-:S06]  /*6e10*/  UMOV UR35, 0x80000020 ;  /* 0x8000002000237882 */ /* 0x000fcc0000000000 */
[----:B------:R-:W-:Y:S01]  /*6e20*/  MUFU.EX2 R112, R112 ;  /* 0x0000007000707308 */ /* 0x000fe20000000800 */
[----:B-----5:R-:W-:-:S07]  /*6e30*/  FMNMX.FTZ R125, R124, R125, !PT ;  /* 0x0000007d7c7d7209 */ /* 0x020fce0007810000 */
[----:B------:R-:W-:Y:S01]  /*6e40*/  MUFU.EX2 R113, R113 ;  /* 0x0000007100717308 */ /* 0x000fe20000000800 */
[----:B------:R-:W5:Y:S07]  /*6e50*/  SHFL.BFLY PT, R124, R125, 0x1, 0x1f ;  /* 0x0c201f007d7c7f89 */ /* 0x000f6e00000e0000 */
[----:B------:R-:W-:Y:S08]  /*6e60*/  MUFU.EX2 R116, R116 ;  /* 0x0000007400747308 */ /* 0x000ff00000000800 */
[----:B------:R-:W-:Y:S08]  /*6e70*/  MUFU.EX2 R117, R117 ;  /* 0x0000007500757308 */ /* 0x000ff00000000800 */
[----:B------:R-:W-:Y:S01]  /*6e80*/  MUFU.EX2 R104, R104 ;  /* 0x0000006800687308 */ /* 0x000fe20000000800 */
[----:B-----5:R-:W-:-:S07]  /*6e90*/  FMNMX.FTZ R76, R125, R124, !PT ;  /* 0x0000007c7d4c7209 */ /* 0x020fce0007810000 */
[----:B------:R5:W-:Y:S01]  /*6ea0*/  MUFU.EX2 R124, R132 ;  /* 0x00000084007c7308 */ /* 0x000be20000000800 */
[C---:B------:R-:W-:Y:S01]  /*6eb0*/  FMUL.FTZ R128, R76.reuse, R3 ;  /* 0x000000034c807220 */ /* 0x040fe20000410000 */
[----:B------:R-:W-:-:S03]  /*6ec0*/  FADD.FTZ R8, -R76, R8 ;  /* 0x000000084c087221 */ /* 0x000fc60000010100 */
[-CC-:B------:R-:W-:Y:S01]  /*6ed0*/  FFMA.FTZ R129, R138, R3.reuse, -R128.reuse ;  /* 0x000000038a817223 */ /* 0x180fe20000010880 */
[-C--:B------:R-:W-:Y:S01]  /*6ee0*/  FMUL.FTZ R8, R8, R3.reuse ;  /* 0x0000000308087220 */ /* 0x080fe20000410000 */
[----:B------:R-:W-:Y:S02]  /*6ef0*/  IMAD.U32 R138, RZ, RZ, UR5 ;  /* 0x00000005ff8a7e24 */ /* 0x000fe4000f8e00ff */
[-CC-:B------:R-:W-:Y:S01]  /*6f00*/  FFMA.FTZ R133, R139, R3.reuse, -R128.reuse ;  /* 0x000000038b857223 */ /* 0x180fe20000010880 */
[-CC-:B-----5:R-:W-:Y:S01]  /*6f10*/  FFMA.FTZ R132, R142, R3.reuse, -R128.reuse ;  /* 0x000000038e847223 */ /* 0x1a0fe20000010880 */
[----:B------:R5:W-:Y:S01]  /*6f20*/  MUFU.EX2 R125, R8 ;  /* 0x00000008007d7308 */ /* 0x000be20000000800 */
[-CC-:B------:R-:W-:Y:S01]  /*6f30*/  FFMA.FTZ R136, R143, R3.reuse, -R128.reuse ;  /* 0x000000038f887223 */ /* 0x180fe20000010880 */
[----:B------:R-:W-:Y:S01]  /*6f40*/  @!P1 LEA R138, R138, UR39, 0x3 ;  /* 0x000000278a8a9c11 */ /* 0x000fe2000f8e18ff */
[-CC-:B------:R-:W-:Y:S01]  /*6f50*/  FFMA.FTZ R137, R131, R3.reuse, -R128.reuse ;  /* 0x0000000383897223 */ /* 0x180fe20000010880 */
[-CC-:B------:R-:W-:Y:S01]  /*6f60*/  FFMA.FTZ R131, R134, R3.reuse, -R128.reuse ;  /* 0x0000000386837223 */ /* 0x180fe20000010880 */
[-CC-:B------:R-:W-:Y:S01]  /*6f70*/  FFMA.FTZ R134, R123, R3.reuse, -R128.reuse ;  /* 0x000000037b867223 */ /* 0x180fe20000010880 */
[----:B------:R-:W-:Y:S01]  /*6f80*/  FFMA.FTZ R130, R130, R3, -R128 ;  /* 0x0000000382827223 */ /* 0x000fe20000010880 */
[----:B------:R-:W-:Y:S01]  /*6f90*/  @!P1 VIADD R138, R138, 0x31c60 ;  /* 0x00031c608a8a9836 */ /* 0x000fe20000000000 */
[----:B------:R-:W4:Y:S01]  /*6fa0*/  MUFU.EX2 R129, R129 ;  /* 0x0000008100817308 */ /* 0x000f220000000800 */
[----:B-----5:R-:W-:-:S02]  /*6fb0*/  VIADD R8, R152, 0x9 ;  /* 0x0000000998087836 */ /* 0x020fc40000000000 */
[-CC-:B------:R-:W-:Y:S01]  /*6fc0*/  FFMA.FTZ R123, R126, R3.reuse, -R128.reuse ;  /* 0x000000037e7b7223 */ /* 0x180fe20000010880 */
[-CC-:B------:R-:W-:Y:S01]  /*6fd0*/  FFMA.FTZ R126, R127, R3.reuse, -R128.reuse ;  /* 0x000000037f7e7223 */ /* 0x180fe20000010880 */
[-C--:B------:R-:W-:Y:S01]  /*6fe0*/  FFMA.FTZ R127, R115, R3.reuse, -R128 ;  /* 0x00000003737f7223 */ /* 0x080fe20000010880 */
[----:B------:R-:W-:Y:S01]  /*6ff0*/  @!P1 PRMT R138, RZ, 0x654, R138 ;  /* 0x00000654ff8a9816 */ /* 0x000fe2000000008a */
[-CC-:B------:R-:W-:Y:S01]  /*7000*/  FFMA.FTZ R115, R118, R3.reuse, -R128.reuse ;  /* 0x0000000376737223 */ /* 0x180fe20000010880 */
[----:B------:R-:W-:Y:S01]  /*7010*/  SEL R8, R8, 0x9, !P2 ;  /* 0x0000000908087807 */ /* 0x000fe20005000000 */
[----:B------:R-:W5:Y:S01]  /*7020*/  MUFU.EX2 R133, R133 ;  /* 0x0000008500857308 */ /* 0x000f620000000800 */
[-CC-:B------:R-:W-:Y:S01]  /*7030*/  FFMA.FTZ R107, R107, R3.reuse, -R128.reuse ;  /* 0x000000036b6b7223 */ /* 0x180fe20000010880 */
[-CC-:B------:R-:W-:Y:S01]  /*7040*/  FFMA.FTZ R118, R119, R3.reuse, -R128.reuse ;  /* 0x0000000377767223 */ /* 0x180fe20000010880 */
[-CC-:B------:R-:W-:Y:S01]  /*7050*/  FFMA.FTZ R119, R111, R3.reuse, -R128.reuse ;  /* 0x000000036f777223 */ /* 0x180fe20000010880 */
[-CC-:B------:R-:W-:Y:S01]  /*7060*/  FFMA.FTZ R135, R135, R3.reuse, -R128.reuse ;  /* 0x0000000387877223 */ /* 0x180fe20000010880 */
[-CC-:B------:R-:W-:Y:S01]  /*7070*/  FFMA.FTZ R122, R122, R3.reuse, -R128.reuse ;  /* 0x000000037a7a7223 */ /* 0x180fe20000010880 */
[-CC-:B------:R-:W-:Y:S01]  /*7080*/  FFMA.FTZ R114, R114, R3.reuse, -R128.reuse ;  /* 0x0000000372727223 */ /* 0x180fe20000010880 */
[-CC-:B------:R-:W-:Y:S01]  /*7090*/  FFMA.FTZ R103, R103, R3.reuse, -R128.reuse ;  /* 0x0000000367677223 */ /* 0x180fe20000010880 */
        /* <DEDUP_REMOVED lines=12> */
[----:B------:R-:W-:Y:S01]  /*7160*/  FFMA.FTZ R79, R79, R3, -R128 ;  /* 0x000000034f4f7223 */ /* 0x000fe20000010880 */
[C---:B------:R-:W-:Y:S01]  /*7170*/  ISETP.GT.AND P2, PT, R4.reuse, RZ, PT ;  /* 0x000000ff0400720c */ /* 0x040fe20003f44270 */
[----:B------:R-:W-:Y:S01]  /*7180*/  UMOV UR5, UR38 ;  /* 0x0000002600057c82 */ /* 0x000fe20008000000 */
[----:B------:R-:W-:Y:S01]  /*7190*/  VIADD R4, R4, 0xffffffff ;  /* 0xffffffff04047836 */ /* 0x000fe20000000000 */
[----:B------:R-:W-:-:S02]  /*71a0*/  WARPGROUP.DEPBAR.LE gsb0, 0x0 ;  /* 0x00008000000079c5 */ /* 0x000fc40000010000 */
[----:B------:R-:W-:Y:S01]  /*71b0*/  WARPGROUP.ARRIVE ;  /* 0x00000000000079c5 */ /* 0x000fe20000000000 */
[----:B------:R-:W5:Y:S05]  /*71c0*/  MUFU.EX2 R130, R130 ;  /* 0x0000008200827308 */ /* 0x000f6a0000000800 */
[----:B------:R-:W-:Y:S01]  /*71d0*/  HGMMA.64x96x16.F32 R24, gdesc[UR32].tnspB, R24, gsb0 ;  /* 0x41600000201879f0 */ /* 0x000fe20008000818 */
[----:B------:R-:W-:Y:S02]  /*71e0*/  UIADD3 UR32, UR4, 0x780, URZ ;  /* 0x0000078004207890 */ /* 0x000fe4000fffe03f */
[----:B------:R-:W-:Y:S01]  /*71f0*/  UIADD3 UR34, UR6, 0x140, URZ ;  /* 0x0000014006227890 */ /* 0x000fe2000fffe03f */
[----:B------:R-:W-:Y:S01]  /*7200*/  MUFU.EX2 R111, R107 ;  /* 0x0000006b006f7308 */ /* 0x000fe20000000800 */
[----:B------:R-:W-:Y:S01]  /*7210*/  UMOV UR33, 0xc0000010 ;  /* 0xc000001000217882 */ /* 0x000fe20000000000 */
[----:B------:R-:W-:-:S06]  /*7220*/  UMOV UR35, 0x80000020 ;  /* 0x8000002000237882 */ /* 0x000fcc0000000000 */
[----:B------:R2:W-:Y:S08]  /*7230*/  MUFU.EX2 R107, R119 ;  /* 0x00000077006b7308 */ /* 0x0005f00000000800 */
[----:B------:R-:W5:Y:S01]  /*7240*/  MUFU.EX2 R137, R137 ;  /* 0x0000008900897308 */ /* 0x000f620000000800 */
[----:B--2---:R-:W-:-:S07]  /*7250*/  FADD.FTZ R119, R11, R6 ;  /* 0x000000060b777221 */ /* 0x004fce0000010000 */
[----:B------:R-:W2:Y:S08]  /*7260*/  MUFU.EX2 R131, R131 ;  /* 0x0000008300837308 */ /* 0x000eb00000000800 */
        /* <DEDUP_REMOVED lines=8> */
[----:B------:R-:W2:Y:S01]  /*72f0*/  MUFU.EX2 R118, R118 ;  /* 0x0000007600767308 */ /* 0x000ea20000000800 */
[----:B------:R-:W-:-:S02]  /*7300*/  WARPGROUP.DEPBAR.LE gsb0, 0x0 ;  /* 0x00008000000079c5 */ /* 0x000fc40000010000 */
[----:B------:R-:W-:-:S05]  /*7310*/  WARPGROUP.ARRIVE ;  /* 0x00000000000079c5 */ /* 0x000fca0000000000 */
[----:B------:R-:W2:Y:S01]  /*7320*/  MUFU.EX2 R106, R106 ;  /* 0x0000006a006a7308 */ /* 0x000ea20000000800 */
[----:B------:R-:W-:Y:S01]  /*7330*/  HGMMA.64x96x16.F32 R24, gdesc[UR32].tnspB, R24, gsb0 ;  /* 0x41600000201879f0 */ /* 0x000fe20008000818 */
[----:B------:R-:W-:Y:S02]  /*7340*/  UIADD3 UR32, UR4, 0x900, URZ ;  /* 0x0000090004207890 */ /* 0x000fe4000fffe03f */
[----:B------:R-:W-:Y:S01]  /*7350*/  UIADD3 UR34, UR6, 0x180, URZ ;  /* 0x0000018006227890 */ /* 0x000fe2000fffe03f */
[----:B------:R-:W-:Y:S01]  /*7360*/  UMOV UR33, 0xc0000010 ;  /* 0xc000001000217882 */ /* 0x000fe20000000000 */
[----:B------:R-:W-:Y:S02]  /*7370*/  UMOV UR35, 0x80000020 ;  /* 0x8000002000237882 */ /* 0x000fe40000000000 */
[----:B------:R-:W2:Y:S08]  /*7380*/  MUFU.EX2 R105, R105 ;  /* 0x0000006900697308 */ /* 0x000eb00000000800 */
[----:B------:R-:W2:Y:S08]  /*7390*/  MUFU.EX2 R108, R108 ;  /* 0x0000006c006c7308 */ /* 0x000eb00000000800 */
[----:B------:R-:W2:Y:S08]  /*73a0*/  MUFU.EX2 R110, R110 ;  /* 0x0000006e006e7308 */ /* 0x000eb00000000800 */
[----:B------:R-:W2:Y:S08]  /*73b0*/  MUFU.EX2 R109, R109 ;  /* 0x0000006d006d7308 */ /* 0x000eb00000000800 */
[----:B------:R-:W2:Y:S08]  /*73c0*/  MUFU.EX2 R96, R96 ;  /* 0x0000006000607308 */ /* 0x000eb00000000800 */
        /* <DEDUP_REMOVED lines=10> */
[----:B------:R-:W-:Y:S01]  /*7470*/  HGMMA.64x96x16.F32 R24, gdesc[UR32].tnspB, R24, gsb0 ;  /* 0x41600000201879f0 */ /* 0x000fe20008000818 */
[----:B------:R-:W-:Y:S02]  /*7480*/  UIADD3 UR32, UR4, 0xa80, URZ ;  /* 0x00000a8004207890 */ /* 0x000fe4000fffe03f */
[----:B------:R-:W-:-:S04]  /*7490*/  UIADD3 UR34, UR6, 0x1c0, URZ ;  /* 0x000001c006227890 */ /* 0x000fc8000fffe03f */
[----:B------:R-:W-:Y:S01]  /*74a0*/  MUFU.EX2 R93, R93 ;  /* 0x0000005d005d7308 */ /* 0x000fe20000000800 */
[----:B------:R-:W-:Y:S01]  /*74b0*/  UMOV UR33, 0xc0000010 ;  /* 0xc000001000217882 */ /* 0x000fe20000000000 */
[----:B------:R-:W-:-:S06]  /*74c0*/  UMOV UR35, 0x80000020 ;  /* 0x8000002000237882 */ /* 0x000fcc0000000000 */
        /* <DEDUP_REMOVED lines=17> */
[----:B------:R-:W-:Y:S01]  /*75e0*/  UIADD3 UR34, UR6, 0x200, URZ ;  /* 0x0000020006227890 */ /* 0x000fe2000fffe03f */
[----:B------:R-:W-:Y:S01]  /*75f0*/  UMOV UR33, 0xc0000010 ;  /* 0xc000001000217882 */ /* 0x000fe20000000000 */
[----:B------:R-:W-:Y:S02]  /*7600*/  UMOV UR35, 0x80000020 ;  /* 0x8000002000237882 */ /* 0x000fe40000000000 */
[----:B------:R-:W-:Y:S01]  /*7610*/  MUFU.EX2 R79, R79 ;  /* 0x0000004f004f7308 */ /* 0x000fe20000000800 */
[----:B------:R-:W-:Y:S01]  /*7620*/  UMOV UR6, UR60 ;  /* 0x0000003c00067c82 */ /* 0x000fe20008000000 */
[----:B------:R-:W-:-:S02]  /*7630*/  WARPGROUP.DEPBAR.LE gsb0, 0x0 ;  /* 0x00008000000079c5 */ /* 0x000fc40000010000 */
[----:B------:R-:W-:-:S06]  /*7640*/  WARPGROUP.ARRIVE ;  /* 0x00000000000079c5 */ /* 0x000fcc0000000000 */
[----:B------:R-:W-:Y:S03]  /*7650*/  HGMMA.64x96x16.F32 R24, gdesc[UR32].tnspB, R24, gsb0 ;  /* 0x41600000201879f0 */ /* 0x000fe60008000818 */
[----:B------:R-:W-:Y:S02]  /*7660*/  WARPGROUP.DEPBAR.LE gsb0, 0x0 ;  /* 0x00008000000079c5 */ /* 0x000fe40000010000 */
[----:B------:R3:W-:Y:S06]  /*7670*/  BAR.ARV R8, 0x100 ;  /* 0x000400080000751d */ /* 0x0007ec0000002000 */
[----:B------:R4:W-:Y:S01]  /*7680*/  @!P1 SYNCS.ARRIVE.TRANS64.RED.A1T0 RZ, [R10+URZ], RZ ;  /* 0x000000ff0aff99a7 */ /* 0x0009e2000810043f */
[-C--:B------:R-:W-:Y:S01]  /*7690*/  FMUL.FTZ R24, R24, R5.reuse ;  /* 0x0000000518187220 */ /* 0x080fe20000410000 */
[----:B---3--:R-:W-:Y:S01]  /*76a0*/  FADD.FTZ R8, R12, R119 ;  /* 0x000000770c087221 */ /* 0x008fe20000010000 */
[-C--:B------:R-:W-:Y:S01]  /*76b0*/  FMUL.FTZ R25, R25, R5.reuse ;  /* 0x0000000519197220 */ /* 0x080fe20000410000 */
[-C--:B------:R-:W-:Y:S01]  /*76c0*/  FMUL.FTZ R28, R28, R5.reuse ;  /* 0x000000051c1c7220 */ /* 0x080fe20000410000 */
[-C--:B------:R-:W-:Y:S01]  /*76d0*/  FMUL.FTZ R29, R29, R5.reuse ;  /* 0x000000051d1d7220 */ /* 0x080fe20000410000 */
[----:B-1----:R-:W-:Y:S01]  /*76e0*/  FADD.FTZ R119, R13, R8 ;  /* 0x000000080d777221 */ /* 0x002fe20000010000 */
[----:B------:R-:W-:Y:S01]  /*76f0*/  FMUL.FTZ R32, R32, R5 ;  /* 0x0000000520207220 */ /* 0x000fe20000410000 */
[----:B------:R1:W-:Y:S01]  /*7700*/  @!P1 SYNCS.ARRIVE.TRANS64.RED.A1T0 RZ, [R138+URZ], RZ ;  /* 0x000000ff8aff99a7 */ /* 0x0003e2000810043f */
[-CC-:B----4-:R-:W-:Y:S01]  /*7710*/  FFMA.FTZ R10, R99, R3.reuse, -R128.reuse ;  /* 0x00000003630a7223 */ /* 0x190fe20000010880 */
[-CC-:B------:R-:W-:Y:S01]  /*7720*/  FFMA.FTZ R99, R102, R3.reuse, -R128.reuse ;  /* 0x0000000366637223 */ /* 0x180fe20000010880 */
[--C-:B------:R-:W-:Y:S01]  /*7730*/  FFMA.FTZ R102, R91, R3, -R128.reuse ;  /* 0x000000035b667223 */ /* 0x100fe20000010880 */
[----:B------:R-:W-:Y:S01]  /*7740*/  FADD.FTZ R8, R14, R119 ;  /* 0x000000770e087221 */ /* 0x000fe20000010000 */
[----:B------:R3:W4:Y:S01]  /*7750*/  MUFU.EX2 R6, R10 ;  /* 0x0000000a00067308 */ /* 0x0007220000000800 */
[-C--:B------:R-:W-:Y:S01]  /*7760*/  FMUL.FTZ R33, R33, R5.reuse ;  /* 0x0000000521217220 */ /* 0x080fe20000410000 */
[----:B------:R-:W-:Y:S01]  /*7770*/  FMUL.FTZ R36, R36, R5 ;  /* 0x0000000524247220 */ /* 0x000fe20000410000 */
[----:B-1----:R-:W-:Y:S01]  /*7780*/  FFMA.FTZ R138, R125, R7, R129 ;  /* 0x000000077d8a7223 */ /* 0x002fe20000010081 */
[-CC-:B------:R-:W-:Y:S01]  /*7790*/  FFMA.FTZ R7, R90, R3.reuse, -R128.reuse ;  /* 0x000000035a077223 */ /* 0x180fe20000010880 */
[----:B------:R-:W-:Y:S01]  /*77a0*/  FFMA.FTZ R90, R82, R3, -R128 ;  /* 0x00000003525a7223 */ /* 0x000fe20000010880 */
[-C--:B------:R-:W-:Y:S01]  /*77b0*/  FMUL.FTZ R37, R37, R5.reuse ;  /* 0x0000000525257220 */ /* 0x080fe20000410000 */
[----:B-----5:R-:W-:Y:S01]  /*77c0*/  FADD.FTZ R91, R133, R138 ;  /* 0x0000008a855b7221 */ /* 0x020fe20000010000 */
[----:B------:R1:W-:Y:S01]  /*77d0*/  MUFU.EX2 R82, R103 ;  /* 0x0000006700527308 */ /* 0x0003e20000000800 */
[-C--:B------:R-:W-:Y:S01]  /*77e0*/  FMUL.FTZ R40, R40, R5.reuse ;  /* 0x0000000528287220 */ /* 0x080fe20000410000 */
[-C--:B------:R-:W-:Y:S01]  /*77f0*/  FMUL.FTZ R41, R41, R5.reuse ;  /* 0x0000000529297220 */ /* 0x080fe20000410000 */
[----:B------:R-:W-:Y:S01]  /*7800*/  FADD.FTZ R91, R132, R91 ;  /* 0x0000005b845b7221 */ /* 0x000fe20000010000 */
[-C--:B------:R-:W-:Y:S01]  /*7810*/  FMUL.FTZ R44, R44, R5.reuse ;  /* 0x000000052c2c7220 */ /* 0x080fe20000410000 */
[-C--:B------:R-:W-:Y:S01]  /*7820*/  FMUL.FTZ R45, R45, R5.reuse ;  /* 0x000000052d2d7220 */ /* 0x080fe20000410000 */
[-C--:B------:R-:W-:Y:S01]  /*7830*/  FMUL.FTZ R48, R48, R5.reuse ;  /* 0x0000000530307220 */ /* 0x080fe20000410000 */
[----:B------:R-:W-:Y:S01]  /*7840*/  FADD.FTZ R91, R136, R91 ;  /* 0x0000005b885b7221 */ /* 0x000fe20000010000 */
[----:B------:R-:W5:Y:S01]  /*7850*/  MUFU.EX2 R99, R99 ;  /* 0x0000006300637308 */ /* 0x000f620000000800 */
[-C--:B------:R-:W-:Y:S01]  /*7860*/  FMUL.FTZ R49, R49, R5.reuse ;  /* 0x0000000531317220 */ /* 0x080fe20000410000 */
[----:B------:R-:W-:Y:S01]  /*7870*/  FMUL.FTZ R52, R52, R5 ;  /* 0x0000000534347220 */ /* 0x000fe20000410000 */
[----:B---3--:R-:W-:Y:S01]  /*7880*/  FADD.FTZ R10, R130, R91 ;  /* 0x0000005b820a7221 */ /* 0x008fe20000010000 */
[----:B------:R-:W-:Y:S01]  /*7890*/  FADD.FTZ R91, R15, R8 ;  /* 0x000000080f5b7221 */ /* 0x000fe20000010000 */
[----:B------:R-:W-:Y:S01]  /*78a0*/  F2FP.F16.F32.PACK_AB R8, R11, R9 ;  /* 0x000000090b08723e */ /* 0x000fe200000000ff */
[----:B------:R-:W-:Y:S01]  /*78b0*/  FMUL.FTZ R53, R53, R5 ;  /* 0x0000000535357220 */ /* 0x000fe20000410000 */
[----:B------:R-:W-:Y:S01]  /*78c0*/  FADD.FTZ R10, R137, R10 ;  /* 0x0000000a890a7221 */ /* 0x000fe20000010000 */
[----:B------:R-:W-:Y:S01]  /*78d0*/  FADD.FTZ R138, R20, R91 ;  /* 0x0000005b148a7221 */ /* 0x000fe20000010000 */
[----:B------:R-:W-:Y:S01]  /*78e0*/  F2FP.F16.F32.PACK_AB R9, R133, R129 ;  /* 0x000000818509723e */ /* 0x000fe200000000ff */
[----:B------:R-:W-:Y:S01]  /*78f0*/  FFMA.FTZ R91, R74, R3, -R128 ;  /* 0x000000034a5b7223 */ /* 0x000fe20000010880 */
[----:B--2---:R-:W-:Y:S01]  /*7900*/  FADD.FTZ R140, R131, R10 ;  /* 0x0000000a838c7221 */ /* 0x004fe20000010000 */
[----:B------:R-:W-:Y:S01]  /*7910*/  F2FP.F16.F32.PACK_AB R10, R13, R12 ;  /* 0x0000000c0d0a723e */ /* 0x000fe200000000ff */
[----:B------:R-:W-:Y:S01]  /*7920*/  FADD.FTZ R11, R21, R138 ;  /* 0x0000008a150b7221 */ /* 0x000fe20000010000 */
[----:B------:R2:W-:Y:S01]  /*7930*/  MUFU.EX2 R74, R102 ;  /* 0x00000066004a7308 */ /* 0x0005e20000000800 */
[----:B------:R-:W-:Y:S01]  /*7940*/  FADD.FTZ R13, R135, R140 ;  /* 0x0000008c870d7221 */ /* 0x000fe20000010000 */
[-C--:B------:R-:W-:Y:S01]  /*7950*/  FMUL.FTZ R56, R56, R5.reuse ;  /* 0x0000000538387220 */ /* 0x080fe20000410000 */
[----:B------:R-:W-:Y:S01]  /*7960*/  FADD.FTZ R12, R22, R11 ;  /* 0x0000000b160c7221 */ /* 0x000fe20000010000 */
[----:B------:R-:W-:Y:S01]  /*7970*/  F2FP.F16.F32.PACK_AB R11, R136, R132 ;  /* 0x00000084880b723e */ /* 0x000fe200000000ff */
[----:B------:R-:W-:Y:S01]  /*7980*/  FADD.FTZ R13, R122, R13 ;  /* 0x0000000d7a0d7221 */ /* 0x000fe20000010000 */
[-C--:B------:R-:W-:Y:S01]  /*7990*/  FMUL.FTZ R57, R57, R5.reuse ;  /* 0x0000000539397220 */ /* 0x080fe20000410000 */
[----:B-1----:R-:W-:Y:S01]  /*79a0*/  FADD.FTZ R103, R23, R12 ;  /* 0x0000000c17677221 */ /* 0x002fe20000010000 */
[----:B------:R-:W1:Y:S01]  /*79b0*/  MUFU.EX2 R7, R7 ;  /* 0x0000000700077308 */ /* 0x000e620000000800 */
[----:B------:R-:W-:Y:S01]  /*79c0*/  FADD.FTZ R12, R134, R13 ;  /* 0x0000000d860c7221 */ /* 0x000fe20000010000 */
[----:B------:R3:W-:Y:S01]  /*79d0*/  STSM.16.M88.4 [R2+0x24300], R8 ;  /* 0x0243000802007844 */ /* 0x0007e20000000200 */
[----:B------:R-:W-:Y:S01]  /*79e0*/  FADD.FTZ R132, R120, R103 ;  /* 0x0000006778847221 */ /* 0x000fe20000010000 */
[-C--:B------:R-:W-:Y:S01]  /*79f0*/  FMUL.FTZ R60, R60, R5.reuse ;  /* 0x000000053c3c7220 */ /* 0x080fe20000410000 */
[----:B------:R-:W-:Y:S01]  /*7a00*/  FADD.FTZ R13, R123, R12 ;  /* 0x0000000c7b0d7221 */ /* 0x000fe20000010000 */
[-C--:B------:R-:W-:Y:S01]  /*7a10*/  FMUL.FTZ R61, R61, R5.reuse ;  /* 0x000000053d3d7220 */ /* 0x080fe20000410000 */
[----:B------:R-:W-:Y:S01]  /*7a20*/  FADD.FTZ R103, R121, R132 ;  /* 0x0000008479677221 */ /* 0x000fe20000010000 */
[-C--:B------:R-:W-:Y:S01]  /*7a30*/  FMUL.FTZ R64, R64, R5.reuse ;  /* 0x0000000540407220 */ /* 0x080fe20000410000 */
[----:B------:R-:W-:Y:S01]  /*7a40*/  FADD.FTZ R13, R126, R13 ;  /* 0x0000000d7e0d7221 */ /* 0x000fe20000010000 */
[-C--:B------:R-:W-:Y:S01]  /*7a50*/  FMUL.FTZ R65, R65, R5.reuse ;  /* 0x0000000541417220 */ /* 0x080fe20000410000 */
[----:B------:R-:W-:Y:S01]  /*7a60*/  FADD.FTZ R12, R112, R103 ;  /* 0x00000067700c7221 */ /* 0x000fe20000010000 */
[----:B------:R-:W-:Y:S01]  /*7a70*/  F2FP.F16.F32.PACK_AB R112, R113, R112 ;  /* 0x000000707170723e */ /* 0x000fe200000000ff */
[-C--:B------:R-:W-:Y:S01]  /*7a80*/  FMUL.FTZ R68, R68, R5.reuse ;  /* 0x0000000544447220 */ /* 0x080fe20000410000 */
[----:B------:R-:W-:Y:S01]  /*7a90*/  FMUL.FTZ R69, R69, R5 ;  /* 0x0000000545457220 */ /* 0x000fe20000410000 */
[-C--:B------:R-:W-:Y:S01]  /*7aa0*/  FMUL.FTZ R26, R26, R125.reuse ;  /* 0x0000007d1a1a7220 */ /* 0x080fe20000410000 */
[-C--:B------:R-:W-:Y:S01]  /*7ab0*/  FMUL.FTZ R27, R27, R125.reuse ;  /* 0x0000007d1b1b7220 */ /* 0x080fe20000410000 */
[-C--:B------:R-:W-:Y:S01]  /*7ac0*/  FMUL.FTZ R30, R30, R125.reuse ;  /* 0x0000007d1e1e7220 */ /* 0x080fe20000410000 */
[----:B---3--:R-:W-:Y:S01]  /*7ad0*/  F2FP.F16.F32.PACK_AB R8, R15, R14 ;  /* 0x0000000e0f08723e */ /* 0x008fe200000000ff */
        /* <DEDUP_REMOVED lines=11> */
[----:B------:R3:W1:Y:S01]  /*7b90*/  MUFU.EX2 R20, R90 ;  /* 0x0000005a00147308 */ /* 0x0006620000000800 */
[----:B------:R-:W-:Y:S01]  /*7ba0*/  FADD.FTZ R15, R118, R15 ;  /* 0x0000000f760f7221 */ /* 0x000fe20000010000 */
[----:B------:R-:W-:Y:S01]  /*7bb0*/  FADD.FTZ R22, R104, R21 ;  /* 0x0000001568167221 */ /* 0x000fe20000010000 */
[----:B------:R-:W-:Y:S01]  /*7bc0*/  F2FP.F16.F32.PACK_AB R11, R135, R131 ;  /* 0x00000083870b723e */ /* 0x000fe200000000ff */
[-C--:B------:R-:W-:Y:S01]  /*7bd0*/  FMUL.FTZ R35, R35, R125.reuse ;  /* 0x0000007d23237220 */ /* 0x080fe20000410000 */
[----:B--2---:R-:W-:Y:S01]  /*7be0*/  FADD.FTZ R102, R106, R15 ;  /* 0x0000000f6a667221 */ /* 0x004fe20000010000 */
[----:B------:R-:W-:Y:S01]  /*7bf0*/  FADD.FTZ R21, R105, R22 ;  /* 0x0000001669157221 */ /* 0x000fe20000010000 */
[----:B------:R-:W-:Y:S01]  /*7c00*/  F2FP.F16.F32.PACK_AB R13, R134, R122 ;  /* 0x0000007a860d723e */ /* 0x000fe200000000ff */
[----:B------:R2:W-:Y:S01]  /*7c10*/  STSM.16.M88.4 [R2+0x25b00], R8 ;  /* 0x025b000802007844 */ /* 0x0005e20000000200 */
[----:B------:R-:W-:Y:S01]  /*7c20*/  FADD.FTZ R23, R111, R102 ;  /* 0x000000666f177221 */ /* 0x000fe20000010000 */
[----:B------:R-:W-:Y:S01]  /*7c30*/  FADD.FTZ R22, R108, R21 ;  /* 0x000000156c167221 */ /* 0x000fe20000010000 */
[----:B------:R-:W-:Y:S01]  /*7c40*/  F2FP.F16.F32.PACK_AB R14, R121, R120 ;  /* 0x00000078790e723e */ /* 0x000fe200000000ff */
[----:B------:R-:W-:Y:S01]  /*7c50*/  FMUL.FTZ R38, R38, R125 ;  /* 0x0000007d26267220 */ /* 0x000fe20000410000 */
[----:B---3--:R-:W-:Y:S01]  /*7c60*/  FADD.FTZ R90, R110, R23 ;  /* 0x000000176e5a7221 */ /* 0x008fe20000010000 */
[----:B------:R-:W-:Y:S01]  /*7c70*/  FADD.FTZ R21, R109, R22 ;  /* 0x000000166d157221 */ /* 0x000fe20000010000 */
[----:B------:R-:W-:Y:S01]  /*7c80*/  F2FP.F16.F32.PACK_AB R15, R126, R123 ;  /* 0x0000007b7e0f723e */ /* 0x000fe200000000ff */
[-C--:B------:R-:W-:Y:S01]  /*7c90*/  FMUL.FTZ R39, R39, R125.reuse ;  /* 0x0000007d27277220 */ /* 0x080fe20000410000 */
[----:B------:R-:W-:Y:S01]  /*7ca0*/  FADD.FTZ R23, R107, R90 ;  /* 0x0000005a6b177221 */ /* 0x000fe20000010000 */
[----:B------:R-:W-:Y:S01]  /*7cb0*/  FADD.FTZ R22, R96, R21 ;  /* 0x0000001560167221 */ /* 0x000fe20000010000 */
[C---:B------:R-:W-:Y:S01]  /*7cc0*/  F2FP.F16.F32.PACK_AB R96, R97.reuse, R96 ;  /* 0x000000606160723e */ /* 0x040fe200000000ff */
[----:B------:R3:W-:Y:S01]  /*7cd0*/  STSM.16.M88.4 [R2+0x27300], R12 ;  /* 0x0273000c02007844 */ /* 0x0007e20000000200 */
        /* <DEDUP_REMOVED lines=8> */
[----:B-----5:R-:W-:Y:S01]  /*7d60*/  FADD.FTZ R21, R99, R22 ;  /* 0x0000001663157221 */ /* 0x020fe20000010000 */
[----:B--2---:R-:W-:Y:S01]  /*7d70*/  FADD.FTZ R9, R101, R90 ;  /* 0x0000005a65097221 */ /* 0x004fe20000010000 */
[----:B------:R-:W-:Y:S01]  /*7d80*/  F2FP.F16.F32.PACK_AB R104, R105, R104 ;  /* 0x000000686968723e */ /* 0x000fe200000000ff */
[----:B------:R-:W-:Y:S01]  /*7d90*/  FMUL.FTZ R46, R46, R125 ;  /* 0x0000007d2e2e7220 */ /* 0x000fe20000410000 */
[----:B------:R-:W-:Y:S01]  /*7da0*/  FADD.FTZ R8, R82, R21 ;  /* 0x0000001552087221 */ /* 0x000fe20000010000 */
[----:B------:R-:W-:Y:S01]  /*7db0*/  FADD.FTZ R10, R88, R9 ;  /* 0x00000009580a7221 */ /* 0x000fe20000010000 */
[----:B------:R-:W-:Y:S01]  /*7dc0*/  F2FP.F16.F32.PACK_AB R88, R89, R88 ;  /* 0x000000585958723e */ /* 0x000fe200000000ff */
[----:B---3--:R-:W2:Y:S01]  /*7dd0*/  MUFU.EX2 R12, R91 ;  /* 0x0000005b000c7308 */ /* 0x008ea20000000800 */
[----:B-1----:R-:W-:Y:S01]  /*7de0*/  FADD.FTZ R9, R7, R8 ;  /* 0x0000000807097221 */ /* 0x002fe20000010000 */
[----:B------:R-:W-:Y:S01]  /*7df0*/  FADD.FTZ R11, R89, R10 ;  /* 0x0000000a590b7221 */ /* 0x000fe20000010000 */
[C---:B------:R-:W-:Y:S01]  /*7e00*/  F2FP.F16.F32.PACK_AB R89, R74.reuse, R7 ;  /* 0x000000074a59723e */ /* 0x040fe200000000ff */
        /* <DEDUP_REMOVED lines=12> */
[----:B------:R3:W-:Y:S01]  /*7ed0*/  STSM.16.M88.4 [R2+0x28b00], R112 ;  /* 0x028b007002007844 */ /* 0x0007e20000000200 */
        /* <DEDUP_REMOVED lines=16> */
[----:B--2---:R-:W-:Y:S01]  /*7fe0*/  FADD.FTZ R7, R12, R7 ;  /* 0x000000070c077221 */ /* 0x004fe20000010000 */
[----:B------:R-:W-:Y:S01]  /*7ff0*/  F2FP.F16.F32.PACK_AB R80, R81, R80 ;  /* 0x000000505150723e */ /* 0x000fe200000000ff */
[----:B------:R-:W-:Y:S01]  /*8000*/  FADD.FTZ R9, R73, R6 ;  /* 0x0000000649097221 */ /* 0x000fe20000010000 */
[----:B------:R-:W-:Y:S01]  /*8010*/  F2FP.F16.F32.PACK_AB R90, R93, R92 ;  /* 0x0000005c5d5a723e */ /* 0x000fe200000000ff */
[----:B------:R-:W-:Y:S01]  /*8020*/  FADD.FTZ R7, R75, R7 ;  /* 0x000000074b077221 */ /* 0x000fe20000010000 */
[----:B------:R-:W-:Y:S01]  /*8030*/  F2FP.F16.F32.PACK_AB R91, R95, R94 ;  /* 0x0000005e5f5b723e */ /* 0x000fe200000000ff */
[----:B------:R3:W-:Y:S01]  /*8040*/  STSM.16.M88.4 [R2+0x2bb00], R96 ;  /* 0x02bb006002007844 */ /* 0x0007e20000000200 */
[----:B------:R-:W-:Y:S01]  /*8050*/  F2FP.F16.F32.PACK_AB R81, R83, R20 ;  /* 0x000000145351723e */ /* 0x000fe200000000ff */
[----:B------:R-:W-:Y:S01]  /*8060*/  FADD.FTZ R6, R124, R9 ;  /* 0x000000097c067221 */ /* 0x000fe20000010000 */
[----:B------:R-:W-:Y:S01]  /*8070*/  F2FP.F16.F32.PACK_AB R72, R73, R72 ;  /* 0x000000484948723e */ /* 0x000fe200000000ff */
[----:B------:R3:W-:Y:S01]  /*8080*/  STSM.16.M88.4 [R2+0x2d300], R88 ;  /* 0x02d3005802007844 */ /* 0x0007e20000000200 */
[----:B------:R-:W-:Y:S01]  /*8090*/  F2FP.F16.F32.PACK_AB R82, R85, R84 ;  /* 0x000000545552723e */ /* 0x000fe200000000ff */
[----:B------:R-:W-:Y:S01]  /*80a0*/  FADD.FTZ R7, R78, R7 ;  /* 0x000000074e077221 */ /* 0x000fe20000010000 */
[----:B------:R-:W-:Y:S01]  /*80b0*/  F2FP.F16.F32.PACK_AB R83, R87, R86 ;  /* 0x000000565753723e */ /* 0x000fe200000000ff */
[----:B------:R-:W-:Y:S01]  /*80c0*/  FADD.FTZ R6, R77, R6 ;  /* 0x000000064d067221 */ /* 0x000fe20000010000 */
[----:B------:R-:W-:Y:S01]  /*80d0*/  F2FP.F16.F32.PACK_AB R73, R75, R12 ;  /* 0x0000000c4b49723e */ /* 0x000fe200000000ff */
[----:B------:R-:W-:Y:S01]  /*80e0*/  FADD.FTZ R7, R79, R7 ;  /* 0x000000074f077221 */ /* 0x000fe20000010000 */
[----:B------:R-:W-:Y:S01]  /*80f0*/  F2FP.F16.F32.PACK_AB R74, R77, R124 ;  /* 0x0000007c4d4a723e */ /* 0x000fe200000000ff */
[----:B------:R3:W-:Y:S01]  /*8100*/  STSM.16.M88.4 [R2+0x2eb00], R80 ;  /* 0x02eb005002007844 */ /* 0x0007e20000000200 */
[----:B------:R-:W-:Y:S01]  /*8110*/  F2FP.F16.F32.PACK_AB R75, R79, R78 ;  /* 0x0000004e4f4b723e */ /* 0x000fe200000000ff */
[-C--:B------:R-:W-:Y:S01]  /*8120*/  FMUL.FTZ R59, R59, R125.reuse ;  /* 0x0000007d3b3b7220 */ /* 0x080fe20000410000 */
[-C--:B------:R-:W-:Y:S01]  /*8130*/  FMUL.FTZ R62, R62, R125.reuse ;  /* 0x0000007d3e3e7220 */ /* 0x080fe20000410000 */
[-C--:B------:R-:W-:Y:S01]  /*8140*/  FMUL.FTZ R63, R63, R125.reuse ;  /* 0x0000007d3f3f7220 */ /* 0x080fe20000410000 */
[-C--:B------:R-:W-:Y:S01]  /*8150*/  FMUL.FTZ R66, R66, R125.reuse ;  /* 0x0000007d42427220 */ /* 0x080fe20000410000 */
[----:B------:R3:W-:Y:S01]  /*8160*/  STSM.16.M88.4 [R2+0x30300], R72 ;  /* 0x0303004802007844 */ /* 0x0007e20000000200 */
[-C--:B------:R-:W-:Y:S01]  /*8170*/  FMUL.FTZ R67, R67, R125.reuse ;  /* 0x0000007d43437220 */ /* 0x080fe20000410000 */
[-C--:B------:R-:W-:Y:S01]  /*8180*/  FMUL.FTZ R70, R70, R125.reuse ;  /* 0x0000007d46467220 */ /* 0x080fe20000410000 */
[----:B------:R-:W-:Y:S01]  /*8190*/  FMUL.FTZ R71, R71, R125 ;  /* 0x0000007d47477220 */ /* 0x000fe20000410000 */
[----:B------:R-:W-:Y:S01]  /*81a0*/  @!PT LDS RZ, [RZ] ;  /* 0x00000000fffff984 */ /* 0x000fe20000000800 */
[----:B------:R-:W-:Y:S01]  /*81b0*/  @!PT LDS RZ, [RZ] ;  /* 0x00000000fffff984 */ /* 0x000fe20000000800 */
[----:B------:R-:W-:Y:S01]  /*81c0*/  @!PT LDS RZ, [RZ] ;  /* 0x00000000fffff984 */ /* 0x000fe20000000800 */
[----:B------:R-:W-:Y:S01]  /*81d0*/  @!PT LDS RZ, [RZ] ;  /* 0x00000000fffff984 */ /* 0x000fe20000000800 */
[----:B------:R1:W-:Y:S06]  /*81e0*/  MEMBAR.ALL.CTA ;  /* 0x0000000000007992 */ /* 0x0003ec0000008000 */
[----:B-1----:R-:W1:Y:S01]  /*81f0*/  FENCE.VIEW.ASYNC.S ;  /* 0x00000000000073c6 */ /* 0x002e620000000000 */
[----:B------:R-:W-:-:S02]  /*8200*/  IMAD.MOV.U32 R8, RZ, RZ, R76 ;  /* 0x000000ffff087224 */ /* 0x000fc400078e004c */
[----:B------:R-:W-:Y:S01]  /*8210*/  IMAD.MOV.U32 R5, RZ, RZ, R0 ;  /* 0x000000ffff057224 */ /* 0x000fe200078e0000 */
[----:B-1----:R-:W-:Y:S01]  /*8220*/  NOP ;  /* 0x0000000000007918 */ /* 0x002fe20000000000 */
[----:B------:R-:W-:Y:S05]  /*8230*/  @P2 BRA `(.L_x_8278) ;  /* 0xffffffc800402947 */ /* 0x000fea000383ffff */
.L_x_8269:
[----:B------:R-:W-:Y:S06]  /*8240*/  BAR.ARV 0x8, 0x1a0 ;  /* 0x0206800000007b1d */ /* 0x000fec0000002000 */
[----:B------:R-:W-:Y:S05]  /*8250*/  @!P0 BRA `(.L_x_8279) ;  /* 0x0000000000048947 */ /* 0x000fea0003800000 */
[----:B------:R-:W-:Y:S01]  /*8260*/  BPT.TRAP 0x1 ;  /* 0x000000040000795c */ /* 0x000fe20000300000 */
.L_x_8279:
[----:B------:R-:W-:Y:S01]  /*8270*/  ULEA UR12, UR38, UR39, 0x3 ;  /* 0x00000027260c7291 */ /* 0x000fe2000f8e183f */
[----:B------:R-:W-:-:S05]  /*8280*/  IMAD.U32 R4, RZ, RZ, UR60 ;  /* 0x0000003cff047e24 */ /* 0x000fca000f8e00ff */
[----:B------:R-:W-:-:S04]  /*8290*/  SHF.L.U32 R4, R4, 0x1f, RZ ;  /* 0x0000001f04047819 */ /* 0x000fc800000006ff */
[----:B------:R2:W4:Y:S01]  /*82a0*/  SYNCS.PHASECHK.TRANS64.TRYWAIT P2, [UR12+0x31c50], R4 ;  /* 0x031c5004ff0075a7 */ /* 0x000522000804014c */
[----:B------:R-:W-:Y:S05]  /*82b0*/  @!P0 BRA `(.L_x_8280) ;  /* 0x0000000000048947 */ /* 0x000fea0003800000 */
[----:B------:R-:W-:Y:S01]  /*82c0*/  BPT.TRAP 0x1 ;  /* 0x000000040000795c */ /* 0x000fe20000300000 */
.L_x_8280:
[----:B----4-:R-:W-:Y:S05]  /*82d0*/  @P2 BRA `(.L_x_8281) ;  /* 0x0000000000082947 */ /* 0x010fea0003800000 */
[----:B------:R-:W4:Y:S02]  /*82e0*/  SYNCS.PHASECHK.TRANS64.TRYWAIT P0, [UR12+0x31c50], R4 ;  /* 0x031c5004ff0075a7 */ /* 0x000f24000800014c */
[----:B----4-:R-:W-:Y:S05]  /*82f0*/  @!P0 BRA `(.L_x_8282) ;  /* 0x0000004000748947 */ /* 0x010fea0003800000 */
.L_x_8281:
[----:B------:R-:W-:Y:S01]  /*8300*/  UIADD3 UR4, UR39, 0x200, URZ ;  /* 0x0000020027047890 */ /* 0x000fe2000fffe03f */
[----:B------:R-:W-:Y:S01]  /*8310*/  WARPGROUP.ARRIVE ;  /* 0x00000000000079c5 */ /* 0x000fe20000000000 */
[----:B------:R-:W-:Y:S01]  /*8320*/  UMOV UR5, 0xc0000010 ;  /* 0xc000001000057882 */ /* 0x000fe20000000000 */
[----:B------:R-:W-:Y:S01]  /*8330*/  UMOV UR7, 0x80000020 ;  /* 0x8000002000077882 */ /* 0x000fe20000000000 */
[----:B------:R-:W-:Y:S01]  /*8340*/  USHF.R.U32.HI UR4, URZ, 0x4, UR4 ;  /* 0x000000043f047899 */ /* 0x000fe20008011604 */
[----:B----4-:R-:W4:Y:S01]  /*8350*/  SHFL.BFLY PT, R5, R6, 0x2, 0x1f ;  /* 0x0c401f0006057f89 */ /* 0x010f2200000e0000 */
[----:B------:R-:W-:Y:S01]  /*8360*/  UMOV UR9, 0xc0000010 ;  /* 0xc000001000097882 */ /* 0x000fe20000000000 */
[----:B------:R-:W-:Y:S01]  /*8370*/  UMOV UR11, 0x80000020 ;  /* 0x80000020000b7882 */ /* 0x000fe20000000000 */
[----:B------:R-:W-:Y:S01]  /*8380*/  ULOP3.LUT UR4, UR4, 0x3fff, URZ, 0xc0, !UPT ;  /* 0x00003fff04047892 */ /* 0x000fe2000f8ec03f */
[----:B------:R-:W5:Y:S01]  /*8390*/  SHFL.BFLY PT, R10, R7, 0x2, 0x1f ;  /* 0x0c401f00070a7f89 */ /* 0x000f6200000e0000 */
[C---:B------:R-:W-:Y:S01]  /*83a0*/  IADD3 R9, P6, R16.reuse, 0x20, RZ ;  /* 0x0000002010097810 */ /* 0x040fe20007fde0ff */
[----:B------:R-:W-:Y:S01]  /*83b0*/  UIADD3 UR35, -UR36, URZ, URZ ;  /* 0x0000003f24237290 */ /* 0x000fe2000fffe13f */
[----:B---3--:R-:W-:Y:S01]  /*83c0*/  LOP3.LUT R73, R16, 0x180, RZ, 0xc0, !PT ;  /* 0x0000018010497812 */ /* 0x008fe200078ec0ff */
[----:B------:R-:W-:Y:S01]  /*83d0*/  ULOP3.LUT UR6, UR4, 0x2400000, URZ, 0xfc, !UPT ;  /* 0x0240000004067892 */ /* 0x000fe2000f8efc3f */
[----:B------:R-:W-:Y:S01]  /*83e0*/  LOP3.LUT R8, R9, 0x180, RZ, 0xc0, !PT ;  /* 0x0000018009087812 */ /* 0x000fe200078ec0ff */
[----:B------:R-:W-:Y:S01]  /*83f0*/  ULOP3.LUT UR4, UR61, 0x10000, URZ, 0xfc, !UPT ;  /* 0x000100003d047892 */ /* 0x000fe2000f8efc3f */
[----:B------:R-:W-:Y:S01]  /*8400*/  SHF.R.U64 R73, R73, 0x3, RZ ;  /* 0x0000000349497819 */ /* 0x000fe200000012ff */
[----:B------:R-:W-:Y:S01]  /*8410*/  UIMAD UR6, UR38, 0x6c0, UR6 ;  /* 0x000006c0260678a4 */ /* 0x000fe2000f8e0206 */
[----:B------:R-:W-:Y:S01]  /*8420*/  SHF.R.U64 R8, R8, 0x3, RZ ;  /* 0x0000000308087819 */ /* 0x000fe200000012ff */
[----:B------:R-:W-:Y:S01]  /*8430*/  UIADD3 UR8, UR4, 0x180, URZ ;  /* 0x0000018004087890 */ /* 0x000fe2000fffe03f */
[----:B------:R-:W-:Y:S01]  /*8440*/  LOP3.LUT R72, R73, R16, RZ, 0x3c, !PT ;  /* 0x0000001049487212 */ /* 0x000fe200078e3cff */
[----:B------:R-:W-:Y:S01]  /*8450*/  UIADD3 UR10, UR6, 0x40, URZ ;  /* 0x00000040060a7890 */ /* 0x000fe2000fffe03f */
[----:B------:R-:W-:Y:S01]  /*8460*/  LOP3.LUT R8, R8, R9, RZ, 0x3c, !PT ;  /* 0x0000000908087212 */ /* 0x000fe200078e3cff */
[--C-:B------:R-:W-:Y:S01]  /*8470*/  IMAD.MOV.U32 R73, RZ, RZ, R17.reuse ;  /* 0x000000ffff497224 */ /* 0x100fe200078e0011 */
[----:B------:R-:W-:Y:S01]  /*8480*/  IADD3 R21, P4, R16, 0x3020, RZ ;  /* 0x0000302010157810 */ /* 0x000fe20007f9e0ff */
[----:B------:R-:W-:Y:S01]  /*8490*/  IMAD.X R9, RZ, RZ, R17, P6 ;  /* 0x000000ffff097224 */ /* 0x000fe200030e0611 */
[----:B------:R-:W-:Y:S01]  /*84a0*/  HGMMA.64x96x16.F32 R24, gdesc[UR4].tnspB, R24, gsb0 ;  /* 0x41600000041879f0 */ /* 0x000fe20008000818 */
[----:B------:R-:W-:Y:S01]  /*84b0*/  UMOV UR5, 0xc0000010 ;  /* 0xc000001000057882 */ /* 0x000fe20000000000 */
[----:B------:R-:W-:Y:S01]  /*84c0*/  UMOV UR7, 0x80000020 ;  /* 0x8000002000077882 */ /* 0x000fe20000000000 */
[----:B----4-:R-:W-:Y:S01]  /*84d0*/  FADD.FTZ R5, R5, R6 ;  /* 0x0000000605057221 */ /* 0x010fe20000010000 */
[----:B------:R-:W-:Y:S01]  /*84e0*/  MOV R72, R72 ;  /* 0x0000004800487202 */ /* 0x000fe20000000f00 */
[----:B------:R-:W-:Y:S01]  /*84f0*/  IMAD.MOV.U32 R22, RZ, RZ, -0x800000 ;  /* 0xff800000ff167424 */ /* 0x000fe200078e00ff */
[----:B------:R-:W-:Y:S01]  /*8500*/  MOV R73, R8 ;  /* 0x0000000800497202 */ /* 0x000fe20000000f00 */
[----:B-----5:R-:W-:Y:S01]  /*8510*/  FADD.FTZ R10, R10, R7 ;  /* 0x000000070a0a7221 */ /* 0x020fe20000010000 */
[----:B--2---:R-:W2:Y:S01]  /*8520*/  SHFL.BFLY PT, R4, R5, 0x1, 0x1f ;  /* 0x0c201f0005047f89 */ /* 0x004ea200000e0000 */
[----:B------:R-:W-:Y:S01]  /*8530*/  IADD3 R7, P3, R16, 0x6000, RZ ;  /* 0x0000600010077810 */ /* 0x000fe20007f7e0ff */
[----:B------:R-:W-:Y:S01]  /*8540*/  IMAD.MOV.U32 R8, RZ, RZ, RZ ;  /* 0x000000ffff087224 */ /* 0x000fe200078e00ff */
[----:B------:R-:W-:-:S02]  /*8550*/  LOP3.LUT R20, R21, 0x180, RZ, 0xc0, !PT ;  /* 0x0000018015147812 */ /* 0x000fc400078ec0ff */
[----:B------:R-:W-:Y:S02]  /*8560*/  LOP3.LUT R6, R7, 0x180, RZ, 0xc0, !PT ;  /* 0x0000018007067812 */ /* 0x000fe400078ec0ff */
[----:B------:R-:W-:Y:S02]  /*8570*/  R2UR UR14, R147 ;  /* 0x00000000930e72ca */ /* 0x000fe400000e0000 */
[----:B------:R-:W-:Y:S02]  /*8580*/  SHF.R.U64 R20, R20, 0x3, RZ ;  /* 0x0000000314147819 */ /* 0x000fe400000012ff */
[----:B------:R-:W-:Y:S02]  /*8590*/  SHF.R.U64 R6, R6, 0x3, RZ ;  /* 0x0000000306067819 */ /* 0x000fe400000012ff */
[----:B------:R-:W-:Y:S01]  /*85a0*/  LOP3.LUT R20, R20, R21, RZ, 0x3c, !PT ;  /* 0x0000001514147212 */ /* 0x000fe200078e3cff */
[--C-:B------:R-:W-:Y:S01]  /*85b0*/  IMAD.X R21, RZ, RZ, R17.reuse, P4 ;  /* 0x000000ffff157224 */ /* 0x100fe200020e0611 */
[----:B------:R-:W-:Y:S01]  /*85c0*/  LOP3.LUT R6, R6, R7, RZ, 0x3c, !PT ;  /* 0x0000000706067212 */ /* 0x000fe200078e3cff */
[----:B------:R-:W-:Y:S01]  /*85d0*/  IMAD.X R7, RZ, RZ, R17, P3 ;  /* 0x000000ffff077224 */ /* 0x000fe200018e0611 */
[----:B------:R-:W-:-:S02]  /*85e0*/  R2UR UR13, R146 ;  /* 0x00000000920d72ca */ /* 0x000fc400000e0000 */
[C---:B------:R-:W-:Y:S01]  /*85f0*/  IADD3 R11, P0, R16.reuse, 0x6020, RZ ;  /* 0x00006020100b7810 */ /* 0x040fe20007f1e0ff */
[----:B------:R-:W-:Y:S01]  /*8600*/  UIADD3 UR34, -UR14, URZ, URZ ;  /* 0x0000003f0e227290 */ /* 0x000fe2000fffe13f */
[----:B------:R-:W-:Y:S02]  /*8610*/  MOV R20, R20 ;  /* 0x0000001400147202 */ /* 0x000fe40000000f00 */
[----:B------:R-:W-:Y:S01]  /*8620*/  MOV R21, R6 ;  /* 0x0000000600157202 */ /* 0x000fe20000000f00 */
[----:B--2---:R-:W-:Y:S01]  /*8630*/  FADD.FTZ R12, R5, R4 ;  /* 0x00000004050c7221 */ /* 0x004fe20000010000 */
[----:B------:R-:W-:Y:S01]  /*8640*/  LOP3.LUT R4, R11, 0x180, RZ, 0xc0, !PT ;  /* 0x000001800b047812 */ /* 0x000fe200078ec0ff */
[----:B------:R-:W2:Y:S01]  /*8650*/  SHFL.BFLY PT, R5, R10, 0x1, 0x1f ;  /* 0x0c201f000a057f89 */ /* 0x000ea200000e0000 */
[----:B------:R-:W-:Y:S02]  /*8660*/  IADD3 R75, P5, R16, 0x3000, RZ ;  /* 0x00003000104b7810 */ /* 0x000fe40007fbe0ff */
[----:B------:R-:W-:-:S02]  /*8670*/  FSETP.NE.FTZ.AND P2, PT, R12, RZ, PT ;  /* 0x000000ff0c00720b */ /* 0x000fc40003f55000 */
[----:B------:R-:W-:Y:S02]  /*8680*/  SHF.R.U64 R4, R4, 0x3, RZ ;  /* 0x0000000304047819 */ /* 0x000fe400000012ff */
[----:B------:R-:W-:Y:S02]  /*8690*/  LOP3.LUT R74, R75, 0x180, RZ, 0xc0, !PT ;  /* 0x000001804b4a7812 */ /* 0x000fe400078ec0ff */
[----:B------:R-:W-:Y:S02]  /*86a0*/  LOP3.LUT R4, R4, R11, RZ, 0x3c, !PT ;  /* 0x0000000b04047212 */ /* 0x000fe400078e3cff */
[----:B------:R-:W-:-:S04]  /*86b0*/  SHF.R.U64 R74, R74, 0x3, RZ ;  /* 0x000000034a4a7819 */ /* 0x000fc800000012ff */
[----:B------:R-:W-:Y:S01]  /*86c0*/  LOP3.LUT R74, R74, R75, RZ, 0x3c, !PT ;  /* 0x0000004b4a4a7212 */ /* 0x000fe200078e3cff */
[----:B------:R-:W3:Y:S01]  /*86d0*/  @P2 MUFU.LG2 R9, R12 ;  /* 0x0000000c00092308 */ /* 0x000ee20000000c00 */
[----:B------:R-:W-:Y:S01]  /*86e0*/  @P2 FMUL.FTZ R7, R3, 0.69314718246459960938 ;  /* 0x3f31721803072820 */ /* 0x000fe20000410000 */
[----:B------:R-:W-:-:S05]  /*86f0*/  IMAD.X R75, RZ, RZ, R17, P5 ;  /* 0x000000ffff4b7224 */ /* 0x000fca00028e0611 */
[----:B------:R-:W-:Y:S01]  /*8700*/  MOV R74, R74 ;  /* 0x0000004a004a7202 */ /* 0x000fe20000000f00 */
[----:B--2---:R-:W-:Y:S01]  /*8710*/  FADD.FTZ R13, R10, R5 ;  /* 0x000000050a0d7221 */ /* 0x004fe20000010000 */
[----:B------:R2:W-:Y:S01]  /*8720*/  @P2 MUFU.RCP R8, R12 ;  /* 0x0000000c00082308 */ /* 0x0005e20000001000 */
[----:B------:R-:W-:Y:S02]  /*8730*/  IMAD.MOV.U32 R10, RZ, RZ, RZ ;  /* 0x000000ffff0a7224 */ /* 0x000fe400078e00ff */
[----:B------:R-:W-:Y:S01]  /*8740*/  IMAD.X R5, RZ, RZ, R17, P0 ;  /* 0x000000ffff057224 */ /* 0x000fe200000e0611 */
[----:B------:R-:W-:Y:S02]  /*8750*/  FSETP.NE.FTZ.AND P4, PT, R13, RZ, PT ;  /* 0x000000ff0d00720b */ /* 0x000fe40003f95000 */
[----:B------:R-:W-:Y:S01]  /*8760*/  LOP3.LUT P0, RZ, R145, 0x3, RZ, 0xc0, !PT ;  /* 0x0000000391ff7812 */ /* 0x000fe2000780c0ff */
[----:B---3--:R-:W-:Y:S01]  /*8770*/  @P2 FMUL.FTZ R6, R9, 0.69314718246459960938 ;  /* 0x3f31721809062820 */ /* 0x008fe20000410000 */
[----:B--2---:R-:W-:Y:S01]  /*8780*/  IMAD.U32 R12, RZ, RZ, UR12 ;  /* 0x0000000cff0c7e24 */ /* 0x004fe2000f8e00ff */
[----:B------:R-:W-:-:S02]  /*8790*/  MOV R23, R4 ;  /* 0x0000000400177202 */ /* 0x000fc40000000f00 */
[----:B------:R-:W-:Y:S01]  /*87a0*/  @P2 FFMA.FTZ R22, R7, R0, R6 ;  /* 0x0000000007162223 */ /* 0x000fe20000010006 */
[----:B------:R-:W-:Y:S01]  /*87b0*/  @!P1 VIADD R12, R12, 0x31c60 ;  /* 0x00031c600c0c9836 */ /* 0x000fe20000000000 */
[----:B------:R-:W2:Y:S04]  /*87c0*/  LDC.64 R6, c[0x0][0xb78] ;  /* 0x0002de00ff067b82 */ /* 0x000ea80000000a00 */
[----:B------:R-:W3:Y:S01]  /*87d0*/  @P4 MUFU.LG2 R11, R13 ;  /* 0x0000000d000b4308 */ /* 0x000ee20000000c00 */
[----:B------:R-:W-:Y:S01]  /*87e0*/  @!P1 PRMT R12, RZ, 0x654, R12 ;  /* 0x00000654ff0c9816 */ /* 0x000fe2000000000c */
[----:B------:R-:W-:-:S06]  /*87f0*/  @P4 FMUL.FTZ R14, R3, 0.69314718246459960938 ;  /* 0x3f317218030e4820 */ /* 0x000fcc0000410000 */
[----:B------:R4:W5:Y:S01]  /*8800*/  @P4 MUFU.RCP R10, R13 ;  /* 0x0000000d000a4308 */ /* 0x0009620000001000 */
[----:B---3--:R-:W-:Y:S01]  /*8810*/  @P4 FMUL.FTZ R11, R11, 0.69314718246459960938 ;  /* 0x3f3172180b0b4820 */ /* 0x008fe20000410000 */
[----:B------:R-:W-:Y:S02]  /*8820*/  WARPGROUP.DEPBAR.LE gsb0, 0x0 ;  /* 0x00008000000079c5 */ /* 0x000fe40000010000 */
[----:B------:R-:W-:-:S06]  /*8830*/  WARPGROUP.ARRIVE ;  /* 0x00000000000079c5 */ /* 0x000fcc0000000000 */
[----:B------:R-:W-:Y:S01]  /*8840*/  HGMMA.64x96x16.F32 R24, gdesc[UR8].tnspB, R24, gsb0 ;  /* 0x41600000081879f0 */ /* 0x000fe20008000818 */
[----:B------:R-:W-:Y:S02]  /*8850*/  UIADD3 UR8, UR4, 0x300, URZ ;  /* 0x0000030004087890 */ /* 0x000fe4000fffe03f */
[----:B------:R-:W-:Y:S01]  /*8860*/  UIADD3 UR10, UR6, 0x80, URZ ;  /* 0x00000080060a7890 */ /* 0x000fe2000fffe03f */
[----:B------:R-:W-:Y:S01]  /*8870*/  UMOV UR9, 0xc0000010 ;  /* 0xc000001000097882 */ /* 0x000fe20000000000 */
[----:B------:R-:W-:Y:S01]  /*8880*/  UMOV UR11, 0x80000020 ;  /* 0x80000020000b7882 */ /* 0x000fe20000000000 */
        /* <DEDUP_REMOVED lines=35> */
[----:B------:R-:W-:Y:S02]  /*8ac0*/  UIADD3 UR4, UR4, 0xc00, URZ ;  /* 0x00000c0004047890 */ /* 0x000fe4000fffe03f */
[----:B------:R-:W-:Y:S01]  /*8ad0*/  UIADD3 UR6, UR6, 0x200, URZ ;  /* 0x0000020006067890 */ /* 0x000fe2000fffe03f */
[----:B------:R-:W-:Y:S02]  /*8ae0*/  WARPGROUP.DEPBAR.LE gsb0, 0x0 ;  /* 0x00008000000079c5 */ /* 0x000fe40000010000 */
[----:B------:R-:W-:-:S06]  /*8af0*/  WARPGROUP.ARRIVE ;  /* 0x00000000000079c5 */ /* 0x000fcc0000000000 */
[----:B------:R-:W-:Y:S01]  /*8b00*/  HGMMA.64x96x16.F32 R24, gdesc[UR8].tnspB, R24, gsb0 ;  /* 0x41600000081879f0 */ /* 0x000fe20008000818 */
[----:B------:R-:W-:Y:S01]  /*8b10*/  ULDC.64 UR8, c[0x0][0xb70] ;  /* 0x0002dc0000087ab9 */ /* 0x000fe20000000a00 */
[----:B------:R-:W-:Y:S01]  /*8b20*/  R2UR UR10, R19 ;  /* 0x00000000130a72ca */ /* 0x000fe200000e0000 */
[----:B------:R-:W-:Y:S02]  /*8b30*/  IMAD.MOV.U32 R19, RZ, RZ, -0x800000 ;  /* 0xff800000ff137424 */ /* 0x000fe400078e00ff */
[----:B------:R-:W-:Y:S01]  /*8b40*/  @P4 FFMA.FTZ R19, R14, R76, R11 ;  /* 0x0000004c0e134223 */ /* 0x000fe2000001000b */
[----:B------:R-:W-:Y:S02]  /*8b50*/  WARPGROUP.DEPBAR.LE gsb0, 0x0 ;  /* 0x00008000000079c5 */ /* 0x000fe40000010000 */
[----:B------:R-:W-:-:S06]  /*8b60*/  WARPGROUP.ARRIVE ;  /* 0x00000000000079c5 */ /* 0x000fcc0000000000 */
[----:B------:R-:W-:Y:S01]  /*8b70*/  HGMMA.64x96x16.F32 R24, gdesc[UR4].tnspB, R24, gsb0 ;  /* 0x41600000041879f0 */ /* 0x000fe20008000818 */
[----:B------:R-:W-:Y:S01]  /*8b80*/  ULDC UR4, c[0x0][0xdb4] ;  /* 0x00036d0000047ab9 */ /* 0x000fe20000000800 */
[----:B------:R-:W-:Y:S01]  /*8b90*/  ULDC UR5, c[0x0][0xda8] ;  /* 0x00036a0000057ab9 */ /* 0x000fe20000000800 */
[----:B------:R-:W-:Y:S02]  /*8ba0*/  UIMAD UR35, UR4, UR35, UR14 ;  /* 0x00000023042372a4 */ /* 0x000fe4000f8e020e */
[----:B------:R-:W-:Y:S02]  /*8bb0*/  UIMAD UR34, UR5, UR34, UR13 ;  /* 0x00000022052272a4 */ /* 0x000fe4000f8e020d */
[----:B------:R-:W-:Y:S02]  /*8bc0*/  USHF.R.S32.HI UR4, URZ, 0x1f, UR35 ;  /* 0x0000001f3f047899 */ /* 0x000fe40008011423 */
[----:B------:R-:W-:Y:S02]  /*8bd0*/  UIMAD UR34, UR34, 0xc0, URZ ;  /* 0x000000c0222278a4 */ /* 0x000fe4000f8e023f */
[----:B------:R-:W-:-:S02]  /*8be0*/  UIMAD UR6, UR4, UR8, URZ ;  /* 0x00000008040672a4 */ /* 0x000fc4000f8e023f */
[----:B------:R-:W-:Y:S02]  /*8bf0*/  UIMAD.WIDE.U32 UR4, UR35, UR8, URZ ;  /* 0x00000008230472a5 */ /* 0x000fe4000f8e003f */
[----:B------:R-:W-:Y:S01]  /*8c00*/  UIMAD UR6, UR35, UR9, UR6 ;  /* 0x00000009230672a4 */ /* 0x000fe2000f8e0206 */
[----:B------:R-:W-:Y:S01]  /*8c10*/  VIADD R75, R150, UR34 ;  /* 0x00000022964b7c36 */ /* 0x000fe20008000000 */
[----:B------:R-:W-:Y:S01]  /*8c20*/  ULDC UR7, c[0x0][0xa88] ;  /* 0x0002a20000077ab9 */ /* 0x000fe20000000800 */
[----:B------:R-:W-:Y:S01]  /*8c30*/  ULDC.64 UR14, c[0x0][0x208] ;  /* 0x00008200000e7ab9 */ /* 0x000fe20000000a00 */
[----:B------:R-:W-:Y:S01]  /*8c40*/  IMAD.U32 R4, RZ, RZ, UR4 ;  /* 0x00000004ff047e24 */ /* 0x000fe2000f8e00ff */
[----:B------:R-:W-:Y:S02]  /*8c50*/  UIADD3 UR4, UR5, UR6, URZ ;  /* 0x0000000605047290 */ /* 0x000fe4000fffe03f */
[----:B------:R-:W-:Y:S02]  /*8c60*/  IMAD.U32 R5, RZ, RZ, UR5 ;  /* 0x00000005ff057e24 */ /* 0x000fe4000f8e00ff */
[----:B----4-:R-:W-:-:S02]  /*8c70*/  VIADD R13, R75, 0x8 ;  /* 0x000000084b0d7836 */ /* 0x010fc40000000000 */
[----:B------:R-:W-:Y:S01]  /*8c80*/  IMAD.U32 R5, RZ, RZ, UR4 ;  /* 0x00000004ff057e24 */ /* 0x000fe2000f8e00ff */
[----:B------:R-:W-:Y:S02]  /*8c90*/  USHF.R.S32.HI UR4, URZ, 0x1f, UR36 ;  /* 0x0000001f3f047899 */ /* 0x000fe40008011424 */
[----:B------:R-:W-:Y:S02]  /*8ca0*/  ISETP.GE.OR P3, PT, R13, UR7, P0 ;  /* 0x000000070d007c0c */ /* 0x000fe40008766670 */
[----:B------:R-:W-:Y:S01]  /*8cb0*/  ISETP.GE.OR P0, PT, R75, UR7, P0 ;  /* 0x000000074b007c0c */ /* 0x000fe20008706670 */
[----:B------:R-:W-:Y:S02]  /*8cc0*/  WARPGROUP.DEPBAR.LE gsb0, 0x0 ;  /* 0x00008000000079c5 */ /* 0x000fe40000010000 */
[----:B------:R3:W-:Y:S01]  /*8cd0*/  @!P1 SYNCS.ARRIVE.TRANS64.RED.A1T0 RZ, [R12+URZ], RZ ;  /* 0x000000ff0cff99a7 */ /* 0x0007e2000810043f */
[-C--:B------:R-:W-:Y:S01]  /*8ce0*/  FMUL.FTZ R15, R33, R8.reuse ;  /* 0x00000008210f7220 */ /* 0x080fe20000410000 */
[-C--:B------:R-:W-:Y:S01]  /*8cf0*/  FMUL.FTZ R3, R24, R8.reuse ;  /* 0x0000000818037220 */ /* 0x080fe20000410000 */
[-C--:B------:R-:W-:Y:S01]  /*8d00*/  FMUL.FTZ R33, R41, R8.reuse ;  /* 0x0000000829217220 */ /* 0x080fe20000410000 */
[----:B------:R-:W-:Y:S01]  /*8d10*/  FMUL.FTZ R41, R49, R8 ;  /* 0x0000000831297220 */ /* 0x000fe20000410000 */
[----:B--2---:R-:W-:-:S02]  /*8d20*/  IMAD R24, R6, UR4, RZ ;  /* 0x0000000406187c24 */ /* 0x004fc4000f8e02ff */
[----:B-----5:R-:W-:Y:S01]  /*8d30*/  FMUL.FTZ R13, R31, R10 ;  /* 0x0000000a1f0d7220 */ /* 0x020fe20000410000 */
[-C--:B------:R-:W-:Y:S01]  /*8d40*/  FMUL.FTZ R11, R29, R8.reuse ;  /* 0x000000081d0b7220 */ /* 0x080fe20000410000 */
        /* <DEDUP_REMOVED lines=21> */
[----:B------:R-:W-:Y:S01]  /*8ea0*/  FMUL.FTZ R65, R68, R8 ;  /* 0x0000000844417220 */ /* 0x000fe20000410000 */
[----:B------:R-:W-:-:S02]  /*8eb0*/  IMAD R54, R7, UR36, R24 ;  /* 0x0000002407367c24 */ /* 0x000fc4000f8e0218 */
[----:B------:R-:W-:Y:S01]  /*8ec0*/  FMUL.FTZ R8, R27, R10 ;  /* 0x0000000a1b087220 */ /* 0x000fe20000410000 */
[----:B------:R-:W-:-:S04]  /*8ed0*/  IMAD.WIDE.U32 R24, R6, UR36, R4 ;  /* 0x0000002406187c25 */ /* 0x000fc8000f8e0004 */
        /* <DEDUP_REMOVED lines=14> */
[----:B------:R-:W-:Y:S01]  /*8fc0*/  SHF.R.S32.HI R3, RZ, 0x1f, R75 ;  /* 0x0000001fff037819 */ /* 0x000fe2000001144b */
[----:B------:R-:W-:Y:S01]  /*8fd0*/  FMUL.FTZ R53, R59, R10 ;  /* 0x0000000a3b357220 */ /* 0x000fe20000410000 */
[----:B------:R-:W-:Y:S01]  /*8fe0*/  IADD3 R0, P1, R75, R24, RZ ;  /* 0x000000184b007210 */ /* 0x000fe20007f3e0ff */
[-C--:B------:R-:W-:Y:S01]  /*8ff0*/  FMUL.FTZ R55, R63, R10.reuse ;  /* 0x0000000a3f377220 */ /* 0x080fe20000410000 */
[-C--:B------:R-:W-:Y:S01]  /*9000*/  FMUL.FTZ R51, R67, R10.reuse ;  /* 0x0000000a43337220 */ /* 0x080fe20000410000 */
[-C--:B------:R-:W-:Y:S01]  /*9010*/  FMUL.FTZ R62, R66, R10.reuse ;  /* 0x0000000a423e7220 */ /* 0x080fe20000410000 */
[-C--:B------:R-:W-:Y:S01]  /*9020*/  FMUL.FTZ R63, R71, R10.reuse ;  /* 0x0000000a473f7220 */ /* 0x080fe20000410000 */
[----:B------:R-:W-:Y:S01]  /*9030*/  FMUL.FTZ R70, R70, R10 ;  /* 0x0000000a46467220 */ /* 0x000fe20000410000 */
[----:B------:R-:W-:Y:S01]  /*9040*/  F2FP.F16.F32.PACK_AB R5, R8, R9 ;  /* 0x000000090805723e */ /* 0x000fe200000000ff */
[----:B------:R-:W-:Y:S01]  /*9050*/  ULDC.64 UR4, c[0x0][0xb40] ;  /* 0x0002d00000047ab9 */ /* 0x000fe20000000a00 */
[----:B------:R-:W-:-:S02]  /*9060*/  F2FP.F16.F32.PACK_AB R6, R11, R12 ;  /* 0x0000000c0b06723e */ /* 0x000fc400000000ff */
[----:B------:R-:W-:Y:S01]  /*9070*/  F2FP.F16.F32.PACK_AB R7, R13, R14 ;  /* 0x0000000e0d07723e */ /* 0x000fe200000000ff */
[----:B------:R-:W-:Y:S01]  /*9080*/  BAR.SYNC.DEFER_BLOCKING 0x1, 0x180 ;  /* 0x0046000000007b1d */ /* 0x000fe20000010000 */
        /* <DEDUP_REMOVED lines=8> */
[----:B------:R-:W-:Y:S02]  /*9110*/  IADD3.X R3, R3, R25, R54, P1, !PT ;  /* 0x0000001903037210 */ /* 0x000fe40000ffe436 */
[----:B------:R-:W-:Y:S02]  /*9120*/  F2FP.F16.F32.PACK_AB R24, R41, R44 ;  /* 0x0000002c2918723e */ /* 0x000fe400000000ff */
        /* <DEDUP_REMOVED lines=10> */
[----:B------:R-:W-:Y:S01]  /*91d0*/  F2FP.F16.F32.PACK_AB R55, R55, R58 ;  /* 0x0000003a3737723e */ /* 0x000fe200000000ff */
[----:B------:R-:W-:Y:S01]  /*91e0*/  STSM.16.M88.4 [R20], R24 ;  /* 0x0000001814007844 */ /* 0x000fe20000000200 */
[----:B------:R-:W-:Y:S02]  /*91f0*/  F2FP.F16.F32.PACK_AB R61, R51, R62 ;  /* 0x0000003e333d723e */ /* 0x000fe400000000ff */
[----:B------:R-:W-:Y:S01]  /*9200*/  F2FP.F16.F32.PACK_AB R62, R64, R65 ;  /* 0x00000041403e723e */ /* 0x000fe200000000ff */
[----:B------:R-:W-:Y:S01]  /*9210*/  STSM.16.M88.4 [R21], R52 ;  /* 0x0000003415007844 */ /* 0x000fe20000000200 */
[----:B------:R-:W-:Y:S02]  /*9220*/  F2FP.F16.F32.PACK_AB R63, R63, R70 ;  /* 0x000000463f3f723e */ /* 0x000fe400000000ff */
[C---:B--2---:R-:W-:Y:S01]  /*9230*/  LEA R4, P1, R0.reuse, UR4, 0x2 ;  /* 0x0000000400047c11 */ /* 0x044fe2000f8210ff */
[----:B------:R-:W-:Y:S02]  /*9240*/  ULDC UR4, c[0x0][0xc] ;  /* 0x0000030000047ab9 */ /* 0x000fe40000000800 */
[----:B------:R-:W-:Y:S01]  /*9250*/  STSM.16.M88.4 [R23], R60 ;  /* 0x0000003c17007844 */ /* 0x000fe20000000200 */
[----:B------:R-:W-:Y:S01]  /*9260*/  LEA.HI.X R5, R0, UR5, R3, 0x2, P1 ;  /* 0x0000000500057c11 */ /* 0x000fe200088f1403 */
[----:B------:R-:W-:Y:S01]  /*9270*/  UIADD3 UR10, UR4, UR10, URZ ;  /* 0x0000000a040a7290 */ /* 0x000fe2000fffe03f */
[----:B------:R-:W-:Y:S01]  /*9280*/  @!PT LDS RZ, [RZ] ;  /* 0x00000000fffff984 */ /* 0x000fe20000000800 */
[----:B------:R-:W-:Y:S01]  /*9290*/  @!PT LDS RZ, [RZ] ;  /* 0x00000000fffff984 */ /* 0x000fe20000000800 */
[----:B------:R-:W-:Y:S01]  /*92a0*/  @!PT LDS RZ, [RZ] ;  /* 0x00000000fffff984 */ /* 0x000fe20000000800 */
[----:B------:R-:W-:Y:S01]  /*92b0*/  @!PT LDS RZ, [RZ] ;  /* 0x00000000fffff984 */ /* 0x000fe20000000800 */
[----:B------:R2:W-:Y:S06]  /*92c0*/  MEMBAR.ALL.CTA ;  /* 0x0000000000007992 */ /* 0x0005ec0000008000 */
[----:B--2---:R-:W2:Y:S04]  /*92d0*/  FENCE.VIEW.ASYNC.S ;  /* 0x00000000000073c6 */ /* 0x004ea80000000000 */
[----:B--2---:R-:W2:Y:S01]  /*92e0*/  SHFL.IDX PT, R0, R149, RZ, 0x1f ;  /* 0x00001fff95007589 */ /* 0x004ea200000e0000 */
[----:B------:R-:W-:Y:S06]  /*92f0*/  BAR.ARV 0x1, 0x1a0 ;  /* 0x0046800000007b1d */ /* 0x000fec0000002000 */
[----:B------:R-:W-:Y:S01]  /*9300*/  @!P0 STG.E desc[UR14][R4.64], R22 ;  /* 0x0000001604008986 */ /* 0x000fe2000c10190e */
[----:B--2---:R-:W-:-:S03]  /*9310*/  ISETP.NE.AND P0, PT, R0, 0xb, PT ;  /* 0x0000000b0000780c */ /* 0x004fc60003f05270 */
[----:B------:R2:W-:Y:S02]  /*9320*/  @!P3 STG.E desc[UR14][R4.64+0x20], R19 ;  /* 0x000020130400b986 */ /* 0x0005e4000c10190e */
[----:B--2---:R-:W-:-:S08]  /*9330*/  IMAD.U32 R19, RZ, RZ, UR10 ;  /* 0x0000000aff137e24 */ /* 0x004fd0000f8e00ff */
        /* <DEDUP_REMOVED lines=15> */
[----:B--2---:R-:W-:Y:S01]  /*9430*/  UMOV UR32, UR6 ;  /* 0x0000000600207c82 */ /* 0x004fe20008000000 */
[----:B------:R-:W-:Y:S01]  /*9440*/  UMOV UR33, UR7 ;  /* 0x0000000700217c82 */ /* 0x000fe20008000000 */
[----:B------:R-:W-:Y:S01]  /*9450*/  UMOV UR6, 0x40 ;  /* 0x0000004000067882 */ /* 0x000fe20000000000 */
        /* <DEDUP_REMOVED lines=9> */
.L_x_8284:
[----:B------:R-:W-:Y:S05]  /*94f0*/  BSYNC B0 ;  /* 0x0000000000007941 */ /* 0x000fea0003800000 */
.L_x_8283:
[----:B------:R-:W2:Y:S01]  /*9500*/  LDC R0, c[0x0][0xda4] ;  /* 0x00036900ff007b82 */ /* 0x000ea20000000800 */
[----:B------:R-:W-:Y:S01]  /*9510*/  R2UR UR5, R19 ;  /* 0x00000000130572ca */ /* 0x000fe200000e0000 */
[----:B------:R-:W-:Y:S01]  /*9520*/  UIADD3 UR38, UR38, 0x1, URZ ;  /* 0x0000000126267890 */ /* 0x000fe2000fffe03f */
[----:B------:R-:W-:-:S03]  /*9530*/  VIADD R144, R144, 0x1 ;  /* 0x0000000190907836 */ /* 0x000fc60000000000 */
[----:B------:R-:W-:-:S04]  /*9540*/  UISETP.NE.AND UP0, UPT, UR38, 0x2, UPT ;  /* 0x000000022600788c */ /* 0x000fc8000bf05270 */
[----:B------:R-:W-:Y:S02]  /*9550*/  USEL UR4, URZ, 0x1, UP0 ;  /* 0x000000013f047887 */ /* 0x000fe40008000000 */
[----:B------:R-:W-:Y:S02]  /*9560*/  USEL UR38, UR38, URZ, UP0 ;  /* 0x0000003f26267287 */ /* 0x000fe40008000000 */
[----:B------:R-:W-:Y:S01]  /*9570*/  ULOP3.LUT UR60, UR60, UR4, URZ, 0x3c, !UPT ;  /* 0x000000043c3c7292 */ /* 0x000fe2000f8e3c3f */
[----:B--2---:R-:W-:-:S13]  /*9580*/  ISETP.LE.AND P0, PT, R0, UR5, PT ;  /* 0x0000000500007c0c */ /* 0x004fda000bf03270 */
[----:B------:R-:W-:Y:S05]  /*9590*/  @!P0 BRA `(.L_x_8285) ;  /* 0xffffff7800388947 */ /* 0x000fea000383ffff */
[----:B------:R-:W-:Y:S05]  /*95a0*/  EXIT ;  /* 0x000000000000794d */ /* 0x000fea0003800000 */
.L_x_8261:
[----:B------:R-:W-:-:S08]  /*95b0*/  NOP ;  /* 0x0000000000007918 */ /* 0x000fd00000000000 */
[----:B---3--:R-:W1:-:S00]  /*95c0*/  USETMAXREG.DEALLOC.CTAPOOL 0x20 ;  /* 0x00000020000079c8 */ /* 0x008e4000080e0500 */
        /* <DEDUP_REMOVED lines=11> */
[----:B------:R-:W1:Y:S01]  /*9680*/  S2R R2, SR_TID.X ;  /* 0x0000000000027919 */ /* 0x000e620000002100 */
[----:B------:R-:W-:Y:S01]  /*9690*/  IMAD.U32 R26, RZ, RZ, UR4 ;  /* 0x00000004ff1a7e24 */ /* 0x000fe2000f8e00ff */
[----:B------:R-:W-:Y:S01]  /*96a0*/  ULDC.64 UR36, c[0x0][0x198] ;  /* 0x0000660000247ab9 */ /* 0x000fe20000000a00 */
[----:B------:R-:W-:Y:S01]  /*96b0*/  IMAD.MOV.U32 R16, RZ, RZ, RZ ;  /* 0x000000ffff107224 */ /* 0x000fe200078e00ff */
[----:B------:R-:W-:Y:S01]  /*96c0*/  ULDC UR38, c[0x0][0xc] ;  /* 0x0000030000267ab9 */ /* 0x000fe20000000800 */
[----:B------:R-:W-:Y:S02]  /*96d0*/  IMAD.MOV.U32 R17, RZ, RZ, 0x1 ;  /* 0x00000001ff117424 */ /* 0x000fe400078e00ff */
[----:B------:R-:W-:Y:S01]  /*96e0*/  IMAD.MOV.U32 R29, RZ, RZ, RZ ;  /* 0x000000ffff1d7224 */ /* 0x000fe200078e00ff */
[----:B-1----:R-:W-:-:S07]  /*96f0*/  LOP3.LUT R27, R2, 0x1f, RZ, 0xc0, !PT ;  /* 0x0000001f021b7812 */ /* 0x002fce00078ec0ff */
.L_x_8330:
[----:B-1----:R-:W1:Y:S01]  /*9700*/  LDC R0, c[0x0][0xda8] ;  /* 0x00036a00ff007b82 */ /* 0x002e620000000800 */
[----:B--2---:R-:W2:Y:S01]  /*9710*/  S2R R6, SR_CgaCtaId ;  /* 0x0000000000067919 */ /* 0x004ea20000008800 */
[----:B------:R-:W-:Y:S05]  /*9720*/  YIELD ;  /* 0x0000000000007946 */ /* 0x000fea0003800000 */
[----:B------:R-:W-:Y:S01]  /*9730*/  ULDC.64 UR4, c[0x0][0x3f8] ;  /* 0x0000fe0000047ab9 */ /* 0x000fe20000000a00 */
[----:B------:R-:W3:Y:S01]  /*9740*/  LDC R4, c[0x0][0xdb4] ;  /* 0x00036d00ff047b82 */ /* 0x000ee20000000800 */
[----:B------:R-:W-:Y:S01]  /*9750*/  IMAD.MOV.U32 R25, RZ, RZ, R26 ;  /* 0x000000ffff197224 */ /* 0x000fe200078e001a */
[----:B------:R-:W-:Y:S01]  /*9760*/  UISETP.NE.U32.AND UP0, UPT, UR4, URZ, UPT ;  /* 0x0000003f0400728c */ /* 0x000fe2000bf05070 */
[----:B------:R-:W-:-:S02]  /*9770*/  MOV R23, 0x400 ;  /* 0x0000040000177802 */ /* 0x000fc40000000f00 */
[----:B------:R-:W-:Y:S01]  /*9780*/  ULDC UR4, c[0x0][0x404] ;  /* 0x0001010000047ab9 */ /* 0x000fe20000000800 */
[----:B------:R-:W-:Y:S02]  /*9790*/  UISETP.NE.AND.EX UP0, UPT, UR5, URZ, UPT, UP0 ;  /* 0x0000003f0500728c */ /* 0x000fe4000bf05300 */
[----:B------:R-:W4:Y:S02]  /*97a0*/  LDC R28, c[0x0][0x2e0] ;  /* 0x0000b800ff1c7b82 */ /* 0x000f240000000800 */
[----:B------:R-:W-:Y:S01]  /*97b0*/  USEL UR4, UR4, 0x1, UP0 ;  /* 0x0000000104047887 */ /* 0x000fe20008000000 */
[----:B-1----:R-:W-:Y:S02]  /*97c0*/  ISETP.NE.AND P0, PT, R0, 0x1, PT ;  /* 0x000000010000780c */ /* 0x002fe40003f05270 */
[----:B---3--:R-:W-:Y:S02]  /*97d0*/  ISETP.NE.AND P1, PT, R4, 0x1, PT ;  /* 0x000000010400780c */ /* 0x008fe40003f25270 */
[----:B--2---:R-:W-:-:S09]  /*97e0*/  LEA R23, R6, R23, 0x18 ;  /* 0x0000001706177211 */ /* 0x004fd200078ec0ff */
[----:B------:R-:W1:Y:S01]  /*97f0*/  @P0 LDC R5, c[0x0][0xdac] ;  /* 0x00036b00ff050b82 */ /* 0x000e620000000800 */
[----:B----4-:R-:W-:-:S07]  /*9800*/  IMAD R28, R28, UR4, RZ ;  /* 0x000000041c1c7c24 */ /* 0x010fce000f8e02ff */
[----:B------:R-:W2:Y:S08]  /*9810*/  @P0 LDC R7, c[0x0][0xdb0] ;  /* 0x00036c00ff070b82 */ /* 0x000eb00000000800 */
[----:B------:R-:W3:Y:S01]  /*9820*/  @P1 LDC.64 R2, c[0x0][0xdb8] ;  /* 0x00036e00ff021b82 */ /* 0x000ee20000000a00 */
[----:B-1----:R-:W-:-:S05]  /*9830*/  @P0 IMAD.HI.U32 R0, R26, R5, RZ ;  /* 0x000000051a000227 */ /* 0x002fca00078e00ff */
[----:B--2---:R-:W-:Y:S01]  /*9840*/  @P0 SHF.R.U32.HI R25, RZ, R7, R0 ;  /* 0x00000007ff190219 */ /* 0x004fe20000011600 */
[----:B------:R-:W-:-:S04]  /*9850*/  VIADD R0, R28, 0x8f ;  /* 0x0000008f1c007836 */ /* 0x000fc80000000000 */
[----:B------:R-:W-:Y:S02]  /*9860*/  IMAD.MOV.U32 R19, RZ, RZ, R25 ;  /* 0x000000ffff137224 */ /* 0x000fe400078e0019 */
[----:B------:R-:W-:-:S04]  /*9870*/  IMAD.HI R0, R0, 0x38e38e39, RZ ;  /* 0x38e38e3900007827 */ /* 0x000fc800078e02ff */
[----:B---3--:R-:W-:-:S05]  /*9880*/  @P1 IMAD.HI.U32 R2, R25, R2, RZ ;  /* 0x0000000219021227 */ /* 0x008fca00078e00ff */
[----:B------:R-:W-:Y:S01]  /*9890*/  @P1 SHF.R.U32.HI R19, RZ, R3, R2 ;  /* 0x00000003ff131219 */ /* 0x000fe20000011602 */
[----:B------:R-:W-:Y:S01]  /*98a0*/  VIADD R2, R23, 0x16a00 ;  /* 0x00016a0017027836 */ /* 0x000fe20000000000 */
[----:B------:R-:W-:-:S03]  /*98b0*/  SHF.R.U32.HI R3, RZ, 0x1f, R0 ;  /* 0x0000001fff037819 */ /* 0x000fc60000011600 */
[----:B------:R-:W-:Y:S01]  /*98c0*/  IMAD.MOV R22, RZ, RZ, -R19 ;  /* 0x000000ffff167224 */ /* 0x000fe200078e0a13 */
[----:B------:R-:W-:Y:S02]  /*98d0*/  LOP3.LUT P0, RZ, R2, 0x1bf, RZ, 0xc0, !PT ;  /* 0x000001bf02ff7812 */ /* 0x000fe4000780c0ff */
[----:B------:R-:W-:Y:S01]  /*98e0*/  LEA.HI.SX32 R24, R0, R3, 0x1b ;  /* 0x0000000300187211 */ /* 0x000fe200078fdaff */
[----:B------:R-:W-:-:S10]  /*98f0*/  IMAD R22, R4, R22, R25 ;  /* 0x0000001604167224 */ /* 0x000fd400078e0219 */
        /* <DEDUP_REMOVED lines=17> */
.L_x_8287:
        /* <DEDUP_REMOVED lines=19> */
.L_x_8289:
        /* <DEDUP_REMOVED lines=16> */
.L_x_8288:
[----:B------:R-:W-:Y:S01]  /*9c40*/  ULDC.64 UR4, c[0x0][0x9f8] ;  /* 0x00027e0000047ab9 */ /* 0x000fe20000000a00 */
[----:B------:R-:W1:Y:S01]  /*9c50*/  LDC R0, c[0x0][0x428] ;  /* 0x00010a00ff007b82 */ /* 0x000e620000000800 */
[----:B------:R-:W-:Y:S01]  /*9c60*/  ISETP.NE.U32.AND P0, PT, RZ, UR4, PT ;  /* 0x00000004ff007c0c */ /* 0x000fe2000bf05070 */
[----:B------:R-:W-:Y:S01]  /*9c70*/  IMAD.MOV.U32 R6, RZ, RZ, R19 ;  /* 0x000000ffff067224 */ /* 0x000fe200078e0013 */
[----:B------:R-:W-:Y:S01]  /*9c80*/  ULDC.64 UR6, c[0x0][0x208] ;  /* 0x0000820000067ab9 */ /* 0x000fe20000000a00 */
[----:B------:R-:W-:Y:S01]  /*9c90*/  ISETP.NE.AND P1, PT, R27, RZ, PT ;  /* 0x000000ff1b00720c */ /* 0x000fe20003f25270 */
[----:B------:R-:W-:Y:S01]  /*9ca0*/  IMAD.MOV R9, RZ, RZ, -R25 ;  /* 0x000000ffff097224 */ /* 0x000fe200078e0a19 */
[----:B------:R-:W-:Y:S01]  /*9cb0*/  ISETP.NE.AND.EX P0, PT, RZ, UR5, PT, P0 ;  /* 0x00000005ff007c0c */ /* 0x000fe2000bf05300 */
[----:B------:R-:W-:-:S12]  /*9cc0*/  ULDC UR4, c[0x0][0xda8] ;  /* 0x00036a0000047ab9 */ /* 0x000fd80000000800 */
[----:B------:R-:W2:Y:S02]  /*9cd0*/  @P0 LDC.64 R2, c[0x0][0x9f8] ;  /* 0x00027e00ff020b82 */ /* 0x000ea40000000a00 */
[----:B--2---:R-:W-:-:S05]  /*9ce0*/  @P0 IMAD.WIDE R2, R19, 0x4, R2 ;  /* 0x0000000413020825 */ /* 0x004fca00078e0202 */
[----:B------:R2:W5:Y:S01]  /*9cf0*/  @P0 LDG.E R6, desc[UR6][R2.64] ;  /* 0x0000000602060981 */ /* 0x000562000c1e1900 */
[----:B-1----:R-:W-:Y:S01]  /*9d00*/  ISETP.NE.AND P0, PT, R0, 0x1, PT ;  /* 0x000000010000780c */ /* 0x002fe20003f05270 */
[----:B------:R-:W-:Y:S01]  /*9d10*/  VOTEU.ALL UP1, P1 ;  /* 0x00000000003f7886 */ /* 0x000fe20000820000 */
[----:B------:R-:W-:Y:S01]  /*9d20*/  IMAD R9, R9, UR4, R26 ;  /* 0x0000000409097c24 */ /* 0x000fe2000f8e021a */
[----:B------:R-:W-:Y:S01]  /*9d30*/  PLOP3.LUT P2, PT, P1, PT, PT, 0x8, 0x0 ;  /* 0x000000000000781c */ /* 0x000fe20000f4e170 */
[----:B------:R-:W-:Y:S02]  /*9d40*/  IMAD.MOV.U32 R0, RZ, RZ, R22 ;  /* 0x000000ffff007224 */ /* 0x000fe400078e0016 */
[----:B------:R-:W-:Y:S01]  /*9d50*/  @!UP1 UIADD3 UR8, UP0, UR36, 0x270, URZ ;  /* 0x0000027024089890 */ /* 0x000fe2000ff1e03f */
[----:B------:R-:W-:-:S03]  /*9d60*/  IMAD R9, R9, 0xc0, RZ ;  /* 0x000000c009097824 */ /* 0x000fc600078e02ff */
[----:B------:R-:W-:-:S03]  /*9d70*/  @!UP1 UIADD3.X UR9, URZ, UR37, URZ, UP0, !UPT ;  /* 0x000000253f099290 */ /* 0x000fc600087fe43f */
[----:B------:R-:W1:Y:S01]  /*9d80*/  @P0 LDC R5, c[0x0][0x42c] ;  /* 0x00010b00ff050b82 */ /* 0x000e620000000800 */
[----:B------:R-:W-:-:S07]  /*9d90*/  VOTEU.ALL UP0, P1 ;  /* 0x00000000003f7886 */ /* 0x000fce0000800000 */
[----:B------:R-:W3:Y:S01]  /*9da0*/  @P0 LDC R7, c[0x0][0x430] ;  /* 0x00010c00ff070b82 */ /* 0x000ee20000000800 */
[----:B-1----:R-:W-:-:S05]  /*9db0*/  @P0 IMAD.HI.U32 R4, R22, R5, RZ ;  /* 0x0000000516040227 */ /* 0x002fca00078e00ff */
[----:B--23--:R-:W-:-:S07]  /*9dc0*/  @P0 SHF.R.U32.HI R0, RZ, R7, R4 ;  /* 0x00000007ff000219 */ /* 0x00cfce0000011604 */
.L_x_8290:
        /* <DEDUP_REMOVED lines=13> */
.L_x_8291:
        /* <DEDUP_REMOVED lines=12> */
.L_x_8292:
        /* <DEDUP_REMOVED lines=15> */
.L_x_8346:
[----:B------:R-:W-:Y:S01]  /*a050*/  UMOV UR4, 0xffffffff ;  /* 0xffffffff00047882 */ /* 0x000fe20000000000 */
[----:B------:R-:W-:Y:S01]  /*a060*/  SHF.R.S32.HI R8, RZ, 0x1f, R6 ;  /* 0x0000001fff087819 */ /* 0x000fe20000011406 */
[----:B------:R-:W-:Y:S01]  /*a070*/  VIADD R10, R24, 0xffffffff ;  /* 0xffffffff180a7836 */ /* 0x000fe20000000000 */
[----:B------:R-:W-:Y:S06]  /*a080*/  BRA.DIV UR4, `(.L_x_8294) ;  /* 0x00000026045c7947 */ /* 0x000fec000b800000 */
[----:B------:R-:W-:-:S13]  /*a090*/  ELECT P6, URZ, PT ;  /* 0x00000000003f782f */ /* 0x000fda00038c0000 */
.L_x_8349:
        /* <DEDUP_REMOVED lines=23> */
.L_x_8296:
[----:B------:R-:W2:Y:S01]  /*a210*/  S2R R4, SR_TID.X ;  /* 0x0000000000047919 */ /* 0x000ea20000002100 */
[----:B------:R-:W-:Y:S01]  /*a220*/  IMAD R5, R16, 0x8, R23 ;  /* 0x0000000810057824 */ /* 0x000fe200078e0217 */
[----:B--2---:R-:W-:Y:S02]  /*a230*/  LOP3.LUT R11, R4, 0x7f, RZ, 0xc0, !PT ;  /* 0x0000007f040b7812 */ /* 0x004fe400078ec0ff */
[----:B------:R-:W-:Y:S02]  /*a240*/  SHF.L.U32 R4, R17, 0x1f, RZ ;  /* 0x0000001f11047819 */ /* 0x000fe400000006ff */
[----:B------:R-:W-:Y:S02]  /*a250*/  ISETP.NE.AND P2, PT, R11, RZ, PT ;  /* 0x000000ff0b00720c */ /* 0x000fe40003f45270 */
[----:B------:R-:W2:Y:S02]  /*a260*/  SYNCS.PHASECHK.TRANS64.TRYWAIT P1, [R5+URZ+0x31c40], R4 ;  /* 0x031c4004050075a7 */ /* 0x000ea4000802017f */
[----:B--2---:R-:W-:Y:S09]  /*a270*/  @!P1 BRA `(.L_x_8297) ;  /* 0x0000002400009947 */ /* 0x004ff20003800000 */
.L_x_8350:
[----:B------:R-:W-:Y:S05]  /*a280*/  @P2 BRA `(.L_x_8298) ;  /* 0x0000000000142947 */ /* 0x000fea0003800000 */
[----:B------:R-:W-:Y:S01]  /*a290*/  ISETP.NE.AND P1, PT, R27, RZ, PT ;  /* 0x000000ff1b00720c */ /* 0x000fe20003f25270 */
[----:B--2---:R-:W-:-:S04]  /*a2a0*/  IMAD.MOV.U32 R4, RZ, RZ, 0x6c00 ;  /* 0x00006c00ff047424 */ /* 0x004fc800078e00ff */
[----:B------:R3:W-:Y:S08]  /*a2b0*/  SYNCS.ARRIVE.TRANS64 RZ, [R5+URZ+0x31c30], R4 ;  /* 0x031c300405ff79a7 */ /* 0x0007f0000800003f */
[----:B------:R-:W-:Y:S05]  /*a2c0*/  @!P1 BRA `(.L_x_8298) ;  /* 0x0000000000049947 */ /* 0x000fea0003800000 */
[----:B------:R-:W-:Y:S01]  /*a2d0*/  BPT.TRAP 0x1 ;  /* 0x000000040000795c */ /* 0x000fe20000300000 */
.L_x_8298:
[----:B--23--:R-:W-:Y:S01]  /*a2e0*/  IMAD R4, R16, 0x6c00, R23 ;  /* 0x00006c0010047824 */ /* 0x00cfe200078e0217 */
        /* <DEDUP_REMOVED lines=26> */
.L_x_8295:
[----:B------:R-:W-:Y:S05]  /*a490*/  WARPSYNC.ALL ;  /* 0x0000000000007948 */ /* 0x000fea0003800000 */
[----:B------:R-:W-:Y:S01]  /*a4a0*/  BAR.SYNC.DEFER_BLOCKING 0x8, 0x1a0 ;  /* 0x0206800000007b1d */ /* 0x000fe20000010000 */
[----:B------:R-:W-:Y:S02]  /*a4b0*/  R2UR UR24, R23 ;  /* 0x00000000171872ca */ /* 0x000fe400000e0000 */
        /* <DEDUP_REMOVED lines=12> */
[----:B------:R-:W-:Y:S01]  /*a580*/  UIADD3 UR8, UR24, 0xda00, URZ ;  /* 0x0000da0018087890 */ /* 0x000fe2000fffe03f */
[----:B------:R-:W-:Y:S01]  /*a590*/  @P1 IMAD.MOV.U32 R4, RZ, RZ, 0x9000 ;  /* 0x00009000ff041424 */ /* 0x000fe200078e00ff */
[----:B------:R-:W-:Y:S01]  /*a5a0*/  UIADD3 UR9, UR24, 0x31c00, URZ ;  /* 0x00031c0018097890 */ /* 0x000fe2000fffe03f */
[----:B------:R-:W-:Y:S01]  /*a5b0*/  @P1 R2UR UR19, R9 ;  /* 0x00000000091312ca */ /* 0x000fe200000e0000 */
[----:B------:R-:W-:Y:S01]  /*a5c0*/  UIADD3 UR16, UR24, 0x10a00, URZ ;  /* 0x00010a0018107890 */ /* 0x000fe2000fffe03f */
[----:B------:R-:W-:Y:S01]  /*a5d0*/  BSSY B0, `(.L_x_8299) ;  /* 0x0000014000007945 */ /* 0x000fe20003800000 */
[----:B------:R-:W-:Y:S01]  /*a5e0*/  UMOV UR15, 0x12f00000 ;  /* 0x12f00000000f7882 */ /* 0x000fe20000000000 */
[----:B------:R-:W-:Y:S01]  /*a5f0*/  UMOV UR18, 0x20 ;  /* 0x0000002000127882 */ /* 0x000fe20000000000 */
[----:B------:R-:W-:Y:S01]  /*a600*/  UMOV UR22, 0x0 ;  /* 0x0000000000167882 */ /* 0x000fe20000000000 */
[----:B------:R-:W-:Y:S01]  /*a610*/  UMOV UR17, UR9 ;  /* 0x0000000900117c82 */ /* 0x000fe20008000000 */
[----:B------:R2:W-:Y:S01]  /*a620*/  @P1 SYNCS.ARRIVE.TRANS64 RZ, [R23+URZ+0x31c00], R4 ;  /* 0x031c000417ff19a7 */ /* 0x0005e2000800003f */
[----:B------:R3:W-:Y:S01]  /*a630*/  UTMALDG.4D [UR8], [UR4], desc[UR6] ;  /* 0x00000608040075b4 */ /* 0x0007e20008019000 */
[----:B------:R-:W-:Y:S01]  /*a640*/  UMOV UR23, 0x12f00000 ;  /* 0x12f0000000177882 */ /* 0x000fe20000000000 */
[----:B------:R-:W-:-:S03]  /*a650*/  ISETP.GE.AND P2, PT, R28, 0x91, PT ;  /* 0x000000911c00780c */ /* 0x000fc60003f46270 */
[----:B------:R4:W-:Y:S01]  /*a660*/  UTMALDG.4D [UR16], [UR4], desc[UR14] ;  /* 0x00000e10040075b4 */ /* 0x0009e20008019000 */
[----:B--2---:R-:W-:-:S04]  /*a670*/  LOP3.LUT R4, R29, 0x1, RZ, 0xc, !PT ;  /* 0x000000011d047812 */ /* 0x004fc800078e0cff */
[----:B------:R-:W-:Y:S02]  /*a680*/  SHF.L.U32 R4, R4, 0x1f, RZ ;  /* 0x0000001f04047819 */ /* 0x000fe400000006ff */
[----:B---3--:R-:W-:Y:S01]  /*a690*/  @P1 R2UR UR13, R19 ;  /* 0x00000000130d12ca */ /* 0x008fe200000e0000 */
[----:B------:R-:W-:Y:S01]  /*a6a0*/  UIADD3 UR8, UR24, 0x13a00, URZ ;  /* 0x00013a0018087890 */ /* 0x000fe2000fffe03f */
[----:B------:R-:W-:Y:S01]  /*a6b0*/  @P1 R2UR UR12, R22 ;  /* 0x00000000160c12ca */ /* 0x000fe200000e0000 */
[----:B------:R-:W-:Y:S01]  /*a6c0*/  UMOV UR10, 0x40 ;  /* 0x00000040000a7882 */ /* 0x000fe20000000000 */
[----:B------:R-:W-:-:S13]  /*a6d0*/  @P1 R2UR UR11, R9 ;  /* 0x00000000090b12ca */ /* 0x000fda00000e0000 */
[----:B------:R4:W-:Y:S01]  /*a6e0*/  UTMALDG.4D [UR8], [UR4], desc[UR22] ;  /* 0x00001608040075b4 */ /* 0x0009e20008019000 */
[----:B------:R-:W2:Y:S02]  /*a6f0*/  SYNCS.PHASECHK.TRANS64.TRYWAIT P1, [R23+URZ+0x31c20], R4 ;  /* 0x031c2004170075a7 */ /* 0x000ea4000802017f */
[----:B--2-4-:R-:W-:Y:S05]  /*a700*/  @!P1 BRA `(.L_x_8300) ;  /* 0x0000001c00f09947 */ /* 0x014fea0003800000 */
.L_x_8351:
[----:B------:R-:W-:Y:S05]  /*a710*/  BSYNC B0 ;  /* 0x0000000000007941 */ /* 0x000fea0003800000 */
.L_x_8299:
[----:B------:R-:W-:Y:S05]  /*a720*/  @!P2 BRA `(.L_x_8301) ;  /* 0x000000140060a947 */ /* 0x000fea0003800000 */
[----:B------:R-:W-:Y:S02]  /*a730*/  IMAD.MOV R11, RZ, RZ, -R24 ;  /* 0x000000ffff0b7224 */ /* 0x000fe400078e0a18 */
[----:B--2---:R-:W-:Y:S02]  /*a740*/  IMAD.MOV.U32 R4, RZ, RZ, 0x1 ;  /* 0x00000001ff047424 */ /* 0x004fe400078e00ff */
[----:B------:R-:W-:-:S03]  /*a750*/  VIADD R9, R24, 0xfffffffe ;  /* 0xfffffffe18097836 */ /* 0x000fc60000000000 */
[----:B------:R-:W-:-:S05]  /*a760*/  VIADDMNMX R11, R11, R4, 0xffffffff, !PT ;  /* 0xffffffff0b0b7446 */ /* 0x000fca0007800104 */
[----:B------:R-:W-:-:S05]  /*a770*/  IMAD.IADD R4, R24, 0x1, R11 ;  /* 0x0000000118047824 */ /* 0x000fca00078e020b */
[----:B------:R-:W-:-:S04]  /*a780*/  LOP3.LUT R4, R4, 0x1, RZ, 0xc0, !PT ;  /* 0x0000000104047812 */ /* 0x000fc800078ec0ff */
[----:B------:R-:W-:-:S13]  /*a790*/  ISETP.NE.U32.AND P1, PT, R4, 0x1, PT ;  /* 0x000000010400780c */ /* 0x000fda0003f25070 */
[----:B------:R-:W-:Y:S05]  /*a7a0*/  @P1 BRA `(.L_x_8302) ;  /* 0x0000000400b81947 */ /* 0x000fea0003800000 */
[----:B-1----:R-:W-:Y:S01]  /*a7b0*/  VIADD R12, R16, 0x1 ;  /* 0x00000001100c7836 */ /* 0x002fe20000000000 */
        /* <DEDUP_REMOVED lines=26> */
.L_x_8305:
[----:B-1----:R-:W1:Y:S01]  /*a960*/  S2R R2, SR_TID.X ;  /* 0x0000000000027919 */ /* 0x002e620000002100 */
[----:B------:R-:W-:Y:S01]  /*a970*/  IMAD R3, R12, 0x8, R23 ;  /* 0x000000080c037824 */ /* 0x000fe200078e0217 */
[----:B-1----:R-:W-:Y:S02]  /*a980*/  LOP3.LUT R5, R2, 0x7f, RZ, 0xc0, !PT ;  /* 0x0000007f02057812 */ /* 0x002fe400078ec0ff */
[----:B------:R-:W-:Y:S02]  /*a990*/  SHF.L.U32 R2, R13, 0x1f, RZ ;  /* 0x0000001f0d027819 */ /* 0x000fe400000006ff */
[----:B------:R-:W-:Y:S02]  /*a9a0*/  ISETP.NE.AND P1, PT, R5, RZ, PT ;  /* 0x000000ff0500720c */ /* 0x000fe40003f25270 */
[----:B------:R-:W1:Y:S02]  /*a9b0*/  SYNCS.PHASECHK.TRANS64.TRYWAIT P2, [R3+URZ+0x31c40], R2 ;  /* 0x031c4002030075a7 */ /* 0x000e64000804017f */
[----:B-1----:R-:W-:Y:S09]  /*a9c0*/  @!P2 BRA `(.L_x_8306) ;  /* 0x0000001c0054a947 */ /* 0x002ff20003800000 */
.L_x_8352:
[----:B------:R-:W-:Y:S05]  /*a9d0*/  @P1 BRA `(.L_x_8307) ;  /* 0x0000000000141947 */ /* 0x000fea0003800000 */
[----:B------:R-:W-:Y:S01]  /*a9e0*/  ISETP.NE.AND P2, PT, R27, RZ, PT ;  /* 0x000000ff1b00720c */ /* 0x000fe20003f45270 */
[----:B-1----:R-:W-:-:S04]  /*a9f0*/  IMAD.MOV.U32 R2, RZ, RZ, 0x6c00 ;  /* 0x00006c00ff027424 */ /* 0x002fc800078e00ff */
[----:B------:R2:W-:Y:S08]  /*aa00*/  SYNCS.ARRIVE.TRANS64 RZ, [R3+URZ+0x31c30], R2 ;  /* 0x031c300203ff79a7 */ /* 0x0005f0000800003f */
[----:B------:R-:W-:Y:S05]  /*aa10*/  @!P2 BRA `(.L_x_8307) ;  /* 0x000000000004a947 */ /* 0x000fea0003800000 */
[----:B------:R-:W-:Y:S01]  /*aa20*/  BPT.TRAP 0x1 ;  /* 0x000000040000795c */ /* 0x000fe20000300000 */
.L_x_8307:
[----:B-12---:R-:W-:Y:S01]  /*aa30*/  IMAD R2, R12, 0x6c00, R23 ;  /* 0x00006c000c027824 */ /* 0x006fe200078e0217 */
        /* <DEDUP_REMOVED lines=29> */
.L_x_8353:
[----:B------:R-:W-:Y:S05]  /*ac10*/  @P1 BRA `(.L_x_8309) ;  /* 0x0000000000181947 */ /* 0x000fea0003800000 */
[----:B------:R-:W-:Y:S01]  /*ac20*/  ISETP.NE.AND P1, PT, R27, RZ, PT ;  /* 0x000000ff1b00720c */ /* 0x000fe20003f25270 */
[----:B-1----:R-:W-:Y:S02]  /*ac30*/  IMAD R2, R16, 0x8, R23 ;  /* 0x0000000810027824 */ /* 0x002fe400078e0217 */
[----:B------:R-:W-:-:S04]  /*ac40*/  IMAD.MOV.U32 R3, RZ, RZ, 0x6c00 ;  /* 0x00006c00ff037424 */ /* 0x000fc800078e00ff */
[----:B------:R2:W-:Y:S06]  /*ac50*/  SYNCS.ARRIVE.TRANS64 RZ, [R2+URZ+0x31c50], R3 ;  /* 0x031c500302ff79a7 */ /* 0x0005ec000800003f */
[----:B------:R-:W-:Y:S05]  /*ac60*/  @!P1 BRA `(.L_x_8309) ;  /* 0x0000000000049947 */ /* 0x000fea0003800000 */
[----:B------:R-:W-:Y:S01]  /*ac70*/  BPT.TRAP 0x1 ;  /* 0x000000040000795c */ /* 0x000fe20000300000 */
.L_x_8309:
[--C-:B--2---:R-:W-:Y:S01]  /*ac80*/  IMAD R3, R16, 0x6c00, R23.reuse ;  /* 0x00006c0010037824 */ /* 0x104fe200078e0217 */
[----:B------:R-:W-:Y:S01]  /*ac90*/  R2UR UR11, R18 ;  /* 0x00000000120b72ca */ /* 0x000fe200000e0000 */
        /* <DEDUP_REMOVED lines=12> */
[----:B------:R-:W-:Y:S01]  /*ad60*/  UIMAD UR11, UR11, 0x90, URZ ;  /* 0x000000900b0b78a4 */ /* 0x000fe2000f8e023f */
[----:B------:R-:W-:-:S03]  /*ad70*/  IMAD.MOV.U32 R18, RZ, RZ, R9 ;  /* 0x000000ffff127224 */ /* 0x000fc600078e0009 */
[----:B------:R-:W-:Y:S02]  /*ad80*/  UIADD3 UR8, UR15, 0x200, URZ ;  /* 0x000002000f087890 */ /* 0x000fe4000fffe03f */
        /* <DEDUP_REMOVED lines=12> */
.L_x_8304:
[----:B------:R-:W-:Y:S05]  /*ae50*/  BSYNC B0 ;  /* 0x0000000000007941 */ /* 0x000fea0003800000 */
.L_x_8303:
[----:B------:R-:W-:Y:S02]  /*ae60*/  VIADD R9, R24, 0xfffffffd ;  /* 0xfffffffd18097836 */ /* 0x000fe40000000000 */
[----:B------:R-:W-:Y:S02]  /*ae70*/  IMAD.MOV.U32 R16, RZ, RZ, R12 ;  /* 0x000000ffff107224 */ /* 0x000fe400078e000c */
[----:B------:R-:W-:-:S07]  /*ae80*/  IMAD.MOV.U32 R17, RZ, RZ, R13 ;  /* 0x000000ffff117224 */ /* 0x000fce00078e000d */
.L_x_8302:
[----:B------:R-:W-:Y:S01]  /*ae90*/  IMAD.MOV R11, RZ, RZ, -R11 ;  /* 0x000000ffff0b7224 */ /* 0x000fe200078e0a0b */
[----:B------:R-:W-:Y:S04]  /*aea0*/  BSSY B0, `(.L_x_8301) ;  /* 0x00000e0000007945 */ /* 0x000fe80003800000 */
[----:B------:R-:W-:-:S13]  /*aeb0*/  ISETP.NE.AND P1, PT, R10, R11, PT ;  /* 0x0000000b0a00720c */ /* 0x000fda0003f25270 */
[----:B------:R-:W-:Y:S05]  /*aec0*/  @!P1 BRA `(.L_x_8310) ;  /* 0x0000000c00749947 */ /* 0x000fea0003800000 */
[----:B------:R-:W-:-:S07]  /*aed0*/  IMAD.MOV.U32 R4, RZ, RZ, R7 ;  /* 0x000000ffff047224 */ /* 0x000fce00078e0007 */
.L_x_8325:
[----:B------:R-:W-:Y:S01]  /*aee0*/  VIADD R10, R16, 0x1 ;  /* 0x00000001100a7836 */ /* 0x000fe20000000000 */
[----:B------:R-:W-:Y:S04]  /*aef0*/  BSSY B1, `(.L_x_8311) ;  /* 0x000006a000017945 */ /* 0x000fe80003800000 */
[----:B------:R-:W-:-:S04]  /*af00*/  ISETP.NE.AND P1, PT, R10, 0x2, PT ;  /* 0x000000020a00780c */ /* 0x000fc80003f25270 */
[----:B-12---:R-:W-:Y:S02]  /*af10*/  SEL R2, RZ, 0x1, P1 ;  /* 0x00000001ff027807 */ /* 0x006fe40000800000 */
[----:B------:R-:W-:Y:S02]  /*af20*/  SEL R10, R10, RZ, P1 ;  /* 0x000000ff0a0a7207 */ /* 0x000fe40000800000 */
[----:B------:R-:W-:Y:S01]  /*af30*/  LOP3.LUT R11, R17, R2, RZ, 0x3c, !PT ;  /* 0x00000002110b7212 */ /* 0x000fe200078e3cff */
[----:B------:R-:W-:Y:S06]  /*af40*/  @!P6 BRA `(.L_x_8312) ;  /* 0x000000040090e947 */ /* 0x000fec0003800000 */
[----:B-1----:R-:W-:Y:S01]  /*af50*/  IMAD.MOV.U32 R12, RZ, RZ, R9 ;  /* 0x000000ffff0c7224 */ /* 0x002fe200078e0009 */
[----:B------:R-:W-:Y:S06]  /*af60*/  @!P0 BRA `(.L_x_8313) ;  /* 0x0000000000508947 */ /* 0x000fec0003800000 */
[----:B------:R-:W1:Y:S01]  /*af70*/  LDC R12, c[0x0][0x41c] ;  /* 0x00010700ff0c7b82 */ /* 0x000e620000000800 */
[----:B------:R-:W-:Y:S01]  /*af80*/  IMAD.MOV.U32 R13, RZ, RZ, R9 ;  /* 0x000000ffff0d7224 */ /* 0x000fe200078e0009 */
[----:B------:R-:W-:Y:S01]  /*af90*/  ULDC.64 UR4, c[0x0][0x408] ;  /* 0x0001020000047ab9 */ /* 0x000fe20000000a00 */
[----:B------:R-:W-:Y:S01]  /*afa0*/  ULDC.64 UR6, c[0x0][0x208] ;  /* 0x0000820000067ab9 */ /* 0x000fe20000000a00 */
[----:B------:R-:W-:-:S04]  /*afb0*/  IMAD R15, R8, UR4, RZ ;  /* 0x00000004080f7c24 */ /* 0x000fc8000f8e02ff */
[----:B------:R-:W2:Y:S01]  /*afc0*/  LDC.64 R4, c[0x0][0x3f8] ;  /* 0x0000fe00ff047b82 */ /* 0x000ea20000000a00 */
        /* <DEDUP_REMOVED lines=9> */
[----:B--2---:R-:W-:-:S04]  /*b060*/  LEA R4, P1, R2, R4, 0x2 ;  /* 0x0000000402047211 */ /* 0x004fc800078210ff */
[----:B------:R-:W-:-:S05]  /*b070*/  LEA.HI.X R5, R2, R5, R3, 0x2, P1 ;  /* 0x0000000502057211 */ /* 0x000fca00008f1403 */
[----:B------:R1:W5:Y:S01]  /*b080*/  LDG.E R4, desc[UR6][R4.64] ;  /* 0x0000000604047981 */ /* 0x000362000c1e1900 */
[----:B------:R-:W-:-:S04]  /*b090*/  IMAD.MOV R2, RZ, RZ, -R13 ;  /* 0x000000ffff027224 */ /* 0x000fc800078e0a0d */
[----:B------:R-:W-:-:S07]  /*b0a0*/  IMAD R12, R12, R2, R9 ;  /* 0x000000020c0c7224 */ /* 0x000fce00078e0209 */
.L_x_8313:
[----:B------:R-:W1:Y:S01]  /*b0b0*/  S2R R2, SR_TID.X ;  /* 0x0000000000027919 */ /* 0x000e620000002100 */
[----:B------:R-:W-:Y:S01]  /*b0c0*/  IMAD R3, R10, 0x8, R23 ;  /* 0x000000080a037824 */ /* 0x000fe200078e0217 */
[----:B-1----:R-:W-:Y:S02]  /*b0d0*/  LOP3.LUT R5, R2, 0x7f, RZ, 0xc0, !PT ;  /* 0x0000007f02057812 */ /* 0x002fe400078ec0ff */
[----:B------:R-:W-:Y:S02]  /*b0e0*/  SHF.L.U32 R2, R11, 0x1f, RZ ;  /* 0x0000001f0b027819 */ /* 0x000fe400000006ff */
[----:B------:R-:W-:Y:S02]  /*b0f0*/  ISETP.NE.AND P1, PT, R5, RZ, PT ;  /* 0x000000ff0500720c */ /* 0x000fe40003f25270 */
[----:B------:R-:W1:Y:S02]  /*b100*/  SYNCS.PHASECHK.TRANS64.TRYWAIT P2, [R3+URZ+0x31c40], R2 ;  /* 0x031c4002030075a7 */ /* 0x000e64000804017f */
[----:B-1----:R-:W-:Y:S09]  /*b110*/  @!P2 BRA `(.L_x_8314) ;  /* 0x0000001400a8a947 */ /* 0x002ff20003800000 */
.L_x_8354:
[----:B------:R-:W-:Y:S05]  /*b120*/  @P1 BRA `(.L_x_8315) ;  /* 0x0000000000141947 */ /* 0x000fea0003800000 */
[----:B------:R-:W-:Y:S01]  /*b130*/  ISETP.NE.AND P2, PT, R27, RZ, PT ;  /* 0x000000ff1b00720c */ /* 0x000fe20003f45270 */
[----:B-1----:R-:W-:-:S04]  /*b140*/  IMAD.MOV.U32 R2, RZ, RZ, 0x6c00 ;  /* 0x00006c00ff027424 */ /* 0x002fc800078e00ff */
[----:B------:R2:W-:Y:S08]  /*b150*/  SYNCS.ARRIVE.TRANS64 RZ, [R3+URZ+0x31c30], R2 ;  /* 0x031c300203ff79a7 */ /* 0x0005f0000800003f */
[----:B------:R-:W-:Y:S05]  /*b160*/  @!P2 BRA `(.L_x_8315) ;  /* 0x000000000004a947 */ /* 0x000fea0003800000 */
[----:B------:R-:W-:Y:S01]  /*b170*/  BPT.TRAP 0x1 ;  /* 0x000000040000795c */ /* 0x000fe20000300000 */
.L_x_8315:
        /* <DEDUP_REMOVED lines=30> */
.L_x_8355:
[----:B------:R-:W-:Y:S05]  /*b360*/  @P1 BRA `(.L_x_8317) ;  /* 0x0000000000141947 */ /* 0x000fea0003800000 */
[----:B------:R-:W-:Y:S01]  /*b370*/  ISETP.NE.AND P1, PT, R27, RZ, PT ;  /* 0x000000ff1b00720c */ /* 0x000fe20003f25270 */
[----:B------:R-:W-:-:S04]  /*b380*/  IMAD.MOV.U32 R3, RZ, RZ, 0x6c00 ;  /* 0x00006c00ff037424 */ /* 0x000fc800078e00ff */
[----:B------:R2:W-:Y:S08]  /*b390*/  SYNCS.ARRIVE.TRANS64 RZ, [R2+URZ+0x50], R3 ;  /* 0x0000500302ff79a7 */ /* 0x0005f0000800003f */
[----:B------:R-:W-:Y:S05]  /*b3a0*/  @!P1 BRA `(.L_x_8317) ;  /* 0x0000000000049947 */ /* 0x000fea0003800000 */
[----:B------:R-:W-:Y:S01]  /*b3b0*/  BPT.TRAP 0x1 ;  /* 0x000000040000795c */ /* 0x000fe20000300000 */
.L_x_8317:
        /* <DEDUP_REMOVED lines=22> */
[----:B---3--:R-:W-:Y:S01]  /*b520*/  UMOV UR8, UR15 ;  /* 0x0000000f00087c82 */ /* 0x008fe20008000000 */
[----:B------:R-:W-:Y:S02]  /*b530*/  UMOV UR10, UR17 ;  /* 0x00000011000a7c82 */ /* 0x000fe40008000000 */
[----:B------:R3:W-:Y:S02]  /*b540*/  UTMALDG.4D [UR8], [UR4], desc[UR6] ;  /* 0x00000608040075b4 */ /* 0x0007e40008019000 */
[----:B---3--:R-:W-:Y:S01]  /*b550*/  UMOV UR8, UR16 ;  /* 0x0000001000087c82 */ /* 0x008fe20008000000 */
[----:B------:R-:W-:-:S02]  /*b560*/  UMOV UR10, UR14 ;  /* 0x0000000e000a7c82 */ /* 0x000fc40008000000 */
[----:B------:R3:W-:Y:S02]  /*b570*/  UTMALDG.4D [UR8], [UR4], desc[UR6] ;  /* 0x00000608040075b4 */ /* 0x0007e40008019000 */
[----:B---3--:R-:W-:Y:S01]  /*b580*/  NOP ;  /* 0x0000000000007918 */ /* 0x008fe20000000000 */
.L_x_8312:
[----:B------:R-:W-:Y:S05]  /*b590*/  BSYNC B1 ;  /* 0x0000000000017941 */ /* 0x000fea0003800000 */
.L_x_8311:
        /* <DEDUP_REMOVED lines=29> */
.L_x_8320:
[----:B------:R-:W1:Y:S01]  /*b770*/  S2R R2, SR_TID.X ;  /* 0x0000000000027919 */ /* 0x000e620000002100 */
[----:B------:R-:W-:Y:S02]  /*b780*/  SHF.L.U32 R3, R17, 0x1f, RZ ;  /* 0x0000001f11037819 */ /* 0x000fe400000006ff */
[----:B-1----:R-:W-:Y:S01]  /*b790*/  LOP3.LUT R5, R2, 0x7f, RZ, 0xc0, !PT ;  /* 0x0000007f02057812 */ /* 0x002fe200078ec0ff */
[----:B------:R-:W-:-:S03]  /*b7a0*/  IMAD R2, R16, 0x8, R23 ;  /* 0x0000000810027824 */ /* 0x000fc600078e0217 */
[----:B------:R-:W-:Y:S01]  /*b7b0*/  ISETP.NE.AND P1, PT, R5, RZ, PT ;  /* 0x000000ff0500720c */ /* 0x000fe20003f25270 */
[----:B------:R-:W1:Y:S02]  /*b7c0*/  SYNCS.PHASECHK.TRANS64.TRYWAIT P2, [R2+URZ+0x31c40], R3 ;  /* 0x031c4003020075a7 */ /* 0x000e64000804017f */
[----:B-1----:R-:W-:Y:S10]  /*b7d0*/  @!P2 BRA `(.L_x_8321) ;  /* 0x000000100020a947 */ /* 0x002ff40003800000 */
.L_x_8356:
[----:B------:R-:W-:Y:S05]  /*b7e0*/  @P1 BRA `(.L_x_8322) ;  /* 0x0000000000141947 */ /* 0x000fea0003800000 */
[----:B------:R-:W-:Y:S01]  /*b7f0*/  ISETP.NE.AND P2, PT, R27, RZ, PT ;  /* 0x000000ff1b00720c */ /* 0x000fe20003f45270 */
[----:B-1----:R-:W-:-:S04]  /*b800*/  IMAD.MOV.U32 R3, RZ, RZ, 0x6c00 ;  /* 0x00006c00ff037424 */ /* 0x002fc800078e00ff */
[----:B------:R2:W-:Y:S08]  /*b810*/  SYNCS.ARRIVE.TRANS64 RZ, [R2+URZ+0x31c30], R3 ;  /* 0x031c300302ff79a7 */ /* 0x0005f0000800003f */
[----:B------:R-:W-:Y:S05]  /*b820*/  @!P2 BRA `(.L_x_8322) ;  /* 0x000000000004a947 */ /* 0x000fea0003800000 */
[----:B------:R-:W-:Y:S01]  /*b830*/  BPT.TRAP 0x1 ;  /* 0x000000040000795c */ /* 0x000fe20000300000 */
.L_x_8322:
[----:B-12---:R-:W-:Y:S01]  /*b840*/  IMAD R2, R16, 0x6c00, R23 ;  /* 0x00006c0010027824 */ /* 0x006fe200078e0217 */
[----:B------:R-:W-:Y:S01]  /*b850*/  R2UR UR11, R13 ;  /* 0x000000000d0b72ca */ /* 0x000fe200000e0000 */
[----:B------:R-:W-:Y:S01]  /*b860*/  VIADD R3, R23, 0x31c00 ;  /* 0x00031c0017037836 */ /* 0x000fe20000000000 */
[----:B------:R-:W-:Y:S01]  /*b870*/  UIADD3 UR4, UP0, UR36, 0x370, URZ ;  /* 0x0000037024047890 */ /* 0x000fe2000ff1e03f */
[----:B------:R-:W-:Y:S01]  /*b880*/  R2UR UR12, R0 ;  /* 0x00000000000c72ca */ /* 0x000fe200000e0000 */
[----:B------:R-:W-:Y:S01]  /*b890*/  UMOV UR10, URZ ;  /* 0x0000003f000a7c82 */ /* 0x000fe20008000000 */
[----:B------:R-:W-:Y:S01]  /*b8a0*/  R2UR UR8, R2 ;  /* 0x00000000020872ca */ /* 0x000fe200000e0000 */
[--C-:B------:R-:W-:Y:S01]  /*b8b0*/  IMAD R2, R16, 0x8, R3.reuse ;  /* 0x0000000810027824 */ /* 0x100fe200078e0203 */
[----:B-----5:R-:W-:Y:S01]  /*b8c0*/  R2UR UR13, R4 ;  /* 0x00000000040d72ca */ /* 0x020fe200000e0000 */
[----:B------:R-:W-:Y:S01]  /*b8d0*/  UIADD3.X UR5, URZ, UR37, URZ, UP0, !UPT ;  /* 0x000000253f057290 */ /* 0x000fe200087fe43f */
[----:B------:R-:W-:Y:S01]  /*b8e0*/  SHF.L.U32 R11, R11, 0x1f, RZ ;  /* 0x0000001f0b0b7819 */ /* 0x000fe200000006ff */
[----:B------:R-:W-:Y:S01]  /*b8f0*/  UMOV UR6, 0x0 ;  /* 0x0000000000067882 */ /* 0x000fe20000000000 */
[----:B------:R-:W-:Y:S01]  /*b900*/  R2UR UR9, R2 ;  /* 0x00000000020972ca */ /* 0x000fe200000e0000 */
[----:B------:R-:W-:Y:S01]  /*b910*/  UMOV UR7, 0x14f00000 ;  /* 0x14f0000000077882 */ /* 0x000fe20000000000 */
[----:B------:R-:W-:Y:S01]  /*b920*/  UIMAD UR11, UR11, 0x90, URZ ;  /* 0x000000900b0b78a4 */ /* 0x000fe2000f8e023f */
[----:B------:R-:W-:Y:S01]  /*b930*/  IMAD R2, R10, 0x8, R3 ;  /* 0x000000080a027824 */ /* 0x000fe200078e0203 */
[----:B------:R-:W-:Y:S01]  /*b940*/  UMOV UR17, 0x20 ;  /* 0x0000002000117882 */ /* 0x000fe20000000000 */
[----:B------:R-:W-:-:S02]  /*b950*/  UMOV UR18, 0x40 ;  /* 0x0000004000127882 */ /* 0x000fc40000000000 */
[----:B------:R-:W-:Y:S02]  /*b960*/  UIADD3 UR14, UR8, 0x16a00, URZ ;  /* 0x00016a00080e7890 */ /* 0x000fe4000fffe03f */
[----:B------:R-:W-:Y:S02]  /*b970*/  UIADD3 UR15, UR8, 0x18e00, URZ ;  /* 0x00018e00080f7890 */ /* 0x000fe4000fffe03f */
[----:B------:R-:W-:Y:S02]  /*b980*/  UIADD3 UR16, UR8, 0x1b200, URZ ;  /* 0x0001b20008107890 */ /* 0x000fe4000fffe03f */
[----:B------:R-:W-:Y:S01]  /*b990*/  UIADD3 UR9, UR9, 0x30, URZ ;  /* 0x0000003009097890 */ /* 0x000fe2000fffe03f */
[----:B------:R-:W-:-:S08]  /*b9a0*/  UMOV UR8, UR14 ;  /* 0x0000000e00087c82 */ /* 0x000fd00008000000 */
        /* <DEDUP_REMOVED lines=9> */
.L_x_8357:
[----:B------:R-:W-:Y:S05]  /*ba40*/  @P1 BRA `(.L_x_8324) ;  /* 0x0000000000141947 */ /* 0x000fea0003800000 */
[----:B------:R-:W-:Y:S01]  /*ba50*/  ISETP.NE.AND P1, PT, R27, RZ, PT ;  /* 0x000000ff1b00720c */ /* 0x000fe20003f25270 */
[----:B------:R-:W-:-:S04]  /*ba60*/  IMAD.MOV.U32 R3, RZ, RZ, 0x6c00 ;  /* 0x00006c00ff037424 */ /* 0x000fc800078e00ff */
[----:B------:R2:W-:Y:S08]  /*ba70*/  SYNCS.ARRIVE.TRANS64 RZ, [R2+URZ+0x50], R3 ;  /* 0x0000500302ff79a7 */ /* 0x0005f0000800003f */
[----:B------:R-:W-:Y:S05]  /*ba80*/  @!P1 BRA `(.L_x_8324) ;  /* 0x0000000000049947 */ /* 0x000fea0003800000 */
[----:B------:R-:W-:Y:S01]  /*ba90*/  BPT.TRAP 0x1 ;  /* 0x000000040000795c */ /* 0x000fe20000300000 */
.L_x_8324:
        /* <DEDUP_REMOVED lines=18> */
[----:B------:R-:W-:-:S05]  /*bbc0*/  UIADD3 UR15, UR15, 0x4a00, URZ ;  /* 0x00004a000f0f7890 */ /* 0x000fca000fffe03f */
[----:B------:R3:W-:Y:S02]  /*bbd0*/  UTMALDG.4D [UR8], [UR4], desc[UR6] ;  /* 0x00000608040075b4 */ /* 0x0007e40008019000 */
[----:B---3--:R-:W-:Y:S01]  /*bbe0*/  UMOV UR8, UR14 ;  /* 0x0000000e00087c82 */ /* 0x008fe20008000000 */
[----:B------:R-:W-:Y:S01]  /*bbf0*/  UMOV UR10, UR16 ;  /* 0x00000010000a7c82 */ /* 0x000fe20008000000 */
[----:B------:R-:W-:Y:S01]  /*bc00*/  UMOV UR14, 0x40 ;  /* 0x00000040000e7882 */ /* 0x000fe20000000000 */
[----:B------:R3:W-:Y:S02]  /*bc10*/  UTMALDG.4D [UR8], [UR4], desc[UR6] ;  /* 0x00000608040075b4 */ /* 0x0007e40008019000 */
[----:B---3--:R-:W-:Y:S01]  /*bc20*/  UMOV UR8, UR15 ;  /* 0x0000000f00087c82 */ /* 0x008fe20008000000 */
[----:B------:R-:W-:Y:S02]  /*bc30*/  UMOV UR10, UR14 ;  /* 0x0000000e000a7c82 */ /* 0x000fe40008000000 */
[----:B------:R3:W-:Y:S02]  /*bc40*/  UTMALDG.4D [UR8], [UR4], desc[UR6] ;  /* 0x00000608040075b4 */ /* 0x0007e40008019000 */
[----:B---3--:R-:W-:Y:S01]  /*bc50*/  NOP ;  /* 0x0000000000007918 */ /* 0x008fe20000000000 */
.L_x_8319:
[----:B------:R-:W-:Y:S05]  /*bc60*/  BSYNC B1 ;  /* 0x0000000000017941 */ /* 0x000fea0003800000 */
.L_x_8318:
[C---:B------:R-:W-:Y:S01]  /*bc70*/  ISETP.GT.AND P1, PT, R9.reuse, 0x1, PT ;  /* 0x000000010900780c */ /* 0x040fe20003f24270 */
[----:B------:R-:W-:-:S12]  /*bc80*/  VIADD R9, R9, 0xfffffffe ;  /* 0xfffffffe09097836 */ /* 0x000fd80000000000 */
[----:B------:R-:W-:Y:S05]  /*bc90*/  @P1 BRA `(.L_x_8325) ;  /* 0xfffffff000901947 */ /* 0x000fea000383ffff */
.L_x_8310:
[----:B------:R-:W-:Y:S05]  /*bca0*/  BSYNC B0 ;  /* 0x0000000000007941 */ /* 0x000fea0003800000 */
.L_x_8301:
[----:B------:R-:W-:Y:S04]  /*bcb0*/  BSSY B0, `(.L_x_8326) ;  /* 0x000002a000007945 */ /* 0x000fe80003800000 */
[----:B------:R-:W-:Y:S05]  /*bcc0*/  @!P6 BRA `(.L_x_8327) ;  /* 0x0000000000a0e947 */ /* 0x000fea0003800000 */
[----:B-12---:R-:W1:Y:S01]  /*bcd0*/  S2R R2, SR_TID.X ;  /* 0x0000000000027919 */ /* 0x006e620000002100 */
[----:B------:R-:W-:Y:S01]  /*bce0*/  IMAD R3, R16, 0x8, R23 ;  /* 0x0000000810037824 */ /* 0x000fe200078e0217 */
[----:B-1----:R-:W-:Y:S02]  /*bcf0*/  LOP3.LUT R4, R2, 0x7f, RZ, 0xc0, !PT ;  /* 0x0000007f02047812 */ /* 0x002fe400078ec0ff */
[----:B------:R-:W-:Y:S02]  /*bd00*/  SHF.L.U32 R2, R17, 0x1f, RZ ;  /* 0x0000001f11027819 */ /* 0x000fe400000006ff */
[----:B------:R-:W-:Y:S02]  /*bd10*/  ISETP.NE.AND P1, PT, R4, RZ, PT ;  /* 0x000000ff0400720c */ /* 0x000fe40003f25270 */
[----:B------:R-:W1:Y:S02]  /*bd20*/  SYNCS.PHASECHK.TRANS64.TRYWAIT P0, [R3+URZ+0x31c60], R2 ;  /* 0x031c6002030075a7 */ /* 0x000e64000800017f */
[----:B-1----:R-:W-:Y:S09]  /*bd30*/  @!P0 BRA `(.L_x_8328) ;  /* 0x0000000800f08947 */ /* 0x002ff20003800000 */
.L_x_8358:
[----:B------:R-:W-:Y:S05]  /*bd40*/  @P1 BRA `(.L_x_8329) ;  /* 0x0000000000141947 */ /* 0x000fea0003800000 */
[----:B------:R-:W-:Y:S01]  /*bd50*/  ISETP.NE.AND P0, PT, R27, RZ, PT ;  /* 0x000000ff1b00720c */ /* 0x000fe20003f05270 */
[----:B-1----:R-:W-:-:S04]  /*bd60*/  IMAD.MOV.U32 R2, RZ, RZ, 0x6c00 ;  /* 0x00006c00ff027424 */ /* 0x002fc800078e00ff */
[----:B------:R2:W-:Y:S08]  /*bd70*/  SYNCS.ARRIVE.TRANS64 RZ, [R3+URZ+0x31c50], R2 ;  /* 0x031c500203ff79a7 */ /* 0x0005f0000800003f */
[----:B------:R-:W-:Y:S05]  /*bd80*/  @!P0 BRA `(.L_x_8329) ;  /* 0x0000000000048947 */ /* 0x000fea0003800000 */
[----:B------:R-:W-:Y:S01]  /*bd90*/  BPT.TRAP 0x1 ;  /* 0x000000040000795c */ /* 0x000fe20000300000 */
.L_x_8329:
        /* <DEDUP_REMOVED lines=27> */
.L_x_8327:
[----:B------:R-:W-:Y:S05]  /*bf50*/  BSYNC B0 ;  /* 0x0000000000007941 */ /* 0x000fea0003800000 */
.L_x_8326:
[----:B------:R-:W-:Y:S01]  /*bf60*/  VIADD R26, R26, UR38 ;  /* 0x000000261a1a7c36 */ /* 0x000fe20008000000 */
[----:B------:R-:W-:Y:S01]  /*bf70*/  ULDC UR4, c[0x0][0xda4] ;  /* 0x0003690000047ab9 */ /* 0x000fe20000000800 */
[----:B------:R-:W-:Y:S02]  /*bf80*/  VIADD R16, R16, 0x1 ;  /* 0x0000000110107836 */ /* 0x000fe40000000000 */
[----:B------:R-:W-:Y:S01]  /*bf90*/  VIADD R29, R29, 0x1 ;  /* 0x000000011d1d7836 */ /* 0x000fe20000000000 */
[----:B------:R-:W-:Y:S02]  /*bfa0*/  ISETP.GE.AND P1, PT, R26, UR4, PT ;  /* 0x000000041a007c0c */ /* 0x000fe4000bf26270 */
[----:B------:R-:W-:-:S04]  /*bfb0*/  ISETP.NE.AND P0, PT, R16, 0x2, PT ;  /* 0x000000021000780c */ /* 0x000fc80003f05270 */
[----:B------:R-:W-:Y:S02]  /*bfc0*/  SEL R0, RZ, 0x1, P0 ;  /* 0x00000001ff007807 */ /* 0x000fe40000000000 */
[----:B------:R-:W-:Y:S02]  /*bfd0*/  SEL R16, R16, RZ, P0 ;  /* 0x000000ff10107207 */ /* 0x000fe40000000000 */
[----:B------:R-:W-:-:S03]  /*bfe0*/  LOP3.LUT R17, R17, R0, RZ, 0x3c, !PT ;  /* 0x0000000011117212 */ /* 0x000fc600078e3cff */
[----:B------:R-:W-:Y:S05]  /*bff0*/  @!P1 BRA `(.L_x_8330) ;  /* 0xffffffd400c09947 */ /* 0x000fea000383ffff */
[----:B------:R-:W-:-:S07]  /*c000*/  LOP3.LUT R29, R29, 0x1, RZ, 0xc, !PT ;  /* 0x000000011d1d7812 */ /* 0x000fce00078e0cff */
.L_x_8286:
[----:B-12---:R-:W1:Y:S01]  /*c010*/  S2R R3, SR_CgaCtaId ;  /* 0x0000000000037919 */ /* 0x006e620000008800 */
[----:B------:R-:W-:Y:S01]  /*c020*/  MOV R0, 0x400 ;  /* 0x0000040000007802 */ /* 0x000fe20000000f00 */
[----:B------:R-:W-:Y:S01]  /*c030*/  BSSY B0, `(.L_x_8331) ;  /* 0x0000005000007945 */ /* 0x000fe20003800000 */
[----:B------:R-:W-:Y:S02]  /*c040*/  SHF.L.U32 R29, R29, 0x1f, RZ ;  /* 0x0000001f1d1d7819 */ /* 0x000fe400000006ff */
[----:B-1----:R-:W-:-:S04]  /*c050*/  LEA R8, R3, R0, 0x18 ;  /* 0x0000000003087211 */ /* 0x002fc800078ec0ff */
[----:B------:R-:W1:Y:S02]  /*c060*/  SYNCS.PHASECHK.TRANS64.TRYWAIT P0, [R8+URZ+0x31c20], R29 ;  /* 0x031c201d080075a7 */ /* 0x000e64000800017f */
[----:B-1----:R-:W-:Y:S05]  /*c070*/  @!P0 BRA `(.L_x_8332) ;  /* 0x0000000800348947 */ /* 0x002fea0003800000 */
.L_x_8359:
[----:B------:R-:W-:Y:S05]  /*c080*/  BSYNC B0 ;  /* 0x0000000000007941 */ /* 0x000fea0003800000 */
.L_x_8331:
[----:B------:R-:W-:-:S03]  /*c090*/  UMOV UR4, 0xffffffff ;  /* 0xffffffff00047882 */ /* 0x000fc60000000000 */
[----:B------:R-:W-:Y:S05]  /*c0a0*/  BRA.DIV UR4, `(.L_x_8333) ;  /* 0x0000000a043c7947 */ /* 0x000fea000b800000 */
[----:B------:R-:W2:Y:S02]  /*c0b0*/  S2R R0, SR_TID.X ;  /* 0x0000000000007919 */ /* 0x000ea40000002100 */
[----:B--2---:R-:W-:-:S04]  /*c0c0*/  SHF.R.U32.HI R0, RZ, 0x5, R0 ;  /* 0x00000005ff007819 */ /* 0x004fc80000011600 */
[----:B------:R-:W-:-:S05]  /*c0d0*/  LOP3.LUT R0, R0, 0x3, RZ, 0xc0, !PT ;  /* 0x0000000300007812 */ /* 0x000fca00078ec0ff */
[----:B------:R2:W3:Y:S02]  /*c0e0*/  SHFL.IDX PT, R14, R0, RZ, 0x1f ;  /* 0x00001fff000e7589 */ /* 0x0004e400000e0000 */
.L_x_8362:
[----:B---3--:R-:W-:Y:S01]  /*c0f0*/  ISETP.NE.AND P0, PT, R14, RZ, PT ;  /* 0x000000ff0e00720c */ /* 0x008fe20003f05270 */
[----:B------:R-:W-:-:S12]  /*c100*/  BSSY B0, `(.L_x_8334) ;  /* 0x0000024000007945 */ /* 0x000fd80003800000 */
[----:B------:R-:W-:Y:S05]  /*c110*/  @P0 BRA `(.L_x_8335) ;  /* 0x0000000000880947 */ /* 0x000fea0003800000 */
[----:B------:R-:W-:-:S03]  /*c120*/  UMOV UR4, 0xffffffff ;  /* 0xffffffff00047882 */ /* 0x000fc60000000000 */
[----:B------:R-:W-:Y:S05]  /*c130*/  BRA.DIV UR4, `(.L_x_8336) ;  /* 0x0000000a044c7947 */ /* 0x000fea000b800000 */
[----:B------:R-:W-:-:S13]  /*c140*/  ELECT P6, URZ, PT ;  /* 0x00000000003f782f */ /* 0x000fda00038c0000 */
.L_x_8365:
[----:B------:R-:W-:Y:S05]  /*c150*/  @!P6 BRA `(.L_x_8335) ;  /* 0x000000000078e947 */ /* 0x000fea0003800000 */
[----:B--2---:R-:W2:Y:S02]  /*c160*/  LDL.LU R0, [R1] ;  /* 0x0000000001007983 */ /* 0x004ea40000300800 */
[----:B--2---:R-:W-:-:S04]  /*c170*/  LOP3.LUT R0, R0, 0x2, RZ, 0xfc, !PT ;  /* 0x0000000200007812 */ /* 0x004fc800078efcff */
[----:B------:R-:W-:-:S13]  /*c180*/  ISETP.NE.AND P2, PT, R0, 0x3, PT ;  /* 0x000000030000780c */ /* 0x000fda0003f45270 */
[----:B------:R-:W-:Y:S05]  /*c190*/  @!P2 BRA `(.L_x_8337) ;  /* 0x000000000004a947 */ /* 0x000fea0003800000 */
[----:B------:R-:W-:Y:S01]  /*c1a0*/  BPT.TRAP 0x1 ;  /* 0x000000040000795c */ /* 0x000fe20000300000 */
.L_x_8337:
[----:B------:R-:W-:Y:S01]  /*c1b0*/  VIADD R3, R8, 0x31c40 ;  /* 0x00031c4008037836 */ /* 0x000fe20000000000 */
[----:B------:R-:W-:Y:S01]  /*c1c0*/  SHF.L.U32 R4, R17, 0x1f, RZ ;  /* 0x0000001f11047819 */ /* 0x000fe200000006ff */
[C---:B------:R-:W-:Y:S02]  /*c1d0*/  VIADD R0, R16.reuse, 0x1 ;  /* 0x0000000110007836 */ /* 0x040fe40000000000 */
[----:B------:R-:W-:-:S03]  /*c1e0*/  IMAD R5, R16, 0x8, R3 ;  /* 0x0000000810057824 */ /* 0x000fc600078e0203 */
[C---:B------:R-:W-:Y:S01]  /*c1f0*/  ISETP.NE.AND P1, PT, R0.reuse, 0x2, PT ;  /* 0x000000020000780c */ /* 0x040fe20003f25270 */
[----:B------:R-:W2:Y:S03]  /*c200*/  SYNCS.PHASECHK.TRANS64.TRYWAIT P0, [R5+URZ], R4 ;  /* 0x00000004050075a7 */ /* 0x000ea6000800017f */
[----:B------:R-:W-:Y:S02]  /*c210*/  SEL R2, RZ, 0x1, P1 ;  /* 0x00000001ff027807 */ /* 0x000fe40000800000 */
[----:B------:R-:W-:Y:S02]  /*c220*/  SEL R6, R0, RZ, P1 ;  /* 0x000000ff00067207 */ /* 0x000fe40000800000 */
[----:B------:R-:W-:-:S03]  /*c230*/  LOP3.LUT R0, R17, R2, RZ, 0x3c, !PT ;  /* 0x0000000211007212 */ /* 0x000fc600078e3cff */
[----:B------:R-:W-:Y:S01]  /*c240*/  IMAD R3, R6, 0x8, R3 ;  /* 0x0000000806037824 */ /* 0x000fe200078e0203 */
[----:B------:R-:W-:Y:S01]  /*c250*/  SHF.L.U32 R0, R0, 0x1f, RZ ;  /* 0x0000001f00007819 */ /* 0x000fe200000006ff */
[----:B--2---:R-:W-:Y:S06]  /*c260*/  @!P0 BRA `(.L_x_8338) ;  /* 0x0000000800208947 */ /* 0x004fec0003800000 */
.L_x_8366:
[----:B------:R-:W3:Y:S02]  /*c270*/  SYNCS.PHASECHK.TRANS64.TRYWAIT P0, [R3+URZ], R0 ;  /* 0x00000000030075a7 */ /* 0x000ee4000800017f */
[----:B---3--:R-:W-:Y:S05]  /*c280*/  @!P0 BRA `(.L_x_8339) ;  /* 0x00000008002c8947 */ /* 0x008fea0003800000 */
.L_x_8367:
[----:B------:R-:W-:Y:S05]  /*c290*/  @!P2 BRA `(.L_x_8340) ;  /* 0x000000000004a947 */ /* 0x000fea0003800000 */
[----:B------:R-:W-:Y:S01]  /*c2a0*/  BPT.TRAP 0x1 ;  /* 0x000000040000795c */ /* 0x000fe20000300000 */
.L_x_8340:
[----:B---3--:R-:W-:-:S04]  /*c2b0*/  VIADD R3, R8, 0x31c60 ;  /* 0x00031c6008037836 */ /* 0x008fc80000000000 */
[----:B--2---:R-:W-:-:S04]  /*c2c0*/  IMAD R5, R16, 0x8, R3 ;  /* 0x0000000810057824 */ /* 0x004fc800078e0203 */
[----:B------:R-:W2:Y:S02]  /*c2d0*/  SYNCS.PHASECHK.TRANS64.TRYWAIT P0, [R5+URZ], R4 ;  /* 0x00000004050075a7 */ /* 0x000ea4000800017f */
[----:B--2---:R-:W-:Y:S05]  /*c2e0*/  @!P0 BRA `(.L_x_8341) ;  /* 0x0000000800288947 */ /* 0x004fea0003800000 */
.L_x_8368:
[----:B------:R-:W-:-:S07]  /*c2f0*/  IMAD R3, R6, 0x8, R3 ;  /* 0x0000000806037824 */ /* 0x000fce00078e0203 */
.L_x_8342:
[----:B---3--:R3:W4:Y:S02]  /*c300*/  SYNCS.PHASECHK.TRANS64.TRYWAIT P0, [R3+URZ], R0 ;  /* 0x00000000030075a7 */ /* 0x008724000800017f */
[----:B----4-:R-:W-:Y:S05]  /*c310*/  @!P0 NANOSLEEP.SYNCS 0x989680 ;  /* 0x009896800000895d */ /* 0x010fea0003900000 */
[----:B------:R-:W4:Y:S02]  /*c320*/  @!P0 SYNCS.PHASECHK.TRANS64 P0, [R3+URZ], R0 ;  /* 0x00000000030085a7 */ /* 0x000f24000800007f */
[----:B----4-:R-:W-:Y:S05]  /*c330*/  @!P0 BRA `(.L_x_8342) ;  /* 0xfffffffc00f08947 */ /* 0x010fea000383ffff */
.L_x_8335:
[----:B------:R-:W-:Y:S05]  /*c340*/  BSYNC B0 ;  /* 0x0000000000007941 */ /* 0x000fea0003800000 */
.L_x_8334:
[----:B------:R-:W-:Y:S05]  /*c350*/  EXIT ;  /* 0x000000000000794d */ /* 0x000fea0003800000 */
.L_x_8264:
[----:B-1----:R-:W-:-:S04]  /*c360*/  IMAD.U32 R3, RZ, RZ, UR39 ;  /* 0x00000027ff037e24 */ /* 0x002fc8000f8e00ff */
[----:B------:R1:W2:Y:S03]  /*c370*/  SYNCS.PHASECHK.TRANS64.TRYWAIT P1, [R3+URZ+0x31c00], R0 ;  /* 0x031c0000030075a7 */ /* 0x0002a6000802017f */
[----:B--2---:R-:W-:Y:S05]  /*c380*/  @!P1 NANOSLEEP.SYNCS 0x989680 ;  /* 0x009896800000995d */ /* 0x004fea0003900000 */
[----:B------:R-:W2:Y:S02]  /*c390*/  @!P1 SYNCS.PHASECHK.TRANS64 P1, [R3+URZ+0x31c00], R0 ;  /* 0x031c0000030095a7 */ /* 0x000ea4000802007f */
[----:B--2---:R-:W-:Y:S05]  /*c3a0*/  @!P1 BRA `(.L_x_8264) ;  /* 0xfffffffc00ec9947 */ /* 0x004fea000383ffff */
[----:B------:R-:W-:Y:S05]  /*c3b0*/  BRA `(.L_x_8343) ;  /* 0xffffff4c00a47947 */ /* 0x000fea000383ffff */
.L_x_8268:
[----:B--2---:R2:W3:Y:S02]  /*c3c0*/  SYNCS.PHASECHK.TRANS64.TRYWAIT P2, [R4+URZ+0x31c30], R3 ;  /* 0x031c3003040075a7 */ /* 0x0044e4000804017f */
[----:B---3--:R-:W-:Y:S05]  /*c3d0*/  @!P2 NANOSLEEP.SYNCS 0x989680 ;  /* 0x009896800000a95d */ /* 0x008fea0003900000 */
[----:B------:R-:W3:Y:S02]  /*c3e0*/  @!P2 SYNCS.PHASECHK.TRANS64 P2, [R4+URZ+0x31c30], R3 ;  /* 0x031c30030400a5a7 */ /* 0x000ee4000804007f */
[----:B---3--:R-:W-:Y:S05]  /*c3f0*/  @!P2 BRA `(.L_x_8268) ;  /* 0xfffffffc00f0a947 */ /* 0x008fea000383ffff */
[----:B------:R-:W-:Y:S05]  /*c400*/  BRA `(.L_x_8267) ;  /* 0xffffff4c00cc7947 */ /* 0x000fea000383ffff */
.L_x_8273:
[----:B---3--:R-:W-:-:S04]  /*c410*/  IMAD.U32 R3, RZ, RZ, UR4 ;  /* 0x00000004ff037e24 */ /* 0x008fc8000f8e00ff */
[----:B------:R3:W4:Y:S03]  /*c420*/  SYNCS.PHASECHK.TRANS64.TRYWAIT P2, [R3+URZ+0x31c30], R0 ;  /* 0x031c3000030075a7 */ /* 0x000726000804017f */
[----:B----4-:R-:W-:Y:S05]  /*c430*/  @!P2 NANOSLEEP.SYNCS 0x989680 ;  /* 0x009896800000a95d */ /* 0x010fea0003900000 */
[----:B------:R-:W4:Y:S02]  /*c440*/  @!P2 SYNCS.PHASECHK.TRANS64 P2, [R3+URZ+0x31c30], R0 ;  /* 0x031c30000300a5a7 */ /* 0x000f24000804007f */
[----:B----4-:R-:W-:Y:S05]  /*c450*/  @!P2 BRA `(.L_x_8273) ;  /* 0xfffffffc00eca947 */ /* 0x010fea000383ffff */
[----:B------:R-:W-:Y:S05]  /*c460*/  BRA `(.L_x_8270) ;  /* 0xffffff8400fc7947 */ /* 0x000fea000383ffff */
.L_x_8277:
[----:B--2---:R-:W-:-:S04]  /*c470*/  IMAD.U32 R3, RZ, RZ, UR4 ;  /* 0x00000004ff037e24 */ /* 0x004fc8000f8e00ff */
[----:B------:R2:W3:Y:S03]  /*c480*/  SYNCS.PHASECHK.TRANS64.TRYWAIT P2, [R3+URZ+0x31c50], R0 ;  /* 0x031c5000030075a7 */ /* 0x0004e6000804017f */
[----:B---3--:R-:W-:Y:S05]  /*c490*/  @!P2 NANOSLEEP.SYNCS 0x989680 ;  /* 0x009896800000a95d */ /* 0x008fea0003900000 */
[----:B------:R-:W3:Y:S02]  /*c4a0*/  @!P2 SYNCS.PHASECHK.TRANS64 P2, [R3+URZ+0x31c50], R0 ;  /* 0x031c50000300a5a7 */ /* 0x000ee4000804007f */
[----:B---3--:R-:W-:Y:S05]  /*c4b0*/  @!P2 BRA `(.L_x_8277) ;  /* 0xfffffffc00eca947 */ /* 0x008fea000383ffff */
[----:B------:R-:W-:Y:S05]  /*c4c0*/  BRA `(.L_x_8274) ;  /* 0xffffff9c00987947 */ /* 0x000fea000383ffff */
.L_x_8282:
[----:B----4-:R-:W-:-:S04]  /*c4d0*/  IMAD.U32 R5, RZ, RZ, UR12 ;  /* 0x0000000cff057e24 */ /* 0x010fc8000f8e00ff */
[----:B------:R4:W1:Y:S03]  /*c4e0*/  SYNCS.PHASECHK.TRANS64.TRYWAIT P0, [R5+URZ+0x31c50], R4 ;  /* 0x031c5004050075a7 */ /* 0x000866000800017f */
[----:B-1----:R-:W-:Y:S05]  /*c4f0*/  @!P0 NANOSLEEP.SYNCS 0x989680 ;  /* 0x009896800000895d */ /* 0x002fea0003900000 */
[----:B------:R-:W1:Y:S02]  /*c500*/  @!P0 SYNCS.PHASECHK.TRANS64 P0, [R5+URZ+0x31c50], R4 ;  /* 0x031c5004050085a7 */ /* 0x000e64000800007f */
[----:B-1----:R-:W-:Y:S05]  /*c510*/  @!P0 BRA `(.L_x_8282) ;  /* 0xfffffffc00ec8947 */ /* 0x002fea000383ffff */
[----:B------:R-:W-:Y:S05]  /*c520*/  BRA `(.L_x_8281) ;  /* 0xffffffbc00747947 */ /* 0x000fea000383ffff */
.L_x_8293:
        /* <DEDUP_REMOVED lines=11> */
.L_x_8345:
[----:B------:R-:W-:Y:S05]  /*c5e0*/  BSYNC B0 ;  /* 0x0000000000007941 */ /* 0x000fea0003800000 */
.L_x_8344:
[----:B------:R-:W-:Y:S05]  /*c5f0*/  BRA `(.L_x_8346) ;  /* 0xffffffd800947947 */ /* 0x000fea000383ffff */
.L_x_8294:
[----:B------:R-:W-:Y:S01]  /*c600*/  BSSY B0, `(.L_x_8347) ;  /* 0x0000006000007945 */ /* 0x000fe20003800000 */
[----:B------:R-:W-:-:S07]  /*c610*/  IMAD.MOV.U32 R15, RZ, RZ, -0x1 ;  /* 0xffffffffff0f7424 */ /* 0x000fce00078e00ff */
[----:B------:R-:W-:Y:S05]  /*c620*/  WARPSYNC.COLLECTIVE R15, `(.L_x_8348) ;  /* 0x000000000f0c7348 */ /* 0x000fea0003c00000 */
[----:B------:R-:W-:Y:S02]  /*c630*/  ELECT P6, UR62, PT ;  /* 0x00000000003e782f */ /* 0x000fe400038c0000 */
[----:B------:R-:W-:Y:S01]  /*c640*/  MOV R14, UR62 ;  /* 0x0000003e000e7c02 */ /* 0x000fe20008000f00 */
[----:B------:R-:W-:Y:S10]  /*c650*/  ENDCOLLECTIVE ;  /* 0x000000000000791b */ /* 0x000ff40003800000 */
.L_x_8348:
[----:B------:R-:W-:Y:S05]  /*c660*/  BSYNC B0 ;  /* 0x0000000000007941 */ /* 0x000fea0003800000 */
.L_x_8347:
[----:B------:R-:W-:Y:S05]  /*c670*/  BRA `(.L_x_8349) ;  /* 0xffffffd800887947 */ /* 0x000fea000383ffff */
.L_x_8297:
[----:B--2---:R2:W3:Y:S02]  /*c680*/  SYNCS.PHASECHK.TRANS64.TRYWAIT P1, [R5+URZ+0x31c40], R4 ;  /* 0x031c4004050075a7 */ /* 0x0044e4000802017f */
[----:B---3--:R-:W-:Y:S05]  /*c690*/  @!P1 NANOSLEEP.SYNCS 0x989680 ;  /* 0x009896800000995d */ /* 0x008fea0003900000 */
[----:B------:R-:W3:Y:S02]  /*c6a0*/  @!P1 SYNCS.PHASECHK.TRANS64 P1, [R5+URZ+0x31c40], R4 ;  /* 0x031c4004050095a7 */ /* 0x000ee4000802007f */
[----:B---3--:R-:W-:Y:S05]  /*c6b0*/  @!P1 BRA `(.L_x_8297) ;  /* 0xfffffffc00f09947 */ /* 0x008fea000383ffff */
[----:B------:R-:W-:Y:S05]  /*c6c0*/  BRA `(.L_x_8350) ;  /* 0xffffffd800ec7947 */ /* 0x000fea000383ffff */
.L_x_8300:
[----:B--2---:R2:W3:Y:S02]  /*c6d0*/  SYNCS.PHASECHK.TRANS64.TRYWAIT P1, [R23+URZ+0x31c20], R4 ;  /* 0x031c2004170075a7 */ /* 0x0044e4000802017f */
[----:B---3--:R-:W-:Y:S05]  /*c6e0*/  @!P1 NANOSLEEP.SYNCS 0x989680 ;  /* 0x009896800000995d */ /* 0x008fea0003900000 */
[----:B------:R-:W3:Y:S02]  /*c6f0*/  @!P1 SYNCS.PHASECHK.TRANS64 P1, [R23+URZ+0x31c20], R4 ;  /* 0x031c2004170095a7 */ /* 0x000ee4000802007f */
[----:B---3--:R-:W-:Y:S05]  /*c700*/  @!P1 BRA `(.L_x_8300) ;  /* 0xfffffffc00f09947 */ /* 0x008fea000383ffff */
[----:B------:R-:W-:Y:S05]  /*c710*/  BRA `(.L_x_8351) ;  /* 0xffffffdc00fc7947 */ /* 0x000fea000383ffff */
.L_x_8306:
[----:B-1----:R1:W2:Y:S02]  /*c720*/  SYNCS.PHASECHK.TRANS64.TRYWAIT P2, [R3+URZ+0x31c40], R2 ;  /* 0x031c4002030075a7 */ /* 0x0022a4000804017f */
[----:B--2---:R-:W-:Y:S05]  /*c730*/  @!P2 NANOSLEEP.SYNCS 0x989680 ;  /* 0x009896800000a95d */ /* 0x004fea0003900000 */
[----:B------:R-:W2:Y:S02]  /*c740*/  @!P2 SYNCS.PHASECHK.TRANS64 P2, [R3+URZ+0x31c40], R2 ;  /* 0x031c40020300a5a7 */ /* 0x000ea4000804007f */
[----:B--2---:R-:W-:Y:S05]  /*c750*/  @!P2 BRA `(.L_x_8306) ;  /* 0xfffffffc00f0a947 */ /* 0x004fea000383ffff */
[----:B------:R-:W-:Y:S05]  /*c760*/  BRA `(.L_x_8352) ;  /* 0xffffffe000987947 */ /* 0x000fea000383ffff */
.L_x_8308:
[----:B-1----:R1:W2:Y:S02]  /*c770*/  SYNCS.PHASECHK.TRANS64.TRYWAIT P2, [R2+URZ+0x60], R5 ;  /* 0x00006005020075a7 */ /* 0x0022a4000804017f */
[----:B--2---:R-:W-:Y:S05]  /*c780*/  @!P2 NANOSLEEP.SYNCS 0x989680 ;  /* 0x009896800000a95d */ /* 0x004fea0003900000 */
[----:B------:R-:W2:Y:S02]  /*c790*/  @!P2 SYNCS.PHASECHK.TRANS64 P2, [R2+URZ+0x60], R5 ;  /* 0x000060050200a5a7 */ /* 0x000ea4000804007f */
[----:B--2---:R-:W-:Y:S05]  /*c7a0*/  @!P2 BRA `(.L_x_8308) ;  /* 0xfffffffc00f0a947 */ /* 0x004fea000383ffff */
[----:B------:R-:W-:Y:S05]  /*c7b0*/  BRA `(.L_x_8353) ;  /* 0xffffffe400147947 */ /* 0x000fea000383ffff */
.L_x_8314:
[----:B-1----:R1:W2:Y:S02]  /*c7c0*/  SYNCS.PHASECHK.TRANS64.TRYWAIT P2, [R3+URZ+0x31c40], R2 ;  /* 0x031c4002030075a7 */ /* 0x0022a4000804017f */
[----:B--2---:R-:W-:Y:S05]  /*c7d0*/  @!P2 NANOSLEEP.SYNCS 0x989680 ;  /* 0x009896800000a95d */ /* 0x004fea0003900000 */
[----:B------:R-:W2:Y:S02]  /*c7e0*/  @!P2 SYNCS.PHASECHK.TRANS64 P2, [R3+URZ+0x31c40], R2 ;  /* 0x031c40020300a5a7 */ /* 0x000ea4000804007f */
[----:B--2---:R-:W-:Y:S05]  /*c7f0*/  @!P2 BRA `(.L_x_8314) ;  /* 0xfffffffc00f0a947 */ /* 0x004fea000383ffff */
[----:B------:R-:W-:Y:S05]  /*c800*/  BRA `(.L_x_8354) ;  /* 0xffffffe800447947 */ /* 0x000fea000383ffff */
.L_x_8316:
[----:B-1----:R1:W2:Y:S02]  /*c810*/  SYNCS.PHASECHK.TRANS64.TRYWAIT P2, [R2+URZ+0x60], R17 ;  /* 0x00006011020075a7 */ /* 0x0022a4000804017f */
[----:B--2---:R-:W-:Y:S05]  /*c820*/  @!P2 NANOSLEEP.SYNCS 0x989680 ;  /* 0x009896800000a95d */ /* 0x004fea0003900000 */
[----:B------:R-:W2:Y:S02]  /*c830*/  @!P2 SYNCS.PHASECHK.TRANS64 P2, [R2+URZ+0x60], R17 ;  /* 0x000060110200a5a7 */ /* 0x000ea4000804007f */
[----:B--2---:R-:W-:Y:S05]  /*c840*/  @!P2 BRA `(.L_x_8316) ;  /* 0xfffffffc00f0a947 */ /* 0x004fea000383ffff */
[----:B------:R-:W-:Y:S05]  /*c850*/  BRA `(.L_x_8355) ;  /* 0xffffffe800c07947 */ /* 0x000fea000383ffff */
.L_x_8321:
[----:B-1----:R1:W2:Y:S02]  /*c860*/  SYNCS.PHASECHK.TRANS64.TRYWAIT P2, [R2+URZ+0x31c40], R3 ;  /* 0x031c4003020075a7 */ /* 0x0022a4000804017f */
[----:B--2---:R-:W-:Y:S05]  /*c870*/  @!P2 NANOSLEEP.SYNCS 0x989680 ;  /* 0x009896800000a95d */ /* 0x004fea0003900000 */
[----:B------:R-:W2:Y:S02]  /*c880*/  @!P2 SYNCS.PHASECHK.TRANS64 P2, [R2+URZ+0x31c40], R3 ;  /* 0x031c40030200a5a7 */ /* 0x000ea4000804007f */
[----:B--2---:R-:W-:Y:S05]  /*c890*/  @!P2 BRA `(.L_x_8321) ;  /* 0xfffffffc00f0a947 */ /* 0x004fea000383ffff */
[----:B------:R-:W-:Y:S05]  /*c8a0*/  BRA `(.L_x_8356) ;  /* 0xffffffec00cc7947 */ /* 0x000fea000383ffff */
.L_x_8323:
[----:B-1----:R1:W2:Y:S02]  /*c8b0*/  SYNCS.PHASECHK.TRANS64.TRYWAIT P2, [R2+URZ+0x60], R11 ;  /* 0x0000600b020075a7 */ /* 0x0022a4000804017f */
[----:B--2---:R-:W-:Y:S05]  /*c8c0*/  @!P2 NANOSLEEP.SYNCS 0x989680 ;  /* 0x009896800000a95d */ /* 0x004fea0003900000 */
[----:B------:R-:W2:Y:S02]  /*c8d0*/  @!P2 SYNCS.PHASECHK.TRANS64 P2, [R2+URZ+0x60], R11 ;  /* 0x0000600b0200a5a7 */ /* 0x000ea4000804007f */
[----:B--2---:R-:W-:Y:S05]  /*c8e0*/  @!P2 BRA `(.L_x_8323) ;  /* 0xfffffffc00f0a947 */ /* 0x004fea000383ffff */
[----:B------:R-:W-:Y:S05]  /*c8f0*/  BRA `(.L_x_8357) ;  /* 0xfffffff000507947 */ /* 0x000fea000383ffff */
.L_x_8328:
[----:B-1----:R1:W2:Y:S02]  /*c900*/  SYNCS.PHASECHK.TRANS64.TRYWAIT P0, [R3+URZ+0x31c60], R2 ;  /* 0x031c6002030075a7 */ /* 0x0022a4000800017f */
[----:B--2---:R-:W-:Y:S05]  /*c910*/  @!P0 NANOSLEEP.SYNCS 0x989680 ;  /* 0x009896800000895d */ /* 0x004fea0003900000 */
[----:B------:R-:W2:Y:S02]  /*c920*/  @!P0 SYNCS.PHASECHK.TRANS64 P0, [R3+URZ+0x31c60], R2 ;  /* 0x031c6002030085a7 */ /* 0x000ea4000800007f */
[----:B--2---:R-:W-:Y:S05]  /*c930*/  @!P0 BRA `(.L_x_8328) ;  /* 0xfffffffc00f08947 */ /* 0x004fea000383ffff */
[----:B------:R-:W-:Y:S05]  /*c940*/  BRA `(.L_x_8358) ;  /* 0xfffffff000fc7947 */ /* 0x000fea000383ffff */
.L_x_8332:
[----:B-1----:R1:W2:Y:S02]  /*c950*/  SYNCS.PHASECHK.TRANS64.TRYWAIT P0, [R8+URZ+0x31c20], R29 ;  /* 0x031c201d080075a7 */ /* 0x0022a4000800017f */
[----:B--2---:R-:W-:Y:S05]  /*c960*/  @!P0 NANOSLEEP.SYNCS 0x989680 ;  /* 0x009896800000895d */ /* 0x004fea0003900000 */
[----:B------:R-:W2:Y:S02]  /*c970*/  @!P0 SYNCS.PHASECHK.TRANS64 P0, [R8+URZ+0x31c20], R29 ;  /* 0x031c201d080085a7 */ /* 0x000ea4000800007f */
[----:B--2---:R-:W-:Y:S05]  /*c980*/  @!P0 BRA `(.L_x_8332) ;  /* 0xfffffffc00f08947 */ /* 0x004fea000383ffff */
[----:B------:R-:W-:Y:S05]  /*c990*/  BRA `(.L_x_8359) ;  /* 0xfffffff400b87947 */ /* 0x000fea000383ffff */
.L_x_8333:
        /* <DEDUP_REMOVED lines=11> */
.L_x_8361:
[----:B------:R-:W-:Y:S05]  /*ca50*/  BSYNC B0 ;  /* 0x0000000000007941 */ /* 0x000fea0003800000 */
.L_x_8360:
[----:B------:R-:W-:Y:S05]  /*ca60*/  BRA `(.L_x_8362) ;  /* 0xfffffff400a07947 */ /* 0x000fea000383ffff */
.L_x_8336:
[----:B------:R-:W-:Y:S01]  /*ca70*/  BSSY B1, `(.L_x_8363) ;  /* 0x0000006000017945 */ /* 0x000fe20003800000 */
[----:B------:R-:W-:-:S07]  /*ca80*/  IMAD.MOV.U32 R15, RZ, RZ, -0x1 ;  /* 0xffffffffff0f7424 */ /* 0x000fce00078e00ff */
[----:B-12---:R-:W-:Y:S05]  /*ca90*/  WARPSYNC.COLLECTIVE R15, `(.L_x_8364) ;  /* 0x000000000f0c7348 */ /* 0x006fea0003c00000 */
[----:B------:R-:W-:Y:S02]  /*caa0*/  ELECT P6, UR62, PT ;  /* 0x00000000003e782f */ /* 0x000fe400038c0000 */
[----:B------:R-:W-:Y:S01]  /*cab0*/  MOV R14, UR62 ;  /* 0x0000003e000e7c02 */ /* 0x000fe20008000f00 */
[----:B-12---:R-:W-:Y:S10]  /*cac0*/  ENDCOLLECTIVE ;  /* 0x000000000000791b */ /* 0x006ff40003800000 */
.L_x_8364:
[----:B------:R-:W-:Y:S05]  /*cad0*/  BSYNC B1 ;  /* 0x0000000000017941 */ /* 0x000fea0003800000 */
.L_x_8363:
[----:B------:R-:W-:Y:S05]  /*cae0*/  BRA `(.L_x_8365) ;  /* 0xfffffff400987947 */ /* 0x000fea000383ffff */
.L_x_8338:
[----:B--2---:R2:W3:Y:S02]  /*caf0*/  SYNCS.PHASECHK.TRANS64.TRYWAIT P0, [R5+URZ], R4 ;  /* 0x00000004050075a7 */ /* 0x0044e4000800017f */
[----:B---3--:R-:W-:Y:S05]  /*cb00*/  @!P0 NANOSLEEP.SYNCS 0x989680 ;  /* 0x009896800000895d */ /* 0x008fea0003900000 */
[----:B------:R-:W3:Y:S02]  /*cb10*/  @!P0 SYNCS.PHASECHK.TRANS64 P0, [R5+URZ], R4 ;  /* 0x00000004050085a7 */ /* 0x000ee4000800007f */
[----:B---3--:R-:W-:Y:S05]  /*cb20*/  @!P0 BRA `(.L_x_8338) ;  /* 0xfffffffc00f08947 */ /* 0x008fea000383ffff */
[----:B------:R-:W-:Y:S05]  /*cb30*/  BRA `(.L_x_8366) ;  /* 0xfffffff400cc7947 */ /* 0x000fea000383ffff */
.L_x_8339:
[----:B---3--:R3:W4:Y:S02]  /*cb40*/  SYNCS.PHASECHK.TRANS64.TRYWAIT P0, [R3+URZ], R0 ;  /* 0x00000000030075a7 */ /* 0x008724000800017f */
[----:B----4-:R-:W-:Y:S05]  /*cb50*/  @!P0 NANOSLEEP.SYNCS 0x989680 ;  /* 0x009896800000895d */ /* 0x010fea0003900000 */
[----:B------:R-:W4:Y:S02]  /*cb60*/  @!P0 SYNCS.PHASECHK.TRANS64 P0, [R3+URZ], R0 ;  /* 0x00000000030085a7 */ /* 0x000f24000800007f */
[----:B----4-:R-:W-:Y:S05]  /*cb70*/  @!P0 BRA `(.L_x_8339) ;  /* 0xfffffffc00f08947 */ /* 0x010fea000383ffff */
[----:B------:R-:W-:Y:S05]  /*cb80*/  BRA `(.L_x_8367) ;  /* 0xfffffff400c07947 */ /* 0x000fea000383ffff */
.L_x_8341:
[----:B--2---:R2:W3:Y:S02]  /*cb90*/  SYNCS.PHASECHK.TRANS64.TRYWAIT P0, [R5+URZ], R4 ;  /* 0x00000004050075a7 */ /* 0x0044e4000800017f */
[----:B---3--:R-:W-:Y:S05]  /*cba0*/  @!P0 NANOSLEEP.SYNCS 0x989680 ;  /* 0x009896800000895d */ /* 0x008fea0003900000 */
[----:B------:R-:W3:Y:S02]  /*cbb0*/  @!P0 SYNCS.PHASECHK.TRANS64 P0, [R5+URZ], R4 ;  /* 0x00000004050085a7 */ /* 0x000ee4000800007f */
[----:B---3--:R-:W-:Y:S05]  /*cbc0*/  @!P0 BRA `(.L_x_8341) ;  /* 0xfffffffc00f08947 */ /* 0x008fea000383ffff */
[----:B------:R-:W-:Y:S05]  /*cbd0*/  BRA `(.L_x_8368) ;  /* 0xfffffff400c47947 */ /* 0x000fea000383ffff */
.L_x_8369:
        /* <DEDUP_REMOVED lines=10> */
.L_x_12779:


//--------------------- .text._ZN7cutlass13device_kernelIN5flash11enable_sm90INS1_16FlashAttnFwdSm90INS1_25CollectiveMainloopFwdSm90ILi2EN4cute5tupleIJNS5_1CILi1EEES8_S8_EEENS6_IJNS7_ILi192EEENS7_ILi144EEENS7_ILi96EEEEEELi96ENS_6half_tEfNS_4arch4Sm90ELb0ELb0ELb0ELb1ELb0ELb0ELb0ELb0ELb1ELb0ELb0ELb0EEENS1_21CollectiveEpilogueFwdINS6_IJSA_SC_SB_EEES9_SE_SG_Li384ELb1ELb0ELb0ELb0EEENS1_36VarlenDynamicPersistentTileSchedulerILi192ELi144ELi384ELi32ELb0ELb0ELb1ELb0ELb1ELb1EEEEEEEEEvNT_6ParamsE --------------------------
	.section	.text._ZN7cutlass13device_kernelIN5flash11enable_sm90INS1_16FlashAttnFwdSm90INS1_25CollectiveMainloopFwdSm90ILi2EN4cute5tupleIJNS5_1CILi1EEES8_S8_EEENS6_IJNS7_ILi192EEENS7_ILi144EEENS7_ILi96EEEEEELi96ENS_6half_tEfNS_4arch4Sm90ELb0ELb0ELb0ELb1ELb0ELb0ELb0ELb0ELb1ELb0ELb0ELb0EEENS1_21CollectiveEpilogueFwdINS6_IJSA_SC_SB_EEES9_SE_SG_Li384ELb1ELb0ELb0ELb0EEENS1_36VarlenDynamicPersistentTileSchedulerILi192ELi144ELi384ELi32ELb0ELb0ELb1ELb0ELb1ELb1EEEEEEEEEvNT_6ParamsE,"ax",@progbits
	.align	128
.text._ZN7cutlass13device_kernelIN5flash11enable_sm90INS1_16FlashAttnFwdSm90INS1_25CollectiveMainloopFwdSm90ILi2EN4cute5tupleIJNS5_1CILi1EEES8_S8_EEENS6_IJNS7_ILi192EEENS7_ILi144EEENS7_ILi96EEEEEELi96ENS_6half_tEfNS_4arch4Sm90ELb0ELb0ELb0ELb1ELb0ELb0ELb0ELb0ELb1ELb0ELb0ELb0EEENS1_21CollectiveEpilogueFwdINS6_IJSA_SC_SB_EEES9_SE_SG_Li384ELb1ELb0ELb0ELb0EEENS1_36VarlenDynamicPersistentTileSchedulerILi192ELi144ELi384ELi32ELb0ELb0ELb1ELb0ELb1ELb1EEEEEEEEEvNT_6ParamsE:
        .type           _ZN7cutlass13device_kernelIN5flash11enable_sm90INS1_16FlashAttnFwdSm90INS1_25CollectiveMainloopFwdSm90ILi2EN4cute5tupleIJNS5_1CILi1EEES8_S8_EEENS6_IJNS7_ILi192EEENS7_ILi144EEENS7_ILi96EEEEEELi96ENS_6half_tEfNS_4arch4Sm90ELb0ELb0ELb0ELb1ELb0ELb0ELb0ELb0ELb1ELb0ELb0ELb0EEENS1_21CollectiveEpilogueFwdINS6_IJSA_SC_SB_EEES9_SE_SG_Li384ELb1ELb0ELb0ELb0EEENS1_36VarlenDynamicPersistentTileSchedulerILi192ELi144ELi384ELi32ELb0ELb0ELb1ELb0ELb1ELb1EEEEEEEEEvNT_6ParamsE,@function
        .size           _ZN7cutlass13device_kernelIN5flash11enable_sm90INS1_16FlashAttnFwdSm90INS1_25CollectiveMainloopFwdSm90ILi2EN4cute5tupleIJNS5_1CILi1EEES8_S8_EEENS6_IJNS7_ILi192EEENS7_ILi144EEENS7_ILi96EEEEEELi96ENS_6half_tEfNS_4arch4Sm90ELb0ELb0ELb0ELb1ELb0ELb0ELb0ELb0ELb1ELb0ELb0ELb0EEENS1_21CollectiveEpilogueFwdINS6_IJSA_SC_SB_EEES9_SE_SG_Li384ELb1ELb0ELb0ELb0EEENS1_36VarlenDynamicPersistentTileSchedulerILi192ELi144ELi384ELi32ELb0ELb0ELb1ELb0ELb1ELb1EEEEEEEEEvNT_6ParamsE,(.L_x_12780 - _ZN7cutlass13device_kernelIN5flash11enable_sm90INS1_16FlashAttnFwdSm90INS1_25CollectiveMainloopFwdSm90ILi2EN4cute5tupleIJNS5_1CILi1EEES8_S8_EEENS6_IJNS7_ILi192EEENS7_ILi144EEENS7_ILi96EEEEEELi96ENS_6half_tEfNS_4arch4Sm90ELb0ELb0ELb0ELb1ELb0ELb0ELb0ELb0ELb1ELb0ELb0ELb0EEENS1_21CollectiveEpilogueFwdINS6_IJSA_SC_SB_EEES9_SE_SG_Li384ELb1ELb0ELb0ELb0EEENS1_36VarlenDynamicPersistentTileSchedulerILi192ELi144ELi384ELi32ELb0ELb0ELb1ELb0ELb1ELb1EEEEEEEEEvNT_6ParamsE)
        .other          _ZN7cutlass13device_kernelIN5flash11enable_sm90INS1_16FlashAttnFwdSm90INS1_25CollectiveMainloopFwdSm90ILi2EN4cute5tupleIJNS5_1CILi1EEES8_S8_EEENS6_IJNS7_ILi192EEENS7_ILi144EEENS7_ILi96EEEEEELi96ENS_6half_tEfNS_4arch4Sm90ELb0ELb0ELb0ELb1ELb0ELb0ELb0ELb0ELb1ELb0ELb0ELb0EEENS1_21CollectiveEpilogueFwdINS6_IJSA_SC_SB_EEES9_SE_SG_Li384ELb1ELb0ELb0ELb0EEENS1_36VarlenDynamicPersistentTileSchedulerILi192ELi144ELi384ELi32ELb0ELb0ELb1ELb0ELb1ELb1EEEEEEEEEvNT_6ParamsE,@"STO_CUDA_ENTRY STV_DEFAULT"
_ZN7cutlass13device_kernelIN5flash11enable_sm90INS1_16FlashAttnFwdSm90INS1_25CollectiveMainloopFwdSm90ILi2EN4cute5tupleIJNS5_1CILi1EEES8_S8_EEENS6_IJNS7_ILi192EEENS7_ILi144EEENS7_ILi96EEEEEELi96ENS_6half_tEfNS_4arch4Sm90ELb0ELb0ELb0ELb1ELb0ELb0ELb0ELb0ELb1ELb0ELb0ELb0EEENS1_21CollectiveEpilogueFwdINS6_IJSA_SC_SB_EEES9_SE_SG_Li384ELb1ELb0ELb0ELb0EEENS1_36VarlenDynamicPersistentTileSchedulerILi192ELi144ELi384ELi32ELb0ELb0ELb1ELb0ELb1ELb1EEEEEEEEEvNT_6ParamsE:
        /* <DEDUP_REMOVED lines=20> */
.L_x_8371:
[----:B------:R-:W-:Y:S05]  /*0140*/  BSYNC B0 ;  /* 0x0000000000007941 */ /* 0x000fea0003800000 */
.L_x_8370:
        /* <DEDUP_REMOVED lines=40> */
.L_x_8372:
        /* <DEDUP_REMOVED lines=22> */
.L_x_8373:
        /* <DEDUP_REMOVED lines=18> */
.L_x_8374:
        /* <DEDUP_REMOVED lines=22> */
.L_x_8375:
        /* <DEDUP_REMOVED lines=22> */
.L_x_8376:
        /* <DEDUP_REMOVED lines=8> */
.L_x_8378:
        /* <DEDUP_REMOVED lines=8> */
[----:B-1----:R-:W-:-:S03]  /*0a10*/  ULEA UR36, UR4, UR36, 0x18 ;  /* 0x0000002404247291 */ /* 0x002fc6000f8ec03f */
[----:B------:R-:W-:Y:S01]  /*0a20*/  ULDC UR4, c[0x0][0xc14] ;  /* 0x0003050000047ab9 */ /* 0x000fe20000000800 */
[----:B0-----:R-:W-:-:S04]  /*0a30*/  LOP3.LUT R0, R2, 0xffffff80, RZ, 0xc0, !PT ;  /* 0xffffff8002007812 */ /* 0x001fc800078ec0ff */
[----:B------:R-:W-:-:S13]  /*0a40*/  ISETP.NE.AND P0, PT, R0, 0x80, PT ;  /* 0x000000800000780c */ /* 0x000fda0003f05270 */
[----:B------:R-:W-:Y:S08]  /*0a50*/  @!P0 BAR.ARV 0x9, 0x100 ;  /* 0x0244000000008b1d */ /* 0x000ff00000002000 */
[----:B------:R-:W-:Y:S06]  /*0a60*/  BAR.SYNC.DEFER_BLOCKING 0x5, 0x1a0 ;  /* 0x0146800000007b1d */ /* 0x000fec0000010000 */
[----:B------:R-:W0:Y:S02]  /*0a70*/  LDS.128 R28, [UR36+0x31cd0] ;  /* 0x031cd024ff1c7984 */ /* 0x000e240008000c00 */
[----:B------:R-:W-:Y:S06]  /*0a80*/  BAR.ARV 0x4, 0x1a0 ;  /* 0x0106800000007b1d */ /* 0x000fec0000002000 */
[----:B0-----:R-:W-:-:S13]  /*0a90*/  ISETP.GE.AND P0, PT, R31, UR4, PT ;  /* 0x000000041f007c0c */ /* 0x001fda000bf06270 */
[----:B------:R-:W-:Y:S05]  /*0aa0*/  @P0 EXIT ;  /* 0x000000000000094d */ /* 0x000fea0003800000 */
[----:B------:R-:W2:Y:S01]  /*0ab0*/  LDL.LU R14, [R1+0x14] ;  /* 0x00001400010e7983 */ /* 0x000ea20000300800 */
[----:B------:R-:W-:-:S05]  /*0ac0*/  VIADD R155, R2, 0xffffff80 ;  /* 0xffffff80029b7836 */ /* 0x000fca0000000000 */
[----:B------:R-:W-:-:S04]  /*0ad0*/  SHF.R.S32.HI R0, RZ, 0x1f, R155 ;  /* 0x0000001fff007819 */ /* 0x000fc8000001149b */
[----:B------:R-:W-:-:S04]  /*0ae0*/  LEA.HI R2, R0, R155, RZ, 0x4 ;  /* 0x0000009b00027211 */ /* 0x000fc800078f20ff */
[----:B------:R-:W-:-:S04]  /*0af0*/  SHF.R.S32.HI R3, RZ, 0x4, R2 ;  /* 0x00000004ff037819 */ /* 0x000fc80000011402 */
[C---:B------:R-:W-:Y:S02]  /*0b00*/  LEA.HI R4, R2.reuse, R3, RZ, 0x1 ;  /* 0x0000000302047211 */ /* 0x040fe400078f08ff */
[----:B------:R-:W-:Y:S02]  /*0b10*/  LOP3.LUT R2, R2, 0xfffffff0, RZ, 0xc0, !PT ;  /* 0xfffffff002027812 */ /* 0x000fe400078ec0ff */
[----:B------:R-:W-:-:S03]  /*0b20*/  LOP3.LUT R4, R4, 0x1ffffffe, RZ, 0xc0, !PT ;  /* 0x1ffffffe04047812 */ /* 0x000fc600078ec0ff */
[----:B------:R-:W-:Y:S01]  /*0b30*/  IMAD.IADD R2, R155, 0x1, -R2 ;  /* 0x000000019b027824 */ /* 0x000fe200078e0a02 */
[CC--:B------:R-:W-:Y:S01]  /*0b40*/  LEA.HI R151, R0.reuse, R155.reuse, RZ, 0x7 ;  /* 0x0000009b00977211 */ /* 0x0c0fe200078f38ff */
[----:B------:R-:W-:Y:S01]  /*0b50*/  IMAD.IADD R4, R3, 0x1, -R4 ;  /* 0x0000000103047824 */ /* 0x000fe200078e0a04 */
[----:B------:R-:W-:Y:S02]  /*0b60*/  LEA.HI R5, R0, R155, RZ, 0x5 ;  /* 0x0000009b00057211 */ /* 0x000fe400078f28ff */
[----:B------:R-:W-:Y:S02]  /*0b70*/  SHF.R.S32.HI R3, RZ, 0x1f, R2 ;  /* 0x0000001fff037819 */ /* 0x000fe40000011402 */
[----:B------:R-:W-:Y:S02]  /*0b80*/  LOP3.LUT R150, R151, 0xffffff80, RZ, 0xc0, !PT ;  /* 0xffffff8097967812 */ /* 0x000fe400078ec0ff */
[----:B------:R-:W-:Y:S02]  /*0b90*/  SHF.R.S32.HI R7, RZ, 0x5, R5 ;  /* 0x00000005ff077819 */ /* 0x000fe40000011405 */
[-C--:B------:R-:W-:Y:S01]  /*0ba0*/  LEA.HI R5, R3, R2.reuse, RZ, 0x3 ;  /* 0x0000000203057211 */ /* 0x080fe200078f18ff */
[----:B------:R-:W-:Y:S01]  /*0bb0*/  IMAD.IADD R150, R155, 0x1, -R150 ;  /* 0x000000019b967824 */ /* 0x000fe200078e0a96 */
[----:B------:R-:W-:-:S03]  /*0bc0*/  LEA.HI R3, R3, R2, RZ, 0x2 ;  /* 0x0000000203037211 */ /* 0x000fc600078f10ff */
[----:B------:R-:W-:Y:S01]  /*0bd0*/  IMAD.SHL.U32 R6, R5, 0x10, RZ ;  /* 0x0000001005067824 */ /* 0x000fe200078e00ff */
[----:B------:R-:W-:Y:S02]  /*0be0*/  LOP3.LUT R5, R3, 0x7fffffc, RZ, 0xc0, !PT ;  /* 0x07fffffc03057812 */ /* 0x000fe400078ec0ff */
[----:B------:R-:W-:Y:S02]  /*0bf0*/  SHF.R.S32.HI R9, RZ, 0x1f, R150 ;  /* 0x0000001fff097819 */ /* 0x000fe40000011496 */
[----:B------:R-:W-:Y:S02]  /*0c00*/  SHF.R.S32.HI R3, RZ, 0x2, R3 ;  /* 0x00000002ff037819 */ /* 0x000fe40000011403 */
[----:B------:R-:W-:-:S03]  /*0c10*/  LEA.HI R10, R9, R150, RZ, 0x2 ;  /* 0x00000096090a7211 */ /* 0x000fc600078f10ff */
[----:B------:R-:W-:Y:S01]  /*0c20*/  IMAD.SHL.U32 R3, R3, 0x40, RZ ;  /* 0x0000004003037824 */ /* 0x000fe200078e00ff */
[----:B------:R-:W-:Y:S01]  /*0c30*/  SHF.R.S32.HI R11, RZ, 0x2, R10 ;  /* 0x00000002ff0b7819 */ /* 0x000fe2000001140a */
[----:B------:R-:W-:Y:S01]  /*0c40*/  IMAD R13, R7, 0x10, R2 ;  /* 0x00000010070d7824 */ /* 0x000fe200078e0202 */
[----:B------:R-:W-:Y:S01]  /*0c50*/  SHF.R.S32.HI R12, RZ, 0x1f, R10 ;  /* 0x0000001fff0c7819 */ /* 0x000fe2000001140a */
[----:B------:R-:W-:Y:S01]  /*0c60*/  IMAD.SHL.U32 R4, R4, 0x8, RZ ;  /* 0x0000000804047824 */ /* 0x000fe200078e00ff */
[----:B------:R-:W-:Y:S02]  /*0c70*/  SHF.R.S32.HI R151, RZ, 0x7, R151 ;  /* 0x00000007ff977819 */ /* 0x000fe40000011497 */
[----:B------:R-:W-:Y:S02]  /*0c80*/  LOP3.LUT R3, R3, 0x40, RZ, 0xc0, !PT ;  /* 0x0000004003037812 */ /* 0x000fe400078ec0ff */
[----:B------:R-:W-:Y:S01]  /*0c90*/  LOP3.LUT R6, R6, 0x7fffff80, RZ, 0xc0, !PT ;  /* 0x7fffff8006067812 */ /* 0x000fe200078ec0ff */
[--C-:B------:R-:W-:Y:S01]  /*0ca0*/  IMAD.U32 R154, R13, 0x20, R4.reuse ;  /* 0x000000200d9a7824 */ /* 0x100fe200078e0004 */
[----:B------:R-:W-:Y:S01]  /*0cb0*/  LEA.HI R12, R12, R11, RZ, 0x3 ;  /* 0x0000000b0c0c7211 */ /* 0x000fe200078f18ff */
[----:B------:R-:W-:Y:S01]  /*0cc0*/  IMAD.HI R8, R151, 0x55555556, RZ ;  /* 0x5555555697087827 */ /* 0x000fe200078e02ff */
[----:B------:R-:W-:-:S02]  /*0cd0*/  LOP3.LUT R4, R3, 0x8, R4, 0xf8, !PT ;  /* 0x0000000803047812 */ /* 0x000fc400078ef804 */
[----:B------:R-:W-:Y:S01]  /*0ce0*/  SHF.R.U32.HI R3, RZ, 0x3, R3 ;  /* 0x00000003ff037819 */ /* 0x000fe20000011603 */
[----:B------:R-:W-:Y:S01]  /*0cf0*/  IMAD.IADD R5, R2, 0x1, -R5 ;  /* 0x0000000102057824 */ /* 0x000fe200078e0a05 */
[----:B------:R-:W-:Y:S01]  /*0d00*/  LOP3.LUT R12, R12, 0xfffffff8, RZ, 0xc0, !PT ;  /* 0xfffffff80c0c7812 */ /* 0x000fe200078ec0ff */
[----:B------:R-:W-:Y:S01]  /*0d10*/  IMAD R6, R7, 0x100, R6 ;  /* 0x0000010007067824 */ /* 0x000fe200078e0206 */
[----:B------:R-:W-:Y:S02]  /*0d20*/  LEA.HI R9, R9, R150, RZ, 0x5 ;  /* 0x0000009609097211 */ /* 0x000fe400078f28ff */
[----:B------:R-:W-:Y:S01]  /*0d30*/  LEA.HI R0, R0, R155, RZ, 0x2 ;  /* 0x0000009b00007211 */ /* 0x000fe200078f10ff */
[----:B------:R-:W-:Y:S01]  /*0d40*/  IMAD R6, R5, 0x10, R6 ;  /* 0x0000001005067824 */ /* 0x000fe200078e0206 */
[----:B------:R-:W-:Y:S01]  /*0d50*/  LOP3.LUT R3, R4, R3, RZ, 0x3c, !PT ;  /* 0x0000000304037212 */ /* 0x000fe200078e3cff */
[----:B------:R-:W-:Y:S01]  /*0d60*/  IMAD.IADD R12, R11, 0x1, -R12 ;  /* 0x000000010b0c7824 */ /* 0x000fe200078e0a0c */
[----:B------:R-:W-:-:S02]  /*0d70*/  LEA.HI R8, R8, R8, RZ, 0x1 ;  /* 0x0000000808087211 */ /* 0x000fc400078f08ff */
[----:B------:R-:W-:Y:S02]  /*0d80*/  LOP3.LUT R7, R10, 0x7ffffffc, RZ, 0xc0, !PT ;  /* 0x7ffffffc0a077812 */ /* 0x000fe400078ec0ff */
[----:B------:R-:W-:Y:S02]  /*0d90*/  SHF.R.S32.HI R9, RZ, 0x5, R9 ;  /* 0x00000005ff097819 */ /* 0x000fe40000011409 */
[----:B------:R-:W-:Y:S01]  /*0da0*/  LOP3.LUT R4, R0, 0x1ffffffc, RZ, 0xc0, !PT ;  /* 0x1ffffffc00047812 */ /* 0x000fe200078ec0ff */
[----:B------:R-:W-:Y:S02]  /*0db0*/  IMAD.IADD R2, R3, 0x1, R6 ;  /* 0x0000000103027824 */ /* 0x000fe400078e0206 */
[----:B------:R-:W-:Y:S02]  /*0dc0*/  IMAD.MOV.U32 R152, RZ, RZ, -0x2 ;  /* 0xfffffffeff987424 */ /* 0x000fe400078e00ff */
[----:B------:R-:W-:Y:S02]  /*0dd0*/  IMAD.IADD R7, R150, 0x1, -R7 ;  /* 0x0000000196077824 */ /* 0x000fe400078e0a07 */
[----:B------:R-:W-:-:S02]  /*0de0*/  IMAD R8, R8, -0x3, R151 ;  /* 0xfffffffd08087824 */ /* 0x000fc400078e0297 */
[----:B------:R-:W-:Y:S02]  /*0df0*/  IMAD R9, R9, 0x10, R12 ;  /* 0x0000001009097824 */ /* 0x000fe400078e020c */
[----:B------:R-:W-:Y:S01]  /*0e00*/  IMAD.IADD R4, R155, 0x1, -R4 ;  /* 0x000000019b047824 */ /* 0x000fe200078e0a04 */
[----:B------:R-:W-:Y:S01]  /*0e10*/  SHF.R.S32.HI R18, RZ, 0x2, R0 ;  /* 0x00000002ff127819 */ /* 0x000fe20000011400 */
[----:B------:R-:W-:Y:S01]  /*0e20*/  IMAD R152, R7, R152, 0x90 ;  /* 0x0000009007987424 */ /* 0x000fe200078e0298 */
[----:B------:R-:W-:Y:S01]  /*0e30*/  LEA R2, R2, UR36, 0x1 ;  /* 0x0000002402027c11 */ /* 0x000fe2000f8e08ff */
[----:B------:R-:W-:Y:S02]  /*0e40*/  IMAD R153, R8, 0x40, R9 ;  /* 0x0000004008997824 */ /* 0x000fe400078e0209 */
[----:B------:R-:W-:Y:S02]  /*0e50*/  IMAD.MOV.U32 R149, RZ, RZ, RZ ;  /* 0x000000ffff957224 */ /* 0x000fe400078e00ff */
[----:B------:R-:W-:-:S02]  /*0e60*/  IMAD.MOV.U32 R16, RZ, RZ, RZ ;  /* 0x000000ffff107224 */ /* 0x000fc400078e00ff */
[----:B------:R-:W-:Y:S01]  /*0e70*/  IMAD.SHL.U32 R17, R4, 0x8, RZ ;  /* 0x0000000804117824 */ /* 0x000fe200078e00ff */
[----:B------:R-:W-:Y:S01]  /*0e80*/  UMOV UR39, URZ ;  /* 0x0000003f00277c82 */ /* 0x000fe20008000000 */
[----:B--2---:R-:W-:-:S07]  /*0e90*/  LOP3.LUT R144, R14, 0x1, RZ, 0xfc, !PT ;  /* 0x000000010e907812 */ /* 0x004fce00078efcff */
.L_x_8412:
[----:B---3-5:R-:W0:Y:S01]  /*0ea0*/  LDC.64 R4, c[0x0][0xc60] ;  /* 0x00031800ff047b82 */ /* 0x028e220000000a00 */
[----:B------:R-:W-:Y:S01]  /*0eb0*/  ULDC.64 UR4, c[0x0][0xa28] ;  /* 0x00028a0000047ab9 */ /* 0x000fe20000000a00 */
[----:B------:R-:W-:Y:S01]  /*0ec0*/  IMAD.MOV.U32 R0, RZ, RZ, RZ ;  /* 0x000000ffff007224 */ /* 0x000fe200078e00ff */
[----:B------:R-:W-:Y:S01]  /*0ed0*/  ULDC.64 UR6, c[0x0][0xa20] ;  /* 0x0002880000067ab9 */ /* 0x000fe20000000a00 */
[----:B0-----:R-:W-:-:S05]  /*0ee0*/  IMAD.WIDE R4, R31, 0x4, R4 ;  /* 0x000000041f047825 */ /* 0x001fca00078e0204 */
        /* <DEDUP_REMOVED lines=16> */
[C---:B------:R-:W-:Y:S02]  /*0ff0*/  @P0 LEA R4, P1, R145.reuse, UR6, 0x2 ;  /* 0x0000000691040c11 */ /* 0x040fe4000f8210ff */
[----:B------:R-:W-:Y:S02]  /*1000*/  IMAD.U32 R23, RZ, RZ, UR4 ;  /* 0x00000004ff177e24 */ /* 0x000fe4000f8e00ff */
[----:B------:R-:W-:-:S05]  /*1010*/  @P0 LEA.HI.X R5, R145, UR7, R148, 0x2, P1 ;  /* 0x0000000791050c11 */ /* 0x000fca00088f1494 */
[----:B------:R0:W5:Y:S01]  /*1020*/  @P0 LDG.E R23, desc[UR58][R4.64] ;  /* 0x0000003a04170981 */ /* 0x000162000c1e1900 */
[----:B-1--4-:R-:W-:Y:S05]  /*1030*/  @P0 BRA `(.L_x_8379) ;  /* 0x0000000000240947 */ /* 0x012fea0003800000 */
        /* <DEDUP_REMOVED lines=9> */
.L_x_8379:
        /* <DEDUP_REMOVED lines=11> */
[----:B------:R-:W-:Y:S02]  /*1180*/  CS2R R36, SRZ ;  /* 0x0000000000247805 */ /* 0x000fe4000001ff00 */
[----:B------:R-:W-:Y:S02]  /*1190*/  CS2R R42, SRZ ;  /* 0x00000000002a7805 */ /* 0x000fe4000001ff00 */
[----:B------:R-:W-:Y:S02]  /*11a0*/  SHF.R.U32.HI R3, RZ, 0x1f, R0 ;  /* 0x0000001fff037819 */ /* 0x000fe40000011600 */
[----:B------:R-:W-:Y:S02]  /*11b0*/  CS2R R48, SRZ ;  /* 0x0000000000307805 */ /* 0x000fe4000001ff00 */
[----:B------:R-:W-:Y:S02]  /*11c0*/  CS2R R46, SRZ ;  /* 0x00000000002e7805 */ /* 0x000fe4000001ff00 */
[----:B------:R-:W-:-:S02]  /*11d0*/  CS2R R40, SRZ ;  /* 0x0000000000287805 */ /* 0x000fc4000001ff00 */
[----:B------:R-:W-:Y:S01]  /*11e0*/  LEA.HI.SX32 R22, R0, R3, 0x1b ;  /* 0x0000000300167211 */ /* 0x000fe200078fdaff */
[----:B------:R-:W-:Y:S01]  /*11f0*/  IMAD.MOV.U32 R3, RZ, RZ, RZ ;  /* 0x000000ffff037224 */ /* 0x000fe200078e00ff */
        /* <DEDUP_REMOVED lines=12> */
[----:B0-----:R-:W-:Y:S01]  /*12c0*/  CS2R R6, SRZ ;  /* 0x0000000000067805 */ /* 0x001fe2000001ff00 */
[----:B------:R-:W-:Y:S01]  /*12d0*/  IMAD.MOV.U32 R8, RZ, RZ, RZ ;  /* 0x000000ffff087224 */ /* 0x000fe200078e00ff */
[----:B------:R-:W-:Y:S01]  /*12e0*/  CS2R R80, SRZ ;  /* 0x0000000000507805 */ /* 0x000fe2000001ff00 */
[----:B------:R-:W-:Y:S02]  /*12f0*/  IMAD.MOV.U32 R24, RZ, RZ, RZ ;  /* 0x000000ffff187224 */ /* 0x000fe400078e00ff */
[----:B------:R-:W-:Y:S02]  /*1300*/  IMAD.MOV.U32 R33, RZ, RZ, RZ ;  /* 0x000000ffff217224 */ /* 0x000fe400078e00ff */
[----:B------:R-:W-:Y:S01]  /*1310*/  IMAD.MOV.U32 R83, RZ, RZ, RZ ;  /* 0x000000ffff537224 */ /* 0x000fe200078e00ff */
[----:B------:R-:W-:Y:S06]  /*1320*/  @!P1 BRA `(.L_x_8380) ;  /* 0x0000007c000c9947 */ /* 0x000fec0003800000 */
[----:B------:R-:W0:Y:S01]  /*1330*/  SHFL.IDX PT, R0, R151, RZ, 0x1f ;  /* 0x00001fff97007589 */ /* 0x000e2200000e0000 */
[----:B------:R-:W-:-:S04]  /*1340*/  UIADD3 UR6, UR36, 0x24300, URZ ;  /* 0x0002430024067890 */ /* 0x000fc8000fffe03f */
[----:B------:R-:W-:-:S06]  /*1350*/  ULOP3.LUT UP0, URZ, UR6, 0x9f, URZ, 0xc0, !UPT ;  /* 0x0000009f063f7892 */ /* 0x000fcc000f80c03f */
[----:B------:R-:W-:Y:S02]  /*1360*/  PLOP3.LUT P0, PT, PT, PT, UP0, 0x80, 0x0 ;  /* 0x000000000000781c */ /* 0x000fe40003f0f008 */
[----:B0-----:R-:W-:-:S13]  /*1370*/  R2UR UR38, R0 ;  /* 0x00000000002672ca */ /* 0x001fda00000e0000 */
[----:B------:R-:W-:-:S04]  /*1380*/  UIMAD.WIDE UR4, UR38, 0x55555556, URZ ;  /* 0x55555556260478a5 */ /* 0x000fc8000f8e023f */
[----:B------:R-:W-:-:S04]  /*1390*/  ULEA.HI UR5, UR5, UR5, URZ, 0x1 ;  /* 0x0000000505057291 */ /* 0x000fc8000f8f083f */
[----:B------:R-:W-:-:S04]  /*13a0*/  UIMAD UR40, UR5, -0x3, UR38 ;  /* 0xfffffffd052878a4 */ /* 0x000fc8000f8e0226 */
        /* <DEDUP_REMOVED lines=20> */
.L_x_8381:
[----:B------:R-:W-:Y:S02]  /*14f0*/  LEA.HI R0, R149, R149, RZ, 0x1 ;  /* 0x0000009595007211 */ /* 0x000fe400078f08ff */
[----:B------:R-:W-:Y:S02]  /*1500*/  ISETP.NE.AND P0, PT, R144, 0x3, PT ;  /* 0x000000039000780c */ /* 0x000fe40003f05270 */
[----:B------:R-:W-:-:S05]  /*1510*/  LOP3.LUT R0, R0, 0xfffffffe, RZ, 0xc0, !PT ;  /* 0xfffffffe00007812 */ /* 0x000fca00078ec0ff */
[----:B------:R-:W-:-:S05]  /*1520*/  IMAD.IADD R0, R149, 0x1, -R0 ;  /* 0x0000000195007824 */ /* 0x000fca00078e0a00 */
[----:B------:R-:W-:-:S04]  /*1530*/  SHF.L.U32 R0, R0, 0x1f, RZ ;  /* 0x0000001f00007819 */ /* 0x000fc800000006ff */
[----:B------:R-:W0:Y:S02]  /*1540*/  SYNCS.PHASECHK.TRANS64.TRYWAIT P1, [UR36+0x31c00], R0 ;  /* 0x031c0000ff0075a7 */ /* 0x000e240008020164 */
[----:B0-----:R-:W-:Y:S05]  /*1550*/  @!P1 BRA `(.L_x_8382) ;  /* 0x000000d400a49947 */ /* 0x001fea0003800000 */
.L_x_8498:
[----:B------:R-:W-:Y:S05]  /*1560*/  @!P0 BRA `(.L_x_8383) ;  /* 0x0000000000048947 */ /* 0x000fea0003800000 */
[----:B------:R-:W-:Y:S01]  /*1570*/  BPT.TRAP 0x1 ;  /* 0x000000040000795c */ /* 0x000fe20000300000 */
.L_x_8383:
[----:B------:R-:W-:Y:S01]  /*1580*/  IMAD.U32 R4, RZ, RZ, UR39 ;  /* 0x00000027ff047e24 */ /* 0x000fe2000f8e00ff */
[----:B0-----:R-:W-:-:S04]  /*1590*/  SHF.L.U32 R3, R16, 0x1f, RZ ;  /* 0x0000001f10037819 */ /* 0x001fc800000006ff */
[----:B------:R-:W-:-:S04]  /*15a0*/  LEA R4, R4, UR36, 0x3 ;  /* 0x0000002404047c11 */ /* 0x000fc8000f8e18ff */
[----:B------:R0:W1:Y:S01]  /*15b0*/  SYNCS.PHASECHK.TRANS64.TRYWAIT P2, [R4+URZ+0x31c30], R3 ;  /* 0x031c3003040075a7 */ /* 0x000062000804017f */
[----:B------:R-:W-:Y:S05]  /*15c0*/  @!P0 BRA `(.L_x_8384) ;  /* 0x0000000000048947 */ /* 0x000fea0003800000 */
[----:B------:R-:W-:Y:S01]  /*15d0*/  BPT.TRAP 0x1 ;  /* 0x000000040000795c */ /* 0x000fe20000300000 */
.L_x_8384:
[----:B------:R-:W2:Y:S01]  /*15e0*/  S2R R0, SR_TID.X ;  /* 0x0000000000007919 */ /* 0x000ea20000002100 */
[----:B------:R-:W-:Y:S01]  /*15f0*/  IMAD.MOV.U32 R71, RZ, RZ, RZ ;  /* 0x000000ffff477224 */ /* 0x000fe200078e00ff */
[----:B--2---:R-:W-:Y:S01]  /*1600*/  LOP3.LUT P1, RZ, R0, 0x7f, RZ, 0xc0, !PT ;  /* 0x0000007f00ff7812 */ /* 0x004fe2000782c0ff */
[----:B-1----:R-:W-:-:S12]  /*1610*/  @P2 BRA `(.L_x_8385) ;  /* 0x0000000000082947 */ /* 0x002fd80003800000 */
[----:B------:R-:W1:Y:S02]  /*1620*/  SYNCS.PHASECHK.TRANS64.TRYWAIT P2, [R4+URZ+0x31c30], R3 ;  /* 0x031c3003040075a7 */ /* 0x000e64000804017f */
[----:B-1----:R-:W-:Y:S05]  /*1630*/  @!P2 BRA `(.L_x_8386) ;  /* 0x000000d40084a947 */ /* 0x002fea0003800000 */
.L_x_8385:
        /* <DEDUP_REMOVED lines=26> */
[----:B------:R-:W-:Y:S01]  /*17e0*/  UMOV UR7, 0x80000020 ;  /* 0x8000002000077882 */ /* 0x000fe20000000000 */
[----:B------:R-:W-:Y:S01]  /*17f0*/  HGMMA.64x16x16.F32 R96, gdesc[UR24], RZ, !UPT, gsb0 ;  /* 0x00200000186079f0 */ /* 0x000fe2000c0008ff */
        /* <DEDUP_REMOVED lines=293> */
[----:B01----:R-:W-:Y:S01]  /*2a50*/  FMNMX.FTZ R3, R96, R97, !PT ;  /* 0x0000006160037209 */ /* 0x003fe20007810000 */
        /* <DEDUP_REMOVED lines=103> */
[----:B------:R-:W-:-:S02]  /*30d0*/  FMNMX.FTZ R3, R120, R3, !PT ;  /* 0x0000000378037209 */ /* 0x000fc40007810000 */
        /* <DEDUP_REMOVED lines=8> */
[----:B------:R-:W-:Y:S02]  /*3160*/  FMNMX.FTZ R3, R122, R3, !PT ;  /* 0x000000037a037209 */ /* 0x000fe40007810000 */
[----:B------:R-:W-:Y:S02]  /*3170*/  FSEL R56, R51, -INF , P2 ;  /* 0xff80000033387808 */ /* 0x000fe40001000000 */
[----:B------:R-:W-:Y:S02]  /*3180*/  ISETP.GT.AND P2, PT, R5, 0x68, PT ;  /* 0x000000680500780c */ /* 0x000fe40003f44270 */
[----:B------:R-:W-:-:S02]  /*3190*/  FSEL R54, R54, -INF , P6 ;  /* 0xff80000036367808 */ /* 0x000fc40003000000 */
        /* <DEDUP_REMOVED lines=30> */
[----:B------:R-:W-:Y:S01]  /*3380*/  FMNMX.FTZ R0, R156, R3, !PT ;  /* 0x000000039c007209 */ /* 0x000fe20007810000 */
[----:B------:R-:W-:Y:S01]  /*3390*/  IMAD.U32 R3, RZ, RZ, UR6 ;  /* 0x00000006ff037e24 */ /* 0x000fe2000f8e00ff */
[----:B------:R-:W-:-:S02]  /*33a0*/  FSEL R32, R43, -INF , P3 ;  /* 0xff8000002b207808 */ /* 0x000fc40001800000 */
[----:B------:R-:W-:Y:S02]  /*33b0*/  FSEL R59, R37, -INF , P2 ;  /* 0xff800000253b7808 */ /* 0x000fe40001000000 */
[----:B------:R-:W-:Y:S02]  /*33c0*/  FMNMX.FTZ R0, R53, R0, !PT ;  /* 0x0000000035007209 */ /* 0x000fe40007810000 */
[----:B------:R-:W-:Y:S02]  /*33d0*/  ISETP.GT.AND P3, PT, R5, 0x80, PT ;  /* 0x000000800500780c */ /* 0x000fe40003f64270 */
[----:B------:R-:W-:Y:S02]  /*33e0*/  FMNMX.FTZ R0, R59, R0, !PT ;  /* 0x000000003b007209 */ /* 0x000fe40007810000 */
[----:B------:R-:W-:Y:S02]  /*33f0*/  P2R R21, PR, RZ, 0x1 ;  /* 0x00000001ff157803 */ /* 0x000fe40000000000 */
[----:B------:R-:W-:-:S02]  /*3400*/  ISETP.GT.AND P0, PT, R5, 0x69, PT ;  /* 0x000000690500780c */ /* 0x000fc40003f04270 */
[----:B------:R-:W-:Y:S02]  /*3410*/  P2R R33, PR, RZ, 0x2 ;  /* 0x00000002ff217803 */ /* 0x000fe40000000000 */
        /* <DEDUP_REMOVED lines=12> */
[----:B------:R-:W-:Y:S02]  /*34e0*/  FMNMX.FTZ R11, R51, R0, !PT ;  /* 0x00000000330b7209 */ /* 0x000fe40007810000 */
[----:B------:R-:W-:-:S02]  /*34f0*/  ISETP.NE.AND P0, PT, R21, RZ, PT ;  /* 0x000000ff1500720c */ /* 0x000fc40003f05270 */
[----:B------:R-:W-:Y:S01]  /*3500*/  FSEL R28, R35, -INF , P1 ;  /* 0xff800000231c7808 */ /* 0x000fe20000800000 */
[----:B------:R-:W0:Y:S01]  /*3510*/  SHFL.BFLY PT, R0, R11, 0x2, 0x1f ;  /* 0x0c401f000b007f89 */ /* 0x000e2200000e0000 */
[----:B------:R-:W-:Y:S02]  /*3520*/  FSEL R38, R38, -INF , P0 ;  /* 0xff80000026267808 */ /* 0x000fe40000000000 */
[----:B------:R-:W-:Y:S02]  /*3530*/  FSEL R26, R26, -INF , P3 ;  /* 0xff8000001a1a7808 */ /* 0x000fe40001800000 */
[----:B------:R-:W-:Y:S02]  /*3540*/  ISETP.NE.AND P0, PT, R7, RZ, PT ;  /* 0x000000ff0700720c */ /* 0x000fe40003f05270 */
[----:B------:R-:W-:-:S13]  /*3550*/  ISETP.NE.AND P1, PT, R9, RZ, PT ;  /* 0x000000ff0900720c */ /* 0x000fda0003f25270 */
[----:B------:R-:W-:Y:S01]  /*3560*/  @!P1 VIADD R4, R4, 0x31c40 ;  /* 0x00031c4004049836 */ /* 0x000fe20000000000 */
[----:B0-----:R-:W-:Y:S02]  /*3570*/  FMNMX.FTZ R13, R11, R0, !PT ;  /* 0x000000000b0d7209 */ /* 0x001fe40007810000 */
[----:B------:R-:W-:Y:S02]  /*3580*/  FMNMX.FTZ R11, R98, R99, !PT ;  /* 0x00000063620b7209 */ /* 0x000fe40007810000 */
[----:B------:R-:W-:Y:S01]  /*3590*/  @!P1 PRMT R4, RZ, 0x654, R4 ;  /* 0x00000654ff049816 */ /* 0x000fe20000000004 */
[----:B------:R-:W0:Y:S01]  /*35a0*/  SHFL.BFLY PT, R0, R13, 0x1, 0x1f ;  /* 0x0c201f000d007f89 */ /* 0x000e2200000e0000 */
[----:B------:R-:W-:Y:S02]  /*35b0*/  FMNMX.FTZ R11, R102, R11, !PT ;  /* 0x0000000b660b7209 */ /* 0x000fe40007810000 */
[----:B------:R1:W-:Y:S01]  /*35c0*/  @!P1 SYNCS.ARRIVE.TRANS64.RED.A1T0 RZ, [R4+URZ], RZ ;  /* 0x000000ff04ff99a7 */ /* 0x0003e2000810043f */
[----:B0-----:R-:W-:-:S02]  /*35d0*/  FMNMX.FTZ R0, R13, R0, !PT ;  /* 0x000000000d007209 */ /* 0x001fc40007810000 */
        /* <DEDUP_REMOVED lines=43> */
[----:B------:R0:W-:Y:S01]  /*3890*/  MUFU.EX2 R13, R112 ;  /* 0x00000070000d7308 */ /* 0x0001e20000000800 */
[--C-:B------:R-:W-:Y:S01]  /*38a0*/  FFMA.FTZ R130, R130, R3, -R55.reuse ;  /* 0x0000000382827223 */ /* 0x100fe20000010837 */
[----:B------:R-:W-:Y:S01]  /*38b0*/  FMNMX.FTZ R15, R58, R15, !PT ;  /* 0x0000000f3a0f7209 */ /* 0x000fe20007810000 */
[-CC-:B------:R-:W-:Y:S01]  /*38c0*/  FFMA.FTZ R120, R120, R3.reuse, -R55.reuse ;  /* 0x0000000378787223 */ /* 0x180fe20000010837 */
[-CC-:B------:R-:W-:Y:S01]  /*38d0*/  FFMA.FTZ R43, R116, R3.reuse, -R55.reuse ;  /* 0x00000003742b7223 */ /* 0x180fe20000010837 */
[--C-:B------:R-:W-:Y:S01]  /*38e0*/  FFMA.FTZ R96, R122, R3, -R55.reuse ;  /* 0x000000037a607223 */ /* 0x100fe20000010837 */
[----:B------:R-:W-:Y:S01]  /*38f0*/  FMNMX.FTZ R15, R48, R15, !PT ;  /* 0x0000000f300f7209 */ /* 0x000fe20007810000 */
[-CC-:B------:R-:W-:Y:S01]  /*3900*/  FFMA.FTZ R41, R126, R3.reuse, -R55.reuse ;  /* 0x000000037e297223 */ /* 0x180fe20000010837 */
[----:B------:R-:W1:Y:S01]  /*3910*/  MUFU.EX2 R106, R106 ;  /* 0x0000006a006a7308 */ /* 0x000e620000000800 */
[----:B0-----:R-:W-:Y:S01]  /*3920*/  FSEL R112, R27, -INF , P4 ;  /* 0xff8000001b707808 */ /* 0x001fe20002000000 */
[--C-:B------:R-:W-:Y:S01]  /*3930*/  FFMA.FTZ R84, R136, R3, -R55.reuse ;  /* 0x0000000388547223 */ /* 0x100fe20000010837 */
        /* <DEDUP_REMOVED lines=8> */
[----:B------:R-:W-:Y:S01]  /*39c0*/  MUFU.EX2 R9, R9 ;  /* 0x0000000900097308 */ /* 0x000fe20000000800 */
[----:B-1----:R-:W-:Y:S02]  /*39d0*/  F2FP.F16.F32.PACK_AB R4, R106, R5 ;  /* 0x000000056a04723e */ /* 0x002fe400000000ff */
        /* <DEDUP_REMOVED lines=8> */
[----:B------:R-:W-:Y:S01]  /*3a60*/  MUFU.EX2 R44, R44 ;  /* 0x0000002c002c7308 */ /* 0x000fe20000000800 */
[----:B0-----:R-:W-:Y:S02]  /*3a70*/  FFMA.FTZ R92, R156, R3, -R55 ;  /* 0x000000039c5c7223 */ /* 0x001fe40000010837 */
        /* <DEDUP_REMOVED lines=12> */
[----:B0-----:R-:W-:-:S03]  /*3b40*/  FFMA.FTZ R76, R134, R3, -R55 ;  /* 0x00000003864c7223 */ /* 0x001fc60000010837 */
[----:B------:R-:W0:Y:S04]  /*3b50*/  SHFL.BFLY PT, R30, R37, 0x2, 0x1f ;  /* 0x0c401f00251e7f89 */ /* 0x000e2800000e0000 */
[----:B------:R-:W-:Y:S08]  /*3b60*/  MUFU.EX2 R68, R68 ;  /* 0x0000004400447308 */ /* 0x000ff00000000800 */
[----:B------:R-:W-:Y:S08]  /*3b70*/  MUFU.EX2 R60, R60 ;  /* 0x0000003c003c7308 */ /* 0x000ff00000000800 */
[----:B------:R-:W-:Y:S01]  /*3b80*/  MUFU.EX2 R36, R36 ;  /* 0x0000002400247308 */ /* 0x000fe20000000800 */
[----:B0-----:R-:W-:Y:S01]  /*3b90*/  FMNMX.FTZ R27, R37, R30, !PT ;  /* 0x0000001e251b7209 */ /* 0x001fe20007810000 */
[-CC-:B------:R-:W-:Y:S01]  /*3ba0*/  FFMA.FTZ R30, R45, R3.reuse, -R55.reuse ;  /* 0x000000032d1e7223 */ /* 0x180fe20000010837 */
[-CC-:B------:R-:W-:Y:S01]  /*3bb0*/  FFMA.FTZ R37, R142, R3.reuse, -R55.reuse ;  /* 0x000000038e257223 */ /* 0x180fe20000010837 */
[----:B------:R-:W-:-:S04]  /*3bc0*/  FFMA.FTZ R45, R57, R3, -R55 ;  /* 0x00000003392d7223 */ /* 0x000fc80000010837 */
[----:B------:R-:W-:Y:S01]  /*3bd0*/  MUFU.EX2 R25, R25 ;  /* 0x0000001900197308 */ /* 0x000fe20000000800 */
[----:B------:R-:W0:Y:S07]  /*3be0*/  SHFL.BFLY PT, R104, R27, 0x1, 0x1f ;  /* 0x0c201f001b687f89 */ /* 0x000e2e00000e0000 */
[----:B------:R-:W-:Y:S08]  /*3bf0*/  MUFU.EX2 R66, R66 ;  /* 0x0000004200427308 */ /* 0x000ff00000000800 */
[----:B------:R-:W-:Y:S08]  /*3c00*/  MUFU.EX2 R21, R130 ;  /* 0x0000008200157308 */ /* 0x000ff00000000800 */
[----:B------:R-:W-:Y:S01]  /*3c10*/  MUFU.EX2 R76, R76 ;  /* 0x0000004c004c7308 */ /* 0x000fe20000000800 */
[----:B0-----:R-:W-:Y:S01]  /*3c20*/  FMNMX.FTZ R73, R27, R104, !PT ;  /* 0x000000681b497209 */ /* 0x001fe20007810000 */
[----:B------:R-:W-:-:S03]  /*3c30*/  FFMA.FTZ R104, R51, R3, -R55 ;  /* 0x0000000333687223 */ /* 0x000fc60000010837 */
[C---:B------:R-:W-:Y:S01]  /*3c40*/  FSETP.NEU.FTZ.AND P2, PT, R73.reuse, -INF , PT ;  /* 0xff8000004900780b */ /* 0x040fe20003f5d000 */
[----:B------:R-:W-:Y:S02]  /*3c50*/  FMUL.FTZ R27, R73, R3 ;  /* 0x00000003491b7220 */ /* 0x000fe40000410000 */
[----:B------:R-:W-:Y:S03]  /*3c60*/  MUFU.EX2 R35, R120 ;  /* 0x0000007800237308 */ /* 0x000fe60000000800 */
[----:B------:R-:W-:Y:S02]  /*3c70*/  FSEL R27, R27, RZ, P2 ;  /* 0x000000ff1b1b7208 */ /* 0x000fe40001000000 */
[----:B------:R-:W-:-:S03]  /*3c80*/  ISETP.GE.AND P2, PT, R23, 0x91, PT ;  /* 0x000000911700780c */ /* 0x000fc60003f46270 */
        /* <DEDUP_REMOVED lines=30> */
[----:B------:R2:W3:Y:S01]  /*3e70*/  MUFU.EX2 R65, R6 ;  /* 0x0000000600417308 */ /* 0x0004e20000000800 */
[----:B0-----:R-:W-:Y:S01]  /*3e80*/  FADD.FTZ R67, R98, R99 ;  /* 0x0000006362437221 */ /* 0x001fe20000010000 */
[-CC-:B------:R-:W-:Y:S01]  /*3e90*/  FFMA.FTZ R34, R34, R3.reuse, -R27.reuse ;  /* 0x0000000322227223 */ /* 0x180fe2000001081b */
[-CC-:B------:R-:W-:Y:S01]  /*3ea0*/  FFMA.FTZ R42, R28, R3.reuse, -R27.reuse ;  /* 0x000000031c2a7223 */ /* 0x180fe2000001081b */
[-CC-:B------:R-:W-:Y:S01]  /*3eb0*/  FFMA.FTZ R38, R38, R3.reuse, -R27.reuse ;  /* 0x0000000326267223 */ /* 0x180fe2000001081b */
[-CC-:B------:R-:W-:Y:S01]  /*3ec0*/  FFMA.FTZ R110, R110, R3.reuse, -R27.reuse ;  /* 0x000000036e6e7223 */ /* 0x180fe2000001081b */
[-CC-:B------:R-:W-:Y:S01]  /*3ed0*/  FFMA.FTZ R46, R26, R3.reuse, -R27.reuse ;  /* 0x000000031a2e7223 */ /* 0x180fe2000001081b */
[-C--:B------:R-:W-:Y:S01]  /*3ee0*/  FFMA.FTZ R112, R112, R3.reuse, -R27 ;  /* 0x0000000370707223 */ /* 0x080fe2000001081b */
[----:B------:R-:W0:Y:S01]  /*3ef0*/  MUFU.EX2 R49, R49 ;  /* 0x0000003100317308 */ /* 0x000e220000000800 */
[----:B--2---:R-:W-:Y:S01]  /*3f00*/  FADD.FTZ R6, R5, R106 ;  /* 0x0000006a05067221 */ /* 0x004fe20000010000 */
[----:B-1----:R-:W-:Y:S01]  /*3f10*/  FADD.FTZ R8, R102, R67 ;  /* 0x0000004366087221 */ /* 0x002fe20000010000 */
[-CC-:B------:R-:W-:Y:S01]  /*3f20*/  FFMA.FTZ R118, R118, R3.reuse, -R27.reuse ;  /* 0x0000000376767223 */ /* 0x180fe2000001081b */
[----:B------:R-:W-:Y:S01]  /*3f30*/  FFMA.FTZ R114, R114, R3, -R27 ;  /* 0x0000000372727223 */ /* 0x000fe2000001081b */
[----:B------:R-:W-:Y:S01]  /*3f40*/  FADD.FTZ R69, R7, R6 ;  /* 0x0000000607457221 */ /* 0x000fe20000010000 */
[C---:B------:R-:W-:Y:S01]  /*3f50*/  F2FP.F16.F32.PACK_AB R6, R108.reuse, R7 ;  /* 0x000000076c06723e */ /* 0x040fe200000000ff */
[----:B------:R-:W-:Y:S01]  /*3f60*/  IMAD.MOV.U32 R62, RZ, RZ, R71 ;  /* 0x000000ffff3e7224 */ /* 0x000fe200078e0047 */
[----:B------:R-:W1:Y:S01]  /*3f70*/  MUFU.EX2 R90, R90 ;  /* 0x0000005a005a7308 */ /* 0x000e620000000800 */
[----:B------:R-:W-:Y:S01]  /*3f80*/  FADD.FTZ R10, R108, R69 ;  /* 0x000000456c0a7221 */ /* 0x000fe20000010000 */
[C---:B---3--:R-:W-:Y:S01]  /*3f90*/  FADD.FTZ R8, R65.reuse, R8 ;  /* 0x0000000841087221 */ /* 0x048fe20000010000 */
[----:B------:R-:W-:Y:S01]  /*3fa0*/  F2FP.F16.F32.PACK_AB R7, R65, R102 ;  /* 0x000000664107723e */ /* 0x000fe200000000ff */
[----:B------:R-:W-:Y:S01]  /*3fb0*/  FFMA.FTZ R65, R40, R3, -R27 ;  /* 0x0000000328417223 */ /* 0x000fe2000001081b */
[----:B------:R-:W-:Y:S01]  /*3fc0*/  FADD.FTZ R67, R9, R10 ;  /* 0x0000000a09437221 */ /* 0x000fe20000010000 */
[----:B------:R-:W-:Y:S01]  /*3fd0*/  F2FP.F16.F32.PACK_AB R5, R99, R98 ;  /* 0x000000626305723e */ /* 0x000fe200000000ff */
[----:B------:R-:W-:Y:S01]  /*3fe0*/  IMAD.MOV.U32 R58, RZ, RZ, R71 ;  /* 0x000000ffff3a7224 */ /* 0x000fe200078e0047 */
[----:B------:R-:W2:Y:S01]  /*3ff0*/  MUFU.EX2 R51, R51 ;  /* 0x0000003300337308 */ /* 0x000ea20000000800 */
[----:B0-----:R-:W-:Y:S01]  /*4000*/  FADD.FTZ R69, R49, R8 ;  /* 0x0000000831457221 */ /* 0x001fe20000010000 */
[----:B------:R-:W-:Y:S01]  /*4010*/  FADD.FTZ R8, R72, R67 ;  /* 0x0000004348087221 */ /* 0x000fe20000010000 */
[----:B------:R0:W-:Y:S01]  /*4020*/  STSM.16.M88.4 [R2+0x24300], R4 ;  /* 0x0243000402007844 */ /* 0x0001e20000000200 */
[----:B------:R-:W-:-:S02]  /*4030*/  IMAD.MOV.U32 R56, RZ, RZ, R71 ;  /* 0x000000ffff387224 */ /* 0x000fc400078e0047 */
[----:B------:R-:W-:Y:S02]  /*4040*/  FADD.FTZ R67, R11, R8 ;  /* 0x000000080b437221 */ /* 0x000fe40000010000 */
[----:B------:R-:W3:Y:S01]  /*4050*/  MUFU.EX2 R94, R94 ;  /* 0x0000005e005e7308 */ /* 0x000ee20000000800 */
[----:B-1----:R-:W-:Y:S01]  /*4060*/  FADD.FTZ R10, R90, R69 ;  /* 0x000000455a0a7221 */ /* 0x002fe20000010000 */
[----:B------:R-:W-:-:S04]  /*4070*/  FADD.FTZ R8, R44, R67 ;  /* 0x000000432c087221 */ /* 0x000fc80000010000 */
[----:B------:R-:W-:Y:S02]  /*4080*/  FADD.FTZ R67, R33, R8 ;  /* 0x0000000821437221 */ /* 0x000fe40000010000 */
[----:B------:R-:W1:Y:S01]  /*4090*/  MUFU.EX2 R53, R53 ;  /* 0x0000003500357308 */ /* 0x000e620000000800 */
[----:B--2---:R-:W-:Y:S01]  /*40a0*/  FADD.FTZ R69, R51, R10 ;  /* 0x0000000a33457221 */ /* 0x004fe20000010000 */
[C---:B------:R-:W-:Y:S01]  /*40b0*/  FADD.FTZ R8, R70.reuse, R67 ;  /* 0x0000004346087221 */ /* 0x040fe20000010000 */
[----:B0-----:R-:W-:Y:S01]  /*40c0*/  F2FP.F16.F32.PACK_AB R4, R70, R33 ;  /* 0x000000214604723e */ /* 0x001fe200000000ff */
[--C-:B------:R-:W-:Y:S02]  /*40d0*/  IMAD.MOV.U32 R70, RZ, RZ, R71.reuse ;  /* 0x000000ffff467224 */ /* 0x100fe400078e0047 */
[----:B------:R-:W-:Y:S01]  /*40e0*/  FADD.FTZ R67, R29, R8 ;  /* 0x000000081d437221 */ /* 0x000fe20000010000 */
[----:B------:R-:W-:Y:S01]  /*40f0*/  IMAD.MOV.U32 R33, RZ, RZ, R71 ;  /* 0x000000ffff217224 */ /* 0x000fe200078e0047 */
[----:B------:R-:W0:Y:S01]  /*4100*/  MUFU.EX2 R82, R82 ;  /* 0x0000005200527308 */ /* 0x000e220000000800 */
[----:B---3--:R-:W-:-:S07]  /*4110*/  FADD.FTZ R10, R94, R69 ;  /* 0x000000455e0a7221 */ /* 0x008fce0000010000 */
[----:B------:R-:W2:Y:S01]  /*4120*/  MUFU.EX2 R12, R12 ;  /* 0x0000000c000c7308 */ /* 0x000ea20000000800 */
[----:B-1----:R-:W-:Y:S01]  /*4130*/  FADD.FTZ R69, R53, R10 ;  /* 0x0000000a35457221 */ /* 0x002fe20000010000 */
[----:B------:R-:W-:-:S04]  /*4140*/  FADD.FTZ R10, R68, R67 ;  /* 0x00000043440a7221 */ /* 0x000fc80000010000 */
[----:B------:R-:W-:Y:S01]  /*4150*/  FADD.FTZ R67, R13, R10 ;  /* 0x0000000a0d437221 */ /* 0x000fe20000010000 */
[----:B------:R-:W-:Y:S01]  /*4160*/  F2FP.F16.F32.PACK_AB R10, R44, R11 ;  /* 0x0000000b2c0a723e */ /* 0x000fe200000000ff */
[----:B------:R-:W1:Y:S01]  /*4170*/  MUFU.EX2 R55, R55 ;  /* 0x0000003700377308 */ /* 0x000e620000000800 */
[----:B0-----:R-:W-:Y:S01]  /*4180*/  FADD.FTZ R69, R82, R69 ;  /* 0x0000004552457221 */ /* 0x001fe20000010000 */
[----:B------:R-:W-:Y:S01]  /*4190*/  FADD.FTZ R52, R60, R67 ;  /* 0x000000433c347221 */ /* 0x000fe20000010000 */
[----:B------:R-:W-:Y:S01]  /*41a0*/  F2FP.F16.F32.PACK_AB R11, R94, R51 ;  /* 0x000000335e0b723e */ /* 0x000fe200000000ff */
[--C-:B------:R-:W-:Y:S02]  /*41b0*/  IMAD.MOV.U32 R67, RZ, RZ, R71.reuse ;  /* 0x000000ffff437224 */ /* 0x100fe400078e0047 */
[----:B------:R-:W-:Y:S01]  /*41c0*/  FADD.FTZ R5, R15, R52 ;  /* 0x000000340f057221 */ /* 0x000fe20000010000 */
[----:B------:R-:W-:Y:S01]  /*41d0*/  IMAD.MOV.U32 R52, RZ, RZ, R71 ;  /* 0x000000ffff347224 */ /* 0x000fe200078e0047 */
[----:B------:R-:W0:Y:S01]  /*41e0*/  MUFU.EX2 R14, R14 ;  /* 0x0000000e000e7308 */ /* 0x000e220000000800 */
[----:B--2---:R-:W-:Y:S01]  /*41f0*/  FADD.FTZ R8, R12, R69 ;  /* 0x000000450c087221 */ /* 0x004fe20000010000 */
[----:B------:R-:W-:Y:S01]  /*4200*/  FADD.FTZ R6, R36, R5 ;  /* 0x0000000524067221 */ /* 0x000fe20000010000 */
[----:B------:R-:W-:Y:S01]  /*4210*/  F2FP.F16.F32.PACK_AB R5, R82, R53 ;  /* 0x000000355205723e */ /* 0x000fe200000000ff */
[----:B------:R-:W-:-:S02]  /*4220*/  IMAD.MOV.U32 R69, RZ, RZ, R71 ;  /* 0x000000ffff457224 */ /* 0x000fc400078e0047 */
[--C-:B------:R-:W-:Y:S02]  /*4230*/  IMAD.MOV.U32 R53, RZ, RZ, R71.reuse ;  /* 0x000000ffff357224 */ /* 0x100fe400078e0047 */
[----:B------:R-:W2:Y:S01]  /*4240*/  MUFU.EX2 R57, R57 ;  /* 0x0000003900397308 */ /* 0x000ea20000000800 */
[----:B-1----:R-:W-:Y:S01]  /*4250*/  FADD.FTZ R27, R55, R8 ;  /* 0x00000008371b7221 */ /* 0x002fe20000010000 */
[----:B------:R-:W-:Y:S01]  /*4260*/  F2FP.F16.F32.PACK_AB R8, R72, R9 ;  /* 0x000000094808723e */ /* 0x000fe200000000ff */
[--C-:B------:R-:W-:Y:S01]  /*4270*/  IMAD.MOV.U32 R51, RZ, RZ, R71.reuse ;  /* 0x000000ffff337224 */ /* 0x100fe200078e0047 */
[----:B------:R-:W-:Y:S01]  /*4280*/  F2FP.F16.F32.PACK_AB R9, R90, R49 ;  /* 0x000000315a09723e */ /* 0x000fe200000000ff */
[--C-:B------:R-:W-:Y:S02]  /*4290*/  IMAD.MOV.U32 R49, RZ, RZ, R71.reuse ;  /* 0x000000ffff317224 */ /* 0x100fe400078e0047 */
[----:B------:R-:W-:Y:S01]  /*42a0*/  IMAD.MOV.U32 R44, RZ, RZ, R71 ;  /* 0x000000ffff2c7224 */ /* 0x000fe200078e0047 */
[----:B------:R-:W1:Y:S01]  /*42b0*/  MUFU.EX2 R59, R59 ;  /* 0x0000003b003b7308 */ /* 0x000e620000000800 */
[----:B0-----:R-:W-:Y:S01]  /*42c0*/  FADD.FTZ R26, R14, R27 ;  /* 0x0000001b0e1a7221 */ /* 0x001fe20000010000 */
[----:B------:R-:W-:Y:S01]  /*42d0*/  FADD.FTZ R27, R25, R6 ;  /* 0x00000006191b7221 */ /* 0x000fe20000010000 */
[----:B------:R-:W-:Y:S01]  /*42e0*/  F2FP.F16.F32.PACK_AB R6, R68, R29 ;  /* 0x0000001d4406723e */ /* 0x000fe200000000ff */
[----:B------:R-:W-:Y:S01]  /*42f0*/  STSM.16.M88.4 [R2+0x25b00], R8 ;  /* 0x025b000802007844 */ /* 0x000fe20000000200 */
[----:B------:R-:W-:-:S03]  /*4300*/  IMAD.MOV.U32 R68, RZ, RZ, R71 ;  /* 0x000000ffff447224 */ /* 0x000fc600078e0047 */
[----:B------:R-:W0:Y:S01]  /*4310*/  MUFU.EX2 R64, R64 ;  /* 0x0000004000407308 */ /* 0x000e220000000800 */
[----:B--2---:R-:W-:-:S07]  /*4320*/  FADD.FTZ R26, R57, R26 ;  /* 0x0000001a391a7221 */ /* 0x004fce0000010000 */
[----:B------:R-:W2:Y:S01]  /*4330*/  MUFU.EX2 R20, R20 ;  /* 0x0000001400147308 */ /* 0x000ea20000000800 */
[----:B-1----:R-:W-:Y:S01]  /*4340*/  FADD.FTZ R7, R59, R26 ;  /* 0x0000001a3b077221 */ /* 0x002fe20000010000 */
[----:B------:R-:W-:-:S04]  /*4350*/  FADD.FTZ R26, R66, R27 ;  /* 0x0000001b421a7221 */ /* 0x000fc80000010000 */
[----:B------:R-:W-:Y:S02]  /*4360*/  FADD.FTZ R29, R21, R26 ;  /* 0x0000001a151d7221 */ /* 0x000fe40000010000 */
[----:B------:R-:W1:Y:S01]  /*4370*/  MUFU.EX2 R61, R61 ;  /* 0x0000003d003d7308 */ /* 0x000e620000000800 */
[----:B0-----:R-:W-:Y:S01]  /*4380*/  FADD.FTZ R7, R64, R7 ;  /* 0x0000000740077221 */ /* 0x001fe20000010000 */
[----:B------:R-:W-:-:S04]  /*4390*/  FADD.FTZ R26, R76, R29 ;  /* 0x0000001d4c1a7221 */ /* 0x000fc80000010000 */
[----:B------:R-:W-:Y:S02]  /*43a0*/  FADD.FTZ R29, R35, R26 ;  /* 0x0000001a231d7221 */ /* 0x000fe40000010000 */
[----:B------:R-:W0:Y:S08]  /*43b0*/  MUFU.EX2 R48, R48 ;  /* 0x0000003000307308 */ /* 0x000e300000000800 */
[----:B------:R-:W3:Y:S08]  /*43c0*/  MUFU.EX2 R63, R63 ;  /* 0x0000003f003f7308 */ /* 0x000ef00000000800 */
[----:B------:R-:W-:Y:S08]  /*43d0*/  MUFU.EX2 R28, R32 ;  /* 0x00000020001c7308 */ /* 0x000ff00000000800 */
[----:B------:R-:W4:Y:S08]  /*43e0*/  MUFU.EX2 R50, R50 ;  /* 0x0000003200327308 */ /* 0x000f300000000800 */
[----:B------:R2:W-:Y:S08]  /*43f0*/  MUFU.EX2 R32, R24 ;  /* 0x0000001800207308 */ /* 0x0005f00000000800 */
[----:B------:R-:W5:Y:S01]  /*4400*/  MUFU.EX2 R100, R100 ;  /* 0x0000006400647308 */ /* 0x000f620000000800 */
[----:B--2---:R-:W-:Y:S01]  /*4410*/  FADD.FTZ R24, R20, R7 ;  /* 0x0000000714187221 */ /* 0x004fe20000010000 */
[----:B------:R-:W-:Y:S01]  /*4420*/  F2FP.F16.F32.PACK_AB R7, R55, R12 ;  /* 0x0000000c3707723e */ /* 0x000fe200000000ff */
[----:B------:R-:W-:Y:S01]  /*4430*/  IMAD.MOV.U32 R55, RZ, RZ, R71 ;  /* 0x000000ffff377224 */ /* 0x000fe200078e0047 */
[----:B------:R-:W-:Y:S01]  /*4440*/  F2FP.F16.F32.PACK_AB R12, R60, R13 ;  /* 0x0000000d3c0c723e */ /* 0x000fe200000000ff */
[----:B-1----:R-:W-:Y:S01]  /*4450*/  FADD.FTZ R27, R61, R24 ;  /* 0x000000183d1b7221 */ /* 0x002fe20000010000 */
[----:B------:R-:W-:Y:S01]  /*4460*/  F2FP.F16.F32.PACK_AB R13, R57, R14 ;  /* 0x0000000e390d723e */ /* 0x000fe200000000ff */
[----:B------:R1:W-:Y:S01]  /*4470*/  STSM.16.M88.4 [R2+0x27300], R4 ;  /* 0x0273000402007844 */ /* 0x0003e20000000200 */
[----:B------:R-:W2:Y:S01]  /*4480*/  MUFU.EX2 R23, R23 ;  /* 0x0000001700177308 */ /* 0x000ea20000000800 */
[----:B0-----:R-:W-:Y:S01]  /*4490*/  FADD.FTZ R24, R48, R27 ;  /* 0x0000001b30187221 */ /* 0x001fe20000010000 */
[----:B------:R-:W-:Y:S01]  /*44a0*/  F2FP.F16.F32.PACK_AB R14, R36, R15 ;  /* 0x0000000f240e723e */ /* 0x000fe200000000ff */
[--C-:B------:R-:W-:Y:S01]  /*44b0*/  IMAD.MOV.U32 R60, RZ, RZ, R71.reuse ;  /* 0x000000ffff3c7224 */ /* 0x100fe200078e0047 */
[----:B------:R-:W-:Y:S01]  /*44c0*/  F2FP.F16.F32.PACK_AB R15, R64, R59 ;  /* 0x0000003b400f723e */ /* 0x000fe200000000ff */
[----:B---3--:R-:W-:Y:S01]  /*44d0*/  FADD.FTZ R27, R63, R24 ;  /* 0x000000183f1b7221 */ /* 0x008fe20000010000 */
[----:B------:R-:W-:-:S02]  /*44e0*/  IMAD.MOV.U32 R64, RZ, RZ, R71 ;  /* 0x000000ffff407224 */ /* 0x000fc400078e0047 */
[----:B------:R-:W0:Y:S01]  /*44f0*/  MUFU.EX2 R43, R43 ;  /* 0x0000002b002b7308 */ /* 0x000e220000000800 */
[----:B----4-:R-:W-:Y:S01]  /*4500*/  FADD.FTZ R24, R50, R27 ;  /* 0x0000001b32187221 */ /* 0x010fe20000010000 */
[C---:B-----5:R-:W-:Y:S01]  /*4510*/  FADD.FTZ R26, R100.reuse, R29 ;  /* 0x0000001d641a7221 */ /* 0x060fe20000010000 */
[----:B------:R-:W-:Y:S01]  /*4520*/  STSM.16.M88.4 [R2+0x28b00], R12 ;  /* 0x028b000c02007844 */ /* 0x000fe20000000200 */
[--C-:B------:R-:W-:Y:S02]  /*4530*/  IMAD.MOV.U32 R59, RZ, RZ, R71.reuse ;  /* 0x000000ffff3b7224 */ /* 0x100fe400078e0047 */
[--C-:B------:R-:W-:Y:S01]  /*4540*/  IMAD.MOV.U32 R57, RZ, RZ, R71.reuse ;  /* 0x000000ffff397224 */ /* 0x100fe200078e0047 */
[----:B-1----:R-:W-:Y:S01]  /*4550*/  F2FP.F16.F32.PACK_AB R4, R100, R35 ;  /* 0x000000236404723e */ /* 0x002fe200000000ff */
[----:B------:R1:W3:Y:S01]  /*4560*/  MUFU.EX2 R40, R54 ;  /* 0x0000003600287308 */ /* 0x0002e20000000800 */
[----:B--2---:R-:W-:Y:S01]  /*4570*/  FADD.FTZ R27, R23, R24 ;  /* 0x00000018171b7221 */ /* 0x004fe20000010000 */
[----:B------:R-:W-:Y:S01]  /*4580*/  F2FP.F16.F32.PACK_AB R24, R66, R25 ;  /* 0x000000194218723e */ /* 0x000fe200000000ff */
[--C-:B------:R-:W-:Y:S01]  /*4590*/  IMAD.MOV.U32 R66, RZ, RZ, R71.reuse ;  /* 0x000000ffff427224 */ /* 0x100fe200078e0047 */
[----:B------:R-:W-:Y:S01]  /*45a0*/  F2FP.F16.F32.PACK_AB R25, R61, R20 ;  /* 0x000000143d19723e */ /* 0x000fe200000000ff */
[----:B------:R-:W-:-:S02]  /*45b0*/  IMAD.MOV.U32 R61, RZ, RZ, R71 ;  /* 0x000000ffff3d7224 */ /* 0x000fc400078e0047 */
[--C-:B------:R-:W-:Y:S01]  /*45c0*/  IMAD.MOV.U32 R35, RZ, RZ, R71.reuse ;  /* 0x000000ffff237224 */ /* 0x100fe200078e0047 */
[----:B------:R-:W2:Y:S01]  /*45d0*/  MUFU.EX2 R96, R96 ;  /* 0x0000006000607308 */ /* 0x000ea20000000800 */
[----:B0-----:R-:W-:Y:S01]  /*45e0*/  FADD.FTZ R29, R43, R26 ;  /* 0x0000001a2b1d7221 */ /* 0x001fe20000010000 */
[----:B------:R-:W-:Y:S01]  /*45f0*/  F2FP.F16.F32.PACK_AB R26, R76, R21 ;  /* 0x000000154c1a723e */ /* 0x000fe200000000ff */
[----:B-1----:R-:W-:-:S05]  /*4600*/  IMAD.MOV.U32 R54, RZ, RZ, R71 ;  /* 0x000000ffff367224 */ /* 0x002fca00078e0047 */
[----:B------:R-:W0:Y:S01]  /*4610*/  MUFU.EX2 R65, R65 ;  /* 0x0000004100417308 */ /* 0x000e220000000800 */
[----:B---3--:R-:W-:Y:S01]  /*4620*/  FADD.FTZ R36, R40, R27 ;  /* 0x0000001b28247221 */ /* 0x008fe20000010000 */
[----:B------:R-:W-:Y:S01]  /*4630*/  F2FP.F16.F32.PACK_AB R27, R63, R48 ;  /* 0x000000303f1b723e */ /* 0x000fe200000000ff */
[--C-:B------:R-:W-:Y:S02]  /*4640*/  IMAD.MOV.U32 R63, RZ, RZ, R71.reuse ;  /* 0x000000ffff3f7224 */ /* 0x100fe400078e0047 */
[----:B------:R-:W-:Y:S02]  /*4650*/  IMAD.MOV.U32 R48, RZ, RZ, R71 ;  /* 0x000000ffff307224 */ /* 0x000fe400078e0047 */
[----:B------:R1:W-:Y:S01]  /*4660*/  STSM.16.M88.4 [R2+0x2a300], R24 ;  /* 0x02a3001802007844 */ /* 0x0003e20000000200 */
[----:B------:R-:W3:Y:S01]  /*4670*/  MUFU.EX2 R41, R41 ;  /* 0x0000002900297308 */ /* 0x000ee20000000800 */
[----:B--2---:R-:W-:Y:S01]  /*4680*/  FADD.FTZ R8, R96, R29 ;  /* 0x0000001d60087221 */ /* 0x004fe20000010000 */
[----:B------:R-:W-:-:S06]  /*4690*/  IMAD.MOV.U32 R29, RZ, RZ, R71 ;  /* 0x000000ffff1d7224 */ /* 0x000fcc00078e0047 */
[----:B------:R-:W2:Y:S01]  /*46a0*/  MUFU.EX2 R85, R85 ;  /* 0x0000005500557308 */ /* 0x000ea20000000800 */
[----:B0-----:R-:W-:Y:S01]  /*46b0*/  FADD.FTZ R36, R65, R36 ;  /* 0x0000002441247221 */ /* 0x001fe20000010000 */
[----:B-1----:R-:W-:-:S06]  /*46c0*/  IMAD.MOV.U32 R27, RZ, RZ, R71 ;  /* 0x000000ffff1b7224 */ /* 0x002fcc00078e0047 */
[----:B------:R-:W0:Y:S01]  /*46d0*/  MUFU.EX2 R84, R84 ;  /* 0x0000005400547308 */ /* 0x000e220000000800 */
[----:B---3--:R-:W-:Y:S01]  /*46e0*/  FADD.FTZ R5, R41, R8 ;  /* 0x0000000829057221 */ /* 0x008fe20000010000 */
[--C-:B------:R-:W-:Y:S02]  /*46f0*/  IMAD.MOV.U32 R26, RZ, RZ, R71.reuse ;  /* 0x000000ffff1a7224 */ /* 0x100fe400078e0047 */
[--C-:B------:R-:W-:Y:S02]  /*4700*/  IMAD.MOV.U32 R25, RZ, RZ, R71.reuse ;  /* 0x000000ffff197224 */ /* 0x100fe400078e0047 */
[--C-:B------:R-:W-:Y:S02]  /*4710*/  IMAD.MOV.U32 R24, RZ, RZ, R71.reuse ;  /* 0x000000ffff187224 */ /* 0x100fe400078e0047 */
        /* <DEDUP_REMOVED lines=8> */
[C---:B0-----:R-:W-:Y:S01]  /*47a0*/  FADD.FTZ R6, R84.reuse, R5 ;  /* 0x0000000554067221 */ /* 0x041fe20000010000 */
[----:B------:R-:W-:Y:S01]  /*47b0*/  F2FP.F16.F32.PACK_AB R5, R23, R50 ;  /* 0x000000321705723e */ /* 0x000fe200000000ff */
[--C-:B------:R-:W-:Y:S01]  /*47c0*/  IMAD.MOV.U32 R50, RZ, RZ, R71.reuse ;  /* 0x000000ffff327224 */ /* 0x100fe200078e0047 */
[----:B------:R-:W-:Y:S01]  /*47d0*/  F2FP.F16.F32.PACK_AB R84, R84, R41 ;  /* 0x000000295454723e */ /* 0x000fe200000000ff */
[--C-:B------:R-:W-:Y:S02]  /*47e0*/  IMAD.MOV.U32 R41, RZ, RZ, R71.reuse ;  /* 0x000000ffff297224 */ /* 0x100fe400078e0047 */
[--C-:B------:R-:W-:Y:S01]  /*47f0*/  IMAD.MOV.U32 R40, RZ, RZ, R71.reuse ;  /* 0x000000ffff287224 */ /* 0x100fe200078e0047 */
[----:B------:R-:W0:Y:S01]  /*4800*/  MUFU.EX2 R88, R88 ;  /* 0x0000005800587308 */ /* 0x000e220000000800 */
[----:B-1----:R-:W-:Y:S01]  /*4810*/  FADD.FTZ R11, R39, R6 ;  /* 0x00000006270b7221 */ /* 0x002fe20000010000 */
[----:B------:R-:W-:Y:S01]  /*4820*/  F2FP.F16.F32.PACK_AB R6, R96, R43 ;  /* 0x0000002b6006723e */ /* 0x000fe200000000ff */
[----:B------:R-:W-:-:S02]  /*4830*/  IMAD.MOV.U32 R43, RZ, RZ, R71 ;  /* 0x000000ffff2b7224 */ /* 0x000fc400078e0047 */
[----:B------:R-:W-:Y:S02]  /*4840*/  IMAD.MOV.U32 R28, RZ, RZ, R71 ;  /* 0x000000ffff1c7224 */ /* 0x000fe400078e0047 */
[----:B------:R1:W-:Y:S01]  /*4850*/  STSM.16.M88.4 [R2+0x2bb00], R4 ;  /* 0x02bb000402007844 */ /* 0x0003e20000000200 */
[----:B------:R-:W3:Y:S01]  /*4860*/  MUFU.EX2 R37, R37 ;  /* 0x0000002500257308 */ /* 0x000ee20000000800 */
[----:B--2---:R-:W-:Y:S01]  /*4870*/  FADD.FTZ R13, R87, R8 ;  /* 0x00000008570d7221 */ /* 0x004fe20000010000 */
[----:B------:R-:W-:-:S03]  /*4880*/  F2FP.F16.F32.PACK_AB R87, R32, R87 ;  /* 0x000000572057723e */ /* 0x000fc600000000ff */
[----:B------:R-:W-:Y:S01]  /*4890*/  FADD.FTZ R13, R32, R13 ;  /* 0x0000000d200d7221 */ /* 0x000fe20000010000 */
[----:B------:R-:W-:Y:S02]  /*48a0*/  IMAD.MOV.U32 R32, RZ, RZ, R71 ;  /* 0x000000ffff207224 */ /* 0x000fe400078e0047 */
[----:B------:R-:W2:Y:S01]  /*48b0*/  MUFU.EX2 R92, R92 ;  /* 0x0000005c005c7308 */ /* 0x000ea20000000800 */
[C---:B0-----:R-:W-:Y:S01]  /*48c0*/  FADD.FTZ R8, R88.reuse, R11 ;  /* 0x0000000b58087221 */ /* 0x041fe20000010000 */
[----:B------:R-:W-:Y:S01]  /*48d0*/  F2FP.F16.F32.PACK_AB R86, R88, R39 ;  /* 0x000000275856723e */ /* 0x000fe200000000ff */
[----:B------:R-:W-:-:S04]  /*48e0*/  IMAD.MOV.U32 R39, RZ, RZ, R71 ;  /* 0x000000ffff277224 */ /* 0x000fc800078e0047 */
[----:B------:R0:W-:Y:S01]  /*48f0*/  STSM.16.M88.4 [R2+0x2d300], R84 ;  /* 0x02d3005402007844 */ /* 0x0001e20000000200 */
[----:B------:R-:W4:Y:S01]  /*4900*/  MUFU.EX2 R34, R34 ;  /* 0x0000002200227308 */ /* 0x000f220000000800 */
[----:B---3--:R-:W-:-:S07]  /*4910*/  FADD.FTZ R11, R37, R8 ;  /* 0x00000008250b7221 */ /* 0x008fce0000010000 */
[----:B------:R3:W5:Y:S01]  /*4920*/  MUFU.EX2 R93, R42 ;  /* 0x0000002a005d7308 */ /* 0x0007620000000800 */
[C---:B--2---:R-:W-:Y:S01]  /*4930*/  FADD.FTZ R10, R92.reuse, R11 ;  /* 0x0000000b5c0a7221 */ /* 0x044fe20000010000 */
[----:B------:R-:W-:Y:S01]  /*4940*/  F2FP.F16.F32.PACK_AB R92, R92, R37 ;  /* 0x000000255c5c723e */ /* 0x000fe200000000ff */
[----:B------:R-:W-:-:S05]  /*4950*/  IMAD.MOV.U32 R37, RZ, RZ, R71 ;  /* 0x000000ffff257224 */ /* 0x000fca00078e0047 */
[----:B------:R-:W2:Y:S01]  /*4960*/  MUFU.EX2 R31, R31 ;  /* 0x0000001f001f7308 */ /* 0x000ea20000000800 */
[----:B----4-:R-:W-:Y:S01]  /*4970*/  FADD.FTZ R8, R34, R13 ;  /* 0x0000000d22087221 */ /* 0x010fe20000010000 */
[----:B---3--:R-:W-:-:S06]  /*4980*/  IMAD.MOV.U32 R42, RZ, RZ, R71 ;  /* 0x000000ffff2a7224 */ /* 0x008fcc00078e0047 */
[----:B------:R-:W3:Y:S01]  /*4990*/  MUFU.EX2 R38, R38 ;  /* 0x0000002600267308 */ /* 0x000ee20000000800 */
[C---:B-----5:R-:W-:Y:S01]  /*49a0*/  FADD.FTZ R13, R93.reuse, R8 ;  /* 0x000000085d0d7221 */ /* 0x060fe20000010000 */
[----:B------:R-:W-:Y:S01]  /*49b0*/  F2FP.F16.F32.PACK_AB R93, R93, R34 ;  /* 0x000000225d5d723e */ /* 0x000fe200000000ff */
[----:B------:R-:W-:-:S05]  /*49c0*/  IMAD.MOV.U32 R34, RZ, RZ, R71 ;  /* 0x000000ffff227224 */ /* 0x000fca00078e0047 */
[----:B------:R-:W4:Y:S01]  /*49d0*/  MUFU.EX2 R80, R80 ;  /* 0x0000005000507308 */ /* 0x000f220000000800 */
[----:B--2---:R-:W-:-:S07]  /*49e0*/  FADD.FTZ R15, R31, R10 ;  /* 0x0000000a1f0f7221 */ /* 0x004fce0000010000 */
[----:B------:R-:W1:Y:S01]  /*49f0*/  MUFU.EX2 R95, R110 ;  /* 0x0000006e005f7308 */ /* 0x000e620000000800 */
[----:B---3--:R-:W-:-:S07]  /*4a00*/  FADD.FTZ R8, R38, R13 ;  /* 0x0000000d26087221 */ /* 0x008fce0000010000 */
[----:B------:R-:W2:Y:S01]  /*4a10*/  MUFU.EX2 R30, R30 ;  /* 0x0000001e001e7308 */ /* 0x000ea20000000800 */
[C---:B----4-:R-:W-:Y:S01]  /*4a20*/  FADD.FTZ R15, R80.reuse, R15 ;  /* 0x0000000f500f7221 */ /* 0x050fe20000010000 */
[----:B------:R-:W-:Y:S01]  /*4a30*/  F2FP.F16.F32.PACK_AB R94, R80, R31 ;  /* 0x0000001f505e723e */ /* 0x000fe200000000ff */
[----:B------:R-:W-:-:S05]  /*4a40*/  IMAD.MOV.U32 R31, RZ, RZ, R71 ;  /* 0x000000ffff1f7224 */ /* 0x000fca00078e0047 */
[----:B------:R-:W3:Y:S01]  /*4a50*/  MUFU.EX2 R45, R45 ;  /* 0x0000002d002d7308 */ /* 0x000ee20000000800 */
[C---:B-1----:R-:W-:Y:S01]  /*4a60*/  FADD.FTZ R5, R95.reuse, R8 ;  /* 0x000000085f057221 */ /* 0x042fe20000010000 */
[----:B------:R-:W-:Y:S01]  /*4a70*/  F2FP.F16.F32.PACK_AB R95, R95, R38 ;  /* 0x000000265f5f723e */ /* 0x000fe200000000ff */
[----:B------:R-:W-:-:S04]  /*4a80*/  IMAD.MOV.U32 R38, RZ, RZ, R71 ;  /* 0x000000ffff267224 */ /* 0x000fc800078e0047 */
[----:B------:R0:W-:Y:S01]  /*4a90*/  STSM.16.M88.4 [R2+0x2eb00], R92 ;  /* 0x02eb005c02007844 */ /* 0x0001e20000000200 */
[----:B------:R-:W1:Y:S01]  /*4aa0*/  MUFU.EX2 R47, R47 ;  /* 0x0000002f002f7308 */ /* 0x000e620000000800 */
[----:B--2---:R-:W-:-:S07]  /*4ab0*/  FADD.FTZ R4, R30, R15 ;  /* 0x0000000f1e047221 */ /* 0x004fce0000010000 */
[----:B------:R-:W2:Y:S01]  /*4ac0*/  MUFU.EX2 R104, R104 ;  /* 0x0000006800687308 */ /* 0x000ea20000000800 */
[C---:B---3--:R-:W-:Y:S01]  /*4ad0*/  F2FP.F16.F32.PACK_AB R12, R45.reuse, R30 ;  /* 0x0000001e2d0c723e */ /* 0x048fe200000000ff */
[----:B------:R-:W-:Y:S01]  /*4ae0*/  FADD.FTZ R4, R45, R4 ;  /* 0x000000042d047221 */ /* 0x000fe20000010000 */
[--C-:B------:R-:W-:Y:S02]  /*4af0*/  IMAD.MOV.U32 R45, RZ, RZ, R71.reuse ;  /* 0x000000ffff2d7224 */ /* 0x100fe400078e0047 */
[----:B------:R-:W-:-:S03]  /*4b00*/  IMAD.MOV.U32 R30, RZ, RZ, R71 ;  /* 0x000000ffff1e7224 */ /* 0x000fc600078e0047 */
[----:B------:R-:W3:Y:S01]  /*4b10*/  MUFU.EX2 R46, R46 ;  /* 0x0000002e002e7308 */ /* 0x000ee20000000800 */
[----:B-1----:R-:W-:-:S07]  /*4b20*/  FADD.FTZ R7, R47, R4 ;  /* 0x000000042f077221 */ /* 0x002fce0000010000 */
[----:B------:R-:W1:Y:S01]  /*4b30*/  MUFU.EX2 R9, R112 ;  /* 0x0000007000097308 */ /* 0x000e620000000800 */
[C---:B--2---:R-:W-:Y:S01]  /*4b40*/  F2FP.F16.F32.PACK_AB R14, R104.reuse, R47 ;  /* 0x0000002f680e723e */ /* 0x044fe200000000ff */
[----:B------:R-:W-:Y:S01]  /*4b50*/  FADD.FTZ R7, R104, R7 ;  /* 0x0000000768077221 */ /* 0x000fe20000010000 */
[----:B------:R-:W-:-:S05]  /*4b60*/  IMAD.MOV.U32 R47, RZ, RZ, R71 ;  /* 0x000000ffff2f7224 */ /* 0x000fca00078e0047 */
[----:B------:R-:W2:Y:S01]  /*4b70*/  MUFU.EX2 R118, R118 ;  /* 0x0000007600767308 */ /* 0x000ea20000000800 */
[----:B---3--:R-:W-:-:S07]  /*4b80*/  FADD.FTZ R6, R46, R5 ;  /* 0x000000052e067221 */ /* 0x008fce0000010000 */
[----:B------:R-:W3:Y:S01]  /*4b90*/  MUFU.EX2 R11, R114 ;  /* 0x00000072000b7308 */ /* 0x000ee20000000800 */
[C---:B-1----:R-:W-:Y:S01]  /*4ba0*/  F2FP.F16.F32.PACK_AB R13, R9.reuse, R46 ;  /* 0x0000002e090d723e */ /* 0x042fe200000000ff */
[----:B------:R-:W-:Y:S01]  /*4bb0*/  FADD.FTZ R5, R9, R6 ;  /* 0x0000000609057221 */ /* 0x000fe20000010000 */
[----:B------:R-:W-:-:S03]  /*4bc0*/  IMAD.MOV.U32 R46, RZ, RZ, R71 ;  /* 0x000000ffff2e7224 */ /* 0x000fc600078e0047 */
[----:B--2---:R-:W-:Y:S01]  /*4bd0*/  FADD.FTZ R6, R118, R5 ;  /* 0x0000000576067221 */ /* 0x004fe20000010000 */
[----:B---3--:R-:W-:-:S03]  /*4be0*/  F2FP.F16.F32.PACK_AB R15, R11, R118 ;  /* 0x000000760b0f723e */ /* 0x008fc600000000ff */
[----:B------:R-:W-:Y:S02]  /*4bf0*/  FADD.FTZ R6, R11, R6 ;  /* 0x000000060b067221 */ /* 0x000fe40000010000 */
[----:B------:R0:W-:Y:S01]  /*4c00*/  STSM.16.M88.4 [R2+0x30300], R12 ;  /* 0x0303000c02007844 */ /* 0x0001e20000000200 */
[----:B------:R1:W-:Y:S06]  /*4c10*/  MEMBAR.ALL.CTA ;  /* 0x0000000000007992 */ /* 0x0003ec0000008000 */
[----:B-1----:R-:W1:Y:S02]  /*4c20*/  FENCE.VIEW.ASYNC.S ;  /* 0x00000000000073c6 */ /* 0x002e640000000000 */
[----:B-1----:R-:W-:Y:S01]  /*4c30*/  NOP ;  /* 0x0000000000007918 */ /* 0x002fe20000000000 */
[----:B------:R-:W-:Y:S05]  /*4c40*/  @!P2 BRA `(.L_x_8387) ;  /* 0x000000380038a947 */ /* 0x000fea0003800000 */
        /* <DEDUP_REMOVED lines=28> */
[----:B------:R-:W-:-:S06]  /*4e10*/  UMOV UR57, UR39 ;  /* 0x0000002700397c82 */ /* 0x000fcc0008000000 */
.L_x_8396:
[----:B------:R-:W-:Y:S01]  /*4e20*/  UIADD3 UR39, UR57, 0x1, URZ ;  /* 0x0000000139277890 */ /* 0x000fe2000fffe03f */
[----:B------:R-:W-:-:S03]  /*4e30*/  ISETP.NE.AND P3, PT, RZ, UR38, PT ;  /* 0x00000026ff007c0c */ /* 0x000fc6000bf65270 */
[----:B------:R-:W-:-:S04]  /*4e40*/  UISETP.NE.AND UP0, UPT, UR39, 0x2, UPT ;  /* 0x000000022700788c */ /* 0x000fc8000bf05270 */
[----:B------:R-:W-:Y:S02]  /*4e50*/  USEL UR6, URZ, 0x1, UP0 ;  /* 0x000000013f067887 */ /* 0x000fe40008000000 */
[----:B------:R-:W-:-:S04]  /*4e60*/  USEL UR39, UR39, URZ, UP0 ;  /* 0x0000003f27277287 */ /* 0x000fc80008000000 */
[----:B------:R-:W-:Y:S01]  /*4e70*/  LOP3.LUT R16, R9, UR6, RZ, 0x3c, !PT ;  /* 0x0000000609107c12 */ /* 0x000fe2000f8e3cff */
[----:B------:R-:W-:Y:S07]  /*4e80*/  @P3 BRA `(.L_x_8388) ;  /* 0x0000000000283947 */ /* 0x000fee0003800000 */
[----:B------:R-:W-:Y:S05]  /*4e90*/  @!P0 BRA `(.L_x_8389) ;  /* 0x0000000000048947 */ /* 0x000fea0003800000 */
[----:B------:R-:W-:Y:S01]  /*4ea0*/  BPT.TRAP 0x1 ;  /* 0x000000040000795c */ /* 0x000fe20000300000 */
.L_x_8389:
[----:B------:R-:W-:Y:S01]  /*4eb0*/  ULEA UR6, UR39, UR36, 0x3 ;  /* 0x0000002427067291 */ /* 0x000fe2000f8e183f */
[----:B------:R-:W-:-:S08]  /*4ec0*/  SHF.L.U32 R0, R16, 0x1f, RZ ;  /* 0x0000001f10007819 */ /* 0x000fd000000006ff */
[----:B------:R1:W2:Y:S01]  /*4ed0*/  SYNCS.PHASECHK.TRANS64.TRYWAIT P2, [UR6+0x31c30], R0 ;  /* 0x031c3000ff0075a7 */ /* 0x0002a20008040146 */
[----:B------:R-:W-:Y:S05]  /*4ee0*/  @!P0 BRA `(.L_x_8390) ;  /* 0x0000000000048947 */ /* 0x000fea0003800000 */
[----:B------:R-:W-:Y:S01]  /*4ef0*/  BPT.TRAP 0x1 ;  /* 0x000000040000795c */ /* 0x000fe20000300000 */
.L_x_8390:
[----:B--2---:R-:W-:Y:S05]  /*4f00*/  @P2 BRA `(.L_x_8388) ;  /* 0x0000000000082947 */ /* 0x004fea0003800000 */
[----:B------:R-:W2:Y:S02]  /*4f10*/  SYNCS.PHASECHK.TRANS64.TRYWAIT P2, [UR6+0x31c30], R0 ;  /* 0x031c3000ff0075a7 */ /* 0x000ea40008040146 */
[----:B--2---:R-:W-:Y:S05]  /*4f20*/  @!P2 BRA `(.L_x_8391) ;  /* 0x0000009c005ca947 */ /* 0x004fea0003800000 */
.L_x_8388:
[----:B--2---:R-:W2:Y:S01]  /*4f30*/  S2R R3, SR_TID.X ;  /* 0x0000000000037919 */ /* 0x004ea20000002100 */
[----:B------:R-:W-:Y:S01]  /*4f40*/  UIMAD UR26, UR39, 0x6c0, UR56 ;  /* 0x000006c0271a78a4 */ /* 0x000fe2000f8e0238 */
[----:B------:R-:W-:Y:S01]  /*4f50*/  UMOV UR27, 0x80000020 ;  /* 0x80000020001b7882 */ /* 0x000fe20000000000 */
[----:B------:R-:W-:Y:S02]  /*4f60*/  UMOV UR28, UR24 ;  /* 0x00000018001c7c82 */ /* 0x000fe40008000000 */
[----:B------:R-:W-:Y:S01]  /*4f70*/  UIADD3 UR30, UR26, 0x40, URZ ;  /* 0x000000401a1e7890 */ /* 0x000fe2000fffe03f */
        /* <DEDUP_REMOVED lines=20> */
[----:B--2---:R-:W-:Y:S01]  /*50c0*/  SHF.R.U32.HI R3, RZ, 0x7, R3 ;  /* 0x00000007ff037819 */ /* 0x004fe20000011603 */
[----:B------:R-:W-:Y:S01]  /*50d0*/  UMOV UR53, UR25 ;  /* 0x0000001900357c82 */ /* 0x000fe20008000000 */
[----:B------:R-:W-:Y:S01]  /*50e0*/  UMOV UR55, 0x80000020 ;  /* 0x8000002000377882 */ /* 0x000fe20000000000 */
[----:B------:R-:W-:-:S02]  /*50f0*/  UIADD3 UR6, UR26, 0x200, URZ ;  /* 0x000002001a067890 */ /* 0x000fc4000fffe03f */
[----:B-1----:R-:W-:Y:S01]  /*5100*/  VIADD R0, R3, 0x8 ;  /* 0x0000000803007836 */ /* 0x002fe20000000000 */
[----:B------:R-:W-:Y:S01]  /*5110*/  UMOV UR7, 0x80000020 ;  /* 0x8000002000077882 */ /* 0x000fe20000000000 */
[----:B------:R-:W-:Y:S01]  /*5120*/  UIADD3 UR10, UR26, 0x202, URZ ;  /* 0x000002021a0a7890 */ /* 0x000fe2000fffe03f */
[----:B------:R-:W-:Y:S02]  /*5130*/  UMOV UR11, 0x80000020 ;  /* 0x80000020000b7882 */ /* 0x000fe40000000000 */
        /* <DEDUP_REMOVED lines=8> */
[----:B------:R-:W-:Y:S03]  /*51c0*/  HGMMA.64x16x16.F32 R136, gdesc[UR24], RZ, !UPT, gsb0 ;  /* 0x00200000188879f0 */ /* 0x000fe6000c0008ff */
        /* <DEDUP_REMOVED lines=36> */
[----:B0-----:R-:W-:-:S06]  /*5410*/  WARPGROUP.ARRIVE ;  /* 0x00000000000079c5 */ /* 0x001fcc0000000000 */
        /* <DEDUP_REMOVED lines=280> */
.L_x_8393:
[----:B------:R-:W-:Y:S01]  /*65a0*/  ULEA UR6, UR57, UR36, 0x3 ;  /* 0x0000002439067291 */ /* 0x000fe2000f8e183f */
[----:B------:R-:W-:-:S08]  /*65b0*/  SHF.L.U32 R0, R9, 0x1f, RZ ;  /* 0x0000001f09007819 */ /* 0x000fd000000006ff */
[----:B------:R0:W1:Y:S01]  /*65c0*/  SYNCS.PHASECHK.TRANS64.TRYWAIT P2, [UR6+0x31c50], R0 ;  /* 0x031c5000ff0075a7 */ /* 0x0000620008040146 */
[----:B------:R-:W-:Y:S05]  /*65d0*/  @!P0 BRA `(.L_x_8394) ;  /* 0x0000000000048947 */ /* 0x000fea0003800000 */
[----:B------:R-:W-:Y:S01]  /*65e0*/  BPT.TRAP 0x1 ;  /* 0x000000040000795c */ /* 0x000fe20000300000 */
.L_x_8394:
[----:B-1----:R-:W-:Y:S05]  /*65f0*/  @P2 BRA `(.L_x_8392) ;  /* 0x0000000000082947 */ /* 0x002fea0003800000 */
[----:B------:R-:W1:Y:S02]  /*6600*/  SYNCS.PHASECHK.TRANS64.TRYWAIT P2, [UR6+0x31c50], R0 ;  /* 0x031c5000ff0075a7 */ /* 0x000e640008040146 */
[----:B-1----:R-:W-:Y:S05]  /*6610*/  @!P2 BRA `(.L_x_8395) ;  /* 0x0000008400b8a947 */ /* 0x002fea0003800000 */
.L_x_8392:
[----:B------:R-:W-:Y:S01]  /*6620*/  UIADD3 UR6, UR36, 0x200, URZ ;  /* 0x0000020024067890 */ /* 0x000fe2000fffe03f */
[----:B------:R-:W-:Y:S01]  /*6630*/  WARPGROUP.ARRIVE ;  /* 0x00000000000079c5 */ /* 0x000fe20000000000 */
[----:B------:R-:W-:Y:S01]  /*6640*/  ULOP3.LUT UR7, UR37, 0x10000, URZ, 0xfc, !UPT ;  /* 0x0001000025077892 */ /* 0x000fe2000f8efc3f */
[----:B01----:R-:W-:Y:S01]  /*6650*/  FMNMX.FTZ R0, R136, R5, !PT ;  /* 0x0000000588007209 */ /* 0x003fe20007810000 */
[----:B------:R-:W-:Y:S01]  /*6660*/  USHF.R.U32.HI UR6, URZ, 0x4, UR6 ;  /* 0x000000043f067899 */ /* 0x000fe20008011606 */
[----:B------:R-:W-:Y:S01]  /*6670*/  FMNMX.FTZ R22, R138, R8, !PT ;  /* 0x000000088a167209 */ /* 0x000fe20007810000 */
[----:B------:R-:W-:Y:S01]  /*6680*/  UMOV UR29, 0xc0000010 ;  /* 0xc0000010001d7882 */ /* 0x000fe20000000000 */
[----:B------:R-:W-:Y:S01]  /*6690*/  UMOV UR31, 0x80000020 ;  /* 0x80000020001f7882 */ /* 0x000fe20000000000 */
[----:B------:R-:W-:Y:S01]  /*66a0*/  ULOP3.LUT UR6, UR6, 0x3fff, URZ, 0xc0, !UPT ;  /* 0x00003fff06067892 */ /* 0x000fe2000f8ec03f */
[----:B------:R-:W-:Y:S01]  /*66b0*/  FMNMX.FTZ R3, R137, R0, !PT ;  /* 0x0000000089037209 */ /* 0x000fe20007810000 */
[----:B------:R-:W-:Y:S01]  /*66c0*/  UMOV UR28, UR7 ;  /* 0x00000007001c7c82 */ /* 0x000fe20008000000 */
[----:B------:R-:W-:Y:S01]  /*66d0*/  FMNMX.FTZ R23, R139, R22, !PT ;  /* 0x000000168b177209 */ /* 0x000fe20007810000 */
[----:B------:R-:W-:Y:S01]  /*66e0*/  ULOP3.LUT UR6, UR6, 0x2400000, URZ, 0xfc, !UPT ;  /* 0x0240000006067892 */ /* 0x000fe2000f8efc3f */
[----:B------:R-:W-:-:S03]  /*66f0*/  FMNMX.FTZ R0, R140, R3, !PT ;  /* 0x000000038c007209 */ /* 0x000fc60007810000 */
[----:B------:R-:W-:Y:S01]  /*6700*/  UIMAD UR6, UR57, 0x6c0, UR6 ;  /* 0x000006c0390678a4 */ /* 0x000fe2000f8e0206 */
[----:B------:R-:W-:-:S04]  /*6710*/  FMNMX.FTZ R3, R141, R0, !PT ;  /* 0x000000008d037209 */ /* 0x000fc80007810000 */
[----:B------:R-:W-:Y:S02]  /*6720*/  FMNMX.FTZ R0, R128, R3, !PT ;  /* 0x0000000380007209 */ /* 0x000fe40007810000 */
[----:B------:R-:W-:Y:S02]  /*6730*/  UMOV UR30, UR6 ;  /* 0x00000006001e7c82 */ /* 0x000fe40008000000 */
[----:B------:R-:W-:Y:S01]  /*6740*/  HGMMA.64x96x16.F32 R24, gdesc[UR28].tnspB, R24, gsb0 ;  /* 0x416000001c1879f0 */ /* 0x000fe20008000818 */
[----:B------:R-:W-:Y:S01]  /*6750*/  UIADD3 UR28, UR7, 0x180, URZ ;  /* 0x00000180071c7890 */ /* 0x000fe2000fffe03f */
[----:B------:R-:W-:Y:S01]  /*6760*/  FMNMX.FTZ R3, R129, R0, !PT ;  /* 0x0000000081037209 */ /* 0x000fe20007810000 */
[----:B------:R-:W-:Y:S01]  /*6770*/  UIADD3 UR30, UR6, 0x40, URZ ;  /* 0x00000040061e7890 */ /* 0x000fe2000fffe03f */
[----:B------:R-:W-:Y:S01]  /*6780*/  UMOV UR29, 0xc0000010 ;  /* 0xc0000010001d7882 */ /* 0x000fe20000000000 */
        /* <DEDUP_REMOVED lines=37> */
[----:B------:R-:W0:Y:S02]  /*69e0*/  LDC R3, c[0x0][0x988] ;  /* 0x00026200ff037b82 */ /* 0x000e240000000800 */
[----:B------:R-:W-:-:S05]  /*69f0*/  FMNMX.FTZ R9, R77, R0, !PT ;  /* 0x000000004d097209 */ /* 0x000fca0007810000 */
[----:B------:R-:W1:Y:S02]  /*6a00*/  SHFL.BFLY PT, R0, R9, 0x2, 0x1f ;  /* 0x0c401f0009007f89 */ /* 0x000e6400000e0000 */
[----:B-1----:R-:W-:-:S05]  /*6a10*/  FMNMX.FTZ R12, R9, R0, !PT ;  /* 0x00000000090c7209 */ /* 0x002fca0007810000 */
[----:B------:R-:W1:Y:S02]  /*6a20*/  SHFL.BFLY PT, R11, R12, 0x1, 0x1f ;  /* 0x0c201f000c0b7f89 */ /* 0x000e6400000e0000 */
[----:B-1----:R-:W-:-:S05]  /*6a30*/  FMNMX.FTZ R0, R12, R11, !PT ;  /* 0x0000000b0c007209 */ /* 0x002fca0007810000 */
[----:B------:R-:W-:-:S04]  /*6a40*/  FADD.FTZ R10, -R0, R5 ;  /* 0x00000005000a7221 */ /* 0x000fc80000010100 */
[-C--:B0-----:R-:W-:Y:S01]  /*6a50*/  FMUL.FTZ R5, R10, R3.reuse ;  /* 0x000000030a057220 */ /* 0x081fe20000410000 */
[----:B------:R-:W-:-:S04]  /*6a60*/  FMUL.FTZ R10, R0, R3 ;  /* 0x00000003000a7220 */ /* 0x000fc80000410000 */
        /* <DEDUP_REMOVED lines=10> */
[----:B------:R-:W0:Y:S01]  /*6b10*/  S2R R141, SR_TID.X ;  /* 0x00000000008d7919 */ /* 0x000e220000002100 */
[----:B------:R1:W-:Y:S01]  /*6b20*/  MUFU.EX2 R23, R128 ;  /* 0x0000008000177308 */ /* 0x0003e20000000800 */
[----:B------:R-:W-:Y:S01]  /*6b30*/  FFMA.FTZ R9, R136, R3, -R10 ;  /* 0x0000000388097223 */ /* 0x000fe2000001080a */
[----:B------:R-:W-:Y:S01]  /*6b40*/  FMNMX.FTZ R121, R131, R120, !PT ;  /* 0x0000007883797209 */ /* 0x000fe20007810000 */
[----:B------:R-:W-:-:S02]  /*6b50*/  WARPGROUP.DEPBAR.LE gsb0, 0x0 ;  /* 0x00008000000079c5 */ /* 0x000fc40000010000 */
[----:B------:R-:W-:Y:S01]  /*6b60*/  WARPGROUP.ARRIVE ;  /* 0x00000000000079c5 */ /* 0x000fe20000000000 */
[--C-:B------:R-:W-:Y:S01]  /*6b70*/  FFMA.FTZ R120, R124, R3, -R10.reuse ;  /* 0x000000037c787223 */ /* 0x100fe2000001080a */
[----:B------:R-:W-:Y:S01]  /*6b80*/  FMNMX.FTZ R124, R134, R121, !PT ;  /* 0x00000079867c7209 */ /* 0x000fe20007810000 */
[-CC-:B------:R-:W-:Y:S01]  /*6b90*/  FFMA.FTZ R11, R137, R3.reuse, -R10.reuse ;  /* 0x00000003890b7223 */ /* 0x180fe2000001080a */
[-CC-:B------:R-:W-:Y:S01]  /*6ba0*/  FFMA.FTZ R20, R132, R3.reuse, -R10.reuse ;  /* 0x0000000384147223 */ /* 0x180fe2000001080a */
[-CC-:B------:R-:W-:Y:S01]  /*6bb0*/  FFMA.FTZ R21, R133, R3.reuse, -R10.reuse ;  /* 0x0000000385157223 */ /* 0x180fe2000001080a */
[----:B------:R-:W-:Y:S01]  /*6bc0*/  HGMMA.64x96x16.F32 R24, gdesc[UR28].tnspB, R24, gsb0 ;  /* 0x416000001c1879f0 */ /* 0x000fe20008000818 */
[----:B------:R-:W-:Y:S01]  /*6bd0*/  UIADD3 UR28, UR7, 0x480, URZ ;  /* 0x00000480071c7890 */ /* 0x000fe2000fffe03f */
[----:B------:R-:W-:Y:S01]  /*6be0*/  FMNMX.FTZ R121, R135, R124, !PT ;  /* 0x0000007c87797209 */ /* 0x000fe20007810000 */
[----:B------:R-:W-:Y:S01]  /*6bf0*/  UIADD3 UR30, UR6, 0xc0, URZ ;  /* 0x000000c0061e7890 */ /* 0x000fe2000fffe03f */
[--C-:B------:R-:W-:Y:S01]  /*6c00*/  FFMA.FTZ R112, R112, R3, -R10.reuse ;  /* 0x0000000370707223 */ /* 0x100fe2000001080a */
[----:B------:R-:W-:Y:S01]  /*6c10*/  UMOV UR29, 0xc0000010 ;  /* 0xc0000010001d7882 */ /* 0x000fe20000000000 */
[----:B------:R-:W-:Y:S01]  /*6c20*/  UMOV UR31, 0x80000020 ;  /* 0x80000020001f7882 */ /* 0x000fe20000000000 */
        /* <DEDUP_REMOVED lines=14> */
[----:B0-----:R-:W-:Y:S01]  /*6d10*/  SHF.R.U32.HI R140, RZ, 0x7, R141 ;  /* 0x00000007ff8c7819 */ /* 0x001fe2000001168d */
[--C-:B------:R-:W-:Y:S01]  /*6d20*/  FFMA.FTZ R101, R101, R3, -R10.reuse ;  /* 0x0000000365657223 */ /* 0x100fe2000001080a */
[----:B------:R-:W-:Y:S01]  /*6d30*/  FMNMX.FTZ R124, R114, R125, !PT ;  /* 0x0000007d727c7209 */ /* 0x000fe20007810000 */
[-CC-:B------:R-:W-:Y:S01]  /*6d40*/  FFMA.FTZ R88, R88, R3.reuse, -R10.reuse ;  /* 0x0000000358587223 */ /* 0x180fe2000001080a */
[----:B------:R-:W-:Y:S01]  /*6d50*/  ISETP.GE.U32.AND P2, PT, R141, 0x180, PT ;  /* 0x000001808d00780c */ /* 0x000fe20003f46070 */
        /* <DEDUP_REMOVED lines=14> */
[----:B------:R-:W0:Y:S03]  /*6e40*/  MUFU.EX2 R5, R5 ;  /* 0x0000000500057308 */ /* 0x000e260000000800 */
[----:B------:R-:W-:-:S04]  /*6e50*/  FMNMX.FTZ R125, R107, R124, !PT ;  /* 0x0000007c6b7d7209 */ /* 0x000fc80007810000 */
[----:B------:R-:W-:Y:S01]  /*6e60*/  FMNMX.FTZ R124, R110, R125, !PT ;  /* 0x0000007d6e7c7209 */ /* 0x000fe20007810000 */
[----:B------:R-:W2:Y:S03]  /*6e70*/  MUFU.EX2 R9, R9 ;  /* 0x0000000900097308 */ /* 0x000ea60000000800 */
[----:B------:R-:W-:-:S04]  /*6e80*/  FMNMX.FTZ R125, R111, R124, !PT ;  /* 0x0000007c6f7d7209 */ /* 0x000fc80007810000 */
[----:B------:R-:W-:Y:S01]  /*6e90*/  FMNMX.FTZ R124, R98, R125, !PT ;  /* 0x0000007d627c7209 */ /* 0x000fe20007810000 */
[----:B------:R3:W-:Y:S03]  /*6ea0*/  MUFU.EX2 R121, R129 ;  /* 0x0000008100797308 */ /* 0x0007e60000000800 */
        /* <DEDUP_REMOVED lines=17> */
[----:B------:R-:W-:Y:S01]  /*6fc0*/  WARPGROUP.ARRIVE ;  /* 0x00000000000079c5 */ /* 0x000fe20000000000 */
[----:B------:R-:W-:Y:S01]  /*6fd0*/  FMNMX.FTZ R124, R74, R125, !PT ;  /* 0x0000007d4a7c7209 */ /* 0x000fe20007810000 */
[----:B------:R-:W-:Y:S03]  /*6fe0*/  MUFU.EX2 R20, R20 ;  /* 0x0000001400147308 */ /* 0x000fe60000000800 */
[----:B------:R-:W-:Y:S01]  /*6ff0*/  FMNMX.FTZ R125, R75, R124, !PT ;  /* 0x0000007c4b7d7209 */ /* 0x000fe20007810000 */
[----:B------:R-:W-:Y:S01]  /*7000*/  HGMMA.64x96x16.F32 R24, gdesc[UR28].tnspB, R24, gsb0 ;  /* 0x416000001c1879f0 */ /* 0x000fe20008000818 */
[----:B------:R-:W-:-:S02]  /*7010*/  UIADD3 UR28, UR7, 0x600, URZ ;  /* 0x00000600071c7890 */ /* 0x000fc4000fffe03f */
[----:B------:R-:W-:Y:S01]  /*7020*/  UIADD3 UR30, UR6, 0x100, URZ ;  /* 0x00000100061e7890 */ /* 0x000fe2000fffe03f */
[----:B------:R-:W-:Y:S01]  /*7030*/  FMNMX.FTZ R124, R78, R125, !PT ;  /* 0x0000007d4e7c7209 */ /* 0x000fe20007810000 */
[----:B------:R-:W-:Y:S01]  /*7040*/  UMOV UR29, 0xc0000010 ;  /* 0xc0000010001d7882 */ /* 0x000fe20000000000 */
[----:B------:R-:W-:Y:S01]  /*7050*/  UMOV UR31, 0x80000020 ;  /* 0x80000020001f7882 */ /* 0x000fe20000000000 */
[----:B------:R-:W-:Y:S01]  /*7060*/  MUFU.EX2 R21, R21 ;  /* 0x0000001500157308 */ /* 0x000fe20000000800 */
[----:B------:R-:W-:-:S05]  /*7070*/  FMNMX.FTZ R124, R79, R124, !PT ;  /* 0x0000007c4f7c7209 */ /* 0x000fca0007810000 */
[----:B------:R-:W5:Y:S02]  /*7080*/  SHFL.BFLY PT, R125, R124, 0x2, 0x1f ;  /* 0x0c401f007c7d7f89 */ /* 0x000f6400000e0000 */
[----:B------:R-:W-:Y:S08]  /*7090*/  MUFU.EX2 R22, R22 ;  /* 0x0000001600167308 */ /* 0x000ff00000000800 */
[----:B------:R-:W-:Y:S08]  /*70a0*/  MUFU.EX2 R120, R120 ;  /* 0x0000007800787308 */ /* 0x000ff00000000800 */
[----:B------:R-:W-:Y:S01]  /*70b0*/  MUFU.EX2 R112, R112 ;  /* 0x0000007000707308 */ /* 0x000fe20000000800 */
[----:B-----5:R-:W-:Y:S01]  /*70c0*/  FMNMX.FTZ R125, R124, R125, !PT ;  /* 0x0000007d7c7d7209 */ /* 0x020fe20007810000 */
[----:B------:R-:W-:Y:S01]  /*70d0*/  FFMA.FTZ R124, R73, R3, -R10 ;  /* 0x00000003497c7223 */ /* 0x000fe2000001080a */
[----:B------:R-:W-:-:S05]  /*70e0*/  IMAD.U32 R10, RZ, RZ, UR39 ;  /* 0x00000027ff0a7e24 */ /* 0x000fca000f8e00ff */
[----:B------:R-:W-:Y:S01]  /*70f0*/  MUFU.EX2 R113, R113 ;  /* 0x0000007100717308 */ /* 0x000fe20000000800 */
[----:B-1----:R-:W1:Y:S01]  /*7100*/  SHFL.BFLY PT, R128, R125, 0x1, 0x1f ;  /* 0x0c201f007d807f89 */ /* 0x002e6200000e0000 */
[----:B------:R-:W-:-:S06]  /*7110*/  @!P1 LEA R10, R10, UR36, 0x3 ;  /* 0x000000240a0a9c11 */ /* 0x000fcc000f8e18ff */
[----:B------:R-:W-:Y:S01]  /*7120*/  MUFU.EX2 R116, R116 ;  /* 0x0000007400747308 */ /* 0x000fe20000000800 */
[----:B------:R-:W-:-:S05]  /*7130*/  @!P1 VIADD R10, R10, 0x31c40 ;  /* 0x00031c400a0a9836 */ /* 0x000fca0000000000 */
[----:B------:R-:W-:Y:S02]  /*7140*/  @!P1 PRMT R10, RZ, 0x654, R10 ;  /* 0x00000654ff0a9816 */ /* 0x000fe4000000000a */
[----:B------:R-:W-:Y:S08]  /*7150*/  MUFU.EX2 R117, R117 ;  /* 0x0000007500757308 */ /* 0x000ff00000000800 */
[----:B------:R-:W-:Y:S01]  /*7160*/  MUFU.EX2 R104, R104 ;  /* 0x0000006800687308 */ /* 0x000fe20000000800 */
[----:B-1----:R-:W-:-:S05]  /*7170*/  FMNMX.FTZ R73, R125, R128, !PT ;  /* 0x000000807d497209 */ /* 0x002fca0007810000 */
[C---:B------:R-:W-:Y:S01]  /*7180*/  FADD.FTZ R8, -R73.reuse, R8 ;  /* 0x0000000849087221 */ /* 0x040fe20000010100 */
[-C--:B------:R-:W-:Y:S01]  /*7190*/  FMUL.FTZ R128, R73, R3.reuse ;  /* 0x0000000349807220 */ /* 0x080fe20000410000 */
[----:B------:R-:W-:Y:S02]  /*71a0*/  MUFU.EX2 R105, R105 ;  /* 0x0000006900697308 */ /* 0x000fe40000000800 */
[-C--:B------:R-:W-:Y:S01]  /*71b0*/  FMUL.FTZ R8, R8, R3.reuse ;  /* 0x0000000308087220 */ /* 0x080fe20000410000 */
[-CC-:B---3--:R-:W-:Y:S01]  /*71c0*/  FFMA.FTZ R129, R138, R3.reuse, -R128.reuse ;  /* 0x000000038a817223 */ /* 0x188fe20000010880 */
        /* <DEDUP_REMOVED lines=13> */
[----:B-1----:R-:W-:-:S02]  /*72a0*/  VIADD R8, R140, 0x9 ;  /* 0x000000098c087836 */ /* 0x002fc40000000000 */
[-CC-:B------:R-:W-:Y:S01]  /*72b0*/  FFMA.FTZ R123, R123, R3.reuse, -R128.reuse ;  /* 0x000000037b7b7223 */ /* 0x180fe20000010880 */
[-CC-:B------:R-:W-:Y:S01]  /*72c0*/  FFMA.FTZ R115, R118, R3.reuse, -R128.reuse ;  /* 0x0000000376737223 */ /* 0x180fe20000010880 */
[-CC-:B------:R-:W-:Y:S01]  /*72d0*/  FFMA.FTZ R118, R119, R3.reuse, -R128.reuse ;  /* 0x0000000377767223 */ /* 0x180fe20000010880 */
[-CC-:B------:R-:W-:Y:S01]  /*72e0*/  FFMA.FTZ R119, R107, R3.reuse, -R128.reuse ;  /* 0x000000036b777223 */ /* 0x180fe20000010880 */
[----:B------:R-:W-:Y:S01]  /*72f0*/  SEL R8, R8, 0x9, !P2 ;  /* 0x0000000908087807 */ /* 0x000fe20005000000 */
[-CC-:B------:R-:W-:Y:S01]  /*7300*/  FFMA.FTZ R107, R110, R3.reuse, -R128.reuse ;  /* 0x000000036e6b7223 */ /* 0x180fe20000010880 */
[----:B------:R-:W1:Y:S01]  /*7310*/  MUFU.EX2 R132, R132 ;  /* 0x0000008400847308 */ /* 0x000e620000000800 */
[-CC-:B------:R-:W-:Y:S01]  /*7320*/  FFMA.FTZ R103, R103, R3.reuse, -R128.reuse ;  /* 0x0000000367677223 */ /* 0x180fe20000010880 */
[-CC-:B------:R-:W-:Y:S01]  /*7330*/  FFMA.FTZ R114, R114, R3.reuse, -R128.reuse ;  /* 0x0000000372727223 */ /* 0x180fe20000010880 */
[-CC-:B------:R-:W-:Y:S01]  /*7340*/  FFMA.FTZ R106, R106, R3.reuse, -R128.reuse ;  /* 0x000000036a6a7223 */ /* 0x180fe20000010880 */
[----:B------:R-:W-:Y:S01]  /*7350*/  FFMA.FTZ R98, R98, R3, -R128 ;  /* 0x0000000362627223 */ /* 0x000fe20000010880 */
[----:B------:R-:W-:-:S02]  /*7360*/  WARPGROUP.DEPBAR.LE gsb0, 0x0 ;  /* 0x00008000000079c5 */ /* 0x000fc40000010000 */
[----:B------:R-:W-:Y:S01]  /*7370*/  WARPGROUP.ARRIVE ;  /* 0x00000000000079c5 */ /* 0x000fe20000000000 */
[----:B------:R-:W5:Y:S01]  /*7380*/  MUFU.EX2 R136, R136 ;  /* 0x0000008800887308 */ /* 0x000f620000000800 */
[-CC-:B------:R-:W-:Y:S01]  /*7390*/  FFMA.FTZ R86, R86, R3.reuse, -R128.reuse ;  /* 0x0000000356567223 */ /* 0x180fe20000010880 */
[-CC-:B------:R-:W-:Y:S01]  /*73a0*/  FFMA.FTZ R87, R87, R3.reuse, -R128.reuse ;  /* 0x0000000357577223 */ /* 0x180fe20000010880 */
[-CC-:B------:R-:W-:Y:S01]  /*73b0*/  FFMA.FTZ R75, R75, R3.reuse, -R128.reuse ;  /* 0x000000034b4b7223 */ /* 0x180fe20000010880 */
[-CC-:B------:R-:W-:Y:S01]  /*73c0*/  FFMA.FTZ R78, R78, R3.reuse, -R128.reuse ;  /* 0x000000034e4e7223 */ /* 0x180fe20000010880 */
[----:B------:R-:W-:Y:S01]  /*73d0*/  HGMMA.64x96x16.F32 R24, gdesc[UR28].tnspB, R24, gsb0 ;  /* 0x416000001c1879f0 */ /* 0x000fe20008000818 */
[----:B------:R-:W-:Y:S01]  /*73e0*/  UIADD3 UR28, UR7, 0x780, URZ ;  /* 0x00000780071c7890 */ /* 0x000fe2000fffe03f */
[----:B------:R-:W-:Y:S01]  /*73f0*/  FFMA.FTZ R79, R79, R3, -R128 ;  /* 0x000000034f4f7223 */ /* 0x000fe20000010880 */
[----:B------:R-:W-:Y:S01]  /*7400*/  UIADD3 UR30, UR6, 0x140, URZ ;  /* 0x00000140061e7890 */ /* 0x000fe2000fffe03f */
[----:B------:R-:W5:Y:S01]  /*7410*/  MUFU.EX2 R137, R137 ;  /* 0x0000008900897308 */ /* 0x000f620000000800 */
[----:B------:R-:W-:Y:S01]  /*7420*/  UMOV UR29, 0xc0000010 ;  /* 0xc0000010001d7882 */ /* 0x000fe20000000000 */
[----:B------:R-:W-:Y:S01]  /*7430*/  UMOV UR31, 0x80000020 ;  /* 0x80000020001f7882 */ /* 0x000fe20000000000 */
[C---:B------:R-:W-:Y:S01]  /*7440*/  ISETP.GT.AND P2, PT, R4.reuse, RZ, PT ;  /* 0x000000ff0400720c */ /* 0x040fe20003f44270 */
[----:B------:R-:W-:-:S04]  /*7450*/  VIADD R4, R4, 0xffffffff ;  /* 0xffffffff04047836 */ /* 0x000fc80000000000 */
        /* <DEDUP_REMOVED lines=13> */
[----:B------:R-:W-:-:S05]  /*7530*/  WARPGROUP.ARRIVE ;  /* 0x00000000000079c5 */ /* 0x000fca0000000000 */
[----:B------:R-:W5:Y:S01]  /*7540*/  MUFU.EX2 R106, R106 ;  /* 0x0000006a006a7308 */ /* 0x000f620000000800 */
[----:B------:R-:W-:Y:S01]  /*7550*/  HGMMA.64x96x16.F32 R24, gdesc[UR28].tnspB, R24, gsb0 ;  /* 0x416000001c1879f0 */ /* 0x000fe20008000818 */
[----:B------:R-:W-:Y:S02]  /*7560*/  UIADD3 UR28, UR7, 0x900, URZ ;  /* 0x00000900071c7890 */ /* 0x000fe4000fffe03f */
[----:B------:R-:W-:Y:S01]  /*7570*/  UIADD3 UR30, UR6, 0x180, URZ ;  /* 0x00000180061e7890 */ /* 0x000fe2000fffe03f */
[----:B------:R-:W-:Y:S01]  /*7580*/  UMOV UR29, 0xc0000010 ;  /* 0xc0000010001d7882 */ /* 0x000fe20000000000 */
[----:B------:R-:W-:Y:S02]  /*7590*/  UMOV UR31, 0x80000020 ;  /* 0x80000020001f7882 */ /* 0x000fe40000000000 */
[----:B------:R-:W5:Y:S08]  /*75a0*/  MUFU.EX2 R108, R108 ;  /* 0x0000006c006c7308 */ /* 0x000f700000000800 */
        /* <DEDUP_REMOVED lines=41> */
[----:B------:R-:W-:Y:S03]  /*7840*/  HGMMA.64x96x16.F32 R24, gdesc[UR28].tnspB, R24, gsb0 ;  /* 0x416000001c1879f0 */ /* 0x000fe60008000818 */
[----:B------:R-:W-:Y:S02]  /*7850*/  WARPGROUP.DEPBAR.LE gsb0, 0x0 ;  /* 0x00008000000079c5 */ /* 0x000fe40000010000 */
[----:B------:R2:W-:Y:S06]  /*7860*/  BAR.ARV R8, 0x100 ;  /* 0x000400080000751d */ /* 0x0005ec0000002000 */
[----:B------:R-:W-:Y:S01]  /*7870*/  @!P1 SYNCS.ARRIVE.TRANS64.RED.A1T0 RZ, [R10+URZ], RZ ;  /* 0x000000ff0aff99a7 */ /* 0x000fe2000810043f */
[-C--:B0-----:R-:W-:Y:S01]  /*7880*/  FMUL.FTZ R24, R24, R5.reuse ;  /* 0x0000000518187220 */ /* 0x081fe20000410000 */
[----:B--2---:R-:W-:Y:S01]  /*7890*/  IMAD.U32 R8, RZ, RZ, UR57 ;  /* 0x00000039ff087e24 */ /* 0x004fe2000f8e00ff */
        /* <DEDUP_REMOVED lines=14> */
[----:B------:R-:W-:Y:S01]  /*7980*/  @!P1 PRMT R8, RZ, 0x654, R8 ;  /* 0x00000654ff089816 */ /* 0x000fe20000000008 */
        /* <DEDUP_REMOVED lines=10> */
[----:B------:R-:W-:Y:S01]  /*7a30*/  FMUL.FTZ R65, R65, R5 ;  /* 0x0000000541417220 */ /* 0x000fe20000410000 */
[----:B0-----:R-:W-:Y:S01]  /*7a40*/  FFMA.FTZ R8, R5, R7, R9 ;  /* 0x0000000705087223 */ /* 0x001fe20000010009 */
[----:B------:R-:W-:Y:S01]  /*7a50*/  FFMA.FTZ R7, R111, R3, -R128 ;  /* 0x000000036f077223 */ /* 0x000fe20000010880 */
[-C--:B------:R-:W-:Y:S01]  /*7a60*/  FMUL.FTZ R68, R68, R5.reuse ;  /* 0x0000000544447220 */ /* 0x080fe20000410000 */
[----:B------:R-:W-:Y:S01]  /*7a70*/  FMUL.FTZ R69, R69, R5 ;  /* 0x0000000545457220 */ /* 0x000fe20000410000 */
[C---:B----4-:R-:W-:Y:S01]  /*7a80*/  FADD.FTZ R111, R11.reuse, R8 ;  /* 0x000000080b6f7221 */ /* 0x050fe20000010000 */
[----:B------:R-:W-:Y:S01]  /*7a90*/  F2FP.F16.F32.PACK_AB R8, R11, R9 ;  /* 0x000000090b08723e */ /* 0x000fe200000000ff */
[----:B---3--:R-:W-:Y:S01]  /*7aa0*/  FFMA.FTZ R9, R125, R6, R129 ;  /* 0x000000067d097223 */ /* 0x008fe20000010081 */
[-CC-:B------:R-:W-:Y:S01]  /*7ab0*/  FFMA.FTZ R6, R99, R3.reuse, -R128.reuse ;  /* 0x0000000363067223 */ /* 0x180fe20000010880 */
[----:B------:R-:W-:Y:S01]  /*7ac0*/  FADD.FTZ R10, R12, R111 ;  /* 0x0000006f0c0a7221 */ /* 0x000fe20000010000 */
[----:B------:R-:W-:Y:S01]  /*7ad0*/  FFMA.FTZ R99, R102, R3, -R128 ;  /* 0x0000000366637223 */ /* 0x000fe20000010880 */
[----:B------:R-:W0:Y:S01]  /*7ae0*/  MUFU.EX2 R7, R7 ;  /* 0x0000000700077308 */ /* 0x000e220000000800 */
[----:B------:R-:W-:Y:S01]  /*7af0*/  FMUL.FTZ R26, R26, R125 ;  /* 0x0000007d1a1a7220 */ /* 0x000fe20000410000 */
[C---:B------:R-:W-:Y:S01]  /*7b00*/  FADD.FTZ R11, R13.reuse, R10 ;  /* 0x0000000a0d0b7221 */ /* 0x040fe20000010000 */
[----:B------:R-:W-:Y:S01]  /*7b10*/  F2FP.F16.F32.PACK_AB R10, R13, R12 ;  /* 0x0000000c0d0a723e */ /* 0x000fe200000000ff */
[C---:B-1----:R-:W-:Y:S01]  /*7b20*/  FADD.FTZ R13, R132.reuse, R9 ;  /* 0x00000009840d7221 */ /* 0x042fe20000010000 */
[----:B------:R-:W-:Y:S01]  /*7b30*/  F2FP.F16.F32.PACK_AB R9, R132, R129 ;  /* 0x000000818409723e */ /* 0x000fe200000000ff */
[-CC-:B------:R-:W-:Y:S01]  /*7b40*/  FFMA.FTZ R12, R91, R3.reuse, -R128.reuse ;  /* 0x000000035b0c7223 */ /* 0x180fe20000010880 */
[-CC-:B------:R-:W-:Y:S01]  /*7b50*/  FFMA.FTZ R91, R94, R3.reuse, -R128.reuse ;  /* 0x000000035e5b7223 */ /* 0x180fe20000010880 */
[----:B-----5:R-:W-:Y:S01]  /*7b60*/  FADD.FTZ R102, R136, R13 ;  /* 0x0000000d88667221 */ /* 0x020fe20000010000 */
[-CC-:B------:R-:W-:Y:S01]  /*7b70*/  FFMA.FTZ R13, R90, R3.reuse, -R128.reuse ;  /* 0x000000035a0d7223 */ /* 0x180fe20000010880 */
[----:B------:R-:W-:Y:S01]  /*7b80*/  FADD.FTZ R90, R14, R11 ;  /* 0x0000000b0e5a7221 */ /* 0x000fe20000010000 */
[----:B------:R-:W-:Y:S01]  /*7b90*/  FFMA.FTZ R94, R83, R3, -R128 ;  /* 0x00000003535e7223 */ /* 0x000fe20000010880 */
[----:B------:R-:W-:Y:S01]  /*7ba0*/  FADD.FTZ R102, R137, R102 ;  /* 0x0000006689667221 */ /* 0x000fe20000010000 */
[----:B------:R-:W-:Y:S01]  /*7bb0*/  MUFU.EX2 R83, R13 ;  /* 0x0000000d00537308 */ /* 0x000fe20000000800 */
[----:B------:R-:W-:Y:S01]  /*7bc0*/  FADD.FTZ R111, R15, R90 ;  /* 0x0000005a0f6f7221 */ /* 0x000fe20000010000 */
[----:B------:R-:W-:Y:S01]  /*7bd0*/  FMUL.FTZ R27, R27, R125 ;  /* 0x0000007d1b1b7220 */ /* 0x000fe20000410000 */
[----:B------:R-:W-:Y:S01]  /*7be0*/  FADD.FTZ R11, R133, R102 ;  /* 0x00000066850b7221 */ /* 0x000fe20000010000 */
[-CC-:B------:R-:W-:Y:S01]  /*7bf0*/  FFMA.FTZ R102, R95, R3.reuse, -R128.reuse ;  /* 0x000000035f667223 */ /* 0x180fe20000010880 */
[----:B------:R-:W-:Y:S01]  /*7c00*/  FADD.FTZ R110, R20, R111 ;  /* 0x0000006f146e7221 */ /* 0x000fe20000010000 */
[----:B------:R-:W-:Y:S01]  /*7c10*/  FFMA.FTZ R95, R82, R3, -R128 ;  /* 0x00000003525f7223 */ /* 0x000fe20000010880 */
[----:B------:R-:W-:Y:S01]  /*7c20*/  FADD.FTZ R90, R138, R11 ;  /* 0x0000000b8a5a7221 */ /* 0x000fe20000010000 */
[----:B------:R1:W-:Y:S01]  /*7c30*/  MUFU.EX2 R82, R103 ;  /* 0x0000006700527308 */ /* 0x0003e20000000800 */
[----:B------:R-:W-:Y:S01]  /*7c40*/  FADD.FTZ R111, R21, R110 ;  /* 0x0000006e156f7221 */ /* 0x000fe20000010000 */
[----:B------:R-:W-:Y:S01]  /*7c50*/  FMUL.FTZ R30, R30, R125 ;  /* 0x0000007d1e1e7220 */ /* 0x000fe20000410000 */
[----:B------:R-:W-:Y:S01]  /*7c60*/  FADD.FTZ R11, R131, R90 ;  /* 0x0000005a830b7221 */ /* 0x000fe20000010000 */
[----:B------:R-:W-:Y:S01]  /*7c70*/  FFMA.FTZ R90, R74, R3, -R128 ;  /* 0x000000034a5a7223 */ /* 0x000fe20000010880 */
[----:B------:R-:W-:Y:S01]  /*7c80*/  FADD.FTZ R110, R22, R111 ;  /* 0x0000006f166e7221 */ /* 0x000fe20000010000 */
[-C--:B------:R-:W-:Y:S01]  /*7c90*/  FMUL.FTZ R31, R31, R125.reuse ;  /* 0x0000007d1f1f7220 */ /* 0x080fe20000410000 */
[----:B------:R-:W-:Y:S01]  /*7ca0*/  FADD.FTZ R129, R134, R11 ;  /* 0x0000000b86817221 */ /* 0x000fe20000010000 */
[----:B------:R-:W-:Y:S01]  /*7cb0*/  F2FP.F16.F32.PACK_AB R11, R137, R136 ;  /* 0x00000088890b723e */ /* 0x000fe200000000ff */
[----:B-1----:R-:W-:Y:S01]  /*7cc0*/  FADD.FTZ R103, R23, R110 ;  /* 0x0000006e17677221 */ /* 0x002fe20000010000 */
[----:B------:R1:W-:Y:S01]  /*7cd0*/  MUFU.EX2 R74, R12 ;  /* 0x0000000c004a7308 */ /* 0x0003e20000000800 */
[----:B------:R-:W-:Y:S01]  /*7ce0*/  FADD.FTZ R132, R130, R129 ;  /* 0x0000008182847221 */ /* 0x000fe20000010000 */
[-C--:B------:R-:W-:Y:S01]  /*7cf0*/  FMUL.FTZ R34, R34, R125.reuse ;  /* 0x0000007d22227220 */ /* 0x080fe20000410000 */
[----:B------:R-:W-:Y:S01]  /*7d00*/  FADD.FTZ R110, R120, R103 ;  /* 0x00000067786e7221 */ /* 0x000fe20000010000 */
[----:B------:R2:W-:Y:S01]  /*7d10*/  STSM.16.M88.4 [R2+0x24300], R8 ;  /* 0x0243000802007844 */ /* 0x0005e20000000200 */
[----:B------:R-:W-:Y:S01]  /*7d20*/  FADD.FTZ R111, R123, R132 ;  /* 0x000000847b6f7221 */ /* 0x000fe20000010000 */
[-C--:B------:R-:W-:Y:S01]  /*7d30*/  FMUL.FTZ R35, R35, R125.reuse ;  /* 0x0000007d23237220 */ /* 0x080fe20000410000 */
[----:B------:R-:W-:Y:S01]  /*7d40*/  FADD.FTZ R13, R121, R110 ;  /* 0x0000006e790d7221 */ /* 0x000fe20000010000 */
[----:B------:R-:W3:Y:S01]  /*7d50*/  MUFU.EX2 R6, R6 ;  /* 0x0000000600067308 */ /* 0x000ee20000000800 */
[----:B------:R-:W-:Y:S01]  /*7d60*/  FADD.FTZ R111, R122, R111 ;  /* 0x0000006f7a6f7221 */ /* 0x000fe20000010000 */
[-C--:B------:R-:W-:Y:S01]  /*7d70*/  FMUL.FTZ R38, R38, R125.reuse ;  /* 0x0000007d26267220 */ /* 0x080fe20000410000 */
[----:B------:R-:W-:Y:S01]  /*7d80*/  FADD.FTZ R110, R112, R13 ;  /* 0x0000000d706e7221 */ /* 0x000fe20000010000 */
[----:B------:R-:W-:Y:S01]  /*7d90*/  F2FP.F16.F32.PACK_AB R112, R113, R112 ;  /* 0x000000707170723e */ /* 0x000fe200000000ff */
[----:B------:R-:W-:Y:S01]  /*7da0*/  FADD.FTZ R111, R126, R111 ;  /* 0x0000006f7e6f7221 */ /* 0x000fe20000010000 */
[-C--:B------:R-:W-:Y:S01]  /*7db0*/  FMUL.FTZ R39, R39, R125.reuse ;  /* 0x0000007d27277220 */ /* 0x080fe20000410000 */
[----:B------:R-:W-:Y:S01]  /*7dc0*/  FADD.FTZ R13, R113, R110 ;  /* 0x0000006e710d7221 */ /* 0x000fe20000010000 */
[----:B------:R-:W4:Y:S01]  /*7dd0*/  MUFU.EX2 R99, R99 ;  /* 0x0000006300637308 */ /* 0x000f220000000800 */
[----:B-1----:R-:W-:Y:S01]  /*7de0*/  FADD.FTZ R12, R114, R111 ;  /* 0x0000006f720c7221 */ /* 0x002fe20000010000 */
[----:B------:R-:W-:Y:S01]  /*7df0*/  F2FP.F16.F32.PACK_AB R113, R127, R114 ;  /* 0x000000727f71723e */ /* 0x000fe200000000ff */
[----:B------:R-:W-:Y:S01]  /*7e00*/  FMUL.FTZ R42, R42, R125 ;  /* 0x0000007d2a2a7220 */ /* 0x000fe20000410000 */
[----:B--2---:R-:W-:Y:S01]  /*7e10*/  F2FP.F16.F32.PACK_AB R8, R15, R14 ;  /* 0x0000000e0f08723e */ /* 0x004fe200000000ff */
[----:B------:R-:W-:Y:S01]  /*7e20*/  FADD.FTZ R14, R116, R13 ;  /* 0x0000000d740e7221 */ /* 0x000fe20000010000 */
[----:B------:R-:W-:Y:S01]  /*7e30*/  F2FP.F16.F32.PACK_AB R10, R21, R20 ;  /* 0x00000014150a723e */ /* 0x000fe200000000ff */
[----:B------:R-:W-:Y:S01]  /*7e40*/  FADD.FTZ R12, R127, R12 ;  /* 0x0000000c7f0c7221 */ /* 0x000fe20000010000 */
[----:B------:R-:W-:Y:S01]  /*7e50*/  F2FP.F16.F32.PACK_AB R9, R138, R133 ;  /* 0x000000858a09723e */ /* 0x000fe200000000ff */
[----:B------:R-:W-:Y:S01]  /*7e60*/  FADD.FTZ R21, R117, R14 ;  /* 0x0000000e75157221 */ /* 0x000fe20000010000 */
[----:B------:R-:W-:Y:S01]  /*7e70*/  F2FP.F16.F32.PACK_AB R11, R134, R131 ;  /* 0x00000083860b723e */ /* 0x000fe200000000ff */
[----:B------:R-:W-:Y:S01]  /*7e80*/  FADD.FTZ R15, R115, R12 ;  /* 0x0000000c730f7221 */ /* 0x000fe20000010000 */
[----:B------:R-:W-:Y:S01]  /*7e90*/  F2FP.F16.F32.PACK_AB R12, R23, R22 ;  /* 0x00000016170c723e */ /* 0x000fe200000000ff */
[----:B------:R-:W-:Y:S01]  /*7ea0*/  FADD.FTZ R20, R104, R21 ;  /* 0x0000001568147221 */ /* 0x000fe20000010000 */
[----:B------:R-:W1:Y:S01]  /*7eb0*/  MUFU.EX2 R91, R91 ;  /* 0x0000005b005b7308 */ /* 0x000e620000000800 */
[----:B------:R-:W-:Y:S01]  /*7ec0*/  FADD.FTZ R15, R118, R15 ;  /* 0x0000000f760f7221 */ /* 0x000fe20000010000 */
[----:B------:R2:W-:Y:S01]  /*7ed0*/  STSM.16.M88.4 [R2+0x25b00], R8 ;  /* 0x025b000802007844 */ /* 0x0005e20000000200 */
[----:B------:R-:W-:Y:S01]  /*7ee0*/  FADD.FTZ R21, R105, R20 ;  /* 0x0000001469157221 */ /* 0x000fe20000010000 */
[----:B------:R-:W-:Y:S01]  /*7ef0*/  F2FP.F16.F32.PACK_AB R13, R123, R130 ;  /* 0x000000827b0d723e */ /* 0x000fe200000000ff */
[----:B------:R-:W-:Y:S01]  /*7f00*/  FADD.FTZ R22, R106, R15 ;  /* 0x0000000f6a167221 */ /* 0x000fe20000010000 */
[----:B------:R-:W-:Y:S01]  /*7f10*/  F2FP.F16.F32.PACK_AB R14, R121, R120 ;  /* 0x00000078790e723e */ /* 0x000fe200000000ff */
[----:B------:R-:W-:Y:S01]  /*7f20*/  FADD.FTZ R20, R108, R21 ;  /* 0x000000156c147221 */ /* 0x000fe20000010000 */
[----:B------:R-:W5:Y:S01]  /*7f30*/  MUFU.EX2 R102, R102 ;  /* 0x0000006600667308 */ /* 0x000f620000000800 */
[----:B------:R-:W-:Y:S01]  /*7f40*/  FADD.FTZ R22, R119, R22 ;  /* 0x0000001677167221 */ /* 0x000fe20000010000 */
[----:B------:R-:W-:Y:S01]  /*7f50*/  F2FP.F16.F32.PACK_AB R15, R126, R122 ;  /* 0x0000007a7e0f723e */ /* 0x000fe200000000ff */
[----:B------:R-:W-:Y:S01]  /*7f60*/  FADD.FTZ R21, R109, R20 ;  /* 0x000000146d157221 */ /* 0x000fe20000010000 */
[----:B------:R-:W-:Y:S01]  /*7f70*/  F2FP.F16.F32.PACK_AB R104, R105, R104 ;  /* 0x000000686968723e */ /* 0x000fe200000000ff */
[----:B------:R-:W-:Y:S01]  /*7f80*/  FADD.FTZ R22, R107, R22 ;  /* 0x000000166b167221 */ /* 0x000fe20000010000 */
[C---:B0-----:R-:W-:Y:S01]  /*7f90*/  F2FP.F16.F32.PACK_AB R107, R7.reuse, R107 ;  /* 0x0000006b076b723e */ /* 0x041fe200000000ff */
[----:B------:R-:W-:Y:S01]  /*7fa0*/  FADD.FTZ R20, R96, R21 ;  /* 0x0000001560147221 */ /* 0x000fe20000010000 */
[----:B------:R-:W-:Y:S01]  /*7fb0*/  MUFU.EX2 R95, R95 ;  /* 0x0000005f005f7308 */ /* 0x000fe20000000800 */
[----:B------:R-:W-:Y:S01]  /*7fc0*/  FADD.FTZ R23, R7, R22 ;  /* 0x0000001607177221 */ /* 0x000fe20000010000 */
[C---:B------:R-:W-:Y:S01]  /*7fd0*/  F2FP.F16.F32.PACK_AB R96, R97.reuse, R96 ;  /* 0x000000606160723e */ /* 0x040fe200000000ff */
[----:B------:R-:W-:Y:S01]  /*7fe0*/  FADD.FTZ R21, R97, R20 ;  /* 0x0000001461157221 */ /* 0x000fe20000010000 */
[----:B---3--:R-:W-:Y:S01]  /*7ff0*/  F2FP.F16.F32.PACK_AB R97, R6, R98 ;  /* 0x000000620661723e */ /* 0x008fe200000000ff */
[----:B------:R-:W-:Y:S01]  /*8000*/  FADD.FTZ R23, R98, R23 ;  /* 0x0000001762177221 */ /* 0x000fe20000010000 */
[----:B------:R0:W-:Y:S01]  /*8010*/  STSM.16.M88.4 [R2+0x27300], R12 ;  /* 0x0273000c02007844 */ /* 0x0001e20000000200 */
[----:B------:R-:W-:Y:S01]  /*8020*/  FADD.FTZ R22, R100, R21 ;  /* 0x0000001564167221 */ /* 0x000fe20000010000 */
[----:B------:R-:W3:Y:S01]  /*8030*/  MUFU.EX2 R94, R94 ;  /* 0x0000005e005e7308 */ /* 0x000ee20000000800 */
[----:B------:R-:W-:Y:S01]  /*8040*/  FADD.FTZ R20, R6, R23 ;  /* 0x0000001706147221 */ /* 0x000fe20000010000 */
[----:B------:R-:W-:Y:S01]  /*8050*/  F2FP.F16.F32.PACK_AB R114, R117, R116 ;  /* 0x000000747572723e */ /* 0x000fe200000000ff */
[----:B--2---:R-:W-:Y:S01]  /*8060*/  FADD.FTZ R9, R101, R22 ;  /* 0x0000001665097221 */ /* 0x004fe20000010000 */
[----:B------:R-:W-:Y:S01]  /*8070*/  F2FP.F16.F32.PACK_AB R115, R118, R115 ;  /* 0x000000737673723e */ /* 0x000fe200000000ff */
[----:B----4-:R-:W-:Y:S01]  /*8080*/  FADD.FTZ R21, R99, R20 ;  /* 0x0000001463157221 */ /* 0x010fe20000010000 */
[----:B------:R-:W-:Y:S01]  /*8090*/  F2FP.F16.F32.PACK_AB R105, R119, R106 ;  /* 0x0000006a7769723e */ /* 0x000fe200000000ff */
[----:B------:R-:W-:Y:S01]  /*80a0*/  FADD.FTZ R10, R88, R9 ;  /* 0x00000009580a7221 */ /* 0x000fe20000010000 */
[----:B------:R-:W-:Y:S01]  /*80b0*/  F2FP.F16.F32.PACK_AB R106, R109, R108 ;  /* 0x0000006c6d6a723e */ /* 0x000fe200000000ff */
[C---:B------:R-:W-:Y:S01]  /*80c0*/  FADD.FTZ R8, R82.reuse, R21 ;  /* 0x0000001552087221 */ /* 0x040fe20000010000 */
[----:B------:R-:W-:Y:S01]  /*80d0*/  F2FP.F16.F32.PACK_AB R98, R101, R100 ;  /* 0x000000646562723e */ /* 0x000fe200000000ff */
[----:B------:R-:W-:Y:S01]  /*80e0*/  FADD.FTZ R9, R89, R10 ;  /* 0x0000000a59097221 */ /* 0x000fe20000010000 */
[----:B------:R-:W-:Y:S01]  /*80f0*/  F2FP.F16.F32.PACK_AB R99, R82, R99 ;  /* 0x000000635263723e */ /* 0x000fe200000000ff */
[----:B------:R-:W-:Y:S01]  /*8100*/  FADD.FTZ R7, R83, R8 ;  /* 0x0000000853077221 */ /* 0x000fe20000010000 */
[----:B0-----:R0:W2:Y:S01]  /*8110*/  MUFU.EX2 R12, R90 ;  /* 0x0000005a000c7308 */ /* 0x0010a20000000800 */
[----:B------:R-:W-:Y:S01]  /*8120*/  FADD.FTZ R8, R92, R9 ;  /* 0x000000095c087221 */ /* 0x000fe20000010000 */
[----:B------:R-:W-:Y:S01]  /*8130*/  F2FP.F16.F32.PACK_AB R88, R89, R88 ;  /* 0x000000585958723e */ /* 0x000fe200000000ff */
[C---:B------:R-:W-:Y:S01]  /*8140*/  FADD.FTZ R6, R74.reuse, R7 ;  /* 0x000000074a067221 */ /* 0x040fe20000010000 */
[----:B------:R-:W-:Y:S01]  /*8150*/  F2FP.F16.F32.PACK_AB R89, R74, R83 ;  /* 0x000000534a59723e */ /* 0x000fe200000000ff */
[----:B------:R-:W-:Y:S01]  /*8160*/  FADD.FTZ R9, R93, R8 ;  /* 0x000000085d097221 */ /* 0x000fe20000010000 */
[----:B------:R-:W-:Y:S01]  /*8170*/  F2FP.F16.F32.PACK_AB R82, R85, R84 ;  /* 0x000000545552723e */ /* 0x000fe200000000ff */
[----:B-1----:R-:W-:Y:S01]  /*8180*/  FADD.FTZ R7, R91, R6 ;  /* 0x000000065b077221 */ /* 0x002fe20000010000 */
[----:B-----5:R-:W-:Y:S01]  /*8190*/  F2FP.F16.F32.PACK_AB R91, R102, R91 ;  /* 0x0000005b665b723e */ /* 0x020fe200000000ff */
[----:B------:R-:W-:Y:S01]  /*81a0*/  FADD.FTZ R8, R80, R9 ;  /* 0x0000000950087221 */ /* 0x000fe20000010000 */
[----:B0-----:R-:W-:Y:S01]  /*81b0*/  F2FP.F16.F32.PACK_AB R90, R93, R92 ;  /* 0x0000005c5d5a723e */ /* 0x001fe200000000ff */
[----:B------:R-:W-:Y:S01]  /*81c0*/  FADD.FTZ R6, R102, R7 ;  /* 0x0000000766067221 */ /* 0x000fe20000010000 */
[C---:B------:R-:W-:Y:S01]  /*81d0*/  F2FP.F16.F32.PACK_AB R80, R81.reuse, R80 ;  /* 0x000000505150723e */ /* 0x040fe200000000ff */
[----:B------:R-:W-:Y:S01]  /*81e0*/  FADD.FTZ R9, R81, R8 ;  /* 0x0000000851097221 */ /* 0x000fe20000010000 */
[----:B---3--:R-:W-:Y:S01]  /*81f0*/  F2FP.F16.F32.PACK_AB R81, R94, R95 ;  /* 0x0000005f5e51723e */ /* 0x008fe200000000ff */
[----:B------:R-:W-:Y:S01]  /*8200*/  FADD.FTZ R7, R95, R6 ;  /* 0x000000065f077221 */ /* 0x000fe20000010000 */
[----:B------:R-:W-:Y:S01]  /*8210*/  F2FP.F16.F32.PACK_AB R83, R87, R86 ;  /* 0x000000565753723e */ /* 0x000fe200000000ff */
[----:B------:R-:W-:Y:S01]  /*8220*/  FADD.FTZ R6, R84, R9 ;  /* 0x0000000954067221 */ /* 0x000fe20000010000 */
[----:B------:R-:W-:Y:S01]  /*8230*/  STSM.16.M88.4 [R2+0x28b00], R112 ;  /* 0x028b007002007844 */ /* 0x000fe20000000200 */
[----:B------:R-:W-:Y:S01]  /*8240*/  F2FP.F16.F32.PACK_AB R8, R124, R72 ;  /* 0x000000487c08723e */ /* 0x000fe200000000ff */
[----:B------:R-:W-:Y:S01]  /*8250*/  FADD.FTZ R7, R94, R7 ;  /* 0x000000075e077221 */ /* 0x000fe20000010000 */
[----:B------:R-:W-:Y:S01]  /*8260*/  FADD.FTZ R9, R85, R6 ;  /* 0x0000000655097221 */ /* 0x000fe20000010000 */
[----:B------:R-:W-:Y:S01]  /*8270*/  F2FP.F16.F32.PACK_AB R10, R77, R76 ;  /* 0x0000004c4d0a723e */ /* 0x000fe200000000ff */
[----:B------:R-:W-:Y:S01]  /*8280*/  STSM.16.M88.4 [R2+0x2a300], R104 ;  /* 0x02a3006802007844 */ /* 0x000fe20000000200 */
[----:B------:R-:W-:Y:S01]  /*8290*/  F2FP.F16.F32.PACK_AB R11, R79, R78 ;  /* 0x0000004e4f0b723e */ /* 0x000fe200000000ff */
[----:B------:R-:W-:Y:S01]  /*82a0*/  FADD.FTZ R9, R72, R9 ;  /* 0x0000000948097221 */ /* 0x000fe20000010000 */
[----:B------:R-:W-:Y:S01]  /*82b0*/  FADD.FTZ R7, R86, R7 ;  /* 0x0000000756077221 */ /* 0x000fe20000010000 */
[----:B------:R-:W-:Y:S01]  /*82c0*/  STSM.16.M88.4 [R2+0x2bb00], R96 ;  /* 0x02bb006002007844 */ /* 0x000fe20000000200 */
[-C--:B------:R-:W-:Y:S01]  /*82d0*/  FMUL.FTZ R43, R43, R125.reuse ;  /* 0x0000007d2b2b7220 */ /* 0x080fe20000410000 */
[----:B------:R-:W-:Y:S01]  /*82e0*/  FADD.FTZ R13, R124, R9 ;  /* 0x000000097c0d7221 */ /* 0x000fe20000010000 */
[----:B--2---:R-:W-:Y:S01]  /*82f0*/  F2FP.F16.F32.PACK_AB R9, R75, R12 ;  /* 0x0000000c4b09723e */ /* 0x004fe200000000ff */
[----:B------:R-:W-:Y:S01]  /*8300*/  STSM.16.M88.4 [R2+0x2d300], R88 ;  /* 0x02d3005802007844 */ /* 0x000fe20000000200 */
[----:B------:R-:W-:Y:S01]  /*8310*/  FADD.FTZ R7, R87, R7 ;  /* 0x0000000757077221 */ /* 0x000fe20000010000 */
[----:B------:R-:W-:Y:S01]  /*8320*/  FADD.FTZ R76, R76, R13 ;  /* 0x0000000d4c4c7221 */ /* 0x000fe20000010000 */
[-C--:B------:R-:W-:Y:S01]  /*8330*/  FMUL.FTZ R46, R46, R125.reuse ;  /* 0x0000007d2e2e7220 */ /* 0x080fe20000410000 */
[----:B------:R-:W-:Y:S01]  /*8340*/  STSM.16.M88.4 [R2+0x2eb00], R80 ;  /* 0x02eb005002007844 */ /* 0x000fe20000000200 */
[----:B------:R-:W-:Y:S01]  /*8350*/  FADD.FTZ R7, R12, R7 ;  /* 0x000000070c077221 */ /* 0x000fe20000010000 */
[-C--:B------:R-:W-:Y:S01]  /*8360*/  FMUL.FTZ R47, R47, R125.reuse ;  /* 0x0000007d2f2f7220 */ /* 0x080fe20000410000 */
[-C--:B------:R-:W-:Y:S01]  /*8370*/  FMUL.FTZ R50, R50, R125.reuse ;  /* 0x0000007d32327220 */ /* 0x080fe20000410000 */
[----:B------:R0:W-:Y:S01]  /*8380*/  STSM.16.M88.4 [R2+0x30300], R8 ;  /* 0x0303000802007844 */ /* 0x0001e20000000200 */
[----:B------:R-:W-:Y:S01]  /*8390*/  FADD.FTZ R7, R75, R7 ;  /* 0x000000074b077221 */ /* 0x000fe20000010000 */
[-C--:B------:R-:W-:Y:S01]  /*83a0*/  FMUL.FTZ R51, R51, R125.reuse ;  /* 0x0000007d33337220 */ /* 0x080fe20000410000 */
[-C--:B------:R-:W-:Y:S01]  /*83b0*/  FMUL.FTZ R54, R54, R125.reuse ;  /* 0x0000007d36367220 */ /* 0x080fe20000410000 */
[----:B------:R-:W-:Y:S01]  /*83c0*/  @!PT LDS RZ, [RZ] ;  /* 0x00000000fffff984 */ /* 0x000fe20000000800 */
[----:B------:R-:W-:Y:S01]  /*83d0*/  @!PT LDS RZ, [RZ] ;  /* 0x00000000fffff984 */ /* 0x000fe20000000800 */
[----:B------:R-:W-:Y:S01]  /*83e0*/  @!PT LDS RZ, [RZ] ;  /* 0x00000000fffff984 */ /* 0x000fe20000000800 */
[----:B------:R-:W-:Y:S01]  /*83f0*/  @!PT LDS RZ, [RZ] ;  /* 0x00000000fffff984 */ /* 0x000fe20000000800 */
[----:B------:R1:W-:Y:S06]  /*8400*/  MEMBAR.ALL.CTA ;  /* 0x0000000000007992 */ /* 0x0003ec0000008000 */
[----:B-1----:R-:W1:Y:S01]  /*8410*/  FENCE.VIEW.ASYNC.S ;  /* 0x00000000000073c6 */ /* 0x002e620000000000 */
        /* <DEDUP_REMOVED lines=12> */
[----:B0-----:R-:W-:-:S02]  /*84e0*/  IMAD.MOV.U32 R9, RZ, RZ, R16 ;  /* 0x000000ffff097224 */ /* 0x001fc400078e0010 */
[----:B------:R-:W-:Y:S02]  /*84f0*/  IMAD.MOV.U32 R8, RZ, RZ, R73 ;  /* 0x000000ffff087224 */ /* 0x000fe400078e0049 */
[----:B------:R-:W-:Y:S01]  /*8500*/  IMAD.MOV.U32 R5, RZ, RZ, R0 ;  /* 0x000000ffff057224 */ /* 0x000fe200078e0000 */
[----:B-1----:R-:W-:Y:S01]  /*8510*/  NOP ;  /* 0x0000000000007918 */ /* 0x002fe20000000000 */
[----:B------:R-:W-:Y:S05]  /*8520*/  @P2 BRA `(.L_x_8396) ;  /* 0xffffffc8003c2947 */ /* 0x000fea000383ffff */
.L_x_8387:
[----:B------:R-:W-:Y:S06]  /*8530*/  BAR.ARV 0x8, 0x1a0 ;  /* 0x0206800000007b1d */ /* 0x000fec0000002000 */
[----:B------:R-:W-:Y:S05]  /*8540*/  @!P0 BRA `(.L_x_8397) ;  /* 0x0000000000048947 */ /* 0x000fea0003800000 */
[----:B------:R-:W-:Y:S01]  /*8550*/  BPT.TRAP 0x1 ;  /* 0x000000040000795c */ /* 0x000fe20000300000 */
.L_x_8397:
[----:B------:R-:W-:Y:S01]  /*8560*/  ULEA UR9, UR39, UR36, 0x3 ;  /* 0x0000002427097291 */ /* 0x000fe2000f8e183f */
[----:B------:R-:W-:-:S08]  /*8570*/  SHF.L.U32 R4, R16, 0x1f, RZ ;  /* 0x0000001f10047819 */ /* 0x000fd000000006ff */
[----:B------:R1:W2:Y:S01]  /*8580*/  SYNCS.PHASECHK.TRANS64.TRYWAIT P2, [UR9+0x31c50], R4 ;  /* 0x031c5004ff0075a7 */ /* 0x0002a20008040149 */
[----:B------:R-:W-:Y:S05]  /*8590*/  @!P0 BRA `(.L_x_8398) ;  /* 0x0000000000048947 */ /* 0x000fea0003800000 */
[----:B------:R-:W-:Y:S01]  /*85a0*/  BPT.TRAP 0x1 ;  /* 0x000000040000795c */ /* 0x000fe20000300000 */
.L_x_8398:
[----:B--2---:R-:W-:Y:S05]  /*85b0*/  @P2 BRA `(.L_x_8399) ;  /* 0x0000000000082947 */ /* 0x004fea0003800000 */
[----:B------:R-:W2:Y:S02]  /*85c0*/  SYNCS.PHASECHK.TRANS64.TRYWAIT P0, [UR9+0x31c50], R4 ;  /* 0x031c5004ff0075a7 */ /* 0x000ea40008000149 */
[----:B--2---:R-:W-:Y:S05]  /*85d0*/  @!P0 BRA `(.L_x_8400) ;  /* 0x0000006400e08947 */ /* 0x004fea0003800000 */
.L_x_8399:
[----:B------:R-:W-:Y:S01]  /*85e0*/  UIADD3 UR36, UR36, 0x200, URZ ;  /* 0x0000020024247890 */ /* 0x000fe2000fffe03f */
[----:B------:R-:W-:Y:S01]  /*85f0*/  WARPGROUP.ARRIVE ;  /* 0x00000000000079c5 */ /* 0x000fe20000000000 */
[----:B------:R-:W-:Y:S01]  /*8600*/  ULOP3.LUT UR37, UR37, 0x10000, URZ, 0xfc, !UPT ;  /* 0x0001000025257892 */ /* 0x000fe2000f8efc3f */
[----:B-12---:R-:W1:Y:S01]  /*8610*/  SHFL.BFLY PT, R4, R7, 0x2, 0x1f ;  /* 0x0c401f0007047f89 */ /* 0x006e6200000e0000 */
[----:B------:R-:W-:Y:S01]  /*8620*/  USHF.R.U32.HI UR36, URZ, 0x4, UR36 ;  /* 0x000000043f247899 */ /* 0x000fe20008011624 */
[----:B------:R-:W-:Y:S01]  /*8630*/  IMAD.MOV.U32 R20, RZ, RZ, -0x800000 ;  /* 0xff800000ff147424 */ /* 0x000fe200078e00ff */
[----:B------:R-:W-:Y:S01]  /*8640*/  UMOV UR5, 0xc0000010 ;  /* 0xc000001000057882 */ /* 0x000fe20000000000 */
[----:B------:R-:W-:Y:S01]  /*8650*/  UMOV UR7, 0x80000020 ;  /* 0x8000002000077882 */ /* 0x000fe20000000000 */
[----:B------:R-:W-:Y:S01]  /*8660*/  ULOP3.LUT UR36, UR36, 0x3fff, URZ, 0xc0, !UPT ;  /* 0x00003fff24247892 */ /* 0x000fe2000f8ec03f */
[----:B------:R-:W2:Y:S01]  /*8670*/  SHFL.BFLY PT, R5, R6, 0x2, 0x1f ;  /* 0x0c401f0006057f89 */ /* 0x000ea200000e0000 */
[----:B------:R-:W-:Y:S01]  /*8680*/  UMOV UR4, UR37 ;  /* 0x0000002500047c82 */ /* 0x000fe20008000000 */
[----:B------:R-:W-:Y:S01]  /*8690*/  IMAD.MOV.U32 R21, RZ, RZ, -0x800000 ;  /* 0xff800000ff157424 */ /* 0x000fe200078e00ff */
[----:B------:R-:W-:Y:S01]  /*86a0*/  ULOP3.LUT UR8, UR36, 0x2400000, URZ, 0xfc, !UPT ;  /* 0x0240000024087892 */ /* 0x000fe2000f8efc3f */
[----:B------:R-:W-:-:S03]  /*86b0*/  VIADD R149, R149, 0x1 ;  /* 0x0000000195957836 */ /* 0x000fc60000000000 */
[----:B------:R-:W-:Y:S02]  /*86c0*/  UIMAD UR8, UR39, 0x6c0, UR8 ;  /* 0x000006c0270878a4 */ /* 0x000fe4000f8e0208 */
[----:B------:R-:W-:-:S04]  /*86d0*/  UIADD3 UR39, UR39, 0x1, URZ ;  /* 0x0000000127277890 */ /* 0x000fc8000fffe03f */
[----:B------:R-:W-:Y:S01]  /*86e0*/  UISETP.NE.AND UP0, UPT, UR39, 0x2, UPT ;  /* 0x000000022700788c */ /* 0x000fe2000bf05270 */
[----:B------:R-:W-:Y:S02]  /*86f0*/  UMOV UR6, UR8 ;  /* 0x0000000800067c82 */ /* 0x000fe40008000000 */
[----:B------:R-:W-:Y:S01]  /*8700*/  HGMMA.64x96x16.F32 R24, gdesc[UR4].tnspB, R24, gsb0 ;  /* 0x41600000041879f0 */ /* 0x000fe20008000818 */
[----:B------:R-:W-:Y:S01]  /*8710*/  UIADD3 UR4, UR37, 0x180, URZ ;  /* 0x0000018025047890 */ /* 0x000fe2000fffe03f */
[----:B-1----:R-:W-:Y:S01]  /*8720*/  FADD.FTZ R4, R4, R7 ;  /* 0x0000000704047221 */ /* 0x002fe20000010000 */
[----:B------:R-:W-:Y:S01]  /*8730*/  UIADD3 UR6, UR8, 0x40, URZ ;  /* 0x0000004008067890 */ /* 0x000fe2000fffe03f */
[----:B------:R-:W-:Y:S01]  /*8740*/  UMOV UR5, 0xc0000010 ;  /* 0xc000001000057882 */ /* 0x000fe20000000000 */
[----:B------:R-:W-:Y:S01]  /*8750*/  UMOV UR7, 0x80000020 ;  /* 0x8000002000077882 */ /* 0x000fe20000000000 */
[----:B--2---:R-:W-:Y:S01]  /*8760*/  FADD.FTZ R8, R5, R6 ;  /* 0x0000000605087221 */ /* 0x004fe20000010000 */
[----:B------:R-:W-:Y:S01]  /*8770*/  USEL UR39, UR39, URZ, UP0 ;  /* 0x0000003f27277287 */ /* 0x000fe20008000000 */
[----:B------:R-:W1:Y:S04]  /*8780*/  SHFL.BFLY PT, R5, R4, 0x1, 0x1f ;  /* 0x0c201f0004057f89 */ /* 0x000e6800000e0000 */
[----:B------:R-:W0:Y:S01]  /*8790*/  SHFL.BFLY PT, R9, R8, 0x1, 0x1f ;  /* 0x0c201f0008097f89 */ /* 0x000e2200000e0000 */
[----:B-1----:R-:W-:Y:S01]  /*87a0*/  FADD.FTZ R11, R4, R5 ;  /* 0x00000005040b7221 */ /* 0x002fe20000010000 */
[----:B------:R-:W-:-:S02]  /*87b0*/  IMAD.U32 R4, RZ, RZ, UR9 ;  /* 0x00000009ff047e24 */ /* 0x000fc4000f8e00ff */
[----:B------:R-:W-:Y:S02]  /*87c0*/  IMAD.MOV.U32 R5, RZ, RZ, RZ ;  /* 0x000000ffff057224 */ /* 0x000fe400078e00ff */
[----:B0-----:R-:W-:Y:S01]  /*87d0*/  FADD.FTZ R12, R8, R9 ;  /* 0x00000009080c7221 */ /* 0x001fe20000010000 */
[----:B------:R-:W-:Y:S01]  /*87e0*/  FSETP.NE.FTZ.AND P0, PT, R11, RZ, PT ;  /* 0x000000ff0b00720b */ /* 0x000fe20003f15000 */
[----:B------:R-:W-:-:S03]  /*87f0*/  IMAD.MOV.U32 R9, RZ, RZ, RZ ;  /* 0x000000ffff097224 */ /* 0x000fc600078e00ff */
[----:B------:R-:W-:-:S09]  /*8800*/  FSETP.NE.FTZ.AND P2, PT, R12, RZ, PT ;  /* 0x000000ff0c00720b */ /* 0x000fd20003f55000 */
[C---:B------:R-:W-:Y:S01]  /*8810*/  @P0 FMUL.FTZ R7, R3.reuse, 0.69314718246459960938 ;  /* 0x3f31721803070820 */ /* 0x040fe20000410000 */
[----:B------:R-:W0:Y:S03]  /*8820*/  @P0 MUFU.LG2 R6, R11 ;  /* 0x0000000b00060308 */ /* 0x000e260000000c00 */
[----:B------:R-:W-:Y:S01]  /*8830*/  @P2 FMUL.FTZ R13, R3, 0.69314718246459960938 ;  /* 0x3f317218030d2820 */ /* 0x000fe20000410000 */
[----:B------:R-:W-:-:S04]  /*8840*/  @!P1 VIADD R3, R4, 0x31c60 ;  /* 0x00031c6004039836 */ /* 0x000fc80000000000 */
        /* <DEDUP_REMOVED lines=61> */
[----:B------:R-:W-:-:S06]  /*8c20*/  USEL UR4, URZ, 0x1, UP0 ;  /* 0x000000013f047887 */ /* 0x000fcc0008000000 */
[----:B------:R-:W-:Y:S01]  /*8c30*/  LOP3.LUT R16, R16, UR4, RZ, 0x3c, !PT ;  /* 0x0000000410107c12 */ /* 0x000fe2000f8e3cff */
        /* <DEDUP_REMOVED lines=50> */
.L_x_8380:
[----:B------:R-:W0:Y:S08]  /*8f60*/  S2UR UR4, SR_CgaCtaId ;  /* 0x00000000000479c3 */ /* 0x000e300000008800 */
[----:B------:R-:W-:Y:S06]  /*8f70*/  BAR.SYNC.DEFER_BLOCKING 0x5, 0x1a0 ;  /* 0x0146800000007b1d */ /* 0x000fec0000010000 */
[----:B------:R-:W-:Y:S01]  /*8f80*/  UMOV UR36, 0x400 ;  /* 0x0000040000247882 */ /* 0x000fe20000000000 */
[----:B------:R-:W-:Y:S01]  /*8f90*/  BSSY B0, `(.L_x_8401) ;  /* 0x0000166000007945 */ /* 0x000fe20003800000 */
[----:B0-----:R-:W-:-:S09]  /*8fa0*/  ULEA UR36, UR4, UR36, 0x18 ;  /* 0x0000002404247291 */ /* 0x001fd2000f8ec03f */
[----:B------:R-:W0:Y:S01]  /*8fb0*/  LDS.128 R28, [UR36+0x31cd0] ;  /* 0x031cd024ff1c7984 */ /* 0x000e220008000c00 */
[----:B------:R-:W-:Y:S06]  /*8fc0*/  BAR.ARV 0x4, 0x1a0 ;  /* 0x0106800000007b1d */ /* 0x000fec0000002000 */
[----:B------:R-:W-:Y:S05]  /*8fd0*/  @P0 BRA `(.L_x_8402) ;  /* 0x0000000c00a40947 */ /* 0x000fea0003800000 */
[----:B------:R-:W1:Y:S08]  /*8fe0*/  S2UR UR6, SR_SWINHI ;  /* 0x00000000000679c3 */ /* 0x000e700000002f00 */
[----:B------:R-:W-:Y:S01]  /*8ff0*/  BAR.SYNC.DEFER_BLOCKING 0x1, 0x180 ;  /* 0x0046000000007b1d */ /* 0x000fe20000010000 */
[----:B------:R-:W-:Y:S02]  /*9000*/  F2FP.F16.F32.PACK_AB R7, R7, R8 ;  /* 0x000000080707723e */ /* 0x000fe400000000ff */
[----:B------:R-:W-:-:S02]  /*9010*/  F2FP.F16.F32.PACK_AB R6, R6, R81 ;  /* 0x000000510606723e */ /* 0x000fc400000000ff */
[----:B------:R-:W-:Y:S02]  /*9020*/  F2FP.F16.F32.PACK_AB R36, R45, R36 ;  /* 0x000000242d24723e */ /* 0x000fe400000000ff */
[----:B------:R-:W-:Y:S01]  /*9030*/  F2FP.F16.F32.PACK_AB R39, R39, R34 ;  /* 0x000000222727723e */ /* 0x000fe200000000ff */
[----:B------:R-:W-:Y:S01]  /*9040*/  UMOV UR4, UR36 ;  /* 0x0000002400047c82 */ /* 0x000fe20008000000 */
[----:B-1----:R-:W-:Y:S01]  /*9050*/  UMOV UR5, UR6 ;  /* 0x0000000600057c82 */ /* 0x002fe20008000000 */
[----:B------:R-:W-:Y:S02]  /*9060*/  IMAD.U32 R22, RZ, RZ, UR4 ;  /* 0x00000004ff167e24 */ /* 0x000fe4000f8e00ff */
[----:B------:R-:W-:Y:S01]  /*9070*/  IMAD.U32 R23, RZ, RZ, UR5 ;  /* 0x00000005ff177e24 */ /* 0x000fe2000f8e00ff */
[----:B------:R-:W-:Y:S01]  /*9080*/  ULDC.64 UR4, c[0x0][0xbe0] ;  /* 0x0002f80000047ab9 */ /* 0x000fe20000000a00 */
[----:B------:R-:W-:-:S03]  /*9090*/  IMAD.WIDE R4, R154, 0x2, R22 ;  /* 0x000000029a047825 */ /* 0x000fc600078e0216 */
[C---:B------:R-:W-:Y:S02]  /*90a0*/  LOP3.LUT R25, R4.reuse, 0x180, RZ, 0xc0, !PT ;  /* 0x0000018004197812 */ /* 0x040fe400078ec0ff */
[C---:B------:R-:W-:Y:S02]  /*90b0*/  IADD3 R55, P4, R4.reuse, 0x20, RZ ;  /* 0x0000002004377810 */ /* 0x040fe40007f9e0ff */
        /* <DEDUP_REMOVED lines=12> */
[----:B0-----:R-:W-:-:S02]  /*9180*/  MOV R28, R4 ;  /* 0x00000004001c7202 */ /* 0x001fc40000000f00 */
[----:B------:R-:W-:Y:S02]  /*9190*/  F2FP.F16.F32.PACK_AB R5, R24, R33 ;  /* 0x000000211805723e */ /* 0x000fe400000000ff */
[----:B------:R-:W-:Y:S02]  /*91a0*/  LOP3.LUT R24, R63, 0x180, RZ, 0xc0, !PT ;  /* 0x000001803f187812 */ /* 0x000fe400078ec0ff */
[----:B------:R-:W-:Y:S02]  /*91b0*/  LOP3.LUT R32, R71, 0x180, RZ, 0xc0, !PT ;  /* 0x0000018047207812 */ /* 0x000fe400078ec0ff */
[----:B------:R-:W-:Y:S02]  /*91c0*/  SHF.R.U64 R24, R24, 0x3, RZ ;  /* 0x0000000318187819 */ /* 0x000fe400000012ff */
[----:B------:R-:W-:Y:S02]  /*91d0*/  SHF.R.U64 R26, R26, 0x3, RZ ;  /* 0x000000031a1a7819 */ /* 0x000fe400000012ff */
[----:B------:R-:W-:-:S02]  /*91e0*/  SHF.R.U64 R32, R32, 0x3, RZ ;  /* 0x0000000320207819 */ /* 0x000fc400000012ff */
[----:B------:R-:W-:Y:S02]  /*91f0*/  LOP3.LUT R8, R24, R63, RZ, 0x3c, !PT ;  /* 0x0000003f18087212 */ /* 0x000fe400078e3cff */
[----:B------:R-:W-:Y:S02]  /*9200*/  LOP3.LUT R24, R26, R67, RZ, 0x3c, !PT ;  /* 0x000000431a187212 */ /* 0x000fe400078e3cff */
[----:B------:R-:W-:Y:S02]  /*9210*/  LOP3.LUT R26, R32, R71, RZ, 0x3c, !PT ;  /* 0x00000047201a7212 */ /* 0x000fe400078e3cff */
[----:B------:R-:W0:Y:S01]  /*9220*/  LDC.64 R32, c[0x0][0xbd8] ;  /* 0x0002f600ff207b82 */ /* 0x000e220000000a00 */
[----:B------:R-:W-:Y:S02]  /*9230*/  LOP3.LUT R10, R55, 0x180, RZ, 0xc0, !PT ;  /* 0x00000180370a7812 */ /* 0x000fe400078ec0ff */
[----:B------:R-:W-:Y:S02]  /*9240*/  LOP3.LUT R12, R59, 0x180, RZ, 0xc0, !PT ;  /* 0x000001803b0c7812 */ /* 0x000fe400078ec0ff */
[----:B------:R-:W-:-:S02]  /*9250*/  SHF.R.U64 R10, R10, 0x3, RZ ;  /* 0x000000030a0a7819 */ /* 0x000fc400000012ff */
[----:B------:R-:W-:Y:S02]  /*9260*/  SHF.R.U64 R12, R12, 0x3, RZ ;  /* 0x000000030c0c7819 */ /* 0x000fe400000012ff */
[----:B------:R-:W-:Y:S02]  /*9270*/  LOP3.LUT R10, R10, R55, RZ, 0x3c, !PT ;  /* 0x000000370a0a7212 */ /* 0x000fe400078e3cff */
[----:B------:R-:W-:Y:S02]  /*9280*/  LOP3.LUT R12, R12, R59, RZ, 0x3c, !PT ;  /* 0x0000003b0c0c7212 */ /* 0x000fe400078e3cff */
        /* <DEDUP_REMOVED lines=8> */
[----:B------:R-:W-:Y:S02]  /*9310*/  MOV R58, R12 ;  /* 0x0000000c003a7202 */ /* 0x000fe40000000f00 */
[----:B------:R-:W-:Y:S01]  /*9320*/  F2FP.F16.F32.PACK_AB R14, R76, R15 ;  /* 0x0000000f4c0e723e */ /* 0x000fe200000000ff */
[----:B------:R2:W-:Y:S01]  /*9330*/  STSM.16.M88.4 [R59], R8 ;  /* 0x000000083b007844 */ /* 0x0005e20000000200 */
[----:B------:R-:W-:-:S02]  /*9340*/  F2FP.F16.F32.PACK_AB R12, R79, R72 ;  /* 0x000000484f0c723e */ /* 0x000fc400000000ff */
[----:B------:R-:W-:Y:S02]  /*9350*/  F2FP.F16.F32.PACK_AB R13, R61, R64 ;  /* 0x000000403d0d723e */ /* 0x000fe400000000ff */
[----:B------:R-:W-:Y:S02]  /*9360*/  F2FP.F16.F32.PACK_AB R15, R57, R60 ;  /* 0x0000003c390f723e */ /* 0x000fe400000000ff */
[----:B-1----:R-:W-:Y:S02]  /*9370*/  MOV R28, R26 ;  /* 0x0000001a001c7202 */ /* 0x002fe40000000f00 */
[----:B0-----:R-:W-:Y:S01]  /*9380*/  ISETP.NE.U32.AND P0, PT, R32, RZ, PT ;  /* 0x000000ff2000720c */ /* 0x001fe20003f05070 */
[----:B------:R-:W-:Y:S01]  /*9390*/  STSM.16.M88.4 [R58], R12 ;  /* 0x0000000c3a007844 */ /* 0x000fe20000000200 */
[----:B------:R-:W-:Y:S02]  /*93a0*/  MOV R54, R24 ;  /* 0x0000001800367202 */ /* 0x000fe40000000f00 */
[----:B------:R-:W-:-:S02]  /*93b0*/  F2FP.F16.F32.PACK_AB R4, R73, R44 ;  /* 0x0000002c4904723e */ /* 0x000fc400000000ff */
[----:B------:R-:W-:Y:S01]  /*93c0*/  F2FP.F16.F32.PACK_AB R5, R53, R56 ;  /* 0x000000383505723e */ /* 0x000fe200000000ff */
[C---:B--2---:R-:W-:Y:S01]  /*93d0*/  IMAD.SHL.U32 R9, R145.reuse, 0x4, RZ ;  /* 0x0000000491097824 */ /* 0x044fe200078e00ff */
[----:B------:R-:W-:Y:S02]  /*93e0*/  F2FP.F16.F32.PACK_AB R6, R52, R41 ;  /* 0x000000293406723e */ /* 0x000fe400000000ff */
[----:B------:R-:W-:Y:S02]  /*93f0*/  F2FP.F16.F32.PACK_AB R7, R50, R51 ;  /* 0x000000333207723e */ /* 0x000fe400000000ff */
[----:B------:R-:W-:Y:S02]  /*9400*/  F2FP.F16.F32.PACK_AB R26, R48, R37 ;  /* 0x00000025301a723e */ /* 0x000fe400000000ff */
[----:B------:R-:W-:Y:S01]  /*9410*/  SHF.L.U64.HI R10, R145, 0x2, R148 ;  /* 0x00000002910a7819 */ /* 0x000fe20000010294 */
[----:B------:R-:W-:Y:S01]  /*9420*/  STSM.16.M88.4 [R55], R4 ;  /* 0x0000000437007844 */ /* 0x000fe20000000200 */
[----:B------:R-:W-:-:S02]  /*9430*/  IADD3 R32, P1, R9, R32, RZ ;  /* 0x0000002009207210 */ /* 0x000fc40007f3e0ff */
[----:B------:R-:W-:Y:S01]  /*9440*/  F2FP.F16.F32.PACK_AB R24, R49, R40 ;  /* 0x000000283118723e */ /* 0x000fe200000000ff */
[----:B------:R-:W-:Y:S01]  /*9450*/  IMAD.MOV.U32 R40, RZ, RZ, RZ ;  /* 0x000000ffff287224 */ /* 0x000fe200078e00ff */
[----:B------:R-:W-:Y:S02]  /*9460*/  F2FP.F16.F32.PACK_AB R25, R46, R47 ;  /* 0x0000002f2e19723e */ /* 0x000fe400000000ff */
[----:B------:R-:W-:Y:S02]  /*9470*/  F2FP.F16.F32.PACK_AB R27, R42, R43 ;  /* 0x0000002b2a1b723e */ /* 0x000fe400000000ff */
[----:B------:R-:W-:Y:S02]  /*9480*/  F2FP.F16.F32.PACK_AB R37, R35, R38 ;  /* 0x000000262325723e */ /* 0x000fe400000000ff */
[----:B------:R-:W-:Y:S01]  /*9490*/  F2FP.F16.F32.PACK_AB R38, R3, R0 ;  /* 0x000000000326723e */ /* 0x000fe200000000ff */
[----:B------:R-:W-:Y:S01]  /*94a0*/  STSM.16.M88.4 [R54], R24 ;  /* 0x0000001836007844 */ /* 0x000fe20000000200 */
[----:B------:R-:W-:Y:S01]  /*94b0*/  ISETP.NE.AND.EX P0, PT, R33, RZ, PT, P0 ;  /* 0x000000ff2100720c */ /* 0x000fe20003f05300 */
[----:B------:R-:W-:Y:S01]  /*94c0*/  IMAD.X R33, R10, 0x1, R33, P1 ;  /* 0x000000010a217824 */ /* 0x000fe200008e0621 */
[----:B------:R-:W-:Y:S01]  /*94d0*/  ISETP.NE.U32.AND P1, PT, RZ, UR4, PT ;  /* 0x00000004ff007c0c */ /* 0x000fe2000bf25070 */
[----:B------:R0:W-:Y:S01]  /*94e0*/  STSM.16.M88.4 [R28], R36 ;  /* 0x000000241c007844 */ /* 0x0001e20000000200 */
[----:B------:R-:W1:Y:S08]  /*94f0*/  LDC R0, c[0x0][0xa88] ;  /* 0x0002a200ff007b82 */ /* 0x000e700000000800 */
[----:B------:R-:W-:Y:S01]  /*9500*/  BAR.SYNC.DEFER_BLOCKING 0x1, 0x180 ;  /* 0x0046000000007b1d */ /* 0x000fe20000010000 */
[----:B------:R-:W-:-:S13]  /*9510*/  ISETP.NE.AND.EX P1, PT, RZ, UR5, PT, P1 ;  /* 0x00000005ff007c0c */ /* 0x000fda000bf25310 */
[----:B------:R-:W-:-:S04]  /*9520*/  @P1 IADD3 R8, P2, R9, UR4, RZ ;  /* 0x0000000409081c10 */ /* 0x000fc8000ff5e0ff */
[----:B------:R-:W-:Y:S01]  /*9530*/  @P1 IADD3.X R9, R10, UR5, RZ, P2, !PT ;  /* 0x000000050a091c10 */ /* 0x000fe200097fe4ff */
[----:B------:R2:W5:Y:S01]  /*9540*/  @P0 LDG.E R40, desc[UR58][R32.64] ;  /* 0x0000003a20280981 */ /* 0x000562000c1e1900 */
[----:B------:R-:W-:Y:S01]  /*9550*/  IMAD R3, R18, 0x20, R17 ;  /* 0x0000002012037824 */ /* 0x000fe200078e0211 */
[----:B0-----:R-:W-:Y:S02]  /*9560*/  SHF.R.S32.HI R28, RZ, 0x1f, R146 ;  /* 0x0000001fff1c7819 */ /* 0x001fe40000011492 */
[----:B-1----:R2:W5:Y:S01]  /*9570*/  @P1 LDG.E R0, desc[UR58][R8.64] ;  /* 0x0000003a08001981 */ /* 0x002562000c1e1900 */
[----:B------:R-:W-:Y:S01]  /*9580*/  IMAD.WIDE R22, R3, 0x2, R22 ;  /* 0x0000000203167825 */ /* 0x000fe200078e0216 */
[----:B------:R-:W-:Y:S06]  /*9590*/  @P1 BRA `(.L_x_8403) ;  /* 0x0000000000101947 */ /* 0x000fec0003800000 */
[----:B------:R-:W-:Y:S05]  /*95a0*/  @!P0 BRA `(.L_x_8403) ;  /* 0x00000000000c8947 */ /* 0x000fea0003800000 */
[----:B------:R-:W3:Y:S04]  /*95b0*/  LDG.E R3, desc[UR58][R32.64] ;  /* 0x0000003a20037981 */ /* 0x000ee8000c1e1900 */
[----:B-----5:R-:W3:Y:S02]  /*95c0*/  LDG.E R0, desc[UR58][R32.64+0x4] ;  /* 0x0000043a20007981 */ /* 0x020ee4000c1e1900 */
[----:B---3--:R-:W-:-:S07]  /*95d0*/  IMAD.IADD R0, R0, 0x1, -R3 ;  /* 0x0000000100007824 */ /* 0x008fce00078e0a03 */
.L_x_8403:
[----:B------:R-:W-:Y:S01]  /*95e0*/  ULDC.64 UR4, c[0x0][0xb70] ;  /* 0x0002dc0000047ab9 */ /* 0x000fe20000000a00 */
[--C-:B-----5:R-:W-:Y:S01]  /*95f0*/  SHF.R.S32.HI R41, RZ, 0x1f, R40.reuse ;  /* 0x0000001fff297819 */ /* 0x120fe20000011428 */
[----:B------:R-:W-:Y:S01]  /*9600*/  IMAD R3, R28, UR4, RZ ;  /* 0x000000041c037c24 */ /* 0x000fe2000f8e02ff */
[----:B------:R-:W-:Y:S01]  /*9610*/  IADD3 R7, P1, R22, 0x1800, RZ ;  /* 0x0000180016077810 */ /* 0x000fe20007f3e0ff */
[----:B--2---:R-:W-:Y:S01]  /*9620*/  IMAD R9, R147, 0xc0, R153 ;  /* 0x000000c093097824 */ /* 0x004fe200078e0299 */
[----:B------:R-:W-:Y:S01]  /*9630*/  SEL R148, R148, RZ, !P0 ;  /* 0x000000ff94947207 */ /* 0x000fe20004000000 */
[C---:B------:R-:W-:Y:S01]  /*9640*/  IMAD R3, R146.reuse, UR5, R3 ;  /* 0x0000000592037c24 */ /* 0x040fe2000f8e0203 */
[----:B------:R-:W-:Y:S01]  /*9650*/  LOP3.LUT R6, R7, 0x180, RZ, 0xc0, !PT ;  /* 0x0000018007067812 */ /* 0x000fe200078ec0ff */
[----:B------:R-:W-:Y:S01]  /*9660*/  IMAD.WIDE.U32 R4, R146, UR4, R40 ;  /* 0x0000000492047c25 */ /* 0x000fe2000f8e0028 */
[----:B------:R-:W-:Y:S01]  /*9670*/  SEL R145, R145, RZ, !P0 ;  /* 0x000000ff91917207 */ /* 0x000fe20004000000 */
[----:B------:R-:W-:Y:S01]  /*9680*/  ULDC.64 UR4, c[0x0][0xb78] ;  /* 0x0002de0000047ab9 */ /* 0x000fe20000000a00 */
[----:B------:R-:W-:Y:S01]  /*9690*/  SHF.R.U64 R6, R6, 0x3, RZ ;  /* 0x0000000306067819 */ /* 0x000fe200000012ff */
[----:B------:R-:W-:Y:S01]  /*96a0*/  IMAD.IADD R5, R5, 0x1, R3 ;  /* 0x0000000105057824 */ /* 0x000fe200078e0203 */
[----:B------:R-:W-:Y:S01]  /*96b0*/  LOP3.LUT P0, RZ, R150, 0x3, RZ, 0xc0, !PT ;  /* 0x0000000396ff7812 */ /* 0x000fe2000780c0ff */
[----:B------:R-:W-:Y:S01]  /*96c0*/  IMAD R3, R148, UR4, RZ ;  /* 0x0000000494037c24 */ /* 0x000fe2000f8e02ff */
[----:B------:R-:W-:Y:S01]  /*96d0*/  LOP3.LUT R6, R6, R7, RZ, 0x3c, !PT ;  /* 0x0000000706067212 */ /* 0x000fe200078e3cff */
[C---:B------:R-:W-:Y:S01]  /*96e0*/  IMAD.WIDE.U32 R4, R145.reuse, UR4, R4 ;  /* 0x0000000491047c25 */ /* 0x040fe2000f8e0004 */
[C---:B------:R-:W-:Y:S01]  /*96f0*/  IADD3 R25, P4, R22.reuse, 0x3000, RZ ;  /* 0x0000300016197810 */ /* 0x040fe20007f9e0ff */
[----:B------:R-:W-:Y:S01]  /*9700*/  ULDC.64 UR6, c[0x0][0xae0] ;  /* 0x0002b80000067ab9 */ /* 0x000fe20000000a00 */
[----:B------:R-:W-:Y:S01]  /*9710*/  IADD3 R13, P3, R22, 0x4800, RZ ;  /* 0x00004800160d7810 */ /* 0x000fe20007f7e0ff */
[----:B------:R-:W-:Y:S01]  /*9720*/  IMAD R7, R145, UR5, R3 ;  /* 0x0000000591077c24 */ /* 0x000fe2000f8e0203 */
[----:B------:R-:W-:Y:S01]  /*9730*/  SHF.R.S32.HI R3, RZ, 0x1f, R9 ;  /* 0x0000001fff037819 */ /* 0x000fe20000011409 */
[----:B------:R-:W-:Y:S01]  /*9740*/  ULDC.64 UR4, c[0x0][0xb40] ;  /* 0x0002d00000047ab9 */ /* 0x000fe20000000a00 */
[----:B------:R-:W-:-:S02]  /*9750*/  IADD3 R4, P5, R9, R4, RZ ;  /* 0x0000000409047210 */ /* 0x000fc40007fbe0ff */
[----:B------:R-:W-:Y:S02]  /*9760*/  IADD3 R37, P2, R22, 0x6000, RZ ;  /* 0x0000600016257810 */ /* 0x000fe40007f5e0ff */
[----:B------:R-:W-:Y:S01]  /*9770*/  IADD3.X R7, R3, R5, R7, P5, !PT ;  /* 0x0000000503077210 */ /* 0x000fe20002ffe407 */
[C---:B------:R-:W-:Y:S01]  /*9780*/  VIADD R3, R9.reuse, 0x8 ;  /* 0x0000000809037836 */ /* 0x040fe20000000000 */
[C---:B------:R-:W-:Y:S02]  /*9790*/  LEA R44, P6, R4.reuse, UR4, 0x2 ;  /* 0x00000004042c7c11 */ /* 0x040fe4000f8c10ff */
[----:B------:R-:W-:Y:S02]  /*97a0*/  ISETP.GE.OR P5, PT, R9, R0, P0 ;  /* 0x000000000900720c */ /* 0x000fe400007a6670 */
[----:B------:R-:W-:Y:S01]  /*97b0*/  LEA.HI.X R45, R4, UR5, R7, 0x2, P6 ;  /* 0x00000005042d7c11 */ /* 0x000fe2000b0f1407 */
[----:B------:R-:W-:Y:S01]  /*97c0*/  IMAD.X R7, RZ, RZ, R23, P1 ;  /* 0x000000ffff077224 */ /* 0x000fe200008e0617 */
[----:B------:R-:W-:Y:S01]  /*97d0*/  IADD3 R4, P6, R22, 0x7800, RZ ;  /* 0x0000780016047810 */ /* 0x000fe20007fde0ff */
[----:B------:R-:W-:Y:S01]  /*97e0*/  ULDC.64 UR4, c[0x0][0xaa0] ;  /* 0x0002a80000047ab9 */ /* 0x000fe20000000a00 */
[----:B------:R-:W-:-:S02]  /*97f0*/  LOP3.LUT R24, R25, 0x180, RZ, 0xc0, !PT ;  /* 0x0000018019187812 */ /* 0x000fc400078ec0ff */
[----:B------:R-:W-:Y:S01]  /*9800*/  LOP3.LUT R12, R13, 0x180, RZ, 0xc0, !PT ;  /* 0x000001800d0c7812 */ /* 0x000fe200078ec0ff */
[----:B------:R-:W-:Y:S01]  /*9810*/  IMAD.X R33, RZ, RZ, R23, P6 ;  /* 0x000000ffff217224 */ /* 0x000fe200030e0617 */
[----:B------:R-:W-:Y:S02]  /*9820*/  LOP3.LUT R36, R37, 0x180, RZ, 0xc0, !PT ;  /* 0x0000018025247812 */ /* 0x000fe400078ec0ff */
[----:B------:R-:W-:Y:S01]  /*9830*/  ISETP.GE.OR P0, PT, R3, R0, P0 ;  /* 0x000000000300720c */ /* 0x000fe20000706670 */
[----:B------:R-:W-:Y:S01]  /*9840*/  @!P5 STG.E desc[UR58][R44.64], R21 ;  /* 0x000000152c00d986 */ /* 0x000fe2000c10193a */
[----:B------:R-:W-:Y:S02]  /*9850*/  LOP3.LUT R3, R4, 0x180, RZ, 0xc0, !PT ;  /* 0x0000018004037812 */ /* 0x000fe400078ec0ff */
[----:B------:R-:W-:Y:S02]  /*9860*/  LOP3.LUT R5, R22, 0x180, RZ, 0xc0, !PT ;  /* 0x0000018016057812 */ /* 0x000fe400078ec0ff */
[----:B------:R-:W-:-:S02]  /*9870*/  SHF.R.U64 R24, R24, 0x3, RZ ;  /* 0x0000000318187819 */ /* 0x000fc400000012ff */
[----:B------:R-:W-:Y:S02]  /*9880*/  SHF.R.U64 R12, R12, 0x3, RZ ;  /* 0x000000030c0c7819 */ /* 0x000fe400000012ff */
[----:B------:R-:W-:Y:S02]  /*9890*/  SHF.R.U64 R36, R36, 0x3, RZ ;  /* 0x0000000324247819 */ /* 0x000fe400000012ff */
        /* <DEDUP_REMOVED lines=11> */
[----:B------:R-:W-:-:S03]  /*9950*/  LOP3.LUT R22, R5, R22, RZ, 0x3c, !PT ;  /* 0x0000001605167212 */ /* 0x000fc600078e3cff */
[----:B------:R-:W5:Y:S01]  /*9960*/  LD.E.128 R4, desc[UR58][R6.64] ;  /* 0x0000003a06047980 */ /* 0x000f62000c101d00 */
[----:B------:R-:W-:-:S03]  /*9970*/  SHF.R.S32.HI R43, RZ, 0x1f, R17 ;  /* 0x0000001fff2b7819 */ /* 0x000fc60000011411 */
[----:B------:R1:W5:Y:S01]  /*9980*/  LD.E.128 R8, desc[UR58][R22.64] ;  /* 0x0000003a16087980 */ /* 0x000362000c101d00 */
[----:B------:R-:W-:-:S03]  /*9990*/  IMAD R3, R41, UR4, RZ ;  /* 0x0000000429037c24 */ /* 0x000fc6000f8e02ff */
[----:B------:R-:W5:Y:S01]  /*99a0*/  LD.E.128 R12, desc[UR58][R12.64] ;  /* 0x0000003a0c0c7980 */ /* 0x000f62000c101d00 */
[----:B------:R-:W-:-:S03]  /*99b0*/  IMAD.MOV.U32 R42, RZ, RZ, R17 ;  /* 0x000000ffff2a7224 */ /* 0x000fc600078e0011 */
        /* <DEDUP_REMOVED lines=8> */
[----:B0-----:R-:W-:-:S04]  /*9a40*/  IMAD.WIDE.U32 R20, R40, UR4, R42 ;  /* 0x0000000428147c25 */ /* 0x001fc8000f8e002a */
[----:B------:R-:W-:Y:S02]  /*9a50*/  IMAD R3, R40, UR5, R3 ;  /* 0x0000000528037c24 */ /* 0x000fe4000f8e0203 */
[----:B------:R-:W-:Y:S01]  /*9a60*/  IMAD R19, R147, -0xc0, R0 ;  /* 0xffffff4093137824 */ /* 0x000fe200078e0200 */
[----:B------:R-:W-:Y:S01]  /*9a70*/  UIADD3 UR4, UR36, 0x31c20, URZ ;  /* 0x00031c2024047890 */ /* 0x000fe2000fffe03f */
[----:B------:R-:W-:Y:S02]  /*9a80*/  IMAD.IADD R21, R21, 0x1, R3 ;  /* 0x0000000115157824 */ /* 0x000fe400078e0203 */
[----:B------:R-:W-:Y:S01]  /*9a90*/  IMAD R3, R28, UR6, RZ ;  /* 0x000000061c037c24 */ /* 0x000fe2000f8e02ff */
[C---:B------:R-:W-:Y:S01]  /*9aa0*/  ISETP.GE.AND P0, PT, R18.reuse, R19, PT ;  /* 0x000000131200720c */ /* 0x040fe20003f06270 */
[----:B------:R-:W-:Y:S01]  /*9ab0*/  VIADD R0, R18, 0x60 ;  /* 0x0000006012007836 */ /* 0x000fe20000000000 */
[----:B------:R-:W-:Y:S01]  /*9ac0*/  UPRMT UR4, URZ, 0x654, UR4 ;  /* 0x000006543f047896 */ /* 0x000fe20008000004 */
[----:B------:R-:W-:-:S02]  /*9ad0*/  IMAD R3, R146, UR7, R3 ;  /* 0x0000000792037c24 */ /* 0x000fc4000f8e0203 */
[----:B------:R-:W-:Y:S01]  /*9ae0*/  IMAD.WIDE.U32 R20, R146, UR6, R20 ;  /* 0x0000000692147c25 */ /* 0x000fe2000f8e0014 */
[----:B------:R-:W-:Y:S01]  /*9af0*/  ULDC.64 UR6, c[0x0][0xae8] ;  /* 0x0002ba0000067ab9 */ /* 0x000fe20000000a00 */
[----:B------:R-:W-:Y:S02]  /*9b00*/  ISETP.GE.AND P3, PT, R0, R19, PT ;  /* 0x000000130000720c */ /* 0x000fe40003f66270 */
[----:B------:R-:W-:Y:S02]  /*9b10*/  IMAD.IADD R21, R21, 0x1, R3 ;  /* 0x0000000115157824 */ /* 0x000fe400078e0203 */
[----:B------:R-:W-:Y:S01]  /*9b20*/  IMAD R0, R148, UR6, RZ ;  /* 0x0000000694007c24 */ /* 0x000fe2000f8e02ff */
[----:B------:R-:W-:Y:S01]  /*9b30*/  SHF.R.S32.HI R19, RZ, 0x1f, R18 ;  /* 0x0000001fff137819 */ /* 0x000fe20000011412 */
[C---:B------:R-:W-:Y:S01]  /*9b40*/  IMAD.WIDE.U32 R40, R145.reuse, UR6, R20 ;  /* 0x0000000691287c25 */ /* 0x040fe2000f8e0014 */
[----:B--2---:R-:W-:Y:S01]  /*9b50*/  SYNCS.ARRIVE.TRANS64.RED.A1T0 RZ, [UR4], RZ ;  /* 0x000000ffffff79a7 */ /* 0x004fe20008100404 */
[----:B------:R-:W-:Y:S02]  /*9b60*/  BSSY B1, `(.L_x_8404) ;  /* 0x0000018000017945 */ /* 0x000fe40003800000 */
[----:B------:R-:W-:-:S02]  /*9b70*/  IMAD R3, R145, UR7, R0 ;  /* 0x0000000791037c24 */ /* 0x000fc4000f8e0200 */
[----:B-1----:R-:W-:-:S04]  /*9b80*/  IMAD.WIDE R22, R147, 0xc0, R18 ;  /* 0x000000c093167825 */ /* 0x002fc800078e0212 */
        /* <DEDUP_REMOVED lines=21> */
.L_x_8405:
[----:B------:R-:W-:Y:S05]  /*9ce0*/  BSYNC B1 ;  /* 0x0000000000017941 */ /* 0x000fea0003800000 */
.L_x_8404:
[----:B------:R-:W-:Y:S05]  /*9cf0*/  @P3 BRA `(.L_x_8406) ;  /* 0x00000008003c3947 */ /* 0x000fea0003800000 */
[----:B------:R-:W-:Y:S01]  /*9d00*/  IADD3 R3, P0, R22, 0x60, RZ ;  /* 0x0000006016037810 */ /* 0x000fe20007f1e0ff */
[----:B------:R-:W-:Y:S01]  /*9d10*/  ULDC.64 UR4, c[0x0][0xad8] ;  /* 0x0002b60000047ab9 */ /* 0x000fe20000000a00 */
[----:B0----5:R-:W-:Y:S01]  /*9d20*/  IMAD.MOV.U32 R8, RZ, RZ, R40 ;  /* 0x000000ffff087224 */ /* 0x021fe200078e0028 */
        /* <DEDUP_REMOVED lines=20> */
.L_x_8402:
[----:B------:R-:W1:Y:S01]  /*9e70*/  LDC.64 R6, c[0x0][0xbd8] ;  /* 0x0002f600ff067b82 */ /* 0x000e620000000a00 */
[C---:B------:R-:W-:Y:S01]  /*9e80*/  IMAD.SHL.U32 R5, R145.reuse, 0x4, RZ ;  /* 0x0000000491057824 */ /* 0x040fe200078e00ff */
[----:B------:R-:W-:Y:S01]  /*9e90*/  SHF.L.U64.HI R8, R145, 0x2, R148 ;  /* 0x0000000291087819 */ /* 0x000fe20000010294 */
[----:B------:R-:W-:Y:S01]  /*9ea0*/  ULDC.64 UR4, c[0x0][0xbe0] ;  /* 0x0002f80000047ab9 */ /* 0x000fe20000000a00 */
[----:B------:R-:W-:-:S04]  /*9eb0*/  IMAD.MOV.U32 R3, RZ, RZ, RZ ;  /* 0x000000ffff037224 */ /* 0x000fc800078e00ff */
[----:B------:R-:W2:Y:S01]  /*9ec0*/  LDC R0, c[0x0][0xa88] ;  /* 0x0002a200ff007b82 */ /* 0x000ea20000000800 */
[----:B-1----:R-:W-:Y:S02]  /*9ed0*/  ISETP.NE.U32.AND P0, PT, R6, RZ, PT ;  /* 0x000000ff0600720c */ /* 0x002fe40003f05070 */
        /* <DEDUP_REMOVED lines=8> */
[----:B--2---:R1:W5:Y:S01]  /*9f60*/  @P1 LDG.E R0, desc[UR58][R4.64] ;  /* 0x0000003a04001981 */ /* 0x004362000c1e1900 */
[----:B------:R-:W-:Y:S01]  /*9f70*/  ISETP.GT.AND P2, PT, R155, 0xbf, PT ;  /* 0x000000bf9b00780c */ /* 0x000fe20003f44270 */
[----:B------:R-:W-:-:S12]  /*9f80*/  @P1 BRA `(.L_x_8407) ;  /* 0x0000000000101947 */ /* 0x000fd80003800000 */
[----:B------:R-:W-:Y:S05]  /*9f90*/  @!P0 BRA `(.L_x_8407) ;  /* 0x00000000000c8947 */ /* 0x000fea0003800000 */
[----:B-1----:R-:W2:Y:S04]  /*9fa0*/  LDG.E R5, desc[UR58][R6.64] ;  /* 0x0000003a06057981 */ /* 0x002ea8000c1e1900 */
[----:B-----5:R-:W2:Y:S02]  /*9fb0*/  LDG.E R0, desc[UR58][R6.64+0x4] ;  /* 0x0000043a06007981 */ /* 0x020ea4000c1e1900 */
[----:B--2---:R-:W-:-:S07]  /*9fc0*/  IMAD.IADD R0, R0, 0x1, -R5 ;  /* 0x0000000100007824 */ /* 0x004fce00078e0a05 */
.L_x_8407:
[----:B------:R-:W-:Y:S01]  /*9fd0*/  BSSY B1, `(.L_x_8408) ;  /* 0x000001d000017945 */ /* 0x000fe20003800000 */
[----:B------:R-:W-:Y:S02]  /*9fe0*/  SHF.R.S32.HI R9, RZ, 0x1f, R146 ;  /* 0x0000001fff097819 */ /* 0x000fe40000011492 */
[----:B------:R-:W-:Y:S02]  /*9ff0*/  SHF.R.S32.HI R10, RZ, 0x1f, R17 ;  /* 0x0000001fff0a7819 */ /* 0x000fe40000011411 */
[----:B------:R-:W-:Y:S02]  /*a000*/  SEL R145, R145, RZ, !P0 ;  /* 0x000000ff91917207 */ /* 0x000fe40004000000 */
[----:B------:R-:W-:Y:S02]  /*a010*/  SEL R148, R148, RZ, !P0 ;  /* 0x000000ff94947207 */ /* 0x000fe40004000000 */
[----:B-----5:R-:W-:Y:S01]  /*a020*/  SHF.R.S32.HI R8, RZ, 0x1f, R3 ;  /* 0x0000001fff087819 */ /* 0x020fe20000011403 */
[----:B------:R-:W-:Y:S06]  /*a030*/  @P2 BRA `(.L_x_8409) ;  /* 0x0000000000582947 */ /* 0x000fec0003800000 */
[----:B-1----:R-:W1:Y:S02]  /*a040*/  S2R R4, SR_TID.X ;  /* 0x0000000000047919 */ /* 0x002e640000002100 */
[----:B-1----:R-:W-:-:S04]  /*a050*/  IMAD R4, R147, 0xc0, R4 ;  /* 0x000000c093047824 */ /* 0x002fc800078e0204 */
        /* <DEDUP_REMOVED lines=20> */
.L_x_8409:
[----:B------:R-:W-:Y:S05]  /*a1a0*/  BSYNC B1 ;  /* 0x0000000000017941 */ /* 0x000fea0003800000 */
.L_x_8408:
[----:B------:R-:W-:Y:S01]  /*a1b0*/  ULDC.64 UR4, c[0x0][0xaa0] ;  /* 0x0002a80000047ab9 */ /* 0x000fe20000000a00 */
[----:B-1----:R-:W-:Y:S01]  /*a1c0*/  IMAD.MOV.U32 R4, RZ, RZ, R17 ;  /* 0x000000ffff047224 */ /* 0x002fe200078e0011 */
[----:B------:R-:W-:Y:S01]  /*a1d0*/  BSSY B1, `(.L_x_8410) ;  /* 0x000002b000017945 */ /* 0x000fe20003800000 */
[----:B--2---:R-:W-:Y:S02]  /*a1e0*/  IMAD.MOV.U32 R5, RZ, RZ, R10 ;  /* 0x000000ffff057224 */ /* 0x004fe400078e000a */
[----:B------:R-:W-:Y:S02]  /*a1f0*/  IMAD R6, R8, UR4, RZ ;  /* 0x0000000408067c24 */ /* 0x000fe4000f8e02ff */
[----:B------:R-:W-:-:S04]  /*a200*/  IMAD.WIDE.U32 R4, R3, UR4, R4 ;  /* 0x0000000403047c25 */ /* 0x000fc8000f8e0004 */
[----:B------:R-:W-:Y:S01]  /*a210*/  IMAD R3, R3, UR5, R6 ;  /* 0x0000000503037c24 */ /* 0x000fe2000f8e0206 */
[----:B------:R-:W-:Y:S01]  /*a220*/  ULDC.64 UR4, c[0x0][0xae0] ;  /* 0x0002b80000047ab9 */ /* 0x000fe20000000a00 */
[----:B------:R-:W-:Y:S02]  /*a230*/  IMAD.MOV.U32 R8, RZ, RZ, R18 ;  /* 0x000000ffff087224 */ /* 0x000fe400078e0012 */
[----:B------:R-:W-:Y:S02]  /*a240*/  IMAD.IADD R5, R5, 0x1, R3 ;  /* 0x0000000105057824 */ /* 0x000fe400078e0203 */
[----:B------:R-:W-:Y:S02]  /*a250*/  IMAD R3, R147, -0xc0, R0 ;  /* 0xffffff4093037824 */ /* 0x000fe400078e0200 */
[----:B------:R-:W-:Y:S01]  /*a260*/  IMAD R7, R9, UR4, RZ ;  /* 0x0000000409077c24 */ /* 0x000fe2000f8e02ff */
[----:B------:R-:W-:Y:S01]  /*a270*/  SHF.R.S32.HI R9, RZ, 0x1f, R18 ;  /* 0x0000001fff097819 */ /* 0x000fe20000011412 */
[C---:B------:R-:W-:Y:S01]  /*a280*/  VIADD R0, R18.reuse, 0x60 ;  /* 0x0000006012007836 */ /* 0x040fe20000000000 */
[----:B------:R-:W-:Y:S01]  /*a290*/  ISETP.GE.AND P0, PT, R18, R3, PT ;  /* 0x000000031200720c */ /* 0x000fe20003f06270 */
[----:B------:R-:W-:-:S02]  /*a2a0*/  IMAD R7, R146, UR5, R7 ;  /* 0x0000000592077c24 */ /* 0x000fc4000f8e0207 */
[----:B------:R-:W-:Y:S01]  /*a2b0*/  IMAD.WIDE.U32 R4, R146, UR4, R4 ;  /* 0x0000000492047c25 */ /* 0x000fe2000f8e0004 */
[----:B------:R-:W-:Y:S01]  /*a2c0*/  ULDC.64 UR4, c[0x0][0xae8] ;  /* 0x0002ba0000047ab9 */ /* 0x000fe20000000a00 */
[----:B------:R-:W-:Y:S02]  /*a2d0*/  ISETP.GE.AND P1, PT, R0, R3, PT ;  /* 0x000000030000720c */ /* 0x000fe40003f26270 */
[----:B------:R-:W-:Y:S02]  /*a2e0*/  IMAD.IADD R5, R5, 0x1, R7 ;  /* 0x0000000105057824 */ /* 0x000fe400078e0207 */
        /* <DEDUP_REMOVED lines=25> */
.L_x_8411:
[----:B------:R-:W-:Y:S05]  /*a480*/  BSYNC B1 ;  /* 0x0000000000017941 */ /* 0x000fea0003800000 */
.L_x_8410:
        /* <DEDUP_REMOVED lines=22> */
.L_x_8406:
[----:B------:R-:W-:Y:S05]  /*a5f0*/  BSYNC B0 ;  /* 0x0000000000007941 */ /* 0x000fea0003800000 */
.L_x_8401:
[----:B------:R-:W-:Y:S02]  /*a600*/  ULDC UR4, c[0x0][0xc14] ;  /* 0x0003050000047ab9 */ /* 0x000fe40000000800 */
[----:B0-----:R-:W-:-:S13]  /*a610*/  ISETP.GE.AND P0, PT, R31, UR4, PT ;  /* 0x000000041f007c0c */ /* 0x001fda000bf06270 */
[----:B------:R-:W-:Y:S05]  /*a620*/  @!P0 BRA `(.L_x_8412) ;  /* 0xffffff68001c8947 */ /* 0x000fea000383ffff */
[----:B------:R-:W-:Y:S05]  /*a630*/  EXIT ;  /* 0x000000000000794d */ /* 0x000fea0003800000 */
.L_x_8377:
        /* <DEDUP_REMOVED lines=39> */
[----:B------:R-:W-:Y:S02]  /*a8b0*/  IMAD.IADD R7, R4, 0x1, R7 ;  /* 0x0000000104077824 */ /* 0x000fe400078e0207 */
[----:B------:R-:W-:-:S03]  /*a8c0*/  IMAD.MOV.U32 R4, RZ, RZ, RZ ;  /* 0x000000ffff047224 */ /* 0x000fc600078e00ff */
        /* <DEDUP_REMOVED lines=20> */
.L_x_8417:
[----:B------:R-:W-:Y:S02]  /*aa10*/  VIADD R4, R4, 0x1f ;  /* 0x0000001f04047836 */ /* 0x000fe40000000000 */
[----:B------:R-:W-:-:S03]  /*aa20*/  IMAD.U32 R19, RZ, RZ, UR7 ;  /* 0x00000007ff137e24 */ /* 0x000fc6000f8e00ff */
[----:B------:R-:W-:-:S13]  /*aa30*/  ISETP.GE.AND P0, PT, R4, UR5, PT ;  /* 0x0000000504007c0c */ /* 0x000fda000bf06270 */
[----:B------:R-:W-:Y:S05]  /*aa40*/  @P0 BRA `(.L_x_8414) ;  /* 0x0000000400380947 */ /* 0x000fea0003800000 */
[C---:B------:R-:W-:Y:S01]  /*aa50*/  IMAD.IADD R7, R27.reuse, 0x1, R4 ;  /* 0x000000011b077824 */ /* 0x040fe200078e0204 */
[----:B------:R-:W-:Y:S01]  /*aa60*/  ISETP.NE.AND P1, PT, R27, 0x1f, PT ;  /* 0x0000001f1b00780c */ /* 0x000fe20003f25270 */
[----:B------:R-:W-:Y:S01]  /*aa70*/  BSSY B0, `(.L_x_8415) ;  /* 0x0000007000007945 */ /* 0x000fe20003800000 */
[----:B------:R-:W-:Y:S02]  /*aa80*/  IMAD.MOV.U32 R0, RZ, RZ, RZ ;  /* 0x000000ffff007224 */ /* 0x000fe400078e00ff */
[----:B------:R-:W-:-:S13]  /*aa90*/  ISETP.GE.OR P0, PT, R7, UR5, !P1 ;  /* 0x0000000507007c0c */ /* 0x000fda000cf06670 */
[----:B------:R-:W-:Y:S05]  /*aaa0*/  @P0 BRA `(.L_x_8416) ;  /* 0x00000000000c0947 */ /* 0x000fea0003800000 */
[----:B------:R-:W0:Y:S02]  /*aab0*/  LDC.64 R2, c[0x0][0xc58] ;  /* 0x00031600ff027b82 */ /* 0x000e240000000a00 */
[----:B0-----:R-:W-:-:S05]  /*aac0*/  IMAD.WIDE R2, R7, 0x4, R2 ;  /* 0x0000000407027825 */ /* 0x001fca00078e0202 */
[----:B------:R0:W5:Y:S02]  /*aad0*/  LDG.E R0, desc[UR58][R2.64] ;  /* 0x0000003a02007981 */ /* 0x000164000c1e1900 */
.L_x_8416:
[----:B------:R-:W-:Y:S05]  /*aae0*/  BSYNC B0 ;  /* 0x0000000000007941 */ /* 0x000fea0003800000 */
.L_x_8415:
        /* <DEDUP_REMOVED lines=25> */
.L_x_8413:
        /* <DEDUP_REMOVED lines=11> */
[----:B------:R0:W1:Y:S01]  /*ad30*/  F2I.FTZ.U32.TRUNC.NTZ R3, R2 ;  /* 0x0000000200037305 */ /* 0x000062000021f000 */
[----:B------:R-:W-:Y:S05]  /*ad40*/  @!P0 BRA `(.L_x_8418) ;  /* 0x0000000000088947 */ /* 0x000fea0003800000 */
[----:B------:R-:W-:-:S05]  /*ad50*/  VIADD R7, R19, 0xffffffff ;  /* 0xffffffff13077836 */ /* 0x000fca0000000000 */
[----:B------:R2:W3:Y:S02]  /*ad60*/  SHFL.IDX PT, R16, R8, R7, 0x1f ;  /* 0x00001f0708107589 */ /* 0x0004e400000e0000 */
.L_x_8418:
[----:B---3--:R-:W-:Y:S01]  /*ad70*/  IMAD R16, R16, UR4, R11 ;  /* 0x0000000410107c24 */ /* 0x008fe2000f8e020b */
[----:B------:R-:W-:Y:S01]  /*ad80*/  IABS R10, R0 ;  /* 0x00000000000a7213 */ /* 0x000fe20000000000 */
[----:B01----:R-:W-:Y:S02]  /*ad90*/  IMAD.MOV R2, RZ, RZ, -R3 ;  /* 0x000000ffff027224 */ /* 0x003fe400078e0a03 */
[----:B------:R-:W-:Y:S01]  /*ada0*/  IMAD.IADD R19, R19, 0x1, R4 ;  /* 0x0000000113137824 */ /* 0x000fe200078e0204 */
[----:B------:R-:W-:Y:S01]  /*adb0*/  IADD3 R9, -R16, UR6, RZ ;  /* 0x0000000610097c10 */ /* 0x000fe2000fffe1ff */
[----:B--2---:R-:W-:Y:S02]  /*adc0*/  IMAD R7, R2, R5, RZ ;  /* 0x0000000502077224 */ /* 0x004fe400078e02ff */
[----:B------:R-:W-:Y:S01]  /*add0*/  IMAD.MOV.U32 R2, RZ, RZ, RZ ;  /* 0x000000ffff027224 */ /* 0x000fe200078e00ff */
[----:B------:R-:W-:Y:S01]  /*ade0*/  IABS R8, R9 ;  /* 0x0000000900087213 */ /* 0x000fe20000000000 */
[----:B------:R-:W-:-:S02]  /*adf0*/  IMAD.MOV R10, RZ, RZ, -R10 ;  /* 0x000000ffff0a7224 */ /* 0x000fc400078e0a0a */
[----:B------:R-:W-:-:S04]  /*ae00*/  IMAD.HI.U32 R2, R3, R7, R2 ;  /* 0x0000000703027227 */ /* 0x000fc800078e0002 */
[----:B------:R-:W-:Y:S02]  /*ae10*/  IMAD.MOV.U32 R3, RZ, RZ, R8 ;  /* 0x000000ffff037224 */ /* 0x000fe400078e0008 */
[----:B------:R-:W-:Y:S02]  /*ae20*/  IMAD.MOV.U32 R8, RZ, RZ, R10 ;  /* 0x000000ffff087224 */ /* 0x000fe400078e000a */
        /* <DEDUP_REMOVED lines=16> */
.L_x_8414:
[----:B------:R-:W-:Y:S02]  /*af30*/  IMAD.MOV.U32 R17, RZ, RZ, RZ ;  /* 0x000000ffff117224 */ /* 0x000fe400078e00ff */
[----:B------:R-:W-:Y:S02]  /*af40*/  IMAD.U32 R16, RZ, RZ, UR6 ;  /* 0x00000006ff107e24 */ /* 0x000fe4000f8e00ff */
[----:B------:R-:W-:-:S07]  /*af50*/  IMAD.MOV.U32 R18, RZ, RZ, RZ ;  /* 0x000000ffff127224 */ /* 0x000fce00078e00ff */
.L_x_8419:
[----:B------:R-:W-:Y:S01]  /*af60*/  ISETP.NE.AND P0, PT, R27, RZ, PT ;  /* 0x000000ff1b00720c */ /* 0x000fe20003f05270 */
[----:B------:R0:W-:Y:S01]  /*af70*/  STL [R1+0xc], RZ ;  /* 0x00000cff01007387 */ /* 0x0001e20000100800 */
[----:B------:R-:W-:Y:S02]  /*af80*/  IMAD.MOV.U32 R24, RZ, RZ, 0x1 ;  /* 0x00000001ff187424 */ /* 0x000fe400078e00ff */
[----:B------:R-:W-:-:S09]  /*af90*/  IMAD.MOV.U32 R22, RZ, RZ, RZ ;  /* 0x000000ffff167224 */ /* 0x000fd200078e00ff */
[----:B------:R-:W1:Y:S01]  /*afa0*/  @!P0 S2R R3, SR_CgaCtaId ;  /* 0x0000000000038919 */ /* 0x000e620000008800 */
[----:B------:R-:W-:-:S04]  /*afb0*/  @!P0 MOV R0, 0x400 ;  /* 0x0000040000008802 */ /* 0x000fc80000000f00 */
[----:B-1----:R-:W-:-:S05]  /*afc0*/  @!P0 LEA R0, R3, R0, 0x18 ;  /* 0x0000000003008211 */ /* 0x002fca00078ec0ff */
[----:B------:R0:W-:Y:S01]  /*afd0*/  @!P0 STS.128 [R0+0x31cd0], R16 ;  /* 0x031cd01000008388 */ /* 0x0001e20000000c00 */
[----:B------:R-:W-:Y:S06]  /*afe0*/  BAR.ARV 0x5, 0x1a0 ;  /* 0x0146800000007b1d */ /* 0x000fec0000002000 */
[----:B------:R-:W-:-:S13]  /*aff0*/  ISETP.GE.AND P0, PT, R19, UR5, PT ;  /* 0x0000000513007c0c */ /* 0x000fda000bf06270 */
[----:B------:R-:W-:Y:S05]  /*b000*/  @P0 BRA `(.L_x_8420) ;  /* 0x0000003800100947 */ /* 0x000fea0003800000 */
[----:B------:R1:W-:Y:S01]  /*b010*/  STL [R1+0xc], RZ ;  /* 0x00000cff01007387 */ /* 0x0003e20000100800 */
[----:B------:R-:W-:Y:S01]  /*b020*/  IMAD.MOV.U32 R24, RZ, RZ, 0x1 ;  /* 0x00000001ff187424 */ /* 0x000fe200078e00ff */
[----:B------:R-:W-:Y:S01]  /*b030*/  ULDC UR36, c[0x0][0xc] ;  /* 0x0000030000247ab9 */ /* 0x000fe20000000800 */
[----:B------:R-:W-:Y:S01]  /*b040*/  IMAD.MOV.U32 R22, RZ, RZ, RZ ;  /* 0x000000ffff167224 */ /* 0x000fe200078e00ff */
[----:B------:R-:W-:-:S06]  /*b050*/  ULDC.64 UR38, c[0x0][0x198] ;  /* 0x0000660000267ab9 */ /* 0x000fcc0000000a00 */
.L_x_8485:
[----:B--2---:R-:W2:Y:S02]  /*b060*/  LDC.64 R28, c[0x0][0xc60] ;  /* 0x00031800ff1c7b82 */ /* 0x004ea40000000a00 */
[----:B--2---:R-:W-:-:S06]  /*b070*/  IMAD.WIDE R28, R19, 0x4, R28 ;  /* 0x00000004131c7825 */ /* 0x004fcc00078e021c */
[----:B------:R-:W2:Y:S01]  /*b080*/  LDG.E R28, desc[UR58][R28.64] ;  /* 0x0000003a1c1c7981 */ /* 0x000ea2000c1e1900 */
[----:B------:R-:W-:Y:S05]  /*b090*/  YIELD ;  /* 0x0000000000007946 */ /* 0x000fea0003800000 */
[----:B------:R-:W-:Y:S01]  /*b0a0*/  ULDC.64 UR4, c[0x0][0xa28] ;  /* 0x00028a0000047ab9 */ /* 0x000fe20000000a00 */
[----:B------:R-:W-:Y:S01]  /*b0b0*/  IMAD.MOV.U32 R23, RZ, RZ, RZ ;  /* 0x000000ffff177224 */ /* 0x000fe200078e00ff */
[----:B------:R-:W-:-:S04]  /*b0c0*/  ISETP.NE.U32.AND P0, PT, RZ, UR4, PT ;  /* 0x00000004ff007c0c */ /* 0x000fc8000bf05070 */
[----:B------:R-:W-:Y:S01]  /*b0d0*/  ISETP.NE.AND.EX P0, PT, RZ, UR5, PT, P0 ;  /* 0x00000005ff007c0c */ /* 0x000fe2000bf05300 */
[----:B0-----:R-:W-:Y:S01]  /*b0e0*/  IMAD.MOV.U32 R0, RZ, RZ, RZ ;  /* 0x000000ffff007224 */ /* 0x001fe200078e00ff */
[----:B--2---:R-:W-:-:S11]  /*b0f0*/  SHF.R.S32.HI R5, RZ, 0x1f, R28 ;  /* 0x0000001fff057819 */ /* 0x004fd6000001141c */
        /* <DEDUP_REMOVED lines=11> */
[----:B------:R-:W-:-:S03]  /*b1b0*/  IMAD.SHL.U32 R6, R28, 0x4, RZ ;  /* 0x000000041c067824 */ /* 0x000fc600078e00ff */
[----:B------:R-:W-:-:S13]  /*b1c0*/  ISETP.NE.AND.EX P0, PT, RZ, UR5, PT, P0 ;  /* 0x00000005ff007c0c */ /* 0x000fda000bf05300 */
[----:B------:R-:W-:Y:S01]  /*b1d0*/  @P0 IADD3 R4, P1, R6, UR4, RZ ;  /* 0x0000000406040c10 */ /* 0x000fe2000ff3e0ff */
[----:B--2---:R0:W-:Y:S04]  /*b1e0*/  STL [R1+0x10], R0 ;  /* 0x0000100001007387 */ /* 0x0041e80000100800 */
[----:B------:R2:W-:Y:S01]  /*b1f0*/  STL [R1], R6 ;  /* 0x0000000601007387 */ /* 0x0005e20000100800 */
[----:B0-----:R-:W-:-:S04]  /*b200*/  SHF.L.U64.HI R0, R28, 0x2, R5 ;  /* 0x000000021c007819 */ /* 0x001fc80000010205 */
[----:B------:R-:W-:Y:S01]  /*b210*/  @P0 IADD3.X R5, R0, UR5, RZ, P1, !PT ;  /* 0x0000000500050c10 */ /* 0x000fe20008ffe4ff */
[----:B------:R-:W-:Y:S01]  /*b220*/  ULDC.64 UR4, c[0x0][0xa08] ;  /* 0x0002820000047ab9 */ /* 0x000fe20000000a00 */
[----:B------:R0:W-:Y:S01]  /*b230*/  STL [R1+0x4], R0 ;  /* 0x0000040001007387 */ /* 0x0001e20000100800 */
[----:B------:R-:W-:Y:S01]  /*b240*/  IADD3 R2, P1, R6, UR4, RZ ;  /* 0x0000000406027c10 */ /* 0x000fe2000ff3e0ff */
[----:B--2---:R-:W-:-:S03]  /*b250*/  IMAD.MOV.U32 R6, RZ, RZ, RZ ;  /* 0x000000ffff067224 */ /* 0x004fc600078e00ff */
        /* <DEDUP_REMOVED lines=15> */
[----:B--2---:R-:W2:Y:S04]  /*b350*/  LDG.E R5, desc[UR58][R2.64] ;  /* 0x0000003a02057981 */ /* 0x004ea8000c1e1900 */
[----:B-----5:R-:W2:Y:S02]  /*b360*/  LDG.E R0, desc[UR58][R2.64+0x4] ;  /* 0x0000043a02007981 */ /* 0x020ea4000c1e1900 */
[----:B--2---:R-:W-:-:S07]  /*b370*/  IMAD.IADD R0, R0, 0x1, -R5 ;  /* 0x0000000100007824 */ /* 0x004fce00078e0a05 */
.L_x_8421:
[--C-:B--2--5:R-:W-:Y:S01]  /*b380*/  IMAD.IADD R2, R0, 0x1, -R23.reuse ;  /* 0x0000000100027824 */ /* 0x124fe200078e0a17 */
[----:B------:R-:W-:Y:S01]  /*b390*/  BSSY B6, `(.L_x_8422) ;  /* 0x00002b4000067945 */ /* 0x000fe20003800000 */
[----:B------:R-:W-:Y:S02]  /*b3a0*/  IMAD.IADD R23, R6, 0x1, R23 ;  /* 0x0000000106177824 */ /* 0x000fe400078e0217 */
[C---:B------:R-:W-:Y:S01]  /*b3b0*/  VIADD R0, R2.reuse, 0x8f ;  /* 0x0000008f02007836 */ /* 0x040fe20000000000 */
[----:B------:R0:W-:Y:S01]  /*b3c0*/  STL [R1+0x8], R2 ;  /* 0x0000080201007387 */ /* 0x0001e20000100800 */
[----:B------:R-:W-:Y:S02]  /*b3d0*/  ISETP.GT.AND P0, PT, R2, RZ, PT ;  /* 0x000000ff0200720c */ /* 0x000fe40003f04270 */
[----:B------:R-:W-:-:S05]  /*b3e0*/  IMAD.HI R0, R0, 0x38e38e39, RZ ;  /* 0x38e38e3900007827 */ /* 0x000fca00078e02ff */
[----:B------:R-:W-:-:S04]  /*b3f0*/  SHF.R.U32.HI R29, RZ, 0x1f, R0 ;  /* 0x0000001fff1d7819 */ /* 0x000fc80000011600 */
[----:B------:R-:W-:Y:S02]  /*b400*/  LEA.HI.SX32 R29, R0, R29, 0x1b ;  /* 0x0000001d001d7211 */ /* 0x000fe400078fdaff */
[----:B0-----:R-:W-:Y:S05]  /*b410*/  @P0 BRA `(.L_x_8423) ;  /* 0x00000000003c0947 */ /* 0x001fea0003800000 */
[----:B------:R-:W-:-:S13]  /*b420*/  ISETP.NE.AND P1, PT, R27, RZ, PT ;  /* 0x000000ff1b00720c */ /* 0x000fda0003f25270 */
[----:B------:R-:W-:Y:S05]  /*b430*/  @P1 BRA `(.L_x_8424) ;  /* 0x0000002800a41947 */ /* 0x000fea0003800000 */
[----:B------:R-:W0:Y:S01]  /*b440*/  S2R R7, SR_LANEID ;  /* 0x0000000000077919 */ /* 0x000e220000000000 */
[----:B------:R-:W-:Y:S01]  /*b450*/  VOTEU.ANY UR4, UPT, PT ;  /* 0x0000000000047886 */ /* 0x000fe200038e0100 */
[----:B------:R-:W2:Y:S01]  /*b460*/  LDC.64 R2, c[0x0][0xc38] ;  /* 0x00030e00ff027b82 */ /* 0x000ea20000000a00 */
[----:B------:R-:W0:Y:S08]  /*b470*/  FLO.U32 R0, UR4 ;  /* 0x0000000400007d00 */ /* 0x000e3000080e0000 */
[----:B------:R-:W2:Y:S01]  /*b480*/  POPC R5, UR4 ;  /* 0x0000000400057d09 */ /* 0x000ea20008000000 */
[----:B0-----:R-:W-:-:S13]  /*b490*/  ISETP.EQ.U32.AND P0, PT, R0, R7, PT ;  /* 0x000000070000720c */ /* 0x001fda0003f02070 */
[----:B--2---:R-:W2:Y:S01]  /*b4a0*/  @P0 ATOMG.E.ADD.STRONG.GPU PT, R3, desc[UR58][R2.64], R5 ;  /* 0x00000005020309a8 */ /* 0x004ea200081ee1fa */
[----:B------:R-:W0:Y:S02]  /*b4b0*/  S2R R4, SR_LTMASK ;  /* 0x0000000000047919 */ /* 0x000e240000003900 */
[----:B0-----:R-:W-:-:S04]  /*b4c0*/  LOP3.LUT R4, R4, UR4, RZ, 0xc0, !PT ;  /* 0x0000000404047c12 */ /* 0x001fc8000f8ec0ff */
[----:B------:R-:W0:Y:S01]  /*b4d0*/  POPC R7, R4 ;  /* 0x0000000400077309 */ /* 0x000e220000000000 */
[----:B--2---:R-:W0:Y:S02]  /*b4e0*/  SHFL.IDX PT, R0, R3, R0, 0x1f ;  /* 0x00001f0003007589 */ /* 0x004e2400000e0000 */
[----:B0-----:R-:W-:Y:S01]  /*b4f0*/  IADD3 R16, R0, UR36, R7 ;  /* 0x0000002400107c10 */ /* 0x001fe2000fffe007 */
[----:B------:R-:W-:Y:S06]  /*b500*/  BRA `(.L_x_8424) ;  /* 0x0000002800707947 */ /* 0x000fec0003800000 */
.L_x_8423:
[----:B------:R-:W0:Y:S01]  /*b510*/  S2R R3, SR_CgaCtaId ;  /* 0x0000000000037919 */ /* 0x000e220000008800 */
[----:B------:R-:W-:-:S04]  /*b520*/  MOV R26, 0x400 ;  /* 0x00000400001a7802 */ /* 0x000fc80000000f00 */
[----:B0-----:R-:W-:-:S05]  /*b530*/  LEA R26, R3, R26, 0x18 ;  /* 0x0000001a031a7211 */ /* 0x001fca00078ec0ff */
[----:B------:R-:W-:-:S05]  /*b540*/  VIADD R0, R26, 0x16a00 ;  /* 0x00016a001a007836 */ /* 0x000fca0000000000 */
[----:B------:R-:W-:-:S13]  /*b550*/  LOP3.LUT P0, RZ, R0, 0x1bf, RZ, 0xc0, !PT ;  /* 0x000001bf00ff7812 */ /* 0x000fda000780c0ff */
[----:B------:R-:W-:Y:S05]  /*b560*/  @!P0 BRA `(.L_x_8425) ;  /* 0x0000000000408947 */ /* 0x000fea0003800000 */
        /* <DEDUP_REMOVED lines=15> */
[----:B01----:R-:W-:Y:S05]  /*b660*/  CALL.ABS.NOINC R2 ;  /* 0x0000000002007343 */ /* 0x003fea0003c00000 */
.L_x_8425:
        /* <DEDUP_REMOVED lines=18> */
[----:B-12---:R-:W-:Y:S05]  /*b790*/  CALL.ABS.NOINC R2 ;  /* 0x0000000002007343 */ /* 0x006fea0003c00000 */
.L_x_8427:
        /* <DEDUP_REMOVED lines=16> */
.L_x_8426:
[----:B------:R-:W2:Y:S01]  /*b8a0*/  LDL.LU R2, [R1] ;  /* 0x0000000001027983 */ /* 0x000ea20000300800 */
[----:B------:R-:W-:Y:S01]  /*b8b0*/  ULDC.64 UR4, c[0x0][0x9f8] ;  /* 0x00027e0000047ab9 */ /* 0x000fe20000000a00 */
[----:B------:R-:W0:Y:S02]  /*b8c0*/  LDC R0, c[0x0][0x428] ;  /* 0x00010a00ff007b82 */ /* 0x000e240000000800 */
[----:B------:R-:W3:Y:S04]  /*b8d0*/  LDL.LU R21, [R1+0x4] ;  /* 0x0000040001157983 */ /* 0x000ee80000300800 */
[----:B------:R-:W4:Y:S01]  /*b8e0*/  LDL.LU R20, [R1+0x10] ;  /* 0x0000100001147983 */ /* 0x000f220000300800 */
[----:B------:R-:W-:Y:S01]  /*b8f0*/  ISETP.NE.U32.AND P0, PT, RZ, UR4, PT ;  /* 0x00000004ff007c0c */ /* 0x000fe2000bf05070 */
[----:B------:R-:W-:-:S03]  /*b900*/  IMAD.MOV.U32 R6, RZ, RZ, R28 ;  /* 0x000000ffff067224 */ /* 0x000fc600078e001c */
[----:B------:R-:W-:Y:S02]  /*b910*/  ISETP.NE.AND.EX P0, PT, RZ, UR5, PT, P0 ;  /* 0x00000005ff007c0c */ /* 0x000fe4000bf05300 */
[----:B------:R-:W-:-:S13]  /*b920*/  ISETP.NE.AND P6, PT, R27, RZ, PT ;  /* 0x000000ff1b00720c */ /* 0x000fda0003fc5270 */
[----:B------:R-:W-:-:S05]  /*b930*/  VOTEU.ALL UP1, P6 ;  /* 0x00000000003f7886 */ /* 0x000fca0003020000 */
[----:B------:R-:W-:-:S04]  /*b940*/  @!UP1 UIADD3 UR8, UP0, UR38, 0x270, URZ ;  /* 0x0000027026089890 */ /* 0x000fc8000ff1e03f */
[----:B------:R-:W-:-:S03]  /*b950*/  @!UP1 UIADD3.X UR9, URZ, UR39, URZ, UP0, !UPT ;  /* 0x000000273f099290 */ /* 0x000fc600087fe43f */
[----:B------:R-:W-:Y:S01]  /*b960*/  VOTEU.ALL UP0, P6 ;  /* 0x00000000003f7886 */ /* 0x000fe20003000000 */
[----:B--2---:R-:W-:-:S04]  /*b970*/  @P0 IADD3 R2, P1, R2, UR4, RZ ;  /* 0x0000000402020c10 */ /* 0x004fc8000ff3e0ff */
[----:B---3--:R-:W-:Y:S01]  /*b980*/  @P0 IADD3.X R3, R21, UR5, RZ, P1, !PT ;  /* 0x0000000515030c10 */ /* 0x008fe20008ffe4ff */
[----:B------:R-:W-:-:S04]  /*b990*/  ULDC.64 UR4, c[0x0][0xa00] ;  /* 0x0002800000047ab9 */ /* 0x000fc80000000a00 */
[----:B------:R2:W5:Y:S01]  /*b9a0*/  @P0 LDG.E R6, desc[UR58][R2.64] ;  /* 0x0000003a02060981 */ /* 0x000562000c1e1900 */
[----:B0-----:R-:W-:Y:S01]  /*b9b0*/  ISETP.NE.AND P0, PT, R0, 0x1, PT ;  /* 0x000000010000780c */ /* 0x001fe20003f05270 */
[----:B------:R-:W-:Y:S01]  /*b9c0*/  IMAD.MOV.U32 R0, RZ, RZ, R18 ;  /* 0x000000ffff007224 */ /* 0x000fe200078e0012 */
[----:B------:R-:W-:Y:S01]  /*b9d0*/  PLOP3.LUT P1, PT, P6, PT, PT, 0x8, 0x0 ;  /* 0x000000000000781c */ /* 0x000fe2000372e170 */
[----:B----4-:R-:W-:-:S10]  /*b9e0*/  IMAD R17, R17, 0xc0, R20 ;  /* 0x000000c011117824 */ /* 0x010fd400078e0214 */
[----:B------:R-:W0:Y:S08]  /*b9f0*/  @P0 LDC R5, c[0x0][0x42c] ;  /* 0x00010b00ff050b82 */ /* 0x000e300000000800 */
[----:B------:R-:W3:Y:S01]  /*ba00*/  @P0 LDC R7, c[0x0][0x430] ;  /* 0x00010c00ff070b82 */ /* 0x000ee20000000800 */
[----:B0-----:R-:W-:-:S05]  /*ba10*/  @P0 IMAD.HI.U32 R4, R18, R5, RZ ;  /* 0x0000000512040227 */ /* 0x001fca00078e00ff */
[----:B---3--:R-:W-:Y:S02]  /*ba20*/  @P0 SHF.R.U32.HI R0, RZ, R7, R4 ;  /* 0x00000007ff000219 */ /* 0x008fe40000011604 */
[----:B------:R-:W-:-:S04]  /*ba30*/  ISETP.NE.U32.AND P0, PT, RZ, UR4, PT ;  /* 0x00000004ff007c0c */ /* 0x000fc8000bf05070 */
[----:B------:R-:W-:-:S04]  /*ba40*/  ISETP.NE.AND.EX P0, PT, RZ, UR5, PT, P0 ;  /* 0x00000005ff007c0c */ /* 0x000fc8000bf05300 */
[----:B--2---:R-:W-:-:S09]  /*ba50*/  SEL R9, R28, RZ, !P0 ;  /* 0x000000ff1c097207 */ /* 0x004fd20004000000 */
.L_x_8428:
        /* <DEDUP_REMOVED lines=10> */
[----:B------:R-:W-:Y:S01]  /*bb00*/  ISETP.NE.AND P2, PT, R27, RZ, PT ;  /* 0x000000ff1b00720c */ /* 0x000fe20003f45270 */
[----:B------:R-:W-:-:S03]  /*bb10*/  UMOV UR4, 0x20 ;  /* 0x0000002000047882 */ /* 0x000fc60000000000 */
[----:B------:R-:W-:-:S09]  /*bb20*/  PLOP3.LUT P1, PT, P2, PT, PT, 0x8, 0x0 ;  /* 0x000000000000781c */ /* 0x000fd2000172e170 */
[----:B------:R-:W-:-:S05]  /*bb30*/  VOTEU.ALL UP0, P2 ;  /* 0x00000000003f7886 */ /* 0x000fca0001000000 */
.L_x_8429:
        /* <DEDUP_REMOVED lines=13> */
.L_x_8430:
        /* <DEDUP_REMOVED lines=16> */
.L_x_8501:
[----:B------:R-:W-:Y:S01]  /*bd10*/  UMOV UR4, 0xffffffff ;  /* 0xffffffff00047882 */ /* 0x000fe20000000000 */
[----:B------:R-:W-:Y:S01]  /*bd20*/  SHF.R.S32.HI R8, RZ, 0x1f, R6 ;  /* 0x0000001fff087819 */ /* 0x000fe20000011406 */
[----:B------:R-:W-:Y:S01]  /*bd30*/  VIADD R10, R29, 0xffffffff ;  /* 0xffffffff1d0a7836 */ /* 0x000fe20000000000 */
[----:B------:R-:W-:Y:S06]  /*bd40*/  BRA.DIV UR4, `(.L_x_8432) ;  /* 0x0000003204507947 */ /* 0x000fec000b800000 */
[----:B------:R-:W-:-:S13]  /*bd50*/  ELECT P6, URZ, PT ;  /* 0x00000000003f782f */ /* 0x000fda00038c0000 */
.L_x_8504:
[----:B------:R-:W-:Y:S05]  /*bd60*/  @!P6 BRA `(.L_x_8433) ;  /* 0x0000000000fce947 */ /* 0x000fea0003800000 */
[----:B------:R-:W-:Y:S01]  /*bd70*/  ISETP.NE.U32.AND P0, PT, R2, RZ, PT ;  /* 0x000000ff0200720c */ /* 0x000fe20003f05070 */
[----:B------:R-:W-:-:S03]  /*bd80*/  IMAD.MOV.U32 R25, RZ, RZ, R10 ;  /* 0x000000ffff197224 */ /* 0x000fc600078e000a */
        /* <DEDUP_REMOVED lines=20> */
.L_x_8434:
[----:B------:R-:W-:Y:S01]  /*bed0*/  IMAD R5, R22, 0x8, R26 ;  /* 0x0000000816057824 */ /* 0x000fe200078e021a */
[----:B------:R-:W-:-:S04]  /*bee0*/  SHF.L.U32 R4, R24, 0x1f, RZ ;  /* 0x0000001f18047819 */ /* 0x000fc800000006ff */
[----:B------:R-:W2:Y:S02]  /*bef0*/  SYNCS.PHASECHK.TRANS64.TRYWAIT P0, [R5+URZ+0x31c40], R4 ;  /* 0x031c4004050075a7 */ /* 0x000ea4000800017f */
[----:B--2---:R-:W-:Y:S05]  /*bf00*/  @!P0 BRA `(.L_x_8435) ;  /* 0x0000003000008947 */ /* 0x004fea0003800000 */
.L_x_8505:
[----:B------:R-:W3:Y:S02]  /*bf10*/  S2R R11, SR_TID.X ;  /* 0x00000000000b7919 */ /* 0x000ee40000002100 */
[----:B---3--:R-:W-:-:S04]  /*bf20*/  LOP3.LUT R11, R11, 0x7f, RZ, 0xc0, !PT ;  /* 0x0000007f0b0b7812 */ /* 0x008fc800078ec0ff */
[----:B------:R-:W-:-:S13]  /*bf30*/  ISETP.NE.AND P0, PT, R11, RZ, PT ;  /* 0x000000ff0b00720c */ /* 0x000fda0003f05270 */
[----:B------:R-:W-:Y:S05]  /*bf40*/  @P0 BRA `(.L_x_8436) ;  /* 0x0000000000140947 */ /* 0x000fea0003800000 */
[----:B------:R-:W-:Y:S01]  /*bf50*/  ISETP.NE.AND P1, PT, R27, RZ, PT ;  /* 0x000000ff1b00720c */ /* 0x000fe20003f25270 */
[----:B--2---:R-:W-:-:S04]  /*bf60*/  IMAD.MOV.U32 R4, RZ, RZ, 0x6c00 ;  /* 0x00006c00ff047424 */ /* 0x004fc800078e00ff */
[----:B------:R3:W-:Y:S08]  /*bf70*/  SYNCS.ARRIVE.TRANS64 RZ, [R5+URZ+0x31c30], R4 ;  /* 0x031c300405ff79a7 */ /* 0x0007f0000800003f */
[----:B------:R-:W-:Y:S05]  /*bf80*/  @!P1 BRA `(.L_x_8436) ;  /* 0x0000000000049947 */ /* 0x000fea0003800000 */
[----:B------:R-:W-:Y:S01]  /*bf90*/  BPT.TRAP 0x1 ;  /* 0x000000040000795c */ /* 0x000fe20000300000 */
.L_x_8436:
[----:B--23--:R-:W-:Y:S01]  /*bfa0*/  IMAD R4, R22, 0x6c00, R26 ;  /* 0x00006c0016047824 */ /* 0x00cfe200078e021a */
        /* <DEDUP_REMOVED lines=11> */
[----:B------:R-:W-:Y:S02]  /*c060*/  UIMAD UR11, UR11, 0x90, UR5 ;  /* 0x000000900b0b78a4 */ /* 0x000fe4000f8e0205 */
[----:B------:R-:W-:Y:S02]  /*c070*/  UIADD3 UR9, UR9, 0x31c30, URZ ;  /* 0x00031c3009097890 */ /* 0x000fe4000fffe03f */
[----:B------:R-:W-:Y:S02]  /*c080*/  UIADD3 UR14, UR8, 0x16a00, URZ ;  /* 0x00016a00080e7890 */ /* 0x000fe4000fffe03f */
[----:B------:R-:W-:Y:S02]  /*c090*/  UIADD3.X UR5, URZ, UR39, URZ, UP0, !UPT ;  /* 0x000000273f057290 */ /* 0x000fe400087fe43f */
        /* <DEDUP_REMOVED lines=12> */
.L_x_8433:
[----:B------:R-:W2:Y:S01]  /*c160*/  LDL.LU R11, [R1+0xc] ;  /* 0x00000c00010b7983 */ /* 0x000ea20000300800 */
[----:B------:R-:W-:Y:S05]  /*c170*/  WARPSYNC.ALL ;  /* 0x0000000000007948 */ /* 0x000fea0003800000 */
        /* <DEDUP_REMOVED lines=15> */
[----:B------:R-:W-:Y:S01]  /*c270*/  BAR.SYNC.DEFER_BLOCKING 0x8, 0x1a0 ;  /* 0x0206800000007b1d */ /* 0x000fe20000010000 */
[----:B------:R-:W-:Y:S01]  /*c280*/  UIADD3 UR9, UR24, 0x31c00, URZ ;  /* 0x00031c0018097890 */ /* 0x000fe2000fffe03f */
[----:B------:R-:W-:Y:S01]  /*c290*/  @P0 R2UR UR19, R17 ;  /* 0x00000000111302ca */ /* 0x000fe200000e0000 */
[----:B------:R-:W-:-:S03]  /*c2a0*/  UIADD3 UR16, UR24, 0x10a00, URZ ;  /* 0x00010a0018107890 */ /* 0x000fc6000fffe03f */
[----:B------:R-:W-:Y:S01]  /*c2b0*/  UMOV UR15, 0x12f00000 ;  /* 0x12f00000000f7882 */ /* 0x000fe20000000000 */
[----:B------:R-:W-:Y:S01]  /*c2c0*/  UMOV UR18, 0x20 ;  /* 0x0000002000127882 */ /* 0x000fe20000000000 */
[----:B------:R-:W-:Y:S01]  /*c2d0*/  UMOV UR17, UR9 ;  /* 0x0000000900117c82 */ /* 0x000fe20008000000 */
[----:B------:R-:W-:Y:S01]  /*c2e0*/  UMOV UR22, 0x0 ;  /* 0x0000000000167882 */ /* 0x000fe20000000000 */
[----:B------:R-:W-:Y:S01]  /*c2f0*/  UMOV UR23, 0x12f00000 ;  /* 0x12f0000000177882 */ /* 0x000fe20000000000 */
[----:B------:R-:W-:Y:S01]  /*c300*/  BSSY B0, `(.L_x_8437) ;  /* 0x0000012000007945 */ /* 0x000fe20003800000 */
[----:B------:R3:W-:Y:S01]  /*c310*/  @P0 SYNCS.ARRIVE.TRANS64 RZ, [R26+URZ+0x31c00], R5 ;  /* 0x031c00051aff09a7 */ /* 0x0007e2000800003f */
[----:B------:R4:W-:Y:S02]  /*c320*/  UTMALDG.4D [UR8], [UR4], desc[UR6] ;  /* 0x00000608040075b4 */ /* 0x0009e40008019000 */
[----:B------:R0:W-:Y:S01]  /*c330*/  UTMALDG.4D [UR16], [UR4], desc[UR14] ;  /* 0x00000e10040075b4 */ /* 0x0001e20008019000 */
[----:B----4-:R-:W-:Y:S01]  /*c340*/  @P0 R2UR UR13, R9 ;  /* 0x00000000090d02ca */ /* 0x010fe200000e0000 */
        /* <DEDUP_REMOVED lines=10> */
[----:B---3--:R-:W-:-:S04]  /*c3f0*/  SHF.L.U32 R5, R4, 0x1f, RZ ;  /* 0x0000001f04057819 */ /* 0x008fc800000006ff */
[----:B------:R-:W2:Y:S02]  /*c400*/  SYNCS.PHASECHK.TRANS64.TRYWAIT P0, [R26+URZ+0x31c20], R5 ;  /* 0x031c20051a0075a7 */ /* 0x000ea4000800017f */
[----:B0-2---:R-:W-:Y:S05]  /*c410*/  @!P0 BRA `(.L_x_8438) ;  /* 0x0000002800d08947 */ /* 0x005fea0003800000 */
.L_x_8506:
[----:B------:R-:W-:Y:S05]  /*c420*/  BSYNC B0 ;  /* 0x0000000000007941 */ /* 0x000fea0003800000 */
.L_x_8437:
[----:B------:R-:W2:Y:S01]  /*c430*/  LDL.LU R4, [R1+0x8] ;  /* 0x0000080001047983 */ /* 0x000ea20000300800 */
[----:B------:R-:W-:Y:S01]  /*c440*/  BSSY B0, `(.L_x_8439) ;  /* 0x0000167000007945 */ /* 0x000fe20003800000 */
[----:B--2---:R-:W-:-:S13]  /*c450*/  ISETP.GE.AND P0, PT, R4, 0x91, PT ;  /* 0x000000910400780c */ /* 0x004fda0003f06270 */
[----:B------:R-:W-:Y:S05]  /*c460*/  @!P0 BRA `(.L_x_8440) ;  /* 0x0000001400908947 */ /* 0x000fea0003800000 */
[----:B------:R-:W-:Y:S01]  /*c470*/  IMAD.MOV R11, RZ, RZ, -R29 ;  /* 0x000000ffff0b7224 */ /* 0x000fe200078e0a1d */
[----:B------:R-:W-:Y:S01]  /*c480*/  BSSY B1, `(.L_x_8441) ;  /* 0x000007a000017945 */ /* 0x000fe20003800000 */
[----:B------:R-:W-:Y:S02]  /*c490*/  IMAD.MOV.U32 R4, RZ, RZ, 0x1 ;  /* 0x00000001ff047424 */ /* 0x000fe400078e00ff */
[----:B------:R-:W-:-:S03]  /*c4a0*/  VIADD R9, R29, 0xfffffffe ;  /* 0xfffffffe1d097836 */ /* 0x000fc60000000000 */
[----:B------:R-:W-:-:S05]  /*c4b0*/  VIADDMNMX R11, R11, R4, 0xffffffff, !PT ;  /* 0xffffffff0b0b7446 */ /* 0x000fca0007800104 */
        /* <DEDUP_REMOVED lines=15> */
[----:B------:R-:W2:Y:S01]  /*c5b0*/  LDC R17, c[0x0][0x41c] ;  /* 0x00010700ff117b82 */ /* 0x000ea20000000800 */
[----:B------:R-:W-:Y:S01]  /*c5c0*/  IMAD.MOV.U32 R14, RZ, RZ, R9 ;  /* 0x000000ffff0e7224 */ /* 0x000fe200078e0009 */
[----:B------:R-:W-:Y:S02]  /*c5d0*/  ULDC.64 UR4, c[0x0][0x408] ;  /* 0x0001020000047ab9 */ /* 0x000fe40000000a00 */
[----:B------:R-:W-:-:S04]  /*c5e0*/  IMAD R15, R8, UR4, RZ ;  /* 0x00000004080f7c24 */ /* 0x000fc8000f8e02ff */
[----:B------:R-:W-:Y:S01]  /*c5f0*/  IMAD R15, R6, UR5, R15 ;  /* 0x00000005060f7c24 */ /* 0x000fe2000f8e020f */
[----:B--2---:R-:W-:-:S13]  /*c600*/  ISETP.NE.AND P0, PT, R17, 0x1, PT ;  /* 0x000000011100780c */ /* 0x004fda0003f05270 */
[----:B0-----:R-:W0:Y:S02]  /*c610*/  @P0 LDC.64 R4, c[0x0][0x420] ;  /* 0x00010800ff040b82 */ /* 0x001e240000000a00 */
        /* <DEDUP_REMOVED lines=9> */
[----:B------:R-:W-:Y:S02]  /*c6b0*/  IMAD R9, R17, R4, R9 ;  /* 0x0000000411097224 */ /* 0x000fe400078e0209 */
[----:B------:R2:W5:Y:S05]  /*c6c0*/  LDG.E R4, desc[UR58][R2.64] ;  /* 0x0000003a02047981 */ /* 0x00056a000c1e1900 */
.L_x_8445:
[----:B--2---:R-:W-:Y:S01]  /*c6d0*/  IMAD R3, R12, 0x8, R26 ;  /* 0x000000080c037824 */ /* 0x004fe200078e021a */
[----:B------:R-:W-:-:S04]  /*c6e0*/  SHF.L.U32 R2, R13, 0x1f, RZ ;  /* 0x0000001f0d027819 */ /* 0x000fc800000006ff */
[----:B------:R-:W2:Y:S02]  /*c6f0*/  SYNCS.PHASECHK.TRANS64.TRYWAIT P0, [R3+URZ+0x31c40], R2 ;  /* 0x031c4002030075a7 */ /* 0x000ea4000800017f */
[----:B--2---:R-:W-:Y:S05]  /*c700*/  @!P0 BRA `(.L_x_8446) ;  /* 0x0000002800288947 */ /* 0x004fea0003800000 */
.L_x_8507:
[----:B0-----:R-:W0:Y:S02]  /*c710*/  S2R R5, SR_TID.X ;  /* 0x0000000000057919 */ /* 0x001e240000002100 */
[----:B0-----:R-:W-:-:S04]  /*c720*/  LOP3.LUT R5, R5, 0x7f, RZ, 0xc0, !PT ;  /* 0x0000007f05057812 */ /* 0x001fc800078ec0ff */
[----:B------:R-:W-:-:S13]  /*c730*/  ISETP.NE.AND P1, PT, R5, RZ, PT ;  /* 0x000000ff0500720c */ /* 0x000fda0003f25270 */
[----:B------:R-:W-:Y:S05]  /*c740*/  @P1 BRA `(.L_x_8447) ;  /* 0x0000000000141947 */ /* 0x000fea0003800000 */
[----:B------:R-:W-:Y:S01]  /*c750*/  ISETP.NE.AND P0, PT, R27, RZ, PT ;  /* 0x000000ff1b00720c */ /* 0x000fe20003f05270 */
[----:B--2---:R-:W-:-:S04]  /*c760*/  IMAD.MOV.U32 R2, RZ, RZ, 0x6c00 ;  /* 0x00006c00ff027424 */ /* 0x004fc800078e00ff */
[----:B------:R0:W-:Y:S08]  /*c770*/  SYNCS.ARRIVE.TRANS64 RZ, [R3+URZ+0x31c30], R2 ;  /* 0x031c300203ff79a7 */ /* 0x0001f0000800003f */
[----:B------:R-:W-:Y:S05]  /*c780*/  @!P0 BRA `(.L_x_8447) ;  /* 0x0000000000048947 */ /* 0x000fea0003800000 */
[----:B------:R-:W-:Y:S01]  /*c790*/  BPT.TRAP 0x1 ;  /* 0x000000040000795c */ /* 0x000fe20000300000 */
.L_x_8447:
[----:B0-2---:R-:W-:Y:S01]  /*c7a0*/  IMAD R2, R12, 0x6c00, R26 ;  /* 0x00006c000c027824 */ /* 0x005fe200078e021a */
        /* <DEDUP_REMOVED lines=11> */
[----:B------:R-:W-:Y:S01]  /*c860*/  VIADD R3, R26, 0x31c00 ;  /* 0x00031c001a037836 */ /* 0x000fe20000000000 */
[----:B------:R-:W-:Y:S01]  /*c870*/  UMOV UR17, 0x40 ;  /* 0x0000004000117882 */ /* 0x000fe20000000000 */
[----:B------:R-:W-:-:S02]  /*c880*/  SHF.L.U32 R5, R24, 0x1f, RZ ;  /* 0x0000001f18057819 */ /* 0x000fc400000006ff */
[----:B------:R-:W-:Y:S01]  /*c890*/  UIMAD UR11, UR11, 0x90, UR5 ;  /* 0x000000900b0b78a4 */ /* 0x000fe2000f8e0205 */
[----:B------:R-:W-:Y:S01]  /*c8a0*/  IMAD R2, R22, 0x8, R3 ;  /* 0x0000000816027824 */ /* 0x000fe200078e0203 */
[----:B------:R-:W-:Y:S02]  /*c8b0*/  UIADD3 UR9, UR9, 0x31c30, URZ ;  /* 0x00031c3009097890 */ /* 0x000fe4000fffe03f */
[----:B------:R-:W-:Y:S02]  /*c8c0*/  UIADD3 UR8, UR14, 0x16a00, URZ ;  /* 0x00016a000e087890 */ /* 0x000fe4000fffe03f */
[----:B------:R-:W-:Y:S02]  /*c8d0*/  UIADD3.X UR5, URZ, UR39, URZ, UP0, !UPT ;  /* 0x000000273f057290 */ /* 0x000fe400087fe43f */
[----:B------:R-:W-:Y:S02]  /*c8e0*/  UIADD3 UR15, UR14, 0x18e00, URZ ;  /* 0x00018e000e0f7890 */ /* 0x000fe4000fffe03f */
[----:B------:R-:W-:-:S05]  /*c8f0*/  UIADD3 UR14, UR14, 0x1b200, URZ ;  /* 0x0001b2000e0e7890 */ /* 0x000fca000fffe03f */
[----:B------:R0:W-:Y:S02]  /*c900*/  UTMALDG.4D [UR8], [UR4], desc[UR6] ;  /* 0x00000608040075b4 */ /* 0x0001e40008019000 */
[----:B0-----:R-:W-:Y:S01]  /*c910*/  UMOV UR8, UR15 ;  /* 0x0000000f00087c82 */ /* 0x001fe20008000000 */
[----:B------:R-:W-:Y:S02]  /*c920*/  UMOV UR10, UR16 ;  /* 0x00000010000a7c82 */ /* 0x000fe40008000000 */
[----:B------:R0:W-:Y:S02]  /*c930*/  UTMALDG.4D [UR8], [UR4], desc[UR6] ;  /* 0x00000608040075b4 */ /* 0x0001e40008019000 */
[----:B0-----:R-:W-:Y:S01]  /*c940*/  UMOV UR8, UR14 ;  /* 0x0000000e00087c82 */ /* 0x001fe20008000000 */
[----:B------:R-:W-:Y:S02]  /*c950*/  UMOV UR10, UR17 ;  /* 0x00000011000a7c82 */ /* 0x000fe40008000000 */
[----:B------:R0:W-:Y:S01]  /*c960*/  UTMALDG.4D [UR8], [UR4], desc[UR6] ;  /* 0x00000608040075b4 */ /* 0x0001e20008019000 */
[----:B------:R-:W2:Y:S02]  /*c970*/  SYNCS.PHASECHK.TRANS64.TRYWAIT P0, [R2+URZ+0x60], R5 ;  /* 0x00006005020075a7 */ /* 0x000ea4000800017f */
[----:B0-2---:R-:W-:Y:S05]  /*c980*/  @!P0 BRA `(.L_x_8448) ;  /* 0x00000024009c8947 */ /* 0x005fea0003800000 */
.L_x_8508:
[----:B------:R-:W-:Y:S05]  /*c990*/  @P1 BRA `(.L_x_8449) ;  /* 0x0000000000181947 */ /* 0x000fea0003800000 */
[----:B------:R-:W-:Y:S01]  /*c9a0*/  ISETP.NE.AND P0, PT, R27, RZ, PT ;  /* 0x000000ff1b00720c */ /* 0x000fe20003f05270 */
[----:B0-----:R-:W-:Y:S02]  /*c9b0*/  IMAD R2, R22, 0x8, R26 ;  /* 0x0000000816027824 */ /* 0x001fe400078e021a */
[----:B------:R-:W-:-:S04]  /*c9c0*/  IMAD.MOV.U32 R3, RZ, RZ, 0x6c00 ;  /* 0x00006c00ff037424 */ /* 0x000fc800078e00ff */
[----:B------:R2:W-:Y:S06]  /*c9d0*/  SYNCS.ARRIVE.TRANS64 RZ, [R2+URZ+0x31c50], R3 ;  /* 0x031c500302ff79a7 */ /* 0x0005ec000800003f */
[----:B------:R-:W-:Y:S05]  /*c9e0*/  @!P0 BRA `(.L_x_8449) ;  /* 0x0000000000048947 */ /* 0x000fea0003800000 */
[----:B------:R-:W-:Y:S01]  /*c9f0*/  BPT.TRAP 0x1 ;  /* 0x000000040000795c */ /* 0x000fe20000300000 */
.L_x_8449:
[C-C-:B0-2---:R-:W-:Y:S01]  /*ca00*/  IMAD R2, R22.reuse, 0x8, R26.reuse ;  /* 0x0000000816027824 */ /* 0x145fe200078e021a */
[----:B------:R-:W-:Y:S01]  /*ca10*/  R2UR UR11, R25 ;  /* 0x00000000190b72ca */ /* 0x000fe200000e0000 */
        /* <DEDUP_REMOVED lines=12> */
[----:B------:R-:W-:Y:S01]  /*cae0*/  IMAD.MOV.U32 R25, RZ, RZ, R9 ;  /* 0x000000ffff197224 */ /* 0x000fe200078e0009 */
[----:B------:R-:W-:Y:S02]  /*caf0*/  UIMAD UR11, UR11, 0x90, UR5 ;  /* 0x000000900b0b78a4 */ /* 0x000fe4000f8e0205 */
[----:B------:R-:W-:Y:S02]  /*cb00*/  UIADD3 UR9, UR9, 0x31c50, URZ ;  /* 0x00031c5009097890 */ /* 0x000fe4000fffe03f */
[----:B------:R-:W-:Y:S02]  /*cb10*/  UIADD3 UR8, UR15, 0x200, URZ ;  /* 0x000002000f087890 */ /* 0x000fe4000fffe03f */
[----:B------:R-:W-:Y:S02]  /*cb20*/  UIADD3.X UR5, URZ, UR39, URZ, UP0, !UPT ;  /* 0x000000273f057290 */ /* 0x000fe400087fe43f */
        /* <DEDUP_REMOVED lines=10> */
[----:B--2---:R-:W-:Y:S01]  /*cbd0*/  NOP ;  /* 0x0000000000007918 */ /* 0x004fe20000000000 */
.L_x_8444:
[----:B------:R-:W-:Y:S05]  /*cbe0*/  BSYNC B2 ;  /* 0x0000000000027941 */ /* 0x000fea0003800000 */
.L_x_8443:
[----:B------:R-:W-:Y:S02]  /*cbf0*/  VIADD R9, R29, 0xfffffffd ;  /* 0xfffffffd1d097836 */ /* 0x000fe40000000000 */
[----:B------:R-:W-:Y:S02]  /*cc00*/  IMAD.MOV.U32 R22, RZ, RZ, R12 ;  /* 0x000000ffff167224 */ /* 0x000fe400078e000c */
[----:B------:R-:W-:-:S07]  /*cc10*/  IMAD.MOV.U32 R24, RZ, RZ, R13 ;  /* 0x000000ffff187224 */ /* 0x000fce00078e000d */
.L_x_8442:
[----:B------:R-:W-:Y:S05]  /*cc20*/  BSYNC B1 ;  /* 0x0000000000017941 */ /* 0x000fea0003800000 */
.L_x_8441:
[----:B------:R-:W-:-:S05]  /*cc30*/  IMAD.MOV R11, RZ, RZ, -R11 ;  /* 0x000000ffff0b7224 */ /* 0x000fca00078e0a0b */
[----:B------:R-:W-:-:S13]  /*cc40*/  ISETP.NE.AND P0, PT, R10, R11, PT ;  /* 0x0000000b0a00720c */ /* 0x000fda0003f05270 */
[----:B------:R-:W-:Y:S05]  /*cc50*/  @!P0 BRA `(.L_x_8440) ;  /* 0x0000000c00948947 */ /* 0x000fea0003800000 */
[----:B------:R-:W-:-:S07]  /*cc60*/  IMAD.MOV.U32 R4, RZ, RZ, R7 ;  /* 0x000000ffff047224 */ /* 0x000fce00078e0007 */
.L_x_8464:
        /* <DEDUP_REMOVED lines=13> */
[----:B------:R-:W2:Y:S01]  /*cd40*/  LDC R12, c[0x0][0x41c] ;  /* 0x00010700ff0c7b82 */ /* 0x000ea20000000800 */
[----:B------:R-:W-:Y:S01]  /*cd50*/  IMAD.MOV.U32 R13, RZ, RZ, R9 ;  /* 0x000000ffff0d7224 */ /* 0x000fe200078e0009 */
[----:B------:R-:W-:Y:S02]  /*cd60*/  ULDC.64 UR6, c[0x0][0x408] ;  /* 0x0001020000067ab9 */ /* 0x000fe40000000a00 */
[----:B0-----:R-:W-:-:S04]  /*cd70*/  IMAD R5, R8, UR6, RZ ;  /* 0x0000000608057c24 */ /* 0x001fc8000f8e02ff */
[----:B------:R-:W-:Y:S01]  /*cd80*/  IMAD R5, R6, UR7, R5 ;  /* 0x0000000706057c24 */ /* 0x000fe2000f8e0205 */
[----:B--2---:R-:W-:-:S13]  /*cd90*/  ISETP.NE.AND P0, PT, R12, 0x1, PT ;  /* 0x000000010c00780c */ /* 0x004fda0003f05270 */
[----:B------:R-:W0:Y:S02]  /*cda0*/  @P0 LDC.64 R2, c[0x0][0x420] ;  /* 0x00010800ff020b82 */ /* 0x000e240000000a00 */
[----:B0-----:R-:W-:-:S05]  /*cdb0*/  @P0 IMAD.HI.U32 R2, R9, R2, RZ ;  /* 0x0000000209020227 */ /* 0x001fca00078e00ff */
[----:B------:R-:W-:-:S04]  /*cdc0*/  @P0 SHF.R.U32.HI R13, RZ, R3, R2 ;  /* 0x00000003ff0d0219 */ /* 0x000fc80000011602 */
[--C-:B------:R-:W-:Y:S01]  /*cdd0*/  SHF.R.S32.HI R3, RZ, 0x1f, R13.reuse ;  /* 0x0000001fff037819 */ /* 0x100fe2000001140d */
[----:B------:R-:W-:-:S04]  /*cde0*/  IMAD.MOV.U32 R2, RZ, RZ, R13 ;  /* 0x000000ffff027224 */ /* 0x000fc800078e000d */
[----:B------:R-:W-:-:S04]  /*cdf0*/  IMAD.WIDE.U32 R2, R6, UR6, R2 ;  /* 0x0000000606027c25 */ /* 0x000fc8000f8e0002 */
[----:B------:R-:W-:Y:S01]  /*ce00*/  IMAD.IADD R3, R5, 0x1, R3 ;  /* 0x0000000105037824 */ /* 0x000fe200078e0203 */
[----:B------:R-:W-:-:S04]  /*ce10*/  LEA R4, P0, R2, UR4, 0x2 ;  /* 0x0000000402047c11 */ /* 0x000fc8000f8010ff */
[----:B------:R-:W-:-:S05]  /*ce20*/  LEA.HI.X R5, R2, UR5, R3, 0x2, P0 ;  /* 0x0000000502057c11 */ /* 0x000fca00080f1403 */
[----:B------:R2:W5:Y:S01]  /*ce30*/  LDG.E R4, desc[UR58][R4.64] ;  /* 0x0000003a04047981 */ /* 0x000562000c1e1900 */
[----:B------:R-:W-:-:S04]  /*ce40*/  IMAD.MOV R2, RZ, RZ, -R13 ;  /* 0x000000ffff027224 */ /* 0x000fc800078e0a0d */
[----:B------:R-:W-:-:S07]  /*ce50*/  IMAD R12, R12, R2, R9 ;  /* 0x000000020c0c7224 */ /* 0x000fce00078e0209 */
.L_x_8452:
[----:B------:R-:W-:Y:S01]  /*ce60*/  IMAD R3, R10, 0x8, R26 ;  /* 0x000000080a037824 */ /* 0x000fe200078e021a */
[----:B------:R-:W-:-:S04]  /*ce70*/  SHF.L.U32 R2, R11, 0x1f, RZ ;  /* 0x0000001f0b027819 */ /* 0x000fc800000006ff */
[----:B------:R-:W3:Y:S02]  /*ce80*/  SYNCS.PHASECHK.TRANS64.TRYWAIT P0, [R3+URZ+0x31c40], R2 ;  /* 0x031c4002030075a7 */ /* 0x000ee4000800017f */
[----:B---3--:R-:W-:Y:S05]  /*ce90*/  @!P0 BRA `(.L_x_8453) ;  /* 0x00000020006c8947 */ /* 0x008fea0003800000 */
.L_x_8509:
[----:B0-2---:R-:W0:Y:S02]  /*cea0*/  S2R R5, SR_TID.X ;  /* 0x0000000000057919 */ /* 0x005e240000002100 */
[----:B0-----:R-:W-:-:S04]  /*ceb0*/  LOP3.LUT R5, R5, 0x7f, RZ, 0xc0, !PT ;  /* 0x0000007f05057812 */ /* 0x001fc800078ec0ff */
[----:B------:R-:W-:-:S13]  /*cec0*/  ISETP.NE.AND P0, PT, R5, RZ, PT ;  /* 0x000000ff0500720c */ /* 0x000fda0003f05270 */
[----:B------:R-:W-:Y:S05]  /*ced0*/  @P0 BRA `(.L_x_8454) ;  /* 0x0000000000140947 */ /* 0x000fea0003800000 */
[----:B------:R-:W-:Y:S01]  /*cee0*/  ISETP.NE.AND P1, PT, R27, RZ, PT ;  /* 0x000000ff1b00720c */ /* 0x000fe20003f25270 */
[----:B---3--:R-:W-:-:S04]  /*cef0*/  IMAD.MOV.U32 R2, RZ, RZ, 0x6c00 ;  /* 0x00006c00ff027424 */ /* 0x008fc800078e00ff */
[----:B------:R0:W-:Y:S08]  /*cf00*/  SYNCS.ARRIVE.TRANS64 RZ, [R3+URZ+0x31c30], R2 ;  /* 0x031c300203ff79a7 */ /* 0x0001f0000800003f */
[----:B------:R-:W-:Y:S05]  /*cf10*/  @!P1 BRA `(.L_x_8454) ;  /* 0x0000000000049947 */ /* 0x000fea0003800000 */
[----:B------:R-:W-:Y:S01]  /*cf20*/  BPT.TRAP 0x1 ;  /* 0x000000040000795c */ /* 0x000fe20000300000 */
.L_x_8454:
[----:B0--3--:R-:W-:Y:S01]  /*cf30*/  IMAD R2, R10, 0x6c00, R26 ;  /* 0x00006c000a027824 */ /* 0x009fe200078e021a */
        /* <DEDUP_REMOVED lines=30> */
.L_x_8510:
[----:B------:R-:W-:Y:S05]  /*d120*/  @P0 BRA `(.L_x_8456) ;  /* 0x0000000000140947 */ /* 0x000fea0003800000 */
[----:B------:R-:W-:Y:S01]  /*d130*/  ISETP.NE.AND P1, PT, R27, RZ, PT ;  /* 0x000000ff1b00720c */ /* 0x000fe20003f25270 */
[----:B------:R-:W-:-:S04]  /*d140*/  IMAD.MOV.U32 R2, RZ, RZ, 0x6c00 ;  /* 0x00006c00ff027424 */ /* 0x000fc800078e00ff */
[----:B------:R2:W-:Y:S08]  /*d150*/  SYNCS.ARRIVE.TRANS64 RZ, [R3+URZ+0x50], R2 ;  /* 0x0000500203ff79a7 */ /* 0x0005f0000800003f */
[----:B------:R-:W-:Y:S05]  /*d160*/  @!P1 BRA `(.L_x_8456) ;  /* 0x0000000000049947 */ /* 0x000fea0003800000 */
[----:B------:R-:W-:Y:S01]  /*d170*/  BPT.TRAP 0x1 ;  /* 0x000000040000795c */ /* 0x000fe20000300000 */
.L_x_8456:
        /* <DEDUP_REMOVED lines=13> */
[----:B------:R-:W-:Y:S02]  /*d250*/  IMAD.MOV.U32 R7, RZ, RZ, R4 ;  /* 0x000000ffff077224 */ /* 0x000fe400078e0004 */
[----:B------:R-:W-:Y:S02]  /*d260*/  UIMAD UR11, UR11, 0x90, UR5 ;  /* 0x000000900b0b78a4 */ /* 0x000fe4000f8e0205 */
[----:B------:R-:W-:Y:S02]  /*d270*/  UIADD3 UR9, UR9, 0x50, URZ ;  /* 0x0000005009097890 */ /* 0x000fe4000fffe03f */
[----:B------:R-:W-:Y:S02]  /*d280*/  UIADD3 UR14, UR8, 0x200, URZ ;  /* 0x00000200080e7890 */ /* 0x000fe4000fffe03f */
[----:B------:R-:W-:Y:S02]  /*d290*/  UIADD3.X UR5, URZ, UR39, URZ, UP0, !UPT ;  /* 0x000000273f057290 */ /* 0x000fe400087fe43f */
[----:B------:R-:W-:-:S02]  /*d2a0*/  UIADD3 UR15, UR8, 0x2600, URZ ;  /* 0x00002600080f7890 */ /* 0x000fc4000fffe03f */
        /* <DEDUP_REMOVED lines=11> */
.L_x_8451:
[----:B------:R-:W-:Y:S05]  /*d360*/  BSYNC B1 ;  /* 0x0000000000017941 */ /* 0x000fea0003800000 */
.L_x_8450:
[----:B------:R-:W-:Y:S01]  /*d370*/  VIADD R22, R10, 0x1 ;  /* 0x000000010a167836 */ /* 0x000fe20000000000 */
[----:B------:R-:W-:Y:S04]  /*d380*/  BSSY B1, `(.L_x_8457) ;  /* 0x000006e000017945 */ /* 0x000fe80003800000 */
[----:B------:R-:W-:-:S04]  /*d390*/  ISETP.NE.AND P0, PT, R22, 0x2, PT ;  /* 0x000000021600780c */ /* 0x000fc80003f05270 */
[----:B0-----:R-:W-:Y:S02]  /*d3a0*/  SEL R24, RZ, 0x1, P0 ;  /* 0x00000001ff187807 */ /* 0x001fe40000000000 */
[----:B------:R-:W-:Y:S02]  /*d3b0*/  SEL R22, R22, RZ, P0 ;  /* 0x000000ff16167207 */ /* 0x000fe40000000000 */
[----:B------:R-:W-:Y:S01]  /*d3c0*/  LOP3.LUT R24, R11, R24, RZ, 0x3c, !PT ;  /* 0x000000180b187212 */ /* 0x000fe200078e3cff */
[----:B------:R-:W-:Y:S06]  /*d3d0*/  @!P6 BRA `(.L_x_8458) ;  /* 0x0000000400a0e947 */ /* 0x000fec0003800000 */
[----:B------:R-:W-:Y:S01]  /*d3e0*/  ULDC.64 UR4, c[0x0][0x3f8] ;  /* 0x0000fe0000047ab9 */ /* 0x000fe20000000a00 */
[----:B------:R-:W-:Y:S01]  /*d3f0*/  VIADD R13, R9, 0xffffffff ;  /* 0xffffffff090d7836 */ /* 0x000fe20000000000 */
[----:B------:R-:W-:-:S04]  /*d400*/  ISETP.NE.U32.AND P0, PT, RZ, UR4, PT ;  /* 0x00000004ff007c0c */ /* 0x000fc8000bf05070 */
[----:B------:R-:W-:-:S13]  /*d410*/  ISETP.NE.AND.EX P0, PT, RZ, UR5, PT, P0 ;  /* 0x00000005ff007c0c */ /* 0x000fda000bf05300 */
[----:B------:R-:W-:Y:S05]  /*d420*/  @!P0 BRA `(.L_x_8459) ;  /* 0x0000000000488947 */ /* 0x000fea0003800000 */
[----:B------:R-:W0:Y:S01]  /*d430*/  LDC R12, c[0x0][0x41c] ;  /* 0x00010700ff0c7b82 */ /* 0x000e220000000800 */
[----:B------:R-:W-:Y:S01]  /*d440*/  IMAD.MOV.U32 R15, RZ, RZ, R13 ;  /* 0x000000ffff0f7224 */ /* 0x000fe200078e000d */
[----:B------:R-:W-:Y:S02]  /*d450*/  ULDC.64 UR6, c[0x0][0x408] ;  /* 0x0001020000067ab9 */ /* 0x000fe40000000a00 */
[----:B------:R-:W-:-:S04]  /*d460*/  IMAD R5, R8, UR6, RZ ;  /* 0x0000000608057c24 */ /* 0x000fc8000f8e02ff */
[----:B------:R-:W-:Y:S01]  /*d470*/  IMAD R5, R6, UR7, R5 ;  /* 0x0000000706057c24 */ /* 0x000fe2000f8e0205 */
[----:B0-----:R-:W-:-:S13]  /*d480*/  ISETP.NE.AND P0, PT, R12, 0x1, PT ;  /* 0x000000010c00780c */ /* 0x001fda0003f05270 */
[----:B--2---:R-:W0:Y:S02]  /*d490*/  @P0 LDC.64 R2, c[0x0][0x420] ;  /* 0x00010800ff020b82 */ /* 0x004e240000000a00 */
        /* <DEDUP_REMOVED lines=11> */
.L_x_8459:
[----:B--2---:R-:W-:Y:S01]  /*d550*/  IMAD R2, R22, 0x8, R26 ;  /* 0x0000000816027824 */ /* 0x004fe200078e021a */
[----:B------:R-:W-:-:S04]  /*d560*/  SHF.L.U32 R3, R24, 0x1f, RZ ;  /* 0x0000001f18037819 */ /* 0x000fc800000006ff */
[----:B------:R-:W2:Y:S02]  /*d570*/  SYNCS.PHASECHK.TRANS64.TRYWAIT P0, [R2+URZ+0x31c40], R3 ;  /* 0x031c4003020075a7 */ /* 0x000ea4000800017f */
[----:B--2---:R-:W-:Y:S05]  /*d580*/  @!P0 BRA `(.L_x_8460) ;  /* 0x0000001800d88947 */ /* 0x004fea0003800000 */
.L_x_8511:
        /* <DEDUP_REMOVED lines=9> */
.L_x_8461:
[----:B0-2---:R-:W-:Y:S01]  /*d620*/  IMAD R2, R22, 0x6c00, R26 ;  /* 0x00006c0016027824 */ /* 0x005fe200078e021a */
[----:B------:R-:W-:Y:S01]  /*d630*/  R2UR UR11, R13 ;  /* 0x000000000d0b72ca */ /* 0x000fe200000e0000 */
[----:B------:R-:W-:Y:S01]  /*d640*/  VIADD R3, R26, 0x31c00 ;  /* 0x00031c001a037836 */ /* 0x000fe20000000000 */
[----:B------:R-:W-:Y:S01]  /*d650*/  R2UR UR5, R23 ;  /* 0x00000000170572ca */ /* 0x000fe200000e0000 */
[----:B------:R-:W-:Y:S01]  /*d660*/  UIADD3 UR4, UP0, UR38, 0x370, URZ ;  /* 0x0000037026047890 */ /* 0x000fe2000ff1e03f */
[----:B------:R-:W-:Y:S01]  /*d670*/  R2UR UR8, R2 ;  /* 0x00000000020872ca */ /* 0x000fe200000e0000 */
[--C-:B------:R-:W-:Y:S01]  /*d680*/  IMAD R2, R22, 0x8, R3.reuse ;  /* 0x0000000816027824 */ /* 0x100fe200078e0203 */
[----:B------:R-:W-:Y:S01]  /*d690*/  R2UR UR12, R0 ;  /* 0x00000000000c72ca */ /* 0x000fe200000e0000 */
[----:B------:R-:W-:Y:S01]  /*d6a0*/  UMOV UR10, URZ ;  /* 0x0000003f000a7c82 */ /* 0x000fe20008000000 */
[----:B-----5:R-:W-:Y:S01]  /*d6b0*/  R2UR UR13, R4 ;  /* 0x00000000040d72ca */ /* 0x020fe200000e0000 */
[----:B------:R-:W-:Y:S01]  /*d6c0*/  UMOV UR6, 0x0 ;  /* 0x0000000000067882 */ /* 0x000fe20000000000 */
[----:B------:R-:W-:Y:S01]  /*d6d0*/  R2UR UR9, R2 ;  /* 0x00000000020972ca */ /* 0x000fe200000e0000 */
[----:B------:R-:W-:Y:S01]  /*d6e0*/  UMOV UR7, 0x14f00000 ;  /* 0x14f0000000077882 */ /* 0x000fe20000000000 */
[----:B------:R-:W-:Y:S01]  /*d6f0*/  UMOV UR17, 0x20 ;  /* 0x0000002000117882 */ /* 0x000fe20000000000 */
[----:B------:R-:W-:Y:S01]  /*d700*/  UMOV UR18, 0x40 ;  /* 0x0000004000127882 */ /* 0x000fe20000000000 */
[----:B------:R-:W-:Y:S01]  /*d710*/  SHF.L.U32 R11, R11, 0x1f, RZ ;  /* 0x0000001f0b0b7819 */ /* 0x000fe200000006ff */
[----:B------:R-:W-:Y:S01]  /*d720*/  UIMAD UR11, UR11, 0x90, UR5 ;  /* 0x000000900b0b78a4 */ /* 0x000fe2000f8e0205 */
[----:B------:R-:W-:Y:S01]  /*d730*/  IMAD R2, R10, 0x8, R3 ;  /* 0x000000080a027824 */ /* 0x000fe200078e0203 */
[----:B------:R-:W-:-:S02]  /*d740*/  UIADD3 UR14, UR8, 0x16a00, URZ ;  /* 0x00016a00080e7890 */ /* 0x000fc4000fffe03f */
[----:B------:R-:W-:Y:S02]  /*d750*/  UIADD3.X UR5, URZ, UR39, URZ, UP0, !UPT ;  /* 0x000000273f057290 */ /* 0x000fe400087fe43f */
[----:B------:R-:W-:Y:S02]  /*d760*/  UIADD3 UR15, UR8, 0x18e00, URZ ;  /* 0x00018e00080f7890 */ /* 0x000fe4000fffe03f */
[----:B------:R-:W-:Y:S02]  /*d770*/  UIADD3 UR9, UR9, 0x30, URZ ;  /* 0x0000003009097890 */ /* 0x000fe4000fffe03f */
[----:B------:R-:W-:-:S03]  /*d780*/  UIADD3 UR16, UR8, 0x1b200, URZ ;  /* 0x0001b20008107890 */ /* 0x000fc6000fffe03f */
[----:B------:R-:W-:-:S04]  /*d790*/  UMOV UR8, UR14 ;  /* 0x0000000e00087c82 */ /* 0x000fc80008000000 */
        /* <DEDUP_REMOVED lines=9> */
.L_x_8512:
[----:B------:R-:W-:Y:S05]  /*d830*/  @P0 BRA `(.L_x_8463) ;  /* 0x0000000000140947 */ /* 0x000fea0003800000 */
[----:B------:R-:W-:Y:S01]  /*d840*/  ISETP.NE.AND P1, PT, R27, RZ, PT ;  /* 0x000000ff1b00720c */ /* 0x000fe20003f25270 */
[----:B------:R-:W-:-:S04]  /*d850*/  IMAD.MOV.U32 R3, RZ, RZ, 0x6c00 ;  /* 0x00006c00ff037424 */ /* 0x000fc800078e00ff */
[----:B------:R2:W-:Y:S08]  /*d860*/  SYNCS.ARRIVE.TRANS64 RZ, [R2+URZ+0x50], R3 ;  /* 0x0000500302ff79a7 */ /* 0x0005f0000800003f */
[----:B------:R-:W-:Y:S05]  /*d870*/  @!P1 BRA `(.L_x_8463) ;  /* 0x0000000000049947 */ /* 0x000fea0003800000 */
[----:B------:R-:W-:Y:S01]  /*d880*/  BPT.TRAP 0x1 ;  /* 0x000000040000795c */ /* 0x000fe20000300000 */
.L_x_8463:
        /* <DEDUP_REMOVED lines=29> */
.L_x_8458:
[----:B------:R-:W-:Y:S05]  /*da60*/  BSYNC B1 ;  /* 0x0000000000017941 */ /* 0x000fea0003800000 */
.L_x_8457:
[C---:B------:R-:W-:Y:S01]  /*da70*/  ISETP.GT.AND P0, PT, R9.reuse, 0x1, PT ;  /* 0x000000010900780c */ /* 0x040fe20003f04270 */
[----:B0-2---:R-:W-:-:S04]  /*da80*/  VIADD R2, R9, 0xfffffffe ;  /* 0xfffffffe09027836 */ /* 0x005fc80000000000 */
[----:B------:R-:W-:-:S08]  /*da90*/  IMAD.MOV.U32 R9, RZ, RZ, R2 ;  /* 0x000000ffff097224 */ /* 0x000fd000078e0002 */
[----:B------:R-:W-:Y:S05]  /*daa0*/  @P0 BRA `(.L_x_8464) ;  /* 0xfffffff000700947 */ /* 0x000fea000383ffff */
.L_x_8440:
[----:B------:R-:W-:Y:S05]  /*dab0*/  BSYNC B0 ;  /* 0x0000000000007941 */ /* 0x000fea0003800000 */
.L_x_8439:
[----:B------:R-:W-:Y:S01]  /*dac0*/  ISETP.NE.AND P0, PT, R27, RZ, PT ;  /* 0x000000ff1b00720c */ /* 0x000fe20003f05270 */
[----:B------:R-:W-:-:S12]  /*dad0*/  BSSY B0, `(.L_x_8465) ;  /* 0x000000e000007945 */ /* 0x000fd80003800000 */
[----:B------:R-:W-:Y:S05]  /*dae0*/  @P0 BRA `(.L_x_8466) ;  /* 0x0000000000300947 */ /* 0x000fea0003800000 */
[----:B------:R-:W2:Y:S01]  /*daf0*/  S2R R9, SR_LANEID ;  /* 0x0000000000097919 */ /* 0x000ea20000000000 */
[----:B------:R-:W-:Y:S01]  /*db00*/  VOTEU.ANY UR4, UPT, PT ;  /* 0x0000000000047886 */ /* 0x000fe200038e0100 */
[----:B------:R-:W3:Y:S01]  /*db10*/  LDC.64 R2, c[0x0][0xc38] ;  /* 0x00030e00ff027b82 */ /* 0x000ee20000000a00 */
[----:B------:R-:W2:Y:S08]  /*db20*/  FLO.U32 R4, UR4 ;  /* 0x0000000400047d00 */ /* 0x000eb000080e0000 */
[----:B0-----:R-:W3:Y:S01]  /*db30*/  POPC R5, UR4 ;  /* 0x0000000400057d09 */ /* 0x001ee20008000000 */
[----:B--2---:R-:W-:-:S13]  /*db40*/  ISETP.EQ.U32.AND P0, PT, R4, R9, PT ;  /* 0x000000090400720c */ /* 0x004fda0003f02070 */
[----:B---3--:R-:W2:Y:S01]  /*db50*/  @P0 ATOMG.E.ADD.STRONG.GPU PT, R3, desc[UR58][R2.64], R5 ;  /* 0x00000005020309a8 */ /* 0x008ea200081ee1fa */
[----:B------:R-:W0:Y:S02]  /*db60*/  S2R R6, SR_LTMASK ;  /* 0x0000000000067919 */ /* 0x000e240000003900 */
[----:B0-----:R-:W-:-:S04]  /*db70*/  LOP3.LUT R6, R6, UR4, RZ, 0xc0, !PT ;  /* 0x0000000406067c12 */ /* 0x001fc8000f8ec0ff */
[----:B------:R-:W0:Y:S01]  /*db80*/  POPC R9, R6 ;  /* 0x0000000600097309 */ /* 0x000e220000000000 */
[----:B--2---:R-:W0:Y:S02]  /*db90*/  SHFL.IDX PT, R4, R3, R4, 0x1f ;  /* 0x00001f0403047589 */ /* 0x004e2400000e0000 */
[----:B0-----:R-:W-:-:S07]  /*dba0*/  IADD3 R16, R4, UR36, R9 ;  /* 0x0000002404107c10 */ /* 0x001fce000fffe009 */
.L_x_8466:
[----:B------:R-:W-:Y:S05]  /*dbb0*/  BSYNC B0 ;  /* 0x0000000000007941 */ /* 0x000fea0003800000 */
.L_x_8465:
[----:B------:R-:W-:Y:S04]  /*dbc0*/  BSSY B0, `(.L_x_8467) ;  /* 0x000002b000007945 */ /* 0x000fe80003800000 */
[----:B------:R-:W-:Y:S05]  /*dbd0*/  @!P6 BRA `(.L_x_8468) ;  /* 0x0000000000a4e947 */ /* 0x000fea0003800000 */
[----:B------:R-:W-:Y:S01]  /*dbe0*/  IMAD R3, R22, 0x8, R26 ;  /* 0x0000000816037824 */ /* 0x000fe200078e021a */
[----:B------:R-:W-:-:S04]  /*dbf0*/  SHF.L.U32 R2, R24, 0x1f, RZ ;  /* 0x0000001f18027819 */ /* 0x000fc800000006ff */
[----:B------:R-:W2:Y:S02]  /*dc00*/  SYNCS.PHASECHK.TRANS64.TRYWAIT P0, [R3+URZ+0x31c60], R2 ;  /* 0x031c6002030075a7 */ /* 0x000ea4000800017f */
[----:B--2---:R-:W-:Y:S05]  /*dc10*/  @!P0 BRA `(.L_x_8469) ;  /* 0x00000014005c8947 */ /* 0x004fea0003800000 */
.L_x_8513:
        /* <DEDUP_REMOVED lines=9> */
.L_x_8470:
[----:B0-----:R-:W-:Y:S01]  /*dcb0*/  IMAD R26, R22, 0x6c00, R26 ;  /* 0x00006c00161a7824 */ /* 0x001fe200078e021a */
        /* <DEDUP_REMOVED lines=10> */
[----:B------:R-:W-:-:S05]  /*dd60*/  R2UR UR13, R7 ;  /* 0x00000000070d72ca */ /* 0x000fca00000e0000 */
        /* <DEDUP_REMOVED lines=15> */
[----:B----4-:R-:W-:Y:S01]  /*de60*/  NOP ;  /* 0x0000000000007918 */ /* 0x010fe20000000000 */
.L_x_8468:
[----:B------:R-:W-:Y:S05]  /*de70*/  BSYNC B0 ;  /* 0x0000000000007941 */ /* 0x000fea0003800000 */
.L_x_8467:
[----:B------:R-:W-:-:S05]  /*de80*/  VIADD R22, R22, 0x1 ;  /* 0x0000000116167836 */ /* 0x000fca0000000000 */
[----:B------:R-:W-:-:S04]  /*de90*/  ISETP.NE.AND P0, PT, R22, 0x2, PT ;  /* 0x000000021600780c */ /* 0x000fc80003f05270 */
[----:B--23--:R-:W-:Y:S02]  /*dea0*/  SEL R3, RZ, 0x1, P0 ;  /* 0x00000001ff037807 */ /* 0x00cfe40000000000 */
[----:B------:R-:W-:Y:S02]  /*deb0*/  SEL R22, R22, RZ, P0 ;  /* 0x000000ff16167207 */ /* 0x000fe40000000000 */
[----:B------:R-:W-:-:S07]  /*dec0*/  LOP3.LUT R24, R24, R3, RZ, 0x3c, !PT ;  /* 0x0000000318187212 */ /* 0x000fce00078e3cff */
.L_x_8424:
[----:B------:R-:W-:Y:S05]  /*ded0*/  BSYNC B6 ;  /* 0x0000000000067941 */ /* 0x000fea0003800000 */
.L_x_8422:
[----:B------:R-:W-:-:S03]  /*dee0*/  UMOV UR4, 0xffffffff ;  /* 0xffffffff00047882 */ /* 0x000fc60000000000 */
[----:B------:R-:W-:Y:S05]  /*def0*/  BRA.DIV UR4, `(.L_x_8471) ;  /* 0x0000001204b87947 */ /* 0x000fea000b800000 */
[----:B0-----:R0:W2:Y:S04]  /*df00*/  SHFL.IDX PT, R5, R16, RZ, 0x1f ;  /* 0x00001fff10057589 */ /* 0x0010a800000e0000 */
[----:B------:R0:W3:Y:S02]  /*df10*/  SHFL.IDX PT, R4, R16, 0x1, 0x1f ;  /* 0x00201f0010047f89 */ /* 0x0000e400000e0000 */
.L_x_8517:
[----:B------:R-:W-:Y:S01]  /*df20*/  ULDC UR4, c[0x0][0xc14] ;  /* 0x0003050000047ab9 */ /* 0x000fe20000000800 */
[C---:B------:R-:W-:Y:S01]  /*df30*/  IMAD.IADD R7, R27.reuse, 0x1, R19 ;  /* 0x000000011b077824 */ /* 0x040fe200078e0213 */
[----:B------:R-:W-:Y:S01]  /*df40*/  ISETP.NE.AND P0, PT, R27, 0x1f, PT ;  /* 0x0000001f1b00780c */ /* 0x000fe20003f05270 */
[----:B------:R-:W-:Y:S01]  /*df50*/  IMAD.U32 R0, RZ, RZ, UR4 ;  /* 0x00000004ff007e24 */ /* 0x000fe2000f8e00ff */
[----:B------:R-:W-:Y:S01]  /*df60*/  BSSY B0, `(.L_x_8472) ;  /* 0x0000007000007945 */ /* 0x000fe20003800000 */
[----:B------:R-:W-:-:S03]  /*df70*/  IMAD.MOV.U32 R2, RZ, RZ, RZ ;  /* 0x000000ffff027224 */ /* 0x000fc600078e00ff */
[----:B------:R-:W-:-:S13]  /*df80*/  ISETP.GE.OR P0, PT, R7, R0, !P0 ;  /* 0x000000000700720c */ /* 0x000fda0004706670 */
[----:B------:R-:W-:Y:S05]  /*df90*/  @P0 BRA `(.L_x_8473) ;  /* 0x00000000000c0947 */ /* 0x000fea0003800000 */
[----:B------:R-:W4:Y:S02]  /*dfa0*/  LDC.64 R2, c[0x0][0xc58] ;  /* 0x00031600ff027b82 */ /* 0x000f240000000a00 */
[----:B----4-:R-:W-:-:S06]  /*dfb0*/  IMAD.WIDE R2, R7, 0x4, R2 ;  /* 0x0000000407027825 */ /* 0x010fcc00078e0202 */
[----:B------:R4:W5:Y:S02]  /*dfc0*/  LDG.E R2, desc[UR58][R2.64] ;  /* 0x0000003a02027981 */ /* 0x000964000c1e1900 */
.L_x_8473:
[----:B------:R-:W-:Y:S05]  /*dfd0*/  BSYNC B0 ;  /* 0x0000000000007941 */ /* 0x000fea0003800000 */
.L_x_8472:
[----:B------:R-:W-:-:S03]  /*dfe0*/  UMOV UR4, 0xffffffff ;  /* 0xffffffff00047882 */ /* 0x000fc60000000000 */
[----:B------:R-:W-:Y:S05]  /*dff0*/  BRA.DIV UR4, `(.L_x_8474) ;  /* 0x0000001204c47947 */ /* 0x000fea000b800000 */
[----:B-----5:R-:W0:Y:S01]  /*e000*/  SHFL.UP PT, R14, R2, 0x1, RZ ;  /* 0x04200000020e7989 */ /* 0x020e2200000e00ff */
        /* <DEDUP_REMOVED lines=8> */
[----:B----4-:R-:W-:-:S05]  /*e090*/  IMAD.IADD R3, R13, 0x1, R14 ;  /* 0x000000010d037824 */ /* 0x010fca00078e020e */
        /* <DEDUP_REMOVED lines=10> */
[----:B------:R0:W4:Y:S02]  /*e140*/  SHFL.IDX PT, R14, R8, 0x1f, 0x1f ;  /* 0x03e01f00080e7f89 */ /* 0x00012400000e0000 */
.L_x_8525:
[----:B------:R-:W-:Y:S02]  /*e150*/  ULDC UR4, c[0x0][0xc10] ;  /* 0x0003040000047ab9 */ /* 0x000fe40000000800 */
[----:B------:R-:W-:-:S04]  /*e160*/  IMAD.U32 R7, RZ, RZ, UR4 ;  /* 0x00000004ff077e24 */ /* 0x000fc8000f8e00ff */
[----:B----4-:R-:W-:-:S04]  /*e170*/  IMAD R3, R14, R7, RZ ;  /* 0x000000070e037224 */ /* 0x010fc800078e02ff */
[----:B---3--:R-:W-:-:S05]  /*e180*/  IMAD.IADD R4, R4, 0x1, R3 ;  /* 0x0000000104047824 */ /* 0x008fca00078e0203 */
[----:B--2---:R-:W-:-:S13]  /*e190*/  ISETP.GT.AND P0, PT, R4, R5, PT ;  /* 0x000000050400720c */ /* 0x004fda0003f04270 */
[----:B------:R-:W-:Y:S05]  /*e1a0*/  @P0 BRA `(.L_x_8475) ;  /* 0x0000000000ac0947 */ /* 0x000fea0003800000 */
[----:B------:R-:W2:Y:S02]  /*e1b0*/  LDC R0, c[0x0][0xc14] ;  /* 0x00030500ff007b82 */ /* 0x000ea40000000800 */
.L_x_8480:
[----:B------:R-:W-:-:S05]  /*e1c0*/  VIADD R19, R19, 0x1f ;  /* 0x0000001f13137836 */ /* 0x000fca0000000000 */
[----:B--2---:R-:W-:-:S13]  /*e1d0*/  ISETP.GE.AND P0, PT, R19, R0, PT ;  /* 0x000000001300720c */ /* 0x004fda0003f06270 */
[----:B------:R-:W-:Y:S05]  /*e1e0*/  @P0 BRA `(.L_x_8476) ;  /* 0x0000000400540947 */ /* 0x000fea0003800000 */
[C---:B------:R-:W-:Y:S01]  /*e1f0*/  IMAD.IADD R7, R27.reuse, 0x1, R19 ;  /* 0x000000011b077824 */ /* 0x040fe200078e0213 */
[----:B------:R-:W-:Y:S01]  /*e200*/  ISETP.NE.AND P1, PT, R27, 0x1f, PT ;  /* 0x0000001f1b00780c */ /* 0x000fe20003f25270 */
[----:B------:R-:W-:Y:S01]  /*e210*/  BSSY B0, `(.L_x_8477) ;  /* 0x0000007000007945 */ /* 0x000fe20003800000 */
[----:B------:R-:W-:Y:S02]  /*e220*/  IMAD.MOV.U32 R2, RZ, RZ, RZ ;  /* 0x000000ffff027224 */ /* 0x000fe400078e00ff */
[----:B------:R-:W-:-:S13]  /*e230*/  ISETP.GE.OR P0, PT, R7, R0, !P1 ;  /* 0x000000000700720c */ /* 0x000fda0004f06670 */
[----:B------:R-:W-:Y:S05]  /*e240*/  @P0 BRA `(.L_x_8478) ;  /* 0x00000000000c0947 */ /* 0x000fea0003800000 */
[----:B------:R-:W2:Y:S02]  /*e250*/  LDC.64 R2, c[0x0][0xc58] ;  /* 0x00031600ff027b82 */ /* 0x000ea40000000a00 */
[----:B--2---:R-:W-:-:S06]  /*e260*/  IMAD.WIDE R2, R7, 0x4, R2 ;  /* 0x0000000407027825 */ /* 0x004fcc00078e0202 */
[----:B------:R2:W5:Y:S02]  /*e270*/  LDG.E R2, desc[UR58][R2.64] ;  /* 0x0000003a02027981 */ /* 0x000564000c1e1900 */
.L_x_8478:
[----:B------:R-:W-:Y:S05]  /*e280*/  BSYNC B0 ;  /* 0x0000000000007941 */ /* 0x000fea0003800000 */
.L_x_8477:
[----:B------:R-:W-:-:S03]  /*e290*/  UMOV UR4, 0xffffffff ;  /* 0xffffffff00047882 */ /* 0x000fc60000000000 */
[----:B------:R-:W-:Y:S05]  /*e2a0*/  BRA.DIV UR4, `(.L_x_8479) ;  /* 0x0000001204e87947 */ /* 0x000fea000b800000 */
[----:B-----5:R-:W3:Y:S01]  /*e2b0*/  SHFL.UP PT, R14, R2, 0x1, RZ ;  /* 0x04200000020e7989 */ /* 0x020ee200000e00ff */
[C---:B------:R-:W-:Y:S02]  /*e2c0*/  ISETP.NE.AND P0, PT, R27.reuse, RZ, PT ;  /* 0x000000ff1b00720c */ /* 0x040fe40003f05270 */
[C---:B------:R-:W-:Y:S02]  /*e2d0*/  ISETP.GE.U32.AND P1, PT, R27.reuse, 0x2, PT ;  /* 0x000000021b00780c */ /* 0x040fe40003f26070 */
[----:B---3--:R-:W-:Y:S02]  /*e2e0*/  SEL R13, R14, RZ, P0 ;  /* 0x000000ff0e0d7207 */ /* 0x008fe40000000000 */
[----:B------:R-:W-:-:S03]  /*e2f0*/  ISETP.GE.U32.AND P0, PT, R27, 0x4, PT ;  /* 0x000000041b00780c */ /* 0x000fc60003f06070 */
[----:B------:R-:W-:-:S05]  /*e300*/  IMAD.IADD R13, R2, 0x1, R13 ;  /* 0x00000001020d7824 */ /* 0x000fca00078e020d */
[----:B------:R-:W3:Y:S02]  /*e310*/  SHFL.UP PT, R14, R13, 0x2, RZ ;  /* 0x044000000d0e7989 */ /* 0x000ee400000e00ff */
[----:B---3--:R-:W-:Y:S02]  /*e320*/  SEL R14, R14, RZ, P1 ;  /* 0x000000ff0e0e7207 */ /* 0x008fe40000800000 */
[----:B------:R-:W-:-:S03]  /*e330*/  ISETP.GE.U32.AND P1, PT, R27, 0x8, PT ;  /* 0x000000081b00780c */ /* 0x000fc60003f26070 */
[----:B--2---:R-:W-:-:S05]  /*e340*/  IMAD.IADD R3, R13, 0x1, R14 ;  /* 0x000000010d037824 */ /* 0x004fca00078e020e */
[----:B------:R-:W2:Y:S02]  /*e350*/  SHFL.UP PT, R14, R3, 0x4, RZ ;  /* 0x04800000030e7989 */ /* 0x000ea400000e00ff */
[----:B--2---:R-:W-:Y:S02]  /*e360*/  SEL R6, R14, RZ, P0 ;  /* 0x000000ff0e067207 */ /* 0x004fe40000000000 */
[----:B------:R-:W-:-:S03]  /*e370*/  ISETP.GE.U32.AND P0, PT, R27, 0x10, PT ;  /* 0x000000101b00780c */ /* 0x000fc60003f06070 */
[----:B------:R-:W-:-:S05]  /*e380*/  IMAD.IADD R6, R3, 0x1, R6 ;  /* 0x0000000103067824 */ /* 0x000fca00078e0206 */
[----:B------:R-:W2:Y:S02]  /*e390*/  SHFL.UP PT, R14, R6, 0x8, RZ ;  /* 0x05000000060e7989 */ /* 0x000ea400000e00ff */
[----:B--2---:R-:W-:-:S05]  /*e3a0*/  SEL R7, R14, RZ, P1 ;  /* 0x000000ff0e077207 */ /* 0x004fca0000800000 */
[----:B------:R-:W-:-:S05]  /*e3b0*/  IMAD.IADD R7, R6, 0x1, R7 ;  /* 0x0000000106077824 */ /* 0x000fca00078e0207 */
[----:B------:R-:W0:Y:S02]  /*e3c0*/  SHFL.UP PT, R14, R7, 0x10, RZ ;  /* 0x06000000070e7989 */ /* 0x000e2400000e00ff */
[----:B0-----:R-:W-:-:S05]  /*e3d0*/  SEL R8, R14, RZ, P0 ;  /* 0x000000ff0e087207 */ /* 0x001fca0000000000 */
[----:B------:R-:W-:-:S05]  /*e3e0*/  IMAD.IADD R8, R7, 0x1, R8 ;  /* 0x0000000107087824 */ /* 0x000fca00078e0208 */
[----:B------:R0:W2:Y:S02]  /*e3f0*/  SHFL.IDX PT, R14, R8, 0x1f, 0x1f ;  /* 0x03e01f00080e7f89 */ /* 0x0000a400000e0000 */
.L_x_8533:
[----:B------:R-:W-:Y:S02]  /*e400*/  ULDC UR4, c[0x0][0xc10] ;  /* 0x0003040000047ab9 */ /* 0x000fe40000000800 */
[----:B------:R-:W-:-:S04]  /*e410*/  IMAD.U32 R7, RZ, RZ, UR4 ;  /* 0x00000004ff077e24 */ /* 0x000fc8000f8e00ff */
[----:B--2---:R-:W-:-:S04]  /*e420*/  IMAD R3, R14, R7, RZ ;  /* 0x000000070e037224 */ /* 0x004fc800078e02ff */
[----:B------:R-:W-:-:S05]  /*e430*/  IMAD.IADD R4, R3, 0x1, R4 ;  /* 0x0000000103047824 */ /* 0x000fca00078e0204 */
[----:B------:R-:W-:-:S13]  /*e440*/  ISETP.GT.AND P0, PT, R4, R5, PT ;  /* 0x000000050400720c */ /* 0x000fda0003f04270 */
[----:B------:R-:W-:Y:S05]  /*e450*/  @!P0 BRA `(.L_x_8480) ;  /* 0xfffffffc00588947 */ /* 0x000fea000383ffff */
.L_x_8475:
        /* <DEDUP_REMOVED lines=8> */
.L_x_8537:
[----:B------:R-:W-:Y:S01]  /*e4e0*/  ISETP.NE.AND P0, PT, R3, RZ, PT ;  /* 0x000000ff0300720c */ /* 0x000fe20003f05270 */
[----:B------:R-:W-:-:S12]  /*e4f0*/  IMAD.MOV.U32 R14, RZ, RZ, RZ ;  /* 0x000000ffff0e7224 */ /* 0x000fd800078e00ff */
[----:B------:R-:W-:Y:S05]  /*e500*/  @!P0 BRA `(.L_x_8482) ;  /* 0x0000000000108947 */ /* 0x000fea0003800000 */
[----:B------:R-:W-:Y:S01]  /*e510*/  UMOV UR4, 0xffffffff ;  /* 0xffffffff00047882 */ /* 0x000fe20000000000 */
[----:B------:R-:W-:Y:S02]  /*e520*/  VIADD R12, R4, 0xffffffff ;  /* 0xffffffff040c7836 */ /* 0x000fe40000000000 */
[----:B------:R-:W-:Y:S05]  /*e530*/  BRA.DIV UR4, `(.L_x_8483) ;  /* 0x00000016045c7947 */ /* 0x000fea000b800000 */
[----:B------:R4:W0:Y:S02]  /*e540*/  SHFL.IDX PT, R14, R8, R12, 0x1f ;  /* 0x00001f0c080e7589 */ /* 0x00082400000e0000 */
.L_x_8482:
[----:B---3--:R-:W-:Y:S01]  /*e550*/  IABS R6, R17 ;  /* 0x0000001100067213 */ /* 0x008fe20000000000 */
[----:B0-----:R-:W-:Y:S02]  /*e560*/  IMAD R16, R14, R7, R16 ;  /* 0x000000070e107224 */ /* 0x001fe400078e0210 */
[----:B------:R-:W-:Y:S01]  /*e570*/  IMAD.IADD R19, R4, 0x1, R19 ;  /* 0x0000000104137824 */ /* 0x000fe200078e0213 */
[----:B----4-:R-:W0:Y:S01]  /*e580*/  I2F.RP R8, R6 ;  /* 0x0000000600087306 */ /* 0x010e220000209400 */
[----:B------:R-:W-:Y:S01]  /*e590*/  IMAD.IADD R10, R5, 0x1, -R16 ;  /* 0x00000001050a7824 */ /* 0x000fe200078e0a10 */
[----:B------:R-:W-:-:S05]  /*e5a0*/  IABS R5, R17 ;  /* 0x0000001100057213 */ /* 0x000fca0000000000 */
[----:B------:R-:W-:Y:S01]  /*e5b0*/  IMAD.MOV R5, RZ, RZ, -R5 ;  /* 0x000000ffff057224 */ /* 0x000fe200078e0a05 */
[----:B0-----:R-:W2:Y:S02]  /*e5c0*/  MUFU.RCP R8, R8 ;  /* 0x0000000800087308 */ /* 0x001ea40000001000 */
[----:B--2---:R-:W-:-:S06]  /*e5d0*/  VIADD R2, R8, 0xffffffe ;  /* 0x0ffffffe08027836 */ /* 0x004fcc0000000000 */
[----:B------:R0:W2:Y:S02]  /*e5e0*/  F2I.FTZ.U32.TRUNC.NTZ R3, R2 ;  /* 0x0000000200037305 */ /* 0x0000a4000021f000 */
[----:B0-----:R-:W-:Y:S02]  /*e5f0*/  IMAD.MOV.U32 R2, RZ, RZ, RZ ;  /* 0x000000ffff027224 */ /* 0x001fe400078e00ff */
[----:B--2---:R-:W-:-:S04]  /*e600*/  IMAD.MOV R7, RZ, RZ, -R3 ;  /* 0x000000ffff077224 */ /* 0x004fc800078e0a03 */
        /* <DEDUP_REMOVED lines=19> */
.L_x_8476:
[----:B------:R-:W-:Y:S01]  /*e740*/  UMOV UR4, URZ ;  /* 0x0000003f00047c82 */ /* 0x000fe20008000000 */
[----:B------:R-:W-:Y:S01]  /*e750*/  UMOV UR5, URZ ;  /* 0x0000003f00057c82 */ /* 0x000fe20008000000 */
[----:B------:R-:W-:Y:S01]  /*e760*/  ULDC UR6, c[0x0][0xc14] ;  /* 0x0003050000067ab9 */ /* 0x000fe20000000800 */
[----:B------:R-:W-:Y:S02]  /*e770*/  IMAD.MOV.U32 R16, RZ, RZ, R5 ;  /* 0x000000ffff107224 */ /* 0x000fe400078e0005 */
[----:B------:R-:W-:Y:S02]  /*e780*/  IMAD.U32 R17, RZ, RZ, UR4 ;  /* 0x00000004ff117e24 */ /* 0x000fe4000f8e00ff */
[----:B------:R-:W-:Y:S02]  /*e790*/  IMAD.U32 R18, RZ, RZ, UR5 ;  /* 0x00000005ff127e24 */ /* 0x000fe4000f8e00ff */
[----:B------:R-:W-:-:S07]  /*e7a0*/  IMAD.U32 R19, RZ, RZ, UR6 ;  /* 0x00000006ff137e24 */ /* 0x000fce000f8e00ff */
.L_x_8484:
[----:B------:R-:W-:Y:S01]  /*e7b0*/  ISETP.NE.AND P0, PT, R27, RZ, PT ;  /* 0x000000ff1b00720c */ /* 0x000fe20003f05270 */
[----:B------:R-:W-:Y:S05]  /*e7c0*/  WARPSYNC.ALL ;  /* 0x0000000000007948 */ /* 0x000fea0003800000 */
[----:B------:R-:W-:Y:S07]  /*e7d0*/  BAR.SYNC.DEFER_BLOCKING 0x4, 0x1a0 ;  /* 0x0106800000007b1d */ /* 0x000fee0000010000 */
[----:B------:R-:W-:Y:S01]  /*e7e0*/  @!P0 MOV R2, 0x400 ;  /* 0x0000040000028802 */ /* 0x000fe20000000f00 */
[----:B------:R-:W2:Y:S03]  /*e7f0*/  @!P0 S2R R3, SR_CgaCtaId ;  /* 0x0000000000038919 */ /* 0x000ea60000008800 */
[----:B--2---:R-:W-:-:S05]  /*e800*/  @!P0 LEA R2, R3, R2, 0x18 ;  /* 0x0000000203028211 */ /* 0x004fca00078ec0ff */
[----:B------:R2:W-:Y:S01]  /*e810*/  @!P0 STS.128 [R2+0x31cd0], R16 ;  /* 0x031cd01002008388 */ /* 0x0005e20000000c00 */
[----:B------:R-:W-:Y:S06]  /*e820*/  BAR.ARV 0x5, 0x1a0 ;  /* 0x0146800000007b1d */ /* 0x000fec0000002000 */
[----:B------:R-:W-:-:S13]  /*e830*/  ISETP.GE.AND P0, PT, R19, R0, PT ;  /* 0x000000001300720c */ /* 0x000fda0003f06270 */
[----:B------:R-:W-:Y:S05]  /*e840*/  @!P0 BRA `(.L_x_8485) ;  /* 0xffffffc800048947 */ /* 0x000fea000383ffff */
.L_x_8420:
[----:B0-----:R-:W3:Y:S01]  /*e850*/  LDL.LU R0, [R1+0xc] ;  /* 0x00000c0001007983 */ /* 0x001ee20000300800 */
[----:B------:R-:W-:Y:S01]  /*e860*/  BSSY B0, `(.L_x_8486) ;  /* 0x000000b000007945 */ /* 0x000fe20003800000 */
[----:B------:R-:W0:Y:S01]  /*e870*/  S2R R5, SR_CgaCtaId ;  /* 0x0000000000057919 */ /* 0x000e220000008800 */
[----:B---3--:R-:W-:-:S05]  /*e880*/  VIADD R0, R0, 0x1 ;  /* 0x0000000100007836 */ /* 0x008fca0000000000 */
[----:B--2---:R-:W-:-:S04]  /*e890*/  LEA.HI R2, R0, R0, RZ, 0x1 ;  /* 0x0000000000027211 */ /* 0x004fc800078f08ff */
[----:B------:R-:W-:Y:S02]  /*e8a0*/  LOP3.LUT R3, R2, 0xfffffffe, RZ, 0xc0, !PT ;  /* 0xfffffffe02037812 */ /* 0x000fe400078ec0ff */
[----:B------:R-:W-:-:S03]  /*e8b0*/  MOV R2, 0x400 ;  /* 0x0000040000027802 */ /* 0x000fc60000000f00 */
[----:B------:R-:W-:Y:S01]  /*e8c0*/  IMAD.IADD R0, R0, 0x1, -R3 ;  /* 0x0000000100007824 */ /* 0x000fe200078e0a03 */
[----:B0-----:R-:W-:-:S04]  /*e8d0*/  LEA R9, R5, R2, 0x18 ;  /* 0x0000000205097211 */ /* 0x001fc800078ec0ff */
[----:B------:R-:W-:-:S04]  /*e8e0*/  SHF.L.U32 R0, R0, 0x1f, RZ ;  /* 0x0000001f00007819 */ /* 0x000fc800000006ff */
[----:B------:R-:W0:Y:S02]  /*e8f0*/  SYNCS.PHASECHK.TRANS64.TRYWAIT P0, [R9+URZ+0x31c20], R0 ;  /* 0x031c2000090075a7 */ /* 0x000e24000800017f */
[----:B0-----:R-:W-:Y:S05]  /*e900*/  @!P0 BRA `(.L_x_8487) ;  /* 0x00000010008c8947 */ /* 0x001fea0003800000 */
.L_x_8540:
[----:B------:R-:W-:Y:S05]  /*e910*/  BSYNC B0 ;  /* 0x0000000000007941 */ /* 0x000fea0003800000 */
.L_x_8486:
[----:B------:R-:W-:-:S03]  /*e920*/  UMOV UR4, 0xffffffff ;  /* 0xffffffff00047882 */ /* 0x000fc60000000000 */
[----:B------:R-:W-:Y:S05]  /*e930*/  BRA.DIV UR4, `(.L_x_8488) ;  /* 0x0000001204947947 */ /* 0x000fea000b800000 */
[----:B0-----:R-:W0:Y:S02]  /*e940*/  S2R R0, SR_TID.X ;  /* 0x0000000000007919 */ /* 0x001e240000002100 */
[----:B0-----:R-:W-:-:S04]  /*e950*/  SHF.R.U32.HI R0, RZ, 0x5, R0 ;  /* 0x00000005ff007819 */ /* 0x001fc80000011600 */
[----:B------:R-:W-:-:S05]  /*e960*/  LOP3.LUT R0, R0, 0x3, RZ, 0xc0, !PT ;  /* 0x0000000300007812 */ /* 0x000fca00078ec0ff */
[----:B------:R0:W2:Y:S02]  /*e970*/  SHFL.IDX PT, R14, R0, RZ, 0x1f ;  /* 0x00001fff000e7589 */ /* 0x0000a400000e0000 */
.L_x_8543:
[----:B--2---:R-:W-:Y:S01]  /*e980*/  ISETP.NE.AND P0, PT, R14, RZ, PT ;  /* 0x000000ff0e00720c */ /* 0x004fe20003f05270 */
[----:B------:R-:W-:-:S12]  /*e990*/  BSSY B0, `(.L_x_8489) ;  /* 0x0000024000007945 */ /* 0x000fd80003800000 */
[----:B------:R-:W-:Y:S05]  /*e9a0*/  @P0 BRA `(.L_x_8490) ;  /* 0x0000000000880947 */ /* 0x000fea0003800000 */
[----:B------:R-:W-:-:S03]  /*e9b0*/  UMOV UR4, 0xffffffff ;  /* 0xffffffff00047882 */ /* 0x000fc60000000000 */
[----:B------:R-:W-:Y:S05]  /*e9c0*/  BRA.DIV UR4, `(.L_x_8491) ;  /* 0x0000001204a47947 */ /* 0x000fea000b800000 */
[----:B------:R-:W-:-:S13]  /*e9d0*/  ELECT P6, URZ, PT ;  /* 0x00000000003f782f */ /* 0x000fda00038c0000 */
.L_x_8546:
[----:B------:R-:W-:Y:S05]  /*e9e0*/  @!P6 BRA `(.L_x_8490) ;  /* 0x000000000078e947 */ /* 0x000fea0003800000 */
[----:B0-----:R-:W2:Y:S02]  /*e9f0*/  LDL.LU R0, [R1+0x14] ;  /* 0x0000140001007983 */ /* 0x001ea40000300800 */
[----:B--2---:R-:W-:-:S04]  /*ea00*/  LOP3.LUT R0, R0, 0x2, RZ, 0xfc, !PT ;  /* 0x0000000200007812 */ /* 0x004fc800078efcff */
[----:B------:R-:W-:-:S13]  /*ea10*/  ISETP.NE.AND P2, PT, R0, 0x3, PT ;  /* 0x000000030000780c */ /* 0x000fda0003f45270 */
[----:B------:R-:W-:Y:S05]  /*ea20*/  @!P2 BRA `(.L_x_8492) ;  /* 0x000000000004a947 */ /* 0x000fea0003800000 */
[----:B------:R-:W-:Y:S01]  /*ea30*/  BPT.TRAP 0x1 ;  /* 0x000000040000795c */ /* 0x000fe20000300000 */
.L_x_8492:
[----:B------:R-:W-:Y:S01]  /*ea40*/  VIADD R3, R9, 0x31c40 ;  /* 0x00031c4009037836 */ /* 0x000fe20000000000 */
[----:B------:R-:W-:Y:S01]  /*ea50*/  SHF.L.U32 R2, R24, 0x1f, RZ ;  /* 0x0000001f18027819 */ /* 0x000fe200000006ff */
[C---:B------:R-:W-:Y:S02]  /*ea60*/  VIADD R0, R22.reuse, 0x1 ;  /* 0x0000000116007836 */ /* 0x040fe40000000000 */
[----:B------:R-:W-:-:S03]  /*ea70*/  IMAD R7, R22, 0x8, R3 ;  /* 0x0000000816077824 */ /* 0x000fc600078e0203 */
        /* <DEDUP_REMOVED lines=8> */
.L_x_8547:
[----:B------:R-:W2:Y:S02]  /*eb00*/  SYNCS.PHASECHK.TRANS64.TRYWAIT P0, [R3+URZ], R0 ;  /* 0x00000000030075a7 */ /* 0x000ea4000800017f */
[----:B--2---:R-:W-:Y:S05]  /*eb10*/  @!P0 BRA `(.L_x_8494) ;  /* 0x0000001000848947 */ /* 0x004fea0003800000 */
.L_x_8548:
[----:B------:R-:W-:Y:S05]  /*eb20*/  @!P2 BRA `(.L_x_8495) ;  /* 0x000000000004a947 */ /* 0x000fea0003800000 */
[----:B------:R-:W-:Y:S01]  /*eb30*/  BPT.TRAP 0x1 ;  /* 0x000000040000795c */ /* 0x000fe20000300000 */
.L_x_8495:
[----:B--2---:R-:W-:-:S04]  /*eb40*/  VIADD R3, R9, 0x31c60 ;  /* 0x00031c6009037836 */ /* 0x004fc80000000000 */
[----:B------:R-:W-:-:S04]  /*eb50*/  IMAD R5, R22, 0x8, R3 ;  /* 0x0000000816057824 */ /* 0x000fc800078e0203 */
[----:B------:R-:W2:Y:S02]  /*eb60*/  SYNCS.PHASECHK.TRANS64.TRYWAIT P0, [R5+URZ], R2 ;  /* 0x00000002050075a7 */ /* 0x000ea4000800017f */
[----:B--2---:R-:W-:Y:S05]  /*eb70*/  @!P0 BRA `(.L_x_8496) ;  /* 0x0000001000808947 */ /* 0x004fea0003800000 */
.L_x_8549:
[----:B------:R-:W-:-:S07]  /*eb80*/  IMAD R3, R4, 0x8, R3 ;  /* 0x0000000804037824 */ /* 0x000fce00078e0203 */
.L_x_8497:
[----:B---3--:R3:W4:Y:S02]  /*eb90*/  SYNCS.PHASECHK.TRANS64.TRYWAIT P0, [R3+URZ], R0 ;  /* 0x00000000030075a7 */ /* 0x008724000800017f */
[----:B----4-:R-:W-:Y:S05]  /*eba0*/  @!P0 NANOSLEEP.SYNCS 0x989680 ;  /* 0x009896800000895d */ /* 0x010fea0003900000 */
[----:B------:R-:W4:Y:S02]  /*ebb0*/  @!P0 SYNCS.PHASECHK.TRANS64 P0, [R3+URZ], R0 ;  /* 0x00000000030085a7 */ /* 0x000f24000800007f */
[----:B----4-:R-:W-:Y:S05]  /*ebc0*/  @!P0 BRA `(.L_x_8497) ;  /* 0xfffffffc00f08947 */ /* 0x010fea000383ffff */
.L_x_8490:
[----:B------:R-:W-:Y:S05]  /*ebd0*/  BSYNC B0 ;  /* 0x0000000000007941 */ /* 0x000fea0003800000 */
.L_x_8489:
[----:B------:R-:W-:Y:S05]  /*ebe0*/  EXIT ;  /* 0x000000000000794d */ /* 0x000fea0003800000 */
.L_x_8382:
[----:B0-----:R-:W-:-:S04]  /*ebf0*/  IMAD.U32 R3, RZ, RZ, UR36 ;  /* 0x00000024ff037e24 */ /* 0x001fc8000f8e00ff */
[----:B------:R0:W1:Y:S03]  /*ec00*/  SYNCS.PHASECHK.TRANS64.TRYWAIT P1, [R3+URZ+0x31c00], R0 ;  /* 0x031c0000030075a7 */ /* 0x000066000802017f */
[----:B-1----:R-:W-:Y:S05]  /*ec10*/  @!P1 NANOSLEEP.SYNCS 0x989680 ;  /* 0x009896800000995d */ /* 0x002fea0003900000 */
[----:B------:R-:W1:Y:S02]  /*ec20*/  @!P1 SYNCS.PHASECHK.TRANS64 P1, [R3+URZ+0x31c00], R0 ;  /* 0x031c0000030095a7 */ /* 0x000e64000802007f */
[----:B-1----:R-:W-:Y:S05]  /*ec30*/  @!P1 BRA `(.L_x_8382) ;  /* 0xfffffffc00ec9947 */ /* 0x002fea000383ffff */
[----:B------:R-:W-:Y:S05]  /*ec40*/  BRA `(.L_x_8498) ;  /* 0xffffff2800447947 */ /* 0x000fea000383ffff */
.L_x_8386:
[----:B-1----:R1:W2:Y:S02]  /*ec50*/  SYNCS.PHASECHK.TRANS64.TRYWAIT P2, [R4+URZ+0x31c30], R3 ;  /* 0x031c3003040075a7 */ /* 0x0022a4000804017f */
[----:B--2---:R-:W-:Y:S05]  /*ec60*/  @!P2 NANOSLEEP.SYNCS 0x989680 ;  /* 0x009896800000a95d */ /* 0x004fea0003900000 */
[----:B------:R-:W2:Y:S02]  /*ec70*/  @!P2 SYNCS.PHASECHK.TRANS64 P2, [R4+URZ+0x31c30], R3 ;  /* 0x031c30030400a5a7 */ /* 0x000ea4000804007f */
[----:B--2---:R-:W-:Y:S05]  /*ec80*/  @!P2 BRA `(.L_x_8386) ;  /* 0xfffffffc00f0a947 */ /* 0x004fea000383ffff */
[----:B------:R-:W-:Y:S05]  /*ec90*/  BRA `(.L_x_8385) ;  /* 0xffffff2800687947 */ /* 0x000fea000383ffff */
.L_x_8391:
[----:B--2---:R-:W-:-:S04]  /*eca0*/  IMAD.U32 R3, RZ, RZ, UR6 ;  /* 0x00000006ff037e24 */ /* 0x004fc8000f8e00ff */
[----:B------:R2:W3:Y:S03]  /*ecb0*/  SYNCS.PHASECHK.TRANS64.TRYWAIT P2, [R3+URZ+0x31c30], R0 ;  /* 0x031c3000030075a7 */ /* 0x0004e6000804017f */
[----:B---3--:R-:W-:Y:S05]  /*ecc0*/  @!P2 NANOSLEEP.SYNCS 0x989680 ;  /* 0x009896800000a95d */ /* 0x008fea0003900000 */
[----:B------:R-:W3:Y:S02]  /*ecd0*/  @!P2 SYNCS.PHASECHK.TRANS64 P2, [R3+URZ+0x31c30], R0 ;  /* 0x031c30000300a5a7 */ /* 0x000ee4000804007f */
[----:B---3--:R-:W-:Y:S05]  /*ece0*/  @!P2 BRA `(.L_x_8391) ;  /* 0xfffffffc00eca947 */ /* 0x008fea000383ffff */
[----:B------:R-:W-:Y:S05]  /*ecf0*/  BRA `(.L_x_8388) ;  /* 0xffffff60008c7947 */ /* 0x000fea000383ffff */
.L_x_8395:
[----:B-1----:R-:W-:-:S04]  /*ed00*/  IMAD.U32 R3, RZ, RZ, UR6 ;  /* 0x00000006ff037e24 */ /* 0x002fc8000f8e00ff */
[----:B------:R1:W2:Y:S03]  /*ed10*/  SYNCS.PHASECHK.TRANS64.TRYWAIT P2, [R3+URZ+0x31c50], R0 ;  /* 0x031c5000030075a7 */ /* 0x0002a6000804017f */
[----:B--2---:R-:W-:Y:S05]  /*ed20*/  @!P2 NANOSLEEP.SYNCS 0x989680 ;  /* 0x009896800000a95d */ /* 0x004fea0003900000 */
[----:B------:R-:W2:Y:S02]  /*ed30*/  @!P2 SYNCS.PHASECHK.TRANS64 P2, [R3+URZ+0x31c50], R0 ;  /* 0x031c50000300a5a7 */ /* 0x000ea4000804007f */
[----:B--2---:R-:W-:Y:S05]  /*ed40*/  @!P2 BRA `(.L_x_8395) ;  /* 0xfffffffc00eca947 */ /* 0x004fea000383ffff */
[----:B------:R-:W-:Y:S05]  /*ed50*/  BRA `(.L_x_8392) ;  /* 0xffffff7800307947 */ /* 0x000fea000383ffff */
.L_x_8400:
[----:B--2---:R-:W-:-:S04]  /*ed60*/  IMAD.U32 R5, RZ, RZ, UR9 ;  /* 0x00000009ff057e24 */ /* 0x004fc8000f8e00ff */
[----:B------:R2:W3:Y:S03]  /*ed70*/  SYNCS.PHASECHK.TRANS64.TRYWAIT P0, [R5+URZ+0x31c50], R4 ;  /* 0x031c5004050075a7 */ /* 0x0004e6000800017f */
[----:B---3--:R-:W-:Y:S05]  /*ed80*/  @!P0 NANOSLEEP.SYNCS 0x989680 ;  /* 0x009896800000895d */ /* 0x008fea0003900000 */
[----:B------:R-:W3:Y:S02]  /*ed90*/  @!P0 SYNCS.PHASECHK.TRANS64 P0, [R5+URZ+0x31c50], R4 ;  /* 0x031c5004050085a7 */ /* 0x000ee4000800007f */
[----:B---3--:R-:W-:Y:S05]  /*eda0*/  @!P0 BRA `(.L_x_8400) ;  /* 0xfffffffc00ec8947 */ /* 0x008fea000383ffff */
[----:B------:R-:W-:Y:S05]  /*edb0*/  BRA `(.L_x_8399) ;  /* 0xffffff9800087947 */ /* 0x000fea000383ffff */
.L_x_8431:
        /* <DEDUP_REMOVED lines=8> */
[----:B-1----:R-:W-:Y:S05]  /*ee40*/  WARPSYNC.COLLECTIVE R15, `(.L_x_8500) ;  /* 0x000000000f087348 */ /* 0x002fea0003c00000 */
[----:B------:R0:W2:Y:S02]  /*ee50*/  SHFL.IDX P6, R14, R13, R12, R11 ;  /* 0x0000000c0d0e7389 */ /* 0x0000a400000c000b */
[----:B012---:R-:W-:Y:S01]  /*ee60*/  ENDCOLLECTIVE ;  /* 0x000000000000791b */ /* 0x007fe20003800000 */
.L_x_8500:
[----:B------:R-:W-:Y:S05]  /*ee70*/  BSYNC B0 ;  /* 0x0000000000007941 */ /* 0x000fea0003800000 */
.L_x_8499:
[----:B------:R-:W-:Y:S05]  /*ee80*/  BRA `(.L_x_8501) ;  /* 0xffffffcc00a07947 */ /* 0x000fea000383ffff */
.L_x_8432:
[----:B------:R-:W-:Y:S01]  /*ee90*/  BSSY B0, `(.L_x_8502) ;  /* 0x0000006000007945 */ /* 0x000fe20003800000 */
[----:B------:R-:W-:-:S07]  /*eea0*/  IMAD.MOV.U32 R15, RZ, RZ, -0x1 ;  /* 0xffffffffff0f7424 */ /* 0x000fce00078e00ff */
[----:B-1----:R-:W-:Y:S05]  /*eeb0*/  WARPSYNC.COLLECTIVE R15, `(.L_x_8503) ;  /* 0x000000000f0c7348 */ /* 0x002fea0003c00000 */
[----:B------:R-:W-:Y:S02]  /*eec0*/  ELECT P6, UR62, PT ;  /* 0x00000000003e782f */ /* 0x000fe400038c0000 */
[----:B------:R-:W-:Y:S01]  /*eed0*/  MOV R14, UR62 ;  /* 0x0000003e000e7c02 */ /* 0x000fe20008000f00 */
[----:B-1----:R-:W-:Y:S10]  /*eee0*/  ENDCOLLECTIVE ;  /* 0x000000000000791b */ /* 0x002ff40003800000 */
.L_x_8503:
[----:B------:R-:W-:Y:S05]  /*eef0*/  BSYNC B0 ;  /* 0x0000000000007941 */ /* 0x000fea0003800000 */
.L_x_8502:
[----:B------:R-:W-:Y:S05]  /*ef00*/  BRA `(.L_x_8504) ;  /* 0xffffffcc00947947 */ /* 0x000fea000383ffff */
.L_x_8435:
[----:B--2---:R2:W3:Y:S02]  /*ef10*/  SYNCS.PHASECHK.TRANS64.TRYWAIT P0, [R5+URZ+0x31c40], R4 ;  /* 0x031c4004050075a7 */ /* 0x0044e4000800017f */
[----:B---3--:R-:W-:Y:S05]  /*ef20*/  @!P0 NANOSLEEP.SYNCS 0x989680 ;  /* 0x009896800000895d */ /* 0x008fea0003900000 */
[----:B------:R-:W3:Y:S02]  /*ef30*/  @!P0 SYNCS.PHASECHK.TRANS64 P0, [R5+URZ+0x31c40], R4 ;  /* 0x031c4004050085a7 */ /* 0x000ee4000800007f */
[----:B---3--:R-:W-:Y:S05]  /*ef40*/  @!P0 BRA `(.L_x_8435) ;  /* 0xfffffffc00f08947 */ /* 0x008fea000383ffff */
[----:B------:R-:W-:Y:S05]  /*ef50*/  BRA `(.L_x_8505) ;  /* 0xffffffcc00ec7947 */ /* 0x000fea000383ffff */
.L_x_8438:
[----:B0-----:R0:W2:Y:S02]  /*ef60*/  SYNCS.PHASECHK.TRANS64.TRYWAIT P0, [R26+URZ+0x31c20], R5 ;  /* 0x031c20051a0075a7 */ /* 0x0010a4000800017f */
[----:B--2---:R-:W-:Y:S05]  /*ef70*/  @!P0 NANOSLEEP.SYNCS 0x989680 ;  /* 0x009896800000895d */ /* 0x004fea0003900000 */
[----:B------:R-:W2:Y:S02]  /*ef80*/  @!P0 SYNCS.PHASECHK.TRANS64 P0, [R26+URZ+0x31c20], R5 ;  /* 0x031c20051a0085a7 */ /* 0x000ea4000800007f */
[----:B--2---:R-:W-:Y:S05]  /*ef90*/  @!P0 BRA `(.L_x_8438) ;  /* 0xfffffffc00f08947 */ /* 0x004fea000383ffff */
[----:B------:R-:W-:Y:S05]  /*efa0*/  BRA `(.L_x_8506) ;  /* 0xffffffd4001c7947 */ /* 0x000fea000383ffff */
.L_x_8446:
[----:B--2---:R2:W3:Y:S02]  /*efb0*/  SYNCS.PHASECHK.TRANS64.TRYWAIT P0, [R3+URZ+0x31c40], R2 ;  /* 0x031c4002030075a7 */ /* 0x0044e4000800017f */
[----:B---3--:R-:W-:Y:S05]  /*efc0*/  @!P0 NANOSLEEP.SYNCS 0x989680 ;  /* 0x009896800000895d */ /* 0x008fea0003900000 */
[----:B------:R-:W3:Y:S02]  /*efd0*/  @!P0 SYNCS.PHASECHK.TRANS64 P0, [R3+URZ+0x31c40], R2 ;  /* 0x031c4002030085a7 */ /* 0x000ee4000800007f */
[----:B---3--:R-:W-:Y:S05]  /*efe0*/  @!P0 BRA `(.L_x_8446) ;  /* 0xfffffffc00f08947 */ /* 0x008fea000383ffff */
[----:B------:R-:W-:Y:S05]  /*eff0*/  BRA `(.L_x_8507) ;  /* 0xffffffd400c47947 */ /* 0x000fea000383ffff */
.L_x_8448:
[----:B0-----:R0:W2:Y:S02]  /*f000*/  SYNCS.PHASECHK.TRANS64.TRYWAIT P0, [R2+URZ+0x60], R5 ;  /* 0x00006005020075a7 */ /* 0x0010a4000800017f */
[----:B--2---:R-:W-:Y:S05]  /*f010*/  @!P0 NANOSLEEP.SYNCS 0x989680 ;  /* 0x009896800000895d */ /* 0x004fea0003900000 */
[----:B------:R-:W2:Y:S02]  /*f020*/  @!P0 SYNCS.PHASECHK.TRANS64 P0, [R2+URZ+0x60], R5 ;  /* 0x00006005020085a7 */ /* 0x000ea4000800007f */
[----:B--2---:R-:W-:Y:S05]  /*f030*/  @!P0 BRA `(.L_x_8448) ;  /* 0xfffffffc00f08947 */ /* 0x004fea000383ffff */
[----:B------:R-:W-:Y:S05]  /*f040*/  BRA `(.L_x_8508) ;  /* 0xffffffd800507947 */ /* 0x000fea000383ffff */
.L_x_8453:
[----:B---3--:R3:W4:Y:S02]  /*f050*/  SYNCS.PHASECHK.TRANS64.TRYWAIT P0, [R3+URZ+0x31c40], R2 ;  /* 0x031c4002030075a7 */ /* 0x008724000800017f */
[----:B----4-:R-:W-:Y:S05]  /*f060*/  @!P0 NANOSLEEP.SYNCS 0x989680 ;  /* 0x009896800000895d */ /* 0x010fea0003900000 */
[----:B------:R-:W4:Y:S02]  /*f070*/  @!P0 SYNCS.PHASECHK.TRANS64 P0, [R3+URZ+0x31c40], R2 ;  /* 0x031c4002030085a7 */ /* 0x000f24000800007f */
[----:B----4-:R-:W-:Y:S05]  /*f080*/  @!P0 BRA `(.L_x_8453) ;  /* 0xfffffffc00f08947 */ /* 0x010fea000383ffff */
[----:B------:R-:W-:Y:S05]  /*f090*/  BRA `(.L_x_8509) ;  /* 0xffffffdc00807947 */ /* 0x000fea000383ffff */
.L_x_8455:
[----:B0-----:R0:W2:Y:S02]  /*f0a0*/  SYNCS.PHASECHK.TRANS64.TRYWAIT P1, [R3+URZ+0x60], R24 ;  /* 0x00006018030075a7 */ /* 0x0010a4000802017f */
[----:B--2---:R-:W-:Y:S05]  /*f0b0*/  @!P1 NANOSLEEP.SYNCS 0x989680 ;  /* 0x009896800000995d */ /* 0x004fea0003900000 */
[----:B------:R-:W2:Y:S02]  /*f0c0*/  @!P1 SYNCS.PHASECHK.TRANS64 P1, [R3+URZ+0x60], R24 ;  /* 0x00006018030095a7 */ /* 0x000ea4000802007f */
[----:B--2---:R-:W-:Y:S05]  /*f0d0*/  @!P1 BRA `(.L_x_8455) ;  /* 0xfffffffc00f09947 */ /* 0x004fea000383ffff */
[----:B------:R-:W-:Y:S05]  /*f0e0*/  BRA `(.L_x_8510) ;  /* 0xffffffe0000c7947 */ /* 0x000fea000383ffff */
.L_x_8460:
[----:B--2---:R2:W3:Y:S02]  /*f0f0*/  SYNCS.PHASECHK.TRANS64.TRYWAIT P0, [R2+URZ+0x31c40], R3 ;  /* 0x031c4003020075a7 */ /* 0x0044e4000800017f */
[----:B---3--:R-:W-:Y:S05]  /*f100*/  @!P0 NANOSLEEP.SYNCS 0x989680 ;  /* 0x009896800000895d */ /* 0x008fea0003900000 */
[----:B------:R-:W3:Y:S02]  /*f110*/  @!P0 SYNCS.PHASECHK.TRANS64 P0, [R2+URZ+0x31c40], R3 ;  /* 0x031c4003020085a7 */ /* 0x000ee4000800007f */
[----:B---3--:R-:W-:Y:S05]  /*f120*/  @!P0 BRA `(.L_x_8460) ;  /* 0xfffffffc00f08947 */ /* 0x008fea000383ffff */
[----:B------:R-:W-:Y:S05]  /*f130*/  BRA `(.L_x_8511) ;  /* 0xffffffe400147947 */ /* 0x000fea000383ffff */
.L_x_8462:
[----:B0-----:R0:W2:Y:S02]  /*f140*/  SYNCS.PHASECHK.TRANS64.TRYWAIT P1, [R2+URZ+0x60], R11 ;  /* 0x0000600b020075a7 */ /* 0x0010a4000802017f */
[----:B--2---:R-:W-:Y:S05]  /*f150*/  @!P1 NANOSLEEP.SYNCS 0x989680 ;  /* 0x009896800000995d */ /* 0x004fea0003900000 */
[----:B------:R-:W2:Y:S02]  /*f160*/  @!P1 SYNCS.PHASECHK.TRANS64 P1, [R2+URZ+0x60], R11 ;  /* 0x0000600b020095a7 */ /* 0x000ea4000802007f */
[----:B--2---:R-:W-:Y:S05]  /*f170*/  @!P1 BRA `(.L_x_8462) ;  /* 0xfffffffc00f09947 */ /* 0x004fea000383ffff */
[----:B------:R-:W-:Y:S05]  /*f180*/  BRA `(.L_x_8512) ;  /* 0xffffffe400a87947 */ /* 0x000fea000383ffff */
.L_x_8469:
[----:B--2---:R2:W3:Y:S02]  /*f190*/  SYNCS.PHASECHK.TRANS64.TRYWAIT P0, [R3+URZ+0x31c60], R2 ;  /* 0x031c6002030075a7 */ /* 0x0044e4000800017f */
[----:B---3--:R-:W-:Y:S05]  /*f1a0*/  @!P0 NANOSLEEP.SYNCS 0x989680 ;  /* 0x009896800000895d */ /* 0x008fea0003900000 */
[----:B------:R-:W3:Y:S02]  /*f1b0*/  @!P0 SYNCS.PHASECHK.TRANS64 P0, [R3+URZ+0x31c60], R2 ;  /* 0x031c6002030085a7 */ /* 0x000ee4000800007f */
[----:B---3--:R-:W-:Y:S05]  /*f1c0*/  @!P0 BRA `(.L_x_8469) ;  /* 0xfffffffc00f08947 */ /* 0x008fea000383ffff */
[----:B------:R-:W-:Y:S05]  /*f1d0*/  BRA `(.L_x_8513) ;  /* 0xffffffe800907947 */ /* 0x000fea000383ffff */
.L_x_8471:
[----:B------:R-:W-:Y:S01]  /*f1e0*/  BSSY B0, `(.L_x_8514) ;  /* 0x0000008000007945 */ /* 0x000fe20003800000 */
[----:B------:R-:W-:Y:S02]  /*f1f0*/  IMAD.MOV.U32 R13, RZ, RZ, R16 ;  /* 0x000000ffff0d7224 */ /* 0x000fe400078e0010 */
[----:B------:R-:W-:Y:S02]  /*f200*/  IMAD.MOV.U32 R12, RZ, RZ, RZ ;  /* 0x000000ffff0c7224 */ /* 0x000fe400078e00ff */
[----:B------:R-:W-:Y:S02]  /*f210*/  IMAD.MOV.U32 R11, RZ, RZ, 0x1f ;  /* 0x0000001fff0b7424 */ /* 0x000fe400078e00ff */
[----:B------:R-:W-:-:S07]  /*f220*/  IMAD.MOV.U32 R15, RZ, RZ, -0x1 ;  /* 0xffffffffff0f7424 */ /* 0x000fce00078e00ff */
[----:B01----:R-:W-:Y:S05]  /*f230*/  WARPSYNC.COLLECTIVE R15, `(.L_x_8515) ;  /* 0x000000000f087348 */ /* 0x003fea0003c00000 */
[----:B------:R2:W3:Y:S02]  /*f240*/  SHFL.IDX P6, R14, R13, R12, R11 ;  /* 0x0000000c0d0e7389 */ /* 0x0004e400000c000b */
[----:B0123--:R-:W-:Y:S01]  /*f250*/  ENDCOLLECTIVE ;  /* 0x000000000000791b */ /* 0x00ffe20003800000 */
.L_x_8515:
[----:B------:R-:W-:Y:S05]  /*f260*/  BSYNC B0 ;  /* 0x0000000000007941 */ /* 0x000fea0003800000 */
.L_x_8514:
        /* <DEDUP_REMOVED lines=8> */
.L_x_8516:
[----:B------:R-:W-:Y:S01]  /*f2f0*/  IMAD.MOV.U32 R4, RZ, RZ, R14 ;  /* 0x000000ffff047224 */ /* 0x000fe200078e000e */
[----:B------:R-:W-:Y:S06]  /*f300*/  BRA `(.L_x_8517) ;  /* 0xffffffec00047947 */ /* 0x000fec000383ffff */
.L_x_8474:
[----:B------:R-:W-:Y:S01]  /*f310*/  BSSY B0, `(.L_x_8518) ;  /* 0x0000008000007945 */ /* 0x000fe20003800000 */
[----:B-----5:R-:W-:Y:S02]  /*f320*/  IMAD.MOV.U32 R13, RZ, RZ, R2 ;  /* 0x000000ffff0d7224 */ /* 0x020fe400078e0002 */
[----:B------:R-:W-:Y:S02]  /*f330*/  IMAD.MOV.U32 R12, RZ, RZ, 0x1 ;  /* 0x00000001ff0c7424 */ /* 0x000fe400078e00ff */
[----:B------:R-:W-:Y:S02]  /*f340*/  IMAD.MOV.U32 R11, RZ, RZ, RZ ;  /* 0x000000ffff0b7224 */ /* 0x000fe400078e00ff */
[----:B------:R-:W-:-:S07]  /*f350*/  IMAD.MOV.U32 R15, RZ, RZ, -0x1 ;  /* 0xffffffffff0f7424 */ /* 0x000fce00078e00ff */
[----:B01234-:R-:W-:Y:S05]  /*f360*/  WARPSYNC.COLLECTIVE R15, `(.L_x_8519) ;  /* 0x000000000f087348 */ /* 0x01ffea0003c00000 */
[----:B------:R0:W0:Y:S02]  /*f370*/  SHFL.UP P6, R14, R13, R12, R11 ;  /* 0x0400000c0d0e7389 */ /* 0x00002400000c000b */
[----:B01234-:R-:W-:Y:S01]  /*f380*/  ENDCOLLECTIVE ;  /* 0x000000000000791b */ /* 0x01ffe20003800000 */
.L_x_8519:
[----:B------:R-:W-:Y:S05]  /*f390*/  BSYNC B0 ;  /* 0x0000000000007941 */ /* 0x000fea0003800000 */
.L_x_8518:
        /* <DEDUP_REMOVED lines=10> */
.L_x_8520:
        /* <DEDUP_REMOVED lines=8> */
.L_x_8521:
        /* <DEDUP_REMOVED lines=8> */
.L_x_8522:
        /* <DEDUP_REMOVED lines=8> */
.L_x_8523:
        /* <DEDUP_REMOVED lines=8> */
.L_x_8524:
[----:B------:R-:W-:Y:S05]  /*f640*/  BRA `(.L_x_8525) ;  /* 0xffffffe800c07947 */ /* 0x000fea000383ffff */
.L_x_8479:
[----:B------:R-:W-:Y:S01]  /*f650*/  BSSY B0, `(.L_x_8526) ;  /* 0x0000008000007945 */ /* 0x000fe20003800000 */
[----:B-----5:R-:W-:Y:S02]  /*f660*/  IMAD.MOV.U32 R13, RZ, RZ, R2 ;  /* 0x000000ffff0d7224 */ /* 0x020fe400078e0002 */
[----:B------:R-:W-:Y:S02]  /*f670*/  IMAD.MOV.U32 R12, RZ, RZ, 0x1 ;  /* 0x00000001ff0c7424 */ /* 0x000fe400078e00ff */
[----:B------:R-:W-:Y:S02]  /*f680*/  IMAD.MOV.U32 R11, RZ, RZ, RZ ;  /* 0x000000ffff0b7224 */ /* 0x000fe400078e00ff */
[----:B------:R-:W-:-:S07]  /*f690*/  IMAD.MOV.U32 R15, RZ, RZ, -0x1 ;  /* 0xffffffffff0f7424 */ /* 0x000fce00078e00ff */
[----:B012---:R-:W-:Y:S05]  /*f6a0*/  WARPSYNC.COLLECTIVE R15, `(.L_x_8527) ;  /* 0x000000000f087348 */ /* 0x007fea0003c00000 */
[----:B------:R3:W4:Y:S02]  /*f6b0*/  SHFL.UP P6, R14, R13, R12, R11 ;  /* 0x0400000c0d0e7389 */ /* 0x00072400000c000b */
[----:B01234-:R-:W-:Y:S01]  /*f6c0*/  ENDCOLLECTIVE ;  /* 0x000000000000791b */ /* 0x01ffe20003800000 */
.L_x_8527:
[----:B------:R-:W-:Y:S05]  /*f6d0*/  BSYNC B0 ;  /* 0x0000000000007941 */ /* 0x000fea0003800000 */
.L_x_8526:
        /* <DEDUP_REMOVED lines=10> */
.L_x_8528:
        /* <DEDUP_REMOVED lines=8> */
.L_x_8529:
        /* <DEDUP_REMOVED lines=8> */
.L_x_8530:
        /* <DEDUP_REMOVED lines=8> */
.L_x_8531:
        /* <DEDUP_REMOVED lines=8> */
.L_x_8532:
[----:B------:R-:W-:Y:S05]  /*f980*/  BRA `(.L_x_8533) ;  /* 0xffffffe8009c7947 */ /* 0x000fea000383ffff */
.L_x_8481:
[----:B------:R-:W-:Y:S01]  /*f990*/  BSSY B0, `(.L_x_8534) ;  /* 0x0000006000007945 */ /* 0x000fe20003800000 */
[----:B------:R-:W-:Y:S01]  /*f9a0*/  PLOP3.LUT P6, PT, P6, PT, PT, 0x8, 0x0 ;  /* 0x000000000000781c */ /* 0x000fe200037ce170 */
[----:B------:R-:W-:-:S12]  /*f9b0*/  IMAD.MOV.U32 R15, RZ, RZ, -0x1 ;  /* 0xffffffffff0f7424 */ /* 0x000fd800078e00ff */
[----:B01----:R-:W-:Y:S05]  /*f9c0*/  WARPSYNC.COLLECTIVE R15, `(.L_x_8535) ;  /* 0x000000000f087348 */ /* 0x003fea0003c00000 */
[----:B------:R-:W-:Y:S01]  /*f9d0*/  VOTE.ANY R14, PT, P6 ;  /* 0x00000000000e7806 */ /* 0x000fe200030e0100 */
[----:B01----:R-:W-:Y:S06]  /*f9e0*/  ENDCOLLECTIVE ;  /* 0x000000000000791b */ /* 0x003fec0003800000 */
.L_x_8535:
[----:B------:R-:W-:Y:S05]  /*f9f0*/  BSYNC B0 ;  /* 0x0000000000007941 */ /* 0x000fea0003800000 */
.L_x_8534:
        /* <DEDUP_REMOVED lines=9> */
.L_x_8536:
[----:B------:R-:W-:Y:S01]  /*fa90*/  IMAD.MOV.U32 R17, RZ, RZ, R14 ;  /* 0x000000ffff117224 */ /* 0x000fe200078e000e */
[----:B------:R-:W-:Y:S06]  /*faa0*/  BRA `(.L_x_8537) ;  /* 0xffffffe8008c7947 */ /* 0x000fec000383ffff */
.L_x_8483:
[----:B------:R-:W-:Y:S01]  /*fab0*/  BSSY B0, `(.L_x_8538) ;  /* 0x0000007000007945 */ /* 0x000fe20003800000 */
[----:B------:R-:W-:Y:S02]  /*fac0*/  IMAD.MOV.U32 R13, RZ, RZ, R8 ;  /* 0x000000ffff0d7224 */ /* 0x000fe400078e0008 */
[----:B------:R-:W-:Y:S02]  /*fad0*/  IMAD.MOV.U32 R11, RZ, RZ, 0x1f ;  /* 0x0000001fff0b7424 */ /* 0x000fe400078e00ff */
[----:B------:R-:W-:-:S07]  /*fae0*/  IMAD.MOV.U32 R15, RZ, RZ, -0x1 ;  /* 0xffffffffff0f7424 */ /* 0x000fce00078e00ff */
[----:B0123--:R-:W-:Y:S05]  /*faf0*/  WARPSYNC.COLLECTIVE R15, `(.L_x_8539) ;  /* 0x000000000f087348 */ /* 0x00ffea0003c00000 */
[----:B------:R4:W0:Y:S02]  /*fb00*/  SHFL.IDX P6, R14, R13, R12, R11 ;  /* 0x0000000c0d0e7389 */ /* 0x00082400000c000b */
[----:B01234-:R-:W-:Y:S01]  /*fb10*/  ENDCOLLECTIVE ;  /* 0x000000000000791b */ /* 0x01ffe20003800000 */
.L_x_8539:
[----:B------:R-:W-:Y:S05]  /*fb20*/  BSYNC B0 ;  /* 0x0000000000007941 */ /* 0x000fea0003800000 */
.L_x_8538:
[----:B------:R-:W-:Y:S05]  /*fb30*/  BRA `(.L_x_8482) ;  /* 0xffffffe800847947 */ /* 0x000fea000383ffff */
.L_x_8487:
[----:B0-----:R0:W2:Y:S02]  /*fb40*/  SYNCS.PHASECHK.TRANS64.TRYWAIT P0, [R9+URZ+0x31c20], R0 ;  /* 0x031c2000090075a7 */ /* 0x0010a4000800017f */
[----:B--2---:R-:W-:Y:S05]  /*fb50*/  @!P0 NANOSLEEP.SYNCS 0x989680 ;  /* 0x009896800000895d */ /* 0x004fea0003900000 */
[----:B------:R-:W2:Y:S02]  /*fb60*/  @!P0 SYNCS.PHASECHK.TRANS64 P0, [R9+URZ+0x31c20], R0 ;  /* 0x031c2000090085a7 */ /* 0x000ea4000800007f */
[----:B--2---:R-:W-:Y:S05]  /*fb70*/  @!P0 BRA `(.L_x_8487) ;  /* 0xfffffffc00f08947 */ /* 0x004fea000383ffff */
[----:B------:R-:W-:Y:S05]  /*fb80*/  BRA `(.L_x_8540) ;  /* 0xffffffec00607947 */ /* 0x000fea000383ffff */
.L_x_8488:
        /* <DEDUP_REMOVED lines=8> */
[----:B01----:R-:W-:Y:S05]  /*fc10*/  WARPSYNC.COLLECTIVE R15, `(.L_x_8542) ;  /* 0x000000000f087348 */ /* 0x003fea0003c00000 */
[----:B------:R2:W3:Y:S02]  /*fc20*/  SHFL.IDX P6, R14, R13, R12, R11 ;  /* 0x0000000c0d0e7389 */ /* 0x0004e400000c000b */
[----:B0123--:R-:W-:Y:S01]  /*fc30*/  ENDCOLLECTIVE ;  /* 0x000000000000791b */ /* 0x00ffe20003800000 */
.L_x_8542:
[----:B------:R-:W-:Y:S05]  /*fc40*/  BSYNC B0 ;  /* 0x0000000000007941 */ /* 0x000fea0003800000 */
.L_x_8541:
[----:B------:R-:W-:Y:S05]  /*fc50*/  BRA `(.L_x_8543) ;  /* 0xffffffec00487947 */ /* 0x000fea000383ffff */
.L_x_8491:
[----:B------:R-:W-:Y:S01]  /*fc60*/  BSSY B1, `(.L_x_8544) ;  /* 0x0000006000017945 */ /* 0x000fe20003800000 */
[----:B------:R-:W-:-:S07]  /*fc70*/  IMAD.MOV.U32 R15, RZ, RZ, -0x1 ;  /* 0xffffffffff0f7424 */ /* 0x000fce00078e00ff */
[----:B01----:R-:W-:Y:S05]  /*fc80*/  WARPSYNC.COLLECTIVE R15, `(.L_x_8545) ;  /* 0x000000000f0c7348 */ /* 0x003fea0003c00000 */
[----:B------:R-:W-:Y:S02]  /*fc90*/  ELECT P6, UR62, PT ;  /* 0x00000000003e782f */ /* 0x000fe400038c0000 */
[----:B------:R-:W-:Y:S01]  /*fca0*/  MOV R14, UR62 ;  /* 0x0000003e000e7c02 */ /* 0x000fe20008000f00 */
[----:B01----:R-:W-:Y:S10]  /*fcb0*/  ENDCOLLECTIVE ;  /* 0x000000000000791b */ /* 0x003ff40003800000 */
.L_x_8545:
[----:B------:R-:W-:Y:S05]  /*fcc0*/  BSYNC B1 ;  /* 0x0000000000017941 */ /* 0x000fea0003800000 */
.L_x_8544:
[----:B------:R-:W-:Y:S05]  /*fcd0*/  BRA `(.L_x_8546) ;  /* 0xffffffec00407947 */ /* 0x000fea000383ffff */
.L_x_8493:
[----:B0-----:R0:W2:Y:S02]  /*fce0*/  SYNCS.PHASECHK.TRANS64.TRYWAIT P0, [R7+URZ], R2 ;  /* 0x00000002070075a7 */ /* 0x0010a4000800017f */
[----:B--2---:R-:W-:Y:S05]  /*fcf0*/  @!P0 NANOSLEEP.SYNCS 0x989680 ;  /* 0x009896800000895d */ /* 0x004fea0003900000 */
[----:B------:R-:W2:Y:S02]  /*fd00*/  @!P0 SYNCS.PHASECHK.TRANS64 P0, [R7+URZ], R2 ;  /* 0x00000002070085a7 */ /* 0x000ea4000800007f */
[----:B--2---:R-:W-:Y:S05]  /*fd10*/  @!P0 BRA `(.L_x_8493) ;  /* 0xfffffffc00f08947 */ /* 0x004fea000383ffff */
[----:B------:R-:W-:Y:S05]  /*fd20*/  BRA `(.L_x_8547) ;  /* 0xffffffec00747947 */ /* 0x000fea000383ffff */
.L_x_8494:
[----:B--2---:R2:W3:Y:S02]  /*fd30*/  SYNCS.PHASECHK.TRANS64.TRYWAIT P0, [R3+URZ], R0 ;  /* 0x00000000030075a7 */ /* 0x0044e4000800017f */
[----:B---3--:R-:W-:Y:S05]  /*fd40*/  @!P0 NANOSLEEP.SYNCS 0x989680 ;  /* 0x009896800000895d */ /* 0x008fea0003900000 */
[----:B------:R-:W3:Y:S02]  /*fd50*/  @!P0 SYNCS.PHASECHK.TRANS64 P0, [R3+URZ], R0 ;  /* 0x00000000030085a7 */ /* 0x000ee4000800007f */
[----:B---3--:R-:W-:Y:S05]  /*fd60*/  @!P0 BRA `(.L_x_8494) ;  /* 0xfffffffc00f08947 */ /* 0x008fea000383ffff */
[----:B------:R-:W-:Y:S05]  /*fd70*/  BRA `(.L_x_8548) ;  /* 0xffffffec00687947 */ /* 0x000fea000383ffff */
.L_x_8496:
[----:B--2---:R2:W3:Y:S02]  /*fd80*/  SYNCS.PHASECHK.TRANS64.TRYWAIT P0, [R5+URZ], R2 ;  /* 0x00000002050075a7 */ /* 0x0044e4000800017f */
[----:B---3--:R-:W-:Y:S05]  /*fd90*/  @!P0 NANOSLEEP.SYNCS 0x989680 ;  /* 0x009896800000895d */ /* 0x008fea0003900000 */
[----:B------:R-:W3:Y:S02]  /*fda0*/  @!P0 SYNCS.PHASECHK.TRANS64 P0, [R5+URZ], R2 ;  /* 0x00000002050085a7 */ /* 0x000ee4000800007f */
[----:B---3--:R-:W-:Y:S05]  /*fdb0*/  @!P0 BRA `(.L_x_8496) ;  /* 0xfffffffc00f08947 */ /* 0x008fea000383ffff */
[----:B------:R-:W-:Y:S05]  /*fdc0*/  BRA `(.L_x_8549) ;  /* 0xffffffec006c7947 */ /* 0x000fea000383ffff */
.L_x_8550:
        /* <DEDUP_REMOVED lines=11> */
.L_x_12780:


//--------------------- .text._ZN7cutlass13device_kernelIN5flash11enable_sm90INS1_16FlashAttnFwdSm90INS1_25CollectiveMainloopFwdSm90ILi2EN4cute5tupleIJNS5_1CILi1EEES8_S8_EEENS6_IJNS7_ILi192EEENS7_ILi144EEENS7_ILi96EEEEEELi96ENS_6half_tEfNS_4arch4Sm90ELb0ELb0ELb0ELb1ELb0ELb1ELb0ELb0ELb1ELb0ELb0ELb0EEENS1_21CollectiveEpilogueFwdINS6_IJSA_SC_SB_EEES9_SE_SG_Li384ELb1ELb0ELb0ELb0EEENS1_36VarlenDynamicPersistentTileSchedulerILi192ELi144ELi384ELi32ELb0ELb0ELb1ELb0ELb1ELb1EEEEEEEEEvNT_6ParamsE --------------------------
	.section	.text._ZN7cutlass13device_kernelIN5flash11enable_sm90INS1_16FlashAttnFwdSm90INS1_25CollectiveMainloopFwdSm90ILi2EN4cute5tupleIJNS5_1CILi1EEES8_S8_EEENS6_IJNS7_ILi192EEENS7_ILi144EEENS7_ILi96EEEEEELi96ENS_6half_tEfNS_4arch4Sm90ELb0ELb0ELb0ELb1ELb0ELb1ELb0ELb0ELb1ELb0ELb0ELb0EEENS1_21CollectiveEpilogueFwdINS6_IJSA_SC_SB_EEES9_SE_SG_Li384ELb1ELb0ELb0ELb0EEENS1_36VarlenDynamicPersistentTileSchedulerILi192ELi144ELi384ELi32ELb0ELb0ELb1ELb0ELb1ELb1EEEEEEEEEvNT_6ParamsE,"ax",@progbits
	.align	128
.text._ZN7cutlass13device_kernelIN5flash11enable_sm90INS1_16FlashAttnFwdSm90INS1_25CollectiveMainloopFwdSm90ILi2EN4cute5tupleIJNS5_1CILi1EEES8_S8_EEENS6_IJNS7_ILi192EEENS7_ILi144EEENS7_ILi96EEEEEELi96ENS_6half_tEfNS_4arch4Sm90ELb0ELb0ELb0ELb1ELb0ELb1ELb0ELb0ELb1ELb0ELb0ELb0EEENS1_21CollectiveEpilogueFwdINS6_IJSA_SC_SB_EEES9_SE_SG_Li384ELb1ELb0ELb0ELb0EEENS1_36VarlenDynamicPersistentTileSchedulerILi192ELi144ELi384ELi32ELb0ELb0ELb1ELb0ELb1ELb1EEEEEEEEEvNT_6ParamsE:
        .type           _ZN7cutlass13device_kernelIN5flash11enable_sm90INS1_16FlashAttnFwdSm90INS1_25CollectiveMainloopFwdSm90ILi2EN4cute5tupleIJNS5_1CILi1EEES8_S8_EEENS6_IJNS7_ILi192EEENS7_ILi144EEENS7_ILi96EEEEEELi96ENS_6half_tEfNS_4arch4Sm90ELb0ELb0ELb0ELb1ELb0ELb1ELb0ELb0ELb1ELb0ELb0ELb0EEENS1_21CollectiveEpilogueFwdINS6_IJSA_SC_SB_EEES9_SE_SG_Li384ELb1ELb0ELb0ELb0EEENS1_36VarlenDynamicPersistentTileSchedulerILi192ELi144ELi384ELi32ELb0ELb0ELb1ELb0ELb1ELb1EEEEEEEEEvNT_6ParamsE,@function
        .size           _ZN7cutlass13device_kernelIN5flash11enable_sm90INS1_16FlashAttnFwdSm90INS1_25CollectiveMainloopFwdSm90ILi2EN4cute5tupleIJNS5_1CILi1EEES8_S8_EEENS6_IJNS7_ILi192EEENS7_ILi144EEENS7_ILi96EEEEEELi96ENS_6half_tEfNS_4arch4Sm90ELb0ELb0ELb0ELb1ELb0ELb1ELb0ELb0ELb1ELb0ELb0ELb0EEENS1_21CollectiveEpilogueFwdINS6_IJSA_SC_SB_EEES9_SE_SG_Li384ELb1ELb0ELb0ELb0EEENS1_36VarlenDynamicPersistentTileSchedulerILi192ELi144ELi384ELi32ELb0ELb0ELb1ELb0ELb1ELb1EEEEEEEEEvNT_6ParamsE,(.L_x_12781 - _ZN7cutlass13device_kernelIN5flash11enable_sm90INS1_16FlashAttnFwdSm90INS1_25CollectiveMainloopFwdSm90ILi2EN4cute5tupleIJNS5_1CILi1EEES8_S8_EEENS6_IJNS7_ILi192EEENS7_ILi144EEENS7_ILi96EEEEEELi96ENS_6half_tEfNS_4arch4Sm90ELb0ELb0ELb0ELb1ELb0ELb1ELb0ELb0ELb1ELb0ELb0ELb0EEENS1_21CollectiveEpilogueFwdINS6_IJSA_SC_SB_EEES9_SE_SG_Li384ELb1ELb0ELb0ELb0EEENS1_36VarlenDynamicPersistentTileSchedulerILi192ELi144ELi384ELi32ELb0ELb0ELb1ELb0ELb1ELb1EEEEEEEEEvNT_6ParamsE)
        .other          _ZN7cutlass13device_kernelIN5flash11enable_sm90INS1_16FlashAttnFwdSm90INS1_25CollectiveMainloopFwdSm90ILi2EN4cute5tupleIJNS5_1CILi1EEES8_S8_EEENS6_IJNS7_ILi192EEENS7_ILi144EEENS7_ILi96EEEEEELi96ENS_6half_tEfNS_4arch4Sm90ELb0ELb0ELb0ELb1ELb0ELb1ELb0ELb0ELb1ELb0ELb0ELb0EEENS1_21CollectiveEpilogueFwdINS6_IJSA_SC_SB_EEES9_SE_SG_Li384ELb1ELb0ELb0ELb0EEENS1_36VarlenDynamicPersistentTileSchedulerILi192ELi144ELi384ELi32ELb0ELb0ELb1ELb0ELb1ELb1EEEEEEEEEvNT_6ParamsE,@"STO_CUDA_ENTRY STV_DEFAULT"
_ZN7cutlass13device_kernelIN5flash11enable_sm90INS1_16FlashAttnFwdSm90INS1_25CollectiveMainloopFwdSm90ILi2EN4cute5tupleIJNS5_1CILi1EEES8_S8_EEENS6_IJNS7_ILi192EEENS7_ILi144EEENS7_ILi96EEEEEELi96ENS_6half_tEfNS_4arch4Sm90ELb0ELb0ELb0ELb1ELb0ELb1ELb0ELb0ELb1ELb0ELb0ELb0EEENS1_21CollectiveEpilogueFwdINS6_IJSA_SC_SB_EEES9_SE_SG_Li384ELb1ELb0ELb0ELb0EEENS1_36VarlenDynamicPersistentTileSchedulerILi192ELi144ELi384ELi32ELb0ELb0ELb1ELb0ELb1ELb1EEEEEEEEEvNT_6ParamsE:
        /* <DEDUP_REMOVED lines=27> */
.L_x_8552:
[----:B------:R-:W-:Y:S05]  /*01b0*/  BSYNC B0 ;  /* 0x0000000000007941 */ /* 0x000fea0003800000 */
.L_x_8551:
        /* <DEDUP_REMOVED lines=41> */
.L_x_8553:
        /* <DEDUP_REMOVED lines=22> */
.L_x_8554:
        /* <DEDUP_REMOVED lines=18> */
.L_x_8555:
        /* <DEDUP_REMOVED lines=22> */
.L_x_8556:
        /* <DEDUP_REMOVED lines=22> */
.L_x_8557:
        /* <DEDUP_REMOVED lines=10> */
.L_x_8560:
[----:B------:R-:W-:-:S08]  /*0a30*/  NOP ;  /* 0x0000000000007918 */ /* 0x000fd00000000000 */
[----:B------:R-:W1:Y:S02]  /*0a40*/  USETMAXREG.TRY_ALLOC.CTAPOOL UP0, 0xa0 ;  /* 0x000000a0000079c8 */ /* 0x000e640008000600 */
[----:B-1----:R-:W-:-:S13]  /*0a50*/  PLOP3.LUT P0, PT, PT, PT, UP0, 0x80, 0x0 ;  /* 0x000000000000781c */ /* 0x002fda0003f0f008 */
[----:B------:R-:W-:Y:S05]  /*0a60*/  @!P0 BRA `(.L_x_8560) ;  /* 0xfffffffc00f08947 */ /* 0x000fea000383ffff */
[----:B------:R-:W2:Y:S01]  /*0a70*/  LDL.LU R0, [R1+0x28] ;  /* 0x0000280001007983 */ /* 0x000ea20000300800 */
[----:B0-----:R-:W0:Y:S01]  /*0a80*/  S2R R2, SR_TID.X ;  /* 0x0000000000027919 */ /* 0x001e220000002100 */
[----:B------:R-:W1:Y:S01]  /*0a90*/  S2UR UR5, SR_CgaCtaId ;  /* 0x00000000000579c3 */ /* 0x000e620000008800 */
[----:B------:R-:W-:Y:S01]  /*0aa0*/  UMOV UR4, 0x400 ;  /* 0x0000040000047882 */ /* 0x000fe20000000000 */
[----:B0-----:R-:W-:-:S06]  /*0ab0*/  SHF.R.U32.HI R2, RZ, 0x7, R2 ;  /* 0x00000007ff027819 */ /* 0x001fcc0000011602 */
[----:B------:R-:W-:Y:S06]  /*0ac0*/  BAR.ARV 0x8, 0x1a0 ;  /* 0x0206800000007b1d */ /* 0x000fec0000002000 */
[----:B------:R-:W-:-:S13]  /*0ad0*/  ISETP.NE.AND P0, PT, R2, 0x1, PT ;  /* 0x000000010200780c */ /* 0x000fda0003f05270 */
[----:B------:R-:W-:Y:S08]  /*0ae0*/  @!P0 BAR.ARV 0x9, 0x100 ;  /* 0x0244000000008b1d */ /* 0x000ff00000002000 */
[----:B------:R-:W-:Y:S01]  /*0af0*/  BAR.SYNC.DEFER_BLOCKING 0x5, 0x1a0 ;  /* 0x0146800000007b1d */ /* 0x000fe20000010000 */
[----:B-1----:R-:W-:-:S06]  /*0b00*/  ULEA UR4, UR5, UR4, 0x18 ;  /* 0x0000000405047291 */ /* 0x002fcc000f8ec03f */
[----:B------:R-:W-:Y:S01]  /*0b10*/  IMAD.U32 R18, RZ, RZ, UR4 ;  /* 0x00000004ff127e24 */ /* 0x000fe2000f8e00ff */
[----:B------:R-:W-:-:S04]  /*0b20*/  ULDC UR4, c[0x0][0xc14] ;  /* 0x0003050000047ab9 */ /* 0x000fc80000000800 */
[----:B------:R-:W0:Y:S01]  /*0b30*/  LDS.128 R104, [R18+0x31cd0] ;  /* 0x031cd00012687984 */ /* 0x000e220000000c00 */
[----:B------:R-:W-:Y:S06]  /*0b40*/  BAR.ARV 0x4, 0x1a0 ;  /* 0x0106800000007b1d */ /* 0x000fec0000002000 */
[----:B--2---:R-:W-:-:S04]  /*0b50*/  LOP3.LUT R0, R0, 0xffffffef, RZ, 0xc0, !PT ;  /* 0xffffffef00007812 */ /* 0x004fc800078ec0ff */
[----:B------:R-:W-:-:S05]  /*0b60*/  @P0 LOP3.LUT R0, R0, 0x10, RZ, 0xfc, !PT ;  /* 0x0000001000000812 */ /* 0x000fca00078efcff */
[----:B------:R3:W-:Y:S01]  /*0b70*/  STL [R1+0x28], R0 ;  /* 0x0000280001007387 */ /* 0x0007e20000100800 */
[----:B0-----:R-:W-:-:S13]  /*0b80*/  ISETP.GE.AND P0, PT, R107, UR4, PT ;  /* 0x000000046b007c0c */ /* 0x001fda000bf06270 */
[----:B---3--:R-:W-:Y:S05]  /*0b90*/  @P0 BRA `(.L_x_8561) ;  /* 0x000001a400100947 */ /* 0x008fea0003800000 */
[----:B------:R-:W2:Y:S01]  /*0ba0*/  LDL R2, [R1+0xa0] ;  /* 0x0000a00001027983 */ /* 0x000ea20000100800 */
[----:B------:R-:W-:Y:S01]  /*0bb0*/  IMAD.MOV.U32 R16, RZ, RZ, -0x2 ;  /* 0xfffffffeff107424 */ /* 0x000fe200078e00ff */
[----:B------:R-:W-:Y:S02]  /*0bc0*/  R2UR UR4, R18 ;  /* 0x00000000120472ca */ /* 0x000fe400000e0000 */
[----:B------:R-:W-:Y:S01]  /*0bd0*/  CS2R R148, SRZ ;  /* 0x0000000000947805 */ /* 0x000fe2000001ff00 */
[----:B------:R-:W0:Y:S10]  /*0be0*/  S2R R0, SR_TID.X ;  /* 0x0000000000007919 */ /* 0x000e340000002100 */
[----:B------:R-:W-:Y:S01]  /*0bf0*/  UIADD3 UR4, UR4, 0xda00, URZ ;  /* 0x0000da0004047890 */ /* 0x000fe2000fffe03f */
[----:B0-----:R-:W-:-:S05]  /*0c00*/  VIADD R21, R0, 0xffffff80 ;  /* 0xffffff8000157836 */ /* 0x001fca0000000000 */
[----:B------:R-:W-:Y:S02]  /*0c10*/  SHF.R.S32.HI R0, RZ, 0x1f, R21 ;  /* 0x0000001fff007819 */ /* 0x000fe40000011415 */
[-C--:B------:R-:W-:Y:S02]  /*0c20*/  LEA.HI R12, R21, R21.reuse, RZ, 0x1 ;  /* 0x00000015150c7211 */ /* 0x080fe400078f08ff */
[CC--:B------:R-:W-:Y:S02]  /*0c30*/  LEA.HI R3, R0.reuse, R21.reuse, RZ, 0x4 ;  /* 0x0000001500037211 */ /* 0x0c0fe400078f20ff */
[----:B------:R-:W-:Y:S02]  /*0c40*/  LEA.HI R5, R0, R21, RZ, 0x5 ;  /* 0x0000001500057211 */ /* 0x000fe400078f28ff */
[----:B------:R-:W-:Y:S02]  /*0c50*/  LOP3.LUT R4, R3, 0xfffffff0, RZ, 0xc0, !PT ;  /* 0xfffffff003047812 */ /* 0x000fe400078ec0ff */
[----:B------:R-:W-:-:S02]  /*0c60*/  SHF.R.S32.HI R145, RZ, 0x1, R12 ;  /* 0x00000001ff917819 */ /* 0x000fc4000001140c */
[----:B------:R-:W-:Y:S01]  /*0c70*/  SHF.R.S32.HI R9, RZ, 0x5, R5 ;  /* 0x00000005ff097819 */ /* 0x000fe20000011405 */
[----:B------:R-:W-:Y:S01]  /*0c80*/  IMAD.IADD R4, R21, 0x1, -R4 ;  /* 0x0000000115047824 */ /* 0x000fe200078e0a04 */
[----:B------:R-:W-:-:S03]  /*0c90*/  SHF.R.S32.HI R6, RZ, 0x4, R3 ;  /* 0x00000004ff067819 */ /* 0x000fc60000011403 */
[--C-:B------:R-:W-:Y:S01]  /*0ca0*/  IMAD R17, R9, 0x10, R4.reuse ;  /* 0x0000001009117824 */ /* 0x100fe200078e0204 */
[----:B------:R-:W-:Y:S02]  /*0cb0*/  SHF.R.S32.HI R5, RZ, 0x1f, R4 ;  /* 0x0000001fff057819 */ /* 0x000fe40000011404 */
[----:B------:R-:W-:-:S04]  /*0cc0*/  LEA.HI R3, R3, R6, RZ, 0x1 ;  /* 0x0000000603037211 */ /* 0x000fc800078f08ff */
[----:B------:R-:W-:-:S05]  /*0cd0*/  LOP3.LUT R3, R3, 0x1ffffffe, RZ, 0xc0, !PT ;  /* 0x1ffffffe03037812 */ /* 0x000fca00078ec0ff */
[----:B------:R-:W-:Y:S01]  /*0ce0*/  IMAD.IADD R3, R6, 0x1, -R3 ;  /* 0x0000000106037824 */ /* 0x000fe200078e0a03 */
[----:B--2---:R-:W-:Y:S02]  /*0cf0*/  R2UR UR5, R2 ;  /* 0x00000000020572ca */ /* 0x004fe400000e0000 */
[----:B------:R-:W-:-:S04]  /*0d00*/  LEA.HI R2, R0, R21, RZ, 0x7 ;  /* 0x0000001500027211 */ /* 0x000fc800078f38ff */
[----:B------:R-:W-:Y:S02]  /*0d10*/  LOP3.LUT R7, R2, 0xffffff80, RZ, 0xc0, !PT ;  /* 0xffffff8002077812 */ /* 0x000fe400078ec0ff */
[----:B------:R-:W-:-:S03]  /*0d20*/  SHF.R.S32.HI R19, RZ, 0x7, R2 ;  /* 0x00000007ff137819 */ /* 0x000fc60000011402 */
[----:B------:R-:W-:Y:S01]  /*0d30*/  IMAD.IADD R24, R21, 0x1, -R7 ;  /* 0x0000000115187824 */ /* 0x000fe200078e0a07 */
[C---:B------:R-:W-:Y:S01]  /*0d40*/  LEA.HI R7, R12.reuse, R145, RZ, 0x1 ;  /* 0x000000910c077211 */ /* 0x040fe200078f08ff */
[----:B------:R-:W-:Y:S01]  /*0d50*/  IMAD.HI R2, R19, 0x55555556, RZ ;  /* 0x5555555613027827 */ /* 0x000fe200078e02ff */
[----:B------:R-:W-:Y:S01]  /*0d60*/  LOP3.LUT R12, R12, 0xfffffffe, RZ, 0xc0, !PT ;  /* 0xfffffffe0c0c7812 */ /* 0x000fe200078ec0ff */
[----:B------:R-:W-:Y:S01]  /*0d70*/  ULOP3.LUT UR5, UR5, 0x1, URZ, 0xfc, !UPT ;  /* 0x0000000105057892 */ /* 0x000fe2000f8efc3f */
[----:B------:R-:W-:Y:S02]  /*0d80*/  SHF.R.S32.HI R10, RZ, 0x1f, R24 ;  /* 0x0000001fff0a7819 */ /* 0x000fe40000011418 */
[----:B------:R-:W-:Y:S01]  /*0d90*/  LOP3.LUT R14, R7, 0x7fffffe, RZ, 0xc0, !PT ;  /* 0x07fffffe070e7812 */ /* 0x000fe200078ec0ff */
[----:B------:R-:W-:Y:S01]  /*0da0*/  IMAD.IADD R20, R21, 0x1, -R12 ;  /* 0x0000000115147824 */ /* 0x000fe200078e0a0c */
[----:B------:R-:W-:Y:S02]  /*0db0*/  LEA.HI R11, R10, R24, RZ, 0x2 ;  /* 0x000000180a0b7211 */ /* 0x000fe400078f10ff */
[-C--:B------:R-:W-:Y:S01]  /*0dc0*/  LEA.HI R7, R5, R4.reuse, RZ, 0x3 ;  /* 0x0000000405077211 */ /* 0x080fe200078f18ff */
[----:B------:R-:W-:Y:S01]  /*0dd0*/  IMAD.IADD R13, R145, 0x1, -R14 ;  /* 0x00000001910d7824 */ /* 0x000fe200078e0a0e */
[----:B------:R-:W-:Y:S01]  /*0de0*/  LEA.HI R5, R5, R4, RZ, 0x2 ;  /* 0x0000000405057211 */ /* 0x000fe200078f10ff */
[----:B------:R-:W-:Y:S01]  /*0df0*/  IMAD.SHL.U32 R146, R20, 0x8, RZ ;  /* 0x0000000814927824 */ /* 0x000fe200078e00ff */
[----:B------:R-:W-:Y:S01]  /*0e00*/  LOP3.LUT R15, R11, 0x7ffffffc, RZ, 0xc0, !PT ;  /* 0x7ffffffc0b0f7812 */ /* 0x000fe200078ec0ff */
[----:B------:R-:W-:Y:S01]  /*0e10*/  IMAD.SHL.U32 R8, R7, 0x10, RZ ;  /* 0x0000001007087824 */ /* 0x000fe200078e00ff */
[----:B------:R-:W-:Y:S01]  /*0e20*/  LOP3.LUT R7, R5, 0x7fffffc, RZ, 0xc0, !PT ;  /* 0x07fffffc05077812 */ /* 0x000fe200078ec0ff */
[----:B------:R-:W-:Y:S01]  /*0e30*/  IMAD R13, R6, 0x8, R13 ;  /* 0x00000008060d7824 */ /* 0x000fe200078e020d */
[----:B------:R-:W-:Y:S01]  /*0e40*/  SHF.R.S32.HI R5, RZ, 0x2, R5 ;  /* 0x00000002ff057819 */ /* 0x000fe20000011405 */
[----:B------:R-:W-:Y:S01]  /*0e50*/  IMAD.IADD R15, R24, 0x1, -R15 ;  /* 0x00000001180f7824 */ /* 0x000fe200078e0a0f */
[----:B------:R-:W-:Y:S01]  /*0e60*/  LOP3.LUT R8, R8, 0x7fffff80, RZ, 0xc0, !PT ;  /* 0x7fffff8008087812 */ /* 0x000fe200078ec0ff */
[----:B------:R-:W-:Y:S01]  /*0e70*/  IMAD.IADD R7, R4, 0x1, -R7 ;  /* 0x0000000104077824 */ /* 0x000fe200078e0a07 */
[--C-:B------:R-:W-:Y:S01]  /*0e80*/  SHF.R.S32.HI R6, RZ, 0x2, R11.reuse ;  /* 0x00000002ff067819 */ /* 0x100fe2000001140b */
[----:B------:R-:W-:Y:S01]  /*0e90*/  IMAD R4, R15, R16, 0x90 ;  /* 0x000000900f047424 */ /* 0x000fe200078e0210 */
[----:B------:R-:W-:Y:S01]  /*0ea0*/  SHF.R.S32.HI R11, RZ, 0x1f, R11 ;  /* 0x0000001fff0b7819 */ /* 0x000fe2000001140b */
[----:B------:R-:W-:Y:S01]  /*0eb0*/  IMAD R8, R9, 0x100, R8 ;  /* 0x0000010009087824 */ /* 0x000fe200078e0208 */
[C---:B------:R-:W-:Y:S01]  /*0ec0*/  IADD3 R12, R146.reuse, 0x10, RZ ;  /* 0x00000010920c7810 */ /* 0x040fe20007ffe0ff */
[----:B------:R-:W-:Y:S01]  /*0ed0*/  IMAD.SHL.U32 R5, R5, 0x40, RZ ;  /* 0x0000004005057824 */ /* 0x000fe200078e00ff */
[----:B------:R0:W-:Y:S01]  /*0ee0*/  STL [R1+0x90], R4 ;  /* 0x0000900401007387 */ /* 0x0001e20000100800 */
[----:B------:R-:W-:Y:S01]  /*0ef0*/  IMAD R7, R7, 0x10, R8 ;  /* 0x0000001007077824 */ /* 0x000fe200078e0208 */
[----:B------:R-:W-:Y:S01]  /*0f00*/  LEA.HI R11, R11, R6, RZ, 0x3 ;  /* 0x000000060b0b7211 */ /* 0x000fe200078f18ff */
[----:B------:R-:W-:Y:S01]  /*0f10*/  VIADD R9, R146, 0x20 ;  /* 0x0000002092097836 */ /* 0x000fe20000000000 */
[----:B------:R-:W-:Y:S01]  /*0f20*/  LOP3.LUT R5, R5, 0x40, RZ, 0xc0, !PT ;  /* 0x0000004005057812 */ /* 0x000fe200078ec0ff */
[----:B------:R-:W-:Y:S01]  /*0f30*/  IMAD.SHL.U32 R14, R13, 0x20, RZ ;  /* 0x000000200d0e7824 */ /* 0x000fe200078e00ff */
[----:B------:R-:W-:-:S02]  /*0f40*/  LOP3.LUT R11, R11, 0xfffffff8, RZ, 0xc0, !PT ;  /* 0xfffffff80b0b7812 */ /* 0x000fc400078ec0ff */
[----:B------:R-:W-:Y:S02]  /*0f50*/  LEA.HI R10, R10, R24, RZ, 0x5 ;  /* 0x000000180a0a7211 */ /* 0x000fe400078f28ff */
[----:B0-----:R-:W-:Y:S01]  /*0f60*/  LEA.HI R4, R0, R21, RZ, 0x2 ;  /* 0x0000001500047211 */ /* 0x001fe200078f10ff */
[----:B------:R-:W-:Y:S01]  /*0f70*/  IMAD.SHL.U32 R0, R3, 0x8, RZ ;  /* 0x0000000803007824 */ /* 0x000fe200078e00ff */
[----:B------:R-:W-:Y:S01]  /*0f80*/  LEA.HI R2, R2, R2, RZ, 0x1 ;  /* 0x0000000202027211 */ /* 0x000fe200078f08ff */
[----:B------:R-:W-:Y:S01]  /*0f90*/  IMAD.IADD R11, R6, 0x1, -R11 ;  /* 0x00000001060b7824 */ /* 0x000fe200078e0a0b */
[----:B------:R-:W-:Y:S01]  /*0fa0*/  SHF.R.S32.HI R22, RZ, 0x2, R4 ;  /* 0x00000002ff167819 */ /* 0x000fe20000011404 */
[----:B------:R-:W-:Y:S01]  /*0fb0*/  IMAD.U32 R3, R17, 0x20, R0 ;  /* 0x0000002011037824 */ /* 0x000fe200078e0000 */
[----:B------:R-:W-:Y:S01]  /*0fc0*/  SHF.R.S32.HI R8, RZ, 0x1f, R4 ;  /* 0x0000001fff087819 */ /* 0x000fe20000011404 */
[----:B------:R-:W-:Y:S01]  /*0fd0*/  IMAD R2, R2, -0x3, R19 ;  /* 0xfffffffd02027824 */ /* 0x000fe200078e0213 */
[----:B------:R-:W-:Y:S01]  /*0fe0*/  LOP3.LUT R0, R5, 0x8, R0, 0xf8, !PT ;  /* 0x0000000805007812 */ /* 0x000fe200078ef800 */
[----:B------:R-:W-:Y:S01]  /*0ff0*/  STL [R1+0x60], R22 ;  /* 0x0000601601007387 */ /* 0x000fe20000100800 */
[----:B------:R-:W-:Y:S01]  /*1000*/  LEA.HI R8, R8, R22, RZ, 0x2 ;  /* 0x0000001608087211 */ /* 0x000fe200078f10ff */
[----:B------:R-:W-:Y:S01]  /*1010*/  IMAD.MOV.U32 R19, RZ, RZ, RZ ;  /* 0x000000ffff137224 */ /* 0x000fe200078e00ff */
[----:B------:R-:W-:Y:S01]  /*1020*/  SHF.R.U32.HI R5, RZ, 0x3, R5 ;  /* 0x00000003ff057819 */ /* 0x000fe20000011605 */
[----:B------:R0:W-:Y:S01]  /*1030*/  STL [R1+0x98], R3 ;  /* 0x0000980301007387 */ /* 0x0001e20000100800 */
[----:B------:R-:W-:-:S02]  /*1040*/  LOP3.LUT R8, R8, 0xfffffffc, RZ, 0xc0, !PT ;  /* 0xfffffffc08087812 */ /* 0x000fc400078ec0ff */
[----:B------:R-:W-:Y:S01]  /*1050*/  LOP3.LUT R0, R0, R5, RZ, 0x3c, !PT ;  /* 0x0000000500007212 */ /* 0x000fe200078e3cff */
[----:B------:R1:W-:Y:S01]  /*1060*/  STL [R1+0x30], R12 ;  /* 0x0000300c01007387 */ /* 0x0003e20000100800 */
[----:B------:R-:W-:Y:S02]  /*1070*/  SHF.R.S32.HI R10, RZ, 0x5, R10 ;  /* 0x00000005ff0a7819 */ /* 0x000fe4000001140a */
[----:B------:R-:W-:Y:S01]  /*1080*/  SHF.R.S32.HI R5, RZ, 0x1f, R12 ;  /* 0x0000001fff057819 */ /* 0x000fe2000001140c */
[----:B------:R2:W-:Y:S01]  /*1090*/  STL [R1+0x34], R9 ;  /* 0x0000340901007387 */ /* 0x0005e20000100800 */
[----:B------:R-:W-:Y:S01]  /*10a0*/  IMAD.IADD R7, R0, 0x1, R7 ;  /* 0x0000000100077824 */ /* 0x000fe200078e0207 */
[----:B------:R-:W-:Y:S01]  /*10b0*/  LOP3.LUT R4, R4, 0x1ffffffc, RZ, 0xc0, !PT ;  /* 0x1ffffffc04047812 */ /* 0x000fe200078ec0ff */
[----:B0-----:R-:W-:Y:S01]  /*10c0*/  IMAD.IADD R3, R22, 0x1, -R8 ;  /* 0x0000000116037824 */ /* 0x001fe200078e0a08 */
[----:B------:R-:W-:Y:S01]  /*10d0*/  SHF.R.S32.HI R8, RZ, 0x1f, R9 ;  /* 0x0000001fff087819 */ /* 0x000fe20000011409 */
[----:B------:R-:W-:Y:S01]  /*10e0*/  IMAD R11, R10, 0x10, R11 ;  /* 0x000000100a0b7824 */ /* 0x000fe200078e020b */
[-C--:B------:R-:W-:Y:S01]  /*10f0*/  LEA.HI R6, R5, R12.reuse, RZ, 0x3 ;  /* 0x0000000c05067211 */ /* 0x080fe200078f18ff */
[----:B------:R-:W-:Y:S01]  /*1100*/  IMAD.IADD R4, R21, 0x1, -R4 ;  /* 0x0000000115047824 */ /* 0x000fe200078e0a04 */
[----:B------:R0:W-:Y:S01]  /*1110*/  STL [R1+0x78], R3 ;  /* 0x0000780301007387 */ /* 0x0001e20000100800 */
[----:B------:R-:W-:Y:S01]  /*1120*/  LEA.HI R5, R5, R12, RZ, 0x5 ;  /* 0x0000000c05057211 */ /* 0x000fe200078f28ff */
[----:B------:R-:W-:Y:S01]  /*1130*/  IMAD R0, R2, 0x40, R11 ;  /* 0x0000004002007824 */ /* 0x000fe200078e020b */
[CC--:B-1----:R-:W-:Y:S01]  /*1140*/  LEA.HI R12, R8.reuse, R9.reuse, RZ, 0x5 ;  /* 0x00000009080c7211 */ /* 0x0c2fe200078f28ff */
[----:B------:R-:W-:Y:S01]  /*1150*/  STL [R1+0x3c], R14 ;  /* 0x00003c0e01007387 */ /* 0x000fe20000100800 */
[----:B--2---:R-:W-:Y:S01]  /*1160*/  LEA.HI R9, R8, R9, RZ, 0x3 ;  /* 0x0000000908097211 */ /* 0x004fe200078f18ff */
[----:B------:R-:W-:Y:S01]  /*1170*/  IMAD R144, R7, 0x2, R18 ;  /* 0x0000000207907824 */ /* 0x000fe200078e0212 */
[----:B------:R-:W-:-:S02]  /*1180*/  SHF.R.S32.HI R8, RZ, 0x5, R12 ;  /* 0x00000005ff087819 */ /* 0x000fc4000001140c */
[----:B------:R-:W-:Y:S01]  /*1190*/  SHF.R.S32.HI R5, RZ, 0x5, R5 ;  /* 0x00000005ff057819 */ /* 0x000fe20000011405 */
[----:B0-----:R-:W-:Y:S02]  /*11a0*/  IMAD.SHL.U32 R3, R3, 0x40, RZ ;  /* 0x0000004003037824 */ /* 0x001fe400078e00ff */
[--C-:B------:R-:W-:Y:S02]  /*11b0*/  IMAD R13, R8, 0x1800, R14.reuse ;  /* 0x00001800080d7824 */ /* 0x100fe400078e020e */
[----:B------:R-:W-:Y:S01]  /*11c0*/  IMAD R5, R5, 0x1800, R14 ;  /* 0x0000180005057824 */ /* 0x000fe200078e020e */
[----:B------:R-:W-:-:S04]  /*11d0*/  LOP3.LUT R16, R3, 0xc0, RZ, 0xc0, !PT ;  /* 0x000000c003107812 */ /* 0x000fc800078ec0ff */
[----:B------:R-:W-:Y:S01]  /*11e0*/  SHF.R.U32.HI R15, RZ, 0x3, R16 ;  /* 0x00000003ff0f7819 */ /* 0x000fe20000011610 */
[----:B------:R-:W-:Y:S01]  /*11f0*/  STL [R1+0x2c], R16 ;  /* 0x00002c1001007387 */ /* 0x000fe20000100800 */
[C---:B------:R-:W-:Y:S02]  /*1200*/  LOP3.LUT R3, R16.reuse, 0x18, R6, 0xf8, !PT ;  /* 0x0000001810037812 */ /* 0x040fe400078ef806 */
[C---:B------:R-:W-:Y:S01]  /*1210*/  LOP3.LUT R12, R16.reuse, 0x18, R9, 0xf8, !PT ;  /* 0x00000018100c7812 */ /* 0x040fe200078ef809 */
[----:B------:R-:W-:Y:S01]  /*1220*/  STL [R1+0x38], R15 ;  /* 0x0000380f01007387 */ /* 0x000fe20000100800 */
[-C--:B------:R-:W-:Y:S01]  /*1230*/  LOP3.LUT R8, R3, R15.reuse, RZ, 0x3c, !PT ;  /* 0x0000000f03087212 */ /* 0x080fe200078e3cff */
[----:B------:R-:W-:Y:S01]  /*1240*/  IMAD.U32 R3, RZ, RZ, UR4 ;  /* 0x00000004ff037e24 */ /* 0x000fe2000f8e00ff */
[----:B------:R-:W-:Y:S01]  /*1250*/  LOP3.LUT R2, R16, 0x18, R146, 0xf8, !PT ;  /* 0x0000001810027812 */ /* 0x000fe200078ef892 */
[----:B------:R0:W-:Y:S01]  /*1260*/  STL [R1+0x94], R0 ;  /* 0x0000940001007387 */ /* 0x0001e20000100800 */
[-C--:B------:R-:W-:Y:S01]  /*1270*/  LOP3.LUT R12, R12, R15.reuse, RZ, 0x3c, !PT ;  /* 0x0000000f0c0c7212 */ /* 0x080fe200078e3cff */
[----:B------:R-:W-:Y:S01]  /*1280*/  IMAD.IADD R5, R5, 0x1, R8 ;  /* 0x0000000105057824 */ /* 0x000fe200078e0208 */
[----:B------:R-:W-:Y:S01]  /*1290*/  LOP3.LUT R2, R2, R15, RZ, 0x3c, !PT ;  /* 0x0000000f02027212 */ /* 0x000fe200078e3cff */
[----:B------:R-:W-:Y:S02]  /*12a0*/  STL [R1+0x70], RZ ;  /* 0x000070ff01007387 */ /* 0x000fe40000100800 */
[----:B------:R-:W-:-:S02]  /*12b0*/  IMAD.IADD R12, R13, 0x1, R12 ;  /* 0x000000010d0c7824 */ /* 0x000fc400078e020c */
[----:B------:R-:W-:Y:S02]  /*12c0*/  IMAD.IADD R2, R14, 0x1, R2 ;  /* 0x000000010e027824 */ /* 0x000fe400078e0202 */
[----:B0-----:R-:W-:-:S05]  /*12d0*/  IMAD.U32 R0, RZ, RZ, UR5 ;  /* 0x00000005ff007e24 */ /* 0x001fca000f8e00ff */
[----:B------:R0:W-:Y:S04]  /*12e0*/  STL [R1+0x44], R0 ;  /* 0x0000440001007387 */ /* 0x0001e80000100800 */
[----:B------:R-:W-:Y:S04]  /*12f0*/  STL [R1+0x40], RZ ;  /* 0x000040ff01007387 */ /* 0x000fe80000100800 */
[----:B------:R1:W-:Y:S01]  /*1300*/  STL [R1+0x9c], R3 ;  /* 0x00009c0301007387 */ /* 0x0003e20000100800 */
[----:B0-----:R-:W-:Y:S02]  /*1310*/  SHF.R.S32.HI R0, RZ, 0x1f, R145 ;  /* 0x0000001fff007819 */ /* 0x001fe40000011491 */
[----:B------:R-:W-:Y:S01]  /*1320*/  LOP3.LUT R0, R16, 0x8, R146, 0xf8, !PT ;  /* 0x0000000810007812 */ /* 0x000fe200078ef892 */
[----:B------:R-:W-:-:S03]  /*1330*/  IMAD.SHL.U32 R16, R20, 0x4, RZ ;  /* 0x0000000414107824 */ /* 0x000fc600078e00ff */
[----:B------:R-:W-:Y:S01]  /*1340*/  LOP3.LUT R0, R0, R15, RZ, 0x3c, !PT ;  /* 0x0000000f00007212 */ /* 0x000fe200078e3cff */
[----:B-1----:R-:W-:Y:S01]  /*1350*/  IMAD.SHL.U32 R3, R4, 0x8, RZ ;  /* 0x0000000804037824 */ /* 0x002fe200078e00ff */
[----:B------:R-:W-:-:S03]  /*1360*/  SHF.R.S32.HI R4, RZ, 0x3, R6 ;  /* 0x00000003ff047819 */ /* 0x000fc60000011406 */
[----:B------:R-:W-:Y:S01]  /*1370*/  IMAD.IADD R0, R14, 0x1, R0 ;  /* 0x000000010e007824 */ /* 0x000fe200078e0200 */
[----:B------:R0:W-:Y:S04]  /*1380*/  STL [R1+0x54], R3 ;  /* 0x0000540301007387 */ /* 0x0001e80000100800 */
[----:B------:R1:W-:Y:S01]  /*1390*/  STL [R1+0x8c], R4 ;  /* 0x00008c0401007387 */ /* 0x0003e20000100800 */
[----:B0-----:R-:W-:Y:S02]  /*13a0*/  SHF.R.S32.HI R3, RZ, 0x3, R9 ;  /* 0x00000003ff037819 */ /* 0x001fe40000011409 */
[----:B-1----:R-:W-:-:S03]  /*13b0*/  LEA R4, R5, UR4, 0x1 ;  /* 0x0000000405047c11 */ /* 0x002fc6000f8e08ff */
[----:B------:R0:W-:Y:S04]  /*13c0*/  STL [R1+0x88], R3 ;  /* 0x0000880301007387 */ /* 0x0001e80000100800 */
[----:B------:R1:W-:Y:S04]  /*13d0*/  STL [R1+0x58], R0 ;  /* 0x0000580001007387 */ /* 0x0003e80000100800 */
[----:B------:R2:W-:Y:S01]  /*13e0*/  STL [R1+0x80], R4 ;  /* 0x0000800401007387 */ /* 0x0005e20000100800 */
[----:B0-----:R-:W-:Y:S02]  /*13f0*/  LEA R3, R12, UR4, 0x1 ;  /* 0x000000040c037c11 */ /* 0x001fe4000f8e08ff */
[----:B-1----:R-:W-:-:S03]  /*1400*/  LEA R0, R2, UR4, 0x1 ;  /* 0x0000000402007c11 */ /* 0x002fc6000f8e08ff */
[----:B------:R2:W-:Y:S04]  /*1410*/  STL [R1+0x7c], R3 ;  /* 0x00007c0301007387 */ /* 0x0005e80000100800 */
[----:B------:R2:W-:Y:S02]  /*1420*/  STL [R1+0x84], R0 ;  /* 0x0000840001007387 */ /* 0x0005e40000100800 */
.L_x_8701:
[----:B0-2---:R-:W0:Y:S02]  /*1430*/  LDC.64 R2, c[0x0][0xc60] ;  /* 0x00031800ff027b82 */ /* 0x005e240000000a00 */
[----:B0-----:R-:W-:-:S05]  /*1440*/  IMAD.WIDE R2, R107, 0x4, R2 ;  /* 0x000000046b027825 */ /* 0x001fca00078e0202 */
[----:B-1---5:R0:W2:Y:S01]  /*1450*/  LDG.E R10, desc[UR60][R2.64] ;  /* 0x0000003c020a7981 */ /* 0x0220a2000c1e1900 */
[----:B------:R-:W-:Y:S05]  /*1460*/  YIELD ;  /* 0x0000000000007946 */ /* 0x000fea0003800000 */
[----:B------:R-:W-:Y:S01]  /*1470*/  ULDC.64 UR4, c[0x0][0xa28] ;  /* 0x00028a0000047ab9 */ /* 0x000fe20000000a00 */
[----:B------:R-:W-:Y:S01]  /*1480*/  ULDC.64 UR8, c[0x0][0xa18] ;  /* 0x0002860000087ab9 */ /* 0x000fe20000000a00 */
[----:B------:R-:W-:Y:S01]  /*1490*/  ISETP.NE.U32.AND P1, PT, RZ, UR4, PT ;  /* 0x00000004ff007c0c */ /* 0x000fe2000bf25070 */
[----:B------:R-:W-:Y:S01]  /*14a0*/  ULDC.64 UR6, c[0x0][0xa08] ;  /* 0x0002820000067ab9 */ /* 0x000fe20000000a00 */
[----:B0-----:R-:W-:Y:S01]  /*14b0*/  IMAD.MOV.U32 R3, RZ, RZ, RZ ;  /* 0x000000ffff037224 */ /* 0x001fe200078e00ff */
[----:B------:R-:W-:Y:S01]  /*14c0*/  ISETP.NE.U32.AND P0, PT, RZ, UR6, PT ;  /* 0x00000006ff007c0c */ /* 0x000fe2000bf05070 */
[----:B------:R-:W-:Y:S01]  /*14d0*/  IMAD.MOV.U32 R27, RZ, RZ, RZ ;  /* 0x000000ffff1b7224 */ /* 0x000fe200078e00ff */
[----:B------:R-:W-:-:S02]  /*14e0*/  ISETP.NE.AND.EX P1, PT, RZ, UR5, PT, P1 ;  /* 0x00000005ff007c0c */ /* 0x000fc4000bf25310 */
[----:B------:R-:W-:Y:S02]  /*14f0*/  ISETP.NE.AND.EX P0, PT, RZ, UR7, PT, P0 ;  /* 0x00000007ff007c0c */ /* 0x000fe4000bf05300 */
[----:B--2---:R-:W-:Y:S01]  /*1500*/  SHF.R.S32.HI R0, RZ, 0x1f, R10 ;  /* 0x0000001fff007819 */ /* 0x004fe2000001140a */
[----:B------:R-:W-:-:S08]  /*1510*/  IMAD.SHL.U32 R26, R10, 0x4, RZ ;  /* 0x000000040a1a7824 */ /* 0x000fd000078e00ff */
[C---:B---3--:R-:W-:Y:S01]  /*1520*/  @P1 LEA R4, P2, R10.reuse, UR4, 0x2 ;  /* 0x000000040a041c11 */ /* 0x048fe2000f8410ff */
[----:B------:R0:W-:Y:S01]  /*1530*/  STL [R1+0x68], R10 ;  /* 0x0000680a01007387 */ /* 0x0001e20000100800 */
[C-C-:B------:R-:W-:Y:S02]  /*1540*/  SHF.L.U64.HI R28, R10.reuse, 0x2, R0.reuse ;  /* 0x000000020a1c7819 */ /* 0x140fe40000010200 */
[----:B------:R-:W-:Y:S02]  /*1550*/  @P1 LEA.HI.X R5, R10, UR5, R0, 0x2, P2 ;  /* 0x000000050a051c11 */ /* 0x000fe400090f1400 */
[----:B------:R-:W-:Y:S01]  /*1560*/  ISETP.NE.U32.AND P2, PT, RZ, UR8, PT ;  /* 0x00000008ff007c0c */ /* 0x000fe2000bf45070 */
[----:B------:R-:W-:Y:S01]  /*1570*/  ULDC UR4, c[0x0][0x288] ;  /* 0x0000a20000047ab9 */ /* 0x000fe20000000800 */
[----:B------:R-:W-:Y:S01]  /*1580*/  IADD3 R8, P3, R26, UR6, RZ ;  /* 0x000000061a087c10 */ /* 0x000fe2000ff7e0ff */
[----:B------:R0:W5:Y:S01]  /*1590*/  @P1 LDG.E R3, desc[UR60][R4.64] ;  /* 0x0000003c04031981 */ /* 0x000162000c1e1900 */
[----:B------:R-:W-:-:S02]  /*15a0*/  ISETP.NE.AND.EX P2, PT, RZ, UR9, PT, P2 ;  /* 0x00000009ff007c0c */ /* 0x000fc4000bf45320 */
[----:B------:R-:W-:Y:S01]  /*15b0*/  MOV R107, UR4 ;  /* 0x00000004006b7c02 */ /* 0x000fe20008000f00 */
[----:B------:R-:W-:Y:S01]  /*15c0*/  ULDC.64 UR4, c[0x0][0x3f8] ;  /* 0x0000fe0000047ab9 */ /* 0x000fe20000000a00 */
[----:B------:R-:W-:-:S05]  /*15d0*/  IADD3.X R9, R28, UR7, RZ, P3, !PT ;  /* 0x000000071c097c10 */ /* 0x000fca0009ffe4ff */
[----:B------:R0:W5:Y:S04]  /*15e0*/  @P0 LDG.E R27, desc[UR60][R8.64] ;  /* 0x0000003c081b0981 */ /* 0x000168000c1e1900 */
        /* <DEDUP_REMOVED lines=23> */
.L_x_8562:
[----:B------:R-:W-:Y:S01]  /*1760*/  ULDC.64 UR4, c[0x0][0xa20] ;  /* 0x0002880000047ab9 */ /* 0x000fe20000000a00 */
[----:B------:R0:W-:Y:S01]  /*1770*/  STL [R1+0x74], R105 ;  /* 0x0000746901007387 */ /* 0x0001e20000100800 */
[----:B------:R-:W-:-:S03]  /*1780*/  ISETP.NE.U32.AND P1, PT, RZ, UR4, PT ;  /* 0x00000004ff007c0c */ /* 0x000fc6000bf25070 */
[----:B------:R0:W-:Y:S01]  /*1790*/  STL [R1+0x6c], R106 ;  /* 0x00006c6a01007387 */ /* 0x0001e20000100800 */
[----:B------:R-:W-:-:S13]  /*17a0*/  ISETP.NE.AND.EX P1, PT, RZ, UR5, PT, P1 ;  /* 0x00000005ff007c0c */ /* 0x000fda000bf25310 */
[----:B0-----:R-:W-:Y:S05]  /*17b0*/  @!P1 BRA `(.L_x_8563) ;  /* 0x0000000000109947 */ /* 0x001fea0003800000 */
[----:B------:R-:W-:-:S04]  /*17c0*/  IADD3 R4, P0, R26, UR4, RZ ;  /* 0x000000041a047c10 */ /* 0x000fc8000ff1e0ff */
[----:B------:R-:W-:-:S05]  /*17d0*/  IADD3.X R5, R28, UR5, RZ, P0, !PT ;  /* 0x000000051c057c10 */ /* 0x000fca00087fe4ff */
[----:B------:R0:W5:Y:S01]  /*17e0*/  LDG.E R24, desc[UR60][R4.64] ;  /* 0x0000003c04187981 */ /* 0x000162000c1e1900 */
[----:B------:R-:W-:Y:S05]  /*17f0*/  BRA `(.L_x_8564) ;  /* 0x0000000000107947 */ /* 0x000fea0003800000 */
.L_x_8563:
[----:B------:R-:W-:Y:S05]  /*1800*/  @!P0 BRA `(.L_x_8564) ;  /* 0x00000000000c8947 */ /* 0x000fea0003800000 */
[----:B------:R-:W2:Y:S04]  /*1810*/  LDG.E R5, desc[UR60][R8.64] ;  /* 0x0000003c08057981 */ /* 0x000ea8000c1e1900 */
[----:B------:R-:W2:Y:S02]  /*1820*/  LDG.E R24, desc[UR60][R8.64+0x4] ;  /* 0x0000043c08187981 */ /* 0x000ea4000c1e1900 */
[----:B--2---:R-:W-:-:S07]  /*1830*/  IMAD.IADD R24, R24, 0x1, -R5 ;  /* 0x0000000118187824 */ /* 0x004fce00078e0a05 */
.L_x_8564:
[----:B------:R-:W-:Y:S02]  /*1840*/  ULDC.64 UR4, c[0x0][0xa10] ;  /* 0x0002840000047ab9 */ /* 0x000fe40000000a00 */
[----:B------:R-:W-:-:S04]  /*1850*/  ISETP.NE.U32.AND P0, PT, RZ, UR4, PT ;  /* 0x00000004ff007c0c */ /* 0x000fc8000bf05070 */
[----:B------:R-:W-:Y:S01]  /*1860*/  ISETP.NE.AND.EX P0, PT, RZ, UR5, PT, P0 ;  /* 0x00000005ff007c0c */ /* 0x000fe2000bf05300 */
[----:B-----5:R-:W-:Y:S01]  /*1870*/  IMAD.IADD R11, R24, 0x1, -R3 ;  /* 0x00000001180b7824 */ /* 0x020fe200078e0a03 */
[----:B------:R-:W-:-:S11]  /*1880*/  ULDC.64 UR4, c[0x0][0xa30] ;  /* 0x00028c0000047ab9 */ /* 0x000fd60000000a00 */
[----:B0-----:R-:W0:Y:S02]  /*1890*/  @P0 LDC.64 R4, c[0x0][0xa10] ;  /* 0x00028400ff040b82 */ /* 0x001e240000000a00 */
[----:B0-----:R-:W-:-:S05]  /*18a0*/  @P0 IMAD.WIDE R4, R25, 0x4, R4 ;  /* 0x0000000419040825 */ /* 0x001fca00078e0204 */
[----:B------:R-:W2:Y:S04]  /*18b0*/  @P0 LDG.E R0, desc[UR60][R4.64] ;  /* 0x0000003c04000981 */ /* 0x000ea8000c1e1900 */
[----:B------:R-:W2:Y:S01]  /*18c0*/  @P0 LDG.E R9, desc[UR60][R4.64+0x4] ;  /* 0x0000043c04090981 */ /* 0x000ea2000c1e1900 */
[----:B------:R-:W-:Y:S01]  /*18d0*/  IMAD.MOV R78, RZ, RZ, -R11 ;  /* 0x000000ffff4e7224 */ /* 0x000fe200078e0a0b */
[----:B------:R-:W-:Y:S01]  /*18e0*/  ISETP.NE.U32.AND P1, PT, RZ, UR4, PT ;  /* 0x00000004ff007c0c */ /* 0x000fe2000bf25070 */
[----:B------:R-:W-:-:S03]  /*18f0*/  IMAD.MOV.U32 R102, RZ, RZ, R24 ;  /* 0x000000ffff667224 */ /* 0x000fc600078e0018 */
[----:B------:R-:W-:Y:S02]  /*1900*/  VIMNMX R78, RZ, R78, !PT ;  /* 0x0000004eff4e7248 */ /* 0x000fe40007fe0100 */
[----:B------:R-:W-:-:S13]  /*1910*/  ISETP.NE.AND.EX P1, PT, RZ, UR5, PT, P1 ;  /* 0x00000005ff007c0c */ /* 0x000fda000bf25310 */
[----:B------:R-:W-:-:S04]  /*1920*/  @P1 IADD3 R6, P2, R26, UR4, RZ ;  /* 0x000000041a061c10 */ /* 0x000fc8000ff5e0ff */
[----:B------:R-:W-:-:S05]  /*1930*/  @P1 IADD3.X R7, R28, UR5, RZ, P2, !PT ;  /* 0x000000051c071c10 */ /* 0x000fca00097fe4ff */
[----:B------:R0:W5:Y:S01]  /*1940*/  @P1 LDG.E R102, desc[UR60][R6.64] ;  /* 0x0000003c06661981 */ /* 0x000162000c1e1900 */
[----:B--2---:R-:W-:-:S04]  /*1950*/  @P0 IMAD.IADD R2, R9, 0x1, -R0 ;  /* 0x0000000109020824 */ /* 0x004fc800078e0a00 */
        /* <DEDUP_REMOVED lines=8> */
[----:B------:R-:W-:-:S05]  /*19e0*/  IMAD.WIDE.U32 R78, R78, 0x38e38e39, RZ ;  /* 0x38e38e394e4e7825 */ /* 0x000fca00078e00ff */
[----:B------:R-:W-:-:S05]  /*19f0*/  SHF.R.U32.HI R78, RZ, 0x5, R79 ;  /* 0x00000005ff4e7819 */ /* 0x000fca000001164f */
[----:B------:R-:W-:Y:S02]  /*1a00*/  IMAD.MOV.U32 R22, RZ, RZ, R78 ;  /* 0x000000ffff167224 */ /* 0x000fe400078e004e */
        /* <DEDUP_REMOVED lines=27> */
.L_x_8567:
[----:B------:R-:W-:Y:S05]  /*1bc0*/  BSYNC B6 ;  /* 0x0000000000067941 */ /* 0x000fea0003800000 */
.L_x_8566:
        /* <DEDUP_REMOVED lines=20> */
.L_x_8569:
[----:B------:R-:W-:Y:S05]  /*1d10*/  BSYNC B6 ;  /* 0x0000000000067941 */ /* 0x000fea0003800000 */
.L_x_8568:
[----:B------:R-:W-:Y:S01]  /*1d20*/  ULDC.64 UR4, c[0x0][0x9f8] ;  /* 0x00027e0000047ab9 */ /* 0x000fe20000000a00 */
[----:B------:R-:W2:Y:S01]  /*1d30*/  LDL R33, [R1+0x30] ;  /* 0x0000300001217983 */ /* 0x000ea20000100800 */
[----:B------:R-:W-:Y:S01]  /*1d40*/  ISETP.NE.U32.AND P0, PT, RZ, UR4, PT ;  /* 0x00000004ff007c0c */ /* 0x000fe2000bf05070 */
[----:B------:R-:W0:Y:S01]  /*1d50*/  LDC R0, c[0x0][0x428] ;  /* 0x00010a00ff007b82 */ /* 0x000e220000000800 */
[----:B------:R-:W-:Y:S01]  /*1d60*/  IMAD.IADD R74, R27, 0x1, R24 ;  /* 0x000000011b4a7824 */ /* 0x000fe200078e0218 */
[----:B------:R-:W1:Y:S01]  /*1d70*/  S2R R20, SR_TID.X ;  /* 0x0000000000147919 */ /* 0x000e620000002100 */
[----:B------:R-:W-:Y:S01]  /*1d80*/  ISETP.NE.AND.EX P0, PT, RZ, UR5, PT, P0 ;  /* 0x00000005ff007c0c */ /* 0x000fe2000bf05300 */
[----:B------:R-:W-:Y:S01]  /*1d90*/  ULDC.64 UR6, c[0x0][0xa08] ;  /* 0x0002820000067ab9 */ /* 0x000fe20000000a00 */
[----:B------:R-:W3:Y:S04]  /*1da0*/  LDL R14, [R1+0x34] ;  /* 0x00003400010e7983 */ /* 0x000ee80000100800 */
[----:B------:R-:W4:Y:S04]  /*1db0*/  LDL R38, [R1+0x3c] ;  /* 0x00003c0001267983 */ /* 0x000f280000100800 */
[----:B------:R-:W4:Y:S01]  /*1dc0*/  LDL R37, [R1+0x38] ;  /* 0x0000380001257983 */ /* 0x000f220000100800 */
[----:B------:R-:W-:Y:S01]  /*1dd0*/  SHF.R.S32.HI R147, RZ, 0x1f, R146 ;  /* 0x0000001fff937819 */ /* 0x000fe20000011492 */
[----:B------:R-:W1:Y:S01]  /*1de0*/  LDC.64 R66, c[0x0][0x3e8] ;  /* 0x0000fa00ff427b82 */ /* 0x000e620000000a00 */
[----:B------:R-:W-:-:S04]  /*1df0*/  @P0 IADD3 R4, P1, R26, UR4, RZ ;  /* 0x000000041a040c10 */ /* 0x000fc8000ff3e0ff */
[----:B------:R-:W-:Y:S01]  /*1e00*/  @P0 IADD3.X R5, R28, UR5, RZ, P1, !PT ;  /* 0x000000051c050c10 */ /* 0x000fe20008ffe4ff */
[----:B------:R-:W-:Y:S02]  /*1e10*/  ULDC.64 UR4, c[0x0][0x2f8] ;  /* 0x0000be0000047ab9 */ /* 0x000fe40000000a00 */
[----:B------:R-:W1:Y:S02]  /*1e20*/  LDC.64 R28, c[0x0][0x2f0] ;  /* 0x0000bc00ff1c7b82 */ /* 0x000e640000000a00 */
[----:B------:R1:W2:Y:S01]  /*1e30*/  @P0 LDG.E R25, desc[UR60][R4.64] ;  /* 0x0000003c04190981 */ /* 0x0002a2000c1e1900 */
[----:B0-----:R-:W-:Y:S02]  /*1e40*/  ISETP.NE.AND P0, PT, R0, 0x1, PT ;  /* 0x000000010000780c */ /* 0x001fe40003f05270 */
[----:B------:R-:W-:Y:S02]  /*1e50*/  SHF.R.S32.HI R9, RZ, 0x1f, R74 ;  /* 0x0000001fff097819 */ /* 0x000fe4000001144a */
[----:B------:R-:W-:Y:S01]  /*1e60*/  SHF.R.S32.HI R32, RZ, 0x1f, R145 ;  /* 0x0000001fff207819 */ /* 0x000fe20000011491 */
[----:B------:R-:W0:Y:S01]  /*1e70*/  LDC R13, c[0x0][0x3d4] ;  /* 0x0000f500ff0d7b82 */ /* 0x000e220000000800 */
[----:B-1----:R-:W-:-:S02]  /*1e80*/  SHF.R.U32.HI R34, RZ, 0x7, R20 ;  /* 0x00000007ff227819 */ /* 0x002fc40000011614 */
[----:B------:R-:W4:Y:S04]  /*1e90*/  LDL R20, [R1+0x2c] ;  /* 0x00002c0001147983 */ /* 0x000f280000100800 */
[----:B------:R-:W4:Y:S01]  /*1ea0*/  LDL.LU R35, [R1+0x28] ;  /* 0x0000280001237983 */ /* 0x000f220000300800 */
[----:B------:R-:W1:Y:S03]  /*1eb0*/  @P0 LDC R3, c[0x0][0x42c] ;  /* 0x00010b00ff030b82 */ /* 0x000e660000000800 */
[----:B------:R-:W4:Y:S01]  /*1ec0*/  LDL R36, [R1+0x78] ;  /* 0x0000780001247983 */ /* 0x000f220000100800 */
[----:B------:R-:W-:-:S04]  /*1ed0*/  IMAD.WIDE.U32 R4, R74, R28, RZ ;  /* 0x0000001c4a047225 */ /* 0x000fc800078e00ff */
[----:B------:R-:W0:Y:S01]  /*1ee0*/  @P0 LDC R7, c[0x0][0x430] ;  /* 0x00010c00ff070b82 */ /* 0x000e220000000800 */
[----:B------:R-:W-:-:S07]  /*1ef0*/  ISETP.NE.AND P6, PT, R34, 0x1, PT ;  /* 0x000000012200780c */ /* 0x000fce0003fc5270 */
[----:B------:R-:W0:Y:S01]  /*1f00*/  LDC.64 R72, c[0x0][0x3d8] ;  /* 0x0000f600ff487b82 */ /* 0x000e220000000a00 */
[----:B-1----:R-:W-:-:S04]  /*1f10*/  @P0 IMAD.HI.U32 R0, R106, R3, RZ ;  /* 0x000000036a000227 */ /* 0x002fc800078e00ff */
[----:B------:R-:W-:Y:S01]  /*1f20*/  IMAD R3, R9, R28, RZ ;  /* 0x0000001c09037224 */ /* 0x000fe200078e02ff */
[----:B0-----:R-:W-:-:S03]  /*1f30*/  @P0 SHF.R.U32.HI R106, RZ, R7, R0 ;  /* 0x00000007ff6a0219 */ /* 0x001fc60000011600 */
[----:B------:R-:W-:Y:S01]  /*1f40*/  IMAD R3, R74, R29, R3 ;  /* 0x0000001d4a037224 */ /* 0x000fe200078e0203 */
[----:B------:R-:W-:Y:S02]  /*1f50*/  ISETP.NE.U32.AND P0, PT, RZ, UR6, PT ;  /* 0x00000006ff007c0c */ /* 0x000fe4000bf05070 */
[----:B------:R-:W-:Y:S01]  /*1f60*/  SHF.R.S32.HI R6, RZ, 0x1f, R106 ;  /* 0x0000001fff067819 */ /* 0x000fe2000001146a */
[----:B------:R-:W-:Y:S01]  /*1f70*/  IMAD.IADD R5, R5, 0x1, R3 ;  /* 0x0000000105057824 */ /* 0x000fe200078e0203 */
[----:B------:R-:W-:-:S03]  /*1f80*/  ISETP.NE.AND.EX P0, PT, RZ, UR7, PT, P0 ;  /* 0x00000007ff007c0c */ /* 0x000fc6000bf05300 */
[----:B------:R-:W-:Y:S02]  /*1f90*/  IMAD R3, R6, UR4, RZ ;  /* 0x0000000406037c24 */ /* 0x000fe4000f8e02ff */
[----:B------:R-:W-:-:S04]  /*1fa0*/  IMAD.WIDE.U32 R4, R106, UR4, R4 ;  /* 0x000000046a047c25 */ /* 0x000fc8000f8e0004 */
[----:B------:R-:W-:Y:S01]  /*1fb0*/  IMAD R3, R106, UR5, R3 ;  /* 0x000000056a037c24 */ /* 0x000fe2000f8e0203 */
[----:B------:R-:W-:-:S03]  /*1fc0*/  ULDC.64 UR4, c[0x0][0x300] ;  /* 0x0000c00000047ab9 */ /* 0x000fc60000000a00 */
[----:B------:R-:W-:Y:S01]  /*1fd0*/  IMAD.IADD R5, R5, 0x1, R3 ;  /* 0x0000000105057824 */ /* 0x000fe200078e0203 */
[----:B------:R-:W-:Y:S01]  /*1fe0*/  SHF.R.S32.HI R17, RZ, 0x1f, R16 ;  /* 0x0000001fff117819 */ /* 0x000fe20000011410 */
[----:B------:R-:W-:-:S04]  /*1ff0*/  IMAD.WIDE.U32 R30, R145, R66, R146 ;  /* 0x00000042911e7225 */ /* 0x000fc800078e0092 */
[----:B------:R-:W-:-:S04]  /*2000*/  IMAD.WIDE.U32 R64, R145, R66, R16 ;  /* 0x0000004291407225 */ /* 0x000fc800078e0010 */
[----:B------:R-:W-:-:S04]  /*2010*/  IMAD.WIDE.U32 R68, R145, R72, R146 ;  /* 0x0000004891447225 */ /* 0x000fc800078e0092 */
[----:B------:R-:W-:-:S04]  /*2020*/  IMAD.WIDE.U32 R70, R145, R72, R16 ;  /* 0x0000004891467225 */ /* 0x000fc800078e0010 */
[----:B------:R-:W-:Y:S02]  /*2030*/  VIADD R77, R146, 0x50 ;  /* 0x00000050924d7836 */ /* 0x000fe40000000000 */
[----:B------:R-:W-:Y:S02]  /*2040*/  IMAD.SHL.U32 R104, R13, 0x2, RZ ;  /* 0x000000020d687824 */ /* 0x000fe400078e00ff */
[----:B------:R-:W-:Y:S02]  /*2050*/  IMAD R89, R29, 0x90, RZ ;  /* 0x000000901d597824 */ /* 0x000fe400078e02ff */
[----:B------:R-:W-:Y:S02]  /*2060*/  IMAD R95, R73, 0x90, RZ ;  /* 0x00000090495f7824 */ /* 0x000fe400078e02ff */
[----:B------:R-:W-:Y:S01]  /*2070*/  VIADD R109, R34, 0x8 ;  /* 0x00000008226d7836 */ /* 0x000fe20000000000 */
[----:B--2---:R-:W-:-:S04]  /*2080*/  SHF.R.S32.HI R0, RZ, 0x1f, R25 ;  /* 0x0000001fff007819 */ /* 0x004fc80000011419 */
[----:B------:R-:W-:Y:S02]  /*2090*/  SEL R11, R0, RZ, !P0 ;  /* 0x000000ff000b7207 */ /* 0x000fe40004000000 */
[----:B------:R-:W-:-:S03]  /*20a0*/  SEL R21, R25, RZ, !P0 ;  /* 0x000000ff19157207 */ /* 0x000fc60004000000 */
[----:B------:R-:W-:Y:S02]  /*20b0*/  IMAD R0, R11, UR4, RZ ;  /* 0x000000040b007c24 */ /* 0x000fe4000f8e02ff */
[----:B------:R-:W-:-:S04]  /*20c0*/  IMAD.WIDE.U32 R24, R21, UR4, R4 ;  /* 0x0000000415187c25 */ /* 0x000fc8000f8e0004 */
[----:B------:R-:W-:Y:S01]  /*20d0*/  IMAD R3, R21, UR5, R0 ;  /* 0x0000000515037c24 */ /* 0x000fe2000f8e0200 */
[----:B------:R-:W-:Y:S05]  /*20e0*/  @!P6 WARPSYNC.ALL ;  /* 0x000000000000e948 */ /* 0x000fea0003800000 */
[----:B------:R-:W-:Y:S01]  /*20f0*/  ULDC.64 UR4, c[0x0][0x320] ;  /* 0x0000c80000047ab9 */ /* 0x000fe20000000a00 */
[----:B------:R-:W-:Y:S01]  /*2100*/  IMAD R0, R32, R28, RZ ;  /* 0x0000001c20007224 */ /* 0x000fe200078e02ff */
[----:B------:R-:W-:Y:S01]  /*2110*/  @!P6 BAR.SYNC.DEFER_BLOCKING 0x9, 0x100 ;  /* 0x024400000000eb1d */ /* 0x000fe20000010000 */
[----:B------:R-:W-:Y:S02]  /*2120*/  IMAD R5, R6, UR4, RZ ;  /* 0x0000000406057c24 */ /* 0x000fe4000f8e02ff */
[----:B------:R-:W-:-:S03]  /*2130*/  IMAD.WIDE.U32 R26, R106, UR4, R146 ;  /* 0x000000046a1a7c25 */ /* 0x000fc6000f8e0092 */
[----:B------:R-:W-:Y:S01]  /*2140*/  ULDC UR4, c[0x0][0x2e4] ;  /* 0x0000b90000047ab9 */ /* 0x000fe20000000800 */
[----:B---3--:R-:W-:Y:S01]  /*2150*/  ISETP.GE.AND P2, PT, R14, R13, PT ;  /* 0x0000000d0e00720c */ /* 0x008fe20003f46270 */
[----:B------:R-:W-:Y:S01]  /*2160*/  ULDC.64 UR6, c[0x0][0x328] ;  /* 0x0000ca0000067ab9 */ /* 0x000fe20000000a00 */
[----:B------:R-:W-:Y:S01]  /*2170*/  ISETP.GE.AND P1, PT, R33, UR4, PT ;  /* 0x0000000421007c0c */ /* 0x000fe2000bf26270 */
[----:B------:R-:W-:Y:S02]  /*2180*/  IMAD R7, R106, UR5, R5 ;  /* 0x000000056a077c24 */ /* 0x000fe4000f8e0205 */
[C---:B------:R-:W-:Y:S01]  /*2190*/  IMAD.WIDE.U32 R4, R145.reuse, R28, R146 ;  /* 0x0000001c91047225 */ /* 0x040fe200078e0092 */
[----:B------:R-:W-:Y:S02]  /*21a0*/  SEL R6, RZ, 0xffffffff, P1 ;  /* 0xffffffffff067807 */ /* 0x000fe40000800000 */
[----:B------:R-:W-:Y:S01]  /*21b0*/  ISETP.GE.AND P0, PT, R146, UR4, PT ;  /* 0x0000000492007c0c */ /* 0x000fe2000bf06270 */
[----:B------:R-:W-:Y:S01]  /*21c0*/  IMAD R85, R145, R29, R0 ;  /* 0x0000001d91557224 */ /* 0x000fe200078e0200 */
[----:B------:R-:W-:Y:S01]  /*21d0*/  IADD3 R88, P1, R24, R4, RZ ;  /* 0x0000000418587210 */ /* 0x000fe20007f3e0ff */
[----:B------:R-:W-:Y:S01]  /*21e0*/  IMAD.IADD R0, R25, 0x1, R3 ;  /* 0x0000000119007824 */ /* 0x000fe200078e0203 */
[----:B------:R-:W-:Y:S01]  /*21f0*/  SEL R3, RZ, 0x1, P0 ;  /* 0x00000001ff037807 */ /* 0x000fe20000000000 */
[----:B------:R-:W-:-:S03]  /*2200*/  IMAD.SHL.U32 R6, R6, 0x2, RZ ;  /* 0x0000000206067824 */ /* 0x000fc600078e00ff */
[----:B------:R-:W-:Y:S02]  /*2210*/  IADD3.X R85, R0, R5, R85, P1, !PT ;  /* 0x0000000500557210 */ /* 0x000fe40000ffe455 */
[----:B------:R-:W-:Y:S01]  /*2220*/  LOP3.LUT R5, R6, 0x2, R3, 0xe2, !PT ;  /* 0x0000000206057812 */ /* 0x000fe200078ee203 */
[----:B------:R-:W-:Y:S01]  /*2230*/  VIADD R3, R146, 0x30 ;  /* 0x0000003092037836 */ /* 0x000fe20000000000 */
[----:B------:R-:W-:Y:S01]  /*2240*/  ISETP.GE.AND P0, PT, R14, UR4, PT ;  /* 0x000000040e007c0c */ /* 0x000fe2000bf06270 */
[----:B------:R-:W-:Y:S02]  /*2250*/  IMAD R6, R32, R66, RZ ;  /* 0x0000004220067224 */ /* 0x000fe400078e02ff */
[----:B------:R-:W-:Y:S01]  /*2260*/  VIADD R4, R146, 0x40 ;  /* 0x0000004092047836 */ /* 0x000fe20000000000 */
[----:B------:R-:W-:Y:S01]  /*2270*/  ISETP.GE.AND P1, PT, R3, UR4, PT ;  /* 0x0000000403007c0c */ /* 0x000fe2000bf26270 */
[----:B------:R-:W-:Y:S01]  /*2280*/  IMAD R15, R145, R67, R6 ;  /* 0x00000043910f7224 */ /* 0x000fe200078e0206 */
[----:B------:R-:W-:Y:S01]  /*2290*/  SEL R6, RZ, 0x4, P0 ;  /* 0x00000004ff067807 */ /* 0x000fe20000000000 */
[----:B------:R-:W-:Y:S01]  /*22a0*/  IMAD.IADD R27, R27, 0x1, R7 ;  /* 0x000000011b1b7824 */ /* 0x000fe200078e0207 */
[----:B------:R-:W-:-:S02]  /*22b0*/  SEL R7, RZ, 0x8, P1 ;  /* 0x00000008ff077807 */ /* 0x000fc40000800000 */
[----:B------:R-:W-:Y:S02]  /*22c0*/  ISETP.GE.AND P0, PT, R4, UR4, PT ;  /* 0x0000000404007c0c */ /* 0x000fe4000bf06270 */
[----:B------:R-:W-:Y:S02]  /*22d0*/  LOP3.LUT R5, R7, R5, R6, 0xfe, !PT ;  /* 0x0000000507057212 */ /* 0x000fe400078efe06 */
[----:B------:R-:W-:Y:S02]  /*22e0*/  SEL R10, RZ, 0x10, P0 ;  /* 0x00000010ff0a7807 */ /* 0x000fe40000000000 */
[-C--:B------:R-:W-:Y:S02]  /*22f0*/  ISETP.GE.AND P0, PT, R146, R13.reuse, PT ;  /* 0x0000000d9200720c */ /* 0x080fe40003f06270 */
[----:B------:R-:W-:Y:S01]  /*2300*/  ISETP.GE.AND P1, PT, R33, R13, PT ;  /* 0x0000000d2100720c */ /* 0x000fe20003f26270 */
[----:B------:R-:W-:Y:S01]  /*2310*/  IMAD R6, R32, R72, RZ ;  /* 0x0000004820067224 */ /* 0x000fe200078e02ff */
[----:B------:R-:W-:-:S02]  /*2320*/  LOP3.LUT R10, R5, R10, RZ, 0xfc, !PT ;  /* 0x0000000a050a7212 */ /* 0x000fc400078efcff */
[C---:B------:R-:W-:Y:S02]  /*2330*/  SEL R5, R13.reuse, RZ, P0 ;  /* 0x000000ff0d057207 */ /* 0x040fe40000000000 */
[----:B------:R-:W-:Y:S01]  /*2340*/  SEL R8, R13, RZ, P2 ;  /* 0x000000ff0d087207 */ /* 0x000fe20001000000 */
[----:B------:R-:W-:Y:S01]  /*2350*/  IMAD.IADD R31, R31, 0x1, R15 ;  /* 0x000000011f1f7824 */ /* 0x000fe200078e020f */
[----:B------:R-:W-:Y:S01]  /*2360*/  SEL R7, R13, RZ, P1 ;  /* 0x000000ff0d077207 */ /* 0x000fe20000800000 */
[----:B------:R-:W-:Y:S01]  /*2370*/  IMAD.IADD R65, R15, 0x1, R65 ;  /* 0x000000010f417824 */ /* 0x000fe200078e0241 */
[----:B----4-:R-:W-:Y:S01]  /*2380*/  LOP3.LUT P3, RZ, R36, 0x2, RZ, 0xc0, !PT ;  /* 0x0000000224ff7812 */ /* 0x010fe2000786c0ff */
[----:B------:R-:W-:Y:S01]  /*2390*/  IMAD R15, R145, R73, R6 ;  /* 0x00000049910f7224 */ /* 0x000fe200078e0206 */
[----:B------:R-:W-:Y:S01]  /*23a0*/  LOP3.LUT R35, R35, 0xfffffffe, RZ, 0xc0, !PT ;  /* 0xfffffffe23237812 */ /* 0x000fe200078ec0ff */
[----:B------:R-:W-:Y:S02]  /*23b0*/  IMAD.IADD R6, R146, 0x1, R5 ;  /* 0x0000000192067824 */ /* 0x000fe400078e0205 */
[----:B------:R-:W-:-:S02]  /*23c0*/  IMAD R11, R11, UR6, RZ ;  /* 0x000000060b0b7c24 */ /* 0x000fc4000f8e02ff */
[----:B------:R-:W-:Y:S02]  /*23d0*/  IMAD.IADD R14, R14, 0x1, R8 ;  /* 0x000000010e0e7824 */ /* 0x000fe400078e0208 */
[----:B------:R-:W-:Y:S01]  /*23e0*/  IMAD.IADD R12, R33, 0x1, R7 ;  /* 0x00000001210c7824 */ /* 0x000fe200078e0207 */
[----:B------:R-:W-:Y:S01]  /*23f0*/  @P2 LOP3.LUT R35, R35, 0x1, RZ, 0xfc, !PT ;  /* 0x0000000123232812 */ /* 0x000fe200078efcff */
[C---:B------:R-:W-:Y:S01]  /*2400*/  IMAD R11, R21.reuse, UR7, R11 ;  /* 0x00000007150b7c24 */ /* 0x040fe2000f8e020b */
[----:B------:R-:W-:Y:S01]  /*2410*/  SHF.R.S32.HI R7, RZ, 0x1f, R6 ;  /* 0x0000001fff077819 */ /* 0x000fe20000011406 */
[----:B------:R-:W-:Y:S01]  /*2420*/  IMAD.WIDE.U32 R26, R21, UR6, R26 ;  /* 0x00000006151a7c25 */ /* 0x000fe2000f8e001a */
[----:B------:R-:W-:Y:S02]  /*2430*/  IADD3 R69, R69, R15, RZ ;  /* 0x0000000f45457210 */ /* 0x000fe40007ffe0ff */
[----:B------:R-:W-:Y:S01]  /*2440*/  SHF.R.S32.HI R21, RZ, 0x1f, R14 ;  /* 0x0000001fff157819 */ /* 0x000fe2000001140e */
[----:B------:R-:W-:Y:S01]  /*2450*/  IMAD.IADD R71, R15, 0x1, R71 ;  /* 0x000000010f477824 */ /* 0x000fe200078e0247 */
[----:B------:R-:W-:-:S02]  /*2460*/  SHF.R.S32.HI R15, RZ, 0x1f, R12 ;  /* 0x0000001fff0f7819 */ /* 0x000fc4000001140c */
[----:B------:R-:W-:Y:S02]  /*2470*/  LOP3.LUT R35, R35, 0xfffffffd, RZ, 0xc0, !PT ;  /* 0xfffffffd23237812 */ /* 0x000fe400078ec0ff */
[CC--:B------:R-:W-:Y:S02]  /*2480*/  LEA.HI R5, R7.reuse, R6.reuse, RZ, 0x3 ;  /* 0x0000000607057211 */ /* 0x0c0fe400078f18ff */
[----:B------:R-:W-:Y:S02]  /*2490*/  LEA.HI R8, R7, R6, RZ, 0x5 ;  /* 0x0000000607087211 */ /* 0x000fe400078f28ff */
[----:B------:R-:W-:Y:S02]  /*24a0*/  LEA.HI R7, R21, R14, RZ, 0x3 ;  /* 0x0000000e15077211 */ /* 0x000fe400078f18ff */
[----:B------:R-:W-:Y:S02]  /*24b0*/  LEA.HI R6, R15, R12, RZ, 0x3 ;  /* 0x0000000c0f067211 */ /* 0x000fe400078f18ff */
[----:B------:R-:W-:-:S02]  /*24c0*/  LEA.HI R14, R21, R14, RZ, 0x5 ;  /* 0x0000000e150e7211 */ /* 0x000fc400078f28ff */
[----:B------:R-:W-:Y:S02]  /*24d0*/  LEA.HI R15, R15, R12, RZ, 0x5 ;  /* 0x0000000c0f0f7211 */ /* 0x000fe400078f28ff */
[----:B------:R-:W-:Y:S02]  /*24e0*/  @P3 LOP3.LUT R35, R35, 0x2, RZ, 0xfc, !PT ;  /* 0x0000000223233812 */ /* 0x000fe400078efcff */
[----:B------:R-:W-:Y:S02]  /*24f0*/  SHF.R.S32.HI R21, RZ, 0x5, R14 ;  /* 0x00000005ff157819 */ /* 0x000fe4000001140e */
[----:B------:R-:W-:Y:S01]  /*2500*/  SHF.R.S32.HI R12, RZ, 0x5, R8 ;  /* 0x00000005ff0c7819 */ /* 0x000fe20000011408 */
[----:B------:R0:W-:Y:S01]  /*2510*/  STL [R1+0x28], R35 ;  /* 0x0000282301007387 */ /* 0x0001e20000100800 */
[----:B------:R-:W-:Y:S02]  /*2520*/  SHF.R.S32.HI R15, RZ, 0x5, R15 ;  /* 0x00000005ff0f7819 */ /* 0x000fe4000001140f */
[----:B------:R-:W-:-:S02]  /*2530*/  LOP3.LUT R14, R20, 0x18, R6, 0xf8, !PT ;  /* 0x00000018140e7812 */ /* 0x000fc400078ef806 */
[----:B-----5:R-:W-:Y:S02]  /*2540*/  SHF.R.S32.HI R33, RZ, 0x1f, R102 ;  /* 0x0000001fff217819 */ /* 0x020fe40000011466 */
[----:B------:R-:W-:Y:S02]  /*2550*/  LOP3.LUT R8, R20, 0x18, R5, 0xf8, !PT ;  /* 0x0000001814087812 */ /* 0x000fe400078ef805 */
[----:B------:R-:W-:Y:S01]  /*2560*/  IADD3 R74, P2, R145, R74, RZ ;  /* 0x0000004a914a7210 */ /* 0x000fe20007f5e0ff */
[----:B------:R-:W-:Y:S01]  /*2570*/  IMAD R15, R15, 0x1200, R38 ;  /* 0x000012000f0f7824 */ /* 0x000fe200078e0226 */
[-C--:B------:R-:W-:Y:S02]  /*2580*/  LOP3.LUT R14, R14, R37.reuse, RZ, 0x3c, !PT ;  /* 0x000000250e0e7212 */ /* 0x080fe400078e3cff */
[----:B------:R-:W-:Y:S01]  /*2590*/  LOP3.LUT R101, R8, R37, RZ, 0x3c, !PT ;  /* 0x0000002508657212 */ /* 0x000fe200078e3cff */
[----:B------:R-:W-:Y:S02]  /*25a0*/  IMAD R8, R33, R66, RZ ;  /* 0x0000004221087224 */ /* 0x000fe400078e02ff */
[----:B------:R-:W-:Y:S01]  /*25b0*/  IMAD.X R75, R32, 0x1, R9, P2 ;  /* 0x00000001204b7824 */ /* 0x000fe200010e0609 */
[----:B------:R-:W-:Y:S01]  /*25c0*/  ISETP.GE.AND P2, PT, R77, UR4, PT ;  /* 0x000000044d007c0c */ /* 0x000fe2000bf46270 */
[----:B------:R-:W-:-:S02]  /*25d0*/  IMAD.IADD R100, R15, 0x1, R14 ;  /* 0x000000010f647824 */ /* 0x000fc400078e020e */
[C---:B------:R-:W-:Y:S02]  /*25e0*/  IMAD R81, R102.reuse, R67, R8 ;  /* 0x0000004366517224 */ /* 0x040fe400078e0208 */
[----:B------:R-:W-:Y:S02]  /*25f0*/  IMAD R15, R67, 0x90, RZ ;  /* 0x00000090430f7824 */ /* 0x000fe400078e02ff */
[----:B------:R-:W-:Y:S01]  /*2600*/  IMAD.WIDE.U32 R30, R102, R66, R30 ;  /* 0x00000042661e7225 */ /* 0x000fe200078e001e */
[----:B------:R-:W-:-:S03]  /*2610*/  LOP3.LUT R20, R20, 0x18, R7, 0xf8, !PT ;  /* 0x0000001814147812 */ /* 0x000fc600078ef807 */
[----:B------:R-:W-:Y:S01]  /*2620*/  IMAD.WIDE.U32 R64, R102, R66, R64 ;  /* 0x0000004266407225 */ /* 0x000fe200078e0040 */
[----:B------:R-:W-:-:S03]  /*2630*/  SEL R13, RZ, 0x20, P2 ;  /* 0x00000020ff0d7807 */ /* 0x000fc60001000000 */
[----:B------:R-:W-:-:S04]  /*2640*/  IMAD.WIDE.U32 R66, R66, 0x90, RZ ;  /* 0x0000009042427825 */ /* 0x000fc800078e00ff */
[-C--:B------:R-:W-:Y:S01]  /*2650*/  IMAD R33, R33, R72.reuse, RZ ;  /* 0x0000004821217224 */ /* 0x080fe200078e02ff */
[----:B------:R-:W-:Y:S01]  /*2660*/  LOP3.LUT R20, R20, R37, RZ, 0x3c, !PT ;  /* 0x0000002514147212 */ /* 0x000fe200078e3cff */
[----:B------:R-:W-:Y:S02]  /*2670*/  IMAD R12, R12, 0x1200, R38 ;  /* 0x000012000c0c7824 */ /* 0x000fe400078e0226 */
[----:B------:R-:W-:Y:S01]  /*2680*/  IMAD.IADD R94, R67, 0x1, R15 ;  /* 0x00000001435e7824 */ /* 0x000fe200078e020f */
[----:B------:R-:W-:Y:S01]  /*2690*/  LOP3.LUT R15, R10, R13, RZ, 0xfc, !PT ;  /* 0x0000000d0a0f7212 */ /* 0x000fe200078efcff */
[C---:B------:R-:W-:Y:S01]  /*26a0*/  IMAD R33, R102.reuse, R73, R33 ;  /* 0x0000004966217224 */ /* 0x040fe200078e0221 */
[----:B------:R-:W-:Y:S01]  /*26b0*/  LOP3.LUT R76, R5, 0xfffffff8, RZ, 0xc0, !PT ;  /* 0xfffffff8054c7812 */ /* 0x000fe200078ec0ff */
[-C--:B------:R-:W-:Y:S01]  /*26c0*/  IMAD.WIDE.U32 R68, R102, R72.reuse, R68 ;  /* 0x0000004866447225 */ /* 0x080fe200078e0044 */
[----:B------:R-:W-:Y:S02]  /*26d0*/  LOP3.LUT R8, R6, 0xfffffff8, RZ, 0xc0, !PT ;  /* 0xfffffff806087812 */ /* 0x000fe400078ec0ff */
[----:B------:R-:W-:Y:S01]  /*26e0*/  LOP3.LUT R9, R7, 0xfffffff8, RZ, 0xc0, !PT ;  /* 0xfffffff807097812 */ /* 0x000fe200078ec0ff */
[----:B------:R-:W-:Y:S01]  /*26f0*/  IMAD.WIDE.U32 R70, R102, R72, R70 ;  /* 0x0000004866467225 */ /* 0x000fe200078e0046 */
[----:B------:R-:W-:-:S03]  /*2700*/  LOP3.LUT R13, R15, 0x8, RZ, 0xc0, !PT ;  /* 0x000000080f0d7812 */ /* 0x000fc600078ec0ff */
[----:B------:R-:W-:Y:S02]  /*2710*/  IMAD R21, R21, 0x1200, R38 ;  /* 0x0000120015157824 */ /* 0x000fe400078e0226 */
[----:B------:R-:W-:Y:S01]  /*2720*/  IMAD.WIDE.U32 R28, R28, 0x90, RZ ;  /* 0x000000901c1c7825 */ /* 0x000fe200078e00ff */
[----:B------:R-:W-:-:S03]  /*2730*/  LOP3.LUT R14, R15, 0x10, RZ, 0xc0, !PT ;  /* 0x000000100f0e7812 */ /* 0x000fc600078ec0ff */
[----:B------:R-:W-:Y:S01]  /*2740*/  IMAD.WIDE.U32 R72, R72, 0x90, RZ ;  /* 0x0000009048487825 */ /* 0x000fe200078e00ff */
[----:B------:R-:W-:-:S03]  /*2750*/  SHF.R.S32.HI R98, RZ, 0x1f, R76 ;  /* 0x0000001fff627819 */ /* 0x000fc6000001144c */
[----:B------:R-:W-:Y:S01]  /*2760*/  IMAD.IADD R101, R12, 0x1, R101 ;  /* 0x000000010c657824 */ /* 0x000fe200078e0265 */
[----:B------:R-:W-:Y:S01]  /*2770*/  LOP3.LUT R12, R15, 0x4, RZ, 0xc0, !PT ;  /* 0x000000040f0c7812 */ /* 0x000fe200078ec0ff */
[----:B------:R-:W-:Y:S01]  /*2780*/  IMAD.IADD R84, R27, 0x1, R11 ;  /* 0x000000011b547824 */ /* 0x000fe200078e020b */
[----:B------:R-:W-:Y:S01]  /*2790*/  LOP3.LUT R11, R15, 0x2, RZ, 0xc0, !PT ;  /* 0x000000020f0b7812 */ /* 0x000fe200078ec0ff */
[----:B------:R-:W-:Y:S01]  /*27a0*/  IMAD.IADD R83, R31, 0x1, R81 ;  /* 0x000000011f537824 */ /* 0x000fe200078e0251 */
[----:B------:R-:W-:Y:S01]  /*27b0*/  SHF.R.S32.HI R97, RZ, 0x1f, R8 ;  /* 0x0000001fff617819 */ /* 0x000fe20000011408 */
[----:B------:R-:W-:Y:S01]  /*27c0*/  IMAD.IADD R99, R21, 0x1, R20 ;  /* 0x0000000115637824 */ /* 0x000fe200078e0214 */
[----:B------:R-:W-:Y:S01]  /*27d0*/  SHF.R.S32.HI R96, RZ, 0x1f, R9 ;  /* 0x0000001fff607819 */ /* 0x000fe20000011409 */
[----:B------:R-:W-:Y:S01]  /*27e0*/  IMAD.IADD R89, R29, 0x1, R89 ;  /* 0x000000011d597824 */ /* 0x000fe200078e0259 */
[----:B------:R-:W-:Y:S01]  /*27f0*/  LOP3.LUT R10, R10, 0x1, RZ, 0xc0, !PT ;  /* 0x000000010a0a7812 */ /* 0x000fe200078ec0ff */
[----:B------:R-:W-:Y:S01]  /*2800*/  IMAD.IADD R95, R73, 0x1, R95 ;  /* 0x00000001495f7824 */ /* 0x000fe200078e025f */
[----:B------:R-:W-:Y:S01]  /*2810*/  LOP3.LUT R15, R15, 0x20, RZ, 0xc0, !PT ;  /* 0x000000200f0f7812 */ /* 0x000fe200078ec0ff */
[----:B------:R-:W-:-:S02]  /*2820*/  IMAD.IADD R81, R81, 0x1, R65 ;  /* 0x0000000151517824 */ /* 0x000fc400078e0241 */
[----:B------:R-:W-:Y:S02]  /*2830*/  IMAD.IADD R82, R69, 0x1, R33 ;  /* 0x0000000145527824 */ /* 0x000fe400078e0221 */
[----:B0-----:R-:W-:-:S07]  /*2840*/  IMAD.IADD R80, R33, 0x1, R71 ;  /* 0x0000000121507824 */ /* 0x001fce00078e0247 */
.L_x_8625:
[----:B------:R-:W2:Y:S01]  /*2850*/  LDL R21, [R1+0x28] ;  /* 0x0000280001157983 */ /* 0x000ea20000100800 */
[----:B------:R-:W0:Y:S03]  /*2860*/  LDC.64 R90, c[0x0][0x2d8] ;  /* 0x0000b600ff5a7b82 */ /* 0x000e260000000a00 */
[----:B---3--:R-:W3:Y:S01]  /*2870*/  LDL R20, [R1+0x58] ;  /* 0x0000580001147983 */ /* 0x008ee20000100800 */
[----:B------:R-:W-:Y:S01]  /*2880*/  VIADD R39, R22, 0xffffffff ;  /* 0xffffffff16277836 */ /* 0x000fe20000000000 */
[----:B------:R-:W-:Y:S05]  /*2890*/  YIELD ;  /* 0x0000000000007946 */ /* 0x000fea0003800000 */
[----:B-1----:R-:W1:Y:S01]  /*28a0*/  LDC R103, c[0x0][0x3d4] ;  /* 0x0000f500ff677b82 */ /* 0x002e620000000800 */
[----:B------:R-:W-:Y:S01]  /*28b0*/  SHF.R.S32.HI R34, RZ, 0x1f, R39 ;  /* 0x0000001fff227819 */ /* 0x000fe20000011427 */
[----:B------:R-:W-:Y:S01]  /*28c0*/  IMAD.WIDE.U32 R60, R28, R39, RZ ;  /* 0x000000271c3c7225 */ /* 0x000fe200078e00ff */
[----:B------:R-:W-:Y:S01]  /*28d0*/  BSSY B0, `(.L_x_8570) ;  /* 0x00003e7000007945 */ /* 0x000fe20003800000 */
[----:B--2---:R-:W-:-:S02]  /*28e0*/  LOP3.LUT P4, RZ, R21, 0x2, RZ, 0xc0, !PT ;  /* 0x0000000215ff7812 */ /* 0x004fc4000788c0ff */
[----:B------:R-:W-:Y:S02]  /*28f0*/  IMAD R21, R89, R39, RZ ;  /* 0x0000002759157224 */ /* 0x000fe400078e02ff */
[----:B---3--:R-:W-:Y:S02]  /*2900*/  IMAD R20, R19, 0x3600, R20 ;  /* 0x0000360013147824 */ /* 0x008fe400078e0214 */
[----:B------:R-:W-:Y:S01]  /*2910*/  IMAD R33, R34, R28, R21 ;  /* 0x0000001c22217224 */ /* 0x000fe200078e0215 */
[----:B------:R-:W-:Y:S01]  /*2920*/  IADD3 R21, P2, R88, R60, RZ ;  /* 0x0000003c58157210 */ /* 0x000fe20007f5e0ff */
[C---:B------:R-:W-:Y:S02]  /*2930*/  VIADD R32, R20.reuse, 0x10 ;  /* 0x0000001014207836 */ /* 0x040fe40000000000 */
[----:B------:R-:W-:Y:S01]  /*2940*/  IMAD.IADD R92, R61, 0x1, R33 ;  /* 0x000000013d5c7824 */ /* 0x000fe200078e0221 */
[----:B0-----:R-:W-:Y:S01]  /*2950*/  LEA R36, P3, R21, R90, 0x1 ;  /* 0x0000005a15247211 */ /* 0x001fe200078608ff */
[----:B------:R-:W-:-:S02]  /*2960*/  IMAD R79, R20, 0x2, R23 ;  /* 0x00000002144f7824 */ /* 0x000fc400078e0217 */
[----:B------:R-:W-:Y:S01]  /*2970*/  @P4 VIADD R32, R20, 0xfffffff0 ;  /* 0xfffffff014204836 */ /* 0x000fe20000000000 */
[----:B------:R-:W-:Y:S02]  /*2980*/  IADD3.X R22, R92, R85, RZ, P2, !PT ;  /* 0x000000555c167210 */ /* 0x000fe400017fe4ff */
[----:B------:R-:W-:Y:S02]  /*2990*/  ISETP.GT.AND P2, PT, R39, R78, PT ;  /* 0x0000004e2700720c */ /* 0x000fe40003f44270 */
[----:B------:R-:W-:Y:S01]  /*29a0*/  LEA.HI.X R37, R21, R91, R22, 0x1, P3 ;  /* 0x0000005b15257211 */ /* 0x000fe200018f0c16 */
[----:B------:R-:W-:Y:S01]  /*29b0*/  IMAD.MOV.U32 R22, RZ, RZ, R39 ;  /* 0x000000ffff167224 */ /* 0x000fe200078e0027 */
[----:B-1----:R-:W-:Y:S01]  /*29c0*/  ISETP.GE.AND P3, PT, R103, 0x1, PT ;  /* 0x000000016700780c */ /* 0x002fe20003f66270 */
[----:B------:R-:W-:-:S12]  /*29d0*/  IMAD R21, R32, 0x2, R23 ;  /* 0x0000000220157824 */ /* 0x000fd800078e0217 */
[----:B------:R-:W-:Y:S05]  /*29e0*/  @!P3 BRA `(.L_x_8571) ;  /* 0x0000003800ccb947 */ /* 0x000fea0003800000 */
[----:B------:R-:W-:Y:S01]  /*29f0*/  ULDC.U8 UR4, c[0x0][0x3f0] ;  /* 0x0000fc0000047ab9 */ /* 0x000fe20000000000 */
[-C--:B------:R-:W-:Y:S01]  /*2a00*/  IMAD R33, R95, R39.reuse, RZ ;  /* 0x000000275f217224 */ /* 0x080fe200078e02ff */
[----:B------:R-:W-:Y:S01]  /*2a10*/  ISETP.NE.AND P3, PT, RZ, UR4, PT ;  /* 0x00000004ff007c0c */ /* 0x000fe2000bf65270 */
[-C--:B------:R-:W-:Y:S02]  /*2a20*/  IMAD R35, R94, R39.reuse, RZ ;  /* 0x000000275e237224 */ /* 0x080fe400078e02ff */
[----:B------:R-:W-:Y:S02]  /*2a30*/  IMAD R86, R22, -0x90, R2 ;  /* 0xffffff7016567824 */ /* 0x000fe400078e0202 */
[C---:B------:R-:W-:Y:S02]  /*2a40*/  IMAD R33, R34.reuse, R72, R33 ;  /* 0x0000004822217224 */ /* 0x040fe400078e0221 */
[----:B------:R-:W-:Y:S01]  /*2a50*/  IMAD R35, R34, R66, R35 ;  /* 0x0000004222237224 */ /* 0x000fe200078e0223 */
[----:B------:R-:W-:Y:S01]  /*2a60*/  VIMNMX R86, R86, 0x90, PT ;  /* 0x0000009056567848 */ /* 0x000fe20003fe0100 */
        /* <DEDUP_REMOVED lines=20> */
[----:B------:R-:W-:Y:S01]  /*2bb0*/  IADD3 R58, P3, R70, R58, RZ ;  /* 0x0000003a463a7210 */ /* 0x000fe20007f7e0ff */
[----:B------:R-:W-:Y:S01]  /*2bc0*/  ULDC.64 UR4, c[0x0][0x3c8] ;  /* 0x0000f20000047ab9 */ /* 0x000fe20000000a00 */
[----:B------:R-:W-:Y:S02]  /*2bd0*/  CS2R R62, SRZ ;  /* 0x00000000003e7805 */ /* 0x000fe4000001ff00 */
[----:B------:R-:W-:Y:S01]  /*2be0*/  CS2R R90, SRZ ;  /* 0x00000000005a7805 */ /* 0x000fe2000001ff00 */
[----:B------:R-:W-:Y:S01]  /*2bf0*/  IMAD.X R33, R20, 0x1, R80, P3 ;  /* 0x0000000114217824 */ /* 0x000fe200018e0650 */
[----:B------:R-:W-:-:S05]  /*2c00*/  IADD3 R56, P3, R64, R56, RZ ;  /* 0x0000003840387210 */ /* 0x000fca0007f7e0ff */
[----:B------:R-:W-:Y:S01]  /*2c10*/  IMAD.X R87, R87, 0x1, R81, P3 ;  /* 0x0000000157577824 */ /* 0x000fe200018e0651 */
        /* <DEDUP_REMOVED lines=38> */
.L_x_8574:
[----:B------:R-:W-:Y:S05]  /*2e80*/  BSYNC B1 ;  /* 0x0000000000017941 */ /* 0x000fea0003800000 */
.L_x_8573:
[----:B------:R-:W2:Y:S01]  /*2e90*/  LDL R20, [R1+0x44] ;  /* 0x0000440001147983 */ /* 0x000ea20000100800 */
[----:B0----5:R-:W-:Y:S02]  /*2ea0*/  IMAD.MOV.U32 R32, RZ, RZ, R39 ;  /* 0x000000ffff207224 */ /* 0x021fe400078e0027 */
[----:B------:R-:W-:Y:S02]  /*2eb0*/  IMAD.MOV.U32 R33, RZ, RZ, R42 ;  /* 0x000000ffff217224 */ /* 0x000fe400078e002a */
[----:B------:R-:W-:-:S05]  /*2ec0*/  IMAD.MOV.U32 R34, RZ, RZ, R43 ;  /* 0x000000ffff227224 */ /* 0x000fca00078e002b */
[----:B------:R-:W-:Y:S01]  /*2ed0*/  PRMT R111, R33, 0x5410, R34 ;  /* 0x00005410216f7816 */ /* 0x000fe20000000022 */
[----:B------:R-:W-:Y:S01]  /*2ee0*/  IMAD.MOV.U32 R33, RZ, RZ, R50 ;  /* 0x000000ffff217224 */ /* 0x000fe200078e0032 */
[----:B------:R-:W-:-:S04]  /*2ef0*/  MOV R34, R51 ;  /* 0x0000003300227202 */ /* 0x000fc80000000f00 */
[----:B------:R-:W-:Y:S01]  /*2f00*/  PRMT R115, R33, 0x5410, R34 ;  /* 0x0000541021737816 */ /* 0x000fe20000000022 */
[----:B------:R-:W-:Y:S02]  /*2f10*/  IMAD.MOV.U32 R33, RZ, RZ, R62 ;  /* 0x000000ffff217224 */ /* 0x000fe400078e003e */
[----:B------:R-:W-:-:S05]  /*2f20*/  IMAD.MOV.U32 R34, RZ, RZ, R63 ;  /* 0x000000ffff227224 */ /* 0x000fca00078e003f */
        /* <DEDUP_REMOVED lines=9> */
[----:B------:R-:W-:Y:S02]  /*2fc0*/  PRMT R120, R33, 0x5410, R34 ;  /* 0x0000541021787816 */ /* 0x000fe40000000022 */
[----:B--2---:R-:W-:Y:S01]  /*2fd0*/  R2UR UR4, R20 ;  /* 0x00000000140472ca */ /* 0x004fe200000e0000 */
[----:B------:R-:W-:-:S05]  /*2fe0*/  IMAD.MOV.U32 R20, RZ, RZ, R38 ;  /* 0x000000ffff147224 */ /* 0x000fca00078e0026 */
[----:B------:R-:W-:Y:S01]  /*2ff0*/  PRMT R92, R20, 0x5410, R32 ;  /* 0x00005410145c7816 */ /* 0x000fe20000000020 */
[----:B------:R-:W-:Y:S02]  /*3000*/  IMAD.MOV.U32 R20, RZ, RZ, R46 ;  /* 0x000000ffff147224 */ /* 0x000fe400078e002e */
[----:B------:R-:W-:-:S04]  /*3010*/  IMAD.MOV.U32 R32, RZ, RZ, R47 ;  /* 0x000000ffff207224 */ /* 0x000fc800078e002f */
[----:B------:R-:W-:Y:S01]  /*3020*/  UISETP.NE.AND UP0, UPT, UR4, 0x3, UPT ;  /* 0x000000030400788c */ /* 0x000fe2000bf05270 */
[----:B------:R-:W-:Y:S01]  /*3030*/  PRMT R113, R20, 0x5410, R32 ;  /* 0x0000541014717816 */ /* 0x000fe20000000020 */
[----:B------:R-:W-:Y:S02]  /*3040*/  IMAD.MOV.U32 R20, RZ, RZ, R54 ;  /* 0x000000ffff147224 */ /* 0x000fe400078e0036 */
[----:B------:R-:W-:Y:S02]  /*3050*/  IMAD.MOV.U32 R32, RZ, RZ, R55 ;  /* 0x000000ffff207224 */ /* 0x000fe400078e0037 */
[----:B------:R-:W-:-:S03]  /*3060*/  PLOP3.LUT P3, PT, PT, PT, UP0, 0x80, 0x0 ;  /* 0x000000000000781c */ /* 0x000fc60003f6f008 */
        /* <DEDUP_REMOVED lines=10> */
[----:B------:R-:W-:Y:S06]  /*3110*/  @!P3 BRA `(.L_x_8575) ;  /* 0x000000000004b947 */ /* 0x000fec0003800000 */
[----:B------:R-:W-:Y:S01]  /*3120*/  BPT.TRAP 0x1 ;  /* 0x000000040000795c */ /* 0x000fe20000300000 */
.L_x_8575:
[----:B------:R-:W-:Y:S01]  /*3130*/  IMAD R20, R19, 0x8, R18 ;  /* 0x0000000813147824 */ /* 0x000fe200078e0212 */
[----:B------:R-:W-:Y:S01]  /*3140*/  SHF.L.U32 R87, R149, 0x1f, RZ ;  /* 0x0000001f95577819 */ /* 0x000fe200000006ff */
[----:B------:R-:W-:Y:S03]  /*3150*/  BSSY B1, `(.L_x_8576) ;  /* 0x0000003000017945 */ /* 0x000fe60003800000 */
[----:B------:R-:W0:Y:S02]  /*3160*/  SYNCS.PHASECHK.TRANS64.TRYWAIT P5, [R20+URZ+0x31c90], R87 ;  /* 0x031c9057140075a7 */ /* 0x000e2400080a017f */
[----:B0-----:R-:W-:Y:S05]  /*3170*/  @!P5 BRA `(.L_x_8577) ;  /* 0x0000017c00a0d947 */ /* 0x001fea0003800000 */
.L_x_8808:
[----:B------:R-:W-:Y:S05]  /*3180*/  BSYNC B1 ;  /* 0x0000000000017941 */ /* 0x000fea0003800000 */
.L_x_8576:
        /* <DEDUP_REMOVED lines=9> */
[----:B--2---:R-:W-:Y:S01]  /*3220*/  IMAD.MOV.U32 R58, RZ, RZ, R33 ;  /* 0x000000ffff3a7224 */ /* 0x004fe200078e0021 */
[--C-:B------:R-:W-:Y:S02]  /*3230*/  SHF.R.U64 R57, R62, 0x10, R63.reuse ;  /* 0x000000103e397819 */ /* 0x100fe4000000123f */
[----:B------:R-:W-:Y:S01]  /*3240*/  SHF.R.U32.HI R62, RZ, 0x10, R63 ;  /* 0x00000010ff3e7819 */ /* 0x000fe2000001163f */
[----:B------:R-:W-:Y:S02]  /*3250*/  HADD2.F32 R33, -RZ, R56.H0_H0 ;  /* 0x20000038ff217230 */ /* 0x000fe40000004100 */
[--C-:B------:R-:W-:Y:S02]  /*3260*/  HADD2.F32 R56, -RZ, R58.reuse.H1_H1 ;  /* 0x3000003aff387230 */ /* 0x100fe40000004100 */
[----:B------:R-:W-:Y:S02]  /*3270*/  HADD2.F32 R58, -RZ, R58.H0_H0 ;  /* 0x2000003aff3a7230 */ /* 0x000fe40000004100 */
[----:B------:R-:W-:-:S02]  /*3280*/  HADD2.F32 R57, -RZ, R57.H0_H0 ;  /* 0x20000039ff397230 */ /* 0x000fc40000004100 */
[-C--:B------:R-:W-:Y:S01]  /*3290*/  FMUL.FTZ R59, R56, R33.reuse ;  /* 0x00000021383b7220 */ /* 0x080fe20000410000 */
[----:B------:R-:W-:Y:S02]  /*32a0*/  HADD2.F32 R62, -RZ, R62.H0_H0 ;  /* 0x2000003eff3e7230 */ /* 0x000fe40000004100 */
[C---:B------:R-:W-:Y:S01]  /*32b0*/  FMUL.FTZ R93, R58.reuse, R33 ;  /* 0x000000213a5d7220 */ /* 0x040fe20000410000 */
[-C--:B------:R-:W-:Y:S01]  /*32c0*/  FFMA.FTZ R33, R58, R57.reuse, -R59 ;  /* 0x000000393a217223 */ /* 0x080fe2000001083b */
[----:B------:R-:W-:Y:S02]  /*32d0*/  SHF.R.U32.HI R58, RZ, 0x10, R91 ;  /* 0x00000010ff3a7819 */ /* 0x000fe4000001165b */
[----:B------:R-:W-:Y:S01]  /*32e0*/  FFMA.FTZ R56, R56, R57, R93 ;  /* 0x0000003938387223 */ /* 0x000fe2000001005d */
[----:B------:R-:W-:Y:S02]  /*32f0*/  IMAD.MOV.U32 R57, RZ, RZ, R32 ;  /* 0x000000ffff397224 */ /* 0x000fe400078e0020 */
[----:B------:R-:W-:-:S02]  /*3300*/  IMAD.MOV.U32 R32, RZ, RZ, R35 ;  /* 0x000000ffff207224 */ /* 0x000fc400078e0023 */
[----:B------:R-:W-:Y:S01]  /*3310*/  HADD2.F32 R58, -RZ, R58.H0_H0 ;  /* 0x2000003aff3a7230 */ /* 0x000fe20000004100 */
[----:B------:R-:W-:Y:S02]  /*3320*/  F2FP.F16.F32.PACK_AB R33, R56, R33 ;  /* 0x000000213821723e */ /* 0x000fe400000000ff */
[--C-:B------:R-:W-:Y:S02]  /*3330*/  HADD2.F32 R35, -RZ, R32.reuse.H1_H1 ;  /* 0x30000020ff237230 */ /* 0x100fe40000004100 */
[----:B------:R-:W-:-:S03]  /*3340*/  HADD2.F32 R32, -RZ, R32.H0_H0 ;  /* 0x20000020ff207230 */ /* 0x000fc60000004100 */
[CC--:B------:R-:W-:Y:S02]  /*3350*/  FMUL.FTZ R59, R35.reuse, R58.reuse ;  /* 0x0000003a233b7220 */ /* 0x0c0fe40000410000 */
[C---:B------:R-:W-:Y:S02]  /*3360*/  FMUL.FTZ R58, R32.reuse, R58 ;  /* 0x0000003a203a7220 */ /* 0x040fe40000410000 */
[-C--:B------:R-:W-:Y:S01]  /*3370*/  FFMA.FTZ R32, R32, R62.reuse, -R59 ;  /* 0x0000003e20207223 */ /* 0x080fe2000001083b */
[----:B------:R-:W-:Y:S02]  /*3380*/  HADD2.F32 R59, -RZ, R119.H1_H1 ;  /* 0x30000077ff3b7230 */ /* 0x000fe40000004100 */
[----:B------:R-:W-:Y:S01]  /*3390*/  FFMA.FTZ R35, R35, R62, R58 ;  /* 0x0000003e23237223 */ /* 0x000fe2000001003a */
[----:B------:R-:W-:Y:S02]  /*33a0*/  IMAD.MOV.U32 R58, RZ, RZ, R34 ;  /* 0x000000ffff3a7224 */ /* 0x000fe400078e0022 */
[----:B------:R-:W-:-:S02]  /*33b0*/  HADD2.F32 R34, -RZ, R57.H0_H0 ;  /* 0x20000039ff227230 */ /* 0x000fc40000004100 */
[----:B------:R-:W-:Y:S01]  /*33c0*/  HADD2.F32 R57, -RZ, R57.H1_H1 ;  /* 0x30000039ff397230 */ /* 0x000fe20000004100 */
[----:B------:R-:W-:Y:S01]  /*33d0*/  F2FP.F16.F32.PACK_AB R35, R35, R32 ;  /* 0x000000202323723e */ /* 0x000fe200000000ff */
[----:B------:R-:W-:-:S05]  /*33e0*/  HADD2.F32 R62, -RZ, R120.H0_H0 ;  /* 0x20000078ff3e7230 */ /* 0x000fca0000004100 */
[-C--:B------:R-:W-:Y:S01]  /*33f0*/  FMUL.FTZ R63, R57, R62.reuse ;  /* 0x0000003e393f7220 */ /* 0x080fe20000410000 */
[----:B------:R-:W-:-:S03]  /*3400*/  FMUL.FTZ R62, R34, R62 ;  /* 0x0000003e223e7220 */ /* 0x000fc60000410000 */
[-C--:B------:R-:W-:Y:S01]  /*3410*/  FFMA.FTZ R34, R34, R59.reuse, -R63 ;  /* 0x0000003b22227223 */ /* 0x080fe2000001083f */
[----:B------:R-:W-:Y:S01]  /*3420*/  FFMA.FTZ R57, R57, R59, R62 ;  /* 0x0000003b39397223 */ /* 0x000fe2000001003e */
[--C-:B------:R-:W-:Y:S02]  /*3430*/  HADD2.F32 R59, -RZ, R58.reuse.H0_H0 ;  /* 0x2000003aff3b7230 */ /* 0x100fe40000004100 */
[----:B------:R-:W-:Y:S02]  /*3440*/  HADD2.F32 R58, -RZ, R58.H1_H1 ;  /* 0x3000003aff3a7230 */ /* 0x000fe40000004100 */
[----:B------:R-:W-:Y:S01]  /*3450*/  HADD2.F32 R63, -RZ, R120.H1_H1 ;  /* 0x30000078ff3f7230 */ /* 0x000fe20000004100 */
[----:B------:R-:W-:Y:S01]  /*3460*/  F2FP.F16.F32.PACK_AB R32, R57, R34 ;  /* 0x000000223920723e */ /* 0x000fe200000000ff */
[----:B------:R-:W-:-:S03]  /*3470*/  HADD2.F32 R62, -RZ, R119.H0_H0 ;  /* 0x20000077ff3e7230 */ /* 0x000fc60000004100 */
[-C--:B------:R-:W-:Y:S01]  /*3480*/  FMUL.FTZ R90, R58, R63.reuse ;  /* 0x0000003f3a5a7220 */ /* 0x080fe20000410000 */
[----:B------:R-:W-:-:S03]  /*3490*/  FMUL.FTZ R63, R59, R63 ;  /* 0x0000003f3b3f7220 */ /* 0x000fc60000410000 */
[-C--:B------:R-:W-:Y:S01]  /*34a0*/  FFMA.FTZ R90, R59, R62.reuse, -R90 ;  /* 0x0000003e3b5a7223 */ /* 0x080fe2000001085a */
[----:B------:R-:W-:-:S05]  /*34b0*/  FFMA.FTZ R63, R58, R62, R63 ;  /* 0x0000003e3a3f7223 */ /* 0x000fca000001003f */
[----:B------:R-:W-:-:S07]  /*34c0*/  F2FP.F16.F32.PACK_AB R34, R63, R90 ;  /* 0x0000005a3f22723e */ /* 0x000fce00000000ff */
.L_x_8582:
[----:B------:R-:W-:Y:S05]  /*34d0*/  BSYNC B2 ;  /* 0x0000000000027941 */ /* 0x000fea0003800000 */
.L_x_8581:
[----:B--2---:R1:W-:Y:S02]  /*34e0*/  STG.E.128 desc[UR60][R36.64], R32 ;  /* 0x0000002024007986 */ /* 0x0043e4000c101d3c */
.L_x_8580:
[----:B------:R-:W-:Y:S05]  /*34f0*/  BSYNC B1 ;  /* 0x0000000000017941 */ /* 0x000fea0003800000 */
.L_x_8579:
        /* <DEDUP_REMOVED lines=9> */
[----:B--2---:R-:W-:Y:S01]  /*3590*/  IMAD.MOV.U32 R56, RZ, RZ, R33 ;  /* 0x000000ffff387224 */ /* 0x004fe200078e0021 */
[----:B------:R-:W-:Y:S01]  /*35a0*/  SHF.R.U64 R54, R54, 0x10, R55 ;  /* 0x0000001036367819 */ /* 0x000fe20000001237 */
[----:B------:R-:W-:Y:S01]  /*35b0*/  HADD2.F32 R63, -RZ, R34.H0_H0 ;  /* 0x20000022ff3f7230 */ /* 0x000fe20000004100 */
        /* <DEDUP_REMOVED lines=12> */
[----:B------:R-:W-:Y:S01]  /*3680*/  SHF.R.U32.HI R54, RZ, 0x10, R55 ;  /* 0x00000010ff367819 */ /* 0x000fe20000011637 */
[----:B------:R-:W-:-:S02]  /*3690*/  HADD2.F32 R55, -RZ, R35.H1_H1 ;  /* 0x30000023ff377230 */ /* 0x000fc40000004100 */
[----:B------:R-:W-:Y:S01]  /*36a0*/  HADD2.F32 R35, -RZ, R35.H0_H0 ;  /* 0x20000023ff237230 */ /* 0x000fe20000004100 */
[----:B------:R-:W-:Y:S01]  /*36b0*/  F2FP.F16.F32.PACK_AB R33, R33, R56 ;  /* 0x000000382121723e */ /* 0x000fe200000000ff */
[----:B------:R-:W-:Y:S02]  /*36c0*/  HADD2.F32 R54, -RZ, R54.H0_H0 ;  /* 0x20000036ff367230 */ /* 0x000fe40000004100 */
[-C--:B------:R-:W-:Y:S01]  /*36d0*/  FMUL.FTZ R58, R55, R60.reuse ;  /* 0x0000003c373a7220 */ /* 0x080fe20000410000 */
[----:B------:R-:W-:Y:S02]  /*36e0*/  HADD2.F32 R116, -RZ, R116.H1_H1 ;  /* 0x30000074ff747230 */ /* 0x000fe40000004100 */
[C---:B------:R-:W-:Y:S01]  /*36f0*/  FMUL.FTZ R60, R35.reuse, R60 ;  /* 0x0000003c233c7220 */ /* 0x040fe20000410000 */
[-C--:B------:R-:W-:Y:S01]  /*3700*/  FFMA.FTZ R58, R35, R54.reuse, -R58 ;  /* 0x00000036233a7223 */ /* 0x080fe2000001083a */
[----:B------:R-:W-:Y:S02]  /*3710*/  HADD2.F32 R35, -RZ, R118.H0_H0 ;  /* 0x20000076ff237230 */ /* 0x000fe40000004100 */
[----:B------:R-:W-:Y:S01]  /*3720*/  FFMA.FTZ R55, R55, R54, R60 ;  /* 0x0000003637377223 */ /* 0x000fe2000001003c */
[----:B------:R-:W-:-:S02]  /*3730*/  HADD2.F32 R54, -RZ, R32.H1_H1 ;  /* 0x30000020ff367230 */ /* 0x000fc40000004100 */
[----:B------:R-:W-:-:S03]  /*3740*/  HADD2.F32 R32, -RZ, R32.H0_H0 ;  /* 0x20000020ff207230 */ /* 0x000fc60000004100 */
[-C--:B------:R-:W-:Y:S02]  /*3750*/  FMUL.FTZ R59, R54, R35.reuse ;  /* 0x00000023363b7220 */ /* 0x080fe40000410000 */
[C---:B------:R-:W-:Y:S02]  /*3760*/  FMUL.FTZ R35, R32.reuse, R35 ;  /* 0x0000002320237220 */ /* 0x040fe40000410000 */
[-C--:B------:R-:W-:Y:S01]  /*3770*/  FFMA.FTZ R59, R32, R57.reuse, -R59 ;  /* 0x00000039203b7223 */ /* 0x080fe2000001083b */
[----:B------:R-:W-:Y:S02]  /*3780*/  HADD2.F32 R32, -RZ, R118.H1_H1 ;  /* 0x30000076ff207230 */ /* 0x000fe40000004100 */
[----:B------:R-:W-:Y:S01]  /*3790*/  FFMA.FTZ R54, R54, R57, R35 ;  /* 0x0000003936367223 */ /* 0x000fe20000010023 */
[----:B------:R-:W-:Y:S02]  /*37a0*/  F2FP.F16.F32.PACK_AB R35, R55, R58 ;  /* 0x0000003a3723723e */ /* 0x000fe400000000ff */
[-C--:B------:R-:W-:Y:S01]  /*37b0*/  FMUL.FTZ R34, R61, R32.reuse ;  /* 0x000000203d227220 */ /* 0x080fe20000410000 */
[----:B------:R-:W-:-:S03]  /*37c0*/  FMUL.FTZ R32, R63, R32 ;  /* 0x000000203f207220 */ /* 0x000fc60000410000 */
[-C--:B------:R-:W-:Y:S01]  /*37d0*/  FFMA.FTZ R34, R63, R116.reuse, -R34 ;  /* 0x000000743f227223 */ /* 0x080fe20000010822 */
[----:B------:R-:W-:Y:S01]  /*37e0*/  FFMA.FTZ R61, R61, R116, R32 ;  /* 0x000000743d3d7223 */ /* 0x000fe20000010020 */
[----:B------:R-:W-:-:S04]  /*37f0*/  F2FP.F16.F32.PACK_AB R32, R54, R59 ;  /* 0x0000003b3620723e */ /* 0x000fc800000000ff */
[----:B------:R-:W-:-:S07]  /*3800*/  F2FP.F16.F32.PACK_AB R34, R61, R34 ;  /* 0x000000223d22723e */ /* 0x000fce00000000ff */
.L_x_8586:
[----:B------:R-:W-:Y:S05]  /*3810*/  BSYNC B2 ;  /* 0x0000000000027941 */ /* 0x000fea0003800000 */
.L_x_8585:
[----:B--2---:R2:W-:Y:S02]  /*3820*/  STG.E.128 desc[UR60][R36.64+0x20], R32 ;  /* 0x0000202024007986 */ /* 0x0045e4000c101d3c */
.L_x_8584:
[----:B------:R-:W-:Y:S05]  /*3830*/  BSYNC B1 ;  /* 0x0000000000017941 */ /* 0x000fea0003800000 */
.L_x_8583:
        /* <DEDUP_REMOVED lines=24> */
[-C--:B------:R-:W-:Y:S01]  /*39c0*/  FFMA.FTZ R58, R33, R50.reuse, -R58 ;  /* 0x00000032213a7223 */ /* 0x080fe2000001083a */
[----:B------:R-:W-:Y:S01]  /*39d0*/  FFMA.FTZ R55, R55, R50, R52 ;  /* 0x0000003237377223 */ /* 0x000fe20000010034 */
[-C--:B------:R-:W-:Y:S01]  /*39e0*/  FFMA.FTZ R35, R56, R51.reuse, -R35 ;  /* 0x0000003338237223 */ /* 0x080fe20000010823 */
[----:B------:R-:W-:Y:S01]  /*39f0*/  FFMA.FTZ R54, R54, R51, R53 ;  /* 0x0000003336367223 */ /* 0x000fe20000010035 */
[----:B------:R-:W-:-:S02]  /*3a00*/  HADD2.F32 R51, -RZ, R117.H0_H0 ;  /* 0x20000075ff337230 */ /* 0x000fc40000004100 */
[--C-:B------:R-:W-:Y:S02]  /*3a10*/  HADD2.F32 R50, -RZ, R32.reuse.H1_H1 ;  /* 0x30000020ff327230 */ /* 0x100fe40000004100 */
        /* <DEDUP_REMOVED lines=13> */
[----:B------:R-:W-:Y:S01]  /*3af0*/  F2FP.F16.F32.PACK_AB R33, R55, R58 ;  /* 0x0000003a3721723e */ /* 0x000fe200000000ff */
[-C--:B------:R-:W-:Y:S02]  /*3b00*/  FFMA.FTZ R57, R34, R115.reuse, -R57 ;  /* 0x0000007322397223 */ /* 0x080fe40000010839 */
[----:B------:R-:W-:Y:S01]  /*3b10*/  FFMA.FTZ R32, R32, R115, R117 ;  /* 0x0000007320207223 */ /* 0x000fe20000010075 */
[----:B------:R-:W-:-:S04]  /*3b20*/  F2FP.F16.F32.PACK_AB R52, R51, R52 ;  /* 0x000000343334723e */ /* 0x000fc800000000ff */
[----:B------:R-:W-:Y:S01]  /*3b30*/  F2FP.F16.F32.PACK_AB R34, R32, R57 ;  /* 0x000000392022723e */ /* 0x000fe200000000ff */
[----:B------:R-:W-:-:S07]  /*3b40*/  IMAD.MOV.U32 R32, RZ, RZ, R52 ;  /* 0x000000ffff207224 */ /* 0x000fce00078e0034 */
.L_x_8590:
[----:B------:R-:W-:Y:S05]  /*3b50*/  BSYNC B2 ;  /* 0x0000000000027941 */ /* 0x000fea0003800000 */
.L_x_8589:
[----:B--2---:R3:W-:Y:S02]  /*3b60*/  STG.E.128 desc[UR60][R36.64+0x40], R32 ;  /* 0x0000402024007986 */ /* 0x0047e4000c101d3c */
.L_x_8588:
[----:B------:R-:W-:Y:S05]  /*3b70*/  BSYNC B1 ;  /* 0x0000000000017941 */ /* 0x000fea0003800000 */
.L_x_8587:
        /* <DEDUP_REMOVED lines=8> */
[----:B------:R-:W-:Y:S02]  /*3c00*/  SHF.R.U64 R46, R46, 0x10, R47 ;  /* 0x000000102e2e7819 */ /* 0x000fe4000000122f */
[--C-:B------:R-:W-:Y:S01]  /*3c10*/  SHF.R.U64 R50, R48, 0x10, R49.reuse ;  /* 0x0000001030327819 */ /* 0x100fe20000001231 */
[--C-:B--2---:R-:W-:Y:S01]  /*3c20*/  HADD2.F32 R48, -RZ, R35.reuse.H1_H1 ;  /* 0x30000023ff307230 */ /* 0x104fe20000004100 */
[----:B------:R-:W-:Y:S01]  /*3c30*/  SHF.R.U32.HI R51, RZ, 0x10, R49 ;  /* 0x00000010ff337819 */ /* 0x000fe20000011631 */
[----:B------:R-:W-:Y:S01]  /*3c40*/  HADD2.F32 R35, -RZ, R35.H0_H0 ;  /* 0x20000023ff237230 */ /* 0x000fe20000004100 */
[----:B------:R-:W-:Y:S01]  /*3c50*/  SHF.R.U32.HI R52, RZ, 0x10, R47 ;  /* 0x00000010ff347819 */ /* 0x000fe2000001162f */
[----:B------:R-:W-:Y:S02]  /*3c60*/  HADD2.F32 R47, -RZ, R46.H0_H0 ;  /* 0x2000002eff2f7230 */ /* 0x000fe40000004100 */
[----:B------:R-:W-:Y:S02]  /*3c70*/  HADD2.F32 R46, -RZ, R33.H1_H1 ;  /* 0x30000021ff2e7230 */ /* 0x000fe40000004100 */
[----:B------:R-:W-:-:S02]  /*3c80*/  HADD2.F32 R50, -RZ, R50.H0_H0 ;  /* 0x20000032ff327230 */ /* 0x000fc40000004100 */
[----:B------:R-:W-:Y:S02]  /*3c90*/  HADD2.F32 R33, -RZ, R33.H0_H0 ;  /* 0x20000021ff217230 */ /* 0x000fe40000004100 */
[----:B------:R-:W-:Y:S02]  /*3ca0*/  HADD2.F32 R51, -RZ, R51.H0_H0 ;  /* 0x20000033ff337230 */ /* 0x000fe40000004100 */
[----:B------:R-:W-:Y:S02]  /*3cb0*/  HADD2.F32 R49, -RZ, R52.H0_H0 ;  /* 0x20000034ff317230 */ /* 0x000fe40000004100 */
[-C--:B------:R-:W-:Y:S01]  /*3cc0*/  FMUL.FTZ R52, R46, R50.reuse ;  /* 0x000000322e347220 */ /* 0x080fe20000410000 */
[----:B------:R-:W-:Y:S01]  /*3cd0*/  FMUL.FTZ R53, R33, R50 ;  /* 0x0000003221357220 */ /* 0x000fe20000410000 */
[-C--:B------:R-:W-:Y:S01]  /*3ce0*/  FMUL.FTZ R50, R48, R51.reuse ;  /* 0x0000003330327220 */ /* 0x080fe20000410000 */
[----:B------:R-:W-:Y:S01]  /*3cf0*/  FMUL.FTZ R51, R35, R51 ;  /* 0x0000003323337220 */ /* 0x000fe20000410000 */
[-C--:B------:R-:W-:Y:S01]  /*3d00*/  FFMA.FTZ R33, R33, R47.reuse, -R52 ;  /* 0x0000002f21217223 */ /* 0x080fe20000010834 */
[----:B------:R-:W-:Y:S01]  /*3d10*/  FFMA.FTZ R46, R46, R47, R53 ;  /* 0x0000002f2e2e7223 */ /* 0x000fe20000010035 */
[----:B------:R-:W-:-:S02]  /*3d20*/  HADD2.F32 R47, -RZ, R32.H1_H1 ;  /* 0x30000020ff2f7230 */ /* 0x000fc40000004100 */
[-C--:B------:R-:W-:Y:S01]  /*3d30*/  FFMA.FTZ R48, R48, R49.reuse, R51 ;  /* 0x0000003130307223 */ /* 0x080fe20000010033 */
[----:B------:R-:W-:Y:S01]  /*3d40*/  FFMA.FTZ R35, R35, R49, -R50 ;  /* 0x0000003123237223 */ /* 0x000fe20000010832 */
[----:B------:R-:W-:Y:S01]  /*3d50*/  HADD2.F32 R51, -RZ, R114.H0_H0 ;  /* 0x20000072ff337230 */ /* 0x000fe20000004100 */
        /* <DEDUP_REMOVED lines=18> */
.L_x_8594:
[----:B------:R-:W-:Y:S05]  /*3e80*/  BSYNC B2 ;  /* 0x0000000000027941 */ /* 0x000fea0003800000 */
.L_x_8593:
[----:B--2---:R4:W-:Y:S02]  /*3e90*/  STG.E.128 desc[UR60][R36.64+0x60], R32 ;  /* 0x0000602024007986 */ /* 0x0049e4000c101d3c */
.L_x_8592:
[----:B------:R-:W-:Y:S05]  /*3ea0*/  BSYNC B1 ;  /* 0x0000000000017941 */ /* 0x000fea0003800000 */
.L_x_8591:
        /* <DEDUP_REMOVED lines=21> */
[----:B------:R-:W-:Y:S02]  /*4000*/  HADD2.F32 R44, -RZ, R49.H0_H0 ;  /* 0x20000031ff2c7230 */ /* 0x000fe40000004100 */
[-C--:B------:R-:W-:Y:S01]  /*4010*/  FMUL.FTZ R52, R33, R48.reuse ;  /* 0x0000003021347220 */ /* 0x080fe20000410000 */
[----:B------:R-:W-:Y:S02]  /*4020*/  HADD2.F32 R46, -RZ, R47.H0_H0 ;  /* 0x2000002fff2e7230 */ /* 0x000fe40000004100 */
[----:B------:R-:W-:Y:S01]  /*4030*/  FMUL.FTZ R47, R35, R45 ;  /* 0x0000002d232f7220 */ /* 0x000fe20000410000 */
[----:B------:R-:W-:-:S03]  /*4040*/  FMUL.FTZ R48, R43, R48 ;  /* 0x000000302b307220 */ /* 0x000fc60000410000 */
[-C--:B------:R-:W-:Y:S01]  /*4050*/  FFMA.FTZ R32, R32, R44.reuse, -R47 ;  /* 0x0000002c20207223 */ /* 0x080fe2000001082f */
[----:B------:R-:W-:Y:S01]  /*4060*/  FFMA.FTZ R47, R35, R44, R50 ;  /* 0x0000002c232f7223 */ /* 0x000fe20000010032 */
[-C--:B------:R-:W-:Y:S01]  /*4070*/  FFMA.FTZ R51, R33, R46.reuse, R48 ;  /* 0x0000002e21337223 */ /* 0x080fe20000010030 */
[--C-:B------:R-:W-:Y:S02]  /*4080*/  HADD2.F32 R44, -RZ, R112.reuse.H0_H0 ;  /* 0x20000070ff2c7230 */ /* 0x100fe40000004100 */
[----:B------:R-:W-:Y:S01]  /*4090*/  FFMA.FTZ R52, R43, R46, -R52 ;  /* 0x0000002e2b347223 */ /* 0x000fe20000010834 */
[----:B------:R-:W-:Y:S02]  /*40a0*/  HADD2.F32 R112, -RZ, R112.H1_H1 ;  /* 0x30000070ff707230 */ /* 0x000fe40000004100 */
[----:B------:R-:W-:Y:S02]  /*40b0*/  HADD2.F32 R33, -RZ, R42.H1_H1 ;  /* 0x3000002aff217230 */ /* 0x000fe40000004100 */
[----:B------:R-:W-:-:S02]  /*40c0*/  HADD2.F32 R35, -RZ, R34.H1_H1 ;  /* 0x30000022ff237230 */ /* 0x000fc40000004100 */
[----:B------:R-:W-:Y:S02]  /*40d0*/  HADD2.F32 R42, -RZ, R42.H0_H0 ;  /* 0x2000002aff2a7230 */ /* 0x000fe40000004100 */
[----:B------:R-:W-:Y:S01]  /*40e0*/  FMUL.FTZ R45, R33, R44 ;  /* 0x0000002c212d7220 */ /* 0x000fe20000410000 */
[----:B------:R-:W-:Y:S02]  /*40f0*/  HADD2.F32 R34, -RZ, R34.H0_H0 ;  /* 0x20000022ff227230 */ /* 0x000fe40000004100 */
[----:B------:R-:W-:Y:S01]  /*4100*/  FMUL.FTZ R49, R35, R112 ;  /* 0x0000007023317220 */ /* 0x000fe20000410000 */
        /* <DEDUP_REMOVED lines=12> */
.L_x_8598:
[----:B------:R-:W-:Y:S05]  /*41d0*/  BSYNC B2 ;  /* 0x0000000000027941 */ /* 0x000fea0003800000 */
.L_x_8597:
[----:B--2---:R1:W-:Y:S02]  /*41e0*/  STG.E.128 desc[UR60][R36.64+0x80], R32 ;  /* 0x0000802024007986 */ /* 0x0043e4000c101d3c */
.L_x_8596:
[----:B------:R-:W-:Y:S05]  /*41f0*/  BSYNC B1 ;  /* 0x0000000000017941 */ /* 0x000fea0003800000 */
.L_x_8595:
        /* <DEDUP_REMOVED lines=48> */
.L_x_8600:
[----:B------:R-:W-:Y:S05]  /*4500*/  BSYNC B1 ;  /* 0x0000000000017941 */ /* 0x000fea0003800000 */
.L_x_8599:
[----:B--2---:R1:W-:Y:S01]  /*4510*/  STG.E.128 desc[UR60][R36.64+0xa0], R32 ;  /* 0x0000a02024007986 */ /* 0x0043e2000c101d3c */
[----:B------:R-:W-:Y:S05]  /*4520*/  BRA `(.L_x_8578) ;  /* 0x0000002000847947 */ /* 0x000fea0003800000 */
.L_x_8572:
        /* <DEDUP_REMOVED lines=15> */
[----:B------:R-:W2:Y:S04]  /*4620*/  LDL R63, [R1+0x30] ;  /* 0x00003000013f7983 */ /* 0x000ea80000100800 */
[----:B------:R-:W3:Y:S01]  /*4630*/  LDL R62, [R1+0x34] ;  /* 0x00003400013e7983 */ /* 0x000ee20000100800 */
[----:B------:R-:W-:Y:S01]  /*4640*/  IADD3 R58, P3, R68, R58, RZ ;  /* 0x0000003a443a7210 */ /* 0x000fe20007f7e0ff */
[----:B------:R-:W-:Y:S01]  /*4650*/  ULDC.64 UR4, c[0x0][0x3c8] ;  /* 0x0000f20000047ab9 */ /* 0x000fe20000000a00 */
[----:B------:R-:W-:Y:S02]  /*4660*/  CS2R R42, SRZ ;  /* 0x00000000002a7805 */ /* 0x000fe4000001ff00 */
[----:B------:R-:W-:Y:S02]  /*4670*/  CS2R R40, SRZ ;  /* 0x0000000000287805 */ /* 0x000fe4000001ff00 */
[----:B------:R-:W-:Y:S01]  /*4680*/  CS2R R54, SRZ ;  /* 0x0000000000367805 */ /* 0x000fe2000001ff00 */
[----:B------:R-:W-:Y:S01]  /*4690*/  IMAD.X R33, R20, 0x1, R82, P3 ;  /* 0x0000000114217824 */ /* 0x000fe200018e0652 */
[----:B------:R-:W-:-:S02]  /*46a0*/  IADD3 R20, P3, R30, R56, RZ ;  /* 0x000000381e147210 */ /* 0x000fc40007f7e0ff */
[----:B------:R-:W-:-:S03]  /*46b0*/  CS2R R52, SRZ ;  /* 0x0000000000347805 */ /* 0x000fc6000001ff00 */
[----:B------:R-:W-:Y:S01]  /*46c0*/  IMAD.X R87, R87, 0x1, R83, P3 ;  /* 0x0000000157577824 */ /* 0x000fe200018e0653 */
        /* <DEDUP_REMOVED lines=12> */
[----:B------:R-:W-:Y:S02]  /*4790*/  CS2R R34, SRZ ;  /* 0x0000000000227805 */ /* 0x000fe4000001ff00 */
[----:B------:R-:W-:Y:S02]  /*47a0*/  CS2R R32, SRZ ;  /* 0x0000000000207805 */ /* 0x000fe4000001ff00 */
[----:B------:R-:W-:Y:S02]  /*47b0*/  CS2R R46, SRZ ;  /* 0x00000000002e7805 */ /* 0x000fe4000001ff00 */
[----:B------:R-:W-:-:S02]  /*47c0*/  CS2R R44, SRZ ;  /* 0x00000000002c7805 */ /* 0x000fc4000001ff00 */
[----:B--2---:R-:W-:-:S13]  /*47d0*/  ISETP.GE.AND P3, PT, R63, R103, PT ;  /* 0x000000673f00720c */ /* 0x004fda0003f66270 */
[----:B------:R0:W5:Y:S04]  /*47e0*/  @!P3 LDG.E.128 R36, desc[UR60][R56.64+0x20] ;  /* 0x0000203c3824b981 */ /* 0x000168000c1e1d00 */
[----:B------:R0:W5:Y:S01]  /*47f0*/  @!P3 LDG.E.128 R48, desc[UR60][R58.64+0x20] ;  /* 0x0000203c3a30b981 */ /* 0x000162000c1e1d00 */
[----:B---3--:R-:W-:-:S13]  /*4800*/  ISETP.GE.AND P3, PT, R62, R103, PT ;  /* 0x000000673e00720c */ /* 0x008fda0003f66270 */
[----:B------:R0:W5:Y:S04]  /*4810*/  @!P3 LDG.E.128 R32, desc[UR60][R56.64+0x40] ;  /* 0x0000403c3820b981 */ /* 0x000168000c1e1d00 */
[----:B------:R0:W5:Y:S02]  /*4820*/  @!P3 LDG.E.128 R44, desc[UR60][R58.64+0x40] ;  /* 0x0000403c3a2cb981 */ /* 0x000164000c1e1d00 */
.L_x_8602:
[----:B------:R-:W-:Y:S05]  /*4830*/  BSYNC B1 ;  /* 0x0000000000017941 */ /* 0x000fea0003800000 */
.L_x_8601:
[----:B------:R-:W2:Y:S01]  /*4840*/  LDL R20, [R1+0x44] ;  /* 0x0000440001147983 */ /* 0x000ea20000100800 */
[----:B0----5:R-:W-:Y:S02]  /*4850*/  IMAD.MOV.U32 R56, RZ, RZ, R35 ;  /* 0x000000ffff387224 */ /* 0x021fe400078e0023 */
[----:B------:R-:W-:Y:S02]  /*4860*/  IMAD.MOV.U32 R57, RZ, RZ, R32 ;  /* 0x000000ffff397224 */ /* 0x000fe400078e0020 */
[----:B------:R-:W-:-:S05]  /*4870*/  IMAD.MOV.U32 R58, RZ, RZ, R39 ;  /* 0x000000ffff3a7224 */ /* 0x000fca00078e0027 */
[----:B------:R-:W-:Y:S01]  /*4880*/  PRMT R125, R58, 0x7610, R125 ;  /* 0x000076103a7d7816 */ /* 0x000fe2000000007d */
[----:B------:R-:W-:Y:S01]  /*4890*/  IMAD.MOV.U32 R58, RZ, RZ, R43 ;  /* 0x000000ffff3a7224 */ /* 0x000fe200078e002b */
        /* <DEDUP_REMOVED lines=38> */
[----:B------:R-:W-:-:S03]  /*4b00*/  IMAD.MOV.U32 R56, RZ, RZ, R53 ;  /* 0x000000ffff387224 */ /* 0x000fc600078e0035 */
[----:B------:R-:W-:Y:S02]  /*4b10*/  PRMT R129, R129, 0x5410, R20 ;  /* 0x0000541081817816 */ /* 0x000fe40000000014 */
[----:B------:R-:W-:Y:S01]  /*4b20*/  PRMT R114, R56, 0x7610, R114 ;  /* 0x0000761038727816 */ /* 0x000fe20000000072 */
[----:B------:R-:W-:Y:S06]  /*4b30*/  @!P3 BRA `(.L_x_8603) ;  /* 0x000000000004b947 */ /* 0x000fec0003800000 */
[----:B------:R-:W-:Y:S01]  /*4b40*/  BPT.TRAP 0x1 ;  /* 0x000000040000795c */ /* 0x000fe20000300000 */
.L_x_8603:
[----:B------:R-:W-:Y:S01]  /*4b50*/  IMAD R20, R19, 0x8, R18 ;  /* 0x0000000813147824 */ /* 0x000fe200078e0212 */
[----:B------:R-:W-:Y:S01]  /*4b60*/  SHF.L.U32 R87, R149, 0x1f, RZ ;  /* 0x0000001f95577819 */ /* 0x000fe200000006ff */
[----:B------:R-:W-:Y:S03]  /*4b70*/  BSSY B1, `(.L_x_8604) ;  /* 0x0000003000017945 */ /* 0x000fe60003800000 */
[----:B------:R-:W0:Y:S02]  /*4b80*/  SYNCS.PHASECHK.TRANS64.TRYWAIT P5, [R20+URZ+0x31c90], R87 ;  /* 0x031c9057140075a7 */ /* 0x000e2400080a017f */
[----:B0-----:R-:W-:Y:S05]  /*4b90*/  @!P5 BRA `(.L_x_8605) ;  /* 0x00000164002cd947 */ /* 0x001fea0003800000 */
.L_x_8809:
[----:B------:R-:W-:Y:S05]  /*4ba0*/  BSYNC B1 ;  /* 0x0000000000017941 */ /* 0x000fea0003800000 */
.L_x_8604:
[----:B------:R-:W-:Y:S05]  /*4bb0*/  @P4 BRA `(.L_x_8578) ;  /* 0x0000001800e04947 */ /* 0x000fea0003800000 */
[----:B------:R-:W1:Y:S01]  /*4bc0*/  LDC R106, c[0x0][0x2e4] ;  /* 0x0000b900ff6a7b82 */ /* 0x000e620000000800 */
[----:B------:R-:W-:Y:S01]  /*4bd0*/  ISETP.NE.AND P4, PT, R10, RZ, PT ;  /* 0x000000ff0a00720c */ /* 0x000fe20003f85270 */
[----:B------:R-:W-:Y:S01]  /*4be0*/  ULDC.64 UR4, c[0x0][0x2f0] ;  /* 0x0000bc0000047ab9 */ /* 0x000fe20000000a00 */
[----:B------:R-:W-:Y:S01]  /*4bf0*/  SHF.R.S32.HI R56, RZ, 0x1f, R145 ;  /* 0x0000001fff387819 */ /* 0x000fe20000011491 */
[----:B------:R-:W-:Y:S01]  /*4c00*/  IMAD.MOV.U32 R93, RZ, RZ, R92 ;  /* 0x000000ffff5d7224 */ /* 0x000fe200078e005c */
[----:B------:R-:W-:Y:S01]  /*4c10*/  BSSY B1, `(.L_x_8606) ;  /* 0x0000088000017945 */ /* 0x000fe20003800000 */
[----:B------:R-:W-:Y:S02]  /*4c20*/  IMAD.MOV.U32 R92, RZ, RZ, R60 ;  /* 0x000000ffff5c7224 */ /* 0x000fe400078e003c */
[----:B------:R-:W-:Y:S02]  /*4c30*/  IMAD R56, R56, UR4, RZ ;  /* 0x0000000438387c24 */ /* 0x000fe4000f8e02ff */
[----:B------:R-:W-:-:S04]  /*4c40*/  IMAD.WIDE.U32 R92, R145, UR4, R92 ;  /* 0x00000004915c7c25 */ /* 0x000fc8000f8e005c */
[----:B------:R-:W-:-:S04]  /*4c50*/  IMAD R56, R145, UR5, R56 ;  /* 0x0000000591387c24 */ /* 0x000fc8000f8e0238 */
[----:B------:R-:W-:Y:S02]  /*4c60*/  IMAD.IADD R111, R56, 0x1, R93 ;  /* 0x00000001386f7824 */ /* 0x000fe400078e025d */
[----:B-1----:R-:W-:Y:S01]  /*4c70*/  IMAD.IADD R112, R106, 0x1, -R104 ;  /* 0x000000016a707824 */ /* 0x002fe200078e0a68 */
[----:B------:R-:W-:Y:S06]  /*4c80*/  @!P4 BRA `(.L_x_8607) ;  /* 0x000000080000c947 */ /* 0x000fec0003800000 */
[----:B------:R-:W2:Y:S04]  /*4c90*/  LDL R62, [R1+0x2c] ;  /* 0x00002c00013e7983 */ /* 0x000ea80000100800 */
[----:B------:R-:W3:Y:S04]  /*4ca0*/  LDL R58, [R1+0x38] ;  /* 0x00003800013a7983 */ /* 0x000ee80000100800 */
[----:B------:R-:W4:Y:S01]  /*4cb0*/  LDL R59, [R1+0x3c] ;  /* 0x00003c00013b7983 */ /* 0x000f220000100800 */
[----:B------:R-:W-:-:S04]  /*4cc0*/  SEL R56, R104, R112, !P0 ;  /* 0x0000007068387207 */ /* 0x000fc80004000000 */
[----:B------:R-:W-:-:S04]  /*4cd0*/  SHF.R.S32.HI R57, RZ, 0x1f, R56 ;  /* 0x0000001fff397819 */ /* 0x000fc80000011438 */
[----:B------:R-:W-:-:S04]  /*4ce0*/  LEA.HI R57, R57, R56, RZ, 0x4 ;  /* 0x0000003839397211 */ /* 0x000fc800078f20ff */
[----:B------:R-:W-:-:S04]  /*4cf0*/  SHF.R.S32.HI R57, RZ, 0x4, R57 ;  /* 0x00000004ff397819 */ /* 0x000fc80000011439 */
[----:B------:R-:W-:-:S04]  /*4d00*/  LEA.HI.SX32 R113, R5, R57, 0x1d ;  /* 0x0000003905717211 */ /* 0x000fc800078feaff */
[----:B------:R-:W-:-:S04]  /*4d10*/  SHF.R.S32.HI R57, RZ, 0x1f, R113 ;  /* 0x0000001fff397819 */ /* 0x000fc80000011471 */
[----:B------:R-:W-:Y:S01]  /*4d20*/  LEA.HI R57, R57, R113, RZ, 0x2 ;  /* 0x0000007139397211 */ /* 0x000fe200078f10ff */
[----:B------:R-:W-:-:S03]  /*4d30*/  IMAD.SHL.U32 R113, R113, 0x8, RZ ;  /* 0x0000000871717824 */ /* 0x000fc600078e00ff */
[----:B------:R-:W-:Y:S02]  /*4d40*/  SHF.R.S32.HI R57, RZ, 0x2, R57 ;  /* 0x00000002ff397819 */ /* 0x000fe40000011439 */
[----:B------:R-:W-:Y:S01]  /*4d50*/  ISETP.GE.AND P4, PT, R146, R103, PT ;  /* 0x000000679200720c */ /* 0x000fe20003f86270 */
[----:B------:R-:W-:Y:S01]  /*4d60*/  BSSY B2, `(.L_x_8608) ;  /* 0x0000066000027945 */ /* 0x000fe20003800000 */
[----:B--2---:R-:W-:-:S04]  /*4d70*/  LOP3.LUT R56, R62, 0x18, R113, 0xf8, !PT ;  /* 0x000000183e387812 */ /* 0x004fc800078ef871 */
[----:B---3--:R-:W-:Y:S01]  /*4d80*/  LOP3.LUT R56, R56, R58, RZ, 0x3c, !PT ;  /* 0x0000003a38387212 */ /* 0x008fe200078e3cff */
[----:B----4-:R-:W-:-:S04]  /*4d90*/  IMAD R57, R57, 0x1200, R59 ;  /* 0x0000120039397824 */ /* 0x010fc800078e023b */
[----:B------:R-:W-:-:S04]  /*4da0*/  IMAD.IADD R56, R57, 0x1, R56 ;  /* 0x0000000139387824 */ /* 0x000fc800078e0238 */
[C---:B------:R-:W-:Y:S02]  /*4db0*/  IMAD R60, R19.reuse, 0x3600, R56 ;  /* 0x00003600133c7824 */ /* 0x040fe400078e0238 */
[----:B------:R-:W-:-:S03]  /*4dc0*/  IMAD R56, R19, 0x3600, R101 ;  /* 0x0000360013387824 */ /* 0x000fc600078e0265 */
[----:B------:R-:W-:Y:S01]  /*4dd0*/  LEA R60, R60, R18, 0x1 ;  /* 0x000000123c3c7211 */ /* 0x000fe200078e08ff */
[----:B------:R-:W-:-:S05]  /*4de0*/  IMAD R56, R56, 0x2, R18 ;  /* 0x0000000238387824 */ /* 0x000fca00078e0212 */
[----:B------:R-:W1:Y:S04]  /*4df0*/  LDS.128 R60, [R60+0x16a00] ;  /* 0x016a00003c3c7984 */ /* 0x000e680000000c00 */
[----:B------:R-:W2:Y:S01]  /*4e00*/  LDS.128 R56, [R56+0x16a00] ;  /* 0x016a000038387984 */ /* 0x000ea20000000c00 */
[----:B------:R-:W-:Y:S05]  /*4e10*/  @P4 BRA `(.L_x_8609) ;  /* 0x0000000400684947 */ /* 0x000fea0003800000 */
[----:B-1----:R-:W-:Y:S01]  /*4e20*/  IMAD.MOV.U32 R116, RZ, RZ, R61 ;  /* 0x000000ffff747224 */ /* 0x002fe200078e003d */
[----:B------:R-:W-:Y:S01]  /*4e30*/  SHF.R.U64 R40, R40, 0x10, R41 ;  /* 0x0000001028287819 */ /* 0x000fe20000001229 */
[----:B--2---:R-:W-:Y:S01]  /*4e40*/  IMAD.MOV.U32 R115, RZ, RZ, R57 ;  /* 0x000000ffff737224 */ /* 0x004fe200078e0039 */
[----:B------:R-:W-:Y:S01]  /*4e50*/  SHF.R.U32.HI R41, RZ, 0x10, R41 ;  /* 0x00000010ff297819 */ /* 0x000fe20000011629 */
[----:B------:R-:W-:Y:S01]  /*4e60*/  HADD2.F32 R114, -RZ, R114.H0_H0 ;  /* 0x20000072ff727230 */ /* 0x000fe20000004100 */
[----:B------:R-:W-:Y:S01]  /*4e70*/  SHF.R.U64 R42, R42, 0x10, R43 ;  /* 0x000000102a2a7819 */ /* 0x000fe2000000122b */
[----:B------:R-:W-:Y:S02]  /*4e80*/  HADD2.F32 R57, -RZ, R116.H0_H0 ;  /* 0x20000074ff397230 */ /* 0x000fe40000004100 */
[----:B------:R-:W-:Y:S02]  /*4e90*/  HADD2.F32 R118, -RZ, R115.H0_H0 ;  /* 0x20000073ff767230 */ /* 0x000fe40000004100 */
[----:B------:R-:W-:-:S02]  /*4ea0*/  HADD2.F32 R117, -RZ, R117.H0_H0 ;  /* 0x20000075ff757230 */ /* 0x000fc40000004100 */
[CC--:B------:R-:W-:Y:S01]  /*4eb0*/  FMUL.FTZ R61, R57.reuse, R114.reuse ;  /* 0x00000072393d7220 */ /* 0x0c0fe20000410000 */
[----:B------:R-:W-:Y:S02]  /*4ec0*/  HADD2.F32 R41, -RZ, R41.H0_H0 ;  /* 0x20000029ff297230 */ /* 0x000fe40000004100 */
[C---:B------:R-:W-:Y:S01]  /*4ed0*/  FMUL.FTZ R114, R118.reuse, R114 ;  /* 0x0000007276727220 */ /* 0x040fe20000410000 */
[----:B------:R-:W-:Y:S02]  /*4ee0*/  HADD2.F32 R42, -RZ, R42.H0_H0 ;  /* 0x2000002aff2a7230 */ /* 0x000fe40000004100 */
[-C--:B------:R-:W-:Y:S01]  /*4ef0*/  FFMA.FTZ R61, R118, R117.reuse, -R61 ;  /* 0x00000075763d7223 */ /* 0x080fe2000001083d */
[----:B------:R-:W-:Y:S01]  /*4f00*/  FFMA.FTZ R57, R57, R117, R114 ;  /* 0x0000007539397223 */ /* 0x000fe20000010072 */
[--C-:B------:R-:W-:Y:S02]  /*4f10*/  SHF.R.U32.HI R117, RZ, 0x10, R53.reuse ;  /* 0x00000010ff757819 */ /* 0x100fe40000011635 */
[----:B------:R-:W-:Y:S01]  /*4f20*/  SHF.R.U64 R114, R52, 0x10, R53 ;  /* 0x0000001034727819 */ /* 0x000fe20000001235 */
[----:B------:R-:W-:-:S02]  /*4f30*/  HADD2.F32 R52, -RZ, R116.H1_H1 ;  /* 0x30000074ff347230 */ /* 0x000fc40000004100 */
[----:B------:R-:W-:Y:S02]  /*4f40*/  HADD2.F32 R117, -RZ, R117.H0_H0 ;  /* 0x20000075ff757230 */ /* 0x000fe40000004100 */
[----:B------:R-:W-:Y:S02]  /*4f50*/  HADD2.F32 R53, -RZ, R115.H1_H1 ;  /* 0x30000073ff357230 */ /* 0x000fe40000004100 */
[----:B------:R-:W-:Y:S02]  /*4f60*/  HADD2.F32 R116, -RZ, R63.H0_H0 ;  /* 0x2000003fff747230 */ /* 0x000fe40000004100 */
[-C--:B------:R-:W-:Y:S01]  /*4f70*/  FMUL.FTZ R115, R52, R117.reuse ;  /* 0x0000007534737220 */ /* 0x080fe20000410000 */
[----:B------:R-:W-:Y:S02]  /*4f80*/  HADD2.F32 R114, -RZ, R114.H0_H0 ;  /* 0x20000072ff727230 */ /* 0x000fe40000004100 */
[C---:B------:R-:W-:Y:S01]  /*4f90*/  FMUL.FTZ R117, R53.reuse, R117 ;  /* 0x0000007535757220 */ /* 0x040fe20000410000 */
[----:B------:R-:W-:Y:S01]  /*4fa0*/  FFMA.FTZ R53, R53, R41, -R115 ;  /* 0x0000002935357223 */ /* 0x000fe20000010873 */
[----:B------:R-:W-:-:S02]  /*4fb0*/  HADD2.F32 R115, -RZ, R129.H0_H0 ;  /* 0x20000081ff737230 */ /* 0x000fc40000004100 */
[----:B------:R-:W-:Y:S01]  /*4fc0*/  FFMA.FTZ R41, R52, R41, R117 ;  /* 0x0000002934297223 */ /* 0x000fe20000010075 */
[----:B------:R-:W-:Y:S02]  /*4fd0*/  IMAD.MOV.U32 R52, RZ, RZ, R59 ;  /* 0x000000ffff347224 */ /* 0x000fe400078e003b */
[----:B------:R-:W-:Y:S02]  /*4fe0*/  HADD2.F32 R117, -RZ, R127.H1_H1 ;  /* 0x3000007fff757230 */ /* 0x000fe40000004100 */
[----:B------:R-:W-:Y:S01]  /*4ff0*/  FMUL.FTZ R59, R116, R115 ;  /* 0x00000073743b7220 */ /* 0x000fe20000410000 */
[----:B------:R-:W-:Y:S01]  /*5000*/  F2FP.F16.F32.PACK_AB R53, R53, R61 ;  /* 0x0000003d3535723e */ /* 0x000fe200000000ff */
[--C-:B------:R-:W-:Y:S01]  /*5010*/  HADD2.F32 R118, -RZ, R52.reuse.H0_H0 ;  /* 0x20000034ff767230 */ /* 0x100fe20000004100 */
[----:B------:R-:W-:Y:S01]  /*5020*/  F2FP.F16.F32.PACK_AB R41, R41, R57 ;  /* 0x000000392929723e */ /* 0x000fe200000000ff */
[----:B------:R-:W-:Y:S02]  /*5030*/  HADD2.F32 R52, -RZ, R52.H1_H1 ;  /* 0x30000034ff347230 */ /* 0x000fe40000004100 */
[----:B------:R-:W-:-:S02]  /*5040*/  IMAD.MOV.U32 R57, RZ, RZ, R53 ;  /* 0x000000ffff397224 */ /* 0x000fc400078e0035 */
[C---:B------:R-:W-:Y:S01]  /*5050*/  FMUL.FTZ R115, R118.reuse, R115 ;  /* 0x0000007376737220 */ /* 0x040fe20000410000 */
[-C--:B------:R-:W-:Y:S01]  /*5060*/  FFMA.FTZ R59, R118, R117.reuse, -R59 ;  /* 0x00000075763b7223 */ /* 0x080fe2000001083b */
[----:B------:R-:W-:Y:S02]  /*5070*/  HADD2.F32 R118, -RZ, R129.H1_H1 ;  /* 0x30000081ff767230 */ /* 0x000fe40000004100 */
[----:B------:R-:W-:Y:S01]  /*5080*/  FFMA.FTZ R116, R116, R117, R115 ;  /* 0x0000007574747223 */ /* 0x000fe20000010073 */
[----:B------:R-:W-:Y:S01]  /*5090*/  SHF.R.U32.HI R115, RZ, 0x10, R43 ;  /* 0x00000010ff737819 */ /* 0x000fe2000001162b */
[----:B------:R-:W-:Y:S01]  /*50a0*/  IMAD.MOV.U32 R61, RZ, RZ, R41 ;  /* 0x000000ffff3d7224 */ /* 0x000fe200078e0029 */
[--C-:B------:R-:W-:Y:S01]  /*50b0*/  SHF.R.U64 R43, R54, 0x10, R55.reuse ;  /* 0x00000010362b7819 */ /* 0x100fe20000001237 */
[----:B------:R-:W-:Y:S01]  /*50c0*/  HADD2.F32 R54, -RZ, R63.H1_H1 ;  /* 0x3000003fff367230 */ /* 0x000fe20000004100 */
[----:B------:R-:W-:Y:S01]  /*50d0*/  SHF.R.U32.HI R55, RZ, 0x10, R55 ;  /* 0x00000010ff377819 */ /* 0x000fe20000011637 */
[----:B------:R-:W-:-:S02]  /*50e0*/  HADD2.F32 R115, -RZ, R115.H0_H0 ;  /* 0x20000073ff737230 */ /* 0x000fc40000004100 */
[----:B------:R-:W-:Y:S02]  /*50f0*/  HADD2.F32 R43, -RZ, R43.H0_H0 ;  /* 0x2000002bff2b7230 */ /* 0x000fe40000004100 */
[----:B------:R-:W-:-:S05]  /*5100*/  HADD2.F32 R55, -RZ, R55.H0_H0 ;  /* 0x20000037ff377230 */ /* 0x000fca0000004100 */
[----:B------:R-:W-:-:S04]  /*5110*/  FMUL.FTZ R63, R54, R55 ;  /* 0x00000037363f7220 */ /* 0x000fc80000410000 */
[C---:B------:R-:W-:Y:S01]  /*5120*/  FFMA.FTZ R63, R52.reuse, R115, -R63 ;  /* 0x00000073343f7223 */ /* 0x040fe2000001083f */
[----:B------:R-:W-:Y:S01]  /*5130*/  FMUL.FTZ R52, R52, R55 ;  /* 0x0000003734347220 */ /* 0x000fe20000410000 */
[----:B------:R-:W-:-:S03]  /*5140*/  HADD2.F32 R55, -RZ, R128.H0_H0 ;  /* 0x20000080ff377230 */ /* 0x000fc60000004100 */
[----:B------:R-:W-:Y:S01]  /*5150*/  FFMA.FTZ R52, R54, R115, R52 ;  /* 0x0000007336347223 */ /* 0x000fe20000010034 */
[----:B------:R-:W-:Y:S01]  /*5160*/  HADD2.F32 R54, -RZ, R60.H0_H0 ;  /* 0x2000003cff367230 */ /* 0x000fe20000004100 */
[----:B------:R-:W-:Y:S01]  /*5170*/  F2FP.F16.F32.PACK_AB R59, R63, R59 ;  /* 0x0000003b3f3b723e */ /* 0x000fe200000000ff */
[--C-:B------:R-:W-:Y:S02]  /*5180*/  HADD2.F32 R115, -RZ, R56.reuse.H0_H0 ;  /* 0x20000038ff737230 */ /* 0x100fe40000004100 */
[----:B------:R-:W-:Y:S02]  /*5190*/  HADD2.F32 R56, -RZ, R56.H1_H1 ;  /* 0x30000038ff387230 */ /* 0x000fe40000004100 */
[----:B------:R-:W-:Y:S01]  /*51a0*/  FMUL.FTZ R117, R54, R118 ;  /* 0x0000007636757220 */ /* 0x000fe20000410000 */
[----:B------:R-:W-:Y:S01]  /*51b0*/  F2FP.F16.F32.PACK_AB R52, R52, R116 ;  /* 0x000000743434723e */ /* 0x000fe200000000ff */
[C---:B------:R-:W-:Y:S02]  /*51c0*/  FMUL.FTZ R118, R115.reuse, R118 ;  /* 0x0000007673767220 */ /* 0x040fe40000410000 */
[----:B------:R-:W-:Y:S01]  /*51d0*/  FFMA.FTZ R117, R115, R55, -R117 ;  /* 0x0000003773757223 */ /* 0x000fe20000010875 */
[----:B------:R-:W-:-:S02]  /*51e0*/  HADD2.F32 R115, -RZ, R128.H1_H1 ;  /* 0x30000080ff737230 */ /* 0x000fc40000004100 */
[----:B------:R-:W-:Y:S01]  /*51f0*/  FFMA.FTZ R118, R54, R55, R118 ;  /* 0x0000003736767223 */ /* 0x000fe20000010076 */
[----:B------:R-:W-:Y:S02]  /*5200*/  HADD2.F32 R54, -RZ, R60.H1_H1 ;  /* 0x3000003cff367230 */ /* 0x000fe40000004100 */
[----:B------:R-:W-:Y:S02]  /*5210*/  HADD2.F32 R55, -RZ, R40.H0_H0 ;  /* 0x20000028ff377230 */ /* 0x000fe40000004100 */
[--C-:B------:R-:W-:Y:S02]  /*5220*/  HADD2.F32 R60, -RZ, R58.reuse.H0_H0 ;  /* 0x2000003aff3c7230 */ /* 0x100fe40000004100 */
[-C--:B------:R-:W-:Y:S01]  /*5230*/  FMUL.FTZ R40, R54, R114.reuse ;  /* 0x0000007236287220 */ /* 0x080fe20000410000 */
[C---:B------:R-:W-:Y:S01]  /*5240*/  FMUL.FTZ R114, R56.reuse, R114 ;  /* 0x0000007238727220 */ /* 0x040fe20000410000 */
[----:B------:R-:W-:Y:S02]  /*5250*/  HADD2.F32 R58, -RZ, R58.H1_H1 ;  /* 0x3000003aff3a7230 */ /* 0x000fe40000004100 */
[-C--:B------:R-:W-:Y:S01]  /*5260*/  FFMA.FTZ R40, R56, R55.reuse, -R40 ;  /* 0x0000003738287223 */ /* 0x080fe20000010828 */
[----:B------:R-:W-:Y:S01]  /*5270*/  FFMA.FTZ R54, R54, R55, R114 ;  /* 0x0000003736367223 */ /* 0x000fe20000010072 */
[----:B------:R-:W-:-:S02]  /*5280*/  HADD2.F32 R55, -RZ, R62.H0_H0 ;  /* 0x2000003eff377230 */ /* 0x000fc40000004100 */
[----:B------:R-:W-:Y:S01]  /*5290*/  HADD2.F32 R56, -RZ, R127.H0_H0 ;  /* 0x2000007fff387230 */ /* 0x000fe20000004100 */
[----:B------:R-:W-:Y:S01]  /*52a0*/  F2FP.F16.F32.PACK_AB R40, R40, R117 ;  /* 0x000000752828723e */ /* 0x000fe200000000ff */
[----:B------:R-:W-:Y:S02]  /*52b0*/  HADD2.F32 R62, -RZ, R62.H1_H1 ;  /* 0x3000003eff3e7230 */ /* 0x000fe40000004100 */
[CC--:B------:R-:W-:Y:S01]  /*52c0*/  FMUL.FTZ R114, R55.reuse, R115.reuse ;  /* 0x0000007337727220 */ /* 0x0c0fe20000410000 */
[----:B------:R-:W-:Y:S01]  /*52d0*/  FMUL.FTZ R115, R60, R115 ;  /* 0x000000733c737220 */ /* 0x000fe20000410000 */
[----:B------:R-:W-:Y:S01]  /*52e0*/  F2FP.F16.F32.PACK_AB R54, R54, R118 ;  /* 0x000000763636723e */ /* 0x000fe200000000ff */
[----:B------:R-:W-:Y:S02]  /*52f0*/  IMAD.MOV.U32 R63, RZ, RZ, R52 ;  /* 0x000000ffff3f7224 */ /* 0x000fe400078e0034 */
[-C--:B------:R-:W-:Y:S01]  /*5300*/  FFMA.FTZ R114, R60, R56.reuse, -R114 ;  /* 0x000000383c727223 */ /* 0x080fe20000010872 */
[----:B------:R-:W-:Y:S01]  /*5310*/  FFMA.FTZ R115, R55, R56, R115 ;  /* 0x0000003837737223 */ /* 0x000fe20000010073 */
[-C--:B------:R-:W-:Y:S01]  /*5320*/  FMUL.FTZ R55, R62, R43.reuse ;  /* 0x0000002b3e377220 */ /* 0x080fe20000410000 */
[----:B------:R-:W-:Y:S01]  /*5330*/  FMUL.FTZ R43, R58, R43 ;  /* 0x0000002b3a2b7220 */ /* 0x000fe20000410000 */
[----:B------:R-:W-:-:S02]  /*5340*/  IMAD.MOV.U32 R56, RZ, RZ, R40 ;  /* 0x000000ffff387224 */ /* 0x000fc400078e0028 */
[-C--:B------:R-:W-:Y:S01]  /*5350*/  FFMA.FTZ R55, R58, R42.reuse, -R55 ;  /* 0x0000002a3a377223 */ /* 0x080fe20000010837 */
[----:B------:R-:W-:Y:S01]  /*5360*/  FFMA.FTZ R43, R62, R42, R43 ;  /* 0x0000002a3e2b7223 */ /* 0x000fe2000001002b */
[----:B------:R-:W-:-:S03]  /*5370*/  IMAD.MOV.U32 R60, RZ, RZ, R54 ;  /* 0x000000ffff3c7224 */ /* 0x000fc600078e0036 */
[----:B------:R-:W-:Y:S02]  /*5380*/  F2FP.F16.F32.PACK_AB R55, R55, R114 ;  /* 0x000000723737723e */ /* 0x000fe400000000ff */
[----:B------:R-:W-:-:S03]  /*5390*/  F2FP.F16.F32.PACK_AB R43, R43, R115 ;  /* 0x000000732b2b723e */ /* 0x000fc600000000ff */
[----:B------:R-:W-:Y:S02]  /*53a0*/  IMAD.MOV.U32 R58, RZ, RZ, R55 ;  /* 0x000000ffff3a7224 */ /* 0x000fe400078e0037 */
[----:B------:R-:W-:-:S07]  /*53b0*/  IMAD.MOV.U32 R62, RZ, RZ, R43 ;  /* 0x000000ffff3e7224 */ /* 0x000fce00078e002b */
.L_x_8609:
[----:B------:R-:W-:Y:S05]  /*53c0*/  BSYNC B2 ;  /* 0x0000000000027941 */ /* 0x000fea0003800000 */
.L_x_8608:
[----:B------:R-:W-:-:S13]  /*53d0*/  ISETP.GE.AND P4, PT, R113, R106, PT ;  /* 0x0000006a7100720c */ /* 0x000fda0003f86270 */
[--C-:B------:R-:W-:Y:S02]  /*53e0*/  @!P4 SHF.R.S32.HI R43, RZ, 0x1f, R113.reuse ;  /* 0x0000001fff2bc819 */ /* 0x100fe40000011471 */
[----:B------:R-:W-:-:S04]  /*53f0*/  @!P4 IADD3 R113, P5, P6, R24, R92, R113 ;  /* 0x0000005c1871c210 */ /* 0x000fc80007ebe071 */
[----:B------:R-:W-:Y:S02]  /*5400*/  @!P4 IADD3.X R43, R0, R111, R43, P5, P6 ;  /* 0x0000006f002bc210 */ /* 0x000fe40002fec42b */
[----:B------:R-:W-:-:S04]  /*5410*/  IADD3 R41, P5, P6, R24, R92, R76 ;  /* 0x0000005c18297210 */ /* 0x000fc80007ebe04c */
[----:B------:R-:W-:Y:S02]  /*5420*/  IADD3.X R42, R0, R111, R98, P5, P6 ;  /* 0x0000006f002a7210 */ /* 0x000fe40002fec462 */
[----:B------:R-:W-:-:S04]  /*5430*/  LEA R40, P5, R41, R90, 0x1 ;  /* 0x0000005a29287211 */ /* 0x000fc800078a08ff */
[----:B------:R-:W-:Y:S02]  /*5440*/  LEA.HI.X R41, R41, R91, R42, 0x1, P5 ;  /* 0x0000005b29297211 */ /* 0x000fe400028f0c2a */
[----:B------:R-:W-:-:S03]  /*5450*/  @!P4 LEA R42, P5, R113, R90, 0x1 ;  /* 0x0000005a712ac211 */ /* 0x000fc600078a08ff */
[----:B--2---:R2:W-:Y:S01]  /*5460*/  STG.E.128 desc[UR60][R40.64], R56 ;  /* 0x0000003828007986 */ /* 0x0045e2000c101d3c */
[----:B------:R-:W-:-:S05]  /*5470*/  @!P4 LEA.HI.X R43, R113, R91, R43, 0x1, P5 ;  /* 0x0000005b712bc211 */ /* 0x000fca00028f0c2b */
[----:B-1----:R2:W-:Y:S04]  /*5480*/  @!P4 STG.E.128 desc[UR60][R42.64], R60 ;  /* 0x0000003c2a00c986 */ /* 0x0025e8000c101d3c */
.L_x_8607:
[----:B------:R-:W-:Y:S05]  /*5490*/  BSYNC B1 ;  /* 0x0000000000017941 */ /* 0x000fea0003800000 */
.L_x_8606:
[----:B------:R-:W-:Y:S01]  /*54a0*/  ISETP.NE.AND P4, PT, R11, RZ, PT ;  /* 0x000000ff0b00720c */ /* 0x000fe20003f85270 */
[----:B------:R-:W-:-:S12]  /*54b0*/  BSSY B1, `(.L_x_8610) ;  /* 0x0000080000017945 */ /* 0x000fd80003800000 */
[----:B------:R-:W-:Y:S05]  /*54c0*/  @!P4 BRA `(.L_x_8611) ;  /* 0x0000000400f8c947 */ /* 0x000fea0003800000 */
[----:B------:R-:W3:Y:S04]  /*54d0*/  LDL R52, [R1+0x2c] ;  /* 0x00002c0001347983 */ /* 0x000ee80000100800 */
[----:B--2---:R-:W2:Y:S04]  /*54e0*/  LDL R42, [R1+0x38] ;  /* 0x00003800012a7983 */ /* 0x004ea80000100800 */
[----:B------:R-:W4:Y:S04]  /*54f0*/  LDL R43, [R1+0x3c] ;  /* 0x00003c00012b7983 */ /* 0x000f280000100800 */
[----:B------:R-:W5:Y:S01]  /*5500*/  LDL R57, [R1+0x30] ;  /* 0x0000300001397983 */ /* 0x000f620000100800 */
[----:B------:R-:W-:-:S04]  /*5510*/  SEL R40, R104, R112, !P1 ;  /* 0x0000007068287207 */ /* 0x000fc80004800000 */
[----:B------:R-:W-:-:S04]  /*5520*/  SHF.R.S32.HI R41, RZ, 0x1f, R40 ;  /* 0x0000001fff297819 */ /* 0x000fc80000011428 */
[----:B------:R-:W-:-:S04]  /*5530*/  LEA.HI R41, R41, R40, RZ, 0x4 ;  /* 0x0000002829297211 */ /* 0x000fc800078f20ff */
[----:B------:R-:W-:-:S04]  /*5540*/  SHF.R.S32.HI R41, RZ, 0x4, R41 ;  /* 0x00000004ff297819 */ /* 0x000fc80000011429 */
[----:B------:R-:W-:-:S04]  /*5550*/  LEA.HI.SX32 R41, R6, R41, 0x1d ;  /* 0x0000002906297211 */ /* 0x000fc800078feaff */
[----:B------:R-:W-:Y:S01]  /*5560*/  SHF.R.S32.HI R40, RZ, 0x1f, R41 ;  /* 0x0000001fff287819 */ /* 0x000fe20000011429 */
[----:B------:R-:W-:-:S03]  /*5570*/  IMAD.SHL.U32 R56, R41, 0x8, RZ ;  /* 0x0000000829387824 */ /* 0x000fc600078e00ff */
[----:B------:R-:W-:-:S04]  /*5580*/  LEA.HI R40, R40, R41, RZ, 0x2 ;  /* 0x0000002928287211 */ /* 0x000fc800078f10ff */
[----:B------:R-:W-:Y:S01]  /*5590*/  SHF.R.S32.HI R41, RZ, 0x2, R40 ;  /* 0x00000002ff297819 */ /* 0x000fe20000011428 */
[----:B------:R-:W-:Y:S01]  /*55a0*/  BSSY B2, `(.L_x_8612) ;  /* 0x0000064000027945 */ /* 0x000fe20003800000 */
[----:B---3--:R-:W-:-:S04]  /*55b0*/  LOP3.LUT R40, R52, 0x18, R56, 0xf8, !PT ;  /* 0x0000001834287812 */ /* 0x008fc800078ef838 */
[----:B--2---:R-:W-:Y:S01]  /*55c0*/  LOP3.LUT R40, R40, R42, RZ, 0x3c, !PT ;  /* 0x0000002a28287212 */ /* 0x004fe200078e3cff */
[----:B----4-:R-:W-:-:S04]  /*55d0*/  IMAD R41, R41, 0x1200, R43 ;  /* 0x0000120029297824 */ /* 0x010fc800078e022b */
[----:B------:R-:W-:Y:S02]  /*55e0*/  IMAD.IADD R40, R41, 0x1, R40 ;  /* 0x0000000129287824 */ /* 0x000fe400078e0228 */
[C---:B------:R-:W-:Y:S02]  /*55f0*/  IMAD R41, R19.reuse, 0x3600, R100 ;  /* 0x0000360013297824 */ /* 0x040fe400078e0264 */
[----:B------:R-:W-:Y:S02]  /*5600*/  IMAD R43, R19, 0x3600, R40 ;  /* 0x00003600132b7824 */ /* 0x000fe400078e0228 */
[--C-:B------:R-:W-:Y:S02]  /*5610*/  IMAD R41, R41, 0x2, R18.reuse ;  /* 0x0000000229297824 */ /* 0x100fe400078e0212 */
[----:B------:R-:W-:-:S04]  /*5620*/  IMAD R52, R43, 0x2, R18 ;  /* 0x000000022b347824 */ /* 0x000fc800078e0212 */
[----:B------:R-:W1:Y:S04]  /*5630*/  LDS.128 R40, [R41+0x16a00] ;  /* 0x016a000029287984 */ /* 0x000e680000000c00 */
[----:B------:R-:W2:Y:S01]  /*5640*/  LDS.128 R52, [R52+0x16a00] ;  /* 0x016a000034347984 */ /* 0x000ea20000000c00 */
[----:B-----5:R-:W-:-:S13]  /*5650*/  ISETP.GE.AND P4, PT, R57, R103, PT ;  /* 0x000000673900720c */ /* 0x020fda0003f86270 */
[----:B------:R-:W-:Y:S05]  /*5660*/  @P4 BRA `(.L_x_8613) ;  /* 0x00000004005c4947 */ /* 0x000fea0003800000 */
[----:B--2---:R-:W-:Y:S01]  /*5670*/  IMAD.MOV.U32 R59, RZ, RZ, R53 ;  /* 0x000000ffff3b7224 */ /* 0x004fe200078e0035 */
[----:B------:R-:W-:Y:S01]  /*5680*/  SHF.R.U64 R36, R36, 0x10, R37 ;  /* 0x0000001024247819 */ /* 0x000fe20000001225 */
[----:B-1----:R-:W-:Y:S01]  /*5690*/  IMAD.MOV.U32 R53, RZ, RZ, R41 ;  /* 0x000000ffff357224 */ /* 0x002fe200078e0029 */
[----:B------:R-:W-:Y:S01]  /*56a0*/  SHF.R.U64 R48, R48, 0x10, R49 ;  /* 0x0000001030307819 */ /* 0x000fe20000001231 */
[--C-:B------:R-:W-:Y:S01]  /*56b0*/  HADD2.F32 R60, -RZ, R126.reuse.H1_H1 ;  /* 0x3000007eff3c7230 */ /* 0x100fe20000004100 */
[----:B------:R-:W-:Y:S01]  /*56c0*/  SHF.R.U64 R50, R50, 0x10, R51 ;  /* 0x0000001032327819 */ /* 0x000fe20000001233 */
[----:B------:R-:W-:Y:S01]  /*56d0*/  HADD2.F32 R57, -RZ, R59.H0_H0 ;  /* 0x2000003bff397230 */ /* 0x000fe20000004100 */
[----:B------:R-:W-:Y:S01]  /*56e0*/  SHF.R.U64 R38, R38, 0x10, R39 ;  /* 0x0000001026267819 */ /* 0x000fe20000001227 */
[----:B------:R-:W-:Y:S02]  /*56f0*/  HADD2.F32 R58, -RZ, R53.H0_H0 ;  /* 0x20000035ff3a7230 */ /* 0x000fe40000004100 */
[----:B------:R-:W-:-:S02]  /*5700*/  HADD2.F32 R41, -RZ, R126.H0_H0 ;  /* 0x2000007eff297230 */ /* 0x000fc40000004100 */
[CC--:B------:R-:W-:Y:S01]  /*5710*/  FMUL.FTZ R61, R57.reuse, R60.reuse ;  /* 0x0000003c393d7220 */ /* 0x0c0fe20000410000 */
[----:B------:R-:W-:Y:S02]  /*5720*/  HADD2.F32 R53, -RZ, R53.H1_H1 ;  /* 0x30000035ff357230 */ /* 0x000fe40000004100 */
[C---:B------:R-:W-:Y:S01]  /*5730*/  FMUL.FTZ R60, R58.reuse, R60 ;  /* 0x0000003c3a3c7220 */ /* 0x040fe20000410000 */
[----:B------:R-:W-:Y:S02]  /*5740*/  HADD2.F32 R63, -RZ, R124.H1_H1 ;  /* 0x3000007cff3f7230 */ /* 0x000fe40000004100 */
[-C--:B------:R-:W-:Y:S01]  /*5750*/  FFMA.FTZ R58, R58, R41.reuse, -R61 ;  /* 0x000000293a3a7223 */ /* 0x080fe2000001083d */
[----:B------:R-:W-:Y:S02]  /*5760*/  HADD2.F32 R48, -RZ, R48.H0_H0 ;  /* 0x20000030ff307230 */ /* 0x000fe40000004100 */
[----:B------:R-:W-:Y:S01]  /*5770*/  FFMA.FTZ R57, R57, R41, R60 ;  /* 0x0000002939397223 */ /* 0x000fe2000001003c */
[----:B------:R-:W-:Y:S01]  /*5780*/  SHF.R.U32.HI R60, RZ, 0x10, R49 ;  /* 0x00000010ff3c7819 */ /* 0x000fe20000011631 */
[----:B------:R-:W-:Y:S01]  /*5790*/  HADD2.F32 R41, -RZ, R59.H1_H1 ;  /* 0x3000003bff297230 */ /* 0x000fe20000004100 */
[----:B------:R-:W-:Y:S01]  /*57a0*/  SHF.R.U32.HI R59, RZ, 0x10, R37 ;  /* 0x00000010ff3b7819 */ /* 0x000fe20000011625 */
[----:B------:R-:W-:-:S02]  /*57b0*/  IMAD.MOV.U32 R37, RZ, RZ, R55 ;  /* 0x000000ffff257224 */ /* 0x000fc400078e0037 */
[----:B------:R-:W-:Y:S02]  /*57c0*/  HADD2.F32 R60, -RZ, R60.H0_H0 ;  /* 0x2000003cff3c7230 */ /* 0x000fe40000004100 */
[----:B------:R-:W-:Y:S02]  /*57d0*/  HADD2.F32 R59, -RZ, R59.H0_H0 ;  /* 0x2000003bff3b7230 */ /* 0x000fe40000004100 */
[----:B------:R-:W-:Y:S02]  /*57e0*/  HADD2.F32 R55, -RZ, R37.H0_H0 ;  /* 0x20000025ff377230 */ /* 0x000fe40000004100 */
        /* <DEDUP_REMOVED lines=8> */
[----:B------:R-:W-:Y:S02]  /*5870*/  HADD2.F32 R37, -RZ, R37.H1_H1 ;  /* 0x30000025ff257230 */ /* 0x000fe40000004100 */
        /* <DEDUP_REMOVED lines=9> */
[----:B------:R-:W-:-:S02]  /*5910*/  HADD2.F32 R51, -RZ, R123.H1_H1 ;  /* 0x3000007bff337230 */ /* 0x000fc40000004100 */
        /* <DEDUP_REMOVED lines=8> */
[----:B------:R-:W-:-:S02]  /*59a0*/  HADD2.F32 R55, -RZ, R52.H0_H0 ;  /* 0x20000034ff377230 */ /* 0x000fc40000004100 */
[----:B------:R-:W-:Y:S01]  /*59b0*/  HADD2.F32 R61, -RZ, R40.H0_H0 ;  /* 0x20000028ff3d7230 */ /* 0x000fe20000004100 */
[----:B------:R-:W-:Y:S01]  /*59c0*/  F2FP.F16.F32.PACK_AB R43, R43, R49 ;  /* 0x000000312b2b723e */ /* 0x000fe200000000ff */
[----:B------:R-:W-:Y:S02]  /*59d0*/  HADD2.F32 R59, -RZ, R124.H0_H0 ;  /* 0x2000007cff3b7230 */ /* 0x000fe40000004100 */
[-C--:B------:R-:W-:Y:S01]  /*59e0*/  FMUL.FTZ R62, R55, R63.reuse ;  /* 0x0000003f373e7220 */ /* 0x080fe20000410000 */
[----:B------:R-:W-:Y:S02]  /*59f0*/  HADD2.F32 R52, -RZ, R52.H1_H1 ;  /* 0x30000034ff347230 */ /* 0x000fe40000004100 */
[C---:B------:R-:W-:Y:S01]  /*5a00*/  FMUL.FTZ R63, R61.reuse, R63 ;  /* 0x0000003f3d3f7220 */ /* 0x040fe20000410000 */
[----:B------:R-:W-:Y:S02]  /*5a10*/  HADD2.F32 R40, -RZ, R40.H1_H1 ;  /* 0x30000028ff287230 */ /* 0x000fe40000004100 */
[----:B------:R-:W-:Y:S01]  /*5a20*/  FFMA.FTZ R62, R61, R59, -R62 ;  /* 0x0000003b3d3e7223 */ /* 0x000fe2000001083e */
[----:B------:R-:W-:-:S02]  /*5a30*/  HADD2.F32 R39, -RZ, R54.H1_H1 ;  /* 0x30000036ff277230 */ /* 0x000fc40000004100 */
[----:B------:R-:W-:Y:S01]  /*5a40*/  FFMA.FTZ R63, R55, R59, R63 ;  /* 0x0000003b373f7223 */ /* 0x000fe2000001003f */
[-C--:B------:R-:W-:Y:S01]  /*5a50*/  FMUL.FTZ R55, R52, R48.reuse ;  /* 0x0000003034377220 */ /* 0x080fe20000410000 */
[C---:B------:R-:W-:Y:S01]  /*5a60*/  FMUL.FTZ R48, R40.reuse, R48 ;  /* 0x0000003028307220 */ /* 0x040fe20000410000 */
[----:B------:R-:W-:Y:S01]  /*5a70*/  HADD2.F32 R59, -RZ, R42.H1_H1 ;  /* 0x3000002aff3b7230 */ /* 0x000fe20000004100 */
[----:B------:R-:W-:Y:S01]  /*5a80*/  F2FP.F16.F32.PACK_AB R37, R37, R60 ;  /* 0x0000003c2525723e */ /* 0x000fe200000000ff */
[-C--:B------:R-:W-:Y:S01]  /*5a90*/  FFMA.FTZ R55, R40, R36.reuse, -R55 ;  /* 0x0000002428377223 */ /* 0x080fe20000010837 */
[----:B------:R-:W-:Y:S01]  /*5aa0*/  FFMA.FTZ R48, R52, R36, R48 ;  /* 0x0000002434307223 */ /* 0x000fe20000010030 */
[----:B------:R-:W-:Y:S02]  /*5ab0*/  HADD2.F32 R36, -RZ, R54.H0_H0 ;  /* 0x20000036ff247230 */ /* 0x000fe40000004100 */
[----:B------:R-:W-:Y:S02]  /*5ac0*/  HADD2.F32 R40, -RZ, R42.H0_H0 ;  /* 0x2000002aff287230 */ /* 0x000fe40000004100 */
[----:B------:R-:W-:-:S02]  /*5ad0*/  HADD2.F32 R38, -RZ, R38.H0_H0 ;  /* 0x20000026ff267230 */ /* 0x000fc40000004100 */
[----:B------:R-:W-:Y:S01]  /*5ae0*/  FMUL.FTZ R52, R36, R51 ;  /* 0x0000003324347220 */ /* 0x000fe20000410000 */
[----:B------:R-:W-:Y:S01]  /*5af0*/  F2FP.F16.F32.PACK_AB R48, R48, R63 ;  /* 0x0000003f3030723e */ /* 0x000fe200000000ff */
[C---:B------:R-:W-:Y:S01]  /*5b00*/  FMUL.FTZ R51, R40.reuse, R51 ;  /* 0x0000003328337220 */ /* 0x040fe20000410000 */
[----:B------:R-:W-:Y:S02]  /*5b10*/  IMAD.MOV.U32 R41, RZ, RZ, R53 ;  /* 0x000000ffff297224 */ /* 0x000fe400078e0035 */
[-C--:B------:R-:W-:Y:S01]  /*5b20*/  FFMA.FTZ R52, R40, R123.reuse, -R52 ;  /* 0x0000007b28347223 */ /* 0x080fe20000010834 */
[----:B------:R-:W-:Y:S01]  /*5b30*/  F2FP.F16.F32.PACK_AB R40, R55, R62 ;  /* 0x0000003e3728723e */ /* 0x000fe200000000ff */
[----:B------:R-:W-:Y:S01]  /*5b40*/  FFMA.FTZ R51, R36, R123, R51 ;  /* 0x0000007b24337223 */ /* 0x000fe20000010033 */
[-C--:B------:R-:W-:Y:S01]  /*5b50*/  FMUL.FTZ R36, R39, R50.reuse ;  /* 0x0000003227247220 */ /* 0x080fe20000410000 */
[----:B------:R-:W-:Y:S01]  /*5b60*/  FMUL.FTZ R50, R59, R50 ;  /* 0x000000323b327220 */ /* 0x000fe20000410000 */
[----:B------:R-:W-:-:S02]  /*5b70*/  IMAD.MOV.U32 R53, RZ, RZ, R57 ;  /* 0x000000ffff357224 */ /* 0x000fc400078e0039 */
[-C--:B------:R-:W-:Y:S01]  /*5b80*/  FFMA.FTZ R59, R59, R38.reuse, -R36 ;  /* 0x000000263b3b7223 */ /* 0x080fe20000010824 */
[----:B------:R-:W-:Y:S01]  /*5b90*/  FFMA.FTZ R50, R39, R38, R50 ;  /* 0x0000002627327223 */ /* 0x000fe20000010032 */
[----:B------:R-:W-:-:S03]  /*5ba0*/  IMAD.MOV.U32 R55, RZ, RZ, R37 ;  /* 0x000000ffff377224 */ /* 0x000fc600078e0025 */
[----:B------:R-:W-:Y:S01]  /*5bb0*/  F2FP.F16.F32.PACK_AB R42, R59, R52 ;  /* 0x000000343b2a723e */ /* 0x000fe200000000ff */
[----:B------:R-:W-:Y:S01]  /*5bc0*/  IMAD.MOV.U32 R52, RZ, RZ, R48 ;  /* 0x000000ffff347224 */ /* 0x000fe200078e0030 */
[----:B------:R-:W-:-:S07]  /*5bd0*/  F2FP.F16.F32.PACK_AB R54, R50, R51 ;  /* 0x000000333236723e */ /* 0x000fce00000000ff */
.L_x_8613:
[----:B------:R-:W-:Y:S05]  /*5be0*/  BSYNC B2 ;  /* 0x0000000000027941 */ /* 0x000fea0003800000 */
.L_x_8612:
[----:B------:R-:W-:-:S04]  /*5bf0*/  IADD3 R37, P4, P5, R24, R92, R8 ;  /* 0x0000005c18257210 */ /* 0x000fc80007d9e008 */
[----:B------:R-:W-:Y:S02]  /*5c00*/  IADD3.X R38, R0, R111, R97, P4, P5 ;  /* 0x0000006f00267210 */ /* 0x000fe400027ea461 */
[----:B------:R-:W-:-:S13]  /*5c10*/  ISETP.GE.AND P4, PT, R56, R106, PT ;  /* 0x0000006a3800720c */ /* 0x000fda0003f86270 */
[--C-:B------:R-:W-:Y:S02]  /*5c20*/  @!P4 SHF.R.S32.HI R36, RZ, 0x1f, R56.reuse ;  /* 0x0000001fff24c819 */ /* 0x100fe40000011438 */
[----:B------:R-:W-:-:S04]  /*5c30*/  @!P4 IADD3 R56, P5, P6, R24, R92, R56 ;  /* 0x0000005c1838c210 */ /* 0x000fc80007ebe038 */
[----:B------:R-:W-:Y:S02]  /*5c40*/  @!P4 IADD3.X R39, R0, R111, R36, P5, P6 ;  /* 0x0000006f0027c210 */ /* 0x000fe40002fec424 */
[----:B------:R-:W-:-:S04]  /*5c50*/  LEA R36, P5, R37, R90, 0x1 ;  /* 0x0000005a25247211 */ /* 0x000fc800078a08ff */
[----:B------:R-:W-:Y:S02]  /*5c60*/  LEA.HI.X R37, R37, R91, R38, 0x1, P5 ;  /* 0x0000005b25257211 */ /* 0x000fe400028f0c26 */
[----:B------:R-:W-:-:S03]  /*5c70*/  @!P4 LEA R38, P5, R56, R90, 0x1 ;  /* 0x0000005a3826c211 */ /* 0x000fc600078a08ff */
[----:B-1----:R1:W-:Y:S01]  /*5c80*/  STG.E.128 desc[UR60][R36.64], R40 ;  /* 0x0000002824007986 */ /* 0x0023e2000c101d3c */
[----:B------:R-:W-:-:S05]  /*5c90*/  @!P4 LEA.HI.X R39, R56, R91, R39, 0x1, P5 ;  /* 0x0000005b3827c211 */ /* 0x000fca00028f0c27 */
[----:B--2---:R1:W-:Y:S04]  /*5ca0*/  @!P4 STG.E.128 desc[UR60][R38.64], R52 ;  /* 0x000000342600c986 */ /* 0x0043e8000c101d3c */
.L_x_8611:
[----:B------:R-:W-:Y:S05]  /*5cb0*/  BSYNC B1 ;  /* 0x0000000000017941 */ /* 0x000fea0003800000 */
.L_x_8610:
[----:B------:R-:W-:-:S13]  /*5cc0*/  ISETP.NE.AND P4, PT, R12, RZ, PT ;  /* 0x000000ff0c00720c */ /* 0x000fda0003f85270 */
[----:B------:R-:W-:Y:S05]  /*5cd0*/  @!P4 BRA `(.L_x_8578) ;  /* 0x000000080098c947 */ /* 0x000fea0003800000 */
[----:B-1----:R-:W3:Y:S04]  /*5ce0*/  LDL R36, [R1+0x28] ;  /* 0x0000280001247983 */ /* 0x002ee80000100800 */
[----:B------:R-:W2:Y:S04]  /*5cf0*/  LDL R39, [R1+0x2c] ;  /* 0x00002c0001277983 */ /* 0x000ea80000100800 */
[----:B------:R-:W4:Y:S04]  /*5d00*/  LDL R38, [R1+0x3c] ;  /* 0x00003c0001267983 */ /* 0x000f280000100800 */
[----:B------:R-:W5:Y:S04]  /*5d10*/  LDL R37, [R1+0x38] ;  /* 0x0000380001257983 */ /* 0x000f680000100800 */
[----:B------:R-:W5:Y:S01]  /*5d20*/  LDL R50, [R1+0x34] ;  /* 0x0000340001327983 */ /* 0x000f620000100800 */
[----:B------:R-:W-:Y:S01]  /*5d30*/  BSSY B1, `(.L_x_8614) ;  /* 0x0000074000017945 */ /* 0x000fe20003800000 */
[----:B---3--:R-:W-:-:S02]  /*5d40*/  LOP3.LUT P6, RZ, R36, 0x1, RZ, 0xc0, !PT ;  /* 0x0000000124ff7812 */ /* 0x008fc400078cc0ff */
[----:B------:R-:W-:Y:S02]  /*5d50*/  IADD3 R36, P4, P5, R24, R92, R9 ;  /* 0x0000005c18247210 */ /* 0x000fe40007d9e009 */
[----:B--2---:R-:W-:Y:S01]  /*5d60*/  MOV R40, R39 ;  /* 0x0000002700287202 */ /* 0x004fe20000000f00 */
[----:B----4-:R-:W-:Y:S01]  /*5d70*/  IMAD.MOV.U32 R39, RZ, RZ, R38 ;  /* 0x000000ffff277224 */ /* 0x010fe200078e0026 */
[----:B------:R-:W-:Y:S01]  /*5d80*/  SEL R112, R104, R112, !P6 ;  /* 0x0000007068707207 */ /* 0x000fe20007000000 */
[----:B-----5:R-:W-:Y:S01]  /*5d90*/  IMAD.MOV.U32 R38, RZ, RZ, R37 ;  /* 0x000000ffff267224 */ /* 0x020fe200078e0025 */
[----:B------:R-:W-:Y:S02]  /*5da0*/  IADD3.X R37, R0, R111, R96, P4, P5 ;  /* 0x0000006f00257210 */ /* 0x000fe400027ea460 */
[----:B------:R-:W-:-:S04]  /*5db0*/  LEA R48, P4, R36, R90, 0x1 ;  /* 0x0000005a24307211 */ /* 0x000fc800078808ff */
[----:B------:R-:W-:Y:S02]  /*5dc0*/  LEA.HI.X R49, R36, R91, R37, 0x1, P4 ;  /* 0x0000005b24317211 */ /* 0x000fe400020f0c25 */
[----:B------:R-:W-:-:S04]  /*5dd0*/  SHF.R.S32.HI R37, RZ, 0x1f, R112 ;  /* 0x0000001fff257819 */ /* 0x000fc80000011470 */
[----:B------:R-:W-:-:S04]  /*5de0*/  LEA.HI R37, R37, R112, RZ, 0x4 ;  /* 0x0000007025257211 */ /* 0x000fc800078f20ff */
[----:B------:R-:W-:-:S04]  /*5df0*/  SHF.R.S32.HI R36, RZ, 0x4, R37 ;  /* 0x00000004ff247819 */ /* 0x000fc80000011425 */
        /* <DEDUP_REMOVED lines=13> */
[----:B------:R-:W1:Y:S04]  /*5ed0*/  LDS.128 R36, [R37+0x16a00] ;  /* 0x016a000025247984 */ /* 0x000e680000000c00 */
[----:B------:R-:W2:Y:S01]  /*5ee0*/  LDS.128 R40, [R40+0x16a00] ;  /* 0x016a000028287984 */ /* 0x000ea20000000c00 */
[----:B------:R-:W-:-:S13]  /*5ef0*/  ISETP.GE.AND P4, PT, R50, R103, PT ;  /* 0x000000673200720c */ /* 0x000fda0003f86270 */
[----:B------:R-:W-:Y:S05]  /*5f00*/  @P4 BRA `(.L_x_8615) ;  /* 0x0000000400584947 */ /* 0x000fea0003800000 */
[----:B------:R-:W-:Y:S01]  /*5f10*/  SHF.R.U64 R32, R32, 0x10, R33 ;  /* 0x0000001020207819 */ /* 0x000fe20000001221 */
[----:B--2---:R-:W-:Y:S01]  /*5f20*/  IMAD.MOV.U32 R52, RZ, RZ, R41 ;  /* 0x000000ffff347224 */ /* 0x004fe200078e0029 */
[----:B------:R-:W-:Y:S01]  /*5f30*/  SHF.R.U32.HI R50, RZ, 0x10, R33 ;  /* 0x00000010ff327819 */ /* 0x000fe20000011621 */
[----:B------:R-:W-:Y:S01]  /*5f40*/  HADD2.F32 R53, -RZ, R122.H1_H1 ;  /* 0x3000007aff357230 */ /* 0x000fe20000004100 */
[--C-:B------:R-:W-:Y:S01]  /*5f50*/  SHF.R.U64 R33, R44, 0x10, R45.reuse ;  /* 0x000000102c217819 */ /* 0x100fe2000000122d */
[----:B-1----:R-:W-:Y:S01]  /*5f60*/  HADD2.F32 R54, -RZ, R37.H0_H0 ;  /* 0x20000025ff367230 */ /* 0x002fe20000004100 */
[----:B------:R-:W-:Y:S01]  /*5f70*/  SHF.R.U32.HI R45, RZ, 0x10, R45 ;  /* 0x00000010ff2d7819 */ /* 0x000fe2000001162d */
[--C-:B------:R-:W-:Y:S01]  /*5f80*/  HADD2.F32 R56, -RZ, R52.reuse.H0_H0 ;  /* 0x20000034ff387230 */ /* 0x100fe20000004100 */
[--C-:B------:R-:W-:Y:S01]  /*5f90*/  SHF.R.U64 R44, R46, 0x10, R47.reuse ;  /* 0x000000102e2c7819 */ /* 0x100fe2000000122f */
[----:B------:R-:W-:Y:S01]  /*5fa0*/  HADD2.F32 R52, -RZ, R52.H1_H1 ;  /* 0x30000034ff347230 */ /* 0x000fe20000004100 */
[----:B------:R-:W-:Y:S01]  /*5fb0*/  SHF.R.U32.HI R46, RZ, 0x10, R47 ;  /* 0x00000010ff2e7819 */ /* 0x000fe2000001162f */
[----:B------:R-:W-:Y:S01]  /*5fc0*/  HADD2.F32 R55, -RZ, R45.H0_H0 ;  /* 0x2000002dff377230 */ /* 0x000fe20000004100 */
[----:B------:R-:W-:Y:S01]  /*5fd0*/  SHF.R.U64 R34, R34, 0x10, R35 ;  /* 0x0000001022227819 */ /* 0x000fe20000001223 */
[----:B------:R-:W-:Y:S01]  /*5fe0*/  IMAD.MOV.U32 R41, RZ, RZ, R39 ;  /* 0x000000ffff297224 */ /* 0x000fe200078e0027 */
[----:B------:R-:W-:Y:S01]  /*5ff0*/  SHF.R.U32.HI R35, RZ, 0x10, R35 ;  /* 0x00000010ff237819 */ /* 0x000fe20000011623 */
[----:B------:R-:W-:-:S02]  /*6000*/  HADD2.F32 R39, -RZ, R120.H1_H1 ;  /* 0x30000078ff277230 */ /* 0x000fc40000004100 */
[----:B------:R-:W-:Y:S02]  /*6010*/  HADD2.F32 R45, -RZ, R37.H1_H1 ;  /* 0x30000025ff2d7230 */ /* 0x000fe40000004100 */
[-C--:B------:R-:W-:Y:S01]  /*6020*/  FMUL.FTZ R37, R56, R53.reuse ;  /* 0x0000003538257220 */ /* 0x080fe20000410000 */
[----:B------:R-:W-:Y:S02]  /*6030*/  HADD2.F32 R47, -RZ, R50.H0_H0 ;  /* 0x20000032ff2f7230 */ /* 0x000fe40000004100 */
[----:B------:R-:W-:Y:S01]  /*6040*/  FMUL.FTZ R53, R54, R53 ;  /* 0x0000003536357220 */ /* 0x000fe20000410000 */
[----:B------:R-:W-:Y:S01]  /*6050*/  FMUL.FTZ R50, R52, R55 ;  /* 0x0000003734327220 */ /* 0x000fe20000410000 */
[----:B------:R-:W-:Y:S01]  /*6060*/  FFMA.FTZ R37, R54, R39, -R37 ;  /* 0x0000002736257223 */ /* 0x000fe20000010825 */
[C---:B------:R-:W-:Y:S01]  /*6070*/  FMUL.FTZ R55, R45.reuse, R55 ;  /* 0x000000372d377220 */ /* 0x040fe20000410000 */
[----:B------:R-:W-:Y:S01]  /*6080*/  FFMA.FTZ R39, R56, R39, R53 ;  /* 0x0000002738277223 */ /* 0x000fe20000010035 */
[----:B------:R-:W-:Y:S01]  /*6090*/  FFMA.FTZ R50, R45, R47, -R50 ;  /* 0x0000002f2d327223 */ /* 0x000fe20000010832 */
[----:B------:R-:W-:-:S02]  /*60a0*/  HADD2.F32 R54, -RZ, R43.H1_H1 ;  /* 0x3000002bff367230 */ /* 0x000fc40000004100 */
[----:B------:R-:W-:Y:S01]  /*60b0*/  FFMA.FTZ R52, R52, R47, R55 ;  /* 0x0000002f34347223 */ /* 0x000fe20000010037 */
[----:B------:R-:W-:Y:S02]  /*60c0*/  HADD2.F32 R53, -RZ, R46.H0_H0 ;  /* 0x2000002eff357230 */ /* 0x000fe40000004100 */
[----:B------:R-:W-:Y:S01]  /*60d0*/  HADD2.F32 R58, -RZ, R121.H1_H1 ;  /* 0x30000079ff3a7230 */ /* 0x000fe20000004100 */
[----:B------:R-:W-:Y:S01]  /*60e0*/  F2FP.F16.F32.PACK_AB R37, R50, R37 ;  /* 0x000000253225723e */ /* 0x000fe200000000ff */
        /* <DEDUP_REMOVED lines=9> */
[----:B------:R-:W-:Y:S02]  /*6180*/  HADD2.F32 R122, -RZ, R122.H0_H0 ;  /* 0x2000007aff7a7230 */ /* 0x000fe40000004100 */
[C---:B------:R-:W-:Y:S01]  /*6190*/  FMUL.FTZ R58, R43.reuse, R58 ;  /* 0x0000003a2b3a7220 */ /* 0x040fe20000410000 */
[----:B------:R-:W-:Y:S01]  /*61a0*/  FFMA.FTZ R35, R43, R56, -R60 ;  /* 0x000000382b237223 */ /* 0x000fe2000001083c */
[-C--:B------:R-:W-:Y:S01]  /*61b0*/  FFMA.FTZ R46, R46, R47.reuse, -R55 ;  /* 0x0000002f2e2e7223 */ /* 0x080fe20000010837 */
[----:B------:R-:W-:Y:S01]  /*61c0*/  FFMA.FTZ R54, R54, R47, R53 ;  /* 0x0000002f36367223 */ /* 0x000fe20000010035 */
[----:B------:R-:W-:-:S02]  /*61d0*/  HADD2.F32 R47, -RZ, R33.H0_H0 ;  /* 0x20000021ff2f7230 */ /* 0x000fc40000004100 */
[----:B------:R-:W-:Y:S01]  /*61e0*/  FFMA.FTZ R41, R45, R56, R58 ;  /* 0x000000382d297223 */ /* 0x000fe2000001003a */
[----:B------:R-:W-:Y:S01]  /*61f0*/  HADD2.F32 R43, -RZ, R40.H0_H0 ;  /* 0x20000028ff2b7230 */ /* 0x000fe20000004100 */
[----:B------:R-:W-:Y:S01]  /*6200*/  F2FP.F16.F32.PACK_AB R35, R46, R35 ;  /* 0x000000232e23723e */ /* 0x000fe200000000ff */
[----:B------:R-:W-:Y:S02]  /*6210*/  HADD2.F32 R33, -RZ, R36.H0_H0 ;  /* 0x20000024ff217230 */ /* 0x000fe40000004100 */
[----:B------:R-:W-:Y:S01]  /*6220*/  HADD2.F32 R40, -RZ, R40.H1_H1 ;  /* 0x30000028ff287230 */ /* 0x000fe20000004100 */
[----:B------:R-:W-:Y:S01]  /*6230*/  F2FP.F16.F32.PACK_AB R54, R54, R41 ;  /* 0x000000293636723e */ /* 0x000fe200000000ff */
[----:B------:R-:W-:Y:S02]  /*6240*/  HADD2.F32 R36, -RZ, R36.H1_H1 ;  /* 0x30000024ff247230 */ /* 0x000fe40000004100 */
[----:B------:R-:W-:Y:S02]  /*6250*/  HADD2.F32 R120, -RZ, R120.H0_H0 ;  /* 0x20000078ff787230 */ /* 0x000fe40000004100 */
[----:B------:R-:W-:Y:S01]  /*6260*/  FMUL.FTZ R53, R40, R47 ;  /* 0x0000002f28357220 */ /* 0x000fe20000410000 */
[----:B------:R-:W-:-:S02]  /*6270*/  HADD2.F32 R45, -RZ, R32.H0_H0 ;  /* 0x20000020ff2d7230 */ /* 0x000fc40000004100 */
[-C--:B------:R-:W-:Y:S01]  /*6280*/  FMUL.FTZ R32, R43, R122.reuse ;  /* 0x0000007a2b207220 */ /* 0x080fe20000410000 */
[C---:B------:R-:W-:Y:S01]  /*6290*/  FMUL.FTZ R122, R33.reuse, R122 ;  /* 0x0000007a217a7220 */ /* 0x040fe20000410000 */
[C---:B------:R-:W-:Y:S01]  /*62a0*/  FMUL.FTZ R47, R36.reuse, R47 ;  /* 0x0000002f242f7220 */ /* 0x040fe20000410000 */
        /* <DEDUP_REMOVED lines=8> */
[----:B------:R-:W-:-:S02]  /*6330*/  HADD2.F32 R40, -RZ, R38.H0_H0 ;  /* 0x20000026ff287230 */ /* 0x000fc40000004100 */
[----:B------:R-:W-:Y:S02]  /*6340*/  HADD2.F32 R42, -RZ, R42.H1_H1 ;  /* 0x3000002aff2a7230 */ /* 0x000fe40000004100 */
        /* <DEDUP_REMOVED lines=16> */
[----:B------:R-:W-:Y:S01]  /*6450*/  F2FP.F16.F32.PACK_AB R42, R42, R121 ;  /* 0x000000792a2a723e */ /* 0x000fe200000000ff */
[----:B------:R-:W-:-:S07]  /*6460*/  IMAD.MOV.U32 R43, RZ, RZ, R54 ;  /* 0x000000ffff2b7224 */ /* 0x000fce00078e0036 */
.L_x_8615:
[----:B------:R-:W-:Y:S05]  /*6470*/  BSYNC B1 ;  /* 0x0000000000017941 */ /* 0x000fea0003800000 */
.L_x_8614:
[----:B-1----:R3:W-:Y:S01]  /*6480*/  STG.E.128 desc[UR60][R48.64], R36 ;  /* 0x0000002430007986 */ /* 0x0027e2000c101d3c */
[----:B------:R-:W-:-:S13]  /*6490*/  ISETP.GE.AND P4, PT, R51, R106, PT ;  /* 0x0000006a3300720c */ /* 0x000fda0003f86270 */
[----:B------:R-:W-:Y:S05]  /*64a0*/  @P4 BRA `(.L_x_8578) ;  /* 0x0000000000a44947 */ /* 0x000fea0003800000 */
[--C-:B------:R-:W-:Y:S02]  /*64b0*/  SHF.R.S32.HI R32, RZ, 0x1f, R51.reuse ;  /* 0x0000001fff207819 */ /* 0x100fe40000011433 */
[----:B------:R-:W-:-:S04]  /*64c0*/  IADD3 R51, P4, P5, R24, R92, R51 ;  /* 0x0000005c18337210 */ /* 0x000fc80007d9e033 */
[----:B------:R-:W-:Y:S02]  /*64d0*/  IADD3.X R32, R0, R111, R32, P4, P5 ;  /* 0x0000006f00207210 */ /* 0x000fe400027ea420 */
[----:B------:R-:W-:-:S04]  /*64e0*/  LEA R90, P4, R51, R90, 0x1 ;  /* 0x0000005a335a7211 */ /* 0x000fc800078808ff */
[----:B------:R-:W-:-:S05]  /*64f0*/  LEA.HI.X R91, R51, R91, R32, 0x1, P4 ;  /* 0x0000005b335b7211 */ /* 0x000fca00020f0c20 */
[----:B--2---:R4:W-:Y:S01]  /*6500*/  STG.E.128 desc[UR60][R90.64], R40 ;  /* 0x000000285a007986 */ /* 0x0049e2000c101d3c */
[----:B------:R-:W-:Y:S05]  /*6510*/  BRA `(.L_x_8578) ;  /* 0x0000000000887947 */ /* 0x000fea0003800000 */
.L_x_8571:
[----:B------:R-:W2:Y:S02]  /*6520*/  LDL R32, [R1+0x44] ;  /* 0x0000440001207983 */ /* 0x000ea40000100800 */
[----:B--2---:R-:W-:-:S13]  /*6530*/  R2UR UR4, R32 ;  /* 0x00000000200472ca */ /* 0x004fda00000e0000 */
[----:B------:R-:W-:-:S06]  /*6540*/  UISETP.NE.AND UP0, UPT, UR4, 0x3, UPT ;  /* 0x000000030400788c */ /* 0x000fcc000bf05270 */
[----:B------:R-:W-:-:S13]  /*6550*/  PLOP3.LUT P3, PT, PT, PT, UP0, 0x80, 0x0 ;  /* 0x000000000000781c */ /* 0x000fda0003f6f008 */
[----:B------:R-:W-:Y:S05]  /*6560*/  @!P3 BRA `(.L_x_8616) ;  /* 0x000000000004b947 */ /* 0x000fea0003800000 */
[----:B------:R-:W-:Y:S01]  /*6570*/  BPT.TRAP 0x1 ;  /* 0x000000040000795c */ /* 0x000fe20000300000 */
.L_x_8616:
[----:B------:R-:W-:Y:S01]  /*6580*/  IMAD R20, R19, 0x8, R18 ;  /* 0x0000000813147824 */ /* 0x000fe200078e0212 */
[----:B------:R-:W-:Y:S01]  /*6590*/  SHF.L.U32 R87, R149, 0x1f, RZ ;  /* 0x0000001f95577819 */ /* 0x000fe200000006ff */
[----:B------:R-:W-:Y:S01]  /*65a0*/  IMAD R86, R22, -0x90, R2 ;  /* 0xffffff7016567824 */ /* 0x000fe200078e0202 */
[----:B------:R-:W-:Y:S02]  /*65b0*/  BSSY B1, `(.L_x_8617) ;  /* 0x0000004000017945 */ /* 0x000fe40003800000 */
[----:B------:R-:W0:Y:S02]  /*65c0*/  SYNCS.PHASECHK.TRANS64.TRYWAIT P4, [R20+URZ+0x31c90], R87 ;  /* 0x031c9057140075a7 */ /* 0x000e24000808017f */
[----:B------:R-:W-:Y:S01]  /*65d0*/  VIMNMX R86, R86, 0x90, PT ;  /* 0x0000009056567848 */ /* 0x000fe20003fe0100 */
[----:B0-----:R-:W-:Y:S06]  /*65e0*/  @!P4 BRA `(.L_x_8618) ;  /* 0x0000014800acc947 */ /* 0x001fec0003800000 */
.L_x_8810:
[----:B------:R-:W-:Y:S05]  /*65f0*/  BSYNC B1 ;  /* 0x0000000000017941 */ /* 0x000fea0003800000 */
.L_x_8617:
[----:B------:R-:W-:-:S13]  /*6600*/  ISETP.GE.AND P4, PT, R145, R86, PT ;  /* 0x000000569100720c */ /* 0x000fda0003f86270 */
[----:B------:R-:W-:Y:S05]  /*6610*/  @P4 BRA `(.L_x_8578) ;  /* 0x0000000000484947 */ /* 0x000fea0003800000 */
        /* <DEDUP_REMOVED lines=18> */
.L_x_8578:
[----:B------:R-:W-:Y:S05]  /*6740*/  BSYNC B0 ;  /* 0x0000000000007941 */ /* 0x000fea0003800000 */
.L_x_8570:
        /* <DEDUP_REMOVED lines=17> */
.L_x_8620:
[----:B------:R-:W-:Y:S05]  /*6860*/  BSYNC B0 ;  /* 0x0000000000007941 */ /* 0x000fea0003800000 */
.L_x_8619:
[----:B------:R-:W2:Y:S01]  /*6870*/  SYNCS.PHASECHK.TRANS64.TRYWAIT P3, [R20+URZ+0x31cb0], R87 ;  /* 0x031cb057140075a7 */ /* 0x000ea2000806017f */
[----:B------:R-:W-:Y:S04]  /*6880*/  BSSY B0, `(.L_x_8621) ;  /* 0x0000002000007945 */ /* 0x000fe80003800000 */
[----:B--2---:R-:W-:Y:S05]  /*6890*/  @!P3 BRA `(.L_x_8622) ;  /* 0x000001480014b947 */ /* 0x004fea0003800000 */
.L_x_8811:
[----:B------:R-:W-:Y:S05]  /*68a0*/  BSYNC B0 ;  /* 0x0000000000007941 */ /* 0x000fea0003800000 */
.L_x_8621:
[----:B------:R-:W-:Y:S01]  /*68b0*/  ISETP.GE.AND P3, PT, R145, R86, PT ;  /* 0x000000569100720c */ /* 0x000fe20003f66270 */
[----:B------:R-:W-:-:S12]  /*68c0*/  BSSY B0, `(.L_x_8623) ;  /* 0x0000022000007945 */ /* 0x000fd80003800000 */
[----:B------:R-:W-:Y:S05]  /*68d0*/  @P3 BRA `(.L_x_8624) ;  /* 0x0000000000803947 */ /* 0x000fea0003800000 */
[----:B------:R-:W3:Y:S04]  /*68e0*/  LDL R39, [R1+0x34] ;  /* 0x0000340001277983 */ /* 0x000ee80000100800 */
[----:B------:R-:W4:Y:S01]  /*68f0*/  LDL R38, [R1+0x30] ;  /* 0x0000300001267983 */ /* 0x000f220000100800 */
[----:B------:R-:W-:Y:S01]  /*6900*/  IMAD.WIDE R34, R22, 0x90, R74 ;  /* 0x0000009016227825 */ /* 0x000fe200078e024a */
[----:B------:R-:W-:-:S03]  /*6910*/  ULDC.64 UR4, c[0x0][0x318] ;  /* 0x0000c60000047ab9 */ /* 0x000fc60000000a00 */
[----:B------:R-:W-:Y:S02]  /*6920*/  IMAD R35, R35, UR4, RZ ;  /* 0x0000000423237c24 */ /* 0x000fe4000f8e02ff */
[----:B-1----:R-:W-:Y:S02]  /*6930*/  IMAD.MOV.U32 R32, RZ, RZ, R26 ;  /* 0x000000ffff207224 */ /* 0x002fe400078e001a */
[----:B------:R-:W-:Y:S02]  /*6940*/  IMAD.MOV.U32 R33, RZ, RZ, R84 ;  /* 0x000000ffff217224 */ /* 0x000fe400078e0054 */
[C---:B------:R-:W-:Y:S02]  /*6950*/  IMAD R35, R34.reuse, UR5, R35 ;  /* 0x0000000522237c24 */ /* 0x040fe4000f8e0223 */
[----:B------:R-:W-:Y:S01]  /*6960*/  IMAD.WIDE.U32 R32, R34, UR4, R32 ;  /* 0x0000000422207c25 */ /* 0x000fe2000f8e0020 */
[----:B------:R-:W-:-:S03]  /*6970*/  ULDC.64 UR4, c[0x0][0x308] ;  /* 0x0000c20000047ab9 */ /* 0x000fc60000000a00 */
[----:B------:R-:W-:Y:S01]  /*6980*/  IMAD.IADD R33, R33, 0x1, R35 ;  /* 0x0000000121217824 */ /* 0x000fe200078e0223 */
[----:B------:R-:W-:Y:S01]  /*6990*/  LEA R36, P3, R32, UR4, 0x1 ;  /* 0x0000000420247c11 */ /* 0x000fe2000f8608ff */
[----:B------:R-:W-:-:S03]  /*69a0*/  ULDC UR4, c[0x0][0x2e4] ;  /* 0x0000b90000047ab9 */ /* 0x000fc60000000800 */
[----:B------:R-:W-:Y:S02]  /*69b0*/  LEA.HI.X R37, R32, UR5, R33, 0x1, P3 ;  /* 0x0000000520257c11 */ /* 0x000fe400098f0c21 */
[----:B------:R-:W-:-:S13]  /*69c0*/  ISETP.GE.AND P3, PT, R146, UR4, PT ;  /* 0x0000000492007c0c */ /* 0x000fda000bf66270 */
[----:B------:R-:W1:Y:S04]  /*69d0*/  @!P3 LDS.128 R32, [R79] ;  /* 0x000000004f20b984 */ /* 0x000e680000000c00 */
[----:B-1----:R-:W-:Y:S01]  /*69e0*/  @!P3 STG.E.128 desc[UR60][R36.64], R32 ;  /* 0x000000202400b986 */ /* 0x002fe2000c101d3c */
[----:B---3--:R-:W-:-:S13]  /*69f0*/  ISETP.GE.AND P3, PT, R39, UR4, PT ;  /* 0x0000000427007c0c */ /* 0x008fda000bf66270 */
[----:B------:R-:W1:Y:S04]  /*6a00*/  @!P3 LDS.128 R32, [R79+0x2400] ;  /* 0x002400004f20b984 */ /* 0x000e680000000c00 */
[----:B-1----:R-:W-:Y:S01]  /*6a10*/  @!P3 STG.E.128 desc[UR60][R36.64+0x40], R32 ;  /* 0x000040202400b986 */ /* 0x002fe2000c101d3c */
[----:B------:R-:W-:-:S13]  /*6a20*/  ISETP.GE.AND P3, PT, R4, UR4, PT ;  /* 0x0000000404007c0c */ /* 0x000fda000bf66270 */
[----:B------:R-:W1:Y:S04]  /*6a30*/  @!P3 LDS.128 R32, [R79+0x4800] ;  /* 0x004800004f20b984 */ /* 0x000e680000000c00 */
[----:B-1----:R-:W-:Y:S01]  /*6a40*/  @!P3 STG.E.128 desc[UR60][R36.64+0x80], R32 ;  /* 0x000080202400b986 */ /* 0x002fe2000c101d3c */
[----:B----4-:R-:W-:-:S13]  /*6a50*/  ISETP.GE.AND P3, PT, R38, UR4, PT ;  /* 0x0000000426007c0c */ /* 0x010fda000bf66270 */
[----:B------:R-:W1:Y:S04]  /*6a60*/  @!P3 LDS.128 R32, [R21] ;  /* 0x000000001520b984 */ /* 0x000e680000000c00 */
[----:B-1----:R-:W-:Y:S01]  /*6a70*/  @!P3 STG.E.128 desc[UR60][R36.64+0x20], R32 ;  /* 0x000020202400b986 */ /* 0x002fe2000c101d3c */
[----:B------:R-:W-:-:S13]  /*6a80*/  ISETP.GE.AND P3, PT, R3, UR4, PT ;  /* 0x0000000403007c0c */ /* 0x000fda000bf66270 */
[----:B------:R-:W1:Y:S04]  /*6a90*/  @!P3 LDS.128 R32, [R21+0x2400] ;  /* 0x002400001520b984 */ /* 0x000e680000000c00 */
[----:B-1----:R-:W-:Y:S01]  /*6aa0*/  @!P3 STG.E.128 desc[UR60][R36.64+0x60], R32 ;  /* 0x000060202400b986 */ /* 0x002fe2000c101d3c */
[----:B------:R-:W-:-:S13]  /*6ab0*/  ISETP.GE.AND P3, PT, R77, UR4, PT ;  /* 0x000000044d007c0c */ /* 0x000fda000bf66270 */
[----:B------:R-:W1:Y:S04]  /*6ac0*/  @!P3 LDS.128 R32, [R21+0x4800] ;  /* 0x004800001520b984 */ /* 0x000e680000000c00 */
[----:B-1----:R3:W-:Y:S02]  /*6ad0*/  @!P3 STG.E.128 desc[UR60][R36.64+0xa0], R32 ;  /* 0x0000a0202400b986 */ /* 0x0027e4000c101d3c */
.L_x_8624:
[----:B------:R-:W-:Y:S05]  /*6ae0*/  BSYNC B0 ;  /* 0x0000000000007941 */ /* 0x000fea0003800000 */
.L_x_8623:
[----:B------:R-:W-:Y:S01]  /*6af0*/  @!PT LDS RZ, [RZ] ;  /* 0x00000000fffff984 */ /* 0x000fe20000000800 */
[----:B------:R-:W-:Y:S01]  /*6b00*/  @!PT LDS RZ, [RZ] ;  /* 0x00000000fffff984 */ /* 0x000fe20000000800 */
[----:B------:R-:W-:Y:S01]  /*6b10*/  @!PT LDS RZ, [RZ] ;  /* 0x00000000fffff984 */ /* 0x000fe20000000800 */
[----:B------:R-:W-:Y:S01]  /*6b20*/  @!PT LDS RZ, [RZ] ;  /* 0x00000000fffff984 */ /* 0x000fe20000000800 */
[----:B------:R4:W-:Y:S06]  /*6b30*/  MEMBAR.ALL.CTA ;  /* 0x0000000000007992 */ /* 0x0009ec0000008000 */
[----:B----4-:R-:W4:Y:S01]  /*6b40*/  FENCE.VIEW.ASYNC.S ;  /* 0x00000000000073c6 */ /* 0x010f220000000000 */
[----:B0-2---:R-:W-:Y:S02]  /*6b50*/  @!P4 VIADD R20, R20, 0x31cc0 ;  /* 0x00031cc01414c836 */ /* 0x005fe40000000000 */
[----:B------:R-:W-:-:S03]  /*6b60*/  VIADD R19, R19, 0x1 ;  /* 0x0000000113137836 */ /* 0x000fc60000000000 */
[----:B------:R-:W-:Y:S01]  /*6b70*/  @!P4 PRMT R20, RZ, 0x654, R20 ;  /* 0x00000654ff14c816 */ /* 0x000fe20000000014 */
[----:B----4-:R0:W-:Y:S01]  /*6b80*/  BAR.SYNC.DEFER_BLOCKING R109, 0x80 ;  /* 0x0002006d0000751d */ /* 0x0101e20000010000 */
[----:B------:R-:W-:-:S04]  /*6b90*/  ISETP.NE.AND P3, PT, R19, 0x2, PT ;  /* 0x000000021300780c */ /* 0x000fc80003f65270 */
[----:B------:R-:W-:Y:S01]  /*6ba0*/  SEL R19, R19, RZ, P3 ;  /* 0x000000ff13137207 */ /* 0x000fe20001800000 */
[----:B------:R2:W-:Y:S02]  /*6bb0*/  @!P4 SYNCS.ARRIVE.TRANS64.RED.A1T0 RZ, [R20+URZ], RZ ;  /* 0x000000ff14ffc9a7 */ /* 0x0005e4000810043f */
[----:B--2---:R-:W-:-:S04]  /*6bc0*/  SEL R20, RZ, 0x1, P3 ;  /* 0x00000001ff147807 */ /* 0x004fc80001800000 */
[----:B------:R-:W-:Y:S01]  /*6bd0*/  LOP3.LUT R149, R149, R20, RZ, 0x3c, !PT ;  /* 0x0000001495957212 */ /* 0x000fe200078e3cff */
[----:B0-----:R-:W-:Y:S06]  /*6be0*/  @P2 BRA `(.L_x_8625) ;  /* 0xffffffbc00182947 */ /* 0x001fec000383ffff */
[----:B------:R-:W0:Y:S01]  /*6bf0*/  S2R R21, SR_TID.X ;  /* 0x0000000000157919 */ /* 0x000e220000002100 */
[----:B------:R-:W-:Y:S02]  /*6c00*/  PLOP3.LUT P0, PT, PT, PT, PT, 0x8, 0x0 ;  /* 0x000000000000781c */ /* 0x000fe40003f0e170 */
[----:B0-----:R-:W-:-:S04]  /*6c10*/  SHF.R.U32.HI R21, RZ, 0x7, R21 ;  /* 0x00000007ff157819 */ /* 0x001fc80000011615 */
[----:B------:R-:W-:-:S13]  /*6c20*/  ISETP.NE.AND P5, PT, R21, 0x1, PT ;  /* 0x000000011500780c */ /* 0x000fda0003fa5270 */
[----:B------:R-:W-:Y:S06]  /*6c30*/  @!P5 BAR.ARV 0x9, 0x100 ;  /* 0x024400000000db1d */ /* 0x000fec0000002000 */
.L_x_8565:
[----:B------:R-:W-:Y:S02]  /*6c40*/  ISETP.GE.AND P2, PT, R108, 0x1, PT ;  /* 0x000000016c00780c */ /* 0x000fe40003f46270 */
[----:B------:R-:W-:Y:S02]  /*6c50*/  CS2R R2, SRZ ;  /* 0x0000000000027805 */ /* 0x000fe4000001ff00 */
[----:B------:R-:W-:Y:S02]  /*6c60*/  PLOP3.LUT P1, PT, PT, PT, PT, 0x80, 0x0 ;  /* 0x000000000000781c */ /* 0x000fe40003f2f070 */
[----:B---3--:R-:W-:Y:S02]  /*6c70*/  CS2R R34, SRZ ;  /* 0x0000000000227805 */ /* 0x008fe4000001ff00 */
[----:B------:R-:W-:Y:S02]  /*6c80*/  CS2R R30, SRZ ;  /* 0x00000000001e7805 */ /* 0x000fe4000001ff00 */
[----:B------:R-:W-:-:S02]  /*6c90*/  CS2R R52, SRZ ;  /* 0x0000000000347805 */ /* 0x000fc4000001ff00 */
[----:B------:R-:W-:Y:S02]  /*6ca0*/  CS2R R36, SRZ ;  /* 0x0000000000247805 */ /* 0x000fe4000001ff00 */
[----:B------:R-:W-:Y:S02]  /*6cb0*/  CS2R R44, SRZ ;  /* 0x00000000002c7805 */ /* 0x000fe4000001ff00 */
[----:B-1----:R-:W-:Y:S01]  /*6cc0*/  CS2R R32, SRZ ;  /* 0x0000000000207805 */ /* 0x002fe2000001ff00 */
[----:B------:R-:W-:Y:S01]  /*6cd0*/  IMAD.MOV.U32 R47, RZ, RZ, RZ ;  /* 0x000000ffff2f7224 */ /* 0x000fe200078e00ff */
        /* <DEDUP_REMOVED lines=16> */
[----:B------:R-:W-:Y:S01]  /*6de0*/  MOV R6, RZ ;  /* 0x000000ff00067202 */ /* 0x000fe20000000f00 */
[----:B------:R-:W-:Y:S01]  /*6df0*/  IMAD.MOV.U32 R79, RZ, RZ, RZ ;  /* 0x000000ffff4f7224 */ /* 0x000fe200078e00ff */
[----:B------:R-:W-:Y:S06]  /*6e00*/  @P0 BRA `(.L_x_8626) ;  /* 0x00000000000c0947 */ /* 0x000fec0003800000 */
[----:B------:R-:W0:Y:S01]  /*6e10*/  FENCE.VIEW.ASYNC.G ;  /* 0x00000000000073c6 */ /* 0x000e220000000100 */
[----:B------:R-:W-:Y:S05]  /*6e20*/  WARPSYNC.ALL ;  /* 0x0000000000007948 */ /* 0x000fea0003800000 */
[----:B0-----:R-:W-:Y:S06]  /*6e30*/  BAR.ARV 0xc, 0x1a0 ;  /* 0x0306800000007b1d */ /* 0x001fec0000002000 */
.L_x_8626:
        /* <DEDUP_REMOVED lines=12> */
.L_x_8814:
[----:B------:R-:W0:Y:S01]  /*6f00*/  LDL R3, [R1+0x48] ;  /* 0x0000480001037983 */ /* 0x000e220000100800 */
[----:B------:R-:W-:Y:S01]  /*6f10*/  BSSY B6, `(.L_x_8629) ;  /* 0x000001b000067945 */ /* 0x000fe20003800000 */
[----:B0-----:R-:W-:-:S05]  /*6f20*/  IMAD.HI R0, R3, 0x55555556, RZ ;  /* 0x5555555603007827 */ /* 0x001fca00078e02ff */
[----:B------:R-:W-:-:S05]  /*6f30*/  LEA.HI R2, R0, R0, RZ, 0x1 ;  /* 0x0000000000027211 */ /* 0x000fca00078f08ff */
[----:B------:R-:W-:Y:S02]  /*6f40*/  IMAD R2, R2, -0x3, R3 ;  /* 0xfffffffd02027824 */ /* 0x000fe400078e0203 */
[----:B------:R-:W-:-:S04]  /*6f50*/  VIADD R3, R18, 0x24300 ;  /* 0x0002430012037836 */ /* 0x000fc80000000000 */
[----:B------:R-:W-:Y:S01]  /*6f60*/  IMAD R0, R2, 0x800, R3 ;  /* 0x0000080002007824 */ /* 0x000fe200078e0203 */
[----:B------:R-:W-:-:S04]  /*6f70*/  LOP3.LUT P0, RZ, R3, 0x9f, RZ, 0xc0, !PT ;  /* 0x0000009f03ff7812 */ /* 0x000fc8000780c0ff */
[----:B------:R-:W-:-:S04]  /*6f80*/  SHF.R.U32.HI R0, RZ, 0x4, R0 ;  /* 0x00000004ff007819 */ /* 0x000fc80000011600 */
[----:B------:R-:W-:-:S05]  /*6f90*/  LOP3.LUT R0, R0, 0x3fff, RZ, 0xc0, !PT ;  /* 0x00003fff00007812 */ /* 0x000fca00078ec0ff */
[----:B------:R0:W-:Y:S01]  /*6fa0*/  STL [R1+0x50], R0 ;  /* 0x0000500001007387 */ /* 0x0001e20000100800 */
[----:B------:R-:W-:Y:S05]  /*6fb0*/  @!P0 BRA `(.L_x_8630) ;  /* 0x0000000000408947 */ /* 0x000fea0003800000 */
[----:B0-----:R-:W-:Y:S01]  /*6fc0*/  MOV R0, 0x0 ;  /* 0x0000000000007802 */ /* 0x001fe20000000f00 */
[----:B------:R-:W-:Y:S01]  /*6fd0*/  ULDC.64 UR4, c[0x4][0x1b8] ;  /* 0x01006e0000047ab9 */ /* 0x000fe20000000a00 */
[----:B------:R-:W-:Y:S01]  /*6fe0*/  ULDC.64 UR6, c[0x4][0x1c0] ;  /* 0x0100700000067ab9 */ /* 0x000fe20000000a00 */
[----:B------:R-:W-:Y:S01]  /*6ff0*/  IMAD.U32 R4, RZ, RZ, UR4 ;  /* 0x00000004ff047e24 */ /* 0x000fe2000f8e00ff */
[----:B-1----:R0:W1:Y:S01]  /*7000*/  LDC.64 R14, c[0x4][R0] ;  /* 0x01000000000e7b82 */ /* 0x0020620000000a00 */
        /* <DEDUP_REMOVED lines=11> */
.L_x_8630:
[----:B------:R-:W-:Y:S05]  /*70c0*/  BSYNC B6 ;  /* 0x0000000000067941 */ /* 0x000fea0003800000 */
.L_x_8629:
[----:B------:R-:W-:Y:S02]  /*70d0*/  ULDC UR4, c[0x0][0x3d4] ;  /* 0x0000f50000047ab9 */ /* 0x000fe40000000800 */
[----:B------:R-:W-:-:S13]  /*70e0*/  ISETP.LT.AND P0, PT, RZ, UR4, PT ;  /* 0x00000004ff007c0c */ /* 0x000fda000bf01270 */
[----:B------:R-:W-:Y:S05]  /*70f0*/  @P0 BRA `(.L_x_8631) ;  /* 0x0000000000400947 */ /* 0x000fea0003800000 */
[----:B------:R-:W0:Y:S02]  /*7100*/  LDL R20, [R1+0x70] ;  /* 0x0000700001147983 */ /* 0x000e240000100800 */
[----:B0-----:R-:W-:-:S04]  /*7110*/  LEA.HI R0, R20, R20, RZ, 0x1 ;  /* 0x0000001414007211 */ /* 0x001fc800078f08ff */
        /* <DEDUP_REMOVED lines=8> */
.L_x_8634:
[----:B--2---:R2:W3:Y:S02]  /*71a0*/  SYNCS.PHASECHK.TRANS64.TRYWAIT P0, [R18+URZ+0x31c00], R3 ;  /* 0x031c0003120075a7 */ /* 0x0044e4000800017f */
[----:B---3--:R-:W-:Y:S05]  /*71b0*/  @!P0 NANOSLEEP.SYNCS 0x989680 ;  /* 0x009896800000895d */ /* 0x008fea0003900000 */
[----:B------:R-:W3:Y:S02]  /*71c0*/  @!P0 SYNCS.PHASECHK.TRANS64 P0, [R18+URZ+0x31c00], R3 ;  /* 0x031c0003120085a7 */ /* 0x000ee4000800007f */
[----:B---3--:R-:W-:Y:S05]  /*71d0*/  @!P0 BRA `(.L_x_8634) ;  /* 0xfffffffc00f08947 */ /* 0x008fea000383ffff */
.L_x_8633:
[----:B------:R-:W-:Y:S05]  /*71e0*/  BSYNC B0 ;  /* 0x0000000000007941 */ /* 0x000fea0003800000 */
.L_x_8632:
[----:B------:R-:W-:Y:S05]  /*71f0*/  BRA `(.L_x_8635) ;  /* 0x0000003400a87947 */ /* 0x000fea0003800000 */
.L_x_8631:
[----:B0-----:R-:W2:Y:S01]  /*7200*/  LDL R0, [R1+0x9c] ;  /* 0x00009c0001007983 */ /* 0x001ea20000100800 */
[----:B------:R-:W-:Y:S01]  /*7210*/  ULDC.64 UR4, c[0x0][0x3d8] ;  /* 0x0000f60000047ab9 */ /* 0x000fe20000000a00 */
[----:B------:R-:W-:Y:S01]  /*7220*/  ULDC.64 UR6, c[0x0][0x3e8] ;  /* 0x0000fa0000067ab9 */ /* 0x000fe20000000a00 */
[----:B-----5:R-:W-:Y:S01]  /*7230*/  IMAD.WIDE.U32 R46, R102, UR4, RZ ;  /* 0x00000004662e7c25 */ /* 0x020fe2000f8e00ff */
[----:B------:R-:W-:Y:S02]  /*7240*/  SHF.R.S32.HI R8, RZ, 0x1f, R16 ;  /* 0x0000001fff087819 */ /* 0x000fe40000011410 */
[----:B------:R-:W-:Y:S02]  /*7250*/  SHF.R.S32.HI R10, RZ, 0x1f, R146 ;  /* 0x0000001fff0a7819 */ /* 0x000fe40000011492 */
[----:B--2---:R-:W-:Y:S02]  /*7260*/  R2UR UR8, R0 ;  /* 0x00000000000872ca */ /* 0x004fe400000e0000 */
[----:B------:R-:W-:-:S05]  /*7270*/  SHF.R.S32.HI R0, RZ, 0x1f, R102 ;  /* 0x0000001fff007819 */ /* 0x000fca0000011466 */
[C---:B------:R-:W-:Y:S02]  /*7280*/  IMAD R3, R0.reuse, UR4, RZ ;  /* 0x0000000400037c24 */ /* 0x040fe4000f8e02ff */
[----:B------:R-:W-:Y:S01]  /*7290*/  IMAD R5, R0, UR6, RZ ;  /* 0x0000000600057c24 */ /* 0x000fe2000f8e02ff */
[----:B------:R-:W-:Y:S01]  /*72a0*/  IADD3 R0, P0, R16, R46, RZ ;  /* 0x0000002e10007210 */ /* 0x000fe20007f1e0ff */
[C---:B------:R-:W-:Y:S01]  /*72b0*/  IMAD R3, R102.reuse, UR5, R3 ;  /* 0x0000000566037c24 */ /* 0x040fe2000f8e0203 */
[----:B------:R-:W-:Y:S01]  /*72c0*/  ULDC.64 UR4, c[0x0][0x3c8] ;  /* 0x0000f20000047ab9 */ /* 0x000fe20000000a00 */
[----:B------:R-:W-:Y:S01]  /*72d0*/  IMAD R7, R102, UR7, R5 ;  /* 0x0000000766077c24 */ /* 0x000fe2000f8e0205 */
[----:B------:R-:W-:Y:S01]  /*72e0*/  ULOP3.LUT UP0, URZ, UR8, 0x1bf, URZ, 0xc0, !UPT ;  /* 0x000001bf083f7892 */ /* 0x000fe2000f80c03f */
[----:B------:R-:W-:Y:S01]  /*72f0*/  IMAD.IADD R5, R3, 0x1, R47 ;  /* 0x0000000103057824 */ /* 0x000fe200078e022f */
[----:B------:R-:W-:Y:S01]  /*7300*/  LEA R44, P1, R46, UR4, 0x1 ;  /* 0x000000042e2c7c11 */ /* 0x000fe2000f8208ff */
        /* <DEDUP_REMOVED lines=15> */
[----:B------:R-:W-:Y:S02]  /*7400*/  LEA R40, P0, R4, UR4, 0x1 ;  /* 0x0000000404287c11 */ /* 0x000fe4000f8008ff */
        /* <DEDUP_REMOVED lines=23> */
.L_x_8636:
        /* <DEDUP_REMOVED lines=21> */
[C---:B------:R-:W-:Y:S01]  /*76d0*/  VIADD R0, R16.reuse, 0x8 ;  /* 0x0000000810007836 */ /* 0x040fe20000000000 */
[----:B------:R-:W-:Y:S01]  /*76e0*/  ULDC UR4, c[0x0][0x3d4] ;  /* 0x0000f50000047ab9 */ /* 0x000fe20000000800 */
[C---:B------:R-:W-:Y:S01]  /*76f0*/  VIADD R3, R16.reuse, 0x10 ;  /* 0x0000001010037836 */ /* 0x040fe20000000000 */
[----:B------:R-:W-:Y:S02]  /*7700*/  ISETP.GE.AND P5, PT, R16, UR4, PT ;  /* 0x0000000410007c0c */ /* 0x000fe4000bfa6270 */
[----:B------:R-:W-:Y:S02]  /*7710*/  CS2R R42, SRZ ;  /* 0x00000000002a7805 */ /* 0x000fe4000001ff00 */
[----:B------:R-:W-:Y:S01]  /*7720*/  ISETP.GE.AND P4, PT, R0, UR4, PT ;  /* 0x0000000400007c0c */ /* 0x000fe2000bf86270 */
[C---:B------:R-:W-:Y:S01]  /*7730*/  VIADD R0, R16.reuse, 0x18 ;  /* 0x0000001810007836 */ /* 0x040fe20000000000 */
[----:B------:R-:W-:Y:S02]  /*7740*/  CS2R R48, SRZ ;  /* 0x0000000000307805 */ /* 0x000fe4000001ff00 */
[----:B------:R-:W-:Y:S01]  /*7750*/  ISETP.GE.AND P3, PT, R3, UR4, PT ;  /* 0x0000000403007c0c */ /* 0x000fe2000bf66270 */
[----:B------:R-:W-:Y:S01]  /*7760*/  VIADD R3, R16, 0x20 ;  /* 0x0000002010037836 */ /* 0x000fe20000000000 */
[----:B------:R-:W-:Y:S01]  /*7770*/  ISETP.GE.AND P2, PT, R0, UR4, PT ;  /* 0x0000000400007c0c */ /* 0x000fe2000bf46270 */
[----:B------:R-:W-:-:S03]  /*7780*/  VIADD R0, R16, 0x28 ;  /* 0x0000002810007836 */ /* 0x000fc60000000000 */
[----:B------:R-:W-:Y:S01]  /*7790*/  ISETP.GE.AND P1, PT, R3, UR4, PT ;  /* 0x0000000403007c0c */ /* 0x000fe2000bf26270 */
[----:B------:R0:W5:Y:S04]  /*77a0*/  @!P5 LDG.E.64 R42, desc[UR60][R26.64] ;  /* 0x0000003c1a2ad981 */ /* 0x000168000c1e1b00 */
[----:B------:R0:W5:Y:S01]  /*77b0*/  @!P5 LDG.E.64 R48, desc[UR60][R28.64] ;  /* 0x0000003c1c30d981 */ /* 0x000162000c1e1b00 */
[----:B------:R-:W-:Y:S02]  /*77c0*/  ISETP.GE.AND P5, PT, R0, UR4, PT ;  /* 0x0000000400007c0c */ /* 0x000fe4000bfa6270 */
        /* <DEDUP_REMOVED lines=20> */
.L_x_8640:
[----:B------:R-:W-:Y:S05]  /*7910*/  BSYNC B1 ;  /* 0x0000000000017941 */ /* 0x000fea0003800000 */
.L_x_8639:
[----:B------:R-:W2:Y:S01]  /*7920*/  LDL R6, [R1+0x70] ;  /* 0x0000700001067983 */ /* 0x000ea20000100800 */
[----:B-----5:R-:W-:Y:S01]  /*7930*/  IMAD.MOV.U32 R0, RZ, RZ, R48 ;  /* 0x000000ffff007224 */ /* 0x020fe200078e0030 */
[----:B------:R-:W-:Y:S01]  /*7940*/  UMOV UR4, 0xffffffff ;  /* 0xffffffff00047882 */ /* 0x000fe20000000000 */
[----:B------:R-:W-:Y:S02]  /*7950*/  IMAD.MOV.U32 R3, RZ, RZ, R49 ;  /* 0x000000ffff037224 */ /* 0x000fe400078e0031 */
[----:B------:R-:W-:Y:S01]  /*7960*/  IMAD.MOV.U32 R4, RZ, RZ, R40 ;  /* 0x000000ffff047224 */ /* 0x000fe200078e0028 */
[----:B0-----:R-:W-:Y:S01]  /*7970*/  PRMT R28, R28, 0x5410, R0 ;  /* 0x000054101c1c7816 */ /* 0x001fe20000000000 */
[----:B------:R-:W-:Y:S02]  /*7980*/  IMAD.MOV.U32 R0, RZ, RZ, R41 ;  /* 0x000000ffff007224 */ /* 0x000fe400078e0029 */
[----:B------:R-:W-:Y:S01]  /*7990*/  IMAD.MOV.U32 R5, RZ, RZ, R35 ;  /* 0x000000ffff057224 */ /* 0x000fe200078e0023 */
[----:B------:R-:W-:Y:S01]  /*79a0*/  PRMT R54, R3, 0x5410, R4 ;  /* 0x0000541003367816 */ /* 0x000fe20000000004 */
[----:B------:R-:W-:-:S03]  /*79b0*/  IMAD.MOV.U32 R3, RZ, RZ, R34 ;  /* 0x000000ffff037224 */ /* 0x000fc600078e0022 */
[----:B------:R-:W-:Y:S02]  /*79c0*/  PRMT R26, R5, 0x7610, R26 ;  /* 0x00007610051a7816 */ /* 0x000fe4000000001a */
[----:B------:R-:W-:Y:S02]  /*79d0*/  PRMT R27, R3, 0x5410, R0 ;  /* 0x00005410031b7816 */ /* 0x000fe40000000000 */
[----:B--2---:R-:W-:Y:S01]  /*79e0*/  LEA.HI R0, R6, R6, RZ, 0x1 ;  /* 0x0000000606007211 */ /* 0x004fe200078f08ff */
[----:B------:R-:W-:Y:S06]  /*79f0*/  BRA.DIV UR4, `(.L_x_8641) ;  /* 0x0000013a04107947 */ /* 0x000fec000b800000 */
.L_x_8817:
[----:B------:R-:W-:Y:S01]  /*7a00*/  UMOV UR4, 0xffffffff ;  /* 0xffffffff00047882 */ /* 0x000fe20000000000 */
[----:B------:R-:W-:Y:S02]  /*7a10*/  LOP3.LUT R0, R0, 0xfffffffe, RZ, 0xc0, !PT ;  /* 0xfffffffe00007812 */ /* 0x000fe400078ec0ff */
[----:B------:R-:W-:Y:S05]  /*7a20*/  BRA.DIV UR4, `(.L_x_8642) ;  /* 0x0000013a042c7947 */ /* 0x000fea000b800000 */
.L_x_8820:
[----:B------:R-:W-:Y:S01]  /*7a30*/  UMOV UR4, 0xffffffff ;  /* 0xffffffff00047882 */ /* 0x000fe20000000000 */
[----:B------:R-:W-:Y:S02]  /*7a40*/  IMAD.IADD R0, R6, 0x1, -R0 ;  /* 0x0000000106007824 */ /* 0x000fe400078e0a00 */
[----:B------:R-:W-:Y:S05]  /*7a50*/  BRA.DIV UR4, `(.L_x_8643) ;  /* 0x0000013a04487947 */ /* 0x000fea000b800000 */
.L_x_8823:
[----:B------:R-:W-:Y:S01]  /*7a60*/  UMOV UR4, 0xffffffff ;  /* 0xffffffff00047882 */ /* 0x000fe20000000000 */
[----:B------:R-:W-:Y:S02]  /*7a70*/  SHF.L.U32 R3, R0, 0x1f, RZ ;  /* 0x0000001f00037819 */ /* 0x000fe400000006ff */
[----:B------:R-:W-:Y:S05]  /*7a80*/  BRA.DIV UR4, `(.L_x_8644) ;  /* 0x0000013a04647947 */ /* 0x000fea000b800000 */
.L_x_8826:
[----:B------:R-:W0:Y:S01]  /*7a90*/  SYNCS.PHASECHK.TRANS64.TRYWAIT P1, [R18+URZ+0x31c00], R3 ;  /* 0x031c0003120075a7 */ /* 0x000e22000802017f */
[----:B------:R-:W-:Y:S01]  /*7aa0*/  IMAD.MOV.U32 R4, RZ, RZ, R31 ;  /* 0x000000ffff047224 */ /* 0x000fe200078e001f */
[----:B------:R-:W-:Y:S01]  /*7ab0*/  MOV R0, R30 ;  /* 0x0000001e00007202 */ /* 0x000fe20000000f00 */
[----:B------:R-:W-:Y:S01]  /*7ac0*/  IMAD.MOV.U32 R5, RZ, RZ, R22 ;  /* 0x000000ffff057224 */ /* 0x000fe200078e0016 */
[----:B------:R-:W-:Y:S01]  /*7ad0*/  BSSY B1, `(.L_x_8645) ;  /* 0x000001c000017945 */ /* 0x000fe20003800000 */
[----:B------:R-:W-:Y:S01]  /*7ae0*/  IMAD.MOV.U32 R6, RZ, RZ, R23 ;  /* 0x000000ffff067224 */ /* 0x000fe200078e0017 */
[----:B-1----:R-:W-:Y:S01]  /*7af0*/  PRMT R14, R0, 0x5410, R4 ;  /* 0x00005410000e7816 */ /* 0x002fe20000000004 */
[----:B------:R-:W-:Y:S02]  /*7b00*/  IMAD.MOV.U32 R0, RZ, RZ, R8 ;  /* 0x000000ffff007224 */ /* 0x000fe400078e0008 */
[----:B------:R-:W-:Y:S01]  /*7b10*/  IMAD.MOV.U32 R4, RZ, RZ, R9 ;  /* 0x000000ffff047224 */ /* 0x000fe200078e0009 */
[----:B------:R-:W-:Y:S01]  /*7b20*/  PRMT R12, R5, 0x5410, R6 ;  /* 0x00005410050c7816 */ /* 0x000fe20000000006 */
[----:B------:R-:W-:-:S02]  /*7b30*/  IMAD.MOV.U32 R5, RZ, RZ, R42 ;  /* 0x000000ffff057224 */ /* 0x000fc400078e002a */
[----:B------:R-:W-:Y:S01]  /*7b40*/  IMAD.MOV.U32 R6, RZ, RZ, R43 ;  /* 0x000000ffff067224 */ /* 0x000fe200078e002b */
        /* <DEDUP_REMOVED lines=19> */
[----:B0-----:R-:W-:Y:S06]  /*7c80*/  @!P1 BRA `(.L_x_8646) ;  /* 0x00000138000c9947 */ /* 0x001fec0003800000 */
.L_x_8827:
[----:B------:R-:W-:Y:S05]  /*7c90*/  BSYNC B1 ;  /* 0x0000000000017941 */ /* 0x000fea0003800000 */
.L_x_8645:
[----:B------:R-:W-:Y:S01]  /*7ca0*/  PRMT R11, R0, 0x5410, R4 ;  /* 0x00005410000b7816 */ /* 0x000fe20000000004 */
[----:B------:R-:W-:Y:S06]  /*7cb0*/  @P0 BRA `(.L_x_8647) ;  /* 0x0000002800d40947 */ /* 0x000fec0003800000 */
[----:B------:R-:W0:Y:S01]  /*7cc0*/  LDL R29, [R1+0x58] ;  /* 0x00005800011d7983 */ /* 0x000e220000100800 */
[----:B------:R-:W1:Y:S03]  /*7cd0*/  LDC R5, c[0x0][0x3d4] ;  /* 0x0000f500ff057b82 */ /* 0x000e660000000800 */
[----:B------:R-:W2:Y:S01]  /*7ce0*/  LDL R7, [R1+0x78] ;  /* 0x0000780001077983 */ /* 0x000ea20000100800 */
[C---:B------:R-:W-:Y:S01]  /*7cf0*/  VIADD R0, R16.reuse, 0x8 ;  /* 0x0000000810007836 */ /* 0x040fe20000000000 */
[----:B------:R-:W-:Y:S01]  /*7d00*/  BSSY B1, `(.L_x_8648) ;  /* 0x0000039000017945 */ /* 0x000fe20003800000 */
[C---:B------:R-:W-:Y:S02]  /*7d10*/  VIADD R4, R16.reuse, 0x10 ;  /* 0x0000001010047836 */ /* 0x040fe40000000000 */
[C---:B------:R-:W-:Y:S01]  /*7d20*/  VIADD R6, R16.reuse, 0x18 ;  /* 0x0000001810067836 */ /* 0x040fe20000000000 */
[----:B-1----:R-:W-:-:S02]  /*7d30*/  ISETP.GE.AND P6, PT, R16, R5, PT ;  /* 0x000000051000720c */ /* 0x002fc40003fc6270 */
[-C--:B------:R-:W-:Y:S01]  /*7d40*/  ISETP.GE.AND P0, PT, R0, R5.reuse, PT ;  /* 0x000000050000720c */ /* 0x080fe20003f06270 */
[----:B------:R-:W-:Y:S01]  /*7d50*/  VIADD R0, R16, 0x20 ;  /* 0x0000002010007836 */ /* 0x000fe20000000000 */
[-C--:B------:R-:W-:Y:S02]  /*7d60*/  ISETP.GE.AND P1, PT, R4, R5.reuse, PT ;  /* 0x000000050400720c */ /* 0x080fe40003f26270 */
[----:B------:R-:W-:Y:S02]  /*7d70*/  IADD3 R4, R16, 0x28, RZ ;  /* 0x0000002810047810 */ /* 0x000fe40007ffe0ff */
[-C--:B------:R-:W-:Y:S02]  /*7d80*/  ISETP.GE.AND P3, PT, R0, R5.reuse, PT ;  /* 0x000000050000720c */ /* 0x080fe40003f66270 */
[-C--:B------:R-:W-:Y:S02]  /*7d90*/  ISETP.GE.AND P2, PT, R6, R5.reuse, PT ;  /* 0x000000050600720c */ /* 0x080fe40003f46270 */
[----:B------:R-:W-:Y:S01]  /*7da0*/  ISETP.GE.AND P4, PT, R4, R5, PT ;  /* 0x000000050400720c */ /* 0x000fe20003f86270 */
[----:B0-----:R-:W-:-:S04]  /*7db0*/  IMAD R3, R29, 0x2, R18 ;  /* 0x000000021d037824 */ /* 0x001fc800078e0212 */
[----:B------:R-:W-:Y:S01]  /*7dc0*/  VIADD R0, R3, 0x20 ;  /* 0x0000002003007836 */ /* 0x000fe20000000000 */
[----:B--2---:R-:W-:Y:S01]  /*7dd0*/  LOP3.LUT P5, RZ, R7, 0x2, RZ, 0xc0, !PT ;  /* 0x0000000207ff7812 */ /* 0x004fe200078ac0ff */
[----:B------:R-:W-:-:S12]  /*7de0*/  @P6 BRA `(.L_x_8649) ;  /* 0x0000000000a86947 */ /* 0x000fd80003800000 */
[----:B------:R-:W0:Y:S01]  /*7df0*/  LDS.128 R4, [R3+0xda00] ;  /* 0x00da000003047984 */ /* 0x000e220000000c00 */
[----:B------:R-:W-:Y:S01]  /*7e00*/  SHF.R.U64 R52, R48, 0x10, R49 ;  /* 0x0000001030347819 */ /* 0x000fe20000001231 */
[----:B------:R-:W-:Y:S01]  /*7e10*/  HADD2.F32 R47, -RZ, R28.H1_H1 ;  /* 0x3000001cff2f7230 */ /* 0x000fe20000004100 */
[----:B------:R-:W-:Y:S01]  /*7e20*/  SHF.R.U32.HI R46, RZ, 0x10, R43 ;  /* 0x00000010ff2e7819 */ /* 0x000fe2000001162b */
[----:B------:R-:W-:Y:S01]  /*7e30*/  HADD2.F32 R45, -RZ, R45.H0_H0 ;  /* 0x2000002dff2d7230 */ /* 0x000fe20000004100 */
[----:B------:R-:W-:Y:S02]  /*7e40*/  SHF.R.U32.HI R48, RZ, 0x10, R49 ;  /* 0x00000010ff307819 */ /* 0x000fe40000011631 */
[----:B------:R-:W-:Y:S01]  /*7e50*/  SHF.R.U64 R53, R42, 0x10, R43 ;  /* 0x000000102a357819 */ /* 0x000fe2000000122b */
[----:B------:R-:W-:Y:S02]  /*7e60*/  HADD2.F32 R46, -RZ, R46.H0_H0 ;  /* 0x2000002eff2e7230 */ /* 0x000fe40000004100 */
[----:B------:R-:W-:-:S02]  /*7e70*/  HADD2.F32 R48, -RZ, R48.H0_H0 ;  /* 0x20000030ff307230 */ /* 0x000fc40000004100 */
[--C-:B0-----:R-:W-:Y:S02]  /*7e80*/  HADD2.F32 R43, -RZ, R7.reuse.H0_H0 ;  /* 0x20000007ff2b7230 */ /* 0x101fe40000004100 */
[----:B------:R-:W-:Y:S02]  /*7e90*/  HADD2.F32 R44, -RZ, R7.H1_H1 ;  /* 0x30000007ff2c7230 */ /* 0x000fe40000004100 */
[--C-:B------:R-:W-:Y:S02]  /*7ea0*/  HADD2.F32 R7, -RZ, R4.reuse.H0_H0 ;  /* 0x20000004ff077230 */ /* 0x100fe40000004100 */
[----:B------:R-:W-:Y:S02]  /*7eb0*/  HADD2.F32 R4, -RZ, R4.H1_H1 ;  /* 0x30000004ff047230 */ /* 0x000fe40000004100 */
[C---:B------:R-:W-:Y:S01]  /*7ec0*/  FMUL.FTZ R50, R44.reuse, R48 ;  /* 0x000000302c327220 */ /* 0x040fe20000410000 */
[----:B------:R-:W-:Y:S01]  /*7ed0*/  FMUL.FTZ R49, R44, R46 ;  /* 0x0000002e2c317220 */ /* 0x000fe20000410000 */
[----:B------:R-:W-:-:S02]  /*7ee0*/  HADD2.F32 R29, -RZ, R6.H0_H0 ;  /* 0x20000006ff1d7230 */ /* 0x000fc40000004100 */
[C---:B------:R-:W-:Y:S01]  /*7ef0*/  FMUL.FTZ R44, R4.reuse, R47 ;  /* 0x0000002f042c7220 */ /* 0x040fe20000410000 */
[C---:B------:R-:W-:Y:S01]  /*7f00*/  FFMA.FTZ R50, R43.reuse, R46, -R50 ;  /* 0x0000002e2b327223 */ /* 0x040fe20000010832 */
[----:B------:R-:W-:Y:S01]  /*7f10*/  FFMA.FTZ R51, R43, R48, R49 ;  /* 0x000000302b337223 */ /* 0x000fe20000010031 */
[----:B------:R-:W-:Y:S02]  /*7f20*/  HADD2.F32 R42, -RZ, R6.H1_H1 ;  /* 0x30000006ff2a7230 */ /* 0x000fe40000004100 */
[-C--:B------:R-:W-:Y:S01]  /*7f30*/  FMUL.FTZ R48, R4, R45.reuse ;  /* 0x0000002d04307220 */ /* 0x080fe20000410000 */
[C---:B------:R-:W-:Y:S01]  /*7f40*/  FFMA.FTZ R46, R7.reuse, R45, -R44 ;  /* 0x0000002d072e7223 */ /* 0x040fe2000001082c */
[--C-:B------:R-:W-:Y:S02]  /*7f50*/  HADD2.F32 R6, -RZ, R5.reuse.H0_H0 ;  /* 0x20000005ff067230 */ /* 0x100fe40000004100 */
[----:B------:R-:W-:Y:S02]  /*7f60*/  HADD2.F32 R45, -RZ, R54.H0_H0 ;  /* 0x20000036ff2d7230 */ /* 0x000fe40000004100 */
[----:B------:R-:W-:Y:S01]  /*7f70*/  FFMA.FTZ R47, R7, R47, R48 ;  /* 0x0000002f072f7223 */ /* 0x000fe20000010030 */
[----:B------:R-:W-:-:S02]  /*7f80*/  HADD2.F32 R5, -RZ, R5.H1_H1 ;  /* 0x30000005ff057230 */ /* 0x000fc40000004100 */
[----:B------:R-:W-:Y:S02]  /*7f90*/  HADD2.F32 R43, -RZ, R55.H0_H0 ;  /* 0x20000037ff2b7230 */ /* 0x000fe40000004100 */
[C---:B------:R-:W-:Y:S01]  /*7fa0*/  FMUL.FTZ R48, R42.reuse, R45 ;  /* 0x0000002d2a307220 */ /* 0x040fe20000410000 */
[----:B------:R-:W-:Y:S02]  /*7fb0*/  HADD2.F32 R44, -RZ, R52.H0_H0 ;  /* 0x20000034ff2c7230 */ /* 0x000fe40000004100 */
[----:B------:R-:W-:Y:S02]  /*7fc0*/  HADD2.F32 R4, -RZ, R53.H0_H0 ;  /* 0x20000035ff047230 */ /* 0x000fe40000004100 */
[-C--:B------:R-:W-:Y:S01]  /*7fd0*/  FMUL.FTZ R42, R42, R43.reuse ;  /* 0x0000002b2a2a7220 */ /* 0x080fe20000410000 */
[----:B------:R-:W-:Y:S01]  /*7fe0*/  FFMA.FTZ R48, R29, R43, -R48 ;  /* 0x0000002b1d307223 */ /* 0x000fe20000010830 */
[C---:B------:R-:W-:Y:S01]  /*7ff0*/  FMUL.FTZ R7, R5.reuse, R44 ;  /* 0x0000002c05077220 */ /* 0x040fe20000410000 */
[----:B------:R-:W-:Y:S01]  /*8000*/  FMUL.FTZ R49, R5, R4 ;  /* 0x0000000405317220 */ /* 0x000fe20000410000 */
[----:B------:R-:W-:-:S02]  /*8010*/  FFMA.FTZ R29, R29, R45, R42 ;  /* 0x0000002d1d1d7223 */ /* 0x000fc4000001002a */
[C---:B------:R-:W-:Y:S01]  /*8020*/  FFMA.FTZ R5, R6.reuse, R4, -R7 ;  /* 0x0000000406057223 */ /* 0x040fe20000010807 */
[----:B------:R-:W-:Y:S01]  /*8030*/  F2FP.F16.F32.PACK_AB R7, R51, R50 ;  /* 0x000000323307723e */ /* 0x000fe200000000ff */
[----:B------:R-:W-:Y:S01]  /*8040*/  FFMA.FTZ R44, R6, R44, R49 ;  /* 0x0000002c062c7223 */ /* 0x000fe20000010031 */
[----:B------:R-:W-:Y:S02]  /*8050*/  F2FP.F16.F32.PACK_AB R4, R47, R46 ;  /* 0x0000002e2f04723e */ /* 0x000fe400000000ff */
[----:B------:R-:W-:Y:S02]  /*8060*/  F2FP.F16.F32.PACK_AB R6, R29, R48 ;  /* 0x000000301d06723e */ /* 0x000fe400000000ff */
[----:B------:R-:W-:-:S05]  /*8070*/  F2FP.F16.F32.PACK_AB R5, R44, R5 ;  /* 0x000000052c05723e */ /* 0x000fca00000000ff */
[----:B------:R0:W-:Y:S02]  /*8080*/  STS.128 [R3+0xda00], R4 ;  /* 0x00da000403007388 */ /* 0x0001e40000000c00 */
.L_x_8649:
[----:B------:R-:W-:Y:S05]  /*8090*/  BSYNC B1 ;  /* 0x0000000000017941 */ /* 0x000fea0003800000 */
.L_x_8648:
[----:B------:R-:W-:Y:S01]  /*80a0*/  BSSY B1, `(.L_x_8650) ;  /* 0x000002d000017945 */ /* 0x000fe20003800000 */
[----:B------:R-:W-:-:S03]  /*80b0*/  @P5 VIADD R0, R3, 0xffffffe0 ;  /* 0xffffffe003005836 */ /* 0x000fc60000000000 */
[----:B------:R-:W-:Y:S05]  /*80c0*/  @P0 BRA `(.L_x_8651) ;  /* 0x0000000000a80947 */ /* 0x000fea0003800000 */
[----:B0-----:R-:W0:Y:S01]  /*80d0*/  LDS.128 R4, [R0+0xda00] ;  /* 0x00da000000047984 */ /* 0x001e220000000c00 */
        /* <DEDUP_REMOVED lines=21> */
[----:B------:R-:W-:Y:S02]  /*8230*/  HADD2.F32 R6, -RZ, R5.H0_H0 ;  /* 0x20000005ff067230 */ /* 0x000fe40000004100 */
[----:B------:R-:W-:Y:S02]  /*8240*/  HADD2.F32 R41, -RZ, R27.H1_H1 ;  /* 0x3000001bff297230 */ /* 0x000fe40000004100 */
        /* <DEDUP_REMOVED lines=18> */
.L_x_8651:
[----:B------:R-:W-:Y:S05]  /*8370*/  BSYNC B1 ;  /* 0x0000000000017941 */ /* 0x000fea0003800000 */
.L_x_8650:
[----:B------:R-:W-:Y:S04]  /*8380*/  BSSY B1, `(.L_x_8652) ;  /* 0x000002c000017945 */ /* 0x000fe80003800000 */
[----:B------:R-:W-:Y:S05]  /*8390*/  @P1 BRA `(.L_x_8653) ;  /* 0x0000000000a81947 */ /* 0x000fea0003800000 */
[----:B01----:R-:W0:Y:S01]  /*83a0*/  LDS.128 R4, [R3+0x10a00] ;  /* 0x010a000003047984 */ /* 0x003e220000000c00 */
[----:B------:R-:W-:Y:S02]  /*83b0*/  SHF.R.U64 R42, R36, 0x10, R37 ;  /* 0x00000010242a7819 */ /* 0x000fe40000001225 */
[----:B------:R-:W-:Y:S02]  /*83c0*/  SHF.R.U32.HI R38, RZ, 0x10, R35 ;  /* 0x00000010ff267819 */ /* 0x000fe40000011623 */
[----:B------:R-:W-:Y:S01]  /*83d0*/  SHF.R.U32.HI R36, RZ, 0x10, R37 ;  /* 0x00000010ff247819 */ /* 0x000fe20000011625 */
[----:B------:R-:W-:Y:S01]  /*83e0*/  HADD2.F32 R37, -RZ, R27.H0_H0 ;  /* 0x2000001bff257230 */ /* 0x000fe20000004100 */
        /* <DEDUP_REMOVED lines=12> */
[----:B------:R-:W-:Y:S01]  /*84b0*/  FFMA.FTZ R40, R29, R36, -R40 ;  /* 0x000000241d287223 */ /* 0x000fe20000010828 */
[-C--:B------:R-:W-:Y:S01]  /*84c0*/  FMUL.FTZ R36, R4, R35.reuse ;  /* 0x0000002304247220 */ /* 0x080fe20000410000 */
[----:B------:R-:W-:Y:S02]  /*84d0*/  HADD2.F32 R28, -RZ, R6.H1_H1 ;  /* 0x30000006ff1c7230 */ /* 0x000fe40000004100 */
[----:B------:R-:W-:Y:S01]  /*84e0*/  FFMA.FTZ R35, R7, R35, -R34 ;  /* 0x0000002307237223 */ /* 0x000fe20000010822 */
[--C-:B------:R-:W-:Y:S02]  /*84f0*/  HADD2.F32 R34, -RZ, R26.reuse.H0_H0 ;  /* 0x2000001aff227230 */ /* 0x100fe40000004100 */
[----:B------:R-:W-:Y:S01]  /*8500*/  FFMA.FTZ R39, R29, R38, R39 ;  /* 0x000000261d277223 */ /* 0x000fe20000010027 */
[----:B------:R-:W-:Y:S02]  /*8510*/  HADD2.F32 R6, -RZ, R5.H0_H0 ;  /* 0x20000005ff067230 */ /* 0x000fe40000004100 */
[----:B------:R-:W-:Y:S01]  /*8520*/  FFMA.FTZ R36, R7, R37, R36 ;  /* 0x0000002507247223 */ /* 0x000fe20000010024 */
[----:B------:R-:W-:-:S02]  /*8530*/  HADD2.F32 R26, -RZ, R26.H1_H1 ;  /* 0x3000001aff1a7230 */ /* 0x000fc40000004100 */
[C---:B------:R-:W-:Y:S01]  /*8540*/  FMUL.FTZ R38, R28.reuse, R34 ;  /* 0x000000221c267220 */ /* 0x040fe20000410000 */
[----:B------:R-:W-:Y:S02]  /*8550*/  HADD2.F32 R5, -RZ, R5.H1_H1 ;  /* 0x30000005ff057230 */ /* 0x000fe40000004100 */
[----:B------:R-:W-:Y:S02]  /*8560*/  HADD2.F32 R29, -RZ, R41.H0_H0 ;  /* 0x20000029ff1d7230 */ /* 0x000fe40000004100 */
[-C--:B------:R-:W-:Y:S01]  /*8570*/  FMUL.FTZ R37, R28, R26.reuse ;  /* 0x0000001a1c257220 */ /* 0x080fe20000410000 */
[----:B------:R-:W-:Y:S02]  /*8580*/  HADD2.F32 R4, -RZ, R42.H0_H0 ;  /* 0x2000002aff047230 */ /* 0x000fe40000004100 */
[----:B------:R-:W-:Y:S01]  /*8590*/  FFMA.FTZ R38, R27, R26, -R38 ;  /* 0x0000001a1b267223 */ /* 0x000fe20000010826 */
[----:B------:R-:W-:Y:S01]  /*85a0*/  FMUL.FTZ R7, R5, R29 ;  /* 0x0000001d05077220 */ /* 0x000fe20000410000 */
[----:B------:R-:W-:Y:S01]  /*85b0*/  FFMA.FTZ R37, R27, R34, R37 ;  /* 0x000000221b257223 */ /* 0x000fe20000010025 */
[----:B------:R-:W-:-:S02]  /*85c0*/  FMUL.FTZ R28, R5, R4 ;  /* 0x00000004051c7220 */ /* 0x000fc40000410000 */
[C---:B------:R-:W-:Y:S01]  /*85d0*/  FFMA.FTZ R5, R6.reuse, R4, -R7 ;  /* 0x0000000406057223 */ /* 0x040fe20000010807 */
[----:B------:R-:W-:Y:S01]  /*85e0*/  F2FP.F16.F32.PACK_AB R7, R39, R40 ;  /* 0x000000282707723e */ /* 0x000fe200000000ff */
[----:B------:R-:W-:Y:S01]  /*85f0*/  FFMA.FTZ R28, R6, R29, R28 ;  /* 0x0000001d061c7223 */ /* 0x000fe2000001001c */
[----:B------:R-:W-:Y:S02]  /*8600*/  F2FP.F16.F32.PACK_AB R6, R37, R38 ;  /* 0x000000262506723e */ /* 0x000fe400000000ff */
[----:B------:R-:W-:Y:S02]  /*8610*/  F2FP.F16.F32.PACK_AB R4, R36, R35 ;  /* 0x000000232404723e */ /* 0x000fe400000000ff */
[----:B------:R-:W-:-:S05]  /*8620*/  F2FP.F16.F32.PACK_AB R5, R28, R5 ;  /* 0x000000051c05723e */ /* 0x000fca00000000ff */
[----:B------:R2:W-:Y:S02]  /*8630*/  STS.128 [R3+0x10a00], R4 ;  /* 0x010a000403007388 */ /* 0x0005e40000000c00 */
.L_x_8653:
[----:B------:R-:W-:Y:S05]  /*8640*/  BSYNC B1 ;  /* 0x0000000000017941 */ /* 0x000fea0003800000 */
.L_x_8652:
        /* <DEDUP_REMOVED lines=44> */
.L_x_8655:
[----:B------:R-:W-:Y:S05]  /*8910*/  BSYNC B1 ;  /* 0x0000000000017941 */ /* 0x000fea0003800000 */
.L_x_8654:
[----:B------:R-:W-:Y:S04]  /*8920*/  BSSY B1, `(.L_x_8656) ;  /* 0x000002c000017945 */ /* 0x000fe80003800000 */
[----:B------:R-:W-:Y:S05]  /*8930*/  @P3 BRA `(.L_x_8657) ;  /* 0x0000000000a83947 */ /* 0x000fea0003800000 */
[----:B0123--:R-:W0:Y:S01]  /*8940*/  LDS.128 R4, [R3+0x13a00] ;  /* 0x013a000003047984 */ /* 0x00fe220000000c00 */
[--C-:B------:R-:W-:Y:S01]  /*8950*/  SHF.R.U64 R33, R24, 0x10, R25.reuse ;  /* 0x0000001018217819 */ /* 0x100fe20000001219 */
[--C-:B------:R-:W-:Y:S01]  /*8960*/  HADD2.F32 R24, -RZ, R13.reuse.H0_H0 ;  /* 0x2000000dff187230 */ /* 0x100fe20000004100 */
        /* <DEDUP_REMOVED lines=39> */
.L_x_8657:
[----:B------:R-:W-:Y:S05]  /*8be0*/  BSYNC B1 ;  /* 0x0000000000017941 */ /* 0x000fea0003800000 */
.L_x_8656:
[----:B------:R-:W-:Y:S05]  /*8bf0*/  @P4 BRA `(.L_x_8647) ;  /* 0x0000001c00044947 */ /* 0x000fea0003800000 */
[----:B01234-:R-:W0:Y:S01]  /*8c00*/  LDS.128 R4, [R0+0x13a00] ;  /* 0x013a000000047984 */ /* 0x01fe220000000c00 */
[----:B------:R-:W-:Y:S01]  /*8c10*/  SHF.R.U64 R24, R20, 0x10, R21 ;  /* 0x0000001014187819 */ /* 0x000fe20000001215 */
[--C-:B------:R-:W-:Y:S01]  /*8c20*/  HADD2.F32 R15, -RZ, R10.reuse.H0_H0 ;  /* 0x2000000aff0f7230 */ /* 0x100fe20000004100 */
[----:B------:R-:W-:Y:S01]  /*8c30*/  SHF.R.U32.HI R20, RZ, 0x10, R9 ;  /* 0x00000010ff147819 */ /* 0x000fe20000011609 */
[----:B------:R-:W-:Y:S01]  /*8c40*/  HADD2.F32 R13, -RZ, R11.H0_H0 ;  /* 0x2000000bff0d7230 */ /* 0x000fe20000004100 */
[----:B------:R-:W-:Y:S01]  /*8c50*/  SHF.R.U32.HI R14, RZ, 0x10, R21 ;  /* 0x00000010ff0e7819 */ /* 0x000fe20000011615 */
[----:B------:R-:W-:Y:S01]  /*8c60*/  HADD2.F32 R10, -RZ, R10.H1_H1 ;  /* 0x3000000aff0a7230 */ /* 0x000fe20000004100 */
[----:B------:R-:W-:Y:S01]  /*8c70*/  SHF.R.U64 R23, R8, 0x10, R9 ;  /* 0x0000001008177819 */ /* 0x000fe20000001209 */
[----:B------:R-:W-:Y:S02]  /*8c80*/  HADD2.F32 R20, -RZ, R20.H0_H0 ;  /* 0x20000014ff147230 */ /* 0x000fe40000004100 */
[----:B------:R-:W-:-:S02]  /*8c90*/  HADD2.F32 R14, -RZ, R14.H0_H0 ;  /* 0x2000000eff0e7230 */ /* 0x000fc40000004100 */
[----:B------:R-:W-:Y:S02]  /*8ca0*/  HADD2.F32 R11, -RZ, R11.H1_H1 ;  /* 0x3000000bff0b7230 */ /* 0x000fe40000004100 */
[--C-:B0-----:R-:W-:Y:S02]  /*8cb0*/  HADD2.F32 R12, -RZ, R7.reuse.H1_H1 ;  /* 0x30000007ff0c7230 */ /* 0x101fe40000004100 */
[--C-:B------:R-:W-:Y:S02]  /*8cc0*/  HADD2.F32 R3, -RZ, R4.reuse.H0_H0 ;  /* 0x20000004ff037230 */ /* 0x100fe40000004100 */
[----:B------:R-:W-:Y:S02]  /*8cd0*/  HADD2.F32 R9, -RZ, R7.H0_H0 ;  /* 0x20000007ff097230 */ /* 0x000fe40000004100 */
        /* <DEDUP_REMOVED lines=27> */
[----:B------:R0:W-:Y:S01]  /*8e90*/  STS.128 [R0+0x13a00], R4 ;  /* 0x013a000400007388 */ /* 0x0001e20000000c00 */
[----:B------:R-:W-:Y:S05]  /*8ea0*/  BRA `(.L_x_8647) ;  /* 0x0000001800587947 */ /* 0x000fea0003800000 */
.L_x_8638:
        /* <DEDUP_REMOVED lines=15> */
[----:B------:R-:W2:Y:S01]  /*8fa0*/  LDL R8, [R1+0x30] ;  /* 0x0000300001087983 */ /* 0x000ea20000100800 */
[----:B------:R-:W-:-:S03]  /*8fb0*/  ULDC UR4, c[0x0][0x3d4] ;  /* 0x0000f50000047ab9 */ /* 0x000fc60000000800 */
[----:B------:R-:W3:Y:S01]  /*8fc0*/  LDL R3, [R1+0x34] ;  /* 0x0000340001037983 */ /* 0x000ee20000100800 */
        /* <DEDUP_REMOVED lines=13> */
[----:B------:R0:W5:Y:S04]  /*90a0*/  @!P1 LDG.E.128 R28, desc[UR60][R40.64] ;  /* 0x0000003c281c9981 */ /* 0x000168000c1e1d00 */
[----:B------:R0:W5:Y:S01]  /*90b0*/  @!P1 LDG.E.128 R4, desc[UR60][R42.64] ;  /* 0x0000003c2a049981 */ /* 0x000162000c1e1d00 */
[----:B--2---:R-:W-:Y:S02]  /*90c0*/  ISETP.GE.AND P2, PT, R8, UR4, PT ;  /* 0x0000000408007c0c */ /* 0x004fe4000bf46270 */
[----:B---3--:R-:W-:-:S11]  /*90d0*/  ISETP.GE.AND P3, PT, R3, UR4, PT ;  /* 0x0000000403007c0c */ /* 0x008fd6000bf66270 */
[----:B------:R0:W5:Y:S04]  /*90e0*/  @!P2 LDG.E.128 R32, desc[UR60][R40.64+0x20] ;  /* 0x0000203c2820a981 */ /* 0x000168000c1e1d00 */
[----:B------:R0:W5:Y:S04]  /*90f0*/  @!P3 LDG.E.128 R36, desc[UR60][R40.64+0x40] ;  /* 0x0000403c2824b981 */ /* 0x000168000c1e1d00 */
[----:B------:R0:W5:Y:S04]  /*9100*/  @!P2 LDG.E.128 R20, desc[UR60][R42.64+0x20] ;  /* 0x0000203c2a14a981 */ /* 0x000168000c1e1d00 */
[----:B------:R0:W5:Y:S02]  /*9110*/  @!P3 LDG.E.128 R24, desc[UR60][R42.64+0x40] ;  /* 0x0000403c2a18b981 */ /* 0x000164000c1e1d00 */
.L_x_8659:
[----:B------:R-:W-:Y:S05]  /*9120*/  BSYNC B1 ;  /* 0x0000000000017941 */ /* 0x000fea0003800000 */
.L_x_8658:
[----:B------:R-:W2:Y:S01]  /*9130*/  LDL R10, [R1+0x70] ;  /* 0x00007000010a7983 */ /* 0x000ea20000100800 */
[----:B-----5:R-:W-:Y:S01]  /*9140*/  IMAD.MOV.U32 R0, RZ, RZ, R4 ;  /* 0x000000ffff007224 */ /* 0x020fe200078e0004 */
[----:B------:R-:W-:Y:S01]  /*9150*/  UMOV UR4, 0xffffffff ;  /* 0xffffffff00047882 */ /* 0x000fe20000000000 */
[----:B------:R-:W-:Y:S02]  /*9160*/  IMAD.MOV.U32 R3, RZ, RZ, R5 ;  /* 0x000000ffff037224 */ /* 0x000fe400078e0005 */
[----:B------:R-:W-:Y:S01]  /*9170*/  IMAD.MOV.U32 R8, RZ, RZ, R6 ;  /* 0x000000ffff087224 */ /* 0x000fe200078e0006 */
[----:B------:R-:W-:Y:S01]  /*9180*/  PRMT R54, R0, 0x7610, R54 ;  /* 0x0000761000367816 */ /* 0x000fe20000000036 */
[----:B------:R-:W-:Y:S01]  /*9190*/  IMAD.MOV.U32 R0, RZ, RZ, R7 ;  /* 0x000000ffff007224 */ /* 0x000fe200078e0007 */
[----:B------:R-:W-:Y:S01]  /*91a0*/  PRMT R55, R3, 0x7610, R55 ;  /* 0x0000761003377816 */ /* 0x000fe20000000037 */
[----:B------:R-:W-:Y:S02]  /*91b0*/  IMAD.MOV.U32 R3, RZ, RZ, R20 ;  /* 0x000000ffff037224 */ /* 0x000fe400078e0014 */
[----:B------:R-:W-:Y:S01]  /*91c0*/  IMAD.MOV.U32 R9, RZ, RZ, R21 ;  /* 0x000000ffff097224 */ /* 0x000fe200078e0015 */
[----:B------:R-:W-:-:S04]  /*91d0*/  PRMT R63, R8, 0x5410, R0 ;  /* 0x00005410083f7816 */ /* 0x000fc80000000000 */
[----:B------:R-:W-:Y:S02]  /*91e0*/  PRMT R48, R3, 0x5410, R9 ;  /* 0x0000541003307816 */ /* 0x000fe40000000009 */
[----:B--2---:R-:W-:Y:S01]  /*91f0*/  LEA.HI R0, R10, R10, RZ, 0x1 ;  /* 0x0000000a0a007211 */ /* 0x004fe200078f08ff */
[----:B------:R-:W-:Y:S06]  /*9200*/  BRA.DIV UR4, `(.L_x_8660) ;  /* 0x0000012204c07947 */ /* 0x000fec000b800000 */
.L_x_8830:
[----:B------:R-:W-:Y:S01]  /*9210*/  UMOV UR4, 0xffffffff ;  /* 0xffffffff00047882 */ /* 0x000fe20000000000 */
[----:B------:R-:W-:Y:S02]  /*9220*/  LOP3.LUT R0, R0, 0xfffffffe, RZ, 0xc0, !PT ;  /* 0xfffffffe00007812 */ /* 0x000fe400078ec0ff */
[----:B------:R-:W-:Y:S05]  /*9230*/  BRA.DIV UR4, `(.L_x_8661) ;  /* 0x0000012204dc7947 */ /* 0x000fea000b800000 */
.L_x_8833:
[----:B------:R-:W-:Y:S01]  /*9240*/  UMOV UR4, 0xffffffff ;  /* 0xffffffff00047882 */ /* 0x000fe20000000000 */
[----:B------:R-:W-:Y:S02]  /*9250*/  IMAD.IADD R0, R10, 0x1, -R0 ;  /* 0x000000010a007824 */ /* 0x000fe400078e0a00 */
[----:B------:R-:W-:Y:S05]  /*9260*/  BRA.DIV UR4, `(.L_x_8662) ;  /* 0x0000012204f87947 */ /* 0x000fea000b800000 */
.L_x_8836:
[----:B------:R-:W-:Y:S01]  /*9270*/  UMOV UR4, 0xffffffff ;  /* 0xffffffff00047882 */ /* 0x000fe20000000000 */
[----:B------:R-:W-:Y:S02]  /*9280*/  SHF.L.U32 R3, R0, 0x1f, RZ ;  /* 0x0000001f00037819 */ /* 0x000fe400000006ff */
[----:B------:R-:W-:Y:S05]  /*9290*/  BRA.DIV UR4, `(.L_x_8663) ;  /* 0x0000012604147947 */ /* 0x000fea000b800000 */
.L_x_8839:
[----:B------:R-:W2:Y:S01]  /*92a0*/  SYNCS.PHASECHK.TRANS64.TRYWAIT P1, [R18+URZ+0x31c00], R3 ;  /* 0x031c0003120075a7 */ /* 0x000ea2000802017f */
[----:B------:R-:W-:Y:S01]  /*92b0*/  IMAD.MOV.U32 R0, RZ, RZ, R22 ;  /* 0x000000ffff007224 */ /* 0x000fe200078e0016 */
[----:B------:R-:W-:Y:S01]  /*92c0*/  BSSY B1, `(.L_x_8664) ;  /* 0x000001e000017945 */ /* 0x000fe20003800000 */
[----:B------:R-:W-:Y:S02]  /*92d0*/  IMAD.MOV.U32 R8, RZ, RZ, R23 ;  /* 0x000000ffff087224 */ /* 0x000fe400078e0017 */
[----:B------:R-:W-:Y:S02]  /*92e0*/  IMAD.MOV.U32 R9, RZ, RZ, R24 ;  /* 0x000000ffff097224 */ /* 0x000fe400078e0018 */
[----:B------:R-:W-:Y:S01]  /*92f0*/  IMAD.MOV.U32 R10, RZ, RZ, R25 ;  /* 0x000000ffff0a7224 */ /* 0x000fe200078e0019 */
[----:B------:R-:W-:Y:S01]  /*9300*/  PRMT R44, R0, 0x5410, R8 ;  /* 0x00005410002c7816 */ /* 0x000fe20000000008 */
[----:B------:R-:W-:Y:S02]  /*9310*/  IMAD.MOV.U32 R0, RZ, RZ, R26 ;  /* 0x000000ffff007224 */ /* 0x000fe400078e001a */
[----:B------:R-:W-:Y:S01]  /*9320*/  IMAD.MOV.U32 R8, RZ, RZ, R27 ;  /* 0x000000ffff087224 */ /* 0x000fe200078e001b */
[----:B0-----:R-:W-:Y:S01]  /*9330*/  PRMT R40, R9, 0x5410, R10 ;  /* 0x0000541009287816 */ /* 0x001fe2000000000a */
[----:B------:R-:W-:-:S02]  /*9340*/  IMAD.MOV.U32 R9, RZ, RZ, R28 ;  /* 0x000000ffff097224 */ /* 0x000fc400078e001c */
[----:B------:R-:W-:Y:S01]  /*9350*/  IMAD.MOV.U32 R10, RZ, RZ, R29 ;  /* 0x000000ffff0a7224 */ /* 0x000fe200078e001d */
        /* <DEDUP_REMOVED lines=19> */
[----:B--2---:R-:W-:Y:S06]  /*9490*/  @!P1 BRA `(.L_x_8665) ;  /* 0x0000012000bc9947 */ /* 0x004fec0003800000 */
.L_x_8840:
[----:B------:R-:W-:Y:S05]  /*94a0*/  BSYNC B1 ;  /* 0x0000000000017941 */ /* 0x000fea0003800000 */
.L_x_8664:
[----:B------:R-:W-:Y:S01]  /*94b0*/  PRMT R43, R0, 0x5410, R8 ;  /* 0x00005410002b7816 */ /* 0x000fe20000000008 */
[----:B------:R-:W-:Y:S06]  /*94c0*/  @P0 BRA `(.L_x_8647) ;  /* 0x0000001000d00947 */ /* 0x000fec0003800000 */
[----:B------:R-:W2:Y:S01]  /*94d0*/  LDL R10, [R1+0x30] ;  /* 0x00003000010a7983 */ /* 0x000ea20000100800 */
[----:B0-----:R-:W0:Y:S03]  /*94e0*/  LDC R3, c[0x0][0x3d4] ;  /* 0x0000f500ff037b82 */ /* 0x001e260000000800 */
[----:B------:R-:W3:Y:S04]  /*94f0*/  LDL R9, [R1+0x34] ;  /* 0x0000340001097983 */ /* 0x000ee80000100800 */
[----:B------:R4:W5:Y:S04]  /*9500*/  LDL R67, [R1+0x2c] ;  /* 0x00002c0001437983 */ /* 0x0009680000100800 */
[----:B------:R4:W5:Y:S04]  /*9510*/  LDL R66, [R1+0x3c] ;  /* 0x00003c0001427983 */ /* 0x0009680000100800 */
[----:B------:R4:W5:Y:S01]  /*9520*/  LDL R65, [R1+0x38] ;  /* 0x0000380001417983 */ /* 0x0009620000100800 */
[----:B------:R-:W-:Y:S01]  /*9530*/  BSSY B1, `(.L_x_8666) ;  /* 0x0000069000017945 */ /* 0x000fe20003800000 */
[----:B0-----:R-:W-:-:S02]  /*9540*/  ISETP.GE.AND P0, PT, R146, R3, PT ;  /* 0x000000039200720c */ /* 0x001fc40003f06270 */
[-C--:B--2---:R-:W-:Y:S02]  /*9550*/  ISETP.GE.AND P1, PT, R10, R3.reuse, PT ;  /* 0x000000030a00720c */ /* 0x084fe40003f26270 */
[----:B---3--:R-:W-:-:S09]  /*9560*/  ISETP.GE.AND P2, PT, R9, R3, PT ;  /* 0x000000030900720c */ /* 0x008fd20003f46270 */
[----:B----4-:R-:W-:Y:S05]  /*9570*/  @P0 BRA `(.L_x_8667) ;  /* 0x0000000400900947 */ /* 0x010fea0003800000 */
[----:B------:R-:W2:Y:S01]  /*9580*/  LDL R68, [R1+0x84] ;  /* 0x0000840001447983 */ /* 0x000ea20000100800 */
[----:B------:R-:W0:Y:S02]  /*9590*/  S2R R9, SR_TID.X ;  /* 0x0000000000097919 */ /* 0x000e240000002100 */
[----:B0-----:R-:W-:-:S05]  /*95a0*/  VIADD R10, R9, 0xffffff80 ;  /* 0xffffff80090a7836 */ /* 0x001fca0000000000 */
[----:B------:R-:W-:-:S04]  /*95b0*/  LEA.HI R9, R10, R10, RZ, 0x1 ;  /* 0x0000000a0a097211 */ /* 0x000fc800078f08ff */
[----:B------:R-:W-:-:S05]  /*95c0*/  LOP3.LUT R9, R9, 0xfffffffe, RZ, 0xc0, !PT ;  /* 0xfffffffe09097812 */ /* 0x000fca00078ec0ff */
[----:B------:R-:W-:-:S05]  /*95d0*/  IMAD.IADD R9, R10, 0x1, -R9 ;  /* 0x000000010a097824 */ /* 0x000fca00078e0a09 */
[----:B------:R-:W-:-:S04]  /*95e0*/  LEA.HI R0, R3, R9, RZ, 0x1d ;  /* 0x0000000903007211 */ /* 0x000fc800078fe8ff */
[----:B------:R-:W-:-:S04]  /*95f0*/  SHF.R.S32.HI R9, RZ, 0x1f, R0 ;  /* 0x0000001fff097819 */ /* 0x000fc80000011400 */
[----:B------:R-:W-:Y:S01]  /*9600*/  LEA.HI R9, R9, R0, RZ, 0x2 ;  /* 0x0000000009097211 */ /* 0x000fe200078f10ff */
[----:B------:R-:W-:-:S03]  /*9610*/  IMAD.SHL.U32 R0, R0, 0x8, RZ ;  /* 0x0000000800007824 */ /* 0x000fc600078e00ff */
[----:B------:R-:W-:Y:S02]  /*9620*/  SHF.R.S32.HI R9, RZ, 0x2, R9 ;  /* 0x00000002ff097819 */ /* 0x000fe40000011409 */
[----:B-----5:R-:W-:-:S03]  /*9630*/  LOP3.LUT R0, R67, 0x18, R0, 0xf8, !PT ;  /* 0x0000001843007812 */ /* 0x020fc600078ef800 */
[----:B------:R-:W-:Y:S01]  /*9640*/  IMAD R12, R9, 0x1800, R66 ;  /* 0x00001800090c7824 */ /* 0x000fe200078e0242 */
[----:B------:R-:W-:-:S05]  /*9650*/  LOP3.LUT R13, R0, R65, RZ, 0x3c, !PT ;  /* 0x00000041000d7212 */ /* 0x000fca00078e3cff */
[----:B------:R-:W-:-:S04]  /*9660*/  IMAD.IADD R13, R12, 0x1, R13 ;  /* 0x000000010c0d7824 */ /* 0x000fc800078e020d */
[----:B------:R-:W-:-:S05]  /*9670*/  IMAD R0, R13, 0x2, R18 ;  /* 0x000000020d007824 */ /* 0x000fca00078e0212 */
[----:B-1----:R-:W0:Y:S01]  /*9680*/  LDS.128 R12, [R0+0xda00] ;  /* 0x00da0000000c7984 */ /* 0x002e220000000c00 */
[--C-:B------:R-:W-:Y:S02]  /*9690*/  SHF.R.U64 R28, R28, 0x10, R29.reuse ;  /* 0x000000101c1c7819 */ /* 0x100fe4000000121d */
[----:B------:R-:W-:Y:S02]  /*96a0*/  SHF.R.U32.HI R52, RZ, 0x10, R29 ;  /* 0x00000010ff347819 */ /* 0x000fe4000001161d */
[--C-:B------:R-:W-:Y:S02]  /*96b0*/  SHF.R.U64 R29, R4, 0x10, R5.reuse ;  /* 0x00000010041d7819 */ /* 0x100fe40000001205 */
[----:B------:R-:W-:Y:S01]  /*96c0*/  SHF.R.U32.HI R56, RZ, 0x10, R5 ;  /* 0x00000010ff387819 */ /* 0x000fe20000011605 */
[----:B------:R-:W-:Y:S01]  /*96d0*/  HADD2.F32 R53, -RZ, R53.H0_H0 ;  /* 0x20000035ff357230 */ /* 0x000fe20000004100 */
[----:B------:R-:W-:Y:S01]  /*96e0*/  SHF.R.U64 R5, R6, 0x10, R7 ;  /* 0x0000001006057819 */ /* 0x000fe20000001207 */
[----:B------:R-:W-:Y:S01]  /*96f0*/  HADD2.F32 R55, -RZ, R55.H0_H0 ;  /* 0x20000037ff377230 */ /* 0x000fe20000004100 */
[----:B------:R-:W-:Y:S01]  /*9700*/  SHF.R.U64 R4, R30, 0x10, R31 ;  /* 0x000000101e047819 */ /* 0x000fe2000000121f */
[----:B------:R-:W-:-:S02]  /*9710*/  HADD2.F32 R56, -RZ, R56.H0_H0 ;  /* 0x20000038ff387230 */ /* 0x000fc40000004100 */
[----:B------:R-:W-:Y:S02]  /*9720*/  HADD2.F32 R52, -RZ, R52.H0_H0 ;  /* 0x20000034ff347230 */ /* 0x000fe40000004100 */
[----:B------:R-:W-:Y:S01]  /*9730*/  HADD2.F32 R54, -RZ, R54.H0_H0 ;  /* 0x20000036ff367230 */ /* 0x000fe20000004100 */
[----:B------:R-:W-:Y:S02]  /*9740*/  SHF.R.U32.HI R61, RZ, 0x10, R7 ;  /* 0x00000010ff3d7819 */ /* 0x000fe40000011607 */
[----:B------:R-:W-:Y:S01]  /*9750*/  SHF.R.U32.HI R62, RZ, 0x10, R31 ;  /* 0x00000010ff3e7819 */ /* 0x000fe2000001161f */
[--C-:B0-----:R-:W-:Y:S02]  /*9760*/  HADD2.F32 R6, -RZ, R13.reuse.H0_H0 ;  /* 0x2000000dff067230 */ /* 0x101fe40000004100 */
[----:B------:R-:W-:-:S03]  /*9770*/  HADD2.F32 R49, -RZ, R13.H1_H1 ;  /* 0x3000000dff317230 */ /* 0x000fc60000004100 */
[C---:B------:R-:W-:Y:S01]  /*9780*/  FMUL.FTZ R57, R6.reuse, R55 ;  /* 0x0000003706397220 */ /* 0x040fe20000410000 */
[----:B------:R-:W-:Y:S01]  /*9790*/  FMUL.FTZ R59, R6, R53 ;  /* 0x00000035063b7220 */ /* 0x000fe20000410000 */
[----:B------:R-:W-:Y:S02]  /*97a0*/  HADD2.F32 R13, -RZ, R12.H0_H0 ;  /* 0x2000000cff0d7230 */ /* 0x000fe40000004100 */
[----:B------:R-:W-:Y:S01]  /*97b0*/  FMUL.FTZ R58, R49, R56 ;  /* 0x00000038313a7220 */ /* 0x000fe20000410000 */
[----:B------:R-:W-:Y:S02]  /*97c0*/  HADD2.F32 R50, -RZ, R14.H0_H0 ;  /* 0x2000000eff327230 */ /* 0x000fe40000004100 */
[--C-:B------:R-:W-:Y:S02]  /*97d0*/  HADD2.F32 R51, -RZ, R15.reuse.H0_H0 ;  /* 0x2000000fff337230 */ /* 0x100fe40000004100 */
[----:B------:R-:W-:Y:S02]  /*97e0*/  HADD2.F32 R15, -RZ, R15.H1_H1 ;  /* 0x3000000fff0f7230 */ /* 0x000fe40000004100 */
[----:B------:R-:W-:-:S02]  /*97f0*/  HADD2.F32 R12, -RZ, R12.H1_H1 ;  /* 0x3000000cff0c7230 */ /* 0x000fc40000004100 */
[----:B------:R-:W-:Y:S02]  /*9800*/  HADD2.F32 R29, -RZ, R29.H0_H0 ;  /* 0x2000001dff1d7230 */ /* 0x000fe40000004100 */
[----:B------:R-:W-:Y:S01]  /*9810*/  HADD2.F32 R14, -RZ, R14.H1_H1 ;  /* 0x3000000eff0e7230 */ /* 0x000fe20000004100 */
[----:B--2---:R-:W0:Y:S02]  /*9820*/  LDS.128 R8, [R68] ;  /* 0x0000000044087984 */ /* 0x004e240000000c00 */
[--C-:B0-----:R-:W-:Y:S02]  /*9830*/  HADD2.F32 R30, -RZ, R9.reuse.H0_H0 ;  /* 0x20000009ff1e7230 */ /* 0x101fe40000004100 */
[----:B------:R-:W-:-:S03]  /*9840*/  HADD2.F32 R9, -RZ, R9.H1_H1 ;  /* 0x30000009ff097230 */ /* 0x000fc60000004100 */
[C---:B------:R-:W-:Y:S01]  /*9850*/  FFMA.FTZ R6, R30.reuse, R53, -R57 ;  /* 0x000000351e067223 */ /* 0x040fe20000010839 */
[----:B------:R-:W-:Y:S01]  /*9860*/  FFMA.FTZ R59, R30, R55, R59 ;  /* 0x000000371e3b7223 */ /* 0x000fe2000001003b */
[----:B------:R-:W-:Y:S02]  /*9870*/  HADD2.F32 R30, -RZ, R60.H0_H0 ;  /* 0x2000003cff1e7230 */ /* 0x000fe40000004100 */
[-C--:B------:R-:W-:Y:S01]  /*9880*/  FMUL.FTZ R60, R49, R52.reuse ;  /* 0x00000034313c7220 */ /* 0x080fe20000410000 */
[----:B------:R-:W-:Y:S02]  /*9890*/  HADD2.F32 R7, -RZ, R8.H0_H0 ;  /* 0x20000008ff077230 */ /* 0x000fe40000004100 */
[----:B------:R-:W-:Y:S01]  /*98a0*/  FFMA.FTZ R55, R9, R52, -R58 ;  /* 0x0000003409377223 */ /* 0x000fe2000001083a */
[C---:B------:R-:W-:Y:S01]  /*98b0*/  FMUL.FTZ R52, R13.reuse, R54 ;  /* 0x000000360d347220 */ /* 0x040fe20000410000 */
[----:B------:R-:W-:Y:S02]  /*98c0*/  HADD2.F32 R49, -RZ, R63.H0_H0 ;  /* 0x2000003fff317230 */ /* 0x000fe40000004100 */
[----:B------:R-:W-:Y:S01]  /*98d0*/  FMUL.FTZ R53, R13, R30 ;  /* 0x0000001e0d357220 */ /* 0x000fe20000410000 */
[----:B------:R-:W-:Y:S01]  /*98e0*/  FFMA.FTZ R60, R9, R56, R60 ;  /* 0x00000038093c7223 */ /* 0x000fe2000001003c */
[----:B------:R-:W-:-:S02]  /*98f0*/  HADD2.F32 R9, -RZ, R64.H0_H0 ;  /* 0x20000040ff097230 */ /* 0x000fc40000004100 */
[C---:B------:R-:W-:Y:S01]  /*9900*/  FFMA.FTZ R13, R7.reuse, R30, -R52 ;  /* 0x0000001e070d7223 */ /* 0x040fe20000010834 */
[----:B------:R-:W-:Y:S02]  /*9910*/  HADD2.F32 R31, -RZ, R10.H0_H0 ;  /* 0x2000000aff1f7230 */ /* 0x000fe40000004100 */
[----:B------:R-:W-:Y:S01]  /*9920*/  FFMA.FTZ R53, R7, R54, R53 ;  /* 0x0000003607357223 */ /* 0x000fe20000010035 */
[C---:B------:R-:W-:Y:S01]  /*9930*/  FMUL.FTZ R54, R50.reuse, R49 ;  /* 0x0000003132367220 */ /* 0x040fe20000410000 */
[----:B------:R-:W-:Y:S02]  /*9940*/  HADD2.F32 R52, -RZ, R63.H1_H1 ;  /* 0x3000003fff347230 */ /* 0x000fe40000004100 */
[-C--:B------:R-:W-:Y:S01]  /*9950*/  FMUL.FTZ R58, R50, R9.reuse ;  /* 0x00000009323a7220 */ /* 0x080fe20000410000 */
[----:B------:R-:W-:Y:S02]  /*9960*/  HADD2.F32 R47, -RZ, R11.H0_H0 ;  /* 0x2000000bff2f7230 */ /* 0x000fe40000004100 */
[----:B------:R-:W-:Y:S01]  /*9970*/  FFMA.FTZ R56, R31, R9, -R54 ;  /* 0x000000091f387223 */ /* 0x000fe20000010836 */
[----:B------:R-:W-:-:S02]  /*9980*/  HADD2.F32 R30, -RZ, R64.H1_H1 ;  /* 0x30000040ff1e7230 */ /* 0x000fc40000004100 */
[----:B------:R-:W-:Y:S02]  /*9990*/  HADD2.F32 R50, -RZ, R62.H0_H0 ;  /* 0x2000003eff327230 */ /* 0x000fe40000004100 */
[C---:B------:R-:W-:Y:S01]  /*99a0*/  FMUL.FTZ R62, R51.reuse, R52 ;  /* 0x00000034333e7220 */ /* 0x040fe20000410000 */
[----:B------:R-:W-:Y:S02]  /*99b0*/  HADD2.F32 R54, -RZ, R61.H0_H0 ;  /* 0x2000003dff367230 */ /* 0x000fe40000004100 */
[-C--:B------:R-:W-:Y:S01]  /*99c0*/  FMUL.FTZ R51, R51, R30.reuse ;  /* 0x0000001e33337220 */ /* 0x080fe20000410000 */
[----:B------:R-:W-:Y:S02]  /*99d0*/  HADD2.F32 R11, -RZ, R11.H1_H1 ;  /* 0x3000000bff0b7230 */ /* 0x000fe40000004100 */
[----:B------:R-:W-:Y:S01]  /*99e0*/  FFMA.FTZ R62, R47, R30, -R62 ;  /* 0x0000001e2f3e7223 */ /* 0x000fe2000001083e */
[C---:B------:R-:W-:Y:S01]  /*99f0*/  FMUL.FTZ R30, R15.reuse, R50 ;  /* 0x000000320f1e7220 */ /* 0x040fe20000410000 */
[----:B------:R-:W-:Y:S01]  /*9a00*/  FMUL.FTZ R64, R15, R54 ;  /* 0x000000360f407220 */ /* 0x000fe20000410000 */
[----:B------:R-:W-:-:S02]  /*9a10*/  HADD2.F32 R7, -RZ, R28.H0_H0 ;  /* 0x2000001cff077230 */ /* 0x000fc40000004100 */
[----:B------:R-:W-:Y:S02]  /*9a20*/  HADD2.F32 R9, -RZ, R5.H0_H0 ;  /* 0x20000005ff097230 */ /* 0x000fe40000004100 */
[----:B------:R-:W-:Y:S01]  /*9a30*/  FFMA.FTZ R58, R31, R49, R58 ;  /* 0x000000311f3a7223 */ /* 0x000fe2000001003a */
[----:B------:R-:W-:Y:S02]  /*9a40*/  HADD2.F32 R5, -RZ, R4.H0_H0 ;  /* 0x20000004ff057230 */ /* 0x000fe40000004100 */
[C---:B------:R-:W-:Y:S01]  /*9a50*/  FFMA.FTZ R31, R11.reuse, R50, -R64 ;  /* 0x000000320b1f7223 */ /* 0x040fe20000010840 */
[----:B------:R-:W-:Y:S02]  /*9a60*/  HADD2.F32 R8, -RZ, R8.H1_H1 ;  /* 0x30000008ff087230 */ /* 0x000fe40000004100 */
[----:B------:R-:W-:Y:S01]  /*9a70*/  FFMA.FTZ R30, R11, R54, R30 ;  /* 0x000000360b1e7223 */ /* 0x000fe2000001001e */
[----:B------:R-:W-:Y:S02]  /*9a80*/  HADD2.F32 R10, -RZ, R10.H1_H1 ;  /* 0x3000000aff0a7230 */ /* 0x000fe40000004100 */
        /* <DEDUP_REMOVED lines=17> */
[----:B------:R0:W-:Y:S04]  /*9ba0*/  STS.128 [R68], R4 ;  /* 0x0000000444007388 */ /* 0x0001e80000000c00 */
[----:B------:R0:W-:Y:S02]  /*9bb0*/  STS.128 [R0+0xda00], R8 ;  /* 0x00da000800007388 */ /* 0x0001e40000000c00 */
.L_x_8667:
[----:B------:R-:W-:Y:S05]  /*9bc0*/  BSYNC B1 ;  /* 0x0000000000017941 */ /* 0x000fea0003800000 */
.L_x_8666:
[----:B------:R-:W-:Y:S04]  /*9bd0*/  BSSY B1, `(.L_x_8668) ;  /* 0x0000062000017945 */ /* 0x000fe80003800000 */
[----:B------:R-:W-:Y:S05]  /*9be0*/  @P1 BRA `(.L_x_8669) ;  /* 0x0000000400801947 */ /* 0x000fea0003800000 */
[----:B0-----:R-:W2:Y:S04]  /*9bf0*/  LDL R0, [R1+0x8c] ;  /* 0x00008c0001007983 */ /* 0x001ea80000100800 */
[----:B------:R-:W3:Y:S01]  /*9c00*/  LDL R53, [R1+0x80] ;  /* 0x0000800001357983 */ /* 0x000ee20000100800 */
[--C-:B------:R-:W-:Y:S01]  /*9c10*/  SHF.R.U64 R49, R20, 0x10, R21.reuse ;  /* 0x0000001014317819 */ /* 0x100fe20000001215 */
[----:B------:R-:W-:Y:S01]  /*9c20*/  HADD2.F32 R29, -RZ, R46.H1_H1 ;  /* 0x3000002eff1d7230 */ /* 0x000fe20000004100 */
[----:B------:R-:W-:Y:S01]  /*9c30*/  SHF.R.U32.HI R28, RZ, 0x10, R21 ;  /* 0x00000010ff1c7819 */ /* 0x000fe20000011615 */
[--C-:B------:R-:W-:Y:S01]  /*9c40*/  HADD2.F32 R31, -RZ, R48.reuse.H1_H1 ;  /* 0x30000030ff1f7230 */ /* 0x100fe20000004100 */
[--C-:B------:R-:W-:Y:S01]  /*9c50*/  SHF.R.U64 R52, R32, 0x10, R33.reuse ;  /* 0x0000001020347819 */ /* 0x100fe20000001221 */
[----:B------:R-:W-:Y:S01]  /*9c60*/  HADD2.F32 R48, -RZ, R48.H0_H0 ;  /* 0x20000030ff307230 */ /* 0x000fe20000004100 */
[----:B------:R-:W-:Y:S01]  /*9c70*/  SHF.R.U32.HI R32, RZ, 0x10, R33 ;  /* 0x00000010ff207819 */ /* 0x000fe20000011621 */
[----:B------:R-:W-:Y:S01]  /*9c80*/  HADD2.F32 R28, -RZ, R28.H0_H0 ;  /* 0x2000001cff1c7230 */ /* 0x000fe20000004100 */
[--C-:B------:R-:W-:Y:S01]  /*9c90*/  SHF.R.U64 R51, R34, 0x10, R35.reuse ;  /* 0x0000001022337819 */ /* 0x100fe20000001223 */
[----:B------:R-:W-:Y:S01]  /*9ca0*/  HADD2.F32 R46, -RZ, R46.H0_H0 ;  /* 0x2000002eff2e7230 */ /* 0x000fe20000004100 */
[----:B------:R-:W-:-:S02]  /*9cb0*/  SHF.R.U32.HI R50, RZ, 0x10, R35 ;  /* 0x00000010ff327819 */ /* 0x000fc40000011623 */
[--C-:B------:R-:W-:Y:S02]  /*9cc0*/  SHF.R.U64 R47, R22, 0x10, R23.reuse ;  /* 0x00000010162f7819 */ /* 0x100fe40000001217 */
[----:B------:R-:W-:Y:S02]  /*9cd0*/  SHF.R.U32.HI R34, RZ, 0x10, R23 ;  /* 0x00000010ff227819 */ /* 0x000fe40000011617 */
[----:B--2---:R-:W-:-:S04]  /*9ce0*/  LEA.HI R0, R3, R0, RZ, 0x1d ;  /* 0x0000000003007211 */ /* 0x004fc800078fe8ff */
[----:B------:R-:W-:-:S04]  /*9cf0*/  SHF.R.S32.HI R5, RZ, 0x1f, R0 ;  /* 0x0000001fff057819 */ /* 0x000fc80000011400 */
[----:B------:R-:W-:Y:S01]  /*9d00*/  LEA.HI R5, R5, R0, RZ, 0x2 ;  /* 0x0000000005057211 */ /* 0x000fe200078f10ff */
[----:B------:R-:W-:-:S03]  /*9d10*/  IMAD.SHL.U32 R0, R0, 0x8, RZ ;  /* 0x0000000800007824 */ /* 0x000fc600078e00ff */
[----:B------:R-:W-:Y:S02]  /*9d20*/  SHF.R.S32.HI R5, RZ, 0x2, R5 ;  /* 0x00000002ff057819 */ /* 0x000fe40000011405 */
[----:B-----5:R-:W-:-:S03]  /*9d30*/  LOP3.LUT R0, R67, 0x18, R0, 0xf8, !PT ;  /* 0x0000001843007812 */ /* 0x020fc600078ef800 */
[----:B------:R-:W-:Y:S01]  /*9d40*/  IMAD R8, R5, 0x1800, R66 ;  /* 0x0000180005087824 */ /* 0x000fe200078e0242 */
[----:B------:R-:W-:Y:S01]  /*9d50*/  LOP3.LUT R9, R0, R65, RZ, 0x3c, !PT ;  /* 0x0000004100097212 */ /* 0x000fe200078e3cff */
[----:B---3--:R-:W0:Y:S04]  /*9d60*/  LDS.128 R4, [R53] ;  /* 0x0000000035047984 */ /* 0x008e280000000c00 */
[----:B------:R-:W-:-:S04]  /*9d70*/  IMAD.IADD R9, R8, 0x1, R9 ;  /* 0x0000000108097824 */ /* 0x000fc800078e0209 */
[----:B------:R-:W-:-:S05]  /*9d80*/  IMAD R0, R9, 0x2, R18 ;  /* 0x0000000209007824 */ /* 0x000fca00078e0212 */
[----:B------:R-:W2:Y:S01]  /*9d90*/  LDS.128 R8, [R0+0xda00] ;  /* 0x00da000000087984 */ /* 0x000ea20000000c00 */
[--C-:B0-----:R-:W-:Y:S02]  /*9da0*/  HADD2.F32 R12, -RZ, R5.reuse.H0_H0 ;  /* 0x20000005ff0c7230 */ /* 0x101fe40000004100 */
[----:B------:R-:W-:Y:S02]  /*9db0*/  HADD2.F32 R13, -RZ, R5.H1_H1 ;  /* 0x30000005ff0d7230 */ /* 0x000fe40000004100 */
[----:B------:R-:W-:Y:S02]  /*9dc0*/  HADD2.F32 R5, -RZ, R4.H0_H0 ;  /* 0x20000004ff057230 */ /* 0x000fe40000004100 */
[--C-:B------:R-:W-:Y:S02]  /*9dd0*/  HADD2.F32 R15, -RZ, R7.reuse.H0_H0 ;  /* 0x20000007ff0f7230 */ /* 0x100fe40000004100 */
[----:B-1----:R-:W-:Y:S02]  /*9de0*/  HADD2.F32 R14, -RZ, R6.H0_H0 ;  /* 0x20000006ff0e7230 */ /* 0x002fe40000004100 */
[----:B------:R-:W-:-:S02]  /*9df0*/  HADD2.F32 R7, -RZ, R7.H1_H1 ;  /* 0x30000007ff077230 */ /* 0x000fc40000004100 */
[----:B------:R-:W-:Y:S02]  /*9e00*/  HADD2.F32 R4, -RZ, R4.H1_H1 ;  /* 0x30000004ff047230 */ /* 0x000fe40000004100 */
[--C-:B--2---:R-:W-:Y:S02]  /*9e10*/  HADD2.F32 R20, -RZ, R9.reuse.H0_H0 ;  /* 0x20000009ff147230 */ /* 0x104fe40000004100 */
        /* <DEDUP_REMOVED lines=10> */
[----:B------:R-:W-:Y:S01]  /*9ec0*/  FFMA.FTZ R30, R13, R20, -R30 ;  /* 0x000000140d1e7223 */ /* 0x000fe2000001081e */
[C---:B------:R-:W-:Y:S01]  /*9ed0*/  FMUL.FTZ R20, R9.reuse, R48 ;  /* 0x0000003009147220 */ /* 0x040fe20000410000 */
[----:B------:R-:W-:Y:S02]  /*9ee0*/  HADD2.F32 R22, -RZ, R10.H0_H0 ;  /* 0x2000000aff167230 */ /* 0x000fe40000004100 */
[----:B------:R-:W-:Y:S01]  /*9ef0*/  FMUL.FTZ R9, R9, R12 ;  /* 0x0000000c09097220 */ /* 0x000fe20000410000 */
[----:B------:R-:W-:-:S02]  /*9f00*/  HADD2.F32 R21, -RZ, R44.H0_H0 ;  /* 0x2000002cff157230 */ /* 0x000fc40000004100 */
[----:B------:R-:W-:Y:S01]  /*9f10*/  FFMA.FTZ R32, R13, R28, R32 ;  /* 0x0000001c0d207223 */ /* 0x000fe20000010020 */
[----:B------:R-:W-:Y:S02]  /*9f20*/  HADD2.F32 R45, -RZ, R45.H0_H0 ;  /* 0x2000002dff2d7230 */ /* 0x000fe40000004100 */
[C---:B------:R-:W-:Y:S01]  /*9f30*/  FFMA.FTZ R28, R5.reuse, R12, -R20 ;  /* 0x0000000c051c7223 */ /* 0x040fe20000010814 */
[--C-:B------:R-:W-:Y:S02]  /*9f40*/  HADD2.F32 R23, -RZ, R11.reuse.H0_H0 ;  /* 0x2000000bff177230 */ /* 0x100fe40000004100 */
[----:B------:R-:W-:Y:S01]  /*9f50*/  FFMA.FTZ R48, R5, R48, R9 ;  /* 0x0000003005307223 */ /* 0x000fe20000010009 */
[----:B------:R-:W-:Y:S02]  /*9f60*/  HADD2.F32 R44, -RZ, R44.H1_H1 ;  /* 0x3000002cff2c7230 */ /* 0x000fe40000004100 */
[C---:B------:R-:W-:Y:S01]  /*9f70*/  FMUL.FTZ R5, R22.reuse, R21 ;  /* 0x0000001516057220 */ /* 0x040fe20000410000 */
[----:B------:R-:W-:Y:S01]  /*9f80*/  FMUL.FTZ R9, R22, R45 ;  /* 0x0000002d16097220 */ /* 0x000fe20000410000 */
[----:B------:R-:W-:-:S02]  /*9f90*/  HADD2.F32 R11, -RZ, R11.H1_H1 ;  /* 0x3000000bff0b7230 */ /* 0x000fc40000004100 */
[----:B------:R-:W-:Y:S02]  /*9fa0*/  HADD2.F32 R20, -RZ, R34.H0_H0 ;  /* 0x20000022ff147230 */ /* 0x000fe40000004100 */
[C---:B------:R-:W-:Y:S01]  /*9fb0*/  FMUL.FTZ R22, R23.reuse, R44 ;  /* 0x0000002c17167220 */ /* 0x040fe20000410000 */
[----:B------:R-:W-:Y:S02]  /*9fc0*/  HADD2.F32 R12, -RZ, R50.H0_H0 ;  /* 0x20000032ff0c7230 */ /* 0x000fe40000004100 */
[-C--:B------:R-:W-:Y:S01]  /*9fd0*/  FMUL.FTZ R23, R23, R46.reuse ;  /* 0x0000002e17177220 */ /* 0x080fe20000410000 */
[----:B------:R-:W-:Y:S01]  /*9fe0*/  FFMA.FTZ R45, R14, R45, -R5 ;  /* 0x0000002d0e2d7223 */ /* 0x000fe20000010805 */
[----:B------:R-:W-:Y:S01]  /*9ff0*/  FFMA.FTZ R22, R15, R46, -R22 ;  /* 0x0000002e0f167223 */ /* 0x000fe20000010816 */
[C---:B------:R-:W-:Y:S01]  /*a000*/  FMUL.FTZ R34, R11.reuse, R20 ;  /* 0x000000140b227220 */ /* 0x040fe20000410000 */
[----:B------:R-:W-:Y:S01]  /*a010*/  FMUL.FTZ R46, R11, R12 ;  /* 0x0000000c0b2e7220 */ /* 0x000fe20000410000 */
[----:B------:R-:W-:-:S02]  /*a020*/  HADD2.F32 R8, -RZ, R8.H1_H1 ;  /* 0x30000008ff087230 */ /* 0x000fc40000004100 */
[----:B------:R-:W-:Y:S01]  /*a030*/  FFMA.FTZ R14, R14, R21, R9 ;  /* 0x000000150e0e7223 */ /* 0x000fe20000010009 */
[----:B------:R-:W-:Y:S02]  /*a040*/  HADD2.F32 R10, -RZ, R10.H1_H1 ;  /* 0x3000000aff0a7230 */ /* 0x000fe40000004100 */
[----:B------:R-:W-:Y:S01]  /*a050*/  FFMA.FTZ R44, R15, R44, R23 ;  /* 0x0000002c0f2c7223 */ /* 0x000fe20000010017 */
        /* <DEDUP_REMOVED lines=25> */
.L_x_8669:
[----:B------:R-:W-:Y:S05]  /*a1f0*/  BSYNC B1 ;  /* 0x0000000000017941 */ /* 0x000fea0003800000 */
.L_x_8668:
[----:B------:R-:W-:Y:S05]  /*a200*/  @P2 BRA `(.L_x_8647) ;  /* 0x0000000400802947 */ /* 0x000fea0003800000 */
[----:B0-2---:R-:W2:Y:S04]  /*a210*/  LDL R0, [R1+0x88] ;  /* 0x0000880001007983 */ /* 0x005ea80000100800 */
        /* <DEDUP_REMOVED lines=15> */
[----:B------:R-:W-:Y:S01]  /*a310*/  SHF.R.S32.HI R0, RZ, 0x1f, R3 ;  /* 0x0000001fff007819 */ /* 0x000fe20000011403 */
[----:B---3--:R-:W0:Y:S03]  /*a320*/  LDS.128 R4, [R35] ;  /* 0x0000000023047984 */ /* 0x008e260000000c00 */
        /* <DEDUP_REMOVED lines=8> */
[----:B------:R-:W2:Y:S01]  /*a3b0*/  LDS.128 R8, [R3+0xda00] ;  /* 0x00da000003087984 */ /* 0x000ea20000000c00 */
[--C-:B0-----:R-:W-:Y:S02]  /*a3c0*/  HADD2.F32 R12, -RZ, R5.reuse.H0_H0 ;  /* 0x20000005ff0c7230 */ /* 0x101fe40000004100 */
[----:B------:R-:W-:Y:S02]  /*a3d0*/  HADD2.F32 R5, -RZ, R5.H1_H1 ;  /* 0x30000005ff057230 */ /* 0x000fe40000004100 */
[----:B------:R-:W-:Y:S02]  /*a3e0*/  HADD2.F32 R0, -RZ, R4.H0_H0 ;  /* 0x20000004ff007230 */ /* 0x000fe40000004100 */
[----:B------:R-:W-:Y:S02]  /*a3f0*/  HADD2.F32 R13, -RZ, R6.H0_H0 ;  /* 0x20000006ff0d7230 */ /* 0x000fe40000004100 */
[--C-:B-1----:R-:W-:Y:S02]  /*a400*/  HADD2.F32 R14, -RZ, R7.reuse.H0_H0 ;  /* 0x20000007ff0e7230 */ /* 0x102fe40000004100 */
[----:B------:R-:W-:-:S02]  /*a410*/  HADD2.F32 R7, -RZ, R7.H1_H1 ;  /* 0x30000007ff077230 */ /* 0x000fc40000004100 */
[----:B------:R-:W-:Y:S02]  /*a420*/  HADD2.F32 R4, -RZ, R4.H1_H1 ;  /* 0x30000004ff047230 */ /* 0x000fe40000004100 */
[----:B------:R-:W-:Y:S02]  /*a430*/  HADD2.F32 R6, -RZ, R6.H1_H1 ;  /* 0x30000006ff067230 */ /* 0x000fe40000004100 */
[--C-:B--2---:R-:W-:Y:S02]  /*a440*/  HADD2.F32 R15, -RZ, R9.reuse.H0_H0 ;  /* 0x20000009ff0f7230 */ /* 0x104fe40000004100 */
        /* <DEDUP_REMOVED lines=8> */
[----:B------:R-:W-:Y:S02]  /*a4d0*/  HADD2.F32 R21, -RZ, R10.H0_H0 ;  /* 0x2000000aff157230 */ /* 0x000fe40000004100 */
[-C--:B------:R-:W-:Y:S01]  /*a4e0*/  FMUL.FTZ R12, R20, R15.reuse ;  /* 0x0000000f140c7220 */ /* 0x080fe20000410000 */
        /* <DEDUP_REMOVED lines=50> */
.L_x_8647:
[----:B------:R-:W-:Y:S05]  /*a810*/  BSYNC B0 ;  /* 0x0000000000007941 */ /* 0x000fea0003800000 */
.L_x_8637:
        /* <DEDUP_REMOVED lines=8> */
.L_x_8635:
[----:B0-23--:R-:W2:Y:S02]  /*a8a0*/  LDL R0, [R1+0x44] ;  /* 0x0000440001007983 */ /* 0x00dea40000100800 */
[----:B--2---:R-:W-:-:S13]  /*a8b0*/  R2UR UR4, R0 ;  /* 0x00000000000472ca */ /* 0x004fda00000e0000 */
[----:B------:R-:W-:-:S05]  /*a8c0*/  IMAD.U32 R0, RZ, RZ, UR4 ;  /* 0x00000004ff007e24 */ /* 0x000fca000f8e00ff */
[----:B------:R-:W-:-:S13]  /*a8d0*/  ISETP.NE.AND P0, PT, R0, 0x3, PT ;  /* 0x000000030000780c */ /* 0x000fda0003f05270 */
[----:B------:R-:W-:Y:S05]  /*a8e0*/  @!P0 BRA `(.L_x_8670) ;  /* 0x0000000000048947 */ /* 0x000fea0003800000 */
[----:B------:R-:W-:Y:S01]  /*a8f0*/  BPT.TRAP 0x1 ;  /* 0x000000040000795c */ /* 0x000fe20000300000 */
.L_x_8670:
[----:B------:R-:W4:Y:S01]  /*a900*/  LDL R0, [R1+0x40] ;  /* 0x0000400001007983 */ /* 0x000f220000100800 */
[----:B------:R-:W-:Y:S01]  /*a910*/  IMAD R15, R148, 0x8, R18 ;  /* 0x00000008940f7824 */ /* 0x000fe200078e0212 */
[----:B----4-:R-:W-:-:S04]  /*a920*/  SHF.L.U32 R4, R0, 0x1f, RZ ;  /* 0x0000001f00047819 */ /* 0x010fc800000006ff */
[----:B------:R0:W2:Y:S01]  /*a930*/  SYNCS.PHASECHK.TRANS64.TRYWAIT P1, [R15+URZ+0x31c30], R4 ;  /* 0x031c30040f0075a7 */ /* 0x0000a2000802017f */
[----:B------:R-:W-:Y:S05]  /*a940*/  @!P0 BRA `(.L_x_8671) ;  /* 0x0000000000048947 */ /* 0x000fea0003800000 */
[----:B------:R-:W-:Y:S01]  /*a950*/  BPT.TRAP 0x1 ;  /* 0x000000040000795c */ /* 0x000fe20000300000 */
.L_x_8671:
[----:B------:R-:W-:Y:S02]  /*a960*/  VIADD R0, R18, 0x16a00 ;  /* 0x00016a0012007836 */ /* 0x000fe40000000000 */
[----:B------:R-:W-:-:S03]  /*a970*/  IMAD R2, R2, 0x1000, R18 ;  /* 0x0000100002027824 */ /* 0x000fc600078e0212 */
[----:B------:R-:W-:Y:S02]  /*a980*/  SHF.R.U32.HI R0, RZ, 0x4, R0 ;  /* 0x00000004ff007819 */ /* 0x000fe40000011600 */
[----:B------:R-:W-:Y:S02]  /*a990*/  IADD3 R2, R2, 0xda00, RZ ;  /* 0x0000da0002027810 */ /* 0x000fe40007ffe0ff */
[----:B------:R-:W-:Y:S02]  /*a9a0*/  LOP3.LUT R0, R0, 0x3fff, RZ, 0xc0, !PT ;  /* 0x00003fff00007812 */ /* 0x000fe400078ec0ff */
[----:B------:R-:W-:Y:S02]  /*a9b0*/  SHF.R.U32.HI R2, RZ, 0x4, R2 ;  /* 0x00000004ff027819 */ /* 0x000fe40000011602 */
[----:B------:R-:W-:Y:S02]  /*a9c0*/  LOP3.LUT R0, R0, 0x10000, RZ, 0xfc, !PT ;  /* 0x0001000000007812 */ /* 0x000fe400078efcff */
[----:B------:R-:W-:-:S03]  /*a9d0*/  LOP3.LUT R2, R2, 0x3fff, RZ, 0xc0, !PT ;  /* 0x00003fff02027812 */ /* 0x000fc600078ec0ff */
[----:B------:R3:W-:Y:S01]  /*a9e0*/  STL [R1+0x4c], R0 ;  /* 0x00004c0001007387 */ /* 0x0007e20000100800 */
[----:B--2---:R-:W-:Y:S05]  /*a9f0*/  @P1 BRA `(.L_x_8672) ;  /* 0x0000000000081947 */ /* 0x004fea0003800000 */
[----:B------:R-:W2:Y:S02]  /*aa00*/  SYNCS.PHASECHK.TRANS64.TRYWAIT P1, [R15+URZ+0x31c30], R4 ;  /* 0x031c30040f0075a7 */ /* 0x000ea4000802017f */
[----:B--2---:R-:W-:Y:S05]  /*aa10*/  @!P1 BRA `(.L_x_8673) ;  /* 0x0000010c00709947 */ /* 0x004fea0003800000 */
.L_x_8672:
[----:B---3--:R-:W3:Y:S01]  /*aa20*/  LDL R0, [R1+0x4c] ;  /* 0x00004c0001007983 */ /* 0x008ee20000100800 */
[----:B------:R-:W-:Y:S01]  /*aa30*/  IMAD.MOV.U32 R21, RZ, RZ, -0x7fffffe0 ;  /* 0x80000020ff157424 */ /* 0x000fe200078e00ff */
[----:B------:R-:W-:Y:S01]  /*aa40*/  LOP3.LUT R2, R2, 0x10000, RZ, 0xfc, !PT ;  /* 0x0001000002027812 */ /* 0x000fe200078efcff */
[----:B------:R-:W-:Y:S01]  /*aa50*/  IMAD.MOV.U32 R3, RZ, RZ, -0x7fffffe0 ;  /* 0x80000020ff037424 */ /* 0x000fe200078e00ff */
[----:B------:R-:W-:Y:S05]  /*aa60*/  WARPSYNC.ALL ;  /* 0x0000000000007948 */ /* 0x000fea0003800000 */
[----:B------:R-:W-:Y:S02]  /*aa70*/  R2UR UR7, R21 ;  /* 0x00000000150772ca */ /* 0x000fe400000e0000 */
[----:B------:R-:W-:-:S02]  /*aa80*/  R2UR UR4, R2 ;  /* 0x00000000020472ca */ /* 0x000fc400000e0000 */
[C---:B------:R-:W-:Y:S01]  /*aa90*/  R2UR UR5, R3.reuse ;  /* 0x00000000030572ca */ /* 0x040fe200000e0000 */
[----:B------:R-:W-:Y:S01]  /*aaa0*/  WARPGROUP.ARRIVE ;  /* 0x00000000000079c5 */ /* 0x000fe20000000000 */
[----:B------:R-:W-:Y:S01]  /*aab0*/  IMAD.MOV.U32 R5, RZ, RZ, -0x7fffffe0 ;  /* 0x80000020ff057424 */ /* 0x000fe200078e00ff */
[----:B------:R-:W-:Y:S01]  /*aac0*/  P2R R98, PR, RZ, 0x1 ;  /* 0x00000001ff627803 */ /* 0x000fe20000000000 */
[----:B------:R-:W-:Y:S01]  /*aad0*/  IMAD.MOV.U32 R7, RZ, RZ, -0x7fffffe0 ;  /* 0x80000020ff077424 */ /* 0x000fe200078e00ff */
[C---:B------:R-:W-:Y:S02]  /*aae0*/  R2UR UR8, R2.reuse ;  /* 0x00000000020872ca */ /* 0x040fe400000e0000 */
[----:B------:R-:W-:Y:S02]  /*aaf0*/  R2UR UR9, R3 ;  /* 0x00000000030972ca */ /* 0x000fe400000e0000 */
[----:B------:R-:W-:Y:S02]  /*ab00*/  R2UR UR11, R7 ;  /* 0x00000000070b72ca */ /* 0x000fe400000e0000 */
[----:B------:R-:W-:-:S02]  /*ab10*/  R2UR UR12, R2 ;  /* 0x00000000020c72ca */ /* 0x000fc400000e0000 */
[C---:B------:R-:W-:Y:S01]  /*ab20*/  R2UR UR13, R3.reuse ;  /* 0x00000000030d72ca */ /* 0x040fe200000e0000 */
[----:B------:R-:W-:Y:S01]  /*ab30*/  IMAD.MOV.U32 R9, RZ, RZ, -0x7fffffe0 ;  /* 0x80000020ff097424 */ /* 0x000fe200078e00ff */
[----:B------:R-:W-:Y:S02]  /*ab40*/  R2UR UR16, R2 ;  /* 0x00000000021072ca */ /* 0x000fe400000e0000 */
[----:B------:R-:W-:Y:S02]  /*ab50*/  R2UR UR17, R3 ;  /* 0x00000000031172ca */ /* 0x000fe400000e0000 */
[----:B------:R-:W-:Y:S01]  /*ab60*/  R2UR UR19, R9 ;  /* 0x00000000091372ca */ /* 0x000fe200000e0000 */
[----:B---3--:R-:W-:Y:S02]  /*ab70*/  IMAD R20, R148, 0x6c0, R0 ;  /* 0x000006c094147824 */ /* 0x008fe400078e0200 */
[----:B------:R-:W-:Y:S01]  /*ab80*/  IMAD.MOV.U32 R7, RZ, RZ, -0x7fffffe0 ;  /* 0x80000020ff077424 */ /* 0x000fe200078e00ff */
[----:B------:R-:W-:-:S02]  /*ab90*/  R2UR UR20, R2 ;  /* 0x00000000021472ca */ /* 0x000fc400000e0000 */
[C---:B------:R-:W-:Y:S02]  /*aba0*/  R2UR UR21, R3.reuse ;  /* 0x00000000031572ca */ /* 0x040fe400000e0000 */
[----:B------:R-:W-:Y:S02]  /*abb0*/  R2UR UR24, R2 ;  /* 0x00000000021872ca */ /* 0x000fe400000e0000 */
[C---:B------:R-:W-:Y:S01]  /*abc0*/  R2UR UR25, R3.reuse ;  /* 0x00000000031972ca */ /* 0x040fe200000e0000 */
[----:B------:R-:W-:Y:S01]  /*abd0*/  IMAD.MOV.U32 R9, RZ, RZ, -0x7fffffe0 ;  /* 0x80000020ff097424 */ /* 0x000fe200078e00ff */
[----:B------:R-:W-:Y:S01]  /*abe0*/  R2UR UR6, R20 ;  /* 0x00000000140672ca */ /* 0x000fe200000e0000 */
[----:B------:R-:W-:Y:S01]  /*abf0*/  IMAD.MOV.U32 R11, RZ, RZ, -0x7fffffe0 ;  /* 0x80000020ff0b7424 */ /* 0x000fe200078e00ff */
[C---:B------:R-:W-:Y:S01]  /*ac00*/  R2UR UR28, R2.reuse ;  /* 0x00000000021c72ca */ /* 0x040fe200000e0000 */
[----:B------:R-:W-:Y:S01]  /*ac10*/  VIADD R12, R2, 0x300 ;  /* 0x00000300020c7836 */ /* 0x000fe20000000000 */
[----:B------:R-:W-:Y:S01]  /*ac20*/  R2UR UR29, R3 ;  /* 0x00000000031d72ca */ /* 0x000fe200000e0000 */
[----:B------:R-:W-:Y:S01]  /*ac30*/  IMAD.MOV.U32 R13, RZ, RZ, -0x7fffffe0 ;  /* 0x80000020ff0d7424 */ /* 0x000fe200078e00ff */
[----:B------:R-:W3:Y:S01]  /*ac40*/  LDL R0, [R1+0x90] ;  /* 0x0000900001007983 */ /* 0x000ee20000100800 */
[C---:B0-2---:R-:W-:Y:S01]  /*ac50*/  VIADD R4, R20.reuse, 0x40 ;  /* 0x0000004014047836 */ /* 0x045fe20000000000 */
[----:B------:R-:W-:Y:S01]  /*ac60*/  R2UR UR23, R7 ;  /* 0x00000000071772ca */ /* 0x000fe200000e0000 */
[C---:B------:R-:W-:Y:S01]  /*ac70*/  VIADD R6, R20.reuse, 0x80 ;  /* 0x0000008014067836 */ /* 0x040fe20000000000 */
[----:B------:R-:W-:Y:S01]  /*ac80*/  R2UR UR31, R9 ;  /* 0x00000000091f72ca */ /* 0x000fe200000e0000 */
[----:B------:R-:W-:Y:S01]  /*ac90*/  VIADD R8, R20, 0x100 ;  /* 0x0000010014087836 */ /* 0x000fe20000000000 */
[----:B------:R-:W-:Y:S01]  /*aca0*/  MOV R9, 0x80000020 ;  /* 0x8000002000097802 */ /* 0x000fe20000000f00 */
[----:B------:R-:W-:Y:S01]  /*acb0*/  HGMMA.64x16x16.F32 R88, gdesc[UR4], RZ, !UPT, gsb0 ;  /* 0x00200000045879f0 */ /* 0x000fe2000c0008ff */
[----:B------:R-:W-:Y:S01]  /*acc0*/  R2UR UR6, R4 ;  /* 0x00000000040672ca */ /* 0x000fe200000e0000 */
[----:B------:R-:W-:Y:S01]  /*acd0*/  VIADD R4, R20, 0xc0 ;  /* 0x000000c014047836 */ /* 0x000fe20000000000 */
[----:B------:R-:W-:Y:S01]  /*ace0*/  R2UR UR7, R5 ;  /* 0x00000000050772ca */ /* 0x000fe200000e0000 */
[----:B------:R-:W-:Y:S01]  /*acf0*/  IMAD.MOV.U32 R5, RZ, RZ, -0x7fffffe0 ;  /* 0x80000020ff057424 */ /* 0x000fe200078e00ff */
[----:B------:R-:W-:Y:S01]  /*ad00*/  R2UR UR4, R2 ;  /* 0x00000000020472ca */ /* 0x000fe200000e0000 */
[----:B------:R-:W-:Y:S01]  /*ad10*/  IMAD.MOV.U32 R7, RZ, RZ, -0x7fffffe0 ;  /* 0x80000020ff077424 */ /* 0x000fe200078e00ff */
[----:B------:R-:W-:Y:S01]  /*ad20*/  R2UR UR5, R3 ;  /* 0x00000000030572ca */ /* 0x000fe200000e0000 */
[----:B------:R-:W-:Y:S01]  /*ad30*/  VIADD R10, R20, 0x102 ;  /* 0x00000102140a7836 */ /* 0x000fe20000000000 */
[----:B------:R-:W-:Y:S01]  /*ad40*/  R2UR UR10, R6 ;  /* 0x00000000060a72ca */ /* 0x000fe200000e0000 */
[----:B------:R-:W-:Y:S01]  /*ad50*/  VIADD R6, R20, 0x140 ;  /* 0x0000014014067836 */ /* 0x000fe20000000000 */
[----:B------:R-:W-:Y:S01]  /*ad60*/  R2UR UR14, R4 ;  /* 0x00000000040e72ca */ /* 0x000fe200000e0000 */
[----:B------:R-:W-:Y:S01]  /*ad70*/  VIADD R4, R20, 0x180 ;  /* 0x0000018014047836 */ /* 0x000fe20000000000 */
[----:B------:R-:W-:Y:S01]  /*ad80*/  R2UR UR15, R5 ;  /* 0x00000000050f72ca */ /* 0x000fe200000e0000 */
[----:B------:R-:W-:Y:S01]  /*ad90*/  IMAD.MOV.U32 R5, RZ, RZ, -0x7fffffe0 ;  /* 0x80000020ff057424 */ /* 0x000fe200078e00ff */
        /* <DEDUP_REMOVED lines=9> */
[C---:B------:R-:W-:Y:S01]  /*ae30*/  VIADD R6, R20.reuse, 0x82 ;  /* 0x0000008214067836 */ /* 0x040fe20000000000 */
[----:B------:R-:W-:Y:S01]  /*ae40*/  R2UR UR33, R9 ;  /* 0x00000000092172ca */ /* 0x000fe200000e0000 */
[----:B------:R-:W-:Y:S01]  /*ae50*/  VIADD R22, R20, 0x342 ;  /* 0x0000034214167836 */ /* 0x000fe20000000000 */
[----:B------:R-:W-:Y:S01]  /*ae60*/  R2UR UR32, R8 ;  /* 0x00000000082072ca */ /* 0x000fe200000e0000 */
[----:B------:R-:W-:Y:S01]  /*ae70*/  IMAD.MOV.U32 R23, RZ, RZ, -0x7fffffe0 ;  /* 0x80000020ff177424 */ /* 0x000fe200078e00ff */
[----:B------:R-:W0:Y:S01]  /*ae80*/  S2R R101, SR_TID.X ;  /* 0x0000000000657919 */ /* 0x000e220000002100 */
[----:B------:R-:W-:-:S02]  /*ae90*/  VIADD R96, R20, 0x580 ;  /* 0x0000058014607836 */ /* 0x000fc40000000000 */
[----:B------:R-:W-:Y:S01]  /*aea0*/  IMAD.MOV.U32 R97, RZ, RZ, -0x7fffffe0 ;  /* 0x80000020ff617424 */ /* 0x000fe200078e00ff */
[----:B------:R-:W-:Y:S02]  /*aeb0*/  WARPGROUP.DEPBAR.LE gsb0, 0x0 ;  /* 0x00008000000079c5 */ /* 0x000fe40000010000 */
[----:B------:R-:W-:-:S06]  /*aec0*/  WARPGROUP.ARRIVE ;  /* 0x00000000000079c5 */ /* 0x000fcc0000000000 */
[----:B------:R-:W-:Y:S01]  /*aed0*/  HGMMA.64x16x16.F32 R80, gdesc[UR4], RZ, !UPT, gsb0 ;  /* 0x00200000045079f0 */ /* 0x000fe2000c0008ff */
[----:B------:R-:W-:Y:S01]  /*aee0*/  R2UR UR6, R4 ;  /* 0x00000000040672ca */ /* 0x000fe200000e0000 */
[----:B------:R-:W-:Y:S01]  /*aef0*/  VIADD R4, R20, 0x2 ;  /* 0x0000000214047836 */ /* 0x000fe20000000000 */
[----:B------:R-:W-:Y:S01]  /*af00*/  R2UR UR7, R5 ;  /* 0x00000000050772ca */ /* 0x000fe200000e0000 */
[----:B------:R-:W-:Y:S01]  /*af10*/  IMAD.MOV.U32 R5, RZ, RZ, -0x7fffffe0 ;  /* 0x80000020ff057424 */ /* 0x000fe200078e00ff */
[----:B------:R-:W-:Y:S02]  /*af20*/  R2UR UR4, R2 ;  /* 0x00000000020472ca */ /* 0x000fe400000e0000 */
[----:B------:R-:W-:Y:S02]  /*af30*/  R2UR UR5, R3 ;  /* 0x00000000030572ca */ /* 0x000fe400000e0000 */
[----:B------:R-:W-:Y:S01]  /*af40*/  R2UR UR34, R4 ;  /* 0x00000000042272ca */ /* 0x000fe200000e0000 */
[----:B------:R-:W-:Y:S01]  /*af50*/  VIADD R4, R20, 0x42 ;  /* 0x0000004214047836 */ /* 0x000fe20000000000 */
[----:B------:R-:W-:Y:S01]  /*af60*/  R2UR UR35, R5 ;  /* 0x00000000052372ca */ /* 0x000fe200000e0000 */
[----:B------:R-:W-:Y:S01]  /*af70*/  IMAD.MOV.U32 R5, RZ, RZ, -0x7fffffe0 ;  /* 0x80000020ff057424 */ /* 0x000fe200078e00ff */
[----:B0-----:R-:W-:Y:S01]  /*af80*/  LOP3.LUT R101, R101, 0x7f, RZ, 0xc0, !PT ;  /* 0x0000007f65657812 */ /* 0x001fe200078ec0ff */
[----:B------:R-:W-:-:S02]  /*af90*/  WARPGROUP.DEPBAR.LE gsb0, 0x0 ;  /* 0x00008000000079c5 */ /* 0x000fc40000010000 */
[----:B------:R-:W-:-:S06]  /*afa0*/  WARPGROUP.ARRIVE ;  /* 0x00000000000079c5 */ /* 0x000fcc0000000000 */
[----:B------:R-:W-:Y:S01]  /*afb0*/  HGMMA.64x16x16.F32 R72, gdesc[UR8], RZ, !UPT, gsb0 ;  /* 0x00200000084879f0 */ /* 0x000fe2000c0008ff */
[----:B------:R-:W-:Y:S01]  /*afc0*/  R2UR UR10, R6 ;  /* 0x00000000060a72ca */ /* 0x000fe200000e0000 */
[----:B------:R-:W-:Y:S01]  /*afd0*/  VIADD R6, R20, 0x142 ;  /* 0x0000014214067836 */ /* 0x000fe20000000000 */
[----:B------:R-:W-:Y:S01]  /*afe0*/  R2UR UR11, R7 ;  /* 0x00000000070b72ca */ /* 0x000fe200000e0000 */
[----:B------:R-:W-:Y:S01]  /*aff0*/  IMAD.MOV.U32 R7, RZ, RZ, -0x7fffffe0 ;  /* 0x80000020ff077424 */ /* 0x000fe200078e00ff */
[----:B------:R-:W-:Y:S02]  /*b000*/  R2UR UR8, R8 ;  /* 0x00000000080872ca */ /* 0x000fe400000e0000 */
[----:B------:R-:W-:Y:S01]  /*b010*/  R2UR UR9, R9 ;  /* 0x00000000090972ca */ /* 0x000fe200000e0000 */
[----:B------:R-:W-:Y:S02]  /*b020*/  WARPGROUP.DEPBAR.LE gsb0, 0x0 ;  /* 0x00008000000079c5 */ /* 0x000fe40000010000 */
[----:B-----5:R-:W-:-:S06]  /*b030*/  WARPGROUP.ARRIVE ;  /* 0x00000000000079c5 */ /* 0x020fcc0000000000 */
[----:B------:R-:W-:Y:S01]  /*b040*/  HGMMA.64x16x16.F32 R64, gdesc[UR12], RZ, !UPT, gsb0 ;  /* 0x002000000c4079f0 */ /* 0x000fe2000c0008ff */
[----:B------:R-:W-:Y:S02]  /*b050*/  R2UR UR12, R8 ;  /* 0x00000000080c72ca */ /* 0x000fe400000e0000 */
[----:B------:R-:W-:Y:S01]  /*b060*/  R2UR UR13, R9 ;  /* 0x00000000090d72ca */ /* 0x000fe200000e0000 */
        /* <DEDUP_REMOVED lines=10> */
[----:B------:R-:W-:Y:S01]  /*b110*/  WARPGROUP.ARRIVE ;  /* 0x00000000000079c5 */ /* 0x000fe20000000000 */
[----:B---3--:R-:W-:-:S04]  /*b120*/  IMAD.IADD R21, R0, 0x1, R108 ;  /* 0x0000000100157824 */ /* 0x008fc800078e026c */
[----:B------:R-:W-:Y:S01]  /*b130*/  IMAD R21, R110, -0x90, R21 ;  /* 0xffffff706e157824 */ /* 0x000fe200078e0215 */
[----:B------:R-:W-:Y:S01]  /*b140*/  HGMMA.64x16x16.F32 R48, gdesc[UR20], RZ, !UPT, gsb0 ;  /* 0x00200000143079f0 */ /* 0x000fe2000c0008ff */
[----:B------:R-:W-:Y:S01]  /*b150*/  R2UR UR22, R6 ;  /* 0x00000000061672ca */ /* 0x000fe200000e0000 */
[----:B------:R-:W-:Y:S01]  /*b160*/  VIADD R6, R20, 0x1c2 ;  /* 0x000001c214067836 */ /* 0x000fe20000000000 */
[----:B------:R-:W-:Y:S01]  /*b170*/  R2UR UR23, R7 ;  /* 0x00000000071772ca */ /* 0x000fe200000e0000 */
[----:B------:R-:W-:Y:S01]  /*b180*/  IMAD.MOV.U32 R7, RZ, RZ, -0x7fffffe0 ;  /* 0x80000020ff077424 */ /* 0x000fe200078e00ff */
[----:B------:R-:W-:Y:S02]  /*b190*/  R2UR UR20, R8 ;  /* 0x00000000081472ca */ /* 0x000fe400000e0000 */
[----:B------:R-:W-:Y:S02]  /*b1a0*/  R2UR UR21, R9 ;  /* 0x00000000091572ca */ /* 0x000fe400000e0000 */
[----:B------:R-:W-:-:S02]  /*b1b0*/  ISETP.GT.AND P1, PT, R21, RZ, PT ;  /* 0x000000ff1500720c */ /* 0x000fc40003f24270 */
[C---:B------:R-:W-:Y:S02]  /*b1c0*/  ISETP.GT.AND P2, PT, R21.reuse, 0x1, PT ;  /* 0x000000011500780c */ /* 0x040fe40003f44270 */
[C---:B------:R-:W-:Y:S02]  /*b1d0*/  ISETP.GT.AND P3, PT, R21.reuse, 0x8, PT ;  /* 0x000000081500780c */ /* 0x040fe40003f64270 */
[C---:B------:R-:W-:Y:S02]  /*b1e0*/  ISETP.GT.AND P4, PT, R21.reuse, 0x9, PT ;  /* 0x000000091500780c */ /* 0x040fe40003f84270 */
[C---:B------:R-:W-:Y:S02]  /*b1f0*/  ISETP.GT.AND P5, PT, R21.reuse, 0x30, PT ;  /* 0x000000301500780c */ /* 0x040fe40003fa4270 */
[C---:B------:R-:W-:Y:S02]  /*b200*/  ISETP.GT.AND P0, PT, R21.reuse, 0x69, PT ;  /* 0x000000691500780c */ /* 0x040fe40003f04270 */
[----:B------:R-:W-:Y:S01]  /*b210*/  ISETP.GT.AND P6, PT, R21, 0x70, PT ;  /* 0x000000701500780c */ /* 0x000fe20003fc4270 */
        /* <DEDUP_REMOVED lines=13> */
[----:B------:R-:W-:-:S02]  /*b2f0*/  WARPGROUP.DEPBAR.LE gsb0, 0x0 ;  /* 0x00008000000079c5 */ /* 0x000fc40000010000 */
[----:B------:R-:W-:-:S06]  /*b300*/  WARPGROUP.ARRIVE ;  /* 0x00000000000079c5 */ /* 0x000fcc0000000000 */
[----:B------:R-:W-:Y:S01]  /*b310*/  HGMMA.64x16x16.F32 R32, gdesc[UR24], RZ, !UPT, gsb0 ;  /* 0x00200000182079f0 */ /* 0x000fe2000c0008ff */
[----:B------:R-:W-:Y:S02]  /*b320*/  R2UR UR26, R6 ;  /* 0x00000000061a72ca */ /* 0x000fe400000e0000 */
[----:B------:R-:W-:Y:S01]  /*b330*/  R2UR UR27, R7 ;  /* 0x00000000071b72ca */ /* 0x000fe200000e0000 */
[----:B------:R-:W-:Y:S01]  /*b340*/  IMAD.MOV.U32 R7, RZ, RZ, -0x7fffffe0 ;  /* 0x80000020ff077424 */ /* 0x000fe200078e00ff */
[----:B------:R-:W-:Y:S02]  /*b350*/  R2UR UR24, R8 ;  /* 0x00000000081872ca */ /* 0x000fe400000e0000 */
[----:B------:R-:W-:Y:S02]  /*b360*/  R2UR UR25, R9 ;  /* 0x00000000091972ca */ /* 0x000fe400000e0000 */
[----:B------:R-:W-:Y:S01]  /*b370*/  IADD3 R6, R20, 0x2c0, RZ ;  /* 0x000002c014067810 */ /* 0x000fe20007ffe0ff */
        /* <DEDUP_REMOVED lines=29> */
[----:B------:R-:W-:Y:S01]  /*b550*/  HGMMA.64x16x16.F32 R72, gdesc[UR8], R72, gsb0 ;  /* 0x00200000084879f0 */ /* 0x000fe20008000848 */
        /* <DEDUP_REMOVED lines=115> */
[----:B------:R-:W-:Y:S01]  /*bc90*/  IMAD.MOV.U32 R5, RZ, RZ, -0x7fffffe0 ;  /* 0x80000020ff057424 */ /* 0x000fe200078e00ff */
[----:B------:R-:W-:Y:S02]  /*bca0*/  R2UR UR4, R10 ;  /* 0x000000000a0472ca */ /* 0x000fe400000e0000 */
[----:B------:R-:W-:Y:S02]  /*bcb0*/  R2UR UR5, R11 ;  /* 0x000000000b0572ca */ /* 0x000fe400000e0000 */
[----:B------:R-:W-:Y:S02]  /*bcc0*/  IADD3 R4, R20, 0x302, RZ ;  /* 0x0000030214047810 */ /* 0x000fe40007ffe0ff */
[----:B------:R-:W-:Y:S01]  /*bcd0*/  R2UR UR15, R5 ;  /* 0x00000000050f72ca */ /* 0x000fe200000e0000 */
[----:B------:R-:W-:Y:S01]  /*bce0*/  IMAD.MOV.U32 R5, RZ, RZ, -0x7fffffe0 ;  /* 0x80000020ff057424 */ /* 0x000fe200078e00ff */
[----:B------:R-:W-:Y:S01]  /*bcf0*/  R2UR UR14, R4 ;  /* 0x00000000040e72ca */ /* 0x000fe200000e0000 */
[----:B------:R-:W-:Y:S01]  /*bd00*/  VIADD R4, R20, 0x3c2 ;  /* 0x000003c214047836 */ /* 0x000fe20000000000 */
        /* <DEDUP_REMOVED lines=94> */
[----:B------:R-:W-:Y:S02]  /*c2f0*/  R2UR UR31, R97 ;  /* 0x00000000611f72ca */ /* 0x000fe400000e0000 */
        /* <DEDUP_REMOVED lines=55> */
[----:B------:R-:W-:Y:S01]  /*c670*/  WARPGROUP.ARRIVE ;  /* 0x00000000000079c5 */ /* 0x000fe20000000000 */
[----:B------:R-:W-:Y:S01]  /*c680*/  FSEL R96, R88, -INF , P1 ;  /* 0xff80000058607808 */ /* 0x000fe20000800000 */
[----:B------:R-:W-:Y:S01]  /*c690*/  VIADD R88, R20, 0x602 ;  /* 0x0000060214587836 */ /* 0x000fe20000000000 */
[----:B------:R-:W-:Y:S01]  /*c6a0*/  FSEL R97, R89, -INF , P2 ;  /* 0xff80000059617808 */ /* 0x000fe20001000000 */
[----:B------:R-:W-:Y:S01]  /*c6b0*/  IMAD.MOV.U32 R89, RZ, RZ, -0x7fffffe0 ;  /* 0x80000020ff597424 */ /* 0x000fe200078e00ff */
[----:B------:R-:W-:Y:S01]  /*c6c0*/  FSEL R91, R91, -INF , P2 ;  /* 0xff8000005b5b7808 */ /* 0x000fe20001000000 */
[----:B------:R-:W-:Y:S01]  /*c6d0*/  HGMMA.64x16x16.F32 R80, gdesc[UR4], R80, gsb0 ;  /* 0x00200000045079f0 */ /* 0x000fe20008000850 */
[----:B------:R-:W-:Y:S01]  /*c6e0*/  R2UR UR6, R22 ;  /* 0x00000000160672ca */ /* 0x000fe200000e0000 */
[----:B------:R-:W-:Y:S01]  /*c6f0*/  VIADD R22, R20, 0x542 ;  /* 0x0000054214167836 */ /* 0x000fe20000000000 */
[----:B------:R-:W-:Y:S01]  /*c700*/  R2UR UR7, R23 ;  /* 0x00000000170772ca */ /* 0x000fe200000e0000 */
[----:B------:R-:W-:Y:S01]  /*c710*/  IMAD.MOV.U32 R23, RZ, RZ, -0x7fffffe0 ;  /* 0x80000020ff177424 */ /* 0x000fe200078e00ff */
[----:B------:R-:W-:-:S02]  /*c720*/  R2UR UR4, R4 ;  /* 0x00000000040472ca */ /* 0x000fc400000e0000 */
[----:B------:R-:W-:Y:S02]  /*c730*/  R2UR UR5, R5 ;  /* 0x00000000050572ca */ /* 0x000fe400000e0000 */
[----:B------:R-:W-:Y:S02]  /*c740*/  ISETP.GT.AND P2, PT, R21, 0x11, PT ;  /* 0x000000111500780c */ /* 0x000fe40003f44270 */
[----:B------:R-:W-:Y:S02]  /*c750*/  FSEL R92, R92, -INF , P3 ;  /* 0xff8000005c5c7808 */ /* 0x000fe40001800000 */
[----:B------:R-:W-:Y:S02]  /*c760*/  FSEL R90, R90, -INF , P1 ;  /* 0xff8000005a5a7808 */ /* 0x000fe40000800000 */
        /* <DEDUP_REMOVED lines=9> */
[----:B------:R-:W-:Y:S02]  /*c800*/  FMNMX.FTZ R81, R96, R97, !PT ;  /* 0x0000006160517209 */ /* 0x000fe40007810000 */
[----:B------:R-:W-:Y:S01]  /*c810*/  FSEL R99, R80, -INF , P1 ;  /* 0xff80000050637808 */ /* 0x000fe20000800000 */
[----:B------:R-:W-:Y:S01]  /*c820*/  HGMMA.64x16x16.F32 R72, gdesc[UR4], R72, gsb0 ;  /* 0x00200000044879f0 */ /* 0x000fe20008000848 */
[----:B------:R-:W-:Y:S01]  /*c830*/  R2UR UR6, R22 ;  /* 0x00000000160672ca */ /* 0x000fe200000e0000 */
[----:B------:R-:W-:Y:S01]  /*c840*/  VIADD R80, R20, 0x682 ;  /* 0x0000068214507836 */ /* 0x000fe20000000000 */
[----:B------:R-:W-:Y:S01]  /*c850*/  R2UR UR7, R23 ;  /* 0x00000000170772ca */ /* 0x000fe200000e0000 */
[----:B------:R-:W-:Y:S01]  /*c860*/  IMAD.MOV.U32 R23, RZ, RZ, -0x7fffffe0 ;  /* 0x80000020ff177424 */ /* 0x000fe200078e00ff */
[----:B------:R-:W-:Y:S02]  /*c870*/  R2UR UR4, R4 ;  /* 0x00000000040472ca */ /* 0x000fe400000e0000 */
[----:B------:R-:W-:-:S02]  /*c880*/  R2UR UR5, R5 ;  /* 0x00000000050572ca */ /* 0x000fc400000e0000 */
[----:B------:R-:W-:Y:S02]  /*c890*/  IADD3 R22, R20, 0x582, RZ ;  /* 0x0000058214167810 */ /* 0x000fe40007ffe0ff */
[----:B------:R-:W-:Y:S01]  /*c8a0*/  R2UR UR11, R23 ;  /* 0x00000000170b72ca */ /* 0x000fe200000e0000 */
[----:B------:R-:W-:Y:S01]  /*c8b0*/  IMAD.MOV.U32 R23, RZ, RZ, -0x7fffffe0 ;  /* 0x80000020ff177424 */ /* 0x000fe200078e00ff */
[----:B------:R-:W-:Y:S01]  /*c8c0*/  R2UR UR10, R22 ;  /* 0x00000000160a72ca */ /* 0x000fe200000e0000 */
[----:B------:R-:W-:Y:S01]  /*c8d0*/  VIADD R22, R20, 0x5c2 ;  /* 0x000005c214167836 */ /* 0x000fe20000000000 */
[----:B------:R-:W-:Y:S01]  /*c8e0*/  FMNMX.FTZ R0, R92, R81, !PT ;  /* 0x000000515c007209 */ /* 0x000fe20007810000 */
[----:B------:R-:W-:Y:S01]  /*c8f0*/  IMAD.MOV.U32 R81, RZ, RZ, -0x7fffffe0 ;  /* 0x80000020ff517424 */ /* 0x000fe200078e00ff */
[----:B------:R-:W-:Y:S02]  /*c900*/  FSEL R84, R84, -INF , P3 ;  /* 0xff80000054547808 */ /* 0x000fe40001800000 */
[----:B------:R-:W-:-:S02]  /*c910*/  FMNMX.FTZ R0, R93, R0, !PT ;  /* 0x000000005d007209 */ /* 0x000fc40007810000 */
[----:B------:R-:W-:Y:S02]  /*c920*/  FSEL R82, R82, -INF , P1 ;  /* 0xff80000052527808 */ /* 0x000fe40000800000 */
[----:B------:R-:W-:Y:S02]  /*c930*/  FSEL R85, R85, -INF , P4 ;  /* 0xff80000055557808 */ /* 0x000fe40002000000 */
[----:B------:R-:W-:Y:S02]  /*c940*/  ISETP.GT.AND P1, PT, R21, 0x20, PT ;  /* 0x000000201500780c */ /* 0x000fe40003f24270 */
[----:B------:R-:W-:Y:S02]  /*c950*/  FSEL R83, R83, -INF , P2 ;  /* 0xff80000053537808 */ /* 0x000fe40001000000 */
[----:B------:R-:W-:Y:S02]  /*c960*/  ISETP.GT.AND P2, PT, R21, 0x21, PT ;  /* 0x000000211500780c */ /* 0x000fe40003f44270 */
[----:B------:R-:W-:-:S02]  /*c970*/  FSEL R86, R86, -INF , P3 ;  /* 0xff80000056567808 */ /* 0x000fc40001800000 */
[----:B------:R-:W-:Y:S02]  /*c980*/  ISETP.GT.AND P3, PT, R21, 0x28, PT ;  /* 0x000000281500780c */ /* 0x000fe40003f64270 */
[----:B------:R-:W-:Y:S02]  /*c990*/  FSEL R87, R87, -INF , P4 ;  /* 0xff80000057577808 */ /* 0x000fe40002000000 */
[----:B------:R-:W-:Y:S02]  /*c9a0*/  ISETP.GT.AND P4, PT, R21, 0x29, PT ;  /* 0x000000291500780c */ /* 0x000fe40003f84270 */
[----:B------:R-:W-:Y:S02]  /*c9b0*/  R2UR UR14, R80 ;  /* 0x00000000500e72ca */ /* 0x000fe400000e0000 */
[----:B------:R-:W-:Y:S01]  /*c9c0*/  R2UR UR15, R81 ;  /* 0x00000000510f72ca */ /* 0x000fe200000e0000 */
[----:B------:R-:W-:Y:S02]  /*c9d0*/  WARPGROUP.DEPBAR.LE gsb0, 0x0 ;  /* 0x00008000000079c5 */ /* 0x000fe40000010000 */
[----:B------:R-:W-:Y:S01]  /*c9e0*/  WARPGROUP.ARRIVE ;  /* 0x00000000000079c5 */ /* 0x000fe20000000000 */
[----:B------:R-:W-:-:S02]  /*c9f0*/  FSEL R72, R72, -INF , P1 ;  /* 0xff80000048487808 */ /* 0x000fc40000800000 */
[----:B------:R-:W-:Y:S02]  /*ca00*/  FSEL R73, R73, -INF , P2 ;  /* 0xff80000049497808 */ /* 0x000fe40001000000 */
[----:B------:R-:W-:Y:S01]  /*ca10*/  FSEL R76, R76, -INF , P3 ;  /* 0xff8000004c4c7808 */ /* 0x000fe20001800000 */
[----:B------:R-:W-:Y:S01]  /*ca20*/  HGMMA.64x16x16.F32 R64, gdesc[UR4], R64, gsb0 ;  /* 0x00200000044079f0 */ /* 0x000fe20008000840 */
[----:B------:R-:W-:Y:S01]  /*ca30*/  R2UR UR6, R22 ;  /* 0x00000000160672ca */ /* 0x000fe200000e0000 */
[----:B------:R-:W-:Y:S01]  /*ca40*/  VIADD R22, R20, 0x642 ;  /* 0x0000064214167836 */ /* 0x000fe20000000000 */
[----:B------:R-:W-:Y:S02]  /*ca50*/  R2UR UR7, R23 ;  /* 0x00000000170772ca */ /* 0x000fe400000e0000 */
[----:B------:R-:W-:Y:S02]  /*ca60*/  R2UR UR4, R4 ;  /* 0x00000000040472ca */ /* 0x000fe400000e0000 */
[----:B------:R-:W-:-:S02]  /*ca70*/  R2UR UR5, R5 ;  /* 0x00000000050572ca */ /* 0x000fc400000e0000 */
[----:B------:R-:W-:Y:S02]  /*ca80*/  FMNMX.FTZ R23, R99, R0, !PT ;  /* 0x0000000063177209 */ /* 0x000fe40007810000 */
[----:B------:R-:W-:Y:S02]  /*ca90*/  FSEL R77, R77, -INF , P4 ;  /* 0xff8000004d4d7808 */ /* 0x000fe40002000000 */
[----:B------:R-:W-:Y:S02]  /*caa0*/  FMNMX.FTZ R23, R100, R23, !PT ;  /* 0x0000001764177209 */ /* 0x000fe40007810000 */
[----:B------:R-:W-:Y:S02]  /*cab0*/  FSEL R79, R79, -INF , P4 ;  /* 0xff8000004f4f7808 */ /* 0x000fe40002000000 */
[----:B------:R-:W-:Y:S02]  /*cac0*/  FMNMX.FTZ R0, R84, R23, !PT ;  /* 0x0000001754007209 */ /* 0x000fe40007810000 */
[----:B------:R-:W-:-:S02]  /*cad0*/  ISETP.GT.AND P4, PT, R21, 0x31, PT ;  /* 0x000000311500780c */ /* 0x000fc40003f84270 */
[----:B------:R-:W-:Y:S02]  /*cae0*/  FMNMX.FTZ R23, R85, R0, !PT ;  /* 0x0000000055177209 */ /* 0x000fe40007810000 */
[----:B------:R-:W-:Y:S02]  /*caf0*/  FSEL R74, R74, -INF , P1 ;  /* 0xff8000004a4a7808 */ /* 0x000fe40000800000 */
[----:B------:R-:W-:Y:S01]  /*cb00*/  FMNMX.FTZ R0, R72, R23, !PT ;  /* 0x0000001748007209 */ /* 0x000fe20007810000 */
[----:B------:R-:W-:Y:S01]  /*cb10*/  IMAD.MOV.U32 R23, RZ, RZ, -0x7fffffe0 ;  /* 0x80000020ff177424 */ /* 0x000fe200078e00ff */
[C---:B------:R-:W-:Y:S02]  /*cb20*/  ISETP.GT.AND P1, PT, R21.reuse, 0x38, PT ;  /* 0x000000381500780c */ /* 0x040fe40003f24270 */
        /* <DEDUP_REMOVED lines=8> */
[----:B------:R-:W-:Y:S01]  /*cbb0*/  FSEL R68, R68, -INF , P1 ;  /* 0xff80000044447808 */ /* 0x000fe20000800000 */
[----:B------:R-:W-:Y:S01]  /*cbc0*/  HGMMA.64x16x16.F32 R56, gdesc[UR8], R56, gsb0 ;  /* 0x00200000083879f0 */ /* 0x000fe20008000838 */
[----:B------:R-:W-:-:S02]  /*cbd0*/  R2UR UR10, R88 ;  /* 0x00000000580a72ca */ /* 0x000fc400000e0000 */
[----:B------:R-:W-:Y:S02]  /*cbe0*/  R2UR UR11, R89 ;  /* 0x00000000590b72ca */ /* 0x000fe400000e0000 */
[----:B------:R-:W-:Y:S02]  /*cbf0*/  R2UR UR8, R4 ;  /* 0x00000000040872ca */ /* 0x000fe400000e0000 */
[----:B------:R-:W-:Y:S02]  /*cc00*/  R2UR UR9, R5 ;  /* 0x00000000050972ca */ /* 0x000fe400000e0000 */
[----:B------:R-:W-:Y:S02]  /*cc10*/  FSEL R69, R69, -INF , P3 ;  /* 0xff80000045457808 */ /* 0x000fe40001800000 */
[----:B------:R-:W-:Y:S02]  /*cc20*/  FSEL R66, R66, -INF , P5 ;  /* 0xff80000042427808 */ /* 0x000fe40002800000 */
[----:B------:R-:W-:-:S02]  /*cc30*/  ISETP.GT.AND P5, PT, R21, 0x41, PT ;  /* 0x000000411500780c */ /* 0x000fc40003fa4270 */
[----:B------:R-:W-:Y:S02]  /*cc40*/  FSEL R67, R67, -INF , P4 ;  /* 0xff80000043437808 */ /* 0x000fe40002000000 */
[----:B------:R-:W-:Y:S02]  /*cc50*/  ISETP.GT.AND P4, PT, R21, 0x48, PT ;  /* 0x000000481500780c */ /* 0x000fe40003f84270 */
[----:B------:R-:W-:Y:S02]  /*cc60*/  FSEL R71, R71, -INF , P3 ;  /* 0xff80000047477808 */ /* 0x000fe40001800000 */
[C---:B------:R-:W-:Y:S02]  /*cc70*/  ISETP.GT.AND P3, PT, R21.reuse, 0x49, PT ;  /* 0x000000491500780c */ /* 0x040fe40003f64270 */
[----:B------:R-:W-:Y:S02]  /*cc80*/  FSEL R70, R70, -INF , P1 ;  /* 0xff80000046467808 */ /* 0x000fe40000800000 */
[----:B------:R-:W-:-:S02]  /*cc90*/  ISETP.GT.AND P1, PT, R21, 0x50, PT ;  /* 0x000000501500780c */ /* 0x000fc40003f24270 */
[----:B------:R-:W-:Y:S01]  /*cca0*/  FMNMX.FTZ R89, R90, R91, !PT ;  /* 0x0000005b5a597209 */ /* 0x000fe20007810000 */
        /* <DEDUP_REMOVED lines=33> */
[----:B------:R-:W-:Y:S02]  /*cec0*/  FSEL R49, R49, -INF , P2 ;  /* 0xff80000031317808 */ /* 0x000fe40001000000 */
[----:B------:R-:W-:Y:S01]  /*ced0*/  FMNMX.FTZ R0, R48, R23, !PT ;  /* 0x0000001730007209 */ /* 0x000fe20007810000 */
[----:B------:R-:W-:Y:S01]  /*cee0*/  HGMMA.64x16x16.F32 R40, gdesc[UR8], R40, gsb0 ;  /* 0x00200000082879f0 */ /* 0x000fe20008000828 */
[----:B------:R-:W-:-:S02]  /*cef0*/  FSEL R52, R52, -INF , P5 ;  /* 0xff80000034347808 */ /* 0x000fc40002800000 */
[----:B------:R-:W-:Y:S02]  /*cf00*/  FMNMX.FTZ R23, R49, R0, !PT ;  /* 0x0000000031177209 */ /* 0x000fe40007810000 */
        /* <DEDUP_REMOVED lines=8> */
[C---:B------:R-:W-:Y:S02]  /*cf90*/  ISETP.GT.AND P4, PT, R21.reuse, 0x81, PT ;  /* 0x000000811500780c */ /* 0x040fe40003f84270 */
        /* <DEDUP_REMOVED lines=8> */
[----:B------:R-:W-:Y:S01]  /*d020*/  FSEL R44, R44, -INF , P2 ;  /* 0xff8000002c2c7808 */ /* 0x000fe20001000000 */
[----:B------:R-:W-:Y:S01]  /*d030*/  ULDC UR4, c[0x0][0x988] ;  /* 0x0002620000047ab9 */ /* 0x000fe20000000800 */
[----:B------:R-:W-:Y:S01]  /*d040*/  FMNMX.FTZ R23, R41, R0, !PT ;  /* 0x0000000029177209 */ /* 0x000fe20007810000 */
[----:B-1----:R-:W-:Y:S01]  /*d050*/  IMAD.U32 R14, RZ, RZ, UR4 ;  /* 0x00000004ff0e7e24 */ /* 0x002fe2000f8e00ff */
[----:B------:R-:W-:-:S02]  /*d060*/  FSEL R45, R45, -INF , P0 ;  /* 0xff8000002d2d7808 */ /* 0x000fc40000000000 */
[----:B------:R-:W-:Y:S02]  /*d070*/  FMNMX.FTZ R0, R44, R23, !PT ;  /* 0x000000172c007209 */ /* 0x000fe40007810000 */
[----:B------:R-:W-:Y:S02]  /*d080*/  ISETP.GT.AND P0, PT, R21, 0x71, PT ;  /* 0x000000711500780c */ /* 0x000fe40003f04270 */
[----:B------:R-:W-:Y:S02]  /*d090*/  FMNMX.FTZ R23, R45, R0, !PT ;  /* 0x000000002d177209 */ /* 0x000fe40007810000 */
[----:B------:R-:W-:Y:S02]  /*d0a0*/  FSEL R43, R43, -INF , P1 ;  /* 0xff8000002b2b7808 */ /* 0x000fe40000800000 */
[----:B------:R-:W-:Y:S02]  /*d0b0*/  ISETP.GT.AND P1, PT, R21, 0x78, PT ;  /* 0x000000781500780c */ /* 0x000fe40003f24270 */
[----:B------:R-:W-:-:S02]  /*d0c0*/  FSEL R46, R46, -INF , P2 ;  /* 0xff8000002e2e7808 */ /* 0x000fc40001000000 */
[C---:B------:R-:W-:Y:S02]  /*d0d0*/  ISETP.GT.AND P2, PT, R21.reuse, 0x79, PT ;  /* 0x000000791500780c */ /* 0x040fe40003f44270 */
[----:B------:R-:W-:Y:S02]  /*d0e0*/  FSEL R42, R42, -INF , P3 ;  /* 0xff8000002a2a7808 */ /* 0x000fe40001800000 */
[----:B------:R-:W-:Y:S02]  /*d0f0*/  ISETP.GT.AND P3, PT, R21, 0x80, PT ;  /* 0x000000801500780c */ /* 0x000fe40003f64270 */
[----:B------:R-:W-:Y:S02]  /*d100*/  P2R R81, PR, RZ, 0x4 ;  /* 0x00000004ff517803 */ /* 0x000fe40000000000 */
[----:B------:R-:W-:Y:S02]  /*d110*/  P2R R20, PR, RZ, 0x1 ;  /* 0x00000001ff147803 */ /* 0x000fe40000000000 */
[----:B------:R-:W-:Y:S01]  /*d120*/  P2R R80, PR, RZ, 0x2 ;  /* 0x00000002ff507803 */ /* 0x000fe20000000000 */
[----:B------:R-:W-:-:S02]  /*d130*/  WARPGROUP.DEPBAR.LE gsb0, 0x0 ;  /* 0x00008000000079c5 */ /* 0x000fc40000010000 */
[----:B------:R-:W-:Y:S01]  /*d140*/  WARPGROUP.ARRIVE ;  /* 0x00000000000079c5 */ /* 0x000fe20000000000 */
[----:B------:R-:W-:Y:S02]  /*d150*/  FSEL R32, R32, -INF , P6 ;  /* 0xff80000020207808 */ /* 0x000fe40003000000 */
[----:B------:R-:W-:Y:S02]  /*d160*/  FSEL R33, R33, -INF , P0 ;  /* 0xff80000021217808 */ /* 0x000fe40000000000 */
[----:B------:R-:W-:Y:S01]  /*d170*/  FMNMX.FTZ R0, R32, R23, !PT ;  /* 0x0000001720007209 */ /* 0x000fe20007810000 */
[----:B------:R-:W-:Y:S01]  /*d180*/  HGMMA.64x16x16.F32 R24, gdesc[UR12], R24, gsb0 ;  /* 0x002000000c1879f0 */ /* 0x000fe20008000818 */
[----:B------:R-:W-:Y:S02]  /*d190*/  FSEL R36, R36, -INF , P1 ;  /* 0xff80000024247808 */ /* 0x000fe40000800000 */
[----:B------:R-:W-:Y:S02]  /*d1a0*/  FMNMX.FTZ R23, R33, R0, !PT ;  /* 0x0000000021177209 */ /* 0x000fe40007810000 */
[----:B------:R-:W-:-:S02]  /*d1b0*/  FSEL R37, R37, -INF , P2 ;  /* 0xff80000025257808 */ /* 0x000fc40001000000 */
[----:B------:R-:W-:Y:S02]  /*d1c0*/  FMNMX.FTZ R0, R36, R23, !PT ;  /* 0x0000001724007209 */ /* 0x000fe40007810000 */
[----:B------:R-:W-:Y:S02]  /*d1d0*/  ISETP.GT.AND P6, PT, R21, 0x89, PT ;  /* 0x000000891500780c */ /* 0x000fe40003fc4270 */
[----:B------:R-:W-:Y:S02]  /*d1e0*/  FMNMX.FTZ R23, R37, R0, !PT ;  /* 0x0000000025177209 */ /* 0x000fe40007810000 */
[C---:B------:R-:W-:Y:S02]  /*d1f0*/  ISETP.GT.AND P1, PT, R21.reuse, 0x69, PT ;  /* 0x000000691500780c */ /* 0x040fe40003f24270 */
[----:B------:R-:W-:Y:S02]  /*d200*/  ISETP.GT.AND P0, PT, R21, 0x70, PT ;  /* 0x000000701500780c */ /* 0x000fe40003f04270 */
[----:B------:R-:W-:-:S02]  /*d210*/  FSEL R47, R47, -INF , P1 ;  /* 0xff8000002f2f7808 */ /* 0x000fc40000800000 */
[----:B------:R-:W-:Y:S02]  /*d220*/  ISETP.NE.AND P1, PT, R80, RZ, PT ;  /* 0x000000ff5000720c */ /* 0x000fe40003f25270 */
[----:B------:R-:W-:Y:S02]  /*d230*/  FSEL R34, R34, -INF , P0 ;  /* 0xff80000022227808 */ /* 0x000fe40000000000 */
[----:B------:R-:W-:Y:S02]  /*d240*/  ISETP.NE.AND P0, PT, R20, RZ, PT ;  /* 0x000000ff1400720c */ /* 0x000fe40003f05270 */
[----:B------:R-:W-:Y:S02]  /*d250*/  FSEL R38, R38, -INF , P1 ;  /* 0xff80000026267808 */ /* 0x000fe40000800000 */
[----:B------:R-:W-:Y:S02]  /*d260*/  FSEL R35, R35, -INF , P0 ;  /* 0xff80000023237808 */ /* 0x000fe40000000000 */
[----:B------:R-:W-:Y:S01]  /*d270*/  ISETP.NE.AND P0, PT, R98, RZ, PT ;  /* 0x000000ff6200720c */ /* 0x000fe20003f05270 */
[----:B------:R-:W-:-:S02]  /*d280*/  WARPGROUP.DEPBAR.LE gsb0, 0x0 ;  /* 0x00008000000079c5 */ /* 0x000fc40000010000 */
[----:B------:R-:W-:Y:S02]  /*d290*/  FSEL R24, R24, -INF , P3 ;  /* 0xff80000018187808 */ /* 0x000fe40001800000 */
[----:B------:R-:W-:Y:S02]  /*d2a0*/  FSEL R25, R25, -INF , P4 ;  /* 0xff80000019197808 */ /* 0x000fe40002000000 */
[----:B------:R-:W-:Y:S02]  /*d2b0*/  FMNMX.FTZ R0, R24, R23, !PT ;  /* 0x0000001718007209 */ /* 0x000fe40007810000 */
[----:B------:R-:W-:Y:S02]  /*d2c0*/  FSEL R28, R28, -INF , P5 ;  /* 0xff8000001c1c7808 */ /* 0x000fe40002800000 */
[----:B------:R-:W-:Y:S02]  /*d2d0*/  FMNMX.FTZ R23, R25, R0, !PT ;  /* 0x0000000019177209 */ /* 0x000fe40007810000 */
[----:B------:R-:W-:-:S02]  /*d2e0*/  FSEL R29, R29, -INF , P6 ;  /* 0xff8000001d1d7808 */ /* 0x000fc40003000000 */
[----:B------:R-:W-:Y:S02]  /*d2f0*/  FMNMX.FTZ R0, R28, R23, !PT ;  /* 0x000000171c007209 */ /* 0x000fe40007810000 */
[----:B------:R-:W-:Y:S02]  /*d300*/  FSEL R26, R26, -INF , P3 ;  /* 0xff8000001a1a7808 */ /* 0x000fe40001800000 */
[----:B------:R-:W-:Y:S02]  /*d310*/  FMNMX.FTZ R22, R29, R0, !PT ;  /* 0x000000001d167209 */ /* 0x000fe40007810000 */
[----:B------:R-:W-:Y:S02]  /*d320*/  FSEL R27, R27, -INF , P4 ;  /* 0xff8000001b1b7808 */ /* 0x000fe40002000000 */
[----:B------:R-:W-:Y:S01]  /*d330*/  FSEL R30, R30, -INF , P5 ;  /* 0xff8000001e1e7808 */ /* 0x000fe20002800000 */
[----:B------:R-:W0:Y:S01]  /*d340*/  SHFL.BFLY PT, R23, R22, 0x2, 0x1f ;  /* 0x0c401f0016177f89 */ /* 0x000e2200000e0000 */
[----:B------:R-:W-:-:S02]  /*d350*/  FSEL R31, R31, -INF , P6 ;  /* 0xff8000001f1f7808 */ /* 0x000fc40003000000 */
[----:B0-----:R-:W-:-:S05]  /*d360*/  FMNMX.FTZ R23, R22, R23, !PT ;  /* 0x0000001716177209 */ /* 0x001fca0007810000 */
[----:B------:R-:W0:Y:S02]  /*d370*/  SHFL.BFLY PT, R0, R23, 0x1, 0x1f ;  /* 0x0c201f0017007f89 */ /* 0x000e2400000e0000 */
[----:B0-----:R-:W-:-:S04]  /*d380*/  FMNMX.FTZ R0, R23, R0, !PT ;  /* 0x0000000017007209 */ /* 0x001fc80007810000 */
[C---:B------:R-:W-:Y:S01]  /*d390*/  FSETP.NEU.FTZ.AND P2, PT, R0.reuse, -INF , PT ;  /* 0xff8000000000780b */ /* 0x040fe20003f5d000 */
[----:B------:R-:W-:-:S05]  /*d3a0*/  FMUL.FTZ R88, R0, R14 ;  /* 0x0000000e00587220 */ /* 0x000fca0000410000 */
[----:B------:R-:W-:Y:S02]  /*d3b0*/  FSEL R21, R88, RZ, P2 ;  /* 0x000000ff58157208 */ /* 0x000fe40001000000 */
[----:B------:R-:W-:-:S03]  /*d3c0*/  ISETP.NE.AND P2, PT, R81, RZ, PT ;  /* 0x000000ff5100720c */ /* 0x000fc60003f45270 */
[-CC-:B------:R-:W-:Y:S01]  /*d3d0*/  FFMA.FTZ R23, R92, R14.reuse, -R21.reuse ;  /* 0x0000000e5c177223 */ /* 0x180fe20000010815 */
[----:B------:R-:W-:Y:S01]  /*d3e0*/  FMNMX.FTZ R92, R94, R89, !PT ;  /* 0x000000595e5c7209 */ /* 0x000fe20007810000 */
[-CC-:B------:R-:W-:Y:S01]  /*d3f0*/  FFMA.FTZ R80, R93, R14.reuse, -R21.reuse ;  /* 0x0000000e5d507223 */ /* 0x180fe20000010815 */
[-CC-:B------:R-:W-:Y:S01]  /*d400*/  FFMA.FTZ R22, R97, R14.reuse, -R21.reuse ;  /* 0x0000000e61167223 */ /* 0x180fe20000010815 */
[----:B------:R-:W-:Y:S01]  /*d410*/  FSEL R97, R39, -INF , P2 ;  /* 0xff80000027617808 */ /* 0x000fe20001000000 */
        /* <DEDUP_REMOVED lines=41> */
[----:B------:R-:W-:-:S02]  /*d6b0*/  FMNMX.FTZ R93, R67, R72, !PT ;  /* 0x00000048435d7209 */ /* 0x000fc40007810000 */
[----:B------:R-:W-:Y:S02]  /*d6c0*/  ISETP.GE.AND P2, PT, R108, 0x91, PT ;  /* 0x000000916c00780c */ /* 0x000fe40003f46270 */
[----:B------:R-:W-:-:S03]  /*d6d0*/  FMNMX.FTZ R72, R70, R93, !PT ;  /* 0x0000005d46487209 */ /* 0x000fc60007810000 */
[----:B------:R-:W0:Y:S01]  /*d6e0*/  MUFU.EX2 R22, R22 ;  /* 0x0000001600167308 */ /* 0x000e220000000800 */
[----:B------:R-:W-:-:S04]  /*d6f0*/  FMNMX.FTZ R93, R71, R72, !PT ;  /* 0x00000048475d7209 */ /* 0x000fc80007810000 */
[----:B------:R-:W-:-:S03]  /*d700*/  FMNMX.FTZ R72, R58, R93, !PT ;  /* 0x0000005d3a487209 */ /* 0x000fc60007810000 */
[----:B------:R-:W1:Y:S01]  /*d710*/  MUFU.EX2 R23, R23 ;  /* 0x0000001700177308 */ /* 0x000e620000000800 */
[----:B------:R-:W-:-:S04]  /*d720*/  FMNMX.FTZ R93, R59, R72, !PT ;  /* 0x000000483b5d7209 */ /* 0x000fc80007810000 */
[----:B------:R-:W-:-:S03]  /*d730*/  FMNMX.FTZ R72, R62, R93, !PT ;  /* 0x0000005d3e487209 */ /* 0x000fc60007810000 */
[----:B------:R-:W2:Y:S01]  /*d740*/  MUFU.EX2 R80, R80 ;  /* 0x0000005000507308 */ /* 0x000ea20000000800 */
[----:B------:R-:W-:-:S04]  /*d750*/  FMNMX.FTZ R93, R63, R72, !PT ;  /* 0x000000483f5d7209 */ /* 0x000fc80007810000 */
[----:B------:R-:W-:-:S03]  /*d760*/  FMNMX.FTZ R72, R50, R93, !PT ;  /* 0x0000005d32487209 */ /* 0x000fc60007810000 */
[----:B------:R-:W3:Y:S01]  /*d770*/  MUFU.EX2 R81, R81 ;  /* 0x0000005100517308 */ /* 0x000ee20000000800 */
[----:B------:R-:W-:-:S04]  /*d780*/  FMNMX.FTZ R93, R51, R72, !PT ;  /* 0x00000048335d7209 */ /* 0x000fc80007810000 */
[----:B------:R-:W-:-:S03]  /*d790*/  FMNMX.FTZ R72, R54, R93, !PT ;  /* 0x0000005d36487209 */ /* 0x000fc60007810000 */
[----:B------:R-:W4:Y:S01]  /*d7a0*/  MUFU.EX2 R88, R88 ;  /* 0x0000005800587308 */ /* 0x000f220000000800 */
        /* <DEDUP_REMOVED lines=17> */
[-CC-:B------:R-:W-:Y:S01]  /*d8c0*/  FFMA.FTZ R93, R44, R14.reuse, -R21.reuse ;  /* 0x0000000e2c5d7223 */ /* 0x180fe20000010815 */
[----:B------:R-:W-:Y:S01]  /*d8d0*/  FFMA.FTZ R44, R24, R14, -R21 ;  /* 0x0000000e182c7223 */ /* 0x000fe20000010815 */
[----:B------:R-:W-:Y:S01]  /*d8e0*/  MUFU.EX2 R77, R77 ;  /* 0x0000004d004d7308 */ /* 0x000fe20000000800 */
[----:B------:R-:W-:-:S05]  /*d8f0*/  FMNMX.FTZ R72, R31, R48, !PT ;  /* 0x000000301f487209 */ /* 0x000fca0007810000 */
[----:B------:R-:W0:Y:S02]  /*d900*/  SHFL.BFLY PT, R99, R72, 0x2, 0x1f ;  /* 0x0c401f0048637f89 */ /* 0x000e2400000e0000 */
[----:B------:R-:W-:Y:S08]  /*d910*/  MUFU.EX2 R48, R96 ;  /* 0x0000006000307308 */ /* 0x000ff00000000800 */
[----:B------:R1:W-:Y:S08]  /*d920*/  MUFU.EX2 R96, R45 ;  /* 0x0000002d00607308 */ /* 0x0003f00000000800 */
[----:B------:R-:W-:Y:S01]  /*d930*/  MUFU.EX2 R64, R64 ;  /* 0x0000004000407308 */ /* 0x000fe20000000800 */
[----:B-1----:R-:W-:Y:S01]  /*d940*/  FFMA.FTZ R45, R25, R14, -R21 ;  /* 0x0000000e192d7223 */ /* 0x002fe20000010815 */
[----:B0-----:R-:W-:-:S06]  /*d950*/  FMNMX.FTZ R99, R72, R99, !PT ;  /* 0x0000006348637209 */ /* 0x001fcc0007810000 */
[----:B------:R-:W-:Y:S01]  /*d960*/  MUFU.EX2 R65, R65 ;  /* 0x0000004100417308 */ /* 0x000fe20000000800 */
[----:B------:R-:W0:Y:S07]  /*d970*/  SHFL.BFLY PT, R72, R99, 0x1, 0x1f ;  /* 0x0c201f0063487f89 */ /* 0x000e2e00000e0000 */
[----:B------:R-:W-:Y:S08]  /*d980*/  MUFU.EX2 R68, R68 ;  /* 0x0000004400447308 */ /* 0x000ff00000000800 */
[----:B------:R-:W-:Y:S08]  /*d990*/  MUFU.EX2 R69, R69 ;  /* 0x0000004500457308 */ /* 0x000ff00000000800 */
[----:B------:R-:W-:Y:S01]  /*d9a0*/  MUFU.EX2 R56, R56 ;  /* 0x0000003800387308 */ /* 0x000fe20000000800 */
[----:B0-----:R-:W-:-:S04]  /*d9b0*/  FMNMX.FTZ R72, R99, R72, !PT ;  /* 0x0000004863487209 */ /* 0x001fc80007810000 */
[C---:B------:R-:W-:Y:S01]  /*d9c0*/  FSETP.NEU.FTZ.AND P1, PT, R72.reuse, -INF , PT ;  /* 0xff8000004800780b */ /* 0x040fe20003f3d000 */
[----:B------:R-:W-:Y:S02]  /*d9d0*/  FMUL.FTZ R99, R72, R14 ;  /* 0x0000000e48637220 */ /* 0x000fe40000410000 */
[----:B------:R-:W-:Y:S03]  /*d9e0*/  MUFU.EX2 R57, R57 ;  /* 0x0000003900397308 */ /* 0x000fe60000000800 */
[----:B------:R-:W-:Y:S02]  /*d9f0*/  FSEL R99, R99, RZ, P1 ;  /* 0x000000ff63637208 */ /* 0x000fe40000800000 */
[----:B------:R-:W-:-:S03]  /*da00*/  ISETP.NE.AND P1, PT, R101, RZ, PT ;  /* 0x000000ff6500720c */ /* 0x000fc60003f25270 */
        /* <DEDUP_REMOVED lines=10> */
[----:B------:R-:W-:Y:S01]  /*dab0*/  FADD.FTZ R54, R20, R22 ;  /* 0x0000001614367221 */ /* 0x000fe20000010000 */
[-CC-:B------:R-:W-:Y:S01]  /*dac0*/  FFMA.FTZ R87, R87, R14.reuse, -R99.reuse ;  /* 0x0000000e57577223 */ /* 0x180fe20000010863 */
[-CC-:B------:R-:W-:Y:S01]  /*dad0*/  FFMA.FTZ R94, R43, R14.reuse, -R99.reuse ;  /* 0x0000000e2b5e7223 */ /* 0x180fe20000010863 */
[-CC-:B------:R-:W-:Y:S01]  /*dae0*/  FFMA.FTZ R74, R74, R14.reuse, -R99.reuse ;  /* 0x0000000e4a4a7223 */ /* 0x180fe20000010863 */
[----:B------:R-:W-:Y:S01]  /*daf0*/  FADD.FTZ R43, R23, R54 ;  /* 0x00000036172b7221 */ /* 0x000fe20000010000 */
[----:B------:R-:W-:Y:S01]  /*db00*/  @!P1 VIADD R15, R15, 0x31c40 ;  /* 0x00031c400f0f9836 */ /* 0x000fe20000000000 */
[----:B------:R-:W0:Y:S01]  /*db10*/  MUFU.EX2 R25, R25 ;  /* 0x0000001900197308 */ /* 0x000e220000000800 */
[-C--:B------:R-:W-:Y:S01]  /*db20*/  FFMA.FTZ R91, R46, R14.reuse, -R99 ;  /* 0x0000000e2e5b7223 */ /* 0x080fe20000010863 */
[----:B--2---:R-:W-:Y:S01]  /*db30*/  FADD.FTZ R46, R80, R43 ;  /* 0x0000002b502e7221 */ /* 0x004fe20000010000 */
[-C--:B------:R-:W-:Y:S01]  /*db40*/  FFMA.FTZ R75, R75, R14.reuse, -R99 ;  /* 0x0000000e4b4b7223 */ /* 0x080fe20000010863 */
[----:B------:R-:W-:Y:S01]  /*db50*/  @!P1 PRMT R15, RZ, 0x654, R15 ;  /* 0x00000654ff0f9816 */ /* 0x000fe2000000000f */
[-CC-:B------:R-:W-:Y:S01]  /*db60*/  FFMA.FTZ R95, R51, R14.reuse, -R99.reuse ;  /* 0x0000000e335f7223 */ /* 0x180fe20000010863 */
[----:B---3--:R-:W-:Y:S01]  /*db70*/  FADD.FTZ R43, R81, R46 ;  /* 0x0000002e512b7221 */ /* 0x008fe20000010000 */
[-CC-:B------:R-:W-:Y:S01]  /*db80*/  FFMA.FTZ R50, R50, R14.reuse, -R99.reuse ;  /* 0x0000000e32327223 */ /* 0x180fe20000010863 */
[----:B------:R-:W1:Y:S01]  /*db90*/  MUFU.EX2 R29, R29 ;  /* 0x0000001d001d7308 */ /* 0x000e620000000800 */
[-CC-:B------:R-:W-:Y:S01]  /*dba0*/  FFMA.FTZ R78, R78, R14.reuse, -R99.reuse ;  /* 0x0000000e4e4e7223 */ /* 0x180fe20000010863 */
[-C--:B------:R-:W-:Y:S01]  /*dbb0*/  FFMA.FTZ R28, R42, R14.reuse, -R99 ;  /* 0x0000000e2a1c7223 */ /* 0x080fe20000010863 */
[----:B----4-:R-:W-:Y:S01]  /*dbc0*/  FADD.FTZ R43, R88, R43 ;  /* 0x0000002b582b7221 */ /* 0x010fe20000010000 */
[----:B------:R2:W-:Y:S01]  /*dbd0*/  @!P1 SYNCS.ARRIVE.TRANS64.RED.A1T0 RZ, [R15+URZ], RZ ;  /* 0x000000ff0fff99a7 */ /* 0x0005e2000810043f */
[-CC-:B------:R-:W-:Y:S01]  /*dbe0*/  FFMA.FTZ R79, R79, R14.reuse, -R99.reuse ;  /* 0x0000000e4f4f7223 */ /* 0x180fe20000010863 */
[-CC-:B------:R-:W-:Y:S01]  /*dbf0*/  FFMA.FTZ R24, R55, R14.reuse, -R99.reuse ;  /* 0x0000000e37187223 */ /* 0x180fe20000010863 */
[-C--:B------:R-:W-:Y:S01]  /*dc00*/  FFMA.FTZ R55, R47, R14.reuse, -R99 ;  /* 0x0000000e2f377223 */ /* 0x080fe20000010863 */
[----:B------:R-:W3:Y:S01]  /*dc10*/  MUFU.EX2 R90, R90 ;  /* 0x0000005a005a7308 */ /* 0x000ee20000000800 */
[----:B0-----:R-:W-:Y:S01]  /*dc20*/  FADD.FTZ R100, R21, R25 ;  /* 0x0000001915647221 */ /* 0x001fe20000010000 */
[-CC-:B------:R-:W-:Y:S01]  /*dc30*/  FFMA.FTZ R47, R26, R14.reuse, -R99.reuse ;  /* 0x0000000e1a2f7223 */ /* 0x180fe20000010863 */
[-CC-:B------:R-:W-:Y:S01]  /*dc40*/  FFMA.FTZ R66, R66, R14.reuse, -R99.reuse ;  /* 0x0000000e42427223 */ /* 0x180fe20000010863 */
[-CC-:B------:R-:W-:Y:S01]  /*dc50*/  FFMA.FTZ R67, R67, R14.reuse, -R99.reuse ;  /* 0x0000000e43437223 */ /* 0x180fe20000010863 */
[--C-:B------:R-:W-:Y:S01]  /*dc60*/  FFMA.FTZ R70, R70, R14, -R99.reuse ;  /* 0x0000000e46467223 */ /* 0x100fe20000010863 */
[----:B------:R-:W-:Y:S01]  /*dc70*/  F2FP.F16.F32.PACK_AB R20, R22, R20 ;  /* 0x000000141614723e */ /* 0x000fe200000000ff */
[-CC-:B------:R-:W-:Y:S01]  /*dc80*/  FFMA.FTZ R71, R71, R14.reuse, -R99.reuse ;  /* 0x0000000e47477223 */ /* 0x180fe20000010863 */
[----:B------:R-:W0:Y:S01]  /*dc90*/  MUFU.EX2 R82, R82 ;  /* 0x0000005200527308 */ /* 0x000e220000000800 */
[----:B-1----:R-:W-:Y:S01]  /*dca0*/  FADD.FTZ R101, R29, R100 ;  /* 0x000000641d657221 */ /* 0x002fe20000010000 */
[----:B------:R-:W-:Y:S01]  /*dcb0*/  F2FP.F16.F32.PACK_AB R22, R80, R23 ;  /* 0x000000175016723e */ /* 0x000fe200000000ff */
[-CC-:B------:R-:W-:Y:S01]  /*dcc0*/  FFMA.FTZ R58, R58, R14.reuse, -R99.reuse ;  /* 0x0000000e3a3a7223 */ /* 0x180fe20000010863 */
[-CC-:B------:R-:W-:Y:S01]  /*dcd0*/  FFMA.FTZ R59, R59, R14.reuse, -R99.reuse ;  /* 0x0000000e3b3b7223 */ /* 0x180fe20000010863 */
[-CC-:B------:R-:W-:Y:S01]  /*dce0*/  FFMA.FTZ R62, R62, R14.reuse, -R99.reuse ;  /* 0x0000000e3e3e7223 */ /* 0x180fe20000010863 */
[-C--:B------:R-:W-:Y:S01]  /*dcf0*/  FFMA.FTZ R63, R63, R14.reuse, -R99 ;  /* 0x0000000e3f3f7223 */ /* 0x080fe20000010863 */
[----:B------:R-:W-:Y:S01]  /*dd00*/  F2FP.F16.F32.PACK_AB R21, R25, R21 ;  /* 0x000000151915723e */ /* 0x000fe200000000ff */
[----:B------:R-:W1:Y:S01]  /*dd10*/  MUFU.EX2 R83, R83 ;  /* 0x0000005300537308 */ /* 0x000e620000000800 */
[----:B---3--:R-:W-:Y:S01]  /*dd20*/  FADD.FTZ R101, R90, R101 ;  /* 0x000000655a657221 */ /* 0x008fe20000010000 */
[-CC-:B------:R-:W-:Y:S01]  /*dd30*/  FFMA.FTZ R51, R34, R14.reuse, -R99.reuse ;  /* 0x0000000e22337223 */ /* 0x180fe20000010863 */
[-CC-:B------:R-:W-:Y:S01]  /*dd40*/  FFMA.FTZ R54, R35, R14.reuse, -R99.reuse ;  /* 0x0000000e23367223 */ /* 0x180fe20000010863 */
[----:B------:R-:W-:-:S04]  /*dd50*/  FFMA.FTZ R97, R97, R14, -R99 ;  /* 0x0000000e61617223 */ /* 0x000fc80000010863 */
[----:B------:R-:W3:Y:S01]  /*dd60*/  MUFU.EX2 R86, R86 ;  /* 0x0000005600567308 */ /* 0x000ee20000000800 */
[----:B0-----:R-:W-:-:S07]  /*dd70*/  FADD.FTZ R46, R82, R101 ;  /* 0x00000065522e7221 */ /* 0x001fce0000010000 */
[----:B------:R-:W0:Y:S01]  /*dd80*/  MUFU.EX2 R87, R87 ;  /* 0x0000005700577308 */ /* 0x000e220000000800 */
[----:B-1----:R-:W-:-:S07]  /*dd90*/  F2FP.F16.F32.PACK_AB R25, R83, R82 ;  /* 0x000000525319723e */ /* 0x002fce00000000ff */
[----:B------:R-:W1:Y:S08]  /*dda0*/  MUFU.EX2 R74, R74 ;  /* 0x0000004a004a7308 */ /* 0x000e700000000800 */
[----:B------:R-:W4:Y:S08]  /*ddb0*/  MUFU.EX2 R75, R75 ;  /* 0x0000004b004b7308 */ /* 0x000f300000000800 */
[----:B------:R3:W-:Y:S08]  /*ddc0*/  MUFU.EX2 R42, R95 ;  /* 0x0000005f002a7308 */ /* 0x0007f00000000800 */
[----:B--2---:R2:W-:Y:S01]  /*ddd0*/  MUFU.EX2 R15, R50 ;  /* 0x00000032000f7308 */ /* 0x0045e20000000800 */
[----:B---3--:R-:W-:Y:S01]  /*dde0*/  FADD.FTZ R95, R83, R46 ;  /* 0x0000002e535f7221 */ /* 0x008fe20000010000 */
[----:B------:R-:W-:-:S03]  /*ddf0*/  FFMA.FTZ R46, R27, R14, -R99 ;  /* 0x0000000e1b2e7223 */ /* 0x000fc60000010863 */
[----:B------:R-:W-:-:S03]  /*de00*/  FADD.FTZ R26, R86, R95 ;  /* 0x0000005f561a7221 */ /* 0x000fc60000010000 */
[----:B------:R-:W3:Y:S01]  /*de10*/  MUFU.EX2 R78, R78 ;  /* 0x0000004e004e7308 */ /* 0x000ee20000000800 */
[----:B--2---:R-:W-:Y:S01]  /*de20*/  FFMA.FTZ R50, R38, R14, -R99 ;  /* 0x0000000e26327223 */ /* 0x004fe20000010863 */
[----:B------:R-:W-:Y:S01]  /*de30*/  FADD.FTZ R38, R84, R43 ;  /* 0x0000002b54267221 */ /* 0x000fe20000010000 */
[----:B0-----:R-:W-:-:S03]  /*de40*/  FADD.FTZ R27, R87, R26 ;  /* 0x0000001a571b7221 */ /* 0x001fc60000010000 */
[----:B------:R-:W-:Y:S01]  /*de50*/  FADD.FTZ R100, R85, R38 ;  /* 0x0000002655647221 */ /* 0x000fe20000010000 */
[----:B-1----:R-:W-:Y:S01]  /*de60*/  FADD.FTZ R26, R74, R27 ;  /* 0x0000001b4a1a7221 */ /* 0x002fe20000010000 */
[----:B------:R-:W0:Y:S01]  /*de70*/  MUFU.EX2 R79, R79 ;  /* 0x0000004f004f7308 */ /* 0x000e220000000800 */
[-CC-:B------:R-:W-:Y:S01]  /*de80*/  FFMA.FTZ R38, R30, R14.reuse, -R99.reuse ;  /* 0x0000000e1e267223 */ /* 0x180fe20000010863 */
[----:B------:R-:W-:Y:S01]  /*de90*/  FADD.FTZ R100, R89, R100 ;  /* 0x0000006459647221 */ /* 0x000fe20000010000 */
[----:B----4-:R-:W-:Y:S01]  /*dea0*/  FADD.FTZ R23, R75, R26 ;  /* 0x0000001a4b177221 */ /* 0x010fe20000010000 */
[----:B------:R-:W-:Y:S02]  /*deb0*/  FFMA.FTZ R99, R31, R14, -R99 ;  /* 0x0000000e1f637223 */ /* 0x000fe40000010863 */
[----:B------:R-:W-:Y:S02]  /*dec0*/  FADD.FTZ R27, R73, R100 ;  /* 0x00000064491b7221 */ /* 0x000fe40000010000 */
[----:B------:R-:W1:Y:S01]  /*ded0*/  MUFU.EX2 R66, R66 ;  /* 0x0000004200427308 */ /* 0x000e620000000800 */
[----:B---3--:R-:W-:Y:S01]  /*dee0*/  FADD.FTZ R30, R78, R23 ;  /* 0x000000174e1e7221 */ /* 0x008fe20000010000 */
[----:B------:R-:W-:-:S04]  /*def0*/  FADD.FTZ R26, R76, R27 ;  /* 0x0000001b4c1a7221 */ /* 0x000fc80000010000 */
[----:B------:R-:W-:Y:S01]  /*df00*/  FADD.FTZ R23, R77, R26 ;  /* 0x0000001a4d177221 */ /* 0x000fe20000010000 */
[----:B------:R-:W-:Y:S01]  /*df10*/  F2FP.F16.F32.PACK_AB R26, R85, R84 ;  /* 0x00000054551a723e */ /* 0x000fe200000000ff */
[----:B------:R-:W2:Y:S01]  /*df20*/  MUFU.EX2 R67, R67 ;  /* 0x0000004300437308 */ /* 0x000ea20000000800 */
[----:B0-----:R-:W-:Y:S01]  /*df30*/  FADD.FTZ R27, R79, R30 ;  /* 0x0000001e4f1b7221 */ /* 0x001fe20000010000 */
[----:B------:R-:W-:Y:S01]  /*df40*/  FADD.FTZ R84, R64, R23 ;  /* 0x0000001740547221 */ /* 0x000fe20000010000 */
[----:B------:R-:W-:Y:S02]  /*df50*/  F2FP.F16.F32.PACK_AB R30, R77, R76 ;  /* 0x0000004c4d1e723e */ /* 0x000fe400000000ff */
[----:B------:R-:W-:-:S03]  /*df60*/  F2FP.F16.F32.PACK_AB R23, R90, R29 ;  /* 0x0000001d5a17723e */ /* 0x000fc600000000ff */
[----:B------:R-:W0:Y:S01]  /*df70*/  MUFU.EX2 R70, R70 ;  /* 0x0000004600467308 */ /* 0x000e220000000800 */
[----:B-1----:R-:W-:Y:S01]  /*df80*/  FADD.FTZ R76, R66, R27 ;  /* 0x0000001b424c7221 */ /* 0x002fe20000010000 */
[----:B------:R-:W-:Y:S01]  /*df90*/  FADD.FTZ R27, R65, R84 ;  /* 0x00000054411b7221 */ /* 0x000fe20000010000 */
[----:B------:R1:W-:Y:S03]  /*dfa0*/  STSM.16.M88.4 [R144+0x24300], R20 ;  /* 0x0243001490007844 */ /* 0x0003e60000000200 */
[----:B------:R-:W-:Y:S01]  /*dfb0*/  FADD.FTZ R84, R68, R27 ;  /* 0x0000001b44547221 */ /* 0x000fe20000010000 */
[----:B------:R-:W-:Y:S01]  /*dfc0*/  F2FP.F16.F32.PACK_AB R27, R87, R86 ;  /* 0x00000056571b723e */ /* 0x000fe200000000ff */
[----:B------:R-:W3:Y:S01]  /*dfd0*/  MUFU.EX2 R71, R71 ;  /* 0x0000004700477308 */ /* 0x000ee20000000800 */
[----:B--2---:R-:W-:Y:S01]  /*dfe0*/  FADD.FTZ R29, R67, R76 ;  /* 0x0000004c431d7221 */ /* 0x004fe20000010000 */
[----:B------:R-:W-:-:S06]  /*dff0*/  FADD.FTZ R31, R69, R84 ;  /* 0x00000054451f7221 */ /* 0x000fcc0000010000 */
[----:B------:R-:W2:Y:S01]  /*e000*/  MUFU.EX2 R58, R58 ;  /* 0x0000003a003a7308 */ /* 0x000ea20000000800 */
[----:B0-----:R-:W-:Y:S01]  /*e010*/  FADD.FTZ R82, R70, R29 ;  /* 0x0000001d46527221 */ /* 0x001fe20000010000 */
[----:B------:R-:W-:Y:S01]  /*e020*/  F2FP.F16.F32.PACK_AB R29, R75, R74 ;  /* 0x0000004a4b1d723e */ /* 0x000fe200000000ff */
[----:B------:R-:W-:Y:S01]  /*e030*/  FADD.FTZ R74, R56, R31 ;  /* 0x0000001f384a7221 */ /* 0x000fe20000010000 */
[----:B------:R-:W-:Y:S02]  /*e040*/  F2FP.F16.F32.PACK_AB R31, R79, R78 ;  /* 0x0000004e4f1f723e */ /* 0x000fe400000000ff */
[----:B-1----:R-:W-:Y:S02]  /*e050*/  F2FP.F16.F32.PACK_AB R20, R65, R64 ;  /* 0x000000404114723e */ /* 0x002fe400000000ff */
[----:B------:R-:W-:Y:S01]  /*e060*/  MUFU.EX2 R59, R59 ;  /* 0x0000003b003b7308 */ /* 0x000fe20000000800 */
[----:B---3--:R-:W-:Y:S01]  /*e070*/  FADD.FTZ R75, R71, R82 ;  /* 0x00000052474b7221 */ /* 0x008fe20000010000 */
[----:B------:R-:W-:-:S02]  /*e080*/  F2FP.F16.F32.PACK_AB R22, R69, R68 ;  /* 0x000000444516723e */ /* 0x000fc400000000ff */
[----:B------:R-:W-:-:S04]  /*e090*/  F2FP.F16.F32.PACK_AB R21, R67, R66 ;  /* 0x000000424315723e */ /* 0x000fc800000000ff */
[----:B------:R-:W-:Y:S01]  /*e0a0*/  MUFU.EX2 R62, R62 ;  /* 0x0000003e003e7308 */ /* 0x000fe20000000800 */
[----:B--2---:R-:W-:Y:S01]  /*e0b0*/  FADD.FTZ R78, R58, R75 ;  /* 0x0000004b3a4e7221 */ /* 0x004fe20000010000 */
[----:B------:R-:W-:-:S04]  /*e0c0*/  FADD.FTZ R75, R57, R74 ;  /* 0x0000004a394b7221 */ /* 0x000fc80000010000 */
[----:B------:R-:W-:Y:S02]  /*e0d0*/  FADD.FTZ R74, R60, R75 ;  /* 0x0000004b3c4a7221 */ /* 0x000fe40000010000 */
[----:B------:R-:W0:Y:S08]  /*e0e0*/  MUFU.EX2 R61, R61 ;  /* 0x0000003d003d7308 */ /* 0x000e300000000800 */
[----:B------:R-:W-:Y:S08]  /*e0f0*/  MUFU.EX2 R63, R63 ;  /* 0x0000003f003f7308 */ /* 0x000ff00000000800 */
[----:B------:R-:W1:Y:S01]  /*e100*/  MUFU.EX2 R39, R39 ;  /* 0x0000002700277308 */ /* 0x000e620000000800 */
[----:B0-----:R-:W-:-:S07]  /*e110*/  FADD.FTZ R74, R61, R74 ;  /* 0x0000004a3d4a7221 */ /* 0x001fce0000010000 */
[----:B------:R-:W0:Y:S08]  /*e120*/  MUFU.EX2 R49, R49 ;  /* 0x0000003100317308 */ /* 0x000e300000000800 */
[----:B------:R2:W-:Y:S01]  /*e130*/  MUFU.EX2 R76, R55 ;  /* 0x00000037004c7308 */ /* 0x0005e20000000800 */
[----:B-1----:R-:W-:-:S07]  /*e140*/  FADD.FTZ R74, R39, R74 ;  /* 0x0000004a274a7221 */ /* 0x002fce0000010000 */
[----:B------:R-:W1:Y:S01]  /*e150*/  MUFU.EX2 R34, R98 ;  /* 0x0000006200227308 */ /* 0x000e620000000800 */
[----:B--2---:R-:W-:-:S04]  /*e160*/  FADD.FTZ R55, R59, R78 ;  /* 0x0000004e3b377221 */ /* 0x004fc80000010000 */
[----:B------:R-:W-:-:S03]  /*e170*/  FADD.FTZ R78, R62, R55 ;  /* 0x000000373e4e7221 */ /* 0x000fc60000010000 */
[----:B------:R-:W2:Y:S01]  /*e180*/  MUFU.EX2 R52, R52 ;  /* 0x0000003400347308 */ /* 0x000ea20000000800 */
[----:B------:R-:W-:-:S04]  /*e190*/  FADD.FTZ R78, R63, R78 ;  /* 0x0000004e3f4e7221 */ /* 0x000fc80000010000 */
[----:B------:R-:W-:-:S03]  /*e1a0*/  FADD.FTZ R23, R15, R78 ;  /* 0x0000004e0f177221 */ /* 0x000fc60000010000 */
[----:B------:R3:W4:Y:S08]  /*e1b0*/  MUFU.EX2 R35, R24 ;  /* 0x0000001800237308 */ /* 0x0007300000000800 */
[----:B------:R-:W4:Y:S01]  /*e1c0*/  MUFU.EX2 R53, R53 ;  /* 0x0000003500357308 */ /* 0x000f220000000800 */
[----:B---3--:R-:W-:-:S05]  /*e1d0*/  F2FP.F16.F32.PACK_AB R24, R88, R81 ;  /* 0x000000515818723e */ /* 0x008fca00000000ff */
[----:B------:R0:W-:Y:S02]  /*e1e0*/  STSM.16.M88.4 [R144+0x25b00], R24 ;  /* 0x025b001890007844 */ /* 0x0001e40000000200 */
[----:B------:R3:W4:Y:S08]  /*e1f0*/  MUFU.EX2 R43, R28 ;  /* 0x0000001c002b7308 */ /* 0x0007300000000800 */
[----:B------:R-:W4:Y:S01]  /*e200*/  MUFU.EX2 R92, R92 ;  /* 0x0000005c005c7308 */ /* 0x000f220000000800 */
[----:B---3--:R-:W-:Y:S01]  /*e210*/  F2FP.F16.F32.PACK_AB R28, R73, R89 ;  /* 0x00000059491c723e */ /* 0x008fe200000000ff */
[----:B0-----:R-:W-:Y:S01]  /*e220*/  FADD.FTZ R25, R49, R74 ;  /* 0x0000004a31197221 */ /* 0x001fe20000010000 */
[----:B------:R-:W-:-:S05]  /*e230*/  FADD.FTZ R27, R42, R23 ;  /* 0x000000172a1b7221 */ /* 0x000fca0000010000 */
[----:B------:R-:W0:Y:S01]  /*e240*/  MUFU.EX2 R80, R94 ;  /* 0x0000005e00507308 */ /* 0x000e220000000800 */
[----:B------:R1:W-:Y:S01]  /*e250*/  STSM.16.M88.4 [R144+0x27300], R28 ;  /* 0x0273001c90007844 */ /* 0x0003e20000000200 */
[----:B------:R-:W-:Y:S01]  /*e260*/  FADD.FTZ R25, R48, R25 ;  /* 0x0000001930197221 */ /* 0x000fe20000010000 */
[----:B------:R-:W-:Y:S01]  /*e270*/  F2FP.F16.F32.PACK_AB R23, R71, R70 ;  /* 0x000000464717723e */ /* 0x000fe200000000ff */
[----:B------:R-:W-:Y:S01]  /*e280*/  IMAD.MOV.U32 R71, RZ, RZ, RZ ;  /* 0x000000ffff477224 */ /* 0x000fe200078e00ff */
[----:B------:R-:W-:Y:S02]  /*e290*/  F2FP.F16.F32.PACK_AB R24, R57, R56 ;  /* 0x000000383918723e */ /* 0x000fe400000000ff */
[----:B------:R-:W-:Y:S01]  /*e2a0*/  F2FP.F16.F32.PACK_AB R26, R61, R60 ;  /* 0x0000003c3d1a723e */ /* 0x000fe200000000ff */
[----:B------:R-:W3:Y:S01]  /*e2b0*/  MUFU.EX2 R93, R93 ;  /* 0x0000005d005d7308 */ /* 0x000ee20000000800 */
[----:B------:R0:W-:Y:S01]  /*e2c0*/  STSM.16.M88.4 [R144+0x28b00], R20 ;  /* 0x028b001490007844 */ /* 0x0001e20000000200 */
[--C-:B------:R-:W-:Y:S01]  /*e2d0*/  IMAD.MOV.U32 R70, RZ, RZ, R71.reuse ;  /* 0x000000ffff467224 */ /* 0x100fe200078e0047 */
[----:B------:R-:W-:Y:S01]  /*e2e0*/  MOV R61, R71 ;  /* 0x00000047003d7202 */ /* 0x000fe20000000f00 */
[----:B------:R-:W-:-:S02]  /*e2f0*/  IMAD.MOV.U32 R69, RZ, RZ, R71 ;  /* 0x000000ffff457224 */ /* 0x000fc400078e0047 */
[----:B------:R-:W-:Y:S02]  /*e300*/  IMAD.MOV.U32 R68, RZ, RZ, R71 ;  /* 0x000000ffff447224 */ /* 0x000fe400078e0047 */
[----:B------:R-:W3:Y:S01]  /*e310*/  MUFU.EX2 R73, R91 ;  /* 0x0000005b00497308 */ /* 0x000ee20000000800 */
[----:B-1----:R-:W-:Y:S01]  /*e320*/  FADD.FTZ R28, R34, R27 ;  /* 0x0000001b221c7221 */ /* 0x002fe20000010000 */
[----:B--2---:R-:W-:Y:S01]  /*e330*/  FADD.FTZ R30, R52, R25 ;  /* 0x00000019341e7221 */ /* 0x004fe20000010000 */
[----:B------:R-:W-:Y:S01]  /*e340*/  F2FP.F16.F32.PACK_AB R25, R59, R58 ;  /* 0x0000003a3b19723e */ /* 0x000fe200000000ff */
[----:B------:R-:W-:Y:S02]  /*e350*/  IMAD.MOV.U32 R67, RZ, RZ, R71 ;  /* 0x000000ffff437224 */ /* 0x000fe400078e0047 */
[----:B----4-:R-:W-:Y:S01]  /*e360*/  FADD.FTZ R28, R35, R28 ;  /* 0x0000001c231c7221 */ /* 0x010fe20000010000 */
[----:B------:R-:W-:Y:S01]  /*e370*/  FADD.FTZ R29, R53, R30 ;  /* 0x0000001e351d7221 */ /* 0x000fe20000010000 */
[----:B------:R-:W-:Y:S01]  /*e380*/  F2FP.F16.F32.PACK_AB R27, R63, R62 ;  /* 0x0000003e3f1b723e */ /* 0x000fe200000000ff */
[----:B------:R-:W1:Y:S01]  /*e390*/  MUFU.EX2 R40, R40 ;  /* 0x0000002800287308 */ /* 0x000e620000000800 */
[----:B------:R-:W-:Y:S01]  /*e3a0*/  FADD.FTZ R55, R43, R28 ;  /* 0x0000001c2b377221 */ /* 0x000fe20000010000 */
[----:B------:R-:W-:Y:S01]  /*e3b0*/  FADD.FTZ R28, R92, R29 ;  /* 0x0000001d5c1c7221 */ /* 0x000fe20000010000 */
[----:B0-----:R-:W-:Y:S01]  /*e3c0*/  F2FP.F16.F32.PACK_AB R20, R49, R39 ;  /* 0x000000273114723e */ /* 0x001fe200000000ff */
[----:B------:R0:W-:Y:S01]  /*e3d0*/  STSM.16.M88.4 [R144+0x2a300], R24 ;  /* 0x02a3001890007844 */ /* 0x0001e20000000200 */
[----:B------:R-:W-:Y:S01]  /*e3e0*/  FADD.FTZ R30, R80, R55 ;  /* 0x00000037501e7221 */ /* 0x000fe20000010000 */
[----:B---3--:R-:W-:Y:S01]  /*e3f0*/  FADD.FTZ R29, R93, R28 ;  /* 0x0000001c5d1d7221 */ /* 0x008fe20000010000 */
[----:B------:R-:W-:Y:S01]  /*e400*/  F2FP.F16.F32.PACK_AB R21, R42, R15 ;  /* 0x0000000f2a15723e */ /* 0x000fe200000000ff */
[----:B------:R-:W2:Y:S01]  /*e410*/  MUFU.EX2 R51, R51 ;  /* 0x0000003300337308 */ /* 0x000ea20000000800 */
[----:B------:R-:W-:Y:S01]  /*e420*/  FADD.FTZ R39, R73, R30 ;  /* 0x0000001e49277221 */ /* 0x000fe20000010000 */
[----:B------:R-:W-:Y:S01]  /*e430*/  FADD.FTZ R29, R96, R29 ;  /* 0x0000001d601d7221 */ /* 0x000fe20000010000 */
[----:B------:R-:W-:Y:S01]  /*e440*/  F2FP.F16.F32.PACK_AB R23, R35, R34 ;  /* 0x000000222317723e */ /* 0x000fe200000000ff */
[----:B------:R-:W-:-:S02]  /*e450*/  IMAD.MOV.U32 R66, RZ, RZ, R71 ;  /* 0x000000ffff427224 */ /* 0x000fc400078e0047 */
[----:B------:R-:W-:Y:S01]  /*e460*/  FADD.FTZ R28, R76, R39 ;  /* 0x000000274c1c7221 */ /* 0x000fe20000010000 */
[----:B------:R-:W-:Y:S01]  /*e470*/  F2FP.F16.F32.PACK_AB R22, R52, R48 ;  /* 0x000000303416723e */ /* 0x000fe200000000ff */
[----:B------:R-:W-:Y:S01]  /*e480*/  IMAD.MOV.U32 R65, RZ, RZ, R71 ;  /* 0x000000ffff417224 */ /* 0x000fe200078e0047 */
[----:B------:R-:W3:Y:S01]  /*e490*/  MUFU.EX2 R41, R41 ;  /* 0x0000002900297308 */ /* 0x000ee20000000800 */
[----:B-1----:R-:W-:Y:S01]  /*e4a0*/  FADD.FTZ R30, R40, R29 ;  /* 0x0000001d281e7221 */ /* 0x002fe20000010000 */
[--C-:B------:R-:W-:Y:S01]  /*e4b0*/  IMAD.MOV.U32 R64, RZ, RZ, R71.reuse ;  /* 0x000000ffff407224 */ /* 0x100fe200078e0047 */
[----:B------:R-:W-:Y:S01]  /*e4c0*/  STSM.16.M88.4 [R144+0x2bb00], R20 ;  /* 0x02bb001490007844 */ /* 0x000fe20000000200 */
[----:B0-----:R-:W-:Y:S01]  /*e4d0*/  F2FP.F16.F32.PACK_AB R24, R92, R53 ;  /* 0x000000355c18723e */ /* 0x001fe200000000ff */
[--C-:B------:R-:W-:Y:S01]  /*e4e0*/  IMAD.MOV.U32 R63, RZ, RZ, R71.reuse ;  /* 0x000000ffff3f7224 */ /* 0x100fe200078e0047 */
[----:B------:R-:W-:Y:S01]  /*e4f0*/  F2FP.F16.F32.PACK_AB R26, R96, R93 ;  /* 0x0000005d601a723e */ /* 0x000fe200000000ff */
[--C-:B------:R-:W-:Y:S01]  /*e500*/  IMAD.MOV.U32 R62, RZ, RZ, R71.reuse ;  /* 0x000000ffff3e7224 */ /* 0x100fe200078e0047 */
[----:B------:R-:W0:Y:S01]  /*e510*/  MUFU.EX2 R54, R54 ;  /* 0x0000003600367308 */ /* 0x000e220000000800 */
[----:B--2---:R-:W-:Y:S01]  /*e520*/  FADD.FTZ R15, R51, R28 ;  /* 0x0000001c330f7221 */ /* 0x004fe20000010000 */
[----:B------:R-:W-:Y:S01]  /*e530*/  F2FP.F16.F32.PACK_AB R25, R80, R43 ;  /* 0x0000002b5019723e */ /* 0x000fe200000000ff */
[--C-:B------:R-:W-:Y:S01]  /*e540*/  IMAD.MOV.U32 R60, RZ, RZ, R71.reuse ;  /* 0x000000ffff3c7224 */ /* 0x100fe200078e0047 */
[----:B------:R-:W-:Y:S01]  /*e550*/  MOV R39, R71 ;  /* 0x0000004700277202 */ /* 0x000fe20000000f00 */
[----:B------:R-:W-:-:S02]  /*e560*/  IMAD.MOV.U32 R59, RZ, RZ, R71 ;  /* 0x000000ffff3b7224 */ /* 0x000fc400078e0047 */
[--C-:B------:R-:W-:Y:S01]  /*e570*/  IMAD.MOV.U32 R58, RZ, RZ, R71.reuse ;  /* 0x000000ffff3a7224 */ /* 0x100fe200078e0047 */
[----:B------:R-:W1:Y:S01]  /*e580*/  MUFU.EX2 R36, R36 ;  /* 0x0000002400247308 */ /* 0x000e620000000800 */
[----:B---3--:R-:W-:Y:S01]  /*e590*/  FADD.FTZ R27, R41, R30 ;  /* 0x0000001e291b7221 */ /* 0x008fe20000010000 */
[--C-:B------:R-:W-:Y:S02]  /*e5a0*/  IMAD.MOV.U32 R57, RZ, RZ, R71.reuse ;  /* 0x000000ffff397224 */ /* 0x100fe400078e0047 */
[--C-:B------:R-:W-:Y:S02]  /*e5b0*/  IMAD.MOV.U32 R56, RZ, RZ, R71.reuse ;  /* 0x000000ffff387224 */ /* 0x100fe400078e0047 */
[----:B------:R-:W-:Y:S02]  /*e5c0*/  IMAD.MOV.U32 R55, RZ, RZ, R71 ;  /* 0x000000ffff377224 */ /* 0x000fe400078e0047 */
        /* <DEDUP_REMOVED lines=8> */
[----:B------:R-:W-:Y:S01]  /*e650*/  F2FP.F16.F32.PACK_AB R27, R76, R73 ;  /* 0x000000494c1b723e */ /* 0x000fe200000000ff */
[--C-:B------:R-:W-:Y:S02]  /*e660*/  IMAD.MOV.U32 R51, RZ, RZ, R71.reuse ;  /* 0x000000ffff337224 */ /* 0x100fe400078e0047 */
[----:B------:R-:W-:Y:S02]  /*e670*/  IMAD.MOV.U32 R49, RZ, RZ, R71 ;  /* 0x000000ffff317224 */ /* 0x000fe400078e0047 */
[----:B------:R1:W-:Y:S01]  /*e680*/  STSM.16.M88.4 [R144+0x2d300], R24 ;  /* 0x02d3001890007844 */ /* 0x0003e20000000200 */
[----:B------:R-:W3:Y:S01]  /*e690*/  MUFU.EX2 R31, R97 ;  /* 0x00000061001f7308 */ /* 0x000ee20000000800 */
[----:B--2---:R-:W-:Y:S01]  /*e6a0*/  FADD.FTZ R30, R50, R15 ;  /* 0x0000000f321e7221 */ /* 0x004fe20000010000 */
[----:B------:R-:W-:-:S02]  /*e6b0*/  IMAD.MOV.U32 R48, RZ, RZ, R71 ;  /* 0x000000ffff307224 */ /* 0x000fc400078e0047 */
[----:B------:R-:W-:-:S04]  /*e6c0*/  IMAD.MOV.U32 R43, RZ, RZ, R71 ;  /* 0x000000ffff2b7224 */ /* 0x000fc800078e0047 */
[----:B------:R-:W2:Y:S01]  /*e6d0*/  MUFU.EX2 R44, R44 ;  /* 0x0000002c002c7308 */ /* 0x000ea20000000800 */
[----:B0-----:R-:W-:Y:S01]  /*e6e0*/  FADD.FTZ R15, R37, R28 ;  /* 0x0000001c250f7221 */ /* 0x001fe20000010000 */
[----:B------:R-:W-:Y:S01]  /*e6f0*/  F2FP.F16.F32.PACK_AB R28, R41, R40 ;  /* 0x00000028291c723e */ /* 0x000fe200000000ff */
[--C-:B------:R-:W-:Y:S02]  /*e700*/  IMAD.MOV.U32 R41, RZ, RZ, R71.reuse ;  /* 0x000000ffff297224 */ /* 0x100fe400078e0047 */
[--C-:B------:R-:W-:Y:S02]  /*e710*/  IMAD.MOV.U32 R40, RZ, RZ, R71.reuse ;  /* 0x000000ffff287224 */ /* 0x100fe400078e0047 */
[--C-:B-1----:R-:W-:Y:S01]  /*e720*/  IMAD.MOV.U32 R27, RZ, RZ, R71.reuse ;  /* 0x000000ffff1b7224 */ /* 0x102fe200078e0047 */
[----:B------:R-:W0:Y:S01]  /*e730*/  MUFU.EX2 R47, R47 ;  /* 0x0000002f002f7308 */ /* 0x000e220000000800 */
[----:B---3--:R-:W-:Y:S01]  /*e740*/  FADD.FTZ R34, R31, R30 ;  /* 0x0000001e1f227221 */ /* 0x008fe20000010000 */
[----:B------:R-:W-:Y:S01]  /*e750*/  F2FP.F16.F32.PACK_AB R30, R37, R36 ;  /* 0x00000024251e723e */ /* 0x000fe200000000ff */
[--C-:B------:R-:W-:Y:S01]  /*e760*/  IMAD.MOV.U32 R37, RZ, RZ, R71.reuse ;  /* 0x000000ffff257224 */ /* 0x100fe200078e0047 */
[----:B------:R-:W-:Y:S01]  /*e770*/  F2FP.F16.F32.PACK_AB R31, R31, R50 ;  /* 0x000000321f1f723e */ /* 0x000fe200000000ff */
[----:B------:R-:W-:-:S02]  /*e780*/  IMAD.MOV.U32 R50, RZ, RZ, R71 ;  /* 0x000000ffff327224 */ /* 0x000fc400078e0047 */
[----:B------:R-:W-:Y:S01]  /*e790*/  IMAD.MOV.U32 R36, RZ, RZ, R71 ;  /* 0x000000ffff247224 */ /* 0x000fe200078e0047 */
[----:B------:R-:W1:Y:S01]  /*e7a0*/  MUFU.EX2 R45, R45 ;  /* 0x0000002d002d7308 */ /* 0x000e620000000800 */
[----:B--2---:R-:W-:Y:S01]  /*e7b0*/  FADD.FTZ R42, R44, R15 ;  /* 0x0000000f2c2a7221 */ /* 0x004fe20000010000 */
[----:B------:R2:W-:Y:S01]  /*e7c0*/  STSM.16.M88.4 [R144+0x2eb00], R28 ;  /* 0x02eb001c90007844 */ /* 0x0005e20000000200 */
[--C-:B------:R-:W-:Y:S02]  /*e7d0*/  IMAD.MOV.U32 R26, RZ, RZ, R71.reuse ;  /* 0x000000ffff1a7224 */ /* 0x100fe400078e0047 */
[--C-:B------:R-:W-:Y:S02]  /*e7e0*/  IMAD.MOV.U32 R25, RZ, RZ, R71.reuse ;  /* 0x000000ffff197224 */ /* 0x100fe400078e0047 */
[--C-:B------:R-:W-:Y:S01]  /*e7f0*/  IMAD.MOV.U32 R24, RZ, RZ, R71.reuse ;  /* 0x000000ffff187224 */ /* 0x100fe200078e0047 */
[----:B------:R-:W-:Y:S01]  /*e800*/  MUFU.EX2 R32, R32 ;  /* 0x0000002000207308 */ /* 0x000fe20000000800 */
[----:B0-----:R-:W-:Y:S01]  /*e810*/  FADD.FTZ R15, R47, R34 ;  /* 0x000000222f0f7221 */ /* 0x001fe20000010000 */
[----:B------:R-:W-:-:S06]  /*e820*/  IMAD.MOV.U32 R34, RZ, RZ, R71 ;  /* 0x000000ffff227224 */ /* 0x000fcc00078e0047 */
[----:B------:R-:W0:Y:S01]  /*e830*/  MUFU.EX2 R33, R33 ;  /* 0x0000002100217308 */ /* 0x000e220000000800 */
[C---:B-1----:R-:W-:Y:S01]  /*e840*/  FADD.FTZ R35, R45.reuse, R42 ;  /* 0x0000002a2d237221 */ /* 0x042fe20000010000 */
[----:B------:R-:W-:Y:S01]  /*e850*/  F2FP.F16.F32.PACK_AB R20, R45, R44 ;  /* 0x0000002c2d14723e */ /* 0x000fe200000000ff */
[--C-:B------:R-:W-:Y:S02]  /*e860*/  IMAD.MOV.U32 R45, RZ, RZ, R71.reuse ;  /* 0x000000ffff2d7224 */ /* 0x100fe400078e0047 */
[--C-:B------:R-:W-:Y:S02]  /*e870*/  IMAD.MOV.U32 R44, RZ, RZ, R71.reuse ;  /* 0x000000ffff2c7224 */ /* 0x100fe400078e0047 */
[--C-:B------:R-:W-:Y:S01]  /*e880*/  IMAD.MOV.U32 R42, RZ, RZ, R71.reuse ;  /* 0x000000ffff2a7224 */ /* 0x100fe200078e0047 */
[----:B------:R-:W1:Y:S01]  /*e890*/  MUFU.EX2 R46, R46 ;  /* 0x0000002e002e7308 */ /* 0x000e620000000800 */
[--C-:B--2---:R-:W-:Y:S02]  /*e8a0*/  IMAD.MOV.U32 R31, RZ, RZ, R71.reuse ;  /* 0x000000ffff1f7224 */ /* 0x104fe400078e0047 */
[----:B------:R-:W-:-:S02]  /*e8b0*/  IMAD.MOV.U32 R30, RZ, RZ, R71 ;  /* 0x000000ffff1e7224 */ /* 0x000fc400078e0047 */
[--C-:B------:R-:W-:Y:S02]  /*e8c0*/  IMAD.MOV.U32 R29, RZ, RZ, R71.reuse ;  /* 0x000000ffff1d7224 */ /* 0x100fe400078e0047 */
[----:B------:R-:W-:Y:S01]  /*e8d0*/  IMAD.MOV.U32 R28, RZ, RZ, R71 ;  /* 0x000000ffff1c7224 */ /* 0x000fe200078e0047 */
[----:B------:R-:W-:Y:S01]  /*e8e0*/  MUFU.EX2 R38, R38 ;  /* 0x0000002600267308 */ /* 0x000fe20000000800 */
[----:B0-----:R-:W-:Y:S01]  /*e8f0*/  F2FP.F16.F32.PACK_AB R22, R33, R32 ;  /* 0x000000202116723e */ /* 0x001fe200000000ff */
[----:B------:R-:W-:Y:S01]  /*e900*/  FADD.FTZ R32, R32, R35 ;  /* 0x0000002320207221 */ /* 0x000fe20000010000 */
[----:B------:R-:W-:-:S05]  /*e910*/  IMAD.MOV.U32 R35, RZ, RZ, R71 ;  /* 0x000000ffff237224 */ /* 0x000fca00078e0047 */
[----:B------:R-:W0:Y:S01]  /*e920*/  MUFU.EX2 R99, R99 ;  /* 0x0000006300637308 */ /* 0x000e220000000800 */
[C---:B-1----:R-:W-:Y:S01]  /*e930*/  FADD.FTZ R15, R46.reuse, R15 ;  /* 0x0000000f2e0f7221 */ /* 0x042fe20000010000 */
[----:B------:R-:W-:Y:S01]  /*e940*/  F2FP.F16.F32.PACK_AB R21, R46, R47 ;  /* 0x0000002f2e15723e */ /* 0x000fe200000000ff */
[--C-:B------:R-:W-:Y:S02]  /*e950*/  IMAD.MOV.U32 R47, RZ, RZ, R71.reuse ;  /* 0x000000ffff2f7224 */ /* 0x100fe400078e0047 */
[----:B------:R-:W-:Y:S01]  /*e960*/  IMAD.MOV.U32 R46, RZ, RZ, R71 ;  /* 0x000000ffff2e7224 */ /* 0x000fe200078e0047 */
[----:B0-----:R-:W-:Y:S01]  /*e970*/  F2FP.F16.F32.PACK_AB R23, R99, R38 ;  /* 0x000000266317723e */ /* 0x001fe200000000ff */
[----:B------:R-:W-:-:S04]  /*e980*/  FADD.FTZ R38, R38, R15 ;  /* 0x0000000f26267221 */ /* 0x000fc80000010000 */
[----:B------:R0:W-:Y:S01]  /*e990*/  STSM.16.M88.4 [R144+0x30300], R20 ;  /* 0x0303001490007844 */ /* 0x0001e20000000200 */
[----:B------:R-:W-:Y:S01]  /*e9a0*/  FADD.FTZ R15, R99, R38 ;  /* 0x00000026630f7221 */ /* 0x000fe20000010000 */
[--C-:B------:R-:W-:Y:S01]  /*e9b0*/  IMAD.MOV.U32 R38, RZ, RZ, R71.reuse ;  /* 0x000000ffff267224 */ /* 0x100fe200078e0047 */
[----:B------:R1:W-:Y:S06]  /*e9c0*/  MEMBAR.ALL.CTA ;  /* 0x0000000000007992 */ /* 0x0003ec0000008000 */
[----:B-1----:R-:W1:Y:S01]  /*e9d0*/  FENCE.VIEW.ASYNC.S ;  /* 0x00000000000073c6 */ /* 0x002e620000000000 */
[----:B0-----:R-:W-:Y:S01]  /*e9e0*/  FADD.FTZ R20, R33, R32 ;  /* 0x0000002021147221 */ /* 0x001fe20000010000 */
[----:B------:R-:W-:-:S02]  /*e9f0*/  IMAD.MOV.U32 R33, RZ, RZ, R71 ;  /* 0x000000ffff217224 */ /* 0x000fc400078e0047 */
[----:B------:R-:W-:Y:S02]  /*ea00*/  IMAD.MOV.U32 R32, RZ, RZ, R71 ;  /* 0x000000ffff207224 */ /* 0x000fe400078e0047 */
[----:B------:R0:W-:Y:S04]  /*ea10*/  STL [R1+0x20], R20 ;  /* 0x0000201401007387 */ /* 0x0001e80000100800 */
[----:B------:R0:W-:Y:S01]  /*ea20*/  STL [R1+0x24], R15 ;  /* 0x0000240f01007387 */ /* 0x0001e20000100800 */
[----:B-1----:R-:W-:Y:S01]  /*ea30*/  NOP ;  /* 0x0000000000007918 */ /* 0x002fe20000000000 */
[----:B------:R-:W-:Y:S05]  /*ea40*/  @!P2 BRA `(.L_x_8674) ;  /* 0x000000480054a947 */ /* 0x000fea0003800000 */
[----:B------:R-:W-:Y:S02]  /*ea50*/  VIADD R14, R110, 0xfffffffe ;  /* 0xfffffffe6e0e7836 */ /* 0x000fe40000000000 */
[----:B------:R-:W-:Y:S02]  /*ea60*/  IMAD.MOV.U32 R155, RZ, RZ, R72 ;  /* 0x000000ffff9b7224 */ /* 0x000fe400078e0048 */
[----:B------:R-:W-:Y:S01]  /*ea70*/  IMAD.MOV.U32 R154, RZ, RZ, R0 ;  /* 0x000000ffff9a7224 */ /* 0x000fe200078e0000 */
[----:B------:R1:W-:Y:S04]  /*ea80*/  STL [R1+0x1c], R14 ;  /* 0x00001c0e01007387 */ /* 0x0003e80000100800 */
[----:B------:R1:W5:Y:S01]  /*ea90*/  LDL.LU R156, [R1+0x40] ;  /* 0x00004000019c7983 */ /* 0x0003620000300800 */
[----:B0-----:R-:W-:Y:S01]  /*eaa0*/  IMAD.MOV.U32 R15, RZ, RZ, R148 ;  /* 0x000000ffff0f7224 */ /* 0x001fe200078e0094 */
        /* <DEDUP_REMOVED lines=23> */
[----:B-1----:R-:W-:-:S07]  /*ec20*/  CS2R R24, SRZ ;  /* 0x0000000000187805 */ /* 0x002fce000001ff00 */
.L_x_8685:
        /* <DEDUP_REMOVED lines=12> */
.L_x_8676:
[----:B------:R-:W-:Y:S01]  /*ecf0*/  IMAD R0, R148, 0x8, R18 ;  /* 0x0000000894007824 */ /* 0x000fe200078e0212 */
[----:B------:R-:W-:-:S04]  /*ed00*/  SHF.L.U32 R21, R14, 0x1f, RZ ;  /* 0x0000001f0e157819 */ /* 0x000fc800000006ff */
[----:B------:R0:W1:Y:S01]  /*ed10*/  SYNCS.PHASECHK.TRANS64.TRYWAIT P3, [R0+URZ+0x31c30], R21 ;  /* 0x031c3015000075a7 */ /* 0x000062000806017f */
[----:B------:R-:W-:Y:S05]  /*ed20*/  @!P0 BRA `(.L_x_8677) ;  /* 0x0000000000048947 */ /* 0x000fea0003800000 */
[----:B------:R-:W-:Y:S01]  /*ed30*/  BPT.TRAP 0x1 ;  /* 0x000000040000795c */ /* 0x000fe20000300000 */
.L_x_8677:
[----:B------:R-:W-:Y:S04]  /*ed40*/  BSSY B0, `(.L_x_8675) ;  /* 0x0000004000007945 */ /* 0x000fe80003800000 */
[----:B-1----:R-:W-:Y:S05]  /*ed50*/  @P3 BRA `(.L_x_8678) ;  /* 0x0000000000083947 */ /* 0x002fea0003800000 */
[----:B------:R-:W1:Y:S02]  /*ed60*/  SYNCS.PHASECHK.TRANS64.TRYWAIT P3, [R0+URZ+0x31c30], R21 ;  /* 0x031c3015000075a7 */ /* 0x000e64000806017f */
[----:B-1----:R-:W-:Y:S05]  /*ed70*/  @!P3 BRA `(.L_x_8679) ;  /* 0x000000c800acb947 */ /* 0x002fea0003800000 */
.L_x_8678:
[----:B------:R-:W-:Y:S05]  /*ed80*/  BSYNC B0 ;  /* 0x0000000000007941 */ /* 0x000fea0003800000 */
.L_x_8675:
[----:B------:R-:W2:Y:S01]  /*ed90*/  LDL R14, [R1+0x4c] ;  /* 0x00004c00010e7983 */ /* 0x000ea20000100800 */
[----:B------:R-:W-:Y:S01]  /*eda0*/  IMAD.MOV.U32 R23, RZ, RZ, -0x7fffffe0 ;  /* 0x80000020ff177424 */ /* 0x000fe200078e00ff */
[----:B------:R-:W-:Y:S05]  /*edb0*/  WARPSYNC.ALL ;  /* 0x0000000000007948 */ /* 0x000fea0003800000 */
[----:B01----:R-:W0:Y:S01]  /*edc0*/  S2R R0, SR_TID.X ;  /* 0x0000000000007919 */ /* 0x003e220000002100 */
[----:B------:R-:W-:Y:S01]  /*edd0*/  R2UR UR59, R23 ;  /* 0x00000000173b72ca */ /* 0x000fe200000e0000 */
[----:B------:R-:W-:Y:S01]  /*ede0*/  IMAD.MOV.U32 R151, RZ, RZ, -0x7fffffe0 ;  /* 0x80000020ff977424 */ /* 0x000fe200078e00ff */
[----:B------:R-:W-:Y:S01]  /*edf0*/  R2UR UR56, R2 ;  /* 0x00000000023872ca */ /* 0x000fe200000e0000 */
[----:B------:R-:W-:Y:S01]  /*ee00*/  IMAD.MOV.U32 R73, RZ, RZ, -0x7fffffe0 ;  /* 0x80000020ff497424 */ /* 0x000fe200078e00ff */
[----:B------:R-:W-:Y:S01]  /*ee10*/  R2UR UR57, R3 ;  /* 0x00000000033972ca */ /* 0x000fe200000e0000 */
[----:B------:R-:W-:Y:S01]  /*ee20*/  IMAD.MOV.U32 R21, RZ, RZ, -0x7fffffe0 ;  /* 0x80000020ff157424 */ /* 0x000fe200078e00ff */
[----:B------:R-:W-:Y:S01]  /*ee30*/  R2UR UR19, R23 ;  /* 0x00000000171372ca */ /* 0x000fe200000e0000 */
[----:B------:R-:W-:Y:S01]  /*ee40*/  STL [R1+0xbc], R25 ;  /* 0x0000bc1901007387 */ /* 0x000fe20000100800 */
[C---:B------:R-:W-:Y:S01]  /*ee50*/  R2UR UR7, R73.reuse ;  /* 0x00000000490772ca */ /* 0x040fe200000e0000 */
[----:B------:R-:W-:Y:S01]  /*ee60*/  IMAD.MOV.U32 R153, RZ, RZ, -0x7fffffe0 ;  /* 0x80000020ff997424 */ /* 0x000fe200078e00ff */
[----:B------:R-:W-:Y:S01]  /*ee70*/  R2UR UR11, R73 ;  /* 0x00000000490b72ca */ /* 0x000fe200000e0000 */
[----:B------:R-:W-:Y:S01]  /*ee80*/  STL [R1+0xb8], R24 ;  /* 0x0000b81801007387 */ /* 0x000fe20000100800 */
[----:B------:R-:W-:-:S02]  /*ee90*/  R2UR UR9, R21 ;  /* 0x00000000150972ca */ /* 0x000fc400000e0000 */
[----:B------:R-:W-:Y:S01]  /*eea0*/  MOV R78, UR59 ;  /* 0x0000003b004e7c02 */ /* 0x000fe20008000f00 */
[----:B------:R-:W-:Y:S01]  /*eeb0*/  STL [R1+0xb4], R19 ;  /* 0x0000b41301007387 */ /* 0x000fe20000100800 */
[----:B------:R-:W-:Y:S02]  /*eec0*/  R2UR UR59, R151 ;  /* 0x00000000973b72ca */ /* 0x000fe400000e0000 */
[C---:B------:R-:W-:Y:S01]  /*eed0*/  R2UR UR5, R21.reuse ;  /* 0x00000000150572ca */ /* 0x040fe200000e0000 */
[----:B------:R1:W-:Y:S01]  /*eee0*/  STL [R1+0xb0], R18 ;  /* 0x0000b01201007387 */ /* 0x0003e20000100800 */
[C---:B------:R-:W-:Y:S02]  /*eef0*/  R2UR UR15, R21.reuse ;  /* 0x00000000150f72ca */ /* 0x040fe400000e0000 */
[C---:B------:R-:W-:Y:S01]  /*ef00*/  R2UR UR23, R21.reuse ;  /* 0x00000000151772ca */ /* 0x040fe200000e0000 */
[----:B------:R3:W-:Y:S01]  /*ef10*/  STL [R1+0xac], R17 ;  /* 0x0000ac1101007387 */ /* 0x0007e20000100800 */
[----:B------:R-:W-:-:S02]  /*ef20*/  R2UR UR35, R21 ;  /* 0x00000000152372ca */ /* 0x000fc400000e0000 */
[----:B------:R-:W-:Y:S01]  /*ef30*/  MOV R75, UR9 ;  /* 0x00000009004b7c02 */ /* 0x000fe20008000f00 */
[----:B------:R-:W-:Y:S01]  /*ef40*/  STL [R1+0xa8], R16 ;  /* 0x0000a81001007387 */ /* 0x000fe20000100800 */
[----:B------:R-:W-:Y:S02]  /*ef50*/  R2UR UR9, R3 ;  /* 0x00000000030972ca */ /* 0x000fe400000e0000 */
[C---:B------:R-:W-:Y:S01]  /*ef60*/  R2UR UR47, R21.reuse ;  /* 0x00000000152f72ca */ /* 0x040fe200000e0000 */
[----:B------:R4:W-:Y:S01]  /*ef70*/  STL [R1+0xa4], R15 ;  /* 0x0000a40f01007387 */ /* 0x0009e20000100800 */
[----:B0-----:R-:W-:Y:S02]  /*ef80*/  SHF.R.U32.HI R0, RZ, 0x7, R0 ;  /* 0x00000007ff007819 */ /* 0x001fe40000011600 */
[----:B------:R-:W-:Y:S02]  /*ef90*/  R2UR UR55, R21 ;  /* 0x00000000153772ca */ /* 0x000fe400000e0000 */
[----:B------:R-:W-:-:S02]  /*efa0*/  IADD3 R0, R0, 0x8, RZ ;  /* 0x0000000800007810 */ /* 0x000fc40007ffe0ff */
[C---:B------:R-:W-:Y:S02]  /*efb0*/  R2UR UR31, R23.reuse ;  /* 0x00000000171f72ca */ /* 0x040fe400000e0000 */
[C---:B------:R-:W-:Y:S01]  /*efc0*/  R2UR UR39, R23.reuse ;  /* 0x00000000172772ca */ /* 0x040fe200000e0000 */
[----:B------:R0:W-:Y:S01]  /*efd0*/  BAR.SYNC.DEFER_BLOCKING R0, 0x100 ;  /* 0x000400000000751d */ /* 0x0001e20000010000 */
[C---:B------:R-:W-:Y:S02]  /*efe0*/  R2UR UR41, R23.reuse ;  /* 0x00000000172972ca */ /* 0x040fe400000e0000 */
[----:B------:R-:W-:Y:S02]  /*eff0*/  R2UR UR45, R23 ;  /* 0x00000000172d72ca */ /* 0x000fe400000e0000 */
[----:B------:R-:W-:Y:S02]  /*f000*/  R2UR UR12, R2 ;  /* 0x00000000020c72ca */ /* 0x000fe400000e0000 */
[----:B------:R-:W-:-:S02]  /*f010*/  R2UR UR13, R3 ;  /* 0x00000000030d72ca */ /* 0x000fc400000e0000 */
[----:B0-----:R-:W-:Y:S01]  /*f020*/  MOV R0, UR7 ;  /* 0x0000000700007c02 */ /* 0x001fe20008000f00 */
[----:B------:R-:W-:Y:S01]  /*f030*/  UMOV UR7, UR11 ;  /* 0x0000000b00077c82 */ /* 0x000fe20008000000 */
[----:B------:R-:W-:Y:S02]  /*f040*/  R2UR UR11, R23 ;  /* 0x00000000170b72ca */ /* 0x000fe400000e0000 */
[C---:B------:R-:W-:Y:S02]  /*f050*/  R2UR UR27, R73.reuse ;  /* 0x00000000491b72ca */ /* 0x040fe400000e0000 */
[C---:B------:R-:W-:Y:S02]  /*f060*/  R2UR UR43, R73.reuse ;  /* 0x00000000492b72ca */ /* 0x040fe400000e0000 */
[C---:B------:R-:W-:Y:S02]  /*f070*/  R2UR UR51, R73.reuse ;  /* 0x00000000493372ca */ /* 0x040fe400000e0000 */
[----:B------:R-:W-:-:S02]  /*f080*/  R2UR UR29, R73 ;  /* 0x00000000491d72ca */ /* 0x000fc400000e0000 */
[C---:B------:R-:W-:Y:S02]  /*f090*/  R2UR UR49, R73.reuse ;  /* 0x00000000493172ca */ /* 0x040fe400000e0000 */
[----:B------:R-:W-:Y:S01]  /*f0a0*/  R2UR UR37, R73 ;  /* 0x00000000492572ca */ /* 0x000fe200000e0000 */
[----:B------:R-:W-:Y:S01]  /*f0b0*/  WARPGROUP.ARRIVE ;  /* 0x00000000000079c5 */ /* 0x000fe20000000000 */
[----:B------:R-:W-:Y:S01]  /*f0c0*/  MOV R76, UR11 ;  /* 0x0000000b004c7c02 */ /* 0x000fe20008000f00 */
[----:B------:R-:W-:Y:S01]  /*f0d0*/  UMOV UR11, UR5 ;  /* 0x00000005000b7c82 */ /* 0x000fe20008000000 */
[----:B------:R-:W-:Y:S01]  /*f0e0*/  R2UR UR5, R23 ;  /* 0x00000000170572ca */ /* 0x000fe200000e0000 */
[----:B------:R-:W-:Y:S01]  /*f0f0*/  IMAD.MOV.U32 R23, RZ, RZ, -0x7fffffe0 ;  /* 0x80000020ff177424 */ /* 0x000fe200078e00ff */
[----:B-1----:R-:W-:Y:S01]  /*f100*/  MOV R18, UR61 ;  /* 0x0000003d00127c02 */ /* 0x002fe20008000f00 */
[----:B------:R-:W-:Y:S01]  /*f110*/  IMAD.MOV.U32 R73, RZ, RZ, -0x7fffffe0 ;  /* 0x80000020ff497424 */ /* 0x000fe200078e00ff */
[----:B---3--:R-:W-:-:S02]  /*f120*/  MOV R17, UR60 ;  /* 0x0000003c00117c02 */ /* 0x008fc40008000f00 */
[----:B------:R-:W-:Y:S01]  /*f130*/  R2UR UR25, R23 ;  /* 0x00000000171972ca */ /* 0x000fe200000e0000 */
[----:B------:R-:W-:Y:S01]  /*f140*/  IMAD.MOV.U32 R23, RZ, RZ, -0x7fffffe0 ;  /* 0x80000020ff177424 */ /* 0x000fe200078e00ff */
[----:B------:R-:W-:Y:S01]  /*f150*/  R2UR UR33, R73 ;  /* 0x00000000492172ca */ /* 0x000fe200000e0000 */
[----:B------:R-:W-:Y:S01]  /*f160*/  IMAD.MOV.U32 R73, RZ, RZ, -0x7fffffe0 ;  /* 0x80000020ff497424 */ /* 0x000fe200078e00ff */
[----:B------:R-:W-:Y:S02]  /*f170*/  R2UR UR16, R2 ;  /* 0x00000000021072ca */ /* 0x000fe400000e0000 */
[C---:B------:R-:W-:Y:S01]  /*f180*/  R2UR UR17, R3.reuse ;  /* 0x00000000031172ca */ /* 0x040fe200000e0000 */
[----:B------:R-:W-:Y:S01]  /*f190*/  IMAD.U32 R21, RZ, RZ, UR5 ;  /* 0x00000005ff157e24 */ /* 0x000fe2000f8e00ff */
[----:B------:R-:W-:Y:S02]  /*f1a0*/  R2UR UR5, R3 ;  /* 0x00000000030572ca */ /* 0x000fe400000e0000 */
[----:B------:R-:W-:Y:S01]  /*f1b0*/  R2UR UR61, R73 ;  /* 0x00000000493d72ca */ /* 0x000fe200000e0000 */
[----:B------:R-:W-:Y:S01]  /*f1c0*/  IMAD.MOV.U32 R73, RZ, RZ, -0x7fffffe0 ;  /* 0x80000020ff497424 */ /* 0x000fe200078e00ff */
[----:B------:R-:W-:-:S02]  /*f1d0*/  R2UR UR20, R8 ;  /* 0x00000000081472ca */ /* 0x000fc400000e0000 */
[C---:B------:R-:W-:Y:S02]  /*f1e0*/  R2UR UR21, R9.reuse ;  /* 0x00000000091572ca */ /* 0x040fe400000e0000 */
[----:B------:R-:W-:Y:S02]  /*f1f0*/  R2UR UR52, R8 ;  /* 0x00000000083472ca */ /* 0x000fe400000e0000 */
[----:B------:R-:W-:Y:S01]  /*f200*/  R2UR UR53, R9 ;  /* 0x00000000093572ca */ /* 0x000fe200000e0000 */
[----:B--2---:R-:W-:-:S04]  /*f210*/  IMAD R150, R148, 0x6c0, R14 ;  /* 0x000006c094967824 */ /* 0x004fc800078e020e */
[C---:B------:R-:W-:Y:S02]  /*f220*/  VIADD R22, R150.reuse, 0xc0 ;  /* 0x000000c096167836 */ /* 0x040fe40000000000 */
[C---:B------:R-:W-:Y:S02]  /*f230*/  VIADD R72, R150.reuse, 0x80 ;  /* 0x0000008096487836 */ /* 0x040fe40000000000 */
[----:B------:R-:W-:Y:S01]  /*f240*/  VIADD R20, R150, 0x40 ;  /* 0x0000004096147836 */ /* 0x000fe20000000000 */
[----:B------:R-:W-:Y:S01]  /*f250*/  R2UR UR58, R22 ;  /* 0x00000000163a72ca */ /* 0x000fe200000e0000 */
[----:B------:R-:W-:Y:S01]  /*f260*/  VIADD R22, R150, 0x180 ;  /* 0x0000018096167836 */ /* 0x000fe20000000000 */
[----:B------:R-:W-:Y:S01]  /*f270*/  R2UR UR10, R72 ;  /* 0x00000000480a72ca */ /* 0x000fe200000e0000 */
[----:B------:R-:W-:Y:S01]  /*f280*/  VIADD R72, R150, 0x140 ;  /* 0x0000014096487836 */ /* 0x000fe20000000000 */
[----:B------:R-:W-:Y:S01]  /*f290*/  R2UR UR4, R20 ;  /* 0x00000000140472ca */ /* 0x000fe200000e0000 */
[----:B------:R-:W-:-:S02]  /*f2a0*/  VIADD R20, R150, 0x100 ;  /* 0x0000010096147836 */ /* 0x000fc40000000000 */
[----:B------:R-:W-:Y:S01]  /*f2b0*/  VIADD R152, R150, 0x382 ;  /* 0x0000038296987836 */ /* 0x000fe20000000000 */
[----:B------:R-:W-:Y:S01]  /*f2c0*/  R2UR UR6, R72 ;  /* 0x00000000480672ca */ /* 0x000fe200000e0000 */
[----:B------:R-:W-:Y:S01]  /*f2d0*/  VIADD R72, R150, 0x42 ;  /* 0x0000004296487836 */ /* 0x000fe20000000000 */
[----:B------:R-:W-:Y:S01]  /*f2e0*/  R2UR UR8, R20 ;  /* 0x00000000140872ca */ /* 0x000fe200000e0000 */
[C---:B------:R-:W-:Y:S02]  /*f2f0*/  VIADD R20, R150.reuse, 0x1c0 ;  /* 0x000001c096147836 */ /* 0x040fe40000000000 */
[----:B------:R-:W-:Y:S02]  /*f300*/  MOV R79, UR58 ;  /* 0x0000003a004f7c02 */ /* 0x000fe40008000f00 */
[----:B------:R-:W-:Y:S02]  /*f310*/  R2UR UR58, R150 ;  /* 0x00000000963a72ca */ /* 0x000fe400000e0000 */
[----:B------:R-:W-:Y:S01]  /*f320*/  R2UR UR14, R20 ;  /* 0x00000000140e72ca */ /* 0x000fe200000e0000 */
[----:B------:R-:W-:Y:S01]  /*f330*/  VIADD R20, R150, 0x2 ;  /* 0x0000000296147836 */ /* 0x000fe20000000000 */
[----:B------:R-:W-:Y:S01]  /*f340*/  R2UR UR26, R72 ;  /* 0x00000000481a72ca */ /* 0x000fe200000e0000 */
[----:B------:R-:W-:Y:S01]  /*f350*/  VIADD R72, R150, 0x142 ;  /* 0x0000014296487836 */ /* 0x000fe20000000000 */
[----:B------:R-:W-:Y:S01]  /*f360*/  MOV R14, UR6 ;  /* 0x00000006000e7c02 */ /* 0x000fe20008000f00 */
[----:B------:R-:W-:Y:S01]  /*f370*/  UMOV UR6, UR10 ;  /* 0x0000000a00067c82 */ /* 0x000fe20008000000 */
[----:B------:R-:W-:Y:S01]  /*f380*/  R2UR UR10, R22 ;  /* 0x00000000160a72ca */ /* 0x000fe200000e0000 */
[----:B------:R-:W-:Y:S01]  /*f390*/  VIADD R22, R150, 0x200 ;  /* 0x0000020096167836 */ /* 0x000fe20000000000 */
[----:B------:R-:W-:-:S02]  /*f3a0*/  MOV R74, UR8 ;  /* 0x00000008004a7c02 */ /* 0x000fc40008000f00 */
[----:B------:R-:W-:Y:S01]  /*f3b0*/  R2UR UR8, R2 ;  /* 0x00000000020872ca */ /* 0x000fe200000e0000 */
[----:B------:R-:W-:Y:S01]  /*f3c0*/  HGMMA.64x16x16.F32 R136, gdesc[UR56], RZ, !UPT, gsb0 ;  /* 0x00200000388879f0 */ /* 0x000fe2000c0008ff */
[----:B------:R-:W-:Y:S01]  /*f3d0*/  R2UR UR18, R22 ;  /* 0x00000000161272ca */ /* 0x000fe200000e0000 */
[----:B------:R-:W-:Y:S01]  /*f3e0*/  VIADD R22, R150, 0x82 ;  /* 0x0000008296167836 */ /* 0x000fe20000000000 */
[----:B------:R-:W-:Y:S01]  /*f3f0*/  R2UR UR22, R20 ;  /* 0x00000000141672ca */ /* 0x000fe200000e0000 */
[----:B------:R-:W-:Y:S01]  /*f400*/  VIADD R20, R150, 0xc2 ;  /* 0x000000c296147836 */ /* 0x000fe20000000000 */
[----:B------:R-:W-:Y:S02]  /*f410*/  R2UR UR59, R78 ;  /* 0x000000004e3b72ca */ /* 0x000fe400000e0000 */
[----:B------:R-:W-:Y:S01]  /*f420*/  R2UR UR30, R22 ;  /* 0x00000000161e72ca */ /* 0x000fe200000e0000 */
[----:B------:R-:W-:Y:S01]  /*f430*/  VIADD R22, R150, 0x102 ;  /* 0x0000010296167836 */ /* 0x000fe20000000000 */
[----:B------:R-:W-:Y:S01]  /*f440*/  MOV R77, UR10 ;  /* 0x0000000a004d7c02 */ /* 0x000fe20008000f00 */
[----:B------:R-:W-:Y:S01]  /*f450*/  UMOV UR10, UR4 ;  /* 0x00000004000a7c82 */ /* 0x000fe20008000000 */
[----:B------:R-:W-:Y:S01]  /*f460*/  R2UR UR34, R20 ;  /* 0x00000000142272ca */ /* 0x000fe200000e0000 */
[----:B------:R-:W-:Y:S01]  /*f470*/  VIADD R20, R150, 0x182 ;  /* 0x0000018296147836 */ /* 0x000fe20000000000 */
[----:B------:R-:W-:-:S02]  /*f480*/  R2UR UR38, R22 ;  /* 0x00000000162672ca */ /* 0x000fc400000e0000 */
[----:B------:R-:W-:Y:S02]  /*f490*/  IADD3 R22, R150, 0x240, RZ ;  /* 0x0000024096167810 */ /* 0x000fe40007ffe0ff */
[----:B------:R-:W-:Y:S01]  /*f4a0*/  R2UR UR46, R20 ;  /* 0x00000000142e72ca */ /* 0x000fe200000e0000 */
[----:B------:R-:W-:Y:S01]  /*f4b0*/  VIADD R20, R150, 0x202 ;  /* 0x0000020296147836 */ /* 0x000fe20000000000 */
[----:B------:R-:W-:Y:S01]  /*f4c0*/  R2UR UR4, R22 ;  /* 0x00000000160472ca */ /* 0x000fe200000e0000 */
[----:B------:R-:W-:Y:S01]  /*f4d0*/  VIADD R22, R150, 0x2c0 ;  /* 0x000002c096167836 */ /* 0x000fe20000000000 */
[----:B------:R-:W-:Y:S02]  /*f4e0*/  R2UR UR58, R79 ;  /* 0x000000004f3a72ca */ /* 0x000fe400000e0000 */
[----:B------:R-:W-:Y:S02]  /*f4f0*/  R2UR UR54, R20 ;  /* 0x00000000143672ca */ /* 0x000fe400000e0000 */
[----:B------:R-:W-:-:S02]  /*f500*/  R2UR UR56, R2 ;  /* 0x00000000023872ca */ /* 0x000fc400000e0000 */
[----:B------:R-:W-:Y:S02]  /*f510*/  R2UR UR57, R3 ;  /* 0x00000000033972ca */ /* 0x000fe400000e0000 */
[----:B------:R-:W-:Y:S01]  /*f520*/  R2UR UR40, R22 ;  /* 0x00000000162872ca */ /* 0x000fe200000e0000 */
[----:B------:R-:W-:Y:S01]  /*f530*/  VIADD R22, R150, 0x340 ;  /* 0x0000034096167836 */ /* 0x000fe20000000000 */
[----:B------:R-:W-:Y:S01]  /*f540*/  R2UR UR42, R72 ;  /* 0x00000000482a72ca */ /* 0x000fe200000e0000 */
[----:B------:R-:W-:Y:S01]  /*f550*/  IMAD.U32 R20, RZ, RZ, UR4 ;  /* 0x00000004ff147e24 */ /* 0x000fe2000f8e00ff */
[----:B------:R-:W-:Y:S01]  /*f560*/  R2UR UR4, R2 ;  /* 0x00000000020472ca */ /* 0x000fe200000e0000 */
[----:B------:R-:W-:Y:S01]  /*f570*/  VIADD R72, R150, 0x1c2 ;  /* 0x000001c296487836 */ /* 0x000fe20000000000 */
[----:B------:R-:W-:Y:S01]  /*f580*/  R2UR UR44, R22 ;  /* 0x00000000162c72ca */ /* 0x000fe200000e0000 */
[----:B------:R-:W-:-:S03]  /*f590*/  VIADD R22, R150, 0x3c0 ;  /* 0x000003c096167836 */ /* 0x000fc60000000000 */
[----:B------:R-:W-:Y:S01]  /*f5a0*/  R2UR UR50, R72 ;  /* 0x00000000483272ca */ /* 0x000fe200000e0000 */
[----:B------:R-:W-:Y:S01]  /*f5b0*/  VIADD R72, R150, 0x280 ;  /* 0x0000028096487836 */ /* 0x000fe20000000000 */
[----:B------:R-:W-:Y:S01]  /*f5c0*/  R2UR UR24, R22 ;  /* 0x00000000161872ca */ /* 0x000fe200000e0000 */
[----:B------:R-:W-:-:S03]  /*f5d0*/  VIADD R22, R150, 0x440 ;  /* 0x0000044096167836 */ /* 0x000fc60000000000 */
[----:B------:R-:W-:Y:S01]  /*f5e0*/  R2UR UR28, R72 ;  /* 0x00000000481c72ca */ /* 0x000fe200000e0000 */
[----:B------:R-:W-:-:S05]  /*f5f0*/  VIADD R72, R150, 0x300 ;  /* 0x0000030096487836 */ /* 0x000fca0000000000 */
[----:B------:R-:W-:Y:S01]  /*f600*/  R2UR UR48, R72 ;  /* 0x00000000483072ca */ /* 0x000fe200000e0000 */
[----:B------:R-:W-:Y:S02]  /*f610*/  WARPGROUP.DEPBAR.LE gsb0, 0x0 ;  /* 0x00008000000079c5 */ /* 0x000fe40000010000 */
[----:B------:R-:W-:Y:S01]  /*f620*/  WARPGROUP.ARRIVE ;  /* 0x00000000000079c5 */ /* 0x000fe20000000000 */
[----:B------:R-:W-:-:S05]  /*f630*/  VIADD R72, R150, 0x380 ;  /* 0x0000038096487836 */ /* 0x000fca0000000000 */
[----:B------:R-:W-:Y:S01]  /*f640*/  HGMMA.64x16x16.F32 R128, gdesc[UR8], RZ, !UPT, gsb0 ;  /* 0x00200000088079f0 */ /* 0x000fe2000c0008ff */
[----:B------:R-:W-:Y:S01]  /*f650*/  R2UR UR9, R75 ;  /* 0x000000004b0972ca */ /* 0x000fe200000e0000 */
[----:B------:R-:W-:Y:S01]  /*f660*/  IMAD.MOV.U32 R75, RZ, RZ, -0x7fffffe0 ;  /* 0x80000020ff4b7424 */ /* 0x000fe200078e00ff */
[----:B------:R-:W-:Y:S01]  /*f670*/  R2UR UR8, R74 ;  /* 0x000000004a0872ca */ /* 0x000fe200000e0000 */
[----:B------:R-:W-:Y:S01]  /*f680*/  VIADD R74, R150, 0x302 ;  /* 0x00000302964a7836 */ /* 0x000fe20000000000 */
[----:B------:R-:W-:Y:S02]  /*f690*/  R2UR UR11, R76 ;  /* 0x000000004c0b72ca */ /* 0x000fe400000e0000 */
[----:B------:R-:W-:Y:S02]  /*f6a0*/  R2UR UR10, R77 ;  /* 0x000000004d0a72ca */ /* 0x000fe400000e0000 */
[----:B------:R-:W-:Y:S01]  /*f6b0*/  R2UR UR36, R72 ;  /* 0x00000000482472ca */ /* 0x000fe200000e0000 */
[----:B------:R-:W-:-:S05]  /*f6c0*/  VIADD R72, R150, 0x400 ;  /* 0x0000040096487836 */ /* 0x000fca0000000000 */
[----:B------:R-:W-:Y:S01]  /*f6d0*/  R2UR UR32, R72 ;  /* 0x00000000482072ca */ /* 0x000fe200000e0000 */
[----:B------:R-:W-:-:S05]  /*f6e0*/  VIADD R72, R150, 0x242 ;  /* 0x0000024296487836 */ /* 0x000fca0000000000 */
[----:B------:R-:W-:Y:S01]  /*f6f0*/  R2UR UR60, R72 ;  /* 0x00000000483c72ca */ /* 0x000fe200000e0000 */
[----:B------:R-:W-:Y:S01]  /*f700*/  VIADD R72, R150, 0x2c2 ;  /* 0x000002c296487836 */ /* 0x000fe20000000000 */
[----:B------:R-:W-:Y:S02]  /*f710*/  WARPGROUP.DEPBAR.LE gsb0, 0x0 ;  /* 0x00008000000079c5 */ /* 0x000fe40000010000 */
[----:B------:R-:W-:-:S06]  /*f720*/  WARPGROUP.ARRIVE ;  /* 0x00000000000079c5 */ /* 0x000fcc0000000000 */
[----:B------:R-:W-:Y:S01]  /*f730*/  HGMMA.64x16x16.F32 R120, gdesc[UR4], RZ, !UPT, gsb0 ;  /* 0x00200000047879f0 */ /* 0x000fe2000c0008ff */
[----:B------:R-:W-:Y:S02]  /*f740*/  R2UR UR7, R0 ;  /* 0x00000000000772ca */ /* 0x000fe400000e0000 */
[----:B------:R-:W-:Y:S02]  /*f750*/  R2UR UR6, R14 ;  /* 0x000000000e0672ca */ /* 0x000fe400000e0000 */
        /* <DEDUP_REMOVED lines=10> */
[----:B------:R-:W-:-:S07]  /*f800*/  R2UR UR57, R3 ;  /* 0x00000000033972ca */ /* 0x000fce00000e0000 */
[----:B------:R-:W-:Y:S01]  /*f810*/  MOV R25, UR58 ;  /* 0x0000003a00197c02 */ /* 0x000fe20008000f00 */
[----:B------:R-:W-:Y:S01]  /*f820*/  UMOV UR58, UR8 ;  /* 0x00000008003a7c82 */ /* 0x000fe20008000000 */
[----:B------:R-:W-:Y:S01]  /*f830*/  MOV R0, UR59 ;  /* 0x0000003b00007c02 */ /* 0x000fe20008000f00 */
[----:B------:R-:W-:Y:S01]  /*f840*/  UMOV UR59, UR9 ;  /* 0x00000009003b7c82 */ /* 0x000fe20008000000 */
        /* <DEDUP_REMOVED lines=8> */
[----:B------:R-:W-:-:S03]  /*f8d0*/  IMAD.MOV.U32 R73, RZ, RZ, -0x7fffffe0 ;  /* 0x80000020ff497424 */ /* 0x000fc600078e00ff */
[----:B------:R-:W-:Y:S02]  /*f8e0*/  R2UR UR56, R72 ;  /* 0x00000000483872ca */ /* 0x000fe400000e0000 */
[----:B------:R-:W-:Y:S01]  /*f8f0*/  R2UR UR57, R73 ;  /* 0x00000000493972ca */ /* 0x000fe200000e0000 */
[----:B------:R-:W-:Y:S02]  /*f900*/  WARPGROUP.DEPBAR.LE gsb0, 0x0 ;  /* 0x00008000000079c5 */ /* 0x000fe40000010000 */
[----:B------:R-:W-:-:S06]  /*f910*/  WARPGROUP.ARRIVE ;  /* 0x00000000000079c5 */ /* 0x000fcc0000000000 */
[----:B------:R-:W-:Y:S01]  /*f920*/  HGMMA.64x16x16.F32 R96, gdesc[UR4], RZ, !UPT, gsb0 ;  /* 0x00200000046079f0 */ /* 0x000fe2000c0008ff */
[----:B------:R-:W-:Y:S02]  /*f930*/  R2UR UR4, R22 ;  /* 0x00000000160472ca */ /* 0x000fe400000e0000 */
[----:B------:R-:W-:Y:S02]  /*f940*/  R2UR UR5, R23 ;  /* 0x00000000170572ca */ /* 0x000fe400000e0000 */
[----:B------:R-:W-:Y:S01]  /*f950*/  R2UR UR6, R152 ;  /* 0x00000000980672ca */ /* 0x000fe200000e0000 */
[----:B------:R-:W-:Y:S01]  /*f960*/  VIADD R152, R150, 0x3c2 ;  /* 0x000003c296987836 */ /* 0x000fe20000000000 */
[----:B------:R-:W-:Y:S01]  /*f970*/  R2UR UR7, R153 ;  /* 0x00000000990772ca */ /* 0x000fe200000e0000 */
[----:B------:R-:W-:-:S06]  /*f980*/  IMAD.MOV.U32 R153, RZ, RZ, -0x7fffffe0 ;  /* 0x80000020ff997424 */ /* 0x000fcc00078e00ff */
[----:B------:R-:W-:Y:S01]  /*f990*/  IMAD.U32 R22, RZ, RZ, UR4 ;  /* 0x00000004ff167e24 */ /* 0x000fe2000f8e00ff */
[----:B------:R-:W-:Y:S01]  /*f9a0*/  UMOV UR4, UR44 ;  /* 0x0000002c00047c82 */ /* 0x000fe20008000000 */
[----:B------:R-:W-:Y:S01]  /*f9b0*/  MOV R23, UR5 ;  /* 0x0000000500177c02 */ /* 0x000fe20008000f00 */
[----:B------:R-:W-:Y:S01]  /*f9c0*/  UMOV UR5, UR45 ;  /* 0x0000002d00057c82 */ /* 0x000fe20008000000 */
[C---:B------:R-:W-:Y:S02]  /*f9d0*/  R2UR UR44, R8.reuse ;  /* 0x00000000082c72ca */ /* 0x040fe400000e0000 */
[----:B------:R-:W-:Y:S02]  /*f9e0*/  R2UR UR45, R9 ;  /* 0x00000000092d72ca */ /* 0x000fe400000e0000 */
[----:B------:R-:W-:Y:S01]  /*f9f0*/  MOV R24, UR7 ;  /* 0x0000000700187c02 */ /* 0x000fe20008000f00 */
[----:B------:R-:W-:Y:S01]  /*fa00*/  UMOV UR7, UR49 ;  /* 0x0000003100077c82 */ /* 0x000fe20008000000 */
[----:B------:R-:W-:Y:S01]  /*fa10*/  MOV R19, UR6 ;  /* 0x0000000600137c02 */ /* 0x000fe20008000f00 */
[----:B------:R-:W-:Y:S01]  /*fa20*/  UMOV UR6, UR48 ;  /* 0x0000003000067c82 */ /* 0x000fe20008000000 */
[----:B------:R-:W-:-:S02]  /*fa30*/  R2UR UR48, R8 ;  /* 0x00000000083072ca */ /* 0x000fc400000e0000 */
        /* <DEDUP_REMOVED lines=9> */
[----:B------:R-:W-:Y:S01]  /*fad0*/  IMAD.MOV.U32 R153, RZ, RZ, -0x7fffffe0 ;  /* 0x80000020ff997424 */ /* 0x000fe200078e00ff */
[----:B------:R-:W-:Y:S02]  /*fae0*/  WARPGROUP.DEPBAR.LE gsb0, 0x0 ;  /* 0x00008000000079c5 */ /* 0x000fe40000010000 */
[----:B------:R-:W-:-:S06]  /*faf0*/  WARPGROUP.ARRIVE ;  /* 0x00000000000079c5 */ /* 0x000fcc0000000000 */
[----:B------:R-:W-:Y:S01]  /*fb00*/  HGMMA.64x16x16.F32 R80, gdesc[UR12], RZ, !UPT, gsb0 ;  /* 0x002000000c5079f0 */ /* 0x000fe2000c0008ff */
[----:B------:R-:W-:Y:S01]  /*fb10*/  UMOV UR12, UR36 ;  /* 0x00000024000c7c82 */ /* 0x000fe20008000000 */
[----:B------:R-:W-:Y:S01]  /*fb20*/  UMOV UR13, UR37 ;  /* 0x00000025000d7c82 */ /* 0x000fe20008000000 */
        /* <DEDUP_REMOVED lines=20> */
[----:B------:R-:W-:Y:S01]  /*fc70*/  UMOV UR20, UR28 ;  /* 0x0000001c00147c82 */ /* 0x000fe20008000000 */
[----:B------:R-:W-:Y:S01]  /*fc80*/  UMOV UR21, UR29 ;  /* 0x0000001d00157c82 */ /* 0x000fe20008000000 */
[C---:B------:R-:W-:Y:S01]  /*fc90*/  R2UR UR28, R8.reuse ;  /* 0x00000000081c72ca */ /* 0x040fe200000e0000 */
[----:B------:R-:W-:Y:S01]  /*fca0*/  UMOV UR22, UR32 ;  /* 0x0000002000167c82 */ /* 0x000fe20008000000 */
[C---:B------:R-:W-:Y:S01]  /*fcb0*/  R2UR UR29, R9.reuse ;  /* 0x00000000091d72ca */ /* 0x040fe200000e0000 */
[----:B------:R-:W-:Y:S01]  /*fcc0*/  UMOV UR23, UR33 ;  /* 0x0000002100177c82 */ /* 0x000fe20008000000 */
[----:B------:R-:W-:Y:S02]  /*fcd0*/  R2UR UR32, R8 ;  /* 0x00000000082072ca */ /* 0x000fe400000e0000 */
[----:B------:R-:W-:Y:S01]  /*fce0*/  R2UR UR33, R9 ;  /* 0x00000000092172ca */ /* 0x000fe200000e0000 */
        /* <DEDUP_REMOVED lines=11> */
[----:B------:R-:W-:Y:S02]  /*fda0*/  R2UR UR40, R8 ;  /* 0x00000000082872ca */ /* 0x000fe400000e0000 */
[----:B------:R-:W-:Y:S02]  /*fdb0*/  R2UR UR41, R9 ;  /* 0x00000000092972ca */ /* 0x000fe400000e0000 */
[----:B------:R-:W-:Y:S02]  /*fdc0*/  R2UR UR32, R12 ;  /* 0x000000000c2072ca */ /* 0x000fe400000e0000 */
[----:B------:R-:W-:Y:S01]  /*fdd0*/  R2UR UR33, R13 ;  /* 0x000000000d2172ca */ /* 0x000fe200000e0000 */
        /* <DEDUP_REMOVED lines=8> */
[----:B------:R-:W-:Y:S01]  /*fe60*/  UMOV UR42, UR22 ;  /* 0x00000016002a7c82 */ /* 0x000fe20008000000 */
[----:B------:R-:W-:Y:S01]  /*fe70*/  UMOV UR43, UR23 ;  /* 0x00000017002b7c82 */ /* 0x000fe20008000000 */
[----:B------:R-:W-:Y:S01]  /*fe80*/  R2UR UR22, R152 ;  /* 0x00000000981672ca */ /* 0x000fe200000e0000 */
[----:B------:R-:W-:Y:S01]  /*fe90*/  VIADD R152, R150, 0x4c0 ;  /* 0x000004c096987836 */ /* 0x000fe20000000000 */
[----:B------:R-:W-:Y:S01]  /*fea0*/  R2UR UR23, R153 ;  /* 0x00000000991772ca */ /* 0x000fe200000e0000 */
[----:B------:R-:W-:-:S03]  /*feb0*/  IMAD.MOV.U32 R153, RZ, RZ, -0x7fffffe0 ;  /* 0x80000020ff997424 */ /* 0x000fc600078e00ff */
[----:B------:R-:W-:Y:S02]  /*fec0*/  R2UR UR38, R152 ;  /* 0x00000000982672ca */ /* 0x000fe400000e0000 */
[----:B------:R-:W-:-:S05]  /*fed0*/  R2UR UR39, R153 ;  /* 0x00000000992772ca */ /* 0x000fca00000e0000 */
[----:B----4-:R-:W-:Y:S01]  /*fee0*/  MOV R15, UR22 ;  /* 0x00000016000f7c02 */ /* 0x010fe20008000f00 */
[----:B------:R-:W-:Y:S01]  /*fef0*/  UMOV UR22, UR20 ;  /* 0x0000001400167c82 */ /* 0x000fe20008000000 */
[----:B------:R-:W-:Y:S01]  /*ff00*/  MOV R16, UR23 ;  /* 0x0000001700107c02 */ /* 0x000fe20008000f00 */
[----:B------:R-:W-:Y:S01]  /*ff10*/  UMOV UR23, UR21 ;  /* 0x0000001500177c82 */ /* 0x000fe20008000000 */
[----:B------:R-:W-:Y:S02]  /*ff20*/  R2UR UR20, R12 ;  /* 0x000000000c1472ca */ /* 0x000fe400000e0000 */
[----:B------:R-:W-:Y:S02]  /*ff30*/  MOV R153, UR38 ;  /* 0x0000002600997c02 */ /* 0x000fe40008000f00 */
[----:B------:R-:W-:Y:S02]  /*ff40*/  MOV R157, UR39 ;  /* 0x00000027009d7c02 */ /* 0x000fe40008000f00 */
[----:B------:R-:W-:Y:S01]  /*ff50*/  R2UR UR38, R20 ;  /* 0x00000000142672ca */ /* 0x000fe200000e0000 */
[----:B------:R-:W-:Y:S01]  /*ff60*/  VIADD R20, R150, 0x500 ;  /* 0x0000050096147836 */ /* 0x000fe20000000000 */
[----:B------:R-:W-:Y:S01]  /*ff70*/  R2UR UR39, R21 ;  /* 0x00000000152772ca */ /* 0x000fe200000e0000 */
[----:B------:R-:W-:Y:S01]  /*ff80*/  IMAD.MOV.U32 R21, RZ, RZ, -0x7fffffe0 ;  /* 0x80000020ff157424 */ /* 0x000fe200078e00ff */
[----:B------:R-:W-:-:S02]  /*ff90*/  R2UR UR21, R13 ;  /* 0x000000000d1572ca */ /* 0x000fc400000e0000 */
[----:B------:R-:W-:Y:S02]  /*ffa0*/  R2UR UR40, R12 ;  /* 0x000000000c2872ca */ /* 0x000fe400000e0000 */
[----:B------:R-:W-:Y:S02]  /*ffb0*/  R2UR UR41, R13 ;  /* 0x000000000d2972ca */ /* 0x000fe400000e0000 */
[----:B------:R-:W-:Y:S01]  /*ffc0*/  R2UR UR30, R20 ;  /* 0x00000000141e72ca */ /* 0x000fe200000e0000 */
[----:B------:R-:W-:Y:S01]  /*ffd0*/  VIADD R20, R150, 0x540 ;  /* 0x0000054096147836 */ /* 0x000fe20000000000 */
[----:B------:R-:W-:Y:S01]  /*ffe0*/  R2UR UR31, R21 ;  /* 0x00000000151f72ca */ /* 0x000fe200000e0000 */
[----:B------:R-:W-:-:S03]  /*fff0*/  IMAD.MOV.U32 R21, RZ, RZ, -0x7fffffe0 ;  /* 0x80000020ff157424 */ /* 0x000fc600078e00ff */
[----:B------:R-:W-:Y:S01]  /*10000*/  R2UR UR26, R20 ;  /* 0x00000000141a72ca */ /* 0x000fe200000e0000 */
[----:B------:R-:W-:Y:S01]  /*10010*/  IMAD.MOV.U32 R20, RZ, RZ, R0 ;  /* 0x000000ffff147224 */ /* 0x000fe200078e0000 */
[----:B------:R-:W-:-:S05]  /*10020*/  R2UR UR27, R21 ;  /* 0x00000000151b72ca */ /* 0x000fca00000e0000 */
[----:B------:R-:W-:Y:S01]  /*10030*/  MOV R151, UR30 ;  /* 0x0000001e00977c02 */ /* 0x000fe20008000f00 */
[----:B------:R-:W-:Y:S01]  /*10040*/  UMOV UR30, UR58 ;  /* 0x0000003a001e7c82 */ /* 0x000fe20008000000 */
[----:B------:R-:W-:Y:S01]  /*10050*/  MOV R152, UR31 ;  /* 0x0000001f00987c02 */ /* 0x000fe20008000f00 */
[----:B------:R-:W-:Y:S02]  /*10060*/  WARPGROUP.DEPBAR.LE gsb0, 0x0 ;  /* 0x00008000000079c5 */ /* 0x000fe40000010000 */
[----:B------:R-:W-:Y:S01]  /*10070*/  WARPGROUP.ARRIVE ;  /* 0x00000000000079c5 */ /* 0x000fe20000000000 */
[----:B------:R-:W-:Y:S01]  /*10080*/  UMOV UR31, UR59 ;  /* 0x0000003b001f7c82 */ /* 0x000fe20008000000 */
[----:B------:R-:W-:Y:S02]  /*10090*/  R2UR UR59, R20 ;  /* 0x00000000143b72ca */ /* 0x000fe400000e0000 */
[----:B------:R-:W-:Y:S02]  /*100a0*/  R2UR UR58, R25 ;  /* 0x00000000193a72ca */ /* 0x000fe400000e0000 */
[----:B------:R-:W-:Y:S01]  /*100b0*/  HGMMA.64x16x16.F32 R88, gdesc[UR44], R88, gsb0 ;  /* 0x002000002c5879f0 */ /* 0x000fe20008000858 */
[----:B------:R-:W-:Y:S01]  /*100c0*/  R2UR UR44, R12 ;  /* 0x000000000c2c72ca */ /* 0x000fe200000e0000 */
[----:B------:R-:W-:Y:S01]  /*100d0*/  UMOV UR46, UR16 ;  /* 0x00000010002e7c82 */ /* 0x000fe20008000000 */
[----:B------:R-:W-:Y:S01]  /*100e0*/  R2UR UR45, R13 ;  /* 0x000000000d2d72ca */ /* 0x000fe200000e0000 */
[----:B------:R-:W-:Y:S01]  /*100f0*/  UMOV UR47, UR17 ;  /* 0x00000011002f7c82 */ /* 0x000fe20008000000 */
[----:B------:R-:W-:-:S02]  /*10100*/  MOV R14, UR27 ;  /* 0x0000001b000e7c02 */ /* 0x000fc40008000f00 */
[----:B------:R-:W-:Y:S02]  /*10110*/  MOV R0, UR26 ;  /* 0x0000001a00007c02 */ /* 0x000fe40008000f00 */
[C---:B------:R-:W-:Y:S02]  /*10120*/  R2UR UR24, R10.reuse ;  /* 0x000000000a1872ca */ /* 0x040fe400000e0000 */
[C---:B------:R-:W-:Y:S02]  /*10130*/  R2UR UR25, R11.reuse ;  /* 0x000000000b1972ca */ /* 0x040fe400000e0000 */
[----:B------:R-:W-:Y:S02]  /*10140*/  R2UR UR28, R10 ;  /* 0x000000000a1c72ca */ /* 0x000fe400000e0000 */
[----:B------:R-:W-:Y:S01]  /*10150*/  R2UR UR29, R11 ;  /* 0x000000000b1d72ca */ /* 0x000fe200000e0000 */
[----:B------:R-:W-:Y:S01]  /*10160*/  VIADD R20, R150, 0x580 ;  /* 0x0000058096147836 */ /* 0x000fe20000000000 */
[----:B------:R-:W-:Y:S01]  /*10170*/  R2UR UR26, R22 ;  /* 0x00000000161a72ca */ /* 0x000fe200000e0000 */
[----:B------:R0:W5:Y:S01]  /*10180*/  LDL.LU R25, [R1+0xbc] ;  /* 0x0000bc0001197983 */ /* 0x0001620000300800 */
[----:B------:R-:W-:Y:S01]  /*10190*/  R2UR UR27, R23 ;  /* 0x00000000171b72ca */ /* 0x000fe200000e0000 */
        /* <DEDUP_REMOVED lines=10> */
[----:B------:R-:W-:Y:S01]  /*10240*/  UMOV UR54, UR4 ;  /* 0x0000000400367c82 */ /* 0x000fe20008000000 */
[----:B------:R-:W-:Y:S01]  /*10250*/  UMOV UR55, UR5 ;  /* 0x0000000500377c82 */ /* 0x000fe20008000000 */
[C---:B------:R-:W-:Y:S02]  /*10260*/  R2UR UR4, R12.reuse ;  /* 0x000000000c0472ca */ /* 0x040fe400000e0000 */
[C---:B------:R-:W-:Y:S02]  /*10270*/  R2UR UR5, R13.reuse ;  /* 0x000000000d0572ca */ /* 0x040fe400000e0000 */
        /* <DEDUP_REMOVED lines=29> */
[----:B------:R-:W-:Y:S01]  /*10450*/  R2UR UR57, R13 ;  /* 0x000000000d3972ca */ /* 0x000fe200000e0000 */
[----:B------:R-:W-:Y:S02]  /*10460*/  WARPGROUP.DEPBAR.LE gsb0, 0x0 ;  /* 0x00008000000079c5 */ /* 0x000fe40000010000 */
[----:B------:R-:W-:-:S10]  /*10470*/  WARPGROUP.ARRIVE ;  /* 0x00000000000079c5 */ /* 0x000fd40000000000 */
[----:B------:R-:W-:Y:S01]  /*10480*/  HGMMA.64x16x16.F32 R72, gdesc[UR56], R72, gsb0 ;  /* 0x00200000384879f0 */ /* 0x000fe20008000848 */
[----:B------:R-:W-:Y:S02]  /*10490*/  R2UR UR56, R10 ;  /* 0x000000000a3872ca */ /* 0x000fe400000e0000 */
[----:B------:R-:W-:Y:S01]  /*104a0*/  R2UR UR57, R11 ;  /* 0x000000000b3972ca */ /* 0x000fe200000e0000 */
[----:B------:R-:W-:Y:S01]  /*104b0*/  UMOV UR58, UR60 ;  /* 0x0000003c003a7c82 */ /* 0x000fe20008000000 */
[----:B------:R-:W-:Y:S01]  /*104c0*/  UMOV UR59, UR61 ;  /* 0x0000003d003b7c82 */ /* 0x000fe20008000000 */
[----:B------:R-:W-:Y:S02]  /*104d0*/  WARPGROUP.DEPBAR.LE gsb0, 0x0 ;  /* 0x00008000000079c5 */ /* 0x000fe40000010000 */
[----:B------:R-:W-:-:S08]  /*104e0*/  WARPGROUP.ARRIVE ;  /* 0x00000000000079c5 */ /* 0x000fd00000000000 */
[----:B------:R-:W-:Y:S03]  /*104f0*/  HGMMA.64x16x16.F32 R136, gdesc[UR56], R136, gsb0 ;  /* 0x00200000388879f0 */ /* 0x000fe60008000888 */
[----:B------:R-:W-:Y:S02]  /*10500*/  WARPGROUP.DEPBAR.LE gsb0, 0x0 ;  /* 0x00008000000079c5 */ /* 0x000fe40000010000 */
[----:B------:R-:W-:-:S06]  /*10510*/  WARPGROUP.ARRIVE ;  /* 0x00000000000079c5 */ /* 0x000fcc0000000000 */
[----:B------:R-:W-:Y:S03]  /*10520*/  HGMMA.64x16x16.F32 R128, gdesc[UR24], R128, gsb0 ;  /* 0x00200000188079f0 */ /* 0x000fe60008000880 */
        /* <DEDUP_REMOVED lines=12> */
[----:B------:R-:W-:Y:S02]  /*105f0*/  WARPGROUP.DEPBAR.LE gsb0, 0x0 ;  /* 0x00008000000079c5 */ /* 0x000fe40000010000 */
[----:B------:R-:W-:-:S10]  /*10600*/  WARPGROUP.ARRIVE ;  /* 0x00000000000079c5 */ /* 0x000fd40000000000 */
[----:B------:R-:W-:Y:S01]  /*10610*/  HGMMA.64x16x16.F32 R104, gdesc[UR20], R104, gsb0 ;  /* 0x00200000146879f0 */ /* 0x000fe20008000868 */
[----:B------:R-:W-:Y:S02]  /*10620*/  R2UR UR7, R24 ;  /* 0x00000000180772ca */ /* 0x000fe400000e0000 */
[----:B------:R-:W-:Y:S01]  /*10630*/  R2UR UR6, R19 ;  /* 0x00000000130672ca */ /* 0x000fe200000e0000 */
[----:B------:R0:W5:Y:S01]  /*10640*/  LDL.LU R24, [R1+0xb8] ;  /* 0x0000b80001187983 */ /* 0x0001620000300800 */
[----:B------:R-:W-:Y:S02]  /*10650*/  R2UR UR4, R10 ;  /* 0x000000000a0472ca */ /* 0x000fe400000e0000 */
[----:B------:R-:W-:Y:S01]  /*10660*/  R2UR UR5, R11 ;  /* 0x000000000b0572ca */ /* 0x000fe200000e0000 */
[----:B------:R0:W5:Y:S01]  /*10670*/  LDL.LU R19, [R1+0xb4] ;  /* 0x0000b40001137983 */ /* 0x0001620000300800 */
[----:B------:R-:W-:Y:S02]  /*10680*/  WARPGROUP.DEPBAR.LE gsb0, 0x0 ;  /* 0x00008000000079c5 */ /* 0x000fe40000010000 */
[----:B------:R-:W-:-:S09]  /*10690*/  WARPGROUP.ARRIVE ;  /* 0x00000000000079c5 */ /* 0x000fd20000000000 */
        /* <DEDUP_REMOVED lines=17> */
[----:B------:R-:W-:Y:S02]  /*107b0*/  R2UR UR22, R15 ;  /* 0x000000000f1672ca */ /* 0x000fe400000e0000 */
        /* <DEDUP_REMOVED lines=26> */
[----:B------:R-:W-:Y:S02]  /*10960*/  MOV R21, 0x80000020 ;  /* 0x8000002000157802 */ /* 0x000fe40000000f00 */
        /* <DEDUP_REMOVED lines=8> */
[----:B------:R-:W-:Y:S01]  /*109f0*/  IMAD.MOV.U32 R21, RZ, RZ, -0x7fffffe0 ;  /* 0x80000020ff157424 */ /* 0x000fe200078e00ff */
        /* <DEDUP_REMOVED lines=75> */
[----:B------:R-:W-:-:S02]  /*10eb0*/  R2UR UR17, R5 ;  /* 0x00000000051172ca */ /* 0x000fc400000e0000 */
[----:B------:R-:W-:Y:S02]  /*10ec0*/  R2UR UR61, R18 ;  /* 0x00000000123d72ca */ /* 0x000fe400000e0000 */
[----:B------:R0:W5:Y:S01]  /*10ed0*/  LDL.LU R18, [R1+0xb0] ;  /* 0x0000b00001127983 */ /* 0x0001620000300800 */
[----:B------:R-:W-:-:S03]  /*10ee0*/  R2UR UR60, R17 ;  /* 0x00000000113c72ca */ /* 0x000fc600000e0000 */
[----:B------:R0:W5:Y:S04]  /*10ef0*/  LDL.LU R17, [R1+0xac] ;  /* 0x0000ac0001117983 */ /* 0x0001680000300800 */
[----:B------:R0:W5:Y:S04]  /*10f00*/  LDL.LU R16, [R1+0xa8] ;  /* 0x0000a80001107983 */ /* 0x0001680000300800 */
[----:B------:R0:W5:Y:S01]  /*10f10*/  LDL.LU R15, [R1+0xa4] ;  /* 0x0000a400010f7983 */ /* 0x0001620000300800 */
[----:B------:R-:W-:Y:S02]  /*10f20*/  WARPGROUP.DEPBAR.LE gsb0, 0x0 ;  /* 0x00008000000079c5 */ /* 0x000fe40000010000 */
[----:B------:R-:W-:-:S06]  /*10f30*/  WARPGROUP.ARRIVE ;  /* 0x00000000000079c5 */ /* 0x000fcc0000000000 */
        /* <DEDUP_REMOVED lines=10> */
[----:B------:R-:W-:Y:S01]  /*10fe0*/  VIADD R20, R150, 0x602 ;  /* 0x0000060296147836 */ /* 0x000fe20000000000 */
        /* <DEDUP_REMOVED lines=25> */
[----:B------:R-:W-:Y:S03]  /*11180*/  HGMMA.64x16x16.F32 R72, gdesc[UR32], R72, gsb0 ;  /* 0x00200000204879f0 */ /* 0x000fe60008000848 */
[----:B------:R-:W-:Y:S02]  /*11190*/  WARPGROUP.DEPBAR.LE gsb0, 0x0 ;  /* 0x00008000000079c5 */ /* 0x000fe40000010000 */
[----:B0-----:R-:W-:Y:S05]  /*111a0*/  @P2 BRA `(.L_x_8680) ;  /* 0x0000000000302947 */ /* 0x001fea0003800000 */
[----:B------:R-:W-:Y:S05]  /*111b0*/  @!P0 BRA `(.L_x_8681) ;  /* 0x0000000000048947 */ /* 0x000fea0003800000 */
[----:B------:R-:W-:Y:S01]  /*111c0*/  BPT.TRAP 0x1 ;  /* 0x000000040000795c */ /* 0x000fe20000300000 */
.L_x_8681:
[----:B------:R-:W-:Y:S01]  /*111d0*/  SHF.L.U32 R0, R156, 0x1f, RZ ;  /* 0x0000001f9c007819 */ /* 0x000fe200000006ff */
[----:B-----5:R-:W-:-:S04]  /*111e0*/  IMAD R14, R15, 0x8, R18 ;  /* 0x000000080f0e7824 */ /* 0x020fc800078e0212 */
[----:B------:R0:W1:Y:S01]  /*111f0*/  SYNCS.PHASECHK.TRANS64.TRYWAIT P2, [R14+URZ+0x31c50], R0 ;  /* 0x031c50000e0075a7 */ /* 0x000062000804017f */
[----:B------:R-:W-:Y:S05]  /*11200*/  @!P0 BRA `(.L_x_8682) ;  /* 0x0000000000048947 */ /* 0x000fea0003800000 */
[----:B------:R-:W-:Y:S01]  /*11210*/  BPT.TRAP 0x1 ;  /* 0x000000040000795c */ /* 0x000fe20000300000 */
.L_x_8682:
[----:B------:R-:W-:Y:S04]  /*11220*/  BSSY B0, `(.L_x_8680) ;  /* 0x0000004000007945 */ /* 0x000fe80003800000 */
[----:B-1----:R-:W-:Y:S05]  /*11230*/  @P2 BRA `(.L_x_8683) ;  /* 0x0000000000082947 */ /* 0x002fea0003800000 */
[----:B------:R-:W1:Y:S02]  /*11240*/  SYNCS.PHASECHK.TRANS64.TRYWAIT P2, [R14+URZ+0x31c50], R0 ;  /* 0x031c50000e0075a7 */ /* 0x000e64000804017f */
[----:B-1----:R-:W-:Y:S05]  /*11250*/  @!P2 BRA `(.L_x_8684) ;  /* 0x000000a40088a947 */ /* 0x002fea0003800000 */
.L_x_8683:
[----:B------:R-:W-:Y:S05]  /*11260*/  BSYNC B0 ;  /* 0x0000000000007941 */ /* 0x000fea0003800000 */
.L_x_8680:
[----:B------:R-:W2:Y:S01]  /*11270*/  LDL.LU R22, [R1+0x20] ;  /* 0x0000200001167983 */ /* 0x000ea20000300800 */
[----:B01----:R-:W-:Y:S01]  /*11280*/  FMNMX.FTZ R0, R136, R154, !PT ;  /* 0x0000009a88007209 */ /* 0x003fe20007810000 */
[----:B------:R-:W-:Y:S05]  /*11290*/  WARPSYNC.ALL ;  /* 0x0000000000007948 */ /* 0x000fea0003800000 */
[----:B------:R-:W-:Y:S01]  /*112a0*/  FMNMX.FTZ R0, R137, R0, !PT ;  /* 0x0000000089007209 */ /* 0x000fe20007810000 */
[----:B------:R-:W-:-:S03]  /*112b0*/  ULDC UR4, c[0x0][0x988] ;  /* 0x0002620000047ab9 */ /* 0x000fc60000000800 */
        /* <DEDUP_REMOVED lines=38> */
[----:B------:R-:W-:-:S04]  /*11520*/  IMAD.U32 R14, RZ, RZ, UR4 ;  /* 0x00000004ff0e7e24 */ /* 0x000fc8000f8e00ff */
[C---:B------:R-:W-:Y:S01]  /*11530*/  FMUL.FTZ R21, R0.reuse, R14 ;  /* 0x0000000e00157220 */ /* 0x040fe20000410000 */
[----:B------:R-:W-:-:S03]  /*11540*/  FADD.FTZ R20, -R0, R154 ;  /* 0x0000009a00147221 */ /* 0x000fc60000010100 */
[-CC-:B------:R-:W-:Y:S01]  /*11550*/  FFMA.FTZ R151, R121, R14.reuse, -R21.reuse ;  /* 0x0000000e79977223 */ /* 0x180fe20000010815 */
[-C--:B------:R-:W-:Y:S01]  /*11560*/  FMUL.FTZ R20, R20, R14.reuse ;  /* 0x0000000e14147220 */ /* 0x080fe20000410000 */
[----:B------:R-:W3:Y:S01]  /*11570*/  LDL R121, [R1+0x50] ;  /* 0x0000500001797983 */ /* 0x000ee20000100800 */
        /* <DEDUP_REMOVED lines=39> */
[----:B-----5:R-:W-:Y:S01]  /*117f0*/  WARPGROUP.ARRIVE ;  /* 0x00000000000079c5 */ /* 0x020fe20000000000 */
[----:B0-----:R-:W4:Y:S01]  /*11800*/  LDL.LU R136, [R1+0x24] ;  /* 0x0000240001887983 */ /* 0x001f220000300800 */
[----:B--2---:R-:W-:-:S05]  /*11810*/  FFMA.FTZ R21, R80, R22, R20 ;  /* 0x0000001650157223 */ /* 0x004fca0000010014 */
[----:B------:R-:W0:Y:S01]  /*11820*/  MUFU.EX2 R22, R140 ;  /* 0x0000008c00167308 */ /* 0x000e220000000800 */
[C---:B-1----:R-:W-:Y:S01]  /*11830*/  FADD.FTZ R21, R137.reuse, R21 ;  /* 0x0000001589157221 */ /* 0x042fe20000010000 */
[----:B------:R-:W-:-:S03]  /*11840*/  F2FP.F16.F32.PACK_AB R20, R137, R20 ;  /* 0x000000148914723e */ /* 0x000fc600000000ff */
[----:B0-----:R-:W-:-:S04]  /*11850*/  FADD.FTZ R21, R22, R21 ;  /* 0x0000001516157221 */ /* 0x001fc80000010000 */
[----:B------:R-:W-:Y:S01]  /*11860*/  FADD.FTZ R137, R141, R21 ;  /* 0x000000158d897221 */ /* 0x000fe20000010000 */
        /* <DEDUP_REMOVED lines=38> */
[----:B------:R-:W0:Y:S01]  /*11ad0*/  SHFL.BFLY PT, R72, R23, 0x1, 0x1f ;  /* 0x0c201f0017487f89 */ /* 0x000e2200000e0000 */
[----:B------:R-:W-:-:S05]  /*11ae0*/  VIADD R21, R18, 0x200 ;  /* 0x0000020012157836 */ /* 0x000fca0000000000 */
[----:B------:R-:W-:-:S04]  /*11af0*/  SHF.R.U32.HI R21, RZ, 0x4, R21 ;  /* 0x00000004ff157819 */ /* 0x000fc80000011615 */
[----:B------:R-:W-:-:S04]  /*11b00*/  LOP3.LUT R21, R21, 0x3fff, RZ, 0xc0, !PT ;  /* 0x00003fff15157812 */ /* 0x000fc800078ec0ff */
[----:B------:R-:W-:Y:S02]  /*11b10*/  LOP3.LUT R21, R21, 0x2400000, RZ, 0xfc, !PT ;  /* 0x0240000015157812 */ /* 0x000fe400078efcff */
[----:B0-----:R-:W-:-:S03]  /*11b20*/  FMNMX.FTZ R72, R23, R72, !PT ;  /* 0x0000004817487209 */ /* 0x001fc60007810000 */
[----:B------:R-:W-:Y:S02]  /*11b30*/  IMAD R76, R15, 0x6c0, R21 ;  /* 0x000006c00f4c7824 */ /* 0x000fe400078e0215 */
[----:B------:R-:W-:-:S04]  /*11b40*/  FMUL.FTZ R81, R72, R14 ;  /* 0x0000000e48517220 */ /* 0x000fc80000410000 */
[----:B------:R-:W-:Y:S01]  /*11b50*/  FFMA.FTZ R73, R78, R14, -R81 ;  /* 0x0000000e4e497223 */ /* 0x000fe20000010851 */
[----:B------:R-:W-:-:S05]  /*11b60*/  VIADD R78, R76, 0x40 ;  /* 0x000000404c4e7836 */ /* 0x000fca0000000000 */
[----:B------:R-:W-:Y:S01]  /*11b70*/  R2UR UR10, R78 ;  /* 0x000000004e0a72ca */ /* 0x000fe200000e0000 */
        /* <DEDUP_REMOVED lines=8> */
[C---:B------:R-:W-:Y:S01]  /*11c00*/  VIADD R78, R76.reuse, 0x180 ;  /* 0x000001804c4e7836 */ /* 0x040fe20000000000 */
[----:B------:R-:W-:Y:S01]  /*11c10*/  R2UR UR6, R76 ;  /* 0x000000004c0672ca */ /* 0x000fe200000e0000 */
[----:B------:R-:W-:-:S03]  /*11c20*/  IMAD.MOV.U32 R77, RZ, RZ, -0x7fffffe0 ;  /* 0x80000020ff4d7424 */ /* 0x000fc600078e00ff */
[----:B------:R-:W-:Y:S01]  /*11c30*/  R2UR UR30, R78 ;  /* 0x000000004e1e72ca */ /* 0x000fe200000e0000 */
[C---:B------:R-:W-:Y:S02]  /*11c40*/  VIADD R78, R76.reuse, 0x1c0 ;  /* 0x000001c04c4e7836 */ /* 0x040fe40000000000 */
[----:B------:R-:W-:Y:S01]  /*11c50*/  VIADD R76, R76, 0x200 ;  /* 0x000002004c4c7836 */ /* 0x000fe20000000000 */
[C---:B------:R-:W-:Y:S02]  /*11c60*/  R2UR UR7, R77.reuse ;  /* 0x000000004d0772ca */ /* 0x040fe400000e0000 */
[----:B------:R-:W-:Y:S01]  /*11c70*/  R2UR UR39, R77 ;  /* 0x000000004d2772ca */ /* 0x000fe200000e0000 */
[----:B------:R-:W-:Y:S01]  /*11c80*/  IMAD.MOV.U32 R77, RZ, RZ, -0x3ffffff0 ;  /* 0xc0000010ff4d7424 */ /* 0x000fe200078e00ff */
[----:B------:R-:W-:Y:S02]  /*11c90*/  R2UR UR38, R76 ;  /* 0x000000004c2672ca */ /* 0x000fe400000e0000 */
[----:B---3--:R-:W-:-:S02]  /*11ca0*/  LOP3.LUT R76, R121, 0x10000, RZ, 0xfc, !PT ;  /* 0x00010000794c7812 */ /* 0x008fc400078efcff */
[----:B------:R-:W-:Y:S02]  /*11cb0*/  R2UR UR5, R77 ;  /* 0x000000004d0572ca */ /* 0x000fe400000e0000 */
[----:B------:R-:W-:-:S13]  /*11cc0*/  R2UR UR4, R76 ;  /* 0x000000004c0472ca */ /* 0x000fda00000e0000 */
[----:B------:R-:W-:Y:S01]  /*11cd0*/  HGMMA.64x96x16.F32 R24, gdesc[UR4].tnspB, R24, gsb0 ;  /* 0x41600000041879f0 */ /* 0x000fe20008000818 */
        /* <DEDUP_REMOVED lines=35> */
[----:B------:R-:W-:Y:S01]  /*11f10*/  IMAD.MOV.U32 R79, RZ, RZ, -0x7fffffe0 ;  /* 0x80000020ff4f7424 */ /* 0x000fe200078e00ff */
[----:B------:R-:W-:Y:S01]  /*11f20*/  R2UR UR34, R78 ;  /* 0x000000004e2272ca */ /* 0x000fe200000e0000 */
[----:B------:R-:W-:-:S03]  /*11f30*/  VIADD R78, R76, 0x180 ;  /* 0x000001804c4e7836 */ /* 0x000fc60000000000 */
[C---:B------:R-:W-:Y:S02]  /*11f40*/  R2UR UR11, R79.reuse ;  /* 0x000000004f0b72ca */ /* 0x040fe400000e0000 */
[C---:B------:R-:W-:Y:S02]  /*11f50*/  R2UR UR15, R79.reuse ;  /* 0x000000004f0f72ca */ /* 0x040fe400000e0000 */
[C---:B------:R-:W-:Y:S02]  /*11f60*/  R2UR UR19, R79.reuse ;  /* 0x000000004f1372ca */ /* 0x040fe400000e0000 */
[C---:B------:R-:W-:Y:S02]  /*11f70*/  R2UR UR23, R79.reuse ;  /* 0x000000004f1772ca */ /* 0x040fe400000e0000 */
[C---:B------:R-:W-:Y:S02]  /*11f80*/  R2UR UR27, R79.reuse ;  /* 0x000000004f1b72ca */ /* 0x040fe400000e0000 */
[----:B------:R-:W-:-:S02]  /*11f90*/  R2UR UR31, R79 ;  /* 0x000000004f1f72ca */ /* 0x000fc400000e0000 */
[----:B------:R-:W-:Y:S01]  /*11fa0*/  R2UR UR35, R79 ;  /* 0x000000004f2372ca */ /* 0x000fe200000e0000 */
[----:B------:R-:W-:Y:S01]  /*11fb0*/  IMAD.MOV.U32 R79, RZ, RZ, -0x3ffffff0 ;  /* 0xc0000010ff4f7424 */ /* 0x000fe200078e00ff */
[----:B------:R-:W-:-:S04]  /*11fc0*/  R2UR UR8, R78 ;  /* 0x000000004e0872ca */ /* 0x000fc800000e0000 */
[----:B------:R-:W-:Y:S01]  /*11fd0*/  R2UR UR9, R79 ;  /* 0x000000004f0972ca */ /* 0x000fe200000e0000 */
[----:B------:R-:W-:Y:S02]  /*11fe0*/  WARPGROUP.DEPBAR.LE gsb0, 0x0 ;  /* 0x00008000000079c5 */ /* 0x000fe40000010000 */
[----:B------:R-:W-:-:S10]  /*11ff0*/  WARPGROUP.ARRIVE ;  /* 0x00000000000079c5 */ /* 0x000fd40000000000 */
[----:B------:R-:W-:Y:S01]  /*12000*/  HGMMA.64x96x16.F32 R24, gdesc[UR8].tnspB, R24, gsb0 ;  /* 0x41600000081879f0 */ /* 0x000fe20008000818 */
[----:B------:R-:W-:Y:S01]  /*12010*/  VIADD R78, R76, 0x300 ;  /* 0x000003004c4e7836 */ /* 0x000fe20000000000 */
[----:B------:R-:W-:-:S04]  /*12020*/  MOV R79, 0xc0000010 ;  /* 0xc0000010004f7802 */ /* 0x000fc80000000f00 */
[----:B------:R-:W-:Y:S02]  /*12030*/  R2UR UR12, R78 ;  /* 0x000000004e0c72ca */ /* 0x000fe400000e0000 */
[----:B------:R-:W-:Y:S01]  /*12040*/  R2UR UR13, R79 ;  /* 0x000000004f0d72ca */ /* 0x000fe200000e0000 */
[----:B------:R-:W-:Y:S02]  /*12050*/  VIADD R78, R76, 0x480 ;  /* 0x000004804c4e7836 */ /* 0x000fe40000000000 */
[----:B------:R-:W-:Y:S01]  /*12060*/  IMAD.MOV.U32 R79, RZ, RZ, -0x3ffffff0 ;  /* 0xc0000010ff4f7424 */ /* 0x000fe200078e00ff */
[----:B------:R-:W-:Y:S02]  /*12070*/  WARPGROUP.DEPBAR.LE gsb0, 0x0 ;  /* 0x00008000000079c5 */ /* 0x000fe40000010000 */
[----:B------:R-:W-:-:S07]  /*12080*/  WARPGROUP.ARRIVE ;  /* 0x00000000000079c5 */ /* 0x000fce0000000000 */
[----:B------:R-:W-:Y:S01]  /*12090*/  HGMMA.64x96x16.F32 R24, gdesc[UR12].tnspB, R24, gsb0 ;  /* 0x416000000c1879f0 */ /* 0x000fe20008000818 */
[----:B------:R-:W-:Y:S02]  /*120a0*/  R2UR UR16, R78 ;  /* 0x000000004e1072ca */ /* 0x000fe400000e0000 */
[----:B------:R-:W-:Y:S01]  /*120b0*/  R2UR UR17, R79 ;  /* 0x000000004f1172ca */ /* 0x000fe200000e0000 */
[----:B------:R-:W-:Y:S02]  /*120c0*/  VIADD R78, R76, 0x600 ;  /* 0x000006004c4e7836 */ /* 0x000fe40000000000 */
[----:B------:R-:W-:-:S03]  /*120d0*/  IMAD.MOV.U32 R79, RZ, RZ, -0x3ffffff0 ;  /* 0xc0000010ff4f7424 */ /* 0x000fc600078e00ff */
[----:B------:R-:W-:Y:S01]  /*120e0*/  R2UR UR20, R78 ;  /* 0x000000004e1472ca */ /* 0x000fe200000e0000 */
[----:B------:R-:W-:Y:S02]  /*120f0*/  WARPGROUP.DEPBAR.LE gsb0, 0x0 ;  /* 0x00008000000079c5 */ /* 0x000fe40000010000 */
[----:B------:R-:W-:-:S06]  /*12100*/  WARPGROUP.ARRIVE ;  /* 0x00000000000079c5 */ /* 0x000fcc0000000000 */
[----:B------:R-:W-:Y:S01]  /*12110*/  HGMMA.64x96x16.F32 R24, gdesc[UR16].tnspB, R24, gsb0 ;  /* 0x41600000101879f0 */ /* 0x000fe20008000818 */
[----:B------:R-:W-:Y:S01]  /*12120*/  R2UR UR21, R79 ;  /* 0x000000004f1572ca */ /* 0x000fe200000e0000 */
[----:B------:R-:W-:Y:S02]  /*12130*/  VIADD R78, R76, 0x780 ;  /* 0x000007804c4e7836 */ /* 0x000fe40000000000 */
[----:B------:R-:W-:-:S03]  /*12140*/  IMAD.MOV.U32 R79, RZ, RZ, -0x3ffffff0 ;  /* 0xc0000010ff4f7424 */ /* 0x000fc600078e00ff */
[----:B------:R-:W-:Y:S02]  /*12150*/  R2UR UR24, R78 ;  /* 0x000000004e1872ca */ /* 0x000fe400000e0000 */
[----:B------:R-:W-:Y:S01]  /*12160*/  R2UR UR25, R79 ;  /* 0x000000004f1972ca */ /* 0x000fe200000e0000 */
[----:B------:R-:W-:Y:S02]  /*12170*/  WARPGROUP.DEPBAR.LE gsb0, 0x0 ;  /* 0x00008000000079c5 */ /* 0x000fe40000010000 */
[----:B------:R-:W-:-:S06]  /*12180*/  WARPGROUP.ARRIVE ;  /* 0x00000000000079c5 */ /* 0x000fcc0000000000 */
[----:B------:R-:W-:Y:S01]  /*12190*/  HGMMA.64x96x16.F32 R24, gdesc[UR20].tnspB, R24, gsb0 ;  /* 0x41600000141879f0 */ /* 0x000fe20008000818 */
        /* <DEDUP_REMOVED lines=21> */
[----:B------:R-:W-:Y:S02]  /*122f0*/  F2FP.F16.F32.PACK_AB R22, R141, R22 ;  /* 0x000000168d16723e */ /* 0x000fe400000000ff */
[----:B------:R-:W0:Y:S01]  /*12300*/  S2R R141, SR_TID.X ;  /* 0x00000000008d7919 */ /* 0x000e220000002100 */
[----:B------:R-:W-:-:S04]  /*12310*/  FADD.FTZ R21, -R72, R155 ;  /* 0x0000009b48157221 */ /* 0x000fc80000010100 */
[----:B------:R-:W-:-:S04]  /*12320*/  FMUL.FTZ R21, R21, R14 ;  /* 0x0000000e15157220 */ /* 0x000fc80000410000 */
[----:B------:R-:W-:Y:S01]  /*12330*/  MUFU.EX2 R121, R21 ;  /* 0x0000001500797308 */ /* 0x000fe20000000800 */
[----:B------:R-:W-:Y:S02]  /*12340*/  WARPGROUP.DEPBAR.LE gsb0, 0x0 ;  /* 0x00008000000079c5 */ /* 0x000fe40000010000 */
[----:B------:R-:W-:-:S06]  /*12350*/  WARPGROUP.ARRIVE ;  /* 0x00000000000079c5 */ /* 0x000fcc0000000000 */
[----:B------:R-:W-:Y:S01]  /*12360*/  HGMMA.64x96x16.F32 R24, gdesc[UR36].tnspB, R24, gsb0 ;  /* 0x41600000241879f0 */ /* 0x000fe20008000818 */
[----:B------:R-:W4:Y:S01]  /*12370*/  MUFU.EX2 R21, R138 ;  /* 0x0000008a00157308 */ /* 0x000f220000000800 */
[----:B0-----:R-:W-:Y:S02]  /*12380*/  SHF.R.U32.HI R140, RZ, 0x7, R141 ;  /* 0x00000007ff8c7819 */ /* 0x001fe4000001168d */
[----:B------:R-:W-:-:S03]  /*12390*/  ISETP.GE.U32.AND P2, PT, R141, 0x180, PT ;  /* 0x000001808d00780c */ /* 0x000fc60003f46070 */
[----:B------:R-:W-:Y:S02]  /*123a0*/  VIADD R76, R140, 0x9 ;  /* 0x000000098c4c7836 */ /* 0x000fe40000000000 */
[----:B------:R-:W0:Y:S03]  /*123b0*/  MUFU.EX2 R139, R139 ;  /* 0x0000008b008b7308 */ /* 0x000e260000000800 */
[----:B------:R-:W-:-:S05]  /*123c0*/  SEL R76, R76, 0x9, !P2 ;  /* 0x000000094c4c7807 */ /* 0x000fca0005000000 */
[----:B------:R-:W1:Y:S08]  /*123d0*/  MUFU.EX2 R23, R142 ;  /* 0x0000008e00177308 */ /* 0x000e700000000800 */
[----:B------:R-:W2:Y:S01]  /*123e0*/  MUFU.EX2 R143, R143 ;  /* 0x0000008f008f7308 */ /* 0x000ea20000000800 */
[----:B----4-:R-:W-:Y:S01]  /*123f0*/  FFMA.FTZ R77, R121, R136, R21 ;  /* 0x00000088794d7223 */ /* 0x010fe20000010015 */
[----:B------:R-:W-:-:S03]  /*12400*/  @!P1 IMAD R15, R15, 0x8, R18 ;  /* 0x000000080f0f9824 */ /* 0x000fc600078e0212 */
[----:B0-----:R-:W-:Y:S01]  /*12410*/  FADD.FTZ R77, R139, R77 ;  /* 0x0000004d8b4d7221 */ /* 0x001fe20000010000 */
[----:B------:R-:W-:Y:S01]  /*12420*/  @!P1 VIADD R15, R15, 0x31c60 ;  /* 0x00031c600f0f9836 */ /* 0x000fe20000000000 */
[----:B------:R-:W-:Y:S02]  /*12430*/  F2FP.F16.F32.PACK_AB R21, R139, R21 ;  /* 0x000000158b15723e */ /* 0x000fe400000000ff */
[----:B-1----:R-:W-:Y:S02]  /*12440*/  FADD.FTZ R77, R23, R77 ;  /* 0x0000004d174d7221 */ /* 0x002fe40000010000 */
[----:B------:R-:W-:Y:S01]  /*12450*/  @!P1 PRMT R15, RZ, 0x654, R15 ;  /* 0x00000654ff0f9816 */ /* 0x000fe2000000000f */
[----:B------:R-:W0:Y:S01]  /*12460*/  MUFU.EX2 R157, R157 ;  /* 0x0000009d009d7308 */ /* 0x000e220000000800 */
[----:B--2---:R-:W-:-:S07]  /*12470*/  F2FP.F16.F32.PACK_AB R23, R143, R23 ;  /* 0x000000178f17723e */ /* 0x004fce00000000ff */
[----:B------:R-:W-:Y:S08]  /*12480*/  MUFU.EX2 R154, R154 ;  /* 0x0000009a009a7308 */ /* 0x000ff00000000800 */
[----:B------:R-:W-:Y:S01]  /*12490*/  MUFU.EX2 R131, R131 ;  /* 0x0000008300837308 */ /* 0x000fe20000000800 */
[----:B0-----:R-:W-:Y:S01]  /*124a0*/  FADD.FTZ R137, R157, R137 ;  /* 0x000000899d897221 */ /* 0x001fe20000010000 */
[----:B------:R-:W-:-:S06]  /*124b0*/  FADD.FTZ R77, R143, R77 ;  /* 0x0000004d8f4d7221 */ /* 0x000fcc0000010000 */
[----:B------:R-:W-:Y:S08]  /*124c0*/  MUFU.EX2 R152, R152 ;  /* 0x0000009800987308 */ /* 0x000ff00000000800 */
[----:B------:R-:W-:Y:S01]  /*124d0*/  MUFU.EX2 R135, R135 ;  /* 0x0000008700877308 */ /* 0x000fe20000000800 */
[----:B------:R-:W-:Y:S02]  /*124e0*/  WARPGROUP.DEPBAR.LE gsb0, 0x0 ;  /* 0x00008000000079c5 */ /* 0x000fe40000010000 */
[----:B------:R0:W-:Y:S06]  /*124f0*/  BAR.ARV R76, 0x100 ;  /* 0x0004004c0000751d */ /* 0x0001ec0000002000 */
[----:B0-----:R-:W-:-:S04]  /*12500*/  @!P1 IMAD R76, R148, 0x8, R18 ;  /* 0x00000008944c9824 */ /* 0x001fc800078e0212 */
[----:B------:R-:W-:-:S05]  /*12510*/  @!P1 VIADD R76, R76, 0x31c40 ;  /* 0x00031c404c4c9836 */ /* 0x000fca0000000000 */
[----:B------:R-:W-:-:S04]  /*12520*/  @!P1 PRMT R76, RZ, 0x654, R76 ;  /* 0x00000654ff4c9816 */ /* 0x000fc8000000004c */
[----:B------:R0:W-:Y:S01]  /*12530*/  @!P1 SYNCS.ARRIVE.TRANS64.RED.A1T0 RZ, [R76+URZ], RZ ;  /* 0x000000ff4cff99a7 */ /* 0x0001e2000810043f */
[----:B------:R1:W-:Y:S01]  /*12540*/  @!P1 SYNCS.ARRIVE.TRANS64.RED.A1T0 RZ, [R15+URZ], RZ ;  /* 0x000000ff0fff99a7 */ /* 0x0003e2000810043f */
[----:B------:R2:W-:Y:S02]  /*12550*/  STSM.16.M88.4 [R144+0x24300], R20 ;  /* 0x0243001490007844 */ /* 0x0005e40000000200 */
[----:B--2---:R-:W2:Y:S08]  /*12560*/  MUFU.EX2 R20, R156 ;  /* 0x0000009c00147308 */ /* 0x004eb00000000800 */
[----:B------:R-:W3:Y:S08]  /*12570*/  MUFU.EX2 R21, R130 ;  /* 0x0000008200157308 */ /* 0x000ef00000000800 */
[----:B------:R-:W4:Y:S01]  /*12580*/  MUFU.EX2 R22, R153 ;  /* 0x0000009900167308 */ /* 0x000f220000000800 */
[----:B--2---:R-:W-:-:S07]  /*12590*/  FADD.FTZ R137, R20, R137 ;  /* 0x0000008914897221 */ /* 0x004fce0000010000 */
[----:B------:R-:W2:Y:S01]  /*125a0*/  MUFU.EX2 R23, R134 ;  /* 0x0000008600177308 */ /* 0x000ea20000000800 */
[----:B---3--:R-:W-:Y:S01]  /*125b0*/  FADD.FTZ R77, R21, R77 ;  /* 0x0000004d154d7221 */ /* 0x008fe20000010000 */
[----:B------:R-:W-:-:S06]  /*125c0*/  FADD.FTZ R137, R154, R137 ;  /* 0x000000899a897221 */ /* 0x000fcc0000010000 */
[----:B0-----:R-:W0:Y:S01]  /*125d0*/  MUFU.EX2 R76, R151 ;  /* 0x00000097004c7308 */ /* 0x001e220000000800 */
[----:B------:R-:W-:-:S07]  /*125e0*/  FADD.FTZ R77, R131, R77 ;  /* 0x0000004d834d7221 */ /* 0x000fce0000010000 */
[----:B------:R-:W3:Y:S01]  /*125f0*/  MUFU.EX2 R122, R122 ;  /* 0x0000007a007a7308 */ /* 0x000ee20000000800 */
[----:B----4-:R-:W-:-:S07]  /*12600*/  FADD.FTZ R137, R22, R137 ;  /* 0x0000008916897221 */ /* 0x010fce0000010000 */
[----:B------:R-:W-:Y:S01]  /*12610*/  MUFU.EX2 R150, R150 ;  /* 0x0000009600967308 */ /* 0x000fe20000000800 */
[----:B--2---:R-:W-:-:S07]  /*12620*/  FADD.FTZ R77, R23, R77 ;  /* 0x0000004d174d7221 */ /* 0x004fce0000010000 */
[----:B------:R-:W2:Y:S01]  /*12630*/  MUFU.EX2 R123, R123 ;  /* 0x0000007b007b7308 */ /* 0x000ea20000000800 */
[----:B------:R-:W-:-:S07]  /*12640*/  FADD.FTZ R137, R152, R137 ;  /* 0x0000008998897221 */ /* 0x000fce0000010000 */
[----:B------:R-:W-:Y:S01]  /*12650*/  MUFU.EX2 R78, R133 ;  /* 0x00000085004e7308 */ /* 0x000fe20000000800 */
[----:B------:R-:W-:-:S07]  /*12660*/  FADD.FTZ R77, R135, R77 ;  /* 0x0000004d874d7221 */ /* 0x000fce0000010000 */
[----:B------:R-:W4:Y:S01]  /*12670*/  MUFU.EX2 R79, R126 ;  /* 0x0000007e004f7308 */ /* 0x000f220000000800 */
[----:B0-----:R-:W-:-:S07]  /*12680*/  FADD.FTZ R137, R76, R137 ;  /* 0x000000894c897221 */ /* 0x001fce0000010000 */
[----:B------:R-:W0:Y:S01]  /*12690*/  MUFU.EX2 R136, R132 ;  /* 0x0000008400887308 */ /* 0x000e220000000800 */
[----:B---3--:R-:W-:-:S07]  /*126a0*/  FADD.FTZ R77, R122, R77 ;  /* 0x0000004d7a4d7221 */ /* 0x008fce0000010000 */
[----:B------:R-:W3:Y:S08]  /*126b0*/  MUFU.EX2 R127, R127 ;  /* 0x0000007f007f7308 */ /* 0x000ef00000000800 */
[----:B------:R-:W-:Y:S01]  /*126c0*/  MUFU.EX2 R133, R128 ;  /* 0x0000008000857308 */ /* 0x000fe20000000800 */
[----:B--2---:R-:W-:-:S07]  /*126d0*/  FADD.FTZ R77, R123, R77 ;  /* 0x0000004d7b4d7221 */ /* 0x004fce0000010000 */
[----:B------:R-:W2:Y:S08]  /*126e0*/  MUFU.EX2 R129, R129 ;  /* 0x0000008100817308 */ /* 0x000eb00000000800 */
[----:B------:R-:W-:Y:S08]  /*126f0*/  MUFU.EX2 R128, R117 ;  /* 0x0000007500807308 */ /* 0x000ff00000000800 */
[----:B------:R-:W-:Y:S08]  /*12700*/  MUFU.EX2 R117, R109 ;  /* 0x0000006d00757308 */ /* 0x000ff00000000800 */
[----:B-1----:R-:W-:Y:S08]  /*12710*/  MUFU.EX2 R15, R89 ;  /* 0x00000059000f7308 */ /* 0x002ff00000000800 */
[----:B------:R-:W-:Y:S08]  /*12720*/  MUFU.EX2 R109, R104 ;  /* 0x00000068006d7308 */ /* 0x000ff00000000800 */
[----:B------:R-:W1:Y:S08]  /*12730*/  MUFU.EX2 R89, R114 ;  /* 0x0000007200597308 */ /* 0x000e700000000800 */
[----:B------:R-:W-:Y:S01]  /*12740*/  MUFU.EX2 R104, R92 ;  /* 0x0000005c00687308 */ /* 0x000fe20000000800 */
[----:B----4-:R-:W-:-:S07]  /*12750*/  FADD.FTZ R77, R79, R77 ;  /* 0x0000004d4f4d7221 */ /* 0x010fce0000010000 */
[----:B------:R4:W-:Y:S08]  /*12760*/  MUFU.EX2 R92, R88 ;  /* 0x00000058005c7308 */ /* 0x0009f00000000800 */
[----:B------:R-:W1:Y:S01]  /*12770*/  MUFU.EX2 R115, R115 ;  /* 0x0000007300737308 */ /* 0x000e620000000800 */
[----:B----4-:R-:W-:-:S04]  /*12780*/  FADD.FTZ R88, R150, R137 ;  /* 0x0000008996587221 */ /* 0x010fc80000010000 */
[----:B------:R-:W-:-:S03]  /*12790*/  FADD.FTZ R88, R78, R88 ;  /* 0x000000584e587221 */ /* 0x000fc60000010000 */
[----:B------:R-:W4:Y:S01]  /*127a0*/  MUFU.EX2 R125, R125 ;  /* 0x0000007d007d7308 */ /* 0x000f220000000800 */
[----:B0-----:R-:W-:Y:S01]  /*127b0*/  FADD.FTZ R88, R136, R88 ;  /* 0x0000005888587221 */ /* 0x001fe20000010000 */
[----:B---3--:R-:W-:-:S06]  /*127c0*/  FADD.FTZ R77, R127, R77 ;  /* 0x0000004d7f4d7221 */ /* 0x008fcc0000010000 */
[----:B------:R-:W0:Y:S01]  /*127d0*/  MUFU.EX2 R118, R118 ;  /* 0x0000007600767308 */ /* 0x000e220000000800 */
[----:B--2---:R-:W-:-:S07]  /*127e0*/  FADD.FTZ R88, R129, R88 ;  /* 0x0000005881587221 */ /* 0x004fce0000010000 */
[----:B------:R-:W2:Y:S01]  /*127f0*/  MUFU.EX2 R132, R124 ;  /* 0x0000007c00847308 */ /* 0x000ea20000000800 */
[----:B-1----:R-:W-:-:S07]  /*12800*/  FADD.FTZ R77, R89, R77 ;  /* 0x0000004d594d7221 */ /* 0x002fce0000010000 */
[----:B------:R-:W1:Y:S01]  /*12810*/  MUFU.EX2 R119, R119 ;  /* 0x0000007700777308 */ /* 0x000e620000000800 */
[----:B------:R-:W-:-:S07]  /*12820*/  FADD.FTZ R88, R133, R88 ;  /* 0x0000005885587221 */ /* 0x000fce0000010000 */
[----:B------:R-:W3:Y:S01]  /*12830*/  MUFU.EX2 R120, R120 ;  /* 0x0000007800787308 */ /* 0x000ee20000000800 */
[----:B------:R-:W-:-:S07]  /*12840*/  FADD.FTZ R77, R115, R77 ;  /* 0x0000004d734d7221 */ /* 0x000fce0000010000 */
[----:B------:R-:W3:Y:S01]  /*12850*/  MUFU.EX2 R106, R106 ;  /* 0x0000006a006a7308 */ /* 0x000ee20000000800 */
[----:B----4-:R-:W-:Y:S01]  /*12860*/  FADD.FTZ R88, R125, R88 ;  /* 0x000000587d587221 */ /* 0x010fe20000010000 */
[----:B0-----:R-:W-:-:S06]  /*12870*/  FADD.FTZ R77, R118, R77 ;  /* 0x0000004d764d7221 */ /* 0x001fcc0000010000 */
[----:B------:R-:W0:Y:S08]  /*12880*/  MUFU.EX2 R107, R107 ;  /* 0x0000006b006b7308 */ /* 0x000e300000000800 */
[----:B------:R-:W4:Y:S08]  /*12890*/  MUFU.EX2 R116, R116 ;  /* 0x0000007400747308 */ /* 0x000f300000000800 */
[----:B------:R-:W4:Y:S08]  /*128a0*/  MUFU.EX2 R124, R113 ;  /* 0x00000071007c7308 */ /* 0x000f300000000800 */
[----:B------:R-:W4:Y:S08]  /*128b0*/  MUFU.EX2 R110, R110 ;  /* 0x0000006e006e7308 */ /* 0x000f300000000800 */
[----:B------:R-:W-:Y:S08]  /*128c0*/  MUFU.EX2 R113, R84 ;  /* 0x0000005400717308 */ /* 0x000ff00000000800 */
[----:B------:R2:W-:Y:S01]  /*128d0*/  MUFU.EX2 R84, R90 ;  /* 0x0000005a00547308 */ /* 0x0005e20000000800 */
[----:B------:R-:W-:-:S07]  /*128e0*/  F2FP.F16.F32.PACK_AB R20, R20, R157 ;  /* 0x0000009d1414723e */ /* 0x000fce00000000ff */
[----:B------:R-:W-:Y:S01]  /*128f0*/  MUFU.EX2 R111, R111 ;  /* 0x0000006f006f7308 */ /* 0x000fe20000000800 */
[----:B--2---:R-:W-:Y:S01]  /*12900*/  FADD.FTZ R90, R132, R88 ;  /* 0x00000058845a7221 */ /* 0x004fe20000010000 */
[----:B-1----:R-:W-:-:S03]  /*12910*/  FADD.FTZ R88, R119, R77 ;  /* 0x0000004d77587221 */ /* 0x002fc60000010000 */
[----:B---3--:R-:W-:-:S03]  /*12920*/  FADD.FTZ R90, R120, R90 ;  /* 0x0000005a785a7221 */ /* 0x008fc60000010000 */
[----:B------:R-:W1:Y:S01]  /*12930*/  MUFU.EX2 R112, R112 ;  /* 0x0000007000707308 */ /* 0x000e620000000800 */
[----:B------:R-:W-:Y:S01]  /*12940*/  FADD.FTZ R88, R106, R88 ;  /* 0x000000586a587221 */ /* 0x000fe20000010000 */
[----:B------:R-:W-:Y:S01]  /*12950*/  F2FP.F16.F32.PACK_AB R21, R131, R21 ;  /* 0x000000158315723e */ /* 0x000fe200000000ff */
[----:B------:R-:W-:Y:S01]  /*12960*/  FADD.FTZ R90, R128, R90 ;  /* 0x0000005a805a7221 */ /* 0x000fe20000010000 */
[----:B------:R-:W-:-:S04]  /*12970*/  F2FP.F16.F32.PACK_AB R22, R22, R154 ;  /* 0x0000009a1616723e */ /* 0x000fc800000000ff */
[----:B------:R-:W2:Y:S01]  /*12980*/  MUFU.EX2 R98, R98 ;  /* 0x0000006200627308 */ /* 0x000ea20000000800 */
[----:B------:R-:W-:Y:S01]  /*12990*/  F2FP.F16.F32.PACK_AB R23, R135, R23 ;  /* 0x000000178717723e */ /* 0x000fe200000000ff */
[----:B0-----:R-:W-:Y:S01]  /*129a0*/  FADD.FTZ R88, R107, R88 ;  /* 0x000000586b587221 */ /* 0x001fe20000010000 */
[----:B----4-:R-:W-:-:S05]  /*129b0*/  FADD.FTZ R90, R116, R90 ;  /* 0x0000005a745a7221 */ /* 0x010fca0000010000 */
[----:B------:R-:W0:Y:S01]  /*129c0*/  MUFU.EX2 R99, R99 ;  /* 0x0000006300637308 */ /* 0x000e220000000800 */
[----:B------:R3:W-:Y:S01]  /*129d0*/  STSM.16.M88.4 [R144+0x25b00], R20 ;  /* 0x025b001490007844 */ /* 0x0007e20000000200 */
[----:B------:R-:W-:-:S06]  /*129e0*/  FADD.FTZ R90, R124, R90 ;  /* 0x0000005a7c5a7221 */ /* 0x000fcc0000010000 */
[----:B------:R-:W4:Y:S08]  /*129f0*/  MUFU.EX2 R108, R108 ;  /* 0x0000006c006c7308 */ /* 0x000f300000000800 */
[----:B------:R-:W4:Y:S01]  /*12a00*/  MUFU.EX2 R102, R102 ;  /* 0x0000006600667308 */ /* 0x000f220000000800 */
[----:B---3--:R-:W-:Y:S01]  /*12a10*/  FADD.FTZ R20, R110, R88 ;  /* 0x000000586e147221 */ /* 0x008fe20000010000 */
[----:B-1----:R-:W-:-:S03]  /*12a20*/  FADD.FTZ R21, R112, R90 ;  /* 0x0000005a70157221 */ /* 0x002fc60000010000 */
[----:B------:R-:W-:-:S03]  /*12a30*/  FADD.FTZ R20, R111, R20 ;  /* 0x000000146f147221 */ /* 0x000fc60000010000 */
[----:B------:R-:W1:Y:S01]  /*12a40*/  MUFU.EX2 R105, R105 ;  /* 0x0000006900697308 */ /* 0x000e620000000800 */
[----:B--2---:R-:W-:-:S07]  /*12a50*/  FADD.FTZ R20, R98, R20 ;  /* 0x0000001462147221 */ /* 0x004fce0000010000 */
[----:B------:R-:W2:Y:S01]  /*12a60*/  MUFU.EX2 R103, R103 ;  /* 0x0000006700677308 */ /* 0x000ea20000000800 */
[----:B------:R-:W-:Y:S01]  /*12a70*/  F2FP.F16.F32.PACK_AB R76, R76, R152 ;  /* 0x000000984c4c723e */ /* 0x000fe200000000ff */
[----:B------:R-:W-:Y:S01]  /*12a80*/  FADD.FTZ R21, R117, R21 ;  /* 0x0000001575157221 */ /* 0x000fe20000010000 */
[----:B------:R-:W-:Y:S02]  /*12a90*/  F2FP.F16.F32.PACK_AB R77, R123, R122 ;  /* 0x0000007a7b4d723e */ /* 0x000fe400000000ff */
[----:B------:R-:W-:Y:S02]  /*12aa0*/  F2FP.F16.F32.PACK_AB R78, R78, R150 ;  /* 0x000000964e4e723e */ /* 0x000fe400000000ff */
[----:B------:R-:W-:Y:S01]  /*12ab0*/  F2FP.F16.F32.PACK_AB R79, R127, R79 ;  /* 0x0000004f7f4f723e */ /* 0x000fe200000000ff */
[----:B------:R-:W3:Y:S01]  /*12ac0*/  MUFU.EX2 R101, R101 ;  /* 0x0000006500657308 */ /* 0x000ee20000000800 */
[----:B0-----:R-:W-:Y:S01]  /*12ad0*/  FADD.FTZ R22, R99, R20 ;  /* 0x0000001463167221 */ /* 0x001fe20000010000 */
[----:B----4-:R-:W-:-:S06]  /*12ae0*/  FADD.FTZ R23, R108, R21 ;  /* 0x000000156c177221 */ /* 0x010fcc0000010000 */
[----:B------:R-:W-:Y:S01]  /*12af0*/  MUFU.EX2 R138, R85 ;  /* 0x00000055008a7308 */ /* 0x000fe20000000800 */
[----:B------:R0:W-:Y:S07]  /*12b00*/  STSM.16.M88.4 [R144+0x27300], R76 ;  /* 0x0273004c90007844 */ /* 0x0001ee0000000200 */
[----:B------:R-:W4:Y:S08]  /*12b10*/  MUFU.EX2 R85, R91 ;  /* 0x0000005b00557308 */ /* 0x000f300000000800 */
[----:B------:R-:W4:Y:S01]  /*12b20*/  MUFU.EX2 R100, R100 ;  /* 0x0000006400647308 */ /* 0x000f220000000800 */
[----:B0-----:R-:W-:Y:S01]  /*12b30*/  FADD.FTZ R76, R102, R22 ;  /* 0x00000016664c7221 */ /* 0x001fe20000010000 */
[----:B-1----:R-:W-:-:S06]  /*12b40*/  FADD.FTZ R77, R105, R23 ;  /* 0x00000017694d7221 */ /* 0x002fcc0000010000 */
[----:B------:R-:W0:Y:S01]  /*12b50*/  MUFU.EX2 R94, R94 ;  /* 0x0000005e005e7308 */ /* 0x000e220000000800 */
[----:B--2---:R-:W-:Y:S01]  /*12b60*/  FADD.FTZ R76, R103, R76 ;  /* 0x0000004c674c7221 */ /* 0x004fe20000010000 */
[----:B------:R-:W-:-:S06]  /*12b70*/  FADD.FTZ R78, R109, R77 ;  /* 0x0000004d6d4e7221 */ /* 0x000fcc0000010000 */
[----:B------:R-:W1:Y:S01]  /*12b80*/  MUFU.EX2 R97, R97 ;  /* 0x0000006100617308 */ /* 0x000e620000000800 */
[----:B------:R-:W-:Y:S01]  /*12b90*/  FADD.FTZ R76, R84, R76 ;  /* 0x0000004c544c7221 */ /* 0x000fe20000010000 */
[----:B---3--:R-:W-:-:S06]  /*12ba0*/  FADD.FTZ R79, R101, R78 ;  /* 0x0000004e654f7221 */ /* 0x008fcc0000010000 */
[----:B------:R-:W2:Y:S01]  /*12bb0*/  MUFU.EX2 R95, R95 ;  /* 0x0000005f005f7308 */ /* 0x000ea20000000800 */
[----:B----4-:R-:W-:-:S07]  /*12bc0*/  FADD.FTZ R77, R85, R76 ;  /* 0x0000004c554d7221 */ /* 0x010fce0000010000 */
[----:B------:R-:W3:Y:S01]  /*12bd0*/  MUFU.EX2 R96, R96 ;  /* 0x0000006000607308 */ /* 0x000ee20000000800 */
[----:B------:R-:W-:-:S07]  /*12be0*/  FADD.FTZ R78, R100, R79 ;  /* 0x0000004f644e7221 */ /* 0x000fce0000010000 */
[----:B------:R-:W4:Y:S01]  /*12bf0*/  MUFU.EX2 R82, R82 ;  /* 0x0000005200527308 */ /* 0x000f220000000800 */
[----:B------:R-:W-:-:S07]  /*12c00*/  F2FP.F16.F32.PACK_AB R88, R129, R136 ;  /* 0x000000888158723e */ /* 0x000fce00000000ff */
[----:B------:R-:W4:Y:S01]  /*12c10*/  MUFU.EX2 R93, R93 ;  /* 0x0000005d005d7308 */ /* 0x000f220000000800 */
[----:B------:R-:W-:Y:S02]  /*12c20*/  F2FP.F16.F32.PACK_AB R89, R115, R89 ;  /* 0x000000597359723e */ /* 0x000fe400000000ff */
[----:B------:R-:W-:Y:S02]  /*12c30*/  F2FP.F16.F32.PACK_AB R90, R125, R133 ;  /* 0x000000857d5a723e */ /* 0x000fe400000000ff */
[----:B------:R-:W-:-:S03]  /*12c40*/  F2FP.F16.F32.PACK_AB R91, R119, R118 ;  /* 0x00000076775b723e */ /* 0x000fc600000000ff */
[----:B------:R0:W-:Y:S01]  /*12c50*/  MUFU.EX2 R114, R86 ;  /* 0x0000005600727308 */ /* 0x0001e20000000800 */
[----:B------:R-:W-:Y:S01]  /*12c60*/  F2FP.F16.F32.PACK_AB R20, R120, R132 ;  /* 0x000000847814723e */ /* 0x000fe200000000ff */
[----:B------:R2:W-:Y:S01]  /*12c70*/  STSM.16.M88.4 [R144+0x28b00], R88 ;  /* 0x028b005890007844 */ /* 0x0005e20000000200 */
[----:B------:R-:W-:Y:S02]  /*12c80*/  F2FP.F16.F32.PACK_AB R21, R107, R106 ;  /* 0x0000006a6b15723e */ /* 0x000fe400000000ff */
[----:B------:R-:W-:Y:S01]  /*12c90*/  F2FP.F16.F32.PACK_AB R22, R116, R128 ;  /* 0x000000807416723e */ /* 0x000fe200000000ff */
[----:B0-----:R-:W-:Y:S01]  /*12ca0*/  FADD.FTZ R86, R94, R77 ;  /* 0x0000004d5e567221 */ /* 0x001fe20000010000 */
[----:B------:R-:W-:Y:S01]  /*12cb0*/  F2FP.F16.F32.PACK_AB R77, R99, R98 ;  /* 0x00000062634d723e */ /* 0x000fe200000000ff */
[----:B-1----:R-:W-:Y:S01]  /*12cc0*/  FADD.FTZ R99, R97, R78 ;  /* 0x0000004e61637221 */ /* 0x002fe20000010000 */
[----:B------:R-:W-:Y:S01]  /*12cd0*/  F2FP.F16.F32.PACK_AB R23, R111, R110 ;  /* 0x0000006e6f17723e */ /* 0x000fe200000000ff */
[----:B--2---:R-:W-:-:S02]  /*12ce0*/  FADD.FTZ R89, R95, R86 ;  /* 0x000000565f597221 */ /* 0x004fc40000010000 */
[----:B---3--:R-:W-:Y:S02]  /*12cf0*/  FADD.FTZ R86, R96, R99 ;  /* 0x0000006360567221 */ /* 0x008fe40000010000 */
[----:B------:R4:W-:Y:S02]  /*12d00*/  STSM.16.M88.4 [R144+0x2a300], R20 ;  /* 0x02a3001490007844 */ /* 0x0009e40000000200 */
[----:B----4-:R-:W-:Y:S01]  /*12d10*/  FADD.FTZ R22, R82, R89 ;  /* 0x0000005952167221 */ /* 0x010fe20000010000 */
[----:B------:R-:W-:Y:S01]  /*12d20*/  FADD.FTZ R89, R93, R86 ;  /* 0x000000565d597221 */ /* 0x000fe20000010000 */
[----:B------:R-:W-:-:S03]  /*12d30*/  F2FP.F16.F32.PACK_AB R21, R85, R84 ;  /* 0x000000545515723e */ /* 0x000fc600000000ff */
[----:B------:R-:W-:-:S04]  /*12d40*/  FADD.FTZ R84, R104, R89 ;  /* 0x0000005968547221 */ /* 0x000fc80000010000 */
[----:B------:R-:W-:-:S04]  /*12d50*/  FADD.FTZ R91, R15, R84 ;  /* 0x000000540f5b7221 */ /* 0x000fc80000010000 */
[C---:B------:R-:W-:Y:S01]  /*12d60*/  FADD.FTZ R91, R92.reuse, R91 ;  /* 0x0000005b5c5b7221 */ /* 0x040fe20000010000 */
[----:B------:R-:W-:Y:S02]  /*12d70*/  F2FP.F16.F32.PACK_AB R92, R92, R15 ;  /* 0x0000000f5c5c723e */ /* 0x000fe400000000ff */
[----:B------:R-:W2:Y:S01]  /*12d80*/  LDL.LU R15, [R1+0x1c] ;  /* 0x00001c00010f7983 */ /* 0x000ea20000300800 */
[----:B------:R-:W0:Y:S08]  /*12d90*/  MUFU.EX2 R83, R83 ;  /* 0x0000005300537308 */ /* 0x000e300000000800 */
[----:B------:R-:W1:Y:S08]  /*12da0*/  MUFU.EX2 R87, R87 ;  /* 0x0000005700577308 */ /* 0x000e700000000800 */
[----:B------:R-:W-:Y:S01]  /*12db0*/  MUFU.EX2 R74, R74 ;  /* 0x0000004a004a7308 */ /* 0x000fe20000000800 */
[----:B0-----:R-:W-:-:S07]  /*12dc0*/  FADD.FTZ R23, R83, R22 ;  /* 0x0000001653177221 */ /* 0x001fce0000010000 */
[----:B------:R-:W0:Y:S08]  /*12dd0*/  MUFU.EX2 R75, R75 ;  /* 0x0000004b004b7308 */ /* 0x000e300000000800 */
[----:B------:R-:W-:Y:S08]  /*12de0*/  MUFU.EX2 R73, R73 ;  /* 0x0000004900497308 */ /* 0x000ff00000000800 */
[----:B------:R-:W3:Y:S01]  /*12df0*/  MUFU.EX2 R88, R81 ;  /* 0x0000005100587308 */ /* 0x000ee20000000800 */
[----:B------:R-:W-:Y:S01]  /*12e00*/  FADD.FTZ R86, R114, R23 ;  /* 0x0000001772567221 */ /* 0x000fe20000010000 */
[----:B------:R-:W-:-:S02]  /*12e10*/  F2FP.F16.F32.PACK_AB R76, R112, R124 ;  /* 0x0000007c704c723e */ /* 0x000fc400000000ff */
[----:B------:R-:W-:Y:S01]  /*12e20*/  F2FP.F16.F32.PACK_AB R78, R108, R117 ;  /* 0x000000756c4e723e */ /* 0x000fe200000000ff */
[----:B-1----:R-:W-:Y:S01]  /*12e30*/  FADD.FTZ R89, R87, R86 ;  /* 0x0000005657597221 */ /* 0x002fe20000010000 */
        /* <DEDUP_REMOVED lines=8> */
[----:B0-----:R-:W-:Y:S02]  /*12ec0*/  F2FP.F16.F32.PACK_AB R93, R75, R74 ;  /* 0x0000004a4b5d723e */ /* 0x001fe400000000ff */
[----:B------:R-:W-:Y:S02]  /*12ed0*/  F2FP.F16.F32.PACK_AB R94, R113, R138 ;  /* 0x0000008a715e723e */ /* 0x000fe400000000ff */
[----:B---3--:R-:W-:Y:S01]  /*12ee0*/  F2FP.F16.F32.PACK_AB R95, R88, R73 ;  /* 0x00000049585f723e */ /* 0x008fe200000000ff */
[----:B------:R-:W-:Y:S04]  /*12ef0*/  STSM.16.M88.4 [R144+0x2bb00], R76 ;  /* 0x02bb004c90007844 */ /* 0x000fe80000000200 */
[----:B------:R0:W-:Y:S04]  /*12f00*/  STSM.16.M88.4 [R144+0x2d300], R20 ;  /* 0x02d3001490007844 */ /* 0x0001e80000000200 */
[----:B------:R-:W-:Y:S04]  /*12f10*/  STSM.16.M88.4 [R144+0x2eb00], R84 ;  /* 0x02eb005490007844 */ /* 0x000fe80000000200 */
[----:B------:R-:W-:Y:S01]  /*12f20*/  STSM.16.M88.4 [R144+0x30300], R92 ;  /* 0x0303005c90007844 */ /* 0x000fe20000000200 */
[----:B------:R-:W-:Y:S01]  /*12f30*/  @!PT LDS RZ, [RZ] ;  /* 0x00000000fffff984 */ /* 0x000fe20000000800 */
[----:B------:R-:W-:Y:S01]  /*12f40*/  @!PT LDS RZ, [RZ] ;  /* 0x00000000fffff984 */ /* 0x000fe20000000800 */
[----:B------:R-:W-:Y:S01]  /*12f50*/  @!PT LDS RZ, [RZ] ;  /* 0x00000000fffff984 */ /* 0x000fe20000000800 */
[----:B------:R-:W-:Y:S01]  /*12f60*/  @!PT LDS RZ, [RZ] ;  /* 0x00000000fffff984 */ /* 0x000fe20000000800 */
[----:B------:R1:W-:Y:S06]  /*12f70*/  MEMBAR.ALL.CTA ;  /* 0x0000000000007992 */ /* 0x0003ec0000008000 */
[----:B-1----:R-:W1:Y:S01]  /*12f80*/  FENCE.VIEW.ASYNC.S ;  /* 0x00000000000073c6 */ /* 0x002e620000000000 */
[----:B------:R-:W-:Y:S01]  /*12f90*/  FADD.FTZ R82, R74, R89 ;  /* 0x000000594a527221 */ /* 0x000fe20000010000 */
[----:B------:R-:W-:-:S03]  /*12fa0*/  FADD.FTZ R90, R138, R91 ;  /* 0x0000005b8a5a7221 */ /* 0x000fc60000010000 */
[----:B------:R-:W-:Y:S01]  /*12fb0*/  FADD.FTZ R82, R75, R82 ;  /* 0x000000524b527221 */ /* 0x000fe20000010000 */
[----:B------:R-:W-:-:S03]  /*12fc0*/  FADD.FTZ R74, R113, R90 ;  /* 0x0000005a714a7221 */ /* 0x000fc60000010000 */
[----:B------:R-:W-:-:S04]  /*12fd0*/  FADD.FTZ R73, R73, R82 ;  /* 0x0000005249497221 */ /* 0x000fc80000010000 */
[----:B0-----:R-:W-:Y:S01]  /*12fe0*/  FADD.FTZ R20, R88, R73 ;  /* 0x0000004958147221 */ /* 0x001fe20000010000 */
[----:B------:R-:W-:Y:S01]  /*12ff0*/  STL [R1+0x20], R74 ;  /* 0x0000204a01007387 */ /* 0x000fe20000100800 */
[----:B------:R-:W-:-:S03]  /*13000*/  FMUL.FTZ R24, R24, R80 ;  /* 0x0000005018187220 */ /* 0x000fc60000410000 */
[----:B------:R-:W-:Y:S01]  /*13010*/  STL [R1+0x24], R20 ;  /* 0x0000241401007387 */ /* 0x000fe20000100800 */
[-C--:B------:R-:W-:Y:S01]  /*13020*/  FMUL.FTZ R25, R25, R80.reuse ;  /* 0x0000005019197220 */ /* 0x080fe20000410000 */
[-C--:B------:R-:W-:Y:S02]  /*13030*/  FMUL.FTZ R28, R28, R80.reuse ;  /* 0x000000501c1c7220 */ /* 0x080fe40000410000 */
[----:B------:R3:W5:Y:S01]  /*13040*/  LDL R156, [R1+0x40] ;  /* 0x00004000019c7983 */ /* 0x0007620000100800 */
        /* <DEDUP_REMOVED lines=47> */
[C---:B--2---:R-:W-:Y:S01]  /*13340*/  ISETP.GT.AND P2, PT, R15.reuse, RZ, PT ;  /* 0x000000ff0f00720c */ /* 0x044fe20003f44270 */
[----:B------:R-:W-:-:S05]  /*13350*/  VIADD R15, R15, 0xffffffff ;  /* 0xffffffff0f0f7836 */ /* 0x000fca0000000000 */
[----:B------:R0:W-:Y:S02]  /*13360*/  STL [R1+0x1c], R15 ;  /* 0x00001c0f01007387 */ /* 0x0001e40000100800 */
[----:B0-----:R-:W-:Y:S01]  /*13370*/  IMAD.MOV.U32 R15, RZ, RZ, R148 ;  /* 0x000000ffff0f7224 */ /* 0x001fe200078e0094 */
[----:B-1----:R-:W-:-:S04]  /*13380*/  NOP ;  /* 0x0000000000007918 */ /* 0x002fc80000000000 */
[----:B---3--:R-:W-:Y:S05]  /*13390*/  @P2 BRA `(.L_x_8685) ;  /* 0xffffffb800242947 */ /* 0x008fea000383ffff */
.L_x_8674:
[----:B------:R-:W-:Y:S05]  /*133a0*/  WARPSYNC.ALL ;  /* 0x0000000000007948 */ /* 0x000fea0003800000 */
[----:B------:R-:W-:Y:S06]  /*133b0*/  BAR.ARV 0x8, 0x1a0 ;  /* 0x0206800000007b1d */ /* 0x000fec0000002000 */
[----:B------:R-:W-:Y:S05]  /*133c0*/  @!P0 BRA `(.L_x_8686) ;  /* 0x0000000000048947 */ /* 0x000fea0003800000 */
[----:B------:R-:W-:Y:S01]  /*133d0*/  BPT.TRAP 0x1 ;  /* 0x000000040000795c */ /* 0x000fe20000300000 */
.L_x_8686:
[----:B------:R-:W2:Y:S01]  /*133e0*/  LDL R2, [R1+0x40] ;  /* 0x0000400001027983 */ /* 0x000ea20000100800 */
[----:B------:R-:W-:Y:S02]  /*133f0*/  LEA R7, R148, R18, 0x3 ;  /* 0x0000001294077211 */ /* 0x000fe400078e18ff */
[----:B--2---:R-:W-:-:S04]  /*13400*/  SHF.L.U32 R4, R2, 0x1f, RZ ;  /* 0x0000001f02047819 */ /* 0x004fc800000006ff */
[----:B------:R1:W2:Y:S01]  /*13410*/  SYNCS.PHASECHK.TRANS64.TRYWAIT P2, [R7+URZ+0x31c50], R4 ;  /* 0x031c5004070075a7 */ /* 0x0002a2000804017f */
[----:B------:R-:W-:Y:S05]  /*13420*/  @!P0 BRA `(.L_x_8687) ;  /* 0x0000000000048947 */ /* 0x000fea0003800000 */
[----:B------:R-:W-:Y:S01]  /*13430*/  BPT.TRAP 0x1 ;  /* 0x000000040000795c */ /* 0x000fe20000300000 */
.L_x_8687:
[----:B------:R-:W3:Y:S01]  /*13440*/  LDL.LU R2, [R1+0x50] ;  /* 0x0000500001027983 */ /* 0x000ee20000300800 */
[----:B------:R-:W-:Y:S02]  /*13450*/  VIADD R18, R18, 0x200 ;  /* 0x0000020012127836 */ /* 0x000fe40000000000 */
[----:B------:R-:W-:-:S03]  /*13460*/  IMAD.MOV.U32 R3, RZ, RZ, -0x3ffffff0 ;  /* 0xc0000010ff037424 */ /* 0x000fc600078e00ff */
[----:B------:R-:W-:-:S04]  /*13470*/  SHF.R.U32.HI R18, RZ, 0x4, R18 ;  /* 0x00000004ff127819 */ /* 0x000fc80000011612 */
[----:B------:R-:W-:-:S04]  /*13480*/  LOP3.LUT R18, R18, 0x3fff, RZ, 0xc0, !PT ;  /* 0x00003fff12127812 */ /* 0x000fc800078ec0ff */
[----:B------:R-:W-:Y:S02]  /*13490*/  LOP3.LUT R5, R18, 0x2400000, RZ, 0xfc, !PT ;  /* 0x0240000012057812 */ /* 0x000fe400078efcff */
[----:B---3--:R-:W-:Y:S01]  /*134a0*/  LOP3.LUT R2, R2, 0x10000, RZ, 0xfc, !PT ;  /* 0x0001000002027812 */ /* 0x008fe200078efcff */
[----:B--2---:R-:W-:Y:S06]  /*134b0*/  @P2 BRA `(.L_x_8688) ;  /* 0x0000000000082947 */ /* 0x004fec0003800000 */
[----:B------:R-:W2:Y:S02]  /*134c0*/  SYNCS.PHASECHK.TRANS64.TRYWAIT P0, [R7+URZ+0x31c50], R4 ;  /* 0x031c5004070075a7 */ /* 0x000ea4000800017f */
[----:B--2---:R-:W-:Y:S05]  /*134d0*/  @!P0 BRA `(.L_x_8689) ;  /* 0x0000008000fc8947 */ /* 0x004fea0003800000 */
.L_x_8688:
[----:B-12---:R-:W-:Y:S01]  /*134e0*/  IMAD R4, R148, 0x6c0, R5 ;  /* 0x000006c094047824 */ /* 0x006fe200078e0205 */
[----:B------:R-:W2:Y:S01]  /*134f0*/  LDL.LU R12, [R1+0x20] ;  /* 0x00002000010c7983 */ /* 0x000ea20000300800 */
[----:B------:R-:W-:Y:S01]  /*13500*/  IMAD.MOV.U32 R5, RZ, RZ, -0x7fffffe0 ;  /* 0x80000020ff057424 */ /* 0x000fe200078e00ff */
[----:B------:R-:W-:Y:S05]  /*13510*/  WARPSYNC.ALL ;  /* 0x0000000000007948 */ /* 0x000fea0003800000 */
[C---:B------:R-:W-:Y:S01]  /*13520*/  R2UR UR4, R2.reuse ;  /* 0x00000000020472ca */ /* 0x040fe200000e0000 */
[----:B------:R-:W-:Y:S01]  /*13530*/  VIADD R10, R2, 0x180 ;  /* 0x00000180020a7836 */ /* 0x000fe20000000000 */
[----:B------:R-:W-:Y:S01]  /*13540*/  R2UR UR5, R3 ;  /* 0x00000000030572ca */ /* 0x000fe200000e0000 */
[C---:B------:R-:W-:Y:S01]  /*13550*/  VIADD R8, R4.reuse, 0x40 ;  /* 0x0000004004087836 */ /* 0x040fe20000000000 */
[----:B------:R-:W-:Y:S01]  /*13560*/  R2UR UR6, R4 ;  /* 0x00000000040672ca */ /* 0x000fe200000e0000 */
[----:B------:R-:W-:Y:S01]  /*13570*/  IMAD.MOV.U32 R11, RZ, RZ, -0x3ffffff0 ;  /* 0xc0000010ff0b7424 */ /* 0x000fe200078e00ff */
[----:B------:R-:W-:Y:S01]  /*13580*/  R2UR UR7, R5 ;  /* 0x00000000050772ca */ /* 0x000fe200000e0000 */
[----:B------:R-:W-:Y:S01]  /*13590*/  WARPGROUP.ARRIVE ;  /* 0x00000000000079c5 */ /* 0x000fe20000000000 */
[----:B------:R-:W-:Y:S01]  /*135a0*/  IMAD.MOV.U32 R9, RZ, RZ, -0x7fffffe0 ;  /* 0x80000020ff097424 */ /* 0x000fe200078e00ff */
[----:B------:R-:W3:Y:S01]  /*135b0*/  LDL.LU R6, [R1+0x24] ;  /* 0x0000240001067983 */ /* 0x000ee20000300800 */
[----:B------:R-:W-:-:S02]  /*135c0*/  IMAD.MOV.U32 R3, RZ, RZ, -0x3ffffff0 ;  /* 0xc0000010ff037424 */ /* 0x000fc400078e00ff */
[----:B------:R-:W-:Y:S01]  /*135d0*/  IMAD.MOV.U32 R5, RZ, RZ, -0x7fffffe0 ;  /* 0x80000020ff057424 */ /* 0x000fe200078e00ff */
[----:B------:R-:W4:Y:S01]  /*135e0*/  LDL.LU R13, [R1+0x40] ;  /* 0x00004000010d7983 */ /* 0x000f220000300800 */
[----:B------:R-:W-:-:S05]  /*135f0*/  VIADD R148, R148, 0x1 ;  /* 0x0000000194947836 */ /* 0x000fca0000000000 */
[----:B------:R-:W-:Y:S01]  /*13600*/  HGMMA.64x96x16.F32 R24, gdesc[UR4].tnspB, R24, gsb0 ;  /* 0x41600000041879f0 */ /* 0x000fe20008000818 */
[----:B------:R-:W-:Y:S01]  /*13610*/  R2UR UR4, R10 ;  /* 0x000000000a0472ca */ /* 0x000fe200000e0000 */
[----:B------:R-:W-:Y:S01]  /*13620*/  VIADD R10, R2, 0x300 ;  /* 0x00000300020a7836 */ /* 0x000fe20000000000 */
[----:B------:R-:W-:Y:S01]  /*13630*/  R2UR UR5, R11 ;  /* 0x000000000b0572ca */ /* 0x000fe200000e0000 */
[----:B------:R-:W-:Y:S01]  /*13640*/  IMAD.MOV.U32 R11, RZ, RZ, -0x3ffffff0 ;  /* 0xc0000010ff0b7424 */ /* 0x000fe200078e00ff */
[----:B------:R-:W-:Y:S01]  /*13650*/  R2UR UR6, R8 ;  /* 0x00000000080672ca */ /* 0x000fe200000e0000 */
[----:B------:R-:W-:Y:S01]  /*13660*/  VIADD R8, R4, 0x80 ;  /* 0x0000008004087836 */ /* 0x000fe20000000000 */
[----:B------:R-:W-:Y:S01]  /*13670*/  R2UR UR7, R9 ;  /* 0x00000000090772ca */ /* 0x000fe200000e0000 */
[----:B------:R-:W-:Y:S01]  /*13680*/  IMAD.MOV.U32 R9, RZ, RZ, -0x7fffffe0 ;  /* 0x80000020ff097424 */ /* 0x000fe200078e00ff */
[----:B------:R-:W-:Y:S01]  /*13690*/  ISETP.NE.AND P0, PT, R148, 0x2, PT ;  /* 0x000000029400780c */ /* 0x000fe20003f05270 */
[----:B------:R-:W-:-:S02]  /*136a0*/  WARPGROUP.DEPBAR.LE gsb0, 0x0 ;  /* 0x00008000000079c5 */ /* 0x000fc40000010000 */
[----:B------:R-:W-:-:S08]  /*136b0*/  WARPGROUP.ARRIVE ;  /* 0x00000000000079c5 */ /* 0x000fd00000000000 */
        /* <DEDUP_REMOVED lines=9> */
[----:B------:R-:W-:Y:S02]  /*13750*/  WARPGROUP.DEPBAR.LE gsb0, 0x0 ;  /* 0x00008000000079c5 */ /* 0x000fe40000010000 */
[----:B------:R-:W-:-:S09]  /*13760*/  WARPGROUP.ARRIVE ;  /* 0x00000000000079c5 */ /* 0x000fd20000000000 */
        /* <DEDUP_REMOVED lines=14> */
[----:B------:R-:W-:Y:S02]  /*13850*/  R2UR UR5, R11 ;  /* 0x000000000b0572ca */ /* 0x000fe400000e0000 */
[----:B------:R-:W-:Y:S01]  /*13860*/  R2UR UR6, R8 ;  /* 0x00000000080672ca */ /* 0x000fe200000e0000 */
[----:B------:R-:W-:Y:S01]  /*13870*/  VIADD R8, R4, 0x140 ;  /* 0x0000014004087836 */ /* 0x000fe20000000000 */
[----:B------:R-:W-:Y:S01]  /*13880*/  R2UR UR7, R9 ;  /* 0x00000000090772ca */ /* 0x000fe200000e0000 */
[----:B------:R-:W-:Y:S01]  /*13890*/  IMAD.MOV.U32 R9, RZ, RZ, -0x7fffffe0 ;  /* 0x80000020ff097424 */ /* 0x000fe200078e00ff */
[----:B------:R-:W-:Y:S01]  /*138a0*/  MOV R11, 0xc0000010 ;  /* 0xc0000010000b7802 */ /* 0x000fe20000000f00 */
        /* <DEDUP_REMOVED lines=21> */
[----:B------:R-:W-:Y:S02]  /*13a00*/  IMAD.MOV.U32 R9, RZ, RZ, -0x7fffffe0 ;  /* 0x80000020ff097424 */ /* 0x000fe400078e00ff */
[----:B------:R-:W-:-:S02]  /*13a10*/  VIADD R2, R2, 0xc00 ;  /* 0x00000c0002027836 */ /* 0x000fc40000000000 */
[----:B------:R-:W-:Y:S01]  /*13a20*/  VIADD R4, R4, 0x200 ;  /* 0x0000020004047836 */ /* 0x000fe20000000000 */
[----:B------:R-:W-:Y:S02]  /*13a30*/  WARPGROUP.DEPBAR.LE gsb0, 0x0 ;  /* 0x00008000000079c5 */ /* 0x000fe40000010000 */
[----:B------:R-:W-:-:S06]  /*13a40*/  WARPGROUP.ARRIVE ;  /* 0x00000000000079c5 */ /* 0x000fcc0000000000 */
[----:B------:R-:W-:Y:S01]  /*13a50*/  HGMMA.64x96x16.F32 R24, gdesc[UR4].tnspB, R24, gsb0 ;  /* 0x41600000041879f0 */ /* 0x000fe20008000818 */
[----:B------:R-:W-:Y:S02]  /*13a60*/  R2UR UR4, R10 ;  /* 0x000000000a0472ca */ /* 0x000fe400000e0000 */
[----:B------:R-:W-:Y:S02]  /*13a70*/  R2UR UR5, R11 ;  /* 0x000000000b0572ca */ /* 0x000fe400000e0000 */
[----:B------:R-:W-:Y:S02]  /*13a80*/  R2UR UR6, R8 ;  /* 0x00000000080672ca */ /* 0x000fe400000e0000 */
[----:B------:R-:W-:Y:S01]  /*13a90*/  R2UR UR7, R9 ;  /* 0x00000000090772ca */ /* 0x000fe200000e0000 */
[----:B------:R-:W-:Y:S02]  /*13aa0*/  WARPGROUP.DEPBAR.LE gsb0, 0x0 ;  /* 0x00008000000079c5 */ /* 0x000fe40000010000 */
[----:B------:R-:W-:-:S10]  /*13ab0*/  WARPGROUP.ARRIVE ;  /* 0x00000000000079c5 */ /* 0x000fd40000000000 */
[----:B------:R-:W-:Y:S01]  /*13ac0*/  HGMMA.64x96x16.F32 R24, gdesc[UR4].tnspB, R24, gsb0 ;  /* 0x41600000041879f0 */ /* 0x000fe20008000818 */
[----:B------:R-:W-:Y:S02]  /*13ad0*/  R2UR UR4, R2 ;  /* 0x00000000020472ca */ /* 0x000fe400000e0000 */
[----:B--2---:R-:W1:Y:S01]  /*13ae0*/  SHFL.BFLY PT, R2, R12, 0x2, 0x1f ;  /* 0x0c401f000c027f89 */ /* 0x004e6200000e0000 */
[----:B------:R-:W-:Y:S02]  /*13af0*/  R2UR UR5, R3 ;  /* 0x00000000030572ca */ /* 0x000fe400000e0000 */
[----:B------:R-:W-:Y:S01]  /*13b00*/  R2UR UR6, R4 ;  /* 0x00000000040672ca */ /* 0x000fe200000e0000 */
[----:B---3--:R-:W2:Y:S01]  /*13b10*/  SHFL.BFLY PT, R3, R6, 0x2, 0x1f ;  /* 0x0c401f0006037f89 */ /* 0x008ea200000e0000 */
[----:B------:R-:W-:Y:S01]  /*13b20*/  R2UR UR7, R5 ;  /* 0x00000000050772ca */ /* 0x000fe200000e0000 */
[----:B-1----:R-:W-:Y:S01]  /*13b30*/  FADD.FTZ R2, R2, R12 ;  /* 0x0000000c02027221 */ /* 0x002fe20000010000 */
[----:B--2---:R-:W-:-:S04]  /*13b40*/  FADD.FTZ R4, R3, R6 ;  /* 0x0000000603047221 */ /* 0x004fc80000010000 */
[----:B------:R-:W1:Y:S04]  /*13b50*/  SHFL.BFLY PT, R3, R2, 0x1, 0x1f ;  /* 0x0c201f0002037f89 */ /* 0x000e6800000e0000 */
[----:B------:R-:W2:Y:S01]  /*13b60*/  SHFL.BFLY PT, R5, R4, 0x1, 0x1f ;  /* 0x0c201f0004057f89 */ /* 0x000ea200000e0000 */
[----:B-1----:R-:W-:Y:S01]  /*13b70*/  FADD.FTZ R11, R2, R3 ;  /* 0x00000003020b7221 */ /* 0x002fe20000010000 */
[----:B------:R-:W-:Y:S01]  /*13b80*/  SEL R2, RZ, 0x1, P0 ;  /* 0x00000001ff027807 */ /* 0x000fe20000000000 */
[----:B--2---:R-:W-:-:S03]  /*13b90*/  FADD.FTZ R12, R4, R5 ;  /* 0x00000005040c7221 */ /* 0x004fc60000010000 */
[----:B------:R-:W-:Y:S02]  /*13ba0*/  FSETP.NE.FTZ.AND P2, PT, R11, RZ, PT ;  /* 0x000000ff0b00720b */ /* 0x000fe40003f55000 */
[----:B------:R-:W-:Y:S02]  /*13bb0*/  CS2R R4, SRZ ;  /* 0x0000000000047805 */ /* 0x000fe4000001ff00 */
[----:B----4-:R-:W-:Y:S02]  /*13bc0*/  LOP3.LUT R13, R13, R2, RZ, 0x3c, !PT ;  /* 0x000000020d0d7212 */ /* 0x010fe400078e3cff */
[----:B------:R-:W-:-:S07]  /*13bd0*/  FSETP.NE.FTZ.AND P3, PT, R12, RZ, PT ;  /* 0x000000ff0c00720b */ /* 0x000fce0003f75000 */
[----:B------:R-:W-:Y:S08]  /*13be0*/  @P2 MUFU.LG2 R6, R11 ;  /* 0x0000000b00062308 */ /* 0x000ff00000000c00 */
[----:B------:R1:W-:Y:S08]  /*13bf0*/  @P2 MUFU.RCP R5, R11 ;  /* 0x0000000b00052308 */ /* 0x0003f00000001000 */
[----:B------:R-:W2:Y:S01]  /*13c00*/  @P3 MUFU.LG2 R8, R12 ;  /* 0x0000000c00083308 */ /* 0x000ea20000000c00 */
[----:B-1----:R-:W3:Y:S01]  /*13c10*/  LDL.LU R11, [R1+0x70] ;  /* 0x00007000010b7983 */ /* 0x002ee20000300800 */
[----:B------:R-:W-:-:S02]  /*13c20*/  WARPGROUP.DEPBAR.LE gsb0, 0x0 ;  /* 0x00008000000079c5 */ /* 0x000fc40000010000 */
[----:B------:R-:W-:-:S06]  /*13c30*/  WARPGROUP.ARRIVE ;  /* 0x00000000000079c5 */ /* 0x000fcc0000000000 */
[----:B------:R-:W-:Y:S01]  /*13c40*/  HGMMA.64x96x16.F32 R24, gdesc[UR4].tnspB, R24, gsb0 ;  /* 0x41600000041879f0 */ /* 0x000fe20008000818 */
[----:B------:R1:W-:Y:S01]  /*13c50*/  STL [R1+0x40], R13 ;  /* 0x0000400d01007387 */ /* 0x0003e20000100800 */
[----:B------:R-:W4:Y:S01]  /*13c60*/  @P3 MUFU.RCP R4, R12 ;  /* 0x0000000c00043308 */ /* 0x000f220000001000 */
[----:B------:R-:W-:Y:S02]  /*13c70*/  @!P1 VIADD R10, R7, 0x31c60 ;  /* 0x00031c60070a9836 */ /* 0x000fe40000000000 */
[C---:B------:R-:W-:Y:S01]  /*13c80*/  @P2 FMUL.FTZ R7, R14.reuse, 0.69314718246459960938 ;  /* 0x3f3172180e072820 */ /* 0x040fe20000410000 */
[----:B------:R-:W-:Y:S01]  /*13c90*/  @P3 FMUL.FTZ R14, R14, 0.69314718246459960938 ;  /* 0x3f3172180e0e3820 */ /* 0x000fe20000410000 */
[----:B--2---:R-:W-:Y:S01]  /*13ca0*/  @P3 FMUL.FTZ R9, R8, 0.69314718246459960938 ;  /* 0x3f31721808093820 */ /* 0x004fe20000410000 */
[----:B------:R-:W-:Y:S01]  /*13cb0*/  @P2 FMUL.FTZ R6, R6, 0.69314718246459960938 ;  /* 0x3f31721806062820 */ /* 0x000fe20000410000 */
[----:B------:R-:W-:Y:S01]  /*13cc0*/  IMAD.MOV.U32 R3, RZ, RZ, -0x800000 ;  /* 0xff800000ff037424 */ /* 0x000fe200078e00ff */
[----:B------:R-:W-:Y:S01]  /*13cd0*/  @!P1 PRMT R10, RZ, 0x654, R10 ;  /* 0x00000654ff0a9816 */ /* 0x000fe2000000000a */
[----:B------:R-:W-:-:S02]  /*13ce0*/  IMAD.MOV.U32 R2, RZ, RZ, -0x800000 ;  /* 0xff800000ff027424 */ /* 0x000fc400078e00ff */
[----:B------:R-:W-:Y:S01]  /*13cf0*/  @P3 FFMA.FTZ R3, R14, R72, R9 ;  /* 0x000000480e033223 */ /* 0x000fe20000010009 */
[----:B------:R-:W-:Y:S01]  /*13d00*/  @P2 FFMA.FTZ R2, R7, R0, R6 ;  /* 0x0000000007022223 */ /* 0x000fe20000010006 */
[----:B------:R-:W-:Y:S01]  /*13d10*/  SEL R148, R148, RZ, P0 ;  /* 0x000000ff94947207 */ /* 0x000fe20000000000 */
        /* <DEDUP_REMOVED lines=51> */
[----:B---3--:R-:W-:-:S05]  /*14050*/  VIADD R11, R11, 0x1 ;  /* 0x000000010b0b7836 */ /* 0x008fca0000000000 */
[----:B------:R1:W-:Y:S02]  /*14060*/  STL [R1+0x70], R11 ;  /* 0x0000700b01007387 */ /* 0x0003e40000100800 */
.L_x_8627:
[----:B------:R-:W2:Y:S01]  /*14070*/  LDL R62, [R1+0x68] ;  /* 0x00006800013e7983 */ /* 0x000ea20000100800 */
[----:B------:R-:W-:Y:S05]  /*14080*/  WARPSYNC.ALL ;  /* 0x0000000000007948 */ /* 0x000fea0003800000 */
[----:B------:R-:W3:Y:S01]  /*14090*/  S2UR UR5, SR_CgaCtaId ;  /* 0x00000000000579c3 */ /* 0x000ee20000008800 */
[----:B------:R-:W-:Y:S01]  /*140a0*/  UMOV UR4, 0x400 ;  /* 0x0000040000047882 */ /* 0x000fe20000000000 */
[----:B------:R-:W-:Y:S01]  /*140b0*/  BSSY B0, `(.L_x_8690) ;  /* 0x0000180000007945 */ /* 0x000fe20003800000 */
[----:B---3--:R-:W-:-:S06]  /*140c0*/  ULEA UR4, UR5, UR4, 0x18 ;  /* 0x0000000405047291 */ /* 0x008fcc000f8ec03f */
[----:B------:R-:W-:Y:S01]  /*140d0*/  IMAD.U32 R18, RZ, RZ, UR4 ;  /* 0x00000004ff127e24 */ /* 0x000fe2000f8e00ff */
[----:B------:R-:W-:Y:S06]  /*140e0*/  BAR.SYNC.DEFER_BLOCKING 0x5, 0x1a0 ;  /* 0x0146800000007b1d */ /* 0x000fec0000010000 */
[----:B------:R3:W4:Y:S02]  /*140f0*/  LDS.128 R104, [R18+0x31cd0] ;  /* 0x031cd00012687984 */ /* 0x0007240000000c00 */
[----:B------:R-:W-:Y:S06]  /*14100*/  BAR.ARV 0x4, 0x1a0 ;  /* 0x0106800000007b1d */ /* 0x000fec0000002000 */
[----:B--2---:R-:W-:Y:S01]  /*14110*/  SHF.R.S32.HI R26, RZ, 0x1f, R62 ;  /* 0x0000001fff1a7819 */ /* 0x004fe2000001143e */
[----:B------:R-:W-:-:S03]  /*14120*/  IMAD.SHL.U32 R46, R62, 0x4, RZ ;  /* 0x000000043e2e7824 */ /* 0x000fc600078e00ff */
[----:B------:R-:W-:Y:S01]  /*14130*/  SHF.L.U64.HI R27, R62, 0x2, R26 ;  /* 0x000000023e1b7819 */ /* 0x000fe2000001021a */
[----:B---34-:R-:W-:Y:S06]  /*14140*/  @P1 BRA `(.L_x_8691) ;  /* 0x0000000c00e41947 */ /* 0x018fec0003800000 */
[----:B------:R-:W2:Y:S01]  /*14150*/  LDL R4, [R1+0x98] ;  /* 0x0000980001047983 */ /* 0x000ea20000100800 */
[----:B------:R-:W3:Y:S01]  /*14160*/  S2R R5, SR_SWINHI ;  /* 0x0000000000057919 */ /* 0x000ee20000002f00 */
[----:B------:R-:W-:Y:S05]  /*14170*/  WARPSYNC.ALL ;  /* 0x0000000000007948 */ /* 0x000fea0003800000 */
[----:B------:R-:W-:Y:S01]  /*14180*/  F2FP.F16.F32.PACK_AB R6, R77, R6 ;  /* 0x000000064d06723e */ /* 0x000fe200000000ff */
[----:B------:R-:W-:Y:S01]  /*14190*/  ULDC.64 UR4, c[0x0][0xbd8] ;  /* 0x0002f60000047ab9 */ /* 0x000fe20000000a00 */
[----:B------:R-:W4:Y:S01]  /*141a0*/  LDL R66, [R1+0x6c] ;  /* 0x00006c0001427983 */ /* 0x000f220000100800 */
[----:B------:R-:W-:-:S02]  /*141b0*/  MOV R24, R18 ;  /* 0x0000001200187202 */ /* 0x000fc40000000f00 */
[----:B---3--:R-:W-:Y:S02]  /*141c0*/  MOV R25, R5 ;  /* 0x0000000500197202 */ /* 0x008fe40000000f00 */
[----:B------:R-:W-:Y:S01]  /*141d0*/  F2FP.F16.F32.PACK_AB R22, R37, R22 ;  /* 0x000000162516723e */ /* 0x000fe200000000ff */
[----:B------:R-:W-:Y:S01]  /*141e0*/  IMAD.MOV.U32 R37, RZ, RZ, RZ ;  /* 0x000000ffff257224 */ /* 0x000fe200078e00ff */
[----:B------:R-:W-:Y:S01]  /*141f0*/  BAR.SYNC.DEFER_BLOCKING 0x1, 0x180 ;  /* 0x0046000000007b1d */ /* 0x000fe20000010000 */
[----:B--2---:R-:W-:-:S03]  /*14200*/  IMAD.WIDE R4, R4, 0x2, R24 ;  /* 0x0000000204047825 */ /* 0x004fc600078e0218 */
[----:B------:R-:W-:-:S04]  /*14210*/  IADD3 R55, P4, R4, 0x20, RZ ;  /* 0x0000002004377810 */ /* 0x000fc80007f9e0ff */
[----:B------:R-:W-:Y:S02]  /*14220*/  LOP3.LUT R8, R55, 0x180, RZ, 0xc0, !PT ;  /* 0x0000018037087812 */ /* 0x000fe400078ec0ff */
[----:B------:R-:W-:Y:S02]  /*14230*/  IADD3 R59, P3, R4, 0x3000, RZ ;  /* 0x00003000043b7810 */ /* 0x000fe40007f7e0ff */
[----:B------:R-:W-:Y:S02]  /*14240*/  SHF.R.U64 R8, R8, 0x3, RZ ;  /* 0x0000000308087819 */ /* 0x000fe400000012ff */
[C---:B------:R-:W-:Y:S02]  /*14250*/  IADD3 R63, P2, R4.reuse, 0x3020, RZ ;  /* 0x00003020043f7810 */ /* 0x040fe40007f5e0ff */
[C---:B------:R-:W-:Y:S02]  /*14260*/  IADD3 R67, P1, R4.reuse, 0x6000, RZ ;  /* 0x0000600004437810 */ /* 0x040fe40007f3e0ff */
[----:B------:R-:W-:-:S02]  /*14270*/  LOP3.LUT R9, R4, 0x180, RZ, 0xc0, !PT ;  /* 0x0000018004097812 */ /* 0x000fc400078ec0ff */
[----:B------:R-:W-:Y:S02]  /*14280*/  LOP3.LUT R12, R8, R55, RZ, 0x3c, !PT ;  /* 0x00000037080c7212 */ /* 0x000fe400078e3cff */
[----:B------:R-:W-:Y:S02]  /*14290*/  IADD3 R58, P0, R4, 0x6020, RZ ;  /* 0x00006020043a7810 */ /* 0x000fe40007f1e0ff */
[----:B------:R-:W-:Y:S02]  /*142a0*/  LOP3.LUT R8, R59, 0x180, RZ, 0xc0, !PT ;  /* 0x000001803b087812 */ /* 0x000fe400078ec0ff */
[----:B-1----:R-:W-:Y:S02]  /*142b0*/  LOP3.LUT R10, R63, 0x180, RZ, 0xc0, !PT ;  /* 0x000001803f0a7812 */ /* 0x002fe400078ec0ff */
[----:B------:R-:W-:Y:S02]  /*142c0*/  LOP3.LUT R54, R67, 0x180, RZ, 0xc0, !PT ;  /* 0x0000018043367812 */ /* 0x000fe400078ec0ff */
[----:B------:R-:W-:-:S02]  /*142d0*/  SHF.R.U64 R9, R9, 0x3, RZ ;  /* 0x0000000309097819 */ /* 0x000fc400000012ff */
[----:B------:R-:W-:Y:S02]  /*142e0*/  LOP3.LUT R55, R58, 0x180, RZ, 0xc0, !PT ;  /* 0x000001803a377812 */ /* 0x000fe400078ec0ff */
[----:B------:R-:W-:Y:S02]  /*142f0*/  SHF.R.U64 R8, R8, 0x3, RZ ;  /* 0x0000000308087819 */ /* 0x000fe400000012ff */
[----:B------:R-:W-:Y:S02]  /*14300*/  SHF.R.U64 R10, R10, 0x3, RZ ;  /* 0x000000030a0a7819 */ /* 0x000fe400000012ff */
[----:B------:R-:W-:Y:S02]  /*14310*/  SHF.R.U64 R54, R54, 0x3, RZ ;  /* 0x0000000336367819 */ /* 0x000fe400000012ff */
[----:B------:R-:W-:Y:S01]  /*14320*/  LOP3.LUT R4, R9, R4, RZ, 0x3c, !PT ;  /* 0x0000000409047212 */ /* 0x000fe200078e3cff */
[--C-:B------:R-:W-:Y:S01]  /*14330*/  IMAD.X R13, RZ, RZ, R5.reuse, P4 ;  /* 0x000000ffff0d7224 */ /* 0x100fe200020e0605 */
[----:B------:R-:W-:Y:S01]  /*14340*/  SHF.R.U64 R55, R55, 0x3, RZ ;  /* 0x0000000337377819 */ /* 0x000fe200000012ff */
[----:B------:R-:W-:Y:S01]  /*14350*/  IMAD.X R21, RZ, RZ, R5, P2 ;  /* 0x000000ffff157224 */ /* 0x000fe200010e0605 */
[----:B------:R-:W-:-:S02]  /*14360*/  LOP3.LUT R14, R8, R59, RZ, 0x3c, !PT ;  /* 0x0000003b080e7212 */ /* 0x000fc400078e3cff */
[----:B0-----:R-:W-:Y:S02]  /*14370*/  IADD3.X R15, RZ, R5, RZ, P3, !PT ;  /* 0x00000005ff0f7210 */ /* 0x001fe40001ffe4ff */
[----:B------:R-:W-:Y:S02]  /*14380*/  LOP3.LUT R20, R10, R63, RZ, 0x3c, !PT ;  /* 0x0000003f0a147212 */ /* 0x000fe400078e3cff */
[----:B------:R-:W-:Y:S01]  /*14390*/  LOP3.LUT R8, R54, R67, RZ, 0x3c, !PT ;  /* 0x0000004336087212 */ /* 0x000fe200078e3cff */
[--C-:B------:R-:W-:Y:S01]  /*143a0*/  IMAD.X R9, RZ, RZ, R5.reuse, P1 ;  /* 0x000000ffff097224 */ /* 0x100fe200008e0605 */
[----:B------:R-:W-:Y:S01]  /*143b0*/  MOV R54, R4 ;  /* 0x0000000400367202 */ /* 0x000fe20000000f00 */
[----:B------:R-:W-:Y:S01]  /*143c0*/  IMAD.X R11, RZ, RZ, R5, P0 ;  /* 0x000000ffff0b7224 */ /* 0x000fe200000e0605 */
[----:B------:R-:W-:Y:S02]  /*143d0*/  F2FP.F16.F32.PACK_AB R4, R78, R7 ;  /* 0x000000074e04723e */ /* 0x000fe400000000ff */
[----:B------:R-:W-:-:S02]  /*143e0*/  LOP3.LUT R10, R55, R58, RZ, 0x3c, !PT ;  /* 0x0000003a370a7212 */ /* 0x000fc400078e3cff */
[----:B------:R-:W-:Y:S02]  /*143f0*/  F2FP.F16.F32.PACK_AB R5, R80, R79 ;  /* 0x0000004f5005723e */ /* 0x000fe400000000ff */
[----:B------:R-:W-:Y:S02]  /*14400*/  F2FP.F16.F32.PACK_AB R7, R81, R68 ;  /* 0x000000445107723e */ /* 0x000fe400000000ff */
[----:B------:R-:W-:Y:S02]  /*14410*/  MOV R59, R12 ;  /* 0x0000000c003b7202 */ /* 0x000fe40000000f00 */
[----:B------:R-:W-:Y:S02]  /*14420*/  MOV R58, R14 ;  /* 0x0000000e003a7202 */ /* 0x000fe40000000f00 */
[----:B------:R-:W-:Y:S02]  /*14430*/  MOV R55, R20 ;  /* 0x0000001400377202 */ /* 0x000fe40000000f00 */
[----:B------:R-:W-:-:S02]  /*14440*/  F2FP.F16.F32.PACK_AB R12, R76, R73 ;  /* 0x000000494c0c723e */ /* 0x000fc400000000ff */
[----:B------:R-:W-:Y:S02]  /*14450*/  F2FP.F16.F32.PACK_AB R13, R69, R60 ;  /* 0x0000003c450d723e */ /* 0x000fe400000000ff */
[----:B------:R-:W-:Y:S02]  /*14460*/  F2FP.F16.F32.PACK_AB R14, R75, R72 ;  /* 0x000000484b0e723e */ /* 0x000fe400000000ff */
[----:B------:R-:W-:Y:S02]  /*14470*/  F2FP.F16.F32.PACK_AB R15, R64, R57 ;  /* 0x00000039400f723e */ /* 0x000fe400000000ff */
[----:B------:R-:W-:Y:S02]  /*14480*/  F2FP.F16.F32.PACK_AB R20, R74, R23 ;  /* 0x000000174a14723e */ /* 0x000fe400000000ff */
[----:B------:R-:W-:Y:S02]  /*14490*/  F2FP.F16.F32.PACK_AB R21, R61, R56 ;  /* 0x000000383d15723e */ /* 0x000fe400000000ff */
[----:B------:R-:W-:Y:S01]  /*144a0*/  F2FP.F16.F32.PACK_AB R23, R65, R52 ;  /* 0x000000344117723e */ /* 0x000fe200000000ff */
[----:B------:R0:W-:Y:S01]  /*144b0*/  STSM.16.M88.4 [R54], R4 ;  /* 0x0000000436007844 */ /* 0x0001e20000000200 */
[----:B------:R-:W-:-:S02]  /*144c0*/  MOV R52, R10 ;  /* 0x0000000a00347202 */ /* 0x000fc40000000f00 */
[----:B------:R-:W-:Y:S01]  /*144d0*/  F2FP.F16.F32.PACK_AB R10, R49, R32 ;  /* 0x00000020310a723e */ /* 0x000fe200000000ff */
[----:B------:R1:W-:Y:S01]  /*144e0*/  STSM.16.M88.4 [R59], R12 ;  /* 0x0000000c3b007844 */ /* 0x0003e20000000200 */
[----:B------:R-:W-:Y:S02]  /*144f0*/  F2FP.F16.F32.PACK_AB R11, R47, R38 ;  /* 0x000000262f0b723e */ /* 0x000fe400000000ff */
[----:B------:R-:W-:Y:S01]  /*14500*/  ISETP.NE.U32.AND P0, PT, RZ, UR4, PT ;  /* 0x00000004ff007c0c */ /* 0x000fe2000bf05070 */
[----:B------:R2:W-:Y:S01]  /*14510*/  STSM.16.M88.4 [R58], R20 ;  /* 0x000000143a007844 */ /* 0x0005e20000000200 */
[----:B0-----:R-:W-:Y:S02]  /*14520*/  MOV R54, R8 ;  /* 0x0000000800367202 */ /* 0x001fe40000000f00 */
[----:B------:R-:W-:Y:S02]  /*14530*/  F2FP.F16.F32.PACK_AB R4, R41, R0 ;  /* 0x000000002904723e */ /* 0x000fe400000000ff */
[----:B------:R-:W-:-:S02]  /*14540*/  F2FP.F16.F32.PACK_AB R5, R50, R43 ;  /* 0x0000002b3205723e */ /* 0x000fc400000000ff */
[----:B------:R-:W-:Y:S02]  /*14550*/  F2FP.F16.F32.PACK_AB R6, R45, R28 ;  /* 0x0000001c2d06723e */ /* 0x000fe400000000ff */
[----:B------:R-:W-:Y:S02]  /*14560*/  F2FP.F16.F32.PACK_AB R7, R51, R42 ;  /* 0x0000002a3307723e */ /* 0x000fe400000000ff */
[----:B------:R-:W-:Y:S02]  /*14570*/  F2FP.F16.F32.PACK_AB R8, R40, R29 ;  /* 0x0000001d2808723e */ /* 0x000fe400000000ff */
[----:B------:R-:W-:Y:S02]  /*14580*/  F2FP.F16.F32.PACK_AB R9, R48, R39 ;  /* 0x000000273009723e */ /* 0x000fe400000000ff */
[----:B-1----:R-:W-:Y:S02]  /*14590*/  F2FP.F16.F32.PACK_AB R12, R44, R33 ;  /* 0x000000212c0c723e */ /* 0x002fe400000000ff */
[----:B------:R-:W-:-:S02]  /*145a0*/  F2FP.F16.F32.PACK_AB R13, R35, R30 ;  /* 0x0000001e230d723e */ /* 0x000fc400000000ff */
[----:B------:R-:W-:Y:S02]  /*145b0*/  F2FP.F16.F32.PACK_AB R14, R53, R36 ;  /* 0x00000024350e723e */ /* 0x000fe400000000ff */
[----:B------:R-:W-:Y:S02]  /*145c0*/  F2FP.F16.F32.PACK_AB R15, R34, R31 ;  /* 0x0000001f220f723e */ /* 0x000fe400000000ff */
[----:B--2---:R-:W-:Y:S01]  /*145d0*/  IADD3 R20, P1, R46, UR4, RZ ;  /* 0x000000042e147c10 */ /* 0x004fe2000ff3e0ff */
        /* <DEDUP_REMOVED lines=13> */
[----:B------:R-:W2:Y:S04]  /*146b0*/  @P0 LDG.E R37, desc[UR60][R20.64] ;  /* 0x0000003c14250981 */ /* 0x000ea8000c1e1900 */
[----:B------:R0:W5:Y:S01]  /*146c0*/  @P1 LDG.E R0, desc[UR60][R46.64] ;  /* 0x0000003c2e001981 */ /* 0x000162000c1e1900 */
[----:B----4-:R-:W-:-:S02]  /*146d0*/  SHF.R.S32.HI R38, RZ, 0x1f, R66 ;  /* 0x0000001fff267819 */ /* 0x010fc40000011442 */
[----:B--2---:R-:W-:Y:S01]  /*146e0*/  SHF.R.S32.HI R36, RZ, 0x1f, R37 ;  /* 0x0000001fff247819 */ /* 0x004fe20000011425 */
[----:B0-----:R-:W-:Y:S06]  /*146f0*/  @P1 BRA `(.L_x_8692) ;  /* 0x0000000000101947 */ /* 0x001fec0003800000 */
[----:B------:R-:W-:Y:S05]  /*14700*/  @!P0 BRA `(.L_x_8692) ;  /* 0x00000000000c8947 */ /* 0x000fea0003800000 */
[----:B------:R-:W2:Y:S04]  /*14710*/  LDG.E R5, desc[UR60][R20.64] ;  /* 0x0000003c14057981 */ /* 0x000ea8000c1e1900 */
[----:B-----5:R-:W2:Y:S02]  /*14720*/  LDG.E R0, desc[UR60][R20.64+0x4] ;  /* 0x0000043c14007981 */ /* 0x020ea4000c1e1900 */
[----:B--2---:R-:W-:-:S07]  /*14730*/  IMAD.IADD R0, R0, 0x1, -R5 ;  /* 0x0000000100007824 */ /* 0x004fce00078e0a05 */
.L_x_8692:
[----:B------:R-:W2:Y:S01]  /*14740*/  LDL.64 R4, [R1+0x60] ;  /* 0x0000600001047983 */ /* 0x000ea20000100a00 */
[----:B------:R-:W-:-:S03]  /*14750*/  ULDC.64 UR4, c[0x0][0xb70] ;  /* 0x0002dc0000047ab9 */ /* 0x000fc60000000a00 */
[----:B------:R0:W3:Y:S04]  /*14760*/  LDL.64 R44, [R1+0x60] ;  /* 0x00006000012c7983 */ /* 0x0000e80000100a00 */
[----:B------:R-:W4:Y:S04]  /*14770*/  LDL R8, [R1+0x94] ;  /* 0x0000940001087983 */ /* 0x000f280000100800 */
[----:B------:R-:W4:Y:S04]  /*14780*/  LDL.LU R42, [R1+0x74] ;  /* 0x00007400012a7983 */ /* 0x000f280000300800 */
[----:B------:R-:W4:Y:S01]  /*14790*/  LDL R41, [R1+0x54] ;  /* 0x0000540001297983 */ /* 0x000f220000100800 */
[----:B------:R-:W1:Y:S01]  /*147a0*/  S2R R10, SR_TID.X ;  /* 0x00000000000a7919 */ /* 0x000e620000002100 */
[----:B------:R-:W-:Y:S01]  /*147b0*/  IMAD R6, R38, UR4, RZ ;  /* 0x0000000426067c24 */ /* 0x000fe2000f8e02ff */
[----:B------:R-:W-:-:S03]  /*147c0*/  SEL R40, R26, RZ, !P0 ;  /* 0x000000ff1a287207 */ /* 0x000fc60004000000 */
[----:B------:R-:W-:Y:S01]  /*147d0*/  IMAD R9, R66, UR5, R6 ;  /* 0x0000000542097c24 */ /* 0x000fe2000f8e0206 */
[----:B------:R-:W-:Y:S01]  /*147e0*/  SEL R39, R62, RZ, !P0 ;  /* 0x000000ff3e277207 */ /* 0x000fe20004000000 */
[----:B-1----:R-:W-:-:S05]  /*147f0*/  VIADD R14, R10, 0xffffff80 ;  /* 0xffffff800a0e7836 */ /* 0x002fca0000000000 */
[----:B------:R-:W-:-:S04]  /*14800*/  SHF.R.S32.HI R10, RZ, 0x1f, R14 ;  /* 0x0000001fff0a7819 */ /* 0x000fc8000001140e */
[----:B------:R-:W-:-:S04]  /*14810*/  LEA.HI R10, R10, R14, RZ, 0x7 ;  /* 0x0000000e0a0a7211 */ /* 0x000fc800078f38ff */
[----:B------:R-:W-:-:S05]  /*14820*/  LOP3.LUT R10, R10, 0xffffff80, RZ, 0xc0, !PT ;  /* 0xffffff800a0a7812 */ /* 0x000fca00078ec0ff */
[----:B------:R-:W-:Y:S01]  /*14830*/  IMAD.IADD R10, R14, 0x1, -R10 ;  /* 0x000000010e0a7824 */ /* 0x000fe200078e0a0a */
[----:B------:R-:W-:Y:S01]  /*14840*/  BSSY B1, `(.L_x_8693) ;  /* 0x0000071000017945 */ /* 0x000fe20003800000 */
[----:B--2---:R-:W-:Y:S02]  /*14850*/  IMAD.MOV.U32 R5, RZ, RZ, R36 ;  /* 0x000000ffff057224 */ /* 0x004fe400078e0024 */
[----:B---3--:R-:W-:Y:S02]  /*14860*/  IMAD.MOV.U32 R44, RZ, RZ, R4 ;  /* 0x000000ffff2c7224 */ /* 0x008fe400078e0004 */
[----:B------:R-:W-:-:S04]  /*14870*/  IMAD.MOV.U32 R4, RZ, RZ, R37 ;  /* 0x000000ffff047224 */ /* 0x000fc800078e0025 */
[----:B------:R-:W-:Y:S01]  /*14880*/  IMAD.WIDE.U32 R4, R66, UR4, R4 ;  /* 0x0000000442047c25 */ /* 0x000fe2000f8e0004 */
[----:B------:R-:W-:-:S03]  /*14890*/  ULDC.64 UR4, c[0x0][0xb78] ;  /* 0x0002de0000047ab9 */ /* 0x000fc60000000a00 */
[----:B----4-:R-:W-:Y:S02]  /*148a0*/  IMAD R7, R44, 0x20, R41 ;  /* 0x000000202c077824 */ /* 0x010fe400078e0229 */
[----:B------:R-:W-:Y:S02]  /*148b0*/  IMAD.IADD R5, R5, 0x1, R9 ;  /* 0x0000000105057824 */ /* 0x000fe400078e0209 */
[----:B------:R-:W-:-:S04]  /*148c0*/  IMAD.WIDE R24, R7, 0x2, R24 ;  /* 0x0000000207187825 */ /* 0x000fc800078e0218 */
[----:B------:R-:W-:Y:S01]  /*148d0*/  IMAD R6, R40, UR4, RZ ;  /* 0x0000000428067c24 */ /* 0x000fe2000f8e02ff */
[----:B------:R-:W-:Y:S01]  /*148e0*/  IADD3 R9, P2, R24, 0x1800, RZ ;  /* 0x0000180018097810 */ /* 0x000fe20007f5e0ff */
[----:B------:R-:W-:Y:S02]  /*148f0*/  IMAD R11, R42, 0xc0, R8 ;  /* 0x000000c02a0b7824 */ /* 0x000fe400078e0208 */
[----:B------:R-:W-:Y:S01]  /*14900*/  IMAD.WIDE.U32 R4, R39, UR4, R4 ;  /* 0x0000000427047c25 */ /* 0x000fe2000f8e0004 */
[----:B------:R-:W-:Y:S02]  /*14910*/  LOP3.LUT R8, R9, 0x180, RZ, 0xc0, !PT ;  /* 0x0000018009087812 */ /* 0x000fe400078ec0ff */
[----:B------:R-:W-:Y:S01]  /*14920*/  SHF.R.S32.HI R7, RZ, 0x1f, R11 ;  /* 0x0000001fff077819 */ /* 0x000fe2000001140b */
[----:B------:R-:W-:Y:S01]  /*14930*/  IMAD R6, R39, UR5, R6 ;  /* 0x0000000527067c24 */ /* 0x000fe2000f8e0206 */
[----:B------:R-:W-:Y:S01]  /*14940*/  IADD3 R4, P0, R11, R4, RZ ;  /* 0x000000040b047210 */ /* 0x000fe20007f1e0ff */
[----:B------:R-:W-:Y:S01]  /*14950*/  ULDC.64 UR4, c[0x0][0xb40] ;  /* 0x0002d00000047ab9 */ /* 0x000fe20000000a00 */
[----:B------:R-:W-:-:S02]  /*14960*/  SHF.R.U64 R8, R8, 0x3, RZ ;  /* 0x0000000308087819 */ /* 0x000fc400000012ff */
[----:B------:R-:W-:Y:S02]  /*14970*/  IADD3.X R7, R7, R5, R6, P0, !PT ;  /* 0x0000000507077210 */ /* 0x000fe400007fe406 */
[----:B------:R-:W-:Y:S01]  /*14980*/  LEA R34, P1, R4, UR4, 0x2 ;  /* 0x0000000404227c11 */ /* 0x000fe2000f8210ff */
[----:B------:R-:W-:Y:S01]  /*14990*/  VIADD R5, R11, 0x8 ;  /* 0x000000080b057836 */ /* 0x000fe20000000000 */
[----:B------:R-:W-:Y:S01]  /*149a0*/  LOP3.LUT R8, R8, R9, RZ, 0x3c, !PT ;  /* 0x0000000908087212 */ /* 0x000fe200078e3cff */
[----:B------:R-:W-:Y:S01]  /*149b0*/  IMAD.X R9, RZ, RZ, R25, P2 ;  /* 0x000000ffff097224 */ /* 0x000fe200010e0619 */
[C---:B------:R-:W-:Y:S02]  /*149c0*/  IADD3 R13, P5, R24.reuse, 0x3000, RZ ;  /* 0x00003000180d7810 */ /* 0x040fe40007fbe0ff */
[C---:B------:R-:W-:Y:S02]  /*149d0*/  IADD3 R21, P4, R24.reuse, 0x4800, RZ ;  /* 0x0000480018157810 */ /* 0x040fe40007f9e0ff */
[----:B------:R-:W-:-:S02]  /*149e0*/  IADD3 R27, P3, R24, 0x6000, RZ ;  /* 0x00006000181b7810 */ /* 0x000fc40007f7e0ff */
[----:B------:R-:W-:Y:S02]  /*149f0*/  LOP3.LUT P0, RZ, R10, 0x3, RZ, 0xc0, !PT ;  /* 0x000000030aff7812 */ /* 0x000fe4000780c0ff */
[----:B------:R-:W-:Y:S01]  /*14a00*/  LEA.HI.X R35, R4, UR5, R7, 0x2, P1 ;  /* 0x0000000504237c11 */ /* 0x000fe200088f1407 */
[----:B------:R-:W-:Y:S01]  /*14a10*/  ULDC.64 UR4, c[0x0][0xaa0] ;  /* 0x0002a80000047ab9 */ /* 0x000fe20000000a00 */
[----:B------:R-:W-:Y:S02]  /*14a20*/  IADD3 R7, P2, R24, 0x7800, RZ ;  /* 0x0000780018077810 */ /* 0x000fe40007f5e0ff */
[----:B------:R-:W-:Y:S02]  /*14a30*/  LOP3.LUT R12, R13, 0x180, RZ, 0xc0, !PT ;  /* 0x000001800d0c7812 */ /* 0x000fe400078ec0ff */
[----:B------:R-:W-:Y:S02]  /*14a40*/  LOP3.LUT R20, R21, 0x180, RZ, 0xc0, !PT ;  /* 0x0000018015147812 */ /* 0x000fe400078ec0ff */
[----:B------:R-:W-:-:S02]  /*14a50*/  LOP3.LUT R26, R27, 0x180, RZ, 0xc0, !PT ;  /* 0x000001801b1a7812 */ /* 0x000fc400078ec0ff */
[-C--:B-----5:R-:W-:Y:S02]  /*14a60*/  ISETP.GE.OR P1, PT, R11, R0.reuse, P0 ;  /* 0x000000000b00720c */ /* 0x0a0fe40000726670 */
[----:B------:R-:W-:Y:S02]  /*14a70*/  LOP3.LUT R4, R24, 0x180, RZ, 0xc0, !PT ;  /* 0x0000018018047812 */ /* 0x000fe400078ec0ff */
[----:B------:R-:W-:Y:S02]  /*14a80*/  ISETP.GE.OR P0, PT, R5, R0, P0 ;  /* 0x000000000500720c */ /* 0x000fe40000706670 */
[----:B------:R-:W-:Y:S02]  /*14a90*/  LOP3.LUT R6, R7, 0x180, RZ, 0xc0, !PT ;  /* 0x0000018007067812 */ /* 0x000fe400078ec0ff */
[----:B------:R-:W-:Y:S02]  /*14aa0*/  SHF.R.U64 R12, R12, 0x3, RZ ;  /* 0x000000030c0c7819 */ /* 0x000fe400000012ff */
[----:B------:R-:W-:-:S02]  /*14ab0*/  SHF.R.U64 R20, R20, 0x3, RZ ;  /* 0x0000000314147819 */ /* 0x000fc400000012ff */
[----:B------:R-:W-:Y:S02]  /*14ac0*/  SHF.R.U64 R26, R26, 0x3, RZ ;  /* 0x000000031a1a7819 */ /* 0x000fe400000012ff */
[----:B------:R-:W-:Y:S02]  /*14ad0*/  SHF.R.U64 R5, R4, 0x3, RZ ;  /* 0x0000000304057819 */ /* 0x000fe400000012ff */
[----:B------:R-:W-:Y:S01]  /*14ae0*/  SHF.R.U64 R6, R6, 0x3, RZ ;  /* 0x0000000306067819 */ /* 0x000fe200000012ff */
        /* <DEDUP_REMOVED lines=10> */
[----:B------:R-:W-:Y:S01]  /*14b90*/  @!P1 STG.E desc[UR60][R34.64], R2 ;  /* 0x0000000222009986 */ /* 0x000fe2000c10193c */
[--C-:B------:R-:W-:Y:S01]  /*14ba0*/  SHF.R.S32.HI R33, RZ, 0x1f, R41.reuse ;  /* 0x0000001fff217819 */ /* 0x100fe20000011429 */
[----:B------:R-:W-:-:S02]  /*14bb0*/  IMAD.MOV.U32 R32, RZ, RZ, R41 ;  /* 0x000000ffff207224 */ /* 0x000fc400078e0029 */
[----:B------:R1:W-:Y:S01]  /*14bc0*/  @!P0 STG.E desc[UR60][R34.64+0x20], R3 ;  /* 0x0000200322008986 */ /* 0x0003e2000c10193c */
[----:B------:R-:W-:-:S03]  /*14bd0*/  IMAD R36, R36, UR4, RZ ;  /* 0x0000000424247c24 */ /* 0x000fc6000f8e02ff */
[----:B------:R-:W5:Y:S01]  /*14be0*/  LD.E.128 R4, desc[UR60][R4.64] ;  /* 0x0000003c04047980 */ /* 0x000f62000c101d00 */
[----:B------:R-:W-:-:S03]  /*14bf0*/  SHF.R.S32.HI R45, RZ, 0x1f, R44 ;  /* 0x0000001fff2d7819 */ /* 0x000fc6000001142c */
        /* <DEDUP_REMOVED lines=11> */
[----:B-1----:R-:W-:-:S04]  /*14cb0*/  IMAD.WIDE.U32 R2, R37, UR4, R32 ;  /* 0x0000000425027c25 */ /* 0x002fc8000f8e0020 */
[----:B------:R-:W-:Y:S01]  /*14cc0*/  IMAD R37, R37, UR5, R36 ;  /* 0x0000000525257c24 */ /* 0x000fe2000f8e0224 */
[----:B------:R0:W-:Y:S01]  /*14cd0*/  STL [R1+0x64], R45 ;  /* 0x0000642d01007387 */ /* 0x0001e20000100800 */
[----:B------:R-:W-:Y:S01]  /*14ce0*/  IMAD R35, R42, -0xc0, R0 ;  /* 0xffffff402a237824 */ /* 0x000fe200078e0200 */
[----:B------:R-:W-:Y:S02]  /*14cf0*/  ULDC.64 UR4, c[0x0][0xae0] ;  /* 0x0002b80000047ab9 */ /* 0x000fe40000000a00 */
[----:B------:R-:W-:Y:S01]  /*14d00*/  IADD3 R3, R3, R37, RZ ;  /* 0x0000002503037210 */ /* 0x000fe20007ffe0ff */
[----:B------:R-:W-:Y:S01]  /*14d10*/  IMAD R33, R38, UR4, RZ ;  /* 0x0000000426217c24 */ /* 0x000fe2000f8e02ff */
[C---:B------:R-:W-:Y:S01]  /*14d20*/  ISETP.GE.AND P0, PT, R44.reuse, R35, PT ;  /* 0x000000232c00720c */ /* 0x040fe20003f06270 */
[----:B------:R-:W-:Y:S02]  /*14d30*/  VIADD R0, R44, 0x60 ;  /* 0x000000602c007836 */ /* 0x000fe40000000000 */
[----:B------:R-:W-:-:S02]  /*14d40*/  VIADD R32, R18, 0x31c20 ;  /* 0x00031c2012207836 */ /* 0x000fc40000000000 */
[C---:B------:R-:W-:Y:S02]  /*14d50*/  IMAD R33, R66.reuse, UR5, R33 ;  /* 0x0000000542217c24 */ /* 0x040fe4000f8e0221 */
[----:B------:R-:W-:Y:S01]  /*14d60*/  IMAD.WIDE.U32 R2, R66, UR4, R2 ;  /* 0x0000000442027c25 */ /* 0x000fe2000f8e0002 */
[----:B------:R-:W-:Y:S01]  /*14d70*/  ULDC.64 UR4, c[0x0][0xae8] ;  /* 0x0002ba0000047ab9 */ /* 0x000fe20000000a00 */
[----:B------:R-:W-:Y:S02]  /*14d80*/  ISETP.GE.AND P3, PT, R0, R35, PT ;  /* 0x000000230000720c */ /* 0x000fe40003f66270 */
[----:B------:R-:W-:Y:S01]  /*14d90*/  IMAD.IADD R3, R3, 0x1, R33 ;  /* 0x0000000103037824 */ /* 0x000fe200078e0221 */
[----:B------:R-:W-:Y:S01]  /*14da0*/  PRMT R32, RZ, 0x654, R32 ;  /* 0x00000654ff207816 */ /* 0x000fe20000000020 */
[----:B------:R-:W-:Y:S02]  /*14db0*/  IMAD R0, R40, UR4, RZ ;  /* 0x0000000428007c24 */ /* 0x000fe4000f8e02ff */
[C---:B------:R-:W-:Y:S01]  /*14dc0*/  IMAD.WIDE.U32 R34, R39.reuse, UR4, R2 ;  /* 0x0000000427227c25 */ /* 0x040fe2000f8e0002 */
[----:B--2---:R1:W-:Y:S03]  /*14dd0*/  SYNCS.ARRIVE.TRANS64.RED.A1T0 RZ, [R32+URZ], RZ ;  /* 0x000000ff20ff79a7 */ /* 0x0043e6000810043f */
[----:B------:R-:W-:-:S04]  /*14de0*/  IMAD R37, R39, UR5, R0 ;  /* 0x0000000527257c24 */ /* 0x000fc8000f8e0200 */
[----:B------:R-:W-:Y:S02]  /*14df0*/  IMAD.IADD R39, R35, 0x1, R37 ;  /* 0x0000000123277824 */ /* 0x000fe400078e0225 */
[----:B-1----:R-:W-:Y:S01]  /*14e00*/  IMAD.WIDE R32, R42, 0xc0, R44 ;  /* 0x000000c02a207825 */ /* 0x002fe200078e022c */
[----:B0-----:R-:W-:Y:S06]  /*14e10*/  @P0 BRA `(.L_x_8694) ;  /* 0x00000000004c0947 */ /* 0x001fec0003800000 */
        /* <DEDUP_REMOVED lines=19> */
.L_x_8694:
[----:B------:R-:W-:Y:S05]  /*14f50*/  BSYNC B1 ;  /* 0x0000000000017941 */ /* 0x000fea0003800000 */
.L_x_8693:
[----:B------:R-:W-:Y:S05]  /*14f60*/  @P3 BRA `(.L_x_8695) ;  /* 0x0000000800503947 */ /* 0x000fea0003800000 */
[----:B0----5:R-:W-:Y:S01]  /*14f70*/  IADD3 R5, P0, R32, 0x60, RZ ;  /* 0x0000006020057810 */ /* 0x021fe20007f1e0ff */
        /* <DEDUP_REMOVED lines=22> */
.L_x_8691:
[----:B------:R-:W2:Y:S01]  /*150e0*/  S2R R0, SR_TID.X ;  /* 0x0000000000007919 */ /* 0x000ea20000002100 */
[----:B------:R-:W-:Y:S01]  /*150f0*/  ULDC.64 UR4, c[0x0][0xbd8] ;  /* 0x0002f60000047ab9 */ /* 0x000fe20000000a00 */
[----:B------:R-:W-:Y:S01]  /*15100*/  IMAD.MOV.U32 R7, RZ, RZ, RZ ;  /* 0x000000ffff077224 */ /* 0x000fe200078e00ff */
[----:B------:R-:W-:Y:S02]  /*15110*/  ISETP.NE.U32.AND P0, PT, RZ, UR4, PT ;  /* 0x00000004ff007c0c */ /* 0x000fe4000bf05070 */
[----:B------:R-:W-:Y:S02]  /*15120*/  IADD3 R2, P1, R46, UR4, RZ ;  /* 0x000000042e027c10 */ /* 0x000fe4000ff3e0ff */
[----:B------:R-:W-:Y:S02]  /*15130*/  ISETP.NE.AND.EX P0, PT, RZ, UR5, PT, P0 ;  /* 0x00000005ff007c0c */ /* 0x000fe4000bf05300 */
[----:B------:R-:W-:Y:S01]  /*15140*/  IADD3.X R3, R27, UR5, RZ, P1, !PT ;  /* 0x000000051b037c10 */ /* 0x000fe20008ffe4ff */
[----:B------:R-:W-:-:S02]  /*15150*/  ULDC.64 UR4, c[0x0][0xbe0] ;  /* 0x0002f80000047ab9 */ /* 0x000fc40000000a00 */
[----:B------:R-:W-:-:S04]  /*15160*/  ISETP.NE.U32.AND P1, PT, RZ, UR4, PT ;  /* 0x00000004ff007c0c */ /* 0x000fc8000bf25070 */
[----:B------:R-:W-:-:S04]  /*15170*/  ISETP.NE.AND.EX P1, PT, RZ, UR5, PT, P1 ;  /* 0x00000005ff007c0c */ /* 0x000fc8000bf25310 */
[----:B------:R3:W5:Y:S09]  /*15180*/  @P0 LDG.E R7, desc[UR60][R2.64] ;  /* 0x0000003c02070981 */ /* 0x000772000c1e1900 */
[----:B------:R-:W-:Y:S01]  /*15190*/  @P1 IADD3 R46, P2, R46, UR4, RZ ;  /* 0x000000042e2e1c10 */ /* 0x000fe2000ff5e0ff */
[----:B------:R-:W-:Y:S01]  /*151a0*/  ULDC UR4, c[0x0][0xa88] ;  /* 0x0002a20000047ab9 */ /* 0x000fe20000000800 */
[----:B--2---:R-:W-:-:S02]  /*151b0*/  VIADD R4, R0, 0xffffff80 ;  /* 0xffffff8000047836 */ /* 0x004fc40000000000 */
[----:B------:R-:W-:Y:S01]  /*151c0*/  @P1 IADD3.X R47, R27, UR5, RZ, P2, !PT ;  /* 0x000000051b2f1c10 */ /* 0x000fe200097fe4ff */
[----:B------:R-:W-:-:S06]  /*151d0*/  IMAD.U32 R0, RZ, RZ, UR4 ;  /* 0x00000004ff007e24 */ /* 0x000fcc000f8e00ff */
[----:B------:R3:W5:Y:S01]  /*151e0*/  @P1 LDG.E R0, desc[UR60][R46.64] ;  /* 0x0000003c2e001981 */ /* 0x000762000c1e1900 */
[----:B------:R-:W-:Y:S01]  /*151f0*/  ISETP.GT.AND P2, PT, R4, 0xbf, PT ;  /* 0x000000bf0400780c */ /* 0x000fe20003f44270 */
[----:B------:R-:W-:-:S12]  /*15200*/  @P1 BRA `(.L_x_8696) ;  /* 0x0000000000101947 */ /* 0x000fd80003800000 */
[----:B------:R-:W-:Y:S05]  /*15210*/  @!P0 BRA `(.L_x_8696) ;  /* 0x00000000000c8947 */ /* 0x000fea0003800000 */
[----:B------:R-:W2:Y:S04]  /*15220*/  LDG.E R5, desc[UR60][R2.64] ;  /* 0x0000003c02057981 */ /* 0x000ea8000c1e1900 */
[----:B-----5:R-:W2:Y:S02]  /*15230*/  LDG.E R0, desc[UR60][R2.64+0x4] ;  /* 0x0000043c02007981 */ /* 0x020ea4000c1e1900 */
[----:B--2---:R-:W-:-:S07]  /*15240*/  IMAD.IADD R0, R0, 0x1, -R5 ;  /* 0x0000000100007824 */ /* 0x004fce00078e0a05 */
.L_x_8696:
[----:B-1----:R-:W2:Y:S04]  /*15250*/  LDL R13, [R1+0x6c] ;  /* 0x00006c00010d7983 */ /* 0x002ea80000100800 */
[----:B------:R-:W4:Y:S04]  /*15260*/  LDL R10, [R1+0x54] ;  /* 0x00005400010a7983 */ /* 0x000f280000100800 */
[----:B------:R1:W5:Y:S01]  /*15270*/  LDL R12, [R1+0x74] ;  /* 0x00007400010c7983 */ /* 0x0003620000100800 */
[----:B------:R-:W-:Y:S01]  /*15280*/  BSSY B1, `(.L_x_8697) ;  /* 0x000001d000017945 */ /* 0x000fe20003800000 */
[----:B------:R-:W-:-:S02]  /*15290*/  SEL R11, R62, RZ, !P0 ;  /* 0x000000ff3e0b7207 */ /* 0x000fc40004000000 */
[----:B------:R-:W-:Y:S02]  /*152a0*/  SEL R26, R26, RZ, !P0 ;  /* 0x000000ff1a1a7207 */ /* 0x000fe40004000000 */
[----:B-----5:R-:W-:Y:S02]  /*152b0*/  SHF.R.S32.HI R6, RZ, 0x1f, R7 ;  /* 0x0000001fff067819 */ /* 0x020fe40000011407 */
[----:B--2---:R-:W-:Y:S02]  /*152c0*/  SHF.R.S32.HI R8, RZ, 0x1f, R13 ;  /* 0x0000001fff087819 */ /* 0x004fe4000001140d */
[----:B----4-:R-:W-:Y:S01]  /*152d0*/  SHF.R.S32.HI R9, RZ, 0x1f, R10 ;  /* 0x0000001fff097819 */ /* 0x010fe2000001140a */
[----:B-1----:R-:W-:Y:S06]  /*152e0*/  @P2 BRA `(.L_x_8698) ;  /* 0x0000000000582947 */ /* 0x002fec0003800000 */
[----:B---3--:R-:W1:Y:S02]  /*152f0*/  S2R R2, SR_TID.X ;  /* 0x0000000000027919 */ /* 0x008e640000002100 */
[----:B-1----:R-:W-:-:S04]  /*15300*/  IMAD R2, R12, 0xc0, R2 ;  /* 0x000000c00c027824 */ /* 0x002fc800078e0202 */
[----:B------:R-:W-:-:S05]  /*15310*/  VIADD R3, R2, 0xffffff80 ;  /* 0xffffff8002037836 */ /* 0x000fca0000000000 */
[----:B------:R-:W-:-:S13]  /*15320*/  ISETP.GE.AND P0, PT, R3, R0, PT ;  /* 0x000000000300720c */ /* 0x000fda0003f06270 */
[----:B------:R-:W-:Y:S05]  /*15330*/  @P0 BRA `(.L_x_8698) ;  /* 0x0000000000440947 */ /* 0x000fea0003800000 */
[C---:B------:R-:W-:Y:S01]  /*15340*/  IADD3 R2, P0, R3.reuse, R7, RZ ;  /* 0x0000000703027210 */ /* 0x040fe20007f1e0ff */
        /* <DEDUP_REMOVED lines=16> */
.L_x_8698:
[----:B------:R-:W-:Y:S05]  /*15450*/  BSYNC B1 ;  /* 0x0000000000017941 */ /* 0x000fea0003800000 */
.L_x_8697:
[----:B0-----:R-:W2:Y:S01]  /*15460*/  LDL.64 R14, [R1+0x60] ;  /* 0x00006000010e7983 */ /* 0x001ea20000100a00 */
[----:B------:R-:W-:Y:S01]  /*15470*/  ULDC.64 UR4, c[0x0][0xaa0] ;  /* 0x0002a80000047ab9 */ /* 0x000fe20000000a00 */
[----:B---3--:R-:W-:Y:S01]  /*15480*/  IMAD.MOV.U32 R2, RZ, RZ, R10 ;  /* 0x000000ffff027224 */ /* 0x008fe200078e000a */
[----:B------:R-:W-:Y:S01]  /*15490*/  BSSY B1, `(.L_x_8699) ;  /* 0x000002b000017945 */ /* 0x000fe20003800000 */
[----:B-1----:R-:W-:Y:S02]  /*154a0*/  IMAD.MOV.U32 R3, RZ, RZ, R9 ;  /* 0x000000ffff037224 */ /* 0x002fe400078e0009 */
[----:B------:R-:W-:Y:S02]  /*154b0*/  IMAD R4, R6, UR4, RZ ;  /* 0x0000000406047c24 */ /* 0x000fe4000f8e02ff */
[----:B------:R-:W-:-:S04]  /*154c0*/  IMAD.WIDE.U32 R2, R7, UR4, R2 ;  /* 0x0000000407027c25 */ /* 0x000fc8000f8e0002 */
[----:B------:R-:W-:Y:S01]  /*154d0*/  IMAD R7, R7, UR5, R4 ;  /* 0x0000000507077c24 */ /* 0x000fe2000f8e0204 */
[----:B------:R-:W-:Y:S02]  /*154e0*/  ULDC.64 UR4, c[0x0][0xae0] ;  /* 0x0002b80000047ab9 */ /* 0x000fe40000000a00 */
[----:B------:R-:W-:Y:S02]  /*154f0*/  IMAD R4, R8, UR4, RZ ;  /* 0x0000000408047c24 */ /* 0x000fe4000f8e02ff */
[----:B------:R-:W-:Y:S02]  /*15500*/  IMAD.IADD R3, R3, 0x1, R7 ;  /* 0x0000000103037824 */ /* 0x000fe400078e0207 */
[C---:B------:R-:W-:Y:S02]  /*15510*/  IMAD R5, R13.reuse, UR5, R4 ;  /* 0x000000050d057c24 */ /* 0x040fe4000f8e0204 */
[----:B------:R-:W-:Y:S02]  /*15520*/  IMAD R4, R12, -0xc0, R0 ;  /* 0xffffff400c047824 */ /* 0x000fe400078e0200 */
[----:B------:R-:W-:Y:S01]  /*15530*/  IMAD.WIDE.U32 R2, R13, UR4, R2 ;  /* 0x000000040d027c25 */ /* 0x000fe2000f8e0002 */
[----:B------:R-:W-:-:S03]  /*15540*/  ULDC.64 UR4, c[0x0][0xae8] ;  /* 0x0002ba0000047ab9 */ /* 0x000fc60000000a00 */
[----:B------:R-:W-:Y:S02]  /*15550*/  IMAD.IADD R3, R3, 0x1, R5 ;  /* 0x0000000103037824 */ /* 0x000fe400078e0205 */
[----:B------:R-:W-:-:S04]  /*15560*/  IMAD R0, R26, UR4, RZ ;  /* 0x000000041a007c24 */ /* 0x000fc8000f8e02ff */
[----:B------:R-:W-:Y:S01]  /*15570*/  IMAD R9, R11, UR5, R0 ;  /* 0x000000050b097c24 */ /* 0x000fe2000f8e0200 */
[C---:B--2---:R-:W-:Y:S01]  /*15580*/  ISETP.GE.AND P0, PT, R14.reuse, R4, PT ;  /* 0x000000040e00720c */ /* 0x044fe20003f06270 */
[----:B------:R-:W-:Y:S02]  /*15590*/  VIADD R7, R14, 0x60 ;  /* 0x000000600e077836 */ /* 0x000fe40000000000 */
[----:B------:R-:W-:-:S03]  /*155a0*/  IMAD.MOV.U32 R6, RZ, RZ, R14 ;  /* 0x000000ffff067224 */ /* 0x000fc600078e000e */
[----:B------:R-:W-:Y:S01]  /*155b0*/  ISETP.GE.AND P1, PT, R7, R4, PT ;  /* 0x000000040700720c */ /* 0x000fe20003f26270 */
[----:B------:R-:W-:Y:S01]  /*155c0*/  IMAD.WIDE.U32 R4, R11, UR4, R2 ;  /* 0x000000040b047c25 */ /* 0x000fe2000f8e0002 */
[----:B------:R-:W-:-:S03]  /*155d0*/  SHF.R.S32.HI R7, RZ, 0x1f, R14 ;  /* 0x0000001fff077819 */ /* 0x000fc6000001140e */
        /* <DEDUP_REMOVED lines=22> */
.L_x_8700:
[----:B------:R-:W-:Y:S05]  /*15740*/  BSYNC B1 ;  /* 0x0000000000017941 */ /* 0x000fea0003800000 */
.L_x_8699:
        /* <DEDUP_REMOVED lines=22> */
.L_x_8695:
[----:B------:R-:W-:Y:S05]  /*158b0*/  BSYNC B0 ;  /* 0x0000000000007941 */ /* 0x000fea0003800000 */
.L_x_8690:
[----:B------:R-:W-:Y:S02]  /*158c0*/  ULDC UR4, c[0x0][0xc14] ;  /* 0x0003050000047ab9 */ /* 0x000fe40000000800 */
[----:B------:R-:W-:-:S13]  /*158d0*/  ISETP.GE.AND P0, PT, R107, UR4, PT ;  /* 0x000000046b007c0c */ /* 0x000fda000bf06270 */
[----:B------:R-:W-:Y:S05]  /*158e0*/  @!P0 BRA `(.L_x_8701) ;  /* 0xfffffeb800d08947 */ /* 0x000fea000383ffff */
[----:B------:R-:W-:Y:S05]  /*158f0*/  BRA `(.L_x_8561) ;  /* 0x0000005400b87947 */ /* 0x000fea0003800000 */
.L_x_8559:
        /* <DEDUP_REMOVED lines=9> */
[----:B------:R-:W-:Y:S01]  /*15990*/  IMAD.MOV.U32 R0, RZ, RZ, RZ ;  /* 0x000000ffff007224 */ /* 0x000fe200078e00ff */
        /* <DEDUP_REMOVED lines=17> */
[----:B------:R-:W-:Y:S02]  /*15ab0*/  IMAD.MOV.U32 R16, RZ, RZ, RZ ;  /* 0x000000ffff107224 */ /* 0x000fe400078e00ff */
[----:B------:R-:W-:Y:S01]  /*15ac0*/  IMAD.MOV.U32 R19, RZ, RZ, RZ ;  /* 0x000000ffff137224 */ /* 0x000fe200078e00ff */
[----:B--2---:R-:W0:Y:S02]  /*15ad0*/  SHFL.UP PT, R4, R0, 0x1, RZ ;  /* 0x0420000000047989 */ /* 0x004e2400000e00ff */
[----:B0-----:R-:W-:-:S05]  /*15ae0*/  SEL R5, R4, RZ, P1 ;  /* 0x000000ff04057207 */ /* 0x001fca0000800000 */
[----:B------:R-:W-:-:S05]  /*15af0*/  IMAD.IADD R5, R0, 0x1, R5 ;  /* 0x0000000100057824 */ /* 0x000fca00078e0205 */
[----:B------:R-:W0:Y:S02]  /*15b00*/  SHFL.UP PT, R4, R5, 0x2, RZ ;  /* 0x0440000005047989 */ /* 0x000e2400000e00ff */
[----:B0-----:R-:W-:-:S04]  /*15b10*/  SEL R4, R4, RZ, P0 ;  /* 0x000000ff04047207 */ /* 0x001fc80000000000 */
[----:B------:R-:W-:-:S05]  /*15b20*/  IADD3 R4, R5, R4, RZ ;  /* 0x0000000405047210 */ /* 0x000fca0007ffe0ff */
        /* <DEDUP_REMOVED lines=28> */
.L_x_8706:
[----:B------:R-:W-:Y:S02]  /*15cf0*/  VIADD R0, R19, 0x1f ;  /* 0x0000001f13007836 */ /* 0x000fe40000000000 */
[----:B------:R-:W-:-:S03]  /*15d00*/  IMAD.U32 R19, RZ, RZ, UR7 ;  /* 0x00000007ff137e24 */ /* 0x000fc6000f8e00ff */
[----:B------:R-:W-:-:S13]  /*15d10*/  ISETP.GE.AND P0, PT, R0, UR5, PT ;  /* 0x0000000500007c0c */ /* 0x000fda000bf06270 */
[----:B------:R-:W-:Y:S05]  /*15d20*/  @P0 BRA `(.L_x_8703) ;  /* 0x00000004003c0947 */ /* 0x000fea0003800000 */
[----:B------:R-:W-:Y:S01]  /*15d30*/  IMAD.MOV.U32 R19, RZ, RZ, R0 ;  /* 0x000000ffff137224 */ /* 0x000fe200078e0000 */
[C---:B------:R-:W-:Y:S01]  /*15d40*/  ISETP.NE.AND P1, PT, R28.reuse, 0x1f, PT ;  /* 0x0000001f1c00780c */ /* 0x040fe20003f25270 */
[----:B------:R-:W-:Y:S01]  /*15d50*/  BSSY B0, `(.L_x_8704) ;  /* 0x0000008000007945 */ /* 0x000fe20003800000 */
[----:B------:R-:W-:Y:S02]  /*15d60*/  IMAD.MOV.U32 R0, RZ, RZ, RZ ;  /* 0x000000ffff007224 */ /* 0x000fe400078e00ff */
[----:B------:R-:W-:-:S05]  /*15d70*/  IMAD.IADD R5, R28, 0x1, R19 ;  /* 0x000000011c057824 */ /* 0x000fca00078e0213 */
[----:B------:R-:W-:-:S13]  /*15d80*/  ISETP.GE.OR P0, PT, R5, UR5, !P1 ;  /* 0x0000000505007c0c */ /* 0x000fda000cf06670 */
[----:B------:R-:W-:Y:S05]  /*15d90*/  @P0 BRA `(.L_x_8705) ;  /* 0x00000000000c0947 */ /* 0x000fea0003800000 */
[----:B------:R-:W0:Y:S02]  /*15da0*/  LDC.64 R2, c[0x0][0xc58] ;  /* 0x00031600ff027b82 */ /* 0x000e240000000a00 */
[----:B0-----:R-:W-:-:S05]  /*15db0*/  IMAD.WIDE R2, R5, 0x4, R2 ;  /* 0x0000000405027825 */ /* 0x001fca00078e0202 */
[----:B------:R0:W5:Y:S02]  /*15dc0*/  LDG.E R0, desc[UR60][R2.64] ;  /* 0x0000003c02007981 */ /* 0x000164000c1e1900 */
.L_x_8705:
[----:B------:R-:W-:Y:S05]  /*15dd0*/  BSYNC B0 ;  /* 0x0000000000007941 */ /* 0x000fea0003800000 */
.L_x_8704:
        /* <DEDUP_REMOVED lines=25> */
.L_x_8702:
        /* <DEDUP_REMOVED lines=13> */
[----:B------:R-:W-:-:S05]  /*16040*/  IADD3 R7, R4, -0x1, RZ ;  /* 0xffffffff04077810 */ /* 0x000fca0007ffe0ff */
[----:B------:R2:W3:Y:S02]  /*16050*/  SHFL.IDX PT, R16, R6, R7, 0x1f ;  /* 0x00001f0706107589 */ /* 0x0004e400000e0000 */
.L_x_8707:
        /* <DEDUP_REMOVED lines=28> */
.L_x_8703:
[----:B------:R-:W-:Y:S02]  /*16220*/  IMAD.MOV.U32 R17, RZ, RZ, RZ ;  /* 0x000000ffff117224 */ /* 0x000fe400078e00ff */
[----:B------:R-:W-:Y:S02]  /*16230*/  IMAD.U32 R16, RZ, RZ, UR6 ;  /* 0x00000006ff107e24 */ /* 0x000fe4000f8e00ff */
[----:B------:R-:W-:-:S07]  /*16240*/  IMAD.MOV.U32 R18, RZ, RZ, RZ ;  /* 0x000000ffff127224 */ /* 0x000fce00078e00ff */
.L_x_8708:
[----:B------:R-:W2:Y:S01]  /*16250*/  LDL.LU R2, [R1+0x28] ;  /* 0x0000280001027983 */ /* 0x000ea20000300800 */
[----:B------:R-:W-:Y:S01]  /*16260*/  ISETP.NE.AND P0, PT, R28, RZ, PT ;  /* 0x000000ff1c00720c */ /* 0x000fe20003f05270 */
[----:B------:R-:W-:Y:S02]  /*16270*/  IMAD.MOV.U32 R24, RZ, RZ, 0x1 ;  /* 0x00000001ff187424 */ /* 0x000fe400078e00ff */
[----:B------:R-:W-:-:S10]  /*16280*/  IMAD.MOV.U32 R22, RZ, RZ, RZ ;  /* 0x000000ffff167224 */ /* 0x000fd400078e00ff */
[----:B------:R-:W0:Y:S01]  /*16290*/  @!P0 S2R R3, SR_CgaCtaId ;  /* 0x0000000000038919 */ /* 0x000e220000008800 */
[----:B------:R-:W-:-:S04]  /*162a0*/  @!P0 MOV R0, 0x400 ;  /* 0x0000040000008802 */ /* 0x000fc80000000f00 */
[----:B0-----:R-:W-:-:S05]  /*162b0*/  @!P0 LEA R0, R3, R0, 0x18 ;  /* 0x0000000003008211 */ /* 0x001fca00078ec0ff */
[----:B------:R0:W-:Y:S01]  /*162c0*/  @!P0 STS.128 [R0+0x31cd0], R16 ;  /* 0x031cd01000008388 */ /* 0x0001e20000000c00 */
[----:B------:R-:W-:Y:S06]  /*162d0*/  BAR.ARV 0x5, 0x1a0 ;  /* 0x0146800000007b1d */ /* 0x000fec0000002000 */
[----:B--2---:R-:W-:-:S04]  /*162e0*/  LOP3.LUT R2, R2, 0xfffffeff, RZ, 0xc0, !PT ;  /* 0xfffffeff02027812 */ /* 0x004fc800078ec0ff */
[----:B------:R-:W-:Y:S02]  /*162f0*/  @P0 LOP3.LUT R2, R2, 0x100, RZ, 0xfc, !PT ;  /* 0x0000010002020812 */ /* 0x000fe400078efcff */
[----:B------:R-:W-:-:S03]  /*16300*/  ISETP.GE.AND P0, PT, R19, UR5, PT ;  /* 0x0000000513007c0c */ /* 0x000fc6000bf06270 */
[----:B------:R0:W-:Y:S04]  /*16310*/  STL [R1+0x28], R2 ;  /* 0x0000280201007387 */ /* 0x0001e80000100800 */
[----:B------:R0:W-:Y:S06]  /*16320*/  STL [R1+0x10], RZ ;  /* 0x000010ff01007387 */ /* 0x0001ec0000100800 */
[----:B------:R-:W-:Y:S05]  /*16330*/  @P0 BRA `(.L_x_8709) ;  /* 0x0000004800440947 */ /* 0x000fea0003800000 */
[----:B------:R-:W2:Y:S01]  /*16340*/  LDL R4, [R1+0xa0] ;  /* 0x0000a00001047983 */ /* 0x000ea20000100800 */
[----:B------:R-:W-:Y:S01]  /*16350*/  ISETP.NE.AND P1, PT, R28, RZ, PT ;  /* 0x000000ff1c00720c */ /* 0x000fe20003f25270 */
[----:B------:R-:W-:Y:S01]  /*16360*/  IMAD.MOV.U32 R27, RZ, RZ, 0x1 ;  /* 0x00000001ff1b7424 */ /* 0x000fe200078e00ff */
[----:B0-----:R-:W-:Y:S01]  /*16370*/  LOP3.LUT R2, R2, 0xffffffbf, RZ, 0xc0, !PT ;  /* 0xffffffbf02027812 */ /* 0x001fe200078ec0ff */
[----:B------:R0:W-:Y:S01]  /*16380*/  STL [R1+0x10], RZ ;  /* 0x000010ff01007387 */ /* 0x0001e20000100800 */
[----:B------:R-:W-:Y:S01]  /*16390*/  IMAD.MOV.U32 R26, RZ, RZ, RZ ;  /* 0x000000ffff1a7224 */ /* 0x000fe200078e00ff */
[----:B------:R-:W-:Y:S01]  /*163a0*/  ULDC.64 UR36, c[0x0][0x198] ;  /* 0x0000660000247ab9 */ /* 0x000fe20000000a00 */
[----:B------:R-:W-:Y:S01]  /*163b0*/  LOP3.LUT R2, R2, 0xfffffffd, RZ, 0xc0, !PT ;  /* 0xfffffffd02027812 */ /* 0x000fe200078ec0ff */
[----:B------:R-:W-:Y:S01]  /*163c0*/  IMAD.MOV.U32 R24, RZ, RZ, 0x1 ;  /* 0x00000001ff187424 */ /* 0x000fe200078e00ff */
[----:B------:R-:W-:Y:S01]  /*163d0*/  ULDC UR39, c[0x0][0xc] ;  /* 0x0000030000277ab9 */ /* 0x000fe20000000800 */
[----:B------:R-:W-:Y:S01]  /*163e0*/  IMAD.MOV.U32 R22, RZ, RZ, RZ ;  /* 0x000000ffff167224 */ /* 0x000fe200078e00ff */
        /* <DEDUP_REMOVED lines=9> */
.L_x_8797:
[----:B01----:R-:W0:Y:S02]  /*16480*/  LDC.64 R2, c[0x0][0xc60] ;  /* 0x00031800ff027b82 */ /* 0x003e240000000a00 */
[----:B0-----:R-:W-:-:S05]  /*16490*/  IMAD.WIDE R2, R19, 0x4, R2 ;  /* 0x0000000413027825 */ /* 0x001fca00078e0202 */
[----:B------:R-:W2:Y:S01]  /*164a0*/  LDG.E R9, desc[UR60][R2.64] ;  /* 0x0000003c02097981 */ /* 0x000ea2000c1e1900 */
[----:B------:R-:W-:Y:S05]  /*164b0*/  YIELD ;  /* 0x0000000000007946 */ /* 0x000fea0003800000 */
[----:B------:R-:W-:Y:S01]  /*164c0*/  ULDC.64 UR4, c[0x0][0xa28] ;  /* 0x00028a0000047ab9 */ /* 0x000fe20000000a00 */
[----:B------:R-:W-:Y:S01]  /*164d0*/  IMAD.MOV.U32 R6, RZ, RZ, RZ ;  /* 0x000000ffff067224 */ /* 0x000fe200078e00ff */
[----:B------:R-:W-:Y:S02]  /*164e0*/  ISETP.NE.U32.AND P1, PT, RZ, UR4, PT ;  /* 0x00000004ff007c0c */ /* 0x000fe4000bf25070 */
[----:B------:R-:W-:Y:S01]  /*164f0*/  MOV R23, RZ ;  /* 0x000000ff00177202 */ /* 0x000fe20000000f00 */
[----:B------:R-:W-:Y:S01]  /*16500*/  IMAD.MOV.U32 R8, RZ, RZ, RZ ;  /* 0x000000ffff087224 */ /* 0x000fe200078e00ff */
[----:B------:R-:W-:Y:S01]  /*16510*/  ISETP.NE.AND.EX P1, PT, RZ, UR5, PT, P1 ;  /* 0x00000005ff007c0c */ /* 0x000fe2000bf25310 */
[----:B------:R-:W-:Y:S01]  /*16520*/  ULDC.64 UR6, c[0x0][0xa10] ;  /* 0x0002840000067ab9 */ /* 0x000fe20000000a00 */
[----:B--2---:R-:W-:Y:S01]  /*16530*/  SHF.R.S32.HI R0, RZ, 0x1f, R9 ;  /* 0x0000001fff007819 */ /* 0x004fe20000011409 */
[----:B------:R-:W-:Y:S10]  /*16540*/  STL [R1], R9 ;  /* 0x0000000901007387 */ /* 0x000ff40000100800 */
[----:B------:R-:W-:-:S04]  /*16550*/  @P1 LEA R4, P0, R9, UR4, 0x2 ;  /* 0x0000000409041c11 */ /* 0x000fc8000f8010ff */
[----:B------:R-:W-:Y:S01]  /*16560*/  @P1 LEA.HI.X R5, R9, UR5, R0, 0x2, P0 ;  /* 0x0000000509051c11 */ /* 0x000fe200080f1400 */
[----:B------:R-:W-:Y:S02]  /*16570*/  ULDC.64 UR4, c[0x0][0xa00] ;  /* 0x0002800000047ab9 */ /* 0x000fe40000000a00 */
[----:B------:R-:W-:Y:S02]  /*16580*/  ISETP.NE.U32.AND P0, PT, RZ, UR4, PT ;  /* 0x00000004ff007c0c */ /* 0x000fe4000bf05070 */
[----:B------:R0:W5:Y:S02]  /*16590*/  @P1 LDG.E R23, desc[UR60][R4.64] ;  /* 0x0000003c04171981 */ /* 0x000164000c1e1900 */
[----:B------:R-:W-:-:S13]  /*165a0*/  ISETP.NE.AND.EX P0, PT, RZ, UR5, PT, P0 ;  /* 0x00000005ff007c0c */ /* 0x000fda000bf05300 */
[----:B------:R-:W-:-:S04]  /*165b0*/  @P0 LEA R2, P2, R9, UR4, 0x2 ;  /* 0x0000000409020c11 */ /* 0x000fc8000f8410ff */
[----:B------:R-:W-:Y:S01]  /*165c0*/  @P0 LEA.HI.X R3, R9, UR5, R0, 0x2, P2 ;  /* 0x0000000509030c11 */ /* 0x000fe200090f1400 */
[----:B------:R-:W-:-:S04]  /*165d0*/  ULDC.64 UR4, c[0x0][0xa20] ;  /* 0x0002880000047ab9 */ /* 0x000fc80000000a00 */
[----:B------:R-:W2:Y:S01]  /*165e0*/  @P0 LDG.E R6, desc[UR60][R2.64] ;  /* 0x0000003c02060981 */ /* 0x000ea2000c1e1900 */
[----:B------:R-:W-:-:S04]  /*165f0*/  ISETP.NE.U32.AND P1, PT, RZ, UR4, PT ;  /* 0x00000004ff007c0c */ /* 0x000fc8000bf25070 */
[----:B------:R-:W-:Y:S01]  /*16600*/  ISETP.NE.AND.EX P1, PT, RZ, UR5, PT, P1 ;  /* 0x00000005ff007c0c */ /* 0x000fe2000bf25310 */
[C---:B0-----:R-:W-:Y:S01]  /*16610*/  IMAD.SHL.U32 R4, R9.reuse, 0x4, RZ ;  /* 0x0000000409047824 */ /* 0x041fe200078e00ff */
[----:B------:R-:W-:-:S04]  /*16620*/  SHF.L.U64.HI R0, R9, 0x2, R0 ;  /* 0x0000000209007819 */ /* 0x000fc80000010200 */
[----:B------:R-:W-:Y:S04]  /*16630*/  STL [R1+0x8], R4 ;  /* 0x0000080401007387 */ /* 0x000fe80000100800 */
[----:B--2---:R0:W-:Y:S03]  /*16640*/  STL [R1+0x18], R6 ;  /* 0x0000180601007387 */ /* 0x0041e60000100800 */
[----:B0-----:R-:W-:-:S04]  /*16650*/  @P1 IADD3 R6, P0, R4, UR4, RZ ;  /* 0x0000000404061c10 */ /* 0x001fc8000ff1e0ff */
[----:B------:R-:W-:Y:S01]  /*16660*/  @P1 IADD3.X R7, R0, UR5, RZ, P0, !PT ;  /* 0x0000000500071c10 */ /* 0x000fe200087fe4ff */
[----:B------:R-:W-:Y:S02]  /*16670*/  ULDC.64 UR4, c[0x0][0xa08] ;  /* 0x0002820000047ab9 */ /* 0x000fe40000000a00 */
[----:B------:R-:W-:Y:S02]  /*16680*/  IADD3 R2, P0, R4, UR4, RZ ;  /* 0x0000000404027c10 */ /* 0x000fe4000ff1e0ff */
[----:B------:R-:W-:Y:S02]  /*16690*/  ISETP.NE.U32.AND P2, PT, RZ, UR4, PT ;  /* 0x00000004ff007c0c */ /* 0x000fe4000bf45070 */
[----:B------:R-:W-:Y:S02]  /*166a0*/  IADD3.X R3, R0, UR5, RZ, P0, !PT ;  /* 0x0000000500037c10 */ /* 0x000fe400087fe4ff */
[----:B------:R-:W-:Y:S01]  /*166b0*/  ISETP.NE.AND.EX P2, PT, RZ, UR5, PT, P2 ;  /* 0x00000005ff007c0c */ /* 0x000fe2000bf45320 */
[----:B------:R-:W-:-:S02]  /*166c0*/  ULDC.64 UR4, c[0x0][0x3f8] ;  /* 0x0000fe0000047ab9 */ /* 0x000fc40000000a00 */
[----:B------:R-:W-:-:S03]  /*166d0*/  UISETP.NE.U32.AND UP0, UPT, UR4, URZ, UPT ;  /* 0x0000003f0400728c */ /* 0x000fc6000bf05070 */
[----:B------:R-:W-:Y:S01]  /*166e0*/  ULDC UR4, c[0x0][0x404] ;  /* 0x0001010000047ab9 */ /* 0x000fe20000000800 */
[----:B------:R-:W-:-:S03]  /*166f0*/  UISETP.NE.AND.EX UP0, UPT, UR5, URZ, UPT, UP0 ;  /* 0x0000003f0500728c */ /* 0x000fc6000bf05300 */
[----:B------:R-:W-:Y:S01]  /*16700*/  ULDC UR5, c[0x0][0x2e0] ;  /* 0x0000b80000057ab9 */ /* 0x000fe20000000800 */
[----:B------:R-:W-:Y:S02]  /*16710*/  USEL UR4, UR4, 0x1, UP0 ;  /* 0x0000000104047887 */ /* 0x000fe40008000000 */
[----:B------:R0:W5:Y:S02]  /*16720*/  @P2 LDG.E R8, desc[UR60][R2.64] ;  /* 0x0000003c02082981 */ /* 0x000164000c1e1900 */
[----:B------:R-:W-:-:S06]  /*16730*/  UIMAD UR4, UR4, UR5, URZ ;  /* 0x00000005040472a4 */ /* 0x000fcc000f8e023f */
[----:B------:R-:W-:-:S06]  /*16740*/  IMAD.U32 R10, RZ, RZ, UR4 ;  /* 0x00000004ff0a7e24 */ /* 0x000fcc000f8e00ff */
[----:B------:R0:W5:Y:S01]  /*16750*/  @P1 LDG.E R10, desc[UR60][R6.64] ;  /* 0x0000003c060a1981 */ /* 0x000162000c1e1900 */
[----:B------:R-:W-:Y:S01]  /*16760*/  IADD3 R4, P0, R4, UR6, RZ ;  /* 0x0000000604047c10 */ /* 0x000fe2000ff1e0ff */
[----:B------:R-:W-:-:S03]  /*16770*/  ULDC UR4, c[0x0][0x338] ;  /* 0x0000ce0000047ab9 */ /* 0x000fc60000000800 */
[----:B------:R-:W-:Y:S02]  /*16780*/  IADD3.X R5, R0, UR7, RZ, P0, !PT ;  /* 0x0000000700057c10 */ /* 0x000fe400087fe4ff */
[----:B------:R-:W-:Y:S01]  /*16790*/  ISETP.NE.U32.AND P0, PT, RZ, UR6, PT ;  /* 0x00000006ff007c0c */ /* 0x000fe2000bf05070 */
[----:B------:R1:W-:Y:S03]  /*167a0*/  STL [R1+0xc], R0 ;  /* 0x00000c0001007387 */ /* 0x0003e60000100800 */
[----:B------:R-:W-:Y:S01]  /*167b0*/  ISETP.NE.AND.EX P0, PT, RZ, UR7, PT, P0 ;  /* 0x00000007ff007c0c */ /* 0x000fe2000bf05300 */
[----:B-1----:R-:W-:Y:S01]  /*167c0*/  IMAD.U32 R0, RZ, RZ, UR4 ;  /* 0x00000004ff007e24 */ /* 0x002fe2000f8e00ff */
[----:B0-----:R-:W-:Y:S11]  /*167d0*/  @P1 BRA `(.L_x_8710) ;  /* 0x0000000000101947 */ /* 0x001ff60003800000 */
[----:B------:R-:W-:Y:S05]  /*167e0*/  @!P2 BRA `(.L_x_8710) ;  /* 0x00000000000ca947 */ /* 0x000fea0003800000 */
[----:B------:R-:W2:Y:S04]  /*167f0*/  LDG.E R7, desc[UR60][R2.64] ;  /* 0x0000003c02077981 */ /* 0x000ea8000c1e1900 */
[----:B-----5:R-:W2:Y:S02]  /*16800*/  LDG.E R10, desc[UR60][R2.64+0x4] ;  /* 0x0000043c020a7981 */ /* 0x020ea4000c1e1900 */
[----:B--2---:R-:W-:-:S07]  /*16810*/  IMAD.IADD R10, R10, 0x1, -R7 ;  /* 0x000000010a0a7824 */ /* 0x004fce00078e0a07 */
.L_x_8710:
[----:B------:R-:W2:Y:S04]  /*16820*/  @P0 LDG.E R3, desc[UR60][R4.64] ;  /* 0x0000003c04030981 */ /* 0x000ea8000c1e1900 */
[----:B------:R-:W2:Y:S02]  /*16830*/  @P0 LDG.E R2, desc[UR60][R4.64+0x4] ;  /* 0x0000043c04020981 */ /* 0x000ea4000c1e1900 */
[----:B--2---:R-:W-:Y:S02]  /*16840*/  @P0 IMAD.IADD R0, R2, 0x1, -R3 ;  /* 0x0000000102000824 */ /* 0x004fe400078e0a03 */
[----:B-----5:R-:W-:-:S04]  /*16850*/  IMAD.IADD R3, R10, 0x1, -R23 ;  /* 0x000000010a037824 */ /* 0x020fc800078e0a17 */
[----:B------:R-:W-:-:S04]  /*16860*/  IMAD.IADD R6, R3, 0x1, R0 ;  /* 0x0000000103067824 */ /* 0x000fc800078e0200 */
[----:B------:R-:W-:Y:S01]  /*16870*/  VIADD R2, R6, 0x8f ;  /* 0x0000008f06027836 */ /* 0x000fe20000000000 */
[----:B------:R0:W-:Y:S03]  /*16880*/  STL [R1+0x14], R6 ;  /* 0x0000140601007387 */ /* 0x0001e60000100800 */
[----:B------:R-:W-:-:S05]  /*16890*/  IMAD.HI R2, R2, 0x38e38e39, RZ ;  /* 0x38e38e3902027827 */ /* 0x000fca00078e02ff */
[----:B------:R-:W-:-:S04]  /*168a0*/  SHF.R.U32.HI R7, RZ, 0x1f, R2 ;  /* 0x0000001fff077819 */ /* 0x000fc80000011602 */
[----:B0-----:R-:W-:Y:S01]  /*168b0*/  LEA.HI.SX32 R6, R2, R7, 0x1b ;  /* 0x0000000702067211 */ /* 0x001fe200078fdaff */
[----:B------:R-:W-:-:S04]  /*168c0*/  IMAD.MOV R2, RZ, RZ, -R3 ;  /* 0x000000ffff027224 */ /* 0x000fc800078e0a03 */
[----:B------:R-:W-:Y:S01]  /*168d0*/  IMAD R7, R6, 0x90, -R3 ;  /* 0x0000009006077824 */ /* 0x000fe200078e0a03 */
[----:B------:R-:W-:Y:S01]  /*168e0*/  VIMNMX R2, RZ, R2, !PT ;  /* 0x00000002ff027248 */ /* 0x000fe20007fe0100 */
[----:B------:R0:W-:Y:S03]  /*168f0*/  STL [R1+0x4], R6 ;  /* 0x0000040601007387 */ /* 0x0001e60000100800 */
[----:B------:R-:W-:-:S04]  /*16900*/  VIMNMX R7, R7, R0, PT ;  /* 0x0000000007077248 */ /* 0x000fc80003fe0100 */
[----:B------:R-:W-:Y:S01]  /*16910*/  ISETP.GT.AND P1, PT, R7, R2, PT ;  /* 0x000000020700720c */ /* 0x000fe20003f24270 */
[----:B------:R-:W-:-:S05]  /*16920*/  IMAD.WIDE.U32 R2, R2, 0x38e38e39, RZ ;  /* 0x38e38e3902027825 */ /* 0x000fca00078e00ff */
[----:B------:R-:W-:-:S05]  /*16930*/  SHF.R.U32.HI R0, RZ, 0x5, R3 ;  /* 0x00000005ff007819 */ /* 0x000fca0000011603 */
[----:B------:R-:W-:Y:S02]  /*16940*/  IMAD.MOV.U32 R2, RZ, RZ, R0 ;  /* 0x000000ffff027224 */ /* 0x000fe400078e0000 */
[----:B0-----:R-:W-:-:S04]  /*16950*/  @P1 VIADD R6, R7, 0x8f ;  /* 0x0000008f07061836 */ /* 0x001fc80000000000 */
[----:B------:R-:W-:-:S05]  /*16960*/  @P1 IMAD.HI R6, R6, 0x38e38e39, RZ ;  /* 0x38e38e3906061827 */ /* 0x000fca00078e02ff */
[----:B------:R-:W-:-:S04]  /*16970*/  @P1 SHF.R.U32.HI R3, RZ, 0x1f, R6 ;  /* 0x0000001fff031819 */ /* 0x000fc80000011606 */
[----:B------:R-:W-:Y:S01]  /*16980*/  @P1 LEA.HI.SX32 R2, R6, R3, 0x1b ;  /* 0x0000000306021211 */ /* 0x000fe200078fdaff */
[----:B------:R-:W-:-:S06]  /*16990*/  IMAD.MOV.U32 R3, RZ, RZ, RZ ;  /* 0x000000ffff037224 */ /* 0x000fcc00078e00ff */
[----:B------:R0:W5:Y:S01]  /*169a0*/  @P0 LDG.E R3, desc[UR60][R4.64] ;  /* 0x0000003c04030981 */ /* 0x000162000c1e1900 */
[----:B------:R-:W-:Y:S01]  /*169b0*/  ISETP.GT.AND P1, PT, R2, R0, PT ;  /* 0x000000000200720c */ /* 0x000fe20003f24270 */
[----:B------:R-:W-:Y:S01]  /*169c0*/  BSSY B0, `(.L_x_8711) ;  /* 0x00000c3000007945 */ /* 0x000fe20003800000 */
[----:B------:R-:W-:Y:S01]  /*169d0*/  IMAD.IADD R23, R8, 0x1, R23 ;  /* 0x0000000108177824 */ /* 0x000fe200078e0217 */
[----:B------:R-:W-:-:S10]  /*169e0*/  PLOP3.LUT P2, PT, PT, PT, PT, 0x80, 0x0 ;  /* 0x000000000000781c */ /* 0x000fd40003f4f070 */
[----:B0-----:R-:W-:Y:S05]  /*169f0*/  @!P1 BRA `(.L_x_8712) ;  /* 0x0000000800fc9947 */ /* 0x001fea0003800000 */
[----:B------:R-:W0:Y:S01]  /*16a00*/  LDC R4, c[0x0][0x428] ;  /* 0x00010a00ff047b82 */ /* 0x000e220000000800 */
[----:B------:R-:W-:Y:S01]  /*16a10*/  UMOV UR4, 0xffffffff ;  /* 0xffffffff00047882 */ /* 0x000fe20000000000 */
[----:B0-----:R-:W-:-:S13]  /*16a20*/  ISETP.NE.AND P1, PT, R4, 0x1, PT ;  /* 0x000000010400780c */ /* 0x001fda0003f25270 */
[----:B------:R-:W0:Y:S08]  /*16a30*/  @P1 LDC R5, c[0x0][0x42c] ;  /* 0x00010b00ff051b82 */ /* 0x000e300000000800 */
[----:B------:R-:W1:Y:S01]  /*16a40*/  @P1 LDC R7, c[0x0][0x430] ;  /* 0x00010c00ff071b82 */ /* 0x000e620000000800 */
[----:B0-----:R-:W-:-:S04]  /*16a50*/  @P1 IMAD.HI.U32 R4, R18, R5, RZ ;  /* 0x0000000512041227 */ /* 0x001fc800078e00ff */
[----:B------:R-:W-:Y:S01]  /*16a60*/  IMAD.MOV.U32 R5, RZ, RZ, R18 ;  /* 0x000000ffff057224 */ /* 0x000fe200078e0012 */
[----:B-1----:R-:W-:Y:S02]  /*16a70*/  @P1 SHF.R.U32.HI R5, RZ, R7, R4 ;  /* 0x00000007ff051219 */ /* 0x002fe40000011604 */
[----:B------:R-:W-:Y:S01]  /*16a80*/  SEL R4, R9, RZ, !P0 ;  /* 0x000000ff09047207 */ /* 0x000fe20004000000 */
[----:B------:R-:W-:Y:S06]  /*16a90*/  BRA.DIV UR4, `(.L_x_8713) ;  /* 0x0000004e04a07947 */ /* 0x000fec000b800000 */
.L_x_8843:
[----:B------:R-:W-:-:S03]  /*16aa0*/  UMOV UR4, 0xffffffff ;  /* 0xffffffff00047882 */ /* 0x000fc60000000000 */
[----:B------:R-:W-:Y:S05]  /*16ab0*/  BRA.DIV UR4, `(.L_x_8714) ;  /* 0x0000004e04cc7947 */ /* 0x000fea000b800000 */
[----:B------:R-:W-:-:S13]  /*16ac0*/  ELECT P6, URZ, PT ;  /* 0x00000000003f782f */ /* 0x000fda00038c0000 */
.L_x_8846:
[----:B------:R-:W2:Y:S01]  /*16ad0*/  LDL R6, [R1+0x10] ;  /* 0x0000100001067983 */ /* 0x000ea20000100800 */
[----:B------:R-:W-:Y:S01]  /*16ae0*/  MOV R8, 0x400 ;  /* 0x0000040000087802 */ /* 0x000fe20000000f00 */
[----:B------:R-:W-:Y:S01]  /*16af0*/  BSSY B1, `(.L_x_8715) ;  /* 0x000000a000017945 */ /* 0x000fe20003800000 */
[----:B--2---:R-:W-:-:S05]  /*16b00*/  VIADD R7, R6, 0x1 ;  /* 0x0000000106077836 */ /* 0x004fca0000000000 */
[----:B------:R-:W-:-:S04]  /*16b10*/  LEA.HI R6, R7, R7, RZ, 0x1 ;  /* 0x0000000707067211 */ /* 0x000fc800078f08ff */
[----:B------:R-:W-:-:S05]  /*16b20*/  LOP3.LUT R6, R6, 0xfffffffe, RZ, 0xc0, !PT ;  /* 0xfffffffe06067812 */ /* 0x000fca00078ec0ff */
[----:B------:R-:W-:Y:S02]  /*16b30*/  IMAD.IADD R7, R7, 0x1, -R6 ;  /* 0x0000000107077824 */ /* 0x000fe400078e0a06 */
[----:B------:R-:W0:Y:S03]  /*16b40*/  S2R R6, SR_CgaCtaId ;  /* 0x0000000000067919 */ /* 0x000e260000008800 */
[----:B------:R-:W-:Y:S02]  /*16b50*/  SHF.L.U32 R7, R7, 0x1f, RZ ;  /* 0x0000001f07077819 */ /* 0x000fe400000006ff */
[----:B0-----:R-:W-:-:S04]  /*16b60*/  LEA R6, R6, R8, 0x18 ;  /* 0x0000000806067211 */ /* 0x001fc800078ec0ff */
[----:B------:R-:W0:Y:S02]  /*16b70*/  SYNCS.PHASECHK.TRANS64.TRYWAIT P0, [R6+URZ+0x31c20], R7 ;  /* 0x031c2007060075a7 */ /* 0x000e24000800017f */
[----:B0-----:R-:W-:Y:S05]  /*16b80*/  @!P0 BRA `(.L_x_8716) ;  /* 0x0000004c00b88947 */ /* 0x001fea0003800000 */
.L_x_8847:
[----:B------:R-:W-:Y:S05]  /*16b90*/  BSYNC B1 ;  /* 0x0000000000017941 */ /* 0x000fea0003800000 */
.L_x_8715:
[----:B------:R-:W-:Y:S04]  /*16ba0*/  BSSY B1, `(.L_x_8717) ;  /* 0x0000049000017945 */ /* 0x000fe80003800000 */
[----:B------:R-:W-:Y:S05]  /*16bb0*/  @!P6 BRA `(.L_x_8718) ;  /* 0x00000004001ce947 */ /* 0x000fea0003800000 */
[----:B0-----:R-:W-:Y:S01]  /*16bc0*/  IMAD R7, R26, 0x8, R6 ;  /* 0x000000081a077824 */ /* 0x001fe200078e0206 */
[----:B------:R-:W-:-:S04]  /*16bd0*/  SHF.L.U32 R8, R27, 0x1f, RZ ;  /* 0x0000001f1b087819 */ /* 0x000fc800000006ff */
[----:B------:R-:W0:Y:S02]  /*16be0*/  SYNCS.PHASECHK.TRANS64.TRYWAIT P0, [R7+URZ+0x31ca0], R8 ;  /* 0x031ca008070075a7 */ /* 0x000e24000800017f */
[----:B0-----:R-:W-:Y:S05]  /*16bf0*/  @!P0 BRA `(.L_x_8719) ;  /* 0x0000004c00b08947 */ /* 0x001fea0003800000 */
.L_x_8848:
[----:B------:R-:W1:Y:S02]  /*16c00*/  S2R R9, SR_TID.X ;  /* 0x0000000000097919 */ /* 0x000e640000002100 */
[----:B-1----:R-:W-:-:S04]  /*16c10*/  LOP3.LUT R9, R9, 0x7f, RZ, 0xc0, !PT ;  /* 0x0000007f09097812 */ /* 0x002fc800078ec0ff */
[----:B------:R-:W-:-:S13]  /*16c20*/  ISETP.NE.AND P1, PT, R9, RZ, PT ;  /* 0x000000ff0900720c */ /* 0x000fda0003f25270 */
[----:B------:R-:W-:Y:S05]  /*16c30*/  @P1 BRA `(.L_x_8720) ;  /* 0x0000000000141947 */ /* 0x000fea0003800000 */
[----:B------:R-:W-:Y:S01]  /*16c40*/  ISETP.NE.AND P0, PT, R28, RZ, PT ;  /* 0x000000ff1c00720c */ /* 0x000fe20003f05270 */
[----:B------:R-:W-:-:S04]  /*16c50*/  IMAD.MOV.U32 R9, RZ, RZ, 0x6c00 ;  /* 0x00006c00ff097424 */ /* 0x000fc800078e00ff */
[----:B------:R1:W-:Y:S08]  /*16c60*/  SYNCS.ARRIVE.TRANS64 RZ, [R7+URZ+0x31c90], R9 ;  /* 0x031c900907ff79a7 */ /* 0x0003f0000800003f */
[----:B------:R-:W-:Y:S05]  /*16c70*/  @!P0 BRA `(.L_x_8720) ;  /* 0x0000000000048947 */ /* 0x000fea0003800000 */
[----:B------:R-:W-:Y:S01]  /*16c80*/  BPT.TRAP 0x1 ;  /* 0x000000040000795c */ /* 0x000fe20000300000 */
.L_x_8720:
[----:B-1----:R-:W-:Y:S01]  /*16c90*/  IMAD R9, R26, 0x6c00, R6 ;  /* 0x00006c001a097824 */ /* 0x002fe200078e0206 */
[----:B------:R-:W-:Y:S01]  /*16ca0*/  R2UR UR9, R7 ;  /* 0x00000000070972ca */ /* 0x000fe200000e0000 */
[----:B-----5:R-:W-:Y:S01]  /*16cb0*/  IMAD R10, R2, 0x90, R3 ;  /* 0x00000090020a7824 */ /* 0x020fe200078e0203 */
[----:B------:R-:W-:Y:S01]  /*16cc0*/  UIADD3 UR4, UP0, UR36, 0x570, URZ ;  /* 0x0000057024047890 */ /* 0x000fe2000ff1e03f */
[----:B------:R-:W-:Y:S01]  /*16cd0*/  R2UR UR12, R5 ;  /* 0x00000000050c72ca */ /* 0x000fe200000e0000 */
[----:B------:R-:W-:Y:S01]  /*16ce0*/  UMOV UR10, URZ ;  /* 0x0000003f000a7c82 */ /* 0x000fe20008000000 */
[----:B------:R-:W-:Y:S01]  /*16cf0*/  R2UR UR15, R9 ;  /* 0x00000000090f72ca */ /* 0x000fe200000e0000 */
[----:B------:R-:W-:Y:S01]  /*16d00*/  VIADD R10, R10, 0xffffff70 ;  /* 0xffffff700a0a7836 */ /* 0x000fe20000000000 */
[----:B------:R-:W-:Y:S01]  /*16d10*/  R2UR UR13, R4 ;  /* 0x00000000040d72ca */ /* 0x000fe200000e0000 */
[----:B------:R-:W-:Y:S01]  /*16d20*/  UIADD3.X UR5, URZ, UR37, URZ, UP0, !UPT ;  /* 0x000000253f057290 */ /* 0x000fe200087fe43f */
[----:B------:R-:W-:-:S02]  /*16d30*/  UMOV UR6, 0x0 ;  /* 0x0000000000067882 */ /* 0x000fc40000000000 */
[----:B------:R-:W-:Y:S01]  /*16d40*/  R2UR UR11, R10 ;  /* 0x000000000a0b72ca */ /* 0x000fe200000e0000 */
[----:B------:R-:W-:Y:S01]  /*16d50*/  UMOV UR7, 0x12f00000 ;  /* 0x12f0000000077882 */ /* 0x000fe20000000000 */
[----:B------:R-:W-:Y:S01]  /*16d60*/  UIADD3 UR9, UR9, 0x31c90, URZ ;  /* 0x00031c9009097890 */ /* 0x000fe2000fffe03f */
[----:B------:R-:W-:-:S04]  /*16d70*/  UMOV UR16, 0x20 ;  /* 0x0000002000107882 */ /* 0x000fc80000000000 */
        /* <DEDUP_REMOVED lines=13> */
.L_x_8849:
[----:B------:R-:W-:Y:S05]  /*16e50*/  @P1 BRA `(.L_x_8722) ;  /* 0x0000000000141947 */ /* 0x000fea0003800000 */
[----:B------:R-:W-:Y:S02]  /*16e60*/  ISETP.NE.AND P0, PT, R28, RZ, PT ;  /* 0x000000ff1c00720c */ /* 0x000fe40003f05270 */
[----:B01----:R-:W-:-:S04]  /*16e70*/  MOV R8, 0x6c00 ;  /* 0x00006c0000087802 */ /* 0x003fc80000000f00 */
[----:B------:R2:W-:Y:S07]  /*16e80*/  SYNCS.ARRIVE.TRANS64 RZ, [R7+URZ+0x31cb0], R8 ;  /* 0x031cb00807ff79a7 */ /* 0x0005ee000800003f */
[----:B------:R-:W-:Y:S05]  /*16e90*/  @!P0 BRA `(.L_x_8722) ;  /* 0x0000000000048947 */ /* 0x000fea0003800000 */
[----:B------:R-:W-:Y:S01]  /*16ea0*/  BPT.TRAP 0x1 ;  /* 0x000000040000795c */ /* 0x000fe20000300000 */
.L_x_8722:
        /* <DEDUP_REMOVED lines=24> */
.L_x_8718:
[----:B------:R-:W-:Y:S05]  /*17030*/  BSYNC B1 ;  /* 0x0000000000017941 */ /* 0x000fea0003800000 */
.L_x_8717:
[----:B------:R-:W-:Y:S01]  /*17040*/  VIADD R26, R26, 0x1 ;  /* 0x000000011a1a7836 */ /* 0x000fe20000000000 */
[----:B------:R-:W-:Y:S01]  /*17050*/  PLOP3.LUT P2, PT, PT, PT, PT, 0x8, 0x0 ;  /* 0x000000000000781c */ /* 0x000fe20003f4e170 */
[----:B------:R-:W-:-:S03]  /*17060*/  VIADD R2, R2, 0xfffffffe ;  /* 0xfffffffe02027836 */ /* 0x000fc60000000000 */
[----:B------:R-:W-:-:S04]  /*17070*/  ISETP.NE.AND P0, PT, R26, 0x2, PT ;  /* 0x000000021a00780c */ /* 0x000fc80003f05270 */
[----:B------:R-:W-:Y:S02]  /*17080*/  SEL R26, R26, RZ, P0 ;  /* 0x000000ff1a1a7207 */ /* 0x000fe40000000000 */
[----:B012---:R-:W-:Y:S02]  /*17090*/  SEL R8, RZ, 0x1, P0 ;  /* 0x00000001ff087807 */ /* 0x007fe40000000000 */
[----:B------:R-:W-:Y:S02]  /*170a0*/  ISETP.GE.AND P0, PT, R2, R0, PT ;  /* 0x000000000200720c */ /* 0x000fe40003f06270 */
[----:B------:R-:W-:-:S11]  /*170b0*/  LOP3.LUT R27, R27, R8, RZ, 0x3c, !PT ;  /* 0x000000081b1b7212 */ /* 0x000fd600078e3cff */
[----:B------:R-:W-:Y:S05]  /*170c0*/  @!P0 BRA `(.L_x_8712) ;  /* 0x0000000400488947 */ /* 0x000fea0003800000 */
.L_x_8729:
[----:B------:R-:W-:Y:S05]  /*170d0*/  YIELD ;  /* 0x0000000000007946 */ /* 0x000fea0003800000 */
[----:B------:R-:W-:Y:S04]  /*170e0*/  BSSY B1, `(.L_x_8723) ;  /* 0x0000048000017945 */ /* 0x000fe80003800000 */
[----:B------:R-:W-:Y:S05]  /*170f0*/  @!P6 BRA `(.L_x_8724) ;  /* 0x000000040018e947 */ /* 0x000fea0003800000 */
[----:B------:R-:W-:Y:S01]  /*17100*/  IMAD R7, R26, 0x8, R6 ;  /* 0x000000081a077824 */ /* 0x000fe200078e0206 */
[----:B------:R-:W-:-:S04]  /*17110*/  SHF.L.U32 R8, R27, 0x1f, RZ ;  /* 0x0000001f1b087819 */ /* 0x000fc800000006ff */
[----:B------:R-:W0:Y:S02]  /*17120*/  SYNCS.PHASECHK.TRANS64.TRYWAIT P0, [R7+URZ+0x31ca0], R8 ;  /* 0x031ca008070075a7 */ /* 0x000e24000800017f */
[----:B0-----:R-:W-:Y:S05]  /*17130*/  @!P0 BRA `(.L_x_8725) ;  /* 0x0000004800888947 */ /* 0x001fea0003800000 */
.L_x_8850:
        /* <DEDUP_REMOVED lines=9> */
.L_x_8726:
[----:B-1----:R-:W-:Y:S01]  /*171d0*/  IMAD R9, R26, 0x6c00, R6 ;  /* 0x00006c001a097824 */ /* 0x002fe200078e0206 */
[----:B------:R-:W-:Y:S01]  /*171e0*/  R2UR UR9, R7 ;  /* 0x00000000070972ca */ /* 0x000fe200000e0000 */
[----:B-----5:R-:W-:Y:S01]  /*171f0*/  IMAD R10, R2, 0x90, R3 ;  /* 0x00000090020a7824 */ /* 0x020fe200078e0203 */
        /* <DEDUP_REMOVED lines=9> */
[----:B------:R-:W-:-:S02]  /*17290*/  UMOV UR16, 0x20 ;  /* 0x0000002000107882 */ /* 0x000fc40000000000 */
[----:B------:R-:W-:-:S05]  /*172a0*/  UIADD3 UR9, UR9, 0x31c90, URZ ;  /* 0x00031c9009097890 */ /* 0x000fca000fffe03f */
        /* <DEDUP_REMOVED lines=13> */
.L_x_8851:
[----:B------:R-:W-:Y:S05]  /*17380*/  @P0 BRA `(.L_x_8728) ;  /* 0x0000000000140947 */ /* 0x000fea0003800000 */
[----:B------:R-:W-:Y:S01]  /*17390*/  ISETP.NE.AND P1, PT, R28, RZ, PT ;  /* 0x000000ff1c00720c */ /* 0x000fe20003f25270 */
[----:B01----:R-:W-:-:S04]  /*173a0*/  IMAD.MOV.U32 R8, RZ, RZ, 0x6c00 ;  /* 0x00006c00ff087424 */ /* 0x003fc800078e00ff */
[----:B------:R2:W-:Y:S08]  /*173b0*/  SYNCS.ARRIVE.TRANS64 RZ, [R7+URZ+0x31cb0], R8 ;  /* 0x031cb00807ff79a7 */ /* 0x0005f0000800003f */
[----:B------:R-:W-:Y:S05]  /*173c0*/  @!P1 BRA `(.L_x_8728) ;  /* 0x0000000000049947 */ /* 0x000fea0003800000 */
[----:B------:R-:W-:Y:S01]  /*173d0*/  BPT.TRAP 0x1 ;  /* 0x000000040000795c */ /* 0x000fe20000300000 */
.L_x_8728:
        /* <DEDUP_REMOVED lines=24> */
.L_x_8724:
[----:B------:R-:W-:Y:S05]  /*17560*/  BSYNC B1 ;  /* 0x0000000000017941 */ /* 0x000fea0003800000 */
.L_x_8723:
[----:B------:R-:W-:-:S05]  /*17570*/  VIADD R26, R26, 0x1 ;  /* 0x000000011a1a7836 */ /* 0x000fca0000000000 */
[----:B------:R-:W-:-:S04]  /*17580*/  ISETP.NE.AND P0, PT, R26, 0x2, PT ;  /* 0x000000021a00780c */ /* 0x000fc80003f05270 */
[----:B012---:R-:W-:Y:S02]  /*17590*/  SEL R8, RZ, 0x1, P0 ;  /* 0x00000001ff087807 */ /* 0x007fe40000000000 */
[----:B------:R-:W-:Y:S02]  /*175a0*/  SEL R26, R26, RZ, P0 ;  /* 0x000000ff1a1a7207 */ /* 0x000fe40000000000 */
[C---:B------:R-:W-:Y:S01]  /*175b0*/  ISETP.GT.AND P0, PT, R2.reuse, R0, PT ;  /* 0x000000000200720c */ /* 0x040fe20003f04270 */
[----:B------:R-:W-:Y:S01]  /*175c0*/  VIADD R2, R2, 0xffffffff ;  /* 0xffffffff02027836 */ /* 0x000fe20000000000 */
[----:B------:R-:W-:-:S11]  /*175d0*/  LOP3.LUT R27, R27, R8, RZ, 0x3c, !PT ;  /* 0x000000081b1b7212 */ /* 0x000fd600078e3cff */
[----:B------:R-:W-:Y:S05]  /*175e0*/  @P0 BRA `(.L_x_8729) ;  /* 0xfffffff800b80947 */ /* 0x000fea000383ffff */
.L_x_8712:
[----:B------:R-:W-:Y:S05]  /*175f0*/  BSYNC B0 ;  /* 0x0000000000007941 */ /* 0x000fea0003800000 */
.L_x_8711:
[----:B------:R-:W2:Y:S01]  /*17600*/  LDL R7, [R1+0x14] ;  /* 0x0000140001077983 */ /* 0x000ea20000100800 */
[----:B------:R-:W-:Y:S05]  /*17610*/  @!P2 WARPSYNC.ALL ;  /* 0x000000000000a948 */ /* 0x000fea0003800000 */
[----:B------:R-:W-:Y:S01]  /*17620*/  BSSY B6, `(.L_x_8730) ;  /* 0x00002cb000067945 */ /* 0x000fe20003800000 */
[----:B------:R-:W-:Y:S01]  /*17630*/  @!P2 BAR.SYNC.DEFER_BLOCKING 0xc, 0x1a0 ;  /* 0x030680000000ab1d */ /* 0x000fe20000010000 */
[----:B--2---:R-:W-:-:S13]  /*17640*/  ISETP.GT.AND P0, PT, R7, RZ, PT ;  /* 0x000000ff0700720c */ /* 0x004fda0003f04270 */
[----:B------:R-:W-:Y:S05]  /*17650*/  @P0 BRA `(.L_x_8731) ;  /* 0x00000000003c0947 */ /* 0x000fea0003800000 */
[----:B------:R-:W-:-:S13]  /*17660*/  ISETP.NE.AND P1, PT, R28, RZ, PT ;  /* 0x000000ff1c00720c */ /* 0x000fda0003f25270 */
[----:B------:R-:W-:Y:S05]  /*17670*/  @P1 BRA `(.L_x_8732) ;  /* 0x0000002c00141947 */ /* 0x000fea0003800000 */
[----:B------:R-:W0:Y:S01]  /*17680*/  S2R R7, SR_LANEID ;  /* 0x0000000000077919 */ /* 0x000e220000000000 */
[----:B------:R-:W-:Y:S01]  /*17690*/  VOTEU.ANY UR4, UPT, PT ;  /* 0x0000000000047886 */ /* 0x000fe200038e0100 */
[----:B-----5:R-:W1:Y:S01]  /*176a0*/  LDC.64 R2, c[0x0][0xc38] ;  /* 0x00030e00ff027b82 */ /* 0x020e620000000a00 */
        /* <DEDUP_REMOVED lines=10> */
.L_x_8731:
        /* <DEDUP_REMOVED lines=11> */
[----:B-----5:R-:W0:Y:S01]  /*17800*/  LDC.64 R2, c[0x4][R2] ;  /* 0x0100000002027b82 */ /* 0x020e220000000a00 */
        /* <DEDUP_REMOVED lines=10> */
.L_x_8733:
[----:B------:R-:W-:-:S05]  /*178b0*/  VIADD R0, R29, 0x200 ;  /* 0x000002001d007836 */ /* 0x000fca0000000000 */
[----:B------:R-:W-:-:S13]  /*178c0*/  LOP3.LUT P0, RZ, R0, 0x1bf, RZ, 0xc0, !PT ;  /* 0x000001bf00ff7812 */ /* 0x000fda000780c0ff */
[----:B------:R-:W-:Y:S05]  /*178d0*/  @!P0 BRA `(.L_x_8734) ;  /* 0x0000000000808947 */ /* 0x000fea0003800000 */
[----:B------:R-:W-:Y:S01]  /*178e0*/  MOV R0, 0x0 ;  /* 0x0000000000007802 */ /* 0x000fe20000000f00 */
[----:B------:R-:W-:Y:S01]  /*178f0*/  ULDC.64 UR6, c[0x4][0x1b8] ;  /* 0x01006e0000067ab9 */ /* 0x000fe20000000a00 */
[----:B------:R-:W-:Y:S01]  /*17900*/  ULDC.64 UR8, c[0x4][0x1c0] ;  /* 0x0100700000087ab9 */ /* 0x000fe20000000a00 */
[----:B------:R-:W-:Y:S01]  /*17910*/  ULDC.64 UR4, c[0x4][0x58] ;  /* 0x0100160000047ab9 */ /* 0x000fe20000000a00 */
[----:B-----5:R0:W1:Y:S01]  /*17920*/  LDC.64 R2, c[0x4][R0] ;  /* 0x0100000000027b82 */ /* 0x0200620000000a00 */
        /* <DEDUP_REMOVED lines=11> */
.L_x_8735:
        /* <DEDUP_REMOVED lines=16> */
.L_x_8734:
[----:B------:R-:W2:Y:S01]  /*17ae0*/  LDL.LU R2, [R1+0x8] ;  /* 0x0000080001027983 */ /* 0x000ea20000300800 */
[----:B------:R-:W-:-:S03]  /*17af0*/  ULDC.64 UR4, c[0x0][0x9f8] ;  /* 0x00027e0000047ab9 */ /* 0x000fc60000000a00 */
[----:B------:R-:W3:Y:S04]  /*17b00*/  LDL.LU R0, [R1+0xc] ;  /* 0x00000c0001007983 */ /* 0x000ee80000300800 */
[----:B------:R-:W4:Y:S04]  /*17b10*/  LDL.LU R21, [R1] ;  /* 0x0000000001157983 */ /* 0x000f280000300800 */
[----:B------:R-:W4:Y:S01]  /*17b20*/  LDL.LU R20, [R1+0x18] ;  /* 0x0000180001147983 */ /* 0x000f220000300800 */
[----:B------:R-:W-:-:S04]  /*17b30*/  ISETP.NE.U32.AND P0, PT, RZ, UR4, PT ;  /* 0x00000004ff007c0c */ /* 0x000fc8000bf05070 */
[----:B------:R-:W-:Y:S02]  /*17b40*/  ISETP.NE.AND.EX P0, PT, RZ, UR5, PT, P0 ;  /* 0x00000005ff007c0c */ /* 0x000fe4000bf05300 */
[----:B------:R-:W-:-:S13]  /*17b50*/  ISETP.NE.AND P6, PT, R28, RZ, PT ;  /* 0x000000ff1c00720c */ /* 0x000fda0003fc5270 */
[----:B------:R-:W-:-:S05]  /*17b60*/  VOTEU.ALL UP1, P6 ;  /* 0x00000000003f7886 */ /* 0x000fca0003020000 */
[----:B------:R-:W-:-:S04]  /*17b70*/  @!UP1 UIADD3 UR8, UP0, UR36, 0x270, URZ ;  /* 0x0000027024089890 */ /* 0x000fc8000ff1e03f */
[----:B------:R-:W-:-:S03]  /*17b80*/  @!UP1 UIADD3.X UR9, URZ, UR37, URZ, UP0, !UPT ;  /* 0x000000253f099290 */ /* 0x000fc600087fe43f */
[----:B------:R-:W-:Y:S01]  /*17b90*/  VOTEU.ALL UP0, P6 ;  /* 0x00000000003f7886 */ /* 0x000fe20003000000 */
[----:B--2---:R-:W-:-:S04]  /*17ba0*/  @P0 IADD3 R2, P1, R2, UR4, RZ ;  /* 0x0000000402020c10 */ /* 0x004fc8000ff3e0ff */
[----:B---3-5:R-:W-:Y:S01]  /*17bb0*/  @P0 IADD3.X R3, R0, UR5, RZ, P1, !PT ;  /* 0x0000000500030c10 */ /* 0x028fe20008ffe4ff */
[----:B------:R-:W-:Y:S01]  /*17bc0*/  ULDC.64 UR4, c[0x0][0xa00] ;  /* 0x0002800000047ab9 */ /* 0x000fe20000000a00 */
[----:B------:R-:W0:Y:S01]  /*17bd0*/  LDC R0, c[0x0][0x428] ;  /* 0x00010a00ff007b82 */ /* 0x000e220000000800 */
[----:B----4-:R-:W-:-:S06]  /*17be0*/  IMAD.MOV.U32 R6, RZ, RZ, R21 ;  /* 0x000000ffff067224 */ /* 0x010fcc00078e0015 */
[----:B------:R1:W5:Y:S01]  /*17bf0*/  @P0 LDG.E R6, desc[UR60][R2.64] ;  /* 0x0000003c02060981 */ /* 0x000362000c1e1900 */
[----:B------:R-:W-:Y:S01]  /*17c00*/  IMAD R17, R17, 0xc0, R20 ;  /* 0x000000c011117824 */ /* 0x000fe200078e0214 */
        /* <DEDUP_REMOVED lines=10> */
.L_x_8736:
        /* <DEDUP_REMOVED lines=14> */
.L_x_8737:
        /* <DEDUP_REMOVED lines=13> */
.L_x_8738:
        /* <DEDUP_REMOVED lines=16> */
.L_x_8854:
[----:B------:R-:W2:Y:S01]  /*17f60*/  LDL R4, [R1+0x4] ;  /* 0x0000040001047983 */ /* 0x000ea20000100800 */
[----:B------:R-:W-:Y:S01]  /*17f70*/  UMOV UR4, 0xffffffff ;  /* 0xffffffff00047882 */ /* 0x000fe20000000000 */
[----:B------:R-:W-:Y:S01]  /*17f80*/  SHF.R.S32.HI R11, RZ, 0x1f, R6 ;  /* 0x0000001fff0b7819 */ /* 0x000fe20000011406 */
[----:B--2---:R-:W-:Y:S01]  /*17f90*/  VIADD R9, R4, 0xffffffff ;  /* 0xffffffff04097836 */ /* 0x004fe20000000000 */
[----:B------:R-:W-:Y:S06]  /*17fa0*/  BRA.DIV UR4, `(.L_x_8740) ;  /* 0x0000003e04487947 */ /* 0x000fec000b800000 */
[----:B------:R-:W-:-:S13]  /*17fb0*/  ELECT P6, URZ, PT ;  /* 0x00000000003f782f */ /* 0x000fda00038c0000 */
.L_x_8857:
[----:B------:R-:W-:Y:S05]  /*17fc0*/  @!P6 BRA `(.L_x_8741) ;  /* 0x0000000000f8e947 */ /* 0x000fea0003800000 */
[----:B------:R-:W-:Y:S01]  /*17fd0*/  ISETP.NE.U32.AND P0, PT, R2, RZ, PT ;  /* 0x000000ff0200720c */ /* 0x000fe20003f05070 */
[----:B------:R-:W-:-:S03]  /*17fe0*/  IMAD.MOV.U32 R25, RZ, RZ, R9 ;  /* 0x000000ffff197224 */ /* 0x000fc600078e0009 */
[----:B------:R-:W-:-:S13]  /*17ff0*/  ISETP.NE.AND.EX P0, PT, R3, RZ, PT, P0 ;  /* 0x000000ff0300720c */ /* 0x000fda0003f05300 */
[----:B------:R-:W-:Y:S05]  /*18000*/  @!P0 BRA `(.L_x_8742) ;  /* 0x0000000000448947 */ /* 0x000fea0003800000 */
[----:B------:R-:W0:Y:S01]  /*18010*/  LDC R10, c[0x0][0x41c] ;  /* 0x00010700ff0a7b82 */ /* 0x000e220000000800 */
[----:B------:R-:W-:Y:S02]  /*18020*/  ULDC.64 UR4, c[0x0][0x408] ;  /* 0x0001020000047ab9 */ /* 0x000fe40000000a00 */
[----:B------:R-:W-:-:S04]  /*18030*/  IMAD R7, R11, UR4, RZ ;  /* 0x000000040b077c24 */ /* 0x000fc8000f8e02ff */
[----:B------:R-:W-:Y:S01]  /*18040*/  IMAD R7, R6, UR5, R7 ;  /* 0x0000000506077c24 */ /* 0x000fe2000f8e0207 */
[----:B0-----:R-:W-:-:S13]  /*18050*/  ISETP.NE.AND P0, PT, R10, 0x1, PT ;  /* 0x000000010a00780c */ /* 0x001fda0003f05270 */
[----:B------:R-:W0:Y:S02]  /*18060*/  @P0 LDC.64 R4, c[0x0][0x420] ;  /* 0x00010800ff040b82 */ /* 0x000e240000000a00 */
[----:B0-----:R-:W-:-:S04]  /*18070*/  @P0 IMAD.HI.U32 R12, R9, R4, RZ ;  /* 0x00000004090c0227 */ /* 0x001fc800078e00ff */
[----:B------:R-:W-:Y:S01]  /*18080*/  IMAD.MOV.U32 R4, RZ, RZ, R9 ;  /* 0x000000ffff047224 */ /* 0x000fe200078e0009 */
[----:B------:R-:W-:-:S04]  /*18090*/  @P0 SHF.R.U32.HI R4, RZ, R5, R12 ;  /* 0x00000005ff040219 */ /* 0x000fc8000001160c */
[--C-:B------:R-:W-:Y:S01]  /*180a0*/  SHF.R.S32.HI R5, RZ, 0x1f, R4.reuse ;  /* 0x0000001fff057819 */ /* 0x100fe20000011404 */
[--C-:B------:R-:W-:Y:S02]  /*180b0*/  IMAD.MOV R25, RZ, RZ, -R4.reuse ;  /* 0x000000ffff197224 */ /* 0x100fe400078e0a04 */
[----:B------:R-:W-:-:S04]  /*180c0*/  IMAD.WIDE.U32 R4, R6, UR4, R4 ;  /* 0x0000000406047c25 */ /* 0x000fc8000f8e0004 */
[----:B------:R-:W-:Y:S01]  /*180d0*/  IMAD.IADD R7, R5, 0x1, R7 ;  /* 0x0000000105077824 */ /* 0x000fe200078e0207 */
[----:B------:R-:W-:Y:S01]  /*180e0*/  LEA R12, P0, R4, R2, 0x2 ;  /* 0x00000002040c7211 */ /* 0x000fe200078010ff */
[----:B------:R-:W-:-:S03]  /*180f0*/  IMAD R25, R10, R25, R9 ;  /* 0x000000190a197224 */ /* 0x000fc600078e0209 */
[----:B------:R-:W-:-:S05]  /*18100*/  LEA.HI.X R13, R4, R3, R7, 0x2, P0 ;  /* 0x00000003040d7211 */ /* 0x000fca00000f1407 */
[----:B------:R0:W5:Y:S04]  /*18110*/  LDG.E R7, desc[UR60][R12.64] ;  /* 0x0000003c0c077981 */ /* 0x000168000c1e1900 */
.L_x_8742:
[----:B------:R-:W-:Y:S02]  /*18120*/  LEA R4, R22, R29, 0x3 ;  /* 0x0000001d16047211 */ /* 0x000fe400078e18ff */
[----:B------:R-:W-:-:S04]  /*18130*/  SHF.L.U32 R5, R24, 0x1f, RZ ;  /* 0x0000001f18057819 */ /* 0x000fc800000006ff */
[----:B------:R-:W1:Y:S02]  /*18140*/  SYNCS.PHASECHK.TRANS64.TRYWAIT P0, [R4+URZ+0x31c40], R5 ;  /* 0x031c4005040075a7 */ /* 0x000e64000800017f */
[----:B-1----:R-:W-:Y:S05]  /*18150*/  @!P0 BRA `(.L_x_8743) ;  /* 0x0000003800fc8947 */ /* 0x002fea0003800000 */
.L_x_8858:
[----:B------:R-:W2:Y:S02]  /*18160*/  S2R R10, SR_TID.X ;  /* 0x00000000000a7919 */ /* 0x000ea40000002100 */
[----:B--2---:R-:W-:-:S04]  /*18170*/  LOP3.LUT R10, R10, 0x7f, RZ, 0xc0, !PT ;  /* 0x0000007f0a0a7812 */ /* 0x004fc800078ec0ff */
[----:B------:R-:W-:-:S13]  /*18180*/  ISETP.NE.AND P0, PT, R10, RZ, PT ;  /* 0x000000ff0a00720c */ /* 0x000fda0003f05270 */
[----:B------:R-:W-:Y:S05]  /*18190*/  @P0 BRA `(.L_x_8744) ;  /* 0x0000000000140947 */ /* 0x000fea0003800000 */
[----:B------:R-:W-:Y:S01]  /*181a0*/  ISETP.NE.AND P1, PT, R28, RZ, PT ;  /* 0x000000ff1c00720c */ /* 0x000fe20003f25270 */
[----:B-1----:R-:W-:-:S04]  /*181b0*/  IMAD.MOV.U32 R5, RZ, RZ, 0x6c00 ;  /* 0x00006c00ff057424 */ /* 0x002fc800078e00ff */
[----:B------:R2:W-:Y:S08]  /*181c0*/  SYNCS.ARRIVE.TRANS64 RZ, [R4+URZ+0x31c30], R5 ;  /* 0x031c300504ff79a7 */ /* 0x0005f0000800003f */
[----:B------:R-:W-:Y:S05]  /*181d0*/  @!P1 BRA `(.L_x_8744) ;  /* 0x0000000000049947 */ /* 0x000fea0003800000 */
[----:B------:R-:W-:Y:S01]  /*181e0*/  BPT.TRAP 0x1 ;  /* 0x000000040000795c */ /* 0x000fe20000300000 */
.L_x_8744:
[----:B------:R-:W-:Y:S01]  /*181f0*/  R2UR UR9, R4 ;  /* 0x00000000040972ca */ /* 0x000fe200000e0000 */
[----:B-12---:R-:W-:Y:S01]  /*18200*/  IMAD R4, R22, 0x6c00, R29 ;  /* 0x00006c0016047824 */ /* 0x006fe200078e021d */
        /* <DEDUP_REMOVED lines=8> */
[----:B-----5:R-:W-:Y:S01]  /*18290*/  R2UR UR13, R7 ;  /* 0x00000000070d72ca */ /* 0x020fe200000e0000 */
[----:B------:R-:W-:-:S02]  /*182a0*/  UMOV UR17, 0x20 ;  /* 0x0000002000117882 */ /* 0x000fc40000000000 */
[----:B------:R-:W-:-:S04]  /*182b0*/  UIADD3 UR9, UR9, 0x31c30, URZ ;  /* 0x00031c3009097890 */ /* 0x000fc8000fffe03f */
[----:B------:R-:W-:Y:S02]  /*182c0*/  UIMAD UR11, UR11, 0x90, UR5 ;  /* 0x000000900b0b78a4 */ /* 0x000fe4000f8e0205 */
[----:B------:R-:W-:Y:S02]  /*182d0*/  UIADD3 UR14, UR8, 0x16a00, URZ ;  /* 0x00016a00080e7890 */ /* 0x000fe4000fffe03f */
[----:B------:R-:W-:Y:S02]  /*182e0*/  UIADD3.X UR5, URZ, UR37, URZ, UP0, !UPT ;  /* 0x000000253f057290 */ /* 0x000fe400087fe43f */
        /* <DEDUP_REMOVED lines=12> */
.L_x_8741:
[----:B------:R-:W2:Y:S01]  /*183b0*/  LDL.LU R5, [R1+0x10] ;  /* 0x0000100001057983 */ /* 0x000ea20000300800 */
[----:B------:R-:W-:Y:S05]  /*183c0*/  WARPSYNC.ALL ;  /* 0x0000000000007948 */ /* 0x000fea0003800000 */
[----:B------:R-:W-:Y:S02]  /*183d0*/  R2UR UR24, R29 ;  /* 0x000000001d1872ca */ /* 0x000fe400000e0000 */
        /* <DEDUP_REMOVED lines=27> */
[----:B---3--:R-:W-:Y:S01]  /*18590*/  @P0 R2UR UR13, R8 ;  /* 0x00000000080d02ca */ /* 0x008fe200000e0000 */
[----:B------:R-:W-:Y:S01]  /*185a0*/  UIADD3 UR8, UR24, 0x13a00, URZ ;  /* 0x00013a0018087890 */ /* 0x000fe2000fffe03f */
[----:B------:R-:W-:Y:S01]  /*185b0*/  @P0 R2UR UR12, R18 ;  /* 0x00000000120c02ca */ /* 0x000fe200000e0000 */
[----:B------:R-:W-:Y:S01]  /*185c0*/  UMOV UR10, 0x40 ;  /* 0x00000040000a7882 */ /* 0x000fe20000000000 */
[----:B------:R-:W-:-:S13]  /*185d0*/  @P0 R2UR UR11, R17 ;  /* 0x00000000110b02ca */ /* 0x000fda00000e0000 */
[----:B------:R4:W-:Y:S01]  /*185e0*/  UTMALDG.4D [UR8], [UR4], desc[UR22] ;  /* 0x00001608040075b4 */ /* 0x0009e20008019000 */
[----:B--2---:R-:W-:-:S05]  /*185f0*/  VIADD R5, R5, 0x1 ;  /* 0x0000000105057836 */ /* 0x004fca0000000000 */
[----:B-1----:R-:W-:Y:S01]  /*18600*/  LEA.HI R4, R5, R5, RZ, 0x1 ;  /* 0x0000000505047211 */ /* 0x002fe200078f08ff */
[----:B------:R4:W-:Y:S03]  /*18610*/  STL [R1+0x10], R5 ;  /* 0x0000100501007387 */ /* 0x0009e60000100800 */
[----:B------:R-:W-:-:S05]  /*18620*/  LOP3.LUT R4, R4, 0xfffffffe, RZ, 0xc0, !PT ;  /* 0xfffffffe04047812 */ /* 0x000fca00078ec0ff */
[----:B------:R-:W-:-:S05]  /*18630*/  IMAD.IADD R4, R5, 0x1, -R4 ;  /* 0x0000000105047824 */ /* 0x000fca00078e0a04 */
[----:B------:R-:W-:-:S04]  /*18640*/  SHF.L.U32 R4, R4, 0x1f, RZ ;  /* 0x0000001f04047819 */ /* 0x000fc800000006ff */
[----:B------:R-:W1:Y:S02]  /*18650*/  SYNCS.PHASECHK.TRANS64.TRYWAIT P0, [R29+URZ+0x31c20], R4 ;  /* 0x031c20041d0075a7 */ /* 0x000e64000800017f */
[----:B-1--4-:R-:W-:Y:S05]  /*18660*/  @!P0 BRA `(.L_x_8746) ;  /* 0x0000003400cc8947 */ /* 0x012fea0003800000 */
.L_x_8859:
[----:B------:R-:W-:Y:S05]  /*18670*/  BSYNC B0 ;  /* 0x0000000000007941 */ /* 0x000fea0003800000 */
.L_x_8745:
[----:B------:R-:W2:Y:S01]  /*18680*/  LDL.LU R5, [R1+0x14] ;  /* 0x0000140001057983 */ /* 0x000ea20000300800 */
[----:B------:R-:W-:Y:S01]  /*18690*/  BSSY B0, `(.L_x_8747) ;  /* 0x000017d000007945 */ /* 0x000fe20003800000 */
[----:B--2---:R-:W-:-:S13]  /*186a0*/  ISETP.GE.AND P0, PT, R5, 0x91, PT ;  /* 0x000000910500780c */ /* 0x004fda0003f06270 */
[----:B------:R-:W-:Y:S05]  /*186b0*/  @!P0 BRA `(.L_x_8748) ;  /* 0x0000001400e88947 */ /* 0x000fea0003800000 */
[----:B------:R-:W0:Y:S01]  /*186c0*/  LDL R5, [R1+0x4] ;  /* 0x0000040001057983 */ /* 0x000e220000100800 */
[----:B-1----:R-:W-:Y:S01]  /*186d0*/  IMAD.MOV.U32 R4, RZ, RZ, 0x1 ;  /* 0x00000001ff047424 */ /* 0x002fe200078e00ff */
[----:B------:R-:W-:Y:S01]  /*186e0*/  BSSY B1, `(.L_x_8749) ;  /* 0x0000081000017945 */ /* 0x000fe20003800000 */
[----:B0-----:R-:W-:Y:S02]  /*186f0*/  IMAD.MOV R13, RZ, RZ, -R5 ;  /* 0x000000ffff0d7224 */ /* 0x001fe400078e0a05 */
        /* <DEDUP_REMOVED lines=35> */
.L_x_8753:
[----:B0-----:R-:W-:Y:S01]  /*18930*/  IMAD R3, R10, 0x8, R29 ;  /* 0x000000080a037824 */ /* 0x001fe200078e021d */
[----:B------:R-:W-:-:S04]  /*18940*/  SHF.L.U32 R2, R14, 0x1f, RZ ;  /* 0x0000001f0e027819 */ /* 0x000fc800000006ff */
[----:B------:R-:W0:Y:S02]  /*18950*/  SYNCS.PHASECHK.TRANS64.TRYWAIT P0, [R3+URZ+0x31c40], R2 ;  /* 0x031c4002030075a7 */ /* 0x000e24000800017f */
[----:B0-----:R-:W-:Y:S05]  /*18960*/  @!P0 BRA `(.L_x_8754) ;  /* 0x0000003400208947 */ /* 0x001fea0003800000 */
.L_x_8860:
[----:B------:R-:W1:Y:S02]  /*18970*/  S2R R5, SR_TID.X ;  /* 0x0000000000057919 */ /* 0x000e640000002100 */
[----:B-1----:R-:W-:-:S04]  /*18980*/  LOP3.LUT R5, R5, 0x7f, RZ, 0xc0, !PT ;  /* 0x0000007f05057812 */ /* 0x002fc800078ec0ff */
[----:B------:R-:W-:-:S13]  /*18990*/  ISETP.NE.AND P0, PT, R5, RZ, PT ;  /* 0x000000ff0500720c */ /* 0x000fda0003f05270 */
[----:B------:R-:W-:Y:S05]  /*189a0*/  @P0 BRA `(.L_x_8755) ;  /* 0x0000000000140947 */ /* 0x000fea0003800000 */
[----:B------:R-:W-:Y:S01]  /*189b0*/  ISETP.NE.AND P1, PT, R28, RZ, PT ;  /* 0x000000ff1c00720c */ /* 0x000fe20003f25270 */
[----:B0-----:R-:W-:-:S04]  /*189c0*/  IMAD.MOV.U32 R2, RZ, RZ, 0x6c00 ;  /* 0x00006c00ff027424 */ /* 0x001fc800078e00ff */
[----:B------:R1:W-:Y:S08]  /*189d0*/  SYNCS.ARRIVE.TRANS64 RZ, [R3+URZ+0x31c30], R2 ;  /* 0x031c300203ff79a7 */ /* 0x0003f0000800003f */
[----:B------:R-:W-:Y:S05]  /*189e0*/  @!P1 BRA `(.L_x_8755) ;  /* 0x0000000000049947 */ /* 0x000fea0003800000 */
[----:B------:R-:W-:Y:S01]  /*189f0*/  BPT.TRAP 0x1 ;  /* 0x000000040000795c */ /* 0x000fe20000300000 */
.L_x_8755:
[--C-:B01----:R-:W-:Y:S01]  /*18a00*/  IMAD R2, R10, 0x6c00, R29.reuse ;  /* 0x00006c000a027824 */ /* 0x103fe200078e021d */
        /* <DEDUP_REMOVED lines=12> */
[----:B------:R-:W-:Y:S01]  /*18ad0*/  SHF.L.U32 R3, R24, 0x1f, RZ ;  /* 0x0000001f18037819 */ /* 0x000fe200000006ff */
[----:B------:R-:W-:-:S02]  /*18ae0*/  IMAD R2, R22, 0x8, R29 ;  /* 0x0000000816027824 */ /* 0x000fc400078e021d */
[----:B------:R-:W-:Y:S02]  /*18af0*/  UIMAD UR11, UR11, 0x90, UR5 ;  /* 0x000000900b0b78a4 */ /* 0x000fe4000f8e0205 */
[----:B------:R-:W-:Y:S02]  /*18b00*/  UIADD3 UR9, UR9, 0x31c30, URZ ;  /* 0x00031c3009097890 */ /* 0x000fe4000fffe03f */
        /* <DEDUP_REMOVED lines=14> */
.L_x_8861:
        /* <DEDUP_REMOVED lines=10> */
.L_x_8757:
[----:B------:R-:W2:Y:S02]  /*18c90*/  LDL R3, [R1+0x28] ;  /* 0x0000280001037983 */ /* 0x000ea40000100800 */
[----:B--2---:R-:W-:-:S13]  /*18ca0*/  LOP3.LUT P0, RZ, R3, 0x40, RZ, 0xc0, !PT ;  /* 0x0000004003ff7812 */ /* 0x004fda000780c0ff */
[----:B------:R-:W-:Y:S05]  /*18cb0*/  @P0 BRA `(.L_x_8758) ;  /* 0x0000000000040947 */ /* 0x000fea0003800000 */
[----:B------:R-:W-:Y:S01]  /*18cc0*/  BPT.TRAP 0x1 ;  /* 0x000000040000795c */ /* 0x000fe20000300000 */
.L_x_8758:
        /* <DEDUP_REMOVED lines=29> */
.L_x_8752:
[----:B------:R-:W-:Y:S05]  /*18ea0*/  BSYNC B2 ;  /* 0x0000000000027941 */ /* 0x000fea0003800000 */
.L_x_8751:
[----:B------:R-:W2:Y:S01]  /*18eb0*/  LDL.LU R2, [R1+0x4] ;  /* 0x0000040001027983 */ /* 0x000ea20000300800 */
[----:B------:R-:W-:Y:S01]  /*18ec0*/  MOV R22, R10 ;  /* 0x0000000a00167202 */ /* 0x000fe20000000f00 */
[----:B------:R-:W-:Y:S02]  /*18ed0*/  IMAD.MOV.U32 R24, RZ, RZ, R14 ;  /* 0x000000ffff187224 */ /* 0x000fe400078e000e */
[----:B--2---:R-:W-:-:S07]  /*18ee0*/  VIADD R8, R2, 0xfffffffd ;  /* 0xfffffffd02087836 */ /* 0x004fce0000000000 */
.L_x_8750:
[----:B------:R-:W-:Y:S05]  /*18ef0*/  BSYNC B1 ;  /* 0x0000000000017941 */ /* 0x000fea0003800000 */
.L_x_8749:
[----:B------:R-:W-:-:S05]  /*18f00*/  IMAD.MOV R2, RZ, RZ, -R13 ;  /* 0x000000ffff027224 */ /* 0x000fca00078e0a0d */
[----:B------:R-:W-:-:S13]  /*18f10*/  ISETP.NE.AND P0, PT, R9, R2, PT ;  /* 0x000000020900720c */ /* 0x000fda0003f05270 */
[----:B------:R-:W-:Y:S05]  /*18f20*/  @!P0 BRA `(.L_x_8748) ;  /* 0x0000000c00cc8947 */ /* 0x000fea0003800000 */
[----:B------:R-:W-:-:S07]  /*18f30*/  IMAD.MOV.U32 R4, RZ, RZ, R7 ;  /* 0x000000ffff047224 */ /* 0x000fce00078e0007 */
.L_x_8775:
        /* <DEDUP_REMOVED lines=31> */
.L_x_8761:
[----:B------:R-:W-:Y:S01]  /*19130*/  IMAD R3, R9, 0x8, R29 ;  /* 0x0000000809037824 */ /* 0x000fe200078e021d */
[----:B------:R-:W-:-:S04]  /*19140*/  SHF.L.U32 R2, R10, 0x1f, RZ ;  /* 0x0000001f0a027819 */ /* 0x000fc800000006ff */
[----:B------:R-:W1:Y:S02]  /*19150*/  SYNCS.PHASECHK.TRANS64.TRYWAIT P0, [R3+URZ+0x31c40], R2 ;  /* 0x031c4002030075a7 */ /* 0x000e64000800017f */
[----:B-1----:R-:W-:Y:S05]  /*19160*/  @!P0 BRA `(.L_x_8762) ;  /* 0x0000002c00488947 */ /* 0x002fea0003800000 */
.L_x_8862:
[----:B0-----:R-:W0:Y:S02]  /*19170*/  S2R R5, SR_TID.X ;  /* 0x0000000000057919 */ /* 0x001e240000002100 */
[----:B0-----:R-:W-:-:S04]  /*19180*/  LOP3.LUT R5, R5, 0x7f, RZ, 0xc0, !PT ;  /* 0x0000007f05057812 */ /* 0x001fc800078ec0ff */
[----:B------:R-:W-:-:S13]  /*19190*/  ISETP.NE.AND P0, PT, R5, RZ, PT ;  /* 0x000000ff0500720c */ /* 0x000fda0003f05270 */
[----:B------:R-:W-:Y:S05]  /*191a0*/  @P0 BRA `(.L_x_8763) ;  /* 0x0000000000140947 */ /* 0x000fea0003800000 */
[----:B------:R-:W-:Y:S01]  /*191b0*/  ISETP.NE.AND P1, PT, R28, RZ, PT ;  /* 0x000000ff1c00720c */ /* 0x000fe20003f25270 */
[----:B-1----:R-:W-:-:S04]  /*191c0*/  IMAD.MOV.U32 R2, RZ, RZ, 0x6c00 ;  /* 0x00006c00ff027424 */ /* 0x002fc800078e00ff */
[----:B------:R0:W-:Y:S08]  /*191d0*/  SYNCS.ARRIVE.TRANS64 RZ, [R3+URZ+0x31c30], R2 ;  /* 0x031c300203ff79a7 */ /* 0x0001f0000800003f */
[----:B------:R-:W-:Y:S05]  /*191e0*/  @!P1 BRA `(.L_x_8763) ;  /* 0x0000000000049947 */ /* 0x000fea0003800000 */
[----:B------:R-:W-:Y:S01]  /*191f0*/  BPT.TRAP 0x1 ;  /* 0x000000040000795c */ /* 0x000fe20000300000 */
.L_x_8763:
        /* <DEDUP_REMOVED lines=31> */
.L_x_8863:
        /* <DEDUP_REMOVED lines=10> */
.L_x_8765:
[----:B------:R-:W2:Y:S02]  /*19490*/  LDL R2, [R1+0x28] ;  /* 0x0000280001027983 */ /* 0x000ea40000100800 */
[----:B--2---:R-:W-:-:S13]  /*194a0*/  LOP3.LUT P0, RZ, R2, 0x40, RZ, 0xc0, !PT ;  /* 0x0000004002ff7812 */ /* 0x004fda000780c0ff */
[----:B------:R-:W-:Y:S05]  /*194b0*/  @P0 BRA `(.L_x_8766) ;  /* 0x0000000000040947 */ /* 0x000fea0003800000 */
[----:B------:R-:W-:Y:S01]  /*194c0*/  BPT.TRAP 0x1 ;  /* 0x000000040000795c */ /* 0x000fe20000300000 */
.L_x_8766:
        /* <DEDUP_REMOVED lines=30> */
.L_x_8760:
[----:B------:R-:W-:Y:S05]  /*196b0*/  BSYNC B1 ;  /* 0x0000000000017941 */ /* 0x000fea0003800000 */
.L_x_8759:
        /* <DEDUP_REMOVED lines=26> */
[----:B------:R-:W-:Y:S01]  /*19860*/  LEA.HI.X R5, R2, UR5, R3, 0x2, P0 ;  /* 0x0000000502057c11 */ /* 0x000fe200080f1403 */
[----:B------:R-:W-:-:S04]  /*19870*/  IMAD.MOV R2, RZ, RZ, -R14 ;  /* 0x000000ffff027224 */ /* 0x000fc800078e0a0e */
[----:B------:R0:W5:Y:S01]  /*19880*/  LDG.E R4, desc[UR60][R4.64] ;  /* 0x0000003c04047981 */ /* 0x000162000c1e1900 */
[----:B------:R-:W-:-:S07]  /*19890*/  IMAD R13, R12, R2, R13 ;  /* 0x000000020c0d7224 */ /* 0x000fce00078e020d */
.L_x_8769:
[----:B------:R-:W-:Y:S02]  /*198a0*/  LEA R2, R22, R29, 0x3 ;  /* 0x0000001d16027211 */ /* 0x000fe400078e18ff */
[----:B------:R-:W-:-:S04]  /*198b0*/  SHF.L.U32 R3, R24, 0x1f, RZ ;  /* 0x0000001f18037819 */ /* 0x000fc800000006ff */
[----:B------:R-:W1:Y:S02]  /*198c0*/  SYNCS.PHASECHK.TRANS64.TRYWAIT P0, [R2+URZ+0x31c40], R3 ;  /* 0x031c4003020075a7 */ /* 0x000e64000800017f */
[----:B-1----:R-:W-:Y:S05]  /*198d0*/  @!P0 BRA `(.L_x_8770) ;  /* 0x0000002400948947 */ /* 0x002fea0003800000 */
.L_x_8864:
        /* <DEDUP_REMOVED lines=9> */
.L_x_8771:
[----:B------:R-:W-:Y:S01]  /*19970*/  R2UR UR9, R2 ;  /* 0x00000000020972ca */ /* 0x000fe200000e0000 */
        /* <DEDUP_REMOVED lines=12> */
[----:B------:R-:W-:Y:S01]  /*19a40*/  UIADD3 UR9, UR9, 0x31c30, URZ ;  /* 0x00031c3009097890 */ /* 0x000fe2000fffe03f */
[----:B------:R-:W-:Y:S01]  /*19a50*/  SHF.L.U32 R3, R10, 0x1f, RZ ;  /* 0x0000001f0a037819 */ /* 0x000fe200000006ff */
[----:B------:R-:W-:-:S02]  /*19a60*/  IMAD R2, R9, 0x8, R29 ;  /* 0x0000000809027824 */ /* 0x000fc400078e021d */
[----:B------:R-:W-:Y:S02]  /*19a70*/  UIMAD UR11, UR11, 0x90, UR5 ;  /* 0x000000900b0b78a4 */ /* 0x000fe4000f8e0205 */
        /* <DEDUP_REMOVED lines=14> */
.L_x_8865:
        /* <DEDUP_REMOVED lines=10> */
.L_x_8773:
[----:B------:R-:W2:Y:S02]  /*19c00*/  LDL R3, [R1+0x28] ;  /* 0x0000280001037983 */ /* 0x000ea40000100800 */
[----:B--2---:R-:W-:-:S13]  /*19c10*/  LOP3.LUT P0, RZ, R3, 0x40, RZ, 0xc0, !PT ;  /* 0x0000004003ff7812 */ /* 0x004fda000780c0ff */
[----:B------:R-:W-:Y:S05]  /*19c20*/  @P0 BRA `(.L_x_8774) ;  /* 0x0000000000040947 */ /* 0x000fea0003800000 */
[----:B------:R-:W-:Y:S01]  /*19c30*/  BPT.TRAP 0x1 ;  /* 0x000000040000795c */ /* 0x000fe20000300000 */
.L_x_8774:
        /* <DEDUP_REMOVED lines=29> */
.L_x_8768:
[----:B------:R-:W-:Y:S05]  /*19e10*/  BSYNC B1 ;  /* 0x0000000000017941 */ /* 0x000fea0003800000 */
.L_x_8767:
[C---:B------:R-:W-:Y:S01]  /*19e20*/  ISETP.GT.AND P0, PT, R8.reuse, 0x1, PT ;  /* 0x000000010800780c */ /* 0x040fe20003f04270 */
[----:B------:R-:W-:-:S04]  /*19e30*/  VIADD R2, R8, 0xfffffffe ;  /* 0xfffffffe08027836 */ /* 0x000fc80000000000 */
[----:B------:R-:W-:-:S08]  /*19e40*/  IMAD.MOV.U32 R8, RZ, RZ, R2 ;  /* 0x000000ffff087224 */ /* 0x000fd000078e0002 */
[----:B------:R-:W-:Y:S05]  /*19e50*/  @P0 BRA `(.L_x_8775) ;  /* 0xfffffff000380947 */ /* 0x000fea000383ffff */
.L_x_8748:
[----:B------:R-:W-:Y:S05]  /*19e60*/  BSYNC B0 ;  /* 0x0000000000007941 */ /* 0x000fea0003800000 */
.L_x_8747:
[----:B------:R-:W-:Y:S01]  /*19e70*/  ISETP.NE.AND P0, PT, R28, RZ, PT ;  /* 0x000000ff1c00720c */ /* 0x000fe20003f05270 */
[----:B------:R-:W-:-:S12]  /*19e80*/  BSSY B0, `(.L_x_8776) ;  /* 0x000000e000007945 */ /* 0x000fd80003800000 */
[----:B------:R-:W-:Y:S05]  /*19e90*/  @P0 BRA `(.L_x_8777) ;  /* 0x0000000000300947 */ /* 0x000fea0003800000 */
[----:B------:R-:W2:Y:S01]  /*19ea0*/  S2R R9, SR_LANEID ;  /* 0x0000000000097919 */ /* 0x000ea20000000000 */
[----:B------:R-:W-:Y:S01]  /*19eb0*/  VOTEU.ANY UR4, UPT, PT ;  /* 0x0000000000047886 */ /* 0x000fe200038e0100 */
[----:B------:R-:W3:Y:S01]  /*19ec0*/  LDC.64 R2, c[0x0][0xc38] ;  /* 0x00030e00ff027b82 */ /* 0x000ee20000000a00 */
[----:B-1----:R-:W2:Y:S08]  /*19ed0*/  FLO.U32 R4, UR4 ;  /* 0x0000000400047d00 */ /* 0x002eb000080e0000 */
[----:B------:R-:W3:Y:S01]  /*19ee0*/  POPC R5, UR4 ;  /* 0x0000000400057d09 */ /* 0x000ee20008000000 */
[----:B--2---:R-:W-:-:S13]  /*19ef0*/  ISETP.EQ.U32.AND P0, PT, R4, R9, PT ;  /* 0x000000090400720c */ /* 0x004fda0003f02070 */
[----:B---3--:R-:W2:Y:S01]  /*19f00*/  @P0 ATOMG.E.ADD.STRONG.GPU PT, R3, desc[UR60][R2.64], R5 ;  /* 0x00000005020309a8 */ /* 0x008ea200081ee1fc */
[----:B------:R-:W1:Y:S02]  /*19f10*/  S2R R6, SR_LTMASK ;  /* 0x0000000000067919 */ /* 0x000e640000003900 */
[----:B-1----:R-:W-:-:S04]  /*19f20*/  LOP3.LUT R6, R6, UR4, RZ, 0xc0, !PT ;  /* 0x0000000406067c12 */ /* 0x002fc8000f8ec0ff */
[----:B------:R-:W1:Y:S01]  /*19f30*/  POPC R9, R6 ;  /* 0x0000000600097309 */ /* 0x000e620000000000 */
[----:B--2---:R-:W1:Y:S02]  /*19f40*/  SHFL.IDX PT, R4, R3, R4, 0x1f ;  /* 0x00001f0403047589 */ /* 0x004e6400000e0000 */
[----:B-1----:R-:W-:-:S07]  /*19f50*/  IADD3 R16, R4, UR39, R9 ;  /* 0x0000002704107c10 */ /* 0x002fce000fffe009 */
.L_x_8777:
[----:B------:R-:W-:Y:S05]  /*19f60*/  BSYNC B0 ;  /* 0x0000000000007941 */ /* 0x000fea0003800000 */
.L_x_8776:
[----:B------:R-:W-:Y:S04]  /*19f70*/  BSSY B0, `(.L_x_8778) ;  /* 0x0000030000007945 */ /* 0x000fe80003800000 */
[----:B------:R-:W-:Y:S05]  /*19f80*/  @!P6 BRA `(.L_x_8779) ;  /* 0x0000000000b8e947 */ /* 0x000fea0003800000 */
[----:B------:R-:W-:Y:S01]  /*19f90*/  IMAD R3, R22, 0x8, R29 ;  /* 0x0000000816037824 */ /* 0x000fe200078e021d */
[----:B------:R-:W-:-:S04]  /*19fa0*/  SHF.L.U32 R2, R24, 0x1f, RZ ;  /* 0x0000001f18027819 */ /* 0x000fc800000006ff */
[----:B------:R-:W2:Y:S02]  /*19fb0*/  SYNCS.PHASECHK.TRANS64.TRYWAIT P0, [R3+URZ+0x31c60], R2 ;  /* 0x031c6002030075a7 */ /* 0x000ea4000800017f */
[----:B--2---:R-:W-:Y:S05]  /*19fc0*/  @!P0 BRA `(.L_x_8780) ;  /* 0x0000002000008947 */ /* 0x004fea0003800000 */
.L_x_8866:
[----:B-1----:R-:W1:Y:S01]  /*19fd0*/  S2R R4, SR_TID.X ;  /* 0x0000000000047919 */ /* 0x002e620000002100 */
[----:B------:R-:W-:-:S04]  /*19fe0*/  UPRMT UR4, UR38, 0x9910, URZ ;  /* 0x0000991026047896 */ /* 0x000fc8000800003f */
[----:B------:R-:W-:Y:S01]  /*19ff0*/  UISETP.NE.AND UP0, UPT, UR4, 0x2, UPT ;  /* 0x000000020400788c */ /* 0x000fe2000bf05270 */
[----:B-1----:R-:W-:-:S04]  /*1a000*/  LOP3.LUT R4, R4, 0x7f, RZ, 0xc0, !PT ;  /* 0x0000007f04047812 */ /* 0x002fc800078ec0ff */
[----:B------:R-:W-:-:S13]  /*1a010*/  ISETP.NE.AND P0, PT, R4, RZ, PT ;  /* 0x000000ff0400720c */ /* 0x000fda0003f05270 */
[----:B--2---:R-:W-:-:S04]  /*1a020*/  @!P0 IMAD.MOV.U32 R2, RZ, RZ, 0x6c00 ;  /* 0x00006c00ff028424 */ /* 0x004fc800078e00ff */
[----:B------:R1:W-:Y:S01]  /*1a030*/  @!P0 SYNCS.ARRIVE.TRANS64 RZ, [R3+URZ+0x31c50], R2 ;  /* 0x031c500203ff89a7 */ /* 0x0003e2000800003f */
[----:B------:R-:W-:-:S13]  /*1a040*/  PLOP3.LUT P0, PT, PT, PT, UP0, 0x40, 0x0 ;  /* 0x000000000000781c */ /* 0x000fda0003f0e808 */
[----:B-1----:R-:W-:Y:S05]  /*1a050*/  @!P0 BRA `(.L_x_8781) ;  /* 0x0000000000048947 */ /* 0x002fea0003800000 */
[----:B------:R-:W-:Y:S01]  /*1a060*/  BPT.TRAP 0x1 ;  /* 0x000000040000795c */ /* 0x000fe20000300000 */
.L_x_8781:
[----:B------:R-:W2:Y:S02]  /*1a070*/  LDL R2, [R1+0x28] ;  /* 0x0000280001027983 */ /* 0x000ea40000100800 */
[----:B--2---:R-:W-:-:S13]  /*1a080*/  LOP3.LUT P0, RZ, R2, 0x40, RZ, 0xc0, !PT ;  /* 0x0000004002ff7812 */ /* 0x004fda000780c0ff */
[----:B------:R-:W-:Y:S05]  /*1a090*/  @P0 BRA `(.L_x_8782) ;  /* 0x0000000000040947 */ /* 0x000fea0003800000 */
[----:B------:R-:W-:Y:S01]  /*1a0a0*/  BPT.TRAP 0x1 ;  /* 0x000000040000795c */ /* 0x000fe20000300000 */
.L_x_8782:
        /* <DEDUP_REMOVED lines=27> */
[----:B--2---:R-:W-:Y:S01]  /*1a260*/  NOP ;  /* 0x0000000000007918 */ /* 0x004fe20000000000 */
.L_x_8779:
[----:B------:R-:W-:Y:S05]  /*1a270*/  BSYNC B0 ;  /* 0x0000000000007941 */ /* 0x000fea0003800000 */
.L_x_8778:
[----:B------:R-:W-:-:S05]  /*1a280*/  VIADD R22, R22, 0x1 ;  /* 0x0000000116167836 */ /* 0x000fca0000000000 */
[----:B------:R-:W-:-:S04]  /*1a290*/  ISETP.NE.AND P0, PT, R22, 0x2, PT ;  /* 0x000000021600780c */ /* 0x000fc80003f05270 */
[----:B------:R-:W-:Y:S02]  /*1a2a0*/  SEL R3, RZ, 0x1, P0 ;  /* 0x00000001ff037807 */ /* 0x000fe40000000000 */
[----:B------:R-:W-:Y:S02]  /*1a2b0*/  SEL R22, R22, RZ, P0 ;  /* 0x000000ff16167207 */ /* 0x000fe40000000000 */
[----:B------:R-:W-:-:S07]  /*1a2c0*/  LOP3.LUT R24, R24, R3, RZ, 0x3c, !PT ;  /* 0x0000000318187212 */ /* 0x000fce00078e3cff */
.L_x_8732:
[----:B------:R-:W-:Y:S05]  /*1a2d0*/  BSYNC B6 ;  /* 0x0000000000067941 */ /* 0x000fea0003800000 */
.L_x_8730:
[----:B------:R-:W-:-:S03]  /*1a2e0*/  UMOV UR4, 0xffffffff ;  /* 0xffffffff00047882 */ /* 0x000fc60000000000 */
[----:B------:R-:W-:Y:S05]  /*1a2f0*/  BRA.DIV UR4, `(.L_x_8783) ;  /* 0x0000001e04487947 */ /* 0x000fea000b800000 */
[----:B-1----:R1:W2:Y:S04]  /*1a300*/  SHFL.IDX PT, R4, R16, RZ, 0x1f ;  /* 0x00001fff10047589 */ /* 0x0022a800000e0000 */
[----:B------:R1:W3:Y:S02]  /*1a310*/  SHFL.IDX PT, R5, R16, 0x1, 0x1f ;  /* 0x00201f0010057f89 */ /* 0x0002e400000e0000 */
.L_x_8870:
        /* <DEDUP_REMOVED lines=8> */
[----:B-----5:R-:W4:Y:S02]  /*1a3a0*/  LDC.64 R2, c[0x0][0xc58] ;  /* 0x00031600ff027b82 */ /* 0x020f240000000a00 */
[----:B----4-:R-:W-:-:S06]  /*1a3b0*/  IMAD.WIDE R2, R7, 0x4, R2 ;  /* 0x0000000407027825 */ /* 0x010fcc00078e0202 */
[----:B------:R4:W5:Y:S02]  /*1a3c0*/  LDG.E R2, desc[UR60][R2.64] ;  /* 0x0000003c02027981 */ /* 0x000964000c1e1900 */
.L_x_8785:
[----:B------:R-:W-:Y:S05]  /*1a3d0*/  BSYNC B0 ;  /* 0x0000000000007941 */ /* 0x000fea0003800000 */
.L_x_8784:
[----:B------:R-:W-:-:S03]  /*1a3e0*/  UMOV UR4, 0xffffffff ;  /* 0xffffffff00047882 */ /* 0x000fc60000000000 */
[----:B------:R-:W-:Y:S05]  /*1a3f0*/  BRA.DIV UR4, `(.L_x_8786) ;  /* 0x0000001e04547947 */ /* 0x000fea000b800000 */
[----:B-----5:R-:W0:Y:S01]  /*1a400*/  SHFL.UP PT, R14, R2, 0x1, RZ ;  /* 0x04200000020e7989 */ /* 0x020e2200000e00ff */
        /* <DEDUP_REMOVED lines=20> */
.L_x_8878:
[----:B------:R-:W-:Y:S02]  /*1a550*/  ULDC UR4, c[0x0][0xc10] ;  /* 0x0003040000047ab9 */ /* 0x000fe40000000800 */
[----:B-1----:R-:W-:-:S04]  /*1a560*/  IMAD.U32 R16, RZ, RZ, UR4 ;  /* 0x00000004ff107e24 */ /* 0x002fc8000f8e00ff */
[----:B----4-:R-:W-:-:S04]  /*1a570*/  IMAD R14, R14, R16, RZ ;  /* 0x000000100e0e7224 */ /* 0x010fc800078e02ff */
[----:B---3--:R-:W-:-:S05]  /*1a580*/  IMAD.IADD R5, R5, 0x1, R14 ;  /* 0x0000000105057824 */ /* 0x008fca00078e020e */
[----:B--2---:R-:W-:-:S13]  /*1a590*/  ISETP.GT.AND P0, PT, R5, R4, PT ;  /* 0x000000040500720c */ /* 0x004fda0003f04270 */
[----:B------:R-:W-:Y:S05]  /*1a5a0*/  @P0 BRA `(.L_x_8787) ;  /* 0x0000000000ac0947 */ /* 0x000fea0003800000 */
[----:B------:R-:W1:Y:S02]  /*1a5b0*/  LDC R0, c[0x0][0xc14] ;  /* 0x00030500ff007b82 */ /* 0x000e640000000800 */
.L_x_8792:
[----:B------:R-:W-:-:S05]  /*1a5c0*/  VIADD R19, R19, 0x1f ;  /* 0x0000001f13137836 */ /* 0x000fca0000000000 */
[----:B-1----:R-:W-:-:S13]  /*1a5d0*/  ISETP.GE.AND P0, PT, R19, R0, PT ;  /* 0x000000001300720c */ /* 0x002fda0003f06270 */
[----:B------:R-:W-:Y:S05]  /*1a5e0*/  @P0 BRA `(.L_x_8788) ;  /* 0x0000000400540947 */ /* 0x000fea0003800000 */
[C---:B------:R-:W-:Y:S01]  /*1a5f0*/  ISETP.NE.AND P1, PT, R28.reuse, 0x1f, PT ;  /* 0x0000001f1c00780c */ /* 0x040fe20003f25270 */
[----:B------:R-:W-:Y:S01]  /*1a600*/  BSSY B0, `(.L_x_8789) ;  /* 0x0000008000007945 */ /* 0x000fe20003800000 */
[----:B------:R-:W-:Y:S01]  /*1a610*/  IADD3 R7, R28, R19, RZ ;  /* 0x000000131c077210 */ /* 0x000fe20007ffe0ff */
[----:B------:R-:W-:-:S03]  /*1a620*/  IMAD.MOV.U32 R2, RZ, RZ, RZ ;  /* 0x000000ffff027224 */ /* 0x000fc600078e00ff */
[----:B------:R-:W-:-:S13]  /*1a630*/  ISETP.GE.OR P0, PT, R7, R0, !P1 ;  /* 0x000000000700720c */ /* 0x000fda0004f06670 */
[----:B------:R-:W-:Y:S05]  /*1a640*/  @P0 BRA `(.L_x_8790) ;  /* 0x00000000000c0947 */ /* 0x000fea0003800000 */
[----:B0-----:R-:W0:Y:S02]  /*1a650*/  LDC.64 R2, c[0x0][0xc58] ;  /* 0x00031600ff027b82 */ /* 0x001e240000000a00 */
[----:B0-----:R-:W-:-:S06]  /*1a660*/  IMAD.WIDE R2, R7, 0x4, R2 ;  /* 0x0000000407027825 */ /* 0x001fcc00078e0202 */
[----:B------:R1:W5:Y:S02]  /*1a670*/  LDG.E R2, desc[UR60][R2.64] ;  /* 0x0000003c02027981 */ /* 0x000364000c1e1900 */
.L_x_8790:
[----:B------:R-:W-:Y:S05]  /*1a680*/  BSYNC B0 ;  /* 0x0000000000007941 */ /* 0x000fea0003800000 */
.L_x_8789:
[----:B------:R-:W-:-:S03]  /*1a690*/  UMOV UR4, 0xffffffff ;  /* 0xffffffff00047882 */ /* 0x000fc60000000000 */
[----:B------:R-:W-:Y:S05]  /*1a6a0*/  BRA.DIV UR4, `(.L_x_8791) ;  /* 0x0000001e04787947 */ /* 0x000fea000b800000 */
[----:B-----5:R-:W2:Y:S01]  /*1a6b0*/  SHFL.UP PT, R14, R2, 0x1, RZ ;  /* 0x04200000020e7989 */ /* 0x020ea200000e00ff */
[C---:B------:R-:W-:Y:S02]  /*1a6c0*/  ISETP.NE.AND P0, PT, R28.reuse, RZ, PT ;  /* 0x000000ff1c00720c */ /* 0x040fe40003f05270 */
[----:B------:R-:W-:Y:S02]  /*1a6d0*/  ISETP.GE.U32.AND P1, PT, R28, 0x2, PT ;  /* 0x000000021c00780c */ /* 0x000fe40003f26070 */
[----:B--2---:R-:W-:Y:S02]  /*1a6e0*/  SEL R13, R14, RZ, P0 ;  /* 0x000000ff0e0d7207 */ /* 0x004fe40000000000 */
[----:B------:R-:W-:-:S03]  /*1a6f0*/  ISETP.GE.U32.AND P0, PT, R28, 0x4, PT ;  /* 0x000000041c00780c */ /* 0x000fc60003f06070 */
[----:B------:R-:W-:-:S05]  /*1a700*/  IMAD.IADD R13, R2, 0x1, R13 ;  /* 0x00000001020d7824 */ /* 0x000fca00078e020d */
[----:B------:R-:W2:Y:S02]  /*1a710*/  SHFL.UP PT, R14, R13, 0x2, RZ ;  /* 0x044000000d0e7989 */ /* 0x000ea400000e00ff */
[----:B--2---:R-:W-:Y:S02]  /*1a720*/  SEL R14, R14, RZ, P1 ;  /* 0x000000ff0e0e7207 */ /* 0x004fe40000800000 */
[----:B------:R-:W-:-:S03]  /*1a730*/  ISETP.GE.U32.AND P1, PT, R28, 0x8, PT ;  /* 0x000000081c00780c */ /* 0x000fc60003f26070 */
[----:B01----:R-:W-:-:S05]  /*1a740*/  IMAD.IADD R3, R13, 0x1, R14 ;  /* 0x000000010d037824 */ /* 0x003fca00078e020e */
        /* <DEDUP_REMOVED lines=11> */
.L_x_8886:
[----:B------:R-:W-:Y:S02]  /*1a800*/  ULDC UR4, c[0x0][0xc10] ;  /* 0x0003040000047ab9 */ /* 0x000fe40000000800 */
[----:B------:R-:W-:-:S04]  /*1a810*/  IMAD.U32 R16, RZ, RZ, UR4 ;  /* 0x00000004ff107e24 */ /* 0x000fc8000f8e00ff */
[----:B-1----:R-:W-:-:S04]  /*1a820*/  IMAD R14, R14, R16, RZ ;  /* 0x000000100e0e7224 */ /* 0x002fc800078e02ff */
[----:B------:R-:W-:-:S05]  /*1a830*/  IMAD.IADD R5, R14, 0x1, R5 ;  /* 0x000000010e057824 */ /* 0x000fca00078e0205 */
[----:B------:R-:W-:-:S13]  /*1a840*/  ISETP.GT.AND P0, PT, R5, R4, PT ;  /* 0x000000040500720c */ /* 0x000fda0003f04270 */
[----:B------:R-:W-:Y:S05]  /*1a850*/  @!P0 BRA `(.L_x_8792) ;  /* 0xfffffffc00588947 */ /* 0x000fea000383ffff */
.L_x_8787:
        /* <DEDUP_REMOVED lines=8> */
.L_x_8890:
[----:B------:R-:W-:Y:S01]  /*1a8e0*/  ISETP.NE.AND P0, PT, R6, RZ, PT ;  /* 0x000000ff0600720c */ /* 0x000fe20003f05270 */
[----:B------:R-:W-:-:S12]  /*1a8f0*/  IMAD.MOV.U32 R14, RZ, RZ, RZ ;  /* 0x000000ffff0e7224 */ /* 0x000fd800078e00ff */
[----:B------:R-:W-:Y:S05]  /*1a900*/  @!P0 BRA `(.L_x_8794) ;  /* 0x0000000000108947 */ /* 0x000fea0003800000 */
[----:B------:R-:W-:Y:S01]  /*1a910*/  UMOV UR4, 0xffffffff ;  /* 0xffffffff00047882 */ /* 0x000fe20000000000 */
[----:B------:R-:W-:Y:S02]  /*1a920*/  VIADD R12, R5, 0xffffffff ;  /* 0xffffffff050c7836 */ /* 0x000fe40000000000 */
[----:B------:R-:W-:Y:S05]  /*1a930*/  BRA.DIV UR4, `(.L_x_8795) ;  /* 0x0000001e04ec7947 */ /* 0x000fea000b800000 */
[----:B------:R3:W4:Y:S02]  /*1a940*/  SHFL.IDX PT, R14, R3, R12, 0x1f ;  /* 0x00001f0c030e7589 */ /* 0x00072400000e0000 */
.L_x_8794:
[-C--:B--2---:R-:W-:Y:S01]  /*1a950*/  IABS R6, R17.reuse ;  /* 0x0000001100067213 */ /* 0x084fe20000000000 */
[----:B----4-:R-:W-:Y:S01]  /*1a960*/  IMAD R16, R14, R16, R7 ;  /* 0x000000100e107224 */ /* 0x010fe200078e0207 */
[----:B------:R-:W-:Y:S01]  /*1a970*/  IABS R9, R17 ;  /* 0x0000001100097213 */ /* 0x000fe20000000000 */
[----:B-1----:R-:W-:Y:S01]  /*1a980*/  IMAD.MOV.U32 R2, RZ, RZ, RZ ;  /* 0x000000ffff027224 */ /* 0x002fe200078e00ff */
[----:B------:R-:W1:Y:S01]  /*1a990*/  I2F.RP R8, R6 ;  /* 0x0000000600087306 */ /* 0x000e620000209400 */
[----:B------:R-:W-:-:S07]  /*1a9a0*/  IADD3 R19, R5, R19, RZ ;  /* 0x0000001305137210 */ /* 0x000fce0007ffe0ff */
[----:B-1----:R-:W0:Y:S02]  /*1a9b0*/  MUFU.RCP R8, R8 ;  /* 0x0000000800087308 */ /* 0x002e240000001000 */
[----:B0--3--:R-:W-:-:S06]  /*1a9c0*/  VIADD R3, R8, 0xffffffe ;  /* 0x0ffffffe08037836 */ /* 0x009fcc0000000000 */
[----:B------:R-:W0:Y:S02]  /*1a9d0*/  F2I.FTZ.U32.TRUNC.NTZ R3, R3 ;  /* 0x0000000300037305 */ /* 0x000e24000021f000 */
[----:B0-----:R-:W-:-:S04]  /*1a9e0*/  IMAD.MOV R7, RZ, RZ, -R3 ;  /* 0x000000ffff077224 */ /* 0x001fc800078e0a03 */
[----:B------:R-:W-:-:S04]  /*1a9f0*/  IMAD R7, R7, R6, RZ ;  /* 0x0000000607077224 */ /* 0x000fc800078e02ff */
[----:B------:R-:W-:-:S04]  /*1aa00*/  IMAD.HI.U32 R7, R3, R7, R2 ;  /* 0x0000000703077227 */ /* 0x000fc800078e0002 */
[----:B------:R-:W-:Y:S02]  /*1aa10*/  IMAD.IADD R2, R4, 0x1, -R16 ;  /* 0x0000000104027824 */ /* 0x000fe400078e0a10 */
[----:B------:R-:W-:-:S03]  /*1aa20*/  IMAD.MOV R3, RZ, RZ, -R9 ;  /* 0x000000ffff037224 */ /* 0x000fc600078e0a09 */
        /* <DEDUP_REMOVED lines=17> */
.L_x_8788:
[----:B------:R-:W-:Y:S01]  /*1ab40*/  UMOV UR4, URZ ;  /* 0x0000003f00047c82 */ /* 0x000fe20008000000 */
[----:B------:R-:W-:Y:S01]  /*1ab50*/  UMOV UR5, URZ ;  /* 0x0000003f00057c82 */ /* 0x000fe20008000000 */
[----:B------:R-:W-:Y:S01]  /*1ab60*/  ULDC UR6, c[0x0][0xc14] ;  /* 0x0003050000067ab9 */ /* 0x000fe20000000800 */
[----:B------:R-:W-:Y:S02]  /*1ab70*/  IMAD.MOV.U32 R16, RZ, RZ, R4 ;  /* 0x000000ffff107224 */ /* 0x000fe400078e0004 */
[----:B------:R-:W-:Y:S02]  /*1ab80*/  IMAD.U32 R17, RZ, RZ, UR4 ;  /* 0x00000004ff117e24 */ /* 0x000fe4000f8e00ff */
[----:B------:R-:W-:Y:S02]  /*1ab90*/  IMAD.U32 R18, RZ, RZ, UR5 ;  /* 0x00000005ff127e24 */ /* 0x000fe4000f8e00ff */
[----:B------:R-:W-:-:S07]  /*1aba0*/  IMAD.U32 R19, RZ, RZ, UR6 ;  /* 0x00000006ff137e24 */ /* 0x000fce000f8e00ff */
.L_x_8796:
[----:B------:R-:W-:Y:S01]  /*1abb0*/  ISETP.NE.AND P0, PT, R28, RZ, PT ;  /* 0x000000ff1c00720c */ /* 0x000fe20003f05270 */
[----:B------:R-:W-:Y:S05]  /*1abc0*/  WARPSYNC.ALL ;  /* 0x0000000000007948 */ /* 0x000fea0003800000 */
[----:B------:R-:W-:Y:S07]  /*1abd0*/  BAR.SYNC.DEFER_BLOCKING 0x4, 0x1a0 ;  /* 0x0106800000007b1d */ /* 0x000fee0000010000 */
[----:B------:R-:W-:Y:S01]  /*1abe0*/  @!P0 MOV R2, 0x400 ;  /* 0x0000040000028802 */ /* 0x000fe20000000f00 */
[----:B0-----:R-:W0:Y:S03]  /*1abf0*/  @!P0 S2R R3, SR_CgaCtaId ;  /* 0x0000000000038919 */ /* 0x001e260000008800 */
[----:B0-----:R-:W-:-:S05]  /*1ac00*/  @!P0 LEA R2, R3, R2, 0x18 ;  /* 0x0000000203028211 */ /* 0x001fca00078ec0ff */
[----:B------:R1:W-:Y:S01]  /*1ac10*/  @!P0 STS.128 [R2+0x31cd0], R16 ;  /* 0x031cd01002008388 */ /* 0x0003e20000000c00 */
[----:B------:R-:W-:Y:S06]  /*1ac20*/  BAR.ARV 0x5, 0x1a0 ;  /* 0x0146800000007b1d */ /* 0x000fec0000002000 */
[----:B------:R-:W-:-:S13]  /*1ac30*/  ISETP.GE.AND P0, PT, R19, R0, PT ;  /* 0x000000001300720c */ /* 0x000fda0003f06270 */
[----:B------:R-:W-:Y:S05]  /*1ac40*/  @!P0 BRA `(.L_x_8797) ;  /* 0xffffffb8000c8947 */ /* 0x000fea000383ffff */
.L_x_8709:
[----:B0-----:R-:W2:Y:S01]  /*1ac50*/  LDL.LU R0, [R1+0x10] ;  /* 0x0000100001007983 */ /* 0x001ea20000300800 */
[----:B------:R-:W-:Y:S01]  /*1ac60*/  BSSY B0, `(.L_x_8798) ;  /* 0x000000b000007945 */ /* 0x000fe20003800000 */
[----:B------:R-:W0:Y:S01]  /*1ac70*/  S2R R5, SR_CgaCtaId ;  /* 0x0000000000057919 */ /* 0x000e220000008800 */
[----:B--2---:R-:W-:-:S05]  /*1ac80*/  VIADD R0, R0, 0x1 ;  /* 0x0000000100007836 */ /* 0x004fca0000000000 */
[----:B-1----:R-:W-:-:S04]  /*1ac90*/  LEA.HI R2, R0, R0, RZ, 0x1 ;  /* 0x0000000000027211 */ /* 0x002fc800078f08ff */
[----:B------:R-:W-:Y:S02]  /*1aca0*/  LOP3.LUT R3, R2, 0xfffffffe, RZ, 0xc0, !PT ;  /* 0xfffffffe02037812 */ /* 0x000fe400078ec0ff */
[----:B------:R-:W-:-:S03]  /*1acb0*/  MOV R2, 0x400 ;  /* 0x0000040000027802 */ /* 0x000fc60000000f00 */
[----:B------:R-:W-:Y:S01]  /*1acc0*/  IMAD.IADD R0, R0, 0x1, -R3 ;  /* 0x0000000100007824 */ /* 0x000fe200078e0a03 */
[----:B0-----:R-:W-:-:S04]  /*1acd0*/  LEA R9, R5, R2, 0x18 ;  /* 0x0000000205097211 */ /* 0x001fc800078ec0ff */
[----:B------:R-:W-:-:S04]  /*1ace0*/  SHF.L.U32 R0, R0, 0x1f, RZ ;  /* 0x0000001f00007819 */ /* 0x000fc800000006ff */
[----:B------:R-:W0:Y:S02]  /*1acf0*/  SYNCS.PHASECHK.TRANS64.TRYWAIT P0, [R9+URZ+0x31c20], R0 ;  /* 0x031c2000090075a7 */ /* 0x000e24000800017f */
[----:B0-----:R-:W-:Y:S05]  /*1ad00*/  @!P0 BRA `(.L_x_8799) ;  /* 0x0000001c001c8947 */ /* 0x001fea0003800000 */
.L_x_8893:
[----:B------:R-:W-:Y:S05]  /*1ad10*/  BSYNC B0 ;  /* 0x0000000000007941 */ /* 0x000fea0003800000 */
.L_x_8798:
[----:B------:R-:W-:-:S03]  /*1ad20*/  UMOV UR4, 0xffffffff ;  /* 0xffffffff00047882 */ /* 0x000fc60000000000 */
[----:B------:R-:W-:Y:S05]  /*1ad30*/  BRA.DIV UR4, `(.L_x_8800) ;  /* 0x0000001e04247947 */ /* 0x000fea000b800000 */
[----:B0-----:R-:W0:Y:S02]  /*1ad40*/  S2R R0, SR_TID.X ;  /* 0x0000000000007919 */ /* 0x001e240000002100 */
[----:B0-----:R-:W-:-:S04]  /*1ad50*/  SHF.R.U32.HI R0, RZ, 0x5, R0 ;  /* 0x00000005ff007819 */ /* 0x001fc80000011600 */
[----:B------:R-:W-:-:S05]  /*1ad60*/  LOP3.LUT R0, R0, 0x3, RZ, 0xc0, !PT ;  /* 0x0000000300007812 */ /* 0x000fca00078ec0ff */
[----:B------:R0:W1:Y:S02]  /*1ad70*/  SHFL.IDX PT, R14, R0, RZ, 0x1f ;  /* 0x00001fff000e7589 */ /* 0x00006400000e0000 */
.L_x_8896:
[----:B-1----:R-:W-:-:S13]  /*1ad80*/  ISETP.NE.AND P0, PT, R14, RZ, PT ;  /* 0x000000ff0e00720c */ /* 0x002fda0003f05270 */
[----:B------:R-:W-:Y:S05]  /*1ad90*/  @P0 BRA `(.L_x_8561) ;  /* 0x0000000000900947 */ /* 0x000fea0003800000 */
[----:B------:R-:W-:-:S03]  /*1ada0*/  UMOV UR4, 0xffffffff ;  /* 0xffffffff00047882 */ /* 0x000fc60000000000 */
[----:B------:R-:W-:Y:S05]  /*1adb0*/  BRA.DIV UR4, `(.L_x_8801) ;  /* 0x0000001e04387947 */ /* 0x000fea000b800000 */
[----:B------:R-:W-:-:S13]  /*1adc0*/  ELECT P6, URZ, PT ;  /* 0x00000000003f782f */ /* 0x000fda00038c0000 */
.L_x_8899:
[----:B------:R-:W-:Y:S05]  /*1add0*/  @!P6 BRA `(.L_x_8561) ;  /* 0x000000000080e947 */ /* 0x000fea0003800000 */
[----:B0-----:R-:W2:Y:S02]  /*1ade0*/  LDL R0, [R1+0xa0] ;  /* 0x0000a00001007983 */ /* 0x001ea40000100800 */
[----:B--2---:R-:W-:-:S13]  /*1adf0*/  R2UR UR4, R0 ;  /* 0x00000000000472ca */ /* 0x004fda00000e0000 */
[----:B------:R-:W-:-:S06]  /*1ae00*/  ULOP3.LUT UR4, UR4, 0x2, URZ, 0xfc, !UPT ;  /* 0x0000000204047892 */ /* 0x000fcc000f8efc3f */
[----:B------:R-:W-:-:S05]  /*1ae10*/  IMAD.U32 R0, RZ, RZ, UR4 ;  /* 0x00000004ff007e24 */ /* 0x000fca000f8e00ff */
[----:B------:R-:W-:-:S13]  /*1ae20*/  ISETP.NE.AND P2, PT, R0, 0x3, PT ;  /* 0x000000030000780c */ /* 0x000fda0003f45270 */
[----:B------:R-:W-:Y:S05]  /*1ae30*/  @!P2 BRA `(.L_x_8802) ;  /* 0x000000000004a947 */ /* 0x000fea0003800000 */
[----:B------:R-:W-:Y:S01]  /*1ae40*/  BPT.TRAP 0x1 ;  /* 0x000000040000795c */ /* 0x000fe20000300000 */
.L_x_8802:
        /* <DEDUP_REMOVED lines=12> */
.L_x_8900:
[----:B------:R-:W1:Y:S02]  /*1af10*/  SYNCS.PHASECHK.TRANS64.TRYWAIT P0, [R3+URZ], R0 ;  /* 0x00000000030075a7 */ /* 0x000e64000800017f */
[----:B-1----:R-:W-:Y:S05]  /*1af20*/  @!P0 BRA `(.L_x_8804) ;  /* 0x0000001c00108947 */ /* 0x002fea0003800000 */
.L_x_8901:
[----:B------:R-:W-:Y:S05]  /*1af30*/  @!P2 BRA `(.L_x_8805) ;  /* 0x000000000004a947 */ /* 0x000fea0003800000 */
[----:B------:R-:W-:Y:S01]  /*1af40*/  BPT.TRAP 0x1 ;  /* 0x000000040000795c */ /* 0x000fe20000300000 */
.L_x_8805:
[----:B-1----:R-:W-:-:S04]  /*1af50*/  VIADD R3, R9, 0x31c60 ;  /* 0x00031c6009037836 */ /* 0x002fc80000000000 */
[----:B------:R-:W-:-:S04]  /*1af60*/  IMAD R5, R22, 0x8, R3 ;  /* 0x0000000816057824 */ /* 0x000fc800078e0203 */
[----:B------:R-:W1:Y:S02]  /*1af70*/  SYNCS.PHASECHK.TRANS64.TRYWAIT P0, [R5+URZ], R2 ;  /* 0x00000002050075a7 */ /* 0x000e64000800017f */
[----:B-1----:R-:W-:Y:S05]  /*1af80*/  @!P0 BRA `(.L_x_8806) ;  /* 0x0000001c000c8947 */ /* 0x002fea0003800000 */
.L_x_8902:
[----:B------:R-:W-:-:S07]  /*1af90*/  IMAD R3, R4, 0x8, R3 ;  /* 0x0000000804037824 */ /* 0x000fce00078e0203 */
.L_x_8807:
[----:B--2---:R2:W3:Y:S02]  /*1afa0*/  SYNCS.PHASECHK.TRANS64.TRYWAIT P0, [R3+URZ], R0 ;  /* 0x00000000030075a7 */ /* 0x0044e4000800017f */
[----:B---3--:R-:W-:Y:S05]  /*1afb0*/  @!P0 NANOSLEEP.SYNCS 0x989680 ;  /* 0x009896800000895d */ /* 0x008fea0003900000 */
[----:B------:R-:W3:Y:S02]  /*1afc0*/  @!P0 SYNCS.PHASECHK.TRANS64 P0, [R3+URZ], R0 ;  /* 0x00000000030085a7 */ /* 0x000ee4000800007f */
[----:B---3--:R-:W-:Y:S05]  /*1afd0*/  @!P0 BRA `(.L_x_8807) ;  /* 0xfffffffc00f08947 */ /* 0x008fea000383ffff */
.L_x_8561:
[----:B------:R-:W-:Y:S05]  /*1afe0*/  BSYNC B7 ;  /* 0x0000000000077941 */ /* 0x000fea0003800000 */
.L_x_8558:
[----:B------:R-:W-:Y:S05]  /*1aff0*/  EXIT ;  /* 0x000000000000794d */ /* 0x000fea0003800000 */
.L_x_8577:
[----:B0-----:R0:W1:Y:S02]  /*1b000*/  SYNCS.PHASECHK.TRANS64.TRYWAIT P5, [R20+URZ+0x31c90], R87 ;  /* 0x031c9057140075a7 */ /* 0x00106400080a017f */
[----:B-1----:R-:W-:Y:S05]  /*1b010*/  @!P5 NANOSLEEP.SYNCS 0x989680 ;  /* 0x009896800000d95d */ /* 0x002fea0003900000 */
[----:B------:R-:W1:Y:S02]  /*1b020*/  @!P5 SYNCS.PHASECHK.TRANS64 P5, [R20+URZ+0x31c90], R87 ;  /* 0x031c90571400d5a7 */ /* 0x000e6400080a007f */
[----:B-1----:R-:W-:Y:S05]  /*1b030*/  @!P5 BRA `(.L_x_8577) ;  /* 0xfffffffc00f0d947 */ /* 0x002fea000383ffff */
[----:B------:R-:W-:Y:S05]  /*1b040*/  BRA `(.L_x_8808) ;  /* 0xfffffe80004c7947 */ /* 0x000fea000383ffff */
.L_x_8605:
[----:B0-----:R0:W1:Y:S02]  /*1b050*/  SYNCS.PHASECHK.TRANS64.TRYWAIT P5, [R20+URZ+0x31c90], R87 ;  /* 0x031c9057140075a7 */ /* 0x00106400080a017f */
[----:B-1----:R-:W-:Y:S05]  /*1b060*/  @!P5 NANOSLEEP.SYNCS 0x989680 ;  /* 0x009896800000d95d */ /* 0x002fea0003900000 */
[----:B------:R-:W1:Y:S02]  /*1b070*/  @!P5 SYNCS.PHASECHK.TRANS64 P5, [R20+URZ+0x31c90], R87 ;  /* 0x031c90571400d5a7 */ /* 0x000e6400080a007f */
[----:B-1----:R-:W-:Y:S05]  /*1b080*/  @!P5 BRA `(.L_x_8605) ;  /* 0xfffffffc00f0d947 */ /* 0x002fea000383ffff */
[----:B------:R-:W-:Y:S05]  /*1b090*/  BRA `(.L_x_8809) ;  /* 0xfffffe9800c07947 */ /* 0x000fea000383ffff */
.L_x_8618:
[----:B0-----:R0:W1:Y:S02]  /*1b0a0*/  SYNCS.PHASECHK.TRANS64.TRYWAIT P4, [R20+URZ+0x31c90], R87 ;  /* 0x031c9057140075a7 */ /* 0x001064000808017f */
[----:B-1----:R-:W-:Y:S05]  /*1b0b0*/  @!P4 NANOSLEEP.SYNCS 0x989680 ;  /* 0x009896800000c95d */ /* 0x002fea0003900000 */
[----:B------:R-:W1:Y:S02]  /*1b0c0*/  @!P4 SYNCS.PHASECHK.TRANS64 P4, [R20+URZ+0x31c90], R87 ;  /* 0x031c90571400c5a7 */ /* 0x000e64000808007f */
[----:B-1----:R-:W-:Y:S05]  /*1b0d0*/  @!P4 BRA `(.L_x_8618) ;  /* 0xfffffffc00f0c947 */ /* 0x002fea000383ffff */
[----:B------:R-:W-:Y:S05]  /*1b0e0*/  BRA `(.L_x_8810) ;  /* 0xfffffeb400407947 */ /* 0x000fea000383ffff */
.L_x_8622:
[----:B--2---:R2:W3:Y:S02]  /*1b0f0*/  SYNCS.PHASECHK.TRANS64.TRYWAIT P3, [R20+URZ+0x31cb0], R87 ;  /* 0x031cb057140075a7 */ /* 0x0044e4000806017f */
[----:B---3--:R-:W-:Y:S05]  /*1b100*/  @!P3 NANOSLEEP.SYNCS 0x989680 ;  /* 0x009896800000b95d */ /* 0x008fea0003900000 */
[----:B------:R-:W3:Y:S02]  /*1b110*/  @!P3 SYNCS.PHASECHK.TRANS64 P3, [R20+URZ+0x31cb0], R87 ;  /* 0x031cb0571400b5a7 */ /* 0x000ee4000806007f */
[----:B---3--:R-:W-:Y:S05]  /*1b120*/  @!P3 BRA `(.L_x_8622) ;  /* 0xfffffffc00f0b947 */ /* 0x008fea000383ffff */
[----:B------:R-:W-:Y:S05]  /*1b130*/  BRA `(.L_x_8811) ;  /* 0xfffffeb400d87947 */ /* 0x000fea000383ffff */
.L_x_8628:
[----:B------:R-:W0:Y:S01]  /*1b140*/  S2R R4, SR_TID.X ;  /* 0x0000000000047919 */ /* 0x000e220000002100 */
[----:B------:R-:W-:Y:S01]  /*1b150*/  BSSY B0, `(.L_x_8812) ;  /* 0x000000c000007945 */ /* 0x000fe20003800000 */
[----:B------:R-:W-:Y:S02]  /*1b160*/  IMAD.MOV.U32 R12, RZ, RZ, RZ ;  /* 0x000000ffff0c7224 */ /* 0x000fe400078e00ff */
[----:B------:R-:W-:Y:S02]  /*1b170*/  IMAD.MOV.U32 R11, RZ, RZ, 0x1f ;  /* 0x0000001fff0b7424 */ /* 0x000fe400078e00ff */
        /* <DEDUP_REMOVED lines=9> */
.L_x_8813:
[----:B------:R-:W-:Y:S05]  /*1b210*/  BSYNC B0 ;  /* 0x0000000000007941 */ /* 0x000fea0003800000 */
.L_x_8812:
[----:B------:R1:W-:Y:S01]  /*1b220*/  STL [R1+0x48], R14 ;  /* 0x0000480e01007387 */ /* 0x0003e20000100800 */
[----:B------:R-:W-:Y:S05]  /*1b230*/  BRA `(.L_x_8814) ;  /* 0xfffffebc00307947 */ /* 0x000fea000383ffff */
.L_x_8641:
[----:B------:R-:W-:Y:S01]  /*1b240*/  BSSY B1, `(.L_x_8815) ;  /* 0x0000008000017945 */ /* 0x000fe20003800000 */
[----:B------:R-:W-:Y:S01]  /*1b250*/  IMAD.MOV.U32 R13, RZ, RZ, R46 ;  /* 0x000000ffff0d7224 */ /* 0x000fe200078e002e */
[----:B------:R-:W-:Y:S01]  /*1b260*/  MOV R12, RZ ;  /* 0x000000ff000c7202 */ /* 0x000fe20000000f00 */
[----:B------:R-:W-:Y:S02]  /*1b270*/  IMAD.MOV.U32 R11, RZ, RZ, 0x1e1f ;  /* 0x00001e1fff0b7424 */ /* 0x000fe400078e00ff */
[----:B------:R-:W-:-:S07]  /*1b280*/  IMAD.MOV.U32 R15, RZ, RZ, -0x1 ;  /* 0xffffffffff0f7424 */ /* 0x000fce00078e00ff */
[----:B-1----:R-:W-:Y:S05]  /*1b290*/  WARPSYNC.COLLECTIVE R15, `(.L_x_8816) ;  /* 0x000000000f087348 */ /* 0x002fea0003c00000 */
[----:B-1----:R0:W1:Y:S02]  /*1b2a0*/  SHFL.IDX P6, R14, R13, R12, R11 ;  /* 0x0000000c0d0e7389 */ /* 0x00206400000c000b */
[----:B01----:R-:W-:Y:S01]  /*1b2b0*/  ENDCOLLECTIVE ;  /* 0x000000000000791b */ /* 0x003fe20003800000 */
.L_x_8816:
[----:B------:R-:W-:Y:S05]  /*1b2c0*/  BSYNC B1 ;  /* 0x0000000000017941 */ /* 0x000fea0003800000 */
.L_x_8815:
[----:B------:R-:W-:Y:S05]  /*1b2d0*/  BRA `(.L_x_8817) ;  /* 0xfffffec400c87947 */ /* 0x000fea000383ffff */
.L_x_8642:
[----:B------:R-:W-:Y:S01]  /*1b2e0*/  BSSY B1, `(.L_x_8818) ;  /* 0x0000008000017945 */ /* 0x000fe20003800000 */
[----:B------:R-:W-:Y:S02]  /*1b2f0*/  IMAD.MOV.U32 R13, RZ, RZ, R44 ;  /* 0x000000ffff0d7224 */ /* 0x000fe400078e002c */
[----:B------:R-:W-:Y:S02]  /*1b300*/  IMAD.MOV.U32 R12, RZ, RZ, RZ ;  /* 0x000000ffff0c7224 */ /* 0x000fe400078e00ff */
[----:B------:R-:W-:Y:S02]  /*1b310*/  IMAD.MOV.U32 R11, RZ, RZ, 0x1e1f ;  /* 0x00001e1fff0b7424 */ /* 0x000fe400078e00ff */
[----:B------:R-:W-:-:S07]  /*1b320*/  IMAD.MOV.U32 R15, RZ, RZ, -0x1 ;  /* 0xffffffffff0f7424 */ /* 0x000fce00078e00ff */
[----:B-1----:R-:W-:Y:S05]  /*1b330*/  WARPSYNC.COLLECTIVE R15, `(.L_x_8819) ;  /* 0x000000000f087348 */ /* 0x002fea0003c00000 */
[----:B-1----:R0:W1:Y:S02]  /*1b340*/  SHFL.IDX P6, R14, R13, R12, R11 ;  /* 0x0000000c0d0e7389 */ /* 0x00206400000c000b */
[----:B01----:R-:W-:Y:S01]  /*1b350*/  ENDCOLLECTIVE ;  /* 0x000000000000791b */ /* 0x003fe20003800000 */
.L_x_8819:
[----:B------:R-:W-:Y:S05]  /*1b360*/  BSYNC B1 ;  /* 0x0000000000017941 */ /* 0x000fea0003800000 */
.L_x_8818:
[----:B------:R-:W-:Y:S05]  /*1b370*/  BRA `(.L_x_8820) ;  /* 0xfffffec400ac7947 */ /* 0x000fea000383ffff */
.L_x_8643:
        /* <DEDUP_REMOVED lines=8> */
.L_x_8822:
[----:B------:R-:W-:Y:S05]  /*1b400*/  BSYNC B1 ;  /* 0x0000000000017941 */ /* 0x000fea0003800000 */
.L_x_8821:
[----:B------:R-:W-:Y:S05]  /*1b410*/  BRA `(.L_x_8823) ;  /* 0xfffffec400907947 */ /* 0x000fea000383ffff */
.L_x_8644:
        /* <DEDUP_REMOVED lines=8> */
.L_x_8825:
[----:B------:R-:W-:Y:S05]  /*1b4a0*/  BSYNC B1 ;  /* 0x0000000000017941 */ /* 0x000fea0003800000 */
.L_x_8824:
[----:B------:R-:W-:Y:S05]  /*1b4b0*/  BRA `(.L_x_8826) ;  /* 0xfffffec400747947 */ /* 0x000fea000383ffff */
.L_x_8646:
[----:B0-----:R0:W1:Y:S02]  /*1b4c0*/  SYNCS.PHASECHK.TRANS64.TRYWAIT P1, [R18+URZ+0x31c00], R3 ;  /* 0x031c0003120075a7 */ /* 0x001064000802017f */
[----:B-1----:R-:W-:Y:S05]  /*1b4d0*/  @!P1 NANOSLEEP.SYNCS 0x989680 ;  /* 0x009896800000995d */ /* 0x002fea0003900000 */
[----:B------:R-:W1:Y:S02]  /*1b4e0*/  @!P1 SYNCS.PHASECHK.TRANS64 P1, [R18+URZ+0x31c00], R3 ;  /* 0x031c0003120095a7 */ /* 0x000e64000802007f */
[----:B-1----:R-:W-:Y:S05]  /*1b4f0*/  @!P1 BRA `(.L_x_8646) ;  /* 0xfffffffc00f09947 */ /* 0x002fea000383ffff */
[----:B------:R-:W-:Y:S05]  /*1b500*/  BRA `(.L_x_8827) ;  /* 0xfffffec400e07947 */ /* 0x000fea000383ffff */
.L_x_8660:
[----:B------:R-:W-:Y:S01]  /*1b510*/  BSSY B1, `(.L_x_8828) ;  /* 0x0000008000017945 */ /* 0x000fe20003800000 */
[----:B------:R-:W-:Y:S02]  /*1b520*/  IMAD.MOV.U32 R13, RZ, RZ, R46 ;  /* 0x000000ffff0d7224 */ /* 0x000fe400078e002e */
[----:B------:R-:W-:Y:S02]  /*1b530*/  IMAD.MOV.U32 R12, RZ, RZ, RZ ;  /* 0x000000ffff0c7224 */ /* 0x000fe400078e00ff */
[----:B------:R-:W-:Y:S02]  /*1b540*/  IMAD.MOV.U32 R11, RZ, RZ, 0x1e1f ;  /* 0x00001e1fff0b7424 */ /* 0x000fe400078e00ff */
[----:B------:R-:W-:-:S07]  /*1b550*/  IMAD.MOV.U32 R15, RZ, RZ, -0x1 ;  /* 0xffffffffff0f7424 */ /* 0x000fce00078e00ff */
[----:B01----:R-:W-:Y:S05]  /*1b560*/  WARPSYNC.COLLECTIVE R15, `(.L_x_8829) ;  /* 0x000000000f087348 */ /* 0x003fea0003c00000 */
[----:B-1----:R1:W2:Y:S02]  /*1b570*/  SHFL.IDX P6, R14, R13, R12, R11 ;  /* 0x0000000c0d0e7389 */ /* 0x0022a400000c000b */
[----:B012---:R-:W-:Y:S01]  /*1b580*/  ENDCOLLECTIVE ;  /* 0x000000000000791b */ /* 0x007fe20003800000 */
.L_x_8829:
[----:B------:R-:W-:Y:S05]  /*1b590*/  BSYNC B1 ;  /* 0x0000000000017941 */ /* 0x000fea0003800000 */
.L_x_8828:
[----:B------:R-:W-:Y:S05]  /*1b5a0*/  BRA `(.L_x_8830) ;  /* 0xfffffedc00187947 */ /* 0x000fea000383ffff */
.L_x_8661:
[----:B------:R-:W-:Y:S01]  /*1b5b0*/  BSSY B1, `(.L_x_8831) ;  /* 0x0000008000017945 */ /* 0x000fe20003800000 */
[----:B------:R-:W-:Y:S01]  /*1b5c0*/  IMAD.MOV.U32 R13, RZ, RZ, R44 ;  /* 0x000000ffff0d7224 */ /* 0x000fe200078e002c */
[----:B------:R-:W-:Y:S01]  /*1b5d0*/  MOV R15, 0xffffffff ;  /* 0xffffffff000f7802 */ /* 0x000fe20000000f00 */
[----:B------:R-:W-:Y:S02]  /*1b5e0*/  IMAD.MOV.U32 R12, RZ, RZ, RZ ;  /* 0x000000ffff0c7224 */ /* 0x000fe400078e00ff */
[----:B------:R-:W-:-:S07]  /*1b5f0*/  IMAD.MOV.U32 R11, RZ, RZ, 0x1e1f ;  /* 0x00001e1fff0b7424 */ /* 0x000fce00078e00ff */
[----:B01----:R-:W-:Y:S05]  /*1b600*/  WARPSYNC.COLLECTIVE R15, `(.L_x_8832) ;  /* 0x000000000f087348 */ /* 0x003fea0003c00000 */
[----:B-1----:R1:W2:Y:S02]  /*1b610*/  SHFL.IDX P6, R14, R13, R12, R11 ;  /* 0x0000000c0d0e7389 */ /* 0x0022a400000c000b */
[----:B012---:R-:W-:Y:S01]  /*1b620*/  ENDCOLLECTIVE ;  /* 0x000000000000791b */ /* 0x007fe20003800000 */
.L_x_8832:
[----:B------:R-:W-:Y:S05]  /*1b630*/  BSYNC B1 ;  /* 0x0000000000017941 */ /* 0x000fea0003800000 */
.L_x_8831:
[----:B------:R-:W-:Y:S05]  /*1b640*/  BRA `(.L_x_8833) ;  /* 0xfffffed800fc7947 */ /* 0x000fea000383ffff */
.L_x_8662:
        /* <DEDUP_REMOVED lines=8> */
.L_x_8835:
[----:B------:R-:W-:Y:S05]  /*1b6d0*/  BSYNC B1 ;  /* 0x0000000000017941 */ /* 0x000fea0003800000 */
.L_x_8834:
[----:B------:R-:W-:Y:S05]  /*1b6e0*/  BRA `(.L_x_8836) ;  /* 0xfffffed800e07947 */ /* 0x000fea000383ffff */
.L_x_8663:
        /* <DEDUP_REMOVED lines=8> */
.L_x_8838:
[----:B------:R-:W-:Y:S05]  /*1b770*/  BSYNC B1 ;  /* 0x0000000000017941 */ /* 0x000fea0003800000 */
.L_x_8837:
[----:B------:R-:W-:Y:S05]  /*1b780*/  BRA `(.L_x_8839) ;  /* 0xfffffed800c47947 */ /* 0x000fea000383ffff */
.L_x_8665:
[----:B0-----:R0:W2:Y:S02]  /*1b790*/  SYNCS.PHASECHK.TRANS64.TRYWAIT P1, [R18+URZ+0x31c00], R3 ;  /* 0x031c0003120075a7 */ /* 0x0010a4000802017f */
[----:B--2---:R-:W-:Y:S05]  /*1b7a0*/  @!P1 NANOSLEEP.SYNCS 0x989680 ;  /* 0x009896800000995d */ /* 0x004fea0003900000 */
[----:B------:R-:W2:Y:S02]  /*1b7b0*/  @!P1 SYNCS.PHASECHK.TRANS64 P1, [R18+URZ+0x31c00], R3 ;  /* 0x031c0003120095a7 */ /* 0x000ea4000802007f */
[----:B--2---:R-:W-:Y:S05]  /*1b7c0*/  @!P1 BRA `(.L_x_8665) ;  /* 0xfffffffc00f09947 */ /* 0x004fea000383ffff */
[----:B------:R-:W-:Y:S05]  /*1b7d0*/  BRA `(.L_x_8840) ;  /* 0xfffffedc00307947 */ /* 0x000fea000383ffff */
.L_x_8673:
[----:B--2---:R2:W4:Y:S02]  /*1b7e0*/  SYNCS.PHASECHK.TRANS64.TRYWAIT P1, [R15+URZ+0x31c30], R4 ;  /* 0x031c30040f0075a7 */ /* 0x004524000802017f */
[----:B----4-:R-:W-:Y:S05]  /*1b7f0*/  @!P1 NANOSLEEP.SYNCS 0x989680 ;  /* 0x009896800000995d */ /* 0x010fea0003900000 */
[----:B------:R-:W4:Y:S02]  /*1b800*/  @!P1 SYNCS.PHASECHK.TRANS64 P1, [R15+URZ+0x31c30], R4 ;  /* 0x031c30040f0095a7 */ /* 0x000f24000802007f */
[----:B----4-:R-:W-:Y:S05]  /*1b810*/  @!P1 BRA `(.L_x_8673) ;  /* 0xfffffffc00f09947 */ /* 0x010fea000383ffff */
[----:B------:R-:W-:Y:S05]  /*1b820*/  BRA `(.L_x_8672) ;  /* 0xfffffef0007c7947 */ /* 0x000fea000383ffff */
.L_x_8679:
[----:B-1----:R1:W2:Y:S02]  /*1b830*/  SYNCS.PHASECHK.TRANS64.TRYWAIT P3, [R0+URZ+0x31c30], R21 ;  /* 0x031c3015000075a7 */ /* 0x0022a4000806017f */
[----:B--2---:R-:W-:Y:S05]  /*1b840*/  @!P3 NANOSLEEP.SYNCS 0x989680 ;  /* 0x009896800000b95d */ /* 0x004fea0003900000 */
[----:B------:R-:W2:Y:S02]  /*1b850*/  @!P3 SYNCS.PHASECHK.TRANS64 P3, [R0+URZ+0x31c30], R21 ;  /* 0x031c30150000b5a7 */ /* 0x000ea4000806007f */
[----:B--2---:R-:W-:Y:S05]  /*1b860*/  @!P3 BRA `(.L_x_8679) ;  /* 0xfffffffc00f0b947 */ /* 0x004fea000383ffff */
[----:B------:R-:W-:Y:S05]  /*1b870*/  BRA `(.L_x_8678) ;  /* 0xffffff3400407947 */ /* 0x000fea000383ffff */
.L_x_8684:
[----:B-1----:R1:W2:Y:S02]  /*1b880*/  SYNCS.PHASECHK.TRANS64.TRYWAIT P2, [R14+URZ+0x31c50], R0 ;  /* 0x031c50000e0075a7 */ /* 0x0022a4000804017f */
[----:B--2---:R-:W-:Y:S05]  /*1b890*/  @!P2 NANOSLEEP.SYNCS 0x989680 ;  /* 0x009896800000a95d */ /* 0x004fea0003900000 */
[----:B------:R-:W2:Y:S02]  /*1b8a0*/  @!P2 SYNCS.PHASECHK.TRANS64 P2, [R14+URZ+0x31c50], R0 ;  /* 0x031c50000e00a5a7 */ /* 0x000ea4000804007f */
[----:B--2---:R-:W-:Y:S05]  /*1b8b0*/  @!P2 BRA `(.L_x_8684) ;  /* 0xfffffffc00f0a947 */ /* 0x004fea000383ffff */
[----:B------:R-:W-:Y:S05]  /*1b8c0*/  BRA `(.L_x_8683) ;  /* 0xffffff5800647947 */ /* 0x000fea000383ffff */
.L_x_8689:
[----:B--2---:R2:W3:Y:S02]  /*1b8d0*/  SYNCS.PHASECHK.TRANS64.TRYWAIT P0, [R7+URZ+0x31c50], R4 ;  /* 0x031c5004070075a7 */ /* 0x0044e4000800017f */
[----:B---3--:R-:W-:Y:S05]  /*1b8e0*/  @!P0 NANOSLEEP.SYNCS 0x989680 ;  /* 0x009896800000895d */ /* 0x008fea0003900000 */
[----:B------:R-:W3:Y:S02]  /*1b8f0*/  @!P0 SYNCS.PHASECHK.TRANS64 P0, [R7+URZ+0x31c50], R4 ;  /* 0x031c5004070085a7 */ /* 0x000ee4000800007f */
[----:B---3--:R-:W-:Y:S05]  /*1b900*/  @!P0 BRA `(.L_x_8689) ;  /* 0xfffffffc00f08947 */ /* 0x008fea000383ffff */
[----:B------:R-:W-:Y:S05]  /*1b910*/  BRA `(.L_x_8688) ;  /* 0xffffff7800f07947 */ /* 0x000fea000383ffff */
.L_x_8713:
        /* <DEDUP_REMOVED lines=8> */
[----:B-----5:R-:W-:Y:S05]  /*1b9a0*/  WARPSYNC.COLLECTIVE R15, `(.L_x_8842) ;  /* 0x000000000f087348 */ /* 0x020fea0003c00000 */
[----:B------:R0:W1:Y:S02]  /*1b9b0*/  SHFL.IDX P6, R14, R13, R12, R11 ;  /* 0x0000000c0d0e7389 */ /* 0x00006400000c000b */
[----:B01---5:R-:W-:Y:S01]  /*1b9c0*/  ENDCOLLECTIVE ;  /* 0x000000000000791b */ /* 0x023fe20003800000 */
.L_x_8842:
[----:B------:R-:W-:Y:S05]  /*1b9d0*/  BSYNC B1 ;  /* 0x0000000000017941 */ /* 0x000fea0003800000 */
.L_x_8841:
[----:B------:R-:W-:Y:S05]  /*1b9e0*/  BRA `(.L_x_8843) ;  /* 0xffffffb0002c7947 */ /* 0x000fea000383ffff */
.L_x_8714:
[----:B------:R-:W-:Y:S01]  /*1b9f0*/  BSSY B1, `(.L_x_8844) ;  /* 0x0000006000017945 */ /* 0x000fe20003800000 */
[----:B------:R-:W-:-:S07]  /*1ba00*/  IMAD.MOV.U32 R15, RZ, RZ, -0x1 ;  /* 0xffffffffff0f7424 */ /* 0x000fce00078e00ff */
[----:B-----5:R-:W-:Y:S05]  /*1ba10*/  WARPSYNC.COLLECTIVE R15, `(.L_x_8845) ;  /* 0x000000000f0c7348 */ /* 0x020fea0003c00000 */
[----:B------:R-:W-:Y:S02]  /*1ba20*/  ELECT P6, UR62, PT ;  /* 0x00000000003e782f */ /* 0x000fe400038c0000 */
[----:B------:R-:W-:Y:S01]  /*1ba30*/  MOV R14, UR62 ;  /* 0x0000003e000e7c02 */ /* 0x000fe20008000f00 */
[----:B-----5:R-:W-:Y:S10]  /*1ba40*/  ENDCOLLECTIVE ;  /* 0x000000000000791b */ /* 0x020ff40003800000 */
.L_x_8845:
[----:B------:R-:W-:Y:S05]  /*1ba50*/  BSYNC B1 ;  /* 0x0000000000017941 */ /* 0x000fea0003800000 */
.L_x_8844:
[----:B------:R-:W-:Y:S05]  /*1ba60*/  BRA `(.L_x_8846) ;  /* 0xffffffb000187947 */ /* 0x000fea000383ffff */
.L_x_8716:
[----:B0-----:R0:W1:Y:S02]  /*1ba70*/  SYNCS.PHASECHK.TRANS64.TRYWAIT P0, [R6+URZ+0x31c20], R7 ;  /* 0x031c2007060075a7 */ /* 0x001064000800017f */
[----:B-1----:R-:W-:Y:S05]  /*1ba80*/  @!P0 NANOSLEEP.SYNCS 0x989680 ;  /* 0x009896800000895d */ /* 0x002fea0003900000 */
[----:B------:R-:W1:Y:S02]  /*1ba90*/  @!P0 SYNCS.PHASECHK.TRANS64 P0, [R6+URZ+0x31c20], R7 ;  /* 0x031c2007060085a7 */ /* 0x000e64000800007f */
[----:B-1----:R-:W-:Y:S05]  /*1baa0*/  @!P0 BRA `(.L_x_8716) ;  /* 0xfffffffc00f08947 */ /* 0x002fea000383ffff */
[----:B------:R-:W-:Y:S05]  /*1bab0*/  BRA `(.L_x_8847) ;  /* 0xffffffb000347947 */ /* 0x000fea000383ffff */
.L_x_8719:
[----:B0-----:R0:W1:Y:S02]  /*1bac0*/  SYNCS.PHASECHK.TRANS64.TRYWAIT P0, [R7+URZ+0x31ca0], R8 ;  /* 0x031ca008070075a7 */ /* 0x001064000800017f */
[----:B-1----:R-:W-:Y:S05]  /*1bad0*/  @!P0 NANOSLEEP.SYNCS 0x989680 ;  /* 0x009896800000895d */ /* 0x002fea0003900000 */
[----:B------:R-:W1:Y:S02]  /*1bae0*/  @!P0 SYNCS.PHASECHK.TRANS64 P0, [R7+URZ+0x31ca0], R8 ;  /* 0x031ca008070085a7 */ /* 0x000e64000800007f */
[----:B-1----:R-:W-:Y:S05]  /*1baf0*/  @!P0 BRA `(.L_x_8719) ;  /* 0xfffffffc00f08947 */ /* 0x002fea000383ffff */
[----:B------:R-:W-:Y:S05]  /*1bb00*/  BRA `(.L_x_8848) ;  /* 0xffffffb0003c7947 */ /* 0x000fea000383ffff */
.L_x_8721:
[----:B-1----:R1:W2:Y:S02]  /*1bb10*/  SYNCS.PHASECHK.TRANS64.TRYWAIT P0, [R7+URZ+0x31cc0], R8 ;  /* 0x031cc008070075a7 */ /* 0x0022a4000800017f */
[----:B--2---:R-:W-:Y:S05]  /*1bb20*/  @!P0 NANOSLEEP.SYNCS 0x989680 ;  /* 0x009896800000895d */ /* 0x004fea0003900000 */
[----:B------:R-:W2:Y:S02]  /*1bb30*/  @!P0 SYNCS.PHASECHK.TRANS64 P0, [R7+URZ+0x31cc0], R8 ;  /* 0x031cc008070085a7 */ /* 0x000ea4000800007f */
[----:B--2---:R-:W-:Y:S05]  /*1bb40*/  @!P0 BRA `(.L_x_8721) ;  /* 0xfffffffc00f08947 */ /* 0x004fea000383ffff */
[----:B------:R-:W-:Y:S05]  /*1bb50*/  BRA `(.L_x_8849) ;  /* 0xffffffb000bc7947 */ /* 0x000fea000383ffff */
.L_x_8725:
[----:B0-----:R0:W1:Y:S02]  /*1bb60*/  SYNCS.PHASECHK.TRANS64.TRYWAIT P0, [R7+URZ+0x31ca0], R8 ;  /* 0x031ca008070075a7 */ /* 0x001064000800017f */
[----:B-1----:R-:W-:Y:S05]  /*1bb70*/  @!P0 NANOSLEEP.SYNCS 0x989680 ;  /* 0x009896800000895d */ /* 0x002fea0003900000 */
[----:B------:R-:W1:Y:S02]  /*1bb80*/  @!P0 SYNCS.PHASECHK.TRANS64 P0, [R7+URZ+0x31ca0], R8 ;  /* 0x031ca008070085a7 */ /* 0x000e64000800007f */
[----:B-1----:R-:W-:Y:S05]  /*1bb90*/  @!P0 BRA `(.L_x_8725) ;  /* 0xfffffffc00f08947 */ /* 0x002fea000383ffff */
[----:B------:R-:W-:Y:S05]  /*1bba0*/  BRA `(.L_x_8850) ;  /* 0xffffffb400647947 */ /* 0x000fea000383ffff */
.L_x_8727:
[----:B-1----:R1:W2:Y:S02]  /*1bbb0*/  SYNCS.PHASECHK.TRANS64.TRYWAIT P1, [R7+URZ+0x31cc0], R8 ;  /* 0x031cc008070075a7 */ /* 0x0022a4000802017f */
[----:B--2---:R-:W-:Y:S05]  /*1bbc0*/  @!P1 NANOSLEEP.SYNCS 0x989680 ;  /* 0x009896800000995d */ /* 0x004fea0003900000 */
[----:B------:R-:W2:Y:S02]  /*1bbd0*/  @!P1 SYNCS.PHASECHK.TRANS64 P1, [R7+URZ+0x31cc0], R8 ;  /* 0x031cc008070095a7 */ /* 0x000ea4000802007f */
[----:B--2---:R-:W-:Y:S05]  /*1bbe0*/  @!P1 BRA `(.L_x_8727) ;  /* 0xfffffffc00f09947 */ /* 0x004fea000383ffff */
[----:B------:R-:W-:Y:S05]  /*1bbf0*/  BRA `(.L_x_8851) ;  /* 0xffffffb400e07947 */ /* 0x000fea000383ffff */
.L_x_8739:
        /* <DEDUP_REMOVED lines=11> */
.L_x_8853:
[----:B------:R-:W-:Y:S05]  /*1bcb0*/  BSYNC B0 ;  /* 0x0000000000007941 */ /* 0x000fea0003800000 */
.L_x_8852:
[----:B------:R-:W-:Y:S05]  /*1bcc0*/  BRA `(.L_x_8854) ;  /* 0xffffffc000a47947 */ /* 0x000fea000383ffff */
.L_x_8740:
[----:B------:R-:W-:Y:S01]  /*1bcd0*/  BSSY B0, `(.L_x_8855) ;  /* 0x0000006000007945 */ /* 0x000fe20003800000 */
[----:B------:R-:W-:-:S07]  /*1bce0*/  IMAD.MOV.U32 R15, RZ, RZ, -0x1 ;  /* 0xffffffffff0f7424 */ /* 0x000fce00078e00ff */
[----:B------:R-:W-:Y:S05]  /*1bcf0*/  WARPSYNC.COLLECTIVE R15, `(.L_x_8856) ;  /* 0x000000000f0c7348 */ /* 0x000fea0003c00000 */
[----:B------:R-:W-:Y:S02]  /*1bd00*/  ELECT P6, UR62, PT ;  /* 0x00000000003e782f */ /* 0x000fe400038c0000 */
[----:B------:R-:W-:Y:S01]  /*1bd10*/  MOV R14, UR62 ;  /* 0x0000003e000e7c02 */ /* 0x000fe20008000f00 */
[----:B------:R-:W-:Y:S10]  /*1bd20*/  ENDCOLLECTIVE ;  /* 0x000000000000791b */ /* 0x000ff40003800000 */
.L_x_8856:
[----:B------:R-:W-:Y:S05]  /*1bd30*/  BSYNC B0 ;  /* 0x0000000000007941 */ /* 0x000fea0003800000 */
.L_x_8855:
[----:B------:R-:W-:Y:S05]  /*1bd40*/  BRA `(.L_x_8857) ;  /* 0xffffffc0009c7947 */ /* 0x000fea000383ffff */
.L_x_8743:
[----:B-1----:R1:W2:Y:S02]  /*1bd50*/  SYNCS.PHASECHK.TRANS64.TRYWAIT P0, [R4+URZ+0x31c40], R5 ;  /* 0x031c4005040075a7 */ /* 0x0022a4000800017f */
[----:B--2---:R-:W-:Y:S05]  /*1bd60*/  @!P0 NANOSLEEP.SYNCS 0x989680 ;  /* 0x009896800000895d */ /* 0x004fea0003900000 */
[----:B------:R-:W2:Y:S02]  /*1bd70*/  @!P0 SYNCS.PHASECHK.TRANS64 P0, [R4+URZ+0x31c40], R5 ;  /* 0x031c4005040085a7 */ /* 0x000ea4000800007f */
[----:B--2---:R-:W-:Y:S05]  /*1bd80*/  @!P0 BRA `(.L_x_8743) ;  /* 0xfffffffc00f08947 */ /* 0x004fea000383ffff */
[----:B------:R-:W-:Y:S05]  /*1bd90*/  BRA `(.L_x_8858) ;  /* 0xffffffc000f07947 */ /* 0x000fea000383ffff */
.L_x_8746:
[----:B-1----:R1:W2:Y:S02]  /*1bda0*/  SYNCS.PHASECHK.TRANS64.TRYWAIT P0, [R29+URZ+0x31c20], R4 ;  /* 0x031c20041d0075a7 */ /* 0x0022a4000800017f */
[----:B--2---:R-:W-:Y:S05]  /*1bdb0*/  @!P0 NANOSLEEP.SYNCS 0x989680 ;  /* 0x009896800000895d */ /* 0x004fea0003900000 */
[----:B------:R-:W2:Y:S02]  /*1bdc0*/  @!P0 SYNCS.PHASECHK.TRANS64 P0, [R29+URZ+0x31c20], R4 ;  /* 0x031c20041d0085a7 */ /* 0x000ea4000800007f */
[----:B--2---:R-:W-:Y:S05]  /*1bdd0*/  @!P0 BRA `(.L_x_8746) ;  /* 0xfffffffc00f08947 */ /* 0x004fea000383ffff */
[----:B------:R-:W-:Y:S05]  /*1bde0*/  BRA `(.L_x_8859) ;  /* 0xffffffc800207947 */ /* 0x000fea000383ffff */
.L_x_8754:
[----:B0-----:R0:W1:Y:S02]  /*1bdf0*/  SYNCS.PHASECHK.TRANS64.TRYWAIT P0, [R3+URZ+0x31c40], R2 ;  /* 0x031c4002030075a7 */ /* 0x001064000800017f */
[----:B-1----:R-:W-:Y:S05]  /*1be00*/  @!P0 NANOSLEEP.SYNCS 0x989680 ;  /* 0x009896800000895d */ /* 0x002fea0003900000 */
[----:B------:R-:W1:Y:S02]  /*1be10*/  @!P0 SYNCS.PHASECHK.TRANS64 P0, [R3+URZ+0x31c40], R2 ;  /* 0x031c4002030085a7 */ /* 0x000e64000800007f */
[----:B-1----:R-:W-:Y:S05]  /*1be20*/  @!P0 BRA `(.L_x_8754) ;  /* 0xfffffffc00f08947 */ /* 0x002fea000383ffff */
[----:B------:R-:W-:Y:S05]  /*1be30*/  BRA `(.L_x_8860) ;  /* 0xffffffc800cc7947 */ /* 0x000fea000383ffff */
.L_x_8756:
[----:B0-----:R0:W1:Y:S02]  /*1be40*/  SYNCS.PHASECHK.TRANS64.TRYWAIT P0, [R2+URZ+0x31c60], R3 ;  /* 0x031c6003020075a7 */ /* 0x001064000800017f */
[----:B-1----:R-:W-:Y:S05]  /*1be50*/  @!P0 NANOSLEEP.SYNCS 0x989680 ;  /* 0x009896800000895d */ /* 0x002fea0003900000 */
[----:B------:R-:W1:Y:S02]  /*1be60*/  @!P0 SYNCS.PHASECHK.TRANS64 P0, [R2+URZ+0x31c60], R3 ;  /* 0x031c6003020085a7 */ /* 0x000e64000800007f */
[----:B-1----:R-:W-:Y:S05]  /*1be70*/  @!P0 BRA `(.L_x_8756) ;  /* 0xfffffffc00f08947 */ /* 0x002fea000383ffff */
[----:B------:R-:W-:Y:S05]  /*1be80*/  BRA `(.L_x_8861) ;  /* 0xffffffcc00587947 */ /* 0x000fea000383ffff */
.L_x_8762:
[----:B-1----:R1:W2:Y:S02]  /*1be90*/  SYNCS.PHASECHK.TRANS64.TRYWAIT P0, [R3+URZ+0x31c40], R2 ;  /* 0x031c4002030075a7 */ /* 0x0022a4000800017f */
[----:B--2---:R-:W-:Y:S05]  /*1bea0*/  @!P0 NANOSLEEP.SYNCS 0x989680 ;  /* 0x009896800000895d */ /* 0x004fea0003900000 */
[----:B------:R-:W2:Y:S02]  /*1beb0*/  @!P0 SYNCS.PHASECHK.TRANS64 P0, [R3+URZ+0x31c40], R2 ;  /* 0x031c4002030085a7 */ /* 0x000ea4000800007f */
[----:B--2---:R-:W-:Y:S05]  /*1bec0*/  @!P0 BRA `(.L_x_8762) ;  /* 0xfffffffc00f08947 */ /* 0x004fea000383ffff */
[----:B------:R-:W-:Y:S05]  /*1bed0*/  BRA `(.L_x_8862) ;  /* 0xffffffd000a47947 */ /* 0x000fea000383ffff */
.L_x_8764:
[----:B0-----:R0:W1:Y:S02]  /*1bee0*/  SYNCS.PHASECHK.TRANS64.TRYWAIT P0, [R3+URZ+0x31c60], R24 ;  /* 0x031c6018030075a7 */ /* 0x001064000800017f */
[----:B-1----:R-:W-:Y:S05]  /*1bef0*/  @!P0 NANOSLEEP.SYNCS 0x989680 ;  /* 0x009896800000895d */ /* 0x002fea0003900000 */
[----:B------:R-:W1:Y:S02]  /*1bf00*/  @!P0 SYNCS.PHASECHK.TRANS64 P0, [R3+URZ+0x31c60], R24 ;  /* 0x031c6018030085a7 */ /* 0x000e64000800007f */
[----:B-1----:R-:W-:Y:S05]  /*1bf10*/  @!P0 BRA `(.L_x_8764) ;  /* 0xfffffffc00f08947 */ /* 0x002fea000383ffff */
[----:B------:R-:W-:Y:S05]  /*1bf20*/  BRA `(.L_x_8863) ;  /* 0xffffffd400307947 */ /* 0x000fea000383ffff */
.L_x_8770:
[----:B-1----:R1:W2:Y:S02]  /*1bf30*/  SYNCS.PHASECHK.TRANS64.TRYWAIT P0, [R2+URZ+0x31c40], R3 ;  /* 0x031c4003020075a7 */ /* 0x0022a4000800017f */
[----:B--2---:R-:W-:Y:S05]  /*1bf40*/  @!P0 NANOSLEEP.SYNCS 0x989680 ;  /* 0x009896800000895d */ /* 0x004fea0003900000 */
[----:B------:R-:W2:Y:S02]  /*1bf50*/  @!P0 SYNCS.PHASECHK.TRANS64 P0, [R2+URZ+0x31c40], R3 ;  /* 0x031c4003020085a7 */ /* 0x000ea4000800007f */
[----:B--2---:R-:W-:Y:S05]  /*1bf60*/  @!P0 BRA `(.L_x_8770) ;  /* 0xfffffffc00f08947 */ /* 0x004fea000383ffff */
[----:B------:R-:W-:Y:S05]  /*1bf70*/  BRA `(.L_x_8864) ;  /* 0xffffffd800587947 */ /* 0x000fea000383ffff */
.L_x_8772:
[----:B0-----:R0:W1:Y:S02]  /*1bf80*/  SYNCS.PHASECHK.TRANS64.TRYWAIT P0, [R2+URZ+0x31c60], R3 ;  /* 0x031c6003020075a7 */ /* 0x001064000800017f */
[----:B-1----:R-:W-:Y:S05]  /*1bf90*/  @!P0 NANOSLEEP.SYNCS 0x989680 ;  /* 0x009896800000895d */ /* 0x002fea0003900000 */
[----:B------:R-:W1:Y:S02]  /*1bfa0*/  @!P0 SYNCS.PHASECHK.TRANS64 P0, [R2+URZ+0x31c60], R3 ;  /* 0x031c6003020085a7 */ /* 0x000e64000800007f */
[----:B-1----:R-:W-:Y:S05]  /*1bfb0*/  @!P0 BRA `(.L_x_8772) ;  /* 0xfffffffc00f08947 */ /* 0x002fea000383ffff */
[----:B------:R-:W-:Y:S05]  /*1bfc0*/  BRA `(.L_x_8865) ;  /* 0xffffffd800e47947 */ /* 0x000fea000383ffff */
.L_x_8780:
[----:B--2---:R2:W3:Y:S02]  /*1bfd0*/  SYNCS.PHASECHK.TRANS64.TRYWAIT P0, [R3+URZ+0x31c60], R2 ;  /* 0x031c6002030075a7 */ /* 0x0044e4000800017f */
[----:B---3--:R-:W-:Y:S05]  /*1bfe0*/  @!P0 NANOSLEEP.SYNCS 0x989680 ;  /* 0x009896800000895d */ /* 0x008fea0003900000 */
[----:B------:R-:W3:Y:S02]  /*1bff0*/  @!P0 SYNCS.PHASECHK.TRANS64 P0, [R3+URZ+0x31c60], R2 ;  /* 0x031c6002030085a7 */ /* 0x000ee4000800007f */
[----:B---3--:R-:W-:Y:S05]  /*1c000*/  @!P0 BRA `(.L_x_8780) ;  /* 0xfffffffc00f08947 */ /* 0x008fea000383ffff */
[----:B------:R-:W-:Y:S05]  /*1c010*/  BRA `(.L_x_8866) ;  /* 0xffffffdc00ec7947 */ /* 0x000fea000383ffff */
.L_x_8783:
[----:B------:R-:W-:Y:S01]  /*1c020*/  BSSY B0, `(.L_x_8867) ;  /* 0x0000008000007945 */ /* 0x000fe20003800000 */
[----:B0-----:R-:W-:Y:S01]  /*1c030*/  IMAD.MOV.U32 R13, RZ, RZ, R16 ;  /* 0x000000ffff0d7224 */ /* 0x001fe200078e0010 */
[----:B------:R-:W-:Y:S01]  /*1c040*/  MOV R15, 0xffffffff ;  /* 0xffffffff000f7802 */ /* 0x000fe20000000f00 */
[----:B------:R-:W-:Y:S02]  /*1c050*/  IMAD.MOV.U32 R12, RZ, RZ, RZ ;  /* 0x000000ffff0c7224 */ /* 0x000fe400078e00ff */
[----:B------:R-:W-:-:S07]  /*1c060*/  IMAD.MOV.U32 R11, RZ, RZ, 0x1f ;  /* 0x0000001fff0b7424 */ /* 0x000fce00078e00ff */
[----:B-1---5:R-:W-:Y:S05]  /*1c070*/  WARPSYNC.COLLECTIVE R15, `(.L_x_8868) ;  /* 0x000000000f087348 */ /* 0x022fea0003c00000 */
[----:B------:R0:W2:Y:S02]  /*1c080*/  SHFL.IDX P6, R14, R13, R12, R11 ;  /* 0x0000000c0d0e7389 */ /* 0x0000a400000c000b */
[----:B012--5:R-:W-:Y:S01]  /*1c090*/  ENDCOLLECTIVE ;  /* 0x000000000000791b */ /* 0x027fe20003800000 */
.L_x_8868:
[----:B------:R-:W-:Y:S05]  /*1c0a0*/  BSYNC B0 ;  /* 0x0000000000007941 */ /* 0x000fea0003800000 */
.L_x_8867:
        /* <DEDUP_REMOVED lines=8> */
.L_x_8869:
[----:B------:R-:W-:Y:S01]  /*1c130*/  IMAD.MOV.U32 R5, RZ, RZ, R14 ;  /* 0x000000ffff057224 */ /* 0x000fe200078e000e */
[----:B------:R-:W-:Y:S06]  /*1c140*/  BRA `(.L_x_8870) ;  /* 0xffffffe000747947 */ /* 0x000fec000383ffff */
.L_x_8786:
        /* <DEDUP_REMOVED lines=8> */
.L_x_8872:
[----:B------:R-:W-:Y:S05]  /*1c1d0*/  BSYNC B0 ;  /* 0x0000000000007941 */ /* 0x000fea0003800000 */
.L_x_8871:
        /* <DEDUP_REMOVED lines=10> */
.L_x_8873:
        /* <DEDUP_REMOVED lines=8> */
.L_x_8874:
        /* <DEDUP_REMOVED lines=8> */
.L_x_8875:
        /* <DEDUP_REMOVED lines=8> */
.L_x_8876:
        /* <DEDUP_REMOVED lines=8> */
.L_x_8877:
[----:B------:R-:W-:Y:S05]  /*1c480*/  BRA `(.L_x_8878) ;  /* 0xffffffe000307947 */ /* 0x000fea000383ffff */
.L_x_8791:
        /* <DEDUP_REMOVED lines=8> */
.L_x_8880:
[----:B------:R-:W-:Y:S05]  /*1c510*/  BSYNC B0 ;  /* 0x0000000000007941 */ /* 0x000fea0003800000 */
.L_x_8879:
        /* <DEDUP_REMOVED lines=10> */
.L_x_8881:
        /* <DEDUP_REMOVED lines=8> */
.L_x_8882:
        /* <DEDUP_REMOVED lines=8> */
.L_x_8883:
        /* <DEDUP_REMOVED lines=8> */
.L_x_8884:
        /* <DEDUP_REMOVED lines=8> */
.L_x_8885:
[----:B------:R-:W-:Y:S05]  /*1c7c0*/  BRA `(.L_x_8886) ;  /* 0xffffffe0000c7947 */ /* 0x000fea000383ffff */
.L_x_8793:
[----:B------:R-:W-:Y:S01]  /*1c7d0*/  BSSY B0, `(.L_x_8887) ;  /* 0x0000006000007945 */ /* 0x000fe20003800000 */
[----:B------:R-:W-:Y:S01]  /*1c7e0*/  PLOP3.LUT P6, PT, P6, PT, PT, 0x8, 0x0 ;  /* 0x000000000000781c */ /* 0x000fe200037ce170 */
[----:B------:R-:W-:-:S12]  /*1c7f0*/  IMAD.MOV.U32 R15, RZ, RZ, -0x1 ;  /* 0xffffffffff0f7424 */ /* 0x000fd800078e00ff */
[----:B0-----:R-:W-:Y:S05]  /*1c800*/  WARPSYNC.COLLECTIVE R15, `(.L_x_8888) ;  /* 0x000000000f087348 */ /* 0x001fea0003c00000 */
[----:B------:R-:W-:Y:S01]  /*1c810*/  VOTE.ANY R14, PT, P6 ;  /* 0x00000000000e7806 */ /* 0x000fe200030e0100 */
[----:B0-----:R-:W-:Y:S06]  /*1c820*/  ENDCOLLECTIVE ;  /* 0x000000000000791b */ /* 0x001fec0003800000 */
.L_x_8888:
[----:B------:R-:W-:Y:S05]  /*1c830*/  BSYNC B0 ;  /* 0x0000000000007941 */ /* 0x000fea0003800000 */
.L_x_8887:
        /* <DEDUP_REMOVED lines=9> */
.L_x_8889:
[----:B------:R-:W-:Y:S01]  /*1c8d0*/  IMAD.MOV.U32 R17, RZ, RZ, R14 ;  /* 0x000000ffff117224 */ /* 0x000fe200078e000e */
[----:B------:R-:W-:Y:S06]  /*1c8e0*/  BRA `(.L_x_8890) ;  /* 0xffffffdc00fc7947 */ /* 0x000fec000383ffff */
.L_x_8795:
[----:B------:R-:W-:Y:S01]  /*1c8f0*/  BSSY B0, `(.L_x_8891) ;  /* 0x0000007000007945 */ /* 0x000fe20003800000 */
[----:B------:R-:W-:Y:S02]  /*1c900*/  IMAD.MOV.U32 R13, RZ, RZ, R3 ;  /* 0x000000ffff0d7224 */ /* 0x000fe400078e0003 */
[----:B------:R-:W-:Y:S02]  /*1c910*/  IMAD.MOV.U32 R11, RZ, RZ, 0x1f ;  /* 0x0000001fff0b7424 */ /* 0x000fe400078e00ff */
[----:B------:R-:W-:-:S07]  /*1c920*/  IMAD.MOV.U32 R15, RZ, RZ, -0x1 ;  /* 0xffffffffff0f7424 */ /* 0x000fce00078e00ff */
[----:B012---:R-:W-:Y:S05]  /*1c930*/  WARPSYNC.COLLECTIVE R15, `(.L_x_8892) ;  /* 0x000000000f087348 */ /* 0x007fea0003c00000 */
[----:B------:R3:W4:Y:S02]  /*1c940*/  SHFL.IDX P6, R14, R13, R12, R11 ;  /* 0x0000000c0d0e7389 */ /* 0x00072400000c000b */
[----:B01234-:R-:W-:Y:S01]  /*1c950*/  ENDCOLLECTIVE ;  /* 0x000000000000791b */ /* 0x01ffe20003800000 */
.L_x_8892:
[----:B------:R-:W-:Y:S05]  /*1c960*/  BSYNC B0 ;  /* 0x0000000000007941 */ /* 0x000fea0003800000 */
.L_x_8891:
[----:B------:R-:W-:Y:S05]  /*1c970*/  BRA `(.L_x_8794) ;  /* 0xffffffdc00f47947 */ /* 0x000fea000383ffff */
.L_x_8799:
[----:B0-----:R0:W1:Y:S02]  /*1c980*/  SYNCS.PHASECHK.TRANS64.TRYWAIT P0, [R9+URZ+0x31c20], R0 ;  /* 0x031c2000090075a7 */ /* 0x001064000800017f */
[----:B-1----:R-:W-:Y:S05]  /*1c990*/  @!P0 NANOSLEEP.SYNCS 0x989680 ;  /* 0x009896800000895d */ /* 0x002fea0003900000 */
[----:B------:R-:W1:Y:S02]  /*1c9a0*/  @!P0 SYNCS.PHASECHK.TRANS64 P0, [R9+URZ+0x31c20], R0 ;  /* 0x031c2000090085a7 */ /* 0x000e64000800007f */
[----:B-1----:R-:W-:Y:S05]  /*1c9b0*/  @!P0 BRA `(.L_x_8799) ;  /* 0xfffffffc00f08947 */ /* 0x002fea000383ffff */
[----:B------:R-:W-:Y:S05]  /*1c9c0*/  BRA `(.L_x_8893) ;  /* 0xffffffe000d07947 */ /* 0x000fea000383ffff */
.L_x_8800:
        /* <DEDUP_REMOVED lines=11> */
.L_x_8895:
[----:B------:R-:W-:Y:S05]  /*1ca80*/  BSYNC B0 ;  /* 0x0000000000007941 */ /* 0x000fea0003800000 */
.L_x_8894:
[----:B------:R-:W-:Y:S05]  /*1ca90*/  BRA `(.L_x_8896) ;  /* 0xffffffe000b87947 */ /* 0x000fea000383ffff */
.L_x_8801:
[----:B------:R-:W-:Y:S01]  /*1caa0*/  BSSY B0, `(.L_x_8897) ;  /* 0x0000006000007945 */ /* 0x000fe20003800000 */
[----:B------:R-:W-:-:S07]  /*1cab0*/  IMAD.MOV.U32 R15, RZ, RZ, -0x1 ;  /* 0xffffffffff0f7424 */ /* 0x000fce00078e00ff */
[----:B0-----:R-:W-:Y:S05]  /*1cac0*/  WARPSYNC.COLLECTIVE R15, `(.L_x_8898) ;  /* 0x000000000f0c7348 */ /* 0x001fea0003c00000 */
[----:B------:R-:W-:Y:S02]  /*1cad0*/  ELECT P6, UR62, PT ;  /* 0x00000000003e782f */ /* 0x000fe400038c0000 */
[----:B------:R-:W-:Y:S01]  /*1cae0*/  MOV R14, UR62 ;  /* 0x0000003e000e7c02 */ /* 0x000fe20008000f00 */
[----:B0-----:R-:W-:Y:S10]  /*1caf0*/  ENDCOLLECTIVE ;  /* 0x000000000000791b */ /* 0x001ff40003800000 */
.L_x_8898:
[----:B------:R-:W-:Y:S05]  /*1cb00*/  BSYNC B0 ;  /* 0x0000000000007941 */ /* 0x000fea0003800000 */
.L_x_8897:
[----:B------:R-:W-:Y:S05]  /*1cb10*/  BRA `(.L_x_8899) ;  /* 0xffffffe000ac7947 */ /* 0x000fea000383ffff */
.L_x_8803:
[----:B0-----:R0:W1:Y:S02]  /*1cb20*/  SYNCS.PHASECHK.TRANS64.TRYWAIT P0, [R7+URZ], R2 ;  /* 0x00000002070075a7 */ /* 0x001064000800017f */
[----:B-1----:R-:W-:Y:S05]  /*1cb30*/  @!P0 NANOSLEEP.SYNCS 0x989680 ;  /* 0x009896800000895d */ /* 0x002fea0003900000 */
[----:B------:R-:W1:Y:S02]  /*1cb40*/  @!P0 SYNCS.PHASECHK.TRANS64 P0, [R7+URZ], R2 ;  /* 0x00000002070085a7 */ /* 0x000e64000800007f */
[----:B-1----:R-:W-:Y:S05]  /*1cb50*/  @!P0 BRA `(.L_x_8803) ;  /* 0xfffffffc00f08947 */ /* 0x002fea000383ffff */
[----:B------:R-:W-:Y:S05]  /*1cb60*/  BRA `(.L_x_8900) ;  /* 0xffffffe000e87947 */ /* 0x000fea000383ffff */
.L_x_8804:
[----:B-1----:R1:W2:Y:S02]  /*1cb70*/  SYNCS.PHASECHK.TRANS64.TRYWAIT P0, [R3+URZ], R0 ;  /* 0x00000000030075a7 */ /* 0x0022a4000800017f */
[----:B--2---:R-:W-:Y:S05]  /*1cb80*/  @!P0 NANOSLEEP.SYNCS 0x989680 ;  /* 0x009896800000895d */ /* 0x004fea0003900000 */
[----:B------:R-:W2:Y:S02]  /*1cb90*/  @!P0 SYNCS.PHASECHK.TRANS64 P0, [R3+URZ], R0 ;  /* 0x00000000030085a7 */ /* 0x000ea4000800007f */
[----:B--2---:R-:W-:Y:S05]  /*1cba0*/  @!P0 BRA `(.L_x_8804) ;  /* 0xfffffffc00f08947 */ /* 0x004fea000383ffff */
[----:B------:R-:W-:Y:S05]  /*1cbb0*/  BRA `(.L_x_8901) ;  /* 0xffffffe000dc7947 */ /* 0x000fea000383ffff */
.L_x_8806:
[----:B-1----:R1:W2:Y:S02]  /*1cbc0*/  SYNCS.PHASECHK.TRANS64.TRYWAIT P0, [R5+URZ], R2 ;  /* 0x00000002050075a7 */ /* 0x0022a4000800017f */
[----:B--2---:R-:W-:Y:S05]  /*1cbd0*/  @!P0 NANOSLEEP.SYNCS 0x989680 ;  /* 0x009896800000895d */ /* 0x004fea0003900000 */
[----:B------:R-:W2:Y:S02]  /*1cbe0*/  @!P0 SYNCS.PHASECHK.TRANS64 P0, [R5+URZ], R2 ;  /* 0x00000002050085a7 */ /* 0x000ea4000800007f */
[----:B--2---:R-:W-:Y:S05]  /*1cbf0*/  @!P0 BRA `(.L_x_8806) ;  /* 0xfffffffc00f08947 */ /* 0x004fea000383ffff */
[----:B------:R-:W-:Y:S05]  /*1cc00*/  BRA `(.L_x_8902) ;  /* 0xffffffe000e07947 */ /* 0x000fea000383ffff */
.L_x_8903:
        /* <DEDUP_REMOVED lines=15> */
.L_x_12781:


//--------------------- .text._ZN7cutlass13device_kernelIN5flash11enable_sm90INS1_16FlashAttnFwdSm90INS1_25CollectiveMainloopFwdSm90ILi2EN4cute5tupleIJNS5_1CILi1EEES8_S8_EEENS6_IJNS7_ILi192EEENS7_ILi128EEENS7_ILi96EEEEEELi96ENS_6half_tEfNS_4arch4Sm90ELb0ELb1ELb0ELb0ELb0ELb0ELb0ELb0ELb1ELb0ELb0ELb0EEENS1_21CollectiveEpilogueFwdINS6_IJSA_SC_SB_EEES9_SE_SG_Li384ELb0ELb0ELb0ELb0EEENS1_30DynamicPersistentTileSchedulerILi384ELi32ELb0ELb0ELb1EEEEEEEEEvNT_6ParamsE --------------------------
	.section	.text._ZN7cutlass13device_kernelIN5flash11enable_sm90INS1_16FlashAttnFwdSm90INS1_25CollectiveMainloopFwdSm90ILi2EN4cute5tupleIJNS5_1CILi1EEES8_S8_EEENS6_IJNS7_ILi192EEENS7_ILi128EEENS7_ILi96EEEEEELi96ENS_6half_tEfNS_4arch4Sm90ELb0ELb1ELb0ELb0ELb0ELb0ELb0ELb0ELb1ELb0ELb0ELb0EEENS1_21CollectiveEpilogueFwdINS6_IJSA_SC_SB_EEES9_SE_SG_Li384ELb0ELb0ELb0ELb0EEENS1_30DynamicPersistentTileSchedulerILi384ELi32ELb0ELb0ELb1EEEEEEEEEvNT_6ParamsE,"ax",@progbits
	.align	128
.text._ZN7cutlass13device_kernelIN5flash11enable_sm90INS1_16FlashAttnFwdSm90INS1_25CollectiveMainloopFwdSm90ILi2EN4cute5tupleIJNS5_1CILi1EEES8_S8_EEENS6_IJNS7_ILi192EEENS7_ILi128EEENS7_ILi96EEEEEELi96ENS_6half_tEfNS_4arch4Sm90ELb0ELb1ELb0ELb0ELb0ELb0ELb0ELb0ELb1ELb0ELb0ELb0EEENS1_21CollectiveEpilogueFwdINS6_IJSA_SC_SB_EEES9_SE_SG_Li384ELb0ELb0ELb0ELb0EEENS1_30DynamicPersistentTileSchedulerILi384ELi32ELb0ELb0ELb1EEEEEEEEEvNT_6ParamsE:
        .type           _ZN7cutlass13device_kernelIN5flash11enable_sm90INS1_16FlashAttnFwdSm90INS1_25CollectiveMainloopFwdSm90ILi2EN4cute5tupleIJNS5_1CILi1EEES8_S8_EEENS6_IJNS7_ILi192EEENS7_ILi128EEENS7_ILi96EEEEEELi96ENS_6half_tEfNS_4arch4Sm90ELb0ELb1ELb0ELb0ELb0ELb0ELb0ELb0ELb1ELb0ELb0ELb0EEENS1_21CollectiveEpilogueFwdINS6_IJSA_SC_SB_EEES9_SE_SG_Li384ELb0ELb0ELb0ELb0EEENS1_30DynamicPersistentTileSchedulerILi384ELi32ELb0ELb0ELb1EEEEEEEEEvNT_6ParamsE,@function
        .size           _ZN7cutlass13device_kernelIN5flash11enable_sm90INS1_16FlashAttnFwdSm90INS1_25CollectiveMainloopFwdSm90ILi2EN4cute5tupleIJNS5_1CILi1EEES8_S8_EEENS6_IJNS7_ILi192EEENS7_ILi128EEENS7_ILi96EEEEEELi96ENS_6half_tEfNS_4arch4Sm90ELb0ELb1ELb0ELb0ELb0ELb0ELb0ELb0ELb1ELb0ELb0ELb0EEENS1_21CollectiveEpilogueFwdINS6_IJSA_SC_SB_EEES9_SE_SG_Li384ELb0ELb0ELb0ELb0EEENS1_30DynamicPersistentTileSchedulerILi384ELi32ELb0ELb0ELb1EEEEEEEEEvNT_6ParamsE,(.L_x_12782 - _ZN7cutlass13device_kernelIN5flash11enable_sm90INS1_16FlashAttnFwdSm90INS1_25CollectiveMainloopFwdSm90ILi2EN4cute5tupleIJNS5_1CILi1EEES8_S8_EEENS6_IJNS7_ILi192EEENS7_ILi128EEENS7_ILi96EEEEEELi96ENS_6half_tEfNS_4arch4Sm90ELb0ELb1ELb0ELb0ELb0ELb0ELb0ELb0ELb1ELb0ELb0ELb0EEENS1_21CollectiveEpilogueFwdINS6_IJSA_SC_SB_EEES9_SE_SG_Li384ELb0ELb0ELb0ELb0EEENS1_30DynamicPersistentTileSchedulerILi384ELi32ELb0ELb0ELb1EEEEEEEEEvNT_6ParamsE)
        .other          _ZN7cutlass13device_kernelIN5flash11enable_sm90INS1_16FlashAttnFwdSm90INS1_25CollectiveMainloopFwdSm90ILi2EN4cute5tupleIJNS5_1CILi1EEES8_S8_EEENS6_IJNS7_ILi192EEENS7_ILi128EEENS7_ILi96EEEEEELi96ENS_6half_tEfNS_4arch4Sm90ELb0ELb1ELb0ELb0ELb0ELb0ELb0ELb0ELb1ELb0ELb0ELb0EEENS1_21CollectiveEpilogueFwdINS6_IJSA_SC_SB_EEES9_SE_SG_Li384ELb0ELb0ELb0ELb0EEENS1_30DynamicPersistentTileSchedulerILi384ELi32ELb0ELb0ELb1EEEEEEEEEvNT_6ParamsE,@"STO_CUDA_ENTRY STV_DEFAULT"
_ZN7cutlass13device_kernelIN5flash11enable_sm90INS1_16FlashAttnFwdSm90INS1_25CollectiveMainloopFwdSm90ILi2EN4cute5tupleIJNS5_1CILi1EEES8_S8_EEENS6_IJNS7_ILi192EEENS7_ILi128EEENS7_ILi96EEEEEELi96ENS_6half_tEfNS_4arch4Sm90ELb0ELb1ELb0ELb0ELb0ELb0ELb0ELb0ELb1ELb0ELb0ELb0EEENS1_21CollectiveEpilogueFwdINS6_IJSA_SC_SB_EEES9_SE_SG_Li384ELb0ELb0ELb0ELb0EEENS1_30DynamicPersistentTileSchedulerILi384ELi32ELb0ELb0ELb1EEEEEEEEEvNT_6ParamsE:
        /* <DEDUP_REMOVED lines=23> */
.L_x_8905:
[----:B------:R-:W-:Y:S05]  /*0170*/  BSYNC B0 ;  /* 0x0000000000007941 */ /* 0x000fea0003800000 */
.L_x_8904:
        /* <DEDUP_REMOVED lines=37> */
.L_x_8906:
        /* <DEDUP_REMOVED lines=22> */
.L_x_8907:
        /* <DEDUP_REMOVED lines=18> */
.L_x_8908:
        /* <DEDUP_REMOVED lines=22> */
.L_x_8909:
        /* <DEDUP_REMOVED lines=22> */
.L_x_8910:
[----:B------:R-:W-:Y:S01]  /*0910*/  PLOP3.LUT P0, PT, PT, PT, UP0, 0x80, 0x0 ;  /* 0x000000000000781c */ /* 0x000fe20003f0f008 */
[----:B------:R-:W-:Y:S01]  /*0920*/  UMOV UR46, 0x1 ;  /* 0x00000001002e7882 */ /* 0x000fe20000000000 */
[----:B------:R-:W-:Y:S01]  /*0930*/  NOP ;  /* 0x0000000000007918 */ /* 0x000fe20000000000 */
[----:B------:R-:W-:Y:S01]  /*0940*/  USEL UR46, UR46, 0x2, !UP0 ;  /* 0x000000022e2e7887 */ /* 0x000fe2000c000000 */
[----:B------:R-:W-:Y:S01]  /*0950*/  LOP3.LUT R17, R2, 0x7f, RZ, 0xc0, !PT ;  /* 0x0000007f02117812 */ /* 0x000fe200078ec0ff */
[----:B------:R-:W-:Y:S01]  /*0960*/  ULDC.64 UR50, c[0x0][0x208] ;  /* 0x0000820000327ab9 */ /* 0x000fe20000000a00 */
[----:B-123--:R-:W-:Y:S07]  /*0970*/  BAR.SYNC.DEFER_BLOCKING 0x0 ;  /* 0x0000000000007b1d */ /* 0x00efee0000010000 */
[----:B------:R-:W-:Y:S05]  /*0980*/  @!P0 BRA `(.L_x_8911) ;  /* 0x000000e000488947 */ /* 0x000fea0003800000 */
.L_x_8912:
[----:B------:R-:W-:-:S08]  /*0990*/  NOP ;  /* 0x0000000000007918 */ /* 0x000fd00000000000 */
[----:B------:R-:W1:Y:S02]  /*09a0*/  USETMAXREG.TRY_ALLOC.CTAPOOL UP0, 0xa0 ;  /* 0x000000a0000079c8 */ /* 0x000e640008000600 */
[----:B-1----:R-:W-:-:S13]  /*09b0*/  PLOP3.LUT P0, PT, PT, PT, UP0, 0x80, 0x0 ;  /* 0x000000000000781c */ /* 0x002fda0003f0f008 */
[----:B------:R-:W-:Y:S05]  /*09c0*/  @!P0 BRA `(.L_x_8912) ;  /* 0xfffffffc00f08947 */ /* 0x000fea000383ffff */
[----:B------:R-:W-:Y:S01]  /*09d0*/  LOP3.LUT R0, R2, 0xffffff80, RZ, 0xc0, !PT ;  /* 0xffffff8002007812 */ /* 0x000fe200078ec0ff */
[----:B------:R-:W1:Y:S08]  /*09e0*/  S2UR UR7, SR_CTAID.X ;  /* 0x00000000000779c3 */ /* 0x000e700000002500 */
[----:B------:R-:W-:Y:S08]  /*09f0*/  BAR.ARV 0x4, 0x1a0 ;  /* 0x0106800000007b1d */ /* 0x000ff00000002000 */
[----:B------:R-:W-:Y:S06]  /*0a00*/  BAR.ARV 0x8, 0x1a0 ;  /* 0x0206800000007b1d */ /* 0x000fec0000002000 */
[----:B------:R-:W-:-:S02]  /*0a10*/  ISETP.NE.AND P0, PT, R0, 0x80, PT ;  /* 0x000000800000780c */ /* 0x000fc40003f05270 */
[----:B------:R-:W1:Y:S11]  /*0a20*/  LDC R0, c[0x0][0xda8] ;  /* 0x00036a00ff007b82 */ /* 0x000e760000000800 */
[----:B------:R-:W-:Y:S06]  /*0a30*/  @!P0 BAR.ARV 0x9, 0x100 ;  /* 0x0244000000008b1d */ /* 0x000fec0000002000 */
[----:B-1----:R-:W-:-:S13]  /*0a40*/  ISETP.LE.AND P0, PT, R0, UR7, PT ;  /* 0x0000000700007c0c */ /* 0x002fda000bf03270 */
[----:B------:R-:W-:Y:S05]  /*0a50*/  @P0 EXIT ;  /* 0x000000000000094d */ /* 0x000fea0003800000 */
[----:B------:R-:W-:Y:S01]  /*0a60*/  VIADD R0, R2, 0xffffff80 ;  /* 0xffffff8002007836 */ /* 0x000fe20000000000 */
[----:B------:R-:W1:Y:S01]  /*0a70*/  S2UR UR4, SR_CgaCtaId ;  /* 0x00000000000479c3 */ /* 0x000e620000008800 */
[----:B------:R-:W-:Y:S01]  /*0a80*/  UMOV UR39, 0x400 ;  /* 0x0000040000277882 */ /* 0x000fe20000000000 */
[----:B------:R-:W-:Y:S01]  /*0a90*/  IMAD.MOV.U32 R18, RZ, RZ, 0x40 ;  /* 0x00000040ff127424 */ /* 0x000fe200078e00ff */
[----:B------:R-:W-:Y:S01]  /*0aa0*/  ULOP3.LUT UR38, UR46, 0x1, URZ, 0xfc, !UPT ;  /* 0x000000012e267892 */ /* 0x000fe2000f8efc3f */
[----:B------:R-:W-:Y:S01]  /*0ab0*/  SHF.R.S32.HI R3, RZ, 0x1f, R0 ;  /* 0x0000001fff037819 */ /* 0x000fe20000011400 */
[----:B------:R-:W-:Y:S01]  /*0ac0*/  UMOV UR37, URZ ;  /* 0x0000003f00257c82 */ /* 0x000fe20008000000 */
[----:B------:R-:W-:Y:S01]  /*0ad0*/  UMOV UR49, URZ ;  /* 0x0000003f00317c82 */ /* 0x000fe20008000000 */
[----:B------:R-:W-:Y:S01]  /*0ae0*/  UMOV UR36, URZ ;  /* 0x0000003f00247c82 */ /* 0x000fe20008000000 */
[CC--:B------:R-:W-:Y:S01]  /*0af0*/  LEA.HI R6, R3.reuse, R0.reuse, RZ, 0x4 ;  /* 0x0000000003067211 */ /* 0x0c0fe200078f20ff */
[----:B------:R-:W2:Y:S01]  /*0b00*/  S2UR UR6, SR_SWINHI ;  /* 0x00000000000679c3 */ /* 0x000ea20000002f00 */
[----:B------:R-:W-:-:S02]  /*0b10*/  LEA.HI R4, R3, R0, RZ, 0x7 ;  /* 0x0000000003047211 */ /* 0x000fc400078f38ff */
[----:B------:R-:W-:Y:S02]  /*0b20*/  LOP3.LUT R5, R6, 0xfffffff0, RZ, 0xc0, !PT ;  /* 0xfffffff006057812 */ /* 0x000fe400078ec0ff */
[----:B------:R-:W-:Y:S02]  /*0b30*/  LOP3.LUT R11, R4, 0xffffff80, RZ, 0xc0, !PT ;  /* 0xffffff80040b7812 */ /* 0x000fe400078ec0ff */
[----:B------:R-:W-:Y:S01]  /*0b40*/  SHF.R.S32.HI R9, RZ, 0x4, R6 ;  /* 0x00000004ff097819 */ /* 0x000fe20000011406 */
[C---:B------:R-:W-:Y:S01]  /*0b50*/  IMAD.IADD R7, R0.reuse, 0x1, -R5 ;  /* 0x0000000100077824 */ /* 0x040fe200078e0a05 */
[----:B------:R-:W-:Y:S01]  /*0b60*/  SHF.R.S32.HI R5, RZ, 0x7, R4 ;  /* 0x00000007ff057819 */ /* 0x000fe20000011404 */
[----:B------:R-:W-:Y:S01]  /*0b70*/  IMAD.IADD R11, R0, 0x1, -R11 ;  /* 0x00000001000b7824 */ /* 0x000fe200078e0a0b */
[----:B------:R-:W-:Y:S02]  /*0b80*/  LEA.HI R3, R3, R0, RZ, 0x5 ;  /* 0x0000000003037211 */ /* 0x000fe400078f28ff */
[----:B------:R-:W-:Y:S01]  /*0b90*/  SHF.R.S32.HI R4, RZ, 0x1f, R7 ;  /* 0x0000001fff047819 */ /* 0x000fe20000011407 */
[----:B------:R-:W-:Y:S01]  /*0ba0*/  IMAD.HI R8, R5, 0x55555556, RZ ;  /* 0x5555555605087827 */ /* 0x000fe200078e02ff */
[----:B------:R-:W-:Y:S01]  /*0bb0*/  LEA.HI R6, R6, R9, RZ, 0x1 ;  /* 0x0000000906067211 */ /* 0x000fe200078f08ff */
[----:B-1----:R-:W-:Y:S01]  /*0bc0*/  ULEA UR39, UR4, UR39, 0x18 ;  /* 0x0000002704277291 */ /* 0x002fe2000f8ec03f */
[----:B------:R-:W-:-:S02]  /*0bd0*/  LEA.HI R4, R4, R7, RZ, 0x3 ;  /* 0x0000000704047211 */ /* 0x000fc400078f18ff */
[----:B------:R-:W-:Y:S02]  /*0be0*/  LEA.HI R8, R8, R8, RZ, 0x1 ;  /* 0x0000000808087211 */ /* 0x000fe400078f08ff */
[C---:B------:R-:W-:Y:S01]  /*0bf0*/  LOP3.LUT R0, R4.reuse, 0xfffffff8, RZ, 0xc0, !PT ;  /* 0xfffffff804007812 */ /* 0x040fe200078ec0ff */
[----:B------:R-:W-:Y:S01]  /*0c00*/  IMAD.SHL.U32 R4, R4, 0x40, RZ ;  /* 0x0000004004047824 */ /* 0x000fe200078e00ff */
[----:B------:R-:W-:Y:S01]  /*0c10*/  LOP3.LUT R6, R6, 0x1ffffffe, RZ, 0xc0, !PT ;  /* 0x1ffffffe06067812 */ /* 0x000fe200078ec0ff */
[----:B------:R-:W-:Y:S01]  /*0c20*/  IMAD R137, R8, -0x3, R5 ;  /* 0xfffffffd08897824 */ /* 0x000fe200078e0205 */
[----:B------:R-:W-:Y:S01]  /*0c30*/  SHF.R.S32.HI R8, RZ, 0x5, R3 ;  /* 0x00000005ff087819 */ /* 0x000fe20000011403 */
[----:B------:R-:W-:Y:S01]  /*0c40*/  IMAD.IADD R0, R7, 0x1, -R0 ;  /* 0x0000000107007824 */ /* 0x000fe200078e0a00 */
[----:B------:R-:W-:Y:S01]  /*0c50*/  SHF.R.S32.HI R10, RZ, 0x1f, R11 ;  /* 0x0000001fff0a7819 */ /* 0x000fe2000001140b */
[----:B------:R-:W-:Y:S01]  /*0c60*/  IMAD.IADD R6, R9, 0x1, -R6 ;  /* 0x0000000109067824 */ /* 0x000fe200078e0a06 */
[----:B------:R-:W-:Y:S01]  /*0c70*/  LOP3.LUT R5, R4, 0x7ffffe00, RZ, 0xc0, !PT ;  /* 0x7ffffe0004057812 */ /* 0x000fe200078ec0ff */
[C---:B------:R-:W-:Y:S01]  /*0c80*/  IMAD.SHL.U32 R3, R0.reuse, 0x40, RZ ;  /* 0x0000004000037824 */ /* 0x040fe200078e00ff */
[----:B------:R-:W-:Y:S01]  /*0c90*/  R2P PR, R0, 0x6 ;  /* 0x0000000600007804 */ /* 0x000fe20000000000 */
[----:B------:R-:W-:Y:S01]  /*0ca0*/  IMAD.SHL.U32 R6, R6, 0x8, RZ ;  /* 0x0000000806067824 */ /* 0x000fe200078e00ff */
[----:B------:R-:W-:Y:S01]  /*0cb0*/  UMOV UR4, UR39 ;  /* 0x0000002700047c82 */ /* 0x000fe20008000000 */
[----:B--2---:R-:W-:Y:S01]  /*0cc0*/  UMOV UR5, UR6 ;  /* 0x0000000600057c82 */ /* 0x004fe20008000000 */
[C---:B------:R-:W-:Y:S01]  /*0cd0*/  IMAD R13, R8.reuse, 0x10, R7 ;  /* 0x00000010080d7824 */ /* 0x040fe200078e0207 */
[----:B------:R-:W-:Y:S01]  /*0ce0*/  LOP3.LUT R3, R3, 0x1c0, RZ, 0xc0, !PT ;  /* 0x000001c003037812 */ /* 0x000fe200078ec0ff */
[----:B------:R-:W-:Y:S01]  /*0cf0*/  IMAD R5, R8, 0x400, R5 ;  /* 0x0000040008057824 */ /* 0x000fe200078e0205 */
[----:B------:R-:W-:Y:S01]  /*0d00*/  LEA.HI R7, R10, R11, RZ, 0x2 ;  /* 0x0000000b0a077211 */ /* 0x000fe200078f10ff */
[----:B------:R-:W-:Y:S01]  /*0d10*/  IMAD.U32 R140, RZ, RZ, UR4 ;  /* 0x00000004ff8c7e24 */ /* 0x000fe2000f8e00ff */
[----:B------:R-:W-:Y:S01]  /*0d20*/  LOP3.LUT R4, R3, 0x8, R6, 0xf8, !PT ;  /* 0x0000000803047812 */ /* 0x000fe200078ef806 */
[----:B------:R-:W-:Y:S01]  /*0d30*/  IMAD.U32 R141, RZ, RZ, UR5 ;  /* 0x00000005ff8d7e24 */ /* 0x000fe2000f8e00ff */
[----:B------:R-:W-:Y:S01]  /*0d40*/  SHF.R.U32.HI R3, RZ, 0x3, R3 ;  /* 0x00000003ff037819 */ /* 0x000fe20000011603 */
[----:B------:R-:W-:Y:S01]  /*0d50*/  UMOV UR4, UR7 ;  /* 0x0000000700047c82 */ /* 0x000fe20008000000 */
[----:B------:R-:W-:-:S02]  /*0d60*/  SHF.R.S32.HI R9, RZ, 0x2, R7 ;  /* 0x00000002ff097819 */ /* 0x000fc40000011407 */
[----:B------:R-:W-:Y:S01]  /*0d70*/  LOP3.LUT R4, R4, R3, RZ, 0x3c, !PT ;  /* 0x0000000304047212 */ /* 0x000fe200078e3cff */
[----:B------:R-:W-:Y:S01]  /*0d80*/  IMAD.U32 R3, R13, 0x20, R6 ;  /* 0x000000200d037824 */ /* 0x000fe200078e0006 */
[----:B------:R-:W-:Y:S02]  /*0d90*/  SHF.R.S32.HI R12, RZ, 0x1f, R7 ;  /* 0x0000001fff0c7819 */ /* 0x000fe40000011407 */
[----:B------:R-:W-:Y:S01]  /*0da0*/  LEA.HI R10, R10, R11, RZ, 0x5 ;  /* 0x0000000b0a0a7211 */ /* 0x000fe200078f28ff */
[----:B------:R-:W-:Y:S01]  /*0db0*/  IMAD.IADD R4, R5, 0x1, R4 ;  /* 0x0000000105047824 */ /* 0x000fe200078e0204 */
[----:B------:R-:W-:Y:S01]  /*0dc0*/  LEA.HI R12, R12, R9, RZ, 0x3 ;  /* 0x000000090c0c7211 */ /* 0x000fe200078f18ff */
[----:B------:R-:W-:Y:S01]  /*0dd0*/  IMAD.WIDE R140, R3, 0x2, R140 ;  /* 0x00000002038c7825 */ /* 0x000fe200078e028c */
[----:B------:R-:W-:Y:S02]  /*0de0*/  SHF.R.S32.HI R10, RZ, 0x5, R10 ;  /* 0x00000005ff0a7819 */ /* 0x000fe4000001140a */
[----:B------:R-:W-:-:S02]  /*0df0*/  LOP3.LUT R12, R12, 0xfffffff8, RZ, 0xc0, !PT ;  /* 0xfffffff80c0c7812 */ /* 0x000fc400078ec0ff */
[----:B------:R-:W-:Y:S02]  /*0e00*/  LEA R136, R4, UR39, 0x1 ;  /* 0x0000002704887c11 */ /* 0x000fe4000f8e08ff */
[----:B------:R-:W-:Y:S01]  /*0e10*/  SEL R18, R18, 0xffffffc0, !P2 ;  /* 0xffffffc012127807 */ /* 0x000fe20005000000 */
[----:B------:R-:W-:Y:S01]  /*0e20*/  IMAD.IADD R9, R9, 0x1, -R12 ;  /* 0x0000000109097824 */ /* 0x000fe200078e0a0c */
[----:B------:R-:W-:Y:S01]  /*0e30*/  LOP3.LUT R0, R7, 0x7ffffffc, RZ, 0xc0, !PT ;  /* 0x7ffffffc07007812 */ /* 0x000fe200078ec0ff */
[C---:B------:R-:W-:Y:S02]  /*0e40*/  VIADD R22, R136.reuse, 0x21800 ;  /* 0x0002180088167836 */ /* 0x040fe40000000000 */
[----:B------:R-:W-:Y:S02]  /*0e50*/  VIADD R23, R136, 0x21820 ;  /* 0x0002182088177836 */ /* 0x000fe40000000000 */
[----:B------:R-:W-:Y:S02]  /*0e60*/  IMAD R10, R10, 0x10, R9 ;  /* 0x000000100a0a7824 */ /* 0x000fe400078e0209 */
[----:B------:R-:W-:-:S02]  /*0e70*/  @P1 VIADD R23, R22, 0xffffffe0 ;  /* 0xffffffe016171836 */ /* 0x000fc40000000000 */
[----:B------:R-:W-:Y:S02]  /*0e80*/  IMAD.IADD R22, R22, 0x1, R18 ;  /* 0x0000000116167824 */ /* 0x000fe400078e0212 */
[----:B------:R-:W-:Y:S02]  /*0e90*/  IMAD.IADD R19, R11, 0x1, -R0 ;  /* 0x000000010b137824 */ /* 0x000fe400078e0a00 */
[----:B------:R-:W-:Y:S02]  /*0ea0*/  IMAD R137, R137, 0x40, R10 ;  /* 0x0000004089897824 */ /* 0x000fe400078e020a */
[----:B------:R-:W-:Y:S02]  /*0eb0*/  IMAD.IADD R18, R18, 0x1, R23 ;  /* 0x0000000112127824 */ /* 0x000fe400078e0217 */
[----:B------:R-:W-:-:S07]  /*0ec0*/  VIADD R17, R23, 0x6000 ;  /* 0x0000600017117836 */ /* 0x000fce0000000000 */
.L_x_9001:
        /* <DEDUP_REMOVED lines=20> */
.L_x_8913:
[----:B------:R-:W-:Y:S01]  /*1010*/  ULDC UR6, c[0x0][0xdc4] ;  /* 0x0003710000067ab9 */ /* 0x000fe20000000800 */
[----:B------:R-:W-:Y:S01]  /*1020*/  UMOV UR48, UR7 ;  /* 0x0000000700307c82 */ /* 0x000fe20008000000 */
[----:B------:R-:W-:-:S11]  /*1030*/  UISETP.NE.AND UP0, UPT, UR6, 0x1, UPT ;  /* 0x000000010600788c */ /* 0x000fd6000bf05270 */
[----:B------:R-:W-:Y:S02]  /*1040*/  @UP0 ULDC.64 UR10, c[0x0][0xdc8] ;  /* 0x00037200000a0ab9 */ /* 0x000fe40000000a00 */
[----:B------:R-:W-:-:S04]  /*1050*/  UIMAD.WIDE.U32 UR4, UR7, UR10, URZ ;  /* 0x0000000a070472a5 */ /* 0x000fc8000f8e003f */
[----:B------:R-:W-:-:S04]  /*1060*/  @UP0 USHF.R.U32.HI UR48, URZ, UR11, UR5 ;  /* 0x0000000b3f300299 */ /* 0x000fc80008011605 */
[----:B------:R-:W-:-:S12]  /*1070*/  UIMAD UR4, UR48, UR6, URZ ;  /* 0x00000006300472a4 */ /* 0x000fd8000f8e023f */
.L_x_8914:
        /* <DEDUP_REMOVED lines=12> */
[----:B------:R-:W-:Y:S01]  /*1140*/  UIMAD UR42, UR42, 0xc0, URZ ;  /* 0x000000c02a2a78a4 */ /* 0x000fe2000f8e023f */
        /* <DEDUP_REMOVED lines=28> */
.L_x_8916:
[----:B------:R-:W-:-:S11]  /*1310*/  UISETP.NE.AND UP0, UPT, UR5, 0x1, UPT ;  /* 0x000000010500788c */ /* 0x000fd6000bf05270 */
[----:B------:R-:W-:Y:S02]  /*1320*/  @UP0 ULDC.64 UR12, c[0x0][0x9e8] ;  /* 0x00027a00000c0ab9 */ /* 0x000fe40000000a00 */
[----:B------:R-:W-:-:S04]  /*1330*/  UIMAD.WIDE.U32 UR6, UR4, UR12, URZ ;  /* 0x0000000c040672a5 */ /* 0x000fc8000f8e003f */
[----:B------:R-:W-:-:S12]  /*1340*/  @UP0 USHF.R.U32.HI UR4, URZ, UR13, UR7 ;  /* 0x0000000d3f040299 */ /* 0x000fd80008011607 */
.L_x_8917:
[----:B------:R-:W-:-:S06]  /*1350*/  UIMAD UR4, UR4, UR5, UR5 ;  /* 0x00000005040472a4 */ /* 0x000fcc000f8e0205 */
[----:B------:R-:W-:-:S07]  /*1360*/  VIMNMX R0, R0, UR4, PT ;  /* 0x0000000400007c48 */ /* 0x000fce000bfe0100 */
.L_x_8915:
        /* <DEDUP_REMOVED lines=25> */
.L_x_8919:
[----:B------:R-:W-:-:S11]  /*1500*/  UISETP.NE.AND UP0, UPT, UR5, 0x1, UPT ;  /* 0x000000010500788c */ /* 0x000fd6000bf05270 */
[----:B------:R-:W-:Y:S02]  /*1510*/  @UP0 ULDC.64 UR10, c[0x0][0x9e8] ;  /* 0x00027a00000a0ab9 */ /* 0x000fe40000000a00 */
[----:B------:R-:W-:-:S04]  /*1520*/  UIMAD.WIDE.U32 UR6, UR4, UR10, URZ ;  /* 0x0000000a040672a5 */ /* 0x000fc8000f8e003f */
[----:B------:R-:W-:-:S12]  /*1530*/  @UP0 USHF.R.U32.HI UR4, URZ, UR11, UR7 ;  /* 0x0000000b3f040299 */ /* 0x000fd80008011607 */
.L_x_8920:
[----:B------:R-:W-:-:S04]  /*1540*/  UIMAD UR4, UR4, UR5, URZ ;  /* 0x00000005040472a4 */ /* 0x000fc8000f8e023f */
[----:B------:R-:W-:-:S04]  /*1550*/  UISETP.LT.AND UP0, UPT, UR8, UR4, UPT ;  /* 0x000000040800728c */ /* 0x000fc8000bf01270 */
[----:B------:R-:W-:-:S12]  /*1560*/  USEL UR8, UR8, UR4, !UP0 ;  /* 0x0000000408087287 */ /* 0x000fd8000c000000 */
.L_x_8918:
[----:B------:R-:W-:Y:S01]  /*1570*/  USHF.R.S32.HI UR4, URZ, 0x1f, UR8 ;  /* 0x0000001f3f047899 */ /* 0x000fe20008011408 */
[----:B------:R-:W-:Y:S01]  /*1580*/  PLOP3.LUT P0, PT, PT, PT, PT, 0x80, 0x0 ;  /* 0x000000000000781c */ /* 0x000fe20003f0f070 */
[----:B------:R-:W-:Y:S01]  /*1590*/  IMAD.MOV.U32 R0, RZ, RZ, RZ ;  /* 0x000000ffff007224 */ /* 0x000fe200078e00ff */
[----:B------:R-:W-:Y:S01]  /*15a0*/  CS2R R134, SRZ ;  /* 0x0000000000867805 */ /* 0x000fe2000001ff00 */
[----:B------:R-:W-:Y:S01]  /*15b0*/  ULEA.HI UR4, UR4, UR8, URZ, 0x7 ;  /* 0x0000000804047291 */ /* 0x000fe2000f8f383f */
[----:B------:R-:W-:Y:S01]  /*15c0*/  IMAD.MOV.U32 R3, RZ, RZ, RZ ;  /* 0x000000ffff037224 */ /* 0x000fe200078e00ff */
[----:B------:R-:W-:Y:S02]  /*15d0*/  CS2R R132, SRZ ;  /* 0x0000000000847805 */ /* 0x000fe4000001ff00 */
[----:B------:R-:W-:Y:S01]  /*15e0*/  CS2R R130, SRZ ;  /* 0x0000000000827805 */ /* 0x000fe2000001ff00 */
[----:B------:R-:W-:Y:S01]  /*15f0*/  USHF.R.S32.HI UR4, URZ, 0x7, UR4 ;  /* 0x000000073f047899 */ /* 0x000fe20008011404 */
[----:B------:R-:W-:Y:S01]  /*1600*/  CS2R R128, SRZ ;  /* 0x0000000000807805 */ /* 0x000fe2000001ff00 */
[----:B------:R-:W-:Y:S01]  /*1610*/  IMAD.MOV.U32 R123, RZ, RZ, RZ ;  /* 0x000000ffff7b7224 */ /* 0x000fe200078e00ff */
[----:B------:R-:W-:Y:S01]  /*1620*/  CS2R R124, SRZ ;  /* 0x00000000007c7805 */ /* 0x000fe2000001ff00 */
[----:B------:R-:W-:Y:S01]  /*1630*/  UISETP.LT.AND UP0, UPT, URZ, UR4, UPT ;  /* 0x000000043f00728c */ /* 0x000fe2000bf01270 */
[----:B------:R-:W-:Y:S01]  /*1640*/  IMAD.MOV.U32 R126, RZ, RZ, RZ ;  /* 0x000000ffff7e7224 */ /* 0x000fe200078e00ff */
[----:B------:R-:W-:-:S02]  /*1650*/  CS2R R26, SRZ ;  /* 0x00000000001a7805 */ /* 0x000fc4000001ff00 */
[----:B------:R-:W-:Y:S01]  /*1660*/  CS2R R120, SRZ ;  /* 0x0000000000787805 */ /* 0x000fe2000001ff00 */
[----:B------:R-:W-:Y:S01]  /*1670*/  USEL UR40, URZ, UR4, !UP0 ;  /* 0x000000043f287287 */ /* 0x000fe2000c000000 */
[----:B------:R-:W-:Y:S01]  /*1680*/  CS2R R14, SRZ ;  /* 0x00000000000e7805 */ /* 0x000fe2000001ff00 */
[----:B------:R-:W-:Y:S01]  /*1690*/  IMAD.MOV.U32 R118, RZ, RZ, RZ ;  /* 0x000000ffff767224 */ /* 0x000fe200078e00ff */
[----:B------:R-:W-:Y:S01]  /*16a0*/  CS2R R114, SRZ ;  /* 0x0000000000727805 */ /* 0x000fe2000001ff00 */
[----:B------:R-:W-:Y:S01]  /*16b0*/  IMAD.MOV.U32 R117, RZ, RZ, RZ ;  /* 0x000000ffff757224 */ /* 0x000fe200078e00ff */
        /* <DEDUP_REMOVED lines=12> */
[----:B------:R-:W-:Y:S01]  /*1780*/  CS2R R90, SRZ ;  /* 0x00000000005a7805 */ /* 0x000fe2000001ff00 */
[----:B------:R-:W-:Y:S02]  /*1790*/  IMAD.MOV.U32 R9, RZ, RZ, RZ ;  /* 0x000000ffff097224 */ /* 0x000fe400078e00ff */
[----:B------:R-:W-:Y:S02]  /*17a0*/  IMAD.MOV.U32 R89, RZ, RZ, RZ ;  /* 0x000000ffff597224 */ /* 0x000fe400078e00ff */
[----:B------:R-:W-:Y:S01]  /*17b0*/  IMAD.MOV.U32 R28, RZ, RZ, RZ ;  /* 0x000000ffff1c7224 */ /* 0x000fe200078e00ff */
[----:B------:R-:W-:Y:S06]  /*17c0*/  @!P1 BRA `(.L_x_8921) ;  /* 0x000000c000cc9947 */ /* 0x000fec0003800000 */
[----:B------:R-:W-:-:S05]  /*17d0*/  VIADD R0, R2, 0xffffff80 ;  /* 0xffffff8002007836 */ /* 0x000fca0000000000 */
[----:B------:R-:W-:-:S04]  /*17e0*/  SHF.R.S32.HI R3, RZ, 0x1f, R0 ;  /* 0x0000001fff037819 */ /* 0x000fc80000011400 */
[----:B------:R-:W-:-:S04]  /*17f0*/  LEA.HI R3, R3, R0, RZ, 0x7 ;  /* 0x0000000003037211 */ /* 0x000fc800078f38ff */
[----:B------:R-:W-:-:S06]  /*1800*/  SHF.R.S32.HI R3, RZ, 0x7, R3 ;  /* 0x00000007ff037819 */ /* 0x000fcc0000011403 */
[----:B------:R-:W1:Y:S02]  /*1810*/  SHFL.IDX PT, R3, R3, RZ, 0x1f ;  /* 0x00001fff03037589 */ /* 0x000e6400000e0000 */
[----:B-1----:R-:W-:-:S13]  /*1820*/  R2UR UR45, R3 ;  /* 0x00000000032d72ca */ /* 0x002fda00000e0000 */
[----:B------:R-:W-:-:S04]  /*1830*/  UIMAD.WIDE UR4, UR45, 0x55555556, URZ ;  /* 0x555555562d0478a5 */ /* 0x000fc8000f8e023f */
[----:B------:R-:W-:Y:S02]  /*1840*/  ULEA.HI UR52, UR5, UR5, URZ, 0x1 ;  /* 0x0000000505347291 */ /* 0x000fe4000f8f083f */
[----:B------:R-:W-:Y:S02]  /*1850*/  UIADD3 UR5, UR39, 0x21800, URZ ;  /* 0x0002180027057890 */ /* 0x000fe4000fffe03f */
[----:B------:R-:W-:Y:S02]  /*1860*/  UIMAD UR52, UR52, -0x3, UR45 ;  /* 0xfffffffd343478a4 */ /* 0x000fe4000f8e022d */
[----:B------:R-:W-:Y:S02]  /*1870*/  ULOP3.LUT UP0, URZ, UR5, 0x3ff, URZ, 0xc0, !UPT ;  /* 0x000003ff053f7892 */ /* 0x000fe4000f80c03f */
[----:B------:R-:W-:Y:S02]  /*1880*/  ULEA UR4, UR52, UR39, 0xc ;  /* 0x0000002734047291 */ /* 0x000fe4000f8e603f */
[----:B------:R-:W-:-:S02]  /*1890*/  ULEA UR5, UR52, UR5, 0xd ;  /* 0x0000000534057291 */ /* 0x000fc4000f8e683f */
[----:B------:R-:W-:Y:S01]  /*18a0*/  PLOP3.LUT P0, PT, PT, PT, UP0, 0x80, 0x0 ;  /* 0x000000000000781c */ /* 0x000fe20003f0f008 */
[----:B------:R-:W-:Y:S02]  /*18b0*/  UIADD3 UR4, UR4, 0xc400, URZ ;  /* 0x0000c40004047890 */ /* 0x000fe4000fffe03f */
[----:B------:R-:W-:Y:S02]  /*18c0*/  USHF.R.U32.HI UR5, URZ, 0x4, UR5 ;  /* 0x000000043f057899 */ /* 0x000fe40008011605 */
[----:B------:R-:W-:Y:S02]  /*18d0*/  USHF.R.U32.HI UR4, URZ, 0x4, UR4 ;  /* 0x000000043f047899 */ /* 0x000fe40008011604 */
[----:B------:R-:W-:Y:S02]  /*18e0*/  ULOP3.LUT UR41, UR5, 0x3fff, URZ, 0xc0, !UPT ;  /* 0x00003fff05297892 */ /* 0x000fe4000f8ec03f */
[----:B------:R-:W-:-:S04]  /*18f0*/  ULOP3.LUT UR54, UR4, 0x3fff, URZ, 0xc0, !UPT ;  /* 0x00003fff04367892 */ /* 0x000fc8000f8ec03f */
[----:B------:R-:W-:Y:S08]  /*1900*/  @!P0 BRA `(.L_x_8922) ;  /* 0x0000000000408947 */ /* 0x000ff00003800000 */
        /* <DEDUP_REMOVED lines=16> */
.L_x_8922:
        /* <DEDUP_REMOVED lines=9> */
.L_x_9066:
[----:B------:R-:W-:Y:S05]  /*1aa0*/  @!P0 BRA `(.L_x_8924) ;  /* 0x0000000000048947 */ /* 0x000fea0003800000 */
[----:B------:R-:W-:Y:S01]  /*1ab0*/  BPT.TRAP 0x1 ;  /* 0x000000040000795c */ /* 0x000fe20000300000 */
.L_x_8924:
[----:B------:R-:W-:Y:S02]  /*1ac0*/  IMAD.U32 R7, RZ, RZ, UR36 ;  /* 0x00000024ff077e24 */ /* 0x000fe4000f8e00ff */
[----:B-1----:R-:W-:-:S03]  /*1ad0*/  IMAD.U32 R0, RZ, RZ, UR49 ;  /* 0x00000031ff007e24 */ /* 0x002fc6000f8e00ff */
[----:B------:R-:W-:Y:S02]  /*1ae0*/  LEA R7, R7, UR39, 0x3 ;  /* 0x0000002707077c11 */ /* 0x000fe4000f8e18ff */
[----:B------:R-:W-:-:S04]  /*1af0*/  SHF.L.U32 R0, R0, 0x1f, RZ ;  /* 0x0000001f00007819 */ /* 0x000fc800000006ff */
[----:B------:R1:W2:Y:S01]  /*1b00*/  SYNCS.PHASECHK.TRANS64.TRYWAIT P2, [R7+URZ+0x2d830], R0 ;  /* 0x02d83000070075a7 */ /* 0x0002a2000804017f */
[----:B------:R-:W-:Y:S05]  /*1b10*/  @!P0 BRA `(.L_x_8925) ;  /* 0x0000000000048947 */ /* 0x000fea0003800000 */
[----:B------:R-:W-:Y:S01]  /*1b20*/  BPT.TRAP 0x1 ;  /* 0x000000040000795c */ /* 0x000fe20000300000 */
.L_x_8925:
[----:B------:R-:W-:Y:S01]  /*1b30*/  LOP3.LUT P1, RZ, R2, 0x7f, RZ, 0xc0, !PT ;  /* 0x0000007f02ff7812 */ /* 0x000fe2000782c0ff */
[----:B--2---:R-:W-:-:S12]  /*1b40*/  @P2 BRA `(.L_x_8926) ;  /* 0x0000000000082947 */ /* 0x004fd80003800000 */
[----:B------:R-:W2:Y:S02]  /*1b50*/  SYNCS.PHASECHK.TRANS64.TRYWAIT P2, [R7+URZ+0x2d830], R0 ;  /* 0x02d83000070075a7 */ /* 0x000ea4000804017f */
[----:B--2---:R-:W-:Y:S05]  /*1b60*/  @!P2 BRA `(.L_x_8927) ;  /* 0x0000010000b8a947 */ /* 0x004fea0003800000 */
.L_x_8926:
[----:B------:R-:W-:Y:S05]  /*1b70*/  WARPSYNC.ALL ;  /* 0x0000000000007948 */ /* 0x000fea0003800000 */
[----:B------:R-:W-:Y:S01]  /*1b80*/  UIADD3 UR4, UR39, 0x15400, URZ ;  /* 0x0001540027047890 */ /* 0x000fe2000fffe03f */
[----:B------:R-:W-:Y:S01]  /*1b90*/  WARPGROUP.ARRIVE ;  /* 0x00000000000079c5 */ /* 0x000fe20000000000 */
[----:B------:R-:W-:Y:S01]  /*1ba0*/  UMOV UR5, 0x80000020 ;  /* 0x8000002000057882 */ /* 0x000fe20000000000 */
[----:B------:R-:W-:Y:S01]  /*1bb0*/  UMOV UR7, 0x80000020 ;  /* 0x8000002000077882 */ /* 0x000fe20000000000 */
[----:B------:R-:W-:Y:S01]  /*1bc0*/  USHF.R.U32.HI UR4, URZ, 0x4, UR4 ;  /* 0x000000043f047899 */ /* 0x000fe20008011604 */
[----:B------:R-:W3:Y:S01]  /*1bd0*/  LDC R5, c[0x0][0x2e0] ;  /* 0x0000b800ff057b82 */ /* 0x000ee20000000800 */
[----:B------:R-:W-:Y:S01]  /*1be0*/  UMOV UR9, 0x80000020 ;  /* 0x8000002000097882 */ /* 0x000fe20000000000 */
[----:B------:R-:W-:Y:S01]  /*1bf0*/  UMOV UR11, 0x80000020 ;  /* 0x80000020000b7882 */ /* 0x000fe20000000000 */
[----:B------:R-:W-:Y:S01]  /*1c00*/  ULOP3.LUT UR4, UR4, 0x3fff, URZ, 0xc0, !UPT ;  /* 0x00003fff04047892 */ /* 0x000fe2000f8ec03f */
[----:B------:R-:W-:Y:S01]  /*1c10*/  IMAD.MOV.U32 R3, RZ, RZ, -0x80 ;  /* 0xffffff80ff037424 */ /* 0x000fe200078e00ff */
[----:B------:R-:W-:Y:S01]  /*1c20*/  UMOV UR13, 0x80000020 ;  /* 0x80000020000d7882 */ /* 0x000fe20000000000 */
[----:B------:R-:W-:Y:S01]  /*1c30*/  UMOV UR15, 0x80000020 ;  /* 0x80000020000f7882 */ /* 0x000fe20000000000 */
[----:B------:R-:W-:Y:S01]  /*1c40*/  ULOP3.LUT UR32, UR4, 0x10000, URZ, 0xfc, !UPT ;  /* 0x0001000004207892 */ /* 0x000fe2000f8efc3f */
[----:B------:R-:W4:Y:S01]  /*1c50*/  LDC R4, c[0x0][0x288] ;  /* 0x0000a200ff047b82 */ /* 0x000f220000000800 */
[----:B------:R-:W-:Y:S01]  /*1c60*/  ULOP3.LUT UR4, UR54, 0x10000, URZ, 0xfc, !UPT ;  /* 0x0001000036047892 */ /* 0x000fe2000f8efc3f */
[----:B-12---:R-:W-:Y:S01]  /*1c70*/  @!P1 VIADD R0, R7, 0x2d840 ;  /* 0x0002d84007009836 */ /* 0x006fe20000000000 */
[----:B------:R-:W-:Y:S01]  /*1c80*/  UIMAD UR6, UR36, 0x600, UR32 ;  /* 0x00000600240678a4 */ /* 0x000fe2000f8e0220 */
[C---:B------:R-:W-:Y:S01]  /*1c90*/  IMAD R12, R88.reuse, R3, 0x80 ;  /* 0x00000080580c7424 */ /* 0x040fe200078e0203 */
[----:B------:R-:W-:Y:S01]  /*1ca0*/  UIADD3 UR8, UR4, 0x2, URZ ;  /* 0x0000000204087890 */ /* 0x000fe2000fffe03f */
[----:B------:R-:W-:Y:S01]  /*1cb0*/  LEA R10, R88, 0xffffff80, 0x7 ;  /* 0xffffff80580a7811 */ /* 0x000fe200078e38ff */
[----:B------:R-:W-:Y:S01]  /*1cc0*/  UIADD3 UR10, UR6, 0x2, URZ ;  /* 0x00000002060a7890 */ /* 0x000fe2000fffe03f */
[----:B------:R-:W-:Y:S01]  /*1cd0*/  @!P1 PRMT R0, RZ, 0x654, R0 ;  /* 0x00000654ff009816 */ /* 0x000fe20000000000 */
[----:B------:R-:W-:-:S02]  /*1ce0*/  UIADD3 UR12, UR4, 0x300, URZ ;  /* 0x00000300040c7890 */ /* 0x000fc4000fffe03f */
[----:B------:R-:W-:Y:S02]  /*1cf0*/  UIADD3 UR14, UR6, 0x200, URZ ;  /* 0x00000200060e7890 */ /* 0x000fe4000fffe03f */
[----:B------:R-:W-:Y:S01]  /*1d00*/  HGMMA.64x128x16.F32 R24, gdesc[UR4], RZ, !UPT, gsb0 ;  /* 0x01e00000041879f0 */ /* 0x000fe2000c0008ff */
[----:B------:R-:W-:Y:S02]  /*1d10*/  UIADD3 UR16, UR4, 0x302, URZ ;  /* 0x0000030204107890 */ /* 0x000fe4000fffe03f */
[----:B------:R-:W-:Y:S01]  /*1d20*/  UIADD3 UR18, UR6, 0x202, URZ ;  /* 0x0000020206127890 */ /* 0x000fe2000fffe03f */
[----:B---3--:R-:W-:Y:S01]  /*1d30*/  IMAD R3, R5, UR47, R12 ;  /* 0x0000002f05037c24 */ /* 0x008fe2000f8e020c */
        /* <DEDUP_REMOVED lines=11> */
[----:B------:R-:W-:Y:S01]  /*1df0*/  ULDC.64 UR6, c[0x0][0x9e0] ;  /* 0x0002780000067ab9 */ /* 0x000fe20000000a00 */
[----:B------:R-:W-:Y:S01]  /*1e00*/  ULDC UR35, c[0x0][0x9dc] ;  /* 0x0002770000237ab9 */ /* 0x000fe20000000800 */
[----:B------:R-:W-:-:S06]  /*1e10*/  UISETP.GE.AND UP0, UPT, UR7, 0x1, UPT ;  /* 0x000000010700788c */ /* 0x000fcc000bf06270 */
[----:B------:R-:W-:Y:S01]  /*1e20*/  PLOP3.LUT P2, PT, PT, PT, UP0, 0x40, 0x0 ;  /* 0x000000000000781c */ /* 0x000fe20003f4e808 */
[----:B------:R-:W-:Y:S02]  /*1e30*/  WARPGROUP.DEPBAR.LE gsb0, 0x0 ;  /* 0x00008000000079c5 */ /* 0x000fe40000010000 */
[----:B------:R-:W-:-:S06]  /*1e40*/  WARPGROUP.ARRIVE ;  /* 0x00000000000079c5 */ /* 0x000fcc0000000000 */
[----:B------:R-:W-:Y:S01]  /*1e50*/  HGMMA.64x128x16.F32 R24, gdesc[UR8], R24, gsb0 ;  /* 0x01e00000081879f0 */ /* 0x000fe20008000818 */
[----:B------:R-:W-:Y:S02]  /*1e60*/  ULOP3.LUT UR10, URZ, UR35, URZ, 0x33, !UPT ;  /* 0x000000233f0a7292 */ /* 0x000fe4000f8e333f */
        /* <DEDUP_REMOVED lines=14> */
[----:B----4-:R-:W-:-:S05]  /*1f50*/  IADD3 R0, R3, 0x1, -R4 ;  /* 0x0000000103007810 */ /* 0x010fca0007ffe804 */
[----:B------:R-:W-:Y:S02]  /*1f60*/  IMAD R6, R19, -0x2, R0 ;  /* 0xfffffffe13067824 */ /* 0x000fe400078e0200 */
[----:B------:R-:W-:Y:S02]  /*1f70*/  VIADD R0, R137, UR42 ;  /* 0x0000002a89007c36 */ /* 0x000fe40008000000 */
[C---:B------:R-:W-:Y:S02]  /*1f80*/  VIADD R14, R6.reuse, UR6 ;  /* 0x00000006060e7c36 */ /* 0x040fe40008000000 */
[----:B------:R-:W-:-:S03]  /*1f90*/  VIADD R13, R6, UR10 ;  /* 0x0000000a060d7c36 */ /* 0x000fc60008000000 */
[----:B------:R-:W-:Y:S01]  /*1fa0*/  VIADDMNMX R3, R0, R14, R11, PT ;  /* 0x0000000e00037246 */ /* 0x000fe2000380010b */
[----:B------:R-:W-:Y:S01]  /*1fb0*/  IMAD.IADD R6, R13, 0x1, R0 ;  /* 0x000000010d067824 */ /* 0x000fe200078e0200 */
        /* <DEDUP_REMOVED lines=14> */
.L_x_8930:
[----:B------:R-:W-:-:S06]  /*20a0*/  UISETP.NE.AND UP1, UPT, UR7, 0x1, UPT ;  /* 0x000000010700788c */ /* 0x000fcc000bf25270 */
[----:B------:R-:W-:-:S05]  /*20b0*/  PLOP3.LUT P2, PT, PT, PT, UP1, 0x80, 0x0 ;  /* 0x000000000000781c */ /* 0x000fca0003f4f018 */
[----:B------:R-:W-:-:S08]  /*20c0*/  @UP1 ULDC.64 UR10, c[0x0][0x9e8] ;  /* 0x00027a00000a1ab9 */ /* 0x000fd00000000a00 */
[----:B------:R-:W-:-:S05]  /*20d0*/  @P2 IMAD.HI.U32 R8, R7, UR10, RZ ;  /* 0x0000000a07082c27 */ /* 0x000fca000f8e00ff */
[----:B------:R-:W-:-:S07]  /*20e0*/  @P2 SHF.R.U32.HI R7, RZ, UR11, R8 ;  /* 0x0000000bff072c19 */ /* 0x000fce0008011608 */
.L_x_8931:
[----:B------:R-:W-:Y:S05]  /*20f0*/  BSYNC B0 ;  /* 0x0000000000007941 */ /* 0x000fea0003800000 */
.L_x_8929:
[----:B------:R-:W-:-:S04]  /*2100*/  IMAD R8, R7, UR7, -R10 ;  /* 0x0000000707087c24 */ /* 0x000fc8000f8e0a0a */
[----:B------:R-:W-:-:S05]  /*2110*/  IMAD R8, R19, -0x2, R8 ;  /* 0xfffffffe13087824 */ /* 0x000fca00078e0208 */
[----:B------:R-:W-:Y:S02]  /*2120*/  VIMNMX R6, R6, R8, !PT ;  /* 0x0000000806067248 */ /* 0x000fe40007fe0100 */
[----:B------:R-:W-:-:S07]  /*2130*/  VIADDMNMX R3, R8, UR7, R3, PT ;  /* 0x0000000708037c46 */ /* 0x000fce000b800103 */
.L_x_8928:
[C---:B------:R-:W-:Y:S02]  /*2140*/  ISETP.GE.AND P4, PT, R12.reuse, 0x9, PT ;  /* 0x000000090c00780c */ /* 0x040fe40003f86270 */
[C---:B------:R-:W-:Y:S02]  /*2150*/  ISETP.GE.AND P2, PT, R12.reuse, 0x2, PT ;  /* 0x000000020c00780c */ /* 0x040fe40003f46270 */
[----:B------:R-:W-:Y:S02]  /*2160*/  ISETP.GE.AND P5, PT, R12, 0xa, PT ;  /* 0x0000000a0c00780c */ /* 0x000fe40003fa6270 */
[----:B------:R-:W-:Y:S02]  /*2170*/  LOP3.LUT R138, R138, 0xfffffffd, RZ, 0xc0, !PT ;  /* 0xfffffffd8a8a7812 */ /* 0x000fe400078ec0ff */
[----:B------:R-:W-:-:S04]  /*2180*/  ISETP.GT.AND P3, PT, R6, 0x1, !P2 ;  /* 0x000000010600780c */ /* 0x000fc80005764270 */
[----:B------:R-:W-:Y:S02]  /*2190*/  ISETP.LT.OR P3, PT, R3, 0x2, P3 ;  /* 0x000000020300780c */ /* 0x000fe40001f61670 */
[----:B------:R-:W-:Y:S02]  /*21a0*/  @P4 LOP3.LUT R138, R138, 0x2, RZ, 0xfc, !PT ;  /* 0x000000028a8a4812 */ /* 0x000fe400078efcff */
[----:B------:R-:W-:Y:S02]  /*21b0*/  FSEL R25, R25, -INF , !P3 ;  /* 0xff80000019197808 */ /* 0x000fe40005800000 */
[----:B------:R-:W-:Y:S02]  /*21c0*/  LOP3.LUT R138, R138, 0xfffffffb, RZ, 0xc0, !PT ;  /* 0xfffffffb8a8a7812 */ /* 0x000fe400078ec0ff */
[----:B------:R-:W-:Y:S02]  /*21d0*/  ISETP.GT.AND P4, PT, R6, 0x8, !P4 ;  /* 0x000000080600780c */ /* 0x000fe40006784270 */
[----:B------:R-:W-:-:S02]  /*21e0*/  @P5 LOP3.LUT R138, R138, 0x4, RZ, 0xfc, !PT ;  /* 0x000000048a8a5812 */ /* 0x000fc400078efcff */
[----:B------:R-:W-:Y:S02]  /*21f0*/  ISETP.GT.AND P3, PT, R6, 0x9, !P5 ;  /* 0x000000090600780c */ /* 0x000fe40006f64270 */
[----:B------:R-:W-:Y:S02]  /*2200*/  ISETP.GE.AND P5, PT, R12, 0x11, PT ;  /* 0x000000110c00780c */ /* 0x000fe40003fa6270 */
[C---:B------:R-:W-:Y:S02]  /*2210*/  ISETP.LT.OR P4, PT, R3.reuse, 0x9, P4 ;  /* 0x000000090300780c */ /* 0x040fe40002781670 */
[----:B------:R-:W-:Y:S02]  /*2220*/  ISETP.LT.OR P3, PT, R3, 0xa, P3 ;  /* 0x0000000a0300780c */ /* 0x000fe40001f61670 */
[----:B------:R-:W-:Y:S02]  /*2230*/  FSEL R28, R28, -INF , !P4 ;  /* 0xff8000001c1c7808 */ /* 0x000fe40006000000 */
[----:B------:R-:W-:-:S02]  /*2240*/  ISETP.GE.AND P4, PT, R12, 0x12, PT ;  /* 0x000000120c00780c */ /* 0x000fc40003f86270 */
[----:B------:R-:W-:Y:S02]  /*2250*/  LOP3.LUT R138, R138, 0xfffffff7, RZ, 0xc0, !PT ;  /* 0xfffffff78a8a7812 */ /* 0x000fe400078ec0ff */
[----:B------:R-:W-:Y:S02]  /*2260*/  FSEL R29, R29, -INF , !P3 ;  /* 0xff8000001d1d7808 */ /* 0x000fe40005800000 */
[----:B------:R-:W-:Y:S02]  /*2270*/  ISETP.GT.AND P3, PT, R6, 0x10, !P5 ;  /* 0x000000100600780c */ /* 0x000fe40006f64270 */
[----:B------:R-:W-:Y:S02]  /*2280*/  @P5 LOP3.LUT R138, R138, 0x8, RZ, 0xfc, !PT ;  /* 0x000000088a8a5812 */ /* 0x000fe400078efcff */
[----:B------:R-:W-:Y:S02]  /*2290*/  ISETP.LT.OR P3, PT, R3, 0x11, P3 ;  /* 0x000000110300780c */ /* 0x000fe40001f61670 */
[----:B------:R-:W-:-:S02]  /*22a0*/  LOP3.LUT R138, R138, 0xfdffffff, RZ, 0xc0, !PT ;  /* 0xfdffffff8a8a7812 */ /* 0x000fc400078ec0ff */
[----:B------:R-:W-:Y:S02]  /*22b0*/  FSEL R32, R32, -INF , !P3 ;  /* 0xff80000020207808 */ /* 0x000fe40005800000 */
[----:B------:R-:W-:Y:S02]  /*22c0*/  @P4 LOP3.LUT R138, R138, 0x2000000, RZ, 0xfc, !PT ;  /* 0x020000008a8a4812 */ /* 0x000fe400078efcff */
[----:B------:R-:W-:Y:S02]  /*22d0*/  ISETP.GT.AND P3, PT, R6, 0x11, !P4 ;  /* 0x000000110600780c */ /* 0x000fe40006764270 */
[----:B------:R-:W-:Y:S02]  /*22e0*/  ISETP.GE.AND P4, PT, R12, 0x19, PT ;  /* 0x000000190c00780c */ /* 0x000fe40003f86270 */
[----:B------:R-:W-:Y:S02]  /*22f0*/  ISETP.LT.OR P3, PT, R3, 0x12, P3 ;  /* 0x000000120300780c */ /* 0x000fe40001f61670 */
[----:B------:R-:W-:-:S02]  /*2300*/  LOP3.LUT R138, R138, 0xfeffffff, RZ, 0xc0, !PT ;  /* 0xfeffffff8a8a7812 */ /* 0x000fc400078ec0ff */
[----:B------:R-:W-:Y:S02]  /*2310*/  FSEL R33, R33, -INF , !P3 ;  /* 0xff80000021217808 */ /* 0x000fe40005800000 */
[----:B------:R-:W-:-:S04]  /*2320*/  ISETP.GT.AND P3, PT, R6, 0x18, !P4 ;  /* 0x000000180600780c */ /* 0x000fc80006764270 */
[----:B------:R-:W-:Y:S02]  /*2330*/  ISETP.LT.OR P3, PT, R3, 0x19, P3 ;  /* 0x000000190300780c */ /* 0x000fe40001f61670 */
        /* <DEDUP_REMOVED lines=150> */
[----:B------:R-:W-:Y:S01]  /*2ca0*/  ISETP.LT.OR P6, PT, R3, 0x7a, P6 ;  /* 0x0000007a0300780c */ /* 0x000fe200037c1670 */
[----:B------:R-:W-:-:S03]  /*2cb0*/  VIADD R3, R0, 0x8 ;  /* 0x0000000800037836 */ /* 0x000fc60000000000 */
[----:B------:R-:W-:Y:S01]  /*2cc0*/  FSEL R85, R85, -INF , !P6 ;  /* 0xff80000055557808 */ /* 0x000fe20007000000 */
[----:B------:R-:W-:Y:S01]  /*2cd0*/  IMAD.IADD R8, R13, 0x1, R3 ;  /* 0x000000010d087824 */ /* 0x000fe200078e0203 */
[----:B------:R-:W-:Y:S02]  /*2ce0*/  PLOP3.LUT P6, PT, PT, PT, UP0, 0x40, 0x0 ;  /* 0x000000000000781c */ /* 0x000fe40003fce808 */
[----:B------:R-:W-:-:S11]  /*2cf0*/  VIADDMNMX R6, R3, R14, R11, PT ;  /* 0x0000000e03067246 */ /* 0x000fd6000380010b */
        /* <DEDUP_REMOVED lines=15> */
.L_x_8934:
[----:B------:R-:W-:-:S06]  /*2df0*/  UISETP.NE.AND UP1, UPT, UR7, 0x1, UPT ;  /* 0x000000010700788c */ /* 0x000fcc000bf25270 */
[----:B------:R-:W-:-:S05]  /*2e00*/  PLOP3.LUT P6, PT, PT, PT, UP1, 0x80, 0x0 ;  /* 0x000000000000781c */ /* 0x000fca0003fcf018 */
[----:B------:R-:W-:-:S08]  /*2e10*/  @UP1 ULDC.64 UR10, c[0x0][0x9e8] ;  /* 0x00027a00000a1ab9 */ /* 0x000fd00000000a00 */
[----:B------:R-:W-:Y:S01]  /*2e20*/  @P6 IMAD.HI.U32 R11, R7, UR10, RZ ;  /* 0x0000000a070b6c27 */ /* 0x000fe2000f8e00ff */
[----:B------:R-:W-:-:S13]  /*2e30*/  PLOP3.LUT P6, PT, PT, PT, UP1, 0x80, 0x0 ;  /* 0x000000000000781c */ /* 0x000fda0003fcf018 */
[----:B------:R-:W-:-:S07]  /*2e40*/  @P6 SHF.R.U32.HI R7, RZ, UR11, R11 ;  /* 0x0000000bff076c19 */ /* 0x000fce000801160b */
.L_x_8935:
[----:B------:R-:W-:Y:S05]  /*2e50*/  BSYNC B0 ;  /* 0x0000000000007941 */ /* 0x000fea0003800000 */
.L_x_8933:
[----:B------:R-:W-:-:S04]  /*2e60*/  IMAD R10, R7, UR7, -R10 ;  /* 0x00000007070a7c24 */ /* 0x000fc8000f8e0a0a */
[----:B------:R-:W-:-:S05]  /*2e70*/  IMAD R7, R19, -0x2, R10 ;  /* 0xfffffffe13077824 */ /* 0x000fca00078e020a */
[----:B------:R-:W-:Y:S02]  /*2e80*/  VIMNMX R8, R8, R7, !PT ;  /* 0x0000000708087248 */ /* 0x000fe40007fe0100 */
[----:B------:R-:W-:-:S07]  /*2e90*/  VIADDMNMX R6, R7, UR7, R6, PT ;  /* 0x0000000707067c46 */ /* 0x000fce000b800106 */
.L_x_8932:
[----:B------:R-:W-:Y:S01]  /*2ea0*/  ISETP.GT.AND P2, PT, R8, 0x1, !P2 ;  /* 0x000000010800780c */ /* 0x000fe20005744270 */
[----:B------:R-:W-:Y:S01]  /*2eb0*/  ULDC UR33, c[0x0][0x988] ;  /* 0x0002620000217ab9 */ /* 0x000fe20000000800 */
[----:B------:R-:W-:Y:S01]  /*2ec0*/  LOP3.LUT P6, RZ, R138, 0x8, RZ, 0xc0, !PT ;  /* 0x000000088aff7812 */ /* 0x000fe200078cc0ff */
[----:B------:R-:W-:Y:S01]  /*2ed0*/  IMAD R5, R5, UR47, -R4 ;  /* 0x0000002f05057c24 */ /* 0x000fe2000f8e0a04 */
[----:B------:R-:W-:Y:S02]  /*2ee0*/  ISETP.LT.OR P2, PT, R6, 0x2, P2 ;  /* 0x000000020600780c */ /* 0x000fe40001741670 */
[----:B------:R-:W-:Y:S02]  /*2ef0*/  FMNMX.FTZ R7, R9, R25, !PT ;  /* 0x0000001909077209 */ /* 0x000fe40007810000 */
[----:B------:R-:W-:Y:S02]  /*2f00*/  FSEL R27, R27, -INF , !P2 ;  /* 0xff8000001b1b7808 */ /* 0x000fe40005000000 */
[----:B------:R-:W-:-:S02]  /*2f10*/  LOP3.LUT P2, RZ, R138, 0x2, RZ, 0xc0, !PT ;  /* 0x000000028aff7812 */ /* 0x000fc4000784c0ff */
[----:B------:R-:W-:Y:S02]  /*2f20*/  FMNMX.FTZ R10, R28, R7, !PT ;  /* 0x000000071c0a7209 */ /* 0x000fe40007810000 */
[----:B------:R-:W-:Y:S02]  /*2f30*/  ISETP.GT.AND P2, PT, R8, 0x8, !P2 ;  /* 0x000000080800780c */ /* 0x000fe40005744270 */
[----:B------:R-:W-:Y:S02]  /*2f40*/  FMNMX.FTZ R7, R29, R10, !PT ;  /* 0x0000000a1d077209 */ /* 0x000fe40007810000 */
[----:B------:R-:W-:Y:S02]  /*2f50*/  ISETP.LT.OR P2, PT, R6, 0x9, P2 ;  /* 0x000000090600780c */ /* 0x000fe40001741670 */
[----:B------:R-:W-:Y:S02]  /*2f60*/  FMNMX.FTZ R10, R32, R7, !PT ;  /* 0x00000007200a7209 */ /* 0x000fe40007810000 */
        /* <DEDUP_REMOVED lines=67> */
[----:B------:R-:W-:Y:S01]  /*33a0*/  ISETP.GT.AND P3, PT, R8, 0x70, !P3 ;  /* 0x000000700800780c */ /* 0x000fe20005f64270 */
[----:B------:R-:W1:Y:S01]  /*33b0*/  SHFL.BFLY PT, R7, R10, 0x2, 0x1f ;  /* 0x0c401f000a077f89 */ /* 0x000e6200000e0000 */
[----:B------:R-:W-:Y:S02]  /*33c0*/  FSEL R50, R50, -INF , !P2 ;  /* 0xff80000032327808 */ /* 0x000fe40005000000 */
[----:B------:R-:W-:Y:S02]  /*33d0*/  LOP3.LUT P2, RZ, R138, 0x20000, RZ, 0xc0, !PT ;  /* 0x000200008aff7812 */ /* 0x000fe4000784c0ff */
[C---:B------:R-:W-:Y:S02]  /*33e0*/  ISETP.GT.AND P4, PT, R8.reuse, 0x71, !P4 ;  /* 0x000000710800780c */ /* 0x040fe40006784270 */
[----:B------:R-:W-:Y:S02]  /*33f0*/  ISETP.GT.AND P2, PT, R8, 0x31, !P2 ;  /* 0x000000310800780c */ /* 0x000fe40005744270 */
[----:B------:R-:W-:-:S02]  /*3400*/  ISETP.LT.OR P3, PT, R6, 0x71, P3 ;  /* 0x000000710600780c */ /* 0x000fc40001f61670 */
[----:B------:R-:W-:Y:S02]  /*3410*/  ISETP.LT.OR P2, PT, R6, 0x32, P2 ;  /* 0x000000320600780c */ /* 0x000fe40001741670 */
[----:B------:R-:W-:Y:S02]  /*3420*/  ISETP.GT.AND P5, PT, R8, 0x78, !P5 ;  /* 0x000000780800780c */ /* 0x000fe40006fa4270 */
[----:B------:R-:W-:Y:S02]  /*3430*/  FSEL R51, R51, -INF , !P2 ;  /* 0xff80000033337808 */ /* 0x000fe40005000000 */
[----:B------:R-:W-:Y:S02]  /*3440*/  LOP3.LUT P2, RZ, R138, 0x10000, RZ, 0xc0, !PT ;  /* 0x000100008aff7812 */ /* 0x000fe4000784c0ff */
[----:B------:R-:W-:Y:S02]  /*3450*/  ISETP.LT.OR P4, PT, R6, 0x72, P4 ;  /* 0x000000720600780c */ /* 0x000fe40002781670 */
[----:B------:R-:W-:-:S02]  /*3460*/  ISETP.GT.AND P2, PT, R8, 0x38, !P2 ;  /* 0x000000380800780c */ /* 0x000fc40005744270 */
[----:B------:R-:W-:Y:S02]  /*3470*/  FSEL R82, R82, -INF , !P3 ;  /* 0xff80000052527808 */ /* 0x000fe40005800000 */
[----:B------:R-:W-:Y:S02]  /*3480*/  ISETP.LT.OR P2, PT, R6, 0x39, P2 ;  /* 0x000000390600780c */ /* 0x000fe40001741670 */
[----:B-1----:R-:W-:Y:S02]  /*3490*/  FMNMX.FTZ R11, R10, R7, !PT ;  /* 0x000000070a0b7209 */ /* 0x002fe40007810000 */
[----:B------:R-:W-:Y:S02]  /*34a0*/  FSEL R54, R54, -INF , !P2 ;  /* 0xff80000036367808 */ /* 0x000fe40005000000 */
[----:B------:R-:W-:Y:S01]  /*34b0*/  ISETP.GT.AND P2, PT, R8, 0x39, !P6 ;  /* 0x000000390800780c */ /* 0x000fe20007744270 */
[----:B------:R-:W1:Y:S01]  /*34c0*/  SHFL.BFLY PT, R12, R11, 0x1, 0x1f ;  /* 0x0c201f000b0c7f89 */ /* 0x000e6200000e0000 */
[----:B------:R-:W-:-:S02]  /*34d0*/  LOP3.LUT P6, RZ, R138, 0x10, RZ, 0xc0, !PT ;  /* 0x000000108aff7812 */ /* 0x000fc400078cc0ff */
[C---:B------:R-:W-:Y:S02]  /*34e0*/  ISETP.LT.OR P2, PT, R6.reuse, 0x3a, P2 ;  /* 0x0000003a0600780c */ /* 0x040fe40001741670 */
[----:B------:R-:W-:Y:S02]  /*34f0*/  ISETP.LT.OR P5, PT, R6, 0x79, P5 ;  /* 0x000000790600780c */ /* 0x000fe40002fa1670 */
[----:B------:R-:W-:Y:S02]  /*3500*/  FSEL R55, R55, -INF , !P2 ;  /* 0xff80000037377808 */ /* 0x000fe40005000000 */
[----:B------:R-:W-:Y:S02]  /*3510*/  LOP3.LUT P2, RZ, R138, 0x4000, RZ, 0xc0, !PT ;  /* 0x000040008aff7812 */ /* 0x000fe4000784c0ff */
[----:B------:R-:W-:Y:S02]  /*3520*/  FSEL R83, R83, -INF , !P4 ;  /* 0xff80000053537808 */ /* 0x000fe40006000000 */
[----:B------:R-:W-:-:S02]  /*3530*/  ISETP.GT.AND P2, PT, R8, 0x40, !P2 ;  /* 0x000000400800780c */ /* 0x000fc40005744270 */
[----:B------:R-:W-:Y:S02]  /*3540*/  FSEL R86, R86, -INF , !P5 ;  /* 0xff80000056567808 */ /* 0x000fe40006800000 */
[----:B------:R-:W-:Y:S02]  /*3550*/  ISETP.LT.OR P2, PT, R6, 0x41, P2 ;  /* 0x000000410600780c */ /* 0x000fe40001741670 */
[----:B------:R-:W-:Y:S02]  /*3560*/  R2UR UR10, R5 ;  /* 0x00000000050a72ca */ /* 0x000fe400000e0000 */
[----:B------:R-:W-:Y:S02]  /*3570*/  FSEL R58, R58, -INF , !P2 ;  /* 0xff8000003a3a7808 */ /* 0x000fe40005000000 */
[----:B------:R-:W-:Y:S02]  /*3580*/  LOP3.LUT P2, RZ, R138, 0x2000, RZ, 0xc0, !PT ;  /* 0x000020008aff7812 */ /* 0x000fe4000784c0ff */
[----:B-1----:R-:W-:-:S02]  /*3590*/  FMNMX.FTZ R7, R11, R12, !PT ;  /* 0x0000000c0b077209 */ /* 0x002fc40007810000 */
[----:B------:R-:W-:-:S03]  /*35a0*/  ISETP.GT.AND P2, PT, R8, 0x41, !P2 ;  /* 0x000000410800780c */ /* 0x000fc60005744270 */
[----:B------:R-:W-:Y:S01]  /*35b0*/  FMUL.FTZ R90, R7, UR33 ;  /* 0x00000021075a7c20 */ /* 0x000fe20008410000 */
[----:B------:R-:W-:Y:S01]  /*35c0*/  ISETP.LT.OR P2, PT, R6, 0x42, P2 ;  /* 0x000000420600780c */ /* 0x000fe20001741670 */
[----:B------:R-:W-:-:S03]  /*35d0*/  UIADD3 UR10, UR42, UR10, URZ ;  /* 0x0000000a2a0a7290 */ /* 0x000fc6000fffe03f */
[----:B------:R-:W-:Y:S01]  /*35e0*/  FSEL R59, R59, -INF , !P2 ;  /* 0xff8000003b3b7808 */ /* 0x000fe20005000000 */
[----:B------:R-:W-:Y:S01]  /*35f0*/  UIADD3 UR6, UR10, UR6, URZ ;  /* 0x000000060a067290 */ /* 0x000fe2000fffe03f */
[----:B------:R-:W-:-:S04]  /*3600*/  LOP3.LUT P2, RZ, R138, 0x1000, RZ, 0xc0, !PT ;  /* 0x000010008aff7812 */ /* 0x000fc8000784c0ff */
[----:B------:R-:W-:-:S04]  /*3610*/  ISETP.GT.AND P2, PT, R8, 0x48, !P2 ;  /* 0x000000480800780c */ /* 0x000fc80005744270 */
[----:B------:R-:W-:-:S04]  /*3620*/  ISETP.LT.OR P2, PT, R6, 0x49, P2 ;  /* 0x000000490600780c */ /* 0x000fc80001741670 */
[----:B------:R-:W-:Y:S02]  /*3630*/  FSEL R62, R62, -INF , !P2 ;  /* 0xff8000003e3e7808 */ /* 0x000fe40005000000 */
        /* <DEDUP_REMOVED lines=32> */
[----:B------:R-:W-:-:S04]  /*3840*/  FSETP.NEU.FTZ.AND P2, PT, R7, -INF , PT ;  /* 0xff8000000700780b */ /* 0x000fc80003f5d000 */
[----:B------:R-:W-:Y:S02]  /*3850*/  FSEL R90, R90, RZ, P2 ;  /* 0x000000ff5a5a7208 */ /* 0x000fe40001000000 */
[----:B------:R-:W-:Y:S02]  /*3860*/  ISETP.GT.AND P2, PT, R8, RZ, !P6 ;  /* 0x000000ff0800720c */ /* 0x000fe40007744270 */
[----:B------:R-:W-:Y:S01]  /*3870*/  LOP3.LUT P6, RZ, R138, 0x8000000, RZ, 0xc0, !PT ;  /* 0x080000008aff7812 */ /* 0x000fe200078cc0ff */
[--C-:B------:R-:W-:Y:S01]  /*3880*/  FFMA.FTZ R12, R9, UR33, -R90.reuse ;  /* 0x00000021090c7c23 */ /* 0x100fe2000801085a */
[----:B------:R-:W-:Y:S01]  /*3890*/  ISETP.LT.OR P2, PT, R6, 0x1, P2 ;  /* 0x000000010600780c */ /* 0x000fe20001741670 */
[--C-:B------:R-:W-:Y:S01]  /*38a0*/  FFMA.FTZ R24, R32, UR33, -R90.reuse ;  /* 0x0000002120187c23 */ /* 0x100fe2000801085a */
[--C-:B------:R-:W-:Y:S01]  /*38b0*/  FFMA.FTZ R14, R28, UR33, -R90.reuse ;  /* 0x000000211c0e7c23 */ /* 0x100fe2000801085a */
[--C-:B------:R-:W-:Y:S01]  /*38c0*/  FFMA.FTZ R28, R40, UR33, -R90.reuse ;  /* 0x00000021281c7c23 */ /* 0x100fe2000801085a */
[----:B------:R-:W-:Y:S01]  /*38d0*/  FSEL R20, R26, -INF , !P2 ;  /* 0xff8000001a147808 */ /* 0x000fe20005000000 */
[--C-:B------:R-:W-:Y:S01]  /*38e0*/  FFMA.FTZ R26, R36, UR33, -R90.reuse ;  /* 0x00000021241a7c23 */ /* 0x100fe2000801085a */
[----:B------:R-:W-:Y:S01]  /*38f0*/  LOP3.LUT P2, RZ, R138, 0x4000000, RZ, 0xc0, !PT ;  /* 0x040000008aff7812 */ /* 0x000fe2000784c0ff */
[--C-:B------:R-:W-:Y:S01]  /*3900*/  FFMA.FTZ R11, R25, UR33, -R90.reuse ;  /* 0x00000021190b7c23 */ /* 0x100fe2000801085a */
[----:B------:R-:W-:Y:S01]  /*3910*/  FMNMX.FTZ R9, R20, R27, !PT ;  /* 0x0000001b14097209 */ /* 0x000fe20007810000 */
        /* <DEDUP_REMOVED lines=8> */
[----:B------:R-:W1:Y:S01]  /*39a0*/  MUFU.EX2 R11, R11 ;  /* 0x0000000b000b7308 */ /* 0x000e620000000800 */
[----:B------:R-:W-:Y:S01]  /*39b0*/  FSEL R79, R79, -INF , !P2 ;  /* 0xff8000004f4f7808 */ /* 0x000fe20005000000 */
[--C-:B------:R-:W-:Y:S01]  /*39c0*/  FFMA.FTZ R25, R37, UR33, -R90.reuse ;  /* 0x0000002125197c23 */ /* 0x100fe2000801085a */
[----:B------:R-:W-:Y:S01]  /*39d0*/  FMNMX.FTZ R10, R34, R9, !PT ;  /* 0x00000009220a7209 */ /* 0x000fe20007810000 */
[--C-:B------:R-:W-:Y:S01]  /*39e0*/  FFMA.FTZ R37, R49, UR33, -R90.reuse ;  /* 0x0000002131257c23 */ /* 0x100fe2000801085a */
[----:B------:R-:W-:Y:S01]  /*39f0*/  ISETP.GT.AND P6, PT, R8, 0x79, !P6 ;  /* 0x000000790800780c */ /* 0x000fe200077c4270 */
[--C-:B------:R-:W-:Y:S01]  /*3a00*/  FFMA.FTZ R49, R61, UR33, -R90.reuse ;  /* 0x000000213d317c23 */ /* 0x100fe2000801085a */
[----:B------:R-:W-:Y:S01]  /*3a10*/  FMNMX.FTZ R9, R35, R10, !PT ;  /* 0x0000000a23097209 */ /* 0x000fe20007810000 */
[----:B------:R-:W2:Y:S01]  /*3a20*/  MUFU.EX2 R14, R14 ;  /* 0x0000000e000e7308 */ /* 0x000ea20000000800 */
[----:B------:R-:W-:Y:S01]  /*3a30*/  ISETP.LT.OR P6, PT, R6, 0x7a, P6 ;  /* 0x0000007a0600780c */ /* 0x000fe200037c1670 */
[--C-:B------:R-:W-:Y:S01]  /*3a40*/  FFMA.FTZ R6, R60, UR33, -R90.reuse ;  /* 0x000000213c067c23 */ /* 0x100fe2000801085a */
[----:B------:R-:W-:Y:S01]  /*3a50*/  FMNMX.FTZ R10, R38, R9, !PT ;  /* 0x00000009260a7209 */ /* 0x000fe20007810000 */
[--C-:B------:R-:W-:Y:S01]  /*3a60*/  FFMA.FTZ R29, R41, UR33, -R90.reuse ;  /* 0x00000021291d7c23 */ /* 0x100fe2000801085a */
[----:B------:R-:W-:Y:S01]  /*3a70*/  FSEL R87, R87, -INF , !P6 ;  /* 0xff80000057577808 */ /* 0x000fe20007000000 */
        /* <DEDUP_REMOVED lines=18> */
[----:B------:R-:W-:Y:S03]  /*3ba0*/  MUFU.EX2 R21, R21 ;  /* 0x0000001500157308 */ /* 0x000fe60000000800 */
[----:B------:R-:W-:-:S04]  /*3bb0*/  FMNMX.FTZ R10, R50, R9, !PT ;  /* 0x00000009320a7209 */ /* 0x000fc80007810000 */
[----:B------:R-:W-:Y:S01]  /*3bc0*/  FMNMX.FTZ R9, R51, R10, !PT ;  /* 0x0000000a33097209 */ /* 0x000fe20007810000 */
[----:B------:R-:W-:Y:S01]  /*3bd0*/  FFMA.FTZ R10, R44, UR33, -R90 ;  /* 0x000000212c0a7c23 */ /* 0x000fe2000801085a */
[----:B------:R-:W-:Y:S02]  /*3be0*/  MUFU.EX2 R26, R26 ;  /* 0x0000001a001a7308 */ /* 0x000fe40000000800 */
[----:B------:R-:W-:-:S04]  /*3bf0*/  FMNMX.FTZ R32, R54, R9, !PT ;  /* 0x0000000936207209 */ /* 0x000fc80007810000 */
[----:B------:R-:W-:Y:S02]  /*3c00*/  FMNMX.FTZ R9, R55, R32, !PT ;  /* 0x0000002037097209 */ /* 0x000fe40007810000 */
[----:B------:R-:W-:Y:S02]  /*3c10*/  MUFU.EX2 R25, R25 ;  /* 0x0000001900197308 */ /* 0x000fe40000000800 */
[----:B------:R-:W-:-:S04]  /*3c20*/  FMNMX.FTZ R32, R58, R9, !PT ;  /* 0x000000093a207209 */ /* 0x000fc80007810000 */
[----:B------:R-:W-:Y:S01]  /*3c30*/  FMNMX.FTZ R9, R59, R32, !PT ;  /* 0x000000203b097209 */ /* 0x000fe20007810000 */
[--C-:B------:R-:W-:Y:S01]  /*3c40*/  FFMA.FTZ R32, R48, UR33, -R90.reuse ;  /* 0x0000002130207c23 */ /* 0x100fe2000801085a */
[----:B------:R-:W-:Y:S01]  /*3c50*/  FFMA.FTZ R48, R68, UR33, -R90 ;  /* 0x0000002144307c23 */ /* 0x000fe2000801085a */
[----:B------:R-:W-:Y:S01]  /*3c60*/  MUFU.EX2 R28, R28 ;  /* 0x0000001c001c7308 */ /* 0x000fe20000000800 */
[----:B------:R-:W-:-:S04]  /*3c70*/  FMNMX.FTZ R36, R62, R9, !PT ;  /* 0x000000093e247209 */ /* 0x000fc80007810000 */
[----:B------:R-:W-:-:S03]  /*3c80*/  FMNMX.FTZ R9, R63, R36, !PT ;  /* 0x000000243f097209 */ /* 0x000fc60007810000 */
[----:B------:R-:W-:Y:S01]  /*3c90*/  MUFU.EX2 R29, R29 ;  /* 0x0000001d001d7308 */ /* 0x000fe20000000800 */
        /* <DEDUP_REMOVED lines=19> */
[----:B------:R-:W-:Y:S02]  /*3dd0*/  FFMA.FTZ R40, R64, UR33, -R90 ;  /* 0x0000002140287c23 */ /* 0x000fe4000801085a */
[----:B------:R-:W-:Y:S02]  /*3de0*/  MUFU.EX2 R41, R41 ;  /* 0x0000002900297308 */ /* 0x000fe40000000800 */
[----:B------:R-:W5:Y:S06]  /*3df0*/  SHFL.BFLY PT, R44, R9, 0x2, 0x1f ;  /* 0x0c401f00092c7f89 */ /* 0x000f6c00000e0000 */
[----:B------:R-:W-:Y:S08]  /*3e00*/  MUFU.EX2 R8, R8 ;  /* 0x0000000800087308 */ /* 0x000ff00000000800 */
[----:B------:R-:W-:Y:S08]  /*3e10*/  MUFU.EX2 R45, R45 ;  /* 0x0000002d002d7308 */ /* 0x000ff00000000800 */
[----:B------:R-:W-:Y:S01]  /*3e20*/  MUFU.EX2 R6, R6 ;  /* 0x0000000600067308 */ /* 0x000fe20000000800 */
[----:B-----5:R-:W-:-:S05]  /*3e30*/  FMNMX.FTZ R15, R9, R44, !PT ;  /* 0x0000002c090f7209 */ /* 0x020fca0007810000 */
[----:B------:R-:W5:Y:S02]  /*3e40*/  SHFL.BFLY PT, R60, R15, 0x1, 0x1f ;  /* 0x0c201f000f3c7f89 */ /* 0x000f6400000e0000 */
[----:B------:R-:W-:Y:S08]  /*3e50*/  MUFU.EX2 R44, R72 ;  /* 0x00000048002c7308 */ /* 0x000ff00000000800 */
[----:B------:R-:W-:Y:S08]  /*3e60*/  MUFU.EX2 R49, R49 ;  /* 0x0000003100317308 */ /* 0x000ff00000000800 */
[----:B------:R-:W-:Y:S01]  /*3e70*/  MUFU.EX2 R40, R40 ;  /* 0x0000002800287308 */ /* 0x000fe20000000800 */
[----:B-----5:R-:W-:-:S07]  /*3e80*/  FMNMX.FTZ R9, R15, R60, !PT ;  /* 0x0000003c0f097209 */ /* 0x020fce0007810000 */
[----:B------:R-:W-:Y:S01]  /*3e90*/  MUFU.EX2 R53, R53 ;  /* 0x0000003500357308 */ /* 0x000fe20000000800 */
[----:B------:R-:W-:Y:S01]  /*3ea0*/  FFMA.FTZ R60, R84, UR33, -R90 ;  /* 0x00000021543c7c23 */ /* 0x000fe2000801085a */
[C---:B------:R-:W-:Y:S01]  /*3eb0*/  FSETP.NEU.FTZ.AND P2, PT, R9.reuse, -INF , PT ;  /* 0xff8000000900780b */ /* 0x040fe20003f5d000 */
[----:B------:R-:W-:-:S05]  /*3ec0*/  FMUL.FTZ R64, R9, UR33 ;  /* 0x0000002109407c20 */ /* 0x000fca0008410000 */
[----:B------:R-:W-:Y:S01]  /*3ed0*/  MUFU.EX2 R48, R48 ;  /* 0x0000003000307308 */ /* 0x000fe20000000800 */
[----:B------:R-:W-:Y:S02]  /*3ee0*/  FSEL R64, R64, RZ, P2 ;  /* 0x000000ff40407208 */ /* 0x000fe40001000000 */
[----:B------:R-:W-:-:S03]  /*3ef0*/  PLOP3.LUT P2, PT, PT, PT, UP0, 0x40, 0x0 ;  /* 0x000000000000781c */ /* 0x000fc60003f4e808 */
[--C-:B------:R-:W-:Y:S01]  /*3f00*/  FFMA.FTZ R15, R20, UR33, -R64.reuse ;  /* 0x00000021140f7c23 */ /* 0x100fe20008010840 */
[--C-:B------:R-:W-:Y:S01]  /*3f10*/  FFMA.FTZ R68, R27, UR33, -R64.reuse ;  /* 0x000000211b447c23 */ /* 0x100fe20008010840 */
        /* <DEDUP_REMOVED lines=11> */
[----:B------:R-:W4:Y:S01]  /*3fd0*/  MUFU.EX2 R15, R15 ;  /* 0x0000000f000f7308 */ /* 0x000f220000000800 */
[--C-:B-----5:R-:W-:Y:S01]  /*3fe0*/  FFMA.FTZ R68, R46, UR33, -R64.reuse ;  /* 0x000000212e447c23 */ /* 0x120fe20008010840 */
[--C-:B------:R-:W-:Y:S01]  /*3ff0*/  FFMA.FTZ R46, R55, UR33, -R64.reuse ;  /* 0x00000021372e7c23 */ /* 0x100fe20008010840 */
[----:B-1----:R-:W-:Y:S01]  /*4000*/  FADD.FTZ R55, R12, R11 ;  /* 0x0000000b0c377221 */ /* 0x002fe20000010000 */
[----:B------:R-:W-:Y:S01]  /*4010*/  F2FP.F16.F32.PACK_AB R12, R11, R12 ;  /* 0x0000000c0b0c723e */ /* 0x000fe200000000ff */
[--C-:B------:R-:W-:Y:S01]  /*4020*/  FFMA.FTZ R42, R42, UR33, -R64.reuse ;  /* 0x000000212a2a7c23 */ /* 0x100fe20008010840 */
[--C-:B------:R-:W-:Y:S01]  /*4030*/  FFMA.FTZ R43, R43, UR33, -R64.reuse ;  /* 0x000000212b2b7c23 */ /* 0x100fe20008010840 */
[----:B--2---:R-:W-:Y:S01]  /*4040*/  FADD.FTZ R58, R14, R55 ;  /* 0x000000370e3a7221 */ /* 0x004fe20000010000 */
[----:B------:R-:W1:Y:S01]  /*4050*/  MUFU.EX2 R30, R30 ;  /* 0x0000001e001e7308 */ /* 0x000e620000000800 */
[C---:B---3--:R-:W-:Y:S01]  /*4060*/  F2FP.F16.F32.PACK_AB R14, R13.reuse, R14 ;  /* 0x0000000e0d0e723e */ /* 0x048fe200000000ff */
[----:B------:R-:W-:Y:S01]  /*4070*/  FFMA.FTZ R35, R50, UR33, -R64 ;  /* 0x0000002132237c23 */ /* 0x000fe20008010840 */
[----:B------:R-:W-:Y:S01]  /*4080*/  FADD.FTZ R55, R13, R58 ;  /* 0x0000003a0d377221 */ /* 0x000fe20000010000 */
[--C-:B------:R-:W-:Y:S01]  /*4090*/  FFMA.FTZ R39, R54, UR33, -R64.reuse ;  /* 0x0000002136277c23 */ /* 0x100fe20008010840 */
[--C-:B------:R-:W-:Y:S01]  /*40a0*/  FFMA.FTZ R50, R59, UR33, -R64.reuse ;  /* 0x000000213b327c23 */ /* 0x100fe20008010840 */
[----:B------:R-:W-:Y:S01]  /*40b0*/  FFMA.FTZ R54, R63, UR33, -R64 ;  /* 0x000000213f367c23 */ /* 0x000fe20008010840 */
[----:B----4-:R-:W-:Y:S01]  /*40c0*/  FADD.FTZ R62, R24, R55 ;  /* 0x00000037183e7221 */ /* 0x010fe20000010000 */
[----:B------:R-:W2:Y:S01]  /*40d0*/  MUFU.EX2 R81, R76 ;  /* 0x0000004c00517308 */ /* 0x000ea20000000800 */
[----:B------:R-:W-:Y:S01]  /*40e0*/  FADD.FTZ R11, R15, R72 ;  /* 0x000000480f0b7221 */ /* 0x000fe20000010000 */
[----:B------:R-:W-:Y:S01]  /*40f0*/  F2FP.F16.F32.PACK_AB R13, R72, R15 ;  /* 0x0000000f480d723e */ /* 0x000fe200000000ff */
[----:B------:R-:W-:Y:S01]  /*4100*/  FADD.FTZ R55, R21, R62 ;  /* 0x0000003e15377221 */ /* 0x000fe20000010000 */
[--C-:B------:R-:W-:Y:S01]  /*4110*/  FFMA.FTZ R4, R66, UR33, -R64.reuse ;  /* 0x0000002142047c23 */ /* 0x100fe20008010840 */
[--C-:B------:R-:W-:Y:S01]  /*4120*/  FFMA.FTZ R67, R67, UR33, -R64.reuse ;  /* 0x0000002143437c23 */ /* 0x100fe20008010840 */
[--C-:B------:R-:W-:Y:S01]  /*4130*/  FFMA.FTZ R70, R70, UR33, -R64.reuse ;  /* 0x0000002146467c23 */ /* 0x100fe20008010840 */
[----:B------:R-:W-:Y:S01]  /*4140*/  F2FP.F16.F32.PACK_AB R24, R21, R24 ;  /* 0x000000181518723e */ /* 0x000fe200000000ff */
[----:B------:R-:W3:Y:S01]  /*4150*/  MUFU.EX2 R20, R20 ;  /* 0x0000001400147308 */ /* 0x000ee20000000800 */
[----:B-1----:R-:W-:Y:S01]  /*4160*/  FADD.FTZ R58, R30, R11 ;  /* 0x0000000b1e3a7221 */ /* 0x002fe20000010000 */
[--C-:B------:R-:W-:Y:S01]  /*4170*/  FFMA.FTZ R71, R71, UR33, -R64.reuse ;  /* 0x0000002147477c23 */ /* 0x100fe20008010840 */
[--C-:B------:R-:W-:Y:S01]  /*4180*/  FFMA.FTZ R74, R74, UR33, -R64.reuse ;  /* 0x000000214a4a7c23 */ /* 0x100fe20008010840 */
[--C-:B------:R-:W-:Y:S01]  /*4190*/  FFMA.FTZ R75, R75, UR33, -R64.reuse ;  /* 0x000000214b4b7c23 */ /* 0x100fe20008010840 */
[--C-:B------:R-:W-:Y:S01]  /*41a0*/  FFMA.FTZ R78, R78, UR33, -R64.reuse ;  /* 0x000000214e4e7c23 */ /* 0x100fe20008010840 */
[--C-:B------:R-:W-:Y:S01]  /*41b0*/  FFMA.FTZ R79, R79, UR33, -R64.reuse ;  /* 0x000000214f4f7c23 */ /* 0x100fe20008010840 */
[----:B------:R-:W-:Y:S01]  /*41c0*/  FFMA.FTZ R82, R82, UR33, -R64 ;  /* 0x0000002152527c23 */ /* 0x000fe20008010840 */
[----:B------:R-:W1:Y:S01]  /*41d0*/  MUFU.EX2 R27, R27 ;  /* 0x0000001b001b7308 */ /* 0x000e620000000800 */
[C---:B--2---:R-:W-:Y:S01]  /*41e0*/  FADD.FTZ R11, R81.reuse, R58 ;  /* 0x0000003a510b7221 */ /* 0x044fe20000010000 */
[----:B------:R-:W-:Y:S01]  /*41f0*/  F2FP.F16.F32.PACK_AB R15, R81, R30 ;  /* 0x0000001e510f723e */ /* 0x000fe200000000ff */
[----:B------:R-:W-:Y:S01]  /*4200*/  FADD.FTZ R58, R26, R55 ;  /* 0x000000371a3a7221 */ /* 0x000fe20000010000 */
[----:B------:R-:W-:Y:S01]  /*4210*/  F2FP.F16.F32.PACK_AB R26, R25, R26 ;  /* 0x0000001a191a723e */ /* 0x000fe200000000ff */
[--C-:B------:R-:W-:Y:S01]  /*4220*/  FFMA.FTZ R83, R83, UR33, -R64.reuse ;  /* 0x0000002153537c23 */ /* 0x100fe20008010840 */
[----:B------:R-:W-:Y:S01]  /*4230*/  FFMA.FTZ R86, R86, UR33, -R64 ;  /* 0x0000002156567c23 */ /* 0x000fe20008010840 */
[----:B------:R2:W-:Y:S01]  /*4240*/  STSM.16.M88.4 [R136+0x21800], R12 ;  /* 0x0218000c88007844 */ /* 0x0005e20000000200 */
[----:B------:R-:W4:Y:S01]  /*4250*/  MUFU.EX2 R31, R31 ;  /* 0x0000001f001f7308 */ /* 0x000f220000000800 */
[----:B---3--:R-:W-:Y:S01]  /*4260*/  FADD.FTZ R30, R20, R11 ;  /* 0x0000000b141e7221 */ /* 0x008fe20000010000 */
[----:B------:R-:W-:Y:S01]  /*4270*/  FADD.FTZ R11, R25, R58 ;  /* 0x0000003a190b7221 */ /* 0x000fe20000010000 */
[----:B------:R-:W-:-:S03]  /*4280*/  FFMA.FTZ R64, R87, UR33, -R64 ;  /* 0x0000002157407c23 */ /* 0x000fc60008010840 */
[----:B------:R-:W-:Y:S01]  /*4290*/  FADD.FTZ R58, R28, R11 ;  /* 0x0000000b1c3a7221 */ /* 0x000fe20000010000 */
[----:B------:R-:W-:Y:S01]  /*42a0*/  F2FP.F16.F32.PACK_AB R28, R29, R28 ;  /* 0x0000001c1d1c723e */ /* 0x000fe200000000ff */
[----:B------:R-:W3:Y:S01]  /*42b0*/  MUFU.EX2 R34, R34 ;  /* 0x0000002200227308 */ /* 0x000ee20000000800 */
[----:B-1----:R-:W-:Y:S01]  /*42c0*/  FADD.FTZ R30, R27, R30 ;  /* 0x0000001e1b1e7221 */ /* 0x002fe20000010000 */
[----:B------:R-:W-:Y:S01]  /*42d0*/  FADD.FTZ R55, R29, R58 ;  /* 0x0000003a1d377221 */ /* 0x000fe20000010000 */
[----:B------:R-:W-:-:S03]  /*42e0*/  F2FP.F16.F32.PACK_AB R25, R27, R20 ;  /* 0x000000141b19723e */ /* 0x000fc600000000ff */
[----:B------:R-:W-:Y:S01]  /*42f0*/  FADD.FTZ R58, R10, R55 ;  /* 0x000000370a3a7221 */ /* 0x000fe20000010000 */
[----:B--2---:R-:W-:Y:S01]  /*4300*/  F2FP.F16.F32.PACK_AB R14, R41, R36 ;  /* 0x00000024290e723e */ /* 0x004fe200000000ff */
[----:B------:R-:W1:Y:S01]  /*4310*/  MUFU.EX2 R42, R42 ;  /* 0x0000002a002a7308 */ /* 0x000e620000000800 */
[----:B----4-:R-:W-:Y:S01]  /*4320*/  FADD.FTZ R11, R31, R30 ;  /* 0x0000001e1f0b7221 */ /* 0x010fe20000010000 */
[----:B------:R-:W-:-:S04]  /*4330*/  FADD.FTZ R55, R33, R58 ;  /* 0x0000003a21377221 */ /* 0x000fc80000010000 */
[----:B------:R-:W-:Y:S02]  /*4340*/  FADD.FTZ R58, R32, R55 ;  /* 0x00000037203a7221 */ /* 0x000fe40000010000 */
[----:B------:R-:W2:Y:S01]  /*4350*/  MUFU.EX2 R43, R43 ;  /* 0x0000002b002b7308 */ /* 0x000ea20000000800 */
[C---:B---3--:R-:W-:Y:S01]  /*4360*/  FADD.FTZ R11, R34.reuse, R11 ;  /* 0x0000000b220b7221 */ /* 0x048fe20000010000 */
[----:B------:R-:W-:Y:S02]  /*4370*/  F2FP.F16.F32.PACK_AB R27, R34, R31 ;  /* 0x0000001f221b723e */ /* 0x000fe400000000ff */
[----:B------:R-:W-:-:S03]  /*4380*/  F2FP.F16.F32.PACK_AB R34, R49, R6 ;  /* 0x000000063122723e */ /* 0x000fc600000000ff */
[----:B------:R3:W-:Y:S01]  /*4390*/  STSM.16.M88.4 [R23], R24 ;  /* 0x0000001817007844 */ /* 0x0007e20000000200 */
[----:B------:R-:W4:Y:S01]  /*43a0*/  MUFU.EX2 R68, R68 ;  /* 0x0000004400447308 */ /* 0x000f220000000800 */
[----:B-1----:R-:W-:-:S07]  /*43b0*/  FADD.FTZ R30, R42, R11 ;  /* 0x0000000b2a1e7221 */ /* 0x002fce0000010000 */
[----:B------:R-:W1:Y:S01]  /*43c0*/  MUFU.EX2 R77, R77 ;  /* 0x0000004d004d7308 */ /* 0x000e620000000800 */
[C---:B--2---:R-:W-:Y:S01]  /*43d0*/  FADD.FTZ R11, R43.reuse, R30 ;  /* 0x0000001e2b0b7221 */ /* 0x044fe20000010000 */
[----:B------:R-:W-:Y:S02]  /*43e0*/  F2FP.F16.F32.PACK_AB R29, R43, R42 ;  /* 0x0000002a2b1d723e */ /* 0x000fe400000000ff */
[----:B---3--:R-:W-:-:S04]  /*43f0*/  F2FP.F16.F32.PACK_AB R24, R53, R40 ;  /* 0x000000283518723e */ /* 0x008fc800000000ff */
[----:B------:R-:W2:Y:S01]  /*4400*/  MUFU.EX2 R35, R35 ;  /* 0x0000002300237308 */ /* 0x000ea20000000800 */
[----:B----4-:R-:W-:Y:S01]  /*4410*/  FADD.FTZ R30, R68, R11 ;  /* 0x0000000b441e7221 */ /* 0x010fe20000010000 */
[----:B------:R-:W-:-:S04]  /*4420*/  FADD.FTZ R11, R37, R58 ;  /* 0x0000003a250b7221 */ /* 0x000fc80000010000 */
[----:B------:R-:W-:Y:S02]  /*4430*/  FADD.FTZ R58, R36, R11 ;  /* 0x0000000b243a7221 */ /* 0x000fe40000010000 */
[----:B------:R-:W3:Y:S01]  /*4440*/  MUFU.EX2 R38, R38 ;  /* 0x0000002600267308 */ /* 0x000ee20000000800 */
[----:B-1----:R-:W-:Y:S01]  /*4450*/  FADD.FTZ R30, R77, R30 ;  /* 0x0000001e4d1e7221 */ /* 0x002fe20000010000 */
[----:B------:R-:W-:Y:S01]  /*4460*/  FADD.FTZ R21, R41, R58 ;  /* 0x0000003a29157221 */ /* 0x000fe20000010000 */
[----:B------:R-:W-:-:S03]  /*4470*/  F2FP.F16.F32.PACK_AB R31, R77, R68 ;  /* 0x000000444d1f723e */ /* 0x000fc600000000ff */
[----:B------:R-:W-:Y:S02]  /*4480*/  FADD.FTZ R12, R8, R21 ;  /* 0x00000015080c7221 */ /* 0x000fe40000010000 */
[----:B------:R-:W1:Y:S01]  /*4490*/  MUFU.EX2 R39, R39 ;  /* 0x0000002700277308 */ /* 0x000e620000000800 */
[----:B--2---:R-:W-:Y:S01]  /*44a0*/  FADD.FTZ R11, R35, R30 ;  /* 0x0000001e230b7221 */ /* 0x004fe20000010000 */
[----:B------:R-:W-:Y:S01]  /*44b0*/  F2FP.F16.F32.PACK_AB R30, R33, R10 ;  /* 0x0000000a211e723e */ /* 0x000fe200000000ff */
[----:B------:R-:W-:-:S04]  /*44c0*/  FADD.FTZ R13, R45, R12 ;  /* 0x0000000c2d0d7221 */ /* 0x000fc80000010000 */
[----:B------:R-:W-:Y:S01]  /*44d0*/  FADD.FTZ R12, R6, R13 ;  /* 0x0000000d060c7221 */ /* 0x000fe20000010000 */
[----:B------:R-:W2:Y:S01]  /*44e0*/  MUFU.EX2 R46, R46 ;  /* 0x0000002e002e7308 */ /* 0x000ea20000000800 */
[----:B---3--:R-:W-:Y:S01]  /*44f0*/  FADD.FTZ R10, R38, R11 ;  /* 0x0000000b260a7221 */ /* 0x008fe20000010000 */
[----:B------:R3:W-:Y:S01]  /*4500*/  STSM.16.M88.4 [R22], R28 ;  /* 0x0000001c16007844 */ /* 0x0007e20000000200 */
[----:B------:R-:W-:Y:S01]  /*4510*/  FADD.FTZ R13, R49, R12 ;  /* 0x0000000c310d7221 */ /* 0x000fe20000010000 */
[----:B------:R-:W-:Y:S02]  /*4520*/  F2FP.F16.F32.PACK_AB R12, R37, R32 ;  /* 0x00000020250c723e */ /* 0x000fe400000000ff */
[----:B------:R-:W-:Y:S01]  /*4530*/  F2FP.F16.F32.PACK_AB R32, R45, R8 ;  /* 0x000000082d20723e */ /* 0x000fe200000000ff */
[----:B------:R-:W-:Y:S01]  /*4540*/  FADD.FTZ R20, R40, R13 ;  /* 0x0000000d28147221 */ /* 0x000fe20000010000 */
[----:B------:R-:W4:Y:S01]  /*4550*/  MUFU.EX2 R47, R47 ;  /* 0x0000002f002f7308 */ /* 0x000f220000000800 */
[----:B-1----:R-:W-:-:S02]  /*4560*/  FADD.FTZ R11, R39, R10 ;  /* 0x0000000a270b7221 */ /* 0x002fc40000010000 */
[----:B------:R-:W-:-:S04]  /*4570*/  FADD.FTZ R13, R53, R20 ;  /* 0x00000014350d7221 */ /* 0x000fc80000010000 */
[----:B------:R-:W-:Y:S01]  /*4580*/  FADD.FTZ R8, R48, R13 ;  /* 0x0000000d30087221 */ /* 0x000fe20000010000 */
[----:B------:R-:W1:Y:S01]  /*4590*/  MUFU.EX2 R50, R50 ;  /* 0x0000003200327308 */ /* 0x000e620000000800 */
[----:B--2---:R-:W-:Y:S01]  /*45a0*/  FADD.FTZ R10, R46, R11 ;  /* 0x0000000b2e0a7221 */ /* 0x004fe20000010000 */
[----:B------:R-:W-:Y:S02]  /*45b0*/  F2FP.F16.F32.PACK_AB R13, R38, R35 ;  /* 0x00000023260d723e */ /* 0x000fe400000000ff */
[----:B------:R-:W-:-:S04]  /*45c0*/  F2FP.F16.F32.PACK_AB R15, R46, R39 ;  /* 0x000000272e0f723e */ /* 0x000fc800000000ff */
[----:B------:R-:W2:Y:S01]  /*45d0*/  MUFU.EX2 R51, R51 ;  /* 0x0000003300337308 */ /* 0x000ea20000000800 */
[----:B----4-:R-:W-:Y:S01]  /*45e0*/  FADD.FTZ R11, R47, R10 ;  /* 0x0000000a2f0b7221 */ /* 0x010fe20000010000 */
[----:B------:R4:W-:Y:S06]  /*45f0*/  STSM.16.M88.4 [R18], R12 ;  /* 0x0000000c12007844 */ /* 0x0009ec0000000200 */
[----:B------:R-:W5:Y:S01]  /*4600*/  MUFU.EX2 R54, R54 ;  /* 0x0000003600367308 */ /* 0x000f620000000800 */
[C---:B-1----:R-:W-:Y:S01]  /*4610*/  FADD.FTZ R10, R50.reuse, R11 ;  /* 0x0000000b320a7221 */ /* 0x042fe20000010000 */
[----:B------:R-:W-:-:S06]  /*4620*/  F2FP.F16.F32.PACK_AB R33, R50, R47 ;  /* 0x0000002f3221723e */ /* 0x000fcc00000000ff */
[----:B------:R-:W1:Y:S01]  /*4630*/  MUFU.EX2 R4, R4 ;  /* 0x0000000400047308 */ /* 0x000e620000000800 */
[----:B--2---:R-:W-:-:S07]  /*4640*/  FADD.FTZ R11, R51, R10 ;  /* 0x0000000a330b7221 */ /* 0x004fce0000010000 */
[----:B------:R-:W2:Y:S01]  /*4650*/  MUFU.EX2 R67, R67 ;  /* 0x0000004300437308 */ /* 0x000ea20000000800 */
[C---:B-----5:R-:W-:Y:S01]  /*4660*/  FADD.FTZ R11, R54.reuse, R11 ;  /* 0x0000000b360b7221 */ /* 0x060fe20000010000 */
[----:B------:R-:W-:-:S05]  /*4670*/  F2FP.F16.F32.PACK_AB R35, R54, R51 ;  /* 0x000000333623723e */ /* 0x000fca00000000ff */
[----:B------:R3:W-:Y:S01]  /*4680*/  STSM.16.M88.4 [R136+0x27800], R32 ;  /* 0x0278002088007844 */ /* 0x0007e20000000200 */
[----:B------:R-:W5:Y:S01]  /*4690*/  MUFU.EX2 R70, R70 ;  /* 0x0000004600467308 */ /* 0x000f620000000800 */
[----:B-1----:R-:W-:-:S07]  /*46a0*/  FADD.FTZ R6, R4, R11 ;  /* 0x0000000b04067221 */ /* 0x002fce0000010000 */
[----:B------:R-:W1:Y:S01]  /*46b0*/  MUFU.EX2 R61, R61 ;  /* 0x0000003d003d7308 */ /* 0x000e620000000800 */
[C---:B--2---:R-:W-:Y:S01]  /*46c0*/  FADD.FTZ R11, R67.reuse, R6 ;  /* 0x00000006430b7221 */ /* 0x044fe20000010000 */
[----:B------:R-:W-:-:S06]  /*46d0*/  F2FP.F16.F32.PACK_AB R25, R67, R4 ;  /* 0x000000044319723e */ /* 0x000fcc00000000ff */
[----:B------:R-:W2:Y:S01]  /*46e0*/  MUFU.EX2 R71, R71 ;  /* 0x0000004700477308 */ /* 0x000ea20000000800 */
[----:B-----5:R-:W-:-:S07]  /*46f0*/  FADD.FTZ R6, R70, R11 ;  /* 0x0000000b46067221 */ /* 0x020fce0000010000 */
[----:B------:R-:W5:Y:S01]  /*4700*/  MUFU.EX2 R57, R57 ;  /* 0x0000003900397308 */ /* 0x000f620000000800 */
[C---:B-1----:R-:W-:Y:S01]  /*4710*/  FADD.FTZ R21, R61.reuse, R8 ;  /* 0x000000083d157221 */ /* 0x042fe20000010000 */
[----:B------:R-:W-:Y:S01]  /*4720*/  F2FP.F16.F32.PACK_AB R26, R61, R48 ;  /* 0x000000303d1a723e */ /* 0x000fe200000000ff */
[----:B------:R-:W-:Y:S02]  /*4730*/  VIADD R8, R88, 0xfffffffe ;  /* 0xfffffffe58087836 */ /* 0x000fe40000000000 */
[----:B------:R-:W-:-:S03]  /*4740*/  FADD.FTZ R4, R44, R21 ;  /* 0x000000152c047221 */ /* 0x000fc60000010000 */
[----:B------:R-:W1:Y:S01]  /*4750*/  MUFU.EX2 R52, R52 ;  /* 0x0000003400347308 */ /* 0x000e620000000800 */
[C---:B--2---:R-:W-:Y:S01]  /*4760*/  F2FP.F16.F32.PACK_AB R27, R71.reuse, R70 ;  /* 0x00000046471b723e */ /* 0x044fe200000000ff */
[----:B---3--:R-:W-:-:S04]  /*4770*/  FADD.FTZ R29, R71, R6 ;  /* 0x00000006471d7221 */ /* 0x008fc80000010000 */
[----:B------:R2:W-:Y:S02]  /*4780*/  STSM.16.M88.4 [R17], R24 ;  /* 0x0000001811007844 */ /* 0x0005e40000000200 */
[----:B------:R-:W3:Y:S01]  /*4790*/  MUFU.EX2 R65, R65 ;  /* 0x0000004100417308 */ /* 0x000ee20000000800 */
[C---:B-----5:R-:W-:Y:S01]  /*47a0*/  F2FP.F16.F32.PACK_AB R44, R57.reuse, R44 ;  /* 0x0000002c392c723e */ /* 0x060fe200000000ff */
[----:B------:R-:W-:-:S06]  /*47b0*/  FADD.FTZ R21, R57, R4 ;  /* 0x0000000439157221 */ /* 0x000fcc0000010000 */
[----:B------:R-:W5:Y:S01]  /*47c0*/  MUFU.EX2 R74, R74 ;  /* 0x0000004a004a7308 */ /* 0x000f620000000800 */
[----:B-1----:R-:W-:-:S07]  /*47d0*/  FADD.FTZ R4, R52, R21 ;  /* 0x0000001534047221 */ /* 0x002fce0000010000 */
[----:B------:R-:W1:Y:S01]  /*47e0*/  MUFU.EX2 R75, R75 ;  /* 0x0000004b004b7308 */ /* 0x000e620000000800 */
[C---:B---3--:R-:W-:Y:S01]  /*47f0*/  F2FP.F16.F32.PACK_AB R46, R65.reuse, R52 ;  /* 0x00000034412e723e */ /* 0x048fe200000000ff */
[----:B------:R-:W-:-:S06]  /*4800*/  FADD.FTZ R21, R65, R4 ;  /* 0x0000000441157221 */ /* 0x000fcc0000010000 */
[----:B------:R-:W3:Y:S01]  /*4810*/  MUFU.EX2 R78, R78 ;  /* 0x0000004e004e7308 */ /* 0x000ee20000000800 */
[----:B-----5:R-:W-:-:S07]  /*4820*/  FADD.FTZ R6, R74, R29 ;  /* 0x0000001d4a067221 */ /* 0x020fce0000010000 */
[----:B------:R-:W5:Y:S01]  /*4830*/  MUFU.EX2 R79, R79 ;  /* 0x0000004f004f7308 */ /* 0x000f620000000800 */
[C---:B-1----:R-:W-:Y:S01]  /*4840*/  F2FP.F16.F32.PACK_AB R45, R75.reuse, R74 ;  /* 0x0000004a4b2d723e */ /* 0x042fe200000000ff */
[----:B------:R-:W-:-:S06]  /*4850*/  FADD.FTZ R29, R75, R6 ;  /* 0x000000064b1d7221 */ /* 0x000fcc0000010000 */
[----:B------:R-:W-:Y:S01]  /*4860*/  MUFU.EX2 R56, R56 ;  /* 0x0000003800387308 */ /* 0x000fe20000000800 */
[----:B---3--:R-:W-:-:S07]  /*4870*/  FADD.FTZ R6, R78, R29 ;  /* 0x0000001d4e067221 */ /* 0x008fce0000010000 */
[----:B------:R-:W4:Y:S01]  /*4880*/  MUFU.EX2 R69, R69 ;  /* 0x0000004500457308 */ /* 0x000f220000000800 */
[C---:B-----5:R-:W-:Y:S01]  /*4890*/  F2FP.F16.F32.PACK_AB R47, R79.reuse, R78 ;  /* 0x0000004e4f2f723e */ /* 0x060fe200000000ff */
[----:B------:R-:W-:-:S04]  /*48a0*/  FADD.FTZ R29, R79, R6 ;  /* 0x000000064f1d7221 */ /* 0x000fc80000010000 */
[----:B------:R2:W-:Y:S02]  /*48b0*/  STSM.16.M88.4 [R22+0x6000], R44 ;  /* 0x0060002c16007844 */ /* 0x0005e40000000200 */
[----:B------:R-:W1:Y:S08]  /*48c0*/  MUFU.EX2 R60, R60 ;  /* 0x0000003c003c7308 */ /* 0x000e700000000800 */
[----:B------:R-:W3:Y:S01]  /*48d0*/  MUFU.EX2 R73, R73 ;  /* 0x0000004900497308 */ /* 0x000ee20000000800 */
[----:B----4-:R-:W-:Y:S01]  /*48e0*/  F2FP.F16.F32.PACK_AB R12, R69, R56 ;  /* 0x00000038450c723e */ /* 0x010fe200000000ff */
[----:B------:R-:W-:-:S04]  /*48f0*/  FADD.FTZ R56, R56, R21 ;  /* 0x0000001538387221 */ /* 0x000fc80000010000 */
[----:B------:R-:W-:Y:S02]  /*4900*/  FADD.FTZ R69, R69, R56 ;  /* 0x0000003845457221 */ /* 0x000fe40000010000 */
[----:B------:R-:W-:Y:S02]  /*4910*/  MUFU.EX2 R82, R82 ;  /* 0x0000005200527308 */ /* 0x000fe40000000800 */
[----:B-1----:R-:W-:-:S06]  /*4920*/  FADD.FTZ R6, R60, R69 ;  /* 0x000000453c067221 */ /* 0x002fcc0000010000 */
[----:B------:R-:W1:Y:S01]  /*4930*/  MUFU.EX2 R83, R83 ;  /* 0x0000005300537308 */ /* 0x000e620000000800 */
[C---:B---3--:R-:W-:Y:S01]  /*4940*/  F2FP.F16.F32.PACK_AB R14, R73.reuse, R60 ;  /* 0x0000003c490e723e */ /* 0x048fe200000000ff */
[----:B------:R-:W-:-:S06]  /*4950*/  FADD.FTZ R6, R73, R6 ;  /* 0x0000000649067221 */ /* 0x000fcc0000010000 */
[----:B------:R-:W3:Y:S08]  /*4960*/  MUFU.EX2 R86, R86 ;  /* 0x0000005600567308 */ /* 0x000ef00000000800 */
[----:B------:R-:W4:Y:S01]  /*4970*/  MUFU.EX2 R11, R64 ;  /* 0x00000040000b7308 */ /* 0x000f220000000800 */
[----:B-1----:R-:W-:Y:S01]  /*4980*/  F2FP.F16.F32.PACK_AB R13, R83, R82 ;  /* 0x00000052530d723e */ /* 0x002fe200000000ff */
[----:B------:R-:W-:-:S04]  /*4990*/  FADD.FTZ R82, R82, R29 ;  /* 0x0000001d52527221 */ /* 0x000fc80000010000 */
[----:B------:R-:W-:-:S04]  /*49a0*/  FADD.FTZ R83, R83, R82 ;  /* 0x0000005253537221 */ /* 0x000fc80000010000 */
[----:B---3--:R-:W-:Y:S01]  /*49b0*/  FADD.FTZ R4, R86, R83 ;  /* 0x0000005356047221 */ /* 0x008fe20000010000 */
[----:B----4-:R-:W-:-:S03]  /*49c0*/  F2FP.F16.F32.PACK_AB R15, R11, R86 ;  /* 0x000000560b0f723e */ /* 0x010fc600000000ff */
[----:B------:R-:W-:Y:S02]  /*49d0*/  FADD.FTZ R4, R11, R4 ;  /* 0x000000040b047221 */ /* 0x000fe40000010000 */
[----:B------:R2:W-:Y:S01]  /*49e0*/  STSM.16.M88.4 [R18+0x6000], R12 ;  /* 0x0060000c12007844 */ /* 0x0005e20000000200 */
[----:B------:R1:W-:Y:S06]  /*49f0*/  MEMBAR.ALL.CTA ;  /* 0x0000000000007992 */ /* 0x0003ec0000008000 */
[----:B-1----:R-:W1:Y:S02]  /*4a00*/  FENCE.VIEW.ASYNC.S ;  /* 0x00000000000073c6 */ /* 0x002e640000000000 */
[----:B-1----:R-:W-:Y:S01]  /*4a10*/  NOP ;  /* 0x0000000000007918 */ /* 0x002fe20000000000 */
[----:B------:R-:W-:Y:S05]  /*4a20*/  @P2 BRA `(.L_x_8936) ;  /* 0x0000000000442947 */ /* 0x000fea0003800000 */
        /* <DEDUP_REMOVED lines=10> */
.L_x_8937:
[----:B------:R-:W-:-:S11]  /*4ad0*/  UISETP.NE.AND UP1, UPT, UR7, 0x1, UPT ;  /* 0x000000010700788c */ /* 0x000fd6000bf25270 */
[----:B------:R-:W-:Y:S02]  /*4ae0*/  @UP1 ULDC.64 UR10, c[0x0][0x9e8] ;  /* 0x00027a00000a1ab9 */ /* 0x000fe40000000a00 */
[----:B------:R-:W-:-:S04]  /*4af0*/  UIMAD.WIDE.U32 UR14, UR18, UR10, URZ ;  /* 0x0000000a120e72a5 */ /* 0x000fc8000f8e003f */
[----:B------:R-:W-:-:S12]  /*4b00*/  @UP1 USHF.R.U32.HI UR18, URZ, UR11, UR15 ;  /* 0x0000000b3f121299 */ /* 0x000fd8000801160f */
.L_x_8938:
[----:B------:R-:W-:-:S04]  /*4b10*/  UIMAD UR7, UR18, UR7, UR7 ;  /* 0x00000007120772a4 */ /* 0x000fc8000f8e0207 */
[----:B------:R-:W-:-:S04]  /*4b20*/  UISETP.LT.AND UP1, UPT, UR6, UR7, UPT ;  /* 0x000000070600728c */ /* 0x000fc8000bf21270 */
[----:B------:R-:W-:-:S12]  /*4b30*/  USEL UR6, UR6, UR7, UP1 ;  /* 0x0000000706067287 */ /* 0x000fd80008800000 */
.L_x_8936:
        /* <DEDUP_REMOVED lines=33> */
[----:B------:R-:W-:Y:S01]  /*4d50*/  IMAD.MOV.U32 R135, RZ, RZ, RZ ;  /* 0x000000ffff877224 */ /* 0x000fe200078e00ff */
[----:B------:R-:W-:Y:S01]  /*4d60*/  ULDC UR35, c[0x0][0x9dc] ;  /* 0x0002770000237ab9 */ /* 0x000fe20000000800 */
[----:B------:R-:W-:Y:S01]  /*4d70*/  ULDC UR55, c[0x0][0x288] ;  /* 0x0000a20000377ab9 */ /* 0x000fe20000000800 */
[----:B------:R-:W-:Y:S01]  /*4d80*/  ULDC UR33, c[0x0][0x988] ;  /* 0x0002620000217ab9 */ /* 0x000fe20000000800 */
[----:B------:R-:W-:-:S05]  /*4d90*/  ULDC UR54, c[0x0][0x9e0] ;  /* 0x0002780000367ab9 */ /* 0x000fca0000000800 */
.L_x_8956:
[----:B------:R-:W-:Y:S01]  /*4da0*/  UIADD3 UR57, UR36, 0x1, URZ ;  /* 0x0000000124397890 */ /* 0x000fe2000fffe03f */
[----:B------:R-:W-:-:S03]  /*4db0*/  ISETP.NE.AND P3, PT, RZ, UR45, PT ;  /* 0x0000002dff007c0c */ /* 0x000fc6000bf65270 */
[----:B------:R-:W-:-:S04]  /*4dc0*/  UISETP.NE.AND UP1, UPT, UR57, 0x2, UPT ;  /* 0x000000023900788c */ /* 0x000fc8000bf25270 */
[----:B------:R-:W-:Y:S02]  /*4dd0*/  USEL UR56, URZ, 0x1, UP1 ;  /* 0x000000013f387887 */ /* 0x000fe40008800000 */
[----:B------:R-:W-:Y:S02]  /*4de0*/  USEL UR57, UR57, URZ, UP1 ;  /* 0x0000003f39397287 */ /* 0x000fe40008800000 */
[----:B------:R-:W-:Y:S02]  /*4df0*/  ULOP3.LUT UR56, UR49, UR56, URZ, 0x3c, !UPT ;  /* 0x0000003831387292 */ /* 0x000fe4000f8e3c3f */
[----:B----4-:R-:W-:Y:S10]  /*4e00*/  @P3 BRA `(.L_x_8940) ;  /* 0x00000000002c3947 */ /* 0x010ff40003800000 */
[----:B------:R-:W-:Y:S05]  /*4e10*/  @!P0 BRA `(.L_x_8941) ;  /* 0x0000000000048947 */ /* 0x000fea0003800000 */
[----:B------:R-:W-:Y:S01]  /*4e20*/  BPT.TRAP 0x1 ;  /* 0x000000040000795c */ /* 0x000fe20000300000 */
.L_x_8941:
[----:B------:R-:W-:Y:S01]  /*4e30*/  ULEA UR6, UR57, UR39, 0x3 ;  /* 0x0000002739067291 */ /* 0x000fe2000f8e183f */
[----:B------:R-:W-:-:S05]  /*4e40*/  IMAD.U32 R10, RZ, RZ, UR56 ;  /* 0x00000038ff0a7e24 */ /* 0x000fca000f8e00ff */
[----:B------:R-:W-:-:S04]  /*4e50*/  SHF.L.U32 R10, R10, 0x1f, RZ ;  /* 0x0000001f0a0a7819 */ /* 0x000fc800000006ff */
[----:B------:R1:W3:Y:S01]  /*4e60*/  SYNCS.PHASECHK.TRANS64.TRYWAIT P2, [UR6+0x2d830], R10 ;  /* 0x02d8300aff0075a7 */ /* 0x0002e20008040146 */
[----:B------:R-:W-:Y:S05]  /*4e70*/  @!P0 BRA `(.L_x_8942) ;  /* 0x0000000000048947 */ /* 0x000fea0003800000 */
[----:B------:R-:W-:Y:S01]  /*4e80*/  BPT.TRAP 0x1 ;  /* 0x000000040000795c */ /* 0x000fe20000300000 */
.L_x_8942:
[----:B---3--:R-:W-:Y:S05]  /*4e90*/  @P2 BRA `(.L_x_8940) ;  /* 0x0000000000082947 */ /* 0x008fea0003800000 */
[----:B------:R-:W3:Y:S02]  /*4ea0*/  SYNCS.PHASECHK.TRANS64.TRYWAIT P2, [UR6+0x2d830], R10 ;  /* 0x02d8300aff0075a7 */ /* 0x000ee40008040146 */
[----:B---3--:R-:W-:Y:S05]  /*4eb0*/  @!P2 BRA `(.L_x_8943) ;  /* 0x000000cc00f8a947 */ /* 0x008fea0003800000 */
.L_x_8940:
[----:B-1-3--:R-:W-:Y:S01]  /*4ec0*/  VIADD R10, R16, 0x8 ;  /* 0x00000008100a7836 */ /* 0x00afe20000000000 */
[----:B------:R-:W-:Y:S01]  /*4ed0*/  UIMAD UR6, UR57, 0x600, UR32 ;  /* 0x00000600390678a4 */ /* 0x000fe2000f8e0220 */
        /* <DEDUP_REMOVED lines=12> */
[----:B--2---:R-:W-:-:S06]  /*4fa0*/  WARPGROUP.ARRIVE ;  /* 0x00000000000079c5 */ /* 0x004fcc0000000000 */
        /* <DEDUP_REMOVED lines=20> */
.L_x_8945:
[----:B------:R-:W-:Y:S01]  /*50f0*/  ULEA UR6, UR36, UR39, 0x3 ;  /* 0x0000002724067291 */ /* 0x000fe2000f8e183f */
[----:B------:R-:W-:-:S05]  /*5100*/  IMAD.U32 R10, RZ, RZ, UR49 ;  /* 0x00000031ff0a7e24 */ /* 0x000fca000f8e00ff */
[----:B------:R-:W-:-:S04]  /*5110*/  SHF.L.U32 R10, R10, 0x1f, RZ ;  /* 0x0000001f0a0a7819 */ /* 0x000fc800000006ff */
[----:B------:R1:W2:Y:S01]  /*5120*/  SYNCS.PHASECHK.TRANS64.TRYWAIT P2, [UR6+0x2d850], R10 ;  /* 0x02d8500aff0075a7 */ /* 0x0002a20008040146 */
[----:B------:R-:W-:Y:S05]  /*5130*/  @!P0 BRA `(.L_x_8946) ;  /* 0x0000000000048947 */ /* 0x000fea0003800000 */
[----:B------:R-:W-:Y:S01]  /*5140*/  BPT.TRAP 0x1 ;  /* 0x000000040000795c */ /* 0x000fe20000300000 */
.L_x_8946:
[----:B--2---:R-:W-:Y:S05]  /*5150*/  @P2 BRA `(.L_x_8944) ;  /* 0x0000000000082947 */ /* 0x004fea0003800000 */
[----:B------:R-:W2:Y:S02]  /*5160*/  SYNCS.PHASECHK.TRANS64.TRYWAIT P2, [UR6+0x2d850], R10 ;  /* 0x02d8500aff0075a7 */ /* 0x000ea40008040146 */
[----:B--2---:R-:W-:Y:S05]  /*5170*/  @!P2 BRA `(.L_x_8947) ;  /* 0x000000cc0060a947 */ /* 0x004fea0003800000 */
.L_x_8944:
[----:B------:R-:W-:Y:S01]  /*5180*/  UIADD3 UR6, UR39, 0x400, URZ ;  /* 0x0000040027067890 */ /* 0x000fe2000fffe03f */
[----:B------:R-:W-:Y:S01]  /*5190*/  WARPGROUP.ARRIVE ;  /* 0x00000000000079c5 */ /* 0x000fe20000000000 */
[----:B------:R-:W-:Y:S01]  /*51a0*/  ULEA UR7, UR52, UR39, 0xd ;  /* 0x0000002734077291 */ /* 0x000fe2000f8e683f */
[----:B------:R-:W3:Y:S01]  /*51b0*/  LDC R13, c[0x0][0x2e0] ;  /* 0x0000b800ff0d7b82 */ /* 0x000ee20000000800 */
[----:B------:R-:W-:Y:S01]  /*51c0*/  USHF.R.U32.HI UR6, URZ, 0x4, UR6 ;  /* 0x000000043f067899 */ /* 0x000fe20008011606 */
[----:B------:R-:W-:Y:S01]  /*51d0*/  IMAD.SHL.U32 R20, R8, 0x80, RZ ;  /* 0x0000008008147824 */ /* 0x000fe200078e00ff */
[----:B------:R-:W-:Y:S01]  /*51e0*/  UIADD3 UR7, UR7, 0x21800, URZ ;  /* 0x0002180007077890 */ /* 0x000fe2000fffe03f */
[----:B--2---:R-:W-:Y:S01]  /*51f0*/  IMAD.U32 R11, RZ, RZ, UR57 ;  /* 0x00000039ff0b7e24 */ /* 0x004fe2000f8e00ff */
[----:B------:R-:W-:Y:S01]  /*5200*/  ULOP3.LUT UR6, UR6, 0x3fff, URZ, 0xc0, !UPT ;  /* 0x00003fff06067892 */ /* 0x000fe2000f8ec03f */
[----:B-1----:R-:W-:Y:S01]  /*5210*/  VIADD R10, R16, 0x9 ;  /* 0x00000009100a7836 */ /* 0x002fe20000000000 */
[----:B------:R-:W-:Y:S01]  /*5220*/  USHF.R.U32.HI UR7, URZ, 0x4, UR7 ;  /* 0x000000043f077899 */ /* 0x000fe20008011607 */
[----:B------:R-:W-:Y:S01]  /*5230*/  IADD3 R12, -R20, 0x1, RZ ;  /* 0x00000001140c7810 */ /* 0x000fe20007ffe1ff */
[----:B------:R-:W-:Y:S01]  /*5240*/  ULOP3.LUT UR10, UR6, 0x2000000, URZ, 0xfc, !UPT ;  /* 0x02000000060a7892 */ /* 0x000fe2000f8efc3f */
[----:B------:R-:W-:Y:S01]  /*5250*/  ISETP.GE.U32.AND P2, PT, R2, 0x180, PT ;  /* 0x000001800200780c */ /* 0x000fe20003f46070 */
[----:B------:R-:W-:Y:S01]  /*5260*/  ULOP3.LUT UR6, UR7, 0x3fff, URZ, 0xc0, !UPT ;  /* 0x00003fff07067892 */ /* 0x000fe2000f8ec03f */
[----:B------:R-:W-:Y:S01]  /*5270*/  @!P1 LEA R11, R11, UR39, 0x3 ;  /* 0x000000270b0b9c11 */ /* 0x000fe2000f8e18ff */
[----:B------:R-:W-:-:S02]  /*5280*/  UIMAD UR7, UR36, 0x600, UR10 ;  /* 0x00000600240778a4 */ /* 0x000fc4000f8e020a */
[----:B------:R-:W-:Y:S01]  /*5290*/  ULOP3.LUT UR6, UR6, 0x10000, URZ, 0xfc, !UPT ;  /* 0x0001000006067892 */ /* 0x000fe2000f8efc3f */
[----:B------:R-:W-:Y:S01]  /*52a0*/  UMOV UR31, 0x80000020 ;  /* 0x80000020001f7882 */ /* 0x000fe20000000000 */
[----:B------:R-:W-:Y:S01]  /*52b0*/  UMOV UR29, 0x40000040 ;  /* 0x40000040001d7882 */ /* 0x000fe20000000000 */
[----:B------:R-:W-:Y:S02]  /*52c0*/  @!P1 VIADD R11, R11, 0x2d840 ;  /* 0x0002d8400b0b9836 */ /* 0x000fe40000000000 */
[----:B------:R-:W-:Y:S02]  /*52d0*/  UMOV UR30, UR7 ;  /* 0x00000007001e7c82 */ /* 0x000fe40008000000 */
[----:B------:R-:W-:Y:S02]  /*52e0*/  UMOV UR28, UR6 ;  /* 0x00000006001c7c82 */ /* 0x000fe40008000000 */
[----:B------:R-:W-:Y:S01]  /*52f0*/  HGMMA.64x96x16.F32 R88, gdesc[UR28].tnspB, R88, gsb0 ;  /* 0x416000001c5879f0 */ /* 0x000fe20008000858 */
[----:B------:R-:W-:Y:S01]  /*5300*/  UIADD3 UR30, UR7, 0x40, URZ ;  /* 0x00000040071e7890 */ /* 0x000fe2000fffe03f */
[----:B---3--:R-:W-:Y:S01]  /*5310*/  IMAD R13, R13, UR47, R12 ;  /* 0x0000002f0d0d7c24 */ /* 0x008fe2000f8e020c */
[----:B------:R-:W-:Y:S01]  /*5320*/  UIADD3 UR28, UR6, 0x2, URZ ;  /* 0x00000002061c7890 */ /* 0x000fe2000fffe03f */
[----:B------:R-:W-:Y:S01]  /*5330*/  SEL R12, R10, 0x9, !P2 ;  /* 0x000000090a0c7807 */ /* 0x000fe20005000000 */
[----:B------:R-:W-:Y:S01]  /*5340*/  UMOV UR31, 0x80000020 ;  /* 0x80000020001f7882 */ /* 0x000fe20000000000 */
[----:B------:R-:W-:Y:S01]  /*5350*/  UMOV UR29, 0x40000040 ;  /* 0x40000040001d7882 */ /* 0x000fe20000000000 */
[----:B------:R-:W-:Y:S01]  /*5360*/  PLOP3.LUT P2, PT, PT, PT, UP0, 0x40, 0x0 ;  /* 0x000000000000781c */ /* 0x000fe20003f4e808 */
[----:B------:R-:W-:Y:S01]  /*5370*/  VIADD R10, R13, -UR55 ;  /* 0x800000370d0a7c36 */ /* 0x000fe20008000000 */
[----:B------:R-:W-:-:S03]  /*5380*/  @!P1 PRMT R11, RZ, 0x654, R11 ;  /* 0x00000654ff0b9816 */ /* 0x000fc6000000000b */
[----:B------:R-:W-:-:S04]  /*5390*/  IMAD R10, R19, -0x2, R10 ;  /* 0xfffffffe130a7824 */ /* 0x000fc800078e020a */
[----:B------:R-:W-:Y:S01]  /*53a0*/  VIADD R15, R10, UR54 ;  /* 0x000000360a0f7c36 */ /* 0x000fe20008000000 */
        /* <DEDUP_REMOVED lines=42> */
[----:B------:R-:W-:-:S06]  /*5650*/  ULOP3.LUT UR6, URZ, UR35, URZ, 0x33, !UPT ;  /* 0x000000233f067292 */ /* 0x000fcc000f8e333f */
[----:B------:R-:W-:-:S04]  /*5660*/  VIADD R14, R10, UR6 ;  /* 0x000000060a0e7c36 */ /* 0x000fc80008000000 */
[----:B------:R-:W-:Y:S01]  /*5670*/  IMAD.IADD R10, R0, 0x1, R14 ;  /* 0x00000001000a7824 */ /* 0x000fe200078e020e */
[----:B------:R-:W-:Y:S02]  /*5680*/  WARPGROUP.DEPBAR.LE gsb0, 0x0 ;  /* 0x00008000000079c5 */ /* 0x000fe40000010000 */
[----:B------:R-:W-:-:S06]  /*5690*/  WARPGROUP.ARRIVE ;  /* 0x00000000000079c5 */ /* 0x000fcc0000000000 */
[----:B------:R-:W-:Y:S03]  /*56a0*/  HGMMA.64x96x16.F32 R88, gdesc[UR28].tnspB, R88, gsb0 ;  /* 0x416000001c5879f0 */ /* 0x000fe60008000858 */
[----:B------:R-:W-:Y:S02]  /*56b0*/  WARPGROUP.DEPBAR.LE gsb0, 0x0 ;  /* 0x00008000000079c5 */ /* 0x000fe40000010000 */
[----:B------:R1:W-:Y:S06]  /*56c0*/  BAR.ARV R12, 0x100 ;  /* 0x0004000c0000751d */ /* 0x0003ec0000002000 */
[----:B------:R2:W-:Y:S02]  /*56d0*/  @!P1 SYNCS.ARRIVE.TRANS64.RED.A1T0 RZ, [R11+URZ], RZ ;  /* 0x000000ff0bff99a7 */ /* 0x0005e4000810043f */
[----:B--2---:R-:W-:Y:S01]  /*56e0*/  IMAD.IADD R11, R0, 0x1, R15 ;  /* 0x00000001000b7824 */ /* 0x004fe200078e020f */
[----:B-1----:R-:W-:Y:S06]  /*56f0*/  @P2 BRA `(.L_x_8948) ;  /* 0x00000000005c2947 */ /* 0x002fec0003800000 */
        /* <DEDUP_REMOVED lines=11> */
.L_x_8950:
[----:B------:R-:W-:-:S05]  /*57b0*/  IMAD.U32 R142, RZ, RZ, UR34 ;  /* 0x00000022ff8e7e24 */ /* 0x000fca000f8e00ff */
[----:B------:R-:W-:-:S13]  /*57c0*/  ISETP.NE.AND P2, PT, R142, 0x1, PT ;  /* 0x000000018e00780c */ /* 0x000fda0003f45270 */
[----:B------:R-:W1:Y:S01]  /*57d0*/  @P2 LDC.64 R12, c[0x0][0x9e8] ;  /* 0x00027a00ff0c2b82 */ /* 0x000e620000000a00 */
[----:B------:R-:W-:-:S04]  /*57e0*/  @P2 IMAD.IADD R139, R0, 0x1, R5 ;  /* 0x00000001008b2824 */ /* 0x000fc800078e0205 */
[----:B-1----:R-:W-:-:S04]  /*57f0*/  @P2 IMAD.HI.U32 R12, R139, R12, RZ ;  /* 0x0000000c8b0c2227 */ /* 0x002fc800078e00ff */
[----:B------:R-:W-:Y:S01]  /*5800*/  IMAD.MOV.U32 R139, RZ, RZ, R21 ;  /* 0x000000ffff8b7224 */ /* 0x000fe200078e0015 */
[----:B------:R-:W-:-:S07]  /*5810*/  @P2 SHF.R.U32.HI R139, RZ, R13, R12 ;  /* 0x0000000dff8b2219 */ /* 0x000fce000001160c */
.L_x_8951:
[----:B------:R-:W-:Y:S05]  /*5820*/  BSYNC B0 ;  /* 0x0000000000007941 */ /* 0x000fea0003800000 */
.L_x_8949:
[----:B------:R-:W-:-:S04]  /*5830*/  IMAD R12, R139, R142, -R20 ;  /* 0x0000008e8b0c7224 */ /* 0x000fc800078e0a14 */
[----:B------:R-:W-:-:S05]  /*5840*/  IMAD R12, R19, -0x2, R12 ;  /* 0xfffffffe130c7824 */ /* 0x000fca00078e020c */
[----:B------:R-:W-:Y:S02]  /*5850*/  VIADDMNMX R11, R12, R142, R11, PT ;  /* 0x0000008e0c0b7246 */ /* 0x000fe4000380010b */
[----:B------:R-:W-:-:S07]  /*5860*/  VIMNMX R10, R10, R12, !PT ;  /* 0x0000000c0a0a7248 */ /* 0x000fce0007fe0100 */
.L_x_8948:
[----:B------:R-:W-:Y:S01]  /*5870*/  ISETP.GT.AND P2, PT, R8, -0x1, PT ;  /* 0xffffffff0800780c */ /* 0x000fe20003f44270 */
[C---:B------:R-:W-:Y:S02]  /*5880*/  IMAD.IADD R15, R3.reuse, 0x1, R15 ;  /* 0x00000001030f7824 */ /* 0x040fe400078e020f */
[----:B------:R-:W-:Y:S01]  /*5890*/  IMAD.IADD R14, R3, 0x1, R14 ;  /* 0x00000001030e7824 */ /* 0x000fe200078e020e */
        /* <DEDUP_REMOVED lines=110> */
.L_x_8954:
[----:B------:R-:W-:-:S05]  /*5f80*/  IMAD.U32 R12, RZ, RZ, UR34 ;  /* 0x00000022ff0c7e24 */ /* 0x000fca000f8e00ff */
[----:B------:R-:W-:-:S13]  /*5f90*/  ISETP.NE.AND P3, PT, R12, 0x1, PT ;  /* 0x000000010c00780c */ /* 0x000fda0003f65270 */
[----:B------:R-:W1:Y:S02]  /*5fa0*/  @P3 LDC.64 R10, c[0x0][0x9e8] ;  /* 0x00027a00ff0a3b82 */ /* 0x000e640000000a00 */
[----:B-1----:R-:W-:-:S05]  /*5fb0*/  @P3 IMAD.HI.U32 R10, R13, R10, RZ ;  /* 0x0000000a0d0a3227 */ /* 0x002fca00078e00ff */
[----:B------:R-:W-:-:S07]  /*5fc0*/  @P3 SHF.R.U32.HI R13, RZ, R11, R10 ;  /* 0x0000000bff0d3219 */ /* 0x000fce000001160a */
.L_x_8955:
[----:B------:R-:W-:Y:S05]  /*5fd0*/  BSYNC B0 ;  /* 0x0000000000007941 */ /* 0x000fea0003800000 */
.L_x_8953:
[----:B------:R-:W-:-:S04]  /*5fe0*/  IMAD R20, R13, R12, -R20 ;  /* 0x0000000c0d147224 */ /* 0x000fc800078e0a14 */
[----:B------:R-:W-:-:S05]  /*5ff0*/  IMAD R20, R19, -0x2, R20 ;  /* 0xfffffffe13147824 */ /* 0x000fca00078e0214 */
[----:B------:R-:W-:Y:S02]  /*6000*/  VIADDMNMX R15, R20, R12, R15, PT ;  /* 0x0000000c140f7246 */ /* 0x000fe4000380010f */
[----:B------:R-:W-:-:S07]  /*6010*/  VIMNMX R14, R14, R20, !PT ;  /* 0x000000140e0e7248 */ /* 0x000fce0007fe0100 */
.L_x_8952:
[----:B------:R-:W-:Y:S01]  /*6020*/  FMNMX.FTZ R10, R24, R7, !PT ;  /* 0x00000007180a7209 */ /* 0x000fe20007810000 */
[----:B------:R-:W-:Y:S01]  /*6030*/  UMOV UR49, UR56 ;  /* 0x0000003800317c82 */ /* 0x000fe20008000000 */
        /* <DEDUP_REMOVED lines=18> */
[----:B------:R-:W-:Y:S02]  /*6160*/  ISETP.GT.AND P5, PT, R14, RZ, P2 ;  /* 0x000000ff0e00720c */ /* 0x000fe400017a4270 */
        /* <DEDUP_REMOVED lines=45> */
[----:B------:R-:W1:Y:S01]  /*6440*/  SHFL.BFLY PT, R10, R11, 0x2, 0x1f ;  /* 0x0c401f000b0a7f89 */ /* 0x000e6200000e0000 */
[----:B------:R-:W-:-:S02]  /*6450*/  FSEL R46, R46, -INF , !P4 ;  /* 0xff8000002e2e7808 */ /* 0x000fc40006000000 */
[C---:B------:R-:W-:Y:S02]  /*6460*/  ISETP.GT.AND P4, PT, R14.reuse, 0x30, P2 ;  /* 0x000000300e00780c */ /* 0x040fe40001784270 */
[----:B------:R-:W-:Y:S02]  /*6470*/  ISETP.LT.OR P5, PT, R15, 0x2a, P3 ;  /* 0x0000002a0f00780c */ /* 0x000fe40001fa1670 */
[C---:B------:R-:W-:Y:S02]  /*6480*/  ISETP.GT.AND P3, PT, R14.reuse, 0x31, P2 ;  /* 0x000000310e00780c */ /* 0x040fe40001764270 */
[----:B------:R-:W-:Y:S02]  /*6490*/  FSEL R47, R47, -INF , !P5 ;  /* 0xff8000002f2f7808 */ /* 0x000fe40006800000 */
[----:B------:R-:W-:Y:S02]  /*64a0*/  ISETP.LT.OR P4, PT, R15, 0x31, P4 ;  /* 0x000000310f00780c */ /* 0x000fe40002781670 */
[----:B------:R-:W-:-:S02]  /*64b0*/  ISETP.GT.AND P5, PT, R14, 0x38, P2 ;  /* 0x000000380e00780c */ /* 0x000fc400017a4270 */
[----:B------:R-:W-:Y:S02]  /*64c0*/  ISETP.LT.OR P3, PT, R15, 0x32, P3 ;  /* 0x000000320f00780c */ /* 0x000fe40001f61670 */
[----:B------:R-:W-:Y:S02]  /*64d0*/  FSEL R50, R50, -INF , !P4 ;  /* 0xff80000032327808 */ /* 0x000fe40006000000 */
[----:B------:R-:W-:Y:S02]  /*64e0*/  ISETP.GT.AND P4, PT, R14, 0x39, P2 ;  /* 0x000000390e00780c */ /* 0x000fe40001784270 */
[----:B------:R-:W-:Y:S02]  /*64f0*/  FSEL R51, R51, -INF , !P3 ;  /* 0xff80000033337808 */ /* 0x000fe40005800000 */
[----:B------:R-:W-:Y:S02]  /*6500*/  ISETP.LT.OR P5, PT, R15, 0x39, P5 ;  /* 0x000000390f00780c */ /* 0x000fe40002fa1670 */
[----:B-1----:R-:W-:-:S02]  /*6510*/  FMNMX.FTZ R12, R11, R10, !PT ;  /* 0x0000000a0b0c7209 */ /* 0x002fc40007810000 */
[----:B------:R-:W-:Y:S02]  /*6520*/  ISETP.GT.AND P3, PT, R14, 0x40, P2 ;  /* 0x000000400e00780c */ /* 0x000fe40001764270 */
[----:B------:R-:W-:Y:S01]  /*6530*/  ISETP.LT.OR P4, PT, R15, 0x3a, P4 ;  /* 0x0000003a0f00780c */ /* 0x000fe20002781670 */
[----:B------:R-:W1:Y:S01]  /*6540*/  SHFL.BFLY PT, R13, R12, 0x1, 0x1f ;  /* 0x0c201f000c0d7f89 */ /* 0x000e6200000e0000 */
[----:B------:R-:W-:Y:S02]  /*6550*/  FSEL R54, R54, -INF , !P5 ;  /* 0xff80000036367808 */ /* 0x000fe40006800000 */
[----:B------:R-:W-:Y:S02]  /*6560*/  ISETP.GT.AND P5, PT, R14, 0x41, P2 ;  /* 0x000000410e00780c */ /* 0x000fe400017a4270 */
[----:B------:R-:W-:Y:S02]  /*6570*/  FSEL R55, R55, -INF , !P4 ;  /* 0xff80000037377808 */ /* 0x000fe40006000000 */
[----:B------:R-:W-:-:S02]  /*6580*/  ISETP.LT.OR P3, PT, R15, 0x41, P3 ;  /* 0x000000410f00780c */ /* 0x000fc40001f61670 */
[----:B------:R-:W-:Y:S02]  /*6590*/  ISETP.GT.AND P4, PT, R14, 0x48, P2 ;  /* 0x000000480e00780c */ /* 0x000fe40001784270 */
[----:B------:R-:W-:Y:S02]  /*65a0*/  ISETP.LT.OR P5, PT, R15, 0x42, P5 ;  /* 0x000000420f00780c */ /* 0x000fe40002fa1670 */
[----:B------:R-:W-:Y:S02]  /*65b0*/  FSEL R58, R58, -INF , !P3 ;  /* 0xff8000003a3a7808 */ /* 0x000fe40005800000 */
[----:B------:R-:W-:Y:S02]  /*65c0*/  ISETP.GT.AND P3, PT, R14, 0x49, P2 ;  /* 0x000000490e00780c */ /* 0x000fe40001764270 */
[----:B------:R-:W-:Y:S02]  /*65d0*/  FSEL R59, R59, -INF , !P5 ;  /* 0xff8000003b3b7808 */ /* 0x000fe40006800000 */
[----:B------:R-:W-:-:S02]  /*65e0*/  ISETP.LT.OR P4, PT, R15, 0x49, P4 ;  /* 0x000000490f00780c */ /* 0x000fc40002781670 */
[----:B------:R-:W-:Y:S02]  /*65f0*/  ISETP.GT.AND P5, PT, R14, 0x50, P2 ;  /* 0x000000500e00780c */ /* 0x000fe400017a4270 */
[----:B------:R-:W-:Y:S02]  /*6600*/  ISETP.LT.OR P3, PT, R15, 0x4a, P3 ;  /* 0x0000004a0f00780c */ /* 0x000fe40001f61670 */
[----:B-1----:R-:W-:Y:S02]  /*6610*/  FMNMX.FTZ R10, R12, R13, !PT ;  /* 0x0000000d0c0a7209 */ /* 0x002fe40007810000 */
[----:B------:R-:W-:Y:S02]  /*6620*/  FSEL R62, R62, -INF , !P4 ;  /* 0xff8000003e3e7808 */ /* 0x000fe40006000000 */
[C---:B------:R-:W-:Y:S01]  /*6630*/  FSETP.NEU.FTZ.AND P6, PT, R10.reuse, -INF , PT ;  /* 0xff8000000a00780b */ /* 0x040fe20003fdd000 */
[----:B------:R-:W-:Y:S01]  /*6640*/  FMUL.FTZ R13, R10, UR33 ;  /* 0x000000210a0d7c20 */ /* 0x000fe20008410000 */
[----:B------:R-:W-:-:S02]  /*6650*/  ISETP.GT.AND P4, PT, R14, 0x51, P2 ;  /* 0x000000510e00780c */ /* 0x000fc40001784270 */
[----:B------:R-:W-:Y:S02]  /*6660*/  FSEL R63, R63, -INF , !P3 ;  /* 0xff8000003f3f7808 */ /* 0x000fe40005800000 */
[----:B------:R-:W-:Y:S02]  /*6670*/  FSEL R11, R13, RZ, P6 ;  /* 0x000000ff0d0b7208 */ /* 0x000fe40003000000 */
[----:B------:R-:W-:Y:S02]  /*6680*/  ISETP.LT.OR P5, PT, R15, 0x51, P5 ;  /* 0x000000510f00780c */ /* 0x000fe40002fa1670 */
[----:B------:R-:W-:Y:S01]  /*6690*/  ISETP.GT.AND P3, PT, R14, 0x58, P2 ;  /* 0x000000580e00780c */ /* 0x000fe20001764270 */
        /* <DEDUP_REMOVED lines=15> */
[----:B------:R1:W-:Y:S01]  /*6790*/  MUFU.EX2 R28, R36 ;  /* 0x00000024001c7308 */ /* 0x0003e20000000800 */
[----:B------:R-:W-:Y:S01]  /*67a0*/  ISETP.LT.OR P4, PT, R15, 0x52, P4 ;  /* 0x000000520f00780c */ /* 0x000fe20002781670 */
[--C-:B------:R-:W-:Y:S01]  /*67b0*/  FFMA.FTZ R56, R56, UR33, -R11.reuse ;  /* 0x0000002138387c23 */ /* 0x100fe2000801080b */
[----:B------:R-:W-:Y:S01]  /*67c0*/  FMNMX.FTZ R32, R34, R33, !PT ;  /* 0x0000002122207209 */ /* 0x000fe20007810000 */
[--C-:B------:R-:W-:Y:S01]  /*67d0*/  FFMA.FTZ R33, R37, UR33, -R11.reuse ;  /* 0x0000002125217c23 */ /* 0x100fe2000801080b */
[----:B------:R-:W-:Y:S01]  /*67e0*/  FSEL R66, R66, -INF , !P5 ;  /* 0xff80000042427808 */ /* 0x000fe20006800000 */
[--C-:B------:R-:W-:Y:S01]  /*67f0*/  FFMA.FTZ R60, R60, UR33, -R11.reuse ;  /* 0x000000213c3c7c23 */ /* 0x100fe2000801080b */
[----:B------:R-:W-:Y:S01]  /*6800*/  FMNMX.FTZ R37, R35, R32, !PT ;  /* 0x0000002023257209 */ /* 0x000fe20007810000 */
[----:B------:R-:W-:Y:S01]  /*6810*/  FFMA.FTZ R85, R85, UR33, -R11 ;  /* 0x0000002155557c23 */ /* 0x000fe2000801080b */
[----:B------:R-:W-:Y:S01]  /*6820*/  ISETP.GT.AND P5, PT, R14, 0x59, P2 ;  /* 0x000000590e00780c */ /* 0x000fe200017a4270 */
[----:B------:R-:W-:Y:S01]  /*6830*/  MUFU.EX2 R13, R13 ;  /* 0x0000000d000d7308 */ /* 0x000fe20000000800 */
[----:B------:R-:W-:-:S02]  /*6840*/  FMNMX.FTZ R32, R38, R37, !PT ;  /* 0x0000002526207209 */ /* 0x000fc40007810000 */
[----:B------:R-:W-:Y:S02]  /*6850*/  FSEL R67, R67, -INF , !P4 ;  /* 0xff80000043437808 */ /* 0x000fe40006000000 */
[----:B------:R-:W-:Y:S02]  /*6860*/  FMNMX.FTZ R37, R39, R32, !PT ;  /* 0x0000002027257209 */ /* 0x000fe40007810000 */
[----:B------:R-:W-:Y:S01]  /*6870*/  ISETP.LT.OR P3, PT, R15, 0x59, P3 ;  /* 0x000000590f00780c */ /* 0x000fe20001f61670 */
[----:B------:R2:W-:Y:S01]  /*6880*/  MUFU.EX2 R32, R40 ;  /* 0x0000002800207308 */ /* 0x0005e20000000800 */
[----:B-1----:R-:W-:Y:S01]  /*6890*/  FMNMX.FTZ R36, R42, R37, !PT ;  /* 0x000000252a247209 */ /* 0x002fe20007810000 */
[----:B------:R-:W-:Y:S01]  /*68a0*/  FFMA.FTZ R37, R41, UR33, -R11 ;  /* 0x0000002129257c23 */ /* 0x000fe2000801080b */
[----:B------:R-:W-:Y:S02]  /*68b0*/  ISETP.GT.AND P4, PT, R14, 0x60, P2 ;  /* 0x000000600e00780c */ /* 0x000fe40001784270 */
[----:B------:R-:W-:-:S02]  /*68c0*/  FMNMX.FTZ R41, R43, R36, !PT ;  /* 0x000000242b297209 */ /* 0x000fc40007810000 */
[----:B------:R-:W-:Y:S01]  /*68d0*/  ISETP.LT.OR P5, PT, R15, 0x5a, P5 ;  /* 0x0000005a0f00780c */ /* 0x000fe20002fa1670 */
[----:B------:R-:W-:Y:S01]  /*68e0*/  MUFU.EX2 R12, R12 ;  /* 0x0000000c000c7308 */ /* 0x000fe20000000800 */
[----:B------:R-:W-:Y:S02]  /*68f0*/  FMNMX.FTZ R36, R46, R41, !PT ;  /* 0x000000292e247209 */ /* 0x000fe40007810000 */
[----:B------:R-:W-:Y:S02]  /*6900*/  FSEL R70, R70, -INF , !P3 ;  /* 0xff80000046467808 */ /* 0x000fe40005800000 */
[----:B------:R-:W-:Y:S02]  /*6910*/  FMNMX.FTZ R41, R47, R36, !PT ;  /* 0x000000242f297209 */ /* 0x000fe40007810000 */
[----:B------:R-:W-:Y:S01]  /*6920*/  ISETP.GT.AND P3, PT, R14, 0x61, P2 ;  /* 0x000000610e00780c */ /* 0x000fe20001764270 */
[----:B------:R1:W-:Y:S01]  /*6930*/  MUFU.EX2 R36, R44 ;  /* 0x0000002c00247308 */ /* 0x0003e20000000800 */
[----:B--2---:R-:W-:Y:S01]  /*6940*/  FMNMX.FTZ R40, R50, R41, !PT ;  /* 0x0000002932287209 */ /* 0x004fe20007810000 */
[----:B------:R-:W-:Y:S01]  /*6950*/  FFMA.FTZ R41, R45, UR33, -R11 ;  /* 0x000000212d297c23 */ /* 0x000fe2000801080b */
[----:B------:R-:W-:-:S02]  /*6960*/  FSEL R71, R71, -INF , !P5 ;  /* 0xff80000047477808 */ /* 0x000fc40006800000 */
[----:B------:R-:W-:Y:S02]  /*6970*/  FMNMX.FTZ R45, R51, R40, !PT ;  /* 0x00000028332d7209 */ /* 0x000fe40007810000 */
[----:B------:R-:W-:Y:S01]  /*6980*/  ISETP.LT.OR P4, PT, R15, 0x61, P4 ;  /* 0x000000610f00780c */ /* 0x000fe20002781670 */
[----:B------:R-:W-:Y:S01]  /*6990*/  MUFU.EX2 R20, R20 ;  /* 0x0000001400147308 */ /* 0x000fe20000000800 */
[----:B------:R-:W-:Y:S02]  /*69a0*/  FMNMX.FTZ R40, R54, R45, !PT ;  /* 0x0000002d36287209 */ /* 0x000fe40007810000 */
[----:B------:R-:W-:Y:S02]  /*69b0*/  ISETP.GT.AND P5, PT, R14, 0x68, P2 ;  /* 0x000000680e00780c */ /* 0x000fe400017a4270 */
[----:B------:R-:W-:Y:S02]  /*69c0*/  FMNMX.FTZ R45, R55, R40, !PT ;  /* 0x00000028372d7209 */ /* 0x000fe40007810000 */
[----:B------:R-:W-:Y:S01]  /*69d0*/  ISETP.LT.OR P3, PT, R15, 0x62, P3 ;  /* 0x000000620f00780c */ /* 0x000fe20001f61670 */
[----:B------:R2:W-:Y:S01]  /*69e0*/  MUFU.EX2 R40, R48 ;  /* 0x0000003000287308 */ /* 0x0005e20000000800 */
[----:B-1----:R-:W-:Y:S01]  /*69f0*/  FMNMX.FTZ R44, R58, R45, !PT ;  /* 0x0000002d3a2c7209 */ /* 0x002fe20007810000 */
[----:B------:R-:W-:Y:S01]  /*6a00*/  FFMA.FTZ R45, R49, UR33, -R11 ;  /* 0x00000021312d7c23 */ /* 0x000fe2000801080b */
[----:B------:R-:W-:-:S02]  /*6a10*/  FSEL R74, R74, -INF , !P4 ;  /* 0xff8000004a4a7808 */ /* 0x000fc40006000000 */
[----:B------:R-:W-:Y:S02]  /*6a20*/  FMNMX.FTZ R49, R59, R44, !PT ;  /* 0x0000002c3b317209 */ /* 0x000fe40007810000 */
[----:B------:R-:W-:Y:S01]  /*6a30*/  ISETP.GT.AND P4, PT, R14, 0x69, P2 ;  /* 0x000000690e00780c */ /* 0x000fe20001784270 */
[----:B------:R-:W-:Y:S01]  /*6a40*/  MUFU.EX2 R25, R25 ;  /* 0x0000001900197308 */ /* 0x000fe20000000800 */
[----:B------:R-:W-:Y:S02]  /*6a50*/  FMNMX.FTZ R44, R62, R49, !PT ;  /* 0x000000313e2c7209 */ /* 0x000fe40007810000 */
[----:B------:R-:W-:Y:S02]  /*6a60*/  FSEL R75, R75, -INF , !P3 ;  /* 0xff8000004b4b7808 */ /* 0x000fe40005800000 */
[----:B------:R-:W-:Y:S02]  /*6a70*/  FMNMX.FTZ R49, R63, R44, !PT ;  /* 0x0000002c3f317209 */ /* 0x000fe40007810000 */
[----:B------:R-:W-:Y:S01]  /*6a80*/  ISETP.LT.OR P5, PT, R15, 0x69, P5 ;  /* 0x000000690f00780c */ /* 0x000fe20002fa1670 */
[----:B------:R1:W-:Y:S01]  /*6a90*/  MUFU.EX2 R44, R52 ;  /* 0x00000034002c7308 */ /* 0x0003e20000000800 */
[----:B--2---:R-:W-:Y:S01]  /*6aa0*/  FMNMX.FTZ R48, R66, R49, !PT ;  /* 0x0000003142307209 */ /* 0x004fe20007810000 */
[----:B------:R-:W-:Y:S01]  /*6ab0*/  FFMA.FTZ R49, R53, UR33, -R11 ;  /* 0x0000002135317c23 */ /* 0x000fe2000801080b */
[----:B------:R-:W-:-:S02]  /*6ac0*/  ISETP.GT.AND P3, PT, R14, 0x70, P2 ;  /* 0x000000700e00780c */ /* 0x000fc40001764270 */
[----:B------:R-:W-:Y:S02]  /*6ad0*/  FMNMX.FTZ R53, R67, R48, !PT ;  /* 0x0000003043357209 */ /* 0x000fe40007810000 */
[----:B------:R-:W-:Y:S01]  /*6ae0*/  ISETP.LT.OR P4, PT, R15, 0x6a, P4 ;  /* 0x0000006a0f00780c */ /* 0x000fe20002781670 */
[----:B------:R-:W-:Y:S01]  /*6af0*/  MUFU.EX2 R24, R24 ;  /* 0x0000001800187308 */ /* 0x000fe20000000800 */
[----:B------:R-:W-:Y:S02]  /*6b00*/  FMNMX.FTZ R48, R70, R53, !PT ;  /* 0x0000003546307209 */ /* 0x000fe40007810000 */
[----:B------:R-:W-:Y:S02]  /*6b10*/  FSEL R139, R78, -INF , !P5 ;  /* 0xff8000004e8b7808 */ /* 0x000fe40006800000 */
[----:B------:R-:W-:Y:S02]  /*6b20*/  FMNMX.FTZ R53, R71, R48, !PT ;  /* 0x0000003047357209 */ /* 0x000fe40007810000 */
[----:B------:R-:W-:Y:S01]  /*6b30*/  ISETP.GT.AND P5, PT, R14, 0x71, P2 ;  /* 0x000000710e00780c */ /* 0x000fe200017a4270 */
[----:B------:R2:W-:Y:S01]  /*6b40*/  MUFU.EX2 R48, R56 ;  /* 0x0000003800307308 */ /* 0x0005e20000000800 */
[----:B-1----:R-:W-:Y:S01]  /*6b50*/  FMNMX.FTZ R52, R74, R53, !PT ;  /* 0x000000354a347209 */ /* 0x002fe20007810000 */
[----:B------:R-:W-:Y:S01]  /*6b60*/  FFMA.FTZ R53, R57, UR33, -R11 ;  /* 0x0000002139357c23 */ /* 0x000fe2000801080b */
[----:B------:R-:W-:-:S02]  /*6b70*/  FSEL R79, R79, -INF , !P4 ;  /* 0xff8000004f4f7808 */ /* 0x000fc40006000000 */
[----:B------:R-:W-:Y:S02]  /*6b80*/  FMNMX.FTZ R52, R75, R52, !PT ;  /* 0x000000344b347209 */ /* 0x000fe40007810000 */
[----:B------:R-:W-:Y:S01]  /*6b90*/  ISETP.LT.OR P3, PT, R15, 0x71, P3 ;  /* 0x000000710f00780c */ /* 0x000fe20001f61670 */
[----:B------:R-:W-:Y:S01]  /*6ba0*/  MUFU.EX2 R29, R29 ;  /* 0x0000001d001d7308 */ /* 0x000fe20000000800 */
[----:B------:R-:W-:Y:S01]  /*6bb0*/  FMNMX.FTZ R52, R139, R52, !PT ;  /* 0x000000348b347209 */ /* 0x000fe20007810000 */
[--C-:B--2---:R-:W-:Y:S01]  /*6bc0*/  FFMA.FTZ R56, R64, UR33, -R11.reuse ;  /* 0x0000002140387c23 */ /* 0x104fe2000801080b */
[----:B------:R-:W-:Y:S01]  /*6bd0*/  ISETP.GT.AND P4, PT, R14, 0x78, P2 ;  /* 0x000000780e00780c */ /* 0x000fe20001784270 */
[--C-:B------:R-:W-:Y:S01]  /*6be0*/  FFMA.FTZ R64, R72, UR33, -R11.reuse ;  /* 0x0000002148407c23 */ /* 0x100fe2000801080b */
[----:B------:R-:W-:Y:S01]  /*6bf0*/  ISETP.LT.OR P5, PT, R15, 0x72, P5 ;  /* 0x000000720f00780c */ /* 0x000fe20002fa1670 */
[----:B------:R-:W-:Y:S01]  /*6c00*/  FFMA.FTZ R72, R80, UR33, -R11 ;  /* 0x0000002150487c23 */ /* 0x000fe2000801080b */
[----:B------:R-:W-:Y:S01]  /*6c10*/  FSEL R82, R82, -INF , !P3 ;  /* 0xff80000052527808 */ /* 0x000fe20005800000 */
[----:B------:R-:W-:Y:S01]  /*6c20*/  MUFU.EX2 R33, R33 ;  /* 0x0000002100217308 */ /* 0x000fe20000000800 */
[----:B------:R-:W-:-:S02]  /*6c30*/  FMNMX.FTZ R57, R79, R52, !PT ;  /* 0x000000344f397209 */ /* 0x000fc40007810000 */
[----:B------:R-:W-:Y:S02]  /*6c40*/  ISETP.GT.AND P2, PT, R14, 0x79, P2 ;  /* 0x000000790e00780c */ /* 0x000fe40001744270 */
[----:B------:R-:W-:Y:S02]  /*6c50*/  ISETP.LT.OR P4, PT, R15, 0x79, P4 ;  /* 0x000000790f00780c */ /* 0x000fe40002781670 */
[----:B------:R-:W-:Y:S01]  /*6c60*/  FSEL R83, R83, -INF , !P5 ;  /* 0xff80000053537808 */ /* 0x000fe20006800000 */
[----:B------:R1:W-:Y:S01]  /*6c70*/  MUFU.EX2 R52, R60 ;  /* 0x0000003c00347308 */ /* 0x0003e20000000800 */
[----:B------:R-:W-:Y:S01]  /*6c80*/  FMNMX.FTZ R14, R82, R57, !PT ;  /* 0x00000039520e7209 */ /* 0x000fe20007810000 */
[--C-:B------:R-:W-:Y:S01]  /*6c90*/  FFMA.FTZ R57, R61, UR33, -R11.reuse ;  /* 0x000000213d397c23 */ /* 0x100fe2000801080b */
[----:B------:R-:W-:Y:S01]  /*6ca0*/  ISETP.LT.OR P2, PT, R15, 0x7a, P2 ;  /* 0x0000007a0f00780c */ /* 0x000fe20001741670 */
[--C-:B------:R-:W-:Y:S01]  /*6cb0*/  FFMA.FTZ R61, R65, UR33, -R11.reuse ;  /* 0x00000021413d7c23 */ /* 0x100fe2000801080b */
[----:B------:R-:W-:Y:S01]  /*6cc0*/  FSEL R86, R86, -INF , !P4 ;  /* 0xff80000056567808 */ /* 0x000fe20006000000 */
[--C-:B------:R-:W-:Y:S01]  /*6cd0*/  FFMA.FTZ R65, R69, UR33, -R11.reuse ;  /* 0x0000002145417c23 */ /* 0x100fe2000801080b */
[----:B------:R-:W-:Y:S01]  /*6ce0*/  FMNMX.FTZ R15, R83, R14, !PT ;  /* 0x0000000e530f7209 */ /* 0x000fe20007810000 */
[--C-:B------:R-:W-:Y:S01]  /*6cf0*/  FFMA.FTZ R69, R73, UR33, -R11.reuse ;  /* 0x0000002149457c23 */ /* 0x100fe2000801080b */
[----:B------:R-:W-:Y:S01]  /*6d00*/  FSEL R87, R87, -INF , !P2 ;  /* 0xff80000057577808 */ /* 0x000fe20005000000 */
[--C-:B-1----:R-:W-:Y:S01]  /*6d10*/  FFMA.FTZ R60, R68, UR33, -R11.reuse ;  /* 0x00000021443c7c23 */ /* 0x102fe2000801080b */
[----:B------:R-:W-:Y:S01]  /*6d20*/  FMNMX.FTZ R14, R86, R15, !PT ;  /* 0x0000000f560e7209 */ /* 0x000fe20007810000 */
[--C-:B------:R-:W-:Y:S01]  /*6d30*/  FFMA.FTZ R68, R76, UR33, -R11.reuse ;  /* 0x000000214c447c23 */ /* 0x100fe2000801080b */
[--C-:B------:R-:W-:Y:S01]  /*6d40*/  FFMA.FTZ R73, R77, UR33, -R11.reuse ;  /* 0x000000214d497c23 */ /* 0x100fe2000801080b */
[--C-:B------:R-:W-:Y:S01]  /*6d50*/  FFMA.FTZ R77, R81, UR33, -R11.reuse ;  /* 0x00000021514d7c23 */ /* 0x100fe2000801080b */
[----:B------:R-:W-:Y:S01]  /*6d60*/  FMNMX.FTZ R14, R87, R14, !PT ;  /* 0x0000000e570e7209 */ /* 0x000fe20007810000 */
[----:B------:R-:W-:Y:S01]  /*6d70*/  FFMA.FTZ R76, R84, UR33, -R11 ;  /* 0x00000021544c7c23 */ /* 0x000fe2000801080b */
[----:B------:R-:W-:Y:S01]  /*6d80*/  FSEL R78, R10, RZ, P6 ;  /* 0x000000ff0a4e7208 */ /* 0x000fe20003000000 */
[----:B------:R-:W-:Y:S02]  /*6d90*/  MUFU.EX2 R37, R37 ;  /* 0x0000002500257308 */ /* 0x000fe40000000800 */
[----:B------:R-:W1:Y:S02]  /*6da0*/  SHFL.BFLY PT, R15, R14, 0x2, 0x1f ;  /* 0x0c401f000e0f7f89 */ /* 0x000e6400000e0000 */
[----:B------:R-:W-:-:S04]  /*6db0*/  FADD.FTZ R78, -R78, R7 ;  /* 0x000000074e4e7221 */ /* 0x000fc80000010100 */
[----:B------:R-:W-:Y:S01]  /*6dc0*/  FMUL.FTZ R78, R78, UR33 ;  /* 0x000000214e4e7c20 */ /* 0x000fe20008410000 */
[----:B------:R-:W-:Y:S08]  /*6dd0*/  MUFU.EX2 R7, R85 ;  /* 0x0000005500077308 */ /* 0x000ff00000000800 */
[----:B------:R-:W2:Y:S08]  /*6de0*/  MUFU.EX2 R78, R78 ;  /* 0x0000004e004e7308 */ /* 0x000eb00000000800 */
[----:B------:R-:W-:Y:S01]  /*6df0*/  MUFU.EX2 R41, R41 ;  /* 0x0000002900297308 */ /* 0x000fe20000000800 */
[----:B-1----:R-:W-:-:S05]  /*6e00*/  FMNMX.FTZ R15, R14, R15, !PT ;  /* 0x0000000f0e0f7209 */ /* 0x002fca0007810000 */
[----:B------:R-:W1:Y:S02]  /*6e10*/  SHFL.BFLY PT, R14, R15, 0x1, 0x1f ;  /* 0x0c201f000f0e7f89 */ /* 0x000e6400000e0000 */
[----:B------:R-:W-:Y:S01]  /*6e20*/  MUFU.EX2 R45, R45 ;  /* 0x0000002d002d7308 */ /* 0x000fe20000000800 */
[-C--:B--2---:R-:W-:Y:S01]  /*6e30*/  FMUL.FTZ R88, R88, R78.reuse ;  /* 0x0000004e58587220 */ /* 0x084fe20000410000 */
        /* <DEDUP_REMOVED lines=19> */
[----:B------:R-:W-:Y:S01]  /*6f70*/  FMUL.FTZ R124, R124, R78 ;  /* 0x0000004e7c7c7220 */ /* 0x000fe20000410000 */
[----:B-1----:R-:W-:Y:S01]  /*6f80*/  FMNMX.FTZ R11, R15, R14, !PT ;  /* 0x0000000e0f0b7209 */ /* 0x002fe20007810000 */
[-C--:B------:R-:W-:Y:S01]  /*6f90*/  FMUL.FTZ R125, R125, R78.reuse ;  /* 0x0000004e7d7d7220 */ /* 0x080fe20000410000 */
[----:B------:R-:W-:Y:S01]  /*6fa0*/  MUFU.EX2 R57, R57 ;  /* 0x0000003900397308 */ /* 0x000fe20000000800 */
[-C--:B------:R-:W-:Y:S01]  /*6fb0*/  FMUL.FTZ R128, R128, R78.reuse ;  /* 0x0000004e80807220 */ /* 0x080fe20000410000 */
[C---:B------:R-:W-:Y:S01]  /*6fc0*/  FSETP.NEU.FTZ.AND P2, PT, R11.reuse, -INF , PT ;  /* 0xff8000000b00780b */ /* 0x040fe20003f5d000 */
[----:B------:R-:W-:Y:S01]  /*6fd0*/  FMUL.FTZ R80, R11, UR33 ;  /* 0x000000210b507c20 */ /* 0x000fe20008410000 */
[-C--:B------:R-:W-:Y:S01]  /*6fe0*/  FMUL.FTZ R129, R129, R78.reuse ;  /* 0x0000004e81817220 */ /* 0x080fe20000410000 */
[-C--:B------:R-:W-:Y:S01]  /*6ff0*/  FMUL.FTZ R132, R132, R78.reuse ;  /* 0x0000004e84847220 */ /* 0x080fe20000410000 */
[----:B------:R-:W-:Y:S01]  /*7000*/  FSEL R14, R11, RZ, P2 ;  /* 0x000000ff0b0e7208 */ /* 0x000fe20001000000 */
[----:B------:R-:W-:Y:S01]  /*7010*/  FMUL.FTZ R133, R133, R78 ;  /* 0x0000004e85857220 */ /* 0x000fe20000410000 */
[----:B------:R-:W-:Y:S01]  /*7020*/  FSEL R80, R80, RZ, P2 ;  /* 0x000000ff50507208 */ /* 0x000fe20001000000 */
[----:B------:R-:W-:Y:S01]  /*7030*/  MUFU.EX2 R56, R56 ;  /* 0x0000003800387308 */ /* 0x000fe20000000800 */
[----:B------:R-:W-:Y:S01]  /*7040*/  ISETP.GT.AND P2, PT, R8, UR58, PT ;  /* 0x0000003a08007c0c */ /* 0x000fe2000bf44270 */
[----:B------:R-:W-:Y:S01]  /*7050*/  FADD.FTZ R14, -R14, R9 ;  /* 0x000000090e0e7221 */ /* 0x000fe20000010100 */
[----:B------:R-:W-:-:S02]  /*7060*/  VIADD R8, R8, 0xffffffff ;  /* 0xffffffff08087836 */ /* 0x000fc40000000000 */
[--C-:B------:R-:W-:Y:S01]  /*7070*/  FFMA.FTZ R26, R26, UR33, -R80.reuse ;  /* 0x000000211a1a7c23 */ /* 0x100fe20008010850 */
[--C-:B------:R-:W-:Y:S01]  /*7080*/  FFMA.FTZ R15, R27, UR33, -R80.reuse ;  /* 0x000000211b0f7c23 */ /* 0x100fe20008010850 */
[----:B------:R-:W-:Y:S01]  /*7090*/  FMUL.FTZ R9, R14, UR33 ;  /* 0x000000210e097c20 */ /* 0x000fe20008410000 */
[----:B------:R-:W-:Y:S02]  /*70a0*/  IMAD.U32 R14, RZ, RZ, UR36 ;  /* 0x00000024ff0e7e24 */ /* 0x000fe4000f8e00ff */
[--C-:B------:R-:W-:Y:S01]  /*70b0*/  FFMA.FTZ R84, R35, UR33, -R80.reuse ;  /* 0x0000002123547c23 */ /* 0x100fe20008010850 */
[--C-:B------:R-:W-:Y:S01]  /*70c0*/  FFMA.FTZ R30, R30, UR33, -R80.reuse ;  /* 0x000000211e1e7c23 */ /* 0x100fe20008010850 */
[----:B------:R-:W-:Y:S01]  /*70d0*/  MUFU.EX2 R26, R26 ;  /* 0x0000001a001a7308 */ /* 0x000fe20000000800 */
[--C-:B------:R-:W-:Y:S01]  /*70e0*/  FFMA.FTZ R35, R38, UR33, -R80.reuse ;  /* 0x0000002126237c23 */ /* 0x100fe20008010850 */
[----:B------:R-:W-:Y:S01]  /*70f0*/  @!P1 LEA R14, R14, UR39, 0x3 ;  /* 0x000000270e0e9c11 */ /* 0x000fe2000f8e18ff */
[--C-:B------:R-:W-:Y:S01]  /*7100*/  FFMA.FTZ R38, R39, UR33, -R80.reuse ;  /* 0x0000002127267c23 */ /* 0x100fe20008010850 */
[--C-:B------:R-:W-:Y:S01]  /*7110*/  FFMA.FTZ R142, R31, UR33, -R80.reuse ;  /* 0x000000211f8e7c23 */ /* 0x100fe20008010850 */
[--C-:B------:R-:W-:Y:S01]  /*7120*/  FFMA.FTZ R39, R42, UR33, -R80.reuse ;  /* 0x000000212a277c23 */ /* 0x100fe20008010850 */
[--C-:B------:R-:W-:Y:S01]  /*7130*/  FFMA.FTZ R42, R43, UR33, -R80.reuse ;  /* 0x000000212b2a7c23 */ /* 0x100fe20008010850 */
[----:B------:R-:W-:Y:S01]  /*7140*/  FFMA.FTZ R43, R54, UR33, -R80 ;  /* 0x00000021362b7c23 */ /* 0x000fe20008010850 */
[----:B------:R-:W1:Y:S01]  /*7150*/  MUFU.EX2 R9, R9 ;  /* 0x0000000900097308 */ /* 0x000e620000000800 */
[----:B------:R-:W-:-:S02]  /*7160*/  @!P1 VIADD R14, R14, 0x2d860 ;  /* 0x0002d8600e0e9836 */ /* 0x000fc40000000000 */
[--C-:B------:R-:W-:Y:S01]  /*7170*/  FFMA.FTZ R54, R55, UR33, -R80.reuse ;  /* 0x0000002137367c23 */ /* 0x100fe20008010850 */
[--C-:B------:R-:W-:Y:S01]  /*7180*/  FFMA.FTZ R27, R34, UR33, -R80.reuse ;  /* 0x00000021221b7c23 */ /* 0x100fe20008010850 */
[----:B------:R-:W-:Y:S01]  /*7190*/  FFMA.FTZ R55, R78, R6, R13 ;  /* 0x000000064e377223 */ /* 0x000fe2000001000d */
[----:B------:R-:W-:Y:S01]  /*71a0*/  FFMA.FTZ R81, R47, UR33, -R80 ;  /* 0x000000212f517c23 */ /* 0x000fe20008010850 */
[----:B------:R-:W-:Y:S01]  /*71b0*/  @!P1 PRMT R14, RZ, 0x654, R14 ;  /* 0x00000654ff0e9816 */ /* 0x000fe2000000000e */
[--C-:B------:R-:W-:Y:S01]  /*71c0*/  FFMA.FTZ R47, R58, UR33, -R80.reuse ;  /* 0x000000213a2f7c23 */ /* 0x100fe20008010850 */
[----:B------:R-:W2:Y:S01]  /*71d0*/  MUFU.EX2 R15, R15 ;  /* 0x0000000f000f7308 */ /* 0x000ea20000000800 */
[C---:B------:R-:W-:Y:S01]  /*71e0*/  FADD.FTZ R55, R12.reuse, R55 ;  /* 0x000000370c377221 */ /* 0x040fe20000010000 */
[----:B------:R3:W-:Y:S01]  /*71f0*/  @!P1 SYNCS.ARRIVE.TRANS64.RED.A1T0 RZ, [R14+URZ], RZ ;  /* 0x000000ff0eff99a7 */ /* 0x0007e2000810043f */
[----:B------:R-:W-:Y:S01]  /*7200*/  F2FP.F16.F32.PACK_AB R12, R12, R13 ;  /* 0x0000000d0c0c723e */ /* 0x000fe200000000ff */
[--C-:B------:R-:W-:Y:S01]  /*7210*/  FFMA.FTZ R58, R59, UR33, -R80.reuse ;  /* 0x000000213b3a7c23 */ /* 0x100fe20008010850 */
[--C-:B------:R-:W-:Y:S01]  /*7220*/  FFMA.FTZ R46, R46, UR33, -R80.reuse ;  /* 0x000000212e2e7c23 */ /* 0x100fe20008010850 */
[--C-:B------:R-:W-:Y:S01]  /*7230*/  FFMA.FTZ R6, R63, UR33, -R80.reuse ;  /* 0x000000213f067c23 */ /* 0x100fe20008010850 */
[----:B------:R-:W-:Y:S01]  /*7240*/  FFMA.FTZ R31, R51, UR33, -R80 ;  /* 0x00000021331f7c23 */ /* 0x000fe20008010850 */
[----:B------:R4:W5:Y:S01]  /*7250*/  MUFU.EX2 R85, R30 ;  /* 0x0000001e00557308 */ /* 0x0009620000000800 */
[----:B-1----:R-:W-:Y:S01]  /*7260*/  FFMA.FTZ R4, R9, R4, R26 ;  /* 0x0000000409047223 */ /* 0x002fe2000001001a */
[----:B---3--:R-:W-:Y:S01]  /*7270*/  FADD.FTZ R14, R20, R55 ;  /* 0x00000037140e7221 */ /* 0x008fe20000010000 */
[--C-:B------:R-:W-:Y:S01]  /*7280*/  FFMA.FTZ R51, R62, UR33, -R80.reuse ;  /* 0x000000213e337c23 */ /* 0x100fe20008010850 */
[--C-:B------:R-:W-:Y:S01]  /*7290*/  FFMA.FTZ R62, R74, UR33, -R80.reuse ;  /* 0x000000214a3e7c23 */ /* 0x100fe20008010850 */
[----:B------:R-:W-:Y:S01]  /*72a0*/  FFMA.FTZ R75, R75, UR33, -R80 ;  /* 0x000000214b4b7c23 */ /* 0x000fe20008010850 */
[C---:B------:R-:W-:Y:S01]  /*72b0*/  FADD.FTZ R55, R25.reuse, R14 ;  /* 0x0000000e19377221 */ /* 0x040fe20000010000 */
[----:B------:R-:W-:Y:S01]  /*72c0*/  F2FP.F16.F32.PACK_AB R14, R25, R20 ;  /* 0x00000014190e723e */ /* 0x000fe200000000ff */
[----:B------:R-:W1:Y:S01]  /*72d0*/  MUFU.EX2 R142, R142 ;  /* 0x0000008e008e7308 */ /* 0x000e620000000800 */
[C---:B--2---:R-:W-:Y:S01]  /*72e0*/  FADD.FTZ R4, R15.reuse, R4 ;  /* 0x000000040f047221 */ /* 0x044fe20000010000 */
[----:B------:R-:W-:Y:S01]  /*72f0*/  F2FP.F16.F32.PACK_AB R13, R15, R26 ;  /* 0x0000001a0f0d723e */ /* 0x000fe200000000ff */
[----:B------:R-:W-:Y:S01]  /*7300*/  FADD.FTZ R26, R24, R55 ;  /* 0x00000037181a7221 */ /* 0x000fe20000010000 */
[--C-:B----4-:R-:W-:Y:S01]  /*7310*/  FFMA.FTZ R30, R50, UR33, -R80.reuse ;  /* 0x00000021321e7c23 */ /* 0x110fe20008010850 */
[--C-:B------:R-:W-:Y:S01]  /*7320*/  FFMA.FTZ R55, R67, UR33, -R80.reuse ;  /* 0x0000002143377c23 */ /* 0x100fe20008010850 */
[----:B------:R-:W-:Y:S01]  /*7330*/  FFMA.FTZ R139, R139, UR33, -R80 ;  /* 0x000000218b8b7c23 */ /* 0x000fe20008010850 */
[----:B------:R-:W-:Y:S01]  /*7340*/  FADD.FTZ R59, R29, R26 ;  /* 0x0000001a1d3b7221 */ /* 0x000fe20000010000 */
[----:B------:R-:W2:Y:S01]  /*7350*/  MUFU.EX2 R27, R27 ;  /* 0x0000001b001b7308 */ /* 0x000ea20000000800 */
[----:B-----5:R-:W-:Y:S01]  /*7360*/  FADD.FTZ R25, R85, R4 ;  /* 0x0000000455197221 */ /* 0x020fe20000010000 */
[--C-:B------:R-:W-:Y:S01]  /*7370*/  FFMA.FTZ R4, R66, UR33, -R80.reuse ;  /* 0x0000002142047c23 */ /* 0x100fe20008010850 */
[----:B------:R-:W-:Y:S01]  /*7380*/  FADD.FTZ R34, R28, R59 ;  /* 0x0000003b1c227221 */ /* 0x000fe20000010000 */
[--C-:B------:R-:W-:Y:S01]  /*7390*/  FFMA.FTZ R59, R70, UR33, -R80.reuse ;  /* 0x00000021463b7c23 */ /* 0x100fe20008010850 */
[--C-:B------:R-:W-:Y:S01]  /*73a0*/  FFMA.FTZ R79, R79, UR33, -R80.reuse ;  /* 0x000000214f4f7c23 */ /* 0x100fe20008010850 */
[----:B------:R-:W-:Y:S01]  /*73b0*/  FFMA.FTZ R82, R82, UR33, -R80 ;  /* 0x0000002152527c23 */ /* 0x000fe20008010850 */
[----:B------:R-:W-:Y:S01]  /*73c0*/  FADD.FTZ R63, R33, R34 ;  /* 0x00000022213f7221 */ /* 0x000fe20000010000 */
[----:B------:R-:W3:Y:S01]  /*73d0*/  MUFU.EX2 R84, R84 ;  /* 0x0000005400547308 */ /* 0x000ee20000000800 */
[C---:B-1----:R-:W-:Y:S01]  /*73e0*/  FADD.FTZ R20, R142.reuse, R25 ;  /* 0x000000198e147221 */ /* 0x042fe20000010000 */
[----:B------:R-:W-:Y:S01]  /*73f0*/  F2FP.F16.F32.PACK_AB R15, R142, R85 ;  /* 0x000000558e0f723e */ /* 0x000fe200000000ff */
[----:B------:R-:W-:Y:S01]  /*7400*/  FADD.FTZ R34, R32, R63 ;  /* 0x0000003f20227221 */ /* 0x000fe20000010000 */
[--C-:B------:R-:W-:Y:S01]  /*7410*/  FFMA.FTZ R83, R83, UR33, -R80.reuse ;  /* 0x0000002153537c23 */ /* 0x100fe20008010850 */
[----:B------:R-:W-:Y:S01]  /*7420*/  FFMA.FTZ R86, R86, UR33, -R80 ;  /* 0x0000002156567c23 */ /* 0x000fe20008010850 */
[----:B------:R-:W-:Y:S01]  /*7430*/  F2FP.F16.F32.PACK_AB R24, R29, R24 ;  /* 0x000000181d18723e */ /* 0x000fe200000000ff */
[----:B------:R-:W-:Y:S01]  /*7440*/  FADD.FTZ R63, R37, R34 ;  /* 0x00000022253f7221 */ /* 0x000fe20000010000 */
[----:B------:R-:W1:Y:S01]  /*7450*/  MUFU.EX2 R35, R35 ;  /* 0x0000002300237308 */ /* 0x000e620000000800 */
[----:B--2---:R-:W-:Y:S01]  /*7460*/  FADD.FTZ R25, R27, R20 ;  /* 0x000000141b197221 */ /* 0x004fe20000010000 */
[----:B------:R2:W-:Y:S01]  /*7470*/  STSM.16.M88.4 [R136+0x21800], R12 ;  /* 0x0218000c88007844 */ /* 0x0005e20000000200 */
[--C-:B------:R-:W-:Y:S01]  /*7480*/  FFMA.FTZ R20, R71, UR33, -R80.reuse ;  /* 0x0000002147147c23 */ /* 0x100fe20008010850 */
[----:B------:R-:W-:Y:S01]  /*7490*/  FFMA.FTZ R80, R87, UR33, -R80 ;  /* 0x0000002157507c23 */ /* 0x000fe20008010850 */
[----:B------:R-:W-:Y:S01]  /*74a0*/  F2FP.F16.F32.PACK_AB R32, R37, R32 ;  /* 0x000000202520723e */ /* 0x000fe200000000ff */
[----:B------:R-:W-:Y:S01]  /*74b0*/  UMOV UR36, UR57 ;  /* 0x0000003900247c82 */ /* 0x000fe20008000000 */
[-C--:B------:R-:W-:Y:S01]  /*74c0*/  FMUL.FTZ R90, R90, R9.reuse ;  /* 0x000000095a5a7220 */ /* 0x080fe20000410000 */
[----:B------:R-:W4:Y:S01]  /*74d0*/  MUFU.EX2 R38, R38 ;  /* 0x0000002600267308 */ /* 0x000f220000000800 */
        /* <DEDUP_REMOVED lines=16> */
[----:B----4-:R-:W-:Y:S01]  /*75e0*/  FADD.FTZ R26, R38, R25 ;  /* 0x00000019261a7221 */ /* 0x010fe20000010000 */
[-C--:B------:R-:W-:Y:S01]  /*75f0*/  FMUL.FTZ R115, R115, R9.reuse ;  /* 0x0000000973737220 */ /* 0x080fe20000410000 */
[-C--:B------:R-:W-:Y:S01]  /*7600*/  FMUL.FTZ R118, R118, R9.reuse ;  /* 0x0000000976767220 */ /* 0x080fe20000410000 */
[-C--:B------:R-:W-:Y:S01]  /*7610*/  FMUL.FTZ R119, R119, R9.reuse ;  /* 0x0000000977777220 */ /* 0x080fe20000410000 */
[-C--:B------:R-:W-:Y:S01]  /*7620*/  FMUL.FTZ R122, R122, R9.reuse ;  /* 0x000000097a7a7220 */ /* 0x080fe20000410000 */
[-C--:B------:R-:W-:Y:S01]  /*7630*/  FMUL.FTZ R123, R123, R9.reuse ;  /* 0x000000097b7b7220 */ /* 0x080fe20000410000 */
[-C--:B------:R-:W-:Y:S01]  /*7640*/  FMUL.FTZ R126, R126, R9.reuse ;  /* 0x000000097e7e7220 */ /* 0x080fe20000410000 */
[----:B------:R-:W4:Y:S01]  /*7650*/  MUFU.EX2 R46, R46 ;  /* 0x0000002e002e7308 */ /* 0x000f220000000800 */
[----:B---3--:R-:W-:Y:S01]  /*7660*/  FADD.FTZ R25, R39, R26 ;  /* 0x0000001a27197221 */ /* 0x008fe20000010000 */
[----:B------:R-:W-:Y:S01]  /*7670*/  FADD.FTZ R26, R36, R63 ;  /* 0x0000003f241a7221 */ /* 0x000fe20000010000 */
[-C--:B------:R-:W-:Y:S01]  /*7680*/  FMUL.FTZ R127, R127, R9.reuse ;  /* 0x000000097f7f7220 */ /* 0x080fe20000410000 */
[-C--:B------:R-:W-:Y:S01]  /*7690*/  FMUL.FTZ R130, R130, R9.reuse ;  /* 0x0000000982827220 */ /* 0x080fe20000410000 */
[-C--:B------:R-:W-:Y:S01]  /*76a0*/  FMUL.FTZ R131, R131, R9.reuse ;  /* 0x0000000983837220 */ /* 0x080fe20000410000 */
[----:B------:R-:W-:Y:S01]  /*76b0*/  FADD.FTZ R63, R41, R26 ;  /* 0x0000001a293f7221 */ /* 0x000fe20000010000 */
[-C--:B------:R-:W-:Y:S01]  /*76c0*/  FMUL.FTZ R134, R134, R9.reuse ;  /* 0x0000000986867220 */ /* 0x080fe20000410000 */
[----:B------:R-:W3:Y:S01]  /*76d0*/  MUFU.EX2 R81, R81 ;  /* 0x0000005100517308 */ /* 0x000ee20000000800 */
[----:B-1----:R-:W-:Y:S01]  /*76e0*/  FADD.FTZ R25, R42, R25 ;  /* 0x000000192a197221 */ /* 0x002fe20000010000 */
[----:B------:R-:W-:Y:S01]  /*76f0*/  FADD.FTZ R34, R40, R63 ;  /* 0x0000003f28227221 */ /* 0x000fe20000010000 */
[----:B------:R-:W-:Y:S01]  /*7700*/  F2FP.F16.F32.PACK_AB R40, R45, R40 ;  /* 0x000000282d28723e */ /* 0x000fe200000000ff */
[----:B------:R-:W-:Y:S01]  /*7710*/  FMUL.FTZ R135, R135, R9 ;  /* 0x0000000987877220 */ /* 0x000fe20000410000 */
[----:B------:R-:W-:-:S02]  /*7720*/  IMAD.MOV.U32 R9, RZ, RZ, R11 ;  /* 0x000000ffff097224 */ /* 0x000fc400078e000b */
[----:B------:R-:W-:Y:S01]  /*7730*/  FADD.FTZ R63, R45, R34 ;  /* 0x000000222d3f7221 */ /* 0x000fe20000010000 */
[----:B------:R-:W1:Y:S01]  /*7740*/  MUFU.EX2 R30, R30 ;  /* 0x0000001e001e7308 */ /* 0x000e620000000800 */
[----:B----4-:R-:W-:Y:S02]  /*7750*/  FADD.FTZ R26, R46, R25 ;  /* 0x000000192e1a7221 */ /* 0x010fe40000010000 */
[----:B------:R-:W-:-:S05]  /*7760*/  FADD.FTZ R50, R44, R63 ;  /* 0x0000003f2c327221 */ /* 0x000fca0000010000 */
[----:B------:R-:W4:Y:S01]  /*7770*/  MUFU.EX2 R31, R31 ;  /* 0x0000001f001f7308 */ /* 0x000f220000000800 */
[----:B---3--:R-:W-:Y:S01]  /*7780*/  FADD.FTZ R25, R81, R26 ;  /* 0x0000001a51197221 */ /* 0x008fe20000010000 */
[----:B------:R-:W-:Y:S02]  /*7790*/  F2FP.F16.F32.PACK_AB R26, R33, R28 ;  /* 0x0000001c211a723e */ /* 0x000fe400000000ff */
[----:B------:R-:W-:Y:S02]  /*77a0*/  F2FP.F16.F32.PACK_AB R33, R42, R39 ;  /* 0x000000272a21723e */ /* 0x000fe400000000ff */
[C---:B------:R-:W-:Y:S02]  /*77b0*/  F2FP.F16.F32.PACK_AB R42, R49.reuse, R44 ;  /* 0x0000002c312a723e */ /* 0x040fe400000000ff */
[----:B------:R-:W3:Y:S01]  /*77c0*/  MUFU.EX2 R43, R43 ;  /* 0x0000002b002b7308 */ /* 0x000ee20000000800 */
[----:B-1----:R-:W-:Y:S01]  /*77d0*/  FADD.FTZ R34, R30, R25 ;  /* 0x000000191e227221 */ /* 0x002fe20000010000 */
[----:B------:R-:W-:Y:S01]  /*77e0*/  FADD.FTZ R25, R49, R50 ;  /* 0x0000003231197221 */ /* 0x000fe20000010000 */
[----:B------:R-:W-:-:S03]  /*77f0*/  F2FP.F16.F32.PACK_AB R50, R57, R52 ;  /* 0x000000343932723e */ /* 0x000fc600000000ff */
[----:B--2---:R-:W-:Y:S01]  /*7800*/  FADD.FTZ R14, R48, R25 ;  /* 0x00000019300e7221 */ /* 0x004fe20000010000 */
[----:B------:R-:W-:Y:S01]  /*7810*/  F2FP.F16.F32.PACK_AB R25, R84, R27 ;  /* 0x0000001b5419723e */ /* 0x000fe200000000ff */
[----:B------:R-:W1:Y:S01]  /*7820*/  MUFU.EX2 R54, R54 ;  /* 0x0000003600367308 */ /* 0x000e620000000800 */
[----:B----4-:R-:W-:Y:S01]  /*7830*/  FADD.FTZ R28, R31, R34 ;  /* 0x000000221f1c7221 */ /* 0x010fe20000010000 */
[----:B------:R-:W-:Y:S01]  /*7840*/  FADD.FTZ R15, R53, R14 ;  /* 0x0000000e350f7221 */ /* 0x000fe20000010000 */
[----:B------:R-:W-:Y:S02]  /*7850*/  F2FP.F16.F32.PACK_AB R27, R38, R35 ;  /* 0x00000023261b723e */ /* 0x000fe400000000ff */
[----:B------:R-:W-:Y:S01]  /*7860*/  F2FP.F16.F32.PACK_AB R34, R41, R36 ;  /* 0x000000242922723e */ /* 0x000fe200000000ff */
[----:B------:R-:W-:Y:S01]  /*7870*/  FADD.FTZ R14, R52, R15 ;  /* 0x0000000f340e7221 */ /* 0x000fe20000010000 */
[----:B------:R-:W-:Y:S01]  /*7880*/  F2FP.F16.F32.PACK_AB R35, R81, R46 ;  /* 0x0000002e5123723e */ /* 0x000fe200000000ff */
[----:B------:R-:W2:Y:S01]  /*7890*/  MUFU.EX2 R47, R47 ;  /* 0x0000002f002f7308 */ /* 0x000ea20000000800 */
[----:B---3--:R-:W-:Y:S01]  /*78a0*/  FADD.FTZ R13, R43, R28 ;  /* 0x0000001c2b0d7221 */ /* 0x008fe20000010000 */
[----:B------:R-:W-:Y:S01]  /*78b0*/  FADD.FTZ R15, R57, R14 ;  /* 0x0000000e390f7221 */ /* 0x000fe20000010000 */
[----:B------:R3:W-:Y:S01]  /*78c0*/  STSM.16.M88.4 [R23], R24 ;  /* 0x0000001817007844 */ /* 0x0007e20000000200 */
[----:B------:R-:W-:-:S02]  /*78d0*/  F2FP.F16.F32.PACK_AB R41, R31, R30 ;  /* 0x0000001e1f29723e */ /* 0x000fc400000000ff */
[----:B------:R-:W-:Y:S01]  /*78e0*/  F2FP.F16.F32.PACK_AB R48, R53, R48 ;  /* 0x000000303530723e */ /* 0x000fe200000000ff */
[----:B------:R4:W-:Y:S01]  /*78f0*/  STSM.16.M88.4 [R22], R32 ;  /* 0x0000002016007844 */ /* 0x0009e20000000200 */
[----:B------:R-:W5:Y:S01]  /*7900*/  MUFU.EX2 R58, R58 ;  /* 0x0000003a003a7308 */ /* 0x000f620000000800 */
[C---:B-1----:R-:W-:Y:S01]  /*7910*/  FADD.FTZ R12, R54.reuse, R13 ;  /* 0x0000000d360c7221 */ /* 0x042fe20000010000 */
[----:B------:R-:W-:-:S05]  /*7920*/  F2FP.F16.F32.PACK_AB R43, R54, R43 ;  /* 0x0000002b362b723e */ /* 0x000fca00000000ff */
[----:B------:R4:W-:Y:S01]  /*7930*/  STSM.16.M88.4 [R18], R40 ;  /* 0x0000002812007844 */ /* 0x0009e20000000200 */
[----:B------:R-:W1:Y:S01]  /*7940*/  MUFU.EX2 R51, R51 ;  /* 0x0000003300337308 */ /* 0x000e620000000800 */
[----:B--2---:R-:W-:-:S07]  /*7950*/  FADD.FTZ R13, R47, R12 ;  /* 0x0000000c2f0d7221 */ /* 0x004fce0000010000 */
[----:B------:R-:W2:Y:S01]  /*7960*/  MUFU.EX2 R6, R6 ;  /* 0x0000000600067308 */ /* 0x000ea20000000800 */
[C---:B-----5:R-:W-:Y:S01]  /*7970*/  FADD.FTZ R12, R58.reuse, R13 ;  /* 0x0000000d3a0c7221 */ /* 0x060fe20000010000 */
[----:B------:R-:W-:-:S06]  /*7980*/  F2FP.F16.F32.PACK_AB R49, R58, R47 ;  /* 0x0000002f3a31723e */ /* 0x000fcc00000000ff */
[----:B------:R-:W5:Y:S01]  /*7990*/  MUFU.EX2 R61, R61 ;  /* 0x0000003d003d7308 */ /* 0x000f620000000800 */
[----:B-1----:R-:W-:Y:S01]  /*79a0*/  FADD.FTZ R13, R51, R12 ;  /* 0x0000000c330d7221 */ /* 0x002fe20000010000 */
[----:B------:R-:W-:-:S06]  /*79b0*/  FADD.FTZ R12, R56, R15 ;  /* 0x0000000f380c7221 */ /* 0x000fcc0000010000 */
[----:B------:R-:W1:Y:S01]  /*79c0*/  MUFU.EX2 R4, R4 ;  /* 0x0000000400047308 */ /* 0x000e620000000800 */
[C---:B--2---:R-:W-:Y:S01]  /*79d0*/  FADD.FTZ R13, R6.reuse, R13 ;  /* 0x0000000d060d7221 */ /* 0x044fe20000010000 */
[----:B------:R-:W-:-:S05]  /*79e0*/  F2FP.F16.F32.PACK_AB R51, R6, R51 ;  /* 0x000000330633723e */ /* 0x000fca00000000ff */
[----:B------:R4:W-:Y:S01]  /*79f0*/  STSM.16.M88.4 [R136+0x27800], R48 ;  /* 0x0278003088007844 */ /* 0x0009e20000000200 */
[----:B------:R-:W2:Y:S01]  /*7a00*/  MUFU.EX2 R60, R60 ;  /* 0x0000003c003c7308 */ /* 0x000ea20000000800 */
[C---:B-----5:R-:W-:Y:S01]  /*7a10*/  FADD.FTZ R15, R61.reuse, R12 ;  /* 0x0000000c3d0f7221 */ /* 0x060fe20000010000 */
[----:B------:R-:W-:-:S06]  /*7a20*/  F2FP.F16.F32.PACK_AB R56, R61, R56 ;  /* 0x000000383d38723e */ /* 0x000fcc00000000ff */
[----:B------:R-:W5:Y:S01]  /*7a30*/  MUFU.EX2 R55, R55 ;  /* 0x0000003700377308 */ /* 0x000f620000000800 */
[----:B-1----:R-:W-:-:S07]  /*7a40*/  FADD.FTZ R12, R4, R13 ;  /* 0x0000000d040c7221 */ /* 0x002fce0000010000 */
[----:B------:R-:W1:Y:S01]  /*7a50*/  MUFU.EX2 R65, R65 ;  /* 0x0000004100417308 */ /* 0x000e620000000800 */
[----:B--2---:R-:W-:-:S07]  /*7a60*/  FADD.FTZ R14, R60, R15 ;  /* 0x0000000f3c0e7221 */ /* 0x004fce0000010000 */
[----:B------:R-:W2:Y:S01]  /*7a70*/  MUFU.EX2 R59, R59 ;  /* 0x0000003b003b7308 */ /* 0x000ea20000000800 */
[C---:B-----5:R-:W-:Y:S01]  /*7a80*/  FADD.FTZ R12, R55.reuse, R12 ;  /* 0x0000000c370c7221 */ /* 0x060fe20000010000 */
[----:B------:R-:W-:-:S06]  /*7a90*/  F2FP.F16.F32.PACK_AB R57, R55, R4 ;  /* 0x000000043739723e */ /* 0x000fcc00000000ff */
[----:B------:R-:W5:Y:S01]  /*7aa0*/  MUFU.EX2 R64, R64 ;  /* 0x0000004000407308 */ /* 0x000f620000000800 */
[C---:B-1----:R-:W-:Y:S01]  /*7ab0*/  FADD.FTZ R15, R65.reuse, R14 ;  /* 0x0000000e410f7221 */ /* 0x042fe20000010000 */
[----:B------:R-:W-:-:S06]  /*7ac0*/  F2FP.F16.F32.PACK_AB R58, R65, R60 ;  /* 0x0000003c413a723e */ /* 0x000fcc00000000ff */
[----:B------:R-:W1:Y:S01]  /*7ad0*/  MUFU.EX2 R20, R20 ;  /* 0x0000001400147308 */ /* 0x000e620000000800 */
[----:B--2---:R-:W-:-:S07]  /*7ae0*/  FADD.FTZ R13, R59, R12 ;  /* 0x0000000c3b0d7221 */ /* 0x004fce0000010000 */
[----:B------:R-:W2:Y:S01]  /*7af0*/  MUFU.EX2 R69, R69 ;  /* 0x0000004500457308 */ /* 0x000ea20000000800 */
[----:B-----5:R-:W-:-:S07]  /*7b00*/  FADD.FTZ R12, R64, R15 ;  /* 0x0000000f400c7221 */ /* 0x020fce0000010000 */
[----:B------:R-:W5:Y:S01]  /*7b10*/  MUFU.EX2 R62, R62 ;  /* 0x0000003e003e7308 */ /* 0x000f620000000800 */
[C---:B-1----:R-:W-:Y:S01]  /*7b20*/  FADD.FTZ R13, R20.reuse, R13 ;  /* 0x0000000d140d7221 */ /* 0x042fe20000010000 */
[----:B------:R-:W-:-:S05]  /*7b30*/  F2FP.F16.F32.PACK_AB R59, R20, R59 ;  /* 0x0000003b143b723e */ /* 0x000fca00000000ff */
[----:B------:R4:W-:Y:S01]  /*7b40*/  STSM.16.M88.4 [R17], R56 ;  /* 0x0000003811007844 */ /* 0x0009e20000000200 */
[----:B------:R-:W1:Y:S01]  /*7b50*/  MUFU.EX2 R68, R68 ;  /* 0x0000004400447308 */ /* 0x000e620000000800 */
[C---:B--2---:R-:W-:Y:S01]  /*7b60*/  FADD.FTZ R15, R69.reuse, R12 ;  /* 0x0000000c450f7221 */ /* 0x044fe20000010000 */
[----:B------:R-:W-:-:S06]  /*7b70*/  F2FP.F16.F32.PACK_AB R64, R69, R64 ;  /* 0x000000404540723e */ /* 0x000fcc00000000ff */
[----:B------:R-:W2:Y:S01]  /*7b80*/  MUFU.EX2 R75, R75 ;  /* 0x0000004b004b7308 */ /* 0x000ea20000000800 */
[----:B-----5:R-:W-:-:S07]  /*7b90*/  FADD.FTZ R6, R62, R13 ;  /* 0x0000000d3e067221 */ /* 0x020fce0000010000 */
[----:B------:R-:W5:Y:S01]  /*7ba0*/  MUFU.EX2 R73, R73 ;  /* 0x0000004900497308 */ /* 0x000f620000000800 */
[----:B-1----:R-:W-:-:S07]  /*7bb0*/  FADD.FTZ R12, R68, R15 ;  /* 0x0000000f440c7221 */ /* 0x002fce0000010000 */
[----:B------:R-:W1:Y:S01]  /*7bc0*/  MUFU.EX2 R67, R139 ;  /* 0x0000008b00437308 */ /* 0x000e620000000800 */
[C---:B--2---:R-:W-:Y:S01]  /*7bd0*/  FADD.FTZ R6, R75.reuse, R6 ;  /* 0x000000064b067221 */ /* 0x044fe20000010000 */
[----:B------:R-:W-:-:S06]  /*7be0*/  F2FP.F16.F32.PACK_AB R65, R75, R62 ;  /* 0x0000003e4b41723e */ /* 0x000fcc00000000ff */
        /* <DEDUP_REMOVED lines=8> */
[C---:B-----5:R-:W-:Y:S01]  /*7c70*/  F2FP.F16.F32.PACK_AB R67, R79.reuse, R67 ;  /* 0x000000434f43723e */ /* 0x060fe200000000ff */
[----:B------:R-:W-:-:S04]  /*7c80*/  FADD.FTZ R6, R79, R6 ;  /* 0x000000064f067221 */ /* 0x000fc80000010000 */
[----:B------:R4:W-:Y:S02]  /*7c90*/  STSM.16.M88.4 [R22+0x6000], R64 ;  /* 0x0060004016007844 */ /* 0x0009e40000000200 */
[----:B---3--:R-:W3:Y:S01]  /*7ca0*/  MUFU.EX2 R25, R82 ;  /* 0x0000005200197308 */ /* 0x008ee20000000800 */
[C---:B-1----:R-:W-:Y:S01]  /*7cb0*/  F2FP.F16.F32.PACK_AB R72, R77.reuse, R72 ;  /* 0x000000484d48723e */ /* 0x042fe200000000ff */
[----:B------:R-:W-:-:S06]  /*7cc0*/  FADD.FTZ R13, R77, R12 ;  /* 0x0000000c4d0d7221 */ /* 0x000fcc0000010000 */
[----:B------:R-:W1:Y:S01]  /*7cd0*/  MUFU.EX2 R83, R83 ;  /* 0x0000005300537308 */ /* 0x000e620000000800 */
[----:B--2---:R-:W-:Y:S01]  /*7ce0*/  F2FP.F16.F32.PACK_AB R74, R7, R76 ;  /* 0x0000004c074a723e */ /* 0x004fe200000000ff */
[----:B------:R-:W-:-:S06]  /*7cf0*/  FADD.FTZ R76, R76, R13 ;  /* 0x0000000d4c4c7221 */ /* 0x000fcc0000010000 */
[----:B------:R-:W2:Y:S01]  /*7d00*/  MUFU.EX2 R27, R86 ;  /* 0x00000056001b7308 */ /* 0x000ea20000000800 */
[----:B---3--:R-:W-:-:S07]  /*7d10*/  FADD.FTZ R6, R25, R6 ;  /* 0x0000000619067221 */ /* 0x008fce0000010000 */
[----:B------:R-:W3:Y:S01]  /*7d20*/  MUFU.EX2 R80, R80 ;  /* 0x0000005000507308 */ /* 0x000ee20000000800 */
[C---:B-1----:R-:W-:Y:S01]  /*7d30*/  F2FP.F16.F32.PACK_AB R73, R83.reuse, R25 ;  /* 0x000000195349723e */ /* 0x042fe200000000ff */
[----:B------:R-:W-:-:S04]  /*7d40*/  FADD.FTZ R6, R83, R6 ;  /* 0x0000000653067221 */ /* 0x000fc80000010000 */
[----:B--2---:R-:W-:Y:S01]  /*7d50*/  FADD.FTZ R4, R27, R6 ;  /* 0x000000061b047221 */ /* 0x004fe20000010000 */
[----:B------:R-:W-:Y:S01]  /*7d60*/  FADD.FTZ R6, R7, R76 ;  /* 0x0000004c07067221 */ /* 0x000fe20000010000 */
[----:B------:R-:W-:Y:S01]  /*7d70*/  IMAD.MOV.U32 R7, RZ, RZ, R10 ;  /* 0x000000ffff077224 */ /* 0x000fe200078e000a */
[C---:B---3--:R-:W-:Y:S01]  /*7d80*/  F2FP.F16.F32.PACK_AB R75, R80.reuse, R27 ;  /* 0x0000001b504b723e */ /* 0x048fe200000000ff */
[----:B------:R-:W-:-:S04]  /*7d90*/  FADD.FTZ R4, R80, R4 ;  /* 0x0000000450047221 */ /* 0x000fc80000010000 */
[----:B------:R4:W-:Y:S01]  /*7da0*/  STSM.16.M88.4 [R18+0x6000], R72 ;  /* 0x0060004812007844 */ /* 0x0009e20000000200 */
[----:B------:R1:W-:Y:S06]  /*7db0*/  MEMBAR.ALL.CTA ;  /* 0x0000000000007992 */ /* 0x0003ec0000008000 */
[----:B-1----:R-:W1:Y:S02]  /*7dc0*/  FENCE.VIEW.ASYNC.S ;  /* 0x00000000000073c6 */ /* 0x002e640000000000 */
[----:B-1----:R-:W-:Y:S01]  /*7dd0*/  NOP ;  /* 0x0000000000007918 */ /* 0x002fe20000000000 */
[----:B------:R-:W-:Y:S05]  /*7de0*/  @P2 BRA `(.L_x_8956) ;  /* 0xffffffcc00ec2947 */ /* 0x000fea000383ffff */
[----:B------:R-:W-:Y:S01]  /*7df0*/  IMAD.MOV.U32 R9, RZ, RZ, R11 ;  /* 0x000000ffff097224 */ /* 0x000fe200078e000b */
[----:B------:R-:W-:Y:S01]  /*7e00*/  UMOV UR36, UR57 ;  /* 0x0000003900247c82 */ /* 0x000fe20008000000 */
[----:B------:R-:W-:Y:S01]  /*7e10*/  IMAD.MOV.U32 R7, RZ, RZ, R10 ;  /* 0x000000ffff077224 */ /* 0x000fe200078e000a */
[----:B------:R-:W-:-:S06]  /*7e20*/  UMOV UR49, UR56 ;  /* 0x0000003800317c82 */ /* 0x000fcc0008000000 */
.L_x_8939:
        /* <DEDUP_REMOVED lines=15> */
.L_x_8958:
[----:B------:R-:W-:-:S11]  /*7f20*/  UISETP.NE.AND UP0, UPT, UR10, 0x1, UPT ;  /* 0x000000010a00788c */ /* 0x000fd6000bf05270 */
[----:B------:R-:W-:Y:S02]  /*7f30*/  @UP0 ULDC.64 UR14, c[0x0][0x9e8] ;  /* 0x00027a00000e0ab9 */ /* 0x000fe40000000a00 */
[----:B------:R-:W-:-:S04]  /*7f40*/  UIMAD.WIDE.U32 UR6, UR53, UR14, URZ ;  /* 0x0000000e350672a5 */ /* 0x000fc8000f8e003f */
[----:B------:R-:W-:-:S12]  /*7f50*/  @UP0 USHF.R.U32.HI UR53, URZ, UR15, UR7 ;  /* 0x0000000f3f350299 */ /* 0x000fd80008011607 */
.L_x_8959:
[----:B------:R-:W-:-:S04]  /*7f60*/  UIMAD UR53, UR53, UR10, URZ ;  /* 0x0000000a353572a4 */ /* 0x000fc8000f8e023f */
[----:B------:R-:W-:-:S04]  /*7f70*/  UISETP.LT.AND UP0, UPT, UR35, UR53, UPT ;  /* 0x000000352300728c */ /* 0x000fc8000bf01270 */
[----:B------:R-:W-:-:S12]  /*7f80*/  USEL UR35, UR35, UR53, !UP0 ;  /* 0x0000003523237287 */ /* 0x000fd8000c000000 */
.L_x_8957:
        /* <DEDUP_REMOVED lines=13> */
.L_x_8969:
        /* <DEDUP_REMOVED lines=9> */
.L_x_8962:
[----:B------:R-:W-:Y:S01]  /*80f0*/  ULEA UR6, UR36, UR39, 0x3 ;  /* 0x0000002724067291 */ /* 0x000fe2000f8e183f */
[----:B------:R-:W-:-:S05]  /*8100*/  IMAD.U32 R7, RZ, RZ, UR49 ;  /* 0x00000031ff077e24 */ /* 0x000fca000f8e00ff */
[----:B------:R-:W-:-:S04]  /*8110*/  SHF.L.U32 R7, R7, 0x1f, RZ ;  /* 0x0000001f07077819 */ /* 0x000fc800000006ff */
[----:B------:R1:W3:Y:S01]  /*8120*/  SYNCS.PHASECHK.TRANS64.TRYWAIT P2, [UR6+0x2d830], R7 ;  /* 0x02d83007ff0075a7 */ /* 0x0002e20008040146 */
[----:B------:R-:W-:Y:S05]  /*8130*/  @!P0 BRA `(.L_x_8963) ;  /* 0x0000000000048947 */ /* 0x000fea0003800000 */
[----:B------:R-:W-:Y:S01]  /*8140*/  BPT.TRAP 0x1 ;  /* 0x000000040000795c */ /* 0x000fe20000300000 */
.L_x_8963:
[----:B---3--:R-:W-:Y:S05]  /*8150*/  @P2 BRA `(.L_x_8961) ;  /* 0x0000000000082947 */ /* 0x008fea0003800000 */
[----:B------:R-:W3:Y:S02]  /*8160*/  SYNCS.PHASECHK.TRANS64.TRYWAIT P2, [UR6+0x2d830], R7 ;  /* 0x02d83007ff0075a7 */ /* 0x000ee40008040146 */
[----:B---3--:R-:W-:Y:S05]  /*8170*/  @!P2 BRA `(.L_x_8964) ;  /* 0x0000009c0078a947 */ /* 0x008fea0003800000 */
.L_x_8961:
[----:B-12---:R-:W-:Y:S01]  /*8180*/  VIADD R7, R16, 0x8 ;  /* 0x0000000810077836 */ /* 0x006fe20000000000 */
        /* <DEDUP_REMOVED lines=13> */
[----:B----4-:R-:W-:-:S06]  /*8260*/  WARPGROUP.ARRIVE ;  /* 0x00000000000079c5 */ /* 0x010fcc0000000000 */
        /* <DEDUP_REMOVED lines=20> */
.L_x_8966:
[----:B------:R-:W-:Y:S01]  /*83b0*/  ULEA UR6, UR35, UR39, 0x3 ;  /* 0x0000002723067291 */ /* 0x000fe2000f8e183f */
[----:B------:R-:W-:-:S05]  /*83c0*/  IMAD.U32 R7, RZ, RZ, UR28 ;  /* 0x0000001cff077e24 */ /* 0x000fca000f8e00ff */
[----:B------:R-:W-:-:S04]  /*83d0*/  SHF.L.U32 R7, R7, 0x1f, RZ ;  /* 0x0000001f07077819 */ /* 0x000fc800000006ff */
[----:B------:R1:W2:Y:S01]  /*83e0*/  SYNCS.PHASECHK.TRANS64.TRYWAIT P2, [UR6+0x2d850], R7 ;  /* 0x02d85007ff0075a7 */ /* 0x0002a20008040146 */
[----:B------:R-:W-:Y:S05]  /*83f0*/  @!P0 BRA `(.L_x_8967) ;  /* 0x0000000000048947 */ /* 0x000fea0003800000 */
[----:B------:R-:W-:Y:S01]  /*8400*/  BPT.TRAP 0x1 ;  /* 0x000000040000795c */ /* 0x000fe20000300000 */
.L_x_8967:
[----:B--2---:R-:W-:Y:S05]  /*8410*/  @P2 BRA `(.L_x_8965) ;  /* 0x0000000000082947 */ /* 0x004fea0003800000 */
[----:B------:R-:W2:Y:S02]  /*8420*/  SYNCS.PHASECHK.TRANS64.TRYWAIT P2, [UR6+0x2d850], R7 ;  /* 0x02d85007ff0075a7 */ /* 0x000ea40008040146 */
[----:B--2---:R-:W-:Y:S05]  /*8430*/  @!P2 BRA `(.L_x_8968) ;  /* 0x0000009800e0a947 */ /* 0x004fea0003800000 */
.L_x_8965:
[----:B------:R-:W-:Y:S01]  /*8440*/  UIADD3 UR6, UR39, 0x400, URZ ;  /* 0x0000040027067890 */ /* 0x000fe2000fffe03f */
[----:B------:R-:W-:Y:S01]  /*8450*/  WARPGROUP.ARRIVE ;  /* 0x00000000000079c5 */ /* 0x000fe20000000000 */
[----:B------:R-:W-:Y:S01]  /*8460*/  UMOV UR29, 0x40000040 ;  /* 0x40000040001d7882 */ /* 0x000fe20000000000 */
[----:B------:R-:W-:Y:S01]  /*8470*/  UMOV UR31, 0x80000020 ;  /* 0x80000020001f7882 */ /* 0x000fe20000000000 */
[----:B------:R-:W-:Y:S01]  /*8480*/  USHF.R.U32.HI UR6, URZ, 0x4, UR6 ;  /* 0x000000043f067899 */ /* 0x000fe20008011606 */
[----:B--2---:R-:W-:Y:S02]  /*8490*/  FMNMX.FTZ R12, R24, R11, !PT ;  /* 0x0000000b180c7209 */ /* 0x004fe40007810000 */
[----:B------:R-:W-:Y:S01]  /*84a0*/  ISETP.GE.U32.AND P2, PT, R2, 0x180, PT ;  /* 0x000001800200780c */ /* 0x000fe20003f46070 */
[----:B------:R-:W-:Y:S01]  /*84b0*/  ULOP3.LUT UR6, UR6, 0x3fff, URZ, 0xc0, !UPT ;  /* 0x00003fff06067892 */ /* 0x000fe2000f8ec03f */
[----:B-1----:R-:W-:-:S03]  /*84c0*/  FMNMX.FTZ R7, R25, R12, !PT ;  /* 0x0000000c19077209 */ /* 0x002fc60007810000 */
[----:B------:R-:W-:Y:S01]  /*84d0*/  ULOP3.LUT UR7, UR6, 0x2000000, URZ, 0xfc, !UPT ;  /* 0x0200000006077892 */ /* 0x000fe2000f8efc3f */
[----:B------:R-:W-:Y:S01]  /*84e0*/  FMNMX.FTZ R12, R28, R7, !PT ;  /* 0x000000071c0c7209 */ /* 0x000fe20007810000 */
[----:B------:R-:W-:Y:S02]  /*84f0*/  ULOP3.LUT UR6, UR41, 0x10000, URZ, 0xfc, !UPT ;  /* 0x0001000029067892 */ /* 0x000fe4000f8efc3f */
[----:B------:R-:W-:Y:S01]  /*8500*/  UIMAD UR7, UR35, 0x600, UR7 ;  /* 0x00000600230778a4 */ /* 0x000fe2000f8e0207 */
[----:B------:R-:W-:-:S04]  /*8510*/  FMNMX.FTZ R7, R29, R12, !PT ;  /* 0x0000000c1d077209 */ /* 0x000fc80007810000 */
[----:B------:R-:W-:Y:S01]  /*8520*/  UMOV UR28, UR6 ;  /* 0x00000006001c7c82 */ /* 0x000fe20008000000 */
[----:B------:R-:W-:Y:S01]  /*8530*/  FMNMX.FTZ R12, R32, R7, !PT ;  /* 0x00000007200c7209 */ /* 0x000fe20007810000 */
        /* <DEDUP_REMOVED lines=38> */
[----:B------:R-:W1:Y:S01]  /*87a0*/  SHFL.BFLY PT, R7, R12, 0x2, 0x1f ;  /* 0x0c401f000c077f89 */ /* 0x000e6200000e0000 */
[----:B------:R-:W-:Y:S01]  /*87b0*/  UMOV UR29, 0x40000040 ;  /* 0x40000040001d7882 */ /* 0x000fe20000000000 */
[----:B------:R-:W-:Y:S01]  /*87c0*/  UMOV UR31, 0x80000020 ;  /* 0x80000020001f7882 */ /* 0x000fe20000000000 */
[----:B-1----:R-:W-:-:S05]  /*87d0*/  FMNMX.FTZ R9, R12, R7, !PT ;  /* 0x000000070c097209 */ /* 0x002fca0007810000 */
[----:B------:R-:W1:Y:S02]  /*87e0*/  SHFL.BFLY PT, R14, R9, 0x1, 0x1f ;  /* 0x0c201f00090e7f89 */ /* 0x000e6400000e0000 */
[----:B-1----:R-:W-:-:S05]  /*87f0*/  FMNMX.FTZ R7, R9, R14, !PT ;  /* 0x0000000e09077209 */ /* 0x002fca0007810000 */
[C---:B------:R-:W-:Y:S01]  /*8800*/  FMUL.FTZ R12, R7.reuse, UR33 ;  /* 0x00000021070c7c20 */ /* 0x040fe20008410000 */
[----:B------:R-:W-:-:S03]  /*8810*/  FADD.FTZ R11, -R7, R11 ;  /* 0x0000000b070b7221 */ /* 0x000fc60000010100 */
        /* <DEDUP_REMOVED lines=18> */
[----:B------:R-:W-:Y:S01]  /*8940*/  FFMA.FTZ R85, R85, UR33, -R12 ;  /* 0x0000002155557c23 */ /* 0x000fe2000801080c */
[----:B------:R-:W-:-:S02]  /*8950*/  FMUL.FTZ R11, R11, UR33 ;  /* 0x000000210b0b7c20 */ /* 0x000fc40008410000 */
[----:B------:R-:W-:-:S03]  /*8960*/  FMNMX.FTZ R9, R35, R28, !PT ;  /* 0x0000001c23097209 */ /* 0x000fc60007810000 */
[----:B------:R-:W-:Y:S01]  /*8970*/  MUFU.EX2 R14, R14 ;  /* 0x0000000e000e7308 */ /* 0x000fe20000000800 */
[----:B------:R-:W-:Y:S01]  /*8980*/  FMNMX.FTZ R28, R38, R9, !PT ;  /* 0x00000009261c7209 */ /* 0x000fe20007810000 */
[--C-:B-1----:R-:W-:Y:S01]  /*8990*/  FFMA.FTZ R33, R44, UR33, -R12.reuse ;  /* 0x000000212c217c23 */ /* 0x102fe2000801080c */
        /* <DEDUP_REMOVED lines=8> */
[----:B------:R-:W-:Y:S01]  /*8a20*/  FFMA.FTZ R73, R80, UR33, -R12 ;  /* 0x0000002150497c23 */ /* 0x000fe2000801080c */
[----:B------:R-:W-:-:S02]  /*8a30*/  WARPGROUP.DEPBAR.LE gsb0, 0x0 ;  /* 0x00008000000079c5 */ /* 0x000fc40000010000 */
[----:B------:R-:W-:Y:S01]  /*8a40*/  WARPGROUP.ARRIVE ;  /* 0x00000000000079c5 */ /* 0x000fe20000000000 */
[----:B------:R-:W-:Y:S01]  /*8a50*/  FMNMX.FTZ R9, R43, R32, !PT ;  /* 0x000000202b097209 */ /* 0x000fe20007810000 */
[----:B------:R-:W-:Y:S01]  /*8a60*/  MUFU.EX2 R11, R11 ;  /* 0x0000000b000b7308 */ /* 0x000fe20000000800 */
[--C-:B-1----:R-:W-:Y:S01]  /*8a70*/  FFMA.FTZ R37, R48, UR33, -R12.reuse ;  /* 0x0000002130257c23 */ /* 0x102fe2000801080c */
[--C-:B------:R-:W-:Y:S01]  /*8a80*/  FFMA.FTZ R48, R53, UR33, -R12.reuse ;  /* 0x0000002135307c23 */ /* 0x100fe2000801080c */
[----:B------:R-:W-:Y:S01]  /*8a90*/  FMNMX.FTZ R32, R46, R9, !PT ;  /* 0x000000092e207209 */ /* 0x000fe20007810000 */
[----:B------:R-:W-:Y:S01]  /*8aa0*/  HGMMA.64x96x16.F32 R88, gdesc[UR28].tnspB, R88, gsb0 ;  /* 0x416000001c5879f0 */ /* 0x000fe20008000858 */
[----:B------:R-:W-:Y:S01]  /*8ab0*/  UIADD3 UR28, UR6, 0x6, URZ ;  /* 0x00000006061c7890 */ /* 0x000fe2000fffe03f */
[--C-:B------:R-:W-:Y:S01]  /*8ac0*/  FFMA.FTZ R53, R60, UR33, -R12.reuse ;  /* 0x000000213c357c23 */ /* 0x100fe2000801080c */
[----:B------:R-:W-:Y:S01]  /*8ad0*/  UIADD3 UR30, UR7, 0xc0, URZ ;  /* 0x000000c0071e7890 */ /* 0x000fe2000fffe03f */
[----:B------:R-:W-:Y:S01]  /*8ae0*/  FMNMX.FTZ R9, R47, R32, !PT ;  /* 0x000000202f097209 */ /* 0x000fe20007810000 */
[----:B------:R-:W-:Y:S01]  /*8af0*/  UMOV UR29, 0x40000040 ;  /* 0x40000040001d7882 */ /* 0x000fe20000000000 */
[----:B------:R-:W-:Y:S01]  /*8b00*/  UMOV UR31, 0x80000020 ;  /* 0x80000020001f7882 */ /* 0x000fe20000000000 */
        /* <DEDUP_REMOVED lines=11> */
[----:B------:R-:W-:-:S04]  /*8bc0*/  FMNMX.FTZ R40, R58, R9, !PT ;  /* 0x000000093a287209 */ /* 0x000fc80007810000 */
[----:B------:R-:W-:-:S03]  /*8bd0*/  FMNMX.FTZ R9, R59, R40, !PT ;  /* 0x000000283b097209 */ /* 0x000fc60007810000 */
[----:B------:R1:W-:Y:S01]  /*8be0*/  MUFU.EX2 R45, R52 ;  /* 0x00000034002d7308 */ /* 0x0003e20000000800 */
[----:B------:R-:W-:-:S04]  /*8bf0*/  FMNMX.FTZ R40, R62, R9, !PT ;  /* 0x000000093e287209 */ /* 0x000fc80007810000 */
        /* <DEDUP_REMOVED lines=24> */
[----:B------:R-:W-:Y:S02]  /*8d80*/  MUFU.EX2 R37, R37 ;  /* 0x0000002500257308 */ /* 0x000fe40000000800 */
[----:B------:R-:W1:Y:S06]  /*8d90*/  SHFL.BFLY PT, R9, R40, 0x2, 0x1f ;  /* 0x0c401f0028097f89 */ /* 0x000e6c00000e0000 */
[----:B------:R-:W-:Y:S01]  /*8da0*/  MUFU.EX2 R44, R44 ;  /* 0x0000002c002c7308 */ /* 0x000fe20000000800 */
[----:B------:R-:W-:Y:S02]  /*8db0*/  WARPGROUP.DEPBAR.LE gsb0, 0x0 ;  /* 0x00008000000079c5 */ /* 0x000fe40000010000 */
[----:B------:R-:W-:-:S05]  /*8dc0*/  WARPGROUP.ARRIVE ;  /* 0x00000000000079c5 */ /* 0x000fca0000000000 */
[----:B------:R-:W-:Y:S01]  /*8dd0*/  MUFU.EX2 R48, R48 ;  /* 0x0000003000307308 */ /* 0x000fe20000000800 */
[----:B------:R-:W-:Y:S01]  /*8de0*/  HGMMA.64x96x16.F32 R88, gdesc[UR28].tnspB, R88, gsb0 ;  /* 0x416000001c5879f0 */ /* 0x000fe20008000858 */
[----:B------:R-:W-:Y:S02]  /*8df0*/  UIADD3 UR28, UR6, 0x600, URZ ;  /* 0x00000600061c7890 */ /* 0x000fe4000fffe03f */
[----:B------:R-:W-:Y:S01]  /*8e00*/  UIADD3 UR30, UR7, 0x100, URZ ;  /* 0x00000100071e7890 */ /* 0x000fe2000fffe03f */
[----:B-1----:R-:W-:Y:S01]  /*8e10*/  FMNMX.FTZ R41, R40, R9, !PT ;  /* 0x0000000928297209 */ /* 0x002fe20007810000 */
[----:B------:R-:W-:Y:S01]  /*8e20*/  UMOV UR29, 0x40000040 ;  /* 0x40000040001d7882 */ /* 0x000fe20000000000 */
[----:B------:R-:W-:Y:S01]  /*8e30*/  UMOV UR31, 0x80000020 ;  /* 0x80000020001f7882 */ /* 0x000fe20000000000 */
[----:B------:R-:W-:Y:S02]  /*8e40*/  MUFU.EX2 R49, R49 ;  /* 0x0000003100317308 */ /* 0x000fe40000000800 */
[----:B------:R-:W1:Y:S06]  /*8e50*/  SHFL.BFLY PT, R40, R41, 0x1, 0x1f ;  /* 0x0c201f0029287f89 */ /* 0x000e6c00000e0000 */
[----:B------:R-:W-:Y:S08]  /*8e60*/  MUFU.EX2 R52, R52 ;  /* 0x0000003400347308 */ /* 0x000ff00000000800 */
[----:B------:R-:W-:Y:S08]  /*8e70*/  MUFU.EX2 R53, R53 ;  /* 0x0000003500357308 */ /* 0x000ff00000000800 */
[----:B------:R-:W-:Y:S01]  /*8e80*/  MUFU.EX2 R56, R56 ;  /* 0x0000003800387308 */ /* 0x000fe20000000800 */
[----:B-1----:R-:W-:-:S05]  /*8e90*/  FMNMX.FTZ R9, R41, R40, !PT ;  /* 0x0000002829097209 */ /* 0x002fca0007810000 */
[C---:B------:R-:W-:Y:S02]  /*8ea0*/  FADD.FTZ R12, -R9.reuse, R10 ;  /* 0x0000000a090c7221 */ /* 0x040fe40000010100 */
[----:B------:R-:W-:Y:S02]  /*8eb0*/  MUFU.EX2 R57, R57 ;  /* 0x0000003900397308 */ /* 0x000fe40000000800 */
[----:B------:R-:W-:Y:S01]  /*8ec0*/  FMUL.FTZ R81, R12, UR33 ;  /* 0x000000210c517c20 */ /* 0x000fe20008410000 */
[----:B------:R-:W-:-:S05]  /*8ed0*/  FMUL.FTZ R12, R9, UR33 ;  /* 0x00000021090c7c20 */ /* 0x000fca0008410000 */
[----:B------:R1:W-:Y:S01]  /*8ee0*/  MUFU.EX2 R10, R85 ;  /* 0x00000055000a7308 */ /* 0x0003e20000000800 */
[--C-:B------:R-:W-:Y:S01]  /*8ef0*/  FFMA.FTZ R26, R26, UR33, -R12.reuse ;  /* 0x000000211a1a7c23 */ /* 0x100fe2000801080c */
[--C-:B------:R-:W-:Y:S01]  /*8f00*/  FFMA.FTZ R27, R27, UR33, -R12.reuse ;  /* 0x000000211b1b7c23 */ /* 0x100fe2000801080c */
[--C-:B------:R-:W-:Y:S01]  /*8f10*/  FFMA.FTZ R139, R43, UR33, -R12.reuse ;  /* 0x000000212b8b7c23 */ /* 0x100fe2000801080c */
[----:B------:R-:W-:Y:S02]  /*8f20*/  IMAD.U32 R43, RZ, RZ, UR35 ;  /* 0x00000023ff2b7e24 */ /* 0x000fe4000f8e00ff */
[--C-:B------:R-:W-:Y:S01]  /*8f30*/  FFMA.FTZ R40, R30, UR33, -R12.reuse ;  /* 0x000000211e287c23 */ /* 0x100fe2000801080c */
[--C-:B------:R-:W-:Y:S01]  /*8f40*/  FFMA.FTZ R41, R34, UR33, -R12.reuse ;  /* 0x0000002122297c23 */ /* 0x100fe2000801080c */
[----:B------:R-:W-:Y:S01]  /*8f50*/  VIADD R34, R16, 0x9 ;  /* 0x0000000910227836 */ /* 0x000fe20000000000 */
[----:B------:R-:W-:Y:S01]  /*8f60*/  MUFU.EX2 R81, R81 ;  /* 0x0000005100517308 */ /* 0x000fe20000000800 */
[----:B-1----:R-:W-:Y:S01]  /*8f70*/  FFMA.FTZ R85, R39, UR33, -R12 ;  /* 0x0000002127557c23 */ /* 0x002fe2000801080c */
[----:B------:R-:W-:-:S02]  /*8f80*/  IMAD.U32 R39, RZ, RZ, UR36 ;  /* 0x00000024ff277e24 */ /* 0x000fc4000f8e00ff */
[--C-:B------:R-:W-:Y:S01]  /*8f90*/  FFMA.FTZ R143, R31, UR33, -R12.reuse ;  /* 0x000000211f8f7c23 */ /* 0x100fe2000801080c */
[----:B------:R-:W-:Y:S01]  /*8fa0*/  @!P1 LEA R43, R43, UR39, 0x3 ;  /* 0x000000272b2b9c11 */ /* 0x000fe2000f8e18ff */
[--C-:B------:R-:W-:Y:S01]  /*8fb0*/  FFMA.FTZ R31, R54, UR33, -R12.reuse ;  /* 0x00000021361f7c23 */ /* 0x100fe2000801080c */
[--C-:B------:R-:W-:Y:S01]  /*8fc0*/  FFMA.FTZ R80, R38, UR33, -R12.reuse ;  /* 0x0000002126507c23 */ /* 0x100fe2000801080c */
[----:B------:R-:W-:Y:S01]  /*8fd0*/  @!P1 LEA R39, R39, UR39, 0x3 ;  /* 0x0000002727279c11 */ /* 0x000fe2000f8e18ff */
[----:B------:R-:W1:Y:S01]  /*8fe0*/  MUFU.EX2 R26, R26 ;  /* 0x0000001a001a7308 */ /* 0x000e620000000800 */
[----:B------:R-:W-:Y:S01]  /*8ff0*/  SEL R54, R34, 0x9, !P2 ;  /* 0x0000000922367807 */ /* 0x000fe20005000000 */
[--C-:B------:R-:W-:Y:S01]  /*9000*/  FFMA.FTZ R38, R42, UR33, -R12.reuse ;  /* 0x000000212a267c23 */ /* 0x100fe2000801080c */
[----:B------:R-:W-:Y:S02]  /*9010*/  @!P1 VIADD R43, R43, 0x2d860 ;  /* 0x0002d8602b2b9836 */ /* 0x000fe40000000000 */
[----:B------:R-:W-:Y:S01]  /*9020*/  FFMA.FTZ R84, R35, UR33, -R12 ;  /* 0x0000002123547c23 */ /* 0x000fe2000801080c */
[----:B------:R-:W-:-:S02]  /*9030*/  @!P1 VIADD R39, R39, 0x2d840 ;  /* 0x0002d84027279836 */ /* 0x000fc40000000000 */
[--C-:B------:R-:W-:Y:S01]  /*9040*/  FFMA.FTZ R34, R58, UR33, -R12.reuse ;  /* 0x000000213a227c23 */ /* 0x100fe2000801080c */
[--C-:B------:R-:W-:Y:S01]  /*9050*/  FFMA.FTZ R35, R46, UR33, -R12.reuse ;  /* 0x000000212e237c23 */ /* 0x100fe2000801080c */
[----:B------:R-:W2:Y:S01]  /*9060*/  MUFU.EX2 R27, R27 ;  /* 0x0000001b001b7308 */ /* 0x000ea20000000800 */
[----:B------:R-:W-:Y:S01]  /*9070*/  @!P1 PRMT R43, RZ, 0x654, R43 ;  /* 0x00000654ff2b9816 */ /* 0x000fe2000000002b */
[--C-:B------:R-:W-:Y:S01]  /*9080*/  FFMA.FTZ R46, R47, UR33, -R12.reuse ;  /* 0x000000212f2e7c23 */ /* 0x100fe2000801080c */
[----:B------:R-:W-:Y:S01]  /*9090*/  @!P1 PRMT R42, RZ, 0x654, R39 ;  /* 0x00000654ff2a9816 */ /* 0x000fe20000000027 */
[--C-:B------:R-:W-:Y:S01]  /*90a0*/  FFMA.FTZ R39, R59, UR33, -R12.reuse ;  /* 0x000000213b277c23 */ /* 0x100fe2000801080c */
[--C-:B------:R-:W-:Y:S01]  /*90b0*/  FFMA.FTZ R30, R50, UR33, -R12.reuse ;  /* 0x00000021321e7c23 */ /* 0x100fe2000801080c */
[--C-:B------:R-:W-:Y:S01]  /*90c0*/  FFMA.FTZ R47, R51, UR33, -R12.reuse ;  /* 0x00000021332f7c23 */ /* 0x100fe2000801080c */
[----:B------:R-:W-:Y:S01]  /*90d0*/  FFMA.FTZ R50, R55, UR33, -R12 ;  /* 0x0000002137327c23 */ /* 0x000fe2000801080c */
[----:B------:R-:W-:Y:S01]  /*90e0*/  MUFU.EX2 R40, R40 ;  /* 0x0000002800287308 */ /* 0x000fe20000000800 */
[----:B-1----:R-:W-:Y:S01]  /*90f0*/  FFMA.FTZ R4, R81, R4, R26 ;  /* 0x0000000451047223 */ /* 0x002fe2000001001a */
        /* <DEDUP_REMOVED lines=9> */
[--C-:B------:R-:W-:Y:S01]  /*9190*/  FFMA.FTZ R82, R82, UR33, -R12.reuse ;  /* 0x0000002152527c23 */ /* 0x100fe2000801080c */
[--C-:B------:R-:W-:Y:S01]  /*91a0*/  FFMA.FTZ R83, R83, UR33, -R12.reuse ;  /* 0x0000002153537c23 */ /* 0x100fe2000801080c */
[--C-:B------:R-:W-:Y:S01]  /*91b0*/  FFMA.FTZ R86, R86, UR33, -R12.reuse ;  /* 0x0000002156567c23 */ /* 0x100fe2000801080c */
[----:B------:R-:W-:Y:S01]  /*91c0*/  FFMA.FTZ R87, R87, UR33, -R12 ;  /* 0x0000002157577c23 */ /* 0x000fe2000801080c */
[C---:B------:R-:W-:Y:S01]  /*91d0*/  ISETP.GT.AND P2, PT, R8.reuse, UR34, PT ;  /* 0x0000002208007c0c */ /* 0x040fe2000bf44270 */
[----:B------:R-:W3:Y:S01]  /*91e0*/  MUFU.EX2 R41, R41 ;  /* 0x0000002900297308 */ /* 0x000ee20000000800 */
[----:B------:R-:W-:Y:S01]  /*91f0*/  UMOV UR35, UR36 ;  /* 0x0000002400237c82 */ /* 0x000fe20008000000 */
[----:B------:R-:W-:Y:S01]  /*9200*/  VIADD R8, R8, 0xffffffff ;  /* 0xffffffff08087836 */ /* 0x000fe20000000000 */
[----:B------:R-:W-:-:S02]  /*9210*/  WARPGROUP.DEPBAR.LE gsb0, 0x0 ;  /* 0x00008000000079c5 */ /* 0x000fc40000010000 */
[----:B------:R-:W-:-:S03]  /*9220*/  WARPGROUP.ARRIVE ;  /* 0x00000000000079c5 */ /* 0x000fc60000000000 */
[----:B------:R-:W4:Y:S03]  /*9230*/  MUFU.EX2 R84, R84 ;  /* 0x0000005400547308 */ /* 0x000f260000000800 */
[----:B------:R-:W-:Y:S01]  /*9240*/  HGMMA.64x96x16.F32 R88, gdesc[UR28].tnspB, R88, gsb0 ;  /* 0x416000001c5879f0 */ /* 0x000fe20008000858 */
[----:B------:R-:W-:Y:S02]  /*9250*/  UIADD3 UR28, UR6, 0x602, URZ ;  /* 0x00000602061c7890 */ /* 0x000fe4000fffe03f */
[----:B------:R-:W-:Y:S02]  /*9260*/  UIADD3 UR30, UR7, 0x140, URZ ;  /* 0x00000140071e7890 */ /* 0x000fe4000fffe03f */
[----:B------:R-:W5:Y:S01]  /*9270*/  MUFU.EX2 R80, R80 ;  /* 0x0000005000507308 */ /* 0x000f620000000800 */
[----:B------:R-:W-:Y:S01]  /*9280*/  UMOV UR29, 0x40000040 ;  /* 0x40000040001d7882 */ /* 0x000fe20000000000 */
[----:B------:R-:W-:-:S06]  /*9290*/  UMOV UR31, 0x80000020 ;  /* 0x80000020001f7882 */ /* 0x000fcc0000000000 */
        /* <DEDUP_REMOVED lines=49> */
[----:B------:R-:W-:Y:S02]  /*95b0*/  UMOV UR28, UR49 ;  /* 0x00000031001c7c82 */ /* 0x000fe40008000000 */
[----:B------:R-:W-:Y:S02]  /*95c0*/  WARPGROUP.DEPBAR.LE gsb0, 0x0 ;  /* 0x00008000000079c5 */ /* 0x000fe40000010000 */
[----:B------:R2:W-:Y:S06]  /*95d0*/  BAR.ARV R54, 0x100 ;  /* 0x000400360000751d */ /* 0x0005ec0000002000 */
[----:B------:R1:W-:Y:S01]  /*95e0*/  @!P1 SYNCS.ARRIVE.TRANS64.RED.A1T0 RZ, [R42+URZ], RZ ;  /* 0x000000ff2aff99a7 */ /* 0x0003e2000810043f */
[-C--:B------:R-:W-:Y:S01]  /*95f0*/  FMUL.FTZ R88, R88, R11.reuse ;  /* 0x0000000b58587220 */ /* 0x080fe20000410000 */
[----:B--2---:R-:W-:Y:S01]  /*9600*/  FFMA.FTZ R54, R70, UR33, -R12 ;  /* 0x0000002146367c23 */ /* 0x004fe2000801080c */
[-C--:B------:R-:W-:Y:S01]  /*9610*/  FMUL.FTZ R89, R89, R11.reuse ;  /* 0x0000000b59597220 */ /* 0x080fe20000410000 */
[-C--:B------:R-:W-:Y:S01]  /*9620*/  FMUL.FTZ R92, R92, R11.reuse ;  /* 0x0000000b5c5c7220 */ /* 0x080fe20000410000 */
[-C--:B------:R-:W-:Y:S01]  /*9630*/  FMUL.FTZ R93, R93, R11.reuse ;  /* 0x0000000b5d5d7220 */ /* 0x080fe20000410000 */
[-C--:B------:R-:W-:Y:S01]  /*9640*/  FMUL.FTZ R96, R96, R11.reuse ;  /* 0x0000000b60607220 */ /* 0x080fe20000410000 */
[----:B------:R-:W-:Y:S01]  /*9650*/  FMUL.FTZ R97, R97, R11 ;  /* 0x0000000b61617220 */ /* 0x000fe20000410000 */
[----:B-1----:R-:W-:Y:S01]  /*9660*/  FFMA.FTZ R42, R11, R6, R14 ;  /* 0x000000060b2a7223 */ /* 0x002fe2000001000e */
[----:B------:R1:W-:Y:S01]  /*9670*/  @!P1 SYNCS.ARRIVE.TRANS64.RED.A1T0 RZ, [R43+URZ], RZ ;  /* 0x000000ff2bff99a7 */ /* 0x0003e2000810043f */
[----:B------:R-:W-:Y:S01]  /*9680*/  FFMA.FTZ R6, R66, UR33, -R12 ;  /* 0x0000002142067c23 */ /* 0x000fe2000801080c */
[C---:B------:R-:W-:Y:S01]  /*9690*/  F2FP.F16.F32.PACK_AB R12, R13.reuse, R14 ;  /* 0x0000000e0d0c723e */ /* 0x040fe200000000ff */
[----:B------:R-:W-:Y:S01]  /*96a0*/  FADD.FTZ R42, R13, R42 ;  /* 0x0000002a0d2a7221 */ /* 0x000fe20000010000 */
[----:B------:R-:W-:Y:S01]  /*96b0*/  F2FP.F16.F32.PACK_AB R14, R20, R15 ;  /* 0x0000000f140e723e */ /* 0x000fe200000000ff */
[----:B------:R-:W-:Y:S01]  /*96c0*/  MUFU.EX2 R54, R54 ;  /* 0x0000003600367308 */ /* 0x000fe20000000800 */
[----:B------:R-:W-:Y:S01]  /*96d0*/  F2FP.F16.F32.PACK_AB R13, R27, R26 ;  /* 0x0000001a1b0d723e */ /* 0x000fe200000000ff */
[----:B------:R-:W-:Y:S01]  /*96e0*/  FADD.FTZ R59, R15, R42 ;  /* 0x0000002a0f3b7221 */ /* 0x000fe20000010000 */
[----:B-1----:R-:W-:Y:S01]  /*96f0*/  FADD.FTZ R43, R27, R4 ;  /* 0x000000041b2b7221 */ /* 0x002fe20000010000 */
[----:B------:R-:W-:Y:S01]  /*9700*/  F2FP.F16.F32.PACK_AB R15, R143, R40 ;  /* 0x000000288f0f723e */ /* 0x000fe200000000ff */
[----:B------:R-:W-:Y:S01]  /*9710*/  FMUL.FTZ R100, R100, R11 ;  /* 0x0000000b64647220 */ /* 0x000fe20000410000 */
[----:B------:R-:W-:Y:S01]  /*9720*/  FADD.FTZ R58, R20, R59 ;  /* 0x0000003b143a7221 */ /* 0x000fe20000010000 */
[----:B------:R-:W-:Y:S01]  /*9730*/  FADD.FTZ R42, R40, R43 ;  /* 0x0000002b282a7221 */ /* 0x000fe20000010000 */
[----:B------:R-:W-:Y:S01]  /*9740*/  F2FP.F16.F32.PACK_AB R40, R24, R21 ;  /* 0x000000151828723e */ /* 0x000fe200000000ff */
[----:B------:R-:W1:Y:S01]  /*9750*/  MUFU.EX2 R4, R63 ;  /* 0x0000003f00047308 */ /* 0x000e620000000800 */
[----:B------:R-:W-:Y:S01]  /*9760*/  FADD.FTZ R43, R21, R58 ;  /* 0x0000003a152b7221 */ /* 0x000fe20000010000 */
[----:B------:R-:W-:Y:S01]  /*9770*/  FADD.FTZ R42, R143, R42 ;  /* 0x0000002a8f2a7221 */ /* 0x000fe20000010000 */
[----:B------:R2:W-:Y:S01]  /*9780*/  STSM.16.M88.4 [R136+0x21800], R12 ;  /* 0x0218000c88007844 */ /* 0x0005e20000000200 */
[-C--:B------:R-:W-:Y:S01]  /*9790*/  FMUL.FTZ R101, R101, R11.reuse ;  /* 0x0000000b65657220 */ /* 0x080fe20000410000 */
[----:B------:R-:W-:Y:S01]  /*97a0*/  FMUL.FTZ R104, R104, R11 ;  /* 0x0000000b68687220 */ /* 0x000fe20000410000 */
[----:B---3--:R-:W-:Y:S01]  /*97b0*/  FADD.FTZ R59, R41, R42 ;  /* 0x0000002a293b7221 */ /* 0x008fe20000010000 */
[----:B------:R-:W-:Y:S01]  /*97c0*/  FADD.FTZ R42, R24, R43 ;  /* 0x0000002b182a7221 */ /* 0x000fe20000010000 */
[----:B------:R-:W-:Y:S01]  /*97d0*/  F2FP.F16.F32.PACK_AB R24, R32, R29 ;  /* 0x0000001d2018723e */ /* 0x000fe200000000ff */
[----:B------:R-:W3:Y:S01]  /*97e0*/  MUFU.EX2 R6, R6 ;  /* 0x0000000600067308 */ /* 0x000ee20000000800 */
[C---:B----4-:R-:W-:Y:S01]  /*97f0*/  FADD.FTZ R59, R84.reuse, R59 ;  /* 0x0000003b543b7221 */ /* 0x050fe20000010000 */
[----:B------:R-:W-:Y:S01]  /*9800*/  FADD.FTZ R43, R25, R42 ;  /* 0x0000002a192b7221 */ /* 0x000fe20000010000 */
[----:B------:R-:W-:Y:S01]  /*9810*/  F2FP.F16.F32.PACK_AB R41, R84, R41 ;  /* 0x000000295429723e */ /* 0x000fe200000000ff */
        /* <DEDUP_REMOVED lines=32> */
[----:B------:R-:W-:Y:S01]  /*9a20*/  STSM.16.M88.4 [R23], R40 ;  /* 0x0000002817007844 */ /* 0x000fe20000000200 */
[----:B------:R-:W-:Y:S01]  /*9a30*/  FADD.FTZ R29, R31, R20 ;  /* 0x000000141f1d7221 */ /* 0x000fe20000010000 */
[----:B------:R-:W-:Y:S01]  /*9a40*/  FADD.FTZ R20, R48, R21 ;  /* 0x0000001530147221 */ /* 0x000fe20000010000 */
[----:B------:R-:W-:Y:S01]  /*9a50*/  F2FP.F16.F32.PACK_AB R27, R46, R35 ;  /* 0x000000232e1b723e */ /* 0x000fe200000000ff */
[----:B------:R-:W-:Y:S01]  /*9a60*/  FMUL.FTZ R129, R129, R11 ;  /* 0x0000000b81817220 */ /* 0x000fe20000410000 */
[C---:B------:R-:W-:Y:S01]  /*9a70*/  FADD.FTZ R29, R50.reuse, R29 ;  /* 0x0000001d321d7221 */ /* 0x040fe20000010000 */
[----:B------:R-:W-:Y:S01]  /*9a80*/  FADD.FTZ R21, R49, R20 ;  /* 0x0000001431157221 */ /* 0x000fe20000010000 */
[----:B------:R-:W-:Y:S01]  /*9a90*/  F2FP.F16.F32.PACK_AB R31, R50, R31 ;  /* 0x0000001f321f723e */ /* 0x000fe200000000ff */
[----:B------:R4:W-:Y:S01]  /*9aa0*/  STSM.16.M88.4 [R22], R24 ;  /* 0x0000001816007844 */ /* 0x0009e20000000200 */
[----:B------:R-:W-:Y:S01]  /*9ab0*/  FADD.FTZ R20, R34, R29 ;  /* 0x0000001d22147221 */ /* 0x000fe20000010000 */
[----:B------:R-:W-:Y:S01]  /*9ac0*/  FADD.FTZ R28, R52, R21 ;  /* 0x00000015341c7221 */ /* 0x000fe20000010000 */
[----:B------:R-:W-:Y:S01]  /*9ad0*/  F2FP.F16.F32.PACK_AB R29, R47, R30 ;  /* 0x0000001e2f1d723e */ /* 0x000fe200000000ff */
[----:B------:R-:W-:Y:S01]  /*9ae0*/  FMUL.FTZ R132, R132, R11 ;  /* 0x0000000b84847220 */ /* 0x000fe20000410000 */
[----:B------:R-:W-:Y:S01]  /*9af0*/  FADD.FTZ R20, R39, R20 ;  /* 0x0000001427147221 */ /* 0x000fe20000010000 */
[----:B------:R-:W-:Y:S01]  /*9b00*/  FADD.FTZ R21, R53, R28 ;  /* 0x0000001c35157221 */ /* 0x000fe20000010000 */
[----:B------:R-:W-:Y:S01]  /*9b10*/  F2FP.F16.F32.PACK_AB R28, R44, R37 ;  /* 0x000000252c1c723e */ /* 0x000fe200000000ff */
[----:B------:R-:W-:Y:S01]  /*9b20*/  FMUL.FTZ R133, R133, R11 ;  /* 0x0000000b85857220 */ /* 0x000fe20000410000 */
[----:B------:R-:W-:Y:S01]  /*9b30*/  FADD.FTZ R33, R51, R20 ;  /* 0x0000001433217221 */ /* 0x000fe20000010000 */
[----:B--2---:R-:W-:Y:S01]  /*9b40*/  FADD.FTZ R12, R56, R21 ;  /* 0x00000015380c7221 */ /* 0x004fe20000010000 */
[----:B------:R-:W-:Y:S01]  /*9b50*/  F2FP.F16.F32.PACK_AB R30, R48, R45 ;  /* 0x0000002d301e723e */ /* 0x000fe200000000ff */
[----:B------:R-:W-:Y:S01]  /*9b60*/  FMUL.FTZ R90, R90, R81 ;  /* 0x000000515a5a7220 */ /* 0x000fe20000410000 */
[----:B-1----:R-:W-:Y:S01]  /*9b70*/  FADD.FTZ R33, R4, R33 ;  /* 0x0000002104217221 */ /* 0x002fe20000010000 */
[----:B------:R-:W-:Y:S01]  /*9b80*/  FADD.FTZ R13, R57, R12 ;  /* 0x0000000c390d7221 */ /* 0x000fe20000010000 */
[----:B------:R-:W-:Y:S01]  /*9b90*/  F2FP.F16.F32.PACK_AB R12, R52, R49 ;  /* 0x00000031340c723e */ /* 0x000fe200000000ff */
[----:B------:R1:W-:Y:S01]  /*9ba0*/  STSM.16.M88.4 [R18], R28 ;  /* 0x0000001c12007844 */ /* 0x0003e20000000200 */
[----:B---3--:R-:W-:Y:S01]  /*9bb0*/  FADD.FTZ R14, R6, R33 ;  /* 0x00000021060e7221 */ /* 0x008fe20000010000 */
        /* <DEDUP_REMOVED lines=8> */
[----:B------:R-:W-:Y:S01]  /*9c40*/  F2FP.F16.F32.PACK_AB R15, R4, R51 ;  /* 0x00000033040f723e */ /* 0x000fe200000000ff */
[----:B------:R-:W-:Y:S01]  /*9c50*/  FADD.FTZ R4, R64, R21 ;  /* 0x0000001540047221 */ /* 0x000fe20000010000 */
[----:B----4-:R-:W-:Y:S01]  /*9c60*/  F2FP.F16.F32.PACK_AB R24, R60, R57 ;  /* 0x000000393c18723e */ /* 0x010fe200000000ff */
[----:B------:R-:W-:Y:S01]  /*9c70*/  FADD.FTZ R21, R71, R20 ;  /* 0x0000001447157221 */ /* 0x000fe20000010000 */
[----:B------:R-:W-:Y:S01]  /*9c80*/  F2FP.F16.F32.PACK_AB R26, R64, R61 ;  /* 0x0000003d401a723e */ /* 0x000fe200000000ff */
[----:B------:R-:W-:Y:S01]  /*9c90*/  FADD.FTZ R25, R65, R4 ;  /* 0x0000000441197221 */ /* 0x000fe20000010000 */
[----:B------:R2:W-:Y:S01]  /*9ca0*/  STSM.16.M88.4 [R136+0x27800], R12 ;  /* 0x0278000c88007844 */ /* 0x0005e20000000200 */
[----:B------:R-:W-:Y:S01]  /*9cb0*/  FADD.FTZ R4, R74, R21 ;  /* 0x000000154a047221 */ /* 0x000fe20000010000 */
[----:B------:R-:W-:Y:S01]  /*9cc0*/  F2FP.F16.F32.PACK_AB R27, R71, R54 ;  /* 0x00000036471b723e */ /* 0x000fe200000000ff */
[----:B------:R-:W-:Y:S01]  /*9cd0*/  FADD.FTZ R20, R68, R25 ;  /* 0x0000001944147221 */ /* 0x000fe20000010000 */
[----:B------:R-:W-:Y:S01]  /*9ce0*/  F2FP.F16.F32.PACK_AB R25, R55, R6 ;  /* 0x000000063719723e */ /* 0x000fe200000000ff */
[----:B------:R-:W-:Y:S01]  /*9cf0*/  FADD.FTZ R21, R75, R4 ;  /* 0x000000044b157221 */ /* 0x000fe20000010000 */
[----:B-1----:R-:W-:Y:S01]  /*9d00*/  F2FP.F16.F32.PACK_AB R28, R76, R73 ;  /* 0x000000494c1c723e */ /* 0x002fe200000000ff */
[----:B------:R-:W-:Y:S01]  /*9d10*/  FADD.FTZ R29, R69, R20 ;  /* 0x00000014451d7221 */ /* 0x000fe20000010000 */
[----:B------:R-:W-:Y:S01]  /*9d20*/  F2FP.F16.F32.PACK_AB R30, R10, R77 ;  /* 0x0000004d0a1e723e */ /* 0x000fe200000000ff */
[----:B------:R1:W-:Y:S01]  /*9d30*/  STSM.16.M88.4 [R17], R24 ;  /* 0x0000001811007844 */ /* 0x0003e20000000200 */
[----:B------:R-:W-:Y:S01]  /*9d40*/  F2FP.F16.F32.PACK_AB R31, R87, R86 ;  /* 0x00000056571f723e */ /* 0x000fe200000000ff */
[----:B------:R-:W-:Y:S01]  /*9d50*/  FADD.FTZ R4, R72, R29 ;  /* 0x0000001d48047221 */ /* 0x000fe20000010000 */
[----:B------:R-:W-:Y:S01]  /*9d60*/  FADD.FTZ R21, R78, R21 ;  /* 0x000000154e157221 */ /* 0x000fe20000010000 */
[-C--:B------:R-:W-:Y:S01]  /*9d70*/  FMUL.FTZ R95, R95, R81.reuse ;  /* 0x000000515f5f7220 */ /* 0x080fe20000410000 */
[----:B------:R-:W-:Y:S01]  /*9d80*/  FMUL.FTZ R98, R98, R81 ;  /* 0x0000005162627220 */ /* 0x000fe20000410000 */
[----:B------:R-:W-:Y:S01]  /*9d90*/  FADD.FTZ R29, R73, R4 ;  /* 0x00000004491d7221 */ /* 0x000fe20000010000 */
        /* <DEDUP_REMOVED lines=8> */
[C---:B------:R-:W-:Y:S01]  /*9e20*/  F2FP.F16.F32.PACK_AB R29, R83.reuse, R82 ;  /* 0x00000052531d723e */ /* 0x040fe200000000ff */
[----:B------:R-:W-:Y:S01]  /*9e30*/  FADD.FTZ R21, R83, R21 ;  /* 0x0000001553157221 */ /* 0x000fe20000010000 */
[-C--:B------:R-:W-:Y:S01]  /*9e40*/  FMUL.FTZ R99, R99, R81.reuse ;  /* 0x0000005163637220 */ /* 0x080fe20000410000 */
[----:B------:R1:W-:Y:S01]  /*9e50*/  STSM.16.M88.4 [R22+0x6000], R12 ;  /* 0x0060000c16007844 */ /* 0x0003e20000000200 */
[----:B------:R-:W-:Y:S01]  /*9e60*/  FADD.FTZ R6, R10, R77 ;  /* 0x0000004d0a067221 */ /* 0x000fe20000010000 */
[----:B------:R-:W-:Y:S01]  /*9e70*/  FADD.FTZ R21, R86, R21 ;  /* 0x0000001556157221 */ /* 0x000fe20000010000 */
[-C--:B------:R-:W-:Y:S01]  /*9e80*/  FMUL.FTZ R102, R102, R81.reuse ;  /* 0x0000005166667220 */ /* 0x080fe20000410000 */
[----:B------:R1:W-:Y:S01]  /*9e90*/  STSM.16.M88.4 [R18+0x6000], R28 ;  /* 0x0060001c12007844 */ /* 0x0003e20000000200 */
[-C--:B------:R-:W-:Y:S01]  /*9ea0*/  FMUL.FTZ R103, R103, R81.reuse ;  /* 0x0000005167677220 */ /* 0x080fe20000410000 */
[----:B------:R-:W-:Y:S01]  /*9eb0*/  FADD.FTZ R4, R87, R21 ;  /* 0x0000001557047221 */ /* 0x000fe20000010000 */
[-C--:B------:R-:W-:Y:S01]  /*9ec0*/  FMUL.FTZ R106, R106, R81.reuse ;  /* 0x000000516a6a7220 */ /* 0x080fe20000410000 */
[----:B------:R-:W-:Y:S01]  /*9ed0*/  @!PT LDS RZ, [RZ] ;  /* 0x00000000fffff984 */ /* 0x000fe20000000800 */
[----:B------:R-:W-:Y:S01]  /*9ee0*/  @!PT LDS RZ, [RZ] ;  /* 0x00000000fffff984 */ /* 0x000fe20000000800 */
[----:B------:R-:W-:Y:S01]  /*9ef0*/  @!PT LDS RZ, [RZ] ;  /* 0x00000000fffff984 */ /* 0x000fe20000000800 */
[----:B------:R-:W-:Y:S01]  /*9f00*/  @!PT LDS RZ, [RZ] ;  /* 0x00000000fffff984 */ /* 0x000fe20000000800 */
[----:B------:R2:W-:Y:S06]  /*9f10*/  MEMBAR.ALL.CTA ;  /* 0x0000000000007992 */ /* 0x0005ec0000008000 */
[----:B--2---:R-:W2:Y:S01]  /*9f20*/  FENCE.VIEW.ASYNC.S ;  /* 0x00000000000073c6 */ /* 0x004ea20000000000 */
        /* <DEDUP_REMOVED lines=17> */
[----:B--2---:R-:W-:Y:S01]  /*a040*/  NOP ;  /* 0x0000000000007918 */ /* 0x004fe20000000000 */
[----:B-1----:R-:W-:Y:S05]  /*a050*/  @P2 BRA `(.L_x_8969) ;  /* 0xffffffe000002947 */ /* 0x002fea000383ffff */
.L_x_8960:
[----:B------:R-:W-:-:S13]  /*a060*/  ISETP.GE.AND P2, PT, R8, UR40, PT ;  /* 0x0000002808007c0c */ /* 0x000fda000bf46270 */
[----:B------:R-:W-:Y:S05]  /*a070*/  @!P2 BRA `(.L_x_8970) ;  /* 0x000000300024a947 */ /* 0x000fea0003800000 */
[----:B--2---:R-:W-:Y:S01]  /*a080*/  IMAD.MOV.U32 R12, RZ, RZ, R9 ;  /* 0x000000ffff0c7224 */ /* 0x004fe200078e0009 */
[----:B------:R-:W-:Y:S01]  /*a090*/  UMOV UR28, UR49 ;  /* 0x00000031001c7c82 */ /* 0x000fe20008000000 */
[----:B------:R-:W-:Y:S01]  /*a0a0*/  IMAD.MOV.U32 R11, RZ, RZ, R7 ;  /* 0x000000ffff0b7224 */ /* 0x000fe200078e0007 */
[----:B------:R-:W-:Y:S01]  /*a0b0*/  UMOV UR54, UR36 ;  /* 0x0000002400367c82 */ /* 0x000fe20008000000 */
[----:B------:R-:W-:Y:S01]  /*a0c0*/  IMAD.IADD R10, R0, 0x1, R5 ;  /* 0x00000001000a7824 */ /* 0x000fe200078e0205 */
[----:B------:R-:W-:Y:S01]  /*a0d0*/  ULDC UR34, c[0x0][0x9e4] ;  /* 0x0002790000227ab9 */ /* 0x000fe20000000800 */
[----:B------:R-:W-:Y:S01]  /*a0e0*/  ULDC UR53, c[0x0][0x9dc] ;  /* 0x0002770000357ab9 */ /* 0x000fe20000000800 */
[----:B------:R-:W-:Y:S01]  /*a0f0*/  ULDC UR52, c[0x0][0x288] ;  /* 0x0000a20000347ab9 */ /* 0x000fe20000000800 */
[----:B------:R-:W-:Y:S01]  /*a100*/  ULDC UR33, c[0x0][0x988] ;  /* 0x0002620000217ab9 */ /* 0x000fe20000000800 */
[----:B------:R-:W-:-:S05]  /*a110*/  ULDC UR35, c[0x0][0x9e0] ;  /* 0x0002780000237ab9 */ /* 0x000fca0000000800 */
.L_x_8987:
        /* <DEDUP_REMOVED lines=9> */
.L_x_8972:
[----:B------:R-:W-:Y:S01]  /*a1b0*/  ULEA UR6, UR36, UR39, 0x3 ;  /* 0x0000002724067291 */ /* 0x000fe2000f8e183f */
[----:B------:R-:W-:-:S05]  /*a1c0*/  IMAD.U32 R7, RZ, RZ, UR49 ;  /* 0x00000031ff077e24 */ /* 0x000fca000f8e00ff */
[----:B------:R-:W-:-:S04]  /*a1d0*/  SHF.L.U32 R7, R7, 0x1f, RZ ;  /* 0x0000001f07077819 */ /* 0x000fc800000006ff */
[----:B------:R1:W2:Y:S01]  /*a1e0*/  SYNCS.PHASECHK.TRANS64.TRYWAIT P2, [UR6+0x2d830], R7 ;  /* 0x02d83007ff0075a7 */ /* 0x0002a20008040146 */
[----:B------:R-:W-:Y:S05]  /*a1f0*/  @!P0 BRA `(.L_x_8973) ;  /* 0x0000000000048947 */ /* 0x000fea0003800000 */
[----:B------:R-:W-:Y:S01]  /*a200*/  BPT.TRAP 0x1 ;  /* 0x000000040000795c */ /* 0x000fe20000300000 */
.L_x_8973:
[----:B--2---:R-:W-:Y:S05]  /*a210*/  @P2 BRA `(.L_x_8971) ;  /* 0x0000000000082947 */ /* 0x004fea0003800000 */
[----:B------:R-:W2:Y:S02]  /*a220*/  SYNCS.PHASECHK.TRANS64.TRYWAIT P2, [UR6+0x2d830], R7 ;  /* 0x02d83007ff0075a7 */ /* 0x000ea40008040146 */
[----:B--2---:R-:W-:Y:S05]  /*a230*/  @!P2 BRA `(.L_x_8974) ;  /* 0x0000007c0078a947 */ /* 0x004fea0003800000 */
.L_x_8971:
        /* <DEDUP_REMOVED lines=35> */
.L_x_8976:
[----:B------:R-:W-:Y:S01]  /*a470*/  ULEA UR6, UR54, UR39, 0x3 ;  /* 0x0000002736067291 */ /* 0x000fe2000f8e183f */
[----:B------:R-:W-:-:S05]  /*a480*/  IMAD.U32 R7, RZ, RZ, UR28 ;  /* 0x0000001cff077e24 */ /* 0x000fca000f8e00ff */
[----:B------:R-:W-:-:S04]  /*a490*/  SHF.L.U32 R7, R7, 0x1f, RZ ;  /* 0x0000001f07077819 */ /* 0x000fc800000006ff */
[----:B------:R1:W2:Y:S01]  /*a4a0*/  SYNCS.PHASECHK.TRANS64.TRYWAIT P2, [UR6+0x2d850], R7 ;  /* 0x02d85007ff0075a7 */ /* 0x0002a20008040146 */
[----:B------:R-:W-:Y:S05]  /*a4b0*/  @!P0 BRA `(.L_x_8977) ;  /* 0x0000000000048947 */ /* 0x000fea0003800000 */
[----:B------:R-:W-:Y:S01]  /*a4c0*/  BPT.TRAP 0x1 ;  /* 0x000000040000795c */ /* 0x000fe20000300000 */
.L_x_8977:
[----:B--2---:R-:W-:Y:S05]  /*a4d0*/  @P2 BRA `(.L_x_8975) ;  /* 0x0000000000082947 */ /* 0x004fea0003800000 */
[----:B------:R-:W2:Y:S02]  /*a4e0*/  SYNCS.PHASECHK.TRANS64.TRYWAIT P2, [UR6+0x2d850], R7 ;  /* 0x02d85007ff0075a7 */ /* 0x000ea40008040146 */
[----:B--2---:R-:W-:Y:S05]  /*a4f0*/  @!P2 BRA `(.L_x_8978) ;  /* 0x0000007800e0a947 */ /* 0x004fea0003800000 */
.L_x_8975:
[----:B------:R-:W-:Y:S01]  /*a500*/  UIADD3 UR6, UR39, 0x400, URZ ;  /* 0x0000040027067890 */ /* 0x000fe2000fffe03f */
[----:B------:R-:W-:Y:S01]  /*a510*/  WARPGROUP.ARRIVE ;  /* 0x00000000000079c5 */ /* 0x000fe20000000000 */
[----:B------:R-:W-:Y:S01]  /*a520*/  UMOV UR29, 0x40000040 ;  /* 0x40000040001d7882 */ /* 0x000fe20000000000 */
[----:B------:R-:W-:Y:S01]  /*a530*/  UMOV UR31, 0x80000020 ;  /* 0x80000020001f7882 */ /* 0x000fe20000000000 */
[----:B------:R-:W-:Y:S01]  /*a540*/  USHF.R.U32.HI UR6, URZ, 0x4, UR6 ;  /* 0x000000043f067899 */ /* 0x000fe20008011606 */
[----:B--2---:R-:W2:Y:S01]  /*a550*/  LDC R14, c[0x0][0x2e0] ;  /* 0x0000b800ff0e7b82 */ /* 0x004ea20000000800 */
[----:B------:R-:W-:Y:S01]  /*a560*/  IMAD.SHL.U32 R21, R8, 0x80, RZ ;  /* 0x0000008008157824 */ /* 0x000fe200078e00ff */
[----:B------:R-:W-:Y:S01]  /*a570*/  ISETP.GE.U32.AND P2, PT, R2, 0x180, PT ;  /* 0x000001800200780c */ /* 0x000fe20003f46070 */
[----:B------:R-:W-:Y:S01]  /*a580*/  ULOP3.LUT UR6, UR6, 0x3fff, URZ, 0xc0, !UPT ;  /* 0x00003fff06067892 */ /* 0x000fe2000f8ec03f */
[----:B------:R-:W-:Y:S02]  /*a590*/  IMAD.U32 R13, RZ, RZ, UR36 ;  /* 0x00000024ff0d7e24 */ /* 0x000fe4000f8e00ff */
[----:B-1----:R-:W-:Y:S01]  /*a5a0*/  IADD3 R7, -R21, 0x1, RZ ;  /* 0x0000000115077810 */ /* 0x002fe20007ffe1ff */
[----:B------:R-:W-:Y:S01]  /*a5b0*/  ULOP3.LUT UR7, UR6, 0x2000000, URZ, 0xfc, !UPT ;  /* 0x0200000006077892 */ /* 0x000fe2000f8efc3f */
[----:B------:R-:W-:Y:S01]  /*a5c0*/  VIADD R9, R16, 0x9 ;  /* 0x0000000910097836 */ /* 0x000fe20000000000 */
[----:B------:R-:W-:Y:S01]  /*a5d0*/  ULOP3.LUT UR6, UR41, 0x10000, URZ, 0xfc, !UPT ;  /* 0x0001000029067892 */ /* 0x000fe2000f8efc3f */
[----:B------:R-:W-:Y:S01]  /*a5e0*/  @!P1 LEA R13, R13, UR39, 0x3 ;  /* 0x000000270d0d9c11 */ /* 0x000fe2000f8e18ff */
[----:B------:R-:W-:-:S02]  /*a5f0*/  UIMAD UR7, UR54, 0x600, UR7 ;  /* 0x00000600360778a4 */ /* 0x000fc4000f8e0207 */
[----:B------:R-:W-:Y:S02]  /*a600*/  SEL R15, R9, 0x9, !P2 ;  /* 0x00000009090f7807 */ /* 0x000fe40005000000 */
[----:B------:R-:W-:Y:S01]  /*a610*/  @!P1 VIADD R13, R13, 0x2d840 ;  /* 0x0002d8400d0d9836 */ /* 0x000fe20000000000 */
[----:B------:R-:W-:Y:S02]  /*a620*/  UMOV UR28, UR6 ;  /* 0x00000006001c7c82 */ /* 0x000fe40008000000 */
[----:B------:R-:W-:Y:S02]  /*a630*/  UMOV UR30, UR7 ;  /* 0x00000007001e7c82 */ /* 0x000fe40008000000 */
[----:B------:R-:W-:Y:S01]  /*a640*/  HGMMA.64x96x16.F32 R88, gdesc[UR28].tnspB, R88, gsb0 ;  /* 0x416000001c5879f0 */ /* 0x000fe20008000858 */
[----:B------:R-:W-:Y:S01]  /*a650*/  UIADD3 UR28, UR6, 0x2, URZ ;  /* 0x00000002061c7890 */ /* 0x000fe2000fffe03f */
[----:B------:R-:W-:Y:S01]  /*a660*/  @!P1 PRMT R13, RZ, 0x654, R13 ;  /* 0x00000654ff0d9816 */ /* 0x000fe2000000000d */
[----:B------:R-:W-:Y:S01]  /*a670*/  UIADD3 UR30, UR7, 0x40, URZ ;  /* 0x00000040071e7890 */ /* 0x000fe2000fffe03f */
[----:B--2---:R-:W-:Y:S01]  /*a680*/  IMAD R7, R14, UR47, R7 ;  /* 0x0000002f0e077c24 */ /* 0x004fe2000f8e0207 */
[----:B------:R-:W-:Y:S01]  /*a690*/  UMOV UR29, 0x40000040 ;  /* 0x40000040001d7882 */ /* 0x000fe20000000000 */
[----:B------:R-:W-:-:S02]  /*a6a0*/  UMOV UR31, 0x80000020 ;  /* 0x80000020001f7882 */ /* 0x000fc40000000000 */
[----:B------:R-:W-:-:S04]  /*a6b0*/  VIADD R14, R7, -UR52 ;  /* 0x80000034070e7c36 */ /* 0x000fc80008000000 */
[----:B------:R-:W-:-:S04]  /*a6c0*/  IMAD R14, R19, -0x2, R14 ;  /* 0xfffffffe130e7824 */ /* 0x000fc800078e020e */
[----:B------:R-:W-:-:S04]  /*a6d0*/  VIADD R20, R14, UR35 ;  /* 0x000000230e147c36 */ /* 0x000fc80008000000 */
[----:B------:R-:W-:Y:S01]  /*a6e0*/  IMAD.IADD R9, R0, 0x1, R20 ;  /* 0x0000000100097824 */ /* 0x000fe200078e0214 */
        /* <DEDUP_REMOVED lines=42> */
[----:B------:R-:W-:Y:S01]  /*a990*/  ULOP3.LUT UR6, URZ, UR53, URZ, 0x33, !UPT ;  /* 0x000000353f067292 */ /* 0x000fe2000f8e333f */
[----:B------:R-:W-:Y:S02]  /*a9a0*/  WARPGROUP.DEPBAR.LE gsb0, 0x0 ;  /* 0x00008000000079c5 */ /* 0x000fe40000010000 */
[----:B------:R-:W-:-:S06]  /*a9b0*/  WARPGROUP.ARRIVE ;  /* 0x00000000000079c5 */ /* 0x000fcc0000000000 */
[----:B------:R-:W-:Y:S03]  /*a9c0*/  HGMMA.64x96x16.F32 R88, gdesc[UR28].tnspB, R88, gsb0 ;  /* 0x416000001c5879f0 */ /* 0x000fe60008000858 */
[----:B------:R-:W-:Y:S02]  /*a9d0*/  WARPGROUP.DEPBAR.LE gsb0, 0x0 ;  /* 0x00008000000079c5 */ /* 0x000fe40000010000 */
[----:B------:R1:W-:Y:S06]  /*a9e0*/  BAR.ARV R15, 0x100 ;  /* 0x0004000f0000751d */ /* 0x0003ec0000002000 */
[----:B------:R2:W-:Y:S02]  /*a9f0*/  @!P1 SYNCS.ARRIVE.TRANS64.RED.A1T0 RZ, [R13+URZ], RZ ;  /* 0x000000ff0dff99a7 */ /* 0x0005e4000810043f */
[----:B--2---:R-:W-:-:S04]  /*aa00*/  VIADD R13, R14, UR6 ;  /* 0x000000060e0d7c36 */ /* 0x004fc80008000000 */
        /* <DEDUP_REMOVED lines=13> */
.L_x_8981:
[----:B------:R-:W-:-:S05]  /*aae0*/  IMAD.U32 R142, RZ, RZ, UR34 ;  /* 0x00000022ff8e7e24 */ /* 0x000fca000f8e00ff */
[----:B------:R-:W-:-:S13]  /*aaf0*/  ISETP.NE.AND P2, PT, R142, 0x1, PT ;  /* 0x000000018e00780c */ /* 0x000fda0003f45270 */
[----:B------:R-:W1:Y:S01]  /*ab00*/  @P2 LDC.64 R14, c[0x0][0x9e8] ;  /* 0x00027a00ff0e2b82 */ /* 0x000e620000000a00 */
[----:B------:R-:W-:-:S04]  /*ab10*/  @P2 IMAD.IADD R139, R0, 0x1, R5 ;  /* 0x00000001008b2824 */ /* 0x000fc800078e0205 */
[----:B-1----:R-:W-:-:S04]  /*ab20*/  @P2 IMAD.HI.U32 R144, R139, R14, RZ ;  /* 0x0000000e8b902227 */ /* 0x002fc800078e00ff */
[----:B------:R-:W-:Y:S01]  /*ab30*/  IMAD.MOV.U32 R14, RZ, RZ, R10 ;  /* 0x000000ffff0e7224 */ /* 0x000fe200078e000a */
[----:B------:R-:W-:-:S07]  /*ab40*/  @P2 SHF.R.U32.HI R14, RZ, R15, R144 ;  /* 0x0000000fff0e2219 */ /* 0x000fce0000011690 */
.L_x_8982:
[----:B------:R-:W-:Y:S05]  /*ab50*/  BSYNC B0 ;  /* 0x0000000000007941 */ /* 0x000fea0003800000 */
.L_x_8980:
[----:B------:R-:W-:-:S04]  /*ab60*/  IMAD R14, R14, R142, -R21 ;  /* 0x0000008e0e0e7224 */ /* 0x000fc800078e0a15 */
[----:B------:R-:W-:-:S05]  /*ab70*/  IMAD R14, R19, -0x2, R14 ;  /* 0xfffffffe130e7824 */ /* 0x000fca00078e020e */
[----:B------:R-:W-:Y:S02]  /*ab80*/  VIADDMNMX R9, R14, R142, R9, PT ;  /* 0x0000008e0e097246 */ /* 0x000fe40003800109 */
[----:B------:R-:W-:-:S07]  /*ab90*/  VIMNMX R7, R7, R14, !PT ;  /* 0x0000000e07077248 */ /* 0x000fce0007fe0100 */
.L_x_8979:
[----:B------:R-:W-:Y:S01]  /*aba0*/  ISETP.GT.AND P2, PT, R8, -0x1, PT ;  /* 0xffffffff0800780c */ /* 0x000fe20003f44270 */
[C---:B------:R-:W-:Y:S02]  /*abb0*/  IMAD.IADD R20, R3.reuse, 0x1, R20 ;  /* 0x0000000103147824 */ /* 0x040fe400078e0214 */
[----:B------:R-:W-:Y:S01]  /*abc0*/  IMAD.IADD R13, R3, 0x1, R13 ;  /* 0x00000001030d7824 */ /* 0x000fe200078e020d */
[C---:B------:R-:W-:Y:S02]  /*abd0*/  ISETP.GT.AND P4, PT, R7.reuse, RZ, P2 ;  /* 0x000000ff0700720c */ /* 0x040fe40001784270 */
[----:B------:R-:W-:Y:S02]  /*abe0*/  ISETP.GT.AND P6, PT, R7, 0x1, P2 ;  /* 0x000000010700780c */ /* 0x000fe400017c4270 */
[C---:B------:R-:W-:Y:S02]  /*abf0*/  ISETP.LT.OR P4, PT, R9.reuse, 0x1, P4 ;  /* 0x000000010900780c */ /* 0x040fe40002781670 */
[----:B------:R-:W-:-:S02]  /*ac00*/  ISETP.LT.OR P6, PT, R9, 0x2, P6 ;  /* 0x000000020900780c */ /* 0x000fc400037c1670 */
        /* <DEDUP_REMOVED lines=105> */
.L_x_8985:
[----:B------:R-:W-:-:S05]  /*b2a0*/  IMAD.U32 R9, RZ, RZ, UR34 ;  /* 0x00000022ff097e24 */ /* 0x000fca000f8e00ff */
[----:B------:R-:W-:-:S13]  /*b2b0*/  ISETP.NE.AND P3, PT, R9, 0x1, PT ;  /* 0x000000010900780c */ /* 0x000fda0003f65270 */
[----:B------:R-:W1:Y:S02]  /*b2c0*/  @P3 LDC.64 R14, c[0x0][0x9e8] ;  /* 0x00027a00ff0e3b82 */ /* 0x000e640000000a00 */
[----:B-1----:R-:W-:-:S05]  /*b2d0*/  @P3 IMAD.HI.U32 R14, R142, R14, RZ ;  /* 0x0000000e8e0e3227 */ /* 0x002fca00078e00ff */
[----:B------:R-:W-:-:S07]  /*b2e0*/  @P3 SHF.R.U32.HI R142, RZ, R15, R14 ;  /* 0x0000000fff8e3219 */ /* 0x000fce000001160e */
.L_x_8986:
[----:B------:R-:W-:Y:S05]  /*b2f0*/  BSYNC B0 ;  /* 0x0000000000007941 */ /* 0x000fea0003800000 */
.L_x_8984:
[----:B------:R-:W-:-:S04]  /*b300*/  IMAD R142, R142, R9, -R21 ;  /* 0x000000098e8e7224 */ /* 0x000fc800078e0a15 */
[----:B------:R-:W-:-:S05]  /*b310*/  IMAD R142, R19, -0x2, R142 ;  /* 0xfffffffe138e7824 */ /* 0x000fca00078e028e */
[----:B------:R-:W-:Y:S02]  /*b320*/  VIADDMNMX R20, R142, R9, R20, PT ;  /* 0x000000098e147246 */ /* 0x000fe40003800114 */
[----:B------:R-:W-:-:S07]  /*b330*/  VIMNMX R13, R13, R142, !PT ;  /* 0x0000008e0d0d7248 */ /* 0x000fce0007fe0100 */
.L_x_8983:
        /* <DEDUP_REMOVED lines=20> */
[----:B------:R-:W-:Y:S02]  /*b480*/  ISETP.GT.AND P4, PT, R13, 0x1, P2 ;  /* 0x000000010d00780c */ /* 0x000fe40001784270 */
[----:B------:R-:W-:Y:S02]  /*b490*/  FMNMX.FTZ R14, R44, R7, !PT ;  /* 0x000000072c0e7209 */ /* 0x000fe40007810000 */
[----:B------:R-:W-:Y:S02]  /*b4a0*/  FSEL R39, R39, -INF , !P3 ;  /* 0xff80000027277808 */ /* 0x000fe40005800000 */
[----:B------:R-:W-:Y:S02]  /*b4b0*/  FMNMX.FTZ R7, R45, R14, !PT ;  /* 0x0000000e2d077209 */ /* 0x000fe40007810000 */
[----:B------:R-:W-:-:S02]  /*b4c0*/  ISETP.GT.AND P3, PT, R13, 0x21, P2 ;  /* 0x000000210d00780c */ /* 0x000fc40001764270 */
[----:B------:R-:W-:Y:S02]  /*b4d0*/  FMNMX.FTZ R14, R48, R7, !PT ;  /* 0x00000007300e7209 */ /* 0x000fe40007810000 */
[C---:B------:R-:W-:Y:S02]  /*b4e0*/  ISETP.LT.OR P6, PT, R20.reuse, 0x9, P6 ;  /* 0x000000091400780c */ /* 0x040fe400037c1670 */
[----:B------:R-:W-:Y:S02]  /*b4f0*/  FMNMX.FTZ R7, R49, R14, !PT ;  /* 0x0000000e31077209 */ /* 0x000fe40007810000 */
[----:B------:R-:W-:Y:S02]  /*b500*/  ISETP.LT.OR P4, PT, R20, 0x2, P4 ;  /* 0x000000021400780c */ /* 0x000fe40002781670 */
        /* <DEDUP_REMOVED lines=11> */
[----:B------:R-:W-:Y:S02]  /*b5c0*/  ISETP.GT.AND P3, PT, R13, RZ, P2 ;  /* 0x000000ff0d00720c */ /* 0x000fe40001764270 */
        /* <DEDUP_REMOVED lines=24> */
[----:B------:R-:W-:Y:S01]  /*b750*/  ISETP.GT.AND P4, PT, R13, 0x29, P2 ;  /* 0x000000290d00780c */ /* 0x000fe20001784270 */
[----:B------:R-:W1:Y:S03]  /*b760*/  SHFL.BFLY PT, R7, R14, 0x2, 0x1f ;  /* 0x0c401f000e077f89 */ /* 0x000e6600000e0000 */
[----:B------:R-:W-:-:S04]  /*b770*/  ISETP.LT.OR P4, PT, R20, 0x2a, P4 ;  /* 0x0000002a1400780c */ /* 0x000fc80002781670 */
[----:B------:R-:W-:Y:S02]  /*b780*/  FSEL R47, R47, -INF , !P4 ;  /* 0xff8000002f2f7808 */ /* 0x000fe40006000000 */
[----:B------:R-:W-:-:S04]  /*b790*/  ISETP.GT.AND P4, PT, R13, 0x31, P2 ;  /* 0x000000310d00780c */ /* 0x000fc80001784270 */
[----:B------:R-:W-:-:S04]  /*b7a0*/  ISETP.LT.OR P4, PT, R20, 0x32, P4 ;  /* 0x000000321400780c */ /* 0x000fc80002781670 */
[----:B------:R-:W-:Y:S02]  /*b7b0*/  FSEL R51, R51, -INF , !P4 ;  /* 0xff80000033337808 */ /* 0x000fe40006000000 */
[----:B------:R-:W-:-:S04]  /*b7c0*/  ISETP.GT.AND P4, PT, R13, 0x39, P2 ;  /* 0x000000390d00780c */ /* 0x000fc80001784270 */
[----:B------:R-:W-:Y:S02]  /*b7d0*/  ISETP.LT.OR P4, PT, R20, 0x3a, P4 ;  /* 0x0000003a1400780c */ /* 0x000fe40002781670 */
[----:B-1----:R-:W-:Y:S02]  /*b7e0*/  FMNMX.FTZ R9, R14, R7, !PT ;  /* 0x000000070e097209 */ /* 0x002fe40007810000 */
        /* <DEDUP_REMOVED lines=12> */
[C---:B------:R-:W-:Y:S01]  /*b8b0*/  FSETP.NEU.FTZ.AND P6, PT, R7.reuse, -INF , PT ;  /* 0xff8000000700780b */ /* 0x040fe20003fdd000 */
[----:B------:R-:W-:Y:S01]  /*b8c0*/  FMUL.FTZ R9, R7, UR33 ;  /* 0x0000002107097c20 */ /* 0x000fe20008410000 */
[----:B------:R-:W-:-:S04]  /*b8d0*/  ISETP.GT.AND P4, PT, R13, 0x59, P2 ;  /* 0x000000590d00780c */ /* 0x000fc80001784270 */
[----:B------:R-:W-:Y:S02]  /*b8e0*/  FSEL R9, R9, RZ, P6 ;  /* 0x000000ff09097208 */ /* 0x000fe40003000000 */
[----:B------:R-:W-:-:S03]  /*b8f0*/  ISETP.LT.OR P4, PT, R20, 0x5a, P4 ;  /* 0x0000005a1400780c */ /* 0x000fc60002781670 */
[--C-:B------:R-:W-:Y:S01]  /*b900*/  FFMA.FTZ R14, R25, UR33, -R9.reuse ;  /* 0x00000021190e7c23 */ /* 0x100fe20008010809 */
[----:B------:R-:W-:Y:S01]  /*b910*/  FSEL R25, R26, -INF , !P3 ;  /* 0xff8000001a197808 */ /* 0x000fe20005800000 */
[--C-:B------:R-:W-:Y:S01]  /*b920*/  FFMA.FTZ R21, R28, UR33, -R9.reuse ;  /* 0x000000211c157c23 */ /* 0x100fe20008010809 */
[--C-:B------:R-:W-:Y:S01]  /*b930*/  FFMA.FTZ R15, R24, UR33, -R9.reuse ;  /* 0x00000021180f7c23 */ /* 0x100fe20008010809 */
[--C-:B------:R-:W-:Y:S01]  /*b940*/  FFMA.FTZ R24, R29, UR33, -R9.reuse ;  /* 0x000000211d187c23 */ /* 0x100fe20008010809 */
[----:B------:R-:W-:Y:S01]  /*b950*/  FMNMX.FTZ R28, R25, R12, !PT ;  /* 0x0000000c191c7209 */ /* 0x000fe20007810000 */
[--C-:B------:R-:W-:Y:S01]  /*b960*/  FFMA.FTZ R29, R33, UR33, -R9.reuse ;  /* 0x00000021211d7c23 */ /* 0x100fe20008010809 */
        /* <DEDUP_REMOVED lines=13> */
[----:B------:R1:W-:Y:S01]  /*ba40*/  MUFU.EX2 R28, R36 ;  /* 0x00000024001c7308 */ /* 0x0003e20000000800 */
[----:B------:R-:W-:Y:S01]  /*ba50*/  ISETP.GT.AND P3, PT, R13, 0x38, P2 ;  /* 0x000000380d00780c */ /* 0x000fe20001764270 */
[--C-:B------:R-:W-:Y:S01]  /*ba60*/  FFMA.FTZ R142, R64, UR33, -R9.reuse ;  /* 0x00000021408e7c23 */ /* 0x100fe20008010809 */
[----:B------:R-:W-:Y:S01]  /*ba70*/  FMNMX.FTZ R32, R34, R33, !PT ;  /* 0x0000002122207209 */ /* 0x000fe20007810000 */
[--C-:B------:R-:W-:Y:S01]  /*ba80*/  FFMA.FTZ R33, R37, UR33, -R9.reuse ;  /* 0x0000002125217c23 */ /* 0x100fe20008010809 */
[----:B------:R-:W-:Y:S01]  /*ba90*/  ISETP.LT.OR P3, PT, R20, 0x39, P3 ;  /* 0x000000391400780c */ /* 0x000fe20001f61670 */
[--C-:B------:R-:W-:Y:S01]  /*baa0*/  FFMA.FTZ R60, R60, UR33, -R9.reuse ;  /* 0x000000213c3c7c23 */ /* 0x100fe20008010809 */
        /* <DEDUP_REMOVED lines=8> */
[----:B------:R2:W-:Y:S01]  /*bb30*/  MUFU.EX2 R32, R40 ;  /* 0x0000002800207308 */ /* 0x0005e20000000800 */
[----:B-1----:R-:W-:Y:S01]  /*bb40*/  FMNMX.FTZ R36, R42, R37, !PT ;  /* 0x000000252a247209 */ /* 0x002fe20007810000 */
[----:B------:R-:W-:Y:S01]  /*bb50*/  FFMA.FTZ R37, R41, UR33, -R9 ;  /* 0x0000002129257c23 */ /* 0x000fe20008010809 */
[----:B------:R-:W-:Y:S02]  /*bb60*/  FSEL R58, R58, -INF , !P3 ;  /* 0xff8000003a3a7808 */ /* 0x000fe40005800000 */
[----:B------:R-:W-:-:S02]  /*bb70*/  FMNMX.FTZ R41, R43, R36, !PT ;  /* 0x000000242b297209 */ /* 0x000fc40007810000 */
[----:B------:R-:W-:Y:S01]  /*bb80*/  ISETP.GT.AND P3, PT, R13, 0x48, P2 ;  /* 0x000000480d00780c */ /* 0x000fe20001764270 */
[----:B------:R-:W-:Y:S01]  /*bb90*/  MUFU.EX2 R14, R14 ;  /* 0x0000000e000e7308 */ /* 0x000fe20000000800 */
[----:B------:R-:W-:Y:S02]  /*bba0*/  FMNMX.FTZ R36, R46, R41, !PT ;  /* 0x000000292e247209 */ /* 0x000fe40007810000 */
[----:B------:R-:W-:Y:S02]  /*bbb0*/  ISETP.LT.OR P3, PT, R20, 0x49, P3 ;  /* 0x000000491400780c */ /* 0x000fe40001f61670 */
[----:B------:R-:W-:Y:S02]  /*bbc0*/  FMNMX.FTZ R41, R47, R36, !PT ;  /* 0x000000242f297209 */ /* 0x000fe40007810000 */
[----:B------:R-:W-:Y:S01]  /*bbd0*/  FSEL R62, R62, -INF , !P3 ;  /* 0xff8000003e3e7808 */ /* 0x000fe20005800000 */
        /* <DEDUP_REMOVED lines=14> */
[----:B------:R-:W-:-:S02]  /*bcc0*/  ISETP.LT.OR P3, PT, R20, 0x59, P3 ;  /* 0x000000591400780c */ /* 0x000fc40001f61670 */
[----:B------:R-:W-:Y:S02]  /*bcd0*/  FMNMX.FTZ R49, R59, R44, !PT ;  /* 0x0000002c3b317209 */ /* 0x000fe40007810000 */
[----:B------:R-:W-:Y:S01]  /*bce0*/  FSEL R70, R70, -INF , !P3 ;  /* 0xff80000046467808 */ /* 0x000fe20005800000 */
[----:B------:R-:W-:Y:S01]  /*bcf0*/  MUFU.EX2 R24, R24 ;  /* 0x0000001800187308 */ /* 0x000fe20000000800 */
[----:B------:R-:W-:Y:S02]  /*bd00*/  FMNMX.FTZ R44, R62, R49, !PT ;  /* 0x000000313e2c7209 */ /* 0x000fe40007810000 */
[----:B------:R-:W-:Y:S02]  /*bd10*/  ISETP.GT.AND P3, PT, R13, 0x60, P2 ;  /* 0x000000600d00780c */ /* 0x000fe40001764270 */
[----:B------:R-:W-:Y:S02]  /*bd20*/  FMNMX.FTZ R49, R63, R44, !PT ;  /* 0x0000002c3f317209 */ /* 0x000fe40007810000 */
[----:B------:R-:W-:Y:S01]  /*bd30*/  ISETP.LT.OR P3, PT, R20, 0x61, P3 ;  /* 0x000000611400780c */ /* 0x000fe20001f61670 */
[----:B------:R1:W-:Y:S01]  /*bd40*/  MUFU.EX2 R44, R52 ;  /* 0x00000034002c7308 */ /* 0x0003e20000000800 */
[----:B--2---:R-:W-:Y:S01]  /*bd50*/  FMNMX.FTZ R48, R66, R49, !PT ;  /* 0x0000003142307209 */ /* 0x004fe20007810000 */
[----:B------:R-:W-:Y:S01]  /*bd60*/  FFMA.FTZ R49, R53, UR33, -R9 ;  /* 0x0000002135317c23 */ /* 0x000fe20008010809 */
[----:B------:R-:W-:-:S02]  /*bd70*/  FSEL R71, R71, -INF , !P4 ;  /* 0xff80000047477808 */ /* 0x000fc40006000000 */
[----:B------:R-:W-:Y:S02]  /*bd80*/  FMNMX.FTZ R53, R67, R48, !PT ;  /* 0x0000003043357209 */ /* 0x000fe40007810000 */
[C---:B------:R-:W-:Y:S01]  /*bd90*/  ISETP.GT.AND P4, PT, R13.reuse, 0x61, P2 ;  /* 0x000000610d00780c */ /* 0x040fe20001784270 */
[----:B------:R-:W-:Y:S01]  /*bda0*/  MUFU.EX2 R26, R26 ;  /* 0x0000001a001a7308 */ /* 0x000fe20000000800 */
[----:B------:R-:W-:Y:S02]  /*bdb0*/  FSEL R74, R74, -INF , !P3 ;  /* 0xff8000004a4a7808 */ /* 0x000fe40005800000 */
[----:B------:R-:W-:Y:S02]  /*bdc0*/  ISETP.GT.AND P3, PT, R13, 0x68, P2 ;  /* 0x000000680d00780c */ /* 0x000fe40001764270 */
[----:B------:R-:W-:Y:S02]  /*bdd0*/  FMNMX.FTZ R48, R70, R53, !PT ;  /* 0x0000003546307209 */ /* 0x000fe40007810000 */
[C---:B------:R-:W-:Y:S01]  /*bde0*/  ISETP.LT.OR P4, PT, R20.reuse, 0x62, P4 ;  /* 0x000000621400780c */ /* 0x040fe20002781670 */
[----:B------:R-:W-:Y:S01]  /*bdf0*/  MUFU.EX2 R29, R29 ;  /* 0x0000001d001d7308 */ /* 0x000fe20000000800 */
[----:B------:R-:W-:-:S02]  /*be00*/  ISETP.LT.OR P3, PT, R20, 0x69, P3 ;  /* 0x000000691400780c */ /* 0x000fc40001f61670 */
[----:B------:R-:W-:Y:S02]  /*be10*/  FMNMX.FTZ R53, R71, R48, !PT ;  /* 0x0000003047357209 */ /* 0x000fe40007810000 */
[----:B------:R-:W-:Y:S02]  /*be20*/  FSEL R75, R75, -INF , !P4 ;  /* 0xff8000004b4b7808 */ /* 0x000fe40006000000 */
[----:B------:R-:W-:Y:S01]  /*be30*/  ISETP.GT.AND P4, PT, R13, 0x69, P2 ;  /* 0x000000690d00780c */ /* 0x000fe20001784270 */
[----:B------:R2:W-:Y:S01]  /*be40*/  MUFU.EX2 R48, R56 ;  /* 0x0000003800307308 */ /* 0x0005e20000000800 */
[----:B------:R-:W-:Y:S02]  /*be50*/  FSEL R78, R78, -INF , !P3 ;  /* 0xff8000004e4e7808 */ /* 0x000fe40005800000 */
[----:B-1----:R-:W-:Y:S01]  /*be60*/  FMNMX.FTZ R52, R74, R53, !PT ;  /* 0x000000354a347209 */ /* 0x002fe20007810000 */
[----:B------:R-:W-:Y:S01]  /*be70*/  FFMA.FTZ R53, R57, UR33, -R9 ;  /* 0x0000002139357c23 */ /* 0x000fe20008010809 */
[----:B------:R-:W-:-:S02]  /*be80*/  ISETP.GT.AND P3, PT, R13, 0x70, P2 ;  /* 0x000000700d00780c */ /* 0x000fc40001764270 */
[C---:B------:R-:W-:Y:S01]  /*be90*/  ISETP.LT.OR P4, PT, R20.reuse, 0x6a, P4 ;  /* 0x0000006a1400780c */ /* 0x040fe20002781670 */
[----:B------:R-:W-:Y:S01]  /*bea0*/  MUFU.EX2 R33, R33 ;  /* 0x0000002100217308 */ /* 0x000fe20000000800 */
[----:B------:R-:W-:Y:S02]  /*beb0*/  FMNMX.FTZ R57, R75, R52, !PT ;  /* 0x000000344b397209 */ /* 0x000fe40007810000 */
[----:B------:R-:W-:Y:S02]  /*bec0*/  ISETP.LT.OR P3, PT, R20, 0x71, P3 ;  /* 0x000000711400780c */ /* 0x000fe40001f61670 */
[----:B------:R-:W-:Y:S01]  /*bed0*/  FSEL R139, R79, -INF , !P4 ;  /* 0xff8000004f8b7808 */ /* 0x000fe20006000000 */
[--C-:B------:R-:W-:Y:S01]  /*bee0*/  FFMA.FTZ R79, R61, UR33, -R9.reuse ;  /* 0x000000213d4f7c23 */ /* 0x100fe20008010809 */
[----:B------:R-:W-:Y:S01]  /*bef0*/  ISETP.GT.AND P4, PT, R13, 0x71, P2 ;  /* 0x000000710d00780c */ /* 0x000fe20001784270 */
[--C-:B------:R-:W-:Y:S01]  /*bf00*/  FFMA.FTZ R61, R69, UR33, -R9.reuse ;  /* 0x00000021453d7c23 */ /* 0x100fe20008010809 */
[----:B------:R-:W-:Y:S01]  /*bf10*/  FMNMX.FTZ R52, R78, R57, !PT ;  /* 0x000000394e347209 */ /* 0x000fe20007810000 */
[--C-:B------:R-:W-:Y:S01]  /*bf20*/  FFMA.FTZ R57, R65, UR33, -R9.reuse ;  /* 0x0000002141397c23 */ /* 0x100fe20008010809 */
[----:B------:R-:W-:Y:S01]  /*bf30*/  FSEL R82, R82, -INF , !P3 ;  /* 0xff80000052527808 */ /* 0x000fe20005800000 */
[--C-:B------:R-:W-:Y:S01]  /*bf40*/  FFMA.FTZ R65, R73, UR33, -R9.reuse ;  /* 0x0000002149417c23 */ /* 0x100fe20008010809 */
[----:B------:R-:W-:Y:S01]  /*bf50*/  ISETP.GT.AND P3, PT, R13, 0x78, P2 ;  /* 0x000000780d00780c */ /* 0x000fe20001764270 */
[--C-:B------:R-:W-:Y:S01]  /*bf60*/  FFMA.FTZ R69, R77, UR33, -R9.reuse ;  /* 0x000000214d457c23 */ /* 0x100fe20008010809 */
[----:B------:R-:W-:Y:S01]  /*bf70*/  ISETP.GT.AND P2, PT, R13, 0x79, P2 ;  /* 0x000000790d00780c */ /* 0x000fe20001744270 */
[----:B------:R-:W-:Y:S01]  /*bf80*/  FFMA.FTZ R73, R81, UR33, -R9 ;  /* 0x0000002151497c23 */ /* 0x000fe20008010809 */
[----:B------:R-:W-:Y:S01]  /*bf90*/  ISETP.LT.OR P4, PT, R20, 0x72, P4 ;  /* 0x000000721400780c */ /* 0x000fe20002781670 */
[----:B------:R-:W-:Y:S01]  /*bfa0*/  MUFU.EX2 R37, R37 ;  /* 0x0000002500257308 */ /* 0x000fe20000000800 */
[----:B------:R-:W-:-:S02]  /*bfb0*/  FMNMX.FTZ R13, R139, R52, !PT ;  /* 0x000000348b0d7209 */ /* 0x000fc40007810000 */
[----:B------:R-:W-:Y:S02]  /*bfc0*/  ISETP.LT.OR P3, PT, R20, 0x79, P3 ;  /* 0x000000791400780c */ /* 0x000fe40001f61670 */
[----:B------:R-:W-:Y:S02]  /*bfd0*/  FSEL R83, R83, -INF , !P4 ;  /* 0xff80000053537808 */ /* 0x000fe40006000000 */
[----:B--2---:R-:W-:Y:S01]  /*bfe0*/  FMNMX.FTZ R56, R82, R13, !PT ;  /* 0x0000000d52387209 */ /* 0x004fe20007810000 */
[----:B------:R1:W-:Y:S01]  /*bff0*/  MUFU.EX2 R52, R60 ;  /* 0x0000003c00347308 */ /* 0x0003e20000000800 */
[----:B------:R-:W-:Y:S02]  /*c000*/  ISETP.LT.OR P2, PT, R20, 0x7a, P2 ;  /* 0x0000007a1400780c */ /* 0x000fe40001741670 */
[----:B------:R-:W-:Y:S02]  /*c010*/  FSEL R86, R86, -INF , !P3 ;  /* 0xff80000056567808 */ /* 0x000fe40005800000 */
[----:B------:R-:W-:Y:S01]  /*c020*/  FMNMX.FTZ R13, R83, R56, !PT ;  /* 0x00000038530d7209 */ /* 0x000fe20007810000 */
[--C-:B------:R-:W-:Y:S01]  /*c030*/  FFMA.FTZ R56, R68, UR33, -R9.reuse ;  /* 0x0000002144387c23 */ /* 0x100fe20008010809 */
[----:B------:R-:W-:Y:S01]  /*c040*/  FSEL R87, R87, -INF , !P2 ;  /* 0xff80000057577808 */ /* 0x000fe20005000000 */
[--C-:B------:R-:W-:Y:S01]  /*c050*/  FFMA.FTZ R68, R84, UR33, -R9.reuse ;  /* 0x0000002154447c23 */ /* 0x100fe20008010809 */
[----:B------:R-:W-:Y:S01]  /*c060*/  FMNMX.FTZ R20, R86, R13, !PT ;  /* 0x0000000d56147209 */ /* 0x000fe20007810000 */
[--C-:B-1----:R-:W-:Y:S01]  /*c070*/  FFMA.FTZ R60, R72, UR33, -R9.reuse ;  /* 0x00000021483c7c23 */ /* 0x102fe20008010809 */
[----:B------:R-:W-:Y:S01]  /*c080*/  FFMA.FTZ R72, R80, UR33, -R9 ;  /* 0x0000002150487c23 */ /* 0x000fe20008010809 */
[----:B------:R-:W-:Y:S01]  /*c090*/  MUFU.EX2 R41, R41 ;  /* 0x0000002900297308 */ /* 0x000fe20000000800 */
[----:B------:R-:W-:-:S05]  /*c0a0*/  FMNMX.FTZ R13, R87, R20, !PT ;  /* 0x00000014570d7209 */ /* 0x000fca0007810000 */
[----:B------:R-:W1:Y:S02]  /*c0b0*/  SHFL.BFLY PT, R64, R13, 0x2, 0x1f ;  /* 0x0c401f000d407f89 */ /* 0x000e6400000e0000 */
[----:B------:R1:W-:Y:S08]  /*c0c0*/  MUFU.EX2 R20, R142 ;  /* 0x0000008e00147308 */ /* 0x0003f00000000800 */
[----:B------:R-:W-:Y:S08]  /*c0d0*/  MUFU.EX2 R45, R45 ;  /* 0x0000002d002d7308 */ /* 0x000ff00000000800 */
[----:B------:R-:W-:Y:S01]  /*c0e0*/  MUFU.EX2 R49, R49 ;  /* 0x0000003100317308 */ /* 0x000fe20000000800 */
[----:B-1----:R-:W-:Y:S01]  /*c0f0*/  FMNMX.FTZ R142, R13, R64, !PT ;  /* 0x000000400d8e7209 */ /* 0x002fe20007810000 */
[----:B------:R-:W-:Y:S01]  /*c100*/  FFMA.FTZ R64, R76, UR33, -R9 ;  /* 0x000000214c407c23 */ /* 0x000fe20008010809 */
[----:B------:R-:W-:-:S05]  /*c110*/  FSEL R76, R7, RZ, P6 ;  /* 0x000000ff074c7208 */ /* 0x000fca0003000000 */
[----:B------:R-:W-:Y:S01]  /*c120*/  MUFU.EX2 R53, R53 ;  /* 0x0000003500357308 */ /* 0x000fe20000000800 */
[----:B------:R-:W1:Y:S01]  /*c130*/  SHFL.BFLY PT, R13, R142, 0x1, 0x1f ;  /* 0x0c201f008e0d7f89 */ /* 0x000e6200000e0000 */
[----:B------:R-:W-:-:S04]  /*c140*/  FADD.FTZ R76, -R76, R11 ;  /* 0x0000000b4c4c7221 */ /* 0x000fc80000010100 */
[----:B------:R-:W-:Y:S02]  /*c150*/  FMUL.FTZ R76, R76, UR33 ;  /* 0x000000214c4c7c20 */ /* 0x000fe40008410000 */
[----:B------:R-:W-:Y:S08]  /*c160*/  MUFU.EX2 R79, R79 ;  /* 0x0000004f004f7308 */ /* 0x000ff00000000800 */
[----:B------:R-:W2:Y:S08]  /*c170*/  MUFU.EX2 R76, R76 ;  /* 0x0000004c004c7308 */ /* 0x000eb00000000800 */
[----:B------:R-:W-:Y:S01]  /*c180*/  MUFU.EX2 R57, R57 ;  /* 0x0000003900397308 */ /* 0x000fe20000000800 */
[----:B-1----:R-:W-:-:S04]  /*c190*/  FMNMX.FTZ R9, R142, R13, !PT ;  /* 0x0000000d8e097209 */ /* 0x002fc80007810000 */
[C---:B------:R-:W-:Y:S01]  /*c1a0*/  FSETP.NEU.FTZ.AND P2, PT, R9.reuse, -INF , PT ;  /* 0xff8000000900780b */ /* 0x040fe20003f5d000 */
[----:B------:R-:W-:Y:S02]  /*c1b0*/  FMUL.FTZ R80, R9, UR33 ;  /* 0x0000002109507c20 */ /* 0x000fe40008410000 */
[----:B------:R-:W-:Y:S01]  /*c1c0*/  MUFU.EX2 R56, R56 ;  /* 0x0000003800387308 */ /* 0x000fe20000000800 */
[-C--:B--2---:R-:W-:Y:S01]  /*c1d0*/  FMUL.FTZ R88, R88, R76.reuse ;  /* 0x0000004c58587220 */ /* 0x084fe20000410000 */
[-C--:B------:R-:W-:Y:S01]  /*c1e0*/  FMUL.FTZ R89, R89, R76.reuse ;  /* 0x0000004c59597220 */ /* 0x080fe20000410000 */
[----:B------:R-:W-:Y:S01]  /*c1f0*/  FSEL R80, R80, RZ, P2 ;  /* 0x000000ff50507208 */ /* 0x000fe20001000000 */
[-C--:B------:R-:W-:Y:S01]  /*c200*/  FMUL.FTZ R92, R92, R76.reuse ;  /* 0x0000004c5c5c7220 */ /* 0x080fe20000410000 */
[-C--:B------:R-:W-:Y:S01]  /*c210*/  FMUL.FTZ R93, R93, R76.reuse ;  /* 0x0000004c5d5d7220 */ /* 0x080fe20000410000 */
[-C--:B------:R-:W-:Y:S01]  /*c220*/  FMUL.FTZ R96, R96, R76.reuse ;  /* 0x0000004c60607220 */ /* 0x080fe20000410000 */
[----:B------:R-:W-:Y:S01]  /*c230*/  FMUL.FTZ R97, R97, R76 ;  /* 0x0000004c61617220 */ /* 0x000fe20000410000 */
[--C-:B------:R-:W-:Y:S01]  /*c240*/  FFMA.FTZ R144, R31, UR33, -R80.reuse ;  /* 0x000000211f907c23 */ /* 0x100fe20008010850 */
[----:B------:R-:W-:Y:S01]  /*c250*/  FSEL R31, R9, RZ, P2 ;  /* 0x000000ff091f7208 */ /* 0x000fe20001000000 */
[--C-:B------:R-:W-:Y:S01]  /*c260*/  FFMA.FTZ R142, R25, UR33, -R80.reuse ;  /* 0x00000021198e7c23 */ /* 0x100fe20008010850 */
[--C-:B------:R-:W-:Y:S01]  /*c270*/  FFMA.FTZ R13, R27, UR33, -R80.reuse ;  /* 0x000000211b0d7c23 */ /* 0x100fe20008010850 */
[--C-:B------:R-:W-:Y:S01]  /*c280*/  FFMA.FTZ R81, R30, UR33, -R80.reuse ;  /* 0x000000211e517c23 */ /* 0x100fe20008010850 */
[----:B------:R-:W-:Y:S01]  /*c290*/  FFMA.FTZ R84, R35, UR33, -R80 ;  /* 0x0000002123547c23 */ /* 0x000fe20008010850 */
[----:B------:R-:W-:Y:S01]  /*c2a0*/  FADD.FTZ R31, -R31, R12 ;  /* 0x0000000c1f1f7221 */ /* 0x000fe20000010100 */
[----:B------:R-:W-:Y:S01]  /*c2b0*/  IMAD.U32 R12, RZ, RZ, UR54 ;  /* 0x00000036ff0c7e24 */ /* 0x000fe2000f8e00ff */
[----:B------:R-:W-:Y:S01]  /*c2c0*/  MUFU.EX2 R142, R142 ;  /* 0x0000008e008e7308 */ /* 0x000fe20000000800 */
[--C-:B------:R-:W-:Y:S01]  /*c2d0*/  FFMA.FTZ R35, R42, UR33, -R80.reuse ;  /* 0x000000212a237c23 */ /* 0x100fe20008010850 */
[----:B------:R-:W-:Y:S01]  /*c2e0*/  FMUL.FTZ R31, R31, UR33 ;  /* 0x000000211f1f7c20 */ /* 0x000fe20008410000 */
[--C-:B------:R-:W-:Y:S01]  /*c2f0*/  FFMA.FTZ R42, R43, UR33, -R80.reuse ;  /* 0x000000212b2a7c23 */ /* 0x100fe20008010850 */
[--C-:B------:R-:W-:Y:S01]  /*c300*/  FFMA.FTZ R43, R54, UR33, -R80.reuse ;  /* 0x00000021362b7c23 */ /* 0x100fe20008010850 */
[--C-:B------:R-:W-:Y:S01]  /*c310*/  FFMA.FTZ R54, R55, UR33, -R80.reuse ;  /* 0x0000002137367c23 */ /* 0x100fe20008010850 */
[----:B------:R-:W-:Y:S01]  /*c320*/  @!P1 LEA R12, R12, UR39, 0x3 ;  /* 0x000000270c0c9c11 */ /* 0x000fe2000f8e18ff */
[--C-:B------:R-:W-:Y:S01]  /*c330*/  FFMA.FTZ R25, R34, UR33, -R80.reuse ;  /* 0x0000002122197c23 */ /* 0x100fe20008010850 */
[----:B------:R-:W1:Y:S01]  /*c340*/  MUFU.EX2 R31, R31 ;  /* 0x0000001f001f7308 */ /* 0x000e620000000800 */
[----:B------:R-:W-:Y:S01]  /*c350*/  FFMA.FTZ R55, R76, R6, R15 ;  /* 0x000000064c377223 */ /* 0x000fe2000001000f */
[----:B------:R-:W-:Y:S01]  /*c360*/  FFMA.FTZ R27, R38, UR33, -R80 ;  /* 0x00000021261b7c23 */ /* 0x000fe20008010850 */
[----:B------:R-:W-:-:S02]  /*c370*/  @!P1 VIADD R12, R12, 0x2d860 ;  /* 0x0002d8600c0c9836 */ /* 0x000fc40000000000 */
[--C-:B------:R-:W-:Y:S01]  /*c380*/  FFMA.FTZ R38, R39, UR33, -R80.reuse ;  /* 0x0000002127267c23 */ /* 0x100fe20008010850 */
[----:B------:R-:W-:Y:S01]  /*c390*/  FADD.FTZ R6, R14, R55 ;  /* 0x000000370e067221 */ /* 0x000fe20000010000 */
[--C-:B------:R-:W-:Y:S01]  /*c3a0*/  FFMA.FTZ R77, R47, UR33, -R80.reuse ;  /* 0x000000212f4d7c23 */ /* 0x100fe20008010850 */
[----:B------:R-:W-:Y:S01]  /*c3b0*/  FFMA.FTZ R47, R58, UR33, -R80 ;  /* 0x000000213a2f7c23 */ /* 0x000fe20008010850 */
[----:B------:R-:W2:Y:S01]  /*c3c0*/  MUFU.EX2 R13, R13 ;  /* 0x0000000d000d7308 */ /* 0x000ea20000000800 */
[----:B------:R-:W-:Y:S01]  /*c3d0*/  FADD.FTZ R55, R21, R6 ;  /* 0x0000000615377221 */ /* 0x000fe20000010000 */
[----:B------:R-:W-:Y:S01]  /*c3e0*/  @!P1 PRMT R12, RZ, 0x654, R12 ;  /* 0x00000654ff0c9816 */ /* 0x000fe2000000000c */
[--C-:B------:R-:W-:Y:S01]  /*c3f0*/  FFMA.FTZ R58, R59, UR33, -R80.reuse ;  /* 0x000000213b3a7c23 */ /* 0x100fe20008010850 */
[--C-:B------:R-:W-:Y:S01]  /*c400*/  FFMA.FTZ R46, R46, UR33, -R80.reuse ;  /* 0x000000212e2e7c23 */ /* 0x100fe20008010850 */
[----:B------:R-:W-:Y:S01]  /*c410*/  FADD.FTZ R55, R24, R55 ;  /* 0x0000003718377221 */ /* 0x000fe20000010000 */
[----:B------:R3:W-:Y:S01]  /*c420*/  @!P1 SYNCS.ARRIVE.TRANS64.RED.A1T0 RZ, [R12+URZ], RZ ;  /* 0x000000ff0cff99a7 */ /* 0x0007e2000810043f */
[----:B------:R-:W-:Y:S01]  /*c430*/  FFMA.FTZ R6, R63, UR33, -R80 ;  /* 0x000000213f067c23 */ /* 0x000fe20008010850 */
[----:B------:R-:W4:Y:S01]  /*c440*/  MUFU.EX2 R81, R81 ;  /* 0x0000005100517308 */ /* 0x000f220000000800 */
[----:B-1----:R-:W-:Y:S01]  /*c450*/  FFMA.FTZ R4, R31, R4, R142 ;  /* 0x000000041f047223 */ /* 0x002fe2000001008e */
[----:B------:R-:W-:Y:S01]  /*c460*/  FADD.FTZ R34, R26, R55 ;  /* 0x000000371a227221 */ /* 0x000fe20000010000 */
[--C-:B------:R-:W-:Y:S01]  /*c470*/  FFMA.FTZ R30, R50, UR33, -R80.reuse ;  /* 0x00000021321e7c23 */ /* 0x100fe20008010850 */
[--C-:B------:R-:W-:Y:S01]  /*c480*/  FFMA.FTZ R39, R51, UR33, -R80.reuse ;  /* 0x0000002133277c23 */ /* 0x100fe20008010850 */
[----:B------:R-:W-:Y:S01]  /*c490*/  FFMA.FTZ R51, R62, UR33, -R80 ;  /* 0x000000213e337c23 */ /* 0x000fe20008010850 */
[----:B---3--:R-:W-:Y:S01]  /*c4a0*/  F2FP.F16.F32.PACK_AB R12, R14, R15 ;  /* 0x0000000f0e0c723e */ /* 0x008fe200000000ff */
[----:B------:R-:W-:Y:S01]  /*c4b0*/  FADD.FTZ R55, R29, R34 ;  /* 0x000000221d377221 */ /* 0x000fe20000010000 */
[----:B------:R-:W1:Y:S01]  /*c4c0*/  MUFU.EX2 R144, R144 ;  /* 0x0000009000907308 */ /* 0x000e620000000800 */
[----:B--2---:R-:W-:Y:S01]  /*c4d0*/  FADD.FTZ R4, R13, R4 ;  /* 0x000000040d047221 */ /* 0x004fe20000010000 */
[----:B------:R-:W-:Y:S01]  /*c4e0*/  F2FP.F16.F32.PACK_AB R14, R24, R21 ;  /* 0x00000015180e723e */ /* 0x000fe200000000ff */
[----:B------:R-:W-:Y:S01]  /*c4f0*/  FADD.FTZ R34, R28, R55 ;  /* 0x000000371c227221 */ /* 0x000fe20000010000 */
[--C-:B------:R-:W-:Y:S01]  /*c500*/  FFMA.FTZ R21, R67, UR33, -R80.reuse ;  /* 0x0000002143157c23 */ /* 0x100fe20008010850 */
[----:B------:R-:W-:Y:S01]  /*c510*/  F2FP.F16.F32.PACK_AB R13, R13, R142 ;  /* 0x0000008e0d0d723e */ /* 0x000fe200000000ff */
[----:B------:R-:W-:Y:S01]  /*c520*/  FFMA.FTZ R55, R70, UR33, -R80 ;  /* 0x0000002146377c23 */ /* 0x000fe20008010850 */
[----:B------:R-:W-:Y:S01]  /*c530*/  FADD.FTZ R67, R33, R34 ;  /* 0x0000002221437221 */ /* 0x000fe20000010000 */
[----:B------:R-:W2:Y:S01]  /*c540*/  MUFU.EX2 R25, R25 ;  /* 0x0000001900197308 */ /* 0x000ea20000000800 */
[----:B----4-:R-:W-:Y:S01]  /*c550*/  FADD.FTZ R15, R81, R4 ;  /* 0x00000004510f7221 */ /* 0x010fe20000010000 */
        /* <DEDUP_REMOVED lines=9> */
[--C-:B------:R-:W-:Y:S01]  /*c5f0*/  FFMA.FTZ R139, R139, UR33, -R80.reuse ;  /* 0x000000218b8b7c23 */ /* 0x100fe20008010850 */
[--C-:B------:R-:W-:Y:S01]  /*c600*/  FFMA.FTZ R82, R82, UR33, -R80.reuse ;  /* 0x0000002152527c23 */ /* 0x100fe20008010850 */
[--C-:B------:R-:W-:Y:S01]  /*c610*/  FFMA.FTZ R83, R83, UR33, -R80.reuse ;  /* 0x0000002153537c23 */ /* 0x100fe20008010850 */
[----:B------:R-:W-:Y:S01]  /*c620*/  FFMA.FTZ R86, R86, UR33, -R80 ;  /* 0x0000002156567c23 */ /* 0x000fe20008010850 */
[----:B------:R1:W-:Y:S01]  /*c630*/  STSM.16.M88.4 [R136+0x21800], R12 ;  /* 0x0218000c88007844 */ /* 0x0003e20000000200 */
[----:B------:R-:W4:Y:S01]  /*c640*/  MUFU.EX2 R27, R27 ;  /* 0x0000001b001b7308 */ /* 0x000f220000000800 */
[----:B--2---:R-:W-:Y:S01]  /*c650*/  FADD.FTZ R59, R25, R24 ;  /* 0x00000018193b7221 */ /* 0x004fe20000010000 */
[----:B------:R-:W-:Y:S01]  /*c660*/  F2FP.F16.F32.PACK_AB R32, R37, R32 ;  /* 0x000000202520723e */ /* 0x000fe200000000ff */
[----:B------:R-:W-:Y:S01]  /*c670*/  UMOV UR54, UR36 ;  /* 0x0000002400367c82 */ /* 0x000fe20008000000 */
[----:B------:R-:W-:Y:S01]  /*c680*/  ISETP.GT.AND P2, PT, R8, UR40, PT ;  /* 0x0000002808007c0c */ /* 0x000fe2000bf44270 */
[-C--:B------:R-:W-:Y:S01]  /*c690*/  FMUL.FTZ R100, R100, R76.reuse ;  /* 0x0000004c64647220 */ /* 0x080fe20000410000 */
[-C--:B------:R-:W-:Y:S01]  /*c6a0*/  FMUL.FTZ R101, R101, R76.reuse ;  /* 0x0000004c65657220 */ /* 0x080fe20000410000 */
[-C--:B------:R-:W-:Y:S01]  /*c6b0*/  FMUL.FTZ R104, R104, R76.reuse ;  /* 0x0000004c68687220 */ /* 0x080fe20000410000 */
[----:B------:R-:W2:Y:S01]  /*c6c0*/  MUFU.EX2 R38, R38 ;  /* 0x0000002600267308 */ /* 0x000ea20000000800 */
[----:B---3--:R-:W-:Y:S01]  /*c6d0*/  FADD.FTZ R24, R84, R59 ;  /* 0x0000003b54187221 */ /* 0x008fe20000010000 */
[--C-:B------:R-:W-:Y:S01]  /*c6e0*/  FFMA.FTZ R59, R74, UR33, -R80.reuse ;  /* 0x000000214a3b7c23 */ /* 0x100fe20008010850 */
[----:B------:R-:W-:Y:S01]  /*c6f0*/  FFMA.FTZ R80, R87, UR33, -R80 ;  /* 0x0000002157507c23 */ /* 0x000fe20008010850 */
[----:B------:R-:W-:Y:S01]  /*c700*/  F2FP.F16.F32.PACK_AB R25, R84, R25 ;  /* 0x000000195419723e */ /* 0x000fe200000000ff */
[-C--:B------:R-:W-:Y:S01]  /*c710*/  FMUL.FTZ R105, R105, R76.reuse ;  /* 0x0000004c69697220 */ /* 0x080fe20000410000 */
[-C--:B------:R-:W-:Y:S01]  /*c720*/  FMUL.FTZ R108, R108, R76.reuse ;  /* 0x0000004c6c6c7220 */ /* 0x080fe20000410000 */
[-C--:B------:R-:W-:Y:S01]  /*c730*/  FMUL.FTZ R109, R109, R76.reuse ;  /* 0x0000004c6d6d7220 */ /* 0x080fe20000410000 */
[----:B------:R-:W3:Y:S01]  /*c740*/  MUFU.EX2 R35, R35 ;  /* 0x0000002300237308 */ /* 0x000ee20000000800 */
        /* <DEDUP_REMOVED lines=16> */
[----:B---3--:R-:W-:Y:S01]  /*c850*/  FADD.FTZ R63, R35, R24 ;  /* 0x00000018233f7221 */ /* 0x008fe20000010000 */
[----:B------:R-:W-:Y:S01]  /*c860*/  FADD.FTZ R24, R36, R67 ;  /* 0x0000004324187221 */ /* 0x000fe20000010000 */
[----:B------:R-:W-:Y:S01]  /*c870*/  FMUL.FTZ R133, R133, R76 ;  /* 0x0000004c85857220 */ /* 0x000fe20000410000 */
[----:B------:R-:W-:-:S02]  /*c880*/  VIADD R8, R8, 0xffffffff ;  /* 0xffffffff08087836 */ /* 0x000fc40000000000 */
[-C--:B------:R-:W-:Y:S01]  /*c890*/  FMUL.FTZ R90, R90, R31.reuse ;  /* 0x0000001f5a5a7220 */ /* 0x080fe20000410000 */
[----:B------:R-:W-:Y:S01]  /*c8a0*/  FADD.FTZ R67, R41, R24 ;  /* 0x0000001829437221 */ /* 0x000fe20000010000 */
[-C--:B------:R-:W-:Y:S01]  /*c8b0*/  FMUL.FTZ R91, R91, R31.reuse ;  /* 0x0000001f5b5b7220 */ /* 0x080fe20000410000 */
[----:B------:R-:W3:Y:S01]  /*c8c0*/  MUFU.EX2 R77, R77 ;  /* 0x0000004d004d7308 */ /* 0x000ee20000000800 */
[----:B----4-:R-:W-:Y:S01]  /*c8d0*/  FADD.FTZ R63, R42, R63 ;  /* 0x0000003f2a3f7221 */ /* 0x010fe20000010000 */
[----:B------:R-:W-:Y:S01]  /*c8e0*/  FADD.FTZ R34, R40, R67 ;  /* 0x0000004328227221 */ /* 0x000fe20000010000 */
[----:B------:R-:W-:Y:S01]  /*c8f0*/  F2FP.F16.F32.PACK_AB R40, R45, R40 ;  /* 0x000000282d28723e */ /* 0x000fe200000000ff */
[-C--:B------:R-:W-:Y:S01]  /*c900*/  FMUL.FTZ R94, R94, R31.reuse ;  /* 0x0000001f5e5e7220 */ /* 0x080fe20000410000 */
[-C--:B------:R-:W-:Y:S01]  /*c910*/  FMUL.FTZ R95, R95, R31.reuse ;  /* 0x0000001f5f5f7220 */ /* 0x080fe20000410000 */
[----:B------:R-:W-:Y:S01]  /*c920*/  FADD.FTZ R67, R45, R34 ;  /* 0x000000222d437221 */ /* 0x000fe20000010000 */
[-C--:B------:R-:W-:Y:S01]  /*c930*/  FMUL.FTZ R98, R98, R31.reuse ;  /* 0x0000001f62627220 */ /* 0x080fe20000410000 */
[----:B------:R-:W4:Y:S01]  /*c940*/  MUFU.EX2 R30, R30 ;  /* 0x0000001e001e7308 */ /* 0x000f220000000800 */
[----:B--2---:R-:W-:Y:S01]  /*c950*/  FADD.FTZ R24, R46, R63 ;  /* 0x0000003f2e187221 */ /* 0x004fe20000010000 */
[----:B------:R-:W-:Y:S01]  /*c960*/  FADD.FTZ R62, R44, R67 ;  /* 0x000000432c3e7221 */ /* 0x000fe20000010000 */
[-C--:B------:R-:W-:Y:S01]  /*c970*/  FMUL.FTZ R99, R99, R31.reuse ;  /* 0x0000001f63637220 */ /* 0x080fe20000410000 */
[-C--:B------:R-:W-:Y:S01]  /*c980*/  FMUL.FTZ R102, R102, R31.reuse ;  /* 0x0000001f66667220 */ /* 0x080fe20000410000 */
[-C--:B------:R-:W-:Y:S01]  /*c990*/  FMUL.FTZ R103, R103, R31.reuse ;  /* 0x0000001f67677220 */ /* 0x080fe20000410000 */
[-C--:B------:R-:W-:Y:S01]  /*c9a0*/  FMUL.FTZ R106, R106, R31.reuse ;  /* 0x0000001f6a6a7220 */ /* 0x080fe20000410000 */
[-C--:B------:R-:W-:Y:S01]  /*c9b0*/  FMUL.FTZ R107, R107, R31.reuse ;  /* 0x0000001f6b6b7220 */ /* 0x080fe20000410000 */
[----:B------:R-:W2:Y:S01]  /*c9c0*/  MUFU.EX2 R39, R39 ;  /* 0x0000002700277308 */ /* 0x000ea20000000800 */
[----:B---3--:R-:W-:Y:S01]  /*c9d0*/  FADD.FTZ R63, R77, R24 ;  /* 0x000000184d3f7221 */ /* 0x008fe20000010000 */
[----:B------:R-:W-:Y:S01]  /*c9e0*/  F2FP.F16.F32.PACK_AB R24, R29, R26 ;  /* 0x0000001a1d18723e */ /* 0x000fe200000000ff */
[----:B------:R-:W-:Y:S01]  /*c9f0*/  FADD.FTZ R29, R49, R62 ;  /* 0x0000003e311d7221 */ /* 0x000fe20000010000 */
[----:B------:R-:W-:Y:S01]  /*ca00*/  F2FP.F16.F32.PACK_AB R26, R33, R28 ;  /* 0x0000001c211a723e */ /* 0x000fe200000000ff */
[----:B------:R-:W-:Y:S01]  /*ca10*/  FMUL.FTZ R110, R110, R31 ;  /* 0x0000001f6e6e7220 */ /* 0x000fe20000410000 */
[----:B------:R-:W-:Y:S01]  /*ca20*/  F2FP.F16.F32.PACK_AB R33, R42, R35 ;  /* 0x000000232a21723e */ /* 0x000fe200000000ff */
[----:B-1----:R-:W-:Y:S01]  /*ca30*/  FADD.FTZ R14, R48, R29 ;  /* 0x0000001d300e7221 */ /* 0x002fe20000010000 */
[----:B------:R-:W1:Y:S01]  /*ca40*/  MUFU.EX2 R43, R43 ;  /* 0x0000002b002b7308 */ /* 0x000e620000000800 */
[----:B----4-:R-:W-:Y:S01]  /*ca50*/  FADD.FTZ R34, R30, R63 ;  /* 0x0000003f1e227221 */ /* 0x010fe20000010000 */
[----:B------:R3:W-:Y:S01]  /*ca60*/  STSM.16.M88.4 [R23], R24 ;  /* 0x0000001817007844 */ /* 0x0007e20000000200 */
[----:B------:R-:W-:Y:S01]  /*ca70*/  FADD.FTZ R15, R53, R14 ;  /* 0x0000000e350f7221 */ /* 0x000fe20000010000 */
[----:B------:R-:W-:Y:S01]  /*ca80*/  F2FP.F16.F32.PACK_AB R35, R77, R46 ;  /* 0x0000002e4d23723e */ /* 0x000fe200000000ff */
[-C--:B------:R-:W-:Y:S01]  /*ca90*/  FMUL.FTZ R111, R111, R31.reuse ;  /* 0x0000001f6f6f7220 */ /* 0x080fe20000410000 */
[----:B------:R-:W-:Y:S01]  /*caa0*/  F2FP.F16.F32.PACK_AB R42, R49, R44 ;  /* 0x0000002c312a723e */ /* 0x000fe200000000ff */
[----:B------:R-:W-:Y:S01]  /*cab0*/  FADD.FTZ R14, R52, R15 ;  /* 0x0000000f340e7221 */ /* 0x000fe20000010000 */
[----:B------:R-:W4:Y:S01]  /*cac0*/  MUFU.EX2 R54, R54 ;  /* 0x0000003600367308 */ /* 0x000f220000000800 */
[----:B--2---:R-:W-:Y:S01]  /*cad0*/  FADD.FTZ R50, R39, R34 ;  /* 0x0000002227327221 */ /* 0x004fe20000010000 */
[----:B------:R-:W-:Y:S01]  /*cae0*/  F2FP.F16.F32.PACK_AB R34, R41, R36 ;  /* 0x000000242922723e */ /* 0x000fe200000000ff */
[----:B------:R-:W-:Y:S01]  /*caf0*/  FADD.FTZ R15, R79, R14 ;  /* 0x0000000e4f0f7221 */ /* 0x000fe20000010000 */
[----:B------:R-:W-:Y:S01]  /*cb00*/  F2FP.F16.F32.PACK_AB R41, R39, R30 ;  /* 0x0000001e2729723e */ /* 0x000fe200000000ff */
[-C--:B------:R-:W-:Y:S01]  /*cb10*/  FMUL.FTZ R114, R114, R31.reuse ;  /* 0x0000001f72727220 */ /* 0x080fe20000410000 */
[----:B------:R-:W-:Y:S01]  /*cb20*/  F2FP.F16.F32.PACK_AB R48, R53, R48 ;  /* 0x000000303530723e */ /* 0x000fe200000000ff */
[----:B------:R-:W-:Y:S01]  /*cb30*/  STSM.16.M88.4 [R22], R32 ;  /* 0x0000002016007844 */ /* 0x000fe20000000200 */
[----:B------:R-:W2:Y:S01]  /*cb40*/  MUFU.EX2 R47, R47 ;  /* 0x0000002f002f7308 */ /* 0x000ea20000000800 */
[----:B-1----:R-:W-:Y:S01]  /*cb50*/  FADD.FTZ R13, R43, R50 ;  /* 0x000000322b0d7221 */ /* 0x002fe20000010000 */
[----:B------:R-:W-:Y:S01]  /*cb60*/  F2FP.F16.F32.PACK_AB R50, R79, R52 ;  /* 0x000000344f32723e */ /* 0x000fe200000000ff */
[-C--:B------:R-:W-:Y:S01]  /*cb70*/  FMUL.FTZ R115, R115, R31.reuse ;  /* 0x0000001f73737220 */ /* 0x080fe20000410000 */
[-C--:B------:R-:W-:Y:S01]  /*cb80*/  FMUL.FTZ R118, R118, R31.reuse ;  /* 0x0000001f76767220 */ /* 0x080fe20000410000 */
[-C--:B------:R-:W-:Y:S01]  /*cb90*/  FMUL.FTZ R119, R119, R31.reuse ;  /* 0x0000001f77777220 */ /* 0x080fe20000410000 */
[-C--:B------:R-:W-:Y:S01]  /*cba0*/  FMUL.FTZ R122, R122, R31.reuse ;  /* 0x0000001f7a7a7220 */ /* 0x080fe20000410000 */
[----:B------:R-:W-:Y:S01]  /*cbb0*/  FMUL.FTZ R123, R123, R31 ;  /* 0x0000001f7b7b7220 */ /* 0x000fe20000410000 */
[----:B------:R-:W1:Y:S01]  /*cbc0*/  MUFU.EX2 R58, R58 ;  /* 0x0000003a003a7308 */ /* 0x000e620000000800 */
[C---:B----4-:R-:W-:Y:S01]  /*cbd0*/  FADD.FTZ R12, R54.reuse, R13 ;  /* 0x0000000d360c7221 */ /* 0x050fe20000010000 */
[----:B------:R-:W-:Y:S01]  /*cbe0*/  F2FP.F16.F32.PACK_AB R43, R54, R43 ;  /* 0x0000002b362b723e */ /* 0x000fe200000000ff */
[-C--:B------:R-:W-:Y:S01]  /*cbf0*/  FMUL.FTZ R126, R126, R31.reuse ;  /* 0x0000001f7e7e7220 */ /* 0x080fe20000410000 */
[-C--:B------:R-:W-:Y:S01]  /*cc00*/  FMUL.FTZ R127, R127, R31.reuse ;  /* 0x0000001f7f7f7220 */ /* 0x080fe20000410000 */
[-C--:B------:R-:W-:Y:S01]  /*cc10*/  FMUL.FTZ R130, R130, R31.reuse ;  /* 0x0000001f82827220 */ /* 0x080fe20000410000 */
[-C--:B------:R-:W-:Y:S01]  /*cc20*/  FMUL.FTZ R131, R131, R31.reuse ;  /* 0x0000001f83837220 */ /* 0x080fe20000410000 */
[----:B------:R-:W-:Y:S01]  /*cc30*/  STSM.16.M88.4 [R18], R40 ;  /* 0x0000002812007844 */ /* 0x000fe20000000200 */
[----:B------:R-:W4:Y:S01]  /*cc40*/  MUFU.EX2 R51, R51 ;  /* 0x0000003300337308 */ /* 0x000f220000000800 */
[----:B--2---:R-:W-:Y:S01]  /*cc50*/  FADD.FTZ R13, R47, R12 ;  /* 0x0000000c2f0d7221 */ /* 0x004fe20000010000 */
[-C--:B------:R-:W-:Y:S01]  /*cc60*/  FMUL.FTZ R134, R134, R31.reuse ;  /* 0x0000001f86867220 */ /* 0x080fe20000410000 */
[----:B------:R-:W-:-:S05]  /*cc70*/  FMUL.FTZ R135, R135, R31 ;  /* 0x0000001f87877220 */ /* 0x000fca0000410000 */
[----:B------:R-:W2:Y:S01]  /*cc80*/  MUFU.EX2 R6, R6 ;  /* 0x0000000600067308 */ /* 0x000ea20000000800 */
[C---:B-1----:R-:W-:Y:S01]  /*cc90*/  FADD.FTZ R12, R58.reuse, R13 ;  /* 0x0000000d3a0c7221 */ /* 0x042fe20000010000 */
[----:B------:R-:W-:-:S06]  /*cca0*/  F2FP.F16.F32.PACK_AB R49, R58, R47 ;  /* 0x0000002f3a31723e */ /* 0x000fcc00000000ff */
[----:B------:R-:W1:Y:S01]  /*ccb0*/  MUFU.EX2 R4, R4 ;  /* 0x0000000400047308 */ /* 0x000e620000000800 */
[----:B----4-:R-:W-:Y:S01]  /*ccc0*/  FADD.FTZ R13, R51, R12 ;  /* 0x0000000c330d7221 */ /* 0x010fe20000010000 */
[----:B------:R-:W-:-:S04]  /*ccd0*/  FADD.FTZ R12, R20, R15 ;  /* 0x0000000f140c7221 */ /* 0x000fc80000010000 */
[----:B------:R-:W-:Y:S02]  /*cce0*/  FADD.FTZ R15, R57, R12 ;  /* 0x0000000c390f7221 */ /* 0x000fe40000010000 */
[----:B------:R-:W4:Y:S01]  /*ccf0*/  MUFU.EX2 R21, R21 ;  /* 0x0000001500157308 */ /* 0x000f220000000800 */
[----:B--2---:R-:W-:Y:S01]  /*cd00*/  FADD.FTZ R13, R6, R13 ;  /* 0x0000000d060d7221 */ /* 0x004fe20000010000 */
[----:B------:R-:W-:Y:S01]  /*cd10*/  FADD.FTZ R14, R56, R15 ;  /* 0x0000000f380e7221 */ /* 0x000fe20000010000 */
[----:B------:R-:W-:-:S05]  /*cd20*/  F2FP.F16.F32.PACK_AB R51, R6, R51 ;  /* 0x000000330633723e */ /* 0x000fca00000000ff */
[----:B------:R-:W2:Y:S01]  /*cd30*/  MUFU.EX2 R61, R61 ;  /* 0x0000003d003d7308 */ /* 0x000ea20000000800 */
[----:B-1----:R-:W-:Y:S01]  /*cd40*/  FADD.FTZ R12, R4, R13 ;  /* 0x0000000d040c7221 */ /* 0x002fe20000010000 */
[----:B------:R-:W-:Y:S06]  /*cd50*/  STSM.16.M88.4 [R136+0x27800], R48 ;  /* 0x0278003088007844 */ /* 0x000fec0000000200 */
[----:B------:R-:W1:Y:S01]  /*cd60*/  MUFU.EX2 R55, R55 ;  /* 0x0000003700377308 */ /* 0x000e620000000800 */
[----:B----4-:R-:W-:-:S07]  /*cd70*/  FADD.FTZ R12, R21, R12 ;  /* 0x0000000c150c7221 */ /* 0x010fce0000010000 */
[----:B------:R-:W4:Y:S01]  /*cd80*/  MUFU.EX2 R60, R60 ;  /* 0x0000003c003c7308 */ /* 0x000f220000000800 */
[----:B--2---:R-:W-:-:S07]  /*cd90*/  FADD.FTZ R15, R61, R14 ;  /* 0x0000000e3d0f7221 */ /* 0x004fce0000010000 */
[----:B------:R-:W2:Y:S01]  /*cda0*/  MUFU.EX2 R66, R66 ;  /* 0x0000004200427308 */ /* 0x000ea20000000800 */
[----:B-1----:R-:W-:-:S07]  /*cdb0*/  FADD.FTZ R13, R55, R12 ;  /* 0x0000000c370d7221 */ /* 0x002fce0000010000 */
[----:B------:R-:W1:Y:S01]  /*cdc0*/  MUFU.EX2 R65, R65 ;  /* 0x0000004100417308 */ /* 0x000e620000000800 */
[----:B----4-:R-:W-:-:S07]  /*cdd0*/  FADD.FTZ R12, R60, R15 ;  /* 0x0000000f3c0c7221 */ /* 0x010fce0000010000 */
[----:B------:R-:W4:Y:S01]  /*cde0*/  MUFU.EX2 R59, R59 ;  /* 0x0000003b003b7308 */ /* 0x000f220000000800 */
[----:B--2---:R-:W-:-:S07]  /*cdf0*/  FADD.FTZ R6, R66, R13 ;  /* 0x0000000d42067221 */ /* 0x004fce0000010000 */
[----:B------:R-:W2:Y:S01]  /*ce00*/  MUFU.EX2 R64, R64 ;  /* 0x0000004000407308 */ /* 0x000ea20000000800 */
[----:B-1----:R-:W-:Y:S01]  /*ce10*/  FADD.FTZ R15, R65, R12 ;  /* 0x0000000c410f7221 */ /* 0x002fe20000010000 */
[----:B------:R-:W-:Y:S02]  /*ce20*/  F2FP.F16.F32.PACK_AB R12, R57, R20 ;  /* 0x00000014390c723e */ /* 0x000fe400000000ff */
[----:B------:R-:W-:-:S04]  /*ce30*/  F2FP.F16.F32.PACK_AB R60, R65, R60 ;  /* 0x0000003c413c723e */ /* 0x000fc800000000ff */
[----:B------:R-:W1:Y:S01]  /*ce40*/  MUFU.EX2 R28, R75 ;  /* 0x0000004b001c7308 */ /* 0x000e620000000800 */
[----:B----4-:R-:W-:-:S07]  /*ce50*/  FADD.FTZ R13, R59, R6 ;  /* 0x000000063b0d7221 */ /* 0x010fce0000010000 */
[----:B------:R-:W4:Y:S01]  /*ce60*/  MUFU.EX2 R69, R69 ;  /* 0x0000004500457308 */ /* 0x000f220000000800 */
[----:B--2---:R-:W-:Y:S01]  /*ce70*/  FADD.FTZ R14, R64, R15 ;  /* 0x0000000f400e7221 */ /* 0x004fe20000010000 */
[----:B------:R-:W-:-:S06]  /*ce80*/  F2FP.F16.F32.PACK_AB R15, R66, R55 ;  /* 0x00000037420f723e */ /* 0x000fcc00000000ff */
[----:B------:R-:W2:Y:S01]  /*ce90*/  MUFU.EX2 R72, R72 ;  /* 0x0000004800487308 */ /* 0x000ea20000000800 */
[----:B-1----:R-:W-:-:S07]  /*cea0*/  FADD.FTZ R6, R28, R13 ;  /* 0x0000000d1c067221 */ /* 0x002fce0000010000 */
[----:B------:R-:W1:Y:S01]  /*ceb0*/  MUFU.EX2 R63, R78 ;  /* 0x0000004e003f7308 */ /* 0x000e620000000800 */
[----:B----4-:R-:W-:Y:S01]  /*cec0*/  FADD.FTZ R13, R69, R14 ;  /* 0x0000000e450d7221 */ /* 0x010fe20000010000 */
[----:B------:R-:W-:Y:S02]  /*ced0*/  F2FP.F16.F32.PACK_AB R14, R61, R56 ;  /* 0x000000383d0e723e */ /* 0x000fe400000000ff */
[----:B------:R-:W-:Y:S02]  /*cee0*/  F2FP.F16.F32.PACK_AB R62, R69, R64 ;  /* 0x00000040453e723e */ /* 0x000fe400000000ff */
[----:B------:R-:W-:Y:S02]  /*cef0*/  F2FP.F16.F32.PACK_AB R61, R28, R59 ;  /* 0x0000003b1c3d723e */ /* 0x000fe400000000ff */
[----:B------:R-:W3:Y:S01]  /*cf00*/  MUFU.EX2 R73, R73 ;  /* 0x0000004900497308 */ /* 0x000ee20000000800 */
[----:B--2---:R-:W-:Y:S01]  /*cf10*/  FADD.FTZ R20, R72, R13 ;  /* 0x0000000d48147221 */ /* 0x004fe20000010000 */
[----:B------:R-:W-:-:S05]  /*cf20*/  F2FP.F16.F32.PACK_AB R13, R21, R4 ;  /* 0x00000004150d723e */ /* 0x000fca00000000ff */
[----:B------:R2:W-:Y:S01]  /*cf30*/  STSM.16.M88.4 [R17], R12 ;  /* 0x0000000c11007844 */ /* 0x0005e20000000200 */
[----:B------:R-:W4:Y:S01]  /*cf40*/  MUFU.EX2 R139, R139 ;  /* 0x0000008b008b7308 */ /* 0x000f220000000800 */
[----:B-1----:R-:W-:-:S07]  /*cf50*/  FADD.FTZ R6, R63, R6 ;  /* 0x000000063f067221 */ /* 0x002fce0000010000 */
[----:B------:R-:W-:Y:S01]  /*cf60*/  MUFU.EX2 R68, R68 ;  /* 0x0000004400447308 */ /* 0x000fe20000000800 */
[C---:B---3--:R-:W-:Y:S01]  /*cf70*/  FADD.FTZ R25, R73.reuse, R20 ;  /* 0x0000001449197221 */ /* 0x048fe20000010000 */
[----:B------:R-:W-:Y:S01]  /*cf80*/  F2FP.F16.F32.PACK_AB R72, R73, R72 ;  /* 0x000000484948723e */ /* 0x000fe200000000ff */
[----:B--2---:R-:W-:-:S05]  /*cf90*/  IMAD.MOV.U32 R12, RZ, RZ, R9 ;  /* 0x000000ffff0c7224 */ /* 0x004fca00078e0009 */
[----:B------:R-:W1:Y:S01]  /*cfa0*/  MUFU.EX2 R11, R85 ;  /* 0x00000055000b7308 */ /* 0x000e620000000800 */
[C---:B----4-:R-:W-:Y:S01]  /*cfb0*/  F2FP.F16.F32.PACK_AB R63, R139.reuse, R63 ;  /* 0x0000003f8b3f723e */ /* 0x050fe200000000ff */
[----:B------:R-:W-:-:S04]  /*cfc0*/  FADD.FTZ R6, R139, R6 ;  /* 0x000000068b067221 */ /* 0x000fc80000010000 */
[----:B------:R3:W-:Y:S02]  /*cfd0*/  STSM.16.M88.4 [R22+0x6000], R60 ;  /* 0x0060003c16007844 */ /* 0x0007e40000000200 */
[----:B------:R-:W2:Y:S08]  /*cfe0*/  MUFU.EX2 R27, R82 ;  /* 0x00000052001b7308 */ /* 0x000eb00000000800 */
[----:B------:R-:W4:Y:S01]  /*cff0*/  MUFU.EX2 R83, R83 ;  /* 0x0000005300537308 */ /* 0x000f220000000800 */
[----:B-1----:R-:W-:Y:S01]  /*d000*/  F2FP.F16.F32.PACK_AB R74, R11, R68 ;  /* 0x000000440b4a723e */ /* 0x002fe200000000ff */
[----:B------:R-:W-:-:S06]  /*d010*/  FADD.FTZ R68, R68, R25 ;  /* 0x0000001944447221 */ /* 0x000fcc0000010000 */
[----:B------:R-:W1:Y:S01]  /*d020*/  MUFU.EX2 R29, R86 ;  /* 0x00000056001d7308 */ /* 0x000e620000000800 */
[----:B--2---:R-:W-:-:S07]  /*d030*/  FADD.FTZ R6, R27, R6 ;  /* 0x000000061b067221 */ /* 0x004fce0000010000 */
[----:B------:R-:W2:Y:S01]  /*d040*/  MUFU.EX2 R80, R80 ;  /* 0x0000005000507308 */ /* 0x000ea20000000800 */
[C---:B----4-:R-:W-:Y:S01]  /*d050*/  F2FP.F16.F32.PACK_AB R73, R83.reuse, R27 ;  /* 0x0000001b5349723e */ /* 0x050fe200000000ff */
[----:B------:R-:W-:-:S04]  /*d060*/  FADD.FTZ R6, R83, R6 ;  /* 0x0000000653067221 */ /* 0x000fc80000010000 */
[----:B-1----:R-:W-:Y:S01]  /*d070*/  FADD.FTZ R4, R29, R6 ;  /* 0x000000061d047221 */ /* 0x002fe20000010000 */
[----:B------:R-:W-:Y:S01]  /*d080*/  FADD.FTZ R6, R11, R68 ;  /* 0x000000440b067221 */ /* 0x000fe20000010000 */
[----:B------:R-:W-:Y:S01]  /*d090*/  IMAD.MOV.U32 R11, RZ, RZ, R7 ;  /* 0x000000ffff0b7224 */ /* 0x000fe200078e0007 */
[C---:B--2---:R-:W-:Y:S01]  /*d0a0*/  F2FP.F16.F32.PACK_AB R75, R80.reuse, R29 ;  /* 0x0000001d504b723e */ /* 0x044fe200000000ff */
[----:B------:R-:W-:-:S04]  /*d0b0*/  FADD.FTZ R4, R80, R4 ;  /* 0x0000000450047221 */ /* 0x000fc80000010000 */
[----:B------:R3:W-:Y:S01]  /*d0c0*/  STSM.16.M88.4 [R18+0x6000], R72 ;  /* 0x0060004812007844 */ /* 0x0007e20000000200 */
[----:B------:R1:W-:Y:S06]  /*d0d0*/  MEMBAR.ALL.CTA ;  /* 0x0000000000007992 */ /* 0x0003ec0000008000 */
[----:B-1----:R-:W1:Y:S02]  /*d0e0*/  FENCE.VIEW.ASYNC.S ;  /* 0x00000000000073c6 */ /* 0x002e640000000000 */
[----:B-1----:R-:W-:Y:S01]  /*d0f0*/  NOP ;  /* 0x0000000000007918 */ /* 0x002fe20000000000 */
[----:B------:R-:W-:Y:S05]  /*d100*/  @P2 BRA `(.L_x_8987) ;  /* 0xffffffd000042947 */ /* 0x000fea000383ffff */
.L_x_8970:
[----:B------:R-:W-:Y:S06]  /*d110*/  BAR.ARV 0x8, 0x1a0 ;  /* 0x0206800000007b1d */ /* 0x000fec0000002000 */
[----:B------:R-:W-:Y:S05]  /*d120*/  @!P0 BRA `(.L_x_8988) ;  /* 0x0000000000048947 */ /* 0x000fea0003800000 */
[----:B------:R-:W-:Y:S01]  /*d130*/  BPT.TRAP 0x1 ;  /* 0x000000040000795c */ /* 0x000fe20000300000 */
.L_x_8988:
[----:B------:R-:W-:Y:S01]  /*d140*/  ULEA UR9, UR36, UR39, 0x3 ;  /* 0x0000002724097291 */ /* 0x000fe2000f8e183f */
[----:B------:R-:W-:-:S05]  /*d150*/  IMAD.U32 R0, RZ, RZ, UR49 ;  /* 0x00000031ff007e24 */ /* 0x000fca000f8e00ff */
[----:B------:R-:W-:-:S04]  /*d160*/  SHF.L.U32 R0, R0, 0x1f, RZ ;  /* 0x0000001f00007819 */ /* 0x000fc800000006ff */
[----:B------:R1:W1:Y:S01]  /*d170*/  SYNCS.PHASECHK.TRANS64.TRYWAIT P2, [UR9+0x2d850], R0 ;  /* 0x02d85000ff0075a7 */ /* 0x0002620008040149 */
[----:B------:R-:W-:Y:S05]  /*d180*/  @!P0 BRA `(.L_x_8989) ;  /* 0x0000000000048947 */ /* 0x000fea0003800000 */
[----:B------:R-:W-:Y:S01]  /*d190*/  BPT.TRAP 0x1 ;  /* 0x000000040000795c */ /* 0x000fe20000300000 */
.L_x_8989:
[----:B-1----:R-:W-:Y:S05]  /*d1a0*/  @P2 BRA `(.L_x_8990) ;  /* 0x0000000000082947 */ /* 0x002fea0003800000 */
[----:B------:R-:W1:Y:S02]  /*d1b0*/  SYNCS.PHASECHK.TRANS64.TRYWAIT P0, [UR9+0x2d850], R0 ;  /* 0x02d85000ff0075a7 */ /* 0x000e640008000149 */
[----:B-1----:R-:W-:Y:S05]  /*d1c0*/  @!P0 BRA `(.L_x_8991) ;  /* 0x0000004c00c48947 */ /* 0x002fea0003800000 */
.L_x_8990:
[----:B------:R-:W-:Y:S01]  /*d1d0*/  UIADD3 UR39, UR39, 0x400, URZ ;  /* 0x0000040027277890 */ /* 0x000fe2000fffe03f */
[----:B------:R-:W-:Y:S01]  /*d1e0*/  WARPGROUP.ARRIVE ;  /* 0x00000000000079c5 */ /* 0x000fe20000000000 */
[----:B------:R-:W-:Y:S01]  /*d1f0*/  ULOP3.LUT UR41, UR41, 0x10000, URZ, 0xfc, !UPT ;  /* 0x0001000029297892 */ /* 0x000fe2000f8efc3f */
[----:B------:R-:W1:Y:S01]  /*d200*/  SHFL.BFLY PT, R3, R6, 0x2, 0x1f ;  /* 0x0c401f0006037f89 */ /* 0x000e6200000e0000 */
[----:B------:R-:W-:Y:S01]  /*d210*/  USHF.R.U32.HI UR39, URZ, 0x4, UR39 ;  /* 0x000000043f277899 */ /* 0x000fe20008011627 */
[----:B--2---:R-:W-:Y:S01]  /*d220*/  IMAD.U32 R14, RZ, RZ, UR9 ;  /* 0x00000009ff0e7e24 */ /* 0x004fe2000f8e00ff */
[----:B------:R-:W-:Y:S01]  /*d230*/  UMOV UR5, 0x40000040 ;  /* 0x4000004000057882 */ /* 0x000fe20000000000 */
[----:B------:R-:W-:Y:S01]  /*d240*/  UMOV UR7, 0x80000020 ;  /* 0x8000002000077882 */ /* 0x000fe20000000000 */
[----:B------:R-:W-:Y:S01]  /*d250*/  ULOP3.LUT UR39, UR39, 0x3fff, URZ, 0xc0, !UPT ;  /* 0x00003fff27277892 */ /* 0x000fe2000f8ec03f */
[----:B------:R-:W2:Y:S01]  /*d260*/  SHFL.BFLY PT, R5, R4, 0x2, 0x1f ;  /* 0x0c401f0004057f89 */ /* 0x000ea200000e0000 */
[----:B------:R-:W-:Y:S01]  /*d270*/  UMOV UR4, UR41 ;  /* 0x0000002900047c82 */ /* 0x000fe20008000000 */
[----:B------:R-:W-:Y:S01]  /*d280*/  IMAD.MOV.U32 R10, RZ, RZ, RZ ;  /* 0x000000ffff0a7224 */ /* 0x000fe200078e00ff */
[----:B------:R-:W-:Y:S01]  /*d290*/  ULOP3.LUT UR8, UR39, 0x2000000, URZ, 0xfc, !UPT ;  /* 0x0200000027087892 */ /* 0x000fe2000f8efc3f */
[----:B------:R-:W-:Y:S01]  /*d2a0*/  IMAD.U32 R15, RZ, RZ, UR33 ;  /* 0x00000021ff0f7e24 */ /* 0x000fe2000f8e00ff */
[----:B------:R-:W-:-:S02]  /*d2b0*/  UIADD3 UR37, UR37, 0x1, URZ ;  /* 0x0000000125257890 */ /* 0x000fc4000fffe03f */
        /* <DEDUP_REMOVED lines=8> */
[----:B------:R-:W-:Y:S01]  /*d340*/  IMAD.U32 R6, RZ, RZ, UR33 ;  /* 0x00000021ff067e24 */ /* 0x000fe2000f8e00ff */
[----:B------:R-:W-:Y:S01]  /*d350*/  UMOV UR5, 0x40000040 ;  /* 0x4000004000057882 */ /* 0x000fe20000000000 */
[----:B------:R-:W-:Y:S01]  /*d360*/  UMOV UR7, 0x80000020 ;  /* 0x8000002000077882 */ /* 0x000fe20000000000 */
[----:B--2---:R-:W-:Y:S01]  /*d370*/  FADD.FTZ R5, R5, R4 ;  /* 0x0000000405057221 */ /* 0x004fe20000010000 */
[----:B------:R-:W1:Y:S01]  /*d380*/  SHFL.BFLY PT, R0, R3, 0x1, 0x1f ;  /* 0x0c201f0003007f89 */ /* 0x000e6200000e0000 */
[----:B------:R-:W-:Y:S01]  /*d390*/  IMAD.MOV.U32 R4, RZ, RZ, RZ ;  /* 0x000000ffff047224 */ /* 0x000fe200078e00ff */
[----:B------:R-:W-:-:S02]  /*d3a0*/  USEL UR36, UR36, URZ, UP0 ;  /* 0x0000003f24247287 */ /* 0x000fc40008000000 */
[----:B------:R-:W2:Y:S01]  /*d3b0*/  SHFL.BFLY PT, R8, R5, 0x1, 0x1f ;  /* 0x0c201f0005087f89 */ /* 0x000ea200000e0000 */
[----:B-1----:R-:W-:Y:S01]  /*d3c0*/  FADD.FTZ R12, R3, R0 ;  /* 0x00000000030c7221 */ /* 0x002fe20000010000 */
[----:B------:R-:W-:Y:S02]  /*d3d0*/  IMAD.MOV.U32 R3, RZ, RZ, -0x800000 ;  /* 0xff800000ff037424 */ /* 0x000fe400078e00ff */
[----:B------:R-:W-:Y:S02]  /*d3e0*/  IMAD.MOV.U32 R0, RZ, RZ, -0x800000 ;  /* 0xff800000ff007424 */ /* 0x000fe400078e00ff */
[----:B--2---:R-:W-:Y:S01]  /*d3f0*/  FADD.FTZ R13, R5, R8 ;  /* 0x00000008050d7221 */ /* 0x004fe20000010000 */
[----:B------:R-:W-:-:S04]  /*d400*/  FSETP.NE.FTZ.AND P0, PT, R12, RZ, PT ;  /* 0x000000ff0c00720b */ /* 0x000fc80003f15000 */
[----:B------:R-:W-:-:S09]  /*d410*/  FSETP.NE.FTZ.AND P2, PT, R13, RZ, PT ;  /* 0x000000ff0d00720b */ /* 0x000fd20003f55000 */
[----:B------:R-:W1:Y:S01]  /*d420*/  @P0 MUFU.LG2 R8, R12 ;  /* 0x0000000c00080308 */ /* 0x000e620000000c00 */
[----:B------:R-:W-:-:S03]  /*d430*/  @P0 FMUL.FTZ R6, R6, 0.69314718246459960938 ;  /* 0x3f31721806060820 */ /* 0x000fc60000410000 */
[----:B------:R-:W-:-:S04]  /*d440*/  @P2 FMUL.FTZ R15, R15, 0.69314718246459960938 ;  /* 0x3f3172180f0f2820 */ /* 0x000fc80000410000 */
[----:B------:R-:W2:Y:S08]  /*d450*/  @P2 MUFU.LG2 R11, R13 ;  /* 0x0000000d000b2308 */ /* 0x000eb00000000c00 */
[----:B------:R-:W5:Y:S01]  /*d460*/  @P2 MUFU.RCP R10, R13 ;  /* 0x0000000d000a2308 */ /* 0x000f620000001000 */
[----:B-1----:R-:W-:-:S04]  /*d470*/  @P0 FMUL.FTZ R5, R8, 0.69314718246459960938 ;  /* 0x3f31721808050820 */ /* 0x002fc80000410000 */
[----:B------:R-:W-:-:S03]  /*d480*/  @P0 FFMA.FTZ R3, R6, R7, R5 ;  /* 0x0000000706030223 */ /* 0x000fc60000010005 */
[----:B------:R-:W1:Y:S01]  /*d490*/  @P0 MUFU.RCP R4, R12 ;  /* 0x0000000c00040308 */ /* 0x000e620000001000 */
[----:B--2---:R-:W-:Y:S01]  /*d4a0*/  @P2 FMUL.FTZ R8, R11, 0.69314718246459960938 ;  /* 0x3f3172180b082820 */ /* 0x004fe20000410000 */
[----:B------:R-:W-:Y:S01]  /*d4b0*/  @!P1 VIADD R11, R14, 0x2d860 ;  /* 0x0002d8600e0b9836 */ /* 0x000fe20000000000 */
[----:B------:R-:W-:Y:S02]  /*d4c0*/  PLOP3.LUT P0, PT, PT, PT, PT, 0x8, 0x0 ;  /* 0x000000000000781c */ /* 0x000fe40003f0e170 */
[----:B------:R-:W-:Y:S02]  /*d4d0*/  @P2 FFMA.FTZ R0, R15, R9, R8 ;  /* 0x000000090f002223 */ /* 0x000fe40000010008 */
[----:B------:R-:W-:Y:S01]  /*d4e0*/  @!P1 PRMT R11, RZ, 0x654, R11 ;  /* 0x00000654ff0b9816 */ /* 0x000fe2000000000b */
        /* <DEDUP_REMOVED lines=45> */
[----:B------:R-:W-:-:S04]  /*d7c0*/  USEL UR4, URZ, 0x1, UP0 ;  /* 0x000000013f047887 */ /* 0x000fc80008000000 */
[----:B------:R-:W-:Y:S01]  /*d7d0*/  ULOP3.LUT UR49, UR49, UR4, URZ, 0x3c, !UPT ;  /* 0x0000000431317292 */ /* 0x000fe2000f8e3c3f */
[----:B------:R-:W-:Y:S02]  /*d7e0*/  WARPGROUP.DEPBAR.LE gsb0, 0x0 ;  /* 0x00008000000079c5 */ /* 0x000fe40000010000 */
[----:B------:R2:W-:Y:S01]  /*d7f0*/  @!P1 SYNCS.ARRIVE.TRANS64.RED.A1T0 RZ, [R11+URZ], RZ ;  /* 0x000000ff0bff99a7 */ /* 0x0005e2000810043f */
[----:B-----5:R-:W-:Y:S01]  /*d800*/  FMUL.FTZ R26, R123, R10 ;  /* 0x0000000a7b1a7220 */ /* 0x020fe20000410000 */
        /* <DEDUP_REMOVED lines=47> */
.L_x_8921:
[----:B------:R-:W1:Y:S08]  /*db00*/  S2UR UR4, SR_CgaCtaId ;  /* 0x00000000000479c3 */ /* 0x000e700000008800 */
[----:B------:R-:W-:Y:S01]  /*db10*/  BAR.SYNC.DEFER_BLOCKING 0x5, 0x1a0 ;  /* 0x0146800000007b1d */ /* 0x000fe20000010000 */
[----:B------:R-:W-:-:S05]  /*db20*/  VIADD R29, R2, 0xffffff80 ;  /* 0xffffff80021d7836 */ /* 0x000fca0000000000 */
[----:B------:R-:W-:Y:S02]  /*db30*/  UMOV UR39, 0x400 ;  /* 0x0000040000277882 */ /* 0x000fe40000000000 */
        /* <DEDUP_REMOVED lines=10> */
[----:B------:R-:W-:-:S03]  /*dbe0*/  IADD3 R25, P1, R140, 0x6020, RZ ;  /* 0x000060208c197810 */ /* 0x000fc60007f3e0ff */
[----:B----4-:R-:W1:Y:S01]  /*dbf0*/  LDC.64 R34, c[0x0][0xb78] ;  /* 0x0002de00ff227b82 */ /* 0x010e620000000a00 */
[----:B------:R-:W-:Y:S01]  /*dc00*/  SHF.R.U64 R8, R8, 0x3, RZ ;  /* 0x0000000308087819 */ /* 0x000fe200000012ff */
[----:B------:R-:W-:Y:S01]  /*dc10*/  ULDC.64 UR6, c[0x0][0xb70] ;  /* 0x0002dc0000067ab9 */ /* 0x000fe20000000a00 */
[----:B------:R-:W-:Y:S01]  /*dc20*/  IADD3 R13, P3, R140, 0x3020, RZ ;  /* 0x000030208c0d7810 */ /* 0x000fe20007f7e0ff */
[----:B------:R-:W-:Y:S01]  /*dc30*/  UIMAD UR5, UR5, UR6, URZ ;  /* 0x00000006050572a4 */ /* 0x000fe2000f8e023f */
[----:B------:R-:W-:Y:S01]  /*dc40*/  LOP3.LUT R8, R8, R5, RZ, 0x3c, !PT ;  /* 0x0000000508087212 */ /* 0x000fe200078e3cff */
[----:B------:R-:W-:Y:S01]  /*dc50*/  UIMAD.WIDE.U32 UR8, UR43, UR6, URZ ;  /* 0x000000062b0872a5 */ /* 0x000fe2000f8e003f */
[----:B------:R-:W-:Y:S01]  /*dc60*/  LOP3.LUT R5, R140, 0x180, RZ, 0xc0, !PT ;  /* 0x000001808c057812 */ /* 0x000fe200078ec0ff */
[----:B------:R-:W-:Y:S01]  /*dc70*/  UIMAD UR5, UR43, UR7, UR5 ;  /* 0x000000072b0572a4 */ /* 0x000fe2000f8e0205 */
[----:B------:R-:W-:Y:S01]  /*dc80*/  LOP3.LUT R10, R11, 0x180, RZ, 0xc0, !PT ;  /* 0x000001800b0a7812 */ /* 0x000fe200078ec0ff */
[----:B------:R-:W-:Y:S01]  /*dc90*/  USHF.R.S32.HI UR6, URZ, 0x1f, UR44 ;  /* 0x0000001f3f067899 */ /* 0x000fe2000801142c */
[----:B------:R-:W-:Y:S01]  /*dca0*/  SHF.R.U64 R5, R5, 0x3, RZ ;  /* 0x0000000305057819 */ /* 0x000fe200000012ff */
[----:B------:R-:W-:Y:S01]  /*dcb0*/  UIADD3 UR5, UR9, UR5, URZ ;  /* 0x0000000509057290 */ /* 0x000fe2000fffe03f */
[----:B------:R-:W-:-:S02]  /*dcc0*/  LOP3.LUT R24, R25, 0x180, RZ, 0xc0, !PT ;  /* 0x0000018019187812 */ /* 0x000fc400078ec0ff */
[----:B------:R-:W-:Y:S02]  /*dcd0*/  LOP3.LUT R12, R13, 0x180, RZ, 0xc0, !PT ;  /* 0x000001800d0c7812 */ /* 0x000fe400078ec0ff */
[----:B------:R-:W-:Y:S01]  /*dce0*/  LOP3.LUT R4, R5, R140, RZ, 0x3c, !PT ;  /* 0x0000008c05047212 */ /* 0x000fe200078e3cff */
[----:B------:R-:W-:Y:S01]  /*dcf0*/  IMAD.MOV.U32 R5, RZ, RZ, R141 ;  /* 0x000000ffff057224 */ /* 0x000fe200078e008d */
[----:B------:R-:W-:Y:S02]  /*dd00*/  SHF.R.U64 R10, R10, 0x3, RZ ;  /* 0x000000030a0a7819 */ /* 0x000fe400000012ff */
[----:B------:R-:W-:Y:S02]  /*dd10*/  SHF.R.U64 R24, R24, 0x3, RZ ;  /* 0x0000000318187819 */ /* 0x000fe400000012ff */
[----:B------:R-:W-:Y:S02]  /*dd20*/  SHF.R.S32.HI R30, RZ, 0x1f, R29 ;  /* 0x0000001fff1e7819 */ /* 0x000fe4000001141d */
[----:B------:R-:W-:-:S02]  /*dd30*/  SHF.R.U64 R12, R12, 0x3, RZ ;  /* 0x000000030c0c7819 */ /* 0x000fc400000012ff */
[----:B------:R-:W-:Y:S02]  /*dd40*/  LOP3.LUT R10, R10, R11, RZ, 0x3c, !PT ;  /* 0x0000000b0a0a7212 */ /* 0x000fe400078e3cff */
[----:B------:R-:W-:Y:S02]  /*dd50*/  IADD3 R21, P2, R140, 0x6000, RZ ;  /* 0x000060008c157810 */ /* 0x000fe40007f5e0ff */
[----:B------:R-:W-:Y:S02]  /*dd60*/  LOP3.LUT R24, R24, R25, RZ, 0x3c, !PT ;  /* 0x0000001918187212 */ /* 0x000fe400078e3cff */
[----:B------:R-:W-:Y:S02]  /*dd70*/  LEA.HI R11, R30, R29, RZ, 0x7 ;  /* 0x0000001d1e0b7211 */ /* 0x000fe400078f38ff */
[----:B------:R-:W-:Y:S02]  /*dd80*/  MOV R25, R4 ;  /* 0x0000000400197202 */ /* 0x000fe40000000f00 */
[----:B------:R-:W-:-:S02]  /*dd90*/  F2FP.F16.F32.PACK_AB R4, R89, R28 ;  /* 0x0000001c5904723e */ /* 0x000fc400000000ff */
[----:B------:R-:W-:Y:S02]  /*dda0*/  F2FP.F16.F32.PACK_AB R5, R91, R90 ;  /* 0x0000005a5b05723e */ /* 0x000fe400000000ff */
[----:B------:R-:W-:Y:S01]  /*ddb0*/  F2FP.F16.F32.PACK_AB R6, R6, R9 ;  /* 0x000000090606723e */ /* 0x000fe200000000ff */
[--C-:B------:R-:W-:Y:S01]  /*ddc0*/  IMAD.X R9, RZ, RZ, R141.reuse, P5 ;  /* 0x000000ffff097224 */ /* 0x100fe200028e068d */
[----:B------:R-:W-:Y:S02]  /*ddd0*/  F2FP.F16.F32.PACK_AB R7, R7, R94 ;  /* 0x0000005e0707723e */ /* 0x000fe400000000ff */
[----:B------:R-:W-:Y:S01]  /*dde0*/  LOP3.LUT R12, R12, R13, RZ, 0x3c, !PT ;  /* 0x0000000d0c0c7212 */ /* 0x000fe200078e3cff */
[--C-:B------:R-:W-:Y:S01]  /*ddf0*/  IMAD.X R13, RZ, RZ, R141.reuse, P3 ;  /* 0x000000ffff0d7224 */ /* 0x100fe200018e068d */
[----:B------:R-:W-:Y:S01]  /*de00*/  LOP3.LUT R20, R21, 0x180, RZ, 0xc0, !PT ;  /* 0x0000018015147812 */ /* 0x000fe200078ec0ff */
[----:B------:R2:W-:Y:S01]  /*de10*/  STSM.16.M88.4 [R25], R4 ;  /* 0x0000000419007844 */ /* 0x0005e20000000200 */
[----:B------:R-:W-:Y:S01]  /*de20*/  LOP3.LUT R32, R11, 0xffffff80, RZ, 0xc0, !PT ;  /* 0xffffff800b207812 */ /* 0x000fe200078ec0ff */
[----:B------:R-:W-:Y:S01]  /*de30*/  IMAD.X R11, RZ, RZ, R141, P4 ;  /* 0x000000ffff0b7224 */ /* 0x000fe200020e068d */
[----:B------:R-:W-:-:S02]  /*de40*/  SHF.R.U64 R20, R20, 0x3, RZ ;  /* 0x0000000314147819 */ /* 0x000fc400000012ff */
[----:B------:R-:W-:Y:S01]  /*de50*/  MOV R28, R12 ;  /* 0x0000000c001c7202 */ /* 0x000fe20000000f00 */
[----:B------:R-:W-:Y:S01]  /*de60*/  IMAD.IADD R32, R29, 0x1, -R32 ;  /* 0x000000011d207824 */ /* 0x000fe200078e0a20 */
[----:B------:R-:W-:Y:S01]  /*de70*/  LOP3.LUT R20, R20, R21, RZ, 0x3c, !PT ;  /* 0x0000001514147212 */ /* 0x000fe200078e3cff */
[----:B------:R-:W-:Y:S01]  /*de80*/  IMAD.U32 R13, RZ, RZ, UR9 ;  /* 0x00000009ff0d7e24 */ /* 0x000fe2000f8e00ff */
[----:B------:R-:W-:Y:S01]  /*de90*/  LEA.HI R31, R30, R29, RZ, 0x5 ;  /* 0x0000001d1e1f7211 */ /* 0x000fe200078f28ff */
[----:B------:R-:W-:Y:S01]  /*dea0*/  IMAD.U32 R12, RZ, RZ, UR8 ;  /* 0x00000008ff0c7e24 */ /* 0x000fe2000f8e00ff */
[----:B------:R-:W-:Y:S01]  /*deb0*/  LOP3.LUT P0, RZ, R32, 0x3, RZ, 0xc0, !PT ;  /* 0x0000000320ff7812 */ /* 0x000fe2000780c0ff */
[----:B------:R-:W-:Y:S01]  /*dec0*/  IMAD.U32 R13, RZ, RZ, UR5 ;  /* 0x00000005ff0d7e24 */ /* 0x000fe2000f8e00ff */
[----:B------:R-:W-:Y:S01]  /*ded0*/  ULDC UR5, c[0x0][0xa88] ;  /* 0x0002a20000057ab9 */ /* 0x000fe20000000800 */
[--C-:B------:R-:W-:Y:S01]  /*dee0*/  IMAD.X R21, RZ, RZ, R141.reuse, P2 ;  /* 0x000000ffff157224 */ /* 0x100fe200010e068d */
[----:B------:R-:W-:Y:S01]  /*def0*/  MOV R30, R8 ;  /* 0x00000008001e7202 */ /* 0x000fe20000000f00 */
[----:B--2---:R-:W-:Y:S01]  /*df00*/  IMAD.X R25, RZ, RZ, R141, P1 ;  /* 0x000000ffff197224 */ /* 0x004fe200008e068d */
[----:B------:R-:W-:Y:S01]  /*df10*/  MOV R29, R10 ;  /* 0x0000000a001d7202 */ /* 0x000fe20000000f00 */
[C---:B-1----:R-:W-:Y:S01]  /*df20*/  IMAD R4, R34.reuse, UR6, RZ ;  /* 0x0000000622047c24 */ /* 0x042fe2000f8e02ff */
[----:B------:R-:W-:Y:S01]  /*df30*/  MOV R20, R20 ;  /* 0x0000001400147202 */ /* 0x000fe20000000f00 */
[----:B------:R-:W-:Y:S01]  /*df40*/  IMAD.WIDE.U32 R12, R34, UR44, R12 ;  /* 0x0000002c220c7c25 */ /* 0x000fe2000f8e000c */
[----:B------:R-:W-:Y:S01]  /*df50*/  MOV R24, R24 ;  /* 0x0000001800187202 */ /* 0x000fe20000000f00 */
[----:B------:R-:W-:Y:S01]  /*df60*/  ULDC.64 UR6, c[0x0][0xb40] ;  /* 0x0002d00000067ab9 */ /* 0x000fe20000000a00 */
[----:B------:R-:W-:Y:S01]  /*df70*/  F2FP.F16.F32.PACK_AB R5, R99, R98 ;  /* 0x000000626305723e */ /* 0x000fe200000000ff */
[----:B------:R-:W-:Y:S01]  /*df80*/  VIADD R25, R137, UR42 ;  /* 0x0000002a89197c36 */ /* 0x000fe20008000000 */
[----:B------:R-:W-:Y:S01]  /*df90*/  F2FP.F16.F32.PACK_AB R6, R101, R100 ;  /* 0x000000646506723e */ /* 0x000fe200000000ff */
[----:B------:R-:W-:Y:S01]  /*dfa0*/  IMAD R32, R35, UR44, R4 ;  /* 0x0000002c23207c24 */ /* 0x000fe2000f8e0204 */
[----:B------:R-:W-:Y:S01]  /*dfb0*/  F2FP.F16.F32.PACK_AB R4, R97, R96 ;  /* 0x000000606104723e */ /* 0x000fe200000000ff */
[----:B------:R-:W-:Y:S01]  /*dfc0*/  VIADD R33, R25, 0x8 ;  /* 0x0000000819217836 */ /* 0x000fe20000000000 */
[----:B------:R-:W-:-:S02]  /*dfd0*/  SHF.R.S32.HI R21, RZ, 0x1f, R25 ;  /* 0x0000001fff157819 */ /* 0x000fc40000011419 */
[C---:B------:R-:W-:Y:S02]  /*dfe0*/  ISETP.GE.OR P1, PT, R25.reuse, UR5, P0 ;  /* 0x0000000519007c0c */ /* 0x040fe40008726670 */
[----:B------:R-:W-:Y:S02]  /*dff0*/  IADD3 R25, P2, R25, R12, RZ ;  /* 0x0000000c19197210 */ /* 0x000fe40007f5e0ff */
[----:B------:R-:W-:Y:S02]  /*e000*/  F2FP.F16.F32.PACK_AB R7, R103, R102 ;  /* 0x000000666707723e */ /* 0x000fe400000000ff */
[----:B------:R-:W-:Y:S02]  /*e010*/  F2FP.F16.F32.PACK_AB R8, R105, R104 ;  /* 0x000000686908723e */ /* 0x000fe400000000ff */
[----:B------:R-:W-:Y:S01]  /*e020*/  F2FP.F16.F32.PACK_AB R9, R107, R106 ;  /* 0x0000006a6b09723e */ /* 0x000fe200000000ff */
[----:B------:R1:W-:Y:S01]  /*e030*/  STSM.16.M88.4 [R30], R4 ;  /* 0x000000041e007844 */ /* 0x0003e20000000200 */
[----:B------:R-:W-:-:S02]  /*e040*/  F2FP.F16.F32.PACK_AB R10, R109, R108 ;  /* 0x0000006c6d0a723e */ /* 0x000fc400000000ff */
[----:B------:R-:W-:Y:S02]  /*e050*/  F2FP.F16.F32.PACK_AB R11, R111, R110 ;  /* 0x0000006e6f0b723e */ /* 0x000fe400000000ff */
[----:B------:R-:W-:Y:S02]  /*e060*/  IADD3.X R32, R21, R13, R32, P2, !PT ;  /* 0x0000000d15207210 */ /* 0x000fe400017fe420 */
[----:B------:R-:W-:Y:S01]  /*e070*/  F2FP.F16.F32.PACK_AB R12, R113, R112 ;  /* 0x00000070710c723e */ /* 0x000fe200000000ff */
[----:B------:R-:W-:Y:S01]  /*e080*/  STSM.16.M88.4 [R29], R8 ;  /* 0x000000081d007844 */ /* 0x000fe20000000200 */
        /* <DEDUP_REMOVED lines=9> */
[----:B------:R-:W-:-:S02]  /*e120*/  F2FP.F16.F32.PACK_AB R129, R131, R130 ;  /* 0x000000828381723e */ /* 0x000fc400000000ff */
[----:B------:R-:W-:Y:S01]  /*e130*/  F2FP.F16.F32.PACK_AB R130, R133, R132 ;  /* 0x000000848582723e */ /* 0x000fe200000000ff */
[----:B------:R-:W-:Y:S01]  /*e140*/  STSM.16.M88.4 [R20], R120 ;  /* 0x0000007814007844 */ /* 0x000fe20000000200 */
[----:B------:R-:W-:Y:S02]  /*e150*/  F2FP.F16.F32.PACK_AB R131, R135, R134 ;  /* 0x000000868783723e */ /* 0x000fe400000000ff */
[----:B-1----:R-:W-:Y:S02]  /*e160*/  SHF.R.S32.HI R6, RZ, 0x5, R31 ;  /* 0x00000005ff067819 */ /* 0x002fe4000001141f */
[----:B------:R-:W-:Y:S01]  /*e170*/  ISETP.GE.OR P0, PT, R33, UR5, P0 ;  /* 0x0000000521007c0c */ /* 0x000fe20008706670 */
[----:B------:R-:W-:Y:S01]  /*e180*/  STSM.16.M88.4 [R24], R128 ;  /* 0x0000008018007844 */ /* 0x000fe20000000200 */
[C---:B------:R-:W-:Y:S01]  /*e190*/  LEA R4, P2, R25.reuse, UR6, 0x2 ;  /* 0x0000000619047c11 */ /* 0x040fe2000f8410ff */
[----:B------:R-:W-:Y:S01]  /*e1a0*/  @!PT LDS RZ, [RZ] ;  /* 0x00000000fffff984 */ /* 0x000fe20000000800 */
[----:B------:R-:W-:Y:S01]  /*e1b0*/  @!PT LDS RZ, [RZ] ;  /* 0x00000000fffff984 */ /* 0x000fe20000000800 */
[----:B------:R-:W-:Y:S01]  /*e1c0*/  @!PT LDS RZ, [RZ] ;  /* 0x00000000fffff984 */ /* 0x000fe20000000800 */
[----:B------:R-:W-:Y:S01]  /*e1d0*/  @!PT LDS RZ, [RZ] ;  /* 0x00000000fffff984 */ /* 0x000fe20000000800 */
[----:B------:R1:W-:Y:S06]  /*e1e0*/  MEMBAR.ALL.CTA ;  /* 0x0000000000007992 */ /* 0x0003ec0000008000 */
[----:B-1----:R-:W1:Y:S01]  /*e1f0*/  FENCE.VIEW.ASYNC.S ;  /* 0x00000000000073c6 */ /* 0x002e620000000000 */
[----:B------:R-:W-:-:S03]  /*e200*/  LEA.HI.X R5, R25, UR7, R32, 0x2, P2 ;  /* 0x0000000719057c11 */ /* 0x000fc600090f1420 */
[----:B-1----:R-:W1:Y:S01]  /*e210*/  SHFL.IDX PT, R6, R6, RZ, 0x1f ;  /* 0x00001fff06067589 */ /* 0x002e6200000e0000 */
[----:B------:R-:W-:Y:S06]  /*e220*/  BAR.ARV 0x1, 0x1a0 ;  /* 0x0046800000007b1d */ /* 0x000fec0000002000 */
        /* <DEDUP_REMOVED lines=30> */
.L_x_8995:
[----:B------:R-:W-:Y:S05]  /*e410*/  BSYNC B0 ;  /* 0x0000000000007941 */ /* 0x000fea0003800000 */
.L_x_8994:
[----:B------:R-:W-:Y:S05]  /*e420*/  BRA `(.L_x_8993) ;  /* 0x0000000400907947 */ /* 0x000fea0003800000 */
.L_x_8992:
[----:B------:R-:W1:Y:S01]  /*e430*/  LDC.64 R12, c[0x0][0xae0] ;  /* 0x0002b800ff0c7b82 */ /* 0x000e620000000a00 */
[----:B------:R-:W-:Y:S01]  /*e440*/  SHF.R.S32.HI R0, RZ, 0x1f, R29 ;  /* 0x0000001fff007819 */ /* 0x000fe2000001141d */
[----:B------:R-:W-:Y:S01]  /*e450*/  USHF.R.S32.HI UR5, URZ, 0x1f, UR43 ;  /* 0x0000001f3f057899 */ /* 0x000fe2000801142b */
[----:B------:R-:W-:Y:S01]  /*e460*/  ISETP.GT.AND P0, PT, R29, 0xbf, PT ;  /* 0x000000bf1d00780c */ /* 0x000fe20003f04270 */
[----:B------:R-:W-:Y:S01]  /*e470*/  USHF.R.S32.HI UR6, URZ, 0x1f, UR44 ;  /* 0x0000001f3f067899 */ /* 0x000fe2000801142c */
[----:B------:R-:W-:Y:S01]  /*e480*/  LEA.HI R25, R0, R29, RZ, 0x2 ;  /* 0x0000001d00197211 */ /* 0x000fe200078f10ff */
[----:B------:R-:W-:Y:S02]  /*e490*/  BSSY B0, `(.L_x_8996) ;  /* 0x000001e000007945 */ /* 0x000fe40003800000 */
[----:B------:R-:W2:Y:S01]  /*e4a0*/  LDC R11, c[0x0][0xdac] ;  /* 0x00036b00ff0b7b82 */ /* 0x000ea20000000800 */
[----:B------:R-:W-:-:S05]  /*e4b0*/  LOP3.LUT R0, R25, 0x1ffffffc, RZ, 0xc0, !PT ;  /* 0x1ffffffc19007812 */ /* 0x000fca00078ec0ff */
[----:B------:R-:W-:Y:S02]  /*e4c0*/  IMAD.IADD R0, R29, 0x1, -R0 ;  /* 0x000000011d007824 */ /* 0x000fe400078e0a00 */
[----:B------:R-:W2:Y:S02]  /*e4d0*/  LDC R24, c[0x0][0xa88] ;  /* 0x0002a200ff187b82 */ /* 0x000ea40000000800 */
[----:B------:R-:W-:-:S06]  /*e4e0*/  IMAD.SHL.U32 R8, R0, 0x8, RZ ;  /* 0x0000000800087824 */ /* 0x000fcc00078e00ff */
[----:B------:R-:W2:Y:S01]  /*e4f0*/  LDC.64 R14, c[0x0][0xae8] ;  /* 0x0002ba00ff0e7b82 */ /* 0x000ea20000000a00 */
[----:B-1----:R-:W-:Y:S01]  /*e500*/  IMAD R10, R12, UR5, RZ ;  /* 0x000000050c0a7c24 */ /* 0x002fe2000f8e02ff */
[----:B------:R-:W-:Y:S06]  /*e510*/  @P0 BRA `(.L_x_8997) ;  /* 0x0000000000540947 */ /* 0x000fec0003800000 */
[----:B------:R-:W-:Y:S01]  /*e520*/  IMAD.U32 R5, RZ, RZ, UR42 ;  /* 0x0000002aff057e24 */ /* 0x000fe2000f8e00ff */
[----:B------:R-:W-:-:S04]  /*e530*/  ULDC UR7, c[0x0][0xa88] ;  /* 0x0002a20000077ab9 */ /* 0x000fc80000000800 */
[----:B------:R-:W-:-:S04]  /*e540*/  IADD3 R4, R5, -0x80, R2 ;  /* 0xffffff8005047810 */ /* 0x000fc80007ffe002 */
[----:B------:R-:W-:-:S13]  /*e550*/  ISETP.GE.AND P0, PT, R4, UR7, PT ;  /* 0x0000000704007c0c */ /* 0x000fda000bf06270 */
[----:B------:R-:W-:Y:S05]  /*e560*/  @P0 BRA `(.L_x_8997) ;  /* 0x0000000000400947 */ /* 0x000fea0003800000 */
[----:B------:R-:W1:Y:S01]  /*e570*/  LDC.64 R6, c[0x0][0xb70] ;  /* 0x0002dc00ff067b82 */ /* 0x000e620000000a00 */
[----:B------:R-:W-:Y:S01]  /*e580*/  SHF.R.S32.HI R5, RZ, 0x1f, R4 ;  /* 0x0000001fff057819 */ /* 0x000fe20000011404 */
[----:B------:R-:W-:-:S06]  /*e590*/  ULDC.64 UR8, c[0x0][0xb40] ;  /* 0x0002d00000087ab9 */ /* 0x000fcc0000000a00 */
[----:B------:R-:W5:Y:S01]  /*e5a0*/  LDC.64 R20, c[0x0][0xb78] ;  /* 0x0002de00ff147b82 */ /* 0x000f620000000a00 */
[C---:B-1----:R-:W-:Y:S02]  /*e5b0*/  IMAD R0, R6.reuse, UR5, RZ ;  /* 0x0000000506007c24 */ /* 0x042fe4000f8e02ff */
        /* <DEDUP_REMOVED lines=11> */
.L_x_8997:
[----:B------:R-:W-:Y:S05]  /*e670*/  BSYNC B0 ;  /* 0x0000000000007941 */ /* 0x000fea0003800000 */
.L_x_8996:
[----:B------:R-:W-:Y:S01]  /*e680*/  ULOP3.LUT UR48, URZ, UR48, URZ, 0x33, !UPT ;  /* 0x000000303f307292 */ /* 0x000fe2000f8e333f */
[----:B-1----:R-:W-:Y:S01]  /*e690*/  IMAD R3, R13, UR43, R10 ;  /* 0x0000002b0d037c24 */ /* 0x002fe2000f8e020a */
[----:B------:R-:W-:Y:S01]  /*e6a0*/  SHF.R.S32.HI R4, RZ, 0x2, R25 ;  /* 0x00000002ff047819 */ /* 0x000fe20000011419 */
[----:B--2---:R-:W-:Y:S01]  /*e6b0*/  IMAD R10, R14, UR6, RZ ;  /* 0x000000060e0a7c24 */ /* 0x004fe2000f8e02ff */
[----:B------:R-:W-:Y:S01]  /*e6c0*/  SHF.R.S32.HI R9, RZ, 0x1f, R8 ;  /* 0x0000001fff097819 */ /* 0x000fe20000011408 */
[----:B------:R-:W-:Y:S01]  /*e6d0*/  BSSY B0, `(.L_x_8998) ;  /* 0x0000021000007945 */ /* 0x000fe20003800000 */
[----:B------:R-:W-:Y:S02]  /*e6e0*/  VIADD R13, R11, UR48 ;  /* 0x000000300b0d7c36 */ /* 0x000fe40008000000 */
[----:B------:R-:W-:Y:S02]  /*e6f0*/  VIADD R0, R4, 0x60 ;  /* 0x0000006004007836 */ /* 0x000fe40000000000 */
[----:B------:R-:W-:-:S02]  /*e700*/  IMAD R5, R13, -0xc0, R24 ;  /* 0xffffff400d057824 */ /* 0x000fc400078e0218 */
[----:B------:R-:W-:-:S03]  /*e710*/  IMAD.WIDE.U32 R6, R12, UR43, R8 ;  /* 0x0000002b0c067c25 */ /* 0x000fc6000f8e0008 */
[-C--:B------:R-:W-:Y:S01]  /*e720*/  ISETP.GE.AND P0, PT, R4, R5.reuse, PT ;  /* 0x000000050400720c */ /* 0x080fe20003f06270 */
[----:B------:R-:W-:Y:S01]  /*e730*/  IMAD.IADD R7, R7, 0x1, R3 ;  /* 0x0000000107077824 */ /* 0x000fe200078e0203 */
[----:B------:R-:W-:Y:S01]  /*e740*/  ISETP.GE.AND P3, PT, R0, R5, PT ;  /* 0x000000050000720c */ /* 0x000fe20003f66270 */
[----:B------:R-:W-:Y:S01]  /*e750*/  IMAD R3, R15, UR44, R10 ;  /* 0x0000002c0f037c24 */ /* 0x000fe2000f8e020a */
[----:B------:R-:W-:Y:S01]  /*e760*/  SHF.R.S32.HI R5, RZ, 0x1f, R4 ;  /* 0x0000001fff057819 */ /* 0x000fe20000011404 */
        /* <DEDUP_REMOVED lines=23> */
.L_x_8999:
[----:B------:R-:W-:Y:S05]  /*e8e0*/  BSYNC B0 ;  /* 0x0000000000007941 */ /* 0x000fea0003800000 */
.L_x_8998:
[----:B------:R-:W-:Y:S04]  /*e8f0*/  BSSY B0, `(.L_x_8993) ;  /* 0x0000017000007945 */ /* 0x000fe80003800000 */
[----:B------:R-:W-:Y:S05]  /*e900*/  @P3 BRA `(.L_x_9000) ;  /* 0x0000000000543947 */ /* 0x000fea0003800000 */
[----:B------:R-:W-:Y:S01]  /*e910*/  IADD3 R3, P0, R6, 0x60, RZ ;  /* 0x0000006006037810 */ /* 0x000fe20007f1e0ff */
[----:B------:R-:W-:Y:S01]  /*e920*/  ULDC UR5, c[0x0][0xa8c] ;  /* 0x0002a30000057ab9 */ /* 0x000fe20000000800 */
[----:B------:R-:W-:Y:S01]  /*e930*/  ULDC.64 UR6, c[0x0][0xad8] ;  /* 0x0002b60000067ab9 */ /* 0x000fe20000000a00 */
[----:B------:R-:W-:Y:S01]  /*e940*/  IMAD.MOV.U32 R4, RZ, RZ, R10 ;  /* 0x000000ffff047224 */ /* 0x000fe200078e000a */
[C---:B------:R-:W-:Y:S01]  /*e950*/  ISETP.GE.AND P1, PT, R8.reuse, UR5, PT ;  /* 0x0000000508007c0c */ /* 0x040fe2000bf26270 */
[----:B------:R-:W-:Y:S02]  /*e960*/  IMAD.X R6, RZ, RZ, R7, P0 ;  /* 0x000000ffff067224 */ /* 0x000fe400000e0607 */
[----:B------:R-:W-:Y:S02]  /*e970*/  IMAD.MOV.U32 R5, RZ, RZ, R13 ;  /* 0x000000ffff057224 */ /* 0x000fe400078e000d */
[----:B------:R-:W-:Y:S02]  /*e980*/  VIADD R0, R8, 0x20 ;  /* 0x0000002008007836 */ /* 0x000fe40000000000 */
        /* <DEDUP_REMOVED lines=13> */
.L_x_9000:
[----:B------:R-:W-:Y:S05]  /*ea60*/  BSYNC B0 ;  /* 0x0000000000007941 */ /* 0x000fea0003800000 */
.L_x_8993:
[----:B------:R-:W5:Y:S02]  /*ea70*/  LDC R0, c[0x0][0xda8] ;  /* 0x00036a00ff007b82 */ /* 0x000f640000000800 */
[----:B-----5:R-:W-:-:S13]  /*ea80*/  ISETP.LE.AND P0, PT, R0, UR4, PT ;  /* 0x0000000400007c0c */ /* 0x020fda000bf03270 */
[----:B------:R-:W-:Y:S05]  /*ea90*/  @!P0 BRA `(.L_x_9001) ;  /* 0xffffff24000c8947 */ /* 0x000fea000383ffff */
[----:B------:R-:W-:Y:S05]  /*eaa0*/  EXIT ;  /* 0x000000000000794d */ /* 0x000fea0003800000 */
.L_x_8911:
[----:B------:R-:W-:-:S08]  /*eab0*/  NOP ;  /* 0x0000000000007918 */ /* 0x000fd00000000000 */
[----:B------:R-:W1:-:S00]  /*eac0*/  USETMAXREG.DEALLOC.CTAPOOL 0x20 ;  /* 0x00000020000079c8 */ /* 0x000e4000080e0500 */
[----:B-1----:R-:W-:-:S05]  /*ead0*/  LOP3.LUT R16, R0, 0x3, RZ, 0xc0, !PT ;  /* 0x0000000300107812 */ /* 0x002fca00078ec0ff */
        /* <DEDUP_REMOVED lines=10> */
[----:B------:R-:W-:Y:S01]  /*eb80*/  LOP3.LUT R23, R2, 0x1f, RZ, 0xc0, !PT ;  /* 0x0000001f02177812 */ /* 0x000fe200078ec0ff */
[----:B------:R-:W-:Y:S01]  /*eb90*/  IMAD.U32 R22, RZ, RZ, UR4 ;  /* 0x00000004ff167e24 */ /* 0x000fe2000f8e00ff */
[----:B------:R-:W-:Y:S01]  /*eba0*/  ULDC UR45, c[0x0][0xc] ;  /* 0x00000300002d7ab9 */ /* 0x000fe20000000800 */
[----:B------:R-:W-:Y:S01]  /*ebb0*/  IMAD.MOV.U32 R18, RZ, RZ, 0x1 ;  /* 0x00000001ff127424 */ /* 0x000fe200078e00ff */
[----:B------:R-:W-:Y:S01]  /*ebc0*/  ULDC.64 UR48, c[0x0][0x198] ;  /* 0x0000660000307ab9 */ /* 0x000fe20000000a00 */
[----:B------:R-:W-:Y:S01]  /*ebd0*/  IMAD.MOV.U32 R19, RZ, RZ, RZ ;  /* 0x000000ffff137224 */ /* 0x000fe200078e00ff */
[----:B------:R-:W-:-:S06]  /*ebe0*/  UMOV UR47, URZ ;  /* 0x0000003f002f7c82 */ /* 0x000fcc0008000000 */
.L_x_9056:
        /* <DEDUP_REMOVED lines=21> */
.L_x_9003:
[----:B------:R-:W-:Y:S01]  /*ed40*/  ULDC UR9, c[0x0][0xdc4] ;  /* 0x0003710000097ab9 */ /* 0x000fe20000000800 */
[----:B------:R-:W-:Y:S01]  /*ed50*/  UMOV UR7, UR8 ;  /* 0x0000000800077c82 */ /* 0x000fe20008000000 */
[----:B------:R-:W-:-:S11]  /*ed60*/  UISETP.NE.AND UP0, UPT, UR9, 0x1, UPT ;  /* 0x000000010900788c */ /* 0x000fd6000bf05270 */
[----:B------:R-:W-:Y:S02]  /*ed70*/  @UP0 ULDC.64 UR10, c[0x0][0xdc8] ;  /* 0x00037200000a0ab9 */ /* 0x000fe40000000a00 */
[----:B------:R-:W-:-:S04]  /*ed80*/  UIMAD.WIDE.U32 UR4, UR8, UR10, URZ ;  /* 0x0000000a080472a5 */ /* 0x000fc8000f8e003f */
[----:B------:R-:W-:-:S04]  /*ed90*/  @UP0 USHF.R.U32.HI UR7, URZ, UR11, UR5 ;  /* 0x0000000b3f070299 */ /* 0x000fc80008011605 */
[----:B------:R-:W-:-:S12]  /*eda0*/  UIMAD UR4, UR7, UR9, URZ ;  /* 0x00000009070472a4 */ /* 0x000fd8000f8e023f */
.L_x_9004:
        /* <DEDUP_REMOVED lines=15> */
[----:B------:R-:W-:Y:S02]  /*eea0*/  UIMAD UR37, UR37, 0xc0, URZ ;  /* 0x000000c0252578a4 */ /* 0x000fe4000f8e023f */
        /* <DEDUP_REMOVED lines=24> */
.L_x_9006:
[----:B------:R-:W-:-:S11]  /*f030*/  UISETP.NE.AND UP0, UPT, UR5, 0x1, UPT ;  /* 0x000000010500788c */ /* 0x000fd6000bf05270 */
[----:B------:R-:W-:Y:S02]  /*f040*/  @UP0 ULDC.64 UR14, c[0x0][0x9e8] ;  /* 0x00027a00000e0ab9 */ /* 0x000fe40000000a00 */
[----:B------:R-:W-:-:S04]  /*f050*/  UIMAD.WIDE.U32 UR6, UR8, UR14, URZ ;  /* 0x0000000e080672a5 */ /* 0x000fc8000f8e003f */
[----:B------:R-:W-:-:S12]  /*f060*/  @UP0 USHF.R.U32.HI UR8, URZ, UR15, UR7 ;  /* 0x0000000f3f080299 */ /* 0x000fd80008011607 */
.L_x_9007:
[----:B------:R-:W-:-:S04]  /*f070*/  UIMAD UR8, UR8, UR5, UR5 ;  /* 0x00000005080872a4 */ /* 0x000fc8000f8e0205 */
[----:B------:R-:W-:-:S04]  /*f080*/  UISETP.LT.AND UP0, UPT, UR4, UR8, UPT ;  /* 0x000000080400728c */ /* 0x000fc8000bf01270 */
[----:B------:R-:W-:-:S12]  /*f090*/  USEL UR4, UR4, UR8, UP0 ;  /* 0x0000000804047287 */ /* 0x000fd80008000000 */
.L_x_9005:
        /* <DEDUP_REMOVED lines=25> */
.L_x_9009:
[----:B------:R-:W-:-:S11]  /*f230*/  UISETP.NE.AND UP0, UPT, UR5, 0x1, UPT ;  /* 0x000000010500788c */ /* 0x000fd6000bf05270 */
[----:B------:R-:W-:Y:S02]  /*f240*/  @UP0 ULDC.64 UR10, c[0x0][0x9e8] ;  /* 0x00027a00000a0ab9 */ /* 0x000fe40000000a00 */
[----:B------:R-:W-:-:S04]  /*f250*/  UIMAD.WIDE.U32 UR6, UR4, UR10, URZ ;  /* 0x0000000a040672a5 */ /* 0x000fc8000f8e003f */
[----:B------:R-:W-:-:S12]  /*f260*/  @UP0 USHF.R.U32.HI UR4, URZ, UR11, UR7 ;  /* 0x0000000b3f040299 */ /* 0x000fd80008011607 */
.L_x_9010:
[----:B------:R-:W-:-:S04]  /*f270*/  UIMAD UR4, UR4, UR5, URZ ;  /* 0x00000005040472a4 */ /* 0x000fc8000f8e023f */
[----:B------:R-:W-:-:S04]  /*f280*/  UISETP.LT.AND UP0, UPT, UR8, UR4, UPT ;  /* 0x000000040800728c */ /* 0x000fc8000bf01270 */
[----:B------:R-:W-:-:S12]  /*f290*/  USEL UR8, UR8, UR4, !UP0 ;  /* 0x0000000408087287 */ /* 0x000fd8000c000000 */
.L_x_9008:
        /* <DEDUP_REMOVED lines=9> */
[----:B------:R-:W-:Y:S01]  /*f330*/  ISETP.NE.AND P0, PT, R23, RZ, PT ;  /* 0x000000ff1700720c */ /* 0x000fe20003f05270 */
[----:B------:R-:W-:-:S12]  /*f340*/  IMAD.MOV.U32 R13, RZ, RZ, R22 ;  /* 0x000000ffff0d7224 */ /* 0x000fd800078e0016 */
        /* <DEDUP_REMOVED lines=14> */
.L_x_9012:
        /* <DEDUP_REMOVED lines=10> */
[----:B------:R-:W-:Y:S02]  /*f4d0*/  IMAD.U32 R4, RZ, RZ, UR4 ;  /* 0x00000004ff047e24 */ /* 0x000fe4000f8e00ff */
[----:B------:R-:W-:Y:S01]  /*f4e0*/  IMAD.U32 R5, RZ, RZ, UR5 ;  /* 0x00000005ff057e24 */ /* 0x000fe2000f8e00ff */
[----:B------:R-:W1:Y:S01]  /*f4f0*/  LDC.64 R2, c[0x4][R2] ;  /* 0x0100000002027b82 */ /* 0x000e620000000a00 */
[----:B------:R-:W-:Y:S01]  /*f500*/  ULDC.64 UR4, c[0x4][0x78] ;  /* 0x01001e0000047ab9 */ /* 0x000fe20000000a00 */
        /* <DEDUP_REMOVED lines=9> */
.L_x_9014:
[----:B------:R-:W-:-:S04]  /*f5a0*/  UIADD3 UR4, UR42, 0x400, URZ ;  /* 0x000004002a047890 */ /* 0x000fc8000fffe03f */
[----:B------:R-:W-:-:S06]  /*f5b0*/  ULOP3.LUT UP0, URZ, UR4, 0x1bf, URZ, 0xc0, !UPT ;  /* 0x000001bf043f7892 */ /* 0x000fcc000f80c03f */
[----:B------:R-:W-:-:S13]  /*f5c0*/  PLOP3.LUT P0, PT, PT, PT, UP0, 0x80, 0x0 ;  /* 0x000000000000781c */ /* 0x000fda0003f0f008 */
[----:B------:R-:W-:Y:S05]  /*f5d0*/  @!P0 BRA `(.L_x_9015) ;  /* 0x00000000007c8947 */ /* 0x000fea0003800000 */
        /* <DEDUP_REMOVED lines=16> */
.L_x_9016:
[----:B------:R1:W2:Y:S01]  /*f6e0*/  LDC.64 R2, c[0x4][R24] ;  /* 0x0100000018027b82 */ /* 0x0002a20000000a00 */
[----:B------:R-:W-:Y:S01]  /*f6f0*/  ULDC.64 UR4, c[0x4][0x1b8] ;  /* 0x01006e0000047ab9 */ /* 0x000fe20000000a00 */
[----:B------:R-:W-:Y:S01]  /*f700*/  ULDC.64 UR6, c[0x4][0x1c0] ;  /* 0x0100700000067ab9 */ /* 0x000fe20000000a00 */
[----:B------:R-:W-:Y:S02]  /*f710*/  IMAD.U32 R4, RZ, RZ, UR4 ;  /* 0x00000004ff047e24 */ /* 0x000fe4000f8e00ff */
        /* <DEDUP_REMOVED lines=11> */
.L_x_9015:
[----:B------:R-:W-:Y:S01]  /*f7d0*/  ULDC.64 UR4, c[0x0][0x9f8] ;  /* 0x00027e0000047ab9 */ /* 0x000fe20000000a00 */
[----:B------:R-:W-:Y:S01]  /*f7e0*/  IMAD.U32 R5, RZ, RZ, UR39 ;  /* 0x00000027ff057e24 */ /* 0x000fe2000f8e00ff */
[----:B------:R-:W-:Y:S01]  /*f7f0*/  ISETP.NE.U32.AND P0, PT, RZ, UR4, PT ;  /* 0x00000004ff007c0c */ /* 0x000fe2000bf05070 */
[----:B------:R-:W-:-:S03]  /*f800*/  IMAD.U32 R0, RZ, RZ, UR39 ;  /* 0x00000027ff007e24 */ /* 0x000fc6000f8e00ff */
[----:B------:R-:W-:-:S13]  /*f810*/  ISETP.NE.AND.EX P0, PT, RZ, UR5, PT, P0 ;  /* 0x00000005ff007c0c */ /* 0x000fda000bf05300 */
[----:B------:R-:W1:Y:S02]  /*f820*/  @P0 LDC.64 R2, c[0x0][0x9f8] ;  /* 0x00027e00ff020b82 */ /* 0x000e640000000a00 */
[----:B-1----:R-:W-:-:S06]  /*f830*/  @P0 IMAD.WIDE R4, R5, 0x4, R2 ;  /* 0x0000000405040825 */ /* 0x002fcc00078e0202 */
[----:B------:R-:W1:Y:S01]  /*f840*/  LDC R2, c[0x0][0x428] ;  /* 0x00010a00ff027b82 */ /* 0x000e620000000800 */
[----:B------:R2:W3:Y:S01]  /*f850*/  @P0 LDG.E R0, desc[UR50][R4.64] ;  /* 0x0000003204000981 */ /* 0x0004e2000c1e1900 */
[----:B------:R-:W-:Y:S01]  /*f860*/  ISETP.NE.AND P1, PT, R23, RZ, PT ;  /* 0x000000ff1700720c */ /* 0x000fe20003f25270 */
[----:B------:R-:W-:Y:S01]  /*f870*/  UMOV UR36, URZ ;  /* 0x0000003f00247c82 */ /* 0x000fe20008000000 */
[----:B------:R-:W-:Y:S01]  /*f880*/  UMOV UR12, 0x20 ;  /* 0x00000020000c7882 */ /* 0x000fe20000000000 */
[----:B------:R-:W-:Y:S01]  /*f890*/  UMOV UR13, UR37 ;  /* 0x00000025000d7c82 */ /* 0x000fe20008000000 */
[----:B------:R-:W-:Y:S01]  /*f8a0*/  UMOV UR14, UR38 ;  /* 0x00000026000e7c82 */ /* 0x000fe20008000000 */
[----:B------:R-:W-:Y:S01]  /*f8b0*/  UMOV UR15, UR39 ;  /* 0x00000027000f7c82 */ /* 0x000fe20008000000 */
[----:B------:R-:W-:Y:S01]  /*f8c0*/  UMOV UR8, 0x40 ;  /* 0x0000004000087882 */ /* 0x000fe20000000000 */
[----:B------:R-:W-:Y:S01]  /*f8d0*/  UMOV UR9, UR37 ;  /* 0x0000002500097c82 */ /* 0x000fe20008000000 */
[----:B------:R-:W-:Y:S01]  /*f8e0*/  UMOV UR10, UR38 ;  /* 0x00000026000a7c82 */ /* 0x000fe20008000000 */
[----:B------:R-:W-:Y:S01]  /*f8f0*/  UMOV UR11, UR39 ;  /* 0x00000027000b7c82 */ /* 0x000fe20008000000 */
[----:B------:R-:W-:Y:S01]  /*f900*/  UMOV UR6, 0xffffffff ;  /* 0xffffffff00067882 */ /* 0x000fe20000000000 */
[----:B------:R-:W-:-:S02]  /*f910*/  IMAD.U32 R7, RZ, RZ, UR44 ;  /* 0x0000002cff077e24 */ /* 0x000fc4000f8e00ff */
[----:B------:R-:W-:Y:S02]  /*f920*/  VOTEU.ALL UP1, P1 ;  /* 0x00000000003f7886 */ /* 0x000fe40000820000 */
[----:B------:R-:W-:-:S03]  /*f930*/  VIADD R7, R7, 0xffffffff ;  /* 0xffffffff07077836 */ /* 0x000fc60000000000 */
[----:B------:R-:W-:Y:S01]  /*f940*/  @!UP1 UIADD3 UR4, UP0, UR48, 0x270, URZ ;  /* 0x0000027030049890 */ /* 0x000fe2000ff1e03f */
[----:B-1----:R-:W-:Y:S02]  /*f950*/  ISETP.NE.AND P2, PT, R2, 0x1, PT ;  /* 0x000000010200780c */ /* 0x002fe40003f45270 */
[----:B------:R-:W1:Y:S01]  /*f960*/  LDC.64 R2, c[0x0][0x3f8] ;  /* 0x0000fe00ff027b82 */ /* 0x000e620000000a00 */
[----:B------:R-:W-:-:S09]  /*f970*/  @!UP1 UIADD3.X UR5, URZ, UR49, URZ, UP0, !UPT ;  /* 0x000000313f059290 */ /* 0x000fd200087fe43f */
[----:B------:R4:W-:Y:S01]  /*f980*/  @!UP1 UTMAPF.L2.4D [UR36], [UR4] ;  /* 0x00000024040095b8 */ /* 0x0009e20008018000 */
[----:B------:R-:W2:Y:S01]  /*f990*/  @P2 LDC R6, c[0x0][0x42c] ;  /* 0x00010b00ff062b82 */ /* 0x000ea20000000800 */
[----:B------:R4:W-:Y:S07]  /*f9a0*/  @!UP1 UTMAPF.L2.4D [UR12], [UR4] ;  /* 0x0000000c040095b8 */ /* 0x0009ee0008018000 */
[----:B------:R-:W5:Y:S01]  /*f9b0*/  @P2 LDC R9, c[0x0][0x430] ;  /* 0x00010c00ff092b82 */ /* 0x000f620000000800 */
[----:B-1----:R-:W-:Y:S01]  /*f9c0*/  ISETP.NE.U32.AND P0, PT, R2, RZ, PT ;  /* 0x000000ff0200720c */ /* 0x002fe20003f05070 */
[----:B------:R4:W-:Y:S03]  /*f9d0*/  @!UP1 UTMAPF.L2.4D [UR8], [UR4] ;  /* 0x00000008040095b8 */ /* 0x0009e60008018000 */
[----:B------:R-:W-:Y:S01]  /*f9e0*/  ISETP.NE.AND.EX P0, PT, R3, RZ, PT, P0 ;  /* 0x000000ff0300720c */ /* 0x000fe20003f05300 */
[----:B--2---:R-:W-:-:S04]  /*f9f0*/  @P2 IMAD.HI.U32 R4, R6, UR38, RZ ;  /* 0x0000002606042c27 */ /* 0x004fc8000f8e00ff */
[----:B------:R-:W-:Y:S01]  /*fa00*/  IMAD.U32 R6, RZ, RZ, UR38 ;  /* 0x00000026ff067e24 */ /* 0x000fe2000f8e00ff */
[----:B-----5:R-:W-:Y:S02]  /*fa10*/  @P2 SHF.R.U32.HI R6, RZ, R9, R4 ;  /* 0x00000009ff062219 */ /* 0x020fe40000011604 */
[----:B---3--:R-:W-:Y:S01]  /*fa20*/  SEL R9, R0, RZ, !P0 ;  /* 0x000000ff00097207 */ /* 0x008fe20004000000 */
[----:B----4-:R-:W-:Y:S06]  /*fa30*/  BRA.DIV UR6, `(.L_x_9017) ;  /* 0x0000002606c07947 */ /* 0x010fec000b800000 */
.L_x_9068:
[----:B------:R-:W-:Y:S01]  /*fa40*/  UMOV UR4, 0xffffffff ;  /* 0xffffffff00047882 */ /* 0x000fe20000000000 */
[----:B------:R-:W-:Y:S02]  /*fa50*/  SHF.R.S32.HI R8, RZ, 0x1f, R0 ;  /* 0x0000001fff087819 */ /* 0x000fe40000011400 */
[----:B------:R-:W-:Y:S05]  /*fa60*/  BRA.DIV UR4, `(.L_x_9018) ;  /* 0x0000002604d47947 */ /* 0x000fea000b800000 */
[----:B------:R-:W-:-:S13]  /*fa70*/  ELECT P6, URZ, PT ;  /* 0x00000000003f782f */ /* 0x000fda00038c0000 */
.L_x_9071:
[----:B------:R-:W-:Y:S05]  /*fa80*/  @!P6 BRA `(.L_x_9019) ;  /* 0x0000000000e8e947 */ /* 0x000fea0003800000 */
[----:B------:R-:W-:Y:S01]  /*fa90*/  LEA R13, R19, UR42, 0x3 ;  /* 0x0000002a130d7c11 */ /* 0x000fe2000f8e18ff */
[----:B------:R-:W-:Y:S01]  /*faa0*/  IMAD.MOV.U32 R9, RZ, RZ, R0 ;  /* 0x000000ffff097224 */ /* 0x000fe200078e0000 */
[----:B------:R-:W-:Y:S01]  /*fab0*/  SHF.L.U32 R12, R18, 0x1f, RZ ;  /* 0x0000001f120c7819 */ /* 0x000fe200000006ff */
        /* <DEDUP_REMOVED lines=19> */
.L_x_9020:
[----:B------:R-:W2:Y:S01]  /*fbf0*/  SYNCS.PHASECHK.TRANS64.TRYWAIT P2, [R13+URZ+0x2d840], R12 ;  /* 0x02d8400c0d0075a7 */ /* 0x000ea2000804017f */
[----:B------:R-:W-:Y:S01]  /*fc00*/  ISETP.NE.AND P3, PT, R17, RZ, PT ;  /* 0x000000ff1100720c */ /* 0x000fe20003f65270 */
[----:B--2---:R-:W-:-:S12]  /*fc10*/  @!P2 BRA `(.L_x_9021) ;  /* 0x000000240088a947 */ /* 0x004fd80003800000 */
.L_x_9072:
[----:B------:R-:W-:Y:S05]  /*fc20*/  @P3 BRA `(.L_x_9022) ;  /* 0x0000000000143947 */ /* 0x000fea0003800000 */
[----:B------:R-:W-:Y:S01]  /*fc30*/  ISETP.NE.AND P2, PT, R23, RZ, PT ;  /* 0x000000ff1700720c */ /* 0x000fe20003f45270 */
[----:B-1----:R-:W-:-:S04]  /*fc40*/  IMAD.MOV.U32 R4, RZ, RZ, 0x6000 ;  /* 0x00006000ff047424 */ /* 0x002fc800078e00ff */
[----:B------:R3:W-:Y:S08]  /*fc50*/  SYNCS.ARRIVE.TRANS64 RZ, [R13+URZ+0x2d830], R4 ;  /* 0x02d830040dff79a7 */ /* 0x0007f0000800003f */
[----:B------:R-:W-:Y:S05]  /*fc60*/  @!P2 BRA `(.L_x_9022) ;  /* 0x000000000004a947 */ /* 0x000fea0003800000 */
[----:B------:R-:W-:Y:S01]  /*fc70*/  BPT.TRAP 0x1 ;  /* 0x000000040000795c */ /* 0x000fe20000300000 */
.L_x_9022:
        /* <DEDUP_REMOVED lines=12> */
[----:B------:R-:W-:Y:S02]  /*fd40*/  USHF.L.U32 UR11, UR11, 0x7, URZ ;  /* 0x000000070b0b7899 */ /* 0x000fe4000800063f */
[----:B------:R-:W-:Y:S02]  /*fd50*/  UIADD3 UR9, UR9, 0x2d830, URZ ;  /* 0x0002d83009097890 */ /* 0x000fe4000fffe03f */
[----:B------:R-:W-:Y:S02]  /*fd60*/  UIADD3 UR14, UR8, 0x15400, URZ ;  /* 0x00015400080e7890 */ /* 0x000fe4000fffe03f */
[----:B------:R-:W-:Y:S02]  /*fd70*/  UIADD3 UR15, UR8, 0x17400, URZ ;  /* 0x00017400080f7890 */ /* 0x000fe4000fffe03f */
[----:B------:R-:W-:-:S03]  /*fd80*/  UIADD3 UR17, UR8, 0x19400, URZ ;  /* 0x0001940008117890 */ /* 0x000fc6000fffe03f */
[----:B------:R-:W-:Y:S01]  /*fd90*/  UMOV UR8, UR14 ;  /* 0x0000000e00087c82 */ /* 0x000fe20008000000 */
[----:B------:R-:W-:Y:S01]  /*fda0*/  UMOV UR14, 0x40 ;  /* 0x00000040000e7882 */ /* 0x000fe20000000000 */
[----:B------:R4:W-:Y:S02]  /*fdb0*/  UTMALDG.4D [UR8], [UR4], desc[UR6] ;  /* 0x00000608040075b4 */ /* 0x0009e40008019000 */
[----:B----4-:R-:W-:Y:S01]  /*fdc0*/  UMOV UR8, UR15 ;  /* 0x0000000f00087c82 */ /* 0x010fe20008000000 */
[----:B------:R-:W-:Y:S02]  /*fdd0*/  UMOV UR10, UR16 ;  /* 0x00000010000a7c82 */ /* 0x000fe40008000000 */
[----:B------:R4:W-:Y:S02]  /*fde0*/  UTMALDG.4D [UR8], [UR4], desc[UR6] ;  /* 0x00000608040075b4 */ /* 0x0009e40008019000 */
[----:B----4-:R-:W-:Y:S01]  /*fdf0*/  UMOV UR8, UR17 ;  /* 0x0000001100087c82 */ /* 0x010fe20008000000 */
[----:B------:R-:W-:-:S02]  /*fe00*/  UMOV UR10, UR14 ;  /* 0x0000000e000a7c82 */ /* 0x000fc40008000000 */
[----:B------:R4:W-:Y:S02]  /*fe10*/  UTMALDG.4D [UR8], [UR4], desc[UR6] ;  /* 0x00000608040075b4 */ /* 0x0009e40008019000 */
[----:B----4-:R-:W-:Y:S01]  /*fe20*/  NOP ;  /* 0x0000000000007918 */ /* 0x010fe20000000000 */
.L_x_9019:
        /* <DEDUP_REMOVED lines=9> */
[----:B-1-3--:R-:W-:Y:S01]  /*fec0*/  @P2 IMAD.MOV.U32 R4, RZ, RZ, 0x9000 ;  /* 0x00009000ff042424 */ /* 0x00afe200078e00ff */
        /* <DEDUP_REMOVED lines=26> */
[----:B------:R-:W3:Y:S02]  /*10070*/  SYNCS.PHASECHK.TRANS64.TRYWAIT P2, [UR42+0x2d820], R4 ;  /* 0x02d82004ff0075a7 */ /* 0x000ee4000804016a */
[----:B-1-3--:R-:W-:Y:S05]  /*10080*/  @!P2 BRA `(.L_x_9023) ;  /* 0x000000200080a947 */ /* 0x00afea0003800000 */
.L_x_9073:
[----:B------:R-:W-:-:S04]  /*10090*/  UIADD3 UR4, UR44, -0x2, URZ ;  /* 0xfffffffe2c047890 */ /* 0x000fc8000fffe03f */
[----:B------:R-:W-:-:S06]  /*100a0*/  UISETP.GE.AND UP0, UPT, UR4, UR43, UPT ;  /* 0x0000002b0400728c */ /* 0x000fcc000bf06270 */
[----:B------:R-:W-:-:S13]  /*100b0*/  PLOP3.LUT P2, PT, PT, PT, UP0, 0x80, 0x0 ;  /* 0x000000000000781c */ /* 0x000fda0003f4f008 */
[----:B------:R-:W-:Y:S05]  /*100c0*/  @!P2 BRA `(.L_x_9024) ;  /* 0x00000014004ca947 */ /* 0x000fea0003800000 */
[----:B-1----:R-:W-:Y:S01]  /*100d0*/  IMAD R5, RZ, RZ, -UR44 ;  /* 0x8000002cff057e24 */ /* 0x002fe2000f8e02ff */
[----:B------:R-:W-:Y:S01]  /*100e0*/  LOP3.LUT R10, RZ, UR43, RZ, 0x33, !PT ;  /* 0x0000002bff0a7c12 */ /* 0x000fe2000f8e33ff */
[----:B------:R-:W-:Y:S01]  /*100f0*/  IMAD.U32 R11, RZ, RZ, UR4 ;  /* 0x00000004ff0b7e24 */ /* 0x000fe2000f8e00ff */
[----:B------:R-:W-:Y:S02]  /*10100*/  ULDC.64 UR40, c[0x0][0x408] ;  /* 0x0001020000287ab9 */ /* 0x000fe40000000a00 */
[----:B------:R-:W-:-:S05]  /*10110*/  VIADDMNMX R10, R5, 0x1, R10, !PT ;  /* 0x00000001050a7846 */ /* 0x000fca000780010a */
[----:B------:R-:W-:-:S05]  /*10120*/  VIADD R4, R10, UR44 ;  /* 0x0000002c0a047c36 */ /* 0x000fca0008000000 */
[----:B------:R-:W-:-:S04]  /*10130*/  LOP3.LUT R4, R4, 0x1, RZ, 0xc0, !PT ;  /* 0x0000000104047812 */ /* 0x000fc800078ec0ff */
[----:B------:R-:W-:-:S13]  /*10140*/  ISETP.NE.U32.AND P2, PT, R4, 0x1, PT ;  /* 0x000000010400780c */ /* 0x000fda0003f45070 */
[----:B------:R-:W-:Y:S05]  /*10150*/  @P2 BRA `(.L_x_9025) ;  /* 0x0000000400b42947 */ /* 0x000fea0003800000 */
[----:B--2---:R-:W-:Y:S01]  /*10160*/  VIADD R12, R19, 0x1 ;  /* 0x00000001130c7836 */ /* 0x004fe20000000000 */
        /* <DEDUP_REMOVED lines=26> */
.L_x_9028:
[----:B-1----:R-:W-:Y:S02]  /*10310*/  LEA R3, R12, UR42, 0x3 ;  /* 0x0000002a0c037c11 */ /* 0x002fe4000f8e18ff */
[----:B------:R-:W-:Y:S02]  /*10320*/  SHF.L.U32 R2, R13, 0x1f, RZ ;  /* 0x0000001f0d027819 */ /* 0x000fe400000006ff */
[----:B------:R-:W-:Y:S02]  /*10330*/  ISETP.NE.AND P2, PT, R17, RZ, PT ;  /* 0x000000ff1100720c */ /* 0x000fe40003f45270 */
[----:B------:R-:W1:Y:S02]  /*10340*/  SYNCS.PHASECHK.TRANS64.TRYWAIT P3, [R3+URZ+0x2d840], R2 ;  /* 0x02d84002030075a7 */ /* 0x000e64000806017f */
[----:B-1----:R-:W-:Y:S09]  /*10350*/  @!P3 BRA `(.L_x_9029) ;  /* 0x0000001c00e4b947 */ /* 0x002ff20003800000 */
.L_x_9074:
[----:B------:R-:W-:Y:S05]  /*10360*/  @P2 BRA `(.L_x_9030) ;  /* 0x0000000000142947 */ /* 0x000fea0003800000 */
[----:B------:R-:W-:Y:S01]  /*10370*/  ISETP.NE.AND P3, PT, R23, RZ, PT ;  /* 0x000000ff1700720c */ /* 0x000fe20003f65270 */
[----:B-1----:R-:W-:-:S04]  /*10380*/  IMAD.MOV.U32 R2, RZ, RZ, 0x6000 ;  /* 0x00006000ff027424 */ /* 0x002fc800078e00ff */
[----:B------:R2:W-:Y:S08]  /*10390*/  SYNCS.ARRIVE.TRANS64 RZ, [R3+URZ+0x2d830], R2 ;  /* 0x02d8300203ff79a7 */ /* 0x0005f0000800003f */
[----:B------:R-:W-:Y:S05]  /*103a0*/  @!P3 BRA `(.L_x_9030) ;  /* 0x000000000004b947 */ /* 0x000fea0003800000 */
[----:B------:R-:W-:Y:S01]  /*103b0*/  BPT.TRAP 0x1 ;  /* 0x000000040000795c */ /* 0x000fe20000300000 */
.L_x_9030:
        /* <DEDUP_REMOVED lines=14> */
[----:B-12---:R-:W-:Y:S01]  /*104a0*/  SHF.L.U32 R3, R18, 0x1f, RZ ;  /* 0x0000001f12037819 */ /* 0x006fe200000006ff */
[----:B------:R-:W-:Y:S01]  /*104b0*/  UIADD3 UR9, UR9, 0x2d830, URZ ;  /* 0x0002d83009097890 */ /* 0x000fe2000fffe03f */
[----:B------:R-:W-:Y:S01]  /*104c0*/  LEA R2, R19, UR19, 0x3 ;  /* 0x0000001313027c11 */ /* 0x000fe2000f8e18ff */
[----:B------:R-:W-:-:S02]  /*104d0*/  USHF.L.U32 UR11, UR11, 0x7, URZ ;  /* 0x000000070b0b7899 */ /* 0x000fc4000800063f */
        /* <DEDUP_REMOVED lines=13> */
.L_x_9075:
[----:B------:R-:W-:Y:S05]  /*105b0*/  @P2 BRA `(.L_x_9032) ;  /* 0x0000000000182947 */ /* 0x000fea0003800000 */
[----:B------:R-:W-:Y:S01]  /*105c0*/  ISETP.NE.AND P2, PT, R23, RZ, PT ;  /* 0x000000ff1700720c */ /* 0x000fe20003f45270 */
[----:B-1----:R-:W-:Y:S01]  /*105d0*/  IMAD.MOV.U32 R3, RZ, RZ, 0x6000 ;  /* 0x00006000ff037424 */ /* 0x002fe200078e00ff */
[----:B------:R-:W-:-:S04]  /*105e0*/  LEA R2, R19, UR42, 0x3 ;  /* 0x0000002a13027c11 */ /* 0x000fc8000f8e18ff */
[----:B------:R2:W-:Y:S07]  /*105f0*/  SYNCS.ARRIVE.TRANS64 RZ, [R2+URZ+0x2d850], R3 ;  /* 0x02d8500302ff79a7 */ /* 0x0005ee000800003f */
[----:B------:R-:W-:Y:S05]  /*10600*/  @!P2 BRA `(.L_x_9032) ;  /* 0x000000000004a947 */ /* 0x000fea0003800000 */
[----:B------:R-:W-:Y:S01]  /*10610*/  BPT.TRAP 0x1 ;  /* 0x000000040000795c */ /* 0x000fe20000300000 */
.L_x_9032:
        /* <DEDUP_REMOVED lines=14> */
[----:B------:R-:W-:Y:S02]  /*10700*/  USHF.L.U32 UR11, UR11, 0x7, URZ ;  /* 0x000000070b0b7899 */ /* 0x000fe4000800063f */
[----:B------:R-:W-:Y:S02]  /*10710*/  UIADD3 UR8, UR15, 0x400, URZ ;  /* 0x000004000f087890 */ /* 0x000fe4000fffe03f */
[----:B------:R-:W-:Y:S02]  /*10720*/  UIADD3 UR9, UR9, 0x2d850, URZ ;  /* 0x0002d85009097890 */ /* 0x000fe4000fffe03f */
        /* <DEDUP_REMOVED lines=11> */
.L_x_9027:
[----:B------:R-:W-:Y:S05]  /*107e0*/  BSYNC B0 ;  /* 0x0000000000007941 */ /* 0x000fea0003800000 */
.L_x_9026:
[----:B------:R-:W-:Y:S01]  /*107f0*/  UIADD3 UR4, UR44, -0x3, URZ ;  /* 0xfffffffd2c047890 */ /* 0x000fe2000fffe03f */
[----:B------:R-:W-:Y:S02]  /*10800*/  IMAD.MOV.U32 R19, RZ, RZ, R12 ;  /* 0x000000ffff137224 */ /* 0x000fe400078e000c */
[----:B------:R-:W-:-:S03]  /*10810*/  IMAD.MOV.U32 R18, RZ, RZ, R13 ;  /* 0x000000ffff127224 */ /* 0x000fc600078e000d */
[----:B------:R-:W-:-:S07]  /*10820*/  IMAD.U32 R11, RZ, RZ, UR4 ;  /* 0x00000004ff0b7e24 */ /* 0x000fce000f8e00ff */
.L_x_9025:
[----:B------:R-:W-:Y:S01]  /*10830*/  ULOP3.LUT UR4, URZ, UR44, URZ, 0x33, !UPT ;  /* 0x0000002c3f047292 */ /* 0x000fe2000f8e333f */
[----:B------:R-:W-:Y:S01]  /*10840*/  VIADD R10, R10, 0xfffffffe ;  /* 0xfffffffe0a0a7836 */ /* 0x000fe20000000000 */
[----:B------:R-:W-:Y:S04]  /*10850*/  BSSY B0, `(.L_x_9024) ;  /* 0x00000da000007945 */ /* 0x000fe80003800000 */
[----:B------:R-:W-:-:S13]  /*10860*/  ISETP.NE.AND P2, PT, R10, UR4, PT ;  /* 0x000000040a007c0c */ /* 0x000fda000bf45270 */
[----:B------:R-:W-:Y:S05]  /*10870*/  @!P2 BRA `(.L_x_9033) ;  /* 0x0000000c005ca947 */ /* 0x000fea0003800000 */
[----:B-12---:R-:W-:-:S07]  /*10880*/  IMAD.MOV.U32 R2, RZ, RZ, R9 ;  /* 0x000000ffff027224 */ /* 0x006fce00078e0009 */
.L_x_9048:
        /* <DEDUP_REMOVED lines=11> */
[----:B------:R-:W-:Y:S02]  /*10940*/  IMAD.MOV.U32 R13, RZ, RZ, R11 ;  /* 0x000000ffff0d7224 */ /* 0x000fe400078e000b */
[----:B------:R-:W-:-:S04]  /*10950*/  IMAD R15, R8, UR40, RZ ;  /* 0x00000028080f7c24 */ /* 0x000fc8000f8e02ff */
[----:B------:R-:W-:Y:S01]  /*10960*/  IMAD R15, R0, UR41, R15 ;  /* 0x00000029000f7c24 */ /* 0x000fe2000f8e020f */
[----:B------:R-:W2:Y:S01]  /*10970*/  LDC.64 R2, c[0x0][0x3f8] ;  /* 0x0000fe00ff027b82 */ /* 0x000ea20000000a00 */
        /* <DEDUP_REMOVED lines=13> */
.L_x_9036:
[----:B------:R-:W-:Y:S02]  /*10a50*/  LEA R4, R10, UR42, 0x3 ;  /* 0x0000002a0a047c11 */ /* 0x000fe4000f8e18ff */
[----:B-1----:R-:W-:Y:S02]  /*10a60*/  SHF.L.U32 R3, R12, 0x1f, RZ ;  /* 0x0000001f0c037819 */ /* 0x002fe400000006ff */
[----:B------:R-:W-:Y:S02]  /*10a70*/  ISETP.NE.AND P2, PT, R17, RZ, PT ;  /* 0x000000ff1100720c */ /* 0x000fe40003f45270 */
[----:B------:R-:W1:Y:S02]  /*10a80*/  SYNCS.PHASECHK.TRANS64.TRYWAIT P3, [R4+URZ+0x2d840], R3 ;  /* 0x02d84003040075a7 */ /* 0x000e64000806017f */
[----:B-1----:R-:W-:Y:S09]  /*10a90*/  @!P3 BRA `(.L_x_9037) ;  /* 0x00000018003cb947 */ /* 0x002ff20003800000 */
.L_x_9076:
[----:B------:R-:W-:Y:S05]  /*10aa0*/  @P2 BRA `(.L_x_9038) ;  /* 0x0000000000142947 */ /* 0x000fea0003800000 */
[----:B------:R-:W-:Y:S01]  /*10ab0*/  ISETP.NE.AND P3, PT, R23, RZ, PT ;  /* 0x000000ff1700720c */ /* 0x000fe20003f65270 */
[----:B-1----:R-:W-:-:S04]  /*10ac0*/  IMAD.MOV.U32 R3, RZ, RZ, 0x6000 ;  /* 0x00006000ff037424 */ /* 0x002fc800078e00ff */
[----:B------:R2:W-:Y:S08]  /*10ad0*/  SYNCS.ARRIVE.TRANS64 RZ, [R4+URZ+0x2d830], R3 ;  /* 0x02d8300304ff79a7 */ /* 0x0005f0000800003f */
[----:B------:R-:W-:Y:S05]  /*10ae0*/  @!P3 BRA `(.L_x_9038) ;  /* 0x000000000004b947 */ /* 0x000fea0003800000 */
[----:B------:R-:W-:Y:S01]  /*10af0*/  BPT.TRAP 0x1 ;  /* 0x000000040000795c */ /* 0x000fe20000300000 */
.L_x_9038:
        /* <DEDUP_REMOVED lines=16> */
[----:B-12---:R-:W-:Y:S01]  /*10c00*/  LEA R3, R19, UR19, 0x3 ;  /* 0x0000001313037c11 */ /* 0x006fe2000f8e18ff */
        /* <DEDUP_REMOVED lines=14> */
.L_x_9077:
[----:B------:R-:W-:Y:S05]  /*10cf0*/  @P2 BRA `(.L_x_9040) ;  /* 0x0000000000142947 */ /* 0x000fea0003800000 */
[----:B------:R-:W-:Y:S01]  /*10d00*/  ISETP.NE.AND P2, PT, R23, RZ, PT ;  /* 0x000000ff1700720c */ /* 0x000fe20003f45270 */
[----:B------:R-:W-:-:S04]  /*10d10*/  IMAD.MOV.U32 R4, RZ, RZ, 0x6000 ;  /* 0x00006000ff047424 */ /* 0x000fc800078e00ff */
[----:B------:R2:W-:Y:S08]  /*10d20*/  SYNCS.ARRIVE.TRANS64 RZ, [R3+URZ+0x50], R4 ;  /* 0x0000500403ff79a7 */ /* 0x0005f0000800003f */
[----:B------:R-:W-:Y:S05]  /*10d30*/  @!P2 BRA `(.L_x_9040) ;  /* 0x000000000004a947 */ /* 0x000fea0003800000 */
[----:B------:R-:W-:Y:S01]  /*10d40*/  BPT.TRAP 0x1 ;  /* 0x000000040000795c */ /* 0x000fe20000300000 */
.L_x_9040:
        /* <DEDUP_REMOVED lines=29> */
.L_x_9035:
[----:B------:R-:W-:Y:S05]  /*10f20*/  BSYNC B1 ;  /* 0x0000000000017941 */ /* 0x000fea0003800000 */
.L_x_9034:
[----:B------:R-:W-:Y:S01]  /*10f30*/  VIADD R19, R10, 0x1 ;  /* 0x000000010a137836 */ /* 0x000fe20000000000 */
[----:B------:R-:W-:Y:S01]  /*10f40*/  BSSY B1, `(.L_x_9041) ;  /* 0x0000067000017945 */ /* 0x000fe20003800000 */
[----:B------:R-:W-:-:S03]  /*10f50*/  VIADD R13, R11, 0xffffffff ;  /* 0xffffffff0b0d7836 */ /* 0x000fc60000000000 */
[----:B------:R-:W-:-:S04]  /*10f60*/  ISETP.NE.AND P2, PT, R19, 0x2, PT ;  /* 0x000000021300780c */ /* 0x000fc80003f45270 */
[----:B-12---:R-:W-:Y:S02]  /*10f70*/  SEL R3, RZ, 0x1, P2 ;  /* 0x00000001ff037807 */ /* 0x006fe40001000000 */
        /* <DEDUP_REMOVED lines=9> */
[----:B-1----:R-:W-:-:S13]  /*11010*/  ISETP.NE.AND P2, PT, R14, 0x1, PT ;  /* 0x000000010e00780c */ /* 0x002fda0003f45270 */
[----:B------:R-:W1:Y:S02]  /*11020*/  @P2 LDC.64 R2, c[0x0][0x420] ;  /* 0x00010800ff022b82 */ /* 0x000e640000000a00 */
[----:B-1----:R-:W-:-:S05]  /*11030*/  @P2 IMAD.HI.U32 R2, R13, R2, RZ ;  /* 0x000000020d022227 */ /* 0x002fca00078e00ff */
[----:B------:R-:W-:Y:S02]  /*11040*/  @P2 SHF.R.U32.HI R15, RZ, R3, R2 ;  /* 0x00000003ff0f2219 */ /* 0x000fe40000011602 */
[----:B------:R-:W1:Y:S02]  /*11050*/  LDC.64 R2, c[0x0][0x3f8] ;  /* 0x0000fe00ff027b82 */ /* 0x000e640000000a00 */
[--C-:B------:R-:W-:Y:S01]  /*11060*/  SHF.R.S32.HI R5, RZ, 0x1f, R15.reuse ;  /* 0x0000001fff057819 */ /* 0x100fe2000001140f */
[----:B------:R-:W-:-:S04]  /*11070*/  IMAD.MOV.U32 R4, RZ, RZ, R15 ;  /* 0x000000ffff047224 */ /* 0x000fc800078e000f */
[----:B------:R-:W-:-:S04]  /*11080*/  IMAD.WIDE.U32 R4, R0, UR40, R4 ;  /* 0x0000002800047c25 */ /* 0x000fc8000f8e0004 */
[----:B------:R-:W-:Y:S01]  /*11090*/  IMAD.IADD R5, R21, 0x1, R5 ;  /* 0x0000000115057824 */ /* 0x000fe200078e0205 */
[----:B-1----:R-:W-:-:S04]  /*110a0*/  LEA R2, P2, R4, R2, 0x2 ;  /* 0x0000000204027211 */ /* 0x002fc800078410ff */
[----:B------:R-:W-:-:S05]  /*110b0*/  LEA.HI.X R3, R4, R3, R5, 0x2, P2 ;  /* 0x0000000304037211 */ /* 0x000fca00010f1405 */
[----:B------:R1:W5:Y:S01]  /*110c0*/  LDG.E R2, desc[UR50][R2.64] ;  /* 0x0000003202027981 */ /* 0x000362000c1e1900 */
[----:B------:R-:W-:-:S04]  /*110d0*/  IMAD.MOV R4, RZ, RZ, -R15 ;  /* 0x000000ffff047224 */ /* 0x000fc800078e0a0f */
[----:B------:R-:W-:-:S07]  /*110e0*/  IMAD R14, R14, R4, R13 ;  /* 0x000000040e0e7224 */ /* 0x000fce00078e020d */
.L_x_9043:
[----:B-1----:R-:W-:Y:S02]  /*110f0*/  LEA R3, R19, UR42, 0x3 ;  /* 0x0000002a13037c11 */ /* 0x002fe4000f8e18ff */
[----:B------:R-:W-:Y:S02]  /*11100*/  SHF.L.U32 R4, R18, 0x1f, RZ ;  /* 0x0000001f12047819 */ /* 0x000fe400000006ff */
[----:B------:R-:W-:Y:S02]  /*11110*/  ISETP.NE.AND P2, PT, R17, RZ, PT ;  /* 0x000000ff1100720c */ /* 0x000fe40003f45270 */
[----:B------:R-:W1:Y:S02]  /*11120*/  SYNCS.PHASECHK.TRANS64.TRYWAIT P3, [R3+URZ+0x2d840], R4 ;  /* 0x02d84004030075a7 */ /* 0x000e64000806017f */
[----:B-1----:R-:W-:Y:S09]  /*11130*/  @!P3 BRA `(.L_x_9044) ;  /* 0x0000001000bcb947 */ /* 0x002ff20003800000 */
.L_x_9078:
[----:B------:R-:W-:Y:S05]  /*11140*/  @P2 BRA `(.L_x_9045) ;  /* 0x0000000000142947 */ /* 0x000fea0003800000 */
[----:B------:R-:W-:Y:S01]  /*11150*/  ISETP.NE.AND P3, PT, R23, RZ, PT ;  /* 0x000000ff1700720c */ /* 0x000fe20003f65270 */
[----:B-1----:R-:W-:-:S04]  /*11160*/  IMAD.MOV.U32 R4, RZ, RZ, 0x6000 ;  /* 0x00006000ff047424 */ /* 0x002fc800078e00ff */
[----:B------:R2:W-:Y:S08]  /*11170*/  SYNCS.ARRIVE.TRANS64 RZ, [R3+URZ+0x2d830], R4 ;  /* 0x02d8300403ff79a7 */ /* 0x0005f0000800003f */
[----:B------:R-:W-:Y:S05]  /*11180*/  @!P3 BRA `(.L_x_9045) ;  /* 0x000000000004b947 */ /* 0x000fea0003800000 */
[----:B------:R-:W-:Y:S01]  /*11190*/  BPT.TRAP 0x1 ;  /* 0x000000040000795c */ /* 0x000fe20000300000 */
.L_x_9045:
        /* <DEDUP_REMOVED lines=16> */
[----:B------:R-:W-:Y:S02]  /*112a0*/  USHF.L.U32 UR11, UR11, 0x7, URZ ;  /* 0x000000070b0b7899 */ /* 0x000fe4000800063f */
        /* <DEDUP_REMOVED lines=14> */
.L_x_9079:
[----:B------:R-:W-:Y:S05]  /*11390*/  @P2 BRA `(.L_x_9047) ;  /* 0x0000000000142947 */ /* 0x000fea0003800000 */
[----:B------:R-:W-:Y:S01]  /*113a0*/  ISETP.NE.AND P2, PT, R23, RZ, PT ;  /* 0x000000ff1700720c */ /* 0x000fe20003f45270 */
[----:B------:R-:W-:-:S04]  /*113b0*/  IMAD.MOV.U32 R4, RZ, RZ, 0x6000 ;  /* 0x00006000ff047424 */ /* 0x000fc800078e00ff */
[----:B------:R2:W-:Y:S08]  /*113c0*/  SYNCS.ARRIVE.TRANS64 RZ, [R3+URZ+0x50], R4 ;  /* 0x0000500403ff79a7 */ /* 0x0005f0000800003f */
[----:B------:R-:W-:Y:S05]  /*113d0*/  @!P2 BRA `(.L_x_9047) ;  /* 0x000000000004a947 */ /* 0x000fea0003800000 */
[----:B------:R-:W-:Y:S01]  /*113e0*/  BPT.TRAP 0x1 ;  /* 0x000000040000795c */ /* 0x000fe20000300000 */
.L_x_9047:
        /* <DEDUP_REMOVED lines=28> */
.L_x_9042:
[----:B------:R-:W-:Y:S05]  /*115b0*/  BSYNC B1 ;  /* 0x0000000000017941 */ /* 0x000fea0003800000 */
.L_x_9041:
[----:B------:R-:W-:Y:S01]  /*115c0*/  ISETP.GT.AND P2, PT, R13, UR43, PT ;  /* 0x0000002b0d007c0c */ /* 0x000fe2000bf44270 */
[----:B------:R-:W-:-:S12]  /*115d0*/  VIADD R11, R11, 0xfffffffe ;  /* 0xfffffffe0b0b7836 */ /* 0x000fd80000000000 */
[----:B------:R-:W-:Y:S05]  /*115e0*/  @P2 BRA `(.L_x_9048) ;  /* 0xfffffff000a82947 */ /* 0x000fea000383ffff */
.L_x_9033:
[----:B------:R-:W-:Y:S05]  /*115f0*/  BSYNC B0 ;  /* 0x0000000000007941 */ /* 0x000fea0003800000 */
.L_x_9024:
[----:B------:R-:W-:Y:S04]  /*11600*/  BSSY B0, `(.L_x_9049) ;  /* 0x000000e000007945 */ /* 0x000fe80003800000 */
[----:B------:R-:W-:Y:S05]  /*11610*/  @P1 BRA `(.L_x_9050) ;  /* 0x0000000000301947 */ /* 0x000fea0003800000 */
[----:B------:R-:W3:Y:S01]  /*11620*/  S2R R11, SR_LANEID ;  /* 0x00000000000b7919 */ /* 0x000ee20000000000 */
[----:B------:R-:W-:Y:S01]  /*11630*/  VOTEU.ANY UR4, UPT, PT ;  /* 0x0000000000047886 */ /* 0x000fe200038e0100 */
[----:B-12---:R-:W1:Y:S01]  /*11640*/  LDC.64 R2, c[0x0][0xdf0] ;  /* 0x00037c00ff027b82 */ /* 0x006e620000000a00 */
[----:B------:R-:W3:Y:S08]  /*11650*/  FLO.U32 R0, UR4 ;  /* 0x0000000400007d00 */ /* 0x000ef000080e0000 */
[----:B------:R-:W1:Y:S01]  /*11660*/  POPC R5, UR4 ;  /* 0x0000000400057d09 */ /* 0x000e620008000000 */
[----:B---3--:R-:W-:-:S13]  /*11670*/  ISETP.EQ.U32.AND P0, PT, R0, R11, PT ;  /* 0x0000000b0000720c */ /* 0x008fda0003f02070 */
[----:B-1----:R-:W2:Y:S01]  /*11680*/  @P0 ATOMG.E.ADD.STRONG.GPU PT, R3, desc[UR50][R2.64], R5 ;  /* 0x00000005020309a8 */ /* 0x002ea200081ee1f2 */
[----:B------:R-:W1:Y:S02]  /*11690*/  S2R R4, SR_LTMASK ;  /* 0x0000000000047919 */ /* 0x000e640000003900 */
[----:B-1----:R-:W-:-:S04]  /*116a0*/  LOP3.LUT R4, R4, UR4, RZ, 0xc0, !PT ;  /* 0x0000000404047c12 */ /* 0x002fc8000f8ec0ff */
[----:B------:R-:W1:Y:S01]  /*116b0*/  POPC R11, R4 ;  /* 0x00000004000b7309 */ /* 0x000e620000000000 */
[----:B--2---:R-:W1:Y:S02]  /*116c0*/  SHFL.IDX PT, R0, R3, R0, 0x1f ;  /* 0x00001f0003007589 */ /* 0x004e6400000e0000 */
[----:B-1----:R-:W-:-:S07]  /*116d0*/  IADD3 R22, R0, UR45, R11 ;  /* 0x0000002d00167c10 */ /* 0x002fce000fffe00b */
.L_x_9050:
[----:B------:R-:W-:Y:S05]  /*116e0*/  BSYNC B0 ;  /* 0x0000000000007941 */ /* 0x000fea0003800000 */
.L_x_9049:
[----:B------:R-:W-:Y:S04]  /*116f0*/  BSSY B0, `(.L_x_9051) ;  /* 0x0000028000007945 */ /* 0x000fe80003800000 */
[----:B------:R-:W-:Y:S05]  /*11700*/  @!P6 BRA `(.L_x_9052) ;  /* 0x000000000098e947 */ /* 0x000fea0003800000 */
[----:B-12---:R-:W-:Y:S02]  /*11710*/  LEA R3, R19, UR42, 0x3 ;  /* 0x0000002a13037c11 */ /* 0x006fe4000f8e18ff */
[----:B------:R-:W-:Y:S02]  /*11720*/  SHF.L.U32 R0, R18, 0x1f, RZ ;  /* 0x0000001f12007819 */ /* 0x000fe400000006ff */
[----:B------:R-:W-:Y:S02]  /*11730*/  ISETP.NE.AND P1, PT, R17, RZ, PT ;  /* 0x000000ff1100720c */ /* 0x000fe40003f25270 */
[----:B------:R-:W1:Y:S02]  /*11740*/  SYNCS.PHASECHK.TRANS64.TRYWAIT P0, [R3+URZ+0x2d860], R0 ;  /* 0x02d86000030075a7 */ /* 0x000e64000800017f */
[----:B-1----:R-:W-:Y:S09]  /*11750*/  @!P0 BRA `(.L_x_9053) ;  /* 0x0000000c005c8947 */ /* 0x002ff20003800000 */
.L_x_9080:
[----:B------:R-:W-:Y:S05]  /*11760*/  @P1 BRA `(.L_x_9054) ;  /* 0x0000000000141947 */ /* 0x000fea0003800000 */
[----:B------:R-:W-:Y:S01]  /*11770*/  ISETP.NE.AND P0, PT, R23, RZ, PT ;  /* 0x000000ff1700720c */ /* 0x000fe20003f05270 */
[----:B-1----:R-:W-:-:S04]  /*11780*/  IMAD.MOV.U32 R0, RZ, RZ, 0x6000 ;  /* 0x00006000ff007424 */ /* 0x002fc800078e00ff */
[----:B------:R2:W-:Y:S08]  /*11790*/  SYNCS.ARRIVE.TRANS64 RZ, [R3+URZ+0x2d850], R0 ;  /* 0x02d8500003ff79a7 */ /* 0x0005f0000800003f */
[----:B------:R-:W-:Y:S05]  /*117a0*/  @!P0 BRA `(.L_x_9054) ;  /* 0x0000000000048947 */ /* 0x000fea0003800000 */
[----:B------:R-:W-:Y:S01]  /*117b0*/  BPT.TRAP 0x1 ;  /* 0x000000040000795c */ /* 0x000fe20000300000 */
.L_x_9054:
        /* <DEDUP_REMOVED lines=27> */
.L_x_9052:
[----:B------:R-:W-:Y:S05]  /*11970*/  BSYNC B0 ;  /* 0x0000000000007941 */ /* 0x000fea0003800000 */
.L_x_9051:
[----:B------:R-:W-:Y:S02]  /*11980*/  VIADD R19, R19, 0x1 ;  /* 0x0000000113137836 */ /* 0x000fe40000000000 */
[----:B--2---:R-:W-:-:S03]  /*11990*/  IMAD.MOV.U32 R13, RZ, RZ, R22 ;  /* 0x000000ffff0d7224 */ /* 0x004fc600078e0016 */
[----:B------:R-:W-:-:S04]  /*119a0*/  ISETP.NE.AND P0, PT, R19, 0x2, PT ;  /* 0x000000021300780c */ /* 0x000fc80003f05270 */
[----:B-1----:R-:W-:Y:S02]  /*119b0*/  SEL R3, RZ, 0x1, P0 ;  /* 0x00000001ff037807 */ /* 0x002fe40000000000 */
[----:B------:R-:W-:Y:S02]  /*119c0*/  SEL R19, R19, RZ, P0 ;  /* 0x000000ff13137207 */ /* 0x000fe40000000000 */
[----:B------:R-:W-:-:S07]  /*119d0*/  LOP3.LUT R18, R18, R3, RZ, 0x3c, !PT ;  /* 0x0000000312127212 */ /* 0x000fce00078e3cff */
.L_x_9013:
[----:B------:R-:W-:Y:S05]  /*119e0*/  BSYNC B6 ;  /* 0x0000000000067941 */ /* 0x000fea0003800000 */
.L_x_9011:
[----:B------:R-:W-:-:S03]  /*119f0*/  UMOV UR4, 0xffffffff ;  /* 0xffffffff00047882 */ /* 0x000fc60000000000 */
[----:B------:R-:W-:Y:S05]  /*11a00*/  BRA.DIV UR4, `(.L_x_9055) ;  /* 0x0000000a04c47947 */ /* 0x000fea000b800000 */
[----:B------:R1:W2:Y:S02]  /*11a10*/  SHFL.IDX PT, R14, R13, RZ, 0x1f ;  /* 0x00001fff0d0e7589 */ /* 0x0002a400000e0000 */
.L_x_9083:
        /* <DEDUP_REMOVED lines=12> */
.L_x_9002:
[----:B------:R-:W2:Y:S01]  /*11ae0*/  S2R R3, SR_CgaCtaId ;  /* 0x0000000000037919 */ /* 0x000ea20000008800 */
[----:B------:R-:W-:Y:S01]  /*11af0*/  UIADD3 UR47, UR47, 0x1, URZ ;  /* 0x000000012f2f7890 */ /* 0x000fe2000fffe03f */
[----:B------:R-:W-:-:S03]  /*11b00*/  MOV R0, 0x400 ;  /* 0x0000040000007802 */ /* 0x000fc60000000f00 */
[----:B------:R-:W-:-:S04]  /*11b10*/  ULEA.HI UR4, UR47, UR47, URZ, 0x1 ;  /* 0x0000002f2f047291 */ /* 0x000fc8000f8f083f */
[----:B------:R-:W-:-:S04]  /*11b20*/  ULOP3.LUT UR4, UR4, 0xfffffffe, URZ, 0xc0, !UPT ;  /* 0xfffffffe04047892 */ /* 0x000fc8000f8ec03f */
[----:B------:R-:W-:-:S06]  /*11b30*/  UIADD3 UR4, UR47, -UR4, URZ ;  /* 0x800000042f047290 */ /* 0x000fcc000fffe03f */
[----:B------:R-:W-:Y:S01]  /*11b40*/  IMAD.U32 R2, RZ, RZ, UR4 ;  /* 0x00000004ff027e24 */ /* 0x000fe2000f8e00ff */
[----:B--2---:R-:W-:-:S04]  /*11b50*/  LEA R9, R3, R0, 0x18 ;  /* 0x0000000003097211 */ /* 0x004fc800078ec0ff */
[----:B------:R-:W-:-:S04]  /*11b60*/  SHF.L.U32 R0, R2, 0x1f, RZ ;  /* 0x0000001f02007819 */ /* 0x000fc800000006ff */
[----:B------:R-:W2:Y:S02]  /*11b70*/  SYNCS.PHASECHK.TRANS64.TRYWAIT P0, [R9+URZ+0x2d820], R0 ;  /* 0x02d82000090075a7 */ /* 0x000ea4000800017f */
[----:B--2---:R-:W-:Y:S05]  /*11b80*/  @!P0 BRA `(.L_x_9057) ;  /* 0x0000000800888947 */ /* 0x004fea0003800000 */
.L_x_9084:
[----:B------:R-:W3:Y:S02]  /*11b90*/  SHFL.IDX PT, R16, R16, RZ, 0x1f ;  /* 0x00001fff10107589 */ /* 0x000ee400000e0000 */
[----:B---3--:R-:W-:-:S13]  /*11ba0*/  ISETP.NE.AND P0, PT, R16, RZ, PT ;  /* 0x000000ff1000720c */ /* 0x008fda0003f05270 */
[----:B------:R-:W-:Y:S05]  /*11bb0*/  @P0 EXIT ;  /* 0x000000000000094d */ /* 0x000fea0003800000 */
[----:B------:R-:W-:Y:S01]  /*11bc0*/  ELECT P0, URZ, PT ;  /* 0x00000000003f782f */ /* 0x000fe20003800000 */
[----:B------:R-:W-:-:S12]  /*11bd0*/  BSSY B0, `(.L_x_9058) ;  /* 0x0000020000007945 */ /* 0x000fd80003800000 */
[----:B------:R-:W-:Y:S05]  /*11be0*/  @!P0 BRA `(.L_x_9059) ;  /* 0x0000000000788947 */ /* 0x000fea0003800000 */
[----:B------:R-:W-:-:S06]  /*11bf0*/  ULOP3.LUT UR4, UR46, 0x2, URZ, 0xfc, !UPT ;  /* 0x000000022e047892 */ /* 0x000fcc000f8efc3f */
[----:B--2---:R-:W-:-:S05]  /*11c00*/  IMAD.U32 R0, RZ, RZ, UR4 ;  /* 0x00000004ff007e24 */ /* 0x004fca000f8e00ff */
[----:B------:R-:W-:-:S13]  /*11c10*/  ISETP.NE.AND P2, PT, R0, 0x3, PT ;  /* 0x000000030000780c */ /* 0x000fda0003f45270 */
[----:B------:R-:W-:Y:S05]  /*11c20*/  @!P2 BRA `(.L_x_9060) ;  /* 0x000000000004a947 */ /* 0x000fea0003800000 */
[----:B------:R-:W-:Y:S01]  /*11c30*/  BPT.TRAP 0x1 ;  /* 0x000000040000795c */ /* 0x000fe20000300000 */
.L_x_9060:
        /* <DEDUP_REMOVED lines=12> */
.L_x_9085:
[----:B------:R-:W3:Y:S02]  /*11d00*/  SYNCS.PHASECHK.TRANS64.TRYWAIT P0, [R3+URZ], R2 ;  /* 0x00000002030075a7 */ /* 0x000ee4000800017f */
[----:B---3--:R-:W-:Y:S05]  /*11d10*/  @!P0 BRA `(.L_x_9062) ;  /* 0x00000008004c8947 */ /* 0x008fea0003800000 */
.L_x_9086:
[----:B------:R-:W-:Y:S05]  /*11d20*/  @!P2 BRA `(.L_x_9063) ;  /* 0x000000000004a947 */ /* 0x000fea0003800000 */
[----:B------:R-:W-:Y:S01]  /*11d30*/  BPT.TRAP 0x1 ;  /* 0x000000040000795c */ /* 0x000fe20000300000 */
.L_x_9063:
[----:B------:R-:W-:-:S04]  /*11d40*/  VIADD R0, R9, 0x2d860 ;  /* 0x0002d86009007836 */ /* 0x000fc80000000000 */
[----:B------:R-:W-:-:S04]  /*11d50*/  IMAD R19, R19, 0x8, R0 ;  /* 0x0000000813137824 */ /* 0x000fc800078e0200 */
[----:B------:R-:W4:Y:S02]  /*11d60*/  SYNCS.PHASECHK.TRANS64.TRYWAIT P0, [R19+URZ], R4 ;  /* 0x00000004130075a7 */ /* 0x000f24000800017f */
[----:B----4-:R-:W-:Y:S05]  /*11d70*/  @!P0 BRA `(.L_x_9064) ;  /* 0x0000000800488947 */ /* 0x010fea0003800000 */
.L_x_9087:
[----:B------:R-:W-:-:S07]  /*11d80*/  IMAD R7, R7, 0x8, R0 ;  /* 0x0000000807077824 */ /* 0x000fce00078e0200 */
.L_x_9065:
[----:B------:R1:W1:Y:S02]  /*11d90*/  SYNCS.PHASECHK.TRANS64.TRYWAIT P0, [R7+URZ], R2 ;  /* 0x00000002070075a7 */ /* 0x000264000800017f */
[----:B-1----:R-:W-:Y:S05]  /*11da0*/  @!P0 NANOSLEEP.SYNCS 0x989680 ;  /* 0x009896800000895d */ /* 0x002fea0003900000 */
[----:B------:R-:W1:Y:S02]  /*11db0*/  @!P0 SYNCS.PHASECHK.TRANS64 P0, [R7+URZ], R2 ;  /* 0x00000002070085a7 */ /* 0x000e64000800007f */
[----:B-1----:R-:W-:Y:S05]  /*11dc0*/  @!P0 BRA `(.L_x_9065) ;  /* 0xfffffffc00f08947 */ /* 0x002fea000383ffff */
.L_x_9059:
[----:B------:R-:W-:Y:S05]  /*11dd0*/  BSYNC B0 ;  /* 0x0000000000007941 */ /* 0x000fea0003800000 */
.L_x_9058:
[----:B------:R-:W-:Y:S05]  /*11de0*/  EXIT ;  /* 0x000000000000794d */ /* 0x000fea0003800000 */
.L_x_8923:
[----:B-1----:R-:W-:-:S04]  /*11df0*/  IMAD.U32 R3, RZ, RZ, UR39 ;  /* 0x00000027ff037e24 */ /* 0x002fc8000f8e00ff */
[----:B------:R1:W2:Y:S03]  /*11e00*/  SYNCS.PHASECHK.TRANS64.TRYWAIT P1, [R3+URZ+0x2d800], R0 ;  /* 0x02d80000030075a7 */ /* 0x0002a6000802017f */
[----:B--2---:R-:W-:Y:S05]  /*11e10*/  @!P1 NANOSLEEP.SYNCS 0x989680 ;  /* 0x009896800000995d */ /* 0x004fea0003900000 */
[----:B------:R-:W2:Y:S02]  /*11e20*/  @!P1 SYNCS.PHASECHK.TRANS64 P1, [R3+URZ+0x2d800], R0 ;  /* 0x02d80000030095a7 */ /* 0x000ea4000802007f */
[----:B--2---:R-:W-:Y:S05]  /*11e30*/  @!P1 BRA `(.L_x_8923) ;  /* 0xfffffffc00ec9947 */ /* 0x004fea000383ffff */
[----:B------:R-:W-:Y:S05]  /*11e40*/  BRA `(.L_x_9066) ;  /* 0xfffffefc00147947 */ /* 0x000fea000383ffff */
.L_x_8927:
[----:B--2---:R2:W3:Y:S02]  /*11e50*/  SYNCS.PHASECHK.TRANS64.TRYWAIT P2, [R7+URZ+0x2d830], R0 ;  /* 0x02d83000070075a7 */ /* 0x0044e4000804017f */
[----:B---3--:R-:W-:Y:S05]  /*11e60*/  @!P2 NANOSLEEP.SYNCS 0x989680 ;  /* 0x009896800000a95d */ /* 0x008fea0003900000 */
[----:B------:R-:W3:Y:S02]  /*11e70*/  @!P2 SYNCS.PHASECHK.TRANS64 P2, [R7+URZ+0x2d830], R0 ;  /* 0x02d830000700a5a7 */ /* 0x000ee4000804007f */
[----:B---3--:R-:W-:Y:S05]  /*11e80*/  @!P2 BRA `(.L_x_8927) ;  /* 0xfffffffc00f0a947 */ /* 0x008fea000383ffff */
[----:B------:R-:W-:Y:S05]  /*11e90*/  BRA `(.L_x_8926) ;  /* 0xfffffefc00347947 */ /* 0x000fea000383ffff */
.L_x_8943:
[----:B---3--:R-:W-:-:S04]  /*11ea0*/  IMAD.U32 R11, RZ, RZ, UR6 ;  /* 0x00000006ff0b7e24 */ /* 0x008fc8000f8e00ff */
[----:B------:R3:W4:Y:S03]  /*11eb0*/  SYNCS.PHASECHK.TRANS64.TRYWAIT P2, [R11+URZ+0x2d830], R10 ;  /* 0x02d8300a0b0075a7 */ /* 0x000726000804017f */
[----:B----4-:R-:W-:Y:S05]  /*11ec0*/  @!P2 NANOSLEEP.SYNCS 0x989680 ;  /* 0x009896800000a95d */ /* 0x010fea0003900000 */
[----:B------:R-:W4:Y:S02]  /*11ed0*/  @!P2 SYNCS.PHASECHK.TRANS64 P2, [R11+URZ+0x2d830], R10 ;  /* 0x02d8300a0b00a5a7 */ /* 0x000f24000804007f */
[----:B----4-:R-:W-:Y:S05]  /*11ee0*/  @!P2 BRA `(.L_x_8943) ;  /* 0xfffffffc00eca947 */ /* 0x010fea000383ffff */
[----:B------:R-:W-:Y:S05]  /*11ef0*/  BRA `(.L_x_8940) ;  /* 0xffffff2c00f07947 */ /* 0x000fea000383ffff */
.L_x_8947:
[----:B--2---:R-:W-:-:S04]  /*11f00*/  IMAD.U32 R11, RZ, RZ, UR6 ;  /* 0x00000006ff0b7e24 */ /* 0x004fc8000f8e00ff */
[----:B------:R2:W3:Y:S03]  /*11f10*/  SYNCS.PHASECHK.TRANS64.TRYWAIT P2, [R11+URZ+0x2d850], R10 ;  /* 0x02d8500a0b0075a7 */ /* 0x0004e6000804017f */
[----:B---3--:R-:W-:Y:S05]  /*11f20*/  @!P2 NANOSLEEP.SYNCS 0x989680 ;  /* 0x009896800000a95d */ /* 0x008fea0003900000 */
[----:B------:R-:W3:Y:S02]  /*11f30*/  @!P2 SYNCS.PHASECHK.TRANS64 P2, [R11+URZ+0x2d850], R10 ;  /* 0x02d8500a0b00a5a7 */ /* 0x000ee4000804007f */
[----:B---3--:R-:W-:Y:S05]  /*11f40*/  @!P2 BRA `(.L_x_8947) ;  /* 0xfffffffc00eca947 */ /* 0x008fea000383ffff */
[----:B------:R-:W-:Y:S05]  /*11f50*/  BRA `(.L_x_8944) ;  /* 0xffffff3000887947 */ /* 0x000fea000383ffff */
.L_x_8964:
[----:B--2---:R-:W-:-:S04]  /*11f60*/  IMAD.U32 R12, RZ, RZ, UR6 ;  /* 0x00000006ff0c7e24 */ /* 0x004fc8000f8e00ff */
[----:B------:R2:W3:Y:S03]  /*11f70*/  SYNCS.PHASECHK.TRANS64.TRYWAIT P2, [R12+URZ+0x2d830], R7 ;  /* 0x02d830070c0075a7 */ /* 0x0004e6000804017f */
[----:B---3--:R-:W-:Y:S05]  /*11f80*/  @!P2 NANOSLEEP.SYNCS 0x989680 ;  /* 0x009896800000a95d */ /* 0x008fea0003900000 */
[----:B------:R-:W3:Y:S02]  /*11f90*/  @!P2 SYNCS.PHASECHK.TRANS64 P2, [R12+URZ+0x2d830], R7 ;  /* 0x02d830070c00a5a7 */ /* 0x000ee4000804007f */
[----:B---3--:R-:W-:Y:S05]  /*11fa0*/  @!P2 BRA `(.L_x_8964) ;  /* 0xfffffffc00eca947 */ /* 0x008fea000383ffff */
[----:B------:R-:W-:Y:S05]  /*11fb0*/  BRA `(.L_x_8961) ;  /* 0xffffff6000707947 */ /* 0x000fea000383ffff */
.L_x_8968:
[----:B--2---:R-:W-:-:S04]  /*11fc0*/  IMAD.U32 R12, RZ, RZ, UR6 ;  /* 0x00000006ff0c7e24 */ /* 0x004fc8000f8e00ff */
[----:B------:R2:W3:Y:S03]  /*11fd0*/  SYNCS.PHASECHK.TRANS64.TRYWAIT P2, [R12+URZ+0x2d850], R7 ;  /* 0x02d850070c0075a7 */ /* 0x0004e6000804017f */
[----:B---3--:R-:W-:Y:S05]  /*11fe0*/  @!P2 NANOSLEEP.SYNCS 0x989680 ;  /* 0x009896800000a95d */ /* 0x008fea0003900000 */
[----:B------:R-:W3:Y:S02]  /*11ff0*/  @!P2 SYNCS.PHASECHK.TRANS64 P2, [R12+URZ+0x2d850], R7 ;  /* 0x02d850070c00a5a7 */ /* 0x000ee4000804007f */
[----:B---3--:R-:W-:Y:S05]  /*12000*/  @!P2 BRA `(.L_x_8968) ;  /* 0xfffffffc00eca947 */ /* 0x008fea000383ffff */
[----:B------:R-:W-:Y:S05]  /*12010*/  BRA `(.L_x_8965) ;  /* 0xffffff6400087947 */ /* 0x000fea000383ffff */
.L_x_8974:
[----:B--2---:R-:W-:-:S04]  /*12020*/  IMAD.U32 R14, RZ, RZ, UR6 ;  /* 0x00000006ff0e7e24 */ /* 0x004fc8000f8e00ff */
[----:B------:R2:W3:Y:S03]  /*12030*/  SYNCS.PHASECHK.TRANS64.TRYWAIT P2, [R14+URZ+0x2d830], R7 ;  /* 0x02d830070e0075a7 */ /* 0x0004e6000804017f */
[----:B---3--:R-:W-:Y:S05]  /*12040*/  @!P2 NANOSLEEP.SYNCS 0x989680 ;  /* 0x009896800000a95d */ /* 0x008fea0003900000 */
[----:B------:R-:W3:Y:S02]  /*12050*/  @!P2 SYNCS.PHASECHK.TRANS64 P2, [R14+URZ+0x2d830], R7 ;  /* 0x02d830070e00a5a7 */ /* 0x000ee4000804007f */
[----:B---3--:R-:W-:Y:S05]  /*12060*/  @!P2 BRA `(.L_x_8974) ;  /* 0xfffffffc00eca947 */ /* 0x008fea000383ffff */
[----:B------:R-:W-:Y:S05]  /*12070*/  BRA `(.L_x_8971) ;  /* 0xffffff8000707947 */ /* 0x000fea000383ffff */
.L_x_8978:
[----:B--2---:R-:W-:-:S04]  /*12080*/  IMAD.U32 R14, RZ, RZ, UR6 ;  /* 0x00000006ff0e7e24 */ /* 0x004fc8000f8e00ff */
[----:B------:R2:W3:Y:S03]  /*12090*/  SYNCS.PHASECHK.TRANS64.TRYWAIT P2, [R14+URZ+0x2d850], R7 ;  /* 0x02d850070e0075a7 */ /* 0x0004e6000804017f */
[----:B---3--:R-:W-:Y:S05]  /*120a0*/  @!P2 NANOSLEEP.SYNCS 0x989680 ;  /* 0x009896800000a95d */ /* 0x008fea0003900000 */
[----:B------:R-:W3:Y:S02]  /*120b0*/  @!P2 SYNCS.PHASECHK.TRANS64 P2, [R14+URZ+0x2d850], R7 ;  /* 0x02d850070e00a5a7 */ /* 0x000ee4000804007f */
[----:B---3--:R-:W-:Y:S05]  /*120c0*/  @!P2 BRA `(.L_x_8978) ;  /* 0xfffffffc00eca947 */ /* 0x008fea000383ffff */
[----:B------:R-:W-:Y:S05]  /*120d0*/  BRA `(.L_x_8975) ;  /* 0xffffff8400087947 */ /* 0x000fea000383ffff */
.L_x_8991:
[----:B------:R-:W-:-:S04]  /*120e0*/  IMAD.U32 R3, RZ, RZ, UR9 ;  /* 0x00000009ff037e24 */ /* 0x000fc8000f8e00ff */
[----:B------:R1:W1:Y:S03]  /*120f0*/  SYNCS.PHASECHK.TRANS64.TRYWAIT P0, [R3+URZ+0x2d850], R0 ;  /* 0x02d85000030075a7 */ /* 0x000266000800017f */
[----:B-1----:R-:W-:Y:S05]  /*12100*/  @!P0 NANOSLEEP.SYNCS 0x989680 ;  /* 0x009896800000895d */ /* 0x002fea0003900000 */
[----:B------:R-:W1:Y:S02]  /*12110*/  @!P0 SYNCS.PHASECHK.TRANS64 P0, [R3+URZ+0x2d850], R0 ;  /* 0x02d85000030085a7 */ /* 0x000e64000800007f */
[----:B-1----:R-:W-:Y:S05]  /*12120*/  @!P0 BRA `(.L_x_8991) ;  /* 0xfffffffc00ec8947 */ /* 0x002fea000383ffff */
[----:B------:R-:W-:Y:S05]  /*12130*/  BRA `(.L_x_8990) ;  /* 0xffffffb000247947 */ /* 0x000fea000383ffff */
.L_x_9017:
[----:B------:R-:W-:Y:S02]  /*12140*/  IMAD.MOV.U32 R13, RZ, RZ, R16 ;  /* 0x000000ffff0d7224 */ /* 0x000fe400078e0010 */
[----:B------:R-:W-:Y:S02]  /*12150*/  IMAD.MOV.U32 R12, RZ, RZ, RZ ;  /* 0x000000ffff0c7224 */ /* 0x000fe400078e00ff */
[----:B------:R-:W-:Y:S02]  /*12160*/  IMAD.MOV.U32 R11, RZ, RZ, 0x1f ;  /* 0x0000001fff0b7424 */ /* 0x000fe400078e00ff */
[----:B------:R-:W-:-:S07]  /*12170*/  IMAD.MOV.U32 R15, RZ, RZ, -0x1 ;  /* 0xffffffffff0f7424 */ /* 0x000fce00078e00ff */
[----:B------:R-:W-:Y:S05]  /*12180*/  WARPSYNC.COLLECTIVE R15, `(.L_x_9067) ;  /* 0x000000000f087348 */ /* 0x000fea0003c00000 */
[----:B------:R1:W2:Y:S02]  /*12190*/  SHFL.IDX P6, R14, R13, R12, R11 ;  /* 0x0000000c0d0e7389 */ /* 0x0002a400000c000b */
[----:B-12---:R-:W-:Y:S01]  /*121a0*/  ENDCOLLECTIVE ;  /* 0x000000000000791b */ /* 0x006fe20003800000 */
.L_x_9067:
[----:B------:R-:W-:Y:S05]  /*121b0*/  BRA `(.L_x_9068) ;  /* 0xffffffd800207947 */ /* 0x000fea000383ffff */
.L_x_9018:
[----:B------:R-:W-:Y:S01]  /*121c0*/  BSSY B0, `(.L_x_9069) ;  /* 0x0000006000007945 */ /* 0x000fe20003800000 */
[----:B------:R-:W-:-:S07]  /*121d0*/  IMAD.MOV.U32 R15, RZ, RZ, -0x1 ;  /* 0xffffffffff0f7424 */ /* 0x000fce00078e00ff */
[----:B------:R-:W-:Y:S05]  /*121e0*/  WARPSYNC.COLLECTIVE R15, `(.L_x_9070) ;  /* 0x000000000f0c7348 */ /* 0x000fea0003c00000 */
[----:B------:R-:W-:Y:S02]  /*121f0*/  ELECT P6, UR62, PT ;  /* 0x00000000003e782f */ /* 0x000fe400038c0000 */
[----:B------:R-:W-:Y:S01]  /*12200*/  MOV R14, UR62 ;  /* 0x0000003e000e7c02 */ /* 0x000fe20008000f00 */
[----:B------:R-:W-:Y:S10]  /*12210*/  ENDCOLLECTIVE ;  /* 0x000000000000791b */ /* 0x000ff40003800000 */
.L_x_9070:
[----:B------:R-:W-:Y:S05]  /*12220*/  BSYNC B0 ;  /* 0x0000000000007941 */ /* 0x000fea0003800000 */
.L_x_9069:
[----:B------:R-:W-:Y:S05]  /*12230*/  BRA `(.L_x_9071) ;  /* 0xffffffd800107947 */ /* 0x000fea000383ffff */
.L_x_9021:
[----:B--2---:R2:W3:Y:S02]  /*12240*/  SYNCS.PHASECHK.TRANS64.TRYWAIT P2, [R13+URZ+0x2d840], R12 ;  /* 0x02d8400c0d0075a7 */ /* 0x0044e4000804017f */
[----:B---3--:R-:W-:Y:S05]  /*12250*/  @!P2 NANOSLEEP.SYNCS 0x989680 ;  /* 0x009896800000a95d */ /* 0x008fea0003900000 */
[----:B------:R-:W3:Y:S02]  /*12260*/  @!P2 SYNCS.PHASECHK.TRANS64 P2, [R13+URZ+0x2d840], R12 ;  /* 0x02d8400c0d00a5a7 */ /* 0x000ee4000804007f */
[----:B---3--:R-:W-:Y:S05]  /*12270*/  @!P2 BRA `(.L_x_9021) ;  /* 0xfffffffc00f0a947 */ /* 0x008fea000383ffff */
[----:B------:R-:W-:Y:S05]  /*12280*/  BRA `(.L_x_9072) ;  /* 0xffffffd800647947 */ /* 0x000fea000383ffff */
.L_x_9023:
[----:B-1----:R-:W-:-:S04]  /*12290*/  IMAD.U32 R5, RZ, RZ, UR42 ;  /* 0x0000002aff057e24 */ /* 0x002fc8000f8e00ff */
[----:B------:R1:W3:Y:S03]  /*122a0*/  SYNCS.PHASECHK.TRANS64.TRYWAIT P2, [R5+URZ+0x2d820], R4 ;  /* 0x02d82004050075a7 */ /* 0x0002e6000804017f */
[----:B---3--:R-:W-:Y:S05]  /*122b0*/  @!P2 NANOSLEEP.SYNCS 0x989680 ;  /* 0x009896800000a95d */ /* 0x008fea0003900000 */
[----:B------:R-:W3:Y:S02]  /*122c0*/  @!P2 SYNCS.PHASECHK.TRANS64 P2, [R5+URZ+0x2d820], R4 ;  /* 0x02d820040500a5a7 */ /* 0x000ee4000804007f */
[----:B---3--:R-:W-:Y:S05]  /*122d0*/  @!P2 BRA `(.L_x_9023) ;  /* 0xfffffffc00eca947 */ /* 0x008fea000383ffff */
[----:B------:R-:W-:Y:S05]  /*122e0*/  BRA `(.L_x_9073) ;  /* 0xffffffdc00687947 */ /* 0x000fea000383ffff */
.L_x_9029:
[----:B-1----:R1:W2:Y:S02]  /*122f0*/  SYNCS.PHASECHK.TRANS64.TRYWAIT P3, [R3+URZ+0x2d840], R2 ;  /* 0x02d84002030075a7 */ /* 0x0022a4000806017f */
[----:B--2---:R-:W-:Y:S05]  /*12300*/  @!P3 NANOSLEEP.SYNCS 0x989680 ;  /* 0x009896800000b95d */ /* 0x004fea0003900000 */
[----:B------:R-:W2:Y:S02]  /*12310*/  @!P3 SYNCS.PHASECHK.TRANS64 P3, [R3+URZ+0x2d840], R2 ;  /* 0x02d840020300b5a7 */ /* 0x000ea4000806007f */
[----:B--2---:R-:W-:Y:S05]  /*12320*/  @!P3 BRA `(.L_x_9029) ;  /* 0xfffffffc00f0b947 */ /* 0x004fea000383ffff */
[----:B------:R-:W-:Y:S05]  /*12330*/  BRA `(.L_x_9074) ;  /* 0xffffffe000087947 */ /* 0x000fea000383ffff */
.L_x_9031:
[----:B-1----:R1:W2:Y:S02]  /*12340*/  SYNCS.PHASECHK.TRANS64.TRYWAIT P3, [R2+URZ+0x60], R3 ;  /* 0x00006003020075a7 */ /* 0x0022a4000806017f */
[----:B--2---:R-:W-:Y:S05]  /*12350*/  @!P3 NANOSLEEP.SYNCS 0x989680 ;  /* 0x009896800000b95d */ /* 0x004fea0003900000 */
[----:B------:R-:W2:Y:S02]  /*12360*/  @!P3 SYNCS.PHASECHK.TRANS64 P3, [R2+URZ+0x60], R3 ;  /* 0x000060030200b5a7 */ /* 0x000ea4000806007f */
[----:B--2---:R-:W-:Y:S05]  /*12370*/  @!P3 BRA `(.L_x_9031) ;  /* 0xfffffffc00f0b947 */ /* 0x004fea000383ffff */
[----:B------:R-:W-:Y:S05]  /*12380*/  BRA `(.L_x_9075) ;  /* 0xffffffe000887947 */ /* 0x000fea000383ffff */
.L_x_9037:
[----:B-1----:R1:W2:Y:S02]  /*12390*/  SYNCS.PHASECHK.TRANS64.TRYWAIT P3, [R4+URZ+0x2d840], R3 ;  /* 0x02d84003040075a7 */ /* 0x0022a4000806017f */
[----:B--2---:R-:W-:Y:S05]  /*123a0*/  @!P3 NANOSLEEP.SYNCS 0x989680 ;  /* 0x009896800000b95d */ /* 0x004fea0003900000 */
[----:B------:R-:W2:Y:S02]  /*123b0*/  @!P3 SYNCS.PHASECHK.TRANS64 P3, [R4+URZ+0x2d840], R3 ;  /* 0x02d840030400b5a7 */ /* 0x000ea4000806007f */
[----:B--2---:R-:W-:Y:S05]  /*123c0*/  @!P3 BRA `(.L_x_9037) ;  /* 0xfffffffc00f0b947 */ /* 0x004fea000383ffff */
[----:B------:R-:W-:Y:S05]  /*123d0*/  BRA `(.L_x_9076) ;  /* 0xffffffe400b07947 */ /* 0x000fea000383ffff */
.L_x_9039:
[----:B-1----:R1:W2:Y:S02]  /*123e0*/  SYNCS.PHASECHK.TRANS64.TRYWAIT P3, [R3+URZ+0x60], R18 ;  /* 0x00006012030075a7 */ /* 0x0022a4000806017f */
[----:B--2---:R-:W-:Y:S05]  /*123f0*/  @!P3 NANOSLEEP.SYNCS 0x989680 ;  /* 0x009896800000b95d */ /* 0x004fea0003900000 */
[----:B------:R-:W2:Y:S02]  /*12400*/  @!P3 SYNCS.PHASECHK.TRANS64 P3, [R3+URZ+0x60], R18 ;  /* 0x000060120300b5a7 */ /* 0x000ea4000806007f */
[----:B--2---:R-:W-:Y:S05]  /*12410*/  @!P3 BRA `(.L_x_9039) ;  /* 0xfffffffc00f0b947 */ /* 0x004fea000383ffff */
[----:B------:R-:W-:Y:S05]  /*12420*/  BRA `(.L_x_9077) ;  /* 0xffffffe800307947 */ /* 0x000fea000383ffff */
.L_x_9044:
[----:B-1----:R1:W2:Y:S02]  /*12430*/  SYNCS.PHASECHK.TRANS64.TRYWAIT P3, [R3+URZ+0x2d840], R4 ;  /* 0x02d84004030075a7 */ /* 0x0022a4000806017f */
[----:B--2---:R-:W-:Y:S05]  /*12440*/  @!P3 NANOSLEEP.SYNCS 0x989680 ;  /* 0x009896800000b95d */ /* 0x004fea0003900000 */
[----:B------:R-:W2:Y:S02]  /*12450*/  @!P3 SYNCS.PHASECHK.TRANS64 P3, [R3+URZ+0x2d840], R4 ;  /* 0x02d840040300b5a7 */ /* 0x000ea4000806007f */
[----:B--2---:R-:W-:Y:S05]  /*12460*/  @!P3 BRA `(.L_x_9044) ;  /* 0xfffffffc00f0b947 */ /* 0x004fea000383ffff */
[----:B------:R-:W-:Y:S05]  /*12470*/  BRA `(.L_x_9078) ;  /* 0xffffffec00307947 */ /* 0x000fea000383ffff */
.L_x_9046:
[----:B-1----:R1:W2:Y:S02]  /*12480*/  SYNCS.PHASECHK.TRANS64.TRYWAIT P3, [R3+URZ+0x60], R12 ;  /* 0x0000600c030075a7 */ /* 0x0022a4000806017f */
[----:B--2---:R-:W-:Y:S05]  /*12490*/  @!P3 NANOSLEEP.SYNCS 0x989680 ;  /* 0x009896800000b95d */ /* 0x004fea0003900000 */
[----:B------:R-:W2:Y:S02]  /*124a0*/  @!P3 SYNCS.PHASECHK.TRANS64 P3, [R3+URZ+0x60], R12 ;  /* 0x0000600c0300b5a7 */ /* 0x000ea4000806007f */
[----:B--2---:R-:W-:Y:S05]  /*124b0*/  @!P3 BRA `(.L_x_9046) ;  /* 0xfffffffc00f0b947 */ /* 0x004fea000383ffff */
[----:B------:R-:W-:Y:S05]  /*124c0*/  BRA `(.L_x_9079) ;  /* 0xffffffec00b07947 */ /* 0x000fea000383ffff */
.L_x_9053:
[----:B-1----:R1:W2:Y:S02]  /*124d0*/  SYNCS.PHASECHK.TRANS64.TRYWAIT P0, [R3+URZ+0x2d860], R0 ;  /* 0x02d86000030075a7 */ /* 0x0022a4000800017f */
[----:B--2---:R-:W-:Y:S05]  /*124e0*/  @!P0 NANOSLEEP.SYNCS 0x989680 ;  /* 0x009896800000895d */ /* 0x004fea0003900000 */
[----:B------:R-:W2:Y:S02]  /*124f0*/  @!P0 SYNCS.PHASECHK.TRANS64 P0, [R3+URZ+0x2d860], R0 ;  /* 0x02d86000030085a7 */ /* 0x000ea4000800007f */
[----:B--2---:R-:W-:Y:S05]  /*12500*/  @!P0 BRA `(.L_x_9053) ;  /* 0xfffffffc00f08947 */ /* 0x004fea000383ffff */
[----:B------:R-:W-:Y:S05]  /*12510*/  BRA `(.L_x_9080) ;  /* 0xfffffff000907947 */ /* 0x000fea000383ffff */
.L_x_9055:
[----:B------:R-:W-:Y:S01]  /*12520*/  BSSY B0, `(.L_x_9081) ;  /* 0x0000007000007945 */ /* 0x000fe20003800000 */
[----:B------:R-:W-:Y:S02]  /*12530*/  IMAD.MOV.U32 R12, RZ, RZ, RZ ;  /* 0x000000ffff0c7224 */ /* 0x000fe400078e00ff */
[----:B------:R-:W-:Y:S02]  /*12540*/  IMAD.MOV.U32 R11, RZ, RZ, 0x1f ;  /* 0x0000001fff0b7424 */ /* 0x000fe400078e00ff */
[----:B------:R-:W-:-:S07]  /*12550*/  IMAD.MOV.U32 R15, RZ, RZ, -0x1 ;  /* 0xffffffffff0f7424 */ /* 0x000fce00078e00ff */
[----:B------:R-:W-:Y:S05]  /*12560*/  WARPSYNC.COLLECTIVE R15, `(.L_x_9082) ;  /* 0x000000000f087348 */ /* 0x000fea0003c00000 */
[----:B------:R1:W2:Y:S02]  /*12570*/  SHFL.IDX P6, R14, R13, R12, R11 ;  /* 0x0000000c0d0e7389 */ /* 0x0002a400000c000b */
[----:B-12---:R-:W-:Y:S01]  /*12580*/  ENDCOLLECTIVE ;  /* 0x000000000000791b */ /* 0x006fe20003800000 */
.L_x_9082:
[----:B------:R-:W-:Y:S05]  /*12590*/  BSYNC B0 ;  /* 0x0000000000007941 */ /* 0x000fea0003800000 */
.L_x_9081:
[----:B------:R-:W-:Y:S05]  /*125a0*/  BRA `(.L_x_9083) ;  /* 0xfffffff4001c7947 */ /* 0x000fea000383ffff */
.L_x_9057:
[----:B--2---:R2:W3:Y:S02]  /*125b0*/  SYNCS.PHASECHK.TRANS64.TRYWAIT P0, [R9+URZ+0x2d820], R0 ;  /* 0x02d82000090075a7 */ /* 0x0044e4000800017f */
[----:B---3--:R-:W-:Y:S05]  /*125c0*/  @!P0 NANOSLEEP.SYNCS 0x989680 ;  /* 0x009896800000895d */ /* 0x008fea0003900000 */
[----:B------:R-:W3:Y:S02]  /*125d0*/  @!P0 SYNCS.PHASECHK.TRANS64 P0, [R9+URZ+0x2d820], R0 ;  /* 0x02d82000090085a7 */ /* 0x000ee4000800007f */
[----:B---3--:R-:W-:Y:S05]  /*125e0*/  @!P0 BRA `(.L_x_9057) ;  /* 0xfffffffc00f08947 */ /* 0x008fea000383ffff */
[----:B------:R-:W-:Y:S05]  /*125f0*/  BRA `(.L_x_9084) ;  /* 0xfffffff400647947 */ /* 0x000fea000383ffff */
.L_x_9061:
[----:B--2---:R2:W3:Y:S02]  /*12600*/  SYNCS.PHASECHK.TRANS64.TRYWAIT P0, [R5+URZ], R4 ;  /* 0x00000004050075a7 */ /* 0x0044e4000800017f */
[----:B---3--:R-:W-:Y:S05]  /*12610*/  @!P0 NANOSLEEP.SYNCS 0x989680 ;  /* 0x009896800000895d */ /* 0x008fea0003900000 */
[----:B------:R-:W3:Y:S02]  /*12620*/  @!P0 SYNCS.PHASECHK.TRANS64 P0, [R5+URZ], R4 ;  /* 0x00000004050085a7 */ /* 0x000ee4000800007f */
[----:B---3--:R-:W-:Y:S05]  /*12630*/  @!P0 BRA `(.L_x_9061) ;  /* 0xfffffffc00f08947 */ /* 0x008fea000383ffff */
[----:B------:R-:W-:Y:S05]  /*12640*/  BRA `(.L_x_9085) ;  /* 0xfffffff400ac7947 */ /* 0x000fea000383ffff */
.L_x_9062:
[----:B---3--:R3:W4:Y:S02]  /*12650*/  SYNCS.PHASECHK.TRANS64.TRYWAIT P0, [R3+URZ], R2 ;  /* 0x00000002030075a7 */ /* 0x008724000800017f */
[----:B----4-:R-:W-:Y:S05]  /*12660*/  @!P0 NANOSLEEP.SYNCS 0x989680 ;  /* 0x009896800000895d */ /* 0x010fea0003900000 */
[----:B------:R-:W4:Y:S02]  /*12670*/  @!P0 SYNCS.PHASECHK.TRANS64 P0, [R3+URZ], R2 ;  /* 0x00000002030085a7 */ /* 0x000f24000800007f */
[----:B----4-:R-:W-:Y:S05]  /*12680*/  @!P0 BRA `(.L_x_9062) ;  /* 0xfffffffc00f08947 */ /* 0x010fea000383ffff */
[----:B------:R-:W-:Y:S05]  /*12690*/  BRA `(.L_x_9086) ;  /* 0xfffffff400a07947 */ /* 0x000fea000383ffff */
.L_x_9064:
[----:B----4-:R4:W1:Y:S02]  /*126a0*/  SYNCS.PHASECHK.TRANS64.TRYWAIT P0, [R19+URZ], R4 ;  /* 0x00000004130075a7 */ /* 0x010864000800017f */
[----:B-1----:R-:W-:Y:S05]  /*126b0*/  @!P0 NANOSLEEP.SYNCS 0x989680 ;  /* 0x009896800000895d */ /* 0x002fea0003900000 */
[----:B------:R-:W1:Y:S02]  /*126c0*/  @!P0 SYNCS.PHASECHK.TRANS64 P0, [R19+URZ], R4 ;  /* 0x00000004130085a7 */ /* 0x000e64000800007f */
[----:B-1----:R-:W-:Y:S05]  /*126d0*/  @!P0 BRA `(.L_x_9064) ;  /* 0xfffffffc00f08947 */ /* 0x002fea000383ffff */
[----:B------:R-:W-:Y:S05]  /*126e0*/  BRA `(.L_x_9087) ;  /* 0xfffffff400a47947 */ /* 0x000fea000383ffff */
.L_x_9088:
        /* <DEDUP_REMOVED lines=9> */
.L_x_12782:


//--------------------- .text._ZN7cutlass13device_kernelIN5flash11enable_sm90INS1_16FlashAttnFwdSm90INS1_25CollectiveMainloopFwdSm90ILi2EN4cute5tupleIJNS5_1CILi1EEES8_S8_EEENS6_IJNS7_ILi192EEENS7_ILi128EEENS7_ILi96EEEEEELi96ENS_6half_tEfNS_4arch4Sm90ELb0ELb1ELb0ELb1ELb0ELb0ELb0ELb0ELb1ELb0ELb0ELb0EEENS1_21CollectiveEpilogueFwdINS6_IJSA_SC_SB_EEES9_SE_SG_Li384ELb1ELb0ELb0ELb0EEENS1_36VarlenDynamicPersistentTileSchedulerILi192ELi128ELi384ELi32ELb0ELb0ELb1ELb1ELb0ELb1EEEEEEEEEvNT_6ParamsE --------------------------
	.section	.text._ZN7cutlass13device_kernelIN5flash11enable_sm90INS1_16FlashAttnFwdSm90INS1_25CollectiveMainloopFwdSm90ILi2EN4cute5tupleIJNS5_1CILi1EEES8_S8_EEENS6_IJNS7_ILi192EEENS7_ILi128EEENS7_ILi96EEEEEELi96ENS_6half_tEfNS_4arch4Sm90ELb0ELb1ELb0ELb1ELb0ELb0ELb0ELb0ELb1ELb0ELb0ELb0EEENS1_21CollectiveEpilogueFwdINS6_IJSA_SC_SB_EEES9_SE_SG_Li384ELb1ELb0ELb0ELb0EEENS1_36VarlenDynamicPersistentTileSchedulerILi192ELi128ELi384ELi32ELb0ELb0ELb1ELb1ELb0ELb1EEEEEEEEEvNT_6ParamsE,"ax",@progbits
	.align	128
.text._ZN7cutlass13device_kernelIN5flash11enable_sm90INS1_16FlashAttnFwdSm90INS1_25CollectiveMainloopFwdSm90ILi2EN4cute5tupleIJNS5_1CILi1EEES8_S8_EEENS6_IJNS7_ILi192EEENS7_ILi128EEENS7_ILi96EEEEEELi96ENS_6half_tEfNS_4arch4Sm90ELb0ELb1ELb0ELb1ELb0ELb0ELb0ELb0ELb1ELb0ELb0ELb0EEENS1_21CollectiveEpilogueFwdINS6_IJSA_SC_SB_EEES9_SE_SG_Li384ELb1ELb0ELb0ELb0EEENS1_36VarlenDynamicPersistentTileSchedulerILi192ELi128ELi384ELi32ELb0ELb0ELb1ELb1ELb0ELb1EEEEEEEEEvNT_6ParamsE:
        .type           _ZN7cutlass13device_kernelIN5flash11enable_sm90INS1_16FlashAttnFwdSm90INS1_25CollectiveMainloopFwdSm90ILi2EN4cute5tupleIJNS5_1CILi1EEES8_S8_EEENS6_IJNS7_ILi192EEENS7_ILi128EEENS7_ILi96EEEEEELi96ENS_6half_tEfNS_4arch4Sm90ELb0ELb1ELb0ELb1ELb0ELb0ELb0ELb0ELb1ELb0ELb0ELb0EEENS1_21CollectiveEpilogueFwdINS6_IJSA_SC_SB_EEES9_SE_SG_Li384ELb1ELb0ELb0ELb0EEENS1_36VarlenDynamicPersistentTileSchedulerILi192ELi128ELi384ELi32ELb0ELb0ELb1ELb1ELb0ELb1EEEEEEEEEvNT_6ParamsE,@function
        .size           _ZN7cutlass13device_kernelIN5flash11enable_sm90INS1_16FlashAttnFwdSm90INS1_25CollectiveMainloopFwdSm90ILi2EN4cute5tupleIJNS5_1CILi1EEES8_S8_EEENS6_IJNS7_ILi192EEENS7_ILi128EEENS7_ILi96EEEEEELi96ENS_6half_tEfNS_4arch4Sm90ELb0ELb1ELb0ELb1ELb0ELb0ELb0ELb0ELb1ELb0ELb0ELb0EEENS1_21CollectiveEpilogueFwdINS6_IJSA_SC_SB_EEES9_SE_SG_Li384ELb1ELb0ELb0ELb0EEENS1_36VarlenDynamicPersistentTileSchedulerILi192ELi128ELi384ELi32ELb0ELb0ELb1ELb1ELb0ELb1EEEEEEEEEvNT_6ParamsE,(.L_x_12783 - _ZN7cutlass13device_kernelIN5flash11enable_sm90INS1_16FlashAttnFwdSm90INS1_25CollectiveMainloopFwdSm90ILi2EN4cute5tupleIJNS5_1CILi1EEES8_S8_EEENS6_IJNS7_ILi192EEENS7_ILi128EEENS7_ILi96EEEEEELi96ENS_6half_tEfNS_4arch4Sm90ELb0ELb1ELb0ELb1ELb0ELb0ELb0ELb0ELb1ELb0ELb0ELb0EEENS1_21CollectiveEpilogueFwdINS6_IJSA_SC_SB_EEES9_SE_SG_Li384ELb1ELb0ELb0ELb0EEENS1_36VarlenDynamicPersistentTileSchedulerILi192ELi128ELi384ELi32ELb0ELb0ELb1ELb1ELb0ELb1EEEEEEEEEvNT_6ParamsE)
        .other          _ZN7cutlass13device_kernelIN5flash11enable_sm90INS1_16FlashAttnFwdSm90INS1_25CollectiveMainloopFwdSm90ILi2EN4cute5tupleIJNS5_1CILi1EEES8_S8_EEENS6_IJNS7_ILi192EEENS7_ILi128EEENS7_ILi96EEEEEELi96ENS_6half_tEfNS_4arch4Sm90ELb0ELb1ELb0ELb1ELb0ELb0ELb0ELb0ELb1ELb0ELb0ELb0EEENS1_21CollectiveEpilogueFwdINS6_IJSA_SC_SB_EEES9_SE_SG_Li384ELb1ELb0ELb0ELb0EEENS1_36VarlenDynamicPersistentTileSchedulerILi192ELi128ELi384ELi32ELb0ELb0ELb1ELb1ELb0ELb1EEEEEEEEEvNT_6ParamsE,@"STO_CUDA_ENTRY STV_DEFAULT"
_ZN7cutlass13device_kernelIN5flash11enable_sm90INS1_16FlashAttnFwdSm90INS1_25CollectiveMainloopFwdSm90ILi2EN4cute5tupleIJNS5_1CILi1EEES8_S8_EEENS6_IJNS7_ILi192EEENS7_ILi128EEENS7_ILi96EEEEEELi96ENS_6half_tEfNS_4arch4Sm90ELb0ELb1ELb0ELb1ELb0ELb0ELb0ELb0ELb1ELb0ELb0ELb0EEENS1_21CollectiveEpilogueFwdINS6_IJSA_SC_SB_EEES9_SE_SG_Li384ELb1ELb0ELb0ELb0EEENS1_36VarlenDynamicPersistentTileSchedulerILi192ELi128ELi384ELi32ELb0ELb0ELb1ELb1ELb0ELb1EEEEEEEEEvNT_6ParamsE:
        /* <DEDUP_REMOVED lines=21> */
.L_x_9090:
[----:B------:R-:W-:Y:S05]  /*0150*/  BSYNC B0 ;  /* 0x0000000000007941 */ /* 0x000fea0003800000 */
.L_x_9089:
        /* <DEDUP_REMOVED lines=41> */
.L_x_9091:
        /* <DEDUP_REMOVED lines=22> */
.L_x_9092:
        /* <DEDUP_REMOVED lines=18> */
.L_x_9093:
        /* <DEDUP_REMOVED lines=22> */
.L_x_9094:
        /* <DEDUP_REMOVED lines=22> */
.L_x_9095:
[----:B------:R-:W-:Y:S01]  /*0930*/  PLOP3.LUT P0, PT, PT, PT, UP0, 0x80, 0x0 ;  /* 0x000000000000781c */ /* 0x000fe20003f0f008 */
[----:B------:R-:W-:Y:S01]  /*0940*/  UMOV UR36, 0x1 ;  /* 0x0000000100247882 */ /* 0x000fe20000000000 */
[----:B------:R-:W-:Y:S01]  /*0950*/  NOP ;  /* 0x0000000000007918 */ /* 0x000fe20000000000 */
[----:B------:R-:W-:Y:S01]  /*0960*/  USEL UR36, UR36, 0x2, !UP0 ;  /* 0x0000000224247887 */ /* 0x000fe2000c000000 */
[----:B------:R-:W-:Y:S01]  /*0970*/  ULDC.64 UR48, c[0x0][0x208] ;  /* 0x0000820000307ab9 */ /* 0x000fe20000000a00 */
[----:B012-4-:R-:W-:Y:S08]  /*0980*/  BAR.SYNC.DEFER_BLOCKING 0x0 ;  /* 0x0000000000007b1d */ /* 0x017ff00000010000 */
[----:B------:R-:W-:Y:S05]  /*0990*/  @!P0 BRA `(.L_x_9096) ;  /* 0x000000e800ac8947 */ /* 0x000fea0003800000 */
.L_x_9097:
        /* <DEDUP_REMOVED lines=18> */
[----:B------:R-:W-:Y:S01]  /*0ac0*/  VIADD R153, R2, 0xffffff80 ;  /* 0xffffff8002997836 */ /* 0x000fe20000000000 */
[----:B------:R-:W-:Y:S01]  /*0ad0*/  R2UR UR6, R146 ;  /* 0x00000000920672ca */ /* 0x000fe200000e0000 */
[----:B------:R-:W-:Y:S01]  /*0ae0*/  IMAD.MOV.U32 R18, RZ, RZ, 0x40 ;  /* 0x00000040ff127424 */ /* 0x000fe200078e00ff */
[----:B------:R-:W-:Y:S01]  /*0af0*/  R2UR UR5, R147 ;  /* 0x00000000930572ca */ /* 0x000fe200000e0000 */
[----:B------:R-:W-:Y:S01]  /*0b00*/  ULOP3.LUT UR45, UR36, 0x1, URZ, 0xfc, !UPT ;  /* 0x00000001242d7892 */ /* 0x000fe2000f8efc3f */
[----:B------:R-:W-:Y:S01]  /*0b10*/  SHF.R.S32.HI R0, RZ, 0x1f, R153 ;  /* 0x0000001fff007819 */ /* 0x000fe20000011499 */
[----:B------:R-:W-:Y:S01]  /*0b20*/  UMOV UR44, URZ ;  /* 0x0000003f002c7c82 */ /* 0x000fe20008000000 */
[----:B------:R-:W-:Y:S01]  /*0b30*/  UMOV UR46, URZ ;  /* 0x0000003f002e7c82 */ /* 0x000fe20008000000 */
[----:B------:R-:W-:Y:S01]  /*0b40*/  UMOV UR43, URZ ;  /* 0x0000003f002b7c82 */ /* 0x000fe20008000000 */
[CC--:B------:R-:W-:Y:S02]  /*0b50*/  LEA.HI R151, R0.reuse, R153.reuse, RZ, 0x7 ;  /* 0x0000009900977211 */ /* 0x0c0fe400078f38ff */
[----:B------:R-:W-:-:S02]  /*0b60*/  LEA.HI R2, R0, R153, RZ, 0x4 ;  /* 0x0000009900027211 */ /* 0x000fc400078f20ff */
[----:B------:R-:W-:Y:S02]  /*0b70*/  LOP3.LUT R4, R151, 0xffffff80, RZ, 0xc0, !PT ;  /* 0xffffff8097047812 */ /* 0x000fe400078ec0ff */
[----:B------:R-:W-:Y:S02]  /*0b80*/  SHF.R.S32.HI R7, RZ, 0x4, R2 ;  /* 0x00000004ff077819 */ /* 0x000fe40000011402 */
[----:B------:R-:W-:Y:S01]  /*0b90*/  LEA.HI R6, R0, R153, RZ, 0x5 ;  /* 0x0000009900067211 */ /* 0x000fe200078f28ff */
[C---:B------:R-:W-:Y:S01]  /*0ba0*/  IMAD.IADD R149, R153.reuse, 0x1, -R4 ;  /* 0x0000000199957824 */ /* 0x040fe200078e0a04 */
[C---:B------:R-:W-:Y:S02]  /*0bb0*/  LOP3.LUT R4, R2.reuse, 0xfffffff0, RZ, 0xc0, !PT ;  /* 0xfffffff002047812 */ /* 0x040fe400078ec0ff */
[----:B------:R-:W-:Y:S02]  /*0bc0*/  LEA.HI R2, R2, R7, RZ, 0x1 ;  /* 0x0000000702027211 */ /* 0x000fe400078f08ff */
[----:B------:R-:W-:Y:S01]  /*0bd0*/  SHF.R.S32.HI R10, RZ, 0x1f, R149 ;  /* 0x0000001fff0a7819 */ /* 0x000fe20000011495 */
[----:B------:R-:W-:Y:S01]  /*0be0*/  IMAD.IADD R4, R153, 0x1, -R4 ;  /* 0x0000000199047824 */ /* 0x000fe200078e0a04 */
[----:B------:R-:W-:-:S02]  /*0bf0*/  LOP3.LUT R2, R2, 0x1ffffffe, RZ, 0xc0, !PT ;  /* 0x1ffffffe02027812 */ /* 0x000fc400078ec0ff */
[----:B------:R-:W-:Y:S02]  /*0c00*/  LEA.HI R11, R10, R149, RZ, 0x2 ;  /* 0x000000950a0b7211 */ /* 0x000fe400078f10ff */
[----:B------:R-:W-:Y:S01]  /*0c10*/  SHF.R.S32.HI R3, RZ, 0x1f, R4 ;  /* 0x0000001fff037819 */ /* 0x000fe20000011404 */
[----:B------:R-:W-:Y:S01]  /*0c20*/  IMAD.IADD R2, R7, 0x1, -R2 ;  /* 0x0000000107027824 */ /* 0x000fe200078e0a02 */
[--C-:B------:R-:W-:Y:S02]  /*0c30*/  SHF.R.S32.HI R8, RZ, 0x2, R11.reuse ;  /* 0x00000002ff087819 */ /* 0x100fe4000001140b */
[----:B------:R-:W-:Y:S02]  /*0c40*/  SHF.R.S32.HI R5, RZ, 0x1f, R11 ;  /* 0x0000001fff057819 */ /* 0x000fe4000001140b */
[----:B------:R-:W-:Y:S02]  /*0c50*/  LEA.HI R3, R3, R4, RZ, 0x3 ;  /* 0x0000000403037211 */ /* 0x000fe400078f18ff */
[----:B------:R-:W-:-:S02]  /*0c60*/  LEA.HI R9, R5, R8, RZ, 0x3 ;  /* 0x0000000805097211 */ /* 0x000fc400078f18ff */
[C---:B------:R-:W-:Y:S02]  /*0c70*/  LOP3.LUT R5, R3.reuse, 0xfffffff8, RZ, 0xc0, !PT ;  /* 0xfffffff803057812 */ /* 0x040fe400078ec0ff */
[----:B------:R-:W-:Y:S01]  /*0c80*/  SHF.R.S32.HI R7, RZ, 0x5, R6 ;  /* 0x00000005ff077819 */ /* 0x000fe20000011406 */
[----:B------:R-:W-:Y:S01]  /*0c90*/  IMAD.SHL.U32 R6, R3, 0x40, RZ ;  /* 0x0000004003067824 */ /* 0x000fe200078e00ff */
[----:B------:R-:W-:Y:S01]  /*0ca0*/  LOP3.LUT R9, R9, 0xfffffff8, RZ, 0xc0, !PT ;  /* 0xfffffff809097812 */ /* 0x000fe200078ec0ff */
[----:B------:R-:W-:Y:S01]  /*0cb0*/  IMAD.IADD R5, R4, 0x1, -R5 ;  /* 0x0000000104057824 */ /* 0x000fe200078e0a05 */
[----:B------:R-:W-:Y:S01]  /*0cc0*/  SHF.R.S32.HI R151, RZ, 0x7, R151 ;  /* 0x00000007ff977819 */ /* 0x000fe20000011497 */
[----:B------:R-:W-:Y:S01]  /*0cd0*/  IMAD R152, R7, 0x10, R4 ;  /* 0x0000001007987824 */ /* 0x000fe200078e0204 */
[----:B------:R-:W-:Y:S01]  /*0ce0*/  LOP3.LUT R6, R6, 0x7ffffe00, RZ, 0xc0, !PT ;  /* 0x7ffffe0006067812 */ /* 0x000fe200078ec0ff */
[C---:B------:R-:W-:Y:S01]  /*0cf0*/  IMAD.SHL.U32 R4, R5.reuse, 0x40, RZ ;  /* 0x0000004005047824 */ /* 0x040fe200078e00ff */
[----:B------:R-:W-:Y:S01]  /*0d00*/  R2P PR, R5, 0x6 ;  /* 0x0000000605007804 */ /* 0x000fe20000000000 */
[----:B------:R-:W-:Y:S01]  /*0d10*/  IMAD.SHL.U32 R3, R2, 0x8, RZ ;  /* 0x0000000802037824 */ /* 0x000fe200078e00ff */
[----:B------:R-:W-:Y:S01]  /*0d20*/  LEA.HI R10, R10, R149, RZ, 0x5 ;  /* 0x000000950a0a7211 */ /* 0x000fe200078f28ff */
[----:B------:R-:W-:Y:S01]  /*0d30*/  IMAD.IADD R13, R8, 0x1, -R9 ;  /* 0x00000001080d7824 */ /* 0x000fe200078e0a09 */
[----:B------:R-:W-:Y:S01]  /*0d40*/  LOP3.LUT R4, R4, 0x1c0, RZ, 0xc0, !PT ;  /* 0x000001c004047812 */ /* 0x000fe200078ec0ff */
[----:B------:R-:W-:Y:S01]  /*0d50*/  IMAD R6, R7, 0x400, R6 ;  /* 0x0000040007067824 */ /* 0x000fe200078e0206 */
[----:B------:R-:W-:Y:S01]  /*0d60*/  LEA.HI R0, R0, R153, RZ, 0x2 ;  /* 0x0000009900007211 */ /* 0x000fe200078f10ff */
[----:B------:R-:W-:Y:S01]  /*0d70*/  IMAD.HI R8, R151, 0x55555556, RZ ;  /* 0x5555555697087827 */ /* 0x000fe200078e02ff */
[----:B------:R-:W-:-:S02]  /*0d80*/  LOP3.LUT R2, R4, 0x8, R3, 0xf8, !PT ;  /* 0x0000000804027812 */ /* 0x000fc400078ef803 */
[----:B------:R-:W-:Y:S01]  /*0d90*/  SHF.R.U32.HI R9, RZ, 0x3, R4 ;  /* 0x00000003ff097819 */ /* 0x000fe20000011604 */
[----:B------:R-:W-:Y:S01]  /*0da0*/  IMAD.U32 R152, R152, 0x20, R3 ;  /* 0x0000002098987824 */ /* 0x000fe200078e0003 */
[----:B------:R-:W-:Y:S02]  /*0db0*/  LEA.HI R8, R8, R8, RZ, 0x1 ;  /* 0x0000000808087211 */ /* 0x000fe400078f08ff */
[----:B------:R-:W-:Y:S02]  /*0dc0*/  LOP3.LUT R9, R2, R9, RZ, 0x3c, !PT ;  /* 0x0000000902097212 */ /* 0x000fe400078e3cff */
[----:B------:R-:W-:Y:S01]  /*0dd0*/  SHF.R.S32.HI R10, RZ, 0x5, R10 ;  /* 0x00000005ff0a7819 */ /* 0x000fe2000001140a */
[----:B------:R-:W-:Y:S01]  /*0de0*/  IMAD R8, R8, -0x3, R151 ;  /* 0xfffffffd08087824 */ /* 0x000fe200078e0297 */
[----:B------:R-:W-:Y:S01]  /*0df0*/  LOP3.LUT R2, R0, 0x1ffffffc, RZ, 0xc0, !PT ;  /* 0x1ffffffc00027812 */ /* 0x000fe200078ec0ff */
[----:B------:R-:W-:Y:S01]  /*0e00*/  IMAD.IADD R6, R6, 0x1, R9 ;  /* 0x0000000106067824 */ /* 0x000fe200078e0209 */
[----:B------:R-:W-:Y:S01]  /*0e10*/  SEL R18, R18, 0xffffffc0, !P2 ;  /* 0xffffffc012127807 */ /* 0x000fe20005000000 */
[----:B------:R-:W-:Y:S01]  /*0e20*/  IMAD R13, R10, 0x10, R13 ;  /* 0x000000100a0d7824 */ /* 0x000fe200078e020d */
[----:B------:R-:W-:Y:S01]  /*0e30*/  LOP3.LUT R16, R11, 0x7ffffffc, RZ, 0xc0, !PT ;  /* 0x7ffffffc0b107812 */ /* 0x000fe200078ec0ff */
[----:B------:R-:W-:Y:S01]  /*0e40*/  IMAD.IADD R2, R153, 0x1, -R2 ;  /* 0x0000000199027824 */ /* 0x000fe200078e0a02 */
[----:B------:R-:W-:Y:S01]  /*0e50*/  LEA R17, R6, UR42, 0x1 ;  /* 0x0000002a06117c11 */ /* 0x000fe2000f8e08ff */
[----:B------:R-:W-:Y:S01]  /*0e60*/  IMAD R150, R8, 0x40, R13 ;  /* 0x0000004008967824 */ /* 0x000fe200078e020d */
[----:B------:R-:W-:Y:S01]  /*0e70*/  SHF.R.S32.HI R142, RZ, 0x2, R0 ;  /* 0x00000002ff8e7819 */ /* 0x000fe20000011400 */
[----:B------:R-:W-:-:S02]  /*0e80*/  IMAD.SHL.U32 R140, R2, 0x8, RZ ;  /* 0x00000008028c7824 */ /* 0x000fc400078e00ff */
[C---:B------:R-:W-:Y:S02]  /*0e90*/  VIADD R19, R17.reuse, 0x21800 ;  /* 0x0002180011137836 */ /* 0x040fe40000000000 */
[----:B------:R-:W-:Y:S02]  /*0ea0*/  VIADD R23, R17, 0x21820 ;  /* 0x0002182011177836 */ /* 0x000fe40000000000 */
[C---:B------:R-:W-:Y:S02]  /*0eb0*/  @P1 VIADD R23, R19.reuse, 0xffffffe0 ;  /* 0xffffffe013171836 */ /* 0x040fe40000000000 */
[----:B------:R-:W-:Y:S02]  /*0ec0*/  IMAD.IADD R19, R19, 0x1, R18 ;  /* 0x0000000113137824 */ /* 0x000fe400078e0212 */
[----:B------:R-:W-:Y:S02]  /*0ed0*/  IMAD.IADD R16, R149, 0x1, -R16 ;  /* 0x0000000195107824 */ /* 0x000fe400078e0a10 */
[----:B------:R-:W-:-:S02]  /*0ee0*/  IMAD.IADD R18, R18, 0x1, R23 ;  /* 0x0000000112127824 */ /* 0x000fc400078e0217 */
[----:B------:R-:W-:-:S07]  /*0ef0*/  VIADD R136, R23, 0x6000 ;  /* 0x0000600017887836 */ /* 0x000fce0000000000 */
.L_x_9189:
[----:B------:R-:W-:Y:S01]  /*0f00*/  ULDC.64 UR8, c[0x0][0xa28] ;  /* 0x00028a0000087ab9 */ /* 0x000fe20000000a00 */
[----:B0-----:R-:W0:Y:S01]  /*0f10*/  LDC R139, c[0x0][0x288] ;  /* 0x0000a200ff8b7b82 */ /* 0x001e220000000800 */
[----:B------:R-:W-:Y:S01]  /*0f20*/  UISETP.NE.U32.AND UP0, UPT, UR8, URZ, UPT ;  /* 0x0000003f0800728c */ /* 0x000fe2000bf05070 */
[----:B-1---5:R-:W-:-:S03]  /*0f30*/  IMAD.MOV.U32 R6, RZ, RZ, RZ ;  /* 0x000000ffff067224 */ /* 0x022fc600078e00ff */
[----:B------:R-:W-:-:S03]  /*0f40*/  UISETP.NE.AND.EX UP0, UPT, UR9, URZ, UPT, UP0 ;  /* 0x0000003f0900728c */ /* 0x000fc6000bf05300 */
[----:B------:R-:W-:Y:S01]  /*0f50*/  ULDC.64 UR8, c[0x0][0xa18] ;  /* 0x0002860000087ab9 */ /* 0x000fe20000000a00 */
[----:B--2---:R-:W1:Y:S01]  /*0f60*/  LDC.64 R8, c[0x0][0x3f8] ;  /* 0x0000fe00ff087b82 */ /* 0x004e620000000a00 */
        /* <DEDUP_REMOVED lines=12> */
[----:B----4-:R4:W5:Y:S02]  /*1030*/  @P0 LDG.E R6, desc[UR48][R2.64] ;  /* 0x0000003002060981 */ /* 0x010964000c1e1900 */
        /* <DEDUP_REMOVED lines=22> */
.L_x_9098:
        /* <DEDUP_REMOVED lines=10> */
.L_x_9099:
        /* <DEDUP_REMOVED lines=11> */
.L_x_9100:
[----:B------:R-:W1:Y:S01]  /*12f0*/  LDC.64 R8, c[0x0][0x9e0] ;  /* 0x00027800ff087b82 */ /* 0x000e620000000a00 */
[----:B------:R-:W-:Y:S02]  /*1300*/  IMAD.MOV.U32 R0, RZ, RZ, 0xc0 ;  /* 0x000000c0ff007424 */ /* 0x000fe400078e00ff */
[----:B-----5:R-:W-:Y:S02]  /*1310*/  IMAD.IADD R137, R137, 0x1, -R6 ;  /* 0x0000000189897824 */ /* 0x020fe400078e0a06 */
[----:B------:R-:W-:-:S05]  /*1320*/  IMAD R0, R145, R0, 0xc0 ;  /* 0x000000c091007424 */ /* 0x000fca00078e0200 */
        /* <DEDUP_REMOVED lines=14> */
.L_x_9102:
[----:B------:R-:W-:-:S13]  /*1410*/  ISETP.NE.AND P0, PT, R9, 0x1, PT ;  /* 0x000000010900780c */ /* 0x000fda0003f05270 */
[----:B------:R-:W0:Y:S02]  /*1420*/  @P0 LDC.64 R4, c[0x0][0x9e8] ;  /* 0x00027a00ff040b82 */ /* 0x000e240000000a00 */
[----:B0-----:R-:W-:-:S05]  /*1430*/  @P0 IMAD.HI.U32 R4, R2, R4, RZ ;  /* 0x0000000402040227 */ /* 0x001fca00078e00ff */
[----:B------:R-:W-:-:S07]  /*1440*/  @P0 SHF.R.U32.HI R2, RZ, R5, R4 ;  /* 0x00000005ff020219 */ /* 0x000fce0000011604 */
.L_x_9103:
[----:B------:R-:W-:-:S05]  /*1450*/  IMAD R3, R2, R9, R9 ;  /* 0x0000000902037224 */ /* 0x000fca00078e0209 */
[----:B------:R-:W-:-:S07]  /*1460*/  VIMNMX R0, R0, R3, PT ;  /* 0x0000000300007248 */ /* 0x000fce0003fe0100 */
.L_x_9101:
        /* <DEDUP_REMOVED lines=24> */
.L_x_9105:
[----:B------:R-:W-:-:S13]  /*15f0*/  ISETP.NE.AND P0, PT, R9, 0x1, PT ;  /* 0x000000010900780c */ /* 0x000fda0003f05270 */
[----:B------:R-:W0:Y:S02]  /*1600*/  @P0 LDC.64 R2, c[0x0][0x9e8] ;  /* 0x00027a00ff020b82 */ /* 0x000e240000000a00 */
[----:B0-----:R-:W-:-:S05]  /*1610*/  @P0 IMAD.HI.U32 R0, R4, R2, RZ ;  /* 0x0000000204000227 */ /* 0x001fca00078e00ff */
[----:B------:R-:W-:-:S07]  /*1620*/  @P0 SHF.R.U32.HI R4, RZ, R3, R0 ;  /* 0x00000003ff040219 */ /* 0x000fce0000011600 */
.L_x_9106:
[----:B------:R-:W-:-:S05]  /*1630*/  IMAD R4, R4, R9, RZ ;  /* 0x0000000904047224 */ /* 0x000fca00078e02ff */
[----:B------:R-:W-:-:S13]  /*1640*/  R2UR UR5, R4 ;  /* 0x00000000040572ca */ /* 0x000fda00000e0000 */
[----:B------:R-:W-:-:S04]  /*1650*/  UISETP.LT.AND UP0, UPT, UR4, UR5, UPT ;  /* 0x000000050400728c */ /* 0x000fc8000bf01270 */
[----:B------:R-:W-:-:S12]  /*1660*/  USEL UR4, UR4, UR5, !UP0 ;  /* 0x0000000504047287 */ /* 0x000fd8000c000000 */
.L_x_9104:
        /* <DEDUP_REMOVED lines=17> */
[----:B------:R-:W-:Y:S02]  /*1780*/  CS2R R116, SRZ ;  /* 0x0000000000747805 */ /* 0x000fe4000001ff00 */
[----:B------:R-:W-:Y:S02]  /*1790*/  CS2R R114, SRZ ;  /* 0x0000000000727805 */ /* 0x000fe4000001ff00 */
[----:B------:R-:W-:Y:S02]  /*17a0*/  CS2R R112, SRZ ;  /* 0x0000000000707805 */ /* 0x000fe4000001ff00 */
[----:B------:R-:W-:Y:S02]  /*17b0*/  CS2R R110, SRZ ;  /* 0x00000000006e7805 */ /* 0x000fe4000001ff00 */
[----:B------:R-:W-:-:S02]  /*17c0*/  CS2R R108, SRZ ;  /* 0x00000000006c7805 */ /* 0x000fc4000001ff00 */
[----:B------:R-:W-:Y:S02]  /*17d0*/  ISETP.GT.AND P1, PT, R88, UR39, PT ;  /* 0x0000002758007c0c */ /* 0x000fe4000bf24270 */
        /* <DEDUP_REMOVED lines=21> */
[----:B------:R-:W-:Y:S02]  /*1930*/  ULEA UR4, UR5, UR42, 0xc ;  /* 0x0000002a05047291 */ /* 0x000fe4000f8e603f */
[----:B------:R-:W-:Y:S02]  /*1940*/  ULEA UR5, UR5, UR6, 0xd ;  /* 0x0000000605057291 */ /* 0x000fe4000f8e683f */
[----:B------:R-:W-:Y:S02]  /*1950*/  UIADD3 UR4, UR4, 0xc400, URZ ;  /* 0x0000c40004047890 */ /* 0x000fe4000fffe03f */
[----:B------:R-:W-:Y:S02]  /*1960*/  USHF.R.U32.HI UR5, URZ, 0x4, UR5 ;  /* 0x000000043f057899 */ /* 0x000fe40008011605 */
[----:B------:R-:W-:Y:S02]  /*1970*/  USHF.R.U32.HI UR4, URZ, 0x4, UR4 ;  /* 0x000000043f047899 */ /* 0x000fe40008011604 */
[----:B------:R-:W-:-:S02]  /*1980*/  ULOP3.LUT UR37, UR5, 0x3fff, URZ, 0xc0, !UPT ;  /* 0x00003fff05257892 */ /* 0x000fc4000f8ec03f */
        /* <DEDUP_REMOVED lines=18> */
.L_x_9108:
        /* <DEDUP_REMOVED lines=9> */
.L_x_9285:
[----:B------:R-:W-:Y:S05]  /*1b40*/  @!P0 BRA `(.L_x_9110) ;  /* 0x0000000000048947 */ /* 0x000fea0003800000 */
[----:B------:R-:W-:Y:S01]  /*1b50*/  BPT.TRAP 0x1 ;  /* 0x000000040000795c */ /* 0x000fe20000300000 */
.L_x_9110:
[----:B------:R-:W-:Y:S02]  /*1b60*/  IMAD.U32 R5, RZ, RZ, UR43 ;  /* 0x0000002bff057e24 */ /* 0x000fe4000f8e00ff */
[----:B0-----:R-:W-:-:S03]  /*1b70*/  IMAD.U32 R0, RZ, RZ, UR46 ;  /* 0x0000002eff007e24 */ /* 0x001fc6000f8e00ff */
[----:B------:R-:W-:Y:S02]  /*1b80*/  LEA R5, R5, UR42, 0x3 ;  /* 0x0000002a05057c11 */ /* 0x000fe4000f8e18ff */
[----:B------:R-:W-:-:S04]  /*1b90*/  SHF.L.U32 R0, R0, 0x1f, RZ ;  /* 0x0000001f00007819 */ /* 0x000fc800000006ff */
[----:B------:R0:W1:Y:S01]  /*1ba0*/  SYNCS.PHASECHK.TRANS64.TRYWAIT P2, [R5+URZ+0x2d830], R0 ;  /* 0x02d83000050075a7 */ /* 0x000062000804017f */
[----:B------:R-:W-:Y:S05]  /*1bb0*/  @!P0 BRA `(.L_x_9111) ;  /* 0x0000000000048947 */ /* 0x000fea0003800000 */
[----:B------:R-:W-:Y:S01]  /*1bc0*/  BPT.TRAP 0x1 ;  /* 0x000000040000795c */ /* 0x000fe20000300000 */
.L_x_9111:
[----:B------:R-:W2:Y:S02]  /*1bd0*/  S2R R2, SR_TID.X ;  /* 0x0000000000027919 */ /* 0x000ea40000002100 */
[----:B--2---:R-:W-:Y:S01]  /*1be0*/  LOP3.LUT P1, RZ, R2, 0x7f, RZ, 0xc0, !PT ;  /* 0x0000007f02ff7812 */ /* 0x004fe2000782c0ff */
[----:B-1----:R-:W-:-:S12]  /*1bf0*/  @P2 BRA `(.L_x_9112) ;  /* 0x0000000000082947 */ /* 0x002fd80003800000 */
[----:B------:R-:W1:Y:S02]  /*1c00*/  SYNCS.PHASECHK.TRANS64.TRYWAIT P2, [R5+URZ+0x2d830], R0 ;  /* 0x02d83000050075a7 */ /* 0x000e64000804017f */
[----:B-1----:R-:W-:Y:S05]  /*1c10*/  @!P2 BRA `(.L_x_9113) ;  /* 0x00000124008ca947 */ /* 0x002fea0003800000 */
.L_x_9112:
[----:B------:R-:W-:Y:S05]  /*1c20*/  WARPSYNC.ALL ;  /* 0x0000000000007948 */ /* 0x000fea0003800000 */
[----:B------:R-:W-:Y:S01]  /*1c30*/  UIADD3 UR4, UR42, 0x15400, URZ ;  /* 0x000154002a047890 */ /* 0x000fe2000fffe03f */
[----:B------:R-:W-:Y:S01]  /*1c40*/  WARPGROUP.ARRIVE ;  /* 0x00000000000079c5 */ /* 0x000fe20000000000 */
[----:B------:R-:W-:Y:S01]  /*1c50*/  UMOV UR5, 0x80000020 ;  /* 0x8000002000057882 */ /* 0x000fe20000000000 */
[----:B------:R-:W-:Y:S01]  /*1c60*/  UMOV UR7, 0x80000020 ;  /* 0x8000002000077882 */ /* 0x000fe20000000000 */
[----:B------:R-:W-:Y:S01]  /*1c70*/  USHF.R.U32.HI UR4, URZ, 0x4, UR4 ;  /* 0x000000043f047899 */ /* 0x000fe20008011604 */
[----:B------:R-:W-:Y:S01]  /*1c80*/  IMAD.MOV.U32 R3, RZ, RZ, -0x80 ;  /* 0xffffff80ff037424 */ /* 0x000fe200078e00ff */
        /* <DEDUP_REMOVED lines=8> */
[----:B------:R-:W-:Y:S01]  /*1d10*/  ULOP3.LUT UR4, UR47, 0x10000, URZ, 0xfc, !UPT ;  /* 0x000100002f047892 */ /* 0x000fe2000f8efc3f */
[----:B01----:R-:W-:Y:S01]  /*1d20*/  @!P1 VIADD R0, R5, 0x2d840 ;  /* 0x0002d84005009836 */ /* 0x003fe20000000000 */
[----:B------:R-:W-:Y:S01]  /*1d30*/  UIMAD UR6, UR43, 0x600, UR32 ;  /* 0x000006002b0678a4 */ /* 0x000fe2000f8e0220 */
[----:B------:R-:W-:Y:S01]  /*1d40*/  IMAD R6, R145, 0xc0, R150 ;  /* 0x000000c091067824 */ /* 0x000fe200078e0296 */
[----:B------:R-:W-:Y:S01]  /*1d50*/  UIADD3 UR8, UR4, 0x2, URZ ;  /* 0x0000000204087890 */ /* 0x000fe2000fffe03f */
[----:B------:R-:W-:Y:S01]  /*1d60*/  IADD3 R3, -R139, 0x1, R2 ;  /* 0x000000018b037810 */ /* 0x000fe20007ffe102 */
[----:B------:R-:W-:Y:S01]  /*1d70*/  UIADD3 UR10, UR6, 0x2, URZ ;  /* 0x00000002060a7890 */ /* 0x000fe2000fffe03f */
[----:B------:R-:W-:Y:S01]  /*1d80*/  @!P1 PRMT R0, RZ, 0x654, R0 ;  /* 0x00000654ff009816 */ /* 0x000fe20000000000 */
[----:B------:R-:W-:Y:S01]  /*1d90*/  UIADD3 UR12, UR4, 0x300, URZ ;  /* 0x00000300040c7890 */ /* 0x000fe2000fffe03f */
[----:B------:R-:W-:Y:S01]  /*1da0*/  IMAD R8, R16, -0x2, R2 ;  /* 0xfffffffe10087824 */ /* 0x000fe200078e0202 */
[----:B------:R-:W-:-:S02]  /*1db0*/  UIADD3 UR14, UR6, 0x200, URZ ;  /* 0x00000200060e7890 */ /* 0x000fc4000fffe03f */
[----:B------:R-:W-:Y:S01]  /*1dc0*/  HGMMA.64x128x16.F32 R24, gdesc[UR4], RZ, !UPT, gsb0 ;  /* 0x01e00000041879f0 */ /* 0x000fe2000c0008ff */
[----:B------:R-:W-:Y:S01]  /*1dd0*/  UIADD3 UR16, UR4, 0x302, URZ ;  /* 0x0000030204107890 */ /* 0x000fe2000fffe03f */
[----:B------:R-:W-:Y:S01]  /*1de0*/  IMAD R3, R16, -0x2, R3 ;  /* 0xfffffffe10037824 */ /* 0x000fe200078e0203 */
[----:B------:R-:W-:Y:S01]  /*1df0*/  UIADD3 UR18, UR6, 0x202, URZ ;  /* 0x0000020206127890 */ /* 0x000fe2000fffe03f */
[----:B------:R-:W-:Y:S01]  /*1e00*/  LEA R9, R88, 0xffffff80, 0x7 ;  /* 0xffffff8058097811 */ /* 0x000fe200078e38ff */
        /* <DEDUP_REMOVED lines=49> */
.L_x_9116:
[----:B------:R-:W-:-:S06]  /*2120*/  UISETP.NE.AND UP1, UPT, UR7, 0x1, UPT ;  /* 0x000000010700788c */ /* 0x000fcc000bf25270 */
[----:B------:R-:W-:-:S05]  /*2130*/  PLOP3.LUT P2, PT, PT, PT, UP1, 0x80, 0x0 ;  /* 0x000000000000781c */ /* 0x000fca0003f4f018 */
[----:B------:R-:W-:-:S08]  /*2140*/  @UP1 ULDC.64 UR10, c[0x0][0x9e8] ;  /* 0x00027a00000a1ab9 */ /* 0x000fd00000000a00 */
[----:B------:R-:W-:-:S05]  /*2150*/  @P2 IMAD.HI.U32 R5, R3, UR10, RZ ;  /* 0x0000000a03052c27 */ /* 0x000fca000f8e00ff */
[----:B------:R-:W-:-:S07]  /*2160*/  @P2 SHF.R.U32.HI R3, RZ, UR11, R5 ;  /* 0x0000000bff032c19 */ /* 0x000fce0008011605 */
.L_x_9117:
[----:B------:R-:W-:Y:S05]  /*2170*/  BSYNC B0 ;  /* 0x0000000000007941 */ /* 0x000fea0003800000 */
.L_x_9115:
[----:B------:R-:W-:-:S04]  /*2180*/  IMAD R3, R3, UR7, -R9 ;  /* 0x0000000703037c24 */ /* 0x000fc8000f8e0a09 */
[----:B------:R-:W-:-:S05]  /*2190*/  IMAD R3, R16, -0x2, R3 ;  /* 0xfffffffe10037824 */ /* 0x000fca00078e0203 */
[----:B------:R-:W-:Y:S02]  /*21a0*/  VIMNMX R2, R2, R3, !PT ;  /* 0x0000000302027248 */ /* 0x000fe40007fe0100 */
[----:B------:R-:W-:-:S07]  /*21b0*/  VIADDMNMX R0, R3, UR7, R0, PT ;  /* 0x0000000703007c46 */ /* 0x000fce000b800100 */
.L_x_9114:
[----:B------:R-:W-:Y:S01]  /*21c0*/  ISETP.GE.AND P4, PT, R4, 0x9, PT ;  /* 0x000000090400780c */ /* 0x000fe20003f86270 */
[----:B------:R-:W-:Y:S01]  /*21d0*/  VIADD R5, R6, 0x8 ;  /* 0x0000000806057836 */ /* 0x000fe20000000000 */
[C---:B------:R-:W-:Y:S02]  /*21e0*/  ISETP.GE.AND P2, PT, R4.reuse, 0x2, PT ;  /* 0x000000020400780c */ /* 0x040fe40003f46270 */
[----:B------:R-:W-:Y:S01]  /*21f0*/  ISETP.GE.AND P5, PT, R4, 0xa, PT ;  /* 0x0000000a0400780c */ /* 0x000fe20003fa6270 */
[----:B------:R-:W-:Y:S01]  /*2200*/  IMAD.IADD R3, R10, 0x1, R5 ;  /* 0x000000010a037824 */ /* 0x000fe200078e0205 */
        /* <DEDUP_REMOVED lines=178> */
[----:B------:R-:W-:Y:S02]  /*2d30*/  ISETP.GT.AND P6, PT, R2, 0x79, !P6 ;  /* 0x000000790200780c */ /* 0x000fe400077c4270 */
[----:B------:R-:W-:Y:S02]  /*2d40*/  VIADDMNMX R2, R5, R11, R8, PT ;  /* 0x0000000b05027246 */ /* 0x000fe40003800108 */
        /* <DEDUP_REMOVED lines=18> */
.L_x_9120:
[----:B------:R-:W-:-:S06]  /*2e70*/  UISETP.NE.AND UP1, UPT, UR7, 0x1, UPT ;  /* 0x000000010700788c */ /* 0x000fcc000bf25270 */
[----:B------:R-:W-:-:S05]  /*2e80*/  PLOP3.LUT P6, PT, PT, PT, UP1, 0x80, 0x0 ;  /* 0x000000000000781c */ /* 0x000fca0003fcf018 */
[----:B------:R-:W-:-:S08]  /*2e90*/  @UP1 ULDC.64 UR10, c[0x0][0x9e8] ;  /* 0x00027a00000a1ab9 */ /* 0x000fd00000000a00 */
[----:B------:R-:W-:Y:S01]  /*2ea0*/  @P6 IMAD.HI.U32 R4, R0, UR10, RZ ;  /* 0x0000000a00046c27 */ /* 0x000fe2000f8e00ff */
[----:B------:R-:W-:-:S13]  /*2eb0*/  PLOP3.LUT P6, PT, PT, PT, UP1, 0x80, 0x0 ;  /* 0x000000000000781c */ /* 0x000fda0003fcf018 */
[----:B------:R-:W-:-:S07]  /*2ec0*/  @P6 SHF.R.U32.HI R0, RZ, UR11, R4 ;  /* 0x0000000bff006c19 */ /* 0x000fce0008011604 */
.L_x_9121:
[----:B------:R-:W-:Y:S05]  /*2ed0*/  BSYNC B0 ;  /* 0x0000000000007941 */ /* 0x000fea0003800000 */
.L_x_9119:
[----:B------:R-:W-:-:S04]  /*2ee0*/  IMAD R9, R0, UR7, -R9 ;  /* 0x0000000700097c24 */ /* 0x000fc8000f8e0a09 */
[----:B------:R-:W-:-:S05]  /*2ef0*/  IMAD R9, R16, -0x2, R9 ;  /* 0xfffffffe10097824 */ /* 0x000fca00078e0209 */
[----:B------:R-:W-:Y:S02]  /*2f00*/  VIMNMX R3, R3, R9, !PT ;  /* 0x0000000903037248 */ /* 0x000fe40007fe0100 */
[----:B------:R-:W-:-:S07]  /*2f10*/  VIADDMNMX R2, R9, UR7, R2, PT ;  /* 0x0000000709027c46 */ /* 0x000fce000b800102 */
.L_x_9118:
[----:B------:R-:W-:Y:S01]  /*2f20*/  ISETP.GT.AND P2, PT, R3, 0x1, !P2 ;  /* 0x000000010300780c */ /* 0x000fe20005744270 */
[----:B------:R-:W-:Y:S01]  /*2f30*/  ULDC UR33, c[0x0][0x988] ;  /* 0x0002620000217ab9 */ /* 0x000fe20000000800 */
[----:B------:R-:W-:Y:S02]  /*2f40*/  LOP3.LUT P6, RZ, R22, 0x8, RZ, 0xc0, !PT ;  /* 0x0000000816ff7812 */ /* 0x000fe400078cc0ff */
        /* <DEDUP_REMOVED lines=76> */
[C---:B------:R-:W-:Y:S01]  /*3410*/  ISETP.GT.AND P3, PT, R3.reuse, 0x70, !P3 ;  /* 0x000000700300780c */ /* 0x040fe20005f64270 */
[----:B------:R-:W0:Y:S01]  /*3420*/  SHFL.BFLY PT, R9, R8, 0x2, 0x1f ;  /* 0x0c401f0008097f89 */ /* 0x000e2200000e0000 */
[----:B------:R-:W-:Y:S02]  /*3430*/  FSEL R50, R50, -INF , !P2 ;  /* 0xff80000032327808 */ /* 0x000fe40005000000 */
[----:B------:R-:W-:Y:S02]  /*3440*/  LOP3.LUT P2, RZ, R22, 0x20000, RZ, 0xc0, !PT ;  /* 0x0002000016ff7812 */ /* 0x000fe4000784c0ff */
[C---:B------:R-:W-:Y:S02]  /*3450*/  ISETP.GT.AND P4, PT, R3.reuse, 0x71, !P4 ;  /* 0x000000710300780c */ /* 0x040fe40006784270 */
[C---:B------:R-:W-:Y:S02]  /*3460*/  ISETP.GT.AND P2, PT, R3.reuse, 0x31, !P2 ;  /* 0x000000310300780c */ /* 0x040fe40005744270 */
[----:B------:R-:W-:-:S02]  /*3470*/  ISETP.GT.AND P5, PT, R3, 0x78, !P5 ;  /* 0x000000780300780c */ /* 0x000fc40006fa4270 */
[C---:B------:R-:W-:Y:S02]  /*3480*/  ISETP.LT.OR P2, PT, R2.reuse, 0x32, P2 ;  /* 0x000000320200780c */ /* 0x040fe40001741670 */
[----:B------:R-:W-:Y:S02]  /*3490*/  ISETP.LT.OR P3, PT, R2, 0x71, P3 ;  /* 0x000000710200780c */ /* 0x000fe40001f61670 */
[----:B------:R-:W-:Y:S02]  /*34a0*/  FSEL R51, R51, -INF , !P2 ;  /* 0xff80000033337808 */ /* 0x000fe40005000000 */
[----:B------:R-:W-:Y:S02]  /*34b0*/  LOP3.LUT P2, RZ, R22, 0x10000, RZ, 0xc0, !PT ;  /* 0x0001000016ff7812 */ /* 0x000fe4000784c0ff */
        /* <DEDUP_REMOVED lines=16> */
[----:B------:R-:W-:-:S04]  /*35c0*/  ISETP.LT.OR P2, PT, R2, 0x41, P2 ;  /* 0x000000410200780c */ /* 0x000fc80001741670 */
[----:B------:R-:W-:Y:S02]  /*35d0*/  FSEL R58, R58, -INF , !P2 ;  /* 0xff8000003a3a7808 */ /* 0x000fe40005000000 */
[----:B------:R-:W-:Y:S02]  /*35e0*/  LOP3.LUT P2, RZ, R22, 0x2000, RZ, 0xc0, !PT ;  /* 0x0000200016ff7812 */ /* 0x000fe4000784c0ff */
[----:B0-----:R-:W-:Y:S02]  /*35f0*/  FMNMX.FTZ R0, R9, R0, !PT ;  /* 0x0000000009007209 */ /* 0x001fe40007810000 */
[----:B------:R-:W-:-:S03]  /*3600*/  ISETP.GT.AND P2, PT, R3, 0x41, !P2 ;  /* 0x000000410300780c */ /* 0x000fc60005744270 */
[----:B------:R-:W-:Y:S01]  /*3610*/  FMUL.FTZ R20, R0, UR33 ;  /* 0x0000002100147c20 */ /* 0x000fe20008410000 */
        /* <DEDUP_REMOVED lines=46> */
[----:B------:R-:W-:Y:S01]  /*3900*/  ISETP.GT.AND P6, PT, R3, 0x79, !P6 ;  /* 0x000000790300780c */ /* 0x000fe200077c4270 */
[--C-:B------:R-:W-:Y:S01]  /*3910*/  FFMA.FTZ R56, R56, UR33, -R20.reuse ;  /* 0x0000002138387c23 */ /* 0x100fe20008010814 */
[----:B------:R-:W-:Y:S01]  /*3920*/  FSEL R4, R26, -INF , !P2 ;  /* 0xff8000001a047808 */ /* 0x000fe20005000000 */
[--C-:B------:R-:W-:Y:S01]  /*3930*/  FFMA.FTZ R57, R57, UR33, -R20.reuse ;  /* 0x0000002139397c23 */ /* 0x100fe20008010814 */
[----:B------:R-:W-:Y:S01]  /*3940*/  LOP3.LUT P2, RZ, R22, 0x4000000, RZ, 0xc0, !PT ;  /* 0x0400000016ff7812 */ /* 0x000fe2000784c0ff */
[--C-:B------:R-:W-:Y:S01]  /*3950*/  FFMA.FTZ R9, R25, UR33, -R20.reuse ;  /* 0x0000002119097c23 */ /* 0x100fe20008010814 */
[----:B------:R-:W-:Y:S01]  /*3960*/  FMNMX.FTZ R7, R4, R27, !PT ;  /* 0x0000001b04077209 */ /* 0x000fe20007810000 */
[--C-:B------:R-:W-:Y:S01]  /*3970*/  FFMA.FTZ R11, R29, UR33, -R20.reuse ;  /* 0x000000211d0b7c23 */ /* 0x100fe20008010814 */
[----:B------:R-:W-:Y:S01]  /*3980*/  ISETP.GT.AND P2, PT, R3, 0x69, !P2 ;  /* 0x000000690300780c */ /* 0x000fe20005744270 */
        /* <DEDUP_REMOVED lines=26> */
[----:B0-----:R-:W-:-:S03]  /*3b30*/  FFMA.FTZ R57, R76, UR33, -R20 ;  /* 0x000000214c397c23 */ /* 0x001fc60008010814 */
[----:B------:R-:W-:Y:S01]  /*3b40*/  FMNMX.FTZ R7, R43, R24, !PT ;  /* 0x000000182b077209 */ /* 0x000fe20007810000 */
[----:B------:R-:W-:Y:S02]  /*3b50*/  FFMA.FTZ R24, R40, UR33, -R20 ;  /* 0x0000002128187c23 */ /* 0x000fe40008010814 */
[----:B------:R-:W0:Y:S01]  /*3b60*/  MUFU.EX2 R9, R9 ;  /* 0x0000000900097308 */ /* 0x000e220000000800 */
[----:B------:R-:W-:-:S04]  /*3b70*/  FMNMX.FTZ R26, R46, R7, !PT ;  /* 0x000000072e1a7209 */ /* 0x000fc80007810000 */
[----:B------:R-:W-:-:S03]  /*3b80*/  FMNMX.FTZ R7, R47, R26, !PT ;  /* 0x0000001a2f077209 */ /* 0x000fc60007810000 */
[----:B------:R-:W1:Y:S01]  /*3b90*/  MUFU.EX2 R10, R10 ;  /* 0x0000000a000a7308 */ /* 0x000e620000000800 */
[----:B------:R-:W-:-:S04]  /*3ba0*/  FMNMX.FTZ R26, R50, R7, !PT ;  /* 0x00000007321a7209 */ /* 0x000fc80007810000 */
[----:B------:R-:W-:Y:S01]  /*3bb0*/  FMNMX.FTZ R7, R51, R26, !PT ;  /* 0x0000001a33077209 */ /* 0x000fe20007810000 */
[----:B------:R-:W-:Y:S02]  /*3bc0*/  FFMA.FTZ R26, R44, UR33, -R20 ;  /* 0x000000212c1a7c23 */ /* 0x000fe40008010814 */
[----:B------:R-:W2:Y:S01]  /*3bd0*/  MUFU.EX2 R11, R11 ;  /* 0x0000000b000b7308 */ /* 0x000ea20000000800 */
        /* <DEDUP_REMOVED lines=26> */
[----:B------:R-:W-:Y:S01]  /*3d80*/  FMNMX.FTZ R7, R83, R36, !PT ;  /* 0x0000002453077209 */ /* 0x000fe20007810000 */
[--C-:B------:R-:W-:Y:S02]  /*3d90*/  FFMA.FTZ R36, R60, UR33, -R20.reuse ;  /* 0x000000213c247c23 */ /* 0x100fe40008010814 */
[----:B------:R-:W-:Y:S01]  /*3da0*/  MUFU.EX2 R26, R26 ;  /* 0x0000001a001a7308 */ /* 0x000fe20000000800 */
[----:B------:R-:W-:Y:S01]  /*3db0*/  FMNMX.FTZ R40, R86, R7, !PT ;  /* 0x0000000756287209 */ /* 0x000fe20007810000 */
[----:B---3--:R-:W-:-:S03]  /*3dc0*/  FFMA.FTZ R56, R73, UR33, -R20 ;  /* 0x0000002149387c23 */ /* 0x008fc60008010814 */
[----:B------:R-:W-:Y:S01]  /*3dd0*/  FMNMX.FTZ R7, R87, R40, !PT ;  /* 0x0000002857077209 */ /* 0x000fe20007810000 */
[--C-:B------:R-:W-:Y:S02]  /*3de0*/  FFMA.FTZ R40, R64, UR33, -R20.reuse ;  /* 0x0000002140287c23 */ /* 0x100fe40008010814 */
[----:B------:R-:W-:Y:S02]  /*3df0*/  MUFU.EX2 R25, R25 ;  /* 0x0000001900197308 */ /* 0x000fe40000000800 */
[----:B------:R-:W3:Y:S06]  /*3e00*/  SHFL.BFLY PT, R44, R7, 0x2, 0x1f ;  /* 0x0c401f00072c7f89 */ /* 0x000eec00000e0000 */
[----:B------:R-:W-:Y:S08]  /*3e10*/  MUFU.EX2 R28, R28 ;  /* 0x0000001c001c7308 */ /* 0x000ff00000000800 */
[----:B------:R-:W-:Y:S08]  /*3e20*/  MUFU.EX2 R29, R29 ;  /* 0x0000001d001d7308 */ /* 0x000ff00000000800 */
[----:B------:R-:W-:Y:S01]  /*3e30*/  MUFU.EX2 R32, R32 ;  /* 0x0000002000207308 */ /* 0x000fe20000000800 */
[----:B---3--:R-:W-:Y:S01]  /*3e40*/  FMNMX.FTZ R60, R7, R44, !PT ;  /* 0x0000002c073c7209 */ /* 0x008fe20007810000 */
[----:B------:R-:W-:-:S04]  /*3e50*/  FFMA.FTZ R44, R77, UR33, -R20 ;  /* 0x000000214d2c7c23 */ /* 0x000fc80008010814 */
[----:B------:R-:W3:Y:S02]  /*3e60*/  SHFL.BFLY PT, R7, R60, 0x1, 0x1f ;  /* 0x0c201f003c077f89 */ /* 0x000ee400000e0000 */
[----:B------:R-:W-:Y:S08]  /*3e70*/  MUFU.EX2 R33, R33 ;  /* 0x0000002100217308 */ /* 0x000ff00000000800 */
[----:B------:R-:W-:Y:S08]  /*3e80*/  MUFU.EX2 R36, R36 ;  /* 0x0000002400247308 */ /* 0x000ff00000000800 */
[----:B------:R-:W-:Y:S01]  /*3e90*/  MUFU.EX2 R37, R37 ;  /* 0x0000002500257308 */ /* 0x000fe20000000800 */
[----:B---3--:R-:W-:Y:S01]  /*3ea0*/  FMNMX.FTZ R7, R60, R7, !PT ;  /* 0x000000073c077209 */ /* 0x008fe20007810000 */
[----:B------:R-:W-:-:S06]  /*3eb0*/  FFMA.FTZ R60, R84, UR33, -R20 ;  /* 0x00000021543c7c23 */ /* 0x000fcc0008010814 */
[----:B------:R-:W-:Y:S01]  /*3ec0*/  MUFU.EX2 R40, R40 ;  /* 0x0000002800287308 */ /* 0x000fe20000000800 */
[C---:B------:R-:W-:Y:S01]  /*3ed0*/  FSETP.NEU.FTZ.AND P2, PT, R7.reuse, -INF , PT ;  /* 0xff8000000700780b */ /* 0x040fe20003f5d000 */
[----:B------:R-:W-:-:S05]  /*3ee0*/  FMUL.FTZ R64, R7, UR33 ;  /* 0x0000002107407c20 */ /* 0x000fca0008410000 */
[----:B------:R-:W-:Y:S01]  /*3ef0*/  FSEL R20, R64, RZ, P2 ;  /* 0x000000ff40147208 */ /* 0x000fe20001000000 */
[----:B------:R-:W-:Y:S01]  /*3f00*/  MUFU.EX2 R41, R41 ;  /* 0x0000002900297308 */ /* 0x000fe20000000800 */
[----:B------:R-:W-:-:S03]  /*3f10*/  PLOP3.LUT P2, PT, PT, PT, UP0, 0x40, 0x0 ;  /* 0x000000000000781c */ /* 0x000fc60003f4e808 */
        /* <DEDUP_REMOVED lines=10> */
[----:B0-----:R-:W-:Y:S01]  /*3fc0*/  FADD.FTZ R59, R8, R9 ;  /* 0x00000009083b7221 */ /* 0x001fe20000010000 */
[--C-:B------:R-:W-:Y:S01]  /*3fd0*/  FFMA.FTZ R34, R42, UR33, -R20.reuse ;  /* 0x000000212a227c23 */ /* 0x100fe20008010814 */
[--C-:B------:R-:W-:Y:S01]  /*3fe0*/  FFMA.FTZ R35, R43, UR33, -R20.reuse ;  /* 0x000000212b237c23 */ /* 0x100fe20008010814 */
[--C-:B------:R-:W-:Y:S01]  /*3ff0*/  FFMA.FTZ R42, R50, UR33, -R20.reuse ;  /* 0x00000021322a7c23 */ /* 0x100fe20008010814 */
[----:B------:R-:W0:Y:S01]  /*4000*/  MUFU.EX2 R65, R65 ;  /* 0x0000004100417308 */ /* 0x000e220000000800 */
[--C-:B------:R-:W-:Y:S01]  /*4010*/  FFMA.FTZ R43, R47, UR33, -R20.reuse ;  /* 0x000000212f2b7c23 */ /* 0x100fe20008010814 */
[--C-:B------:R-:W-:Y:S01]  /*4020*/  FFMA.FTZ R50, R62, UR33, -R20.reuse ;  /* 0x000000213e327c23 */ /* 0x100fe20008010814 */
[--C-:B------:R-:W-:Y:S01]  /*4030*/  FFMA.FTZ R47, R51, UR33, -R20.reuse ;  /* 0x00000021332f7c23 */ /* 0x100fe20008010814 */
[----:B-1----:R-:W-:Y:S01]  /*4040*/  FADD.FTZ R62, R10, R59 ;  /* 0x0000003b0a3e7221 */ /* 0x002fe20000010000 */
[--C-:B------:R-:W-:Y:S01]  /*4050*/  FFMA.FTZ R51, R54, UR33, -R20.reuse ;  /* 0x0000002136337c23 */ /* 0x100fe20008010814 */
[----:B------:R-:W-:Y:S01]  /*4060*/  F2FP.F16.F32.PACK_AB R8, R9, R8 ;  /* 0x000000080908723e */ /* 0x000fe200000000ff */
[--C-:B------:R-:W-:Y:S01]  /*4070*/  FFMA.FTZ R54, R55, UR33, -R20.reuse ;  /* 0x0000002137367c23 */ /* 0x100fe20008010814 */
[----:B------:R-:W1:Y:S01]  /*4080*/  MUFU.EX2 R68, R68 ;  /* 0x0000004400447308 */ /* 0x000e620000000800 */
[--C-:B------:R-:W-:Y:S01]  /*4090*/  FFMA.FTZ R31, R39, UR33, -R20.reuse ;  /* 0x00000021271f7c23 */ /* 0x100fe20008010814 */
[----:B------:R-:W-:Y:S01]  /*40a0*/  FFMA.FTZ R55, R63, UR33, -R20 ;  /* 0x000000213f377c23 */ /* 0x000fe20008010814 */
[C---:B--2---:R-:W-:Y:S01]  /*40b0*/  FADD.FTZ R63, R11.reuse, R62 ;  /* 0x0000003e0b3f7221 */ /* 0x044fe20000010000 */
[--C-:B------:R-:W-:Y:S01]  /*40c0*/  FFMA.FTZ R39, R58, UR33, -R20.reuse ;  /* 0x000000213a277c23 */ /* 0x100fe20008010814 */
[--C-:B------:R-:W-:Y:S01]  /*40d0*/  FFMA.FTZ R58, R66, UR33, -R20.reuse ;  /* 0x00000021423a7c23 */ /* 0x100fe20008010814 */
[----:B------:R-:W-:Y:S01]  /*40e0*/  F2FP.F16.F32.PACK_AB R10, R11, R10 ;  /* 0x0000000a0b0a723e */ /* 0x000fe200000000ff */
[--C-:B------:R-:W-:Y:S01]  /*40f0*/  FFMA.FTZ R59, R67, UR33, -R20.reuse ;  /* 0x00000021433b7c23 */ /* 0x100fe20008010814 */
[----:B------:R-:W2:Y:S01]  /*4100*/  MUFU.EX2 R69, R69 ;  /* 0x0000004500457308 */ /* 0x000ea20000000800 */
[----:B0-----:R-:W-:Y:S01]  /*4110*/  FADD.FTZ R9, R64, R65 ;  /* 0x0000004140097221 */ /* 0x001fe20000010000 */
[--C-:B------:R-:W-:Y:S01]  /*4120*/  FFMA.FTZ R71, R71, UR33, -R20.reuse ;  /* 0x0000002147477c23 */ /* 0x100fe20008010814 */
[--C-:B------:R-:W-:Y:S01]  /*4130*/  FFMA.FTZ R74, R74, UR33, -R20.reuse ;  /* 0x000000214a4a7c23 */ /* 0x100fe20008010814 */
[--C-:B------:R-:W-:Y:S01]  /*4140*/  FFMA.FTZ R75, R75, UR33, -R20.reuse ;  /* 0x000000214b4b7c23 */ /* 0x100fe20008010814 */
[--C-:B------:R-:W-:Y:S01]  /*4150*/  FFMA.FTZ R78, R78, UR33, -R20.reuse ;  /* 0x000000214e4e7c23 */ /* 0x100fe20008010814 */
[--C-:B------:R-:W-:Y:S01]  /*4160*/  FFMA.FTZ R79, R79, UR33, -R20.reuse ;  /* 0x000000214f4f7c23 */ /* 0x100fe20008010814 */
[--C-:B------:R-:W-:Y:S01]  /*4170*/  FFMA.FTZ R82, R82, UR33, -R20.reuse ;  /* 0x0000002152527c23 */ /* 0x100fe20008010814 */
[----:B------:R-:W0:Y:S01]  /*4180*/  MUFU.EX2 R4, R4 ;  /* 0x0000000400047308 */ /* 0x000e220000000800 */
[----:B-1----:R-:W-:Y:S01]  /*4190*/  FADD.FTZ R62, R68, R9 ;  /* 0x00000009443e7221 */ /* 0x002fe20000010000 */
[----:B------:R-:W-:Y:S01]  /*41a0*/  F2FP.F16.F32.PACK_AB R9, R65, R64 ;  /* 0x000000404109723e */ /* 0x000fe200000000ff */
[----:B------:R-:W-:Y:S01]  /*41b0*/  FADD.FTZ R64, R12, R63 ;  /* 0x0000003f0c407221 */ /* 0x000fe20000010000 */
[----:B------:R-:W-:Y:S01]  /*41c0*/  F2FP.F16.F32.PACK_AB R12, R13, R12 ;  /* 0x0000000c0d0c723e */ /* 0x000fe200000000ff */
[--C-:B------:R-:W-:Y:S01]  /*41d0*/  FFMA.FTZ R83, R83, UR33, -R20.reuse ;  /* 0x0000002153537c23 */ /* 0x100fe20008010814 */
[----:B------:R-:W-:Y:S01]  /*41e0*/  FFMA.FTZ R86, R86, UR33, -R20 ;  /* 0x0000002156567c23 */ /* 0x000fe20008010814 */
[----:B------:R-:W-:Y:S01]  /*41f0*/  FADD.FTZ R65, R13, R64 ;  /* 0x000000400d417221 */ /* 0x000fe20000010000 */
[----:B------:R-:W1:Y:S01]  /*4200*/  MUFU.EX2 R27, R27 ;  /* 0x0000001b001b7308 */ /* 0x000e620000000800 */
[C---:B--2---:R-:W-:Y:S01]  /*4210*/  FADD.FTZ R63, R69.reuse, R62 ;  /* 0x0000003e453f7221 */ /* 0x044fe20000010000 */
[----:B------:R-:W-:Y:S01]  /*4220*/  F2FP.F16.F32.PACK_AB R11, R69, R68 ;  /* 0x00000044450b723e */ /* 0x000fe200000000ff */
[----:B------:R-:W-:Y:S01]  /*4230*/  FADD.FTZ R66, R14, R65 ;  /* 0x000000410e427221 */ /* 0x000fe20000010000 */
[----:B------:R-:W-:Y:S01]  /*4240*/  F2FP.F16.F32.PACK_AB R14, R15, R14 ;  /* 0x0000000e0f0e723e */ /* 0x000fe200000000ff */
[--C-:B------:R-:W-:Y:S01]  /*4250*/  FFMA.FTZ R62, R70, UR33, -R20.reuse ;  /* 0x00000021463e7c23 */ /* 0x100fe20008010814 */
[----:B------:R-:W-:Y:S01]  /*4260*/  FFMA.FTZ R20, R87, UR33, -R20 ;  /* 0x0000002157147c23 */ /* 0x000fe20008010814 */
[----:B------:R-:W-:Y:S01]  /*4270*/  FADD.FTZ R65, R15, R66 ;  /* 0x000000420f417221 */ /* 0x000fe20000010000 */
[----:B------:R-:W2:Y:S01]  /*4280*/  MUFU.EX2 R30, R30 ;  /* 0x0000001e001e7308 */ /* 0x000ea20000000800 */
[----:B0-----:R-:W-:Y:S01]  /*4290*/  FADD.FTZ R64, R4, R63 ;  /* 0x0000003f04407221 */ /* 0x001fe20000010000 */
[----:B------:R0:W-:Y:S01]  /*42a0*/  STSM.16.M88.4 [R17+0x21800], R8 ;  /* 0x0218000811007844 */ /* 0x0001e20000000200 */
[----:B------:R-:W-:Y:S01]  /*42b0*/  FADD.FTZ R66, R24, R65 ;  /* 0x0000004118427221 */ /* 0x000fe20000010000 */
[----:B------:R-:W-:-:S03]  /*42c0*/  F2FP.F16.F32.PACK_AB R24, R21, R24 ;  /* 0x000000181518723e */ /* 0x000fc600000000ff */
[----:B------:R-:W-:Y:S01]  /*42d0*/  FADD.FTZ R65, R21, R66 ;  /* 0x0000004215417221 */ /* 0x000fe20000010000 */
[----:B------:R-:W3:Y:S01]  /*42e0*/  MUFU.EX2 R31, R31 ;  /* 0x0000001f001f7308 */ /* 0x000ee20000000800 */
[----:B-1----:R-:W-:Y:S02]  /*42f0*/  FADD.FTZ R63, R27, R64 ;  /* 0x000000401b3f7221 */ /* 0x002fe40000010000 */
[----:B------:R-:W-:Y:S01]  /*4300*/  FADD.FTZ R66, R26, R65 ;  /* 0x000000411a427221 */ /* 0x000fe20000010000 */
[----:B------:R-:W-:-:S03]  /*4310*/  F2FP.F16.F32.PACK_AB R26, R25, R26 ;  /* 0x0000001a191a723e */ /* 0x000fc600000000ff */
[----:B------:R-:W-:Y:S01]  /*4320*/  FADD.FTZ R65, R25, R66 ;  /* 0x0000004219417221 */ /* 0x000fe20000010000 */
[----:B------:R-:W1:Y:S01]  /*4330*/  MUFU.EX2 R34, R34 ;  /* 0x0000002200227308 */ /* 0x000e620000000800 */
[----:B--2---:R-:W-:Y:S01]  /*4340*/  FADD.FTZ R64, R30, R63 ;  /* 0x0000003f1e407221 */ /* 0x004fe20000010000 */
[----:B0-----:R-:W-:Y:S01]  /*4350*/  F2FP.F16.F32.PACK_AB R8, R29, R28 ;  /* 0x0000001c1d08723e */ /* 0x001fe200000000ff */
[----:B------:R-:W-:-:S04]  /*4360*/  FADD.FTZ R66, R28, R65 ;  /* 0x000000411c427221 */ /* 0x000fc80000010000 */
[----:B------:R-:W-:Y:S01]  /*4370*/  FADD.FTZ R15, R29, R66 ;  /* 0x000000421d0f7221 */ /* 0x000fe20000010000 */
[----:B------:R-:W0:Y:S01]  /*4380*/  MUFU.EX2 R35, R35 ;  /* 0x0000002300237308 */ /* 0x000e220000000800 */
[C---:B---3--:R-:W-:Y:S02]  /*4390*/  FADD.FTZ R63, R31.reuse, R64 ;  /* 0x000000401f3f7221 */ /* 0x048fe40000010000 */
[----:B------:R-:W-:Y:S01]  /*43a0*/  FADD.FTZ R10, R32, R15 ;  /* 0x0000000f200a7221 */ /* 0x000fe20000010000 */
[----:B------:R-:W-:Y:S02]  /*43b0*/  F2FP.F16.F32.PACK_AB R15, R31, R30 ;  /* 0x0000001e1f0f723e */ /* 0x000fe400000000ff */
[----:B------:R-:W-:Y:S01]  /*43c0*/  F2FP.F16.F32.PACK_AB R30, R37, R36 ;  /* 0x00000024251e723e */ /* 0x000fe200000000ff */
[C---:B------:R-:W-:Y:S01]  /*43d0*/  FADD.FTZ R28, R33.reuse, R10 ;  /* 0x0000000a211c7221 */ /* 0x040fe20000010000 */
[----:B------:R-:W2:Y:S01]  /*43e0*/  MUFU.EX2 R38, R38 ;  /* 0x0000002600267308 */ /* 0x000ea20000000800 */
[----:B-1----:R-:W-:Y:S01]  /*43f0*/  FADD.FTZ R64, R34, R63 ;  /* 0x0000003f22407221 */ /* 0x002fe20000010000 */
[----:B------:R-:W-:Y:S01]  /*4400*/  F2FP.F16.F32.PACK_AB R10, R33, R32 ;  /* 0x00000020210a723e */ /* 0x000fe200000000ff */
[----:B------:R-:W-:Y:S01]  /*4410*/  FADD.FTZ R11, R3, R28 ;  /* 0x0000001c030b7221 */ /* 0x000fe20000010000 */
[----:B------:R-:W-:-:S03]  /*4420*/  IMAD.IADD R32, R137, 0x1, -R139 ;  /* 0x0000000189207824 */ /* 0x000fc600078e0a8b */
[----:B------:R-:W-:Y:S01]  /*4430*/  FADD.FTZ R11, R2, R11 ;  /* 0x0000000b020b7221 */ /* 0x000fe20000010000 */
[----:B------:R-:W1:Y:S01]  /*4440*/  MUFU.EX2 R43, R43 ;  /* 0x0000002b002b7308 */ /* 0x000e620000000800 */
[C---:B0-----:R-:W-:Y:S01]  /*4450*/  FADD.FTZ R63, R35.reuse, R64 ;  /* 0x00000040233f7221 */ /* 0x041fe20000010000 */
[----:B------:R-:W-:Y:S01]  /*4460*/  F2FP.F16.F32.PACK_AB R25, R35, R34 ;  /* 0x000000222319723e */ /* 0x000fe200000000ff */
[----:B------:R-:W-:-:S05]  /*4470*/  IMAD R32, R145, 0xc0, R32 ;  /* 0x000000c091207824 */ /* 0x000fca00078e0220 */
[----:B------:R-:W0:Y:S01]  /*4480*/  MUFU.EX2 R42, R42 ;  /* 0x0000002a002a7308 */ /* 0x000e220000000800 */
[----:B--2---:R-:W-:Y:S01]  /*4490*/  FADD.FTZ R64, R38, R63 ;  /* 0x0000003f26407221 */ /* 0x004fe20000010000 */
[----:B------:R-:W-:-:S06]  /*44a0*/  R2UR UR10, R32 ;  /* 0x00000000200a72ca */ /* 0x000fcc00000e0000 */
[----:B------:R-:W2:Y:S01]  /*44b0*/  MUFU.EX2 R47, R47 ;  /* 0x0000002f002f7308 */ /* 0x000ea20000000800 */
[----:B-1----:R-:W-:-:S06]  /*44c0*/  FADD.FTZ R13, R43, R64 ;  /* 0x000000402b0d7221 */ /* 0x002fcc0000010000 */
[----:B------:R-:W-:Y:S01]  /*44d0*/  UIADD3 UR6, UR10, UR6, URZ ;  /* 0x000000060a067290 */ /* 0x000fe2000fffe03f */
[----:B------:R-:W1:Y:S01]  /*44e0*/  MUFU.EX2 R51, R51 ;  /* 0x0000003300337308 */ /* 0x000e620000000800 */
[----:B0-----:R-:W-:Y:S01]  /*44f0*/  FADD.FTZ R64, R42, R13 ;  /* 0x0000000d2a407221 */ /* 0x001fe20000010000 */
[----:B------:R-:W-:Y:S02]  /*4500*/  F2FP.F16.F32.PACK_AB R13, R27, R4 ;  /* 0x000000041b0d723e */ /* 0x000fe400000000ff */
[----:B------:R-:W-:-:S03]  /*4510*/  F2FP.F16.F32.PACK_AB R27, R43, R38 ;  /* 0x000000262b1b723e */ /* 0x000fc600000000ff */
[----:B------:R0:W-:Y:S01]  /*4520*/  STSM.16.M88.4 [R23], R12 ;  /* 0x0000000c17007844 */ /* 0x0001e20000000200 */
[----:B------:R-:W3:Y:S01]  /*4530*/  MUFU.EX2 R54, R54 ;  /* 0x0000003600367308 */ /* 0x000ee20000000800 */
[----:B--2---:R-:W-:Y:S02]  /*4540*/  FADD.FTZ R64, R47, R64 ;  /* 0x000000402f407221 */ /* 0x004fe40000010000 */
[----:B------:R-:W-:Y:S05]  /*4550*/  STSM.16.M88.4 [R19], R24 ;  /* 0x0000001813007844 */ /* 0x000fea0000000200 */
[----:B------:R-:W2:Y:S01]  /*4560*/  MUFU.EX2 R39, R39 ;  /* 0x0000002700277308 */ /* 0x000ea20000000800 */
[----:B-1----:R-:W-:Y:S01]  /*4570*/  FADD.FTZ R9, R51, R64 ;  /* 0x0000004033097221 */ /* 0x002fe20000010000 */
[----:B0-----:R-:W-:-:S06]  /*4580*/  F2FP.F16.F32.PACK_AB R12, R41, R40 ;  /* 0x00000028290c723e */ /* 0x001fcc00000000ff */
[----:B------:R-:W0:Y:S01]  /*4590*/  MUFU.EX2 R46, R46 ;  /* 0x0000002e002e7308 */ /* 0x000e220000000800 */
[----:B---3--:R-:W-:Y:S01]  /*45a0*/  FADD.FTZ R4, R54, R9 ;  /* 0x0000000936047221 */ /* 0x008fe20000010000 */
[----:B------:R-:W-:-:S06]  /*45b0*/  F2FP.F16.F32.PACK_AB R9, R47, R42 ;  /* 0x0000002a2f09723e */ /* 0x000fcc00000000ff */
[----:B------:R-:W1:Y:S01]  /*45c0*/  MUFU.EX2 R50, R50 ;  /* 0x0000003200327308 */ /* 0x000e620000000800 */
[----:B--2---:R-:W-:Y:S01]  /*45d0*/  FADD.FTZ R21, R39, R4 ;  /* 0x0000000427157221 */ /* 0x004fe20000010000 */
[----:B------:R-:W-:Y:S01]  /*45e0*/  FADD.FTZ R4, R36, R11 ;  /* 0x0000000b24047221 */ /* 0x000fe20000010000 */
[----:B------:R-:W-:-:S03]  /*45f0*/  F2FP.F16.F32.PACK_AB R11, R54, R51 ;  /* 0x00000033360b723e */ /* 0x000fc600000000ff */
[----:B------:R-:W-:Y:S02]  /*4600*/  FADD.FTZ R29, R37, R4 ;  /* 0x00000004251d7221 */ /* 0x000fe40000010000 */
[----:B------:R-:W2:Y:S01]  /*4610*/  MUFU.EX2 R55, R55 ;  /* 0x0000003700377308 */ /* 0x000ea20000000800 */
[----:B0-----:R-:W-:Y:S01]  /*4620*/  FADD.FTZ R21, R46, R21 ;  /* 0x000000152e157221 */ /* 0x001fe20000010000 */
[----:B------:R-:W-:Y:S01]  /*4630*/  FADD.FTZ R28, R40, R29 ;  /* 0x0000001d281c7221 */ /* 0x000fe20000010000 */
[----:B------:R0:W-:Y:S01]  /*4640*/  STSM.16.M88.4 [R18], R8 ;  /* 0x0000000812007844 */ /* 0x0001e20000000200 */
[----:B------:R-:W-:-:S04]  /*4650*/  F2FP.F16.F32.PACK_AB R29, R46, R39 ;  /* 0x000000272e1d723e */ /* 0x000fc800000000ff */
[----:B------:R-:W3:Y:S01]  /*4660*/  MUFU.EX2 R58, R58 ;  /* 0x0000003a003a7308 */ /* 0x000ee20000000800 */
[----:B-1----:R-:W-:-:S07]  /*4670*/  FADD.FTZ R4, R50, R21 ;  /* 0x0000001532047221 */ /* 0x002fce0000010000 */
[----:B------:R-:W1:Y:S01]  /*4680*/  MUFU.EX2 R59, R59 ;  /* 0x0000003b003b7308 */ /* 0x000e620000000800 */
[----:B--2---:R-:W-:Y:S01]  /*4690*/  FADD.FTZ R21, R55, R4 ;  /* 0x0000000437157221 */ /* 0x004fe20000010000 */
[----:B------:R-:W-:Y:S01]  /*46a0*/  FADD.FTZ R4, R41, R28 ;  /* 0x0000001c29047221 */ /* 0x000fe20000010000 */
[----:B------:R-:W-:Y:S02]  /*46b0*/  F2FP.F16.F32.PACK_AB R28, R2, R3 ;  /* 0x00000003021c723e */ /* 0x000fe400000000ff */
[----:B------:R-:W-:-:S03]  /*46c0*/  F2FP.F16.F32.PACK_AB R31, R55, R50 ;  /* 0x00000032371f723e */ /* 0x000fc600000000ff */
[----:B------:R-:W2:Y:S01]  /*46d0*/  MUFU.EX2 R45, R45 ;  /* 0x0000002d002d7308 */ /* 0x000ea20000000800 */
[----:B---3--:R-:W-:Y:S01]  /*46e0*/  FADD.FTZ R2, R58, R21 ;  /* 0x000000153a027221 */ /* 0x008fe20000010000 */
[----:B------:R3:W-:Y:S06]  /*46f0*/  STSM.16.M88.4 [R17+0x27800], R28 ;  /* 0x0278001c11007844 */ /* 0x0007ec0000000200 */
[----:B------:R-:W4:Y:S01]  /*4700*/  MUFU.EX2 R62, R62 ;  /* 0x0000003e003e7308 */ /* 0x000f220000000800 */
[----:B-1----:R-:W-:-:S07]  /*4710*/  FADD.FTZ R3, R59, R2 ;  /* 0x000000023b037221 */ /* 0x002fce0000010000 */
[----:B------:R-:W1:Y:S01]  /*4720*/  MUFU.EX2 R52, R52 ;  /* 0x0000003400347308 */ /* 0x000e620000000800 */
[----:B--2---:R-:W-:-:S07]  /*4730*/  FADD.FTZ R13, R45, R4 ;  /* 0x000000042d0d7221 */ /* 0x004fce0000010000 */
[----:B------:R-:W0:Y:S01]  /*4740*/  MUFU.EX2 R71, R71 ;  /* 0x0000004700477308 */ /* 0x000e220000000800 */
[----:B----4-:R-:W-:-:S07]  /*4750*/  FADD.FTZ R2, R62, R3 ;  /* 0x000000033e027221 */ /* 0x010fce0000010000 */
[----:B------:R-:W2:Y:S01]  /*4760*/  MUFU.EX2 R49, R49 ;  /* 0x0000003100317308 */ /* 0x000ea20000000800 */
[C---:B-1----:R-:W-:Y:S01]  /*4770*/  FADD.FTZ R4, R52.reuse, R13 ;  /* 0x0000000d34047221 */ /* 0x042fe20000010000 */
[----:B------:R-:W-:Y:S02]  /*4780*/  F2FP.F16.F32.PACK_AB R14, R52, R45 ;  /* 0x0000002d340e723e */ /* 0x000fe400000000ff */
[----:B------:R-:W-:-:S04]  /*4790*/  F2FP.F16.F32.PACK_AB R13, R59, R58 ;  /* 0x0000003a3b0d723e */ /* 0x000fc800000000ff */
[----:B------:R-:W1:Y:S01]  /*47a0*/  MUFU.EX2 R74, R74 ;  /* 0x0000004a004a7308 */ /* 0x000e620000000800 */
[C---:B0-----:R-:W-:Y:S01]  /*47b0*/  FADD.FTZ R9, R71.reuse, R2 ;  /* 0x0000000247097221 */ /* 0x041fe20000010000 */
[----:B------:R-:W-:-:S05]  /*47c0*/  F2FP.F16.F32.PACK_AB R15, R71, R62 ;  /* 0x0000003e470f723e */ /* 0x000fca00000000ff */
[----:B------:R3:W-:Y:S01]  /*47d0*/  STSM.16.M88.4 [R136], R12 ;  /* 0x0000000c88007844 */ /* 0x0007e20000000200 */
        /* <DEDUP_REMOVED lines=9> */
[----:B------:R-:W-:-:S06]  /*4870*/  F2FP.F16.F32.PACK_AB R9, R75, R74 ;  /* 0x0000004a4b09723e */ /* 0x000fcc00000000ff */
[----:B------:R-:W2:Y:S01]  /*4880*/  MUFU.EX2 R44, R44 ;  /* 0x0000002c002c7308 */ /* 0x000ea20000000800 */
[----:B-1----:R-:W-:-:S07]  /*4890*/  FADD.FTZ R2, R78, R11 ;  /* 0x0000000b4e027221 */ /* 0x002fce0000010000 */
[----:B------:R-:W1:Y:S01]  /*48a0*/  MUFU.EX2 R79, R79 ;  /* 0x0000004f004f7308 */ /* 0x000e620000000800 */
[----:B0-----:R-:W-:-:S07]  /*48b0*/  FADD.FTZ R21, R57, R4 ;  /* 0x0000000439157221 */ /* 0x001fce0000010000 */
[----:B------:R-:W-:Y:S01]  /*48c0*/  MUFU.EX2 R48, R48 ;  /* 0x0000003000307308 */ /* 0x000fe20000000800 */
[C---:B--2---:R-:W-:Y:S01]  /*48d0*/  F2FP.F16.F32.PACK_AB R10, R44.reuse, R57 ;  /* 0x000000392c0a723e */ /* 0x044fe200000000ff */
[----:B------:R-:W-:-:S06]  /*48e0*/  FADD.FTZ R21, R44, R21 ;  /* 0x000000152c157221 */ /* 0x000fcc0000010000 */
[----:B------:R-:W0:Y:S01]  /*48f0*/  MUFU.EX2 R53, R53 ;  /* 0x0000003500357308 */ /* 0x000e220000000800 */
[C---:B-1----:R-:W-:Y:S01]  /*4900*/  F2FP.F16.F32.PACK_AB R11, R79.reuse, R78 ;  /* 0x0000004e4f0b723e */ /* 0x042fe200000000ff */
[----:B------:R-:W-:Y:S01]  /*4910*/  FADD.FTZ R79, R79, R2 ;  /* 0x000000024f4f7221 */ /* 0x000fe20000010000 */
[----:B------:R-:W-:-:S03]  /*4920*/  VIADD R2, R88, 0xfffffffe ;  /* 0xfffffffe58027836 */ /* 0x000fc60000000000 */
[----:B------:R3:W-:Y:S02]  /*4930*/  STSM.16.M88.4 [R19+0x6000], R8 ;  /* 0x0060000813007844 */ /* 0x0007e40000000200 */
[----:B------:R-:W1:Y:S08]  /*4940*/  MUFU.EX2 R60, R60 ;  /* 0x0000003c003c7308 */ /* 0x000e700000000800 */
[----:B------:R-:W2:Y:S01]  /*4950*/  MUFU.EX2 R61, R61 ;  /* 0x0000003d003d7308 */ /* 0x000ea20000000800 */
[----:B0-----:R-:W-:Y:S01]  /*4960*/  F2FP.F16.F32.PACK_AB R24, R53, R48 ;  /* 0x000000303518723e */ /* 0x001fe200000000ff */
[----:B------:R-:W-:-:S04]  /*4970*/  FADD.FTZ R48, R48, R21 ;  /* 0x0000001530307221 */ /* 0x000fc80000010000 */
[----:B------:R-:W-:Y:S02]  /*4980*/  FADD.FTZ R53, R53, R48 ;  /* 0x0000003035357221 */ /* 0x000fe40000010000 */
[----:B------:R-:W-:Y:S02]  /*4990*/  MUFU.EX2 R82, R82 ;  /* 0x0000005200527308 */ /* 0x000fe40000000800 */
[----:B-1----:R-:W-:-:S06]  /*49a0*/  FADD.FTZ R4, R60, R53 ;  /* 0x000000353c047221 */ /* 0x002fcc0000010000 */
[----:B------:R-:W0:Y:S01]  /*49b0*/  MUFU.EX2 R83, R83 ;  /* 0x0000005300537308 */ /* 0x000e220000000800 */
[C---:B--2---:R-:W-:Y:S01]  /*49c0*/  F2FP.F16.F32.PACK_AB R26, R61.reuse, R60 ;  /* 0x0000003c3d1a723e */ /* 0x044fe200000000ff */
[----:B------:R-:W-:-:S06]  /*49d0*/  FADD.FTZ R4, R61, R4 ;  /* 0x000000043d047221 */ /* 0x000fcc0000010000 */
[----:B------:R-:W-:Y:S08]  /*49e0*/  MUFU.EX2 R86, R86 ;  /* 0x0000005600567308 */ /* 0x000ff00000000800 */
[----:B------:R-:W1:Y:S01]  /*49f0*/  MUFU.EX2 R3, R20 ;  /* 0x0000001400037308 */ /* 0x000e620000000800 */
[----:B0-----:R-:W-:Y:S01]  /*4a00*/  F2FP.F16.F32.PACK_AB R25, R83, R82 ;  /* 0x000000525319723e */ /* 0x001fe200000000ff */
[----:B------:R-:W-:-:S04]  /*4a10*/  FADD.FTZ R82, R82, R79 ;  /* 0x0000004f52527221 */ /* 0x000fc80000010000 */
[----:B------:R-:W-:Y:S01]  /*4a20*/  FADD.FTZ R83, R83, R82 ;  /* 0x0000005253537221 */ /* 0x000fe20000010000 */
[----:B-1----:R-:W-:-:S03]  /*4a30*/  F2FP.F16.F32.PACK_AB R27, R3, R86 ;  /* 0x00000056031b723e */ /* 0x002fc600000000ff */
[----:B------:R-:W-:Y:S02]  /*4a40*/  FADD.FTZ R86, R86, R83 ;  /* 0x0000005356567221 */ /* 0x000fe40000010000 */
[----:B------:R3:W-:Y:S02]  /*4a50*/  STSM.16.M88.4 [R18+0x6000], R24 ;  /* 0x0060001812007844 */ /* 0x0007e40000000200 */
[----:B------:R-:W-:Y:S01]  /*4a60*/  FADD.FTZ R3, R3, R86 ;  /* 0x0000005603037221 */ /* 0x000fe20000010000 */
[----:B------:R0:W-:Y:S06]  /*4a70*/  MEMBAR.ALL.CTA ;  /* 0x0000000000007992 */ /* 0x0001ec0000008000 */
[----:B0-----:R-:W0:Y:S02]  /*4a80*/  FENCE.VIEW.ASYNC.S ;  /* 0x00000000000073c6 */ /* 0x001e240000000000 */
[----:B0-----:R-:W-:Y:S01]  /*4a90*/  NOP ;  /* 0x0000000000007918 */ /* 0x001fe20000000000 */
[----:B------:R-:W-:Y:S05]  /*4aa0*/  @P2 BRA `(.L_x_9122) ;  /* 0x0000000000482947 */ /* 0x000fea0003800000 */
[C---:B------:R-:W-:Y:S01]  /*4ab0*/  ISETP.GT.AND P2, PT, R32.reuse, RZ, PT ;  /* 0x000000ff2000720c */ /* 0x040fe20003f44270 */
[----:B---3--:R-:W-:-:S05]  /*4ac0*/  VIADD R8, R32, 0xffffffff ;  /* 0xffffffff20087836 */ /* 0x008fca0000000000 */
        /* <DEDUP_REMOVED lines=9> */
.L_x_9123:
[----:B------:R-:W-:-:S11]  /*4b60*/  UISETP.NE.AND UP1, UPT, UR7, 0x1, UPT ;  /* 0x000000010700788c */ /* 0x000fd6000bf25270 */
[----:B------:R-:W-:Y:S02]  /*4b70*/  @UP1 ULDC.64 UR18, c[0x0][0x9e8] ;  /* 0x00027a0000121ab9 */ /* 0x000fe40000000a00 */
[----:B------:R-:W-:-:S04]  /*4b80*/  UIMAD.WIDE.U32 UR10, UR14, UR18, URZ ;  /* 0x000000120e0a72a5 */ /* 0x000fc8000f8e003f */
[----:B------:R-:W-:-:S12]  /*4b90*/  @UP1 USHF.R.U32.HI UR14, URZ, UR19, UR11 ;  /* 0x000000133f0e1299 */ /* 0x000fd8000801160b */
.L_x_9124:
[----:B------:R-:W-:-:S04]  /*4ba0*/  UIMAD UR7, UR14, UR7, UR7 ;  /* 0x000000070e0772a4 */ /* 0x000fc8000f8e0207 */
[----:B------:R-:W-:-:S04]  /*4bb0*/  UISETP.LT.AND UP1, UPT, UR6, UR7, UPT ;  /* 0x000000070600728c */ /* 0x000fc8000bf21270 */
[----:B------:R-:W-:-:S12]  /*4bc0*/  USEL UR6, UR6, UR7, UP1 ;  /* 0x0000000706067287 */ /* 0x000fd80008800000 */
.L_x_9122:
        /* <DEDUP_REMOVED lines=31> */
[----:B---3--:R-:W-:Y:S01]  /*4dc0*/  IADD3 R8, R6, R137, -R139 ;  /* 0x0000008906087210 */ /* 0x008fe20007ffe88b */
[----:B------:R-:W-:Y:S01]  /*4dd0*/  IMAD.MOV.U32 R135, RZ, RZ, RZ ;  /* 0x000000ffff877224 */ /* 0x000fe200078e00ff */
[----:B------:R-:W-:Y:S01]  /*4de0*/  ULDC UR34, c[0x0][0x9e4] ;  /* 0x0002790000227ab9 */ /* 0x000fe20000000800 */
[----:B------:R-:W-:Y:S01]  /*4df0*/  ULDC UR35, c[0x0][0x9dc] ;  /* 0x0002770000237ab9 */ /* 0x000fe20000000800 */
[----:B------:R-:W-:Y:S01]  /*4e00*/  LOP3.LUT R10, RZ, R8, RZ, 0x33, !PT ;  /* 0x00000008ff0a7212 */ /* 0x000fe200078e33ff */
[----:B------:R-:W-:Y:S01]  /*4e10*/  VIADD R9, R8, 0x8 ;  /* 0x0000000808097836 */ /* 0x000fe20000000000 */
[----:B------:R-:W-:Y:S01]  /*4e20*/  ULDC UR33, c[0x0][0x988] ;  /* 0x0002620000217ab9 */ /* 0x000fe20000000800 */
[----:B------:R-:W-:-:S03]  /*4e30*/  ULDC UR47, c[0x0][0x9e0] ;  /* 0x00027800002f7ab9 */ /* 0x000fc60000000800 */
[----:B------:R-:W-:-:S07]  /*4e40*/  LOP3.LUT R11, RZ, R9, RZ, 0x33, !PT ;  /* 0x00000009ff0b7212 */ /* 0x000fce00078e33ff */
.L_x_9142:
[----:B------:R-:W-:Y:S01]  /*4e50*/  UIADD3 UR51, UR43, 0x1, URZ ;  /* 0x000000012b337890 */ /* 0x000fe2000fffe03f */
[----:B------:R-:W-:-:S03]  /*4e60*/  ISETP.NE.AND P3, PT, RZ, UR38, PT ;  /* 0x00000026ff007c0c */ /* 0x000fc6000bf65270 */
[----:B------:R-:W-:-:S04]  /*4e70*/  UISETP.NE.AND UP1, UPT, UR51, 0x2, UPT ;  /* 0x000000023300788c */ /* 0x000fc8000bf25270 */
[----:B------:R-:W-:Y:S02]  /*4e80*/  USEL UR50, URZ, 0x1, UP1 ;  /* 0x000000013f327887 */ /* 0x000fe40008800000 */
[----:B------:R-:W-:Y:S02]  /*4e90*/  USEL UR51, UR51, URZ, UP1 ;  /* 0x0000003f33337287 */ /* 0x000fe40008800000 */
[----:B------:R-:W-:Y:S02]  /*4ea0*/  ULOP3.LUT UR50, UR46, UR50, URZ, 0x3c, !UPT ;  /* 0x000000322e327292 */ /* 0x000fe4000f8e3c3f */
[----:B--2---:R-:W-:Y:S10]  /*4eb0*/  @P3 BRA `(.L_x_9126) ;  /* 0x00000000002c3947 */ /* 0x004ff40003800000 */
[----:B------:R-:W-:Y:S05]  /*4ec0*/  @!P0 BRA `(.L_x_9127) ;  /* 0x0000000000048947 */ /* 0x000fea0003800000 */
[----:B------:R-:W-:Y:S01]  /*4ed0*/  BPT.TRAP 0x1 ;  /* 0x000000040000795c */ /* 0x000fe20000300000 */
.L_x_9127:
[----:B------:R-:W-:Y:S01]  /*4ee0*/  ULEA UR6, UR51, UR42, 0x3 ;  /* 0x0000002a33067291 */ /* 0x000fe2000f8e183f */
[----:B------:R-:W-:-:S05]  /*4ef0*/  IMAD.U32 R12, RZ, RZ, UR50 ;  /* 0x00000032ff0c7e24 */ /* 0x000fca000f8e00ff */
[----:B------:R-:W-:-:S04]  /*4f00*/  SHF.L.U32 R12, R12, 0x1f, RZ ;  /* 0x0000001f0c0c7819 */ /* 0x000fc800000006ff */
[----:B------:R0:W1:Y:S01]  /*4f10*/  SYNCS.PHASECHK.TRANS64.TRYWAIT P2, [UR6+0x2d830], R12 ;  /* 0x02d8300cff0075a7 */ /* 0x0000620008040146 */
[----:B------:R-:W-:Y:S05]  /*4f20*/  @!P0 BRA `(.L_x_9128) ;  /* 0x0000000000048947 */ /* 0x000fea0003800000 */
[----:B------:R-:W-:Y:S01]  /*4f30*/  BPT.TRAP 0x1 ;  /* 0x000000040000795c */ /* 0x000fe20000300000 */
.L_x_9128:
[----:B-1----:R-:W-:Y:S05]  /*4f40*/  @P2 BRA `(.L_x_9126) ;  /* 0x0000000000082947 */ /* 0x002fea0003800000 */
[----:B------:R-:W1:Y:S02]  /*4f50*/  SYNCS.PHASECHK.TRANS64.TRYWAIT P2, [UR6+0x2d830], R12 ;  /* 0x02d8300cff0075a7 */ /* 0x000e640008040146 */
[----:B-1----:R-:W-:Y:S05]  /*4f60*/  @!P2 BRA `(.L_x_9129) ;  /* 0x000000f000cca947 */ /* 0x002fea0003800000 */
.L_x_9126:
[----:B-1----:R-:W1:Y:S01]  /*4f70*/  S2R R13, SR_TID.X ;  /* 0x00000000000d7919 */ /* 0x002e620000002100 */
[----:B------:R-:W-:Y:S01]  /*4f80*/  UIMAD UR6, UR51, 0x600, UR32 ;  /* 0x00000600330678a4 */ /* 0x000fe2000f8e0220 */
        /* <DEDUP_REMOVED lines=35> */
.L_x_9131:
[----:B------:R-:W-:Y:S01]  /*51c0*/  ULEA UR6, UR43, UR42, 0x3 ;  /* 0x0000002a2b067291 */ /* 0x000fe2000f8e183f */
[----:B------:R-:W-:-:S05]  /*51d0*/  IMAD.U32 R12, RZ, RZ, UR46 ;  /* 0x0000002eff0c7e24 */ /* 0x000fca000f8e00ff */
[----:B------:R-:W-:-:S04]  /*51e0*/  SHF.L.U32 R12, R12, 0x1f, RZ ;  /* 0x0000001f0c0c7819 */ /* 0x000fc800000006ff */
[----:B------:R0:W1:Y:S01]  /*51f0*/  SYNCS.PHASECHK.TRANS64.TRYWAIT P2, [UR6+0x2d850], R12 ;  /* 0x02d8500cff0075a7 */ /* 0x0000620008040146 */
[----:B------:R-:W-:Y:S05]  /*5200*/  @!P0 BRA `(.L_x_9132) ;  /* 0x0000000000048947 */ /* 0x000fea0003800000 */
[----:B------:R-:W-:Y:S01]  /*5210*/  BPT.TRAP 0x1 ;  /* 0x000000040000795c */ /* 0x000fe20000300000 */
.L_x_9132:
[----:B-1----:R-:W-:Y:S05]  /*5220*/  @P2 BRA `(.L_x_9130) ;  /* 0x0000000000082947 */ /* 0x002fea0003800000 */
[----:B------:R-:W1:Y:S02]  /*5230*/  SYNCS.PHASECHK.TRANS64.TRYWAIT P2, [UR6+0x2d850], R12 ;  /* 0x02d8500cff0075a7 */ /* 0x000e640008040146 */
[----:B-1----:R-:W-:Y:S05]  /*5240*/  @!P2 BRA `(.L_x_9133) ;  /* 0x000000f0002ca947 */ /* 0x002fea0003800000 */
.L_x_9130:
[----:B------:R-:W-:Y:S01]  /*5250*/  UIADD3 UR6, UR42, 0x400, URZ ;  /* 0x000004002a067890 */ /* 0x000fe2000fffe03f */
[----:B------:R-:W-:Y:S01]  /*5260*/  WARPGROUP.ARRIVE ;  /* 0x00000000000079c5 */ /* 0x000fe20000000000 */
[----:B------:R-:W-:Y:S01]  /*5270*/  UMOV UR29, 0x40000040 ;  /* 0x40000040001d7882 */ /* 0x000fe20000000000 */
[----:B------:R-:W-:Y:S01]  /*5280*/  UMOV UR31, 0x80000020 ;  /* 0x80000020001f7882 */ /* 0x000fe20000000000 */
[----:B------:R-:W-:-:S03]  /*5290*/  USHF.R.U32.HI UR6, URZ, 0x4, UR6 ;  /* 0x000000043f067899 */ /* 0x000fc60008011606 */
[----:B------:R-:W1:Y:S01]  /*52a0*/  S2R R15, SR_TID.X ;  /* 0x00000000000f7919 */ /* 0x000e620000002100 */
[----:B------:R-:W-:Y:S01]  /*52b0*/  IMAD.U32 R14, RZ, RZ, UR51 ;  /* 0x00000033ff0e7e24 */ /* 0x000fe2000f8e00ff */
[----:B------:R-:W-:-:S04]  /*52c0*/  ULOP3.LUT UR6, UR6, 0x3fff, URZ, 0xc0, !UPT ;  /* 0x00003fff06067892 */ /* 0x000fc8000f8ec03f */
[----:B------:R-:W-:Y:S01]  /*52d0*/  @!P1 LEA R14, R14, UR42, 0x3 ;  /* 0x0000002a0e0e9c11 */ /* 0x000fe2000f8e18ff */
[----:B------:R-:W-:Y:S02]  /*52e0*/  ULOP3.LUT UR7, UR6, 0x2000000, URZ, 0xfc, !UPT ;  /* 0x0200000006077892 */ /* 0x000fe4000f8efc3f */
[----:B------:R-:W-:Y:S02]  /*52f0*/  ULOP3.LUT UR6, UR37, 0x10000, URZ, 0xfc, !UPT ;  /* 0x0001000025067892 */ /* 0x000fe4000f8efc3f */
[----:B------:R-:W-:Y:S01]  /*5300*/  UIMAD UR7, UR43, 0x600, UR7 ;  /* 0x000006002b0778a4 */ /* 0x000fe2000f8e0207 */
[----:B------:R-:W-:-:S04]  /*5310*/  @!P1 VIADD R14, R14, 0x2d840 ;  /* 0x0002d8400e0e9836 */ /* 0x000fc80000000000 */
[----:B------:R-:W-:Y:S01]  /*5320*/  UMOV UR28, UR6 ;  /* 0x00000006001c7c82 */ /* 0x000fe20008000000 */
[----:B------:R-:W-:Y:S01]  /*5330*/  @!P1 PRMT R14, RZ, 0x654, R14 ;  /* 0x00000654ff0e9816 */ /* 0x000fe2000000000e */
[----:B------:R-:W-:Y:S02]  /*5340*/  UMOV UR30, UR7 ;  /* 0x00000007001e7c82 */ /* 0x000fe40008000000 */
[----:B------:R-:W-:Y:S01]  /*5350*/  HGMMA.64x96x16.F32 R88, gdesc[UR28].tnspB, R88, gsb0 ;  /* 0x416000001c5879f0 */ /* 0x000fe20008000858 */
[----:B------:R-:W-:Y:S02]  /*5360*/  UIADD3 UR28, UR6, 0x2, URZ ;  /* 0x00000002061c7890 */ /* 0x000fe4000fffe03f */
[----:B------:R-:W-:Y:S01]  /*5370*/  UIADD3 UR30, UR7, 0x40, URZ ;  /* 0x00000040071e7890 */ /* 0x000fe2000fffe03f */
[----:B------:R-:W-:Y:S01]  /*5380*/  UMOV UR29, 0x40000040 ;  /* 0x40000040001d7882 */ /* 0x000fe20000000000 */
[----:B------:R-:W-:Y:S01]  /*5390*/  UMOV UR31, 0x80000020 ;  /* 0x80000020001f7882 */ /* 0x000fe20000000000 */
[----:B-1----:R-:W-:-:S02]  /*53a0*/  SHF.R.U32.HI R13, RZ, 0x7, R15 ;  /* 0x00000007ff0d7819 */ /* 0x002fc4000001160f */
[----:B------:R-:W-:-:S03]  /*53b0*/  ISETP.GE.U32.AND P2, PT, R15, 0x180, PT ;  /* 0x000001800f00780c */ /* 0x000fc60003f46070 */
[----:B0-----:R-:W-:-:S05]  /*53c0*/  VIADD R12, R13, 0x9 ;  /* 0x000000090d0c7836 */ /* 0x001fca0000000000 */
[----:B------:R-:W-:Y:S01]  /*53d0*/  SEL R13, R12, 0x9, !P2 ;  /* 0x000000090c0d7807 */ /* 0x000fe20005000000 */
[----:B------:R-:W-:Y:S01]  /*53e0*/  IMAD.SHL.U32 R12, R2, 0x80, RZ ;  /* 0x00000080020c7824 */ /* 0x000fe200078e00ff */
[----:B------:R-:W-:-:S04]  /*53f0*/  PLOP3.LUT P2, PT, PT, PT, UP0, 0x40, 0x0 ;  /* 0x000000000000781c */ /* 0x000fc80003f4e808 */
[----:B------:R-:W-:-:S05]  /*5400*/  IADD3 R20, R137, 0x1, -R12 ;  /* 0x0000000189147810 */ /* 0x000fca0007ffe80c */
[----:B------:R-:W-:-:S04]  /*5410*/  IMAD.IADD R15, R20, 0x1, -R139 ;  /* 0x00000001140f7824 */ /* 0x000fc800078e0a8b */
        /* <DEDUP_REMOVED lines=46> */
[----:B------:R-:W-:Y:S01]  /*5700*/  VIADD R21, R15, UR6 ;  /* 0x000000060f157c36 */ /* 0x000fe20008000000 */
[----:B------:R-:W-:Y:S02]  /*5710*/  WARPGROUP.DEPBAR.LE gsb0, 0x0 ;  /* 0x00008000000079c5 */ /* 0x000fe40000010000 */
[----:B------:R-:W-:-:S06]  /*5720*/  WARPGROUP.ARRIVE ;  /* 0x00000000000079c5 */ /* 0x000fcc0000000000 */
[----:B------:R-:W-:Y:S03]  /*5730*/  HGMMA.64x96x16.F32 R88, gdesc[UR28].tnspB, R88, gsb0 ;  /* 0x416000001c5879f0 */ /* 0x000fe60008000858 */
[----:B------:R-:W-:Y:S02]  /*5740*/  WARPGROUP.DEPBAR.LE gsb0, 0x0 ;  /* 0x00008000000079c5 */ /* 0x000fe40000010000 */
[----:B------:R0:W-:Y:S06]  /*5750*/  BAR.ARV R13, 0x100 ;  /* 0x0004000d0000751d */ /* 0x0001ec0000002000 */
[----:B------:R1:W-:Y:S01]  /*5760*/  @!P1 SYNCS.ARRIVE.TRANS64.RED.A1T0 RZ, [R14+URZ], RZ ;  /* 0x000000ff0eff99a7 */ /* 0x0003e2000810043f */
[----:B0-----:R-:W-:Y:S01]  /*5770*/  IMAD.IADD R13, R6, 0x1, R21 ;  /* 0x00000001060d7824 */ /* 0x001fe200078e0215 */
[----:B------:R-:W-:Y:S06]  /*5780*/  @P2 BRA `(.L_x_9134) ;  /* 0x0000000000582947 */ /* 0x000fec0003800000 */
[----:B------:R-:W-:Y:S01]  /*5790*/  ISETP.GT.AND P2, PT, R8, -0x1, PT ;  /* 0xffffffff0800780c */ /* 0x000fe20003f44270 */
[----:B------:R-:W-:-:S12]  /*57a0*/  BSSY B0, `(.L_x_9135) ;  /* 0x0000010000007945 */ /* 0x000fd80003800000 */
[----:B------:R-:W-:Y:S05]  /*57b0*/  @P2 BRA `(.L_x_9136) ;  /* 0x0000000000202947 */ /* 0x000fea0003800000 */
[----:B------:R-:W-:-:S05]  /*57c0*/  IMAD.U32 R141, RZ, RZ, UR34 ;  /* 0x00000022ff8d7e24 */ /* 0x000fca000f8e00ff */
[----:B------:R-:W-:-:S13]  /*57d0*/  ISETP.NE.AND P2, PT, R141, 0x1, PT ;  /* 0x000000018d00780c */ /* 0x000fda0003f45270 */
[----:B-1----:R-:W0:Y:S02]  /*57e0*/  @P2 LDC.64 R14, c[0x0][0x9e8] ;  /* 0x00027a00ff0e2b82 */ /* 0x002e240000000a00 */
[----:B0-----:R-:W-:-:S04]  /*57f0*/  @P2 IMAD.HI.U32 R144, R10, R14, RZ ;  /* 0x0000000e0a902227 */ /* 0x001fc800078e00ff */
[----:B------:R-:W-:Y:S01]  /*5800*/  IMAD.MOV.U32 R14, RZ, RZ, R10 ;  /* 0x000000ffff0e7224 */ /* 0x000fe200078e000a */
[----:B------:R-:W-:-:S04]  /*5810*/  @P2 SHF.R.U32.HI R14, RZ, R15, R144 ;  /* 0x0000000fff0e2219 */ /* 0x000fc80000011690 */
[----:B------:R-:W-:Y:S01]  /*5820*/  LOP3.LUT R14, RZ, R14, RZ, 0x33, !PT ;  /* 0x0000000eff0e7212 */ /* 0x000fe200078e33ff */
[----:B------:R-:W-:Y:S06]  /*5830*/  BRA `(.L_x_9137) ;  /* 0x0000000000187947 */ /* 0x000fec0003800000 */
.L_x_9136:
[----:B------:R-:W-:-:S05]  /*5840*/  IMAD.U32 R141, RZ, RZ, UR34 ;  /* 0x00000022ff8d7e24 */ /* 0x000fca000f8e00ff */
[----:B------:R-:W-:-:S13]  /*5850*/  ISETP.NE.AND P2, PT, R141, 0x1, PT ;  /* 0x000000018d00780c */ /* 0x000fda0003f45270 */
[----:B-1----:R-:W0:Y:S02]  /*5860*/  @P2 LDC.64 R14, c[0x0][0x9e8] ;  /* 0x00027a00ff0e2b82 */ /* 0x002e240000000a00 */
[----:B0-----:R-:W-:-:S04]  /*5870*/  @P2 IMAD.HI.U32 R144, R8, R14, RZ ;  /* 0x0000000e08902227 */ /* 0x001fc800078e00ff */
[----:B------:R-:W-:Y:S01]  /*5880*/  IMAD.MOV.U32 R14, RZ, RZ, R8 ;  /* 0x000000ffff0e7224 */ /* 0x000fe200078e0008 */
[----:B------:R-:W-:-:S07]  /*5890*/  @P2 SHF.R.U32.HI R14, RZ, R15, R144 ;  /* 0x0000000fff0e2219 */ /* 0x000fce0000011690 */
.L_x_9137:
[----:B------:R-:W-:Y:S05]  /*58a0*/  BSYNC B0 ;  /* 0x0000000000007941 */ /* 0x000fea0003800000 */
.L_x_9135:
[----:B------:R-:W-:-:S04]  /*58b0*/  IMAD R15, R14, R141, -R12 ;  /* 0x0000008d0e0f7224 */ /* 0x000fc800078e0a0c */
[----:B------:R-:W-:-:S05]  /*58c0*/  IMAD R14, R16, -0x2, R15 ;  /* 0xfffffffe100e7824 */ /* 0x000fca00078e020f */
[----:B------:R-:W-:Y:S02]  /*58d0*/  VIADDMNMX R20, R14, R141, R20, PT ;  /* 0x0000008d0e147246 */ /* 0x000fe40003800114 */
[----:B------:R-:W-:-:S07]  /*58e0*/  VIMNMX R13, R13, R14, !PT ;  /* 0x0000000e0d0d7248 */ /* 0x000fce0007fe0100 */
.L_x_9134:
        /* <DEDUP_REMOVED lines=112> */
.L_x_9140:
[----:B------:R-:W-:-:S05]  /*5ff0*/  IMAD.U32 R13, RZ, RZ, UR34 ;  /* 0x00000022ff0d7e24 */ /* 0x000fca000f8e00ff */
[----:B------:R-:W-:-:S13]  /*6000*/  ISETP.NE.AND P3, PT, R13, 0x1, PT ;  /* 0x000000010d00780c */ /* 0x000fda0003f65270 */
[----:B-1----:R-:W0:Y:S02]  /*6010*/  @P3 LDC.64 R14, c[0x0][0x9e8] ;  /* 0x00027a00ff0e3b82 */ /* 0x002e240000000a00 */
[----:B0-----:R-:W-:-:S04]  /*6020*/  @P3 IMAD.HI.U32 R20, R9, R14, RZ ;  /* 0x0000000e09143227 */ /* 0x001fc800078e00ff */
[----:B------:R-:W-:Y:S01]  /*6030*/  IMAD.MOV.U32 R14, RZ, RZ, R9 ;  /* 0x000000ffff0e7224 */ /* 0x000fe200078e0009 */
[----:B------:R-:W-:-:S07]  /*6040*/  @P3 SHF.R.U32.HI R14, RZ, R15, R20 ;  /* 0x0000000fff0e3219 */ /* 0x000fce0000011614 */
.L_x_9141:
[----:B------:R-:W-:Y:S05]  /*6050*/  BSYNC B0 ;  /* 0x0000000000007941 */ /* 0x000fea0003800000 */
.L_x_9139:
[----:B------:R-:W-:-:S04]  /*6060*/  IMAD R15, R14, R13, -R12 ;  /* 0x0000000d0e0f7224 */ /* 0x000fc800078e0a0c */
[----:B------:R-:W-:-:S05]  /*6070*/  IMAD R12, R16, -0x2, R15 ;  /* 0xfffffffe100c7824 */ /* 0x000fca00078e020f */
[----:B------:R-:W-:Y:S02]  /*6080*/  VIADDMNMX R138, R12, R13, R138, PT ;  /* 0x0000000d0c8a7246 */ /* 0x000fe4000380018a */
[----:B------:R-:W-:-:S07]  /*6090*/  VIMNMX R21, R21, R12, !PT ;  /* 0x0000000c15157248 */ /* 0x000fce0007fe0100 */
.L_x_9138:
        /* <DEDUP_REMOVED lines=32> */
[----:B------:R-:W-:Y:S02]  /*62a0*/  ISETP.LT.OR P3, PT, R138, 0x2, P3 ;  /* 0x000000028a00780c */ /* 0x000fe40001f61670 */
        /* <DEDUP_REMOVED lines=11> */
[C---:B------:R-:W-:Y:S02]  /*6360*/  ISETP.GT.AND P3, PT, R21.reuse, 0x11, P2 ;  /* 0x000000111500780c */ /* 0x040fe40001764270 */
[----:B------:R-:W-:Y:S02]  /*6370*/  FMNMX.FTZ R12, R68, R13, !PT ;  /* 0x0000000d440c7209 */ /* 0x000fe40007810000 */
[----:B------:R-:W-:Y:S02]  /*6380*/  ISETP.GT.AND P4, PT, R21, 0x49, P2 ;  /* 0x000000491500780c */ /* 0x000fe40001784270 */
[----:B------:R-:W-:Y:S02]  /*6390*/  FMNMX.FTZ R13, R69, R12, !PT ;  /* 0x0000000c450d7209 */ /* 0x000fe40007810000 */
[----:B------:R-:W-:-:S02]  /*63a0*/  FSEL R38, R38, -INF , !P5 ;  /* 0xff80000026267808 */ /* 0x000fc40006800000 */
[----:B------:R-:W-:Y:S02]  /*63b0*/  FMNMX.FTZ R12, R72, R13, !PT ;  /* 0x0000000d480c7209 */ /* 0x000fe40007810000 */
[----:B------:R-:W-:Y:S02]  /*63c0*/  ISETP.GT.AND P5, PT, R21, 0x28, P2 ;  /* 0x000000281500780c */ /* 0x000fe400017a4270 */
[----:B------:R-:W-:Y:S02]  /*63d0*/  FMNMX.FTZ R13, R73, R12, !PT ;  /* 0x0000000c490d7209 */ /* 0x000fe40007810000 */
[----:B------:R-:W-:Y:S02]  /*63e0*/  ISETP.LT.OR P6, PT, R138, 0x11, P6 ;  /* 0x000000118a00780c */ /* 0x000fe400037c1670 */
[----:B------:R-:W-:Y:S02]  /*63f0*/  FMNMX.FTZ R12, R76, R13, !PT ;  /* 0x0000000d4c0c7209 */ /* 0x000fe40007810000 */
[----:B------:R-:W-:-:S02]  /*6400*/  ISETP.LT.OR P3, PT, R138, 0x12, P3 ;  /* 0x000000128a00780c */ /* 0x000fc40001f61670 */
[----:B------:R-:W-:Y:S02]  /*6410*/  FMNMX.FTZ R13, R77, R12, !PT ;  /* 0x0000000c4d0d7209 */ /* 0x000fe40007810000 */
[----:B------:R-:W-:Y:S02]  /*6420*/  ISETP.LT.OR P4, PT, R138, 0x4a, P4 ;  /* 0x0000004a8a00780c */ /* 0x000fe40002781670 */
[----:B------:R-:W-:Y:S02]  /*6430*/  FMNMX.FTZ R12, R80, R13, !PT ;  /* 0x0000000d500c7209 */ /* 0x000fe40007810000 */
[----:B------:R-:W-:Y:S02]  /*6440*/  ISETP.LT.OR P5, PT, R138, 0x29, P5 ;  /* 0x000000298a00780c */ /* 0x000fe40002fa1670 */
[----:B------:R-:W-:Y:S02]  /*6450*/  FMNMX.FTZ R13, R81, R12, !PT ;  /* 0x0000000c510d7209 */ /* 0x000fe40007810000 */
[----:B------:R-:W-:-:S02]  /*6460*/  FSEL R34, R34, -INF , !P6 ;  /* 0xff80000022227808 */ /* 0x000fc40007000000 */
[----:B------:R-:W-:Y:S02]  /*6470*/  FMNMX.FTZ R12, R84, R13, !PT ;  /* 0x0000000d540c7209 */ /* 0x000fe40007810000 */
[----:B------:R-:W-:Y:S02]  /*6480*/  FSEL R35, R35, -INF , !P3 ;  /* 0xff80000023237808 */ /* 0x000fe40005800000 */
[----:B------:R-:W-:Y:S02]  /*6490*/  FMNMX.FTZ R13, R85, R12, !PT ;  /* 0x0000000c550d7209 */ /* 0x000fe40007810000 */
[----:B------:R-:W-:Y:S02]  /*64a0*/  FSEL R63, R63, -INF , !P4 ;  /* 0xff8000003f3f7808 */ /* 0x000fe40006000000 */
[C---:B------:R-:W-:Y:S01]  /*64b0*/  ISETP.GT.AND P6, PT, R21.reuse, 0x20, P2 ;  /* 0x000000201500780c */ /* 0x040fe200017c4270 */
[----:B------:R-:W1:Y:S01]  /*64c0*/  SHFL.BFLY PT, R12, R13, 0x2, 0x1f ;  /* 0x0c401f000d0c7f89 */ /* 0x000e6200000e0000 */
[----:B------:R-:W-:-:S02]  /*64d0*/  ISETP.GT.AND P3, PT, R21, 0x21, P2 ;  /* 0x000000211500780c */ /* 0x000fc40001764270 */
[C---:B------:R-:W-:Y:S02]  /*64e0*/  ISETP.GT.AND P4, PT, R21.reuse, 0x58, P2 ;  /* 0x000000581500780c */ /* 0x040fe40001784270 */
[----:B------:R-:W-:Y:S02]  /*64f0*/  FSEL R46, R46, -INF , !P5 ;  /* 0xff8000002e2e7808 */ /* 0x000fe40006800000 */
[----:B------:R-:W-:Y:S02]  /*6500*/  ISETP.GT.AND P5, PT, R21, 0x38, P2 ;  /* 0x000000381500780c */ /* 0x000fe400017a4270 */
[C---:B------:R-:W-:Y:S02]  /*6510*/  ISETP.LT.OR P6, PT, R138.reuse, 0x21, P6 ;  /* 0x000000218a00780c */ /* 0x040fe400037c1670 */
[C---:B------:R-:W-:Y:S02]  /*6520*/  ISETP.LT.OR P3, PT, R138.reuse, 0x22, P3 ;  /* 0x000000228a00780c */ /* 0x040fe40001f61670 */
[----:B------:R-:W-:-:S02]  /*6530*/  ISETP.LT.OR P4, PT, R138, 0x59, P4 ;  /* 0x000000598a00780c */ /* 0x000fc40002781670 */
[----:B------:R-:W-:Y:S02]  /*6540*/  ISETP.LT.OR P5, PT, R138, 0x39, P5 ;  /* 0x000000398a00780c */ /* 0x000fe40002fa1670 */
[----:B------:R-:W-:Y:S02]  /*6550*/  FSEL R42, R42, -INF , !P6 ;  /* 0xff8000002a2a7808 */ /* 0x000fe40007000000 */
[----:B------:R-:W-:Y:S02]  /*6560*/  FSEL R43, R43, -INF , !P3 ;  /* 0xff8000002b2b7808 */ /* 0x000fe40005800000 */
[----:B------:R-:W-:Y:S02]  /*6570*/  FSEL R70, R70, -INF , !P4 ;  /* 0xff80000046467808 */ /* 0x000fe40006000000 */
[----:B------:R-:W-:Y:S02]  /*6580*/  ISETP.GT.AND P6, PT, R21, 0x30, P2 ;  /* 0x000000301500780c */ /* 0x000fe400017c4270 */
[----:B-1----:R-:W-:-:S02]  /*6590*/  FMNMX.FTZ R14, R13, R12, !PT ;  /* 0x0000000c0d0e7209 */ /* 0x002fc40007810000 */
[C---:B------:R-:W-:Y:S02]  /*65a0*/  ISETP.GT.AND P3, PT, R21.reuse, 0x31, P2 ;  /* 0x000000311500780c */ /* 0x040fe40001764270 */
[C---:B------:R-:W-:Y:S01]  /*65b0*/  ISETP.GT.AND P4, PT, R21.reuse, 0x61, P2 ;  /* 0x000000611500780c */ /* 0x040fe20001784270 */
[----:B------:R-:W0:Y:S01]  /*65c0*/  SHFL.BFLY PT, R15, R14, 0x1, 0x1f ;  /* 0x0c201f000e0f7f89 */ /* 0x000e2200000e0000 */
        /* <DEDUP_REMOVED lines=11> */
[----:B------:R-:W-:Y:S02]  /*6680*/  ISETP.GT.AND P4, PT, R21, RZ, P2 ;  /* 0x000000ff1500720c */ /* 0x000fe40001784270 */
[----:B0-----:R-:W-:Y:S02]  /*6690*/  FMNMX.FTZ R12, R14, R15, !PT ;  /* 0x0000000f0e0c7209 */ /* 0x001fe40007810000 */
[----:B------:R-:W-:Y:S02]  /*66a0*/  FSEL R62, R62, -INF , !P5 ;  /* 0xff8000003e3e7808 */ /* 0x000fe40006800000 */
[C---:B------:R-:W-:Y:S01]  /*66b0*/  FSETP.NEU.FTZ.AND P5, PT, R12.reuse, -INF , PT ;  /* 0xff8000000c00780b */ /* 0x040fe20003fbd000 */
[----:B------:R-:W-:Y:S01]  /*66c0*/  FMUL.FTZ R13, R12, UR33 ;  /* 0x000000210c0d7c20 */ /* 0x000fe20008410000 */
[----:B------:R-:W-:-:S02]  /*66d0*/  ISETP.LT.OR P6, PT, R138, 0x41, P6 ;  /* 0x000000418a00780c */ /* 0x000fc400037c1670 */
[C---:B------:R-:W-:Y:S02]  /*66e0*/  ISETP.LT.OR P3, PT, R138.reuse, 0x42, P3 ;  /* 0x000000428a00780c */ /* 0x040fe40001f61670 */
[----:B------:R-:W-:Y:S02]  /*66f0*/  ISETP.LT.OR P4, PT, R138, 0x1, P4 ;  /* 0x000000018a00780c */ /* 0x000fe40002781670 */
[----:B------:R-:W-:Y:S02]  /*6700*/  FSEL R13, R13, RZ, P5 ;  /* 0x000000ff0d0d7208 */ /* 0x000fe40002800000 */
[----:B------:R-:W-:Y:S02]  /*6710*/  FSEL R58, R58, -INF , !P6 ;  /* 0xff8000003a3a7808 */ /* 0x000fe40007000000 */
[----:B------:R-:W-:Y:S01]  /*6720*/  FSEL R59, R59, -INF , !P3 ;  /* 0xff8000003b3b7808 */ /* 0x000fe20005800000 */
[--C-:B------:R-:W-:Y:S01]  /*6730*/  FFMA.FTZ R14, R24, UR33, -R13.reuse ;  /* 0x00000021180e7c23 */ /* 0x100fe2000801080d */
[----:B------:R-:W-:Y:S01]  /*6740*/  FSEL R26, R26, -INF , !P4 ;  /* 0xff8000001a1a7808 */ /* 0x000fe20006000000 */
[--C-:B------:R-:W-:Y:S01]  /*6750*/  FFMA.FTZ R15, R25, UR33, -R13.reuse ;  /* 0x00000021190f7c23 */ /* 0x100fe2000801080d */
[----:B------:R-:W-:Y:S01]  /*6760*/  ISETP.GT.AND P6, PT, R21, 0x50, P2 ;  /* 0x000000501500780c */ /* 0x000fe200017c4270 */
[--C-:B------:R-:W-:Y:S01]  /*6770*/  FFMA.FTZ R25, R29, UR33, -R13.reuse ;  /* 0x000000211d197c23 */ /* 0x100fe2000801080d */
[----:B------:R-:W-:Y:S01]  /*6780*/  ISETP.GT.AND P3, PT, R21, 0x51, P2 ;  /* 0x000000511500780c */ /* 0x000fe20001764270 */
[--C-:B------:R-:W-:Y:S01]  /*6790*/  FFMA.FTZ R20, R28, UR33, -R13.reuse ;  /* 0x000000211c147c23 */ /* 0x100fe2000801080d */
[----:B------:R-:W-:Y:S01]  /*67a0*/  FMNMX.FTZ R24, R26, R7, !PT ;  /* 0x000000071a187209 */ /* 0x000fe20007810000 */
[--C-:B------:R-:W-:Y:S01]  /*67b0*/  FFMA.FTZ R28, R33, UR33, -R13.reuse ;  /* 0x00000021211c7c23 */ /* 0x100fe2000801080d */
[C---:B------:R-:W-:Y:S01]  /*67c0*/  ISETP.LT.OR P6, PT, R138.reuse, 0x51, P6 ;  /* 0x000000518a00780c */ /* 0x040fe200037c1670 */
[--C-:B------:R-:W-:Y:S01]  /*67d0*/  FFMA.FTZ R141, R45, UR33, -R13.reuse ;  /* 0x000000212d8d7c23 */ /* 0x100fe2000801080d */
[----:B------:R-:W-:Y:S01]  /*67e0*/  ISETP.LT.OR P3, PT, R138, 0x52, P3 ;  /* 0x000000528a00780c */ /* 0x000fe20001f61670 */
[--C-:B------:R-:W-:Y:S01]  /*67f0*/  FFMA.FTZ R36, R36, UR33, -R13.reuse ;  /* 0x0000002124247c23 */ /* 0x100fe2000801080d */
[----:B------:R-:W-:Y:S01]  /*6800*/  FMNMX.FTZ R29, R27, R24, !PT ;  /* 0x000000181b1d7209 */ /* 0x000fe20007810000 */
[--C-:B------:R-:W-:Y:S01]  /*6810*/  FFMA.FTZ R40, R40, UR33, -R13.reuse ;  /* 0x0000002128287c23 */ /* 0x100fe2000801080d */
[----:B------:R-:W-:Y:S01]  /*6820*/  FSEL R66, R66, -INF , !P6 ;  /* 0xff80000042427808 */ /* 0x000fe20007000000 */
[--C-:B------:R-:W-:Y:S01]  /*6830*/  FFMA.FTZ R44, R44, UR33, -R13.reuse ;  /* 0x000000212c2c7c23 */ /* 0x100fe2000801080d */
[----:B------:R-:W-:Y:S01]  /*6840*/  FSEL R67, R67, -INF , !P3 ;  /* 0xff80000043437808 */ /* 0x000fe20005800000 */
[--C-:B------:R-:W-:Y:S01]  /*6850*/  FFMA.FTZ R48, R48, UR33, -R13.reuse ;  /* 0x0000002130307c23 */ /* 0x100fe2000801080d */
[C---:B------:R-:W-:Y:S01]  /*6860*/  ISETP.GT.AND P6, PT, R21.reuse, 0x59, P2 ;  /* 0x000000591500780c */ /* 0x040fe200017c4270 */
[--C-:B------:R-:W-:Y:S01]  /*6870*/  FFMA.FTZ R52, R52, UR33, -R13.reuse ;  /* 0x0000002134347c23 */ /* 0x100fe2000801080d */
[----:B------:R-:W-:Y:S01]  /*6880*/  ISETP.GT.AND P3, PT, R21, 0x60, P2 ;  /* 0x000000601500780c */ /* 0x000fe20001764270 */
[--C-:B------:R-:W-:Y:S01]  /*6890*/  FFMA.FTZ R56, R56, UR33, -R13.reuse ;  /* 0x0000002138387c23 */ /* 0x100fe2000801080d */
[----:B------:R-:W-:Y:S01]  /*68a0*/  FMNMX.FTZ R24, R30, R29, !PT ;  /* 0x0000001d1e187209 */ /* 0x000fe20007810000 */
[--C-:B------:R-:W-:Y:S01]  /*68b0*/  FFMA.FTZ R60, R60, UR33, -R13.reuse ;  /* 0x000000213c3c7c23 */ /* 0x100fe2000801080d */
[C---:B------:R-:W-:Y:S01]  /*68c0*/  ISETP.LT.OR P6, PT, R138.reuse, 0x5a, P6 ;  /* 0x0000005a8a00780c */ /* 0x040fe200037c1670 */
[----:B------:R-:W-:Y:S01]  /*68d0*/  MUFU.EX2 R29, R36 ;  /* 0x00000024001d7308 */ /* 0x000fe20000000800 */
[----:B------:R-:W-:Y:S01]  /*68e0*/  ISETP.LT.OR P3, PT, R138, 0x61, P3 ;  /* 0x000000618a00780c */ /* 0x000fe20001f61670 */
[----:B------:R-:W-:Y:S01]  /*68f0*/  FFMA.FTZ R85, R85, UR33, -R13 ;  /* 0x0000002155557c23 */ /* 0x000fe2000801080d */
[----:B------:R-:W-:-:S02]  /*6900*/  FMNMX.FTZ R33, R31, R24, !PT ;  /* 0x000000181f217209 */ /* 0x000fc40007810000 */
[----:B------:R-:W-:Y:S02]  /*6910*/  FSEL R71, R71, -INF , !P6 ;  /* 0xff80000047477808 */ /* 0x000fe40007000000 */
[----:B------:R-:W-:Y:S01]  /*6920*/  FSEL R74, R74, -INF , !P3 ;  /* 0xff8000004a4a7808 */ /* 0x000fe20005800000 */
[----:B------:R-:W-:Y:S01]  /*6930*/  MUFU.EX2 R14, R14 ;  /* 0x0000000e000e7308 */ /* 0x000fe20000000800 */
[C---:B------:R-:W-:Y:S02]  /*6940*/  ISETP.GT.AND P6, PT, R21.reuse, 0x68, P2 ;  /* 0x000000681500780c */ /* 0x040fe400017c4270 */
[----:B------:R-:W-:Y:S02]  /*6950*/  ISETP.GT.AND P3, PT, R21, 0x69, P2 ;  /* 0x000000691500780c */ /* 0x000fe40001764270 */
[----:B------:R-:W-:Y:S02]  /*6960*/  FMNMX.FTZ R24, R34, R33, !PT ;  /* 0x0000002122187209 */ /* 0x000fe40007810000 */
[C---:B------:R-:W-:Y:S01]  /*6970*/  ISETP.LT.OR P6, PT, R138.reuse, 0x69, P6 ;  /* 0x000000698a00780c */ /* 0x040fe200037c1670 */
[----:B------:R-:W-:Y:S01]  /*6980*/  MUFU.EX2 R15, R15 ;  /* 0x0000000f000f7308 */ /* 0x000fe20000000800 */
[----:B------:R-:W-:-:S02]  /*6990*/  ISETP.LT.OR P3, PT, R138, 0x6a, P3 ;  /* 0x0000006a8a00780c */ /* 0x000fc40001f61670 */
[----:B------:R-:W-:Y:S02]  /*69a0*/  FMNMX.FTZ R33, R35, R24, !PT ;  /* 0x0000001823217209 */ /* 0x000fe40007810000 */
[----:B------:R-:W-:Y:S02]  /*69b0*/  FSEL R78, R78, -INF , !P6 ;  /* 0xff8000004e4e7808 */ /* 0x000fe40007000000 */
[----:B------:R-:W-:Y:S01]  /*69c0*/  FSEL R79, R79, -INF , !P3 ;  /* 0xff8000004f4f7808 */ /* 0x000fe20005800000 */
[----:B------:R-:W-:Y:S01]  /*69d0*/  MUFU.EX2 R20, R20 ;  /* 0x0000001400147308 */ /* 0x000fe20000000800 */
[C---:B------:R-:W-:Y:S02]  /*69e0*/  ISETP.GT.AND P6, PT, R21.reuse, 0x70, P2 ;  /* 0x000000701500780c */ /* 0x040fe400017c4270 */
[C---:B------:R-:W-:Y:S02]  /*69f0*/  ISETP.GT.AND P3, PT, R21.reuse, 0x71, P2 ;  /* 0x000000711500780c */ /* 0x040fe40001764270 */
[----:B------:R-:W-:-:S02]  /*6a00*/  ISETP.GT.AND P4, PT, R21, 0x78, P2 ;  /* 0x000000781500780c */ /* 0x000fc40001784270 */
[----:B------:R-:W-:Y:S01]  /*6a10*/  FMNMX.FTZ R24, R38, R33, !PT ;  /* 0x0000002126187209 */ /* 0x000fe20007810000 */
[----:B------:R-:W-:Y:S01]  /*6a20*/  MUFU.EX2 R25, R25 ;  /* 0x0000001900197308 */ /* 0x000fe20000000800 */
[----:B------:R-:W-:Y:S01]  /*6a30*/  ISETP.GT.AND P2, PT, R21, 0x79, P2 ;  /* 0x000000791500780c */ /* 0x000fe20001744270 */
[--C-:B------:R-:W-:Y:S01]  /*6a40*/  FFMA.FTZ R21, R32, UR33, -R13.reuse ;  /* 0x0000002120157c23 */ /* 0x100fe2000801080d */
[----:B------:R-:W-:Y:S01]  /*6a50*/  FFMA.FTZ R32, R37, UR33, -R13 ;  /* 0x0000002125207c23 */ /* 0x000fe2000801080d */
[----:B------:R-:W-:Y:S02]  /*6a60*/  FMNMX.FTZ R37, R39, R24, !PT ;  /* 0x0000001827257209 */ /* 0x000fe40007810000 */
[----:B------:R-:W-:Y:S02]  /*6a70*/  ISETP.LT.OR P6, PT, R138, 0x71, P6 ;  /* 0x000000718a00780c */ /* 0x000fe400037c1670 */
[----:B------:R-:W-:Y:S01]  /*6a80*/  FMNMX.FTZ R24, R42, R37, !PT ;  /* 0x000000252a187209 */ /* 0x000fe20007810000 */
[----:B------:R-:W-:Y:S01]  /*6a90*/  MUFU.EX2 R33, R40 ;  /* 0x0000002800217308 */ /* 0x000fe20000000800 */
[----:B------:R-:W-:-:S02]  /*6aa0*/  ISETP.LT.OR P3, PT, R138, 0x72, P3 ;  /* 0x000000728a00780c */ /* 0x000fc40001f61670 */
[----:B------:R-:W-:Y:S02]  /*6ab0*/  FMNMX.FTZ R37, R43, R24, !PT ;  /* 0x000000182b257209 */ /* 0x000fe40007810000 */
[----:B------:R-:W-:Y:S02]  /*6ac0*/  ISETP.LT.OR P4, PT, R138, 0x79, P4 ;  /* 0x000000798a00780c */ /* 0x000fe40002781670 */
[----:B------:R-:W-:Y:S01]  /*6ad0*/  FMNMX.FTZ R24, R46, R37, !PT ;  /* 0x000000252e187209 */ /* 0x000fe20007810000 */
[----:B------:R0:W-:Y:S01]  /*6ae0*/  MUFU.EX2 R40, R141 ;  /* 0x0000008d00287308 */ /* 0x0001e20000000800 */
[----:B------:R-:W-:Y:S01]  /*6af0*/  ISETP.LT.OR P2, PT, R138, 0x7a, P2 ;  /* 0x0000007a8a00780c */ /* 0x000fe20001741670 */
[----:B------:R-:W-:Y:S01]  /*6b00*/  FFMA.FTZ R138, R41, UR33, -R13 ;  /* 0x00000021298a7c23 */ /* 0x000fe2000801080d */
[----:B------:R-:W-:Y:S02]  /*6b10*/  FMNMX.FTZ R41, R47, R24, !PT ;  /* 0x000000182f297209 */ /* 0x000fe40007810000 */
[----:B------:R-:W-:-:S02]  /*6b20*/  FSEL R82, R82, -INF , !P6 ;  /* 0xff80000052527808 */ /* 0x000fc40007000000 */
[----:B------:R-:W-:Y:S01]  /*6b30*/  FMNMX.FTZ R24, R50, R41, !PT ;  /* 0x0000002932187209 */ /* 0x000fe20007810000 */
[----:B------:R1:W-:Y:S01]  /*6b40*/  MUFU.EX2 R36, R138 ;  /* 0x0000008a00247308 */ /* 0x0003e20000000800 */
[--C-:B0-----:R-:W-:Y:S01]  /*6b50*/  FFMA.FTZ R141, R53, UR33, -R13.reuse ;  /* 0x00000021358d7c23 */ /* 0x101fe2000801080d */
[----:B------:R-:W-:Y:S02]  /*6b60*/  FSEL R83, R83, -INF , !P3 ;  /* 0xff80000053537808 */ /* 0x000fe40005800000 */
[----:B------:R-:W-:Y:S02]  /*6b70*/  FMNMX.FTZ R41, R51, R24, !PT ;  /* 0x0000001833297209 */ /* 0x000fe40007810000 */
[----:B------:R-:W-:Y:S02]  /*6b80*/  FSEL R86, R86, -INF , !P4 ;  /* 0xff80000056567808 */ /* 0x000fe40006000000 */
[----:B------:R-:W-:Y:S01]  /*6b90*/  FMNMX.FTZ R24, R54, R41, !PT ;  /* 0x0000002936187209 */ /* 0x000fe20007810000 */
[----:B-1----:R-:W-:Y:S01]  /*6ba0*/  FFMA.FTZ R138, R49, UR33, -R13 ;  /* 0x00000021318a7c23 */ /* 0x002fe2000801080d */
[----:B------:R-:W-:Y:S01]  /*6bb0*/  MUFU.EX2 R37, R44 ;  /* 0x0000002c00257308 */ /* 0x000fe20000000800 */
[----:B------:R-:W-:-:S02]  /*6bc0*/  FSEL R87, R87, -INF , !P2 ;  /* 0xff80000057577808 */ /* 0x000fc40005000000 */
[----:B------:R-:W-:-:S04]  /*6bd0*/  FMNMX.FTZ R45, R55, R24, !PT ;  /* 0x00000018372d7209 */ /* 0x000fc80007810000 */
[----:B------:R-:W-:Y:S01]  /*6be0*/  FMNMX.FTZ R24, R58, R45, !PT ;  /* 0x0000002d3a187209 */ /* 0x000fe20007810000 */
[----:B------:R0:W-:Y:S03]  /*6bf0*/  MUFU.EX2 R44, R138 ;  /* 0x0000008a002c7308 */ /* 0x0001e60000000800 */
[----:B------:R-:W-:-:S04]  /*6c00*/  FMNMX.FTZ R45, R59, R24, !PT ;  /* 0x000000183b2d7209 */ /* 0x000fc80007810000 */
[----:B------:R-:W-:Y:S01]  /*6c10*/  FMNMX.FTZ R24, R62, R45, !PT ;  /* 0x0000002d3e187209 */ /* 0x000fe20007810000 */
[----:B------:R-:W-:Y:S01]  /*6c20*/  MUFU.EX2 R41, R48 ;  /* 0x0000003000297308 */ /* 0x000fe20000000800 */
[----:B0-----:R-:W-:Y:S02]  /*6c30*/  FFMA.FTZ R138, R57, UR33, -R13 ;  /* 0x00000021398a7c23 */ /* 0x001fe4000801080d */
        /* <DEDUP_REMOVED lines=11> */
[----:B------:R1:W-:Y:S01]  /*6cf0*/  MUFU.EX2 R49, R56 ;  /* 0x0000003800317308 */ /* 0x0003e20000000800 */
[--C-:B0-----:R-:W-:Y:S01]  /*6d00*/  FFMA.FTZ R138, R64, UR33, -R13.reuse ;  /* 0x00000021408a7c23 */ /* 0x101fe2000801080d */
[--C-:B------:R-:W-:Y:S01]  /*6d10*/  FFMA.FTZ R64, R69, UR33, -R13.reuse ;  /* 0x0000002145407c23 */ /* 0x100fe2000801080d */
[----:B------:R-:W-:Y:S01]  /*6d20*/  FMNMX.FTZ R57, R79, R24, !PT ;  /* 0x000000184f397209 */ /* 0x000fe20007810000 */
[--C-:B------:R-:W-:Y:S01]  /*6d30*/  FFMA.FTZ R69, R76, UR33, -R13.reuse ;  /* 0x000000214c457c23 */ /* 0x100fe2000801080d */
[--C-:B------:R-:W-:Y:S01]  /*6d40*/  FFMA.FTZ R76, R81, UR33, -R13.reuse ;  /* 0x00000021514c7c23 */ /* 0x100fe2000801080d */
[----:B------:R-:W-:Y:S02]  /*6d50*/  FSEL R81, R12, RZ, P5 ;  /* 0x000000ff0c517208 */ /* 0x000fe40002800000 */
[----:B------:R-:W-:Y:S01]  /*6d60*/  FMNMX.FTZ R24, R82, R57, !PT ;  /* 0x0000003952187209 */ /* 0x000fe20007810000 */
[----:B------:R0:W-:Y:S01]  /*6d70*/  MUFU.EX2 R53, R60 ;  /* 0x0000003c00357308 */ /* 0x0001e20000000800 */
[--C-:B-1----:R-:W-:Y:S01]  /*6d80*/  FFMA.FTZ R56, R61, UR33, -R13.reuse ;  /* 0x000000213d387c23 */ /* 0x102fe2000801080d */
[--C-:B------:R-:W-:Y:S01]  /*6d90*/  FFMA.FTZ R61, R68, UR33, -R13.reuse ;  /* 0x00000021443d7c23 */ /* 0x100fe2000801080d */
[----:B------:R-:W-:Y:S01]  /*6da0*/  FMNMX.FTZ R57, R83, R24, !PT ;  /* 0x0000001853397209 */ /* 0x000fe20007810000 */
[--C-:B------:R-:W-:Y:S01]  /*6db0*/  FFMA.FTZ R68, R73, UR33, -R13.reuse ;  /* 0x0000002149447c23 */ /* 0x100fe2000801080d */
[--C-:B------:R-:W-:Y:S01]  /*6dc0*/  FFMA.FTZ R73, R80, UR33, -R13.reuse ;  /* 0x0000002150497c23 */ /* 0x100fe2000801080d */
[----:B------:R-:W-:Y:S01]  /*6dd0*/  FADD.FTZ R81, -R81, R0 ;  /* 0x0000000051517221 */ /* 0x000fe20000010100 */
[----:B------:R-:W-:Y:S01]  /*6de0*/  FMNMX.FTZ R24, R86, R57, !PT ;  /* 0x0000003956187209 */ /* 0x000fe20007810000 */
[----:B------:R-:W-:Y:S01]  /*6df0*/  MUFU.EX2 R21, R21 ;  /* 0x0000001500157308 */ /* 0x000fe20000000800 */
[--C-:B0-----:R-:W-:Y:S01]  /*6e00*/  FFMA.FTZ R60, R65, UR33, -R13.reuse ;  /* 0x00000021413c7c23 */ /* 0x101fe2000801080d */
[--C-:B------:R-:W-:Y:S01]  /*6e10*/  FFMA.FTZ R65, R72, UR33, -R13.reuse ;  /* 0x0000002148417c23 */ /* 0x100fe2000801080d */
[----:B------:R-:W-:Y:S01]  /*6e20*/  FMNMX.FTZ R24, R87, R24, !PT ;  /* 0x0000001857187209 */ /* 0x000fe20007810000 */
[--C-:B------:R-:W-:Y:S01]  /*6e30*/  FFMA.FTZ R72, R77, UR33, -R13.reuse ;  /* 0x000000214d487c23 */ /* 0x100fe2000801080d */
[----:B------:R-:W-:Y:S01]  /*6e40*/  FFMA.FTZ R77, R84, UR33, -R13 ;  /* 0x00000021544d7c23 */ /* 0x000fe2000801080d */
[----:B------:R-:W-:-:S02]  /*6e50*/  FMUL.FTZ R80, R81, UR33 ;  /* 0x0000002151507c20 */ /* 0x000fc40008410000 */
[----:B------:R-:W0:Y:S01]  /*6e60*/  SHFL.BFLY PT, R141, R24, 0x2, 0x1f ;  /* 0x0c401f00188d7f89 */ /* 0x000e2200000e0000 */
[----:B------:R0:W-:Y:S08]  /*6e70*/  MUFU.EX2 R57, R138 ;  /* 0x0000008a00397308 */ /* 0x0001f00000000800 */
[----:B------:R-:W1:Y:S08]  /*6e80*/  MUFU.EX2 R80, R80 ;  /* 0x0000005000507308 */ /* 0x000e700000000800 */
[----:B------:R2:W-:Y:S01]  /*6e90*/  MUFU.EX2 R0, R85 ;  /* 0x0000005500007308 */ /* 0x0005e20000000800 */
[----:B0-----:R-:W-:-:S07]  /*6ea0*/  FMNMX.FTZ R138, R24, R141, !PT ;  /* 0x0000008d188a7209 */ /* 0x001fce0007810000 */
[----:B------:R-:W-:Y:S01]  /*6eb0*/  MUFU.EX2 R28, R28 ;  /* 0x0000001c001c7308 */ /* 0x000fe20000000800 */
[----:B-1----:R-:W-:Y:S01]  /*6ec0*/  FFMA.FTZ R4, R80, R4, R14 ;  /* 0x0000000450047223 */ /* 0x002fe2000001000e */
[-C--:B------:R-:W-:Y:S01]  /*6ed0*/  FMUL.FTZ R88, R88, R80.reuse ;  /* 0x0000005058587220 */ /* 0x080fe20000410000 */
[-C--:B------:R-:W-:Y:S01]  /*6ee0*/  FMUL.FTZ R89, R89, R80.reuse ;  /* 0x0000005059597220 */ /* 0x080fe20000410000 */
[----:B------:R-:W0:Y:S01]  /*6ef0*/  SHFL.BFLY PT, R141, R138, 0x1, 0x1f ;  /* 0x0c201f008a8d7f89 */ /* 0x000e2200000e0000 */
        /* <DEDUP_REMOVED lines=23> */
[----:B0-----:R-:W-:Y:S01]  /*7070*/  FMNMX.FTZ R13, R138, R141, !PT ;  /* 0x0000008d8a0d7209 */ /* 0x001fe20007810000 */
[-C--:B------:R-:W-:Y:S01]  /*7080*/  FMUL.FTZ R132, R132, R80.reuse ;  /* 0x0000005084847220 */ /* 0x080fe20000410000 */
[----:B------:R-:W-:-:S02]  /*7090*/  FMUL.FTZ R133, R133, R80 ;  /* 0x0000005085857220 */ /* 0x000fc40000410000 */
[C---:B------:R-:W-:Y:S01]  /*70a0*/  FSETP.NEU.FTZ.AND P2, PT, R13.reuse, -INF , PT ;  /* 0xff8000000d00780b */ /* 0x040fe20003f5d000 */
[C---:B------:R-:W-:Y:S01]  /*70b0*/  FMUL.FTZ R24, R13.reuse, UR33 ;  /* 0x000000210d187c20 */ /* 0x040fe20008410000 */
[----:B------:R-:W-:Y:S04]  /*70c0*/  MUFU.EX2 R61, R61 ;  /* 0x0000003d003d7308 */ /* 0x000fe80000000800 */
[----:B------:R-:W-:Y:S02]  /*70d0*/  FSEL R81, R24, RZ, P2 ;  /* 0x000000ff18517208 */ /* 0x000fe40001000000 */
[----:B------:R-:W-:Y:S02]  /*70e0*/  FSEL R24, R13, RZ, P2 ;  /* 0x000000ff0d187208 */ /* 0x000fe40001000000 */
[----:B------:R-:W-:Y:S01]  /*70f0*/  MUFU.EX2 R64, R64 ;  /* 0x0000004000407308 */ /* 0x000fe20000000800 */
[--C-:B------:R-:W-:Y:S01]  /*7100*/  FFMA.FTZ R138, R26, UR33, -R81.reuse ;  /* 0x000000211a8a7c23 */ /* 0x100fe20008010851 */
[----:B------:R-:W-:Y:S01]  /*7110*/  FFMA.FTZ R27, R27, UR33, -R81 ;  /* 0x000000211b1b7c23 */ /* 0x000fe20008010851 */
[----:B------:R-:W-:Y:S01]  /*7120*/  FADD.FTZ R24, -R24, R7 ;  /* 0x0000000718187221 */ /* 0x000fe20000010100 */
[--C-:B------:R-:W-:Y:S01]  /*7130*/  FFMA.FTZ R30, R30, UR33, -R81.reuse ;  /* 0x000000211e1e7c23 */ /* 0x100fe20008010851 */
[--C-:B------:R-:W-:Y:S01]  /*7140*/  FFMA.FTZ R144, R31, UR33, -R81.reuse ;  /* 0x000000211f907c23 */ /* 0x100fe20008010851 */
[--C-:B------:R-:W-:Y:S01]  /*7150*/  FFMA.FTZ R31, R34, UR33, -R81.reuse ;  /* 0x00000021221f7c23 */ /* 0x100fe20008010851 */
[----:B------:R-:W-:Y:S01]  /*7160*/  FMUL.FTZ R7, R24, UR33 ;  /* 0x0000002118077c20 */ /* 0x000fe20008410000 */
[----:B------:R-:W-:Y:S01]  /*7170*/  IMAD.U32 R24, RZ, RZ, UR43 ;  /* 0x0000002bff187e24 */ /* 0x000fe2000f8e00ff */
[----:B------:R-:W-:Y:S01]  /*7180*/  MUFU.EX2 R138, R138 ;  /* 0x0000008a008a7308 */ /* 0x000fe20000000800 */
[--C-:B--2---:R-:W-:Y:S01]  /*7190*/  FFMA.FTZ R85, R42, UR33, -R81.reuse ;  /* 0x000000212a557c23 */ /* 0x104fe20008010851 */
[--C-:B------:R-:W-:Y:S01]  /*71a0*/  FFMA.FTZ R42, R51, UR33, -R81.reuse ;  /* 0x00000021332a7c23 */ /* 0x100fe20008010851 */
[--C-:B------:R-:W-:Y:S01]  /*71b0*/  FFMA.FTZ R51, R59, UR33, -R81.reuse ;  /* 0x000000213b337c23 */ /* 0x100fe20008010851 */
[----:B------:R-:W-:Y:S01]  /*71c0*/  @!P1 LEA R24, R24, UR42, 0x3 ;  /* 0x0000002a18189c11 */ /* 0x000fe2000f8e18ff */
[--C-:B------:R-:W-:Y:S01]  /*71d0*/  FFMA.FTZ R35, R35, UR33, -R81.reuse ;  /* 0x0000002123237c23 */ /* 0x100fe20008010851 */
[----:B------:R-:W-:Y:S01]  /*71e0*/  FADD.FTZ R59, R15, R4 ;  /* 0x000000040f3b7221 */ /* 0x000fe20000010000 */
[----:B------:R-:W-:Y:S01]  /*71f0*/  FFMA.FTZ R84, R38, UR33, -R81 ;  /* 0x0000002126547c23 */ /* 0x000fe20008010851 */
[----:B------:R-:W0:Y:S01]  /*7200*/  MUFU.EX2 R7, R7 ;  /* 0x0000000700077308 */ /* 0x000e220000000800 */
[----:B------:R-:W-:-:S02]  /*7210*/  @!P1 VIADD R24, R24, 0x2d860 ;  /* 0x0002d86018189836 */ /* 0x000fc40000000000 */
[----:B------:R-:W-:Y:S01]  /*7220*/  FADD.FTZ R26, R20, R59 ;  /* 0x0000003b141a7221 */ /* 0x000fe20000010000 */
[--C-:B------:R-:W-:Y:S01]  /*7230*/  FFMA.FTZ R39, R39, UR33, -R81.reuse ;  /* 0x0000002127277c23 */ /* 0x100fe20008010851 */
[--C-:B------:R-:W-:Y:S01]  /*7240*/  FFMA.FTZ R141, R43, UR33, -R81.reuse ;  /* 0x000000212b8d7c23 */ /* 0x100fe20008010851 */
[--C-:B------:R-:W-:Y:S01]  /*7250*/  FFMA.FTZ R46, R46, UR33, -R81.reuse ;  /* 0x000000212e2e7c23 */ /* 0x100fe20008010851 */
[----:B------:R-:W-:Y:S01]  /*7260*/  @!P1 PRMT R24, RZ, 0x654, R24 ;  /* 0x00000654ff189816 */ /* 0x000fe20000000018 */
[--C-:B------:R-:W-:Y:S01]  /*7270*/  FFMA.FTZ R146, R47, UR33, -R81.reuse ;  /* 0x000000212f927c23 */ /* 0x100fe20008010851 */
[----:B------:R-:W1:Y:S01]  /*7280*/  MUFU.EX2 R27, R27 ;  /* 0x0000001b001b7308 */ /* 0x000e620000000800 */
[--C-:B------:R-:W-:Y:S01]  /*7290*/  FFMA.FTZ R34, R50, UR33, -R81.reuse ;  /* 0x0000002132227c23 */ /* 0x100fe20008010851 */
[----:B------:R2:W-:Y:S01]  /*72a0*/  @!P1 SYNCS.ARRIVE.TRANS64.RED.A1T0 RZ, [R24+URZ], RZ ;  /* 0x000000ff18ff99a7 */ /* 0x0005e2000810043f */
[--C-:B------:R-:W-:Y:S01]  /*72b0*/  FFMA.FTZ R47, R54, UR33, -R81.reuse ;  /* 0x00000021362f7c23 */ /* 0x100fe20008010851 */
[--C-:B------:R-:W-:Y:S01]  /*72c0*/  FFMA.FTZ R43, R55, UR33, -R81.reuse ;  /* 0x00000021372b7c23 */ /* 0x100fe20008010851 */
[--C-:B------:R-:W-:Y:S01]  /*72d0*/  FFMA.FTZ R50, R58, UR33, -R81.reuse ;  /* 0x000000213a327c23 */ /* 0x100fe20008010851 */
[--C-:B------:R-:W-:Y:S01]  /*72e0*/  FFMA.FTZ R55, R62, UR33, -R81.reuse ;  /* 0x000000213e377c23 */ /* 0x100fe20008010851 */
[--C-:B------:R-:W-:Y:S01]  /*72f0*/  FFMA.FTZ R4, R63, UR33, -R81.reuse ;  /* 0x000000213f047c23 */ /* 0x100fe20008010851 */
[----:B------:R-:W3:Y:S01]  /*7300*/  MUFU.EX2 R30, R30 ;  /* 0x0000001e001e7308 */ /* 0x000ee20000000800 */
[--C-:B------:R-:W-:Y:S01]  /*7310*/  FFMA.FTZ R63, R70, UR33, -R81.reuse ;  /* 0x00000021463f7c23 */ /* 0x100fe20008010851 */
[----:B--2---:R-:W-:Y:S01]  /*7320*/  F2FP.F16.F32.PACK_AB R24, R15, R14 ;  /* 0x0000000e0f18723e */ /* 0x004fe200000000ff */
[----:B0-----:R-:W-:Y:S01]  /*7330*/  FFMA.FTZ R14, R7, R3, R138 ;  /* 0x00000003070e7223 */ /* 0x001fe2000001008a */
[--C-:B------:R-:W-:Y:S01]  /*7340*/  FFMA.FTZ R75, R75, UR33, -R81.reuse ;  /* 0x000000214b4b7c23 */ /* 0x100fe20008010851 */
[--C-:B------:R-:W-:Y:S01]  /*7350*/  FFMA.FTZ R78, R78, UR33, -R81.reuse ;  /* 0x000000214e4e7c23 */ /* 0x100fe20008010851 */
[--C-:B------:R-:W-:Y:S01]  /*7360*/  FFMA.FTZ R79, R79, UR33, -R81.reuse ;  /* 0x000000214f4f7c23 */ /* 0x100fe20008010851 */
[--C-:B------:R-:W-:Y:S01]  /*7370*/  FFMA.FTZ R82, R82, UR33, -R81.reuse ;  /* 0x0000002152527c23 */ /* 0x100fe20008010851 */
[----:B------:R-:W0:Y:S01]  /*7380*/  MUFU.EX2 R144, R144 ;  /* 0x0000009000907308 */ /* 0x000e220000000800 */
[----:B-1----:R-:W-:Y:S01]  /*7390*/  FADD.FTZ R3, R27, R14 ;  /* 0x0000000e1b037221 */ /* 0x002fe20000010000 */
[C---:B------:R-:W-:Y:S01]  /*73a0*/  FADD.FTZ R14, R25.reuse, R26 ;  /* 0x0000001a190e7221 */ /* 0x040fe20000010000 */
[----:B------:R-:W-:Y:S01]  /*73b0*/  F2FP.F16.F32.PACK_AB R26, R25, R20 ;  /* 0x00000014191a723e */ /* 0x000fe200000000ff */
[--C-:B------:R-:W-:Y:S01]  /*73c0*/  FFMA.FTZ R83, R83, UR33, -R81.reuse ;  /* 0x0000002153537c23 */ /* 0x100fe20008010851 */
[----:B------:R-:W-:Y:S01]  /*73d0*/  F2FP.F16.F32.PACK_AB R25, R27, R138 ;  /* 0x0000008a1b19723e */ /* 0x000fe200000000ff */
[----:B------:R-:W-:Y:S01]  /*73e0*/  FADD.FTZ R59, R21, R14 ;  /* 0x0000000e153b7221 */ /* 0x000fe20000010000 */
[----:B------:R-:W-:Y:S01]  /*73f0*/  FFMA.FTZ R14, R67, UR33, -R81 ;  /* 0x00000021430e7c23 */ /* 0x000fe20008010851 */
[----:B------:R-:W1:Y:S01]  /*7400*/  MUFU.EX2 R31, R31 ;  /* 0x0000001f001f7308 */ /* 0x000e620000000800 */
[----:B---3--:R-:W-:Y:S01]  /*7410*/  FADD.FTZ R15, R30, R3 ;  /* 0x000000031e0f7221 */ /* 0x008fe20000010000 */
[C---:B------:R-:W-:Y:S01]  /*7420*/  FADD.FTZ R38, R28.reuse, R59 ;  /* 0x0000003b1c267221 */ /* 0x040fe20000010000 */
[----:B------:R-:W-:Y:S01]  /*7430*/  F2FP.F16.F32.PACK_AB R28, R28, R21 ;  /* 0x000000151c1c723e */ /* 0x000fe200000000ff */
[--C-:B------:R-:W-:Y:S01]  /*7440*/  FFMA.FTZ R3, R66, UR33, -R81.reuse ;  /* 0x0000002142037c23 */ /* 0x100fe20008010851 */
[----:B------:R-:W-:Y:S01]  /*7450*/  FFMA.FTZ R86, R86, UR33, -R81 ;  /* 0x0000002156567c23 */ /* 0x000fe20008010851 */
[----:B------:R-:W-:Y:S01]  /*7460*/  F2FP.F16.F32.PACK_AB R62, R64, R61 ;  /* 0x0000003d403e723e */ /* 0x000fe200000000ff */
[----:B------:R-:W-:Y:S01]  /*7470*/  UMOV UR43, UR51 ;  /* 0x00000033002b7c82 */ /* 0x000fe20008000000 */
[----:B------:R-:W2:Y:S01]  /*7480*/  MUFU.EX2 R35, R35 ;  /* 0x0000002300237308 */ /* 0x000ea20000000800 */
[C---:B0-----:R-:W-:Y:S01]  /*7490*/  FADD.FTZ R20, R144.reuse, R15 ;  /* 0x0000000f90147221 */ /* 0x041fe20000010000 */
[----:B------:R-:W-:Y:S01]  /*74a0*/  F2FP.F16.F32.PACK_AB R27, R144, R30 ;  /* 0x0000001e901b723e */ /* 0x000fe200000000ff */
[----:B------:R-:W-:Y:S01]  /*74b0*/  FADD.FTZ R15, R29, R38 ;  /* 0x000000261d0f7221 */ /* 0x000fe20000010000 */
[----:B------:R-:W-:Y:S01]  /*74c0*/  ISETP.GT.AND P2, PT, R2, UR52, PT ;  /* 0x0000003402007c0c */ /* 0x000fe2000bf44270 */
[-C--:B------:R-:W-:Y:S01]  /*74d0*/  FMUL.FTZ R90, R90, R7.reuse ;  /* 0x000000075a5a7220 */ /* 0x080fe20000410000 */
[-C--:B------:R-:W-:Y:S01]  /*74e0*/  FMUL.FTZ R91, R91, R7.reuse ;  /* 0x000000075b5b7220 */ /* 0x080fe20000410000 */
[----:B------:R-:W-:Y:S01]  /*74f0*/  FADD.FTZ R38, R32, R15 ;  /* 0x0000000f20267221 */ /* 0x000fe20000010000 */
[----:B------:R-:W0:Y:S01]  /*7500*/  MUFU.EX2 R84, R84 ;  /* 0x0000005400547308 */ /* 0x000e220000000800 */
[----:B-1----:R-:W-:Y:S01]  /*7510*/  FADD.FTZ R30, R31, R20 ;  /* 0x000000141f1e7221 */ /* 0x002fe20000010000 */
[----:B------:R1:W-:Y:S01]  /*7520*/  STSM.16.M88.4 [R17+0x21800], R24 ;  /* 0x0218001811007844 */ /* 0x0003e20000000200 */
[--C-:B------:R-:W-:Y:S01]  /*7530*/  FFMA.FTZ R20, R71, UR33, -R81.reuse ;  /* 0x0000002147147c23 */ /* 0x100fe20008010851 */
[--C-:B------:R-:W-:Y:S01]  /*7540*/  FFMA.FTZ R15, R74, UR33, -R81.reuse ;  /* 0x000000214a0f7c23 */ /* 0x100fe20008010851 */
[----:B------:R-:W-:Y:S01]  /*7550*/  FFMA.FTZ R81, R87, UR33, -R81 ;  /* 0x0000002157517c23 */ /* 0x000fe20008010851 */
[-C--:B------:R-:W-:Y:S01]  /*7560*/  FMUL.FTZ R94, R94, R7.reuse ;  /* 0x000000075e5e7220 */ /* 0x080fe20000410000 */
[-C--:B------:R-:W-:Y:S01]  /*7570*/  FMUL.FTZ R95, R95, R7.reuse ;  /* 0x000000075f5f7220 */ /* 0x080fe20000410000 */
[----:B------:R-:W3:Y:S01]  /*7580*/  MUFU.EX2 R39, R39 ;  /* 0x0000002700277308 */ /* 0x000ee20000000800 */
        /* <DEDUP_REMOVED lines=9> */
[----:B------:R-:W-:Y:S01]  /*7620*/  FADD.FTZ R59, R33, R38 ;  /* 0x00000026213b7221 */ /* 0x000fe20000010000 */
[-C--:B------:R-:W-:Y:S01]  /*7630*/  FMUL.FTZ R110, R110, R7.reuse ;  /* 0x000000076e6e7220 */ /* 0x080fe20000410000 */
[-C--:B------:R-:W-:Y:S01]  /*7640*/  FMUL.FTZ R111, R111, R7.reuse ;  /* 0x000000076f6f7220 */ /* 0x080fe20000410000 */
[----:B------:R-:W-:Y:S01]  /*7650*/  FMUL.FTZ R114, R114, R7 ;  /* 0x0000000772727220 */ /* 0x000fe20000410000 */
[C---:B------:R-:W-:Y:S01]  /*7660*/  FADD.FTZ R38, R36.reuse, R59 ;  /* 0x0000003b24267221 */ /* 0x040fe20000010000 */
[----:B------:R-:W-:Y:S01]  /*7670*/  F2FP.F16.F32.PACK_AB R36, R36, R33 ;  /* 0x000000212424723e */ /* 0x000fe200000000ff */
[----:B------:R-:W0:Y:S01]  /*7680*/  MUFU.EX2 R141, R141 ;  /* 0x0000008d008d7308 */ /* 0x000e220000000800 */
[----:B---3--:R-:W-:Y:S01]  /*7690*/  FADD.FTZ R30, R39, R30 ;  /* 0x0000001e271e7221 */ /* 0x008fe20000010000 */
[----:B------:R-:W-:Y:S01]  /*76a0*/  FADD.FTZ R67, R37, R38 ;  /* 0x0000002625437221 */ /* 0x000fe20000010000 */
[----:B------:R-:W-:Y:S01]  /*76b0*/  F2FP.F16.F32.PACK_AB R38, R40, R37 ;  /* 0x000000252826723e */ /* 0x000fe200000000ff */
[-C--:B------:R-:W-:Y:S01]  /*76c0*/  FMUL.FTZ R115, R115, R7.reuse ;  /* 0x0000000773737220 */ /* 0x080fe20000410000 */
[-C--:B------:R-:W-:Y:S01]  /*76d0*/  FMUL.FTZ R118, R118, R7.reuse ;  /* 0x0000000776767220 */ /* 0x080fe20000410000 */
        /* <DEDUP_REMOVED lines=9> */
[----:B------:R-:W-:Y:S01]  /*7770*/  FMUL.FTZ R134, R134, R7 ;  /* 0x0000000786867220 */ /* 0x000fe20000410000 */
[----:B------:R-:W2:Y:S01]  /*7780*/  MUFU.EX2 R146, R146 ;  /* 0x0000009200927308 */ /* 0x000ea20000000800 */
[C---:B0-----:R-:W-:Y:S01]  /*7790*/  FADD.FTZ R59, R141.reuse, R30 ;  /* 0x0000001e8d3b7221 */ /* 0x041fe20000010000 */
[----:B------:R-:W-:Y:S01]  /*77a0*/  FADD.FTZ R30, R40, R67 ;  /* 0x00000043281e7221 */ /* 0x000fe20000010000 */
[----:B------:R-:W-:Y:S01]  /*77b0*/  F2FP.F16.F32.PACK_AB R37, R141, R85 ;  /* 0x000000558d25723e */ /* 0x000fe200000000ff */
[----:B------:R-:W-:Y:S01]  /*77c0*/  FMUL.FTZ R135, R135, R7 ;  /* 0x0000000787877220 */ /* 0x000fe20000410000 */
[----:B------:R-:W-:-:S02]  /*77d0*/  VIADD R2, R2, 0xffffffff ;  /* 0xffffffff02027836 */ /* 0x000fc40000000000 */
[----:B------:R-:W-:Y:S01]  /*77e0*/  FADD.FTZ R67, R41, R30 ;  /* 0x0000001e29437221 */ /* 0x000fe20000010000 */
[----:B------:R-:W-:Y:S01]  /*77f0*/  IMAD.MOV.U32 R7, RZ, RZ, R13 ;  /* 0x000000ffff077224 */ /* 0x000fe200078e000d */
[----:B------:R-:W0:Y:S01]  /*7800*/  MUFU.EX2 R34, R34 ;  /* 0x0000002200227308 */ /* 0x000e220000000800 */
[----:B---3--:R-:W-:Y:S01]  /*7810*/  FADD.FTZ R59, R46, R59 ;  /* 0x0000003b2e3b7221 */ /* 0x008fe20000010000 */
[C---:B------:R-:W-:Y:S01]  /*7820*/  FADD.FTZ R30, R44.reuse, R67 ;  /* 0x000000432c1e7221 */ /* 0x040fe20000010000 */
[----:B------:R-:W-:-:S03]  /*7830*/  F2FP.F16.F32.PACK_AB R44, R44, R41 ;  /* 0x000000292c2c723e */ /* 0x000fc600000000ff */
[----:B------:R-:W-:Y:S01]  /*7840*/  FADD.FTZ R21, R45, R30 ;  /* 0x0000001e2d157221 */ /* 0x000fe20000010000 */
[----:B------:R-:W-:Y:S01]  /*7850*/  F2FP.F16.F32.PACK_AB R30, R32, R29 ;  /* 0x0000001d201e723e */ /* 0x000fe200000000ff */
[----:B------:R-:W3:Y:S01]  /*7860*/  MUFU.EX2 R42, R42 ;  /* 0x0000002a002a7308 */ /* 0x000ee20000000800 */
[----:B--2---:R-:W-:Y:S01]  /*7870*/  FADD.FTZ R59, R146, R59 ;  /* 0x0000003b923b7221 */ /* 0x004fe20000010000 */
[----:B------:R-:W-:Y:S01]  /*7880*/  FADD.FTZ R54, R48, R21 ;  /* 0x0000001530367221 */ /* 0x000fe20000010000 */
[----:B------:R-:W-:Y:S02]  /*7890*/  F2FP.F16.F32.PACK_AB R29, R35, R31 ;  /* 0x0000001f231d723e */ /* 0x000fe400000000ff */
[----:B------:R-:W-:Y:S01]  /*78a0*/  F2FP.F16.F32.PACK_AB R31, R39, R84 ;  /* 0x00000054271f723e */ /* 0x000fe200000000ff */
[----:B-1----:R-:W-:Y:S01]  /*78b0*/  FADD.FTZ R25, R49, R54 ;  /* 0x0000003631197221 */ /* 0x002fe20000010000 */
[----:B------:R-:W-:Y:S01]  /*78c0*/  F2FP.F16.F32.PACK_AB R39, R146, R46 ;  /* 0x0000002e9227723e */ /* 0x000fe200000000ff */
[----:B------:R-:W1:Y:S01]  /*78d0*/  MUFU.EX2 R47, R47 ;  /* 0x0000002f002f7308 */ /* 0x000e620000000800 */
[----:B0-----:R-:W-:Y:S01]  /*78e0*/  FADD.FTZ R59, R34, R59 ;  /* 0x0000003b223b7221 */ /* 0x001fe20000010000 */
[----:B------:R0:W-:Y:S01]  /*78f0*/  STSM.16.M88.4 [R23], R28 ;  /* 0x0000001c17007844 */ /* 0x0001e20000000200 */
[----:B------:R-:W-:-:S02]  /*7900*/  F2FP.F16.F32.PACK_AB R46, R48, R45 ;  /* 0x0000002d302e723e */ /* 0x000fc400000000ff */
[----:B------:R-:W-:Y:S01]  /*7910*/  F2FP.F16.F32.PACK_AB R54, R56, R53 ;  /* 0x000000353836723e */ /* 0x000fe200000000ff */
[----:B------:R2:W-:Y:S02]  /*7920*/  STSM.16.M88.4 [R19], R36 ;  /* 0x0000002413007844 */ /* 0x0005e40000000200 */
[----:B------:R-:W4:Y:S01]  /*7930*/  MUFU.EX2 R43, R43 ;  /* 0x0000002b002b7308 */ /* 0x000f220000000800 */
[C---:B---3--:R-:W-:Y:S01]  /*7940*/  FADD.FTZ R32, R42.reuse, R59 ;  /* 0x0000003b2a207221 */ /* 0x048fe20000010000 */
[----:B------:R-:W-:-:S06]  /*7950*/  F2FP.F16.F32.PACK_AB R45, R42, R34 ;  /* 0x000000222a2d723e */ /* 0x000fcc00000000ff */
[----:B------:R-:W3:Y:S01]  /*7960*/  MUFU.EX2 R50, R50 ;  /* 0x0000003200327308 */ /* 0x000ee20000000800 */
[----:B-1----:R-:W-:-:S07]  /*7970*/  FADD.FTZ R32, R47, R32 ;  /* 0x000000202f207221 */ /* 0x002fce0000010000 */
[----:B------:R-:W1:Y:S01]  /*7980*/  MUFU.EX2 R51, R51 ;  /* 0x0000003300337308 */ /* 0x000e620000000800 */
[C---:B----4-:R-:W-:Y:S01]  /*7990*/  FADD.FTZ R21, R43.reuse, R32 ;  /* 0x000000202b157221 */ /* 0x050fe20000010000 */
[C---:B------:R-:W-:Y:S01]  /*79a0*/  FADD.FTZ R32, R52.reuse, R25 ;  /* 0x0000001934207221 */ /* 0x040fe20000010000 */
[----:B------:R-:W-:Y:S02]  /*79b0*/  F2FP.F16.F32.PACK_AB R47, R43, R47 ;  /* 0x0000002f2b2f723e */ /* 0x000fe400000000ff */
[----:B------:R-:W-:-:S03]  /*79c0*/  F2FP.F16.F32.PACK_AB R52, R52, R49 ;  /* 0x000000313434723e */ /* 0x000fc600000000ff */
[----:B------:R-:W4:Y:S01]  /*79d0*/  MUFU.EX2 R55, R55 ;  /* 0x0000003700377308 */ /* 0x000f220000000800 */
[----:B---3--:R-:W-:Y:S01]  /*79e0*/  FADD.FTZ R24, R50, R21 ;  /* 0x0000001532187221 */ /* 0x008fe20000010000 */
[----:B------:R-:W-:Y:S01]  /*79f0*/  FADD.FTZ R21, R53, R32 ;  /* 0x0000002035157221 */ /* 0x000fe20000010000 */
[----:B------:R2:W-:Y:S03]  /*7a00*/  STSM.16.M88.4 [R18], R44 ;  /* 0x0000002c12007844 */ /* 0x0005e60000000200 */
[----:B------:R-:W-:Y:S02]  /*7a10*/  FADD.FTZ R40, R56, R21 ;  /* 0x0000001538287221 */ /* 0x000fe40000010000 */
[----:B------:R-:W3:Y:S01]  /*7a20*/  MUFU.EX2 R4, R4 ;  /* 0x0000000400047308 */ /* 0x000ee20000000800 */
[----:B-1----:R-:W-:Y:S01]  /*7a30*/  FADD.FTZ R24, R51, R24 ;  /* 0x0000001833187221 */ /* 0x002fe20000010000 */
[----:B------:R-:W-:Y:S01]  /*7a40*/  FADD.FTZ R25, R57, R40 ;  /* 0x0000002839197221 */ /* 0x000fe20000010000 */
[----:B------:R-:W-:-:S03]  /*7a50*/  F2FP.F16.F32.PACK_AB R53, R51, R50 ;  /* 0x000000323335723e */ /* 0x000fc600000000ff */
[C---:B------:R-:W-:Y:S01]  /*7a60*/  FADD.FTZ R40, R60.reuse, R25 ;  /* 0x000000193c287221 */ /* 0x040fe20000010000 */
[----:B------:R-:W-:Y:S01]  /*7a70*/  F2FP.F16.F32.PACK_AB R60, R60, R57 ;  /* 0x000000393c3c723e */ /* 0x000fe200000000ff */
[----:B------:R-:W1:Y:S01]  /*7a80*/  MUFU.EX2 R3, R3 ;  /* 0x0000000300037308 */ /* 0x000e620000000800 */
[----:B----4-:R-:W-:Y:S01]  /*7a90*/  FADD.FTZ R21, R55, R24 ;  /* 0x0000001837157221 */ /* 0x010fe20000010000 */
[----:B------:R-:W-:-:S04]  /*7aa0*/  FADD.FTZ R25, R61, R40 ;  /* 0x000000283d197221 */ /* 0x000fc80000010000 */
[----:B0-----:R-:W-:Y:S02]  /*7ab0*/  FADD.FTZ R28, R64, R25 ;  /* 0x00000019401c7221 */ /* 0x001fe40000010000 */
[----:B------:R-:W0:Y:S01]  /*7ac0*/  MUFU.EX2 R14, R14 ;  /* 0x0000000e000e7308 */ /* 0x000e220000000800 */
[C---:B---3--:R-:W-:Y:S01]  /*7ad0*/  FADD.FTZ R24, R4.reuse, R21 ;  /* 0x0000001504187221 */ /* 0x048fe20000010000 */
[----:B------:R-:W-:-:S05]  /*7ae0*/  F2FP.F16.F32.PACK_AB R55, R4, R55 ;  /* 0x000000370437723e */ /* 0x000fca00000000ff */
[----:B------:R2:W-:Y:S01]  /*7af0*/  STSM.16.M88.4 [R17+0x27800], R52 ;  /* 0x0278003411007844 */ /* 0x0005e20000000200 */
[----:B------:R-:W3:Y:S01]  /*7b00*/  MUFU.EX2 R65, R65 ;  /* 0x0000004100417308 */ /* 0x000ee20000000800 */
[----:B-1----:R-:W-:-:S07]  /*7b10*/  FADD.FTZ R21, R3, R24 ;  /* 0x0000001803157221 */ /* 0x002fce0000010000 */
[----:B------:R-:W1:Y:S01]  /*7b20*/  MUFU.EX2 R63, R63 ;  /* 0x0000003f003f7308 */ /* 0x000e620000000800 */
[C---:B0-----:R-:W-:Y:S01]  /*7b30*/  FADD.FTZ R24, R14.reuse, R21 ;  /* 0x000000150e187221 */ /* 0x041fe20000010000 */
[----:B------:R-:W-:-:S06]  /*7b40*/  F2FP.F16.F32.PACK_AB R61, R14, R3 ;  /* 0x000000030e3d723e */ /* 0x000fcc00000000ff */
[----:B------:R-:W0:Y:S01]  /*7b50*/  MUFU.EX2 R68, R68 ;  /* 0x0000004400447308 */ /* 0x000e220000000800 */
[----:B---3--:R-:W-:-:S07]  /*7b60*/  FADD.FTZ R25, R65, R28 ;  /* 0x0000001c41197221 */ /* 0x008fce0000010000 */
[----:B------:R-:W3:Y:S01]  /*7b70*/  MUFU.EX2 R20, R20 ;  /* 0x0000001400147308 */ /* 0x000ee20000000800 */
[----:B-1----:R-:W-:-:S07]  /*7b80*/  FADD.FTZ R21, R63, R24 ;  /* 0x000000183f157221 */ /* 0x002fce0000010000 */
[----:B------:R-:W1:Y:S01]  /*7b90*/  MUFU.EX2 R69, R69 ;  /* 0x0000004500457308 */ /* 0x000e620000000800 */
[C---:B0-----:R-:W-:Y:S01]  /*7ba0*/  FADD.FTZ R24, R68.reuse, R25 ;  /* 0x0000001944187221 */ /* 0x041fe20000010000 */
[----:B------:R-:W-:-:S06]  /*7bb0*/  F2FP.F16.F32.PACK_AB R68, R68, R65 ;  /* 0x000000414444723e */ /* 0x000fcc00000000ff */
[----:B------:R-:W0:Y:S01]  /*7bc0*/  MUFU.EX2 R15, R15 ;  /* 0x0000000f000f7308 */ /* 0x000e220000000800 */
[C---:B---3--:R-:W-:Y:S01]  /*7bd0*/  FADD.FTZ R4, R20.reuse, R21 ;  /* 0x0000001514047221 */ /* 0x048fe20000010000 */
[----:B------:R-:W-:-:S05]  /*7be0*/  F2FP.F16.F32.PACK_AB R63, R20, R63 ;  /* 0x0000003f143f723e */ /* 0x000fca00000000ff */
[----:B------:R2:W-:Y:S01]  /*7bf0*/  STSM.16.M88.4 [R136], R60 ;  /* 0x0000003c88007844 */ /* 0x0005e20000000200 */
[----:B------:R-:W3:Y:S01]  /*7c00*/  MUFU.EX2 R72, R72 ;  /* 0x0000004800487308 */ /* 0x000ee20000000800 */
[----:B-1----:R-:W-:-:S07]  /*7c10*/  FADD.FTZ R25, R69, R24 ;  /* 0x0000001845197221 */ /* 0x002fce0000010000 */
[----:B------:R-:W1:Y:S01]  /*7c20*/  MUFU.EX2 R26, R75 ;  /* 0x0000004b001a7308 */ /* 0x000e620000000800 */
[----:B0-----:R-:W-:-:S07]  /*7c30*/  FADD.FTZ R21, R15, R4 ;  /* 0x000000040f157221 */ /* 0x001fce0000010000 */
[----:B------:R-:W0:Y:S01]  /*7c40*/  MUFU.EX2 R73, R73 ;  /* 0x0000004900497308 */ /* 0x000e220000000800 */
[C---:B---3--:R-:W-:Y:S01]  /*7c50*/  FADD.FTZ R24, R72.reuse, R25 ;  /* 0x0000001948187221 */ /* 0x048fe20000010000 */
[----:B------:R-:W-:-:S06]  /*7c60*/  F2FP.F16.F32.PACK_AB R70, R72, R69 ;  /* 0x000000454846723e */ /* 0x000fcc00000000ff */
[----:B------:R-:W3:Y:S01]  /*7c70*/  MUFU.EX2 R71, R78 ;  /* 0x0000004e00477308 */ /* 0x000ee20000000800 */
[C---:B-1----:R-:W-:Y:S01]  /*7c80*/  FADD.FTZ R4, R26.reuse, R21 ;  /* 0x000000151a047221 */ /* 0x042fe20000010000 */
[----:B------:R-:W-:-:S06]  /*7c90*/  F2FP.F16.F32.PACK_AB R69, R26, R15 ;  /* 0x0000000f1a45723e */ /* 0x000fcc00000000ff */
[----:B------:R-:W1:Y:S01]  /*7ca0*/  MUFU.EX2 R76, R76 ;  /* 0x0000004c004c7308 */ /* 0x000e620000000800 */
[----:B0-----:R-:W-:-:S07]  /*7cb0*/  FADD.FTZ R25, R73, R24 ;  /* 0x0000001849197221 */ /* 0x001fce0000010000 */
[----:B------:R-:W0:Y:S01]  /*7cc0*/  MUFU.EX2 R32, R79 ;  /* 0x0000004f00207308 */ /* 0x000e220000000800 */
[----:B---3--:R-:W-:-:S07]  /*7cd0*/  FADD.FTZ R21, R71, R4 ;  /* 0x0000000447157221 */ /* 0x008fce0000010000 */
[----:B------:R-:W3:Y:S01]  /*7ce0*/  MUFU.EX2 R77, R77 ;  /* 0x0000004d004d7308 */ /* 0x000ee20000000800 */
[C---:B-1----:R-:W-:Y:S01]  /*7cf0*/  FADD.FTZ R4, R76.reuse, R25 ;  /* 0x000000194c047221 */ /* 0x042fe20000010000 */
[----:B------:R-:W-:-:S06]  /*7d00*/  F2FP.F16.F32.PACK_AB R24, R76, R73 ;  /* 0x000000494c18723e */ /* 0x000fcc00000000ff */
[----:B------:R-:W1:Y:S01]  /*7d10*/  MUFU.EX2 R82, R82 ;  /* 0x0000005200527308 */ /* 0x000e620000000800 */
[C---:B0-----:R-:W-:Y:S01]  /*7d20*/  F2FP.F16.F32.PACK_AB R71, R32.reuse, R71 ;  /* 0x000000472047723e */ /* 0x041fe200000000ff */
[----:B------:R-:W-:-:S04]  /*7d30*/  FADD.FTZ R21, R32, R21 ;  /* 0x0000001520157221 */ /* 0x000fc80000010000 */
[----:B------:R2:W-:Y:S02]  /*7d40*/  STSM.16.M88.4 [R19+0x6000], R68 ;  /* 0x0060004413007844 */ /* 0x0005e40000000200 */
[----:B------:R-:W0:Y:S01]  /*7d50*/  MUFU.EX2 R83, R83 ;  /* 0x0000005300537308 */ /* 0x000e220000000800 */
[----:B---3--:R-:W-:Y:S01]  /*7d60*/  F2FP.F16.F32.PACK_AB R26, R0, R77 ;  /* 0x0000004d001a723e */ /* 0x008fe200000000ff */
[----:B------:R-:W-:-:S04]  /*7d70*/  FADD.FTZ R77, R77, R4 ;  /* 0x000000044d4d7221 */ /* 0x000fc80000010000 */
[----:B------:R-:W-:Y:S01]  /*7d80*/  FADD.FTZ R4, R0, R77 ;  /* 0x0000004d00047221 */ /* 0x000fe20000010000 */
[----:B------:R-:W-:Y:S01]  /*7d90*/  IMAD.MOV.U32 R0, RZ, RZ, R12 ;  /* 0x000000ffff007224 */ /* 0x000fe200078e000c */
[----:B------:R-:W3:Y:S01]  /*7da0*/  MUFU.EX2 R86, R86 ;  /* 0x0000005600567308 */ /* 0x000ee20000000800 */
[----:B-1----:R-:W-:-:S07]  /*7db0*/  FADD.FTZ R21, R82, R21 ;  /* 0x0000001552157221 */ /* 0x002fce0000010000 */
[----:B------:R-:W1:Y:S01]  /*7dc0*/  MUFU.EX2 R81, R81 ;  /* 0x0000005100517308 */ /* 0x000e620000000800 */
[C---:B0-----:R-:W-:Y:S01]  /*7dd0*/  F2FP.F16.F32.PACK_AB R25, R83.reuse, R82 ;  /* 0x000000525319723e */ /* 0x041fe200000000ff */
[----:B------:R-:W-:-:S04]  /*7de0*/  FADD.FTZ R21, R83, R21 ;  /* 0x0000001553157221 */ /* 0x000fc80000010000 */
[----:B---3--:R-:W-:Y:S01]  /*7df0*/  FADD.FTZ R21, R86, R21 ;  /* 0x0000001556157221 */ /* 0x008fe20000010000 */
[----:B-1----:R-:W-:-:S03]  /*7e00*/  F2FP.F16.F32.PACK_AB R27, R81, R86 ;  /* 0x00000056511b723e */ /* 0x002fc600000000ff */
[----:B------:R-:W-:Y:S02]  /*7e10*/  FADD.FTZ R3, R81, R21 ;  /* 0x0000001551037221 */ /* 0x000fe40000010000 */
[----:B------:R2:W-:Y:S01]  /*7e20*/  STSM.16.M88.4 [R18+0x6000], R24 ;  /* 0x0060001812007844 */ /* 0x0005e20000000200 */
[----:B------:R0:W-:Y:S06]  /*7e30*/  MEMBAR.ALL.CTA ;  /* 0x0000000000007992 */ /* 0x0001ec0000008000 */
[----:B0-----:R-:W0:Y:S02]  /*7e40*/  FENCE.VIEW.ASYNC.S ;  /* 0x00000000000073c6 */ /* 0x001e240000000000 */
[----:B0-----:R-:W-:Y:S01]  /*7e50*/  NOP ;  /* 0x0000000000007918 */ /* 0x001fe20000000000 */
[----:B------:R-:W-:Y:S05]  /*7e60*/  @P2 BRA `(.L_x_9142) ;  /* 0xffffffcc00f82947 */ /* 0x000fea000383ffff */
[----:B------:R-:W-:Y:S01]  /*7e70*/  IMAD.MOV.U32 R7, RZ, RZ, R13 ;  /* 0x000000ffff077224 */ /* 0x000fe200078e000d */
[----:B------:R-:W-:Y:S01]  /*7e80*/  UMOV UR43, UR51 ;  /* 0x00000033002b7c82 */ /* 0x000fe20008000000 */
[----:B------:R-:W-:Y:S01]  /*7e90*/  IMAD.MOV.U32 R0, RZ, RZ, R12 ;  /* 0x000000ffff007224 */ /* 0x000fe200078e000c */
[----:B------:R-:W-:-:S06]  /*7ea0*/  UMOV UR46, UR50 ;  /* 0x00000032002e7c82 */ /* 0x000fcc0008000000 */
.L_x_9125:
[----:B---3--:R-:W-:Y:S01]  /*7eb0*/  IADD3 R8, R137, 0xc0, -R139 ;  /* 0x000000c089087810 */ /* 0x008fe20007ffe88b */
        /* <DEDUP_REMOVED lines=17> */
.L_x_9144:
[----:B------:R-:W-:-:S11]  /*7fd0*/  UISETP.NE.AND UP0, UPT, UR11, 0x1, UPT ;  /* 0x000000010b00788c */ /* 0x000fd6000bf05270 */
[----:B------:R-:W-:Y:S02]  /*7fe0*/  @UP0 ULDC.64 UR14, c[0x0][0x9e8] ;  /* 0x00027a00000e0ab9 */ /* 0x000fe40000000a00 */
[----:B------:R-:W-:-:S04]  /*7ff0*/  UIMAD.WIDE.U32 UR6, UR10, UR14, URZ ;  /* 0x0000000e0a0672a5 */ /* 0x000fc8000f8e003f */
[----:B------:R-:W-:-:S12]  /*8000*/  @UP0 USHF.R.U32.HI UR10, URZ, UR15, UR7 ;  /* 0x0000000f3f0a0299 */ /* 0x000fd80008011607 */
.L_x_9145:
[----:B------:R-:W-:-:S04]  /*8010*/  UIMAD UR10, UR10, UR11, URZ ;  /* 0x0000000b0a0a72a4 */ /* 0x000fc8000f8e023f */
[----:B------:R-:W-:-:S04]  /*8020*/  UISETP.LT.AND UP0, UPT, UR35, UR10, UPT ;  /* 0x0000000a2300728c */ /* 0x000fc8000bf01270 */
[----:B------:R-:W-:-:S12]  /*8030*/  USEL UR35, UR35, UR10, !UP0 ;  /* 0x0000000a23237287 */ /* 0x000fd8000c000000 */
.L_x_9143:
        /* <DEDUP_REMOVED lines=13> */
.L_x_9155:
[----:B------:R-:W-:Y:S01]  /*8110*/  UIADD3 UR43, UR35, 0x1, URZ ;  /* 0x00000001232b7890 */ /* 0x000fe2000fffe03f */
[----:B------:R-:W-:-:S03]  /*8120*/  ISETP.NE.AND P3, PT, RZ, UR38, PT ;  /* 0x00000026ff007c0c */ /* 0x000fc6000bf65270 */
[----:B------:R-:W-:-:S04]  /*8130*/  UISETP.NE.AND UP0, UPT, UR43, 0x2, UPT ;  /* 0x000000022b00788c */ /* 0x000fc8000bf05270 */
[----:B------:R-:W-:Y:S02]  /*8140*/  USEL UR46, URZ, 0x1, UP0 ;  /* 0x000000013f2e7887 */ /* 0x000fe40008000000 */
[----:B------:R-:W-:Y:S02]  /*8150*/  USEL UR43, UR43, URZ, UP0 ;  /* 0x0000003f2b2b7287 */ /* 0x000fe40008000000 */
[----:B------:R-:W-:Y:S02]  /*8160*/  ULOP3.LUT UR46, UR28, UR46, URZ, 0x3c, !UPT ;  /* 0x0000002e1c2e7292 */ /* 0x000fe4000f8e3c3f */
[----:B-1----:R-:W-:Y:S10]  /*8170*/  @P3 BRA `(.L_x_9147) ;  /* 0x00000000002c3947 */ /* 0x002ff40003800000 */
[----:B------:R-:W-:Y:S05]  /*8180*/  @!P0 BRA `(.L_x_9148) ;  /* 0x0000000000048947 */ /* 0x000fea0003800000 */
[----:B------:R-:W-:Y:S01]  /*8190*/  BPT.TRAP 0x1 ;  /* 0x000000040000795c */ /* 0x000fe20000300000 */
.L_x_9148:
[----:B------:R-:W-:Y:S01]  /*81a0*/  ULEA UR6, UR43, UR42, 0x3 ;  /* 0x0000002a2b067291 */ /* 0x000fe2000f8e183f */
[----:B------:R-:W-:-:S05]  /*81b0*/  IMAD.U32 R0, RZ, RZ, UR46 ;  /* 0x0000002eff007e24 */ /* 0x000fca000f8e00ff */
[----:B------:R-:W-:-:S04]  /*81c0*/  SHF.L.U32 R0, R0, 0x1f, RZ ;  /* 0x0000001f00007819 */ /* 0x000fc800000006ff */
[----:B------:R0:W1:Y:S01]  /*81d0*/  SYNCS.PHASECHK.TRANS64.TRYWAIT P2, [UR6+0x2d830], R0 ;  /* 0x02d83000ff0075a7 */ /* 0x0000620008040146 */
[----:B------:R-:W-:Y:S05]  /*81e0*/  @!P0 BRA `(.L_x_9149) ;  /* 0x0000000000048947 */ /* 0x000fea0003800000 */
[----:B------:R-:W-:Y:S01]  /*81f0*/  BPT.TRAP 0x1 ;  /* 0x000000040000795c */ /* 0x000fe20000300000 */
.L_x_9149:
[----:B-1----:R-:W-:Y:S05]  /*8200*/  @P2 BRA `(.L_x_9147) ;  /* 0x0000000000082947 */ /* 0x002fea0003800000 */
[----:B------:R-:W1:Y:S02]  /*8210*/  SYNCS.PHASECHK.TRANS64.TRYWAIT P2, [UR6+0x2d830], R0 ;  /* 0x02d83000ff0075a7 */ /* 0x000e640008040146 */
[----:B-1----:R-:W-:Y:S05]  /*8220*/  @!P2 BRA `(.L_x_9150) ;  /* 0x000000c0004ca947 */ /* 0x002fea0003800000 */
.L_x_9147:
        /* <DEDUP_REMOVED lines=37> */
.L_x_9152:
[----:B------:R-:W-:Y:S01]  /*8480*/  ULEA UR6, UR35, UR42, 0x3 ;  /* 0x0000002a23067291 */ /* 0x000fe2000f8e183f */
[----:B------:R-:W-:-:S05]  /*8490*/  IMAD.U32 R0, RZ, RZ, UR28 ;  /* 0x0000001cff007e24 */ /* 0x000fca000f8e00ff */
[----:B------:R-:W-:-:S04]  /*84a0*/  SHF.L.U32 R0, R0, 0x1f, RZ ;  /* 0x0000001f00007819 */ /* 0x000fc800000006ff */
[----:B------:R0:W1:Y:S01]  /*84b0*/  SYNCS.PHASECHK.TRANS64.TRYWAIT P2, [UR6+0x2d850], R0 ;  /* 0x02d85000ff0075a7 */ /* 0x0000620008040146 */
[----:B------:R-:W-:Y:S05]  /*84c0*/  @!P0 BRA `(.L_x_9153) ;  /* 0x0000000000048947 */ /* 0x000fea0003800000 */
[----:B------:R-:W-:Y:S01]  /*84d0*/  BPT.TRAP 0x1 ;  /* 0x000000040000795c */ /* 0x000fe20000300000 */
.L_x_9153:
[----:B-1----:R-:W-:Y:S05]  /*84e0*/  @P2 BRA `(.L_x_9151) ;  /* 0x0000000000082947 */ /* 0x002fea0003800000 */
[----:B------:R-:W1:Y:S02]  /*84f0*/  SYNCS.PHASECHK.TRANS64.TRYWAIT P2, [UR6+0x2d850], R0 ;  /* 0x02d85000ff0075a7 */ /* 0x000e640008040146 */
[----:B-1----:R-:W-:Y:S05]  /*8500*/  @!P2 BRA `(.L_x_9154) ;  /* 0x000000bc00aca947 */ /* 0x002fea0003800000 */
.L_x_9151:
[----:B------:R-:W-:Y:S01]  /*8510*/  UIADD3 UR6, UR42, 0x400, URZ ;  /* 0x000004002a067890 */ /* 0x000fe2000fffe03f */
[----:B------:R-:W-:Y:S01]  /*8520*/  WARPGROUP.ARRIVE ;  /* 0x00000000000079c5 */ /* 0x000fe20000000000 */
[----:B------:R-:W-:Y:S01]  /*8530*/  UMOV UR29, 0x40000040 ;  /* 0x40000040001d7882 */ /* 0x000fe20000000000 */
[----:B------:R-:W-:Y:S01]  /*8540*/  UMOV UR31, 0x80000020 ;  /* 0x80000020001f7882 */ /* 0x000fe20000000000 */
[----:B------:R-:W-:Y:S01]  /*8550*/  USHF.R.U32.HI UR6, URZ, 0x4, UR6 ;  /* 0x000000043f067899 */ /* 0x000fe20008011606 */
[----:B01----:R-:W-:Y:S02]  /*8560*/  FMNMX.FTZ R0, R24, R9, !PT ;  /* 0x0000000918007209 */ /* 0x003fe40007810000 */
[----:B------:R-:W0:Y:S01]  /*8570*/  S2R R141, SR_TID.X ;  /* 0x00000000008d7919 */ /* 0x000e220000002100 */
[----:B------:R-:W-:Y:S01]  /*8580*/  FMNMX.FTZ R20, R26, R8, !PT ;  /* 0x000000081a147209 */ /* 0x000fe20007810000 */
[----:B------:R-:W-:Y:S01]  /*8590*/  ULOP3.LUT UR6, UR6, 0x3fff, URZ, 0xc0, !UPT ;  /* 0x00003fff06067892 */ /* 0x000fe2000f8ec03f */
[----:B------:R-:W-:-:S03]  /*85a0*/  FMNMX.FTZ R7, R25, R0, !PT ;  /* 0x0000000019077209 */ /* 0x000fc60007810000 */
        /* <DEDUP_REMOVED lines=15> */
[----:B------:R-:W-:Y:S02]  /*86a0*/  FMNMX.FTZ R7, R37, R0, !PT ;  /* 0x0000000025077209 */ /* 0x000fe40007810000 */
[----:B0-----:R-:W-:Y:S02]  /*86b0*/  SHF.R.U32.HI R138, RZ, 0x7, R141 ;  /* 0x00000007ff8a7819 */ /* 0x001fe4000001168d */
[----:B------:R-:W-:Y:S02]  /*86c0*/  FMNMX.FTZ R0, R40, R7, !PT ;  /* 0x0000000728007209 */ /* 0x000fe40007810000 */
[----:B------:R-:W-:Y:S02]  /*86d0*/  ISETP.GE.U32.AND P2, PT, R141, 0x180, PT ;  /* 0x000001808d00780c */ /* 0x000fe40003f46070 */
        /* <DEDUP_REMOVED lines=28> */
[----:B------:R-:W0:Y:S01]  /*88a0*/  SHFL.BFLY PT, R0, R7, 0x2, 0x1f ;  /* 0x0c401f0007007f89 */ /* 0x000e2200000e0000 */
[----:B------:R-:W-:Y:S01]  /*88b0*/  UMOV UR29, 0x40000040 ;  /* 0x40000040001d7882 */ /* 0x000fe20000000000 */
[----:B------:R-:W-:Y:S01]  /*88c0*/  UMOV UR31, 0x80000020 ;  /* 0x80000020001f7882 */ /* 0x000fe20000000000 */
[----:B0-----:R-:W-:Y:S02]  /*88d0*/  FMNMX.FTZ R13, R7, R0, !PT ;  /* 0x00000000070d7209 */ /* 0x001fe40007810000 */
[----:B------:R-:W-:-:S03]  /*88e0*/  FMNMX.FTZ R7, R27, R20, !PT ;  /* 0x000000141b077209 */ /* 0x000fc60007810000 */
[----:B------:R-:W0:Y:S01]  /*88f0*/  SHFL.BFLY PT, R0, R13, 0x1, 0x1f ;  /* 0x0c201f000d007f89 */ /* 0x000e2200000e0000 */
[----:B------:R-:W-:-:S04]  /*8900*/  FMNMX.FTZ R20, R30, R7, !PT ;  /* 0x000000071e147209 */ /* 0x000fc80007810000 */
[----:B------:R-:W-:Y:S02]  /*8910*/  FMNMX.FTZ R7, R31, R20, !PT ;  /* 0x000000141f077209 */ /* 0x000fe40007810000 */
[----:B0-----:R-:W-:-:S05]  /*8920*/  FMNMX.FTZ R0, R13, R0, !PT ;  /* 0x000000000d007209 */ /* 0x001fca0007810000 */
        /* <DEDUP_REMOVED lines=16> */
[----:B------:R-:W-:Y:S01]  /*8a30*/  FMUL.FTZ R9, R9, UR33 ;  /* 0x0000002109097c20 */ /* 0x000fe20008410000 */
        /* <DEDUP_REMOVED lines=12> */
[--C-:B------:R-:W-:Y:S01]  /*8b00*/  FFMA.FTZ R48, R57, UR33, -R10.reuse ;  /* 0x0000002139307c23 */ /* 0x100fe2000801080a */
[--C-:B------:R-:W-:Y:S01]  /*8b10*/  FFMA.FTZ R57, R68, UR33, -R10.reuse ;  /* 0x0000002144397c23 */ /* 0x100fe2000801080a */
[----:B------:R-:W-:Y:S01]  /*8b20*/  FMNMX.FTZ R7, R47, R28, !PT ;  /* 0x0000001c2f077209 */ /* 0x000fe20007810000 */
[--C-:B------:R-:W-:Y:S01]  /*8b30*/  FFMA.FTZ R68, R77, UR33, -R10.reuse ;  /* 0x000000214d447c23 */ /* 0x100fe2000801080a */
[----:B------:R0:W-:Y:S01]  /*8b40*/  MUFU.EX2 R28, R41 ;  /* 0x00000029001c7308 */ /* 0x0001e20000000800 */
[--C-:B------:R-:W-:Y:S01]  /*8b50*/  FFMA.FTZ R40, R49, UR33, -R10.reuse ;  /* 0x0000002131287c23 */ /* 0x100fe2000801080a */
[----:B------:R-:W-:Y:S01]  /*8b60*/  FMNMX.FTZ R32, R50, R7, !PT ;  /* 0x0000000732207209 */ /* 0x000fe20007810000 */
[--C-:B------:R-:W-:Y:S01]  /*8b70*/  FFMA.FTZ R45, R56, UR33, -R10.reuse ;  /* 0x00000021382d7c23 */ /* 0x100fe2000801080a */
[----:B------:R-:W-:Y:S01]  /*8b80*/  FFMA.FTZ R49, R60, UR33, -R10 ;  /* 0x000000213c317c23 */ /* 0x000fe2000801080a */
[----:B------:R-:W-:-:S02]  /*8b90*/  WARPGROUP.DEPBAR.LE gsb0, 0x0 ;  /* 0x00008000000079c5 */ /* 0x000fc40000010000 */
[----:B------:R-:W-:Y:S01]  /*8ba0*/  WARPGROUP.ARRIVE ;  /* 0x00000000000079c5 */ /* 0x000fe20000000000 */
[----:B------:R-:W-:Y:S01]  /*8bb0*/  FMNMX.FTZ R7, R51, R32, !PT ;  /* 0x0000002033077209 */ /* 0x000fe20007810000 */
[--C-:B0-----:R-:W-:Y:S01]  /*8bc0*/  FFMA.FTZ R41, R52, UR33, -R10.reuse ;  /* 0x0000002134297c23 */ /* 0x101fe2000801080a */
[----:B------:R-:W-:Y:S01]  /*8bd0*/  MUFU.EX2 R9, R9 ;  /* 0x0000000900097308 */ /* 0x000fe20000000800 */
        /* <DEDUP_REMOVED lines=39> */
[----:B------:R-:W0:Y:S01]  /*8e50*/  SHFL.BFLY PT, R7, R32, 0x2, 0x1f ;  /* 0x0c401f0020077f89 */ /* 0x000e2200000e0000 */
[----:B------:R-:W-:Y:S08]  /*8e60*/  MUFU.EX2 R36, R36 ;  /* 0x0000002400247308 */ /* 0x000ff00000000800 */
[----:B------:R-:W-:Y:S08]  /*8e70*/  MUFU.EX2 R37, R37 ;  /* 0x0000002500257308 */ /* 0x000ff00000000800 */
[----:B------:R-:W-:Y:S01]  /*8e80*/  MUFU.EX2 R40, R40 ;  /* 0x0000002800287308 */ /* 0x000fe20000000800 */
[----:B0-----:R-:W-:-:S07]  /*8e90*/  FMNMX.FTZ R33, R32, R7, !PT ;  /* 0x0000000720217209 */ /* 0x001fce0007810000 */
[----:B------:R-:W-:Y:S01]  /*8ea0*/  MUFU.EX2 R41, R41 ;  /* 0x0000002900297308 */ /* 0x000fe20000000800 */
[----:B------:R-:W-:Y:S02]  /*8eb0*/  WARPGROUP.DEPBAR.LE gsb0, 0x0 ;  /* 0x00008000000079c5 */ /* 0x000fe40000010000 */
[----:B------:R-:W-:Y:S01]  /*8ec0*/  WARPGROUP.ARRIVE ;  /* 0x00000000000079c5 */ /* 0x000fe20000000000 */
[----:B------:R-:W0:Y:S04]  /*8ed0*/  SHFL.BFLY PT, R32, R33, 0x1, 0x1f ;  /* 0x0c201f0021207f89 */ /* 0x000e2800000e0000 */
[----:B------:R-:W-:Y:S01]  /*8ee0*/  MUFU.EX2 R44, R44 ;  /* 0x0000002c002c7308 */ /* 0x000fe20000000800 */
[----:B------:R-:W-:Y:S01]  /*8ef0*/  HGMMA.64x96x16.F32 R88, gdesc[UR28].tnspB, R88, gsb0 ;  /* 0x416000001c5879f0 */ /* 0x000fe20008000858 */
[----:B------:R-:W-:-:S02]  /*8f00*/  UIADD3 UR28, UR6, 0x600, URZ ;  /* 0x00000600061c7890 */ /* 0x000fc4000fffe03f */
[----:B------:R-:W-:-:S04]  /*8f10*/  UIADD3 UR30, UR7, 0x100, URZ ;  /* 0x00000100071e7890 */ /* 0x000fc8000fffe03f */
[----:B------:R-:W-:Y:S01]  /*8f20*/  MUFU.EX2 R45, R45 ;  /* 0x0000002d002d7308 */ /* 0x000fe20000000800 */
[----:B------:R-:W-:Y:S01]  /*8f30*/  UMOV UR29, 0x40000040 ;  /* 0x40000040001d7882 */ /* 0x000fe20000000000 */
[----:B------:R-:W-:-:S06]  /*8f40*/  UMOV UR31, 0x80000020 ;  /* 0x80000020001f7882 */ /* 0x000fcc0000000000 */
[----:B------:R-:W-:Y:S01]  /*8f50*/  MUFU.EX2 R48, R48 ;  /* 0x0000003000307308 */ /* 0x000fe20000000800 */
[----:B0-----:R-:W-:-:S07]  /*8f60*/  FMNMX.FTZ R7, R33, R32, !PT ;  /* 0x0000002021077209 */ /* 0x001fce0007810000 */
[----:B------:R-:W-:Y:S01]  /*8f70*/  MUFU.EX2 R49, R49 ;  /* 0x0000003100317308 */ /* 0x000fe20000000800 */
[C---:B------:R-:W-:Y:S01]  /*8f80*/  FMUL.FTZ R32, R7.reuse, UR33 ;  /* 0x0000002107207c20 */ /* 0x040fe20008410000 */
[----:B------:R-:W-:-:S03]  /*8f90*/  FADD.FTZ R8, -R7, R8 ;  /* 0x0000000807087221 */ /* 0x000fc60000010100 */
[--C-:B------:R-:W-:Y:S01]  /*8fa0*/  FFMA.FTZ R77, R34, UR33, -R32.reuse ;  /* 0x00000021224d7c23 */ /* 0x100fe20008010820 */
[--C-:B------:R-:W-:Y:S01]  /*8fb0*/  FFMA.FTZ R84, R35, UR33, -R32.reuse ;  /* 0x0000002123547c23 */ /* 0x100fe20008010820 */
[----:B------:R-:W-:Y:S02]  /*8fc0*/  IMAD.U32 R34, RZ, RZ, UR43 ;  /* 0x0000002bff227e24 */ /* 0x000fe4000f8e00ff */
[----:B------:R-:W-:Y:S01]  /*8fd0*/  FMUL.FTZ R8, R8, UR33 ;  /* 0x0000002108087c20 */ /* 0x000fe20008410000 */
[--C-:B------:R-:W-:Y:S01]  /*8fe0*/  FFMA.FTZ R33, R26, UR33, -R32.reuse ;  /* 0x000000211a217c23 */ /* 0x100fe20008010820 */
[----:B------:R-:W-:Y:S02]  /*8ff0*/  IMAD.U32 R35, RZ, RZ, UR35 ;  /* 0x00000023ff237e24 */ /* 0x000fe4000f8e00ff */
[--C-:B------:R-:W-:Y:S01]  /*9000*/  FFMA.FTZ R26, R27, UR33, -R32.reuse ;  /* 0x000000211b1a7c23 */ /* 0x100fe20008010820 */
[----:B------:R-:W-:Y:S01]  /*9010*/  @!P1 LEA R34, R34, UR42, 0x3 ;  /* 0x0000002a22229c11 */ /* 0x000fe2000f8e18ff */
[--C-:B------:R-:W-:Y:S01]  /*9020*/  FFMA.FTZ R80, R30, UR33, -R32.reuse ;  /* 0x000000211e507c23 */ /* 0x100fe20008010820 */
[----:B------:R-:W-:Y:S01]  /*9030*/  MUFU.EX2 R8, R8 ;  /* 0x0000000800087308 */ /* 0x000fe20000000800 */
[----:B------:R-:W-:Y:S01]  /*9040*/  @!P1 LEA R35, R35, UR42, 0x3 ;  /* 0x0000002a23239c11 */ /* 0x000fe2000f8e18ff */
[----:B------:R-:W-:Y:S01]  /*9050*/  FFMA.FTZ R85, R39, UR33, -R32 ;  /* 0x0000002127557c23 */ /* 0x000fe20008010820 */
[----:B------:R-:W-:-:S02]  /*9060*/  VIADD R30, R138, 0x9 ;  /* 0x000000098a1e7836 */ /* 0x000fc40000000000 */
[--C-:B------:R-:W-:Y:S01]  /*9070*/  FFMA.FTZ R39, R42, UR33, -R32.reuse ;  /* 0x000000212a277c23 */ /* 0x100fe20008010820 */
[--C-:B------:R-:W-:Y:S01]  /*9080*/  FFMA.FTZ R42, R43, UR33, -R32.reuse ;  /* 0x000000212b2a7c23 */ /* 0x100fe20008010820 */
[----:B------:R-:W-:Y:S02]  /*9090*/  @!P1 VIADD R34, R34, 0x2d840 ;  /* 0x0002d84022229836 */ /* 0x000fe40000000000 */
[--C-:B------:R-:W-:Y:S01]  /*90a0*/  FFMA.FTZ R43, R47, UR33, -R32.reuse ;  /* 0x000000212f2b7c23 */ /* 0x100fe20008010820 */
[----:B------:R-:W0:Y:S01]  /*90b0*/  MUFU.EX2 R33, R33 ;  /* 0x0000002100217308 */ /* 0x000e220000000800 */
[----:B------:R-:W-:Y:S02]  /*90c0*/  @!P1 VIADD R35, R35, 0x2d860 ;  /* 0x0002d86023239836 */ /* 0x000fe40000000000 */
[--C-:B------:R-:W-:Y:S01]  /*90d0*/  FFMA.FTZ R47, R55, UR33, -R32.reuse ;  /* 0x00000021372f7c23 */ /* 0x100fe20008010820 */
[--C-:B------:R-:W-:Y:S01]  /*90e0*/  FFMA.FTZ R81, R31, UR33, -R32.reuse ;  /* 0x000000211f517c23 */ /* 0x100fe20008010820 */
[----:B------:R-:W-:Y:S01]  /*90f0*/  SEL R55, R30, 0x9, !P2 ;  /* 0x000000091e377807 */ /* 0x000fe20005000000 */
[----:B------:R-:W-:Y:S01]  /*9100*/  FFMA.FTZ R76, R38, UR33, -R32 ;  /* 0x00000021264c7c23 */ /* 0x000fe20008010820 */
[----:B------:R-:W-:Y:S01]  /*9110*/  @!P1 PRMT R34, RZ, 0x654, R34 ;  /* 0x00000654ff229816 */ /* 0x000fe20000000022 */
[--C-:B------:R-:W-:Y:S01]  /*9120*/  FFMA.FTZ R27, R46, UR33, -R32.reuse ;  /* 0x000000212e1b7c23 */ /* 0x100fe20008010820 */
[----:B------:R-:W1:Y:S01]  /*9130*/  MUFU.EX2 R26, R26 ;  /* 0x0000001a001a7308 */ /* 0x000e620000000800 */
[----:B------:R-:W-:Y:S01]  /*9140*/  @!P1 PRMT R35, RZ, 0x654, R35 ;  /* 0x00000654ff239816 */ /* 0x000fe20000000023 */
[--C-:B------:R-:W-:Y:S01]  /*9150*/  FFMA.FTZ R46, R51, UR33, -R32.reuse ;  /* 0x00000021332e7c23 */ /* 0x100fe20008010820 */
[--C-:B------:R-:W-:Y:S01]  /*9160*/  FFMA.FTZ R51, R62, UR33, -R32.reuse ;  /* 0x000000213e337c23 */ /* 0x100fe20008010820 */
[--C-:B------:R-:W-:Y:S01]  /*9170*/  FFMA.FTZ R38, R50, UR33, -R32.reuse ;  /* 0x0000002132267c23 */ /* 0x100fe20008010820 */
[--C-:B------:R-:W-:Y:S01]  /*9180*/  FFMA.FTZ R50, R59, UR33, -R32.reuse ;  /* 0x000000213b327c23 */ /* 0x100fe20008010820 */
[--C-:B------:R-:W-:Y:S01]  /*9190*/  FFMA.FTZ R31, R54, UR33, -R32.reuse ;  /* 0x00000021361f7c23 */ /* 0x100fe20008010820 */
[--C-:B------:R-:W-:Y:S01]  /*91a0*/  FFMA.FTZ R30, R58, UR33, -R32.reuse ;  /* 0x000000213a1e7c23 */ /* 0x100fe20008010820 */
[----:B------:R-:W2:Y:S01]  /*91b0*/  MUFU.EX2 R80, R80 ;  /* 0x0000005000507308 */ /* 0x000ea20000000800 */
[----:B0-----:R-:W-:Y:S01]  /*91c0*/  FFMA.FTZ R3, R8, R3, R33 ;  /* 0x0000000308037223 */ /* 0x001fe20000010021 */
        /* <DEDUP_REMOVED lines=15> */
[----:B------:R-:W-:Y:S01]  /*92c0*/  F2FP.F16.F32.PACK_AB R33, R26, R33 ;  /* 0x000000211a21723e */ /* 0x000fe200000000ff */
[----:B------:R-:W-:Y:S01]  /*92d0*/  UMOV UR35, UR43 ;  /* 0x0000002b00237c82 */ /* 0x000fe20008000000 */
[C---:B------:R-:W-:Y:S01]  /*92e0*/  ISETP.GT.AND P2, PT, R2.reuse, UR34, PT ;  /* 0x0000002202007c0c */ /* 0x040fe2000bf44270 */
[----:B------:R-:W-:-:S04]  /*92f0*/  VIADD R2, R2, 0xffffffff ;  /* 0xffffffff02027836 */ /* 0x000fc80000000000 */
[----:B------:R-:W3:Y:S08]  /*9300*/  MUFU.EX2 R84, R84 ;  /* 0x0000005400547308 */ /* 0x000ef00000000800 */
[----:B------:R-:W4:Y:S08]  /*9310*/  MUFU.EX2 R76, R76 ;  /* 0x0000004c004c7308 */ /* 0x000f300000000800 */
        /* <DEDUP_REMOVED lines=19> */
[----:B------:R-:W5:Y:S08]  /*9450*/  MUFU.EX2 R51, R51 ;  /* 0x0000003300337308 */ /* 0x000f700000000800 */
        /* <DEDUP_REMOVED lines=39> */
[----:B------:R-:W-:Y:S01]  /*96d0*/  @!P1 SYNCS.ARRIVE.TRANS64.RED.A1T0 RZ, [R34+URZ], RZ ;  /* 0x000000ff22ff99a7 */ /* 0x000fe2000810043f */
[----:B------:R-:W-:Y:S01]  /*96e0*/  FMUL.FTZ R88, R88, R9 ;  /* 0x0000000958587220 */ /* 0x000fe20000410000 */
[----:B--2---:R-:W-:Y:S01]  /*96f0*/  FFMA.FTZ R55, R70, UR33, -R32 ;  /* 0x0000002146377c23 */ /* 0x004fe20008010820 */
[----:B------:R-:W-:Y:S01]  /*9700*/  F2FP.F16.F32.PACK_AB R32, R12, R11 ;  /* 0x0000000b0c20723e */ /* 0x000fe200000000ff */
[-C--:B------:R-:W-:Y:S01]  /*9710*/  FMUL.FTZ R89, R89, R9.reuse ;  /* 0x0000000959597220 */ /* 0x080fe20000410000 */
[-C--:B------:R-:W-:Y:S01]  /*9720*/  FMUL.FTZ R92, R92, R9.reuse ;  /* 0x000000095c5c7220 */ /* 0x080fe20000410000 */
[-C--:B------:R-:W-:Y:S01]  /*9730*/  FMUL.FTZ R93, R93, R9.reuse ;  /* 0x000000095d5d7220 */ /* 0x080fe20000410000 */
[-C--:B------:R-:W-:Y:S01]  /*9740*/  FMUL.FTZ R96, R96, R9.reuse ;  /* 0x0000000960607220 */ /* 0x080fe20000410000 */
[----:B------:R2:W-:Y:S01]  /*9750*/  @!P1 SYNCS.ARRIVE.TRANS64.RED.A1T0 RZ, [R35+URZ], RZ ;  /* 0x000000ff23ff99a7 */ /* 0x0005e2000810043f */
[----:B------:R-:W-:Y:S01]  /*9760*/  MUFU.EX2 R55, R55 ;  /* 0x0000003700377308 */ /* 0x000fe20000000800 */
[-C--:B------:R-:W-:Y:S01]  /*9770*/  FMUL.FTZ R97, R97, R9.reuse ;  /* 0x0000000961617220 */ /* 0x080fe20000410000 */
[-C--:B------:R-:W-:Y:S01]  /*9780*/  FMUL.FTZ R100, R100, R9.reuse ;  /* 0x0000000964647220 */ /* 0x080fe20000410000 */
[-C--:B------:R-:W-:Y:S01]  /*9790*/  FMUL.FTZ R101, R101, R9.reuse ;  /* 0x0000000965657220 */ /* 0x080fe20000410000 */
[-C--:B------:R-:W-:Y:S01]  /*97a0*/  FMUL.FTZ R104, R104, R9.reuse ;  /* 0x0000000968687220 */ /* 0x080fe20000410000 */
[-C--:B------:R-:W-:Y:S01]  /*97b0*/  FMUL.FTZ R105, R105, R9.reuse ;  /* 0x0000000969697220 */ /* 0x080fe20000410000 */
[-C--:B------:R-:W-:Y:S01]  /*97c0*/  FMUL.FTZ R108, R108, R9.reuse ;  /* 0x000000096c6c7220 */ /* 0x080fe20000410000 */
[----:B--2---:R-:W-:Y:S01]  /*97d0*/  FFMA.FTZ R35, R9, R4, R11 ;  /* 0x0000000409237223 */ /* 0x004fe2000001000b */
[-C--:B------:R-:W-:Y:S01]  /*97e0*/  FMUL.FTZ R109, R109, R9.reuse ;  /* 0x000000096d6d7220 */ /* 0x080fe20000410000 */
[----:B------:R-:W-:Y:S01]  /*97f0*/  MUFU.EX2 R4, R63 ;  /* 0x0000003f00047308 */ /* 0x000fe20000000800 */
        /* <DEDUP_REMOVED lines=8> */
[----:B------:R-:W2:Y:S01]  /*9880*/  MUFU.EX2 R3, R66 ;  /* 0x0000004200037308 */ /* 0x000ea20000000800 */
        /* <DEDUP_REMOVED lines=8> */
[----:B------:R-:W-:Y:S01]  /*9910*/  FADD.FTZ R34, R20, R35 ;  /* 0x0000002314227221 */ /* 0x000fe20000010000 */
[----:B---3--:R-:W-:Y:S01]  /*9920*/  FADD.FTZ R59, R84, R59 ;  /* 0x0000003b543b7221 */ /* 0x008fe20000010000 */
[-C--:B------:R-:W-:Y:S01]  /*9930*/  FMUL.FTZ R129, R129, R9.reuse ;  /* 0x0000000981817220 */ /* 0x080fe20000410000 */
[-C--:B------:R-:W-:Y:S01]  /*9940*/  FMUL.FTZ R132, R132, R9.reuse ;  /* 0x0000000984847220 */ /* 0x080fe20000410000 */
[----:B------:R-:W-:Y:S01]  /*9950*/  FADD.FTZ R35, R21, R34 ;  /* 0x0000002215237221 */ /* 0x000fe20000010000 */
[----:B----4-:R-:W-:Y:S01]  /*9960*/  FADD.FTZ R34, R76, R59 ;  /* 0x0000003b4c227221 */ /* 0x010fe20000010000 */
[----:B------:R-:W-:Y:S01]  /*9970*/  FMUL.FTZ R133, R133, R9 ;  /* 0x0000000985857220 */ /* 0x000fe20000410000 */
[-C--:B------:R-:W-:Y:S01]  /*9980*/  FMUL.FTZ R90, R90, R8.reuse ;  /* 0x000000085a5a7220 */ /* 0x080fe20000410000 */
[----:B------:R-:W-:Y:S01]  /*9990*/  FADD.FTZ R62, R24, R35 ;  /* 0x00000023183e7221 */ /* 0x000fe20000010000 */
[----:B-----5:R-:W-:Y:S01]  /*99a0*/  FADD.FTZ R34, R85, R34 ;  /* 0x0000002255227221 */ /* 0x020fe20000010000 */
[-C--:B------:R-:W-:Y:S01]  /*99b0*/  FMUL.FTZ R91, R91, R8.reuse ;  /* 0x000000085b5b7220 */ /* 0x080fe20000410000 */
        /* <DEDUP_REMOVED lines=28> */
[----:B0-----:R-:W0:Y:S01]  /*9b80*/  MUFU.EX2 R33, R82 ;  /* 0x0000005200217308 */ /* 0x001e220000000800 */
[----:B------:R-:W-:Y:S01]  /*9b90*/  FADD.FTZ R28, R44, R11 ;  /* 0x0000000b2c1c7221 */ /* 0x000fe20000010000 */
[----:B------:R-:W-:Y:S01]  /*9ba0*/  FADD.FTZ R11, R47, R20 ;  /* 0x000000142f0b7221 */ /* 0x000fe20000010000 */
[----:B------:R-:W-:Y:S01]  /*9bb0*/  F2FP.F16.F32.PACK_AB R25, R42, R39 ;  /* 0x000000272a19723e */ /* 0x000fe200000000ff */
[----:B------:R1:W-:Y:S01]  /*9bc0*/  STSM.16.M88.4 [R23], R12 ;  /* 0x0000000c17007844 */ /* 0x0003e20000000200 */
[----:B------:R-:W-:Y:S01]  /*9bd0*/  FADD.FTZ R21, R45, R28 ;  /* 0x0000001c2d157221 */ /* 0x000fe20000010000 */
[----:B------:R-:W-:Y:S01]  /*9be0*/  FADD.FTZ R11, R30, R11 ;  /* 0x0000000b1e0b7221 */ /* 0x000fe20000010000 */
[----:B------:R-:W-:Y:S01]  /*9bf0*/  F2FP.F16.F32.PACK_AB R26, R36, R29 ;  /* 0x0000001d241a723e */ /* 0x000fe200000000ff */
[----:B------:R-:W3:Y:S01]  /*9c00*/  MUFU.EX2 R35, R86 ;  /* 0x0000005600237308 */ /* 0x000ee20000000800 */
[----:B------:R-:W-:Y:S01]  /*9c10*/  FADD.FTZ R20, R48, R21 ;  /* 0x0000001530147221 */ /* 0x000fe20000010000 */
[----:B------:R-:W-:Y:S01]  /*9c20*/  FADD.FTZ R28, R50, R11 ;  /* 0x0000000b321c7221 */ /* 0x000fe20000010000 */
[----:B------:R-:W-:Y:S01]  /*9c30*/  F2FP.F16.F32.PACK_AB R27, R43, R27 ;  /* 0x0000001b2b1b723e */ /* 0x000fe200000000ff */
[----:B------:R-:W-:Y:S01]  /*9c40*/  FMUL.FTZ R106, R106, R8 ;  /* 0x000000086a6a7220 */ /* 0x000fe20000410000 */
[----:B------:R-:W-:Y:S01]  /*9c50*/  FADD.FTZ R11, R49, R20 ;  /* 0x00000014310b7221 */ /* 0x000fe20000010000 */
[----:B------:R-:W-:Y:S01]  /*9c60*/  FADD.FTZ R21, R51, R28 ;  /* 0x0000001c33157221 */ /* 0x000fe20000010000 */
[----:B--2---:R-:W-:Y:S01]  /*9c70*/  F2FP.F16.F32.PACK_AB R29, R54, R3 ;  /* 0x00000003361d723e */ /* 0x004fe200000000ff */
[----:B------:R2:W-:Y:S01]  /*9c80*/  STSM.16.M88.4 [R19], R24 ;  /* 0x0000001813007844 */ /* 0x0005e20000000200 */
[----:B------:R-:W-:Y:S01]  /*9c90*/  FADD.FTZ R20, R52, R11 ;  /* 0x0000000b34147221 */ /* 0x000fe20000010000 */
[----:B------:R-:W-:Y:S01]  /*9ca0*/  FADD.FTZ R28, R4, R21 ;  /* 0x00000015041c7221 */ /* 0x000fe20000010000 */
[----:B------:R-:W4:Y:S01]  /*9cb0*/  MUFU.EX2 R32, R87 ;  /* 0x0000005700207308 */ /* 0x000f220000000800 */
[----:B-1----:R-:W-:Y:S01]  /*9cc0*/  F2FP.F16.F32.PACK_AB R12, R40, R37 ;  /* 0x00000025280c723e */ /* 0x002fe200000000ff */
        /* <DEDUP_REMOVED lines=12> */
[----:B--2---:R-:W-:Y:S01]  /*9d90*/  F2FP.F16.F32.PACK_AB R27, R4, R51 ;  /* 0x00000033041b723e */ /* 0x004fe200000000ff */
[----:B------:R-:W-:Y:S01]  /*9da0*/  FADD.FTZ R4, R60, R11 ;  /* 0x0000000b3c047221 */ /* 0x000fe20000010000 */
[----:B------:R-:W-:Y:S01]  /*9db0*/  FADD.FTZ R21, R58, R21 ;  /* 0x000000153a157221 */ /* 0x000fe20000010000 */
[----:B------:R1:W-:Y:S01]  /*9dc0*/  STSM.16.M88.4 [R18], R12 ;  /* 0x0000000c12007844 */ /* 0x0003e20000000200 */
[----:B------:R-:W-:Y:S01]  /*9dd0*/  F2FP.F16.F32.PACK_AB R24, R48, R45 ;  /* 0x0000002d3018723e */ /* 0x000fe200000000ff */
        /* <DEDUP_REMOVED lines=12> */
[----:B------:R-:W-:Y:S01]  /*9ea0*/  F2FP.F16.F32.PACK_AB R30, R60, R57 ;  /* 0x000000393c1e723e */ /* 0x000fe200000000ff */
[----:B------:R-:W-:Y:S01]  /*9eb0*/  FADD.FTZ R4, R79, R4 ;  /* 0x000000044f047221 */ /* 0x000fe20000010000 */
[----:B-1----:R-:W-:Y:S01]  /*9ec0*/  FADD.FTZ R14, R68, R11 ;  /* 0x0000000b440e7221 */ /* 0x002fe20000010000 */
[----:B------:R-:W-:Y:S01]  /*9ed0*/  F2FP.F16.F32.PACK_AB R31, R58, R55 ;  /* 0x000000373a1f723e */ /* 0x000fe200000000ff */
[----:B------:R-:W-:Y:S01]  /*9ee0*/  FMUL.FTZ R118, R118, R8 ;  /* 0x0000000876767220 */ /* 0x000fe20000410000 */
[----:B------:R-:W-:Y:S01]  /*9ef0*/  F2FP.F16.F32.PACK_AB R12, R64, R61 ;  /* 0x0000003d400c723e */ /* 0x000fe200000000ff */
[----:B------:R-:W-:Y:S01]  /*9f00*/  FADD.FTZ R3, R69, R14 ;  /* 0x0000000e45037221 */ /* 0x000fe20000010000 */
[----:B------:R-:W-:Y:S01]  /*9f10*/  F2FP.F16.F32.PACK_AB R13, R75, R74 ;  /* 0x0000004a4b0d723e */ /* 0x000fe200000000ff */
[----:B------:R1:W-:Y:S01]  /*9f20*/  STSM.16.M88.4 [R136], R28 ;  /* 0x0000001c88007844 */ /* 0x0003e20000000200 */
[----:B------:R-:W-:Y:S01]  /*9f30*/  F2FP.F16.F32.PACK_AB R14, R68, R65 ;  /* 0x00000041440e723e */ /* 0x000fe200000000ff */
[----:B0-----:R-:W-:Y:S01]  /*9f40*/  FADD.FTZ R4, R33, R4 ;  /* 0x0000000421047221 */ /* 0x001fe20000010000 */
[----:B------:R-:W-:Y:S01]  /*9f50*/  F2FP.F16.F32.PACK_AB R15, R79, R78 ;  /* 0x0000004e4f0f723e */ /* 0x000fe200000000ff */
[C---:B------:R-:W-:Y:S01]  /*9f60*/  FADD.FTZ R20, R72.reuse, R3 ;  /* 0x0000000348147221 */ /* 0x040fe20000010000 */
[-C--:B------:R-:W-:Y:S01]  /*9f70*/  FMUL.FTZ R119, R119, R8.reuse ;  /* 0x0000000877777220 */ /* 0x080fe20000410000 */
[C---:B------:R-:W-:Y:S01]  /*9f80*/  FADD.FTZ R4, R83.reuse, R4 ;  /* 0x0000000453047221 */ /* 0x040fe20000010000 */
[----:B--2---:R-:W-:Y:S01]  /*9f90*/  F2FP.F16.F32.PACK_AB R24, R72, R69 ;  /* 0x000000454818723e */ /* 0x004fe200000000ff */
[----:B------:R1:W-:Y:S01]  /*9fa0*/  STSM.16.M88.4 [R19+0x6000], R12 ;  /* 0x0060000c13007844 */ /* 0x0003e20000000200 */
[----:B------:R-:W-:Y:S01]  /*9fb0*/  F2FP.F16.F32.PACK_AB R25, R83, R33 ;  /* 0x000000215319723e */ /* 0x000fe200000000ff */
[----:B---3--:R-:W-:Y:S01]  /*9fc0*/  FADD.FTZ R3, R35, R4 ;  /* 0x0000000423037221 */ /* 0x008fe20000010000 */
[----:B------:R-:W-:Y:S01]  /*9fd0*/  F2FP.F16.F32.PACK_AB R26, R10, R73 ;  /* 0x000000490a1a723e */ /* 0x000fe200000000ff */
[----:B------:R-:W-:Y:S01]  /*9fe0*/  FADD.FTZ R73, R73, R20 ;  /* 0x0000001449497221 */ /* 0x000fe20000010000 */
[----:B----4-:R-:W-:Y:S01]  /*9ff0*/  F2FP.F16.F32.PACK_AB R27, R32, R35 ;  /* 0x00000023201b723e */ /* 0x010fe200000000ff */
[-C--:B------:R-:W-:Y:S01]  /*a000*/  FMUL.FTZ R122, R122, R8.reuse ;  /* 0x000000087a7a7220 */ /* 0x080fe20000410000 */
[-C--:B------:R-:W-:Y:S01]  /*a010*/  FMUL.FTZ R123, R123, R8.reuse ;  /* 0x000000087b7b7220 */ /* 0x080fe20000410000 */
[-C--:B------:R-:W-:Y:S01]  /*a020*/  FMUL.FTZ R126, R126, R8.reuse ;  /* 0x000000087e7e7220 */ /* 0x080fe20000410000 */
[-C--:B------:R-:W-:Y:S01]  /*a030*/  FMUL.FTZ R127, R127, R8.reuse ;  /* 0x000000087f7f7220 */ /* 0x080fe20000410000 */
[----:B------:R1:W-:Y:S01]  /*a040*/  STSM.16.M88.4 [R18+0x6000], R24 ;  /* 0x0060001812007844 */ /* 0x0003e20000000200 */
[-C--:B------:R-:W-:Y:S01]  /*a050*/  FMUL.FTZ R130, R130, R8.reuse ;  /* 0x0000000882827220 */ /* 0x080fe20000410000 */
[-C--:B------:R-:W-:Y:S01]  /*a060*/  FMUL.FTZ R131, R131, R8.reuse ;  /* 0x0000000883837220 */ /* 0x080fe20000410000 */
[-C--:B------:R-:W-:Y:S01]  /*a070*/  FMUL.FTZ R134, R134, R8.reuse ;  /* 0x0000000886867220 */ /* 0x080fe20000410000 */
[----:B------:R-:W-:Y:S01]  /*a080*/  @!PT LDS RZ, [RZ] ;  /* 0x00000000fffff984 */ /* 0x000fe20000000800 */
[----:B------:R-:W-:Y:S01]  /*a090*/  @!PT LDS RZ, [RZ] ;  /* 0x00000000fffff984 */ /* 0x000fe20000000800 */
[----:B------:R-:W-:Y:S01]  /*a0a0*/  @!PT LDS RZ, [RZ] ;  /* 0x00000000fffff984 */ /* 0x000fe20000000800 */
[----:B------:R-:W-:Y:S01]  /*a0b0*/  @!PT LDS RZ, [RZ] ;  /* 0x00000000fffff984 */ /* 0x000fe20000000800 */
[----:B------:R0:W-:Y:S06]  /*a0c0*/  MEMBAR.ALL.CTA ;  /* 0x0000000000007992 */ /* 0x0001ec0000008000 */
[----:B0-----:R-:W0:Y:S01]  /*a0d0*/  FENCE.VIEW.ASYNC.S ;  /* 0x00000000000073c6 */ /* 0x001e220000000000 */
[----:B------:R-:W-:Y:S01]  /*a0e0*/  FMUL.FTZ R135, R135, R8 ;  /* 0x0000000887877220 */ /* 0x000fe20000410000 */
[----:B------:R-:W-:Y:S01]  /*a0f0*/  FADD.FTZ R4, R10, R73 ;  /* 0x000000490a047221 */ /* 0x000fe20000010000 */
[----:B------:R-:W-:Y:S01]  /*a100*/  FADD.FTZ R3, R32, R3 ;  /* 0x0000000320037221 */ /* 0x000fe20000010000 */
[----:B------:R-:W-:-:S02]  /*a110*/  IMAD.MOV.U32 R8, RZ, RZ, R7 ;  /* 0x000000ffff087224 */ /* 0x000fc400078e0007 */
[----:B------:R-:W-:Y:S01]  /*a120*/  IMAD.MOV.U32 R9, RZ, RZ, R0 ;  /* 0x000000ffff097224 */ /* 0x000fe200078e0000 */
[----:B0-----:R-:W-:Y:S01]  /*a130*/  NOP ;  /* 0x0000000000007918 */ /* 0x001fe20000000000 */
[----:B------:R-:W-:Y:S05]  /*a140*/  @P2 BRA `(.L_x_9155) ;  /* 0xffffffdc00f02947 */ /* 0x000fea000383ffff */
.L_x_9146:
[----:B------:R-:W-:-:S13]  /*a150*/  ISETP.GE.AND P2, PT, R2, UR39, PT ;  /* 0x0000002702007c0c */ /* 0x000fda000bf46270 */
[----:B------:R-:W-:Y:S05]  /*a160*/  @!P2 BRA `(.L_x_9156) ;  /* 0x000000300034a947 */ /* 0x000fea0003800000 */
[----:B------:R-:W-:Y:S01]  /*a170*/  IMAD.IADD R10, R137, 0x1, -R139 ;  /* 0x00000001890a7824 */ /* 0x000fe200078e0a8b */
[----:B------:R-:W-:Y:S01]  /*a180*/  UMOV UR28, UR46 ;  /* 0x0000002e001c7c82 */ /* 0x000fe20008000000 */
[----:B-1----:R-:W-:Y:S01]  /*a190*/  IMAD.MOV.U32 R13, RZ, RZ, R7 ;  /* 0x000000ffff0d7224 */ /* 0x002fe200078e0007 */
[----:B------:R-:W-:Y:S01]  /*a1a0*/  UMOV UR50, UR43 ;  /* 0x0000002b00327c82 */ /* 0x000fe20008000000 */
[--C-:B------:R-:W-:Y:S01]  /*a1b0*/  IMAD.IADD R11, R6, 0x1, R10.reuse ;  /* 0x00000001060b7824 */ /* 0x100fe200078e020a */
[----:B------:R-:W-:Y:S01]  /*a1c0*/  ULDC UR34, c[0x0][0x9e4] ;  /* 0x0002790000227ab9 */ /* 0x000fe20000000800 */
[----:B------:R-:W-:Y:S01]  /*a1d0*/  IMAD.IADD R10, R5, 0x1, R10 ;  /* 0x00000001050a7824 */ /* 0x000fe200078e020a */
[----:B------:R-:W-:Y:S01]  /*a1e0*/  ULDC UR47, c[0x0][0x9dc] ;  /* 0x00027700002f7ab9 */ /* 0x000fe20000000800 */
[----:B------:R-:W-:Y:S01]  /*a1f0*/  IMAD.MOV.U32 R12, RZ, RZ, R0 ;  /* 0x000000ffff0c7224 */ /* 0x000fe200078e0000 */
[----:B------:R-:W-:Y:S01]  /*a200*/  LOP3.LUT R9, RZ, R11, RZ, 0x33, !PT ;  /* 0x0000000bff097212 */ /* 0x000fe200078e33ff */
[----:B------:R-:W-:Y:S01]  /*a210*/  ULDC UR33, c[0x0][0x988] ;  /* 0x0002620000217ab9 */ /* 0x000fe20000000800 */
[----:B------:R-:W-:Y:S01]  /*a220*/  LOP3.LUT R8, RZ, R10, RZ, 0x33, !PT ;  /* 0x0000000aff087212 */ /* 0x000fe200078e33ff */
[----:B------:R-:W-:-:S06]  /*a230*/  ULDC UR35, c[0x0][0x9e0] ;  /* 0x0002780000237ab9 */ /* 0x000fcc0000000800 */
.L_x_9173:
        /* <DEDUP_REMOVED lines=9> */
.L_x_9158:
[----:B------:R-:W-:Y:S01]  /*a2d0*/  ULEA UR6, UR43, UR42, 0x3 ;  /* 0x0000002a2b067291 */ /* 0x000fe2000f8e183f */
[----:B------:R-:W-:-:S05]  /*a2e0*/  IMAD.U32 R0, RZ, RZ, UR46 ;  /* 0x0000002eff007e24 */ /* 0x000fca000f8e00ff */
[----:B------:R-:W-:-:S04]  /*a2f0*/  SHF.L.U32 R0, R0, 0x1f, RZ ;  /* 0x0000001f00007819 */ /* 0x000fc800000006ff */
[----:B------:R0:W1:Y:S01]  /*a300*/  SYNCS.PHASECHK.TRANS64.TRYWAIT P2, [UR6+0x2d830], R0 ;  /* 0x02d83000ff0075a7 */ /* 0x0000620008040146 */
[----:B------:R-:W-:Y:S05]  /*a310*/  @!P0 BRA `(.L_x_9159) ;  /* 0x0000000000048947 */ /* 0x000fea0003800000 */
[----:B------:R-:W-:Y:S01]  /*a320*/  BPT.TRAP 0x1 ;  /* 0x000000040000795c */ /* 0x000fe20000300000 */
.L_x_9159:
[----:B-1----:R-:W-:Y:S05]  /*a330*/  @P2 BRA `(.L_x_9157) ;  /* 0x0000000000082947 */ /* 0x002fea0003800000 */
[----:B------:R-:W1:Y:S02]  /*a340*/  SYNCS.PHASECHK.TRANS64.TRYWAIT P2, [UR6+0x2d830], R0 ;  /* 0x02d83000ff0075a7 */ /* 0x000e640008040146 */
[----:B-1----:R-:W-:Y:S05]  /*a350*/  @!P2 BRA `(.L_x_9160) ;  /* 0x000000a00030a947 */ /* 0x002fea0003800000 */
.L_x_9157:
        /* <DEDUP_REMOVED lines=37> */
.L_x_9162:
[----:B------:R-:W-:Y:S01]  /*a5b0*/  ULEA UR6, UR50, UR42, 0x3 ;  /* 0x0000002a32067291 */ /* 0x000fe2000f8e183f */
[----:B------:R-:W-:-:S05]  /*a5c0*/  IMAD.U32 R0, RZ, RZ, UR28 ;  /* 0x0000001cff007e24 */ /* 0x000fca000f8e00ff */
[----:B------:R-:W-:-:S04]  /*a5d0*/  SHF.L.U32 R0, R0, 0x1f, RZ ;  /* 0x0000001f00007819 */ /* 0x000fc800000006ff */
[----:B------:R0:W1:Y:S01]  /*a5e0*/  SYNCS.PHASECHK.TRANS64.TRYWAIT P2, [UR6+0x2d850], R0 ;  /* 0x02d85000ff0075a7 */ /* 0x0000620008040146 */
[----:B------:R-:W-:Y:S05]  /*a5f0*/  @!P0 BRA `(.L_x_9163) ;  /* 0x0000000000048947 */ /* 0x000fea0003800000 */
[----:B------:R-:W-:Y:S01]  /*a600*/  BPT.TRAP 0x1 ;  /* 0x000000040000795c */ /* 0x000fe20000300000 */
.L_x_9163:
[----:B-1----:R-:W-:Y:S05]  /*a610*/  @P2 BRA `(.L_x_9161) ;  /* 0x0000000000082947 */ /* 0x002fea0003800000 */
[----:B------:R-:W1:Y:S02]  /*a620*/  SYNCS.PHASECHK.TRANS64.TRYWAIT P2, [UR6+0x2d850], R0 ;  /* 0x02d85000ff0075a7 */ /* 0x000e640008040146 */
[----:B-1----:R-:W-:Y:S05]  /*a630*/  @!P2 BRA `(.L_x_9164) ;  /* 0x0000009c0090a947 */ /* 0x002fea0003800000 */
.L_x_9161:
[----:B------:R-:W-:Y:S01]  /*a640*/  UIADD3 UR6, UR42, 0x400, URZ ;  /* 0x000004002a067890 */ /* 0x000fe2000fffe03f */
[----:B------:R-:W-:Y:S01]  /*a650*/  WARPGROUP.ARRIVE ;  /* 0x00000000000079c5 */ /* 0x000fe20000000000 */
[----:B------:R-:W-:Y:S01]  /*a660*/  UMOV UR29, 0x40000040 ;  /* 0x40000040001d7882 */ /* 0x000fe20000000000 */
[----:B------:R-:W-:Y:S01]  /*a670*/  UMOV UR31, 0x80000020 ;  /* 0x80000020001f7882 */ /* 0x000fe20000000000 */
[----:B------:R-:W-:-:S03]  /*a680*/  USHF.R.U32.HI UR6, URZ, 0x4, UR6 ;  /* 0x000000043f067899 */ /* 0x000fc60008011606 */
[----:B------:R-:W2:Y:S01]  /*a690*/  S2R R14, SR_TID.X ;  /* 0x00000000000e7919 */ /* 0x000ea20000002100 */
[----:B01----:R-:W-:Y:S01]  /*a6a0*/  IMAD.U32 R0, RZ, RZ, UR43 ;  /* 0x0000002bff007e24 */ /* 0x003fe2000f8e00ff */
[----:B------:R-:W-:-:S04]  /*a6b0*/  ULOP3.LUT UR6, UR6, 0x3fff, URZ, 0xc0, !UPT ;  /* 0x00003fff06067892 */ /* 0x000fc8000f8ec03f */
[----:B------:R-:W-:Y:S01]  /*a6c0*/  @!P1 LEA R0, R0, UR42, 0x3 ;  /* 0x0000002a00009c11 */ /* 0x000fe2000f8e18ff */
[----:B------:R-:W-:Y:S02]  /*a6d0*/  ULOP3.LUT UR7, UR6, 0x2000000, URZ, 0xfc, !UPT ;  /* 0x0200000006077892 */ /* 0x000fe4000f8efc3f */
[----:B------:R-:W-:Y:S02]  /*a6e0*/  ULOP3.LUT UR6, UR37, 0x10000, URZ, 0xfc, !UPT ;  /* 0x0001000025067892 */ /* 0x000fe4000f8efc3f */
[----:B------:R-:W-:-:S05]  /*a6f0*/  UIMAD UR7, UR50, 0x600, UR7 ;  /* 0x00000600320778a4 */ /* 0x000fca000f8e0207 */
[----:B------:R-:W-:Y:S02]  /*a700*/  UMOV UR28, UR6 ;  /* 0x00000006001c7c82 */ /* 0x000fe40008000000 */
[----:B------:R-:W-:Y:S02]  /*a710*/  UMOV UR30, UR7 ;  /* 0x00000007001e7c82 */ /* 0x000fe40008000000 */
[----:B------:R-:W-:Y:S01]  /*a720*/  HGMMA.64x96x16.F32 R88, gdesc[UR28].tnspB, R88, gsb0 ;  /* 0x416000001c5879f0 */ /* 0x000fe20008000858 */
[----:B------:R-:W-:Y:S02]  /*a730*/  UIADD3 UR28, UR6, 0x2, URZ ;  /* 0x00000002061c7890 */ /* 0x000fe4000fffe03f */
[----:B------:R-:W-:Y:S01]  /*a740*/  UIADD3 UR30, UR7, 0x40, URZ ;  /* 0x00000040071e7890 */ /* 0x000fe2000fffe03f */
[----:B------:R-:W-:Y:S01]  /*a750*/  UMOV UR29, 0x40000040 ;  /* 0x40000040001d7882 */ /* 0x000fe20000000000 */
[----:B------:R-:W-:Y:S01]  /*a760*/  UMOV UR31, 0x80000020 ;  /* 0x80000020001f7882 */ /* 0x000fe20000000000 */
[----:B--2---:R-:W-:-:S02]  /*a770*/  SHF.R.U32.HI R7, RZ, 0x7, R14 ;  /* 0x00000007ff077819 */ /* 0x004fc4000001160e */
[----:B------:R-:W-:Y:S01]  /*a780*/  ISETP.GE.U32.AND P2, PT, R14, 0x180, PT ;  /* 0x000001800e00780c */ /* 0x000fe20003f46070 */
[----:B------:R-:W-:Y:S02]  /*a790*/  @!P1 VIADD R14, R0, 0x2d840 ;  /* 0x0002d840000e9836 */ /* 0x000fe40000000000 */
[----:B------:R-:W-:Y:S02]  /*a7a0*/  VIADD R7, R7, 0x9 ;  /* 0x0000000907077836 */ /* 0x000fe40000000000 */
[----:B------:R-:W-:-:S03]  /*a7b0*/  IMAD.SHL.U32 R0, R2, 0x80, RZ ;  /* 0x0000008002007824 */ /* 0x000fc600078e00ff */
[----:B------:R-:W-:Y:S02]  /*a7c0*/  SEL R15, R7, 0x9, !P2 ;  /* 0x00000009070f7807 */ /* 0x000fe40005000000 */
[----:B------:R-:W-:Y:S02]  /*a7d0*/  @!P1 PRMT R7, RZ, 0x654, R14 ;  /* 0x00000654ff079816 */ /* 0x000fe4000000000e */
[----:B------:R-:W-:Y:S01]  /*a7e0*/  IADD3 R14, R137, 0x1, -R0 ;  /* 0x00000001890e7810 */ /* 0x000fe20007ffe800 */
        /* <DEDUP_REMOVED lines=49> */
[----:B-1----:R-:W-:-:S04]  /*ab00*/  IMAD.IADD R7, R14, 0x1, -R139 ;  /* 0x000000010e077824 */ /* 0x002fc800078e0a8b */
[----:B------:R-:W-:-:S04]  /*ab10*/  IMAD R7, R16, -0x2, R7 ;  /* 0xfffffffe10077824 */ /* 0x000fc800078e0207 */
[C---:B------:R-:W-:Y:S02]  /*ab20*/  VIADD R138, R7.reuse, UR35 ;  /* 0x00000023078a7c36 */ /* 0x040fe40008000000 */
[----:B------:R-:W-:Y:S02]  /*ab30*/  VIADD R21, R7, UR6 ;  /* 0x0000000607157c36 */ /* 0x000fe40008000000 */
[C---:B------:R-:W-:Y:S02]  /*ab40*/  IMAD.IADD R20, R6.reuse, 0x1, R138 ;  /* 0x0000000106147824 */ /* 0x040fe400078e028a */
[----:B------:R-:W-:Y:S01]  /*ab50*/  IMAD.IADD R7, R6, 0x1, R21 ;  /* 0x0000000106077824 */ /* 0x000fe200078e0215 */
[----:B0-----:R-:W-:Y:S06]  /*ab60*/  @!P5 BRA `(.L_x_9165) ;  /* 0x000000000058d947 */ /* 0x001fec0003800000 */
        /* <DEDUP_REMOVED lines=11> */
.L_x_9167:
[----:B------:R-:W-:-:S05]  /*ac20*/  IMAD.U32 R141, RZ, RZ, UR34 ;  /* 0x00000022ff8d7e24 */ /* 0x000fca000f8e00ff */
[----:B------:R-:W-:-:S13]  /*ac30*/  ISETP.NE.AND P2, PT, R141, 0x1, PT ;  /* 0x000000018d00780c */ /* 0x000fda0003f45270 */
[----:B------:R-:W0:Y:S02]  /*ac40*/  @P2 LDC.64 R14, c[0x0][0x9e8] ;  /* 0x00027a00ff0e2b82 */ /* 0x000e240000000a00 */
[----:B0-----:R-:W-:-:S04]  /*ac50*/  @P2 IMAD.HI.U32 R144, R11, R14, RZ ;  /* 0x0000000e0b902227 */ /* 0x001fc800078e00ff */
[----:B------:R-:W-:Y:S01]  /*ac60*/  IMAD.MOV.U32 R14, RZ, RZ, R11 ;  /* 0x000000ffff0e7224 */ /* 0x000fe200078e000b */
[----:B------:R-:W-:-:S07]  /*ac70*/  @P2 SHF.R.U32.HI R14, RZ, R15, R144 ;  /* 0x0000000fff0e2219 */ /* 0x000fce0000011690 */
.L_x_9168:
[----:B------:R-:W-:Y:S05]  /*ac80*/  BSYNC B0 ;  /* 0x0000000000007941 */ /* 0x000fea0003800000 */
.L_x_9166:
[----:B------:R-:W-:-:S04]  /*ac90*/  IMAD R15, R14, R141, -R0 ;  /* 0x0000008d0e0f7224 */ /* 0x000fc800078e0a00 */
[----:B------:R-:W-:-:S05]  /*aca0*/  IMAD R14, R16, -0x2, R15 ;  /* 0xfffffffe100e7824 */ /* 0x000fca00078e020f */
[----:B------:R-:W-:Y:S02]  /*acb0*/  VIADDMNMX R20, R14, R141, R20, PT ;  /* 0x0000008d0e147246 */ /* 0x000fe40003800114 */
[----:B------:R-:W-:-:S07]  /*acc0*/  VIMNMX R7, R7, R14, !PT ;  /* 0x0000000e07077248 */ /* 0x000fce0007fe0100 */
.L_x_9165:
        /* <DEDUP_REMOVED lines=111> */
.L_x_9171:
[----:B------:R-:W-:Y:S02]  /*b3c0*/  IMAD.U32 R20, RZ, RZ, UR34 ;  /* 0x00000022ff147e24 */ /* 0x000fe4000f8e00ff */
[----:B------:R-:W-:-:S03]  /*b3d0*/  IMAD.MOV.U32 R7, RZ, RZ, R10 ;  /* 0x000000ffff077224 */ /* 0x000fc600078e000a */
[----:B------:R-:W-:-:S13]  /*b3e0*/  ISETP.NE.AND P3, PT, R20, 0x1, PT ;  /* 0x000000011400780c */ /* 0x000fda0003f65270 */
[----:B------:R-:W0:Y:S02]  /*b3f0*/  @P3 LDC.64 R14, c[0x0][0x9e8] ;  /* 0x00027a00ff0e3b82 */ /* 0x000e240000000a00 */
[----:B0-----:R-:W-:-:S05]  /*b400*/  @P3 IMAD.HI.U32 R14, R10, R14, RZ ;  /* 0x0000000e0a0e3227 */ /* 0x001fca00078e00ff */
[----:B------:R-:W-:-:S07]  /*b410*/  @P3 SHF.R.U32.HI R7, RZ, R15, R14 ;  /* 0x0000000fff073219 */ /* 0x000fce000001160e */
.L_x_9172:
[----:B------:R-:W-:Y:S05]  /*b420*/  BSYNC B0 ;  /* 0x0000000000007941 */ /* 0x000fea0003800000 */
.L_x_9170:
[----:B------:R-:W-:-:S04]  /*b430*/  IMAD R7, R7, R20, -R0 ;  /* 0x0000001407077224 */ /* 0x000fc800078e0a00 */
[----:B------:R-:W-:-:S05]  /*b440*/  IMAD R7, R16, -0x2, R7 ;  /* 0xfffffffe10077824 */ /* 0x000fca00078e0207 */
[----:B------:R-:W-:Y:S02]  /*b450*/  VIADDMNMX R138, R7, R20, R138, PT ;  /* 0x00000014078a7246 */ /* 0x000fe4000380018a */
[----:B------:R-:W-:-:S07]  /*b460*/  VIMNMX R21, R21, R7, !PT ;  /* 0x0000000715157248 */ /* 0x000fce0007fe0100 */
.L_x_9169:
[----:B------:R-:W-:Y:S01]  /*b470*/  FMNMX.FTZ R0, R24, R12, !PT ;  /* 0x0000000c18007209 */ /* 0x000fe20007810000 */
[----:B------:R-:W-:Y:S01]  /*b480*/  UMOV UR28, UR46 ;  /* 0x0000002e001c7c82 */ /* 0x000fe20008000000 */
        /* <DEDUP_REMOVED lines=63> */
[----:B------:R-:W-:Y:S01]  /*b880*/  FSEL R34, R34, -INF , !P4 ;  /* 0xff80000022227808 */ /* 0x000fe20006000000 */
[----:B------:R-:W0:Y:S01]  /*b890*/  SHFL.BFLY PT, R0, R7, 0x2, 0x1f ;  /* 0x0c401f0007007f89 */ /* 0x000e2200000e0000 */
[----:B------:R-:W-:-:S02]  /*b8a0*/  ISETP.GT.AND P4, PT, R21, 0x19, P2 ;  /* 0x000000191500780c */ /* 0x000fc40001784270 */
[C---:B------:R-:W-:Y:S02]  /*b8b0*/  ISETP.LT.OR P3, PT, R138.reuse, 0x39, P3 ;  /* 0x000000398a00780c */ /* 0x040fe40001f61670 */
[----:B------:R-:W-:Y:S02]  /*b8c0*/  FSEL R55, R55, -INF , !P6 ;  /* 0xff80000037377808 */ /* 0x000fe40007000000 */
[C---:B------:R-:W-:Y:S02]  /*b8d0*/  ISETP.GT.AND P6, PT, R21.reuse, 0x48, P2 ;  /* 0x000000481500780c */ /* 0x040fe400017c4270 */
[----:B------:R-:W-:Y:S02]  /*b8e0*/  ISETP.LT.OR P4, PT, R138, 0x1a, P4 ;  /* 0x0000001a8a00780c */ /* 0x000fe40002781670 */
[----:B------:R-:W-:Y:S02]  /*b8f0*/  FSEL R54, R54, -INF , !P3 ;  /* 0xff80000036367808 */ /* 0x000fe40005800000 */
[----:B------:R-:W-:-:S02]  /*b900*/  ISETP.GT.AND P3, PT, R21, 0x41, P2 ;  /* 0x000000411500780c */ /* 0x000fc40001764270 */
[C---:B------:R-:W-:Y:S02]  /*b910*/  ISETP.LT.OR P6, PT, R138.reuse, 0x49, P6 ;  /* 0x000000498a00780c */ /* 0x040fe400037c1670 */
[----:B------:R-:W-:Y:S02]  /*b920*/  FSEL R39, R39, -INF , !P4 ;  /* 0xff80000027277808 */ /* 0x000fe40006000000 */
[----:B------:R-:W-:Y:S02]  /*b930*/  ISETP.GT.AND P4, PT, R21, 0x28, P2 ;  /* 0x000000281500780c */ /* 0x000fe40001784270 */
[----:B------:R-:W-:Y:S02]  /*b940*/  ISETP.LT.OR P3, PT, R138, 0x42, P3 ;  /* 0x000000428a00780c */ /* 0x000fe40001f61670 */
[----:B------:R-:W-:Y:S02]  /*b950*/  FSEL R62, R62, -INF , !P6 ;  /* 0xff8000003e3e7808 */ /* 0x000fe40007000000 */
[----:B0-----:R-:W-:-:S02]  /*b960*/  FMNMX.FTZ R0, R7, R0, !PT ;  /* 0x0000000007007209 */ /* 0x001fc40007810000 */
[----:B------:R-:W-:Y:S02]  /*b970*/  ISETP.GT.AND P6, PT, R21, 0x51, P2 ;  /* 0x000000511500780c */ /* 0x000fe400017c4270 */
[C---:B------:R-:W-:Y:S01]  /*b980*/  ISETP.LT.OR P4, PT, R138.reuse, 0x29, P4 ;  /* 0x000000298a00780c */ /* 0x040fe20002781670 */
[----:B------:R-:W0:Y:S01]  /*b990*/  SHFL.BFLY PT, R7, R0, 0x1, 0x1f ;  /* 0x0c201f0000077f89 */ /* 0x000e2200000e0000 */
[----:B------:R-:W-:Y:S02]  /*b9a0*/  FSEL R59, R59, -INF , !P3 ;  /* 0xff8000003b3b7808 */ /* 0x000fe40005800000 */
[----:B------:R-:W-:Y:S02]  /*b9b0*/  ISETP.GT.AND P3, PT, R21, 0x50, P2 ;  /* 0x000000501500780c */ /* 0x000fe40001764270 */
[----:B------:R-:W-:Y:S02]  /*b9c0*/  ISETP.LT.OR P6, PT, R138, 0x52, P6 ;  /* 0x000000528a00780c */ /* 0x000fe400037c1670 */
[----:B------:R-:W-:-:S02]  /*b9d0*/  FSEL R46, R46, -INF , !P4 ;  /* 0xff8000002e2e7808 */ /* 0x000fc40006000000 */
[----:B------:R-:W-:Y:S02]  /*b9e0*/  ISETP.GT.AND P4, PT, R21, 0x31, P2 ;  /* 0x000000311500780c */ /* 0x000fe40001784270 */
[C---:B------:R-:W-:Y:S02]  /*b9f0*/  ISETP.LT.OR P3, PT, R138.reuse, 0x51, P3 ;  /* 0x000000518a00780c */ /* 0x040fe40001f61670 */
        /* <DEDUP_REMOVED lines=10> */
[C---:B------:R-:W-:Y:S02]  /*baa0*/  ISETP.GT.AND P6, PT, R21.reuse, 0x61, P2 ;  /* 0x000000611500780c */ /* 0x040fe400017c4270 */
[----:B------:R-:W-:Y:S02]  /*bab0*/  ISETP.LT.OR P4, PT, R138, 0x41, P4 ;  /* 0x000000418a00780c */ /* 0x000fe40002781670 */
[----:B------:R-:W-:Y:S02]  /*bac0*/  FSEL R70, R70, -INF , !P3 ;  /* 0xff80000046467808 */ /* 0x000fe40005800000 */
[----:B------:R-:W-:Y:S02]  /*bad0*/  ISETP.GT.AND P3, PT, R21, 0x60, P2 ;  /* 0x000000601500780c */ /* 0x000fe40001764270 */
[----:B------:R-:W-:Y:S02]  /*bae0*/  ISETP.LT.OR P6, PT, R138, 0x62, P6 ;  /* 0x000000628a00780c */ /* 0x000fe400037c1670 */
[----:B------:R-:W-:-:S02]  /*baf0*/  FSEL R58, R58, -INF , !P4 ;  /* 0xff8000003a3a7808 */ /* 0x000fc40006000000 */
[----:B------:R-:W-:Y:S02]  /*bb00*/  ISETP.GT.AND P4, PT, R21, 0x49, P2 ;  /* 0x000000491500780c */ /* 0x000fe40001784270 */
[----:B------:R-:W-:Y:S02]  /*bb10*/  ISETP.LT.OR P3, PT, R138, 0x61, P3 ;  /* 0x000000618a00780c */ /* 0x000fe40001f61670 */
[----:B------:R-:W-:Y:S02]  /*bb20*/  FSEL R75, R75, -INF , !P6 ;  /* 0xff8000004b4b7808 */ /* 0x000fe40007000000 */
[----:B0-----:R-:W-:Y:S02]  /*bb30*/  FMNMX.FTZ R0, R0, R7, !PT ;  /* 0x0000000700007209 */ /* 0x001fe40007810000 */
[----:B------:R-:W-:Y:S02]  /*bb40*/  ISETP.GT.AND P6, PT, R21, 0x69, P2 ;  /* 0x000000691500780c */ /* 0x000fe400017c4270 */
[----:B------:R-:W-:Y:S01]  /*bb50*/  ISETP.LT.OR P4, PT, R138, 0x4a, P4 ;  /* 0x0000004a8a00780c */ /* 0x000fe20002781670 */
[----:B------:R-:W-:Y:S01]  /*bb60*/  FMUL.FTZ R7, R0, UR33 ;  /* 0x0000002100077c20 */ /* 0x000fe20008410000 */
[----:B------:R-:W-:-:S02]  /*bb70*/  FSEL R74, R74, -INF , !P3 ;  /* 0xff8000004a4a7808 */ /* 0x000fc40005800000 */
[----:B------:R-:W-:Y:S02]  /*bb80*/  ISETP.GT.AND P3, PT, R21, 0x68, P2 ;  /* 0x000000681500780c */ /* 0x000fe40001764270 */
[----:B------:R-:W-:Y:S02]  /*bb90*/  ISETP.LT.OR P6, PT, R138, 0x6a, P6 ;  /* 0x0000006a8a00780c */ /* 0x000fe400037c1670 */
[----:B------:R-:W-:Y:S02]  /*bba0*/  FSEL R63, R63, -INF , !P4 ;  /* 0xff8000003f3f7808 */ /* 0x000fe40006000000 */
[----:B------:R-:W-:Y:S02]  /*bbb0*/  FSETP.NEU.FTZ.AND P4, PT, R0, -INF , PT ;  /* 0xff8000000000780b */ /* 0x000fe40003f9d000 */
[----:B------:R-:W-:Y:S02]  /*bbc0*/  ISETP.LT.OR P3, PT, R138, 0x69, P3 ;  /* 0x000000698a00780c */ /* 0x000fe40001f61670 */
[----:B------:R-:W-:-:S02]  /*bbd0*/  FSEL R79, R79, -INF , !P6 ;  /* 0xff8000004f4f7808 */ /* 0x000fc40007000000 */
[----:B------:R-:W-:Y:S02]  /*bbe0*/  ISETP.GT.AND P6, PT, R21, RZ, P2 ;  /* 0x000000ff1500720c */ /* 0x000fe400017c4270 */
[----:B------:R-:W-:Y:S02]  /*bbf0*/  FSEL R7, R7, RZ, P4 ;  /* 0x000000ff07077208 */ /* 0x000fe40002000000 */
[----:B------:R-:W-:Y:S02]  /*bc00*/  FSEL R78, R78, -INF , !P3 ;  /* 0xff8000004e4e7808 */ /* 0x000fe40005800000 */
[----:B------:R-:W-:Y:S01]  /*bc10*/  ISETP.GT.AND P3, PT, R21, 0x70, P2 ;  /* 0x000000701500780c */ /* 0x000fe20001764270 */
[--C-:B------:R-:W-:Y:S01]  /*bc20*/  FFMA.FTZ R15, R25, UR33, -R7.reuse ;  /* 0x00000021190f7c23 */ /* 0x100fe20008010807 */
[C---:B------:R-:W-:Y:S01]  /*bc30*/  ISETP.LT.OR P6, PT, R138.reuse, 0x1, P6 ;  /* 0x000000018a00780c */ /* 0x040fe200037c1670 */
[--C-:B------:R-:W-:Y:S01]  /*bc40*/  FFMA.FTZ R25, R29, UR33, -R7.reuse ;  /* 0x000000211d197c23 */ /* 0x100fe20008010807 */
[----:B------:R-:W-:Y:S01]  /*bc50*/  ISETP.LT.OR P3, PT, R138, 0x71, P3 ;  /* 0x000000718a00780c */ /* 0x000fe20001f61670 */
[--C-:B------:R-:W-:Y:S01]  /*bc60*/  FFMA.FTZ R20, R28, UR33, -R7.reuse ;  /* 0x000000211c147c23 */ /* 0x100fe20008010807 */
[----:B------:R-:W-:Y:S01]  /*bc70*/  FSEL R29, R26, -INF , !P6 ;  /* 0xff8000001a1d7808 */ /* 0x000fe20007000000 */
[--C-:B------:R-:W-:Y:S01]  /*bc80*/  FFMA.FTZ R14, R24, UR33, -R7.reuse ;  /* 0x00000021180e7c23 */ /* 0x100fe20008010807 */
[----:B------:R-:W-:Y:S01]  /*bc90*/  FSEL R82, R82, -INF , !P3 ;  /* 0xff80000052527808 */ /* 0x000fe20005800000 */
[--C-:B------:R-:W-:Y:S01]  /*bca0*/  FFMA.FTZ R24, R32, UR33, -R7.reuse ;  /* 0x0000002120187c23 */ /* 0x100fe20008010807 */
[----:B------:R-:W-:Y:S01]  /*bcb0*/  FMNMX.FTZ R26, R29, R13, !PT ;  /* 0x0000000d1d1a7209 */ /* 0x000fe20007810000 */
[--C-:B------:R-:W-:Y:S01]  /*bcc0*/  FFMA.FTZ R141, R41, UR33, -R7.reuse ;  /* 0x00000021298d7c23 */ /* 0x100fe20008010807 */
[----:B------:R-:W-:Y:S01]  /*bcd0*/  ISETP.GT.AND P3, PT, R21, 0x71, P2 ;  /* 0x000000711500780c */ /* 0x000fe20001764270 */
[--C-:B------:R-:W-:Y:S01]  /*bce0*/  FFMA.FTZ R144, R45, UR33, -R7.reuse ;  /* 0x000000212d907c23 */ /* 0x100fe20008010807 */
[----:B------:R-:W-:Y:S01]  /*bcf0*/  ISETP.GT.AND P6, PT, R21, 0x78, P2 ;  /* 0x000000781500780c */ /* 0x000fe200017c4270 */
[--C-:B------:R-:W-:Y:S01]  /*bd00*/  FFMA.FTZ R57, R57, UR33, -R7.reuse ;  /* 0x0000002139397c23 */ /* 0x100fe20008010807 */
[----:B------:R-:W-:Y:S01]  /*bd10*/  ISETP.GT.AND P2, PT, R21, 0x79, P2 ;  /* 0x000000791500780c */ /* 0x000fe20001744270 */
[--C-:B------:R-:W-:Y:S01]  /*bd20*/  FFMA.FTZ R21, R33, UR33, -R7.reuse ;  /* 0x0000002121157c23 */ /* 0x100fe20008010807 */
[----:B------:R-:W-:Y:S01]  /*bd30*/  FMNMX.FTZ R33, R27, R26, !PT ;  /* 0x0000001a1b217209 */ /* 0x000fe20007810000 */
[--C-:B------:R-:W-:Y:S01]  /*bd40*/  FFMA.FTZ R26, R36, UR33, -R7.reuse ;  /* 0x00000021241a7c23 */ /* 0x100fe20008010807 */
[----:B------:R-:W-:Y:S01]  /*bd50*/  ISETP.LT.OR P3, PT, R138, 0x72, P3 ;  /* 0x000000728a00780c */ /* 0x000fe20001f61670 */
[----:B------:R-:W-:Y:S01]  /*bd60*/  FFMA.FTZ R61, R61, UR33, -R7 ;  /* 0x000000213d3d7c23 */ /* 0x000fe20008010807 */
[----:B------:R-:W-:Y:S01]  /*bd70*/  FMNMX.FTZ R28, R30, R33, !PT ;  /* 0x000000211e1c7209 */ /* 0x000fe20007810000 */
[----:B------:R-:W-:Y:S01]  /*bd80*/  MUFU.EX2 R14, R14 ;  /* 0x0000000e000e7308 */ /* 0x000fe20000000800 */
[----:B------:R-:W-:-:S02]  /*bd90*/  ISETP.LT.OR P6, PT, R138, 0x79, P6 ;  /* 0x000000798a00780c */ /* 0x000fc400037c1670 */
[----:B------:R-:W-:Y:S01]  /*bda0*/  FMNMX.FTZ R33, R31, R28, !PT ;  /* 0x0000001c1f217209 */ /* 0x000fe20007810000 */
[--C-:B------:R-:W-:Y:S01]  /*bdb0*/  FFMA.FTZ R28, R37, UR33, -R7.reuse ;  /* 0x00000021251c7c23 */ /* 0x100fe20008010807 */
[----:B------:R-:W-:Y:S02]  /*bdc0*/  FSEL R83, R83, -INF , !P3 ;  /* 0xff80000053537808 */ /* 0x000fe40005800000 */
[----:B------:R-:W-:Y:S01]  /*bdd0*/  FMNMX.FTZ R32, R34, R33, !PT ;  /* 0x0000002122207209 */ /* 0x000fe20007810000 */
[----:B------:R-:W-:Y:S01]  /*bde0*/  MUFU.EX2 R15, R15 ;  /* 0x0000000f000f7308 */ /* 0x000fe20000000800 */
[----:B------:R-:W-:Y:S02]  /*bdf0*/  ISETP.LT.OR P2, PT, R138, 0x7a, P2 ;  /* 0x0000007a8a00780c */ /* 0x000fe40001741670 */
[----:B------:R-:W-:Y:S01]  /*be00*/  FMNMX.FTZ R33, R35, R32, !PT ;  /* 0x0000002023217209 */ /* 0x000fe20007810000 */
[----:B------:R-:W-:Y:S01]  /*be10*/  FFMA.FTZ R32, R40, UR33, -R7 ;  /* 0x0000002128207c23 */ /* 0x000fe20008010807 */
[----:B------:R-:W-:-:S02]  /*be20*/  FSEL R86, R86, -INF , !P6 ;  /* 0xff80000056567808 */ /* 0x000fc40007000000 */
[----:B------:R-:W-:Y:S01]  /*be30*/  FMNMX.FTZ R36, R38, R33, !PT ;  /* 0x0000002126247209 */ /* 0x000fe20007810000 */
[----:B------:R-:W-:Y:S01]  /*be40*/  MUFU.EX2 R20, R20 ;  /* 0x0000001400147308 */ /* 0x000fe20000000800 */
[----:B------:R-:W-:Y:S02]  /*be50*/  FSEL R87, R87, -INF , !P2 ;  /* 0xff80000057577808 */ /* 0x000fe40005000000 */
[----:B------:R-:W-:-:S04]  /*be60*/  FMNMX.FTZ R33, R39, R36, !PT ;  /* 0x0000002427217209 */ /* 0x000fc80007810000 */
[----:B------:R-:W-:Y:S01]  /*be70*/  FMNMX.FTZ R36, R42, R33, !PT ;  /* 0x000000212a247209 */ /* 0x000fe20007810000 */
[----:B------:R-:W-:Y:S03]  /*be80*/  MUFU.EX2 R25, R25 ;  /* 0x0000001900197308 */ /* 0x000fe60000000800 */
[----:B------:R-:W-:Y:S01]  /*be90*/  FMNMX.FTZ R37, R43, R36, !PT ;  /* 0x000000242b257209 */ /* 0x000fe20007810000 */
[----:B------:R-:W-:-:S03]  /*bea0*/  FFMA.FTZ R36, R44, UR33, -R7 ;  /* 0x000000212c247c23 */ /* 0x000fc60008010807 */
[----:B------:R-:W-:Y:S01]  /*beb0*/  FMNMX.FTZ R40, R46, R37, !PT ;  /* 0x000000252e287209 */ /* 0x000fe20007810000 */
[----:B------:R0:W-:Y:S03]  /*bec0*/  MUFU.EX2 R33, R141 ;  /* 0x0000008d00217308 */ /* 0x0001e60000000800 */
[----:B------:R-:W-:-:S04]  /*bed0*/  FMNMX.FTZ R37, R47, R40, !PT ;  /* 0x000000282f257209 */ /* 0x000fc80007810000 */
[----:B------:R-:W-:Y:S01]  /*bee0*/  FMNMX.FTZ R40, R50, R37, !PT ;  /* 0x0000002532287209 */ /* 0x000fe20007810000 */
[----:B------:R-:W-:Y:S01]  /*bef0*/  MUFU.EX2 R24, R24 ;  /* 0x0000001800187308 */ /* 0x000fe20000000800 */
[--C-:B0-----:R-:W-:Y:S02]  /*bf00*/  FFMA.FTZ R141, R49, UR33, -R7.reuse ;  /* 0x00000021318d7c23 */ /* 0x101fe40008010807 */
        /* <DEDUP_REMOVED lines=11> */
[----:B------:R-:W-:Y:S03]  /*bfc0*/  MUFU.EX2 R41, R141 ;  /* 0x0000008d00297308 */ /* 0x000fe60000000800 */
[----:B------:R-:W-:-:S04]  /*bfd0*/  FMNMX.FTZ R45, R63, R48, !PT ;  /* 0x000000303f2d7209 */ /* 0x000fc80007810000 */
[----:B------:R-:W-:Y:S01]  /*bfe0*/  FMNMX.FTZ R48, R66, R45, !PT ;  /* 0x0000002d42307209 */ /* 0x000fe20007810000 */
[----:B------:R-:W-:Y:S03]  /*bff0*/  MUFU.EX2 R26, R26 ;  /* 0x0000001a001a7308 */ /* 0x000fe60000000800 */
        /* <DEDUP_REMOVED lines=13> */
[----:B------:R-:W-:Y:S03]  /*c0d0*/  MUFU.EX2 R36, R36 ;  /* 0x0000002400247308 */ /* 0x000fe60000000800 */
[----:B0-----:R-:W-:Y:S01]  /*c0e0*/  FMNMX.FTZ R57, R83, R56, !PT ;  /* 0x0000003853397209 */ /* 0x001fe20007810000 */
[--C-:B------:R-:W-:Y:S01]  /*c0f0*/  FFMA.FTZ R56, R64, UR33, -R7.reuse ;  /* 0x0000002140387c23 */ /* 0x100fe20008010807 */
[--C-:B------:R-:W-:Y:S01]  /*c100*/  FFMA.FTZ R64, R72, UR33, -R7.reuse ;  /* 0x0000002148407c23 */ /* 0x100fe20008010807 */
[--C-:B------:R-:W-:Y:S01]  /*c110*/  FFMA.FTZ R72, R80, UR33, -R7.reuse ;  /* 0x0000002150487c23 */ /* 0x100fe20008010807 */
[----:B------:R-:W-:Y:S01]  /*c120*/  FMNMX.FTZ R60, R86, R57, !PT ;  /* 0x00000039563c7209 */ /* 0x000fe20007810000 */
[----:B------:R0:W-:Y:S01]  /*c130*/  MUFU.EX2 R53, R61 ;  /* 0x0000003d00357308 */ /* 0x0001e20000000800 */
[--C-:B------:R-:W-:Y:S01]  /*c140*/  FFMA.FTZ R57, R65, UR33, -R7.reuse ;  /* 0x0000002141397c23 */ /* 0x100fe20008010807 */
[--C-:B------:R-:W-:Y:S01]  /*c150*/  FFMA.FTZ R65, R73, UR33, -R7.reuse ;  /* 0x0000002149417c23 */ /* 0x100fe20008010807 */
[----:B------:R-:W-:Y:S01]  /*c160*/  FMNMX.FTZ R141, R87, R60, !PT ;  /* 0x0000003c578d7209 */ /* 0x000fe20007810000 */
[--C-:B------:R-:W-:Y:S01]  /*c170*/  FFMA.FTZ R60, R68, UR33, -R7.reuse ;  /* 0x00000021443c7c23 */ /* 0x100fe20008010807 */
[--C-:B------:R-:W-:Y:S01]  /*c180*/  FFMA.FTZ R68, R76, UR33, -R7.reuse ;  /* 0x000000214c447c23 */ /* 0x100fe20008010807 */
[--C-:B------:R-:W-:Y:S01]  /*c190*/  FFMA.FTZ R73, R81, UR33, -R7.reuse ;  /* 0x0000002151497c23 */ /* 0x100fe20008010807 */
[--C-:B------:R-:W-:Y:S01]  /*c1a0*/  FFMA.FTZ R76, R84, UR33, -R7.reuse ;  /* 0x00000021544c7c23 */ /* 0x100fe20008010807 */
[----:B------:R-:W1:Y:S01]  /*c1b0*/  SHFL.BFLY PT, R138, R141, 0x2, 0x1f ;  /* 0x0c401f008d8a7f89 */ /* 0x000e6200000e0000 */
[--C-:B0-----:R-:W-:Y:S01]  /*c1c0*/  FFMA.FTZ R61, R69, UR33, -R7.reuse ;  /* 0x00000021453d7c23 */ /* 0x101fe20008010807 */
[--C-:B------:R-:W-:Y:S01]  /*c1d0*/  FFMA.FTZ R69, R77, UR33, -R7.reuse ;  /* 0x000000214d457c23 */ /* 0x100fe20008010807 */
[----:B------:R-:W-:Y:S01]  /*c1e0*/  FFMA.FTZ R80, R85, UR33, -R7 ;  /* 0x0000002155507c23 */ /* 0x000fe20008010807 */
[----:B------:R-:W-:Y:S01]  /*c1f0*/  FSEL R77, R0, RZ, P4 ;  /* 0x000000ff004d7208 */ /* 0x000fe20002000000 */
[----:B------:R-:W-:Y:S04]  /*c200*/  MUFU.EX2 R45, R144 ;  /* 0x00000090002d7308 */ /* 0x000fe80000000800 */
[----:B------:R-:W-:-:S04]  /*c210*/  FADD.FTZ R77, -R77, R12 ;  /* 0x0000000c4d4d7221 */ /* 0x000fc80000010100 */
[----:B------:R-:W-:Y:S01]  /*c220*/  FMUL.FTZ R77, R77, UR33 ;  /* 0x000000214d4d7c20 */ /* 0x000fe20008410000 */
[----:B------:R-:W-:Y:S08]  /*c230*/  MUFU.EX2 R40, R40 ;  /* 0x0000002800287308 */ /* 0x000ff00000000800 */
[----:B------:R-:W0:Y:S01]  /*c240*/  MUFU.EX2 R77, R77 ;  /* 0x0000004d004d7308 */ /* 0x000e220000000800 */
[----:B-1----:R-:W-:-:S05]  /*c250*/  FMNMX.FTZ R138, R141, R138, !PT ;  /* 0x0000008a8d8a7209 */ /* 0x002fca0007810000 */
[----:B------:R-:W1:Y:S02]  /*c260*/  SHFL.BFLY PT, R141, R138, 0x1, 0x1f ;  /* 0x0c201f008a8d7f89 */ /* 0x000e6400000e0000 */
[----:B------:R-:W-:Y:S08]  /*c270*/  MUFU.EX2 R44, R44 ;  /* 0x0000002c002c7308 */ /* 0x000ff00000000800 */
[----:B------:R-:W-:Y:S01]  /*c280*/  MUFU.EX2 R48, R48 ;  /* 0x0000003000307308 */ /* 0x000fe20000000800 */
[-C--:B0-----:R-:W-:Y:S01]  /*c290*/  FMUL.FTZ R88, R88, R77.reuse ;  /* 0x0000004d58587220 */ /* 0x081fe20000410000 */
        /* <DEDUP_REMOVED lines=12> */
[----:B------:R-:W-:Y:S01]  /*c360*/  FMUL.FTZ R112, R112, R77 ;  /* 0x0000004d70707220 */ /* 0x000fe20000410000 */
[----:B-1----:R-:W-:Y:S01]  /*c370*/  FMNMX.FTZ R7, R138, R141, !PT ;  /* 0x0000008d8a077209 */ /* 0x002fe20007810000 */
[----:B------:R-:W-:Y:S01]  /*c380*/  MUFU.EX2 R56, R56 ;  /* 0x0000003800387308 */ /* 0x000fe20000000800 */
[-C--:B------:R-:W-:Y:S01]  /*c390*/  FMUL.FTZ R113, R113, R77.reuse ;  /* 0x0000004d71717220 */ /* 0x080fe20000410000 */
[-C--:B------:R-:W-:Y:S01]  /*c3a0*/  FMUL.FTZ R116, R116, R77.reuse ;  /* 0x0000004d74747220 */ /* 0x080fe20000410000 */
[C---:B------:R-:W-:Y:S01]  /*c3b0*/  FSETP.NEU.FTZ.AND P2, PT, R7.reuse, -INF , PT ;  /* 0xff8000000700780b */ /* 0x040fe20003f5d000 */
[----:B------:R-:W-:Y:S01]  /*c3c0*/  FMUL.FTZ R84, R7, UR33 ;  /* 0x0000002107547c20 */ /* 0x000fe20008410000 */
[-C--:B------:R-:W-:Y:S01]  /*c3d0*/  FMUL.FTZ R117, R117, R77.reuse ;  /* 0x0000004d75757220 */ /* 0x080fe20000410000 */
[-C--:B------:R-:W-:Y:S01]  /*c3e0*/  FMUL.FTZ R120, R120, R77.reuse ;  /* 0x0000004d78787220 */ /* 0x080fe20000410000 */
[----:B------:R-:W-:Y:S01]  /*c3f0*/  FSEL R12, R7, RZ, P2 ;  /* 0x000000ff070c7208 */ /* 0x000fe20001000000 */
[----:B------:R-:W-:Y:S01]  /*c400*/  MUFU.EX2 R57, R57 ;  /* 0x0000003900397308 */ /* 0x000fe20000000800 */
[----:B------:R-:W-:Y:S01]  /*c410*/  FSEL R84, R84, RZ, P2 ;  /* 0x000000ff54547208 */ /* 0x000fe20001000000 */
[----:B------:R-:W-:Y:S01]  /*c420*/  FMUL.FTZ R121, R121, R77 ;  /* 0x0000004d79797220 */ /* 0x000fe20000410000 */
[----:B------:R-:W-:Y:S01]  /*c430*/  ISETP.GT.AND P2, PT, R2, UR39, PT ;  /* 0x0000002702007c0c */ /* 0x000fe2000bf44270 */
[----:B------:R-:W-:Y:S01]  /*c440*/  FADD.FTZ R12, -R12, R13 ;  /* 0x0000000d0c0c7221 */ /* 0x000fe20000010100 */
[----:B------:R-:W-:-:S02]  /*c450*/  IMAD.U32 R13, RZ, RZ, UR50 ;  /* 0x00000032ff0d7e24 */ /* 0x000fc4000f8e00ff */
[--C-:B------:R-:W-:Y:S01]  /*c460*/  FFMA.FTZ R81, R29, UR33, -R84.reuse ;  /* 0x000000211d517c23 */ /* 0x100fe20008010854 */
[--C-:B------:R-:W-:Y:S01]  /*c470*/  FFMA.FTZ R85, R27, UR33, -R84.reuse ;  /* 0x000000211b557c23 */ /* 0x100fe20008010854 */
[----:B------:R-:W-:Y:S01]  /*c480*/  FMUL.FTZ R12, R12, UR33 ;  /* 0x000000210c0c7c20 */ /* 0x000fe20008410000 */
[--C-:B------:R-:W-:Y:S01]  /*c490*/  FFMA.FTZ R138, R30, UR33, -R84.reuse ;  /* 0x000000211e8a7c23 */ /* 0x100fe20008010854 */
[----:B------:R-:W-:Y:S01]  /*c4a0*/  @!P1 LEA R13, R13, UR42, 0x3 ;  /* 0x0000002a0d0d9c11 */ /* 0x000fe2000f8e18ff */
[--C-:B------:R-:W-:Y:S01]  /*c4b0*/  FFMA.FTZ R145, R31, UR33, -R84.reuse ;  /* 0x000000211f917c23 */ /* 0x100fe20008010854 */
[----:B------:R-:W-:Y:S01]  /*c4c0*/  MUFU.EX2 R81, R81 ;  /* 0x0000005100517308 */ /* 0x000fe20000000800 */
[----:B------:R-:W-:Y:S01]  /*c4d0*/  FFMA.FTZ R27, R34, UR33, -R84 ;  /* 0x00000021221b7c23 */ /* 0x000fe20008010854 */
[----:B------:R-:W-:Y:S01]  /*c4e0*/  FFMA.FTZ R34, R77, R4, R14 ;  /* 0x000000044d227223 */ /* 0x000fe2000001000e */
[----:B------:R-:W-:Y:S02]  /*c4f0*/  @!P1 VIADD R13, R13, 0x2d860 ;  /* 0x0002d8600d0d9836 */ /* 0x000fe40000000000 */
[--C-:B------:R-:W-:Y:S01]  /*c500*/  FFMA.FTZ R35, R35, UR33, -R84.reuse ;  /* 0x0000002123237c23 */ /* 0x100fe20008010854 */
[--C-:B------:R-:W-:Y:S01]  /*c510*/  FFMA.FTZ R30, R50, UR33, -R84.reuse ;  /* 0x00000021321e7c23 */ /* 0x100fe20008010854 */
[--C-:B------:R-:W-:Y:S01]  /*c520*/  FFMA.FTZ R38, R38, UR33, -R84.reuse ;  /* 0x0000002126267c23 */ /* 0x100fe20008010854 */
[--C-:B------:R-:W-:Y:S01]  /*c530*/  FFMA.FTZ R39, R39, UR33, -R84.reuse ;  /* 0x0000002127277c23 */ /* 0x100fe20008010854 */
[----:B------:R0:W1:Y:S01]  /*c540*/  MUFU.EX2 R29, R12 ;  /* 0x0000000c001d7308 */ /* 0x0000620000000800 */
[----:B------:R-:W-:Y:S01]  /*c550*/  @!P1 PRMT R13, RZ, 0x654, R13 ;  /* 0x00000654ff0d9816 */ /* 0x000fe2000000000d */
[--C-:B------:R-:W-:Y:S01]  /*c560*/  FFMA.FTZ R42, R42, UR33, -R84.reuse ;  /* 0x000000212a2a7c23 */ /* 0x100fe20008010854 */
[--C-:B------:R-:W-:Y:S01]  /*c570*/  FFMA.FTZ R63, R63, UR33, -R84.reuse ;  /* 0x000000213f3f7c23 */ /* 0x100fe20008010854 */
[--C-:B------:R-:W-:Y:S01]  /*c580*/  FFMA.FTZ R141, R43, UR33, -R84.reuse ;  /* 0x000000212b8d7c23 */ /* 0x100fe20008010854 */
[----:B------:R2:W-:Y:S01]  /*c590*/  @!P1 SYNCS.ARRIVE.TRANS64.RED.A1T0 RZ, [R13+URZ], RZ ;  /* 0x000000ff0dff99a7 */ /* 0x0005e2000810043f */
[--C-:B------:R-:W-:Y:S01]  /*c5a0*/  FFMA.FTZ R46, R46, UR33, -R84.reuse ;  /* 0x000000212e2e7c23 */ /* 0x100fe20008010854 */
[--C-:B------:R-:W-:Y:S01]  /*c5b0*/  FFMA.FTZ R144, R47, UR33, -R84.reuse ;  /* 0x000000212f907c23 */ /* 0x100fe20008010854 */
[----:B------:R-:W3:Y:S01]  /*c5c0*/  MUFU.EX2 R85, R85 ;  /* 0x0000005500557308 */ /* 0x000ee20000000800 */
[----:B0-----:R-:W-:Y:S01]  /*c5d0*/  F2FP.F16.F32.PACK_AB R12, R15, R14 ;  /* 0x0000000e0f0c723e */ /* 0x001fe200000000ff */
[--C-:B------:R-:W-:Y:S01]  /*c5e0*/  FFMA.FTZ R47, R55, UR33, -R84.reuse ;  /* 0x00000021372f7c23 */ /* 0x100fe20008010854 */
[----:B------:R-:W-:Y:S01]  /*c5f0*/  F2FP.F16.F32.PACK_AB R14, R25, R20 ;  /* 0x00000014190e723e */ /* 0x000fe200000000ff */
[----:B------:R-:W-:Y:S01]  /*c600*/  FFMA.FTZ R55, R67, UR33, -R84 ;  /* 0x0000002143377c23 */ /* 0x000fe20008010854 */
[----:B--2---:R-:W-:Y:S01]  /*c610*/  FADD.FTZ R13, R15, R34 ;  /* 0x000000220f0d7221 */ /* 0x004fe20000010000 */
[--C-:B------:R-:W-:Y:S01]  /*c620*/  FFMA.FTZ R31, R51, UR33, -R84.reuse ;  /* 0x00000021331f7c23 */ /* 0x100fe20008010854 */
[--C-:B------:R-:W-:Y:S01]  /*c630*/  FFMA.FTZ R43, R54, UR33, -R84.reuse ;  /* 0x00000021362b7c23 */ /* 0x100fe20008010854 */
[----:B------:R-:W0:Y:S01]  /*c640*/  MUFU.EX2 R138, R138 ;  /* 0x0000008a008a7308 */ /* 0x000e220000000800 */
[----:B-1----:R-:W-:Y:S01]  /*c650*/  FFMA.FTZ R34, R29, R3, R81 ;  /* 0x000000031d227223 */ /* 0x002fe20000010051 */
[----:B------:R-:W-:Y:S01]  /*c660*/  FADD.FTZ R50, R20, R13 ;  /* 0x0000000d14327221 */ /* 0x000fe20000010000 */
[--C-:B------:R-:W-:Y:S01]  /*c670*/  FFMA.FTZ R51, R58, UR33, -R84.reuse ;  /* 0x000000213a337c23 */ /* 0x100fe20008010854 */
[--C-:B------:R-:W-:Y:S01]  /*c680*/  FFMA.FTZ R54, R59, UR33, -R84.reuse ;  /* 0x000000213b367c23 */ /* 0x100fe20008010854 */
[----:B------:R-:W-:Y:S01]  /*c690*/  FFMA.FTZ R4, R62, UR33, -R84 ;  /* 0x000000213e047c23 */ /* 0x000fe20008010854 */
[----:B------:R-:W-:Y:S01]  /*c6a0*/  FADD.FTZ R15, R25, R50 ;  /* 0x00000032190f7221 */ /* 0x000fe20000010000 */
[----:B------:R-:W-:Y:S01]  /*c6b0*/  FFMA.FTZ R59, R70, UR33, -R84 ;  /* 0x00000021463b7c23 */ /* 0x000fe20008010854 */
[----:B------:R-:W1:Y:S01]  /*c6c0*/  MUFU.EX2 R145, R145 ;  /* 0x0000009100917308 */ /* 0x000e620000000800 */
[C---:B---3--:R-:W-:Y:S01]  /*c6d0*/  FADD.FTZ R3, R85.reuse, R34 ;  /* 0x0000002255037221 */ /* 0x048fe20000010000 */
[----:B------:R-:W-:Y:S01]  /*c6e0*/  FADD.FTZ R50, R24, R15 ;  /* 0x0000000f18327221 */ /* 0x000fe20000010000 */
[----:B------:R-:W-:Y:S01]  /*c6f0*/  F2FP.F16.F32.PACK_AB R13, R85, R81 ;  /* 0x00000051550d723e */ /* 0x000fe200000000ff */
[----:B------:R-:W-:Y:S01]  /*c700*/  FFMA.FTZ R62, R71, UR33, -R84 ;  /* 0x00000021473e7c23 */ /* 0x000fe20008010854 */
[C---:B------:R-:W-:Y:S01]  /*c710*/  F2FP.F16.F32.PACK_AB R24, R21.reuse, R24 ;  /* 0x000000181518723e */ /* 0x040fe200000000ff */
[----:B------:R-:W-:Y:S01]  /*c720*/  FADD.FTZ R25, R21, R50 ;  /* 0x0000003215197221 */ /* 0x000fe20000010000 */
        /* <DEDUP_REMOVED lines=8> */
[----:B------:R-:W-:Y:S01]  /*c7b0*/  FFMA.FTZ R86, R86, UR33, -R84 ;  /* 0x0000002156567c23 */ /* 0x000fe20008010854 */
[----:B------:R-:W0:Y:S01]  /*c7c0*/  MUFU.EX2 R35, R35 ;  /* 0x0000002300237308 */ /* 0x000e220000000800 */
[C---:B-1----:R-:W-:Y:S01]  /*c7d0*/  FADD.FTZ R34, R145.reuse, R34 ;  /* 0x0000002291227221 */ /* 0x042fe20000010000 */
[----:B------:R-:W-:Y:S01]  /*c7e0*/  F2FP.F16.F32.PACK_AB R15, R145, R138 ;  /* 0x0000008a910f723e */ /* 0x000fe200000000ff */
[----:B------:R-:W-:Y:S01]  /*c7f0*/  UMOV UR50, UR43 ;  /* 0x0000002b00327c82 */ /* 0x000fe20008000000 */
[-C--:B------:R-:W-:Y:S01]  /*c800*/  FMUL.FTZ R124, R124, R77.reuse ;  /* 0x0000004d7c7c7220 */ /* 0x080fe20000410000 */
[-C--:B------:R-:W-:Y:S01]  /*c810*/  FMUL.FTZ R125, R125, R77.reuse ;  /* 0x0000004d7d7d7220 */ /* 0x080fe20000410000 */
[-C--:B------:R-:W-:Y:S01]  /*c820*/  FMUL.FTZ R128, R128, R77.reuse ;  /* 0x0000004d80807220 */ /* 0x080fe20000410000 */
[----:B------:R1:W-:Y:S01]  /*c830*/  STSM.16.M88.4 [R17+0x21800], R12 ;  /* 0x0218000c11007844 */ /* 0x0003e20000000200 */
[----:B------:R-:W3:Y:S01]  /*c840*/  MUFU.EX2 R38, R38 ;  /* 0x0000002600267308 */ /* 0x000ee20000000800 */
[----:B--2---:R-:W-:Y:S01]  /*c850*/  FADD.FTZ R34, R27, R34 ;  /* 0x000000221b227221 */ /* 0x004fe20000010000 */
[-C--:B------:R-:W-:Y:S01]  /*c860*/  FMUL.FTZ R129, R129, R77.reuse ;  /* 0x0000004d81817220 */ /* 0x080fe20000410000 */
[-C--:B------:R-:W-:Y:S01]  /*c870*/  FMUL.FTZ R132, R132, R77.reuse ;  /* 0x0000004d84847220 */ /* 0x080fe20000410000 */
[----:B------:R-:W-:Y:S01]  /*c880*/  FMUL.FTZ R133, R133, R77 ;  /* 0x0000004d85857220 */ /* 0x000fe20000410000 */
[----:B------:R-:W-:-:S02]  /*c890*/  VIADD R2, R2, 0xffffffff ;  /* 0xffffffff02027836 */ /* 0x000fc40000000000 */
[-C--:B------:R-:W-:Y:S01]  /*c8a0*/  FMUL.FTZ R90, R90, R29.reuse ;  /* 0x0000001d5a5a7220 */ /* 0x080fe20000410000 */
[-C--:B------:R-:W-:Y:S01]  /*c8b0*/  FMUL.FTZ R91, R91, R29.reuse ;  /* 0x0000001d5b5b7220 */ /* 0x080fe20000410000 */
[----:B------:R-:W2:Y:S01]  /*c8c0*/  MUFU.EX2 R39, R39 ;  /* 0x0000002700277308 */ /* 0x000ea20000000800 */
[-C--:B------:R-:W-:Y:S01]  /*c8d0*/  FMUL.FTZ R94, R94, R29.reuse ;  /* 0x0000001d5e5e7220 */ /* 0x080fe20000410000 */
[-C--:B------:R-:W-:Y:S01]  /*c8e0*/  FMUL.FTZ R95, R95, R29.reuse ;  /* 0x0000001d5f5f7220 */ /* 0x080fe20000410000 */
        /* <DEDUP_REMOVED lines=13> */
[----:B------:R5:W-:Y:S01]  /*c9c0*/  MUFU.EX2 R20, R63 ;  /* 0x0000003f00147308 */ /* 0x000be20000000800 */
[-C--:B------:R-:W-:Y:S01]  /*c9d0*/  FMUL.FTZ R122, R122, R29.reuse ;  /* 0x0000001d7a7a7220 */ /* 0x080fe20000410000 */
[-C--:B------:R-:W-:Y:S01]  /*c9e0*/  FMUL.FTZ R123, R123, R29.reuse ;  /* 0x0000001d7b7b7220 */ /* 0x080fe20000410000 */
[-C--:B------:R-:W-:Y:S01]  /*c9f0*/  FMUL.FTZ R126, R126, R29.reuse ;  /* 0x0000001d7e7e7220 */ /* 0x080fe20000410000 */
[-C--:B------:R-:W-:Y:S01]  /*ca00*/  FMUL.FTZ R127, R127, R29.reuse ;  /* 0x0000001d7f7f7220 */ /* 0x080fe20000410000 */
[-C--:B------:R-:W-:Y:S01]  /*ca10*/  FMUL.FTZ R130, R130, R29.reuse ;  /* 0x0000001d82827220 */ /* 0x080fe20000410000 */
[-C--:B------:R-:W-:Y:S01]  /*ca20*/  FMUL.FTZ R131, R131, R29.reuse ;  /* 0x0000001d83837220 */ /* 0x080fe20000410000 */
[-C--:B------:R-:W-:Y:S01]  /*ca30*/  FMUL.FTZ R134, R134, R29.reuse ;  /* 0x0000001d86867220 */ /* 0x080fe20000410000 */
[----:B------:R-:W1:Y:S01]  /*ca40*/  MUFU.EX2 R141, R141 ;  /* 0x0000008d008d7308 */ /* 0x000e620000000800 */
[----:B-----5:R-:W-:Y:S01]  /*ca50*/  FADD.FTZ R63, R26, R25 ;  /* 0x000000191a3f7221 */ /* 0x020fe20000010000 */
[----:B0-----:R-:W-:Y:S01]  /*ca60*/  FADD.FTZ R25, R35, R34 ;  /* 0x0000002223197221 */ /* 0x001fe20000010000 */
[C---:B------:R-:W-:Y:S01]  /*ca70*/  F2FP.F16.F32.PACK_AB R26, R28.reuse, R26 ;  /* 0x0000001a1c1a723e */ /* 0x040fe200000000ff */
[----:B------:R-:W-:Y:S01]  /*ca80*/  FMUL.FTZ R135, R135, R29 ;  /* 0x0000001d87877220 */ /* 0x000fe20000410000 */
[----:B------:R-:W-:Y:S01]  /*ca90*/  FADD.FTZ R67, R28, R63 ;  /* 0x0000003f1c437221 */ /* 0x000fe20000010000 */
[----:B---3--:R-:W-:Y:S01]  /*caa0*/  FADD.FTZ R34, R38, R25 ;  /* 0x0000001926227221 */ /* 0x008fe20000010000 */
[----:B------:R-:W-:Y:S01]  /*cab0*/  FFMA.FTZ R63, R74, UR33, -R84 ;  /* 0x000000214a3f7c23 */ /* 0x000fe20008010854 */
[----:B------:R-:W0:Y:S01]  /*cac0*/  MUFU.EX2 R46, R46 ;  /* 0x0000002e002e7308 */ /* 0x000e220000000800 */
[----:B------:R-:W-:Y:S01]  /*cad0*/  FADD.FTZ R50, R32, R67 ;  /* 0x0000004320327221 */ /* 0x000fe20000010000 */
[----:B--2---:R-:W-:Y:S01]  /*cae0*/  FADD.FTZ R25, R39, R34 ;  /* 0x0000002227197221 */ /* 0x004fe20000010000 */
[----:B------:R-:W-:Y:S01]  /*caf0*/  FFMA.FTZ R84, R87, UR33, -R84 ;  /* 0x0000002157547c23 */ /* 0x000fe20008010854 */
[C---:B------:R-:W-:Y:S01]  /*cb00*/  F2FP.F16.F32.PACK_AB R32, R33.reuse, R32 ;  /* 0x000000202120723e */ /* 0x040fe200000000ff */
[----:B------:R-:W-:Y:S01]  /*cb10*/  FADD.FTZ R67, R33, R50 ;  /* 0x0000003221437221 */ /* 0x000fe20000010000 */
[----:B----4-:R-:W-:-:S02]  /*cb20*/  FADD.FTZ R34, R42, R25 ;  /* 0x000000192a227221 */ /* 0x010fc40000010000 */
[----:B------:R-:W2:Y:S01]  /*cb30*/  MUFU.EX2 R144, R144 ;  /* 0x0000009000907308 */ /* 0x000ea20000000800 */
[----:B------:R-:W-:Y:S01]  /*cb40*/  FADD.FTZ R50, R36, R67 ;  /* 0x0000004324327221 */ /* 0x000fe20000010000 */
[C---:B-1----:R-:W-:Y:S01]  /*cb50*/  FADD.FTZ R25, R141.reuse, R34 ;  /* 0x000000228d197221 */ /* 0x042fe20000010000 */
[----:B------:R-:W-:Y:S02]  /*cb60*/  F2FP.F16.F32.PACK_AB R33, R141, R42 ;  /* 0x0000002a8d21723e */ /* 0x000fe400000000ff */
[----:B------:R-:W-:Y:S01]  /*cb70*/  FADD.FTZ R67, R37, R50 ;  /* 0x0000003225437221 */ /* 0x000fe20000010000 */
[----:B------:R-:W-:Y:S02]  /*cb80*/  F2FP.F16.F32.PACK_AB R42, R45, R44 ;  /* 0x0000002c2d2a723e */ /* 0x000fe400000000ff */
        /* <DEDUP_REMOVED lines=8> */
[----:B------:R-:W-:Y:S01]  /*cc10*/  FADD.FTZ R21, R45, R50 ;  /* 0x000000322d157221 */ /* 0x000fe20000010000 */
[----:B------:R-:W-:Y:S01]  /*cc20*/  F2FP.F16.F32.PACK_AB R50, R53, R52 ;  /* 0x000000343532723e */ /* 0x000fe200000000ff */
[----:B------:R-:W2:Y:S01]  /*cc30*/  MUFU.EX2 R43, R43 ;  /* 0x0000002b002b7308 */ /* 0x000ea20000000800 */
[----:B-1----:R-:W-:Y:S01]  /*cc40*/  FADD.FTZ R34, R30, R25 ;  /* 0x000000191e227221 */ /* 0x002fe20000010000 */
[----:B------:R-:W-:Y:S01]  /*cc50*/  FADD.FTZ R14, R48, R21 ;  /* 0x00000015300e7221 */ /* 0x000fe20000010000 */
[----:B------:R-:W-:Y:S02]  /*cc60*/  F2FP.F16.F32.PACK_AB R25, R35, R27 ;  /* 0x0000001b2319723e */ /* 0x000fe400000000ff */
[----:B------:R-:W-:Y:S01]  /*cc70*/  F2FP.F16.F32.PACK_AB R27, R39, R38 ;  /* 0x00000026271b723e */ /* 0x000fe200000000ff */
[C---:B------:R-:W-:Y:S01]  /*cc80*/  FADD.FTZ R15, R49.reuse, R14 ;  /* 0x0000000e310f7221 */ /* 0x040fe20000010000 */
[----:B------:R-:W-:Y:S01]  /*cc90*/  F2FP.F16.F32.PACK_AB R48, R49, R48 ;  /* 0x000000303130723e */ /* 0x000fe200000000ff */
[----:B------:R-:W1:Y:S01]  /*cca0*/  MUFU.EX2 R47, R47 ;  /* 0x0000002f002f7308 */ /* 0x000e620000000800 */
[----:B0-----:R-:W-:Y:S01]  /*ccb0*/  FADD.FTZ R28, R31, R34 ;  /* 0x000000221f1c7221 */ /* 0x001fe20000010000 */
[----:B------:R-:W-:Y:S01]  /*ccc0*/  FADD.FTZ R14, R52, R15 ;  /* 0x0000000f340e7221 */ /* 0x000fe20000010000 */
[----:B------:R-:W-:Y:S01]  /*ccd0*/  F2FP.F16.F32.PACK_AB R34, R37, R36 ;  /* 0x000000242522723e */ /* 0x000fe200000000ff */
[----:B------:R0:W-:Y:S01]  /*cce0*/  STSM.16.M88.4 [R23], R24 ;  /* 0x0000001817007844 */ /* 0x0001e20000000200 */
[----:B------:R-:W-:Y:S01]  /*ccf0*/  F2FP.F16.F32.PACK_AB R35, R144, R46 ;  /* 0x0000002e9023723e */ /* 0x000fe200000000ff */
[----:B------:R-:W-:Y:S01]  /*cd00*/  FADD.FTZ R15, R53, R14 ;  /* 0x0000000e350f7221 */ /* 0x000fe20000010000 */
[----:B------:R-:W-:Y:S01]  /*cd10*/  F2FP.F16.F32.PACK_AB R41, R31, R30 ;  /* 0x0000001e1f29723e */ /* 0x000fe200000000ff */
[----:B------:R-:W3:Y:S01]  /*cd20*/  MUFU.EX2 R51, R51 ;  /* 0x0000003300337308 */ /* 0x000ee20000000800 */
[----:B--2---:R-:W-:Y:S01]  /*cd30*/  FADD.FTZ R28, R43, R28 ;  /* 0x0000001c2b1c7221 */ /* 0x004fe20000010000 */
[----:B------:R-:W-:Y:S01]  /*cd40*/  FADD.FTZ R36, R56, R15 ;  /* 0x0000000f38247221 */ /* 0x000fe20000010000 */
[----:B------:R-:W-:Y:S01]  /*cd50*/  F2FP.F16.F32.PACK_AB R56, R57, R56 ;  /* 0x000000383938723e */ /* 0x000fe200000000ff */
[----:B------:R4:W-:Y:S04]  /*cd60*/  STSM.16.M88.4 [R19], R32 ;  /* 0x0000002013007844 */ /* 0x0009e80000000200 */
[----:B------:R-:W2:Y:S01]  /*cd70*/  MUFU.EX2 R54, R54 ;  /* 0x0000003600367308 */ /* 0x000ea20000000800 */
[C---:B-1----:R-:W-:Y:S01]  /*cd80*/  FADD.FTZ R28, R47.reuse, R28 ;  /* 0x0000001c2f1c7221 */ /* 0x042fe20000010000 */
[----:B------:R-:W-:-:S05]  /*cd90*/  F2FP.F16.F32.PACK_AB R43, R47, R43 ;  /* 0x0000002b2f2b723e */ /* 0x000fca00000000ff */
[----:B------:R4:W-:Y:S01]  /*cda0*/  STSM.16.M88.4 [R18], R40 ;  /* 0x0000002812007844 */ /* 0x0009e20000000200 */
[----:B------:R-:W1:Y:S01]  /*cdb0*/  MUFU.EX2 R4, R4 ;  /* 0x0000000400047308 */ /* 0x000e620000000800 */
[----:B---3--:R-:W-:-:S07]  /*cdc0*/  FADD.FTZ R13, R51, R28 ;  /* 0x0000001c330d7221 */ /* 0x008fce0000010000 */
[----:B------:R-:W3:Y:S01]  /*cdd0*/  MUFU.EX2 R3, R3 ;  /* 0x0000000300037308 */ /* 0x000ee20000000800 */
[C---:B--2---:R-:W-:Y:S01]  /*cde0*/  FADD.FTZ R13, R54.reuse, R13 ;  /* 0x0000000d360d7221 */ /* 0x044fe20000010000 */
[----:B------:R-:W-:-:S06]  /*cdf0*/  F2FP.F16.F32.PACK_AB R49, R54, R51 ;  /* 0x000000333631723e */ /* 0x000fcc00000000ff */
[----:B------:R-:W0:Y:S01]  /*ce00*/  MUFU.EX2 R60, R60 ;  /* 0x0000003c003c7308 */ /* 0x000e220000000800 */
[----:B-1----:R-:W-:Y:S01]  /*ce10*/  FADD.FTZ R13, R4, R13 ;  /* 0x0000000d040d7221 */ /* 0x002fe20000010000 */
[----:B------:R-:W-:-:S03]  /*ce20*/  F2FP.F16.F32.PACK_AB R51, R20, R4 ;  /* 0x000000041433723e */ /* 0x000fc600000000ff */
[----:B------:R-:W-:Y:S01]  /*ce30*/  FADD.FTZ R28, R20, R13 ;  /* 0x0000000d141c7221 */ /* 0x000fe20000010000 */
[----:B------:R-:W-:Y:S01]  /*ce40*/  FADD.FTZ R13, R57, R36 ;  /* 0x00000024390d7221 */ /* 0x000fe20000010000 */
[----:B------:R4:W-:Y:S01]  /*ce50*/  STSM.16.M88.4 [R17+0x27800], R48 ;  /* 0x0278003011007844 */ /* 0x0009e20000000200 */
[----:B------:R-:W1:Y:S01]  /*ce60*/  MUFU.EX2 R55, R55 ;  /* 0x0000003700377308 */ /* 0x000e620000000800 */
[----:B---3--:R-:W-:-:S07]  /*ce70*/  FADD.FTZ R28, R3, R28 ;  /* 0x0000001c031c7221 */ /* 0x008fce0000010000 */
        /* <DEDUP_REMOVED lines=14> */
[----:B------:R-:W-:-:S05]  /*cf60*/  F2FP.F16.F32.PACK_AB R59, R62, R59 ;  /* 0x0000003b3e3b723e */ /* 0x000fca00000000ff */
[----:B------:R4:W-:Y:S01]  /*cf70*/  STSM.16.M88.4 [R136], R56 ;  /* 0x0000003888007844 */ /* 0x0009e20000000200 */
        /* <DEDUP_REMOVED lines=9> */
[----:B------:R-:W-:Y:S01]  /*d010*/  F2FP.F16.F32.PACK_AB R65, R12, R63 ;  /* 0x0000003f0c41723e */ /* 0x000fe200000000ff */
[----:B------:R-:W-:-:S05]  /*d020*/  IMAD.MOV.U32 R12, RZ, RZ, R0 ;  /* 0x000000ffff0c7224 */ /* 0x000fca00078e0000 */
        /* <DEDUP_REMOVED lines=11> */
[C---:B--2---:R-:W-:Y:S01]  /*d0e0*/  F2FP.F16.F32.PACK_AB R67, R14.reuse, R67 ;  /* 0x000000430e43723e */ /* 0x044fe200000000ff */
[----:B------:R-:W-:-:S04]  /*d0f0*/  FADD.FTZ R13, R14, R13 ;  /* 0x0000000d0e0d7221 */ /* 0x000fc80000010000 */
[----:B------:R4:W-:Y:S02]  /*d100*/  STSM.16.M88.4 [R19+0x6000], R64 ;  /* 0x0060004013007844 */ /* 0x0009e40000000200 */
[----:B------:R-:W2:Y:S01]  /*d110*/  MUFU.EX2 R82, R82 ;  /* 0x0000005200527308 */ /* 0x000ea20000000800 */
[----:B0-----:R-:W-:-:S07]  /*d120*/  FADD.FTZ R15, R76, R15 ;  /* 0x0000000f4c0f7221 */ /* 0x001fce0000010000 */
[----:B------:R-:W0:Y:S01]  /*d130*/  MUFU.EX2 R83, R83 ;  /* 0x0000005300537308 */ /* 0x000e220000000800 */
[C---:B-1----:R-:W-:Y:S01]  /*d140*/  F2FP.F16.F32.PACK_AB R74, R80.reuse, R76 ;  /* 0x0000004c504a723e */ /* 0x042fe200000000ff */
[----:B------:R-:W-:-:S06]  /*d150*/  FADD.FTZ R4, R80, R15 ;  /* 0x0000000f50047221 */ /* 0x000fcc0000010000 */
[----:B------:R-:W1:Y:S01]  /*d160*/  MUFU.EX2 R86, R86 ;  /* 0x0000005600567308 */ /* 0x000e620000000800 */
[----:B--2---:R-:W-:-:S07]  /*d170*/  FADD.FTZ R13, R82, R13 ;  /* 0x0000000d520d7221 */ /* 0x004fce0000010000 */
[----:B------:R-:W2:Y:S01]  /*d180*/  MUFU.EX2 R84, R84 ;  /* 0x0000005400547308 */ /* 0x000ea20000000800 */
[C---:B0-----:R-:W-:Y:S01]  /*d190*/  F2FP.F16.F32.PACK_AB R73, R83.reuse, R82 ;  /* 0x000000525349723e */ /* 0x041fe200000000ff */
[----:B------:R-:W-:-:S04]  /*d1a0*/  FADD.FTZ R13, R83, R13 ;  /* 0x0000000d530d7221 */ /* 0x000fc80000010000 */
[----:B-1----:R-:W-:Y:S01]  /*d1b0*/  FADD.FTZ R13, R86, R13 ;  /* 0x0000000d560d7221 */ /* 0x002fe20000010000 */
[----:B--2---:R-:W-:-:S03]  /*d1c0*/  F2FP.F16.F32.PACK_AB R75, R84, R86 ;  /* 0x00000056544b723e */ /* 0x004fc600000000ff */
[----:B------:R-:W-:Y:S01]  /*d1d0*/  FADD.FTZ R3, R84, R13 ;  /* 0x0000000d54037221 */ /* 0x000fe20000010000 */
[----:B------:R-:W-:Y:S01]  /*d1e0*/  IMAD.MOV.U32 R13, RZ, RZ, R7 ;  /* 0x000000ffff0d7224 */ /* 0x000fe200078e0007 */
[----:B------:R4:W-:Y:S01]  /*d1f0*/  STSM.16.M88.4 [R18+0x6000], R72 ;  /* 0x0060004812007844 */ /* 0x0009e20000000200 */
[----:B------:R0:W-:Y:S06]  /*d200*/  MEMBAR.ALL.CTA ;  /* 0x0000000000007992 */ /* 0x0001ec0000008000 */
[----:B0-----:R-:W0:Y:S02]  /*d210*/  FENCE.VIEW.ASYNC.S ;  /* 0x00000000000073c6 */ /* 0x001e240000000000 */
[----:B0-----:R-:W-:Y:S01]  /*d220*/  NOP ;  /* 0x0000000000007918 */ /* 0x001fe20000000000 */
[----:B------:R-:W-:Y:S05]  /*d230*/  @P2 BRA `(.L_x_9173) ;  /* 0xffffffd000002947 */ /* 0x000fea000383ffff */
.L_x_9156:
[----:B------:R-:W-:Y:S06]  /*d240*/  BAR.ARV 0x8, 0x1a0 ;  /* 0x0206800000007b1d */ /* 0x000fec0000002000 */
[----:B------:R-:W-:Y:S05]  /*d250*/  @!P0 BRA `(.L_x_9174) ;  /* 0x0000000000048947 */ /* 0x000fea0003800000 */
[----:B------:R-:W-:Y:S01]  /*d260*/  BPT.TRAP 0x1 ;  /* 0x000000040000795c */ /* 0x000fe20000300000 */
.L_x_9174:
[----:B------:R-:W-:Y:S01]  /*d270*/  ULEA UR9, UR43, UR42, 0x3 ;  /* 0x0000002a2b097291 */ /* 0x000fe2000f8e183f */
[----:B------:R-:W-:-:S05]  /*d280*/  IMAD.U32 R2, RZ, RZ, UR46 ;  /* 0x0000002eff027e24 */ /* 0x000fca000f8e00ff */
[----:B------:R-:W-:-:S04]  /*d290*/  SHF.L.U32 R2, R2, 0x1f, RZ ;  /* 0x0000001f02027819 */ /* 0x000fc800000006ff */
[----:B------:R0:W3:Y:S01]  /*d2a0*/  SYNCS.PHASECHK.TRANS64.TRYWAIT P2, [UR9+0x2d850], R2 ;  /* 0x02d85002ff0075a7 */ /* 0x0000e20008040149 */
[----:B------:R-:W-:Y:S05]  /*d2b0*/  @!P0 BRA `(.L_x_9175) ;  /* 0x0000000000048947 */ /* 0x000fea0003800000 */
[----:B------:R-:W-:Y:S01]  /*d2c0*/  BPT.TRAP 0x1 ;  /* 0x000000040000795c */ /* 0x000fe20000300000 */
.L_x_9175:
[----:B---3--:R-:W-:Y:S05]  /*d2d0*/  @P2 BRA `(.L_x_9176) ;  /* 0x0000000000082947 */ /* 0x008fea0003800000 */
[----:B------:R-:W3:Y:S02]  /*d2e0*/  SYNCS.PHASECHK.TRANS64.TRYWAIT P0, [UR9+0x2d850], R2 ;  /* 0x02d85002ff0075a7 */ /* 0x000ee40008000149 */
[----:B---3--:R-:W-:Y:S05]  /*d2f0*/  @!P0 BRA `(.L_x_9177) ;  /* 0x0000007000788947 */ /* 0x008fea0003800000 */
.L_x_9176:
[----:B------:R-:W-:Y:S01]  /*d300*/  UIADD3 UR42, UR42, 0x400, URZ ;  /* 0x000004002a2a7890 */ /* 0x000fe2000fffe03f */
[----:B------:R-:W-:Y:S01]  /*d310*/  WARPGROUP.ARRIVE ;  /* 0x00000000000079c5 */ /* 0x000fe20000000000 */
[----:B------:R-:W-:Y:S01]  /*d320*/  ULOP3.LUT UR37, UR37, 0x10000, URZ, 0xfc, !UPT ;  /* 0x0001000025257892 */ /* 0x000fe2000f8efc3f */
[----:B---3--:R-:W3:Y:S01]  /*d330*/  SHFL.BFLY PT, R5, R4, 0x2, 0x1f ;  /* 0x0c401f0004057f89 */ /* 0x008ee200000e0000 */
[----:B------:R-:W-:Y:S01]  /*d340*/  USHF.R.U32.HI UR42, URZ, 0x4, UR42 ;  /* 0x000000043f2a7899 */ /* 0x000fe2000801162a */
[----:B-1----:R-:W-:Y:S01]  /*d350*/  IMAD.U32 R13, RZ, RZ, UR33 ;  /* 0x00000021ff0d7e24 */ /* 0x002fe2000f8e00ff */
[----:B------:R-:W-:Y:S01]  /*d360*/  UMOV UR5, 0x40000040 ;  /* 0x4000004000057882 */ /* 0x000fe20000000000 */
[----:B------:R-:W-:Y:S01]  /*d370*/  UMOV UR7, 0x80000020 ;  /* 0x8000002000077882 */ /* 0x000fe20000000000 */
[----:B------:R-:W-:Y:S01]  /*d380*/  ULOP3.LUT UR42, UR42, 0x3fff, URZ, 0xc0, !UPT ;  /* 0x00003fff2a2a7892 */ /* 0x000fe2000f8ec03f */
[----:B0-----:R-:W0:Y:S01]  /*d390*/  SHFL.BFLY PT, R2, R3, 0x2, 0x1f ;  /* 0x0c401f0003027f89 */ /* 0x001e2200000e0000 */
[----:B------:R-:W-:Y:S01]  /*d3a0*/  UMOV UR4, UR37 ;  /* 0x0000002500047c82 */ /* 0x000fe20008000000 */
[----:B------:R-:W-:-:S02]  /*d3b0*/  UIADD3 UR44, UR44, 0x1, URZ ;  /* 0x000000012c2c7890 */ /* 0x000fc4000fffe03f */
[----:B------:R-:W-:-:S04]  /*d3c0*/  ULOP3.LUT UR8, UR42, 0x2000000, URZ, 0xfc, !UPT ;  /* 0x020000002a087892 */ /* 0x000fc8000f8efc3f */
[----:B------:R-:W-:Y:S02]  /*d3d0*/  UIMAD UR8, UR43, 0x600, UR8 ;  /* 0x000006002b0878a4 */ /* 0x000fe4000f8e0208 */
[----:B------:R-:W-:-:S04]  /*d3e0*/  UIADD3 UR43, UR43, 0x1, URZ ;  /* 0x000000012b2b7890 */ /* 0x000fc8000fffe03f */
[----:B------:R-:W-:Y:S01]  /*d3f0*/  UISETP.NE.AND UP0, UPT, UR43, 0x2, UPT ;  /* 0x000000022b00788c */ /* 0x000fe2000bf05270 */
[----:B------:R-:W-:Y:S02]  /*d400*/  UMOV UR6, UR8 ;  /* 0x0000000800067c82 */ /* 0x000fe40008000000 */
[----:B------:R-:W-:Y:S01]  /*d410*/  HGMMA.64x96x16.F32 R88, gdesc[UR4].tnspB, R88, gsb0 ;  /* 0x41600000045879f0 */ /* 0x000fe20008000858 */
[----:B------:R-:W-:Y:S01]  /*d420*/  UIADD3 UR4, UR37, 0x2, URZ ;  /* 0x0000000225047890 */ /* 0x000fe2000fffe03f */
[----:B---3--:R-:W-:Y:S01]  /*d430*/  FADD.FTZ R5, R5, R4 ;  /* 0x0000000405057221 */ /* 0x008fe20000010000 */
[----:B------:R-:W-:Y:S01]  /*d440*/  UIADD3 UR6, UR8, 0x40, URZ ;  /* 0x0000004008067890 */ /* 0x000fe2000fffe03f */
[----:B------:R-:W-:Y:S01]  /*d450*/  IMAD.MOV.U32 R4, RZ, RZ, RZ ;  /* 0x000000ffff047224 */ /* 0x000fe200078e00ff */
[----:B------:R-:W-:Y:S01]  /*d460*/  UMOV UR5, 0x40000040 ;  /* 0x4000004000057882 */ /* 0x000fe20000000000 */
[----:B------:R-:W-:Y:S01]  /*d470*/  UMOV UR7, 0x80000020 ;  /* 0x8000002000077882 */ /* 0x000fe20000000000 */
[----:B0-----:R-:W-:Y:S01]  /*d480*/  FADD.FTZ R6, R2, R3 ;  /* 0x0000000302067221 */ /* 0x001fe20000010000 */
[----:B------:R-:W-:Y:S01]  /*d490*/  IMAD.MOV.U32 R3, RZ, RZ, -0x800000 ;  /* 0xff800000ff037424 */ /* 0x000fe200078e00ff */
[----:B------:R-:W0:Y:S01]  /*d4a0*/  SHFL.BFLY PT, R2, R5, 0x1, 0x1f ;  /* 0x0c201f0005027f89 */ /* 0x000e2200000e0000 */
[----:B------:R-:W-:-:S03]  /*d4b0*/  USEL UR43, UR43, URZ, UP0 ;  /* 0x0000003f2b2b7287 */ /* 0x000fc60008000000 */
[----:B------:R-:W1:Y:S01]  /*d4c0*/  SHFL.BFLY PT, R9, R6, 0x1, 0x1f ;  /* 0x0c201f0006097f89 */ /* 0x000e6200000e0000 */
[----:B0-----:R-:W-:Y:S01]  /*d4d0*/  FADD.FTZ R11, R5, R2 ;  /* 0x00000002050b7221 */ /* 0x001fe20000010000 */
[----:B------:R-:W-:Y:S02]  /*d4e0*/  IMAD.U32 R5, RZ, RZ, UR33 ;  /* 0x00000021ff057e24 */ /* 0x000fe4000f8e00ff */
[----:B------:R-:W-:Y:S02]  /*d4f0*/  IMAD.MOV.U32 R2, RZ, RZ, -0x800000 ;  /* 0xff800000ff027424 */ /* 0x000fe400078e00ff */
[----:B-1----:R-:W-:Y:S01]  /*d500*/  FADD.FTZ R12, R6, R9 ;  /* 0x00000009060c7221 */ /* 0x002fe20000010000 */
[----:B------:R-:W-:Y:S01]  /*d510*/  FSETP.NE.FTZ.AND P0, PT, R11, RZ, PT ;  /* 0x000000ff0b00720b */ /* 0x000fe20003f15000 */
[----:B------:R-:W-:Y:S02]  /*d520*/  IMAD.U32 R6, RZ, RZ, UR9 ;  /* 0x00000009ff067e24 */ /* 0x000fe4000f8e00ff */
[----:B------:R-:W-:Y:S01]  /*d530*/  IMAD.MOV.U32 R9, RZ, RZ, RZ ;  /* 0x000000ffff097224 */ /* 0x000fe200078e00ff */
[----:B------:R-:W-:Y:S01]  /*d540*/  FSETP.NE.FTZ.AND P2, PT, R12, RZ, PT ;  /* 0x000000ff0c00720b */ /* 0x000fe20003f55000 */
[----:B------:R-:W-:-:S08]  /*d550*/  @!P1 VIADD R6, R6, 0x2d860 ;  /* 0x0002d86006069836 */ /* 0x000fd00000000000 */
[----:B------:R-:W0:Y:S01]  /*d560*/  @P0 MUFU.LG2 R8, R11 ;  /* 0x0000000b00080308 */ /* 0x000e220000000c00 */
[----:B------:R-:W-:-:S07]  /*d570*/  @P0 FMUL.FTZ R5, R5, 0.69314718246459960938 ;  /* 0x3f31721805050820 */ /* 0x000fce0000410000 */
[----:B------:R-:W1:Y:S08]  /*d580*/  @P2 MUFU.LG2 R10, R12 ;  /* 0x0000000c000a2308 */ /* 0x000e700000000c00 */
[----:B------:R3:W5:Y:S01]  /*d590*/  @P0 MUFU.RCP R4, R11 ;  /* 0x0000000b00040308 */ /* 0x0007620000001000 */
[----:B0-----:R-:W-:-:S04]  /*d5a0*/  @P0 FMUL.FTZ R8, R8, 0.69314718246459960938 ;  /* 0x3f31721808080820 */ /* 0x001fc80000410000 */
[----:B------:R-:W-:Y:S01]  /*d5b0*/  @P0 FFMA.FTZ R2, R5, R0, R8 ;  /* 0x0000000005020223 */ /* 0x000fe20000010008 */
[----:B------:R-:W-:Y:S02]  /*d5c0*/  @!P1 PRMT R5, RZ, 0x654, R6 ;  /* 0x00000654ff059816 */ /* 0x000fe40000000006 */
[----:B------:R-:W0:Y:S01]  /*d5d0*/  @P2 MUFU.RCP R9, R12 ;  /* 0x0000000c00092308 */ /* 0x000e220000001000 */
[----:B---3--:R-:W-:Y:S01]  /*d5e0*/  @P2 FMUL.FTZ R11, R13, 0.69314718246459960938 ;  /* 0x3f3172180d0b2820 */ /* 0x008fe20000410000 */
[----:B-1----:R-:W-:Y:S01]  /*d5f0*/  @P2 FMUL.FTZ R10, R10, 0.69314718246459960938 ;  /* 0x3f3172180a0a2820 */ /* 0x002fe20000410000 */
[----:B------:R-:W-:-:S03]  /*d600*/  PLOP3.LUT P0, PT, PT, PT, PT, 0x8, 0x0 ;  /* 0x000000000000781c */ /* 0x000fc60003f0e170 */
        /* <DEDUP_REMOVED lines=50> */
[-C--:B-----5:R-:W-:Y:S01]  /*d930*/  FMUL.FTZ R0, R88, R4.reuse ;  /* 0x0000000458007220 */ /* 0x0a0fe20000410000 */
        /* <DEDUP_REMOVED lines=17> */
[-C--:B--2---:R-:W-:Y:S01]  /*da50*/  FMUL.FTZ R26, R124, R4.reuse ;  /* 0x000000047c1a7220 */ /* 0x084fe20000410000 */
        /* <DEDUP_REMOVED lines=29> */
.L_x_9107:
[----:B------:R-:W0:Y:S08]  /*dc30*/  S2UR UR4, SR_CgaCtaId ;  /* 0x00000000000479c3 */ /* 0x000e300000008800 */
[----:B------:R-:W-:Y:S06]  /*dc40*/  BAR.SYNC.DEFER_BLOCKING 0x5, 0x1a0 ;  /* 0x0146800000007b1d */ /* 0x000fec0000010000 */
[----:B------:R-:W-:Y:S01]  /*dc50*/  UMOV UR42, 0x400 ;  /* 0x00000400002a7882 */ /* 0x000fe20000000000 */
[----:B------:R-:W-:Y:S01]  /*dc60*/  BSSY B0, `(.L_x_9178) ;  /* 0x0000179000007945 */ /* 0x000fe20003800000 */
[----:B0-----:R-:W-:-:S09]  /*dc70*/  ULEA UR42, UR4, UR42, 0x18 ;  /* 0x0000002a042a7291 */ /* 0x001fd2000f8ec03f */
[----:B------:R-:W0:Y:S02]  /*dc80*/  LDS.128 R144, [UR42+0x2d8d0] ;  /* 0x02d8d02aff907984 */ /* 0x000e240008000c00 */
[----:B0-----:R-:W-:Y:S02]  /*dc90*/  R2UR UR6, R146 ;  /* 0x00000000920672ca */ /* 0x001fe400000e0000 */
[----:B------:R-:W-:Y:S01]  /*dca0*/  R2UR UR5, R147 ;  /* 0x00000000930572ca */ /* 0x000fe200000e0000 */
[----:B------:R-:W-:Y:S06]  /*dcb0*/  BAR.ARV 0x4, 0x1a0 ;  /* 0x0106800000007b1d */ /* 0x000fec0000002000 */
[----:B------:R-:W-:Y:S08]  /*dcc0*/  @P0 BRA `(.L_x_9179) ;  /* 0x0000000c00cc0947 */ /* 0x000ff00003800000 */
[----:B------:R-:W0:Y:S08]  /*dcd0*/  S2UR UR4, SR_SWINHI ;  /* 0x00000000000479c3 */ /* 0x000e300000002f00 */
[----:B------:R-:W-:Y:S01]  /*dce0*/  BAR.SYNC.DEFER_BLOCKING 0x1, 0x180 ;  /* 0x0046000000007b1d */ /* 0x000fe20000010000 */
[----:B------:R-:W-:Y:S02]  /*dcf0*/  F2FP.F16.F32.PACK_AB R6, R6, R29 ;  /* 0x0000001d0606723e */ /* 0x000fe400000000ff */
[----:B------:R-:W-:-:S02]  /*dd00*/  F2FP.F16.F32.PACK_AB R7, R7, R94 ;  /* 0x0000005e0707723e */ /* 0x000fc400000000ff */
[----:B------:R-:W-:Y:S02]  /*dd10*/  F2FP.F16.F32.PACK_AB R128, R129, R128 ;  /* 0x000000808180723e */ /* 0x000fe400000000ff */
[----:B------:R-:W-:Y:S02]  /*dd20*/  F2FP.F16.F32.PACK_AB R26, R125, R26 ;  /* 0x0000001a7d1a723e */ /* 0x000fe400000000ff */
[----:B------:R-:W-:Y:S02]  /*dd30*/  F2FP.F16.F32.PACK_AB R27, R27, R126 ;  /* 0x0000007e1b1b723e */ /* 0x000fe400000000ff */
[----:B------:R-:W-:Y:S02]  /*dd40*/  F2FP.F16.F32.PACK_AB R129, R131, R130 ;  /* 0x000000828381723e */ /* 0x000fe400000000ff */
[----:B------:R-:W-:Y:S02]  /*dd50*/  F2FP.F16.F32.PACK_AB R130, R133, R132 ;  /* 0x000000848582723e */ /* 0x000fe400000000ff */
[----:B------:R-:W-:Y:S01]  /*dd60*/  F2FP.F16.F32.PACK_AB R131, R135, R134 ;  /* 0x000000868783723e */ /* 0x000fe200000000ff */
[----:B------:R-:W-:Y:S01]  /*dd70*/  UMOV UR8, UR42 ;  /* 0x0000002a00087c82 */ /* 0x000fe20008000000 */
[----:B0-----:R-:W-:Y:S01]  /*dd80*/  UMOV UR9, UR4 ;  /* 0x0000000400097c82 */ /* 0x001fe20008000000 */
[----:B------:R-:W-:-:S02]  /*dd90*/  IMAD.U32 R20, RZ, RZ, UR8 ;  /* 0x00000008ff147e24 */ /* 0x000fc4000f8e00ff */
[----:B------:R-:W-:Y:S01]  /*dda0*/  IMAD.U32 R21, RZ, RZ, UR9 ;  /* 0x00000009ff157e24 */ /* 0x000fe2000f8e00ff */
[----:B------:R-:W-:Y:S02]  /*ddb0*/  ULDC.64 UR8, c[0x0][0xbd8] ;  /* 0x0002f60000087ab9 */ /* 0x000fe40000000a00 */
[----:B------:R-:W-:Y:S01]  /*ddc0*/  UISETP.NE.U32.AND UP0, UPT, UR8, URZ, UPT ;  /* 0x0000003f0800728c */ /* 0x000fe2000bf05070 */
[----:B------:R-:W-:-:S03]  /*ddd0*/  IMAD.WIDE R4, R152, 0x2, R20 ;  /* 0x0000000298047825 */ /* 0x000fc600078e0214 */
[----:B------:R-:W-:Y:S01]  /*dde0*/  UISETP.NE.AND.EX UP0, UPT, UR9, URZ, UPT, UP0 ;  /* 0x0000003f0900728c */ /* 0x000fe2000bf05300 */
[C---:B------:R-:W-:Y:S02]  /*ddf0*/  LOP3.LUT R9, R4.reuse, 0x180, RZ, 0xc0, !PT ;  /* 0x0000018004097812 */ /* 0x040fe400078ec0ff */
[----:B------:R-:W-:Y:S01]  /*de00*/  ULDC.64 UR8, c[0x0][0xbd8] ;  /* 0x0002f60000087ab9 */ /* 0x000fe20000000a00 */
[C---:B------:R-:W-:Y:S01]  /*de10*/  IADD3 R25, P0, R4.reuse, 0x6020, RZ ;  /* 0x0000602004197810 */ /* 0x040fe20007f1e0ff */
[----:B------:R-:W-:Y:S01]  /*de20*/  UIMAD.WIDE UR8, UR40, 0x4, UR8 ;  /* 0x00000004280878a5 */ /* 0x000fe2000f8e0208 */
[----:B------:R-:W-:Y:S02]  /*de30*/  SHF.R.U64 R9, R9, 0x3, RZ ;  /* 0x0000000309097819 */ /* 0x000fe400000012ff */
[C---:B------:R-:W-:Y:S02]  /*de40*/  IADD3 R11, P1, R4.reuse, 0x6000, RZ ;  /* 0x00006000040b7810 */ /* 0x040fe40007f3e0ff */
[----:B------:R-:W-:-:S02]  /*de50*/  IADD3 R37, P2, R4, 0x3020, RZ ;  /* 0x0000302004257810 */ /* 0x000fc40007f5e0ff */
[C---:B----4-:R-:W-:Y:S02]  /*de60*/  IADD3 R35, P3, R4.reuse, 0x3000, RZ ;  /* 0x0000300004237810 */ /* 0x050fe40007f7e0ff */
[----:B------:R-:W-:Y:S01]  /*de70*/  IADD3 R33, P4, R4, 0x20, RZ ;  /* 0x0000002004217810 */ /* 0x000fe20007f9e0ff */
[--C-:B------:R-:W-:Y:S01]  /*de80*/  IMAD.X R13, RZ, RZ, R5.reuse, P2 ;  /* 0x000000ffff0d7224 */ /* 0x100fe200010e0605 */
[----:B------:R-:W-:Y:S01]  /*de90*/  LOP3.LUT R4, R9, R4, RZ, 0x3c, !PT ;  /* 0x0000000409047212 */ /* 0x000fe200078e3cff */
[--C-:B------:R-:W-:Y:S01]  /*dea0*/  IMAD.X R15, RZ, RZ, R5.reuse, P3 ;  /* 0x000000ffff0f7224 */ /* 0x100fe200018e0605 */
[----:B------:R-:W-:Y:S01]  /*deb0*/  LOP3.LUT R24, R25, 0x180, RZ, 0xc0, !PT ;  /* 0x0000018019187812 */ /* 0x000fe200078ec0ff */
[----:B------:R-:W-:Y:S01]  /*dec0*/  IMAD.X R9, RZ, RZ, R5, P4 ;  /* 0x000000ffff097224 */ /* 0x000fe200020e0605 */
[----:B------:R-:W-:Y:S02]  /*ded0*/  LOP3.LUT R10, R11, 0x180, RZ, 0xc0, !PT ;  /* 0x000001800b0a7812 */ /* 0x000fe400078ec0ff */
[----:B------:R-:W-:-:S02]  /*dee0*/  MOV R31, R4 ;  /* 0x00000004001f7202 */ /* 0x000fc40000000f00 */
[----:B------:R-:W-:Y:S02]  /*def0*/  F2FP.F16.F32.PACK_AB R4, R89, R0 ;  /* 0x000000005904723e */ /* 0x000fe400000000ff */
[----:B------:R-:W-:Y:S02]  /*df00*/  LOP3.LUT R8, R35, 0x180, RZ, 0xc0, !PT ;  /* 0x0000018023087812 */ /* 0x000fe400078ec0ff */
[----:B------:R-:W-:Y:S02]  /*df10*/  LOP3.LUT R0, R33, 0x180, RZ, 0xc0, !PT ;  /* 0x0000018021007812 */ /* 0x000fe400078ec0ff */
[----:B------:R-:W-:Y:S02]  /*df20*/  SHF.R.U64 R24, R24, 0x3, RZ ;  /* 0x0000000318187819 */ /* 0x000fe400000012ff */
[----:B------:R-:W-:Y:S02]  /*df30*/  SHF.R.U64 R10, R10, 0x3, RZ ;  /* 0x000000030a0a7819 */ /* 0x000fe400000012ff */
[----:B------:R-:W-:-:S02]  /*df40*/  LOP3.LUT R12, R37, 0x180, RZ, 0xc0, !PT ;  /* 0x00000180250c7812 */ /* 0x000fc400078ec0ff */
[----:B------:R-:W-:Y:S02]  /*df50*/  SHF.R.U64 R8, R8, 0x3, RZ ;  /* 0x0000000308087819 */ /* 0x000fe400000012ff */
[----:B------:R-:W-:Y:S02]  /*df60*/  SHF.R.U64 R0, R0, 0x3, RZ ;  /* 0x0000000300007819 */ /* 0x000fe400000012ff */
[----:B------:R-:W-:Y:S01]  /*df70*/  LOP3.LUT R24, R24, R25, RZ, 0x3c, !PT ;  /* 0x0000001918187212 */ /* 0x000fe200078e3cff */
[--C-:B------:R-:W-:Y:S01]  /*df80*/  IMAD.X R25, RZ, RZ, R5.reuse, P0 ;  /* 0x000000ffff197224 */ /* 0x100fe200000e0605 */
[----:B------:R-:W-:Y:S01]  /*df90*/  LOP3.LUT R10, R10, R11, RZ, 0x3c, !PT ;  /* 0x0000000b0a0a7212 */ /* 0x000fe200078e3cff */
[----:B------:R-:W-:Y:S01]  /*dfa0*/  IMAD.X R11, RZ, RZ, R5, P1 ;  /* 0x000000ffff0b7224 */ /* 0x000fe200008e0605 */
[----:B------:R-:W-:Y:S02]  /*dfb0*/  SHF.R.U64 R12, R12, 0x3, RZ ;  /* 0x000000030c0c7819 */ /* 0x000fe400000012ff */
[----:B------:R-:W-:-:S02]  /*dfc0*/  LOP3.LUT R14, R8, R35, RZ, 0x3c, !PT ;  /* 0x00000023080e7212 */ /* 0x000fc400078e3cff */
[----:B------:R-:W-:Y:S02]  /*dfd0*/  F2FP.F16.F32.PACK_AB R5, R91, R90 ;  /* 0x0000005a5b05723e */ /* 0x000fe400000000ff */
[----:B------:R-:W-:Y:S02]  /*dfe0*/  LOP3.LUT R8, R0, R33, RZ, 0x3c, !PT ;  /* 0x0000002100087212 */ /* 0x000fe400078e3cff */
[----:B------:R-:W-:Y:S01]  /*dff0*/  LOP3.LUT R12, R12, R37, RZ, 0x3c, !PT ;  /* 0x000000250c0c7212 */ /* 0x000fe200078e3cff */
[----:B------:R0:W-:Y:S01]  /*e000*/  STSM.16.M88.4 [R31], R4 ;  /* 0x000000041f007844 */ /* 0x0001e20000000200 */
[----:B------:R-:W-:Y:S02]  /*e010*/  MOV R29, R10 ;  /* 0x0000000a001d7202 */ /* 0x000fe40000000f00 */
[----:B------:R-:W-:Y:S02]  /*e020*/  MOV R0, R8 ;  /* 0x0000000800007202 */ /* 0x000fe40000000f00 */
[----:B------:R-:W-:-:S02]  /*e030*/  F2FP.F16.F32.PACK_AB R8, R97, R96 ;  /* 0x000000606108723e */ /* 0x000fc400000000ff */
[----:B------:R-:W-:Y:S02]  /*e040*/  F2FP.F16.F32.PACK_AB R9, R99, R98 ;  /* 0x000000626309723e */ /* 0x000fe400000000ff */
[----:B------:R-:W-:Y:S02]  /*e050*/  F2FP.F16.F32.PACK_AB R10, R101, R100 ;  /* 0x00000064650a723e */ /* 0x000fe400000000ff */
[----:B------:R-:W-:Y:S02]  /*e060*/  F2FP.F16.F32.PACK_AB R11, R103, R102 ;  /* 0x00000066670b723e */ /* 0x000fe400000000ff */
[----:B------:R-:W-:Y:S02]  /*e070*/  MOV R30, R12 ;  /* 0x0000000c001e7202 */ /* 0x000fe40000000f00 */
[----:B------:R-:W-:Y:S01]  /*e080*/  MOV R28, R24 ;  /* 0x00000018001c7202 */ /* 0x000fe20000000f00 */
[----:B------:R1:W-:Y:S01]  /*e090*/  STSM.16.M88.4 [R0], R8 ;  /* 0x0000000800007844 */ /* 0x0003e20000000200 */
[----:B0-----:R-:W-:-:S02]  /*e0a0*/  MOV R31, R14 ;  /* 0x0000000e001f7202 */ /* 0x001fc40000000f00 */
[----:B------:R-:W-:Y:S02]  /*e0b0*/  F2FP.F16.F32.PACK_AB R4, R105, R104 ;  /* 0x000000686904723e */ /* 0x000fe400000000ff */
[----:B------:R-:W-:Y:S02]  /*e0c0*/  F2FP.F16.F32.PACK_AB R5, R107, R106 ;  /* 0x0000006a6b05723e */ /* 0x000fe400000000ff */
[----:B------:R-:W-:Y:S02]  /*e0d0*/  F2FP.F16.F32.PACK_AB R6, R109, R108 ;  /* 0x0000006c6d06723e */ /* 0x000fe400000000ff */
[----:B------:R-:W-:Y:S02]  /*e0e0*/  F2FP.F16.F32.PACK_AB R7, R111, R110 ;  /* 0x0000006e6f07723e */ /* 0x000fe400000000ff */
[----:B------:R-:W-:Y:S02]  /*e0f0*/  F2FP.F16.F32.PACK_AB R12, R113, R112 ;  /* 0x00000070710c723e */ /* 0x000fe400000000ff */
[----:B------:R-:W-:Y:S01]  /*e100*/  F2FP.F16.F32.PACK_AB R13, R115, R114 ;  /* 0x00000072730d723e */ /* 0x000fe200000000ff */
[----:B------:R0:W-:Y:S01]  /*e110*/  STSM.16.M88.4 [R31], R4 ;  /* 0x000000041f007844 */ /* 0x0001e20000000200 */
[----:B------:R-:W-:Y:S01]  /*e120*/  F2FP.F16.F32.PACK_AB R14, R117, R116 ;  /* 0x00000074750e723e */ /* 0x000fe200000000ff */
[----:B-1----:R-:W-:Y:S01]  /*e130*/  IMAD.U32 R8, RZ, RZ, UR8 ;  /* 0x00000008ff087e24 */ /* 0x002fe2000f8e00ff */
[----:B------:R-:W-:Y:S01]  /*e140*/  F2FP.F16.F32.PACK_AB R15, R119, R118 ;  /* 0x00000076770f723e */ /* 0x000fe200000000ff */
[----:B------:R-:W-:Y:S01]  /*e150*/  IMAD.U32 R9, RZ, RZ, UR9 ;  /* 0x00000009ff097e24 */ /* 0x000fe2000f8e00ff */
[----:B------:R-:W-:Y:S01]  /*e160*/  F2FP.F16.F32.PACK_AB R24, R121, R120 ;  /* 0x000000787918723e */ /* 0x000fe200000000ff */
[----:B------:R-:W-:Y:S01]  /*e170*/  ULDC.64 UR8, c[0x0][0xbe0] ;  /* 0x0002f80000087ab9 */ /* 0x000fe20000000a00 */
[----:B------:R-:W-:Y:S01]  /*e180*/  F2FP.F16.F32.PACK_AB R25, R123, R122 ;  /* 0x0000007a7b19723e */ /* 0x000fe200000000ff */
[----:B------:R1:W-:Y:S01]  /*e190*/  STSM.16.M88.4 [R30], R12 ;  /* 0x0000000c1e007844 */ /* 0x0003e20000000200 */
[----:B------:R-:W2:Y:S01]  /*e1a0*/  LDC R39, c[0x0][0xa88] ;  /* 0x0002a200ff277b82 */ /* 0x000ea20000000800 */
[----:B------:R-:W-:-:S02]  /*e1b0*/  PLOP3.LUT P0, PT, PT, PT, UP0, 0x80, 0x0 ;  /* 0x000000000000781c */ /* 0x000fc40003f0f008 */
[----:B------:R1:W-:Y:S04]  /*e1c0*/  STSM.16.M88.4 [R29], R24 ;  /* 0x000000181d007844 */ /* 0x0003e80000000200 */
[----:B------:R1:W-:Y:S01]  /*e1d0*/  STSM.16.M88.4 [R28], R128 ;  /* 0x000000801c007844 */ /* 0x0003e20000000200 */
[----:B------:R-:W-:Y:S01]  /*e1e0*/  UISETP.NE.U32.AND UP1, UPT, UR8, URZ, UPT ;  /* 0x0000003f0800728c */ /* 0x000fe2000bf25070 */
[----:B------:R-:W-:Y:S03]  /*e1f0*/  BAR.SYNC.DEFER_BLOCKING 0x1, 0x180 ;  /* 0x0046000000007b1d */ /* 0x000fe60000010000 */
[----:B------:R-:W-:-:S06]  /*e200*/  UISETP.NE.AND.EX UP1, UPT, UR9, URZ, UPT, UP1 ;  /* 0x0000003f0900728c */ /* 0x000fcc000bf25310 */
[----:B------:R-:W-:-:S05]  /*e210*/  PLOP3.LUT P1, PT, PT, PT, UP1, 0x80, 0x0 ;  /* 0x000000000000781c */ /* 0x000fca0003f2f018 */
[----:B------:R-:W-:Y:S02]  /*e220*/  @UP1 ULDC.64 UR8, c[0x0][0xbe0] ;  /* 0x0002f80000081ab9 */ /* 0x000fe40000000a00 */
[----:B------:R-:W-:-:S06]  /*e230*/  @UP1 UIMAD.WIDE UR8, UR40, 0x4, UR8 ;  /* 0x00000004280818a5 */ /* 0x000fcc000f8e0208 */
[----:B0-----:R-:W-:Y:S02]  /*e240*/  IMAD.U32 R6, RZ, RZ, UR8 ;  /* 0x00000008ff067e24 */ /* 0x001fe4000f8e00ff */
[----:B------:R-:W-:Y:S01]  /*e250*/  IMAD.U32 R7, RZ, RZ, UR9 ;  /* 0x00000009ff077e24 */ /* 0x000fe2000f8e00ff */
[----:B------:R-:W3:Y:S01]  /*e260*/  @P0 LDG.E R0, desc[UR48][R8.64] ;  /* 0x0000003008000981 */ /* 0x000ee2000c1e1900 */
[----:B------:R-:W-:Y:S01]  /*e270*/  IMAD R5, R142, 0x20, R140 ;  /* 0x000000208e057824 */ /* 0x000fe200078e028c */
[----:B------:R-:W-:Y:S02]  /*e280*/  UMOV UR4, URZ ;  /* 0x0000003f00047c82 */ /* 0x000fe40008000000 */
[----:B--2---:R1:W5:Y:S01]  /*e290*/  @P1 LDG.E R39, desc[UR48][R6.64] ;  /* 0x0000003006271981 */ /* 0x004362000c1e1900 */
[----:B------:R-:W-:-:S03]  /*e2a0*/  IMAD.WIDE R20, R5, 0x2, R20 ;  /* 0x0000000205147825 */ /* 0x000fc600078e0214 */
[----:B------:R-:W-:Y:S02]  /*e2b0*/  IADD3 R5, P6, R20, 0x1800, RZ ;  /* 0x0000180014057810 */ /* 0x000fe40007fde0ff */
[----:B---3--:R-:W-:Y:S01]  /*e2c0*/  @P0 R2UR UR4, R0 ;  /* 0x00000000000402ca */ /* 0x008fe200000e0000 */
[----:B-1----:R-:W-:-:S14]  /*e2d0*/  @P1 BRA `(.L_x_9180) ;  /* 0x0000000000101947 */ /* 0x002fdc0003800000 */
[----:B------:R-:W-:Y:S05]  /*e2e0*/  @!P0 BRA `(.L_x_9180) ;  /* 0x00000000000c8947 */ /* 0x000fea0003800000 */
[----:B------:R-:W2:Y:S04]  /*e2f0*/  LDG.E R0, desc[UR48][R8.64] ;  /* 0x0000003008007981 */ /* 0x000ea8000c1e1900 */
[----:B-----5:R-:W2:Y:S02]  /*e300*/  LDG.E R39, desc[UR48][R8.64+0x4] ;  /* 0x0000043008277981 */ /* 0x020ea4000c1e1900 */
[----:B--2---:R-:W-:-:S07]  /*e310*/  IMAD.IADD R39, R39, 0x1, -R0 ;  /* 0x0000000127277824 */ /* 0x004fce00078e0a00 */
.L_x_9180:
[----:B------:R-:W-:Y:S01]  /*e320*/  USHF.R.S32.HI UR14, URZ, 0x1f, UR41 ;  /* 0x0000001f3f0e7899 */ /* 0x000fe20008011429 */
[----:B------:R-:W-:Y:S01]  /*e330*/  LOP3.LUT R4, R5, 0x180, RZ, 0xc0, !PT ;  /* 0x0000018005047812 */ /* 0x000fe200078ec0ff */
[----:B------:R-:W-:Y:S01]  /*e340*/  ULDC.64 UR12, c[0x0][0xb70] ;  /* 0x0002dc00000c7ab9 */ /* 0x000fe20000000a00 */
[----:B------:R-:W-:Y:S01]  /*e350*/  USHF.R.S32.HI UR11, URZ, 0x1f, UR4 ;  /* 0x0000001f3f0b7899 */ /* 0x000fe20008011404 */
[----:B------:R-:W-:Y:S01]  /*e360*/  IMAD R8, R148, 0xc0, R150 ;  /* 0x000000c094087824 */ /* 0x000fe200078e0296 */
[----:B------:R-:W-:Y:S01]  /*e370*/  UIMAD UR7, UR14, UR12, URZ ;  /* 0x0000000c0e0772a4 */ /* 0x000fe2000f8e023f */
[----:B------:R-:W-:Y:S01]  /*e380*/  SHF.R.U64 R4, R4, 0x3, RZ ;  /* 0x0000000304047819 */ /* 0x000fe200000012ff */
[----:B------:R-:W-:Y:S01]  /*e390*/  UMOV UR10, UR4 ;  /* 0x00000004000a7c82 */ /* 0x000fe20008000000 */
[----:B------:R-:W-:Y:S01]  /*e3a0*/  USEL UR16, UR40, URZ, !UP0 ;  /* 0x0000003f28107287 */ /* 0x000fe2000c000000 */
[----:B------:R-:W-:Y:S01]  /*e3b0*/  SHF.R.S32.HI R0, RZ, 0x1f, R8 ;  /* 0x0000001fff007819 */ /* 0x000fe20000011408 */
[----:B------:R-:W-:Y:S01]  /*e3c0*/  UIMAD.WIDE.U32 UR8, UR41, UR12, UR10 ;  /* 0x0000000c290872a5 */ /* 0x000fe2000f8e000a */
[----:B------:R-:W-:Y:S01]  /*e3d0*/  LOP3.LUT R4, R4, R5, RZ, 0x3c, !PT ;  /* 0x0000000504047212 */ /* 0x000fe200078e3cff */
[----:B------:R-:W-:Y:S01]  /*e3e0*/  UIMAD UR10, UR41, UR13, UR7 ;  /* 0x0000000d290a72a4 */ /* 0x000fe2000f8e0207 */
[----:B------:R-:W-:Y:S01]  /*e3f0*/  LOP3.LUT P0, RZ, R149, 0x3, RZ, 0xc0, !PT ;  /* 0x0000000395ff7812 */ /* 0x000fe2000780c0ff */
[----:B------:R-:W-:Y:S01]  /*e400*/  USHF.R.S32.HI UR7, URZ, 0x1f, UR40 ;  /* 0x0000001f3f077899 */ /* 0x000fe20008011428 */
[C---:B------:R-:W-:Y:S01]  /*e410*/  IADD3 R25, P5, R20.reuse, 0x3000, RZ ;  /* 0x0000300014197810 */ /* 0x040fe20007fbe0ff */
[----:B------:R-:W-:Y:S01]  /*e420*/  ULDC.64 UR12, c[0x0][0xb78] ;  /* 0x0002de00000c7ab9 */ /* 0x000fe20000000a00 */
[----:B------:R-:W-:Y:S01]  /*e430*/  UIADD3 UR9, UR9, UR10, URZ ;  /* 0x0000000a09097290 */ /* 0x000fe2000fffe03f */
[C---:B------:R-:W-:Y:S01]  /*e440*/  IADD3 R13, P4, R20.reuse, 0x4800, RZ ;  /* 0x00004800140d7810 */ /* 0x040fe20007f9e0ff */
[----:B------:R-:W-:Y:S01]  /*e450*/  USEL UR15, UR7, URZ, !UP0 ;  /* 0x0000003f070f7287 */ /* 0x000fe2000c000000 */
[----:B------:R-:W-:Y:S01]  /*e460*/  IADD3 R33, P3, R20, 0x6000, RZ ;  /* 0x0000600014217810 */ /* 0x000fe20007f7e0ff */
[----:B------:R-:W-:Y:S01]  /*e470*/  UIMAD.WIDE.U32 UR8, UR16, UR12, UR8 ;  /* 0x0000000c100872a5 */ /* 0x000fe2000f8e0008 */
[----:B------:R-:W-:Y:S01]  /*e480*/  LOP3.LUT R24, R25, 0x180, RZ, 0xc0, !PT ;  /* 0x0000018019187812 */ /* 0x000fe200078ec0ff */
[----:B------:R-:W-:Y:S01]  /*e490*/  UIMAD UR7, UR15, UR12, URZ ;  /* 0x0000000c0f0772a4 */ /* 0x000fe2000f8e023f */
[----:B------:R-:W-:-:S02]  /*e4a0*/  LOP3.LUT R12, R13, 0x180, RZ, 0xc0, !PT ;  /* 0x000001800d0c7812 */ /* 0x000fc400078ec0ff */
[----:B------:R-:W-:Y:S01]  /*e4b0*/  LOP3.LUT R32, R33, 0x180, RZ, 0xc0, !PT ;  /* 0x0000018021207812 */ /* 0x000fe200078ec0ff */
[----:B------:R-:W-:Y:S01]  /*e4c0*/  UIMAD UR7, UR16, UR13, UR7 ;  /* 0x0000000d100772a4 */ /* 0x000fe2000f8e0207 */
[----:B------:R-:W-:Y:S02]  /*e4d0*/  IADD3 R5, P1, R8, UR8, RZ ;  /* 0x0000000808057c10 */ /* 0x000fe4000ff3e0ff */
[----:B------:R-:W-:Y:S01]  /*e4e0*/  ULDC.64 UR12, c[0x0][0xb40] ;  /* 0x0002d000000c7ab9 */ /* 0x000fe20000000a00 */
[----:B------:R-:W-:Y:S02]  /*e4f0*/  LOP3.LUT R9, R20, 0x180, RZ, 0xc0, !PT ;  /* 0x0000018014097812 */ /* 0x000fe400078ec0ff */
[----:B------:R-:W-:Y:S01]  /*e500*/  IMAD.U32 R7, RZ, RZ, UR7 ;  /* 0x00000007ff077e24 */ /* 0x000fe2000f8e00ff */
[----:B------:R-:W-:Y:S02]  /*e510*/  LEA R36, P2, R5, UR12, 0x2 ;  /* 0x0000000c05247c11 */ /* 0x000fe4000f8410ff */
[----:B------:R-:W-:-:S02]  /*e520*/  SHF.R.U64 R24, R24, 0x3, RZ ;  /* 0x0000000318187819 */ /* 0x000fc400000012ff */
[----:B------:R-:W-:Y:S01]  /*e530*/  IADD3.X R6, R0, UR9, R7, P1, !PT ;  /* 0x0000000900067c10 */ /* 0x000fe20008ffe407 */
[C---:B------:R-:W-:Y:S01]  /*e540*/  VIADD R0, R8.reuse, 0x8 ;  /* 0x0000000808007836 */ /* 0x040fe20000000000 */
[-C--:B-----5:R-:W-:Y:S01]  /*e550*/  ISETP.GE.OR P1, PT, R8, R39.reuse, P0 ;  /* 0x000000270800720c */ /* 0x0a0fe20000726670 */
[----:B------:R-:W-:Y:S01]  /*e560*/  ULDC.64 UR8, c[0x0][0xaa0] ;  /* 0x0002a80000087ab9 */ /* 0x000fe20000000a00 */
[----:B------:R-:W-:Y:S01]  /*e570*/  LEA.HI.X R37, R5, UR13, R6, 0x2, P2 ;  /* 0x0000000d05257c11 */ /* 0x000fe200090f1406 */
[--C-:B------:R-:W-:Y:S01]  /*e580*/  IMAD.X R5, RZ, RZ, R21.reuse, P6 ;  /* 0x000000ffff057224 */ /* 0x100fe200030e0615 */
[----:B------:R-:W-:Y:S02]  /*e590*/  IADD3 R7, P2, R20, 0x7800, RZ ;  /* 0x0000780014077810 */ /* 0x000fe40007f5e0ff */
[----:B------:R-:W-:Y:S02]  /*e5a0*/  ISETP.GE.OR P0, PT, R0, R39, P0 ;  /* 0x000000270000720c */ /* 0x000fe40000706670 */
[----:B------:R-:W-:Y:S01]  /*e5b0*/  LOP3.LUT R0, R7, 0x180, RZ, 0xc0, !PT ;  /* 0x0000018007007812 */ /* 0x000fe200078ec0ff */
[----:B------:R-:W-:Y:S01]  /*e5c0*/  IMAD.X R29, RZ, RZ, R21, P2 ;  /* 0x000000ffff1d7224 */ /* 0x000fe200010e0615 */
[----:B------:R-:W-:-:S02]  /*e5d0*/  SHF.R.U64 R12, R12, 0x3, RZ ;  /* 0x000000030c0c7819 */ /* 0x000fc400000012ff */
[----:B------:R-:W-:Y:S02]  /*e5e0*/  SHF.R.U64 R32, R32, 0x3, RZ ;  /* 0x0000000320207819 */ /* 0x000fe400000012ff */
[----:B------:R-:W-:Y:S02]  /*e5f0*/  SHF.R.U64 R9, R9, 0x3, RZ ;  /* 0x0000000309097819 */ /* 0x000fe400000012ff */
[----:B------:R-:W-:Y:S01]  /*e600*/  LOP3.LUT R24, R24, R25, RZ, 0x3c, !PT ;  /* 0x0000001918187212 */ /* 0x000fe200078e3cff */
[--C-:B------:R-:W-:Y:S01]  /*e610*/  IMAD.X R25, RZ, RZ, R21.reuse, P5 ;  /* 0x000000ffff197224 */ /* 0x100fe200028e0615 */
[----:B------:R-:W-:Y:S01]  /*e620*/  SHF.R.U64 R0, R0, 0x3, RZ ;  /* 0x0000000300007819 */ /* 0x000fe200000012ff */
[----:B------:R-:W-:Y:S01]  /*e630*/  UIMAD UR7, UR11, UR8, URZ ;  /* 0x000000080b0772a4 */ /* 0x000fe2000f8e023f */
[----:B------:R-:W-:Y:S01]  /*e640*/  LOP3.LUT R12, R12, R13, RZ, 0x3c, !PT ;  /* 0x0000000d0c0c7212 */ /* 0x000fe200078e3cff */
[--C-:B------:R-:W-:Y:S01]  /*e650*/  IMAD.X R13, RZ, RZ, R21.reuse, P4 ;  /* 0x000000ffff0d7224 */ /* 0x100fe200020e0615 */
[----:B------:R-:W-:Y:S01]  /*e660*/  LOP3.LUT R32, R32, R33, RZ, 0x3c, !PT ;  /* 0x0000002120207212 */ /* 0x000fe200078e3cff */
[----:B------:R-:W-:Y:S01]  /*e670*/  IMAD.X R33, RZ, RZ, R21, P3 ;  /* 0x000000ffff217224 */ /* 0x000fe200018e0615 */
[----:B------:R-:W-:Y:S01]  /*e680*/  LOP3.LUT R28, R0, R7, RZ, 0x3c, !PT ;  /* 0x00000007001c7212 */ /* 0x000fe200078e3cff */
[----:B------:R-:W-:Y:S01]  /*e690*/  IMAD.U32 R41, RZ, RZ, UR8 ;  /* 0x00000008ff297e24 */ /* 0x000fe2000f8e00ff */
[----:B------:R-:W-:Y:S01]  /*e6a0*/  LOP3.LUT R20, R9, R20, RZ, 0x3c, !PT ;  /* 0x0000001409147212 */ /* 0x000fe200078e3cff */
[----:B------:R-:W-:Y:S01]  /*e6b0*/  @!P1 STG.E desc[UR48][R36.64], R2 ;  /* 0x0000000224009986 */ /* 0x000fe2000c101930 */
[----:B------:R-:W-:Y:S01]  /*e6c0*/  SHF.R.S32.HI R141, RZ, 0x1f, R140 ;  /* 0x0000001fff8d7819 */ /* 0x000fe2000001148c */
[----:B------:R-:W-:-:S02]  /*e6d0*/  UIMAD UR7, UR4, UR9, UR7 ;  /* 0x00000009040772a4 */ /* 0x000fc4000f8e0207 */
[----:B------:R0:W-:Y:S01]  /*e6e0*/  @!P0 STG.E desc[UR48][R36.64+0x20], R3 ;  /* 0x0000200324008986 */ /* 0x0001e2000c101930 */
[----:B------:R-:W-:-:S03]  /*e6f0*/  ULDC.64 UR8, c[0x0][0xae0] ;  /* 0x0002b80000087ab9 */ /* 0x000fc60000000a00 */
[----:B------:R1:W5:Y:S04]  /*e700*/  LD.E.128 R8, desc[UR48][R20.64] ;  /* 0x0000003014087980 */ /* 0x000368000c101d00 */
[----:B------:R-:W5:Y:S04]  /*e710*/  LD.E.128 R4, desc[UR48][R4.64] ;  /* 0x0000003004047980 */ /* 0x000f68000c101d00 */
[----:B------:R-:W5:Y:S01]  /*e720*/  LD.E.128 R24, desc[UR48][R24.64] ;  /* 0x0000003018187980 */ /* 0x000f62000c101d00 */
[----:B0-----:R-:W-:-:S03]  /*e730*/  IMAD.WIDE.U32 R2, R41, UR4, R140 ;  /* 0x0000000429027c25 */ /* 0x001fc6000f8e008c */
        /* <DEDUP_REMOVED lines=15> */
[----:B------:R-:W-:Y:S01]  /*e830*/  UIADD3 UR4, UR42, 0x2d820, URZ ;  /* 0x0002d8202a047890 */ /* 0x000fe2000fffe03f */
[----:B------:R-:W-:Y:S01]  /*e840*/  IMAD.WIDE.U32 R2, R21, UR41, R2 ;  /* 0x0000002915027c25 */ /* 0x000fe2000f8e0002 */
[----:B------:R-:W-:Y:S01]  /*e850*/  ULDC.64 UR8, c[0x0][0xae8] ;  /* 0x0002ba0000087ab9 */ /* 0x000fe20000000a00 */
[----:B------:R-:W-:Y:S01]  /*e860*/  BSSY B1, `(.L_x_9181) ;  /* 0x0000021000017945 */ /* 0x000fe20003800000 */
[----:B------:R-:W-:Y:S01]  /*e870*/  ISETP.GE.AND P0, PT, R142, R39, PT ;  /* 0x000000278e00720c */ /* 0x000fe20003f06270 */
[----:B------:R-:W-:Y:S01]  /*e880*/  VIADD R3, R3, UR7 ;  /* 0x0000000703037c36 */ /* 0x000fe20008000000 */
[----:B------:R-:W-:-:S02]  /*e890*/  UIMAD UR7, UR15, UR8, URZ ;  /* 0x000000080f0772a4 */ /* 0x000fc4000f8e023f */
[----:B------:R-:W-:Y:S01]  /*e8a0*/  IMAD.U32 R37, RZ, RZ, UR8 ;  /* 0x00000008ff257e24 */ /* 0x000fe2000f8e00ff */
[----:B------:R-:W-:Y:S01]  /*e8b0*/  UPRMT UR4, URZ, 0x654, UR4 ;  /* 0x000006543f047896 */ /* 0x000fe20008000004 */
[----:B------:R-:W-:Y:S01]  /*e8c0*/  VIADD R0, R142, 0x60 ;  /* 0x000000608e007836 */ /* 0x000fe20000000000 */
[----:B------:R-:W-:Y:S02]  /*e8d0*/  UIMAD UR7, UR16, UR9, UR7 ;  /* 0x00000009100772a4 */ /* 0x000fe4000f8e0207 */
[----:B------:R-:W-:Y:S02]  /*e8e0*/  IMAD.WIDE.U32 R36, R37, UR16, R2 ;  /* 0x0000001025247c25 */ /* 0x000fe4000f8e0002 */
[----:B------:R-:W-:Y:S02]  /*e8f0*/  ISETP.GE.AND P3, PT, R0, R39, PT ;  /* 0x000000270000720c */ /* 0x000fe40003f66270 */
[----:B------:R-:W-:-:S04]  /*e900*/  IMAD.WIDE R20, R148, 0xc0, R142 ;  /* 0x000000c094147825 */ /* 0x000fc800078e028e */
[----:B------:R-:W-:Y:S01]  /*e910*/  VIADD R41, R37, UR7 ;  /* 0x0000000725297c36 */ /* 0x000fe20008000000 */
[----:B0-----:R-:W-:Y:S01]  /*e920*/  SYNCS.ARRIVE.TRANS64.RED.A1T0 RZ, [UR4], RZ ;  /* 0x000000ffffff79a7 */ /* 0x001fe20008100404 */
[----:B------:R-:W-:Y:S05]  /*e930*/  @P0 BRA `(.L_x_9182) ;  /* 0x00000000004c0947 */ /* 0x000fea0003800000 */
        /* <DEDUP_REMOVED lines=19> */
.L_x_9182:
[----:B------:R-:W-:Y:S05]  /*ea70*/  BSYNC B1 ;  /* 0x0000000000017941 */ /* 0x000fea0003800000 */
.L_x_9181:
[----:B------:R-:W-:Y:S05]  /*ea80*/  @P3 BRA `(.L_x_9183) ;  /* 0x0000000800583947 */ /* 0x000fea0003800000 */
[----:B0----5:R-:W-:Y:S01]  /*ea90*/  IADD3 R9, P0, R20, 0x60, RZ ;  /* 0x0000006014097810 */ /* 0x021fe20007f1e0ff */
        /* <DEDUP_REMOVED lines=22> */
.L_x_9179:
        /* <DEDUP_REMOVED lines=27> */
.L_x_9184:
        /* <DEDUP_REMOVED lines=31> */
.L_x_9186:
[----:B------:R-:W-:Y:S05]  /*efa0*/  BSYNC B1 ;  /* 0x0000000000017941 */ /* 0x000fea0003800000 */
.L_x_9185:
[----:B------:R-:W-:Y:S01]  /*efb0*/  ULDC.64 UR12, c[0x0][0xaa0] ;  /* 0x0002a800000c7ab9 */ /* 0x000fe20000000a00 */
[----:B------:R-:W-:Y:S01]  /*efc0*/  IMAD R7, R148, -0xc0, R7 ;  /* 0xffffff4094077824 */ /* 0x000fe200078e0207 */
[----:B------:R-:W-:Y:S01]  /*efd0*/  BSSY B1, `(.L_x_9187) ;  /* 0x000002b000017945 */ /* 0x000fe20003800000 */
[----:B------:R-:W-:Y:S02]  /*efe0*/  IMAD R0, R6, UR12, RZ ;  /* 0x0000000c06007c24 */ /* 0x000fe4000f8e02ff */
[----:B01----:R-:W-:Y:S01]  /*eff0*/  IMAD.WIDE.U32 R2, R9, UR12, R140 ;  /* 0x0000000c09027c25 */ /* 0x003fe2000f8e008c */
[----:B------:R-:W-:-:S03]  /*f000*/  ISETP.GE.AND P0, PT, R142, R7, PT ;  /* 0x000000078e00720c */ /* 0x000fc60003f06270 */
[----:B------:R-:W-:Y:S01]  /*f010*/  IMAD R9, R9, UR13, R0 ;  /* 0x0000000d09097c24 */ /* 0x000fe2000f8e0200 */
[----:B------:R-:W-:Y:S01]  /*f020*/  ULDC.64 UR12, c[0x0][0xae0] ;  /* 0x0002b800000c7ab9 */ /* 0x000fe20000000a00 */
[----:B------:R-:W-:Y:S01]  /*f030*/  VIADD R0, R142, 0x60 ;  /* 0x000000608e007836 */ /* 0x000fe20000000000 */
[----:B------:R-:W-:Y:S01]  /*f040*/  UIMAD UR4, UR8, UR12, URZ ;  /* 0x0000000c080472a4 */ /* 0x000fe2000f8e023f */
[----:B------:R-:W-:Y:S02]  /*f050*/  IMAD.IADD R3, R3, 0x1, R9 ;  /* 0x0000000103037824 */ /* 0x000fe400078e0209 */
[----:B------:R-:W-:Y:S01]  /*f060*/  IMAD.U32 R5, RZ, RZ, UR12 ;  /* 0x0000000cff057e24 */ /* 0x000fe2000f8e00ff */
[----:B------:R-:W-:Y:S01]  /*f070*/  UIMAD UR4, UR41, UR13, UR4 ;  /* 0x0000000d290472a4 */ /* 0x000fe2000f8e0204 */
[----:B------:R-:W-:Y:S01]  /*f080*/  ISETP.GE.AND P1, PT, R0, R7, PT ;  /* 0x000000070000720c */ /* 0x000fe20003f26270 */
[----:B------:R-:W-:Y:S01]  /*f090*/  IMAD.MOV.U32 R6, RZ, RZ, R142 ;  /* 0x000000ffff067224 */ /* 0x000fe200078e008e */
[----:B------:R-:W-:Y:S01]  /*f0a0*/  ULDC.64 UR12, c[0x0][0xae8] ;  /* 0x0002ba00000c7ab9 */ /* 0x000fe20000000a00 */
[----:B------:R-:W-:Y:S01]  /*f0b0*/  IMAD.WIDE.U32 R2, R5, UR41, R2 ;  /* 0x0000002905027c25 */ /* 0x000fe2000f8e0002 */
[----:B------:R-:W-:-:S03]  /*f0c0*/  SHF.R.S32.HI R7, RZ, 0x1f, R142 ;  /* 0x0000001fff077819 */ /* 0x000fc6000001148e */
[----:B------:R-:W-:Y:S01]  /*f0d0*/  VIADD R3, R3, UR4 ;  /* 0x0000000403037c36 */ /* 0x000fe20008000000 */
[----:B------:R-:W-:Y:S02]  /*f0e0*/  UIMAD UR4, UR9, UR12, URZ ;  /* 0x0000000c090472a4 */ /* 0x000fe4000f8e023f */
[----:B------:R-:W-:Y:S02]  /*f0f0*/  IMAD.U32 R5, RZ, RZ, UR12 ;  /* 0x0000000cff057e24 */ /* 0x000fe4000f8e00ff */
[----:B------:R-:W-:Y:S01]  /*f100*/  IMAD.WIDE R6, R148, 0xc0, R6 ;  /* 0x000000c094067825 */ /* 0x000fe200078e0206 */
[----:B------:R-:W-:-:S03]  /*f110*/  UIMAD UR4, UR10, UR13, UR4 ;  /* 0x0000000d0a0472a4 */ /* 0x000fc6000f8e0204 */
[----:B------:R-:W-:-:S04]  /*f120*/  IMAD.WIDE.U32 R4, R5, UR10, R2 ;  /* 0x0000000a05047c25 */ /* 0x000fc8000f8e0002 */
[----:B------:R-:W-:Y:S01]  /*f130*/  VIADD R11, R5, UR4 ;  /* 0x00000004050b7c36 */ /* 0x000fe20008000000 */
        /* <DEDUP_REMOVED lines=20> */
.L_x_9188:
[----:B------:R-:W-:Y:S05]  /*f280*/  BSYNC B1 ;  /* 0x0000000000017941 */ /* 0x000fea0003800000 */
.L_x_9187:
        /* <DEDUP_REMOVED lines=22> */
.L_x_9183:
[----:B------:R-:W-:Y:S05]  /*f3f0*/  BSYNC B0 ;  /* 0x0000000000007941 */ /* 0x000fea0003800000 */
.L_x_9178:
[----:B------:R-:W-:Y:S02]  /*f400*/  ULDC UR4, c[0x0][0xc14] ;  /* 0x0003050000047ab9 */ /* 0x000fe40000000800 */
[----:B------:R-:W-:-:S06]  /*f410*/  UISETP.GE.AND UP0, UPT, UR5, UR4, UPT ;  /* 0x000000040500728c */ /* 0x000fcc000bf06270 */
[----:B------:R-:W-:-:S13]  /*f420*/  PLOP3.LUT P0, PT, PT, PT, UP0, 0x80, 0x0 ;  /* 0x000000000000781c */ /* 0x000fda0003f0f008 */
[----:B------:R-:W-:Y:S05]  /*f430*/  @!P0 BRA `(.L_x_9189) ;  /* 0xffffff1800b08947 */ /* 0x000fea000383ffff */
[----:B------:R-:W-:Y:S05]  /*f440*/  EXIT ;  /* 0x000000000000794d */ /* 0x000fea0003800000 */
.L_x_9096:
        /* <DEDUP_REMOVED lines=61> */
.L_x_9194:
        /* <DEDUP_REMOVED lines=13> */
.L_x_9193:
[----:B------:R-:W-:Y:S05]  /*f8f0*/  BSYNC B0 ;  /* 0x0000000000007941 */ /* 0x000fea0003800000 */
.L_x_9192:
        /* <DEDUP_REMOVED lines=26> */
.L_x_9190:
        /* <DEDUP_REMOVED lines=18> */
[----:B------:R-:W-:-:S06]  /*fbc0*/  VIADD R16, R13, 0xffffffff ;  /* 0xffffffff0d107836 */ /* 0x000fcc0000000000 */
[----:B------:R2:W3:Y:S02]  /*fbd0*/  SHFL.IDX PT, R16, R5, R16, 0x1f ;  /* 0x00001f1005107589 */ /* 0x0004e400000e0000 */
.L_x_9195:
[----:B---3--:R-:W-:Y:S01]  /*fbe0*/  IMAD R16, R16, UR4, R11 ;  /* 0x0000000410107c24 */ /* 0x008fe2000f8e020b */
[----:B------:R-:W-:Y:S01]  /*fbf0*/  IABS R2, R4 ;  /* 0x0000000400027213 */ /* 0x000fe20000000000 */
[----:B-1----:R-:W-:-:S03]  /*fc00*/  IMAD.MOV R9, RZ, RZ, -R3 ;  /* 0x000000ffff097224 */ /* 0x002fc600078e0a03 */
[----:B--2---:R-:W-:Y:S01]  /*fc10*/  IADD3 R5, -R16, UR6, RZ ;  /* 0x0000000610057c10 */ /* 0x004fe2000fffe1ff */
[----:B0-----:R-:W-:Y:S02]  /*fc20*/  IMAD.MOV R10, RZ, RZ, -R2 ;  /* 0x000000ffff0a7224 */ /* 0x001fe400078e0a02 */
[----:B------:R-:W-:Y:S01]  /*fc30*/  IMAD R9, R9, R6, RZ ;  /* 0x0000000609097224 */ /* 0x000fe200078e02ff */
[----:B------:R-:W-:Y:S01]  /*fc40*/  IABS R8, R5 ;  /* 0x0000000500087213 */ /* 0x000fe20000000000 */
[----:B------:R-:W-:-:S04]  /*fc50*/  IMAD.MOV.U32 R2, RZ, RZ, RZ ;  /* 0x000000ffff027224 */ /* 0x000fc800078e00ff */
[----:B------:R-:W-:-:S04]  /*fc60*/  IMAD.HI.U32 R2, R3, R9, R2 ;  /* 0x0000000903027227 */ /* 0x000fc800078e0002 */
[----:B------:R-:W-:Y:S02]  /*fc70*/  IMAD.MOV.U32 R3, RZ, RZ, R8 ;  /* 0x000000ffff037224 */ /* 0x000fe400078e0008 */
[----:B------:R-:W-:Y:S02]  /*fc80*/  IMAD.MOV.U32 R8, RZ, RZ, R10 ;  /* 0x000000ffff087224 */ /* 0x000fe400078e000a */
        /* <DEDUP_REMOVED lines=15> */
[----:B------:R-:W-:Y:S02]  /*fd80*/  IMAD R4, R4, R2, R5 ;  /* 0x0000000204047224 */ /* 0x000fe400078e0205 */
[----:B------:R-:W-:Y:S01]  /*fd90*/  IMAD.MOV.U32 R2, RZ, RZ, RZ ;  /* 0x000000ffff027224 */ /* 0x000fe200078e00ff */
[----:B------:R-:W-:Y:S02]  /*fda0*/  VIADDMNMX R7, R8, UR4, R7, PT ;  /* 0x0000000408077c46 */ /* 0x000fe4000b800107 */
[----:B------:R-:W-:-:S02]  /*fdb0*/  IABS R11, R4 ;  /* 0x00000004000b7213 */ /* 0x000fc40000000000 */
[----:B------:R-:W-:-:S04]  /*fdc0*/  IABS R8, R7 ;  /* 0x0000000700087213 */ /* 0x000fc80000000000 */
[----:B------:R-:W0:Y:S08]  /*fdd0*/  I2F.RP R9, R8 ;  /* 0x0000000800097306 */ /* 0x000e300000209400 */
[----:B0-----:R-:W0:Y:S02]  /*fde0*/  MUFU.RCP R9, R9 ;  /* 0x0000000900097308 */ /* 0x001e240000001000 */
[----:B0-----:R-:W-:-:S06]  /*fdf0*/  VIADD R3, R9, 0xffffffe ;  /* 0x0ffffffe09037836 */ /* 0x001fcc0000000000 */
[----:B------:R-:W0:Y:S02]  /*fe00*/  F2I.FTZ.U32.TRUNC.NTZ R3, R3 ;  /* 0x0000000300037305 */ /* 0x000e24000021f000 */
[----:B0-----:R-:W-:-:S04]  /*fe10*/  IMAD.MOV R10, RZ, RZ, -R3 ;  /* 0x000000ffff0a7224 */ /* 0x001fc800078e0a03 */
[----:B------:R-:W-:Y:S01]  /*fe20*/  IMAD.MOV.U32 R5, RZ, RZ, R10 ;  /* 0x000000ffff057224 */ /* 0x000fe200078e000a */
[----:B------:R-:W-:-:S03]  /*fe30*/  IABS R10, R7 ;  /* 0x00000007000a7213 */ /* 0x000fc60000000000 */
        /* <DEDUP_REMOVED lines=11> */
[----:B------:R-:W-:Y:S01]  /*fef0*/  ISETP.GE.AND P0, PT, R3, RZ, PT ;  /* 0x000000ff0300720c */ /* 0x000fe20003f06270 */
[----:B------:R-:W-:-:S12]  /*ff00*/  IMAD.IADD R3, R4, 0x1, R6 ;  /* 0x0000000104037824 */ /* 0x000fd800078e0206 */
        /* <DEDUP_REMOVED lines=8> */
.L_x_9191:
[----:B------:R-:W-:Y:S02]  /*ff90*/  IMAD.MOV.U32 R17, RZ, RZ, RZ ;  /* 0x000000ffff117224 */ /* 0x000fe400078e00ff */
[----:B------:R-:W-:Y:S02]  /*ffa0*/  IMAD.U32 R16, RZ, RZ, UR6 ;  /* 0x00000006ff107e24 */ /* 0x000fe4000f8e00ff */
[----:B------:R-:W-:-:S07]  /*ffb0*/  IMAD.MOV.U32 R18, RZ, RZ, RZ ;  /* 0x000000ffff127224 */ /* 0x000fce00078e00ff */
.L_x_9196:
[----:B------:R-:W-:Y:S01]  /*ffc0*/  ISETP.NE.AND P0, PT, R27, RZ, PT ;  /* 0x000000ff1b00720c */ /* 0x000fe20003f05270 */
[----:B------:R-:W-:Y:S02]  /*ffd0*/  IMAD.MOV.U32 R24, RZ, RZ, 0x1 ;  /* 0x00000001ff187424 */ /* 0x000fe400078e00ff */
[----:B------:R-:W-:Y:S02]  /*ffe0*/  IMAD.MOV.U32 R22, RZ, RZ, RZ ;  /* 0x000000ffff167224 */ /* 0x000fe400078e00ff */
[----:B------:R-:W-:-:S08]  /*fff0*/  IMAD.MOV.U32 R29, RZ, RZ, RZ ;  /* 0x000000ffff1d7224 */ /* 0x000fd000078e00ff */
[----:B------:R-:W0:Y:S01]  /*10000*/  @!P0 S2R R3, SR_CgaCtaId ;  /* 0x0000000000038919 */ /* 0x000e220000008800 */
[----:B------:R-:W-:-:S04]  /*10010*/  @!P0 MOV R0, 0x400 ;  /* 0x0000040000008802 */ /* 0x000fc80000000f00 */
[----:B0-----:R-:W-:-:S05]  /*10020*/  @!P0 LEA R0, R3, R0, 0x18 ;  /* 0x0000000003008211 */ /* 0x001fca00078ec0ff */
[----:B------:R0:W-:Y:S01]  /*10030*/  @!P0 STS.128 [R0+0x2d8d0], R16 ;  /* 0x02d8d01000008388 */ /* 0x0001e20000000c00 */
[----:B------:R-:W-:Y:S06]  /*10040*/  BAR.ARV 0x5, 0x1a0 ;  /* 0x0146800000007b1d */ /* 0x000fec0000002000 */
[----:B------:R-:W-:-:S13]  /*10050*/  ISETP.GE.AND P0, PT, R19, UR5, PT ;  /* 0x0000000513007c0c */ /* 0x000fda000bf06270 */
[----:B------:R-:W-:Y:S05]  /*10060*/  @P0 BRA `(.L_x_9197) ;  /* 0x0000003c007c0947 */ /* 0x000fea0003800000 */
[----:B------:R-:W-:Y:S01]  /*10070*/  IMAD.MOV.U32 R24, RZ, RZ, 0x1 ;  /* 0x00000001ff187424 */ /* 0x000fe200078e00ff */
[----:B------:R-:W-:Y:S01]  /*10080*/  ULDC UR37, c[0x0][0xc] ;  /* 0x0000030000257ab9 */ /* 0x000fe20000000800 */
[----:B------:R-:W-:Y:S01]  /*10090*/  IMAD.MOV.U32 R29, RZ, RZ, RZ ;  /* 0x000000ffff1d7224 */ /* 0x000fe200078e00ff */
[----:B------:R-:W-:Y:S01]  /*100a0*/  ULDC.64 UR38, c[0x0][0x198] ;  /* 0x0000660000267ab9 */ /* 0x000fe20000000a00 */
[----:B------:R-:W-:-:S07]  /*100b0*/  IMAD.MOV.U32 R22, RZ, RZ, RZ ;  /* 0x000000ffff167224 */ /* 0x000fce00078e00ff */
.L_x_9272:
[----:B------:R-:W-:Y:S05]  /*100c0*/  YIELD ;  /* 0x0000000000007946 */ /* 0x000fea0003800000 */
[----:B------:R-:W-:Y:S01]  /*100d0*/  ULDC.64 UR4, c[0x0][0xa28] ;  /* 0x00028a0000047ab9 */ /* 0x000fe20000000a00 */
[----:B0-----:R-:W-:Y:S01]  /*100e0*/  IMAD.MOV.U32 R0, RZ, RZ, RZ ;  /* 0x000000ffff007224 */ /* 0x001fe200078e00ff */
[----:B------:R-:W-:-:S04]  /*100f0*/  ISETP.NE.U32.AND P0, PT, RZ, UR4, PT ;  /* 0x00000004ff007c0c */ /* 0x000fc8000bf05070 */
[----:B------:R-:W-:Y:S01]  /*10100*/  ISETP.NE.AND.EX P0, PT, RZ, UR5, PT, P0 ;  /* 0x00000005ff007c0c */ /* 0x000fe2000bf05300 */
[----:B------:R-:W-:-:S12]  /*10110*/  ULDC.64 UR4, c[0x0][0xa00] ;  /* 0x0002800000047ab9 */ /* 0x000fd80000000a00 */
[----:B-1----:R-:W0:Y:S01]  /*10120*/  @P0 LDC.64 R2, c[0x0][0xa28] ;  /* 0x00028a00ff020b82 */ /* 0x002e220000000a00 */
[----:B------:R-:W-:Y:S01]  /*10130*/  ISETP.NE.U32.AND P2, PT, RZ, UR4, PT ;  /* 0x00000004ff007c0c */ /* 0x000fe2000bf45070 */
[----:B0-----:R-:W-:-:S05]  /*10140*/  @P0 IMAD.WIDE R2, R19, 0x4, R2 ;  /* 0x0000000413020825 */ /* 0x001fca00078e0202 */
[----:B------:R0:W5:Y:S01]  /*10150*/  @P0 LDG.E R0, desc[UR48][R2.64] ;  /* 0x0000003002000981 */ /* 0x000162000c1e1900 */
[----:B------:R-:W-:Y:S01]  /*10160*/  ISETP.NE.AND.EX P2, PT, RZ, UR5, PT, P2 ;  /* 0x00000005ff007c0c */ /* 0x000fe2000bf45320 */
[----:B------:R-:W-:Y:S01]  /*10170*/  IMAD.MOV.U32 R4, RZ, RZ, RZ ;  /* 0x000000ffff047224 */ /* 0x000fe200078e00ff */
[----:B------:R-:W-:Y:S01]  /*10180*/  ULDC.64 UR4, c[0x0][0xa18] ;  /* 0x0002860000047ab9 */ /* 0x000fe20000000a00 */
[----:B0-----:R-:W0:Y:S02]  /*10190*/  LDC.64 R2, c[0x0][0xa00] ;  /* 0x00028000ff027b82 */ /* 0x001e240000000a00 */
[----:B0-----:R-:W-:-:S08]  /*101a0*/  IMAD.WIDE R2, R19, 0x4, R2 ;  /* 0x0000000413027825 */ /* 0x001fd000078e0202 */
[----:B------:R-:W2:Y:S01]  /*101b0*/  @P2 LDG.E R4, desc[UR48][R2.64] ;  /* 0x0000003002042981 */ /* 0x000ea2000c1e1900 */
[----:B------:R-:W-:Y:S01]  /*101c0*/  ISETP.NE.U32.AND P1, PT, RZ, UR4, PT ;  /* 0x00000004ff007c0c */ /* 0x000fe2000bf25070 */
[----:B------:R-:W-:Y:S02]  /*101d0*/  ULDC UR6, c[0x0][0x288] ;  /* 0x0000a20000067ab9 */ /* 0x000fe40000000800 */
[----:B------:R-:W-:Y:S01]  /*101e0*/  IMAD.U32 R6, RZ, RZ, UR6 ;  /* 0x00000006ff067e24 */ /* 0x000fe2000f8e00ff */
[----:B------:R-:W-:Y:S01]  /*101f0*/  ISETP.NE.AND.EX P1, PT, RZ, UR5, PT, P1 ;  /* 0x00000005ff007c0c */ /* 0x000fe2000bf25310 */
[----:B------:R-:W-:Y:S01]  /*10200*/  ULDC.64 UR4, c[0x0][0x3f8] ;  /* 0x0000fe0000047ab9 */ /* 0x000fe20000000a00 */
[----:B------:R-:W-:Y:S01]  /*10210*/  ULDC.64 UR6, c[0x0][0xa08] ;  /* 0x0002820000067ab9 */ /* 0x000fe20000000a00 */
[----:B------:R-:W-:-:S03]  /*10220*/  UISETP.NE.U32.AND UP0, UPT, UR4, URZ, UPT ;  /* 0x0000003f0400728c */ /* 0x000fc6000bf05070 */
[----:B------:R-:W-:Y:S01]  /*10230*/  ULDC UR4, c[0x0][0x404] ;  /* 0x0001010000047ab9 */ /* 0x000fe20000000800 */
[----:B--2---:R0:W-:Y:S06]  /*10240*/  STL [R1], R4 ;  /* 0x0000000401007387 */ /* 0x0041ec0000100800 */
[----:B0-----:R-:W0:Y:S02]  /*10250*/  @P1 LDC.64 R4, c[0x0][0xa18] ;  /* 0x00028600ff041b82 */ /* 0x001e240000000a00 */
[----:B0-----:R-:W-:-:S05]  /*10260*/  @P1 IMAD.WIDE R4, R19, 0x4, R4 ;  /* 0x0000000413041825 */ /* 0x001fca00078e0204 */
[----:B------:R0:W5:Y:S01]  /*10270*/  @P1 LDG.E R6, desc[UR48][R4.64] ;  /* 0x0000003004061981 */ /* 0x000162000c1e1900 */
[----:B------:R-:W-:Y:S01]  /*10280*/  UISETP.NE.AND.EX UP0, UPT, UR5, URZ, UPT, UP0 ;  /* 0x0000003f0500728c */ /* 0x000fe2000bf05300 */
[----:B------:R-:W-:Y:S02]  /*10290*/  ISETP.NE.U32.AND P0, PT, RZ, UR6, PT ;  /* 0x00000006ff007c0c */ /* 0x000fe4000bf05070 */
[----:B------:R-:W-:Y:S01]  /*102a0*/  ULDC UR5, c[0x0][0x2e0] ;  /* 0x0000b80000057ab9 */ /* 0x000fe20000000800 */
[----:B------:R-:W-:Y:S01]  /*102b0*/  USEL UR4, UR4, 0x1, UP0 ;  /* 0x0000000104047887 */ /* 0x000fe20008000000 */
[----:B------:R-:W-:-:S03]  /*102c0*/  ISETP.NE.AND.EX P0, PT, RZ, UR7, PT, P0 ;  /* 0x00000007ff007c0c */ /* 0x000fc6000bf05300 */
[----:B------:R-:W-:-:S06]  /*102d0*/  UIMAD UR4, UR4, UR5, URZ ;  /* 0x00000005040472a4 */ /* 0x000fcc000f8e023f */
[----:B------:R-:W-:Y:S01]  /*102e0*/  IMAD.U32 R7, RZ, RZ, UR4 ;  /* 0x00000004ff077e24 */ /* 0x000fe2000f8e00ff */
[----:B0--3--:R-:W-:Y:S06]  /*102f0*/  @P1 BRA `(.L_x_9198) ;  /* 0x0000000000101947 */ /* 0x009fec0003800000 */
[----:B------:R-:W-:Y:S05]  /*10300*/  @!P2 BRA `(.L_x_9198) ;  /* 0x00000000000ca947 */ /* 0x000fea0003800000 */
[----:B------:R-:W2:Y:S04]  /*10310*/  LDG.E R5, desc[UR48][R2.64] ;  /* 0x0000003002057981 */ /* 0x000ea8000c1e1900 */
[----:B-----5:R-:W2:Y:S02]  /*10320*/  LDG.E R6, desc[UR48][R2.64+0x4] ;  /* 0x0000043002067981 */ /* 0x020ea4000c1e1900 */
[----:B--2---:R-:W-:-:S07]  /*10330*/  IMAD.IADD R6, R6, 0x1, -R5 ;  /* 0x0000000106067824 */ /* 0x004fce00078e0a05 */
.L_x_9198:
[----:B------:R-:W0:Y:S01]  /*10340*/  LDC.64 R2, c[0x0][0xa08] ;  /* 0x00028200ff027b82 */ /* 0x000e220000000a00 */
[----:B------:R-:W-:Y:S01]  /*10350*/  IMAD.MOV.U32 R23, RZ, RZ, RZ ;  /* 0x000000ffff177224 */ /* 0x000fe200078e00ff */
[----:B------:R-:W-:Y:S01]  /*10360*/  ULDC.64 UR4, c[0x0][0xa20] ;  /* 0x0002880000047ab9 */ /* 0x000fe20000000a00 */
[----:B0-----:R-:W-:-:S05]  /*10370*/  IMAD.WIDE R2, R19, 0x4, R2 ;  /* 0x0000000413027825 */ /* 0x001fca00078e0202 */
[----:B------:R-:W2:Y:S01]  /*10380*/  @P0 LDG.E R23, desc[UR48][R2.64] ;  /* 0x0000003002170981 */ /* 0x000ea2000c1e1900 */
[----:B------:R-:W-:-:S04]  /*10390*/  ISETP.NE.U32.AND P1, PT, RZ, UR4, PT ;  /* 0x00000004ff007c0c */ /* 0x000fc8000bf25070 */
[----:B------:R-:W-:Y:S01]  /*103a0*/  ISETP.NE.AND.EX P1, PT, RZ, UR5, PT, P1 ;  /* 0x00000005ff007c0c */ /* 0x000fe2000bf25310 */
[----:B--2--5:R-:W-:-:S12]  /*103b0*/  IMAD.IADD R23, R23, 0x1, R0 ;  /* 0x0000000117177824 */ /* 0x024fd800078e0200 */
[----:B------:R-:W-:Y:S05]  /*103c0*/  @!P1 BRA `(.L_x_9199) ;  /* 0x0000000000109947 */ /* 0x000fea0003800000 */
[----:B------:R-:W0:Y:S02]  /*103d0*/  LDC.64 R2, c[0x0][0xa20] ;  /* 0x00028800ff027b82 */ /* 0x000e240000000a00 */
[----:B0-----:R-:W-:-:S05]  /*103e0*/  IMAD.WIDE R2, R19, 0x4, R2 ;  /* 0x0000000413027825 */ /* 0x001fca00078e0202 */
[----:B------:R0:W5:Y:S01]  /*103f0*/  LDG.E R7, desc[UR48][R2.64] ;  /* 0x0000003002077981 */ /* 0x000162000c1e1900 */
[----:B------:R-:W-:Y:S05]  /*10400*/  BRA `(.L_x_9200) ;  /* 0x0000000000107947 */ /* 0x000fea0003800000 */
.L_x_9199:
[----:B------:R-:W-:Y:S05]  /*10410*/  @!P0 BRA `(.L_x_9200) ;  /* 0x00000000000c8947 */ /* 0x000fea0003800000 */
[----:B------:R-:W2:Y:S04]  /*10420*/  LDG.E R4, desc[UR48][R2.64] ;  /* 0x0000003002047981 */ /* 0x000ea8000c1e1900 */
[----:B------:R-:W2:Y:S02]  /*10430*/  LDG.E R7, desc[UR48][R2.64+0x4] ;  /* 0x0000043002077981 */ /* 0x000ea4000c1e1900 */
[----:B--2---:R-:W-:-:S07]  /*10440*/  IMAD.IADD R7, R7, 0x1, -R4 ;  /* 0x0000000107077824 */ /* 0x004fce00078e0a04 */
.L_x_9200:
[----:B0-----:R-:W0:Y:S01]  /*10450*/  LDC.64 R2, c[0x0][0x9e0] ;  /* 0x00027800ff027b82 */ /* 0x001e220000000a00 */
[----:B------:R-:W-:Y:S02]  /*10460*/  IMAD R5, R17, 0xc0, RZ ;  /* 0x000000c011057824 */ /* 0x000fe400078e02ff */
[----:B-----5:R-:W-:-:S03]  /*10470*/  IMAD.IADD R0, R7, 0x1, -R0 ;  /* 0x0000000107007824 */ /* 0x020fc600078e0a00 */
[----:B------:R-:W-:-:S05]  /*10480*/  IADD3 R5, -R6, 0xc0, R5 ;  /* 0x000000c006057810 */ /* 0x000fca0007ffe105 */
[----:B------:R-:W-:Y:S01]  /*10490*/  IMAD.IADD R9, R0, 0x1, R5 ;  /* 0x0000000100097824 */ /* 0x000fe200078e0205 */
[----:B0-----:R-:W-:-:S03]  /*104a0*/  ISETP.GE.AND P0, PT, R3, 0x1, PT ;  /* 0x000000010300780c */ /* 0x001fc60003f06270 */
[----:B------:R-:W-:-:S10]  /*104b0*/  IMAD.IADD R2, R9, 0x1, R2 ;  /* 0x0000000109027824 */ /* 0x000fd400078e0202 */
[----:B------:R-:W-:Y:S05]  /*104c0*/  @!P0 BRA `(.L_x_9201) ;  /* 0x0000000000488947 */ /* 0x000fea0003800000 */
        /* <DEDUP_REMOVED lines=11> */
.L_x_9203:
[----:B------:R-:W-:-:S13]  /*10580*/  ISETP.NE.AND P1, PT, R3, 0x1, PT ;  /* 0x000000010300780c */ /* 0x000fda0003f25270 */
[----:B------:R-:W0:Y:S02]  /*10590*/  @P1 LDC.64 R4, c[0x0][0x9e8] ;  /* 0x00027a00ff041b82 */ /* 0x000e240000000a00 */
[----:B0-----:R-:W-:-:S05]  /*105a0*/  @P1 IMAD.HI.U32 R4, R7, R4, RZ ;  /* 0x0000000407041227 */ /* 0x001fca00078e00ff */
[----:B------:R-:W-:-:S07]  /*105b0*/  @P1 SHF.R.U32.HI R7, RZ, R5, R4 ;  /* 0x00000005ff071219 */ /* 0x000fce0000011604 */
.L_x_9204:
[----:B------:R-:W-:Y:S05]  /*105c0*/  BSYNC B0 ;  /* 0x0000000000007941 */ /* 0x000fea0003800000 */
.L_x_9202:
[----:B------:R-:W-:-:S05]  /*105d0*/  IMAD R7, R7, R3, R3 ;  /* 0x0000000307077224 */ /* 0x000fca00078e0203 */
[----:B------:R-:W-:-:S07]  /*105e0*/  VIMNMX R2, R2, R7, PT ;  /* 0x0000000702027248 */ /* 0x000fce0003fe0100 */
.L_x_9201:
[----:B------:R-:W-:Y:S01]  /*105f0*/  VIADD R2, R2, 0x7f ;  /* 0x0000007f02027836 */ /* 0x000fe20000000000 */
[----:B------:R-:W-:Y:S01]  /*10600*/  ULDC UR4, c[0x0][0x9dc] ;  /* 0x0002770000047ab9 */ /* 0x000fe20000000800 */
[----:B------:R-:W-:-:S03]  /*10610*/  IMAD R7, R17, 0xc0, -R6 ;  /* 0x000000c011077824 */ /* 0x000fc600078e0a06 */
[----:B------:R-:W-:Y:S01]  /*10620*/  SHF.R.S32.HI R5, RZ, 0x1f, R2 ;  /* 0x0000001fff057819 */ /* 0x000fe20000011402 */
[----:B------:R-:W-:-:S03]  /*10630*/  IMAD.IADD R7, R0, 0x1, R7 ;  /* 0x0000000100077824 */ /* 0x000fc600078e0207 */
[----:B------:R-:W-:Y:S01]  /*10640*/  LEA.HI R4, R5, R2, RZ, 0x7 ;  /* 0x0000000205047211 */ /* 0x000fe200078f38ff */
[----:B------:R-:W-:Y:S02]  /*10650*/  VIADD R2, R0, 0x7f ;  /* 0x0000007f00027836 */ /* 0x000fe40000000000 */
[----:B------:R-:W-:Y:S01]  /*10660*/  VIADD R0, R7, -UR4 ;  /* 0x8000000407007c36 */ /* 0x000fe20008000000 */
[----:B------:R-:W-:Y:S02]  /*10670*/  SHF.R.S32.HI R4, RZ, 0x7, R4 ;  /* 0x00000007ff047819 */ /* 0x000fe40000011404 */
        /* <DEDUP_REMOVED lines=15> */
.L_x_9207:
[----:B------:R-:W-:-:S13]  /*10770*/  ISETP.NE.AND P0, PT, R3, 0x1, PT ;  /* 0x000000010300780c */ /* 0x000fda0003f05270 */
[----:B------:R-:W0:Y:S02]  /*10780*/  @P0 LDC.64 R4, c[0x0][0x9e8] ;  /* 0x00027a00ff040b82 */ /* 0x000e240000000a00 */
[----:B0-----:R-:W-:-:S05]  /*10790*/  @P0 IMAD.HI.U32 R4, R7, R4, RZ ;  /* 0x0000000407040227 */ /* 0x001fca00078e00ff */
[----:B------:R-:W-:-:S07]  /*107a0*/  @P0 SHF.R.U32.HI R7, RZ, R5, R4 ;  /* 0x00000005ff070219 */ /* 0x000fce0000011604 */
.L_x_9208:
[----:B------:R-:W-:Y:S05]  /*107b0*/  BSYNC B0 ;  /* 0x0000000000007941 */ /* 0x000fea0003800000 */
.L_x_9206:
[----:B------:R-:W-:-:S05]  /*107c0*/  IMAD R3, R7, R3, RZ ;  /* 0x0000000307037224 */ /* 0x000fca00078e02ff */
[----:B------:R-:W-:-:S07]  /*107d0*/  VIMNMX R0, R0, R3, !PT ;  /* 0x0000000300007248 */ /* 0x000fce0007fe0100 */
.L_x_9205:
[----:B------:R-:W-:Y:S01]  /*107e0*/  SHF.R.S32.HI R3, RZ, 0x1f, R0 ;  /* 0x0000001fff037819 */ /* 0x000fe20000011400 */
[----:B------:R-:W-:Y:S03]  /*107f0*/  BSSY B6, `(.L_x_9209) ;  /* 0x00002ac000067945 */ /* 0x000fe60003800000 */
[----:B------:R-:W-:-:S04]  /*10800*/  LEA.HI R3, R3, R0, RZ, 0x7 ;  /* 0x0000000003037211 */ /* 0x000fc800078f38ff */
[----:B------:R-:W-:-:S04]  /*10810*/  SHF.R.S32.HI R3, RZ, 0x7, R3 ;  /* 0x00000007ff037819 */ /* 0x000fc80000011403 */
[----:B------:R-:W-:-:S04]  /*10820*/  VIMNMX R26, RZ, R3, !PT ;  /* 0x00000003ff1a7248 */ /* 0x000fc80007fe0100 */
[----:B------:R-:W-:-:S13]  /*10830*/  ISETP.GT.AND P0, PT, R28, R26, PT ;  /* 0x0000001a1c00720c */ /* 0x000fda0003f04270 */
[----:B------:R-:W-:Y:S05]  /*10840*/  @P0 BRA `(.L_x_9210) ;  /* 0x00000000003c0947 */ /* 0x000fea0003800000 */
[----:B------:R-:W-:-:S13]  /*10850*/  ISETP.NE.AND P1, PT, R27, RZ, PT ;  /* 0x000000ff1b00720c */ /* 0x000fda0003f25270 */
[----:B------:R-:W-:Y:S05]  /*10860*/  @P1 BRA `(.L_x_9211) ;  /* 0x0000002800901947 */ /* 0x000fea0003800000 */
[----:B------:R-:W0:Y:S01]  /*10870*/  S2R R7, SR_LANEID ;  /* 0x0000000000077919 */ /* 0x000e220000000000 */
        /* <DEDUP_REMOVED lines=12> */
.L_x_9210:
        /* <DEDUP_REMOVED lines=22> */
.L_x_9212:
[----:B------:R-:W-:-:S05]  /*10aa0*/  VIADD R0, R25, 0x400 ;  /* 0x0000040019007836 */ /* 0x000fca0000000000 */
        /* <DEDUP_REMOVED lines=18> */
.L_x_9214:
        /* <DEDUP_REMOVED lines=16> */
.L_x_9213:
[----:B------:R-:W2:Y:S01]  /*10cd0*/  LDL.LU R20, [R1] ;  /* 0x0000000001147983 */ /* 0x000ea20000300800 */
[----:B------:R-:W-:Y:S01]  /*10ce0*/  ULDC.64 UR4, c[0x0][0x9f8] ;  /* 0x00027e0000047ab9 */ /* 0x000fe20000000a00 */
[----:B------:R-:W0:Y:S01]  /*10cf0*/  LDC R0, c[0x0][0x428] ;  /* 0x00010a00ff007b82 */ /* 0x000e220000000800 */
[----:B------:R-:W-:Y:S01]  /*10d00*/  ISETP.NE.U32.AND P0, PT, RZ, UR4, PT ;  /* 0x00000004ff007c0c */ /* 0x000fe2000bf05070 */
[----:B------:R-:W-:-:S03]  /*10d10*/  IMAD.MOV.U32 R6, RZ, RZ, R19 ;  /* 0x000000ffff067224 */ /* 0x000fc600078e0013 */
[----:B------:R-:W-:Y:S01]  /*10d20*/  ISETP.NE.AND.EX P0, PT, RZ, UR5, PT, P0 ;  /* 0x00000005ff007c0c */ /* 0x000fe2000bf05300 */
[----:B------:R-:W-:-:S12]  /*10d30*/  ULDC.64 UR4, c[0x0][0xa00] ;  /* 0x0002800000047ab9 */ /* 0x000fd80000000a00 */
[----:B------:R-:W1:Y:S02]  /*10d40*/  @P0 LDC.64 R2, c[0x0][0x9f8] ;  /* 0x00027e00ff020b82 */ /* 0x000e640000000a00 */
[----:B-1----:R-:W-:-:S05]  /*10d50*/  @P0 IMAD.WIDE R2, R19, 0x4, R2 ;  /* 0x0000000413020825 */ /* 0x002fca00078e0202 */
[----:B------:R1:W5:Y:S01]  /*10d60*/  @P0 LDG.E R6, desc[UR48][R2.64] ;  /* 0x0000003002060981 */ /* 0x000362000c1e1900 */
[----:B0-----:R-:W-:Y:S01]  /*10d70*/  ISETP.NE.AND P0, PT, R0, 0x1, PT ;  /* 0x000000010000780c */ /* 0x001fe20003f05270 */
[----:B------:R-:W-:Y:S01]  /*10d80*/  IMAD.MOV.U32 R0, RZ, RZ, R18 ;  /* 0x000000ffff007224 */ /* 0x000fe200078e0012 */
[----:B------:R-:W-:-:S04]  /*10d90*/  ISETP.NE.AND P6, PT, R27, RZ, PT ;  /* 0x000000ff1b00720c */ /* 0x000fc80003fc5270 */
[----:B------:R-:W-:-:S07]  /*10da0*/  PLOP3.LUT P1, PT, P6, PT, PT, 0x8, 0x0 ;  /* 0x000000000000781c */ /* 0x000fce000372e170 */
[----:B------:R-:W0:Y:S02]  /*10db0*/  @P0 LDC R5, c[0x0][0x42c] ;  /* 0x00010b00ff050b82 */ /* 0x000e240000000800 */
[----:B------:R-:W-:-:S05]  /*10dc0*/  VOTEU.ALL UP1, P6 ;  /* 0x00000000003f7886 */ /* 0x000fca0003020000 */
[----:B------:R-:W-:Y:S01]  /*10dd0*/  @!UP1 UIADD3 UR8, UP0, UR38, 0x270, URZ ;  /* 0x0000027026089890 */ /* 0x000fe2000ff1e03f */
[----:B------:R-:W3:Y:S03]  /*10de0*/  @P0 LDC R7, c[0x0][0x430] ;  /* 0x00010c00ff070b82 */ /* 0x000ee60000000800 */
[----:B------:R-:W-:-:S03]  /*10df0*/  @!UP1 UIADD3.X UR9, URZ, UR39, URZ, UP0, !UPT ;  /* 0x000000273f099290 */ /* 0x000fc600087fe43f */
[----:B------:R-:W-:Y:S01]  /*10e00*/  VOTEU.ALL UP0, P6 ;  /* 0x00000000003f7886 */ /* 0x000fe20003000000 */
[----:B0-----:R-:W-:-:S05]  /*10e10*/  @P0 IMAD.HI.U32 R4, R18, R5, RZ ;  /* 0x0000000512040227 */ /* 0x001fca00078e00ff */
[----:B---3--:R-:W-:Y:S02]  /*10e20*/  @P0 SHF.R.U32.HI R0, RZ, R7, R4 ;  /* 0x00000007ff000219 */ /* 0x008fe40000011604 */
[----:B------:R-:W-:-:S04]  /*10e30*/  ISETP.NE.U32.AND P0, PT, RZ, UR4, PT ;  /* 0x00000004ff007c0c */ /* 0x000fc8000bf05070 */
[----:B------:R-:W-:-:S04]  /*10e40*/  ISETP.NE.AND.EX P0, PT, RZ, UR5, PT, P0 ;  /* 0x00000005ff007c0c */ /* 0x000fc8000bf05300 */
[----:B------:R-:W-:Y:S01]  /*10e50*/  SEL R10, R19, RZ, !P0 ;  /* 0x000000ff130a7207 */ /* 0x000fe20004000000 */
[----:B-12---:R-:W-:-:S08]  /*10e60*/  IMAD R17, R17, 0xc0, R20 ;  /* 0x000000c011117824 */ /* 0x006fd000078e0214 */
.L_x_9215:
        /* <DEDUP_REMOVED lines=14> */
.L_x_9216:
        /* <DEDUP_REMOVED lines=13> */
.L_x_9217:
        /* <DEDUP_REMOVED lines=10> */
[----:B------:R-:W-:Y:S01]  /*110c0*/  ULDC.64 UR4, c[0x0][0xa08] ;  /* 0x0002820000047ab9 */ /* 0x000fe20000000a00 */
[----:B------:R-:W-:Y:S01]  /*110d0*/  VIADD R7, R28, 0xffffffff ;  /* 0xffffffff1c077836 */ /* 0x000fe20000000000 */
[----:B0-----:R-:W-:Y:S01]  /*110e0*/  LOP3.LUT P0, RZ, R2, UR4, RZ, 0xfc, !PT ;  /* 0x0000000402ff7c12 */ /* 0x001fe2000f80fcff */
[----:B------:R-:W-:-:S03]  /*110f0*/  UMOV UR4, 0xffffffff ;  /* 0xffffffff00047882 */ /* 0x000fc60000000000 */
[----:B------:R-:W-:-:S04]  /*11100*/  LOP3.LUT P0, RZ, R3, UR5, RZ, 0xfc, P0 ;  /* 0x0000000503ff7c12 */ /* 0x000fc8000800fcff */
[----:B-----5:R-:W-:Y:S01]  /*11110*/  SEL R8, R6, RZ, !P0 ;  /* 0x000000ff06087207 */ /* 0x020fe20004000000 */
[----:B------:R-:W-:Y:S08]  /*11120*/  BRA.DIV UR4, `(.L_x_9218) ;  /* 0x0000003604047947 */ /* 0x000ff0000b800000 */
.L_x_9288:
[----:B------:R-:W-:Y:S01]  /*11130*/  UMOV UR4, 0xffffffff ;  /* 0xffffffff00047882 */ /* 0x000fe20000000000 */
[----:B------:R-:W-:Y:S02]  /*11140*/  SHF.R.S32.HI R9, RZ, 0x1f, R6 ;  /* 0x0000001fff097819 */ /* 0x000fe40000011406 */
[----:B------:R-:W-:Y:S05]  /*11150*/  BRA.DIV UR4, `(.L_x_9219) ;  /* 0x00000036042c7947 */ /* 0x000fea000b800000 */
[----:B------:R-:W-:-:S13]  /*11160*/  ELECT P6, URZ, PT ;  /* 0x00000000003f782f */ /* 0x000fda00038c0000 */
.L_x_9291:
[----:B------:R-:W-:Y:S05]  /*11170*/  @!P6 BRA `(.L_x_9220) ;  /* 0x0000000000f8e947 */ /* 0x000fea0003800000 */
[----:B------:R-:W-:-:S04]  /*11180*/  ISETP.NE.U32.AND P0, PT, R2, RZ, PT ;  /* 0x000000ff0200720c */ /* 0x000fc80003f05070 */
        /* <DEDUP_REMOVED lines=20> */
.L_x_9221:
[----:B------:R-:W-:Y:S01]  /*112d0*/  IMAD R5, R22, 0x8, R25 ;  /* 0x0000000816057824 */ /* 0x000fe200078e0219 */
[----:B------:R-:W-:-:S04]  /*112e0*/  SHF.L.U32 R4, R24, 0x1f, RZ ;  /* 0x0000001f18047819 */ /* 0x000fc800000006ff */
[----:B------:R-:W1:Y:S02]  /*112f0*/  SYNCS.PHASECHK.TRANS64.TRYWAIT P0, [R5+URZ+0x2d840], R4 ;  /* 0x02d84004050075a7 */ /* 0x000e64000800017f */
[----:B-1----:R-:W-:Y:S05]  /*11300*/  @!P0 BRA `(.L_x_9222) ;  /* 0x0000003000e08947 */ /* 0x002fea0003800000 */
.L_x_9292:
        /* <DEDUP_REMOVED lines=9> */
.L_x_9223:
        /* <DEDUP_REMOVED lines=12> */
[----:B------:R-:W-:Y:S02]  /*11460*/  ULEA UR11, UR11, UR5, 0x7 ;  /* 0x000000050b0b7291 */ /* 0x000fe4000f8e383f */
        /* <DEDUP_REMOVED lines=15> */
.L_x_9220:
[----:B------:R-:W-:Y:S05]  /*11560*/  WARPSYNC.ALL ;  /* 0x0000000000007948 */ /* 0x000fea0003800000 */
[----:B------:R-:W-:Y:S01]  /*11570*/  BAR.SYNC.DEFER_BLOCKING 0x8, 0x1a0 ;  /* 0x0206800000007b1d */ /* 0x000fe20000010000 */
[----:B------:R-:W-:Y:S02]  /*11580*/  R2UR UR24, R25 ;  /* 0x00000000191872ca */ /* 0x000fe400000e0000 */
[----:B------:R-:W-:-:S13]  /*11590*/  ELECT P0, URZ, PT ;  /* 0x00000000003f782f */ /* 0x000fda0003800000 */
[----:B------:R-:W-:Y:S01]  /*115a0*/  @P0 R2UR UR13, R10 ;  /* 0x000000000a0d02ca */ /* 0x000fe200000e0000 */
[----:B------:R-:W-:Y:S01]  /*115b0*/  UIADD3 UR4, UP0, UR38, 0x270, URZ ;  /* 0x0000027026047890 */ /* 0x000fe2000ff1e03f */
[----:B------:R-:W-:Y:S01]  /*115c0*/  @P0 R2UR UR12, R18 ;  /* 0x00000000120c02ca */ /* 0x000fe200000e0000 */
[----:B------:R-:W-:Y:S01]  /*115d0*/  VIADD R29, R29, 0x1 ;  /* 0x000000011d1d7836 */ /* 0x000fe20000000000 */
[C---:B------:R-:W-:Y:S01]  /*115e0*/  @P0 R2UR UR11, R17.reuse ;  /* 0x00000000110b02ca */ /* 0x040fe200000e0000 */
[----:B------:R-:W-:Y:S01]  /*115f0*/  UIADD3.X UR5, URZ, UR39, URZ, UP0, !UPT ;  /* 0x000000273f057290 */ /* 0x000fe200087fe43f */
[----:B------:R-:W-:Y:S01]  /*11600*/  @P0 R2UR UR21, R10 ;  /* 0x000000000a1502ca */ /* 0x000fe200000e0000 */
[----:B------:R-:W-:Y:S01]  /*11610*/  UMOV UR6, 0x0 ;  /* 0x0000000000067882 */ /* 0x000fe20000000000 */
[----:B------:R-:W-:Y:S01]  /*11620*/  UMOV UR7, 0x12f00000 ;  /* 0x12f0000000077882 */ /* 0x000fe20000000000 */
[----:B------:R-:W-:Y:S01]  /*11630*/  UMOV UR10, URZ ;  /* 0x0000003f000a7c82 */ /* 0x000fe20008000000 */
[----:B------:R-:W-:Y:S01]  /*11640*/  @P0 R2UR UR20, R18 ;  /* 0x00000000121402ca */ /* 0x000fe200000e0000 */
        /* <DEDUP_REMOVED lines=13> */
[----:B------:R-:W-:-:S03]  /*11720*/  UMOV UR23, 0x12f00000 ;  /* 0x12f0000000177882 */ /* 0x000fc60000000000 */
[----:B------:R3:W-:Y:S01]  /*11730*/  UTMALDG.4D [UR16], [UR4], desc[UR14] ;  /* 0x00000e10040075b4 */ /* 0x0007e20008019000 */
[----:B-1----:R-:W-:-:S04]  /*11740*/  LEA.HI R4, R29, R29, RZ, 0x1 ;  /* 0x0000001d1d047211 */ /* 0x002fc800078f08ff */
[----:B------:R-:W-:-:S05]  /*11750*/  LOP3.LUT R4, R4, 0xfffffffe, RZ, 0xc0, !PT ;  /* 0xfffffffe04047812 */ /* 0x000fca00078ec0ff */
[----:B------:R-:W-:-:S05]  /*11760*/  IMAD.IADD R4, R29, 0x1, -R4 ;  /* 0x000000011d047824 */ /* 0x000fca00078e0a04 */
[----:B------:R-:W-:Y:S02]  /*11770*/  SHF.L.U32 R4, R4, 0x1f, RZ ;  /* 0x0000001f04047819 */ /* 0x000fe400000006ff */
[----:B--2---:R-:W-:Y:S01]  /*11780*/  @P0 R2UR UR13, R10 ;  /* 0x000000000a0d02ca */ /* 0x004fe200000e0000 */
[----:B------:R-:W-:Y:S01]  /*11790*/  UIADD3 UR8, UR24, 0x12400, URZ ;  /* 0x0001240018087890 */ /* 0x000fe2000fffe03f */
[----:B------:R-:W-:Y:S01]  /*117a0*/  @P0 R2UR UR12, R18 ;  /* 0x00000000120c02ca */ /* 0x000fe200000e0000 */
[----:B------:R-:W-:Y:S01]  /*117b0*/  UMOV UR10, 0x40 ;  /* 0x00000040000a7882 */ /* 0x000fe20000000000 */
[----:B------:R-:W-:-:S13]  /*117c0*/  @P0 R2UR UR11, R17 ;  /* 0x00000000110b02ca */ /* 0x000fda00000e0000 */
[----:B------:R3:W-:Y:S01]  /*117d0*/  UTMALDG.4D [UR8], [UR4], desc[UR22] ;  /* 0x00001608040075b4 */ /* 0x0007e20008019000 */
[----:B------:R-:W1:Y:S02]  /*117e0*/  SYNCS.PHASECHK.TRANS64.TRYWAIT P0, [R25+URZ+0x2d820], R4 ;  /* 0x02d82004190075a7 */ /* 0x000e64000800017f */
[----:B-1-3--:R-:W-:Y:S05]  /*117f0*/  @!P0 BRA `(.L_x_9225) ;  /* 0x0000002c00b88947 */ /* 0x00afea0003800000 */
.L_x_9293:
[----:B------:R-:W-:Y:S05]  /*11800*/  BSYNC B0 ;  /* 0x0000000000007941 */ /* 0x000fea0003800000 */
.L_x_9224:
[----:B------:R-:W-:Y:S01]  /*11810*/  VIADD R10, R28, 0xfffffffe ;  /* 0xfffffffe1c0a7836 */ /* 0x000fe20000000000 */
[----:B------:R-:W-:Y:S04]  /*11820*/  BSSY B0, `(.L_x_9226) ;  /* 0x0000167000007945 */ /* 0x000fe80003800000 */
[----:B------:R-:W-:-:S13]  /*11830*/  ISETP.GE.AND P0, PT, R10, R26, PT ;  /* 0x0000001a0a00720c */ /* 0x000fda0003f06270 */
[----:B------:R-:W-:Y:S05]  /*11840*/  @!P0 BRA `(.L_x_9227) ;  /* 0x0000001400908947 */ /* 0x000fea0003800000 */
[----:B-1----:R-:W-:Y:S01]  /*11850*/  IMAD.MOV R4, RZ, RZ, -R28 ;  /* 0x000000ffff047224 */ /* 0x002fe200078e0a1c */
[----:B------:R-:W-:Y:S01]  /*11860*/  LOP3.LUT R11, RZ, R26, RZ, 0x33, !PT ;  /* 0x0000001aff0b7212 */ /* 0x000fe200078e33ff */
[----:B------:R-:W-:Y:S03]  /*11870*/  BSSY B1, `(.L_x_9228) ;  /* 0x0000078000017945 */ /* 0x000fe60003800000 */
[----:B------:R-:W-:-:S05]  /*11880*/  VIADDMNMX R11, R4, 0x1, R11, !PT ;  /* 0x00000001040b7846 */ /* 0x000fca000780010b */
[----:B------:R-:W-:-:S05]  /*11890*/  IMAD.IADD R4, R28, 0x1, R11 ;  /* 0x000000011c047824 */ /* 0x000fca00078e020b */
[----:B------:R-:W-:-:S04]  /*118a0*/  LOP3.LUT R4, R4, 0x1, RZ, 0xc0, !PT ;  /* 0x0000000104047812 */ /* 0x000fc800078ec0ff */
[----:B------:R-:W-:-:S13]  /*118b0*/  ISETP.NE.U32.AND P0, PT, R4, 0x1, PT ;  /* 0x000000010400780c */ /* 0x000fda0003f05070 */
[----:B------:R-:W-:Y:S05]  /*118c0*/  @P0 BRA `(.L_x_9229) ;  /* 0x0000000400c80947 */ /* 0x000fea0003800000 */
[----:B0-----:R-:W-:Y:S01]  /*118d0*/  VIADD R12, R22, 0x1 ;  /* 0x00000001160c7836 */ /* 0x001fe20000000000 */
        /* <DEDUP_REMOVED lines=28> */
.L_x_9232:
[----:B0-----:R-:W-:Y:S01]  /*11aa0*/  IMAD R3, R12, 0x8, R25 ;  /* 0x000000080c037824 */ /* 0x001fe200078e0219 */
[----:B------:R-:W-:-:S04]  /*11ab0*/  SHF.L.U32 R2, R13, 0x1f, RZ ;  /* 0x0000001f0d027819 */ /* 0x000fc800000006ff */
[----:B------:R-:W0:Y:S02]  /*11ac0*/  SYNCS.PHASECHK.TRANS64.TRYWAIT P0, [R3+URZ+0x2d840], R2 ;  /* 0x02d84002030075a7 */ /* 0x000e24000800017f */
[----:B0-----:R-:W-:Y:S05]  /*11ad0*/  @!P0 BRA `(.L_x_9233) ;  /* 0x0000002c00148947 */ /* 0x001fea0003800000 */
.L_x_9294:
        /* <DEDUP_REMOVED lines=9> */
.L_x_9234:
[----:B01----:R-:W-:Y:S01]  /*11b70*/  IMAD R2, R12, 0x6000, R25 ;  /* 0x000060000c027824 */ /* 0x003fe200078e0219 */
        /* <DEDUP_REMOVED lines=14> */
[----:B------:R-:W-:Y:S01]  /*11c60*/  ULEA UR11, UR11, UR5, 0x7 ;  /* 0x000000050b0b7291 */ /* 0x000fe2000f8e383f */
        /* <DEDUP_REMOVED lines=15> */
.L_x_9295:
[----:B------:R-:W-:Y:S05]  /*11d60*/  @P1 BRA `(.L_x_9236) ;  /* 0x0000000000181947 */ /* 0x000fea0003800000 */
[----:B------:R-:W-:Y:S01]  /*11d70*/  ISETP.NE.AND P0, PT, R27, RZ, PT ;  /* 0x000000ff1b00720c */ /* 0x000fe20003f05270 */
[----:B0-----:R-:W-:Y:S02]  /*11d80*/  IMAD R2, R22, 0x8, R25 ;  /* 0x0000000816027824 */ /* 0x001fe400078e0219 */
[----:B------:R-:W-:-:S04]  /*11d90*/  IMAD.MOV.U32 R3, RZ, RZ, 0x6000 ;  /* 0x00006000ff037424 */ /* 0x000fc800078e00ff */
[----:B------:R1:W-:Y:S06]  /*11da0*/  SYNCS.ARRIVE.TRANS64 RZ, [R2+URZ+0x2d850], R3 ;  /* 0x02d8500302ff79a7 */ /* 0x0003ec000800003f */
[----:B------:R-:W-:Y:S05]  /*11db0*/  @!P0 BRA `(.L_x_9236) ;  /* 0x0000000000048947 */ /* 0x000fea0003800000 */
[----:B------:R-:W-:Y:S01]  /*11dc0*/  BPT.TRAP 0x1 ;  /* 0x000000040000795c */ /* 0x000fe20000300000 */
.L_x_9236:
[C-C-:B01----:R-:W-:Y:S01]  /*11dd0*/  IMAD R2, R22.reuse, 0x8, R25.reuse ;  /* 0x0000000816027824 */ /* 0x143fe200078e0219 */
        /* <DEDUP_REMOVED lines=14> */
[----:B------:R-:W-:Y:S02]  /*11ec0*/  ULEA UR11, UR11, UR5, 0x7 ;  /* 0x000000050b0b7291 */ /* 0x000fe4000f8e383f */
        /* <DEDUP_REMOVED lines=14> */
.L_x_9231:
[----:B------:R-:W-:Y:S05]  /*11fb0*/  BSYNC B2 ;  /* 0x0000000000027941 */ /* 0x000fea0003800000 */
.L_x_9230:
[----:B------:R-:W-:Y:S02]  /*11fc0*/  IMAD.MOV.U32 R22, RZ, RZ, R12 ;  /* 0x000000ffff167224 */ /* 0x000fe400078e000c */
[----:B------:R-:W-:Y:S02]  /*11fd0*/  IMAD.MOV.U32 R24, RZ, RZ, R13 ;  /* 0x000000ffff187224 */ /* 0x000fe400078e000d */
[----:B------:R-:W-:-:S07]  /*11fe0*/  VIADD R10, R28, 0xfffffffd ;  /* 0xfffffffd1c0a7836 */ /* 0x000fce0000000000 */
.L_x_9229:
[----:B------:R-:W-:Y:S05]  /*11ff0*/  BSYNC B1 ;  /* 0x0000000000017941 */ /* 0x000fea0003800000 */
.L_x_9228:
[----:B------:R-:W-:Y:S01]  /*12000*/  VIADD R11, R11, 0xfffffffe ;  /* 0xfffffffe0b0b7836 */ /* 0x000fe20000000000 */
[----:B------:R-:W-:-:S04]  /*12010*/  LOP3.LUT R28, RZ, R28, RZ, 0x33, !PT ;  /* 0x0000001cff1c7212 */ /* 0x000fc800078e33ff */
[----:B------:R-:W-:-:S13]  /*12020*/  ISETP.NE.AND P0, PT, R11, R28, PT ;  /* 0x0000001c0b00720c */ /* 0x000fda0003f05270 */
[----:B------:R-:W-:Y:S05]  /*12030*/  @!P0 BRA `(.L_x_9227) ;  /* 0x0000000c00948947 */ /* 0x000fea0003800000 */
[----:B------:R-:W-:-:S07]  /*12040*/  IMAD.MOV.U32 R4, RZ, RZ, R8 ;  /* 0x000000ffff047224 */ /* 0x000fce00078e0008 */
.L_x_9251:
[----:B------:R-:W-:Y:S01]  /*12050*/  VIADD R11, R22, 0x1 ;  /* 0x00000001160b7836 */ /* 0x000fe20000000000 */
[----:B------:R-:W-:Y:S05]  /*12060*/  YIELD ;  /* 0x0000000000007946 */ /* 0x000fea0003800000 */
[----:B------:R-:W-:Y:S01]  /*12070*/  ISETP.NE.AND P0, PT, R11, 0x2, PT ;  /* 0x000000020b00780c */ /* 0x000fe20003f05270 */
[----:B------:R-:W-:Y:S03]  /*12080*/  BSSY B1, `(.L_x_9237) ;  /* 0x000006c000017945 */ /* 0x000fe60003800000 */
[----:B01----:R-:W-:-:S02]  /*12090*/  SEL R3, RZ, 0x1, P0 ;  /* 0x00000001ff037807 */ /* 0x003fc40000000000 */
[----:B------:R-:W-:Y:S02]  /*120a0*/  SEL R11, R11, RZ, P0 ;  /* 0x000000ff0b0b7207 */ /* 0x000fe40000000000 */
[----:B0-----:R-:W-:Y:S01]  /*120b0*/  LOP3.LUT R12, R24, R3, RZ, 0x3c, !PT ;  /* 0x00000003180c7212 */ /* 0x001fe200078e3cff */
        /* <DEDUP_REMOVED lines=24> */
.L_x_9239:
[----:B------:R-:W-:Y:S01]  /*12240*/  IMAD R3, R11, 0x8, R25 ;  /* 0x000000080b037824 */ /* 0x000fe200078e0219 */
[----:B------:R-:W-:-:S04]  /*12250*/  SHF.L.U32 R2, R12, 0x1f, RZ ;  /* 0x0000001f0c027819 */ /* 0x000fc800000006ff */
[----:B------:R-:W1:Y:S02]  /*12260*/  SYNCS.PHASECHK.TRANS64.TRYWAIT P0, [R3+URZ+0x2d840], R2 ;  /* 0x02d84002030075a7 */ /* 0x000e64000800017f */
[----:B-1----:R-:W-:Y:S05]  /*12270*/  @!P0 BRA `(.L_x_9240) ;  /* 0x0000002400548947 */ /* 0x002fea0003800000 */
.L_x_9296:
        /* <DEDUP_REMOVED lines=9> */
.L_x_9241:
        /* <DEDUP_REMOVED lines=31> */
.L_x_9297:
[----:B------:R-:W-:Y:S05]  /*12500*/  @P0 BRA `(.L_x_9243) ;  /* 0x0000000000140947 */ /* 0x000fea0003800000 */
[----:B------:R-:W-:Y:S01]  /*12510*/  ISETP.NE.AND P1, PT, R27, RZ, PT ;  /* 0x000000ff1b00720c */ /* 0x000fe20003f25270 */
[----:B------:R-:W-:-:S04]  /*12520*/  IMAD.MOV.U32 R2, RZ, RZ, 0x6000 ;  /* 0x00006000ff027424 */ /* 0x000fc800078e00ff */
[----:B------:R1:W-:Y:S08]  /*12530*/  SYNCS.ARRIVE.TRANS64 RZ, [R3+URZ+0x50], R2 ;  /* 0x0000500203ff79a7 */ /* 0x0003f0000800003f */
[----:B------:R-:W-:Y:S05]  /*12540*/  @!P1 BRA `(.L_x_9243) ;  /* 0x0000000000049947 */ /* 0x000fea0003800000 */
[----:B------:R-:W-:Y:S01]  /*12550*/  BPT.TRAP 0x1 ;  /* 0x000000040000795c */ /* 0x000fe20000300000 */
.L_x_9243:
        /* <DEDUP_REMOVED lines=14> */
[----:B------:R-:W-:Y:S02]  /*12640*/  ULEA UR11, UR11, UR5, 0x7 ;  /* 0x000000050b0b7291 */ /* 0x000fe4000f8e383f */
        /* <DEDUP_REMOVED lines=15> */
.L_x_9238:
[----:B------:R-:W-:Y:S05]  /*12740*/  BSYNC B1 ;  /* 0x0000000000017941 */ /* 0x000fea0003800000 */
.L_x_9237:
[----:B------:R-:W-:Y:S01]  /*12750*/  VIADD R22, R11, 0x1 ;  /* 0x000000010b167836 */ /* 0x000fe20000000000 */
[----:B------:R-:W-:Y:S01]  /*12760*/  BSSY B1, `(.L_x_9244) ;  /* 0x000006f000017945 */ /* 0x000fe20003800000 */
[----:B------:R-:W-:-:S03]  /*12770*/  VIADD R13, R10, 0xffffffff ;  /* 0xffffffff0a0d7836 */ /* 0x000fc60000000000 */
[----:B------:R-:W-:-:S04]  /*12780*/  ISETP.NE.AND P0, PT, R22, 0x2, PT ;  /* 0x000000021600780c */ /* 0x000fc80003f05270 */
[----:B01----:R-:W-:Y:S02]  /*12790*/  SEL R3, RZ, 0x1, P0 ;  /* 0x00000001ff037807 */ /* 0x003fe40000000000 */
        /* <DEDUP_REMOVED lines=26> */
.L_x_9246:
[----:B------:R-:W-:Y:S01]  /*12940*/  IMAD R2, R22, 0x8, R25 ;  /* 0x0000000816027824 */ /* 0x000fe200078e0219 */
[----:B------:R-:W-:-:S04]  /*12950*/  SHF.L.U32 R3, R24, 0x1f, RZ ;  /* 0x0000001f18037819 */ /* 0x000fc800000006ff */
[----:B------:R-:W1:Y:S02]  /*12960*/  SYNCS.PHASECHK.TRANS64.TRYWAIT P0, [R2+URZ+0x2d840], R3 ;  /* 0x02d84003020075a7 */ /* 0x000e64000800017f */
[----:B-1----:R-:W-:Y:S05]  /*12970*/  @!P0 BRA `(.L_x_9247) ;  /* 0x0000001c00bc8947 */ /* 0x002fea0003800000 */
.L_x_9298:
        /* <DEDUP_REMOVED lines=9> */
.L_x_9248:
[----:B01----:R-:W-:Y:S01]  /*12a10*/  IMAD R2, R22, 0x6000, R25 ;  /* 0x0000600016027824 */ /* 0x003fe200078e0219 */
[----:B------:R-:W-:Y:S01]  /*12a20*/  R2UR UR11, R14 ;  /* 0x000000000e0b72ca */ /* 0x000fe200000e0000 */
[----:B------:R-:W-:Y:S01]  /*12a30*/  UIADD3 UR4, UP0, UR38, 0x370, URZ ;  /* 0x0000037026047890 */ /* 0x000fe2000ff1e03f */
[----:B------:R-:W-:Y:S01]  /*12a40*/  R2UR UR5, R23 ;  /* 0x00000000170572ca */ /* 0x000fe200000e0000 */
[----:B------:R-:W-:Y:S01]  /*12a50*/  UMOV UR10, URZ ;  /* 0x0000003f000a7c82 */ /* 0x000fe20008000000 */
[----:B------:R-:W-:Y:S01]  /*12a60*/  R2UR UR8, R2 ;  /* 0x00000000020872ca */ /* 0x000fe200000e0000 */
[----:B------:R-:W-:Y:S01]  /*12a70*/  VIADD R2, R25, 0x2d800 ;  /* 0x0002d80019027836 */ /* 0x000fe20000000000 */
[----:B------:R-:W-:Y:S01]  /*12a80*/  R2UR UR12, R0 ;  /* 0x00000000000c72ca */ /* 0x000fe200000e0000 */
[----:B------:R-:W-:Y:S01]  /*12a90*/  UMOV UR6, 0x0 ;  /* 0x0000000000067882 */ /* 0x000fe20000000000 */
[----:B-----5:R-:W-:Y:S01]  /*12aa0*/  R2UR UR13, R4 ;  /* 0x00000000040d72ca */ /* 0x020fe200000e0000 */
[--C-:B------:R-:W-:Y:S01]  /*12ab0*/  IMAD R3, R22, 0x8, R2.reuse ;  /* 0x0000000816037824 */ /* 0x100fe200078e0202 */
[----:B------:R-:W-:Y:S01]  /*12ac0*/  UMOV UR7, 0x14f00000 ;  /* 0x14f0000000077882 */ /* 0x000fe20000000000 */
[----:B------:R-:W-:Y:S01]  /*12ad0*/  UMOV UR17, 0x20 ;  /* 0x0000002000117882 */ /* 0x000fe20000000000 */
[----:B------:R-:W-:Y:S01]  /*12ae0*/  UMOV UR18, 0x40 ;  /* 0x0000004000127882 */ /* 0x000fe20000000000 */
[----:B------:R-:W-:Y:S01]  /*12af0*/  IMAD R2, R11, 0x8, R2 ;  /* 0x000000080b027824 */ /* 0x000fe200078e0202 */
[----:B------:R-:W-:Y:S01]  /*12b00*/  R2UR UR9, R3 ;  /* 0x00000000030972ca */ /* 0x000fe200000e0000 */
[----:B------:R-:W-:Y:S01]  /*12b10*/  ULEA UR11, UR11, UR5, 0x7 ;  /* 0x000000050b0b7291 */ /* 0x000fe2000f8e383f */
[----:B------:R-:W-:Y:S01]  /*12b20*/  SHF.L.U32 R3, R12, 0x1f, RZ ;  /* 0x0000001f0c037819 */ /* 0x000fe200000006ff */
[----:B------:R-:W-:-:S02]  /*12b30*/  UIADD3 UR14, UR8, 0x15400, URZ ;  /* 0x00015400080e7890 */ /* 0x000fc4000fffe03f */
[----:B------:R-:W-:Y:S02]  /*12b40*/  UIADD3.X UR5, URZ, UR39, URZ, UP0, !UPT ;  /* 0x000000273f057290 */ /* 0x000fe400087fe43f */
[----:B------:R-:W-:Y:S02]  /*12b50*/  UIADD3 UR15, UR8, 0x17400, URZ ;  /* 0x00017400080f7890 */ /* 0x000fe4000fffe03f */
[----:B------:R-:W-:-:S03]  /*12b60*/  UIADD3 UR16, UR8, 0x19400, URZ ;  /* 0x0001940008107890 */ /* 0x000fc6000fffe03f */
[----:B------:R-:W-:Y:S01]  /*12b70*/  UMOV UR8, UR14 ;  /* 0x0000000e00087c82 */ /* 0x000fe20008000000 */
[----:B------:R-:W-:-:S09]  /*12b80*/  UIADD3 UR9, UR9, 0x30, URZ ;  /* 0x0000003009097890 */ /* 0x000fd2000fffe03f */
        /* <DEDUP_REMOVED lines=9> */
.L_x_9299:
[----:B------:R-:W-:Y:S05]  /*12c20*/  @P0 BRA `(.L_x_9250) ;  /* 0x0000000000140947 */ /* 0x000fea0003800000 */
[----:B------:R-:W-:Y:S01]  /*12c30*/  ISETP.NE.AND P1, PT, R27, RZ, PT ;  /* 0x000000ff1b00720c */ /* 0x000fe20003f25270 */
[----:B0-----:R-:W-:-:S04]  /*12c40*/  IMAD.MOV.U32 R3, RZ, RZ, 0x6000 ;  /* 0x00006000ff037424 */ /* 0x001fc800078e00ff */
[----:B------:R1:W-:Y:S08]  /*12c50*/  SYNCS.ARRIVE.TRANS64 RZ, [R2+URZ+0x50], R3 ;  /* 0x0000500302ff79a7 */ /* 0x0003f0000800003f */
[----:B------:R-:W-:Y:S05]  /*12c60*/  @!P1 BRA `(.L_x_9250) ;  /* 0x0000000000049947 */ /* 0x000fea0003800000 */
[----:B------:R-:W-:Y:S01]  /*12c70*/  BPT.TRAP 0x1 ;  /* 0x000000040000795c */ /* 0x000fe20000300000 */
.L_x_9250:
        /* <DEDUP_REMOVED lines=29> */
.L_x_9245:
[----:B------:R-:W-:Y:S05]  /*12e50*/  BSYNC B1 ;  /* 0x0000000000017941 */ /* 0x000fea0003800000 */
.L_x_9244:
[----:B------:R-:W-:Y:S01]  /*12e60*/  ISETP.GT.AND P0, PT, R13, R26, PT ;  /* 0x0000001a0d00720c */ /* 0x000fe20003f04270 */
[----:B------:R-:W-:-:S12]  /*12e70*/  VIADD R10, R10, 0xfffffffe ;  /* 0xfffffffe0a0a7836 */ /* 0x000fd80000000000 */
[----:B------:R-:W-:Y:S05]  /*12e80*/  @P0 BRA `(.L_x_9251) ;  /* 0xfffffff000700947 */ /* 0x000fea000383ffff */
.L_x_9227:
[----:B------:R-:W-:Y:S05]  /*12e90*/  BSYNC B0 ;  /* 0x0000000000007941 */ /* 0x000fea0003800000 */
.L_x_9226:
[----:B------:R-:W-:Y:S01]  /*12ea0*/  ISETP.NE.AND P0, PT, R27, RZ, PT ;  /* 0x000000ff1b00720c */ /* 0x000fe20003f05270 */
[----:B------:R-:W-:-:S12]  /*12eb0*/  BSSY B0, `(.L_x_9252) ;  /* 0x000000e000007945 */ /* 0x000fd80003800000 */
[----:B------:R-:W-:Y:S05]  /*12ec0*/  @P0 BRA `(.L_x_9253) ;  /* 0x0000000000300947 */ /* 0x000fea0003800000 */
[----:B------:R-:W2:Y:S01]  /*12ed0*/  S2R R9, SR_LANEID ;  /* 0x0000000000097919 */ /* 0x000ea20000000000 */
[----:B------:R-:W-:Y:S01]  /*12ee0*/  VOTEU.ANY UR4, UPT, PT ;  /* 0x0000000000047886 */ /* 0x000fe200038e0100 */
[----:B01----:R-:W0:Y:S01]  /*12ef0*/  LDC.64 R2, c[0x0][0xc38] ;  /* 0x00030e00ff027b82 */ /* 0x003e220000000a00 */
[----:B------:R-:W2:Y:S08]  /*12f00*/  FLO.U32 R4, UR4 ;  /* 0x0000000400047d00 */ /* 0x000eb000080e0000 */
[----:B------:R-:W0:Y:S01]  /*12f10*/  POPC R5, UR4 ;  /* 0x0000000400057d09 */ /* 0x000e220008000000 */
[----:B--2---:R-:W-:-:S13]  /*12f20*/  ISETP.EQ.U32.AND P0, PT, R4, R9, PT ;  /* 0x000000090400720c */ /* 0x004fda0003f02070 */
[----:B0-----:R-:W2:Y:S01]  /*12f30*/  @P0 ATOMG.E.ADD.STRONG.GPU PT, R3, desc[UR48][R2.64], R5 ;  /* 0x00000005020309a8 */ /* 0x001ea200081ee1f0 */
[----:B------:R-:W0:Y:S02]  /*12f40*/  S2R R6, SR_LTMASK ;  /* 0x0000000000067919 */ /* 0x000e240000003900 */
[----:B0-----:R-:W-:-:S04]  /*12f50*/  LOP3.LUT R6, R6, UR4, RZ, 0xc0, !PT ;  /* 0x0000000406067c12 */ /* 0x001fc8000f8ec0ff */
[----:B------:R-:W0:Y:S01]  /*12f60*/  POPC R9, R6 ;  /* 0x0000000600097309 */ /* 0x000e220000000000 */
[----:B--2---:R-:W0:Y:S02]  /*12f70*/  SHFL.IDX PT, R4, R3, R4, 0x1f ;  /* 0x00001f0403047589 */ /* 0x004e2400000e0000 */
[----:B0-----:R-:W-:-:S07]  /*12f80*/  IADD3 R16, R4, UR37, R9 ;  /* 0x0000002504107c10 */ /* 0x001fce000fffe009 */
.L_x_9253:
[----:B------:R-:W-:Y:S05]  /*12f90*/  BSYNC B0 ;  /* 0x0000000000007941 */ /* 0x000fea0003800000 */
.L_x_9252:
[----:B------:R-:W-:Y:S04]  /*12fa0*/  BSSY B0, `(.L_x_9254) ;  /* 0x000002b000007945 */ /* 0x000fe80003800000 */
[----:B------:R-:W-:Y:S05]  /*12fb0*/  @!P6 BRA `(.L_x_9255) ;  /* 0x0000000000a4e947 */ /* 0x000fea0003800000 */
[----:B01----:R-:W-:Y:S01]  /*12fc0*/  IMAD R3, R22, 0x8, R25 ;  /* 0x0000000816037824 */ /* 0x003fe200078e0219 */
[----:B------:R-:W-:-:S04]  /*12fd0*/  SHF.L.U32 R2, R24, 0x1f, RZ ;  /* 0x0000001f18027819 */ /* 0x000fc800000006ff */
[----:B------:R-:W0:Y:S02]  /*12fe0*/  SYNCS.PHASECHK.TRANS64.TRYWAIT P0, [R3+URZ+0x2d860], R2 ;  /* 0x02d86002030075a7 */ /* 0x000e24000800017f */
[----:B0-----:R-:W-:Y:S05]  /*12ff0*/  @!P0 BRA `(.L_x_9256) ;  /* 0x0000001800448947 */ /* 0x001fea0003800000 */
.L_x_9300:
        /* <DEDUP_REMOVED lines=9> */
.L_x_9257:
        /* <DEDUP_REMOVED lines=28> */
.L_x_9255:
[----:B------:R-:W-:Y:S05]  /*13250*/  BSYNC B0 ;  /* 0x0000000000007941 */ /* 0x000fea0003800000 */
.L_x_9254:
[----:B------:R-:W-:-:S05]  /*13260*/  VIADD R22, R22, 0x1 ;  /* 0x0000000116167836 */ /* 0x000fca0000000000 */
[----:B------:R-:W-:-:S04]  /*13270*/  ISETP.NE.AND P0, PT, R22, 0x2, PT ;  /* 0x000000021600780c */ /* 0x000fc80003f05270 */
[----:B01----:R-:W-:Y:S02]  /*13280*/  SEL R3, RZ, 0x1, P0 ;  /* 0x00000001ff037807 */ /* 0x003fe40000000000 */
[----:B------:R-:W-:Y:S02]  /*13290*/  SEL R22, R22, RZ, P0 ;  /* 0x000000ff16167207 */ /* 0x000fe40000000000 */
[----:B------:R-:W-:-:S07]  /*132a0*/  LOP3.LUT R24, R24, R3, RZ, 0x3c, !PT ;  /* 0x0000000318187212 */ /* 0x000fce00078e3cff */
.L_x_9211:
[----:B------:R-:W-:Y:S05]  /*132b0*/  BSYNC B6 ;  /* 0x0000000000067941 */ /* 0x000fea0003800000 */
.L_x_9209:
[----:B------:R-:W-:-:S03]  /*132c0*/  UMOV UR4, 0xffffffff ;  /* 0xffffffff00047882 */ /* 0x000fc60000000000 */
[----:B------:R-:W-:Y:S05]  /*132d0*/  BRA.DIV UR4, `(.L_x_9258) ;  /* 0x0000001604a07947 */ /* 0x000fea000b800000 */
[----:B------:R0:W1:Y:S04]  /*132e0*/  SHFL.IDX PT, R5, R16, RZ, 0x1f ;  /* 0x00001fff10057589 */ /* 0x00006800000e0000 */
[----:B------:R0:W2:Y:S02]  /*132f0*/  SHFL.IDX PT, R4, R16, 0x1, 0x1f ;  /* 0x00201f0010047f89 */ /* 0x0000a400000e0000 */
.L_x_9304:
        /* <DEDUP_REMOVED lines=8> */
[----:B------:R-:W3:Y:S02]  /*13380*/  LDC.64 R2, c[0x0][0xc58] ;  /* 0x00031600ff027b82 */ /* 0x000ee40000000a00 */
[----:B---3--:R-:W-:-:S06]  /*13390*/  IMAD.WIDE R2, R7, 0x4, R2 ;  /* 0x0000000407027825 */ /* 0x008fcc00078e0202 */
[----:B------:R3:W5:Y:S02]  /*133a0*/  LDG.E R2, desc[UR48][R2.64] ;  /* 0x0000003002027981 */ /* 0x000764000c1e1900 */
.L_x_9260:
[----:B------:R-:W-:Y:S05]  /*133b0*/  BSYNC B0 ;  /* 0x0000000000007941 */ /* 0x000fea0003800000 */
.L_x_9259:
[----:B------:R-:W-:-:S03]  /*133c0*/  UMOV UR4, 0xffffffff ;  /* 0xffffffff00047882 */ /* 0x000fc60000000000 */
[----:B------:R-:W-:Y:S05]  /*133d0*/  BRA.DIV UR4, `(.L_x_9261) ;  /* 0x0000001604ac7947 */ /* 0x000fea000b800000 */
[----:B-----5:R-:W4:Y:S01]  /*133e0*/  SHFL.UP PT, R14, R2, 0x1, RZ ;  /* 0x04200000020e7989 */ /* 0x020f2200000e00ff */
[C---:B------:R-:W-:Y:S02]  /*133f0*/  ISETP.NE.AND P0, PT, R27.reuse, RZ, PT ;  /* 0x000000ff1b00720c */ /* 0x040fe40003f05270 */
[C---:B------:R-:W-:Y:S02]  /*13400*/  ISETP.GE.U32.AND P1, PT, R27.reuse, 0x2, PT ;  /* 0x000000021b00780c */ /* 0x040fe40003f26070 */
[----:B----4-:R-:W-:Y:S02]  /*13410*/  SEL R13, R14, RZ, P0 ;  /* 0x000000ff0e0d7207 */ /* 0x010fe40000000000 */
[----:B------:R-:W-:-:S03]  /*13420*/  ISETP.GE.U32.AND P0, PT, R27, 0x4, PT ;  /* 0x000000041b00780c */ /* 0x000fc60003f06070 */
[----:B------:R-:W-:-:S05]  /*13430*/  IMAD.IADD R13, R2, 0x1, R13 ;  /* 0x00000001020d7824 */ /* 0x000fca00078e020d */
[----:B------:R-:W4:Y:S02]  /*13440*/  SHFL.UP PT, R14, R13, 0x2, RZ ;  /* 0x044000000d0e7989 */ /* 0x000f2400000e00ff */
[----:B----4-:R-:W-:Y:S02]  /*13450*/  SEL R14, R14, RZ, P1 ;  /* 0x000000ff0e0e7207 */ /* 0x010fe40000800000 */
[----:B------:R-:W-:-:S03]  /*13460*/  ISETP.GE.U32.AND P1, PT, R27, 0x8, PT ;  /* 0x000000081b00780c */ /* 0x000fc60003f26070 */
[----:B---3--:R-:W-:-:S05]  /*13470*/  IMAD.IADD R3, R13, 0x1, R14 ;  /* 0x000000010d037824 */ /* 0x008fca00078e020e */
[----:B------:R-:W3:Y:S02]  /*13480*/  SHFL.UP PT, R14, R3, 0x4, RZ ;  /* 0x04800000030e7989 */ /* 0x000ee400000e00ff */
[----:B---3--:R-:W-:Y:S02]  /*13490*/  SEL R6, R14, RZ, P0 ;  /* 0x000000ff0e067207 */ /* 0x008fe40000000000 */
[----:B------:R-:W-:-:S03]  /*134a0*/  ISETP.GE.U32.AND P0, PT, R27, 0x10, PT ;  /* 0x000000101b00780c */ /* 0x000fc60003f06070 */
[----:B------:R-:W-:-:S05]  /*134b0*/  IMAD.IADD R6, R3, 0x1, R6 ;  /* 0x0000000103067824 */ /* 0x000fca00078e0206 */
[----:B------:R-:W3:Y:S02]  /*134c0*/  SHFL.UP PT, R14, R6, 0x8, RZ ;  /* 0x05000000060e7989 */ /* 0x000ee400000e00ff */
[----:B---3--:R-:W-:-:S05]  /*134d0*/  SEL R7, R14, RZ, P1 ;  /* 0x000000ff0e077207 */ /* 0x008fca0000800000 */
[----:B------:R-:W-:-:S05]  /*134e0*/  IMAD.IADD R7, R6, 0x1, R7 ;  /* 0x0000000106077824 */ /* 0x000fca00078e0207 */
[----:B------:R-:W3:Y:S02]  /*134f0*/  SHFL.UP PT, R14, R7, 0x10, RZ ;  /* 0x06000000070e7989 */ /* 0x000ee400000e00ff */
[----:B---3--:R-:W-:-:S05]  /*13500*/  SEL R8, R14, RZ, P0 ;  /* 0x000000ff0e087207 */ /* 0x008fca0000000000 */
[----:B------:R-:W-:-:S05]  /*13510*/  IMAD.IADD R8, R7, 0x1, R8 ;  /* 0x0000000107087824 */ /* 0x000fca00078e0208 */
[----:B------:R3:W4:Y:S02]  /*13520*/  SHFL.IDX PT, R14, R8, 0x1f, 0x1f ;  /* 0x03e01f00080e7f89 */ /* 0x00072400000e0000 */
.L_x_9312:
[----:B------:R-:W-:Y:S02]  /*13530*/  ULDC UR4, c[0x0][0xc10] ;  /* 0x0003040000047ab9 */ /* 0x000fe40000000800 */
[----:B------:R-:W-:-:S04]  /*13540*/  IMAD.U32 R6, RZ, RZ, UR4 ;  /* 0x00000004ff067e24 */ /* 0x000fc8000f8e00ff */
[----:B----4-:R-:W-:-:S04]  /*13550*/  IMAD R7, R14, R6, RZ ;  /* 0x000000060e077224 */ /* 0x010fc800078e02ff */
[----:B--2---:R-:W-:-:S05]  /*13560*/  IMAD.IADD R4, R4, 0x1, R7 ;  /* 0x0000000104047824 */ /* 0x004fca00078e0207 */
[----:B-1----:R-:W-:-:S13]  /*13570*/  ISETP.GT.AND P0, PT, R4, R5, PT ;  /* 0x000000050400720c */ /* 0x002fda0003f04270 */
[----:B------:R-:W-:Y:S05]  /*13580*/  @P0 BRA `(.L_x_9262) ;  /* 0x0000000000ac0947 */ /* 0x000fea0003800000 */
[----:B------:R-:W1:Y:S02]  /*13590*/  LDC R0, c[0x0][0xc14] ;  /* 0x00030500ff007b82 */ /* 0x000e640000000800 */
.L_x_9267:
[----:B------:R-:W-:-:S05]  /*135a0*/  VIADD R19, R19, 0x1f ;  /* 0x0000001f13137836 */ /* 0x000fca0000000000 */
[----:B-1----:R-:W-:-:S13]  /*135b0*/  ISETP.GE.AND P0, PT, R19, R0, PT ;  /* 0x000000001300720c */ /* 0x002fda0003f06270 */
[----:B------:R-:W-:Y:S05]  /*135c0*/  @P0 BRA `(.L_x_9263) ;  /* 0x0000000400e00947 */ /* 0x000fea0003800000 */
[C---:B------:R-:W-:Y:S01]  /*135d0*/  IMAD.IADD R7, R27.reuse, 0x1, R19 ;  /* 0x000000011b077824 */ /* 0x040fe200078e0213 */
[----:B------:R-:W-:Y:S01]  /*135e0*/  ISETP.NE.AND P1, PT, R27, 0x1f, PT ;  /* 0x0000001f1b00780c */ /* 0x000fe20003f25270 */
[----:B------:R-:W-:Y:S01]  /*135f0*/  BSSY B0, `(.L_x_9264) ;  /* 0x0000007000007945 */ /* 0x000fe20003800000 */
[----:B------:R-:W-:Y:S02]  /*13600*/  IMAD.MOV.U32 R2, RZ, RZ, RZ ;  /* 0x000000ffff027224 */ /* 0x000fe400078e00ff */
[----:B------:R-:W-:-:S13]  /*13610*/  ISETP.GE.OR P0, PT, R7, R0, !P1 ;  /* 0x000000000700720c */ /* 0x000fda0004f06670 */
[----:B------:R-:W-:Y:S05]  /*13620*/  @P0 BRA `(.L_x_9265) ;  /* 0x00000000000c0947 */ /* 0x000fea0003800000 */
[----:B------:R-:W1:Y:S02]  /*13630*/  LDC.64 R2, c[0x0][0xc58] ;  /* 0x00031600ff027b82 */ /* 0x000e640000000a00 */
[----:B-1----:R-:W-:-:S06]  /*13640*/  IMAD.WIDE R2, R7, 0x4, R2 ;  /* 0x0000000407027825 */ /* 0x002fcc00078e0202 */
[----:B------:R1:W5:Y:S02]  /*13650*/  LDG.E R2, desc[UR48][R2.64] ;  /* 0x0000003002027981 */ /* 0x000364000c1e1900 */
.L_x_9265:
[----:B------:R-:W-:Y:S05]  /*13660*/  BSYNC B0 ;  /* 0x0000000000007941 */ /* 0x000fea0003800000 */
.L_x_9264:
        /* <DEDUP_REMOVED lines=19> */
[----:B------:R-:W3:Y:S02]  /*137a0*/  SHFL.UP PT, R14, R7, 0x10, RZ ;  /* 0x06000000070e7989 */ /* 0x000ee400000e00ff */
[----:B---3--:R-:W-:-:S05]  /*137b0*/  SEL R8, R14, RZ, P0 ;  /* 0x000000ff0e087207 */ /* 0x008fca0000000000 */
[----:B------:R-:W-:-:S05]  /*137c0*/  IMAD.IADD R8, R7, 0x1, R8 ;  /* 0x0000000107087824 */ /* 0x000fca00078e0208 */
[----:B------:R1:W2:Y:S02]  /*137d0*/  SHFL.IDX PT, R14, R8, 0x1f, 0x1f ;  /* 0x03e01f00080e7f89 */ /* 0x0002a400000e0000 */
.L_x_9320:
[----:B------:R-:W-:Y:S02]  /*137e0*/  ULDC UR4, c[0x0][0xc10] ;  /* 0x0003040000047ab9 */ /* 0x000fe40000000800 */
[----:B------:R-:W-:-:S04]  /*137f0*/  IMAD.U32 R6, RZ, RZ, UR4 ;  /* 0x00000004ff067e24 */ /* 0x000fc8000f8e00ff */
[----:B--2---:R-:W-:-:S04]  /*13800*/  IMAD R7, R14, R6, RZ ;  /* 0x000000060e077224 */ /* 0x004fc800078e02ff */
[----:B------:R-:W-:-:S05]  /*13810*/  IMAD.IADD R4, R7, 0x1, R4 ;  /* 0x0000000107047824 */ /* 0x000fca00078e0204 */
[----:B------:R-:W-:-:S13]  /*13820*/  ISETP.GT.AND P0, PT, R4, R5, PT ;  /* 0x000000050400720c */ /* 0x000fda0003f04270 */
[----:B------:R-:W-:Y:S05]  /*13830*/  @!P0 BRA `(.L_x_9267) ;  /* 0xfffffffc00588947 */ /* 0x000fea000383ffff */
.L_x_9262:
[----:B------:R-:W-:Y:S01]  /*13840*/  IMAD.IADD R7, R4, 0x1, -R7 ;  /* 0x0000000104077824 */ /* 0x000fe200078e0a07 */
[----:B------:R-:W-:-:S03]  /*13850*/  UMOV UR4, 0xffffffff ;  /* 0xffffffff00047882 */ /* 0x000fc60000000000 */
[----:B------:R-:W-:-:S05]  /*13860*/  IMAD R4, R8, R6, R7 ;  /* 0x0000000608047224 */ /* 0x000fca00078e0207 */
[----:B------:R-:W-:Y:S01]  /*13870*/  ISETP.GT.AND P6, PT, R4, R5, PT ;  /* 0x000000050400720c */ /* 0x000fe20003fc4270 */
[----:B------:R-:W-:-:S12]  /*13880*/  BRA.DIV UR4, `(.L_x_9268) ;  /* 0x0000001a04207947 */ /* 0x000fd8000b800000 */
[----:B------:R-:W-:-:S04]  /*13890*/  VOTE.ANY R3, PT, !P6 ;  /* 0x0000000000037806 */ /* 0x000fc800070e0100 */
[----:B------:R-:W2:Y:S02]  /*138a0*/  POPC R4, R3 ;  /* 0x0000000300047309 */ /* 0x000ea40000000000 */
[----:B--2---:R2:W4:Y:S02]  /*138b0*/  SHFL.IDX PT, R17, R2, R4, 0x1f ;  /* 0x00001f0402117589 */ /* 0x00452400000e0000 */
.L_x_9324:
[----:B------:R-:W-:Y:S01]  /*138c0*/  ISETP.NE.AND P0, PT, R3, RZ, PT ;  /* 0x000000ff0300720c */ /* 0x000fe20003f05270 */
[----:B------:R-:W-:-:S12]  /*138d0*/  IMAD.MOV.U32 R14, RZ, RZ, RZ ;  /* 0x000000ffff0e7224 */ /* 0x000fd800078e00ff */
[----:B------:R-:W-:Y:S05]  /*138e0*/  @!P0 BRA `(.L_x_9269) ;  /* 0x0000000000108947 */ /* 0x000fea0003800000 */
[----:B------:R-:W-:Y:S01]  /*138f0*/  UMOV UR4, 0xffffffff ;  /* 0xffffffff00047882 */ /* 0x000fe20000000000 */
[----:B------:R-:W-:Y:S02]  /*13900*/  VIADD R12, R4, 0xffffffff ;  /* 0xffffffff040c7836 */ /* 0x000fe40000000000 */
[----:B------:R-:W-:Y:S05]  /*13910*/  BRA.DIV UR4, `(.L_x_9270) ;  /* 0x0000001a04447947 */ /* 0x000fea000b800000 */
[----:B------:R0:W0:Y:S02]  /*13920*/  SHFL.IDX PT, R14, R8, R12, 0x1f ;  /* 0x00001f0c080e7589 */ /* 0x00002400000e0000 */
.L_x_9269:
[----:B--2---:R-:W2:Y:S01]  /*13930*/  LDC.64 R2, c[0x0][0xc68] ;  /* 0x00031a00ff027b82 */ /* 0x004ea20000000a00 */
[----:B------:R-:W-:-:S04]  /*13940*/  IMAD.IADD R19, R4, 0x1, R19 ;  /* 0x0000000104137824 */ /* 0x000fc800078e0213 */
[----:B--2---:R-:W-:-:S05]  /*13950*/  IMAD.WIDE R2, R19, 0x4, R2 ;  /* 0x0000000413027825 */ /* 0x004fca00078e0202 */
[----:B01-3--:R0:W4:Y:S01]  /*13960*/  LDG.E R8, desc[UR48][R2.64] ;  /* 0x0000003002087981 */ /* 0x00b122000c1e1900 */
[----:B------:R-:W-:-:S04]  /*13970*/  IMAD R16, R14, R6, R7 ;  /* 0x000000060e107224 */ /* 0x000fc800078e0207 */
[----:B------:R-:W-:Y:S02]  /*13980*/  IMAD.IADD R5, R5, 0x1, -R16 ;  /* 0x0000000105057824 */ /* 0x000fe400078e0a10 */
[----:B0-----:R-:W-:Y:S02]  /*13990*/  IMAD.MOV.U32 R2, RZ, RZ, RZ ;  /* 0x000000ffff027224 */ /* 0x001fe400078e00ff */
[----:B----4-:R-:W-:-:S05]  /*139a0*/  IMAD R4, R17, R8, RZ ;  /* 0x0000000811047224 */ /* 0x010fca00078e02ff */
        /* <DEDUP_REMOVED lines=28> */
[----:B------:R-:W-:Y:S01]  /*13b70*/  VIADDMNMX R6, R3, R6, R8, PT ;  /* 0x0000000603067246 */ /* 0x000fe20003800108 */
[----:B------:R-:W-:-:S03]  /*13b80*/  IMAD.IADD R7, R4, 0x1, R7 ;  /* 0x0000000104077824 */ /* 0x000fc600078e0207 */
[----:B------:R-:W-:-:S04]  /*13b90*/  IABS R8, R6 ;  /* 0x0000000600087213 */ /* 0x000fc80000000000 */
[----:B------:R-:W0:Y:S08]  /*13ba0*/  I2F.RP R9, R8 ;  /* 0x0000000800097306 */ /* 0x000e300000209400 */
[----:B0-----:R-:W0:Y:S02]  /*13bb0*/  MUFU.RCP R9, R9 ;  /* 0x0000000900097308 */ /* 0x001e240000001000 */
[----:B0-----:R-:W-:Y:S01]  /*13bc0*/  VIADD R3, R9, 0xffffffe ;  /* 0x0ffffffe09037836 */ /* 0x001fe20000000000 */
[----:B------:R-:W-:-:S05]  /*13bd0*/  IABS R9, R6 ;  /* 0x0000000600097213 */ /* 0x000fca0000000000 */
[----:B------:R-:W0:Y:S02]  /*13be0*/  F2I.FTZ.U32.TRUNC.NTZ R3, R3 ;  /* 0x0000000300037305 */ /* 0x000e24000021f000 */
[----:B0-----:R-:W-:-:S04]  /*13bf0*/  IMAD.MOV R11, RZ, RZ, -R3 ;  /* 0x000000ffff0b7224 */ /* 0x001fc800078e0a03 */
[----:B------:R-:W-:-:S04]  /*13c00*/  IMAD R5, R11, R8, RZ ;  /* 0x000000080b057224 */ /* 0x000fc800078e02ff */
[----:B------:R-:W-:Y:S01]  /*13c10*/  IMAD.HI.U32 R2, R3, R5, R2 ;  /* 0x0000000503027227 */ /* 0x000fe200078e0002 */
        /* <DEDUP_REMOVED lines=19> */
.L_x_9263:
[----:B------:R-:W-:Y:S01]  /*13d50*/  UMOV UR4, URZ ;  /* 0x0000003f00047c82 */ /* 0x000fe20008000000 */
[----:B------:R-:W-:Y:S01]  /*13d60*/  UMOV UR5, URZ ;  /* 0x0000003f00057c82 */ /* 0x000fe20008000000 */
[----:B------:R-:W-:Y:S01]  /*13d70*/  ULDC UR6, c[0x0][0xc14] ;  /* 0x0003050000067ab9 */ /* 0x000fe20000000800 */
[----:B0-----:R-:W-:Y:S02]  /*13d80*/  IMAD.MOV.U32 R16, RZ, RZ, R5 ;  /* 0x000000ffff107224 */ /* 0x001fe400078e0005 */
[----:B------:R-:W-:Y:S02]  /*13d90*/  IMAD.U32 R17, RZ, RZ, UR4 ;  /* 0x00000004ff117e24 */ /* 0x000fe4000f8e00ff */
[----:B------:R-:W-:Y:S02]  /*13da0*/  IMAD.U32 R18, RZ, RZ, UR5 ;  /* 0x00000005ff127e24 */ /* 0x000fe4000f8e00ff */
[----:B------:R-:W-:-:S07]  /*13db0*/  IMAD.U32 R19, RZ, RZ, UR6 ;  /* 0x00000006ff137e24 */ /* 0x000fce000f8e00ff */
.L_x_9271:
[----:B------:R-:W-:Y:S01]  /*13dc0*/  ISETP.NE.AND P0, PT, R27, RZ, PT ;  /* 0x000000ff1b00720c */ /* 0x000fe20003f05270 */
[----:B------:R-:W-:Y:S05]  /*13dd0*/  WARPSYNC.ALL ;  /* 0x0000000000007948 */ /* 0x000fea0003800000 */
[----:B------:R-:W-:Y:S07]  /*13de0*/  BAR.SYNC.DEFER_BLOCKING 0x4, 0x1a0 ;  /* 0x0106800000007b1d */ /* 0x000fee0000010000 */
[----:B------:R-:W-:Y:S01]  /*13df0*/  @!P0 MOV R2, 0x400 ;  /* 0x0000040000028802 */ /* 0x000fe20000000f00 */
[----:B------:R-:W0:Y:S03]  /*13e00*/  @!P0 S2R R3, SR_CgaCtaId ;  /* 0x0000000000038919 */ /* 0x000e260000008800 */
[----:B0-----:R-:W-:-:S05]  /*13e10*/  @!P0 LEA R2, R3, R2, 0x18 ;  /* 0x0000000203028211 */ /* 0x001fca00078ec0ff */
[----:B------:R1:W-:Y:S01]  /*13e20*/  @!P0 STS.128 [R2+0x2d8d0], R16 ;  /* 0x02d8d01002008388 */ /* 0x0003e20000000c00 */
[----:B------:R-:W-:Y:S06]  /*13e30*/  BAR.ARV 0x5, 0x1a0 ;  /* 0x0146800000007b1d */ /* 0x000fec0000002000 */
[----:B------:R-:W-:-:S13]  /*13e40*/  ISETP.GE.AND P0, PT, R19, R0, PT ;  /* 0x000000001300720c */ /* 0x000fda0003f06270 */
[----:B------:R-:W-:Y:S05]  /*13e50*/  @!P0 BRA `(.L_x_9272) ;  /* 0xffffffc000988947 */ /* 0x000fea000383ffff */
.L_x_9197:
[----:B------:R-:W2:Y:S01]  /*13e60*/  S2R R3, SR_CgaCtaId ;  /* 0x0000000000037919 */ /* 0x000ea20000008800 */
[----:B------:R-:W-:Y:S01]  /*13e70*/  VIADD R29, R29, 0x1 ;  /* 0x000000011d1d7836 */ /* 0x000fe20000000000 */
[----:B-1----:R-:W-:Y:S01]  /*13e80*/  MOV R2, 0x400 ;  /* 0x0000040000027802 */ /* 0x002fe20000000f00 */
[----:B------:R-:W-:Y:S03]  /*13e90*/  BSSY B0, `(.L_x_9273) ;  /* 0x0000008000007945 */ /* 0x000fe60003800000 */
[----:B0-----:R-:W-:-:S04]  /*13ea0*/  LEA.HI R0, R29, R29, RZ, 0x1 ;  /* 0x0000001d1d007211 */ /* 0x001fc800078f08ff */
[----:B------:R-:W-:-:S05]  /*13eb0*/  LOP3.LUT R0, R0, 0xfffffffe, RZ, 0xc0, !PT ;  /* 0xfffffffe00007812 */ /* 0x000fca00078ec0ff */
[----:B------:R-:W-:-:S05]  /*13ec0*/  IMAD.IADD R0, R29, 0x1, -R0 ;  /* 0x000000011d007824 */ /* 0x000fca00078e0a00 */
[----:B------:R-:W-:Y:S02]  /*13ed0*/  SHF.L.U32 R0, R0, 0x1f, RZ ;  /* 0x0000001f00007819 */ /* 0x000fe400000006ff */
[----:B--2---:R-:W-:-:S04]  /*13ee0*/  LEA R9, R3, R2, 0x18 ;  /* 0x0000000203097211 */ /* 0x004fc800078ec0ff */
[----:B------:R-:W0:Y:S02]  /*13ef0*/  SYNCS.PHASECHK.TRANS64.TRYWAIT P0, [R9+URZ+0x2d820], R0 ;  /* 0x02d82000090075a7 */ /* 0x000e24000800017f */
[----:B0-----:R-:W-:Y:S05]  /*13f00*/  @!P0 BRA `(.L_x_9274) ;  /* 0x0000001000ec8947 */ /* 0x001fea0003800000 */
.L_x_9327:
[----:B------:R-:W-:Y:S05]  /*13f10*/  BSYNC B0 ;  /* 0x0000000000007941 */ /* 0x000fea0003800000 */
.L_x_9273:
[----:B------:R-:W-:-:S03]  /*13f20*/  UMOV UR4, 0xffffffff ;  /* 0xffffffff00047882 */ /* 0x000fc60000000000 */
[----:B------:R-:W-:Y:S05]  /*13f30*/  BRA.DIV UR4, `(.L_x_9275) ;  /* 0x0000001204f47947 */ /* 0x000fea000b800000 */
[----:B0-----:R-:W0:Y:S02]  /*13f40*/  S2R R0, SR_TID.X ;  /* 0x0000000000007919 */ /* 0x001e240000002100 */
[----:B0-----:R-:W-:-:S04]  /*13f50*/  SHF.R.U32.HI R0, RZ, 0x5, R0 ;  /* 0x00000005ff007819 */ /* 0x001fc80000011600 */
[----:B------:R-:W-:-:S05]  /*13f60*/  LOP3.LUT R0, R0, 0x3, RZ, 0xc0, !PT ;  /* 0x0000000300007812 */ /* 0x000fca00078ec0ff */
[----:B------:R0:W1:Y:S02]  /*13f70*/  SHFL.IDX PT, R14, R0, RZ, 0x1f ;  /* 0x00001fff000e7589 */ /* 0x00006400000e0000 */
.L_x_9330:
[----:B-1----:R-:W-:Y:S01]  /*13f80*/  ISETP.NE.AND P0, PT, R14, RZ, PT ;  /* 0x000000ff0e00720c */ /* 0x002fe20003f05270 */
[----:B------:R-:W-:-:S12]  /*13f90*/  BSSY B0, `(.L_x_9276) ;  /* 0x0000024000007945 */ /* 0x000fd80003800000 */
[----:B------:R-:W-:Y:S05]  /*13fa0*/  @P0 BRA `(.L_x_9277) ;  /* 0x0000000000880947 */ /* 0x000fea0003800000 */
[----:B------:R-:W-:-:S03]  /*13fb0*/  UMOV UR4, 0xffffffff ;  /* 0xffffffff00047882 */ /* 0x000fc60000000000 */
[----:B------:R-:W-:Y:S05]  /*13fc0*/  BRA.DIV UR4, `(.L_x_9278) ;  /* 0x0000001604047947 */ /* 0x000fea000b800000 */
[----:B------:R-:W-:-:S13]  /*13fd0*/  ELECT P6, URZ, PT ;  /* 0x00000000003f782f */ /* 0x000fda00038c0000 */
.L_x_9333:
[----:B------:R-:W-:Y:S05]  /*13fe0*/  @!P6 BRA `(.L_x_9277) ;  /* 0x000000000078e947 */ /* 0x000fea0003800000 */
[----:B------:R-:W-:-:S06]  /*13ff0*/  ULOP3.LUT UR4, UR36, 0x2, URZ, 0xfc, !UPT ;  /* 0x0000000224047892 */ /* 0x000fcc000f8efc3f */
[----:B0-----:R-:W-:-:S05]  /*14000*/  IMAD.U32 R0, RZ, RZ, UR4 ;  /* 0x00000004ff007e24 */ /* 0x001fca000f8e00ff */
[----:B------:R-:W-:-:S13]  /*14010*/  ISETP.NE.AND P2, PT, R0, 0x3, PT ;  /* 0x000000030000780c */ /* 0x000fda0003f45270 */
[----:B------:R-:W-:Y:S05]  /*14020*/  @!P2 BRA `(.L_x_9279) ;  /* 0x000000000004a947 */ /* 0x000fea0003800000 */
[----:B------:R-:W-:Y:S01]  /*14030*/  BPT.TRAP 0x1 ;  /* 0x000000040000795c */ /* 0x000fe20000300000 */
.L_x_9279:
        /* <DEDUP_REMOVED lines=12> */
.L_x_9334:
[----:B------:R-:W1:Y:S02]  /*14100*/  SYNCS.PHASECHK.TRANS64.TRYWAIT P0, [R3+URZ], R0 ;  /* 0x00000000030075a7 */ /* 0x000e64000800017f */
[----:B-1----:R-:W-:Y:S05]  /*14110*/  @!P0 BRA `(.L_x_9281) ;  /* 0x0000001000e48947 */ /* 0x002fea0003800000 */
.L_x_9335:
[----:B------:R-:W-:Y:S05]  /*14120*/  @!P2 BRA `(.L_x_9282) ;  /* 0x000000000004a947 */ /* 0x000fea0003800000 */
[----:B------:R-:W-:Y:S01]  /*14130*/  BPT.TRAP 0x1 ;  /* 0x000000040000795c */ /* 0x000fe20000300000 */
.L_x_9282:
[----:B-1----:R-:W-:-:S04]  /*14140*/  VIADD R3, R9, 0x2d860 ;  /* 0x0002d86009037836 */ /* 0x002fc80000000000 */
[----:B------:R-:W-:-:S04]  /*14150*/  IMAD R5, R22, 0x8, R3 ;  /* 0x0000000816057824 */ /* 0x000fc800078e0203 */
[----:B------:R-:W1:Y:S02]  /*14160*/  SYNCS.PHASECHK.TRANS64.TRYWAIT P0, [R5+URZ], R2 ;  /* 0x00000002050075a7 */ /* 0x000e64000800017f */
[----:B-1----:R-:W-:Y:S05]  /*14170*/  @!P0 BRA `(.L_x_9283) ;  /* 0x0000001000e08947 */ /* 0x002fea0003800000 */
.L_x_9336:
[----:B------:R-:W-:-:S07]  /*14180*/  IMAD R3, R4, 0x8, R3 ;  /* 0x0000000804037824 */ /* 0x000fce00078e0203 */
.L_x_9284:
[----:B--2---:R2:W4:Y:S02]  /*14190*/  SYNCS.PHASECHK.TRANS64.TRYWAIT P0, [R3+URZ], R0 ;  /* 0x00000000030075a7 */ /* 0x004524000800017f */
[----:B----4-:R-:W-:Y:S05]  /*141a0*/  @!P0 NANOSLEEP.SYNCS 0x989680 ;  /* 0x009896800000895d */ /* 0x010fea0003900000 */
[----:B------:R-:W4:Y:S02]  /*141b0*/  @!P0 SYNCS.PHASECHK.TRANS64 P0, [R3+URZ], R0 ;  /* 0x00000000030085a7 */ /* 0x000f24000800007f */
[----:B----4-:R-:W-:Y:S05]  /*141c0*/  @!P0 BRA `(.L_x_9284) ;  /* 0xfffffffc00f08947 */ /* 0x010fea000383ffff */
.L_x_9277:
[----:B------:R-:W-:Y:S05]  /*141d0*/  BSYNC B0 ;  /* 0x0000000000007941 */ /* 0x000fea0003800000 */
.L_x_9276:
[----:B------:R-:W-:Y:S05]  /*141e0*/  EXIT ;  /* 0x000000000000794d */ /* 0x000fea0003800000 */
.L_x_9109:
[----:B0-----:R-:W-:-:S04]  /*141f0*/  IMAD.U32 R3, RZ, RZ, UR42 ;  /* 0x0000002aff037e24 */ /* 0x001fc8000f8e00ff */
[----:B------:R0:W1:Y:S03]  /*14200*/  SYNCS.PHASECHK.TRANS64.TRYWAIT P1, [R3+URZ+0x2d800], R0 ;  /* 0x02d80000030075a7 */ /* 0x000066000802017f */
[----:B-1----:R-:W-:Y:S05]  /*14210*/  @!P1 NANOSLEEP.SYNCS 0x989680 ;  /* 0x009896800000995d */ /* 0x002fea0003900000 */
[----:B------:R-:W1:Y:S02]  /*14220*/  @!P1 SYNCS.PHASECHK.TRANS64 P1, [R3+URZ+0x2d800], R0 ;  /* 0x02d80000030095a7 */ /* 0x000e64000802007f */
[----:B-1----:R-:W-:Y:S05]  /*14230*/  @!P1 BRA `(.L_x_9109) ;  /* 0xfffffffc00ec9947 */ /* 0x002fea000383ffff */
[----:B------:R-:W-:Y:S05]  /*14240*/  BRA `(.L_x_9285) ;  /* 0xfffffed8003c7947 */ /* 0x000fea000383ffff */
.L_x_9113:
[----:B-1----:R1:W2:Y:S02]  /*14250*/  SYNCS.PHASECHK.TRANS64.TRYWAIT P2, [R5+URZ+0x2d830], R0 ;  /* 0x02d83000050075a7 */ /* 0x0022a4000804017f */
[----:B--2---:R-:W-:Y:S05]  /*14260*/  @!P2 NANOSLEEP.SYNCS 0x989680 ;  /* 0x009896800000a95d */ /* 0x004fea0003900000 */
[----:B------:R-:W2:Y:S02]  /*14270*/  @!P2 SYNCS.PHASECHK.TRANS64 P2, [R5+URZ+0x2d830], R0 ;  /* 0x02d830000500a5a7 */ /* 0x000ea4000804007f */
[----:B--2---:R-:W-:Y:S05]  /*14280*/  @!P2 BRA `(.L_x_9113) ;  /* 0xfffffffc00f0a947 */ /* 0x004fea000383ffff */
[----:B------:R-:W-:Y:S05]  /*14290*/  BRA `(.L_x_9112) ;  /* 0xfffffed800607947 */ /* 0x000fea000383ffff */
.L_x_9129:
[----:B-1----:R-:W-:-:S04]  /*142a0*/  IMAD.U32 R13, RZ, RZ, UR6 ;  /* 0x00000006ff0d7e24 */ /* 0x002fc8000f8e00ff */
[----:B------:R1:W2:Y:S03]  /*142b0*/  SYNCS.PHASECHK.TRANS64.TRYWAIT P2, [R13+URZ+0x2d830], R12 ;  /* 0x02d8300c0d0075a7 */ /* 0x0002a6000804017f */
[----:B--2---:R-:W-:Y:S05]  /*142c0*/  @!P2 NANOSLEEP.SYNCS 0x989680 ;  /* 0x009896800000a95d */ /* 0x004fea0003900000 */
[----:B------:R-:W2:Y:S02]  /*142d0*/  @!P2 SYNCS.PHASECHK.TRANS64 P2, [R13+URZ+0x2d830], R12 ;  /* 0x02d8300c0d00a5a7 */ /* 0x000ea4000804007f */
[----:B--2---:R-:W-:Y:S05]  /*142e0*/  @!P2 BRA `(.L_x_9129) ;  /* 0xfffffffc00eca947 */ /* 0x004fea000383ffff */
[----:B------:R-:W-:Y:S05]  /*142f0*/  BRA `(.L_x_9126) ;  /* 0xffffff0c001c7947 */ /* 0x000fea000383ffff */
.L_x_9133:
[----:B-1----:R-:W-:-:S04]  /*14300*/  IMAD.U32 R13, RZ, RZ, UR6 ;  /* 0x00000006ff0d7e24 */ /* 0x002fc8000f8e00ff */
[----:B------:R1:W2:Y:S03]  /*14310*/  SYNCS.PHASECHK.TRANS64.TRYWAIT P2, [R13+URZ+0x2d850], R12 ;  /* 0x02d8500c0d0075a7 */ /* 0x0002a6000804017f */
[----:B--2---:R-:W-:Y:S05]  /*14320*/  @!P2 NANOSLEEP.SYNCS 0x989680 ;  /* 0x009896800000a95d */ /* 0x004fea0003900000 */
[----:B------:R-:W2:Y:S02]  /*14330*/  @!P2 SYNCS.PHASECHK.TRANS64 P2, [R13+URZ+0x2d850], R12 ;  /* 0x02d8500c0d00a5a7 */ /* 0x000ea4000804007f */
[----:B--2---:R-:W-:Y:S05]  /*14340*/  @!P2 BRA `(.L_x_9133) ;  /* 0xfffffffc00eca947 */ /* 0x004fea000383ffff */
[----:B------:R-:W-:Y:S05]  /*14350*/  BRA `(.L_x_9130) ;  /* 0xffffff0c00bc7947 */ /* 0x000fea000383ffff */
.L_x_9150:
[----:B-1----:R-:W-:-:S04]  /*14360*/  IMAD.U32 R7, RZ, RZ, UR6 ;  /* 0x00000006ff077e24 */ /* 0x002fc8000f8e00ff */
[----:B------:R1:W3:Y:S03]  /*14370*/  SYNCS.PHASECHK.TRANS64.TRYWAIT P2, [R7+URZ+0x2d830], R0 ;  /* 0x02d83000070075a7 */ /* 0x0002e6000804017f */
[----:B---3--:R-:W-:Y:S05]  /*14380*/  @!P2 NANOSLEEP.SYNCS 0x989680 ;  /* 0x009896800000a95d */ /* 0x008fea0003900000 */
[----:B------:R-:W3:Y:S02]  /*14390*/  @!P2 SYNCS.PHASECHK.TRANS64 P2, [R7+URZ+0x2d830], R0 ;  /* 0x02d830000700a5a7 */ /* 0x000ee4000804007f */
[----:B---3--:R-:W-:Y:S05]  /*143a0*/  @!P2 BRA `(.L_x_9150) ;  /* 0xfffffffc00eca947 */ /* 0x008fea000383ffff */
[----:B------:R-:W-:Y:S05]  /*143b0*/  BRA `(.L_x_9147) ;  /* 0xffffff3c009c7947 */ /* 0x000fea000383ffff */
.L_x_9154:
[----:B-1----:R-:W-:-:S04]  /*143c0*/  IMAD.U32 R7, RZ, RZ, UR6 ;  /* 0x00000006ff077e24 */ /* 0x002fc8000f8e00ff */
[----:B------:R1:W2:Y:S03]  /*143d0*/  SYNCS.PHASECHK.TRANS64.TRYWAIT P2, [R7+URZ+0x2d850], R0 ;  /* 0x02d85000070075a7 */ /* 0x0002a6000804017f */
[----:B--2---:R-:W-:Y:S05]  /*143e0*/  @!P2 NANOSLEEP.SYNCS 0x989680 ;  /* 0x009896800000a95d */ /* 0x004fea0003900000 */
[----:B------:R-:W2:Y:S02]  /*143f0*/  @!P2 SYNCS.PHASECHK.TRANS64 P2, [R7+URZ+0x2d850], R0 ;  /* 0x02d850000700a5a7 */ /* 0x000ea4000804007f */
[----:B--2---:R-:W-:Y:S05]  /*14400*/  @!P2 BRA `(.L_x_9154) ;  /* 0xfffffffc00eca947 */ /* 0x004fea000383ffff */
[----:B------:R-:W-:Y:S05]  /*14410*/  BRA `(.L_x_9151) ;  /* 0xffffff40003c7947 */ /* 0x000fea000383ffff */
.L_x_9160:
[----:B-1----:R-:W-:-:S04]  /*14420*/  IMAD.U32 R7, RZ, RZ, UR6 ;  /* 0x00000006ff077e24 */ /* 0x002fc8000f8e00ff */
[----:B------:R1:W3:Y:S03]  /*14430*/  SYNCS.PHASECHK.TRANS64.TRYWAIT P2, [R7+URZ+0x2d830], R0 ;  /* 0x02d83000070075a7 */ /* 0x0002e6000804017f */
[----:B---3--:R-:W-:Y:S05]  /*14440*/  @!P2 NANOSLEEP.SYNCS 0x989680 ;  /* 0x009896800000a95d */ /* 0x008fea0003900000 */
[----:B------:R-:W3:Y:S02]  /*14450*/  @!P2 SYNCS.PHASECHK.TRANS64 P2, [R7+URZ+0x2d830], R0 ;  /* 0x02d830000700a5a7 */ /* 0x000ee4000804007f */
[----:B---3--:R-:W-:Y:S05]  /*14460*/  @!P2 BRA `(.L_x_9160) ;  /* 0xfffffffc00eca947 */ /* 0x008fea000383ffff */
[----:B------:R-:W-:Y:S05]  /*14470*/  BRA `(.L_x_9157) ;  /* 0xffffff5c00b87947 */ /* 0x000fea000383ffff */
.L_x_9164:
[----:B-1----:R-:W-:-:S04]  /*14480*/  IMAD.U32 R7, RZ, RZ, UR6 ;  /* 0x00000006ff077e24 */ /* 0x002fc8000f8e00ff */
[----:B------:R1:W2:Y:S03]  /*14490*/  SYNCS.PHASECHK.TRANS64.TRYWAIT P2, [R7+URZ+0x2d850], R0 ;  /* 0x02d85000070075a7 */ /* 0x0002a6000804017f */
[----:B--2---:R-:W-:Y:S05]  /*144a0*/  @!P2 NANOSLEEP.SYNCS 0x989680 ;  /* 0x009896800000a95d */ /* 0x004fea0003900000 */
[----:B------:R-:W2:Y:S02]  /*144b0*/  @!P2 SYNCS.PHASECHK.TRANS64 P2, [R7+URZ+0x2d850], R0 ;  /* 0x02d850000700a5a7 */ /* 0x000ea4000804007f */
[----:B--2---:R-:W-:Y:S05]  /*144c0*/  @!P2 BRA `(.L_x_9164) ;  /* 0xfffffffc00eca947 */ /* 0x004fea000383ffff */
[----:B------:R-:W-:Y:S05]  /*144d0*/  BRA `(.L_x_9161) ;  /* 0xffffff6000587947 */ /* 0x000fea000383ffff */
.L_x_9177:
[----:B---3--:R-:W-:-:S04]  /*144e0*/  IMAD.U32 R5, RZ, RZ, UR9 ;  /* 0x00000009ff057e24 */ /* 0x008fc8000f8e00ff */
[----:B------:R3:W0:Y:S03]  /*144f0*/  SYNCS.PHASECHK.TRANS64.TRYWAIT P0, [R5+URZ+0x2d850], R2 ;  /* 0x02d85002050075a7 */ /* 0x000626000800017f */
[----:B0-----:R-:W-:Y:S05]  /*14500*/  @!P0 NANOSLEEP.SYNCS 0x989680 ;  /* 0x009896800000895d */ /* 0x001fea0003900000 */
[----:B------:R-:W0:Y:S02]  /*14510*/  @!P0 SYNCS.PHASECHK.TRANS64 P0, [R5+URZ+0x2d850], R2 ;  /* 0x02d85002050085a7 */ /* 0x000e24000800007f */
[----:B0-----:R-:W-:Y:S05]  /*14520*/  @!P0 BRA `(.L_x_9177) ;  /* 0xfffffffc00ec8947 */ /* 0x001fea000383ffff */
[----:B------:R-:W-:Y:S05]  /*14530*/  BRA `(.L_x_9176) ;  /* 0xffffff8c00707947 */ /* 0x000fea000383ffff */
.L_x_9218:
        /* <DEDUP_REMOVED lines=11> */
.L_x_9287:
[----:B------:R-:W-:Y:S05]  /*145f0*/  BSYNC B0 ;  /* 0x0000000000007941 */ /* 0x000fea0003800000 */
.L_x_9286:
[----:B------:R-:W-:Y:S05]  /*14600*/  BRA `(.L_x_9288) ;  /* 0xffffffc800c87947 */ /* 0x000fea000383ffff */
.L_x_9219:
[----:B------:R-:W-:Y:S01]  /*14610*/  BSSY B0, `(.L_x_9289) ;  /* 0x0000006000007945 */ /* 0x000fe20003800000 */
[----:B------:R-:W-:-:S07]  /*14620*/  IMAD.MOV.U32 R15, RZ, RZ, -0x1 ;  /* 0xffffffffff0f7424 */ /* 0x000fce00078e00ff */
[----:B------:R-:W-:Y:S05]  /*14630*/  WARPSYNC.COLLECTIVE R15, `(.L_x_9290) ;  /* 0x000000000f0c7348 */ /* 0x000fea0003c00000 */
[----:B------:R-:W-:Y:S02]  /*14640*/  ELECT P6, UR62, PT ;  /* 0x00000000003e782f */ /* 0x000fe400038c0000 */
[----:B------:R-:W-:Y:S01]  /*14650*/  MOV R14, UR62 ;  /* 0x0000003e000e7c02 */ /* 0x000fe20008000f00 */
[----:B------:R-:W-:Y:S10]  /*14660*/  ENDCOLLECTIVE ;  /* 0x000000000000791b */ /* 0x000ff40003800000 */
.L_x_9290:
[----:B------:R-:W-:Y:S05]  /*14670*/  BSYNC B0 ;  /* 0x0000000000007941 */ /* 0x000fea0003800000 */
.L_x_9289:
[----:B------:R-:W-:Y:S05]  /*14680*/  BRA `(.L_x_9291) ;  /* 0xffffffc800b87947 */ /* 0x000fea000383ffff */
.L_x_9222:
[----:B-1----:R1:W2:Y:S02]  /*14690*/  SYNCS.PHASECHK.TRANS64.TRYWAIT P0, [R5+URZ+0x2d840], R4 ;  /* 0x02d84004050075a7 */ /* 0x0022a4000800017f */
[----:B--2---:R-:W-:Y:S05]  /*146a0*/  @!P0 NANOSLEEP.SYNCS 0x989680 ;  /* 0x009896800000895d */ /* 0x004fea0003900000 */
[----:B------:R-:W2:Y:S02]  /*146b0*/  @!P0 SYNCS.PHASECHK.TRANS64 P0, [R5+URZ+0x2d840], R4 ;  /* 0x02d84004050085a7 */ /* 0x000ea4000800007f */
[----:B--2---:R-:W-:Y:S05]  /*146c0*/  @!P0 BRA `(.L_x_9222) ;  /* 0xfffffffc00f08947 */ /* 0x004fea000383ffff */
[----:B------:R-:W-:Y:S05]  /*146d0*/  BRA `(.L_x_9292) ;  /* 0xffffffcc000c7947 */ /* 0x000fea000383ffff */
.L_x_9225:
[----:B-1----:R1:W2:Y:S02]  /*146e0*/  SYNCS.PHASECHK.TRANS64.TRYWAIT P0, [R25+URZ+0x2d820], R4 ;  /* 0x02d82004190075a7 */ /* 0x0022a4000800017f */
[----:B--2---:R-:W-:Y:S05]  /*146f0*/  @!P0 NANOSLEEP.SYNCS 0x989680 ;  /* 0x009896800000895d */ /* 0x004fea0003900000 */
[----:B------:R-:W2:Y:S02]  /*14700*/  @!P0 SYNCS.PHASECHK.TRANS64 P0, [R25+URZ+0x2d820], R4 ;  /* 0x02d82004190085a7 */ /* 0x000ea4000800007f */
[----:B--2---:R-:W-:Y:S05]  /*14710*/  @!P0 BRA `(.L_x_9225) ;  /* 0xfffffffc00f08947 */ /* 0x004fea000383ffff */
[----:B------:R-:W-:Y:S05]  /*14720*/  BRA `(.L_x_9293) ;  /* 0xffffffd000347947 */ /* 0x000fea000383ffff */
.L_x_9233:
[----:B0-----:R0:W1:Y:S02]  /*14730*/  SYNCS.PHASECHK.TRANS64.TRYWAIT P0, [R3+URZ+0x2d840], R2 ;  /* 0x02d84002030075a7 */ /* 0x001064000800017f */
[----:B-1----:R-:W-:Y:S05]  /*14740*/  @!P0 NANOSLEEP.SYNCS 0x989680 ;  /* 0x009896800000895d */ /* 0x002fea0003900000 */
[----:B------:R-:W1:Y:S02]  /*14750*/  @!P0 SYNCS.PHASECHK.TRANS64 P0, [R3+URZ+0x2d840], R2 ;  /* 0x02d84002030085a7 */ /* 0x000e64000800007f */
[----:B-1----:R-:W-:Y:S05]  /*14760*/  @!P0 BRA `(.L_x_9233) ;  /* 0xfffffffc00f08947 */ /* 0x002fea000383ffff */
[----:B------:R-:W-:Y:S05]  /*14770*/  BRA `(.L_x_9294) ;  /* 0xffffffd000d87947 */ /* 0x000fea000383ffff */
.L_x_9235:
[----:B0-----:R0:W1:Y:S02]  /*14780*/  SYNCS.PHASECHK.TRANS64.TRYWAIT P0, [R2+URZ+0x60], R5 ;  /* 0x00006005020075a7 */ /* 0x001064000800017f */
[----:B-1----:R-:W-:Y:S05]  /*14790*/  @!P0 NANOSLEEP.SYNCS 0x989680 ;  /* 0x009896800000895d */ /* 0x002fea0003900000 */
[----:B------:R-:W1:Y:S02]  /*147a0*/  @!P0 SYNCS.PHASECHK.TRANS64 P0, [R2+URZ+0x60], R5 ;  /* 0x00006005020085a7 */ /* 0x000e64000800007f */
[----:B-1----:R-:W-:Y:S05]  /*147b0*/  @!P0 BRA `(.L_x_9235) ;  /* 0xfffffffc00f08947 */ /* 0x002fea000383ffff */
[----:B------:R-:W-:Y:S05]  /*147c0*/  BRA `(.L_x_9295) ;  /* 0xffffffd400647947 */ /* 0x000fea000383ffff */
.L_x_9240:
[----:B-1----:R1:W2:Y:S02]  /*147d0*/  SYNCS.PHASECHK.TRANS64.TRYWAIT P0, [R3+URZ+0x2d840], R2 ;  /* 0x02d84002030075a7 */ /* 0x0022a4000800017f */
[----:B--2---:R-:W-:Y:S05]  /*147e0*/  @!P0 NANOSLEEP.SYNCS 0x989680 ;  /* 0x009896800000895d */ /* 0x004fea0003900000 */
[----:B------:R-:W2:Y:S02]  /*147f0*/  @!P0 SYNCS.PHASECHK.TRANS64 P0, [R3+URZ+0x2d840], R2 ;  /* 0x02d84002030085a7 */ /* 0x000ea4000800007f */
[----:B--2---:R-:W-:Y:S05]  /*14800*/  @!P0 BRA `(.L_x_9240) ;  /* 0xfffffffc00f08947 */ /* 0x004fea000383ffff */
[----:B------:R-:W-:Y:S05]  /*14810*/  BRA `(.L_x_9296) ;  /* 0xffffffd800987947 */ /* 0x000fea000383ffff */
.L_x_9242:
[----:B0-----:R0:W1:Y:S02]  /*14820*/  SYNCS.PHASECHK.TRANS64.TRYWAIT P1, [R3+URZ+0x60], R24 ;  /* 0x00006018030075a7 */ /* 0x001064000802017f */
[----:B-1----:R-:W-:Y:S05]  /*14830*/  @!P1 NANOSLEEP.SYNCS 0x989680 ;  /* 0x009896800000995d */ /* 0x002fea0003900000 */
[----:B------:R-:W1:Y:S02]  /*14840*/  @!P1 SYNCS.PHASECHK.TRANS64 P1, [R3+URZ+0x60], R24 ;  /* 0x00006018030095a7 */ /* 0x000e64000802007f */
[----:B-1----:R-:W-:Y:S05]  /*14850*/  @!P1 BRA `(.L_x_9242) ;  /* 0xfffffffc00f09947 */ /* 0x002fea000383ffff */
[----:B------:R-:W-:Y:S05]  /*14860*/  BRA `(.L_x_9297) ;  /* 0xffffffdc00247947 */ /* 0x000fea000383ffff */
.L_x_9247:
[----:B-1----:R1:W2:Y:S02]  /*14870*/  SYNCS.PHASECHK.TRANS64.TRYWAIT P0, [R2+URZ+0x2d840], R3 ;  /* 0x02d84003020075a7 */ /* 0x0022a4000800017f */
[----:B--2---:R-:W-:Y:S05]  /*14880*/  @!P0 NANOSLEEP.SYNCS 0x989680 ;  /* 0x009896800000895d */ /* 0x004fea0003900000 */
[----:B------:R-:W2:Y:S02]  /*14890*/  @!P0 SYNCS.PHASECHK.TRANS64 P0, [R2+URZ+0x2d840], R3 ;  /* 0x02d84003020085a7 */ /* 0x000ea4000800007f */
[----:B--2---:R-:W-:Y:S05]  /*148a0*/  @!P0 BRA `(.L_x_9247) ;  /* 0xfffffffc00f08947 */ /* 0x004fea000383ffff */
[----:B------:R-:W-:Y:S05]  /*148b0*/  BRA `(.L_x_9298) ;  /* 0xffffffe000307947 */ /* 0x000fea000383ffff */
.L_x_9249:
[----:B0-----:R0:W1:Y:S02]  /*148c0*/  SYNCS.PHASECHK.TRANS64.TRYWAIT P1, [R2+URZ+0x60], R3 ;  /* 0x00006003020075a7 */ /* 0x001064000802017f */
[----:B-1----:R-:W-:Y:S05]  /*148d0*/  @!P1 NANOSLEEP.SYNCS 0x989680 ;  /* 0x009896800000995d */ /* 0x002fea0003900000 */
[----:B------:R-:W1:Y:S02]  /*148e0*/  @!P1 SYNCS.PHASECHK.TRANS64 P1, [R2+URZ+0x60], R3 ;  /* 0x00006003020095a7 */ /* 0x000e64000802007f */
[----:B-1----:R-:W-:Y:S05]  /*148f0*/  @!P1 BRA `(.L_x_9249) ;  /* 0xfffffffc00f09947 */ /* 0x002fea000383ffff */
[----:B------:R-:W-:Y:S05]  /*14900*/  BRA `(.L_x_9299) ;  /* 0xffffffe000c47947 */ /* 0x000fea000383ffff */
.L_x_9256:
[----:B0-----:R0:W1:Y:S02]  /*14910*/  SYNCS.PHASECHK.TRANS64.TRYWAIT P0, [R3+URZ+0x2d860], R2 ;  /* 0x02d86002030075a7 */ /* 0x001064000800017f */
[----:B-1----:R-:W-:Y:S05]  /*14920*/  @!P0 NANOSLEEP.SYNCS 0x989680 ;  /* 0x009896800000895d */ /* 0x002fea0003900000 */
[----:B------:R-:W1:Y:S02]  /*14930*/  @!P0 SYNCS.PHASECHK.TRANS64 P0, [R3+URZ+0x2d860], R2 ;  /* 0x02d86002030085a7 */ /* 0x000e64000800007f */
[----:B-1----:R-:W-:Y:S05]  /*14940*/  @!P0 BRA `(.L_x_9256) ;  /* 0xfffffffc00f08947 */ /* 0x002fea000383ffff */
[----:B------:R-:W-:Y:S05]  /*14950*/  BRA `(.L_x_9300) ;  /* 0xffffffe400a87947 */ /* 0x000fea000383ffff */
.L_x_9258:
        /* <DEDUP_REMOVED lines=8> */
.L_x_9302:
[----:B------:R-:W-:Y:S05]  /*149e0*/  BSYNC B0 ;  /* 0x0000000000007941 */ /* 0x000fea0003800000 */
.L_x_9301:
        /* <DEDUP_REMOVED lines=8> */
.L_x_9303:
[----:B------:R-:W-:Y:S01]  /*14a70*/  IMAD.MOV.U32 R4, RZ, RZ, R14 ;  /* 0x000000ffff047224 */ /* 0x000fe200078e000e */
[----:B------:R-:W-:Y:S06]  /*14a80*/  BRA `(.L_x_9304) ;  /* 0xffffffe8001c7947 */ /* 0x000fec000383ffff */
.L_x_9261:
[----:B------:R-:W-:Y:S01]  /*14a90*/  BSSY B0, `(.L_x_9305) ;  /* 0x0000008000007945 */ /* 0x000fe20003800000 */
[----:B-----5:R-:W-:Y:S02]  /*14aa0*/  IMAD.MOV.U32 R13, RZ, RZ, R2 ;  /* 0x000000ffff0d7224 */ /* 0x020fe400078e0002 */
[----:B------:R-:W-:Y:S02]  /*14ab0*/  IMAD.MOV.U32 R12, RZ, RZ, 0x1 ;  /* 0x00000001ff0c7424 */ /* 0x000fe400078e00ff */
[----:B------:R-:W-:Y:S02]  /*14ac0*/  IMAD.MOV.U32 R11, RZ, RZ, RZ ;  /* 0x000000ffff0b7224 */ /* 0x000fe400078e00ff */
[----:B------:R-:W-:-:S07]  /*14ad0*/  IMAD.MOV.U32 R15, RZ, RZ, -0x1 ;  /* 0xffffffffff0f7424 */ /* 0x000fce00078e00ff */
[----:B0123--:R-:W-:Y:S05]  /*14ae0*/  WARPSYNC.COLLECTIVE R15, `(.L_x_9306) ;  /* 0x000000000f087348 */ /* 0x00ffea0003c00000 */
[----:B------:R4:W0:Y:S02]  /*14af0*/  SHFL.UP P6, R14, R13, R12, R11 ;  /* 0x0400000c0d0e7389 */ /* 0x00082400000c000b */
[----:B01234-:R-:W-:Y:S01]  /*14b00*/  ENDCOLLECTIVE ;  /* 0x000000000000791b */ /* 0x01ffe20003800000 */
.L_x_9306:
[----:B------:R-:W-:Y:S05]  /*14b10*/  BSYNC B0 ;  /* 0x0000000000007941 */ /* 0x000fea0003800000 */
.L_x_9305:
        /* <DEDUP_REMOVED lines=10> */
.L_x_9307:
        /* <DEDUP_REMOVED lines=8> */
.L_x_9308:
        /* <DEDUP_REMOVED lines=8> */
.L_x_9309:
        /* <DEDUP_REMOVED lines=8> */
.L_x_9310:
        /* <DEDUP_REMOVED lines=8> */
.L_x_9311:
[----:B------:R-:W-:Y:S05]  /*14dc0*/  BRA `(.L_x_9312) ;  /* 0xffffffe400d87947 */ /* 0x000fea000383ffff */
.L_x_9266:
[----:B------:R-:W-:Y:S01]  /*14dd0*/  BSSY B0, `(.L_x_9313) ;  /* 0x0000008000007945 */ /* 0x000fe20003800000 */
[----:B-----5:R-:W-:Y:S02]  /*14de0*/  IMAD.MOV.U32 R13, RZ, RZ, R2 ;  /* 0x000000ffff0d7224 */ /* 0x020fe400078e0002 */
[----:B------:R-:W-:Y:S02]  /*14df0*/  IMAD.MOV.U32 R12, RZ, RZ, 0x1 ;  /* 0x00000001ff0c7424 */ /* 0x000fe400078e00ff */
[----:B------:R-:W-:Y:S02]  /*14e00*/  IMAD.MOV.U32 R11, RZ, RZ, RZ ;  /* 0x000000ffff0b7224 */ /* 0x000fe400078e00ff */
[----:B------:R-:W-:-:S07]  /*14e10*/  IMAD.MOV.U32 R15, RZ, RZ, -0x1 ;  /* 0xffffffffff0f7424 */ /* 0x000fce00078e00ff */
[----:B01-3--:R-:W-:Y:S05]  /*14e20*/  WARPSYNC.COLLECTIVE R15, `(.L_x_9314) ;  /* 0x000000000f087348 */ /* 0x00bfea0003c00000 */
[----:B------:R2:W4:Y:S02]  /*14e30*/  SHFL.UP P6, R14, R13, R12, R11 ;  /* 0x0400000c0d0e7389 */ /* 0x00052400000c000b */
[----:B01234-:R-:W-:Y:S01]  /*14e40*/  ENDCOLLECTIVE ;  /* 0x000000000000791b */ /* 0x01ffe20003800000 */
.L_x_9314:
[----:B------:R-:W-:Y:S05]  /*14e50*/  BSYNC B0 ;  /* 0x0000000000007941 */ /* 0x000fea0003800000 */
.L_x_9313:
        /* <DEDUP_REMOVED lines=10> */
.L_x_9315:
        /* <DEDUP_REMOVED lines=8> */
.L_x_9316:
        /* <DEDUP_REMOVED lines=8> */
.L_x_9317:
        /* <DEDUP_REMOVED lines=8> */
.L_x_9318:
        /* <DEDUP_REMOVED lines=8> */
.L_x_9319:
[----:B------:R-:W-:Y:S05]  /*15100*/  BRA `(.L_x_9320) ;  /* 0xffffffe400b47947 */ /* 0x000fea000383ffff */
.L_x_9268:
[----:B------:R-:W-:Y:S01]  /*15110*/  BSSY B0, `(.L_x_9321) ;  /* 0x0000006000007945 */ /* 0x000fe20003800000 */
[----:B------:R-:W-:Y:S01]  /*15120*/  PLOP3.LUT P6, PT, P6, PT, PT, 0x8, 0x0 ;  /* 0x000000000000781c */ /* 0x000fe200037ce170 */
[----:B------:R-:W-:-:S12]  /*15130*/  IMAD.MOV.U32 R15, RZ, RZ, -0x1 ;  /* 0xffffffffff0f7424 */ /* 0x000fd800078e00ff */
[----:B01-3--:R-:W-:Y:S05]  /*15140*/  WARPSYNC.COLLECTIVE R15, `(.L_x_9322) ;  /* 0x000000000f087348 */ /* 0x00bfea0003c00000 */
[----:B------:R-:W-:Y:S01]  /*15150*/  VOTE.ANY R14, PT, P6 ;  /* 0x00000000000e7806 */ /* 0x000fe200030e0100 */
[----:B01-3--:R-:W-:Y:S06]  /*15160*/  ENDCOLLECTIVE ;  /* 0x000000000000791b */ /* 0x00bfec0003800000 */
.L_x_9322:
[----:B------:R-:W-:Y:S05]  /*15170*/  BSYNC B0 ;  /* 0x0000000000007941 */ /* 0x000fea0003800000 */
.L_x_9321:
        /* <DEDUP_REMOVED lines=9> */
.L_x_9323:
[----:B------:R-:W-:Y:S01]  /*15210*/  IMAD.MOV.U32 R17, RZ, RZ, R14 ;  /* 0x000000ffff117224 */ /* 0x000fe200078e000e */
[----:B------:R-:W-:Y:S06]  /*15220*/  BRA `(.L_x_9324) ;  /* 0xffffffe400a47947 */ /* 0x000fec000383ffff */
.L_x_9270:
[----:B------:R-:W-:Y:S01]  /*15230*/  BSSY B0, `(.L_x_9325) ;  /* 0x0000007000007945 */ /* 0x000fe20003800000 */
[----:B------:R-:W-:Y:S02]  /*15240*/  IMAD.MOV.U32 R13, RZ, RZ, R8 ;  /* 0x000000ffff0d7224 */ /* 0x000fe400078e0008 */
[----:B------:R-:W-:Y:S02]  /*15250*/  IMAD.MOV.U32 R11, RZ, RZ, 0x1f ;  /* 0x0000001fff0b7424 */ /* 0x000fe400078e00ff */
[----:B------:R-:W-:-:S07]  /*15260*/  IMAD.MOV.U32 R15, RZ, RZ, -0x1 ;  /* 0xffffffffff0f7424 */ /* 0x000fce00078e00ff */
[----:B01234-:R-:W-:Y:S05]  /*15270*/  WARPSYNC.COLLECTIVE R15, `(.L_x_9326) ;  /* 0x000000000f087348 */ /* 0x01ffea0003c00000 */
[----:B------:R0:W0:Y:S02]  /*15280*/  SHFL.IDX P6, R14, R13, R12, R11 ;  /* 0x0000000c0d0e7389 */ /* 0x00002400000c000b */
[----:B01234-:R-:W-:Y:S01]  /*15290*/  ENDCOLLECTIVE ;  /* 0x000000000000791b */ /* 0x01ffe20003800000 */
.L_x_9326:
[----:B------:R-:W-:Y:S05]  /*152a0*/  BSYNC B0 ;  /* 0x0000000000007941 */ /* 0x000fea0003800000 */
.L_x_9325:
[----:B------:R-:W-:Y:S05]  /*152b0*/  BRA `(.L_x_9269) ;  /* 0xffffffe4009c7947 */ /* 0x000fea000383ffff */
.L_x_9274:
[----:B0-----:R0:W1:Y:S02]  /*152c0*/  SYNCS.PHASECHK.TRANS64.TRYWAIT P0, [R9+URZ+0x2d820], R0 ;  /* 0x02d82000090075a7 */ /* 0x001064000800017f */
[----:B-1----:R-:W-:Y:S05]  /*152d0*/  @!P0 NANOSLEEP.SYNCS 0x989680 ;  /* 0x009896800000895d */ /* 0x002fea0003900000 */
[----:B------:R-:W1:Y:S02]  /*152e0*/  @!P0 SYNCS.PHASECHK.TRANS64 P0, [R9+URZ+0x2d820], R0 ;  /* 0x02d82000090085a7 */ /* 0x000e64000800007f */
[----:B-1----:R-:W-:Y:S05]  /*152f0*/  @!P0 BRA `(.L_x_9274) ;  /* 0xfffffffc00f08947 */ /* 0x002fea000383ffff */
[----:B------:R-:W-:Y:S05]  /*15300*/  BRA `(.L_x_9327) ;  /* 0xffffffec00007947 */ /* 0x000fea000383ffff */
.L_x_9275:
        /* <DEDUP_REMOVED lines=8> */
[----:B0--3--:R-:W-:Y:S05]  /*15390*/  WARPSYNC.COLLECTIVE R15, `(.L_x_9329) ;  /* 0x000000000f087348 */ /* 0x009fea0003c00000 */
[----:B------:R1:W2:Y:S02]  /*153a0*/  SHFL.IDX P6, R14, R13, R12, R11 ;  /* 0x0000000c0d0e7389 */ /* 0x0002a400000c000b */
[----:B0123--:R-:W-:Y:S01]  /*153b0*/  ENDCOLLECTIVE ;  /* 0x000000000000791b */ /* 0x00ffe20003800000 */
.L_x_9329:
[----:B------:R-:W-:Y:S05]  /*153c0*/  BSYNC B0 ;  /* 0x0000000000007941 */ /* 0x000fea0003800000 */
.L_x_9328:
[----:B------:R-:W-:Y:S05]  /*153d0*/  BRA `(.L_x_9330) ;  /* 0xffffffe800e87947 */ /* 0x000fea000383ffff */
.L_x_9278:
[----:B------:R-:W-:Y:S01]  /*153e0*/  BSSY B1, `(.L_x_9331) ;  /* 0x0000006000017945 */ /* 0x000fe20003800000 */
[----:B------:R-:W-:-:S07]  /*153f0*/  IMAD.MOV.U32 R15, RZ, RZ, -0x1 ;  /* 0xffffffffff0f7424 */ /* 0x000fce00078e00ff */
[----:B0--3--:R-:W-:Y:S05]  /*15400*/  WARPSYNC.COLLECTIVE R15, `(.L_x_9332) ;  /* 0x000000000f0c7348 */ /* 0x009fea0003c00000 */
[----:B------:R-:W-:Y:S02]  /*15410*/  ELECT P6, UR62, PT ;  /* 0x00000000003e782f */ /* 0x000fe400038c0000 */
[----:B------:R-:W-:Y:S01]  /*15420*/  MOV R14, UR62 ;  /* 0x0000003e000e7c02 */ /* 0x000fe20008000f00 */
[----:B0--3--:R-:W-:Y:S10]  /*15430*/  ENDCOLLECTIVE ;  /* 0x000000000000791b */ /* 0x009ff40003800000 */
.L_x_9332:
[----:B------:R-:W-:Y:S05]  /*15440*/  BSYNC B1 ;  /* 0x0000000000017941 */ /* 0x000fea0003800000 */
.L_x_9331:
[----:B------:R-:W-:Y:S05]  /*15450*/  BRA `(.L_x_9333) ;  /* 0xffffffe800e07947 */ /* 0x000fea000383ffff */
.L_x_9280:
[----:B0-----:R0:W1:Y:S02]  /*15460*/  SYNCS.PHASECHK.TRANS64.TRYWAIT P0, [R7+URZ], R2 ;  /* 0x00000002070075a7 */ /* 0x001064000800017f */
[----:B-1----:R-:W-:Y:S05]  /*15470*/  @!P0 NANOSLEEP.SYNCS 0x989680 ;  /* 0x009896800000895d */ /* 0x002fea0003900000 */
[----:B------:R-:W1:Y:S02]  /*15480*/  @!P0 SYNCS.PHASECHK.TRANS64 P0, [R7+URZ], R2 ;  /* 0x00000002070085a7 */ /* 0x000e64000800007f */
[----:B-1----:R-:W-:Y:S05]  /*15490*/  @!P0 BRA `(.L_x_9280) ;  /* 0xfffffffc00f08947 */ /* 0x002fea000383ffff */
[----:B------:R-:W-:Y:S05]  /*154a0*/  BRA `(.L_x_9334) ;  /* 0xffffffec00147947 */ /* 0x000fea000383ffff */
.L_x_9281:
[----:B-1----:R1:W2:Y:S02]  /*154b0*/  SYNCS.PHASECHK.TRANS64.TRYWAIT P0, [R3+URZ], R0 ;  /* 0x00000000030075a7 */ /* 0x0022a4000800017f */
[----:B--2---:R-:W-:Y:S05]  /*154c0*/  @!P0 NANOSLEEP.SYNCS 0x989680 ;  /* 0x009896800000895d */ /* 0x004fea0003900000 */
[----:B------:R-:W2:Y:S02]  /*154d0*/  @!P0 SYNCS.PHASECHK.TRANS64 P0, [R3+URZ], R0 ;  /* 0x00000000030085a7 */ /* 0x000ea4000800007f */
[----:B--2---:R-:W-:Y:S05]  /*154e0*/  @!P0 BRA `(.L_x_9281) ;  /* 0xfffffffc00f08947 */ /* 0x004fea000383ffff */
[----:B------:R-:W-:Y:S05]  /*154f0*/  BRA `(.L_x_9335) ;  /* 0xffffffec00087947 */ /* 0x000fea000383ffff */
.L_x_9283:
[----:B-1----:R1:W2:Y:S02]  /*15500*/  SYNCS.PHASECHK.TRANS64.TRYWAIT P0, [R5+URZ], R2 ;  /* 0x00000002050075a7 */ /* 0x0022a4000800017f */
[----:B--2---:R-:W-:Y:S05]  /*15510*/  @!P0 NANOSLEEP.SYNCS 0x989680 ;  /* 0x009896800000895d */ /* 0x004fea0003900000 */
[----:B------:R-:W2:Y:S02]  /*15520*/  @!P0 SYNCS.PHASECHK.TRANS64 P0, [R5+URZ], R2 ;  /* 0x00000002050085a7 */ /* 0x000ea4000800007f */
[----:B--2---:R-:W-:Y:S05]  /*15530*/  @!P0 BRA `(.L_x_9283) ;  /* 0xfffffffc00f08947 */ /* 0x004fea000383ffff */
[----:B------:R-:W-:Y:S05]  /*15540*/  BRA `(.L_x_9336) ;  /* 0xffffffec000c7947 */ /* 0x000fea000383ffff */
.L_x_9337:
        /* <DEDUP_REMOVED lines=11> */
.L_x_12783:


//--------------------- .text._ZN7cutlass13device_kernelIN5flash11enable_sm90INS1_16FlashAttnFwdSm90INS1_25CollectiveMainloopFwdSm90ILi2EN4cute5tupleIJNS5_1CILi1EEES8_S8_EEENS6_IJNS7_ILi192EEENS7_ILi128EEENS7_ILi96EEEEEELi96ENS_6half_tEfNS_4arch4Sm90ELb0ELb1ELb0ELb1ELb0ELb1ELb0ELb0ELb1ELb0ELb0ELb0EEENS1_21CollectiveEpilogueFwdINS6_IJSA_SC_SB_EEES9_SE_SG_Li384ELb1ELb0ELb0ELb0EEENS1_36VarlenDynamicPersistentTileSchedulerILi192ELi128ELi384ELi32ELb0ELb0ELb1ELb1ELb0ELb1EEEEEEEEEvNT_6ParamsE --------------------------
	.section	.text._ZN7cutlass13device_kernelIN5flash11enable_sm90INS1_16FlashAttnFwdSm90INS1_25CollectiveMainloopFwdSm90ILi2EN4cute5tupleIJNS5_1CILi1EEES8_S8_EEENS6_IJNS7_ILi192EEENS7_ILi128EEENS7_ILi96EEEEEELi96ENS_6half_tEfNS_4arch4Sm90ELb0ELb1ELb0ELb1ELb0ELb1ELb0ELb0ELb1ELb0ELb0ELb0EEENS1_21CollectiveEpilogueFwdINS6_IJSA_SC_SB_EEES9_SE_SG_Li384ELb1ELb0ELb0ELb0EEENS1_36VarlenDynamicPersistentTileSchedulerILi192ELi128ELi384ELi32ELb0ELb0ELb1ELb1ELb0ELb1EEEEEEEEEvNT_6ParamsE,"ax",@progbits
	.align	128
.text._ZN7cutlass13device_kernelIN5flash11enable_sm90INS1_16FlashAttnFwdSm90INS1_25CollectiveMainloopFwdSm90ILi2EN4cute5tupleIJNS5_1CILi1EEES8_S8_EEENS6_IJNS7_ILi192EEENS7_ILi128EEENS7_ILi96EEEEEELi96ENS_6half_tEfNS_4arch4Sm90ELb0ELb1ELb0ELb1ELb0ELb1ELb0ELb0ELb1ELb0ELb0ELb0EEENS1_21CollectiveEpilogueFwdINS6_IJSA_SC_SB_EEES9_SE_SG_Li384ELb1ELb0ELb0ELb0EEENS1_36VarlenDynamicPersistentTileSchedulerILi192ELi128ELi384ELi32ELb0ELb0ELb1ELb1ELb0ELb1EEEEEEEEEvNT_6ParamsE:
        .type           _ZN7cutlass13device_kernelIN5flash11enable_sm90INS1_16FlashAttnFwdSm90INS1_25CollectiveMainloopFwdSm90ILi2EN4cute5tupleIJNS5_1CILi1EEES8_S8_EEENS6_IJNS7_ILi192EEENS7_ILi128EEENS7_ILi96EEEEEELi96ENS_6half_tEfNS_4arch4Sm90ELb0ELb1ELb0ELb1ELb0ELb1ELb0ELb0ELb1ELb0ELb0ELb0EEENS1_21CollectiveEpilogueFwdINS6_IJSA_SC_SB_EEES9_SE_SG_Li384ELb1ELb0ELb0ELb0EEENS1_36VarlenDynamicPersistentTileSchedulerILi192ELi128ELi384ELi32ELb0ELb0ELb1ELb1ELb0ELb1EEEEEEEEEvNT_6ParamsE,@function
        .size           _ZN7cutlass13device_kernelIN5flash11enable_sm90INS1_16FlashAttnFwdSm90INS1_25CollectiveMainloopFwdSm90ILi2EN4cute5tupleIJNS5_1CILi1EEES8_S8_EEENS6_IJNS7_ILi192EEENS7_ILi128EEENS7_ILi96EEEEEELi96ENS_6half_tEfNS_4arch4Sm90ELb0ELb1ELb0ELb1ELb0ELb1ELb0ELb0ELb1ELb0ELb0ELb0EEENS1_21CollectiveEpilogueFwdINS6_IJSA_SC_SB_EEES9_SE_SG_Li384ELb1ELb0ELb0ELb0EEENS1_36VarlenDynamicPersistentTileSchedulerILi192ELi128ELi384ELi32ELb0ELb0ELb1ELb1ELb0ELb1EEEEEEEEEvNT_6ParamsE,(.L_x_12784 - _ZN7cutlass13device_kernelIN5flash11enable_sm90INS1_16FlashAttnFwdSm90INS1_25CollectiveMainloopFwdSm90ILi2EN4cute5tupleIJNS5_1CILi1EEES8_S8_EEENS6_IJNS7_ILi192EEENS7_ILi128EEENS7_ILi96EEEEEELi96ENS_6half_tEfNS_4arch4Sm90ELb0ELb1ELb0ELb1ELb0ELb1ELb0ELb0ELb1ELb0ELb0ELb0EEENS1_21CollectiveEpilogueFwdINS6_IJSA_SC_SB_EEES9_SE_SG_Li384ELb1ELb0ELb0ELb0EEENS1_36VarlenDynamicPersistentTileSchedulerILi192ELi128ELi384ELi32ELb0ELb0ELb1ELb1ELb0ELb1EEEEEEEEEvNT_6ParamsE)
        .other          _ZN7cutlass13device_kernelIN5flash11enable_sm90INS1_16FlashAttnFwdSm90INS1_25CollectiveMainloopFwdSm90ILi2EN4cute5tupleIJNS5_1CILi1EEES8_S8_EEENS6_IJNS7_ILi192EEENS7_ILi128EEENS7_ILi96EEEEEELi96ENS_6half_tEfNS_4arch4Sm90ELb0ELb1ELb0ELb1ELb0ELb1ELb0ELb0ELb1ELb0ELb0ELb0EEENS1_21CollectiveEpilogueFwdINS6_IJSA_SC_SB_EEES9_SE_SG_Li384ELb1ELb0ELb0ELb0EEENS1_36VarlenDynamicPersistentTileSchedulerILi192ELi128ELi384ELi32ELb0ELb0ELb1ELb1ELb0ELb1EEEEEEEEEvNT_6ParamsE,@"STO_CUDA_ENTRY STV_DEFAULT"
_ZN7cutlass13device_kernelIN5flash11enable_sm90INS1_16FlashAttnFwdSm90INS1_25CollectiveMainloopFwdSm90ILi2EN4cute5tupleIJNS5_1CILi1EEES8_S8_EEENS6_IJNS7_ILi192EEENS7_ILi128EEENS7_ILi96EEEEEELi96ENS_6half_tEfNS_4arch4Sm90ELb0ELb1ELb0ELb1ELb0ELb1ELb0ELb0ELb1ELb0ELb0ELb0EEENS1_21CollectiveEpilogueFwdINS6_IJSA_SC_SB_EEES9_SE_SG_Li384ELb1ELb0ELb0ELb0EEENS1_36VarlenDynamicPersistentTileSchedulerILi192ELi128ELi384ELi32ELb0ELb0ELb1ELb1ELb0ELb1EEEEEEEEEvNT_6ParamsE:
        /* <DEDUP_REMOVED lines=26> */
.L_x_9339:
[----:B------:R-:W-:Y:S05]  /*01a0*/  BSYNC B0 ;  /* 0x0000000000007941 */ /* 0x000fea0003800000 */
.L_x_9338:
        /* <DEDUP_REMOVED lines=40> */
.L_x_9340:
        /* <DEDUP_REMOVED lines=22> */
.L_x_9341:
        /* <DEDUP_REMOVED lines=18> */
.L_x_9342:
        /* <DEDUP_REMOVED lines=22> */
.L_x_9343:
        /* <DEDUP_REMOVED lines=22> */
.L_x_9344:
        /* <DEDUP_REMOVED lines=9> */
.L_x_9347:
[----:B------:R-:W-:-:S08]  /*0a00*/  NOP ;  /* 0x0000000000007918 */ /* 0x000fd00000000000 */
[----:B------:R-:W0:Y:S02]  /*0a10*/  USETMAXREG.TRY_ALLOC.CTAPOOL UP0, 0xa0 ;  /* 0x000000a0000079c8 */ /* 0x000e240008000600 */
[----:B0-----:R-:W-:-:S13]  /*0a20*/  PLOP3.LUT P0, PT, PT, PT, UP0, 0x80, 0x0 ;  /* 0x000000000000781c */ /* 0x001fda0003f0f008 */
[----:B------:R-:W-:Y:S05]  /*0a30*/  @!P0 BRA `(.L_x_9347) ;  /* 0xfffffffc00f08947 */ /* 0x000fea000383ffff */
[----:B------:R-:W3:Y:S01]  /*0a40*/  LDL.LU R0, [R1] ;  /* 0x0000000001007983 */ /* 0x000ee20000300800 */
[----:B--2---:R-:W0:Y:S01]  /*0a50*/  S2R R2, SR_TID.X ;  /* 0x0000000000027919 */ /* 0x004e220000002100 */
        /* <DEDUP_REMOVED lines=12> */
[----:B---3--:R-:W-:-:S04]  /*0b20*/  LOP3.LUT R0, R0, 0xdfffffff, RZ, 0xc0, !PT ;  /* 0xdfffffff00007812 */ /* 0x008fc800078ec0ff */
[----:B------:R-:W-:-:S05]  /*0b30*/  @P0 LOP3.LUT R0, R0, 0x20000000, RZ, 0xfc, !PT ;  /* 0x2000000000000812 */ /* 0x000fca00078efcff */
[----:B------:R1:W-:Y:S01]  /*0b40*/  STL [R1], R0 ;  /* 0x0000000001007387 */ /* 0x0003e20000100800 */
[----:B0-----:R-:W-:-:S13]  /*0b50*/  ISETP.GE.AND P0, PT, R15, UR4, PT ;  /* 0x000000040f007c0c */ /* 0x001fda000bf06270 */
[----:B-1----:R-:W-:Y:S05]  /*0b60*/  @P0 BRA `(.L_x_9348) ;  /* 0x000001f000880947 */ /* 0x002fea0003800000 */
[----:B------:R-:W2:Y:S01]  /*0b70*/  LDL.LU R12, [R1+0xc] ;  /* 0x00000c00010c7983 */ /* 0x000ea20000300800 */
[----:B------:R-:W0:Y:S02]  /*0b80*/  S2R R0, SR_TID.X ;  /* 0x0000000000007919 */ /* 0x000e240000002100 */
[----:B0-----:R-:W-:-:S05]  /*0b90*/  VIADD R0, R0, 0xffffff80 ;  /* 0xffffff8000007836 */ /* 0x001fca0000000000 */
[----:B------:R-:W-:-:S04]  /*0ba0*/  SHF.R.S32.HI R3, RZ, 0x1f, R0 ;  /* 0x0000001fff037819 */ /* 0x000fc80000011400 */
[----:B------:R-:W-:-:S04]  /*0bb0*/  LEA.HI R4, R3, R0, RZ, 0x4 ;  /* 0x0000000003047211 */ /* 0x000fc800078f20ff */
[----:B------:R-:W-:Y:S02]  /*0bc0*/  LOP3.LUT R5, R4, 0xfffffff0, RZ, 0xc0, !PT ;  /* 0xfffffff004057812 */ /* 0x000fe400078ec0ff */
[----:B------:R-:W-:-:S03]  /*0bd0*/  LEA.HI R6, R3, R0, RZ, 0x2 ;  /* 0x0000000003067211 */ /* 0x000fc600078f10ff */
[C---:B------:R-:W-:Y:S01]  /*0be0*/  IMAD.IADD R5, R0.reuse, 0x1, -R5 ;  /* 0x0000000100057824 */ /* 0x040fe200078e0a05 */
[CC--:B------:R-:W-:Y:S02]  /*0bf0*/  LEA.HI R7, R3.reuse, R0.reuse, RZ, 0x5 ;  /* 0x0000000003077211 */ /* 0x0c0fe400078f28ff */
[-C--:B------:R-:W-:Y:S02]  /*0c00*/  LEA.HI R10, R0, R0.reuse, RZ, 0x1 ;  /* 0x00000000000a7211 */ /* 0x080fe400078f08ff */
[----:B------:R-:W-:Y:S02]  /*0c10*/  LEA.HI R3, R3, R0, RZ, 0x7 ;  /* 0x0000000003037211 */ /* 0x000fe400078f38ff */
[--C-:B------:R-:W-:Y:S02]  /*0c20*/  SHF.R.S32.HI R8, RZ, 0x2, R6.reuse ;  /* 0x00000002ff087819 */ /* 0x100fe40000011406 */
[----:B------:R-:W-:Y:S02]  /*0c30*/  SHF.R.S32.HI R17, RZ, 0x1f, R6 ;  /* 0x0000001fff117819 */ /* 0x000fe40000011406 */
[----:B------:R-:W-:-:S02]  /*0c40*/  SHF.R.S32.HI R6, RZ, 0x1f, R5 ;  /* 0x0000001fff067819 */ /* 0x000fc40000011405 */
[----:B------:R-:W-:Y:S02]  /*0c50*/  LOP3.LUT R11, R10, 0xfffffffe, RZ, 0xc0, !PT ;  /* 0xfffffffe0a0b7812 */ /* 0x000fe400078ec0ff */
[----:B------:R-:W-:Y:S02]  /*0c60*/  LOP3.LUT R9, R3, 0xffffff80, RZ, 0xc0, !PT ;  /* 0xffffff8003097812 */ /* 0x000fe400078ec0ff */
[----:B------:R-:W-:Y:S02]  /*0c70*/  SHF.R.S32.HI R3, RZ, 0x4, R4 ;  /* 0x00000004ff037819 */ /* 0x000fe40000011404 */
[----:B------:R-:W-:Y:S01]  /*0c80*/  LEA.HI R6, R6, R5, RZ, 0x3 ;  /* 0x0000000506067211 */ /* 0x000fe200078f18ff */
[----:B------:R-:W-:Y:S01]  /*0c90*/  IMAD.IADD R11, R0, 0x1, -R11 ;  /* 0x00000001000b7824 */ /* 0x000fe200078e0a0b */
[----:B------:R-:W-:Y:S01]  /*0ca0*/  LEA.HI R4, R4, R3, RZ, 0x1 ;  /* 0x0000000304047211 */ /* 0x000fe200078f08ff */
[----:B------:R-:W-:Y:S01]  /*0cb0*/  IMAD.IADD R9, R0, 0x1, -R9 ;  /* 0x0000000100097824 */ /* 0x000fe200078e0a09 */
[----:B------:R-:W-:-:S02]  /*0cc0*/  LOP3.LUT R0, R6, 0xfffffff8, RZ, 0xc0, !PT ;  /* 0xfffffff806007812 */ /* 0x000fc400078ec0ff */
[----:B------:R-:W-:-:S03]  /*0cd0*/  LOP3.LUT R4, R4, 0x1ffffffe, RZ, 0xc0, !PT ;  /* 0x1ffffffe04047812 */ /* 0x000fc600078ec0ff */
[----:B------:R-:W-:Y:S02]  /*0ce0*/  IMAD.IADD R0, R5, 0x1, -R0 ;  /* 0x0000000105007824 */ /* 0x000fe400078e0a00 */
[----:B------:R-:W-:Y:S02]  /*0cf0*/  IMAD.IADD R4, R3, 0x1, -R4 ;  /* 0x0000000103047824 */ /* 0x000fe400078e0a04 */
[----:B------:R-:W-:Y:S01]  /*0d00*/  IMAD.SHL.U32 R5, R0, 0x40, RZ ;  /* 0x0000004000057824 */ /* 0x000fe200078e00ff */
[----:B------:R-:W-:Y:S02]  /*0d10*/  LEA.HI R17, R17, R8, RZ, 0x2 ;  /* 0x0000000811117211 */ /* 0x000fe400078f10ff */
[----:B------:R-:W-:Y:S01]  /*0d20*/  SHF.R.S32.HI R23, RZ, 0x1, R10 ;  /* 0x00000001ff177819 */ /* 0x000fe2000001140a */
[----:B------:R-:W-:Y:S01]  /*0d30*/  IMAD.SHL.U32 R4, R4, 0x8, RZ ;  /* 0x0000000804047824 */ /* 0x000fe200078e00ff */
[----:B------:R-:W-:Y:S01]  /*0d40*/  LOP3.LUT R5, R5, 0x1c0, RZ, 0xc0, !PT ;  /* 0x000001c005057812 */ /* 0x000fe200078ec0ff */
[----:B------:R-:W-:Y:S01]  /*0d50*/  IMAD.SHL.U32 R6, R6, 0x40, RZ ;  /* 0x0000004006067824 */ /* 0x000fe200078e00ff */
[----:B------:R-:W-:-:S02]  /*0d60*/  LOP3.LUT R17, R17, 0xfffffffc, RZ, 0xc0, !PT ;  /* 0xfffffffc11117812 */ /* 0x000fc400078ec0ff */
[----:B------:R-:W-:Y:S02]  /*0d70*/  LEA.HI R10, R10, R23, RZ, 0x1 ;  /* 0x000000170a0a7211 */ /* 0x000fe400078f08ff */
[----:B------:R-:W-:Y:S01]  /*0d80*/  R2P PR, R0, 0x6 ;  /* 0x0000000600007804 */ /* 0x000fe20000000000 */
[----:B------:R-:W-:Y:S01]  /*0d90*/  VIADD R0, R2, 0xc400 ;  /* 0x0000c40002007836 */ /* 0x000fe20000000000 */
[----:B------:R-:W-:Y:S01]  /*0da0*/  LOP3.LUT R4, R5, 0x8, R4, 0xf8, !PT ;  /* 0x0000000805047812 */ /* 0x000fe200078ef804 */
[----:B------:R-:W-:Y:S01]  /*0db0*/  STL [R1+0x34], R13 ;  /* 0x0000340d01007387 */ /* 0x000fe20000100800 */
[----:B------:R-:W-:Y:S01]  /*0dc0*/  SHF.R.S32.HI R7, RZ, 0x5, R7 ;  /* 0x00000005ff077819 */ /* 0x000fe20000011407 */
[----:B------:R-:W-:Y:S01]  /*0dd0*/  IMAD.IADD R17, R8, 0x1, -R17 ;  /* 0x0000000108117824 */ /* 0x000fe200078e0a11 */
[----:B------:R-:W-:Y:S01]  /*0de0*/  LOP3.LUT R10, R10, 0x7fffffe, RZ, 0xc0, !PT ;  /* 0x07fffffe0a0a7812 */ /* 0x000fe200078ec0ff */
[----:B------:R-:W-:Y:S01]  /*0df0*/  STL [R1+0x38], R14 ;  /* 0x0000380e01007387 */ /* 0x000fe20000100800 */
[----:B------:R-:W-:-:S02]  /*0e00*/  LOP3.LUT R6, R6, 0x7ffffe00, RZ, 0xc0, !PT ;  /* 0x7ffffe0006067812 */ /* 0x000fc400078ec0ff */
[----:B------:R-:W-:Y:S01]  /*0e10*/  SHF.R.U32.HI R5, RZ, 0x3, R5 ;  /* 0x00000003ff057819 */ /* 0x000fe20000011605 */
[----:B------:R-:W-:Y:S01]  /*0e20*/  STL [R1+0x3c], R15 ;  /* 0x00003c0f01007387 */ /* 0x000fe20000100800 */
[----:B------:R-:W-:Y:S02]  /*0e30*/  IMAD.IADD R10, R23, 0x1, -R10 ;  /* 0x00000001170a7824 */ /* 0x000fe400078e0a0a */
[----:B------:R-:W-:Y:S01]  /*0e40*/  LOP3.LUT R5, R4, R5, RZ, 0x3c, !PT ;  /* 0x0000000504057212 */ /* 0x000fe200078e3cff */
[----:B------:R-:W-:Y:S01]  /*0e50*/  STL [R1+0x50], RZ ;  /* 0x000050ff01007387 */ /* 0x000fe20000100800 */
[----:B------:R-:W-:-:S03]  /*0e60*/  IMAD R6, R7, 0x400, R6 ;  /* 0x0000040007067824 */ /* 0x000fc600078e0206 */
[----:B------:R0:W-:Y:S01]  /*0e70*/  STL [R1+0x58], R0 ;  /* 0x0000580001007387 */ /* 0x0001e20000100800 */
[----:B------:R-:W-:Y:S02]  /*0e80*/  IMAD R10, R3, 0x8, R10 ;  /* 0x00000008030a7824 */ /* 0x000fe400078e020a */
[----:B------:R-:W-:Y:S02]  /*0e90*/  IMAD.IADD R5, R6, 0x1, R5 ;  /* 0x0000000106057824 */ /* 0x000fe400078e0205 */
[----:B------:R-:W-:Y:S02]  /*0ea0*/  IMAD.SHL.U32 R19, R11, 0x8, RZ ;  /* 0x000000080b137824 */ /* 0x000fe400078e00ff */
[----:B0-----:R-:W-:Y:S02]  /*0eb0*/  IMAD.SHL.U32 R0, R17, 0x40, RZ ;  /* 0x0000004011007824 */ /* 0x001fe400078e00ff */
[----:B------:R-:W-:-:S03]  /*0ec0*/  IMAD R137, R5, 0x2, R2 ;  /* 0x0000000205897824 */ /* 0x000fc600078e0202 */
[----:B------:R-:W-:-:S04]  /*0ed0*/  LOP3.LUT R3, R0, 0xc0, RZ, 0xc0, !PT ;  /* 0x000000c000037812 */ /* 0x000fc800078ec0ff */
[----:B------:R-:W-:Y:S02]  /*0ee0*/  LOP3.LUT R0, R3, 0x8, R19, 0xf8, !PT ;  /* 0x0000000803007812 */ /* 0x000fe400078ef813 */
[----:B------:R-:W-:Y:S01]  /*0ef0*/  SHF.R.U32.HI R5, RZ, 0x3, R3 ;  /* 0x00000003ff057819 */ /* 0x000fe20000011603 */
[----:B------:R-:W-:Y:S01]  /*0f00*/  VIADD R139, R137, 0x21800 ;  /* 0x00021800898b7836 */ /* 0x000fe20000000000 */
[----:B------:R-:W-:Y:S01]  /*0f10*/  SHF.R.S32.HI R4, RZ, 0x1f, R23 ;  /* 0x0000001fff047819 */ /* 0x000fe20000011417 */
[----:B------:R-:W-:Y:S01]  /*0f20*/  VIADD R4, R19, 0x10 ;  /* 0x0000001013047836 */ /* 0x000fe20000000000 */
[----:B------:R-:W-:Y:S01]  /*0f30*/  LOP3.LUT R0, R0, R5, RZ, 0x3c, !PT ;  /* 0x0000000500007212 */ /* 0x000fe200078e3cff */
[----:B------:R-:W-:Y:S01]  /*0f40*/  STL [R1+0x8], RZ ;  /* 0x000008ff01007387 */ /* 0x000fe20000100800 */
[----:B------:R-:W-:-:S03]  /*0f50*/  IMAD.SHL.U32 R4, R10, 0x20, RZ ;  /* 0x000000200a047824 */ /* 0x000fc600078e00ff */
[----:B------:R0:W-:Y:S01]  /*0f60*/  STL [R1+0x18], R3 ;  /* 0x0000180301007387 */ /* 0x0001e20000100800 */
[----:B------:R-:W-:-:S03]  /*0f70*/  IMAD.IADD R0, R4, 0x1, R0 ;  /* 0x0000000104007824 */ /* 0x000fc600078e0200 */
[----:B------:R-:W-:Y:S01]  /*0f80*/  STL [R1+0x1c], R5 ;  /* 0x00001c0501007387 */ /* 0x000fe20000100800 */
[----:B0-----:R-:W-:Y:S02]  /*0f90*/  VIADD R3, R137, 0x21820 ;  /* 0x0002182089037836 */ /* 0x001fe40000000000 */
[----:B------:R-:W-:Y:S01]  /*0fa0*/  @P1 VIADD R3, R139, 0xffffffe0 ;  /* 0xffffffe08b031836 */ /* 0x000fe20000000000 */
[----:B------:R-:W-:Y:S04]  /*0fb0*/  STL [R1+0x20], R4 ;  /* 0x0000200401007387 */ /* 0x000fe80000100800 */
[----:B------:R-:W-:Y:S04]  /*0fc0*/  STL [R1+0x28], R3 ;  /* 0x0000280301007387 */ /* 0x000fe80000100800 */
[----:B------:R0:W-:Y:S02]  /*0fd0*/  STL [R1+0x44], R0 ;  /* 0x0000440001007387 */ /* 0x0001e40000100800 */
[----:B0-----:R-:W-:-:S05]  /*0fe0*/  VIADD R0, R3, 0x6000 ;  /* 0x0000600003007836 */ /* 0x001fca0000000000 */
[----:B------:R0:W-:Y:S01]  /*0ff0*/  STL [R1+0x2c], R0 ;  /* 0x00002c0001007387 */ /* 0x0001e20000100800 */
[----:B------:R-:W-:Y:S01]  /*1000*/  SHF.R.S32.HI R8, RZ, 0x1f, R9 ;  /* 0x0000001fff087819 */ /* 0x000fe20000011409 */
[----:B------:R-:W-:-:S03]  /*1010*/  IMAD.MOV.U32 R138, RZ, RZ, 0x40 ;  /* 0x00000040ff8a7424 */ /* 0x000fc600078e00ff */
[----:B------:R-:W-:Y:S02]  /*1020*/  LEA.HI R8, R8, R9, RZ, 0x2 ;  /* 0x0000000908087211 */ /* 0x000fe400078f10ff */
[----:B------:R-:W-:Y:S02]  /*1030*/  SEL R138, R138, 0xffffffc0, !P2 ;  /* 0xffffffc08a8a7807 */ /* 0x000fe40005000000 */
[----:B------:R-:W-:Y:S01]  /*1040*/  LOP3.LUT R8, R8, 0x7ffffffc, RZ, 0xc0, !PT ;  /* 0x7ffffffc08087812 */ /* 0x000fe200078ec0ff */
[----:B------:R-:W-:Y:S02]  /*1050*/  IMAD.MOV.U32 R18, RZ, RZ, RZ ;  /* 0x000000ffff127224 */ /* 0x000fe400078e00ff */
[----:B------:R-:W-:Y:S02]  /*1060*/  IMAD.IADD R139, R139, 0x1, R138 ;  /* 0x000000018b8b7824 */ /* 0x000fe400078e028a */
[----:B------:R-:W-:Y:S02]  /*1070*/  IMAD.IADD R136, R9, 0x1, -R8 ;  /* 0x0000000109887824 */ /* 0x000fe400078e0a08 */
[----:B------:R-:W-:-:S02]  /*1080*/  IMAD.MOV.U32 R22, RZ, RZ, RZ ;  /* 0x000000ffff167224 */ /* 0x000fc400078e00ff */
[----:B------:R-:W-:Y:S02]  /*1090*/  IMAD.MOV.U32 R17, RZ, RZ, RZ ;  /* 0x000000ffff117224 */ /* 0x000fe400078e00ff */
[----:B------:R-:W-:Y:S02]  /*10a0*/  IMAD.SHL.U32 R16, R11, 0x4, RZ ;  /* 0x000000040b107824 */ /* 0x000fe400078e00ff */
[----:B------:R-:W-:Y:S02]  /*10b0*/  VIADD R5, R19, 0x20 ;  /* 0x0000002013057836 */ /* 0x000fe40000000000 */
[----:B------:R-:W-:Y:S01]  /*10c0*/  IMAD.IADD R138, R138, 0x1, R3 ;  /* 0x000000018a8a7824 */ /* 0x000fe200078e0203 */
[----:B0-2---:R-:W-:-:S07]  /*10d0*/  LOP3.LUT R157, R12, 0x1, RZ, 0xfc, !PT ;  /* 0x000000010c9d7812 */ /* 0x005fce00078efcff */
.L_x_9557:
[----:B0-2--5:R-:W2:Y:S01]  /*10e0*/  LDL R30, [R1+0x3c] ;  /* 0x00003c00011e7983 */ /* 0x025ea20000100800 */
[----:B------:R-:W-:Y:S05]  /*10f0*/  YIELD ;  /* 0x0000000000007946 */ /* 0x000fea0003800000 */
[----:B------:R-:W-:Y:S01]  /*1100*/  ULDC.64 UR4, c[0x0][0xa28] ;  /* 0x00028a0000047ab9 */ /* 0x000fe20000000a00 */
[----:B-1-3--:R-:W2:Y:S01]  /*1110*/  LDC.64 R6, c[0x0][0xa08] ;  /* 0x00028200ff067b82 */ /* 0x00aea20000000a00 */
        /* <DEDUP_REMOVED lines=9> */
[----:B------:R-:W0:Y:S08]  /*11b0*/  @P1 LDC.64 R4, c[0x0][0xa28] ;  /* 0x00028a00ff041b82 */ /* 0x000e300000000a00 */
[----:B------:R-:W1:Y:S01]  /*11c0*/  @P2 LDC.64 R8, c[0x0][0xa18] ;  /* 0x00028600ff082b82 */ /* 0x000e620000000a00 */
[----:B------:R-:W-:Y:S01]  /*11d0*/  ULDC UR4, c[0x0][0x288] ;  /* 0x0000a20000047ab9 */ /* 0x000fe20000000800 */
[----:B------:R-:W-:Y:S01]  /*11e0*/  ISETP.NE.AND.EX P0, PT, RZ, UR5, PT, P0 ;  /* 0x00000005ff007c0c */ /* 0x000fe2000bf05300 */
[----:B------:R-:W-:Y:S01]  /*11f0*/  IMAD.U32 R3, RZ, RZ, UR4 ;  /* 0x00000004ff037e24 */ /* 0x000fe2000f8e00ff */
[----:B------:R-:W-:Y:S01]  /*1200*/  ULDC.64 UR4, c[0x0][0x3f8] ;  /* 0x0000fe0000047ab9 */ /* 0x000fe20000000a00 */
[----:B--2---:R-:W-:-:S04]  /*1210*/  IMAD.WIDE R10, R30, 0x4, R6 ;  /* 0x000000041e0a7825 */ /* 0x004fc800078e0206 */
[----:B-1----:R-:W-:-:S06]  /*1220*/  @P2 IMAD.WIDE R6, R30, 0x4, R8 ;  /* 0x000000041e062825 */ /* 0x002fcc00078e0208 */
[----:B------:R1:W5:Y:S01]  /*1230*/  @P0 LDG.E R72, desc[UR38][R10.64] ;  /* 0x000000260a480981 */ /* 0x000362000c1e1900 */
[----:B0-----:R-:W-:-:S03]  /*1240*/  @P1 IMAD.WIDE R4, R30, 0x4, R4 ;  /* 0x000000041e041825 */ /* 0x001fc600078e0204 */
[----:B------:R-:W2:Y:S04]  /*1250*/  @P2 LDG.E R3, desc[UR38][R6.64] ;  /* 0x0000002606032981 */ /* 0x000ea8000c1e1900 */
        /* <DEDUP_REMOVED lines=10> */
[----:B--2---:R1:W-:Y:S01]  /*1300*/  STL [R1+0x40], R3 ;  /* 0x0000400301007387 */ /* 0x0043e20000100800 */
[----:B------:R-:W-:Y:S01]  /*1310*/  IMAD.MOV.U32 R14, RZ, RZ, R3 ;  /* 0x000000ffff0e7224 */ /* 0x000fe200078e0003 */
[----:B------:R-:W-:Y:S06]  /*1320*/  @P2 BRA `(.L_x_9349) ;  /* 0x0000000000282947 */ /* 0x000fec0003800000 */
[----:B------:R-:W-:Y:S02]  /*1330*/  ULDC.64 UR4, c[0x0][0xa00] ;  /* 0x0002800000047ab9 */ /* 0x000fe40000000a00 */
[----:B------:R-:W-:-:S04]  /*1340*/  ISETP.NE.U32.AND P1, PT, RZ, UR4, PT ;  /* 0x00000004ff007c0c */ /* 0x000fc8000bf25070 */
[----:B------:R-:W-:-:S13]  /*1350*/  ISETP.NE.AND.EX P1, PT, RZ, UR5, PT, P1 ;  /* 0x00000005ff007c0c */ /* 0x000fda000bf25310 */
[----:B------:R-:W-:Y:S05]  /*1360*/  @!P1 BRA `(.L_x_9349) ;  /* 0x0000000000189947 */ /* 0x000fea0003800000 */
[----:B-1----:R-:W0:Y:S02]  /*1370*/  LDC.64 R4, c[0x0][0xa00] ;  /* 0x00028000ff047b82 */ /* 0x002e240000000a00 */
[----:B0-----:R-:W-:-:S05]  /*1380*/  IMAD.WIDE R4, R30, 0x4, R4 ;  /* 0x000000041e047825 */ /* 0x001fca00078e0204 */
[----:B------:R-:W2:Y:S04]  /*1390*/  LDG.E R3, desc[UR38][R4.64] ;  /* 0x0000002604037981 */ /* 0x000ea8000c1e1900 */
[----:B------:R-:W2:Y:S02]  /*13a0*/  LDG.E R6, desc[UR38][R4.64+0x4] ;  /* 0x0000042604067981 */ /* 0x000ea4000c1e1900 */
[----:B--2---:R-:W-:-:S05]  /*13b0*/  IMAD.IADD R14, R6, 0x1, -R3 ;  /* 0x00000001060e7824 */ /* 0x004fca00078e0a03 */
[----:B------:R0:W-:Y:S02]  /*13c0*/  STL [R1+0x40], R14 ;  /* 0x0000400e01007387 */ /* 0x0001e40000100800 */
.L_x_9349:
[----:B------:R-:W2:Y:S01]  /*13d0*/  LDL R13, [R1+0x34] ;  /* 0x00003400010d7983 */ /* 0x000ea20000100800 */
[----:B------:R-:W-:-:S03]  /*13e0*/  ULDC.64 UR4, c[0x0][0xa20] ;  /* 0x0002880000047ab9 */ /* 0x000fc60000000a00 */
[----:B------:R-:W3:Y:S01]  /*13f0*/  LDL R29, [R1+0x38] ;  /* 0x00003800011d7983 */ /* 0x000ee20000100800 */
[----:B------:R-:W-:-:S04]  /*1400*/  ISETP.NE.U32.AND P1, PT, RZ, UR4, PT ;  /* 0x00000004ff007c0c */ /* 0x000fc8000bf25070 */
[----:B------:R-:W-:Y:S01]  /*1410*/  ISETP.NE.AND.EX P1, PT, RZ, UR5, PT, P1 ;  /* 0x00000005ff007c0c */ /* 0x000fe2000bf25310 */
[----:B--2---:R2:W-:Y:S04]  /*1420*/  STL [R1+0x54], R13 ;  /* 0x0000540d01007387 */ /* 0x0045e80000100800 */
[----:B---3--:R2:W-:Y:S04]  /*1430*/  STL [R1+0x48], R29 ;  /* 0x0000481d01007387 */ /* 0x0085e80000100800 */
[----:B------:R2:W-:Y:S04]  /*1440*/  STL [R1+0x4c], R30 ;  /* 0x00004c1e01007387 */ /* 0x0005e80000100800 */
[----:B------:R-:W-:Y:S05]  /*1450*/  @!P1 BRA `(.L_x_9350) ;  /* 0x0000000000109947 */ /* 0x000fea0003800000 */
[----:B-1----:R-:W1:Y:S02]  /*1460*/  LDC.64 R4, c[0x0][0xa20] ;  /* 0x00028800ff047b82 */ /* 0x002e640000000a00 */
[----:B-1----:R-:W-:-:S05]  /*1470*/  IMAD.WIDE R4, R30, 0x4, R4 ;  /* 0x000000041e047825 */ /* 0x002fca00078e0204 */
[----:B------:R3:W5:Y:S01]  /*1480*/  LDG.E R27, desc[UR38][R4.64] ;  /* 0x00000026041b7981 */ /* 0x000762000c1e1900 */
[----:B------:R-:W-:Y:S05]  /*1490*/  BRA `(.L_x_9351) ;  /* 0x0000000000107947 */ /* 0x000fea0003800000 */
.L_x_9350:
[----:B------:R-:W-:Y:S05]  /*14a0*/  @!P0 BRA `(.L_x_9351) ;  /* 0x00000000000c8947 */ /* 0x000fea0003800000 */
[----:B-1----:R-:W3:Y:S04]  /*14b0*/  LDG.E R4, desc[UR38][R10.64] ;  /* 0x000000260a047981 */ /* 0x002ee8000c1e1900 */
[----:B------:R-:W3:Y:S02]  /*14c0*/  LDG.E R27, desc[UR38][R10.64+0x4] ;  /* 0x000004260a1b7981 */ /* 0x000ee4000c1e1900 */
[----:B---3--:R-:W-:-:S07]  /*14d0*/  IMAD.IADD R27, R27, 0x1, -R4 ;  /* 0x000000011b1b7824 */ /* 0x008fce00078e0a04 */
.L_x_9351:
[----:B------:R-:W-:Y:S01]  /*14e0*/  ULDC.64 UR4, c[0x0][0xa10] ;  /* 0x0002840000047ab9 */ /* 0x000fe20000000a00 */
[----:B-1----:R-:W1:Y:S01]  /*14f0*/  LDC.64 R10, c[0x0][0x9e0] ;  /* 0x00027800ff0a7b82 */ /* 0x002e620000000a00 */
[----:B------:R-:W-:-:S04]  /*1500*/  ISETP.NE.U32.AND P0, PT, RZ, UR4, PT ;  /* 0x00000004ff007c0c */ /* 0x000fc8000bf05070 */
[----:B------:R-:W-:Y:S01]  /*1510*/  ISETP.NE.AND.EX P0, PT, RZ, UR5, PT, P0 ;  /* 0x00000005ff007c0c */ /* 0x000fe2000bf05300 */
[----:B------:R-:W-:Y:S02]  /*1520*/  ULDC.64 UR4, c[0x0][0xa30] ;  /* 0x00028c0000047ab9 */ /* 0x000fe40000000a00 */
[----:B------:R-:W-:-:S04]  /*1530*/  ISETP.NE.U32.AND P1, PT, RZ, UR4, PT ;  /* 0x00000004ff007c0c */ /* 0x000fc8000bf25070 */
[----:B------:R-:W-:-:S06]  /*1540*/  ISETP.NE.AND.EX P1, PT, RZ, UR5, PT, P1 ;  /* 0x00000005ff007c0c */ /* 0x000fcc000bf25310 */
[----:B---3--:R-:W3:Y:S08]  /*1550*/  @P0 LDC.64 R4, c[0x0][0xa10] ;  /* 0x00028400ff040b82 */ /* 0x008ef00000000a00 */
[----:B------:R-:W4:Y:S01]  /*1560*/  @P1 LDC.64 R6, c[0x0][0xa30] ;  /* 0x00028c00ff061b82 */ /* 0x000f220000000a00 */
[----:B---3--:R-:W-:-:S05]  /*1570*/  @P0 IMAD.WIDE R4, R30, 0x4, R4 ;  /* 0x000000041e040825 */ /* 0x008fca00078e0204 */
[----:B------:R-:W3:Y:S04]  /*1580*/  @P0 LDG.E R3, desc[UR38][R4.64] ;  /* 0x0000002604030981 */ /* 0x000ee8000c1e1900 */
[----:B------:R-:W3:Y:S01]  /*1590*/  @P0 LDG.E R8, desc[UR38][R4.64+0x4] ;  /* 0x0000042604080981 */ /* 0x000ee2000c1e1900 */
[----:B-----5:R-:W-:Y:S02]  /*15a0*/  IMAD.IADD R9, R27, 0x1, -R0 ;  /* 0x000000011b097824 */ /* 0x020fe400078e0a00 */
[----:B------:R-:W-:Y:S02]  /*15b0*/  IMAD.MOV.U32 R105, RZ, RZ, R27 ;  /* 0x000000ffff697224 */ /* 0x000fe400078e001b */
[----:B----4-:R-:W-:-:S05]  /*15c0*/  @P1 IMAD.WIDE R6, R30, 0x4, R6 ;  /* 0x000000041e061825 */ /* 0x010fca00078e0206 */
[----:B------:R4:W5:Y:S01]  /*15d0*/  @P1 LDG.E R105, desc[UR38][R6.64] ;  /* 0x0000002606691981 */ /* 0x000962000c1e1900 */
[----:B-1----:R-:W-:Y:S01]  /*15e0*/  ISETP.GE.AND P1, PT, R11, 0x1, PT ;  /* 0x000000010b00780c */ /* 0x002fe20003f26270 */
[----:B------:R-:W-:-:S04]  /*15f0*/  IMAD.MOV.U32 R108, RZ, RZ, 0xc0 ;  /* 0x000000c0ff6c7424 */ /* 0x000fc800078e00ff */
[----:B------:R-:W-:Y:S02]  /*1600*/  IMAD R108, R13, R108, 0xc0 ;  /* 0x000000c00d6c7424 */ /* 0x000fe400078e026c */
[----:B---3--:R-:W-:-:S04]  /*1610*/  @P0 IMAD.IADD R24, R8, 0x1, -R3 ;  /* 0x0000000108180824 */ /* 0x008fc800078e0a03 */
[----:B------:R-:W-:-:S04]  /*1620*/  IMAD.IADD R12, R9, 0x1, R24 ;  /* 0x00000001090c7824 */ /* 0x000fc800078e0218 */
[C---:B------:R-:W-:Y:S01]  /*1630*/  VIADD R0, R12.reuse, 0x7f ;  /* 0x0000007f0c007836 */ /* 0x040fe20000000000 */
[----:B------:R4:W-:Y:S01]  /*1640*/  STL [R1+0x30], R12 ;  /* 0x0000300c01007387 */ /* 0x0009e20000100800 */
[----:B------:R-:W-:-:S03]  /*1650*/  IADD3 R108, R12, R108, -R14 ;  /* 0x0000006c0c6c7210 */ /* 0x000fc60007ffe80e */
[----:B------:R-:W-:-:S04]  /*1660*/  SHF.R.S32.HI R3, RZ, 0x1f, R0 ;  /* 0x0000001fff037819 */ /* 0x000fc80000011400 */
[----:B------:R-:W-:Y:S01]  /*1670*/  LEA.HI R3, R3, R0, RZ, 0x7 ;  /* 0x0000000003037211 */ /* 0x000fe200078f38ff */
[----:B------:R-:W-:-:S03]  /*1680*/  IMAD.IADD R0, R108, 0x1, R10 ;  /* 0x000000016c007824 */ /* 0x000fc600078e020a */
[----:B------:R-:W-:Y:S01]  /*1690*/  SHF.R.S32.HI R111, RZ, 0x7, R3 ;  /* 0x00000007ff6f7819 */ /* 0x000fe20000011403 */
[----:B----4-:R-:W-:Y:S06]  /*16a0*/  @!P1 BRA `(.L_x_9352) ;  /* 0x0000000000489947 */ /* 0x010fec0003800000 */
        /* <DEDUP_REMOVED lines=11> */
.L_x_9354:
[----:B------:R-:W-:-:S13]  /*1760*/  ISETP.NE.AND P0, PT, R11, 0x1, PT ;  /* 0x000000010b00780c */ /* 0x000fda0003f05270 */
[----:B------:R-:W1:Y:S02]  /*1770*/  @P0 LDC.64 R4, c[0x0][0x9e8] ;  /* 0x00027a00ff040b82 */ /* 0x000e640000000a00 */
[----:B-1----:R-:W-:-:S05]  /*1780*/  @P0 IMAD.HI.U32 R4, R3, R4, RZ ;  /* 0x0000000403040227 */ /* 0x002fca00078e00ff */
[----:B------:R-:W-:-:S07]  /*1790*/  @P0 SHF.R.U32.HI R3, RZ, R5, R4 ;  /* 0x00000005ff030219 */ /* 0x000fce0000011604 */
.L_x_9355:
[----:B------:R-:W-:Y:S05]  /*17a0*/  BSYNC B0 ;  /* 0x0000000000007941 */ /* 0x000fea0003800000 */
.L_x_9353:
[----:B------:R-:W-:-:S05]  /*17b0*/  IMAD R3, R3, R11, R11 ;  /* 0x0000000b03037224 */ /* 0x000fca00078e020b */
[----:B------:R-:W-:-:S07]  /*17c0*/  VIMNMX R0, R0, R3, PT ;  /* 0x0000000300007248 */ /* 0x000fce0003fe0100 */
.L_x_9352:
        /* <DEDUP_REMOVED lines=15> */
.L_x_9358:
[----:B------:R-:W-:Y:S01]  /*18c0*/  ISETP.NE.AND P0, PT, R11, 0x1, PT ;  /* 0x000000010b00780c */ /* 0x000fe20003f05270 */
[----:B------:R-:W-:-:S12]  /*18d0*/  IMAD.MOV.U32 R4, RZ, RZ, R106 ;  /* 0x000000ffff047224 */ /* 0x000fd800078e006a */
[----:B------:R-:W1:Y:S02]  /*18e0*/  @P0 LDC.64 R6, c[0x0][0x9e8] ;  /* 0x00027a00ff060b82 */ /* 0x000e640000000a00 */
[----:B-1----:R-:W-:-:S05]  /*18f0*/  @P0 IMAD.HI.U32 R6, R106, R6, RZ ;  /* 0x000000066a060227 */ /* 0x002fca00078e00ff */
[----:B------:R-:W-:-:S07]  /*1900*/  @P0 SHF.R.U32.HI R4, RZ, R7, R6 ;  /* 0x00000007ff040219 */ /* 0x000fce0000011606 */
.L_x_9359:
[----:B------:R-:W-:Y:S05]  /*1910*/  BSYNC B0 ;  /* 0x0000000000007941 */ /* 0x000fea0003800000 */
.L_x_9357:
[----:B------:R-:W-:-:S05]  /*1920*/  IMAD R4, R4, R11, RZ ;  /* 0x0000000b04047224 */ /* 0x000fca00078e02ff */
[----:B------:R-:W-:-:S07]  /*1930*/  VIMNMX R3, R3, R4, !PT ;  /* 0x0000000403037248 */ /* 0x000fce0007fe0100 */
.L_x_9356:
        /* <DEDUP_REMOVED lines=31> */
[----:B0-----:R0:W1:Y:S01]  /*1b30*/  LDC.64 R14, c[0x4][R0] ;  /* 0x01000000000e7b82 */ /* 0x0010620000000a00 */
        /* <DEDUP_REMOVED lines=8> */
[----:B0-2---:R-:W-:-:S07]  /*1bc0*/  IMAD.MOV.U32 R13, RZ, RZ, RZ ;  /* 0x000000ffff0d7224 */ /* 0x005fce00078e00ff */
[----:B------:R-:W-:-:S07]  /*1bd0*/  LEPC R20, `(.L_x_9362) ;  /* 0x000000001014794e */ /* 0x000fce0000000000 */
[----:B-1---5:R-:W-:Y:S05]  /*1be0*/  CALL.ABS.NOINC R14 ;  /* 0x000000000e007343 */ /* 0x022fea0003c00000 */
.L_x_9362:
[----:B------:R-:W-:Y:S05]  /*1bf0*/  BSYNC B6 ;  /* 0x0000000000067941 */ /* 0x000fea0003800000 */
.L_x_9361:
        /* <DEDUP_REMOVED lines=20> */
.L_x_9364:
[----:B------:R-:W-:Y:S05]  /*1d40*/  BSYNC B6 ;  /* 0x0000000000067941 */ /* 0x000fea0003800000 */
.L_x_9363:
[----:B------:R-:W-:Y:S01]  /*1d50*/  ULDC.64 UR4, c[0x0][0x9f8] ;  /* 0x00027e0000047ab9 */ /* 0x000fe20000000a00 */
[----:B------:R-:W-:Y:S01]  /*1d60*/  IMAD.MOV.U32 R3, RZ, RZ, R30 ;  /* 0x000000ffff037224 */ /* 0x000fe200078e001e */
[----:B------:R-:W-:Y:S01]  /*1d70*/  ISETP.NE.U32.AND P0, PT, RZ, UR4, PT ;  /* 0x00000004ff007c0c */ /* 0x000fe2000bf05070 */
[----:B------:R-:W3:Y:S01]  /*1d80*/  LDL.LU R38, [R1] ;  /* 0x0000000001267983 */ /* 0x000ee20000300800 */
[----:B------:R-:W1:Y:S01]  /*1d90*/  LDC R0, c[0x0][0x428] ;  /* 0x00010a00ff007b82 */ /* 0x000e620000000800 */
[----:B------:R-:W4:Y:S01]  /*1da0*/  S2R R20, SR_TID.X ;  /* 0x0000000000147919 */ /* 0x000f220000002100 */
[----:B------:R-:W-:-:S06]  /*1db0*/  ISETP.NE.AND.EX P0, PT, RZ, UR5, PT, P0 ;  /* 0x00000005ff007c0c */ /* 0x000fcc000bf05300 */
[----:B------:R-:W0:Y:S01]  /*1dc0*/  LDC.64 R6, c[0x0][0x2f0] ;  /* 0x0000bc00ff067b82 */ /* 0x000e220000000a00 */
[----:B------:R-:W-:Y:S01]  /*1dd0*/  IMAD.IADD R72, R72, 0x1, R27 ;  /* 0x0000000148487824 */ /* 0x000fe200078e021b */
[----:B------:R-:W-:Y:S01]  /*1de0*/  ULDC.64 UR6, c[0x0][0xa08] ;  /* 0x0002820000067ab9 */ /* 0x000fe20000000a00 */
[----:B------:R-:W-:Y:S01]  /*1df0*/  IMAD.MOV.U32 R15, RZ, RZ, R29 ;  /* 0x000000ffff0f7224 */ /* 0x000fe200078e001d */
[----:B------:R-:W-:Y:S01]  /*1e00*/  ULDC.64 UR4, c[0x0][0x2f8] ;  /* 0x0000be0000047ab9 */ /* 0x000fe20000000a00 */
[----:B------:R-:W-:Y:S01]  /*1e10*/  SHF.R.S32.HI R32, RZ, 0x1f, R23 ;  /* 0x0000001fff207819 */ /* 0x000fe20000011417 */
[C---:B------:R-:W-:Y:S01]  /*1e20*/  VIADD R37, R19.reuse, 0x10 ;  /* 0x0000001013257836 */ /* 0x040fe20000000000 */
[----:B------:R-:W3:Y:S01]  /*1e30*/  LDL R36, [R1+0x18] ;  /* 0x0000180001247983 */ /* 0x000ee20000100800 */
[C---:B------:R-:W-:Y:S01]  /*1e40*/  VIADD R103, R19.reuse, 0x30 ;  /* 0x0000003013677836 */ /* 0x040fe20000000000 */
[----:B------:R-:W2:Y:S01]  /*1e50*/  @P0 LDC.64 R4, c[0x0][0x9f8] ;  /* 0x00027e00ff040b82 */ /* 0x000ea20000000a00 */
[----:B------:R-:W-:Y:S01]  /*1e60*/  VIADD R31, R19, 0x20 ;  /* 0x00000020131f7836 */ /* 0x000fe20000000000 */
[----:B------:R-:W3:Y:S06]  /*1e70*/  LDL R35, [R1+0x1c] ;  /* 0x00001c0001237983 */ /* 0x000eec0000100800 */
[----:B------:R-:W3:Y:S01]  /*1e80*/  LDC R104, c[0x0][0x3d4] ;  /* 0x0000f500ff687b82 */ /* 0x000ee20000000800 */
[----:B--2---:R-:W-:-:S05]  /*1e90*/  @P0 IMAD.WIDE R4, R30, 0x4, R4 ;  /* 0x000000041e040825 */ /* 0x004fca00078e0204 */
[----:B------:R2:W3:Y:S01]  /*1ea0*/  @P0 LDG.E R3, desc[UR38][R4.64] ;  /* 0x0000002604030981 */ /* 0x0004e2000c1e1900 */
[----:B-1----:R-:W-:Y:S02]  /*1eb0*/  ISETP.NE.AND P0, PT, R0, 0x1, PT ;  /* 0x000000010000780c */ /* 0x002fe40003f05270 */
[----:B------:R-:W-:Y:S02]  /*1ec0*/  SHF.R.S32.HI R13, RZ, 0x1f, R72 ;  /* 0x0000001fff0d7819 */ /* 0x000fe40000011448 */
[----:B----4-:R-:W-:-:S03]  /*1ed0*/  SHF.R.U32.HI R34, RZ, 0x7, R20 ;  /* 0x00000007ff227819 */ /* 0x010fc60000011614 */
[-C--:B0-----:R-:W-:Y:S02]  /*1ee0*/  IMAD R8, R13, R6.reuse, RZ ;  /* 0x000000060d087224 */ /* 0x081fe400078e02ff */
[----:B--2---:R-:W-:-:S04]  /*1ef0*/  IMAD.WIDE.U32 R4, R72, R6, RZ ;  /* 0x0000000648047225 */ /* 0x004fc800078e00ff */
[----:B------:R-:W0:Y:S08]  /*1f00*/  @P0 LDC R0, c[0x0][0x42c] ;  /* 0x00010b00ff000b82 */ /* 0x000e300000000800 */
[----:B------:R-:W1:Y:S01]  /*1f10*/  @P0 LDC R9, c[0x0][0x430] ;  /* 0x00010c00ff090b82 */ /* 0x000e620000000800 */
[----:B0-----:R-:W-:-:S05]  /*1f20*/  @P0 IMAD.HI.U32 R0, R29, R0, RZ ;  /* 0x000000001d000227 */ /* 0x001fca00078e00ff */
[----:B-1----:R-:W-:Y:S01]  /*1f30*/  @P0 SHF.R.U32.HI R15, RZ, R9, R0 ;  /* 0x00000009ff0f0219 */ /* 0x002fe20000011600 */
[----:B------:R-:W-:Y:S01]  /*1f40*/  VIADD R0, R20, 0xffffff80 ;  /* 0xffffff8014007836 */ /* 0x000fe20000000000 */
[----:B------:R-:W-:Y:S01]  /*1f50*/  ISETP.NE.U32.AND P0, PT, RZ, UR6, PT ;  /* 0x00000006ff007c0c */ /* 0x000fe2000bf05070 */
[----:B------:R-:W-:Y:S01]  /*1f60*/  IMAD R9, R72, R7, R8 ;  /* 0x0000000748097224 */ /* 0x000fe200078e0208 */
[----:B------:R-:W-:Y:S02]  /*1f70*/  SHF.R.S32.HI R10, RZ, 0x1f, R15 ;  /* 0x0000001fff0a7819 */ /* 0x000fe4000001140f */
[----:B------:R-:W-:Y:S01]  /*1f80*/  SHF.R.S32.HI R11, RZ, 0x1f, R0 ;  /* 0x0000001fff0b7819 */ /* 0x000fe20000011400 */
[----:B------:R-:W-:Y:S01]  /*1f90*/  IMAD.IADD R5, R5, 0x1, R9 ;  /* 0x0000000105057824 */ /* 0x000fe200078e0209 */
[----:B------:R-:W-:Y:S01]  /*1fa0*/  ISETP.NE.AND.EX P0, PT, RZ, UR7, PT, P0 ;  /* 0x00000007ff007c0c */ /* 0x000fe2000bf05300 */
[----:B------:R-:W-:Y:S01]  /*1fb0*/  IMAD R8, R10, UR4, RZ ;  /* 0x000000040a087c24 */ /* 0x000fe2000f8e02ff */
[----:B------:R-:W-:Y:S01]  /*1fc0*/  LEA.HI R11, R11, R0, RZ, 0x2 ;  /* 0x000000000b0b7211 */ /* 0x000fe200078f10ff */
[----:B------:R-:W-:Y:S01]  /*1fd0*/  IMAD.WIDE.U32 R4, R15, UR4, R4 ;  /* 0x000000040f047c25 */ /* 0x000fe2000f8e0004 */
[----:B------:R-:W-:-:S02]  /*1fe0*/  ISETP.NE.AND P6, PT, R34, 0x1, PT ;  /* 0x000000012200780c */ /* 0x000fc40003fc5270 */
[--C-:B------:R-:W-:Y:S01]  /*1ff0*/  SHF.R.S32.HI R21, RZ, 0x2, R11.reuse ;  /* 0x00000002ff157819 */ /* 0x100fe2000001140b */
[----:B------:R-:W-:Y:S01]  /*2000*/  IMAD R9, R15, UR5, R8 ;  /* 0x000000050f097c24 */ /* 0x000fe2000f8e0208 */
[----:B------:R-:W-:Y:S01]  /*2010*/  ULDC.64 UR4, c[0x0][0x300] ;  /* 0x0000c00000047ab9 */ /* 0x000fe20000000a00 */
[----:B------:R-:W-:Y:S02]  /*2020*/  SHF.R.S32.HI R8, RZ, 0x1f, R11 ;  /* 0x0000001fff087819 */ /* 0x000fe4000001140b */
[----:B------:R-:W-:Y:S02]  /*2030*/  IMAD.IADD R5, R5, 0x1, R9 ;  /* 0x0000000105057824 */ /* 0x000fe400078e0209 */
[----:B------:R-:W-:-:S04]  /*2040*/  LEA.HI R8, R8, R21, RZ, 0x2 ;  /* 0x0000001508087211 */ /* 0x000fc800078f10ff */
[----:B------:R-:W-:-:S05]  /*2050*/  LOP3.LUT R8, R8, 0xfffffffc, RZ, 0xc0, !PT ;  /* 0xfffffffc08087812 */ /* 0x000fca00078ec0ff */
[----:B------:R-:W-:Y:S01]  /*2060*/  IMAD.IADD R21, R21, 0x1, -R8 ;  /* 0x0000000115157824 */ /* 0x000fe200078e0a08 */
[----:B---3--:R-:W-:Y:S02]  /*2070*/  LOP3.LUT R38, R38, 0xfffffffd, RZ, 0xc0, !PT ;  /* 0xfffffffd26267812 */ /* 0x008fe400078ec0ff */
[----:B------:R-:W-:Y:S02]  /*2080*/  SHF.R.S32.HI R0, RZ, 0x1f, R3 ;  /* 0x0000001fff007819 */ /* 0x000fe40000011403 */
[----:B------:R-:W-:Y:S02]  /*2090*/  SEL R63, R3, RZ, !P0 ;  /* 0x000000ff033f7207 */ /* 0x000fe40004000000 */
[----:B------:R-:W-:-:S05]  /*20a0*/  SEL R30, R0, RZ, !P0 ;  /* 0x000000ff001e7207 */ /* 0x000fca0004000000 */
[----:B------:R-:W-:Y:S02]  /*20b0*/  IMAD R0, R30, UR4, RZ ;  /* 0x000000041e007c24 */ /* 0x000fe4000f8e02ff */
[----:B------:R-:W-:-:S04]  /*20c0*/  IMAD.WIDE.U32 R60, R63, UR4, R4 ;  /* 0x000000043f3c7c25 */ /* 0x000fc8000f8e0004 */
[----:B------:R-:W-:Y:S01]  /*20d0*/  IMAD R3, R63, UR5, R0 ;  /* 0x000000053f037c24 */ /* 0x000fe2000f8e0200 */
[----:B------:R-:W-:Y:S05]  /*20e0*/  @!P6 WARPSYNC.ALL ;  /* 0x000000000000e948 */ /* 0x000fea0003800000 */
[----:B------:R-:W-:Y:S01]  /*20f0*/  ULDC.64 UR4, c[0x0][0x320] ;  /* 0x0000c80000047ab9 */ /* 0x000fe20000000a00 */
[--C-:B------:R-:W-:Y:S01]  /*2100*/  SHF.R.S32.HI R5, RZ, 0x1f, R19.reuse ;  /* 0x0000001fff057819 */ /* 0x100fe20000011413 */
[----:B------:R-:W-:Y:S01]  /*2110*/  IMAD R0, R10, UR4, RZ ;  /* 0x000000040a007c24 */ /* 0x000fe2000f8e02ff */
[----:B------:R-:W-:Y:S01]  /*2120*/  ULDC.64 UR6, c[0x0][0x328] ;  /* 0x0000ca0000067ab9 */ /* 0x000fe20000000a00 */
[----:B------:R-:W-:Y:S01]  /*2130*/  IMAD.MOV.U32 R4, RZ, RZ, R19 ;  /* 0x000000ffff047224 */ /* 0x000fe200078e0013 */
[----:B------:R-:W0:Y:S01]  /*2140*/  LDC.64 R10, c[0x0][0x3e8] ;  /* 0x0000fa00ff0a7b82 */ /* 0x000e220000000a00 */
[----:B------:R-:W-:-:S02]  /*2150*/  IMAD R27, R15, UR5, R0 ;  /* 0x000000050f1b7c24 */ /* 0x000fc4000f8e0200 */
[----:B------:R-:W-:Y:S01]  /*2160*/  IMAD.WIDE.U32 R14, R15, UR4, R4 ;  /* 0x000000040f0e7c25 */ /* 0x000fe2000f8e0004 */
[----:B------:R-:W-:-:S03]  /*2170*/  ULDC UR4, c[0x0][0x2e4] ;  /* 0x0000b90000047ab9 */ /* 0x000fc60000000800 */
[-C--:B------:R-:W-:Y:S01]  /*2180*/  IMAD R0, R32, R6.reuse, RZ ;  /* 0x0000000620007224 */ /* 0x080fe200078e02ff */
[----:B------:R-:W-:Y:S02]  /*2190*/  ISETP.GE.AND P0, PT, R19, UR4, PT ;  /* 0x0000000413007c0c */ /* 0x000fe4000bf06270 */
[----:B------:R-:W-:Y:S01]  /*21a0*/  ISETP.GE.AND P1, PT, R37, UR4, PT ;  /* 0x0000000425007c0c */ /* 0x000fe2000bf26270 */
[----:B------:R-:W-:Y:S02]  /*21b0*/  IMAD R83, R23, R7, R0 ;  /* 0x0000000717537224 */ /* 0x000fe400078e0200 */
[----:B------:R-:W-:Y:S01]  /*21c0*/  IMAD.IADD R0, R61, 0x1, R3 ;  /* 0x000000013d007824 */ /* 0x000fe200078e0203 */
[----:B------:R-:W-:Y:S02]  /*21d0*/  SEL R3, RZ, 0x1, P0 ;  /* 0x00000001ff037807 */ /* 0x000fe40000000000 */
[----:B------:R-:W-:Y:S02]  /*21e0*/  LOP3.LUT P0, RZ, R21, 0x2, RZ, 0xc0, !PT ;  /* 0x0000000215ff7812 */ /* 0x000fe4000780c0ff */
[----:B------:R-:W-:Y:S01]  /*21f0*/  SEL R12, RZ, 0xffffffff, P1 ;  /* 0xffffffffff0c7807 */ /* 0x000fe20000800000 */
[----:B------:R-:W-:-:S04]  /*2200*/  IMAD.WIDE.U32 R8, R23, R6, R4 ;  /* 0x0000000617087225 */ /* 0x000fc800078e0004 */
[----:B------:R-:W-:Y:S01]  /*2210*/  IMAD.SHL.U32 R12, R12, 0x2, RZ ;  /* 0x000000020c0c7824 */ /* 0x000fe200078e00ff */
[----:B------:R-:W-:-:S04]  /*2220*/  IADD3 R84, P1, R60, R8, RZ ;  /* 0x000000083c547210 */ /* 0x000fc80007f3e0ff */
[----:B------:R-:W-:Y:S01]  /*2230*/  LOP3.LUT R3, R12, 0x2, R3, 0xe2, !PT ;  /* 0x000000020c037812 */ /* 0x000fe200078ee203 */
[----:B0-----:R-:W-:Y:S01]  /*2240*/  IMAD R12, R32, R10, RZ ;  /* 0x0000000a200c7224 */ /* 0x001fe200078e02ff */
[----:B------:R-:W-:Y:S02]  /*2250*/  IADD3.X R83, R0, R9, R83, P1, !PT ;  /* 0x0000000900537210 */ /* 0x000fe40000ffe453 */
[----:B------:R-:W-:Y:S01]  /*2260*/  @P0 LOP3.LUT R38, R38, 0x2, RZ, 0xfc, !PT ;  /* 0x0000000226260812 */ /* 0x000fe200078efcff */
[----:B------:R-:W-:Y:S01]  /*2270*/  IMAD.IADD R15, R15, 0x1, R27 ;  /* 0x000000010f0f7824 */ /* 0x000fe200078e021b */
[----:B------:R-:W-:Y:S01]  /*2280*/  ISETP.GE.AND P0, PT, R31, UR4, PT ;  /* 0x000000041f007c0c */ /* 0x000fe2000bf06270 */
[----:B------:R-:W0:Y:S01]  /*2290*/  LDC.64 R8, c[0x0][0x3d8] ;  /* 0x0000f600ff087b82 */ /* 0x000e220000000a00 */
[----:B------:R-:W-:Y:S01]  /*22a0*/  ISETP.GE.AND P1, PT, R103, UR4, PT ;  /* 0x0000000467007c0c */ /* 0x000fe2000bf26270 */
[----:B------:R-:W-:Y:S01]  /*22b0*/  IMAD R27, R23, R11, R12 ;  /* 0x0000000b171b7224 */ /* 0x000fe200078e020c */
[----:B------:R-:W-:-:S02]  /*22c0*/  SEL R12, RZ, 0x4, P0 ;  /* 0x00000004ff0c7807 */ /* 0x000fc40000000000 */
[----:B------:R-:W-:-:S04]  /*22d0*/  SEL R20, RZ, 0x8, P1 ;  /* 0x00000008ff147807 */ /* 0x000fc80000800000 */
[----:B------:R-:W-:Y:S01]  /*22e0*/  LOP3.LUT R3, R20, R3, R12, 0xfe, !PT ;  /* 0x0000000314037212 */ /* 0x000fe200078efe0c */
[----:B------:R-:W-:Y:S02]  /*22f0*/  IMAD R20, R30, UR6, RZ ;  /* 0x000000061e147c24 */ /* 0x000fe4000f8e02ff */
[----:B------:R-:W2:Y:S01]  /*2300*/  LDL R30, [R1+0x20] ;  /* 0x00002000011e7983 */ /* 0x000ea20000100800 */
[----:B------:R-:W-:-:S05]  /*2310*/  VIADD R102, R19, 0x40 ;  /* 0x0000004013667836 */ /* 0x000fca0000000000 */
[----:B------:R-:W-:Y:S01]  /*2320*/  ISETP.GE.AND P0, PT, R102, UR4, PT ;  /* 0x0000000466007c0c */ /* 0x000fe2000bf06270 */
[----:B------:R-:W-:-:S03]  /*2330*/  IMAD R33, R63, UR7, R20 ;  /* 0x000000073f217c24 */ /* 0x000fc6000f8e0214 */
[----:B------:R-:W-:Y:S02]  /*2340*/  SEL R12, RZ, 0x10, P0 ;  /* 0x00000010ff0c7807 */ /* 0x000fe40000000000 */
[-C--:B------:R-:W-:Y:S01]  /*2350*/  ISETP.GE.AND P0, PT, R19, R104.reuse, PT ;  /* 0x000000681300720c */ /* 0x080fe20003f06270 */
[----:B------:R-:W-:Y:S01]  /*2360*/  IMAD.WIDE.U32 R62, R63, UR6, R14 ;  /* 0x000000063f3e7c25 */ /* 0x000fe2000f8e000e */
[--C-:B------:R-:W-:Y:S02]  /*2370*/  SHF.R.S32.HI R29, RZ, 0x1f, R16.reuse ;  /* 0x0000001fff1d7819 */ /* 0x100fe40000011410 */
[-C--:B------:R-:W-:Y:S01]  /*2380*/  ISETP.GE.AND P1, PT, R37, R104.reuse, PT ;  /* 0x000000682500720c */ /* 0x080fe20003f26270 */
[----:B------:R-:W-:Y:S01]  /*2390*/  IMAD.MOV.U32 R28, RZ, RZ, R16 ;  /* 0x000000ffff1c7224 */ /* 0x000fe200078e0010 */
[----:B------:R-:W-:Y:S01]  /*23a0*/  ISETP.GE.AND P2, PT, R31, R104, PT ;  /* 0x000000681f00720c */ /* 0x000fe20003f46270 */
[----:B------:R-:W-:Y:S01]  /*23b0*/  IMAD.WIDE.U32 R64, R23, R10, R4 ;  /* 0x0000000a17407225 */ /* 0x000fe200078e0004 */
[----:B------:R-:W-:-:S03]  /*23c0*/  LOP3.LUT R12, R3, R12, RZ, 0xfc, !PT ;  /* 0x0000000c030c7212 */ /* 0x000fc600078efcff */
[-C--:B0-----:R-:W-:Y:S02]  /*23d0*/  IMAD R14, R32, R8.reuse, RZ ;  /* 0x00000008200e7224 */ /* 0x081fe400078e02ff */
[CC--:B------:R-:W-:Y:S01]  /*23e0*/  IMAD.WIDE.U32 R68, R23.reuse, R8.reuse, R4 ;  /* 0x0000000817447225 */ /* 0x0c0fe200078e0004 */
[C---:B------:R-:W-:Y:S02]  /*23f0*/  SEL R4, R104.reuse, RZ, P0 ;  /* 0x000000ff68047207 */ /* 0x040fe40000000000 */
[C---:B------:R-:W-:Y:S01]  /*2400*/  SEL R3, R104.reuse, RZ, P1 ;  /* 0x000000ff68037207 */ /* 0x040fe20000800000 */
[C---:B------:R-:W-:Y:S01]  /*2410*/  IMAD R15, R23.reuse, R9, R14 ;  /* 0x00000009170f7224 */ /* 0x040fe200078e020e */
[----:B------:R-:W-:Y:S01]  /*2420*/  SEL R5, R104, RZ, P2 ;  /* 0x000000ff68057207 */ /* 0x000fe20001000000 */
[----:B------:R-:W-:-:S04]  /*2430*/  IMAD.WIDE.U32 R70, R23, R8, R28 ;  /* 0x0000000817467225 */ /* 0x000fc800078e001c */
[----:B------:R-:W-:-:S04]  /*2440*/  IMAD.WIDE.U32 R66, R23, R10, R28 ;  /* 0x0000000a17427225 */ /* 0x000fc800078e001c */
[----:B------:R-:W-:Y:S02]  /*2450*/  IMAD.IADD R4, R19, 0x1, R4 ;  /* 0x0000000113047824 */ /* 0x000fe400078e0204 */
[----:B------:R-:W-:Y:S02]  /*2460*/  IMAD.IADD R69, R69, 0x1, R15 ;  /* 0x0000000145457824 */ /* 0x000fe400078e020f */
[----:B------:R-:W-:Y:S02]  /*2470*/  IMAD.IADD R71, R15, 0x1, R71 ;  /* 0x000000010f477824 */ /* 0x000fe400078e0247 */
[----:B------:R-:W-:Y:S02]  /*2480*/  IMAD.IADD R65, R65, 0x1, R27 ;  /* 0x0000000141417824 */ /* 0x000fe400078e021b */
[----:B------:R-:W-:Y:S02]  /*2490*/  IMAD.IADD R67, R27, 0x1, R67 ;  /* 0x000000011b437824 */ /* 0x000fe400078e0243 */
[----:B------:R-:W-:-:S02]  /*24a0*/  IMAD.IADD R15, R37, 0x1, R3 ;  /* 0x00000001250f7824 */ /* 0x000fc400078e0203 */
[----:B------:R-:W-:Y:S01]  /*24b0*/  IMAD.IADD R27, R31, 0x1, R5 ;  /* 0x000000011f1b7824 */ /* 0x000fe200078e0205 */
[----:B------:R-:W-:Y:S02]  /*24c0*/  SHF.R.S32.HI R5, RZ, 0x1f, R4 ;  /* 0x0000001fff057819 */ /* 0x000fe40000011404 */
[----:B------:R-:W-:Y:S02]  /*24d0*/  SHF.R.S32.HI R20, RZ, 0x1f, R15 ;  /* 0x0000001fff147819 */ /* 0x000fe4000001140f */
[CC--:B------:R-:W-:Y:S02]  /*24e0*/  LEA.HI R14, R5.reuse, R4.reuse, RZ, 0x5 ;  /* 0x00000004050e7211 */ /* 0x0c0fe400078f28ff */
[----:B------:R-:W-:Y:S02]  /*24f0*/  LEA.HI R3, R5, R4, RZ, 0x3 ;  /* 0x0000000405037211 */ /* 0x000fe400078f18ff */
[CC--:B------:R-:W-:Y:S02]  /*2500*/  LEA.HI R4, R20.reuse, R15.reuse, RZ, 0x3 ;  /* 0x0000000f14047211 */ /* 0x0c0fe400078f18ff */
[----:B------:R-:W-:Y:S01]  /*2510*/  LEA.HI R20, R20, R15, RZ, 0x5 ;  /* 0x0000000f14147211 */ /* 0x000fe200078f28ff */
[----:B------:R-:W-:Y:S01]  /*2520*/  IMAD.SHL.U32 R15, R14, 0x80, RZ ;  /* 0x000000800e0f7824 */ /* 0x000fe200078e00ff */
[----:B------:R-:W-:-:S02]  /*2530*/  LOP3.LUT R38, R38, 0xfffffffe, RZ, 0xc0, !PT ;  /* 0xfffffffe26267812 */ /* 0x000fc400078ec0ff */
[----:B------:R-:W-:Y:S02]  /*2540*/  LOP3.LUT R14, R36, 0x18, R3, 0xf8, !PT ;  /* 0x00000018240e7812 */ /* 0x000fe400078ef803 */
[----:B------:R-:W-:Y:S02]  /*2550*/  @P2 LOP3.LUT R38, R38, 0x1, RZ, 0xfc, !PT ;  /* 0x0000000126262812 */ /* 0x000fe400078efcff */
[----:B-----5:R-:W-:Y:S02]  /*2560*/  SHF.R.S32.HI R31, RZ, 0x1f, R105 ;  /* 0x0000001fff1f7819 */ /* 0x020fe40000011469 */
[----:B------:R-:W-:Y:S02]  /*2570*/  LOP3.LUT R15, R15, 0xfffff000, RZ, 0xc0, !PT ;  /* 0xfffff0000f0f7812 */ /* 0x000fe400078ec0ff */
[----:B------:R-:W-:Y:S01]  /*2580*/  LOP3.LUT R14, R14, R35, RZ, 0x3c, !PT ;  /* 0x000000230e0e7212 */ /* 0x000fe200078e3cff */
[----:B------:R0:W-:Y:S01]  /*2590*/  STL [R1], R38 ;  /* 0x0000002601007387 */ /* 0x0001e20000100800 */
[----:B------:R-:W-:Y:S01]  /*25a0*/  SHF.R.S32.HI R28, RZ, 0x1f, R27 ;  /* 0x0000001fff1c7819 */ /* 0x000fe2000001141b */
[----:B------:R-:W-:Y:S01]  /*25b0*/  VIADD R101, R19, 0x50 ;  /* 0x0000005013657836 */ /* 0x000fe20000000000 */
[----:B------:R-:W-:-:S02]  /*25c0*/  IADD3 R72, P2, R23, R72, RZ ;  /* 0x0000004817487210 */ /* 0x000fc40007f5e0ff */
[CC--:B------:R-:W-:Y:S02]  /*25d0*/  LEA.HI R5, R28.reuse, R27.reuse, RZ, 0x3 ;  /* 0x0000001b1c057211 */ /* 0x0c0fe400078f18ff */
[----:B------:R-:W-:Y:S01]  /*25e0*/  LEA.HI R28, R28, R27, RZ, 0x5 ;  /* 0x0000001b1c1c7211 */ /* 0x000fe200078f28ff */
[----:B------:R-:W-:Y:S01]  /*25f0*/  IMAD.SHL.U32 R27, R20, 0x80, RZ ;  /* 0x00000080141b7824 */ /* 0x000fe200078e00ff */
[----:B------:R-:W-:Y:S01]  /*2600*/  LOP3.LUT R20, R36, 0x18, R4, 0xf8, !PT ;  /* 0x0000001824147812 */ /* 0x000fe200078ef804 */
[----:B------:R-:W-:Y:S01]  /*2610*/  IMAD.X R73, R32, 0x1, R13, P2 ;  /* 0x0000000120497824 */ /* 0x000fe200010e060d */
[----:B------:R-:W-:Y:S01]  /*2620*/  ISETP.GE.AND P2, PT, R101, UR4, PT ;  /* 0x0000000465007c0c */ /* 0x000fe2000bf46270 */
[----:B------:R-:W-:Y:S01]  /*2630*/  IMAD.SHL.U32 R29, R28, 0x80, RZ ;  /* 0x000000801c1d7824 */ /* 0x000fe200078e00ff */
[----:B------:R-:W-:Y:S02]  /*2640*/  SHF.L.U64.HI R93, R8, 0x7, R9 ;  /* 0x00000007085d7819 */ /* 0x000fe40000010209 */
[----:B------:R-:W-:-:S02]  /*2650*/  LOP3.LUT R27, R27, 0xfffff000, RZ, 0xc0, !PT ;  /* 0xfffff0001b1b7812 */ /* 0x000fc400078ec0ff */
[-C--:B------:R-:W-:Y:S02]  /*2660*/  LOP3.LUT R20, R20, R35.reuse, RZ, 0x3c, !PT ;  /* 0x0000002314147212 */ /* 0x080fe400078e3cff */
[----:B------:R-:W-:Y:S01]  /*2670*/  LOP3.LUT R28, R36, 0x18, R5, 0xf8, !PT ;  /* 0x00000018241c7812 */ /* 0x000fe200078ef805 */
[----:B------:R-:W-:Y:S01]  /*2680*/  IMAD.WIDE.U32 R68, R105, R8, R68 ;  /* 0x0000000869447225 */ /* 0x000fe200078e0044 */
[----:B------:R-:W-:Y:S02]  /*2690*/  LOP3.LUT R29, R29, 0xfffff000, RZ, 0xc0, !PT ;  /* 0xfffff0001d1d7812 */ /* 0x000fe400078ec0ff */
[----:B------:R-:W-:Y:S01]  /*26a0*/  LOP3.LUT R28, R28, R35, RZ, 0x3c, !PT ;  /* 0x000000231c1c7212 */ /* 0x000fe200078e3cff */
[-C--:B------:R-:W-:Y:S01]  /*26b0*/  IMAD.WIDE.U32 R64, R105, R10.reuse, R64 ;  /* 0x0000000a69407225 */ /* 0x080fe200078e0040 */
[----:B------:R-:W-:Y:S02]  /*26c0*/  LOP3.LUT R75, R3, 0xfffffff8, RZ, 0xc0, !PT ;  /* 0xfffffff8034b7812 */ /* 0x000fe400078ec0ff */
[----:B------:R-:W-:Y:S01]  /*26d0*/  LOP3.LUT R74, R4, 0xfffffff8, RZ, 0xc0, !PT ;  /* 0xfffffff8044a7812 */ /* 0x000fe200078ec0ff */
[----:B------:R-:W-:Y:S01]  /*26e0*/  IMAD.WIDE.U32 R66, R105, R10, R66 ;  /* 0x0000000a69427225 */ /* 0x000fe200078e0042 */
[----:B------:R-:W-:-:S03]  /*26f0*/  SHF.L.U64.HI R87, R6, 0x7, R7 ;  /* 0x0000000706577819 */ /* 0x000fc60000010207 */
[----:B------:R-:W-:Y:S01]  /*2700*/  IMAD.WIDE.U32 R70, R105, R8, R70 ;  /* 0x0000000869467225 */ /* 0x000fe200078e0046 */
[----:B------:R-:W-:-:S03]  /*2710*/  SHF.L.U64.HI R92, R10, 0x7, R11 ;  /* 0x000000070a5c7819 */ /* 0x000fc6000001020b */
[----:B------:R-:W-:Y:S01]  /*2720*/  IMAD.SHL.U32 R7, R10, 0x80, RZ ;  /* 0x000000800a077824 */ /* 0x000fe200078e00ff */
[----:B------:R-:W-:Y:S01]  /*2730*/  SHF.R.S32.HI R96, RZ, 0x1f, R75 ;  /* 0x0000001fff607819 */ /* 0x000fe2000001144b */
[----:B------:R-:W-:Y:S01]  /*2740*/  IMAD.SHL.U32 R6, R6, 0x80, RZ ;  /* 0x0000008006067824 */ /* 0x000fe200078e00ff */
[----:B------:R-:W-:Y:S01]  /*2750*/  SHF.R.S32.HI R95, RZ, 0x1f, R74 ;  /* 0x0000001fff5f7819 */ /* 0x000fe2000001144a */
[----:B------:R-:W-:Y:S02]  /*2760*/  VIADD R109, R34, 0x8 ;  /* 0x00000008226d7836 */ /* 0x000fe40000000000 */
[----:B------:R-:W-:Y:S02]  /*2770*/  IMAD.SHL.U32 R107, R104, 0x2, RZ ;  /* 0x00000002686b7824 */ /* 0x000fe400078e00ff */
[----:B------:R-:W-:Y:S01]  /*2780*/  IMAD.IADD R82, R63, 0x1, R33 ;  /* 0x000000013f527824 */ /* 0x000fe200078e0221 */
[----:B--2---:R-:W-:Y:S01]  /*2790*/  IADD3 R100, R14, R15, R30 ;  /* 0x0000000f0e647210 */ /* 0x004fe20007ffe01e */
[----:B------:R-:W-:-:S04]  /*27a0*/  IMAD R14, R31, R10, RZ ;  /* 0x0000000a1f0e7224 */ /* 0x000fc800078e02ff */
[----:B------:R-:W-:Y:S02]  /*27b0*/  IMAD R15, R105, R11, R14 ;  /* 0x0000000b690f7224 */ /* 0x000fe400078e020e */
[----:B------:R-:W-:-:S04]  /*27c0*/  IMAD R14, R31, R8, RZ ;  /* 0x000000081f0e7224 */ /* 0x000fc800078e02ff */
[----:B------:R-:W-:Y:S01]  /*27d0*/  IMAD R77, R105, R9, R14 ;  /* 0x00000009694d7224 */ /* 0x000fe200078e020e */
[----:B------:R-:W-:Y:S02]  /*27e0*/  SEL R9, RZ, 0x20, P2 ;  /* 0x00000020ff097807 */ /* 0x000fe40001000000 */
[----:B------:R-:W-:Y:S02]  /*27f0*/  IADD3 R98, R20, R27, R30 ;  /* 0x0000001b14627210 */ /* 0x000fe40007ffe01e */
[C---:B------:R-:W-:Y:S02]  /*2800*/  LOP3.LUT R14, R12.reuse, R9, RZ, 0xfc, !PT ;  /* 0x000000090c0e7212 */ /* 0x040fe400078efcff */
[----:B------:R-:W-:Y:S01]  /*2810*/  LOP3.LUT R27, R5, 0xfffffff8, RZ, 0xc0, !PT ;  /* 0xfffffff8051b7812 */ /* 0x000fe200078ec0ff */
[----:B------:R-:W-:Y:S01]  /*2820*/  IMAD.IADD R79, R69, 0x1, R77 ;  /* 0x00000001454f7824 */ /* 0x000fe200078e024d */
[----:B------:R-:W-:Y:S01]  /*2830*/  LOP3.LUT R9, R12, 0x1, RZ, 0xc0, !PT ;  /* 0x000000010c097812 */ /* 0x000fe200078ec0ff */
[----:B------:R-:W-:Y:S01]  /*2840*/  IMAD.SHL.U32 R8, R8, 0x80, RZ ;  /* 0x0000008008087824 */ /* 0x000fe200078e00ff */
[C---:B------:R-:W-:Y:S01]  /*2850*/  LOP3.LUT R10, R14.reuse, 0x2, RZ, 0xc0, !PT ;  /* 0x000000020e0a7812 */ /* 0x040fe200078ec0ff */
[----:B------:R-:W-:Y:S01]  /*2860*/  IMAD.IADD R81, R65, 0x1, R15 ;  /* 0x0000000141517824 */ /* 0x000fe200078e020f */
[C---:B------:R-:W-:Y:S01]  /*2870*/  LOP3.LUT R11, R14.reuse, 0x4, RZ, 0xc0, !PT ;  /* 0x000000040e0b7812 */ /* 0x040fe200078ec0ff */
[----:B------:R-:W-:Y:S01]  /*2880*/  IMAD.IADD R78, R15, 0x1, R67 ;  /* 0x000000010f4e7824 */ /* 0x000fe200078e0243 */
[C---:B------:R-:W-:Y:S01]  /*2890*/  LOP3.LUT R12, R14.reuse, 0x8, RZ, 0xc0, !PT ;  /* 0x000000080e0c7812 */ /* 0x040fe200078ec0ff */
[----:B------:R-:W-:Y:S01]  /*28a0*/  IMAD.IADD R77, R77, 0x1, R71 ;  /* 0x000000014d4d7824 */ /* 0x000fe200078e0247 */
[----:B------:R-:W-:-:S02]  /*28b0*/  LOP3.LUT R13, R14, 0x10, RZ, 0xc0, !PT ;  /* 0x000000100e0d7812 */ /* 0x000fc400078ec0ff */
[----:B------:R-:W-:Y:S02]  /*28c0*/  IADD3 R97, R28, R29, R30 ;  /* 0x0000001d1c617210 */ /* 0x000fe40007ffe01e */
[----:B------:R-:W-:Y:S02]  /*28d0*/  SHF.R.S32.HI R94, RZ, 0x1f, R27 ;  /* 0x0000001fff5e7819 */ /* 0x000fe4000001141b */
[----:B------:R-:W-:Y:S01]  /*28e0*/  LOP3.LUT R14, R14, 0x20, RZ, 0xc0, !PT ;  /* 0x000000200e0e7812 */ /* 0x000fe200078ec0ff */
[----:B0-----:R-:W-:Y:S06]  /*28f0*/  @!P6 BAR.SYNC.DEFER_BLOCKING 0x9, 0x100 ;  /* 0x024400000000eb1d */ /* 0x001fec0000010000 */
.L_x_9420:
[----:B-1-3--:R-:W2:Y:S01]  /*2900*/  LDL R28, [R1+0x44] ;  /* 0x00004400011c7983 */ /* 0x00aea20000100800 */
[----:B0-----:R-:W0:Y:S01]  /*2910*/  LDC.64 R88, c[0x0][0x2d8] ;  /* 0x0000b600ff587b82 */ /* 0x001e220000000a00 */
[----:B------:R-:W-:Y:S01]  /*2920*/  VIADD R31, R25, 0xffffffff ;  /* 0xffffffff191f7836 */ /* 0x000fe20000000000 */
[----:B------:R-:W-:Y:S01]  /*2930*/  LOP3.LUT P4, RZ, R21, 0x2, RZ, 0xc0, !PT ;  /* 0x0000000215ff7812 */ /* 0x000fe2000788c0ff */
[----:B------:R-:W-:Y:S05]  /*2940*/  YIELD ;  /* 0x0000000000007946 */ /* 0x000fea0003800000 */
[----:B------:R-:W1:Y:S01]  /*2950*/  LDC R99, c[0x0][0x3d4] ;  /* 0x0000f500ff637b82 */ /* 0x000e620000000800 */
[----:B------:R-:W-:Y:S01]  /*2960*/  SHF.R.S32.HI R30, RZ, 0x1f, R31 ;  /* 0x0000001fff1e7819 */ /* 0x000fe2000001141f */
[-C--:B------:R-:W-:Y:S01]  /*2970*/  IMAD R15, R87, R31.reuse, RZ ;  /* 0x0000001f570f7224 */ /* 0x080fe200078e02ff */
[----:B------:R-:W-:Y:S01]  /*2980*/  BSSY B0, `(.L_x_9365) ;  /* 0x00003c9000007945 */ /* 0x000fe20003800000 */
[----:B------:R-:W-:-:S04]  /*2990*/  IMAD.WIDE.U32 R56, R6, R31, RZ ;  /* 0x0000001f06387225 */ /* 0x000fc800078e00ff */
[----:B------:R-:W-:Y:S01]  /*29a0*/  IMAD R15, R30, R6, R15 ;  /* 0x000000061e0f7224 */ /* 0x000fe200078e020f */
[----:B------:R-:W-:-:S03]  /*29b0*/  IADD3 R20, P2, R84, R56, RZ ;  /* 0x0000003854147210 */ /* 0x000fc60007f5e0ff */
[----:B------:R-:W-:-:S04]  /*29c0*/  IMAD.IADD R91, R57, 0x1, R15 ;  /* 0x00000001395b7824 */ /* 0x000fc800078e020f */
[----:B------:R-:W-:Y:S01]  /*29d0*/  IMAD.X R25, R91, 0x1, R83, P2 ;  /* 0x000000015b197824 */ /* 0x000fe200010e0653 */
[C---:B0-----:R-:W-:Y:S02]  /*29e0*/  LEA R32, P3, R20.reuse, R88, 0x1 ;  /* 0x0000005814207211 */ /* 0x041fe400078608ff */
[----:B------:R-:W-:Y:S02]  /*29f0*/  ISETP.GT.AND P2, PT, R31, R76, PT ;  /* 0x0000004c1f00720c */ /* 0x000fe40003f44270 */
[----:B------:R-:W-:Y:S01]  /*2a00*/  LEA.HI.X R33, R20, R89, R25, 0x1, P3 ;  /* 0x0000005914217211 */ /* 0x000fe200018f0c19 */
[----:B------:R-:W-:Y:S01]  /*2a10*/  IMAD.MOV.U32 R25, RZ, RZ, R31 ;  /* 0x000000ffff197224 */ /* 0x000fe200078e001f */
[----:B-1----:R-:W-:Y:S01]  /*2a20*/  ISETP.GE.AND P3, PT, R99, 0x1, PT ;  /* 0x000000016300780c */ /* 0x002fe20003f66270 */
[----:B--2---:R-:W-:-:S04]  /*2a30*/  IMAD R15, R18, 0x3000, R28 ;  /* 0x00003000120f7824 */ /* 0x004fc800078e021c */
[C---:B------:R-:W-:Y:S02]  /*2a40*/  VIADD R29, R15.reuse, 0x10 ;  /* 0x000000100f1d7836 */ /* 0x040fe40000000000 */
[C---:B------:R-:W-:Y:S02]  /*2a50*/  @P4 VIADD R29, R15.reuse, 0xfffffff0 ;  /* 0xfffffff00f1d4836 */ /* 0x040fe40000000000 */
[--C-:B------:R-:W-:Y:S02]  /*2a60*/  IMAD R80, R15, 0x2, R26.reuse ;  /* 0x000000020f507824 */ /* 0x100fe400078e021a */
[----:B------:R-:W-:Y:S02]  /*2a70*/  IMAD R20, R29, 0x2, R26 ;  /* 0x000000021d147824 */ /* 0x000fe400078e021a */
[----:B------:R-:W-:Y:S05]  /*2a80*/  @!P3 BRA `(.L_x_9366) ;  /* 0x000000380060b947 */ /* 0x000fea0003800000 */
[----:B------:R-:W-:Y:S01]  /*2a90*/  ULDC.U8 UR4, c[0x0][0x3f0] ;  /* 0x0000fc0000047ab9 */ /* 0x000fe20000000000 */
[-C--:B------:R-:W-:Y:S01]  /*2aa0*/  IMAD R15, R93, R31.reuse, RZ ;  /* 0x0000001f5d0f7224 */ /* 0x080fe200078e02ff */
[----:B------:R-:W-:Y:S01]  /*2ab0*/  ISETP.NE.AND P3, PT, RZ, UR4, PT ;  /* 0x00000004ff007c0c */ /* 0x000fe2000bf65270 */
[----:B------:R-:W-:Y:S02]  /*2ac0*/  IMAD R28, R92, R31, RZ ;  /* 0x0000001f5c1c7224 */ /* 0x000fe400078e02ff */
        /* <DEDUP_REMOVED lines=69> */
.L_x_9369:
[----:B------:R-:W-:Y:S05]  /*2f20*/  BSYNC B1 ;  /* 0x0000000000017941 */ /* 0x000fea0003800000 */
.L_x_9368:
[----:B-----5:R-:W-:Y:S01]  /*2f30*/  IMAD.MOV.U32 R15, RZ, RZ, R34 ;  /* 0x000000ffff0f7224 */ /* 0x020fe200078e0022 */
[----:B------:R-:W-:Y:S01]  /*2f40*/  ISETP.NE.AND P3, PT, R157, 0x3, PT ;  /* 0x000000039d00780c */ /* 0x000fe20003f65270 */
[----:B0-----:R-:W-:Y:S02]  /*2f50*/  IMAD.MOV.U32 R28, RZ, RZ, R35 ;  /* 0x000000ffff1c7224 */ /* 0x001fe400078e0023 */
        /* <DEDUP_REMOVED lines=32> */
[----:B------:R-:W-:-:S04]  /*3160*/  PRMT R119, R15, 0x5410, R28 ;  /* 0x000054100f777816 */ /* 0x000fc8000000001c */
[----:B------:R-:W-:Y:S01]  /*3170*/  PRMT R117, R29, 0x5410, R30 ;  /* 0x000054101d757816 */ /* 0x000fe2000000001e */
[----:B------:R-:W-:Y:S06]  /*3180*/  @!P3 BRA `(.L_x_9370) ;  /* 0x000000000004b947 */ /* 0x000fec0003800000 */
[----:B------:R-:W-:Y:S01]  /*3190*/  BPT.TRAP 0x1 ;  /* 0x000000040000795c */ /* 0x000fe20000300000 */
.L_x_9370:
[----:B------:R-:W2:Y:S01]  /*31a0*/  LDL R28, [R1+0x8] ;  /* 0x00000800011c7983 */ /* 0x000ea20000100800 */
[----:B------:R-:W-:Y:S01]  /*31b0*/  IMAD R15, R18, 0x8, R2 ;  /* 0x00000008120f7824 */ /* 0x000fe200078e0202 */
[----:B------:R-:W-:Y:S01]  /*31c0*/  BSSY B1, `(.L_x_9371) ;  /* 0x0000004000017945 */ /* 0x000fe20003800000 */
[----:B--2---:R-:W-:-:S04]  /*31d0*/  SHF.L.U32 R86, R28, 0x1f, RZ ;  /* 0x0000001f1c567819 */ /* 0x004fc800000006ff */
[----:B------:R-:W0:Y:S02]  /*31e0*/  SYNCS.PHASECHK.TRANS64.TRYWAIT P5, [R15+URZ+0x2d890], R86 ;  /* 0x02d890560f0075a7 */ /* 0x000e2400080a017f */
[----:B0-----:R-:W-:Y:S05]  /*31f0*/  @!P5 BRA `(.L_x_9372) ;  /* 0x000001c800ecd947 */ /* 0x001fea0003800000 */
.L_x_9682:
[----:B------:R-:W-:Y:S05]  /*3200*/  BSYNC B1 ;  /* 0x0000000000017941 */ /* 0x000fea0003800000 */
.L_x_9371:
        /* <DEDUP_REMOVED lines=37> */
[----:B------:R-:W-:-:S02]  /*3460*/  HADD2.F32 R59, -RZ, R115.H1_H1 ;  /* 0x30000073ff3b7230 */ /* 0x000fc40000004100 */
[----:B------:R-:W-:Y:S02]  /*3470*/  HADD2.F32 R30, -RZ, R115.H0_H0 ;  /* 0x20000073ff1e7230 */ /* 0x000fe40000004100 */
[-C--:B------:R-:W-:Y:S01]  /*3480*/  FMUL.FTZ R115, R110, R89.reuse ;  /* 0x000000596e737220 */ /* 0x080fe20000410000 */
[C---:B------:R-:W-:Y:S01]  /*3490*/  FMUL.FTZ R89, R28.reuse, R89 ;  /* 0x000000591c597220 */ /* 0x040fe20000410000 */
[C---:B------:R-:W-:Y:S02]  /*34a0*/  FMUL.FTZ R90, R117.reuse, R90 ;  /* 0x0000005a755a7220 */ /* 0x040fe40000410000 */
[-C--:B------:R-:W-:Y:S01]  /*34b0*/  FFMA.FTZ R115, R28, R59.reuse, -R115 ;  /* 0x0000003b1c737223 */ /* 0x080fe20000010873 */
[----:B------:R-:W-:Y:S01]  /*34c0*/  FFMA.FTZ R110, R110, R59, R89 ;  /* 0x0000003b6e6e7223 */ /* 0x000fe20000010059 */
[-C--:B------:R-:W-:Y:S01]  /*34d0*/  FFMA.FTZ R120, R117, R30.reuse, -R120 ;  /* 0x0000001e75787223 */ /* 0x080fe20000010878 */
[----:B------:R-:W-:-:S03]  /*34e0*/  FFMA.FTZ R113, R113, R30, R90 ;  /* 0x0000001e71717223 */ /* 0x000fc6000001005a */
[----:B------:R-:W-:Y:S02]  /*34f0*/  F2FP.F16.F32.PACK_AB R28, R110, R115 ;  /* 0x000000736e1c723e */ /* 0x000fe400000000ff */
[----:B------:R-:W-:-:S07]  /*3500*/  F2FP.F16.F32.PACK_AB R30, R113, R120 ;  /* 0x00000078711e723e */ /* 0x000fce00000000ff */
.L_x_9377:
[----:B------:R-:W-:Y:S05]  /*3510*/  BSYNC B2 ;  /* 0x0000000000027941 */ /* 0x000fea0003800000 */
.L_x_9376:
[----:B--2---:R1:W-:Y:S02]  /*3520*/  STG.E.128 desc[UR38][R32.64], R28 ;  /* 0x0000001c20007986 */ /* 0x0043e4000c101d26 */
.L_x_9375:
[----:B------:R-:W-:Y:S05]  /*3530*/  BSYNC B1 ;  /* 0x0000000000017941 */ /* 0x000fea0003800000 */
.L_x_9374:
        /* <DEDUP_REMOVED lines=49> */
.L_x_9381:
[----:B------:R-:W-:Y:S05]  /*3850*/  BSYNC B2 ;  /* 0x0000000000027941 */ /* 0x000fea0003800000 */
.L_x_9380:
[----:B--2---:R2:W-:Y:S02]  /*3860*/  STG.E.128 desc[UR38][R32.64+0x20], R28 ;  /* 0x0000201c20007986 */ /* 0x0045e4000c101d26 */
.L_x_9379:
[----:B------:R-:W-:Y:S05]  /*3870*/  BSYNC B1 ;  /* 0x0000000000017941 */ /* 0x000fea0003800000 */
.L_x_9378:
        /* <DEDUP_REMOVED lines=8> */
[----:B------:R-:W-:Y:S02]  /*3900*/  SHF.R.U64 R51, R48, 0x10, R49 ;  /* 0x0000001030337819 */ /* 0x000fe40000001231 */
[--C-:B------:R-:W-:Y:S01]  /*3910*/  SHF.R.U64 R57, R46, 0x10, R47.reuse ;  /* 0x000000102e397819 */ /* 0x100fe2000000122f */
[----:B--2---:R-:W-:Y:S01]  /*3920*/  IMAD.MOV.U32 R46, RZ, RZ, R28 ;  /* 0x000000ffff2e7224 */ /* 0x004fe200078e001c */
[----:B------:R-:W-:Y:S01]  /*3930*/  SHF.R.U32.HI R50, RZ, 0x10, R47 ;  /* 0x00000010ff327819 */ /* 0x000fe2000001162f */
[----:B------:R-:W-:Y:S01]  /*3940*/  IMAD.MOV.U32 R47, RZ, RZ, R31 ;  /* 0x000000ffff2f7224 */ /* 0x000fe200078e001f */
[----:B------:R-:W-:Y:S01]  /*3950*/  SHF.R.U32.HI R56, RZ, 0x10, R49 ;  /* 0x00000010ff387819 */ /* 0x000fe20000011631 */
[----:B------:R-:W-:Y:S02]  /*3960*/  HADD2.F32 R51, -RZ, R51.H0_H0 ;  /* 0x20000033ff337230 */ /* 0x000fe40000004100 */
[--C-:B------:R-:W-:Y:S02]  /*3970*/  HADD2.F32 R31, -RZ, R29.reuse.H1_H1 ;  /* 0x3000001dff1f7230 */ /* 0x100fe40000004100 */
[----:B------:R-:W-:-:S02]  /*3980*/  HADD2.F32 R28, -RZ, R29.H0_H0 ;  /* 0x2000001dff1c7230 */ /* 0x000fc40000004100 */
[----:B------:R-:W-:Y:S02]  /*3990*/  HADD2.F32 R56, -RZ, R56.H0_H0 ;  /* 0x20000038ff387230 */ /* 0x000fe40000004100 */
[-C--:B------:R-:W-:Y:S01]  /*39a0*/  FMUL.FTZ R29, R31, R51.reuse ;  /* 0x000000331f1d7220 */ /* 0x080fe20000410000 */
[----:B------:R-:W-:Y:S02]  /*39b0*/  HADD2.F32 R48, -RZ, R47.H1_H1 ;  /* 0x3000002fff307230 */ /* 0x000fe40000004100 */
[----:B------:R-:W-:Y:S01]  /*39c0*/  FMUL.FTZ R58, R28, R51 ;  /* 0x000000331c3a7220 */ /* 0x000fe20000410000 */
[----:B------:R-:W-:Y:S02]  /*39d0*/  HADD2.F32 R49, -RZ, R57.H0_H0 ;  /* 0x20000039ff317230 */ /* 0x000fe40000004100 */
[----:B------:R-:W-:Y:S02]  /*39e0*/  HADD2.F32 R47, -RZ, R47.H0_H0 ;  /* 0x2000002fff2f7230 */ /* 0x000fe40000004100 */
[----:B------:R-:W-:Y:S01]  /*39f0*/  FMUL.FTZ R88, R48, R56 ;  /* 0x0000003830587220 */ /* 0x000fe20000410000 */
[----:B------:R-:W-:-:S02]  /*3a00*/  HADD2.F32 R50, -RZ, R50.H0_H0 ;  /* 0x20000032ff327230 */ /* 0x000fc40000004100 */
[-C--:B------:R-:W-:Y:S01]  /*3a10*/  FFMA.FTZ R28, R28, R49.reuse, -R29 ;  /* 0x000000311c1c7223 */ /* 0x080fe2000001081d */
[----:B------:R-:W-:Y:S01]  /*3a20*/  FFMA.FTZ R29, R31, R49, R58 ;  /* 0x000000311f1d7223 */ /* 0x000fe2000001003a */
[----:B------:R-:W-:Y:S02]  /*3a30*/  HADD2.F32 R31, -RZ, R46.H1_H1 ;  /* 0x3000002eff1f7230 */ /* 0x000fe40000004100 */
[C---:B------:R-:W-:Y:S01]  /*3a40*/  FMUL.FTZ R51, R47.reuse, R56 ;  /* 0x000000382f337220 */ /* 0x040fe20000410000 */
[----:B------:R-:W-:Y:S01]  /*3a50*/  FFMA.FTZ R88, R47, R50, -R88 ;  /* 0x000000322f587223 */ /* 0x000fe20000010858 */
[----:B------:R-:W-:Y:S01]  /*3a60*/  HADD2.F32 R49, -RZ, R116.H0_H0 ;  /* 0x20000074ff317230 */ /* 0x000fe20000004100 */
[----:B------:R-:W-:Y:S01]  /*3a70*/  F2FP.F16.F32.PACK_AB R29, R29, R28 ;  /* 0x0000001c1d1d723e */ /* 0x000fe200000000ff */
[----:B------:R-:W-:Y:S02]  /*3a80*/  HADD2.F32 R46, -RZ, R46.H0_H0 ;  /* 0x2000002eff2e7230 */ /* 0x000fe40000004100 */
[----:B------:R-:W-:Y:S01]  /*3a90*/  FFMA.FTZ R57, R48, R50, R51 ;  /* 0x0000003230397223 */ /* 0x000fe20000010033 */
[----:B------:R-:W-:-:S02]  /*3aa0*/  HADD2.F32 R116, -RZ, R116.H1_H1 ;  /* 0x30000074ff747230 */ /* 0x000fc40000004100 */
[-C--:B------:R-:W-:Y:S01]  /*3ab0*/  FMUL.FTZ R51, R31, R49.reuse ;  /* 0x000000311f337220 */ /* 0x080fe20000410000 */
        /* <DEDUP_REMOVED lines=13> */
[----:B------:R-:W-:-:S07]  /*3b90*/  F2FP.F16.F32.PACK_AB R30, R116, R49 ;  /* 0x00000031741e723e */ /* 0x000fce00000000ff */
.L_x_9385:
[----:B------:R-:W-:Y:S05]  /*3ba0*/  BSYNC B2 ;  /* 0x0000000000027941 */ /* 0x000fea0003800000 */
.L_x_9384:
[----:B--2---:R3:W-:Y:S02]  /*3bb0*/  STG.E.128 desc[UR38][R32.64+0x40], R28 ;  /* 0x0000401c20007986 */ /* 0x0047e4000c101d26 */
.L_x_9383:
[----:B------:R-:W-:Y:S05]  /*3bc0*/  BSYNC B1 ;  /* 0x0000000000017941 */ /* 0x000fea0003800000 */
.L_x_9382:
        /* <DEDUP_REMOVED lines=49> */
.L_x_9389:
[----:B------:R-:W-:Y:S05]  /*3ee0*/  BSYNC B2 ;  /* 0x0000000000027941 */ /* 0x000fea0003800000 */
.L_x_9388:
[----:B--2---:R4:W-:Y:S02]  /*3ef0*/  STG.E.128 desc[UR38][R32.64+0x60], R28 ;  /* 0x0000601c20007986 */ /* 0x0049e4000c101d26 */
.L_x_9387:
[----:B------:R-:W-:Y:S05]  /*3f00*/  BSYNC B1 ;  /* 0x0000000000017941 */ /* 0x000fea0003800000 */
.L_x_9386:
        /* <DEDUP_REMOVED lines=49> */
.L_x_9393:
[----:B------:R-:W-:Y:S05]  /*4220*/  BSYNC B2 ;  /* 0x0000000000027941 */ /* 0x000fea0003800000 */
.L_x_9392:
[----:B--2---:R1:W-:Y:S02]  /*4230*/  STG.E.128 desc[UR38][R32.64+0x80], R28 ;  /* 0x0000801c20007986 */ /* 0x0043e4000c101d26 */
.L_x_9391:
[----:B------:R-:W-:Y:S05]  /*4240*/  BSYNC B1 ;  /* 0x0000000000017941 */ /* 0x000fea0003800000 */
.L_x_9390:
        /* <DEDUP_REMOVED lines=48> */
.L_x_9395:
[----:B------:R-:W-:Y:S05]  /*4550*/  BSYNC B1 ;  /* 0x0000000000017941 */ /* 0x000fea0003800000 */
.L_x_9394:
[----:B--2---:R1:W-:Y:S01]  /*4560*/  STG.E.128 desc[UR38][R32.64+0xa0], R28 ;  /* 0x0000a01c20007986 */ /* 0x0043e2000c101d26 */
[----:B------:R-:W-:Y:S05]  /*4570*/  BRA `(.L_x_9373) ;  /* 0x0000002000247947 */ /* 0x000fea0003800000 */
.L_x_9367:
        /* <DEDUP_REMOVED lines=21> */
[----:B------:R-:W-:Y:S02]  /*46d0*/  IADD3 R15, P3, R64, R52, RZ ;  /* 0x00000034400f7210 */ /* 0x000fe40007f7e0ff */
[----:B------:R-:W-:-:S03]  /*46e0*/  CS2R R48, SRZ ;  /* 0x0000000000307805 */ /* 0x000fc6000001ff00 */
        /* <DEDUP_REMOVED lines=9> */
[----:B------:R-:W-:Y:S02]  /*4780*/  CS2R R32, SRZ ;  /* 0x0000000000207805 */ /* 0x000fe4000001ff00 */
[----:B------:R-:W-:Y:S02]  /*4790*/  CS2R R46, SRZ ;  /* 0x00000000002e7805 */ /* 0x000fe4000001ff00 */
[----:B------:R-:W-:-:S05]  /*47a0*/  CS2R R44, SRZ ;  /* 0x00000000002c7805 */ /* 0x000fca000001ff00 */
[----:B------:R0:W5:Y:S04]  /*47b0*/  @!P3 LDG.E.128 R36, desc[UR38][R52.64] ;  /* 0x000000263424b981 */ /* 0x000168000c1e1d00 */
[----:B------:R0:W5:Y:S01]  /*47c0*/  @!P3 LDG.E.128 R48, desc[UR38][R54.64] ;  /* 0x000000263630b981 */ /* 0x000162000c1e1d00 */
[----:B------:R-:W-:Y:S01]  /*47d0*/  ISETP.GE.AND P3, PT, R58, R99, PT ;  /* 0x000000633a00720c */ /* 0x000fe20003f66270 */
[----:B------:R-:W-:Y:S01]  /*47e0*/  VIADD R58, R19, 0x20 ;  /* 0x00000020133a7836 */ /* 0x000fe20000000000 */
        /* <DEDUP_REMOVED lines=9> */
.L_x_9397:
[----:B------:R-:W-:Y:S05]  /*4880*/  BSYNC B1 ;  /* 0x0000000000017941 */ /* 0x000fea0003800000 */
.L_x_9396:
        /* <DEDUP_REMOVED lines=40> */
[----:B------:R-:W-:Y:S02]  /*4b10*/  PRMT R126, R126, 0x5410, R52 ;  /* 0x000054107e7e7816 */ /* 0x000fe40000000034 */
[----:B------:R-:W-:Y:S02]  /*4b20*/  PRMT R131, R15, 0x5410, R53 ;  /* 0x000054100f837816 */ /* 0x000fe40000000035 */
[----:B------:R-:W-:Y:S01]  /*4b30*/  PRMT R121, R54, 0x7610, R121 ;  /* 0x0000761036797816 */ /* 0x000fe20000000079 */
[----:B------:R-:W-:Y:S06]  /*4b40*/  @!P3 BRA `(.L_x_9398) ;  /* 0x000000000004b947 */ /* 0x000fec0003800000 */
[----:B------:R-:W-:Y:S01]  /*4b50*/  BPT.TRAP 0x1 ;  /* 0x000000040000795c */ /* 0x000fe20000300000 */
.L_x_9398:
[----:B------:R-:W2:Y:S01]  /*4b60*/  LDL R52, [R1+0x8] ;  /* 0x0000080001347983 */ /* 0x000ea20000100800 */
[----:B------:R-:W-:Y:S01]  /*4b70*/  IMAD R15, R18, 0x8, R2 ;  /* 0x00000008120f7824 */ /* 0x000fe200078e0202 */
[----:B------:R-:W-:Y:S01]  /*4b80*/  BSSY B1, `(.L_x_9399) ;  /* 0x0000004000017945 */ /* 0x000fe20003800000 */
[----:B--2---:R-:W-:-:S04]  /*4b90*/  SHF.L.U32 R86, R52, 0x1f, RZ ;  /* 0x0000001f34567819 */ /* 0x004fc800000006ff */
[----:B------:R-:W0:Y:S02]  /*4ba0*/  SYNCS.PHASECHK.TRANS64.TRYWAIT P5, [R15+URZ+0x2d890], R86 ;  /* 0x02d890560f0075a7 */ /* 0x000e2400080a017f */
[----:B0-----:R-:W-:Y:S05]  /*4bb0*/  @!P5 BRA `(.L_x_9400) ;  /* 0x000001b00090d947 */ /* 0x001fea0003800000 */
.L_x_9683:
[----:B------:R-:W-:Y:S05]  /*4bc0*/  BSYNC B1 ;  /* 0x0000000000017941 */ /* 0x000fea0003800000 */
.L_x_9399:
[----:B------:R-:W-:Y:S05]  /*4bd0*/  @P4 BRA `(.L_x_9373) ;  /* 0x00000018008c4947 */ /* 0x000fea0003800000 */
[----:B------:R-:W1:Y:S01]  /*4be0*/  LDC R110, c[0x0][0x2e4] ;  /* 0x0000b900ff6e7b82 */ /* 0x000e620000000800 */
[----:B------:R-:W-:Y:S01]  /*4bf0*/  ISETP.NE.AND P4, PT, R9, RZ, PT ;  /* 0x000000ff0900720c */ /* 0x000fe20003f85270 */
[----:B------:R-:W-:Y:S01]  /*4c00*/  ULDC.64 UR4, c[0x0][0x2f0] ;  /* 0x0000bc0000047ab9 */ /* 0x000fe20000000a00 */
[----:B------:R-:W-:Y:S01]  /*4c10*/  SHF.R.S32.HI R52, RZ, 0x1f, R23 ;  /* 0x0000001fff347819 */ /* 0x000fe20000011417 */
[----:B------:R-:W-:Y:S01]  /*4c20*/  IMAD.MOV.U32 R90, RZ, RZ, R56 ;  /* 0x000000ffff5a7224 */ /* 0x000fe200078e0038 */
[----:B------:R-:W-:Y:S03]  /*4c30*/  BSSY B1, `(.L_x_9401) ;  /* 0x0000081000017945 */ /* 0x000fe60003800000 */
        /* <DEDUP_REMOVED lines=9> */
[----:B------:R-:W-:Y:S01]  /*4cd0*/  SEL R52, R107, R113, !P0 ;  /* 0x000000716b347207 */ /* 0x000fe20004000000 */
[----:B------:R-:W-:Y:S01]  /*4ce0*/  BSSY B2, `(.L_x_9403) ;  /* 0x0000069000027945 */ /* 0x000fe20003800000 */
[----:B------:R-:W-:-:S02]  /*4cf0*/  ISETP.GE.AND P4, PT, R19, R99, PT ;  /* 0x000000631300720c */ /* 0x000fc40003f86270 */
[----:B------:R-:W-:-:S04]  /*4d00*/  SHF.R.S32.HI R53, RZ, 0x1f, R52 ;  /* 0x0000001fff357819 */ /* 0x000fc80000011434 */
[----:B------:R-:W-:-:S04]  /*4d10*/  LEA.HI R53, R53, R52, RZ, 0x4 ;  /* 0x0000003435357211 */ /* 0x000fc800078f20ff */
[----:B------:R-:W-:-:S04]  /*4d20*/  SHF.R.S32.HI R52, RZ, 0x4, R53 ;  /* 0x00000004ff347819 */ /* 0x000fc80000011435 */
[----:B------:R-:W-:-:S04]  /*4d30*/  LEA.HI.SX32 R52, R3, R52, 0x1d ;  /* 0x0000003403347211 */ /* 0x000fc800078feaff */
[----:B------:R-:W-:Y:S01]  /*4d40*/  SHF.R.S32.HI R53, RZ, 0x1f, R52 ;  /* 0x0000001fff357819 */ /* 0x000fe20000011434 */
[----:B------:R-:W-:-:S03]  /*4d50*/  IMAD.SHL.U32 R119, R52, 0x8, RZ ;  /* 0x0000000834777824 */ /* 0x000fc600078e00ff */
[----:B------:R-:W-:-:S05]  /*4d60*/  LEA.HI R52, R53, R52, RZ, 0x2 ;  /* 0x0000003435347211 */ /* 0x000fca00078f10ff */
[----:B------:R-:W-:-:S05]  /*4d70*/  IMAD.SHL.U32 R52, R52, 0x400, RZ ;  /* 0x0000040034347824 */ /* 0x000fca00078e00ff */
[----:B------:R-:W-:Y:S02]  /*4d80*/  LOP3.LUT R52, R52, 0x7ffff000, RZ, 0xc0, !PT ;  /* 0x7ffff00034347812 */ /* 0x000fe400078ec0ff */
[----:B--2---:R-:W-:-:S04]  /*4d90*/  LOP3.LUT R53, R58, 0x18, R119, 0xf8, !PT ;  /* 0x000000183a357812 */ /* 0x004fc800078ef877 */
[----:B---3--:R-:W-:Y:S01]  /*4da0*/  LOP3.LUT R53, R53, R55, RZ, 0x3c, !PT ;  /* 0x0000003735357212 */ /* 0x008fe200078e3cff */
[----:B------:R-:W-:-:S03]  /*4db0*/  IMAD R55, R18, 0x3000, R100 ;  /* 0x0000300012377824 */ /* 0x000fc600078e0264 */
[----:B----4-:R-:W-:Y:S01]  /*4dc0*/  IADD3 R53, R53, R52, R54 ;  /* 0x0000003435357210 */ /* 0x010fe20007ffe036 */
[----:B------:R-:W-:-:S04]  /*4dd0*/  IMAD R52, R55, 0x2, R2 ;  /* 0x0000000237347824 */ /* 0x000fc800078e0202 */
[----:B------:R-:W-:-:S04]  /*4de0*/  IMAD R53, R18, 0x3000, R53 ;  /* 0x0000300012357824 */ /* 0x000fc800078e0235 */
[----:B------:R-:W-:Y:S02]  /*4df0*/  IMAD R56, R53, 0x2, R2 ;  /* 0x0000000235387824 */ /* 0x000fe400078e0202 */
[----:B------:R-:W1:Y:S04]  /*4e00*/  LDS.128 R52, [R52+0x15400] ;  /* 0x0154000034347984 */ /* 0x000e680000000c00 */
[----:B------:R-:W2:Y:S01]  /*4e10*/  LDS.128 R56, [R56+0x15400] ;  /* 0x0154000038387984 */ /* 0x000ea20000000c00 */
[----:B------:R-:W-:Y:S05]  /*4e20*/  @P4 BRA `(.L_x_9404) ;  /* 0x0000000400504947 */ /* 0x000fea0003800000 */
[----:B--2---:R-:W-:Y:S01]  /*4e30*/  IMAD.MOV.U32 R120, RZ, RZ, R57 ;  /* 0x000000ffff787224 */ /* 0x004fe200078e0039 */
[----:B------:R-:W-:Y:S01]  /*4e40*/  SHF.R.U64 R36, R36, 0x10, R37 ;  /* 0x0000001024247819 */ /* 0x000fe20000001225 */
[----:B-1----:R-:W-:Y:S01]  /*4e50*/  IMAD.MOV.U32 R118, RZ, RZ, R53 ;  /* 0x000000ffff767224 */ /* 0x002fe200078e0035 */
[----:B------:R-:W-:Y:S01]  /*4e60*/  SHF.R.U32.HI R37, RZ, 0x10, R37 ;  /* 0x00000010ff257819 */ /* 0x000fe20000011625 */
[----:B------:R-:W-:Y:S01]  /*4e70*/  HADD2.F32 R121, -RZ, R121.H0_H0 ;  /* 0x20000079ff797230 */ /* 0x000fe20000004100 */
[----:B------:R-:W-:Y:S01]  /*4e80*/  SHF.R.U64 R38, R38, 0x10, R39 ;  /* 0x0000001026267819 */ /* 0x000fe20000001227 */
[----:B------:R-:W-:Y:S02]  /*4e90*/  HADD2.F32 R122, -RZ, R120.H0_H0 ;  /* 0x20000078ff7a7230 */ /* 0x000fe40000004100 */
[----:B------:R-:W-:Y:S02]  /*4ea0*/  HADD2.F32 R53, -RZ, R124.H0_H0 ;  /* 0x2000007cff357230 */ /* 0x000fe40000004100 */
[----:B------:R-:W-:-:S02]  /*4eb0*/  HADD2.F32 R124, -RZ, R118.H0_H0 ;  /* 0x20000076ff7c7230 */ /* 0x000fc40000004100 */
[-C--:B------:R-:W-:Y:S01]  /*4ec0*/  FMUL.FTZ R57, R122, R121.reuse ;  /* 0x000000797a397220 */ /* 0x080fe20000410000 */
[----:B------:R-:W-:Y:S02]  /*4ed0*/  HADD2.F32 R118, -RZ, R118.H1_H1 ;  /* 0x30000076ff767230 */ /* 0x000fe40000004100 */
[----:B------:R-:W-:Y:S02]  /*4ee0*/  HADD2.F32 R37, -RZ, R37.H0_H0 ;  /* 0x20000025ff257230 */ /* 0x000fe40000004100 */
[C---:B------:R-:W-:Y:S01]  /*4ef0*/  FMUL.FTZ R121, R124.reuse, R121 ;  /* 0x000000797c797220 */ /* 0x040fe20000410000 */
[----:B------:R-:W-:-:S03]  /*4f00*/  FFMA.FTZ R57, R124, R53, -R57 ;  /* 0x000000357c397223 */ /* 0x000fc60000010839 */
[----:B------:R-:W-:Y:S01]  /*4f10*/  FFMA.FTZ R53, R122, R53, R121 ;  /* 0x000000357a357223 */ /* 0x000fe20000010079 */
[--C-:B------:R-:W-:Y:S01]  /*4f20*/  SHF.R.U32.HI R121, RZ, 0x10, R49.reuse ;  /* 0x00000010ff797819 */ /* 0x100fe20000011631 */
[----:B------:R-:W-:Y:S01]  /*4f30*/  HADD2.F32 R122, -RZ, R126.H1_H1 ;  /* 0x3000007eff7a7230 */ /* 0x000fe20000004100 */
[----:B------:R-:W-:Y:S01]  /*4f40*/  SHF.R.U64 R49, R48, 0x10, R49 ;  /* 0x0000001030317819 */ /* 0x000fe20000001231 */
[----:B------:R-:W-:Y:S02]  /*4f50*/  HADD2.F32 R48, -RZ, R120.H1_H1 ;  /* 0x30000078ff307230 */ /* 0x000fe40000004100 */
[----:B------:R-:W-:Y:S02]  /*4f60*/  HADD2.F32 R121, -RZ, R121.H0_H0 ;  /* 0x20000079ff797230 */ /* 0x000fe40000004100 */
[----:B------:R-:W-:Y:S02]  /*4f70*/  HADD2.F32 R120, -RZ, R126.H0_H0 ;  /* 0x2000007eff787230 */ /* 0x000fe40000004100 */
[----:B------:R-:W-:-:S02]  /*4f80*/  HADD2.F32 R126, -RZ, R131.H1_H1 ;  /* 0x30000083ff7e7230 */ /* 0x000fc40000004100 */
[-C--:B------:R-:W-:Y:S01]  /*4f90*/  FMUL.FTZ R125, R48, R121.reuse ;  /* 0x00000079307d7220 */ /* 0x080fe20000410000 */
[C---:B------:R-:W-:Y:S01]  /*4fa0*/  FMUL.FTZ R121, R118.reuse, R121 ;  /* 0x0000007976797220 */ /* 0x040fe20000410000 */
[----:B------:R-:W-:Y:S02]  /*4fb0*/  HADD2.F32 R49, -RZ, R49.H0_H0 ;  /* 0x20000031ff317230 */ /* 0x000fe40000004100 */
[-C--:B------:R-:W-:Y:S01]  /*4fc0*/  FFMA.FTZ R118, R118, R37.reuse, -R125 ;  /* 0x0000002576767223 */ /* 0x080fe2000001087d */
[----:B------:R-:W-:Y:S01]  /*4fd0*/  FFMA.FTZ R48, R48, R37, R121 ;  /* 0x0000002530307223 */ /* 0x000fe20000010079 */
[----:B------:R-:W-:Y:S02]  /*4fe0*/  HADD2.F32 R37, -RZ, R59.H0_H0 ;  /* 0x2000003bff257230 */ /* 0x000fe40000004100 */
[----:B------:R-:W-:Y:S01]  /*4ff0*/  HADD2.F32 R121, -RZ, R55.H0_H0 ;  /* 0x20000037ff797230 */ /* 0x000fe20000004100 */
[----:B------:R-:W-:Y:S01]  /*5000*/  F2FP.F16.F32.PACK_AB R57, R118, R57 ;  /* 0x000000397639723e */ /* 0x000fe200000000ff */
[----:B------:R-:W-:-:S02]  /*5010*/  HADD2.F32 R125, -RZ, R131.H0_H0 ;  /* 0x20000083ff7d7230 */ /* 0x000fc40000004100 */
[-C--:B------:R-:W-:Y:S01]  /*5020*/  FMUL.FTZ R124, R37, R122.reuse ;  /* 0x0000007a257c7220 */ /* 0x080fe20000410000 */
[----:B------:R-:W-:Y:S01]  /*5030*/  F2FP.F16.F32.PACK_AB R48, R48, R53 ;  /* 0x000000353030723e */ /* 0x000fe200000000ff */
[C---:B------:R-:W-:Y:S01]  /*5040*/  FMUL.FTZ R122, R121.reuse, R122 ;  /* 0x0000007a797a7220 */ /* 0x040fe20000410000 */
[----:B------:R-:W-:Y:S02]  /*5050*/  IMAD.MOV.U32 R53, RZ, RZ, R57 ;  /* 0x000000ffff357224 */ /* 0x000fe400078e0039 */
[-C--:B------:R-:W-:Y:S01]  /*5060*/  FFMA.FTZ R124, R121, R120.reuse, -R124 ;  /* 0x00000078797c7223 */ /* 0x080fe2000001087c */
[----:B------:R-:W-:Y:S01]  /*5070*/  FFMA.FTZ R37, R37, R120, R122 ;  /* 0x0000007825257223 */ /* 0x000fe2000001007a */
[----:B------:R-:W-:Y:S01]  /*5080*/  SHF.R.U32.HI R120, RZ, 0x10, R39 ;  /* 0x00000010ff787819 */ /* 0x000fe20000011627 */
[----:B------:R-:W-:Y:S01]  /*5090*/  HADD2.F32 R122, -RZ, R55.H1_H1 ;  /* 0x30000037ff7a7230 */ /* 0x000fe20000004100 */
[--C-:B------:R-:W-:Y:S01]  /*50a0*/  SHF.R.U64 R39, R50, 0x10, R51.reuse ;  /* 0x0000001032277819 */ /* 0x100fe20000001233 */
[----:B------:R-:W-:Y:S01]  /*50b0*/  HADD2.F32 R50, -RZ, R59.H1_H1 ;  /* 0x3000003bff327230 */ /* 0x000fe20000004100 */
[----:B------:R-:W-:Y:S01]  /*50c0*/  SHF.R.U32.HI R51, RZ, 0x10, R51 ;  /* 0x00000010ff337819 */ /* 0x000fe20000011633 */
[----:B------:R-:W-:-:S02]  /*50d0*/  HADD2.F32 R59, -RZ, R120.H0_H0 ;  /* 0x20000078ff3b7230 */ /* 0x000fc40000004100 */
[----:B------:R-:W-:Y:S02]  /*50e0*/  HADD2.F32 R120, -RZ, R129.H1_H1 ;  /* 0x30000081ff787230 */ /* 0x000fe40000004100 */
[----:B------:R-:W-:Y:S02]  /*50f0*/  HADD2.F32 R51, -RZ, R51.H0_H0 ;  /* 0x20000033ff337230 */ /* 0x000fe40000004100 */
[----:B------:R-:W-:Y:S02]  /*5100*/  HADD2.F32 R39, -RZ, R39.H0_H0 ;  /* 0x20000027ff277230 */ /* 0x000fe40000004100 */
[----:B------:R-:W-:Y:S02]  /*5110*/  IMAD.MOV.U32 R57, RZ, RZ, R48 ;  /* 0x000000ffff397224 */ /* 0x000fe400078e0030 */
[-C--:B------:R-:W-:Y:S01]  /*5120*/  FMUL.FTZ R55, R50, R51.reuse ;  /* 0x0000003332377220 */ /* 0x080fe20000410000 */
[----:B------:R-:W-:-:S03]  /*5130*/  FMUL.FTZ R51, R122, R51 ;  /* 0x000000337a337220 */ /* 0x000fc60000410000 */
[-C--:B------:R-:W-:Y:S01]  /*5140*/  FFMA.FTZ R55, R122, R59.reuse, -R55 ;  /* 0x0000003b7a377223 */ /* 0x080fe20000010837 */
[----:B------:R-:W-:Y:S01]  /*5150*/  FFMA.FTZ R50, R50, R59, R51 ;  /* 0x0000003b32327223 */ /* 0x000fe20000010033 */
[----:B------:R-:W-:Y:S02]  /*5160*/  HADD2.F32 R51, -RZ, R56.H0_H0 ;  /* 0x20000038ff337230 */ /* 0x000fe40000004100 */
[----:B------:R-:W-:Y:S01]  /*5170*/  HADD2.F32 R59, -RZ, R52.H0_H0 ;  /* 0x20000034ff3b7230 */ /* 0x000fe20000004100 */
[----:B------:R-:W-:Y:S01]  /*5180*/  F2FP.F16.F32.PACK_AB R55, R55, R124 ;  /* 0x0000007c3737723e */ /* 0x000fe200000000ff */
[----:B------:R-:W-:Y:S02]  /*5190*/  HADD2.F32 R56, -RZ, R56.H1_H1 ;  /* 0x30000038ff387230 */ /* 0x000fe40000004100 */
[-C--:B------:R-:W-:Y:S01]  /*51a0*/  FMUL.FTZ R122, R51, R126.reuse ;  /* 0x0000007e337a7220 */ /* 0x080fe20000410000 */
[----:B------:R-:W-:Y:S02]  /*51b0*/  HADD2.F32 R52, -RZ, R52.H1_H1 ;  /* 0x30000034ff347230 */ /* 0x000fe40000004100 */
[C---:B------:R-:W-:Y:S01]  /*51c0*/  FMUL.FTZ R126, R59.reuse, R126 ;  /* 0x0000007e3b7e7220 */ /* 0x040fe20000410000 */
[----:B------:R-:W-:Y:S01]  /*51d0*/  FFMA.FTZ R122, R59, R120, -R122 ;  /* 0x000000783b7a7223 */ /* 0x000fe2000001087a */
[----:B------:R-:W-:-:S02]  /*51e0*/  FMUL.FTZ R59, R56, R49 ;  /* 0x00000031383b7220 */ /* 0x000fc40000410000 */
[----:B------:R-:W-:Y:S01]  /*51f0*/  FFMA.FTZ R126, R51, R120, R126 ;  /* 0x00000078337e7223 */ /* 0x000fe2000001007e */
[----:B------:R-:W-:Y:S02]  /*5200*/  HADD2.F32 R51, -RZ, R36.H0_H0 ;  /* 0x20000024ff337230 */ /* 0x000fe40000004100 */
[C---:B------:R-:W-:Y:S01]  /*5210*/  FMUL.FTZ R121, R52.reuse, R49 ;  /* 0x0000003134797220 */ /* 0x040fe20000410000 */
[--C-:B------:R-:W-:Y:S02]  /*5220*/  HADD2.F32 R36, -RZ, R58.reuse.H0_H0 ;  /* 0x2000003aff247230 */ /* 0x100fe40000004100 */
[----:B------:R-:W-:Y:S02]  /*5230*/  HADD2.F32 R58, -RZ, R58.H1_H1 ;  /* 0x3000003aff3a7230 */ /* 0x000fe40000004100 */
[-C--:B------:R-:W-:Y:S01]  /*5240*/  FFMA.FTZ R49, R52, R51.reuse, -R59 ;  /* 0x0000003334317223 */ /* 0x080fe2000001083b */
[----:B------:R-:W-:Y:S02]  /*5250*/  HADD2.F32 R52, -RZ, R54.H0_H0 ;  /* 0x20000036ff347230 */ /* 0x000fe40000004100 */
[----:B------:R-:W-:Y:S01]  /*5260*/  FFMA.FTZ R51, R56, R51, R121 ;  /* 0x0000003338337223 */ /* 0x000fe20000010079 */
[----:B------:R-:W-:-:S02]  /*5270*/  HADD2.F32 R59, -RZ, R129.H0_H0 ;  /* 0x20000081ff3b7230 */ /* 0x000fc40000004100 */
[-C--:B------:R-:W-:Y:S01]  /*5280*/  FMUL.FTZ R121, R36, R125.reuse ;  /* 0x0000007d24797220 */ /* 0x080fe20000410000 */
[----:B------:R-:W-:Y:S02]  /*5290*/  HADD2.F32 R54, -RZ, R54.H1_H1 ;  /* 0x30000036ff367230 */ /* 0x000fe40000004100 */
[----:B------:R-:W-:Y:S01]  /*52a0*/  FMUL.FTZ R125, R52, R125 ;  /* 0x0000007d347d7220 */ /* 0x000fe20000410000 */
[----:B------:R-:W-:Y:S01]  /*52b0*/  FMUL.FTZ R129, R58, R39 ;  /* 0x000000273a817220 */ /* 0x000fe20000410000 */
[-C--:B------:R-:W-:Y:S01]  /*52c0*/  FFMA.FTZ R121, R52, R59.reuse, -R121 ;  /* 0x0000003b34797223 */ /* 0x080fe20000010879 */
[----:B------:R-:W-:Y:S01]  /*52d0*/  F2FP.F16.F32.PACK_AB R52, R49, R122 ;  /* 0x0000007a3134723e */ /* 0x000fe200000000ff */
[----:B------:R-:W-:Y:S01]  /*52e0*/  FFMA.FTZ R125, R36, R59, R125 ;  /* 0x0000003b247d7223 */ /* 0x000fe2000001007d */
[----:B------:R-:W-:Y:S02]  /*52f0*/  HADD2.F32 R59, -RZ, R38.H0_H0 ;  /* 0x20000026ff3b7230 */ /* 0x000fe40000004100 */
[----:B------:R-:W-:Y:S01]  /*5300*/  FMUL.FTZ R39, R54, R39 ;  /* 0x0000002736277220 */ /* 0x000fe20000410000 */
[----:B------:R-:W-:-:S02]  /*5310*/  F2FP.F16.F32.PACK_AB R56, R51, R126 ;  /* 0x0000007e3338723e */ /* 0x000fc400000000ff */
[-C--:B------:R-:W-:Y:S01]  /*5320*/  FFMA.FTZ R54, R54, R59.reuse, -R129 ;  /* 0x0000003b36367223 */ /* 0x080fe20000010881 */
[----:B------:R-:W-:Y:S01]  /*5330*/  FFMA.FTZ R58, R58, R59, R39 ;  /* 0x0000003b3a3a7223 */ /* 0x000fe20000010027 */
[----:B------:R-:W-:-:S03]  /*5340*/  F2FP.F16.F32.PACK_AB R59, R50, R37 ;  /* 0x00000025323b723e */ /* 0x000fc600000000ff */
[----:B------:R-:W-:Y:S02]  /*5350*/  F2FP.F16.F32.PACK_AB R54, R54, R121 ;  /* 0x000000793636723e */ /* 0x000fe400000000ff */
[----:B------:R-:W-:-:S07]  /*5360*/  F2FP.F16.F32.PACK_AB R58, R58, R125 ;  /* 0x0000007d3a3a723e */ /* 0x000fce00000000ff */
.L_x_9404:
[----:B------:R-:W-:Y:S05]  /*5370*/  BSYNC B2 ;  /* 0x0000000000027941 */ /* 0x000fea0003800000 */
.L_x_9403:
        /* <DEDUP_REMOVED lines=12> */
.L_x_9402:
[----:B------:R-:W-:Y:S05]  /*5440*/  BSYNC B1 ;  /* 0x0000000000017941 */ /* 0x000fea0003800000 */
.L_x_9401:
[----:B------:R-:W-:Y:S01]  /*5450*/  ISETP.NE.AND P4, PT, R10, RZ, PT ;  /* 0x000000ff0a00720c */ /* 0x000fe20003f85270 */
[----:B------:R-:W-:-:S12]  /*5460*/  BSSY B1, `(.L_x_9405) ;  /* 0x000007b000017945 */ /* 0x000fd80003800000 */
[----:B------:R-:W-:Y:S05]  /*5470*/  @!P4 BRA `(.L_x_9406) ;  /* 0x0000000400e4c947 */ /* 0x000fea0003800000 */
[----:B------:R-:W2:Y:S04]  /*5480*/  LDL R48, [R1+0x18] ;  /* 0x0000180001307983 */ /* 0x000ea80000100800 */
[----:B-1----:R-:W3:Y:S04]  /*5490*/  LDL R39, [R1+0x1c] ;  /* 0x00001c0001277983 */ /* 0x002ee80000100800 */
[----:B------:R-:W4:Y:S01]  /*54a0*/  LDL R38, [R1+0x20] ;  /* 0x0000200001267983 */ /* 0x000f220000100800 */
[----:B------:R-:W-:Y:S01]  /*54b0*/  SEL R36, R107, R113, !P1 ;  /* 0x000000716b247207 */ /* 0x000fe20004800000 */
[----:B------:R-:W-:Y:S01]  /*54c0*/  VIADD R54, R19, 0x10 ;  /* 0x0000001013367836 */ /* 0x000fe20000000000 */
[----:B------:R-:W-:Y:S01]  /*54d0*/  IADD3 R52, P4, P5, R60, R90, R74 ;  /* 0x0000005a3c347210 */ /* 0x000fe20007d9e04a */
[----:B------:R-:W-:Y:S01]  /*54e0*/  BSSY B2, `(.L_x_9407) ;  /* 0x0000068000027945 */ /* 0x000fe20003800000 */
[----:B------:R-:W-:-:S02]  /*54f0*/  SHF.R.S32.HI R37, RZ, 0x1f, R36 ;  /* 0x0000001fff257819 */ /* 0x000fc40000011424 */
[----:B------:R-:W-:Y:S02]  /*5500*/  IADD3.X R53, R0, R112, R95, P4, P5 ;  /* 0x0000007000357210 */ /* 0x000fe400027ea45f */
[----:B------:R-:W-:Y:S02]  /*5510*/  LEA.HI R37, R37, R36, RZ, 0x4 ;  /* 0x0000002425257211 */ /* 0x000fe400078f20ff */
[----:B------:R-:W-:Y:S02]  /*5520*/  ISETP.GE.AND P4, PT, R54, R99, PT ;  /* 0x000000633600720c */ /* 0x000fe40003f86270 */
        /* <DEDUP_REMOVED lines=8> */
[----:B---3--:R-:W-:-:S04]  /*55b0*/  LOP3.LUT R36, R36, R39, RZ, 0x3c, !PT ;  /* 0x0000002724247212 */ /* 0x008fc800078e3cff */
[----:B----4-:R-:W-:Y:S01]  /*55c0*/  IADD3 R39, R36, R37, R38 ;  /* 0x0000002524277210 */ /* 0x010fe20007ffe026 */
[----:B------:R-:W-:-:S04]  /*55d0*/  IMAD R37, R18, 0x3000, R98 ;  /* 0x0000300012257824 */ /* 0x000fc800078e0262 */
[----:B------:R-:W-:Y:S02]  /*55e0*/  IMAD R39, R18, 0x3000, R39 ;  /* 0x0000300012277824 */ /* 0x000fe400078e0227 */
[--C-:B------:R-:W-:Y:S02]  /*55f0*/  IMAD R37, R37, 0x2, R2.reuse ;  /* 0x0000000225257824 */ /* 0x100fe400078e0202 */
[----:B------:R-:W-:-:S04]  /*5600*/  IMAD R48, R39, 0x2, R2 ;  /* 0x0000000227307824 */ /* 0x000fc800078e0202 */
[----:B------:R-:W1:Y:S04]  /*5610*/  LDS.128 R36, [R37+0x15400] ;  /* 0x0154000025247984 */ /* 0x000e680000000c00 */
[----:B------:R-:W2:Y:S01]  /*5620*/  LDS.128 R48, [R48+0x15400] ;  /* 0x0154000030307984 */ /* 0x000ea20000000c00 */
[----:B------:R-:W-:Y:S05]  /*5630*/  @P4 BRA `(.L_x_9408) ;  /* 0x0000000400484947 */ /* 0x000fea0003800000 */
[--C-:B------:R-:W-:Y:S01]  /*5640*/  SHF.R.U64 R32, R32, 0x10, R33.reuse ;  /* 0x0000001020207819 */ /* 0x100fe20000001221 */
[--C-:B------:R-:W-:Y:S01]  /*5650*/  HADD2.F32 R56, -RZ, R130.reuse.H1_H1 ;  /* 0x30000082ff387230 */ /* 0x100fe20000004100 */
[----:B------:R-:W-:Y:S01]  /*5660*/  SHF.R.U32.HI R54, RZ, 0x10, R33 ;  /* 0x00000010ff367819 */ /* 0x000fe20000011621 */
[----:B------:R-:W-:Y:S01]  /*5670*/  HADD2.F32 R130, -RZ, R130.H0_H0 ;  /* 0x20000082ff827230 */ /* 0x000fe20000004100 */
[--C-:B------:R-:W-:Y:S01]  /*5680*/  SHF.R.U64 R33, R44, 0x10, R45.reuse ;  /* 0x000000102c217819 */ /* 0x100fe2000000122d */
[--C-:B-1----:R-:W-:Y:S01]  /*5690*/  HADD2.F32 R57, -RZ, R37.reuse.H0_H0 ;  /* 0x20000025ff397230 */ /* 0x102fe20000004100 */
[----:B------:R-:W-:Y:S01]  /*56a0*/  SHF.R.U32.HI R44, RZ, 0x10, R45 ;  /* 0x00000010ff2c7819 */ /* 0x000fe2000001162d */
[----:B------:R-:W-:Y:S01]  /*56b0*/  HADD2.F32 R59, -RZ, R37.H1_H1 ;  /* 0x30000025ff3b7230 */ /* 0x000fe20000004100 */
[--C-:B------:R-:W-:Y:S01]  /*56c0*/  SHF.R.U64 R45, R46, 0x10, R47.reuse ;  /* 0x000000102e2d7819 */ /* 0x100fe2000000122f */
[----:B------:R-:W-:Y:S01]  /*56d0*/  HADD2.F32 R54, -RZ, R54.H0_H0 ;  /* 0x20000036ff367230 */ /* 0x000fe20000004100 */
[----:B------:R-:W-:Y:S01]  /*56e0*/  SHF.R.U32.HI R46, RZ, 0x10, R47 ;  /* 0x00000010ff2e7819 */ /* 0x000fe2000001162f */
[--C-:B--2---:R-:W-:Y:S01]  /*56f0*/  HADD2.F32 R47, -RZ, R49.reuse.H0_H0 ;  /* 0x20000031ff2f7230 */ /* 0x104fe20000004100 */
[--C-:B------:R-:W-:Y:S01]  /*5700*/  SHF.R.U64 R34, R34, 0x10, R35.reuse ;  /* 0x0000001022227819 */ /* 0x100fe20000001223 */
[----:B------:R-:W-:Y:S01]  /*5710*/  HADD2.F32 R49, -RZ, R49.H1_H1 ;  /* 0x30000031ff317230 */ /* 0x000fe20000004100 */
[----:B------:R-:W-:Y:S01]  /*5720*/  SHF.R.U32.HI R35, RZ, 0x10, R35 ;  /* 0x00000010ff237819 */ /* 0x000fe20000011623 */
[----:B------:R-:W-:-:S02]  /*5730*/  HADD2.F32 R44, -RZ, R44.H0_H0 ;  /* 0x2000002cff2c7230 */ /* 0x000fc40000004100 */
[-C--:B------:R-:W-:Y:S01]  /*5740*/  FMUL.FTZ R58, R47, R56.reuse ;  /* 0x000000382f3a7220 */ /* 0x080fe20000410000 */
[C---:B------:R-:W-:Y:S01]  /*5750*/  FMUL.FTZ R56, R57.reuse, R56 ;  /* 0x0000003839387220 */ /* 0x040fe20000410000 */
[----:B------:R-:W-:Y:S02]  /*5760*/  HADD2.F32 R46, -RZ, R46.H0_H0 ;  /* 0x2000002eff2e7230 */ /* 0x000fe40000004100 */
[----:B------:R-:W-:Y:S01]  /*5770*/  FFMA.FTZ R37, R57, R130, -R58 ;  /* 0x0000008239257223 */ /* 0x000fe2000001083a */
[-C--:B------:R-:W-:Y:S01]  /*5780*/  FMUL.FTZ R58, R49, R44.reuse ;  /* 0x0000002c313a7220 */ /* 0x080fe20000410000 */
[----:B------:R-:W-:Y:S01]  /*5790*/  FMUL.FTZ R118, R59, R44 ;  /* 0x0000002c3b767220 */ /* 0x000fe20000410000 */
[----:B------:R-:W-:Y:S01]  /*57a0*/  FFMA.FTZ R47, R47, R130, R56 ;  /* 0x000000822f2f7223 */ /* 0x000fe20000010038 */
[----:B------:R-:W-:Y:S02]  /*57b0*/  HADD2.F32 R56, -RZ, R51.H0_H0 ;  /* 0x20000033ff387230 */ /* 0x000fe40000004100 */
[-C--:B------:R-:W-:Y:S01]  /*57c0*/  FFMA.FTZ R44, R59, R54.reuse, -R58 ;  /* 0x000000363b2c7223 */ /* 0x080fe2000001083a */
[----:B------:R-:W-:Y:S01]  /*57d0*/  FFMA.FTZ R54, R49, R54, R118 ;  /* 0x0000003631367223 */ /* 0x000fe20000010076 */
        /* <DEDUP_REMOVED lines=11> */
[-C--:B------:R-:W-:Y:S01]  /*5890*/  FFMA.FTZ R39, R56, R49.reuse, R39 ;  /* 0x0000003138277223 */ /* 0x080fe20000010027 */
[----:B------:R-:W-:Y:S01]  /*58a0*/  FFMA.FTZ R35, R118, R49, -R35 ;  /* 0x0000003176237223 */ /* 0x000fe20000010823 */
[--C-:B------:R-:W-:Y:S02]  /*58b0*/  HADD2.F32 R118, -RZ, R48.reuse.H0_H0 ;  /* 0x20000030ff767230 */ /* 0x100fe40000004100 */
[C---:B------:R-:W-:Y:S01]  /*58c0*/  FMUL.FTZ R120, R51.reuse, R46 ;  /* 0x0000002e33787220 */ /* 0x040fe20000410000 */
[-C--:B------:R-:W-:Y:S01]  /*58d0*/  FFMA.FTZ R56, R51, R58.reuse, R122 ;  /* 0x0000003a33387223 */ /* 0x080fe2000001007a */
[----:B------:R-:W-:Y:S02]  /*58e0*/  HADD2.F32 R51, -RZ, R33.H0_H0 ;  /* 0x20000021ff337230 */ /* 0x000fe40000004100 */
[----:B------:R-:W-:Y:S02]  /*58f0*/  HADD2.F32 R48, -RZ, R48.H1_H1 ;  /* 0x30000030ff307230 */ /* 0x000fe40000004100 */
[----:B------:R-:W-:Y:S01]  /*5900*/  FFMA.FTZ R46, R57, R58, -R120 ;  /* 0x0000003a392e7223 */ /* 0x000fe20000010878 */
[----:B------:R-:W-:-:S02]  /*5910*/  HADD2.F32 R33, -RZ, R36.H1_H1 ;  /* 0x30000024ff217230 */ /* 0x000fc40000004100 */
[----:B------:R-:W-:Y:S02]  /*5920*/  HADD2.F32 R58, -RZ, R36.H0_H0 ;  /* 0x20000024ff3a7230 */ /* 0x000fe40000004100 */
[-C--:B------:R-:W-:Y:S01]  /*5930*/  FMUL.FTZ R120, R48, R51.reuse ;  /* 0x0000003330787220 */ /* 0x080fe20000410000 */
[--C-:B------:R-:W-:Y:S02]  /*5940*/  HADD2.F32 R49, -RZ, R127.reuse.H1_H1 ;  /* 0x3000007fff317230 */ /* 0x100fe40000004100 */
[----:B------:R-:W-:Y:S01]  /*5950*/  FMUL.FTZ R51, R33, R51 ;  /* 0x0000003321337220 */ /* 0x000fe20000410000 */
[----:B------:R-:W-:Y:S01]  /*5960*/  HADD2.F32 R36, -RZ, R32.H0_H0 ;  /* 0x20000020ff247230 */ /* 0x000fe20000004100 */
[----:B------:R-:W-:Y:S01]  /*5970*/  F2FP.F16.F32.PACK_AB R35, R46, R35 ;  /* 0x000000232e23723e */ /* 0x000fe200000000ff */
[----:B------:R-:W-:Y:S02]  /*5980*/  HADD2.F32 R127, -RZ, R127.H0_H0 ;  /* 0x2000007fff7f7230 */ /* 0x000fe40000004100 */
[----:B------:R-:W-:-:S02]  /*5990*/  HADD2.F32 R59, -RZ, R45.H0_H0 ;  /* 0x2000002dff3b7230 */ /* 0x000fc40000004100 */
[-C--:B------:R-:W-:Y:S01]  /*59a0*/  FFMA.FTZ R33, R33, R36.reuse, -R120 ;  /* 0x0000002421217223 */ /* 0x080fe20000010878 */
[----:B------:R-:W-:Y:S01]  /*59b0*/  FFMA.FTZ R48, R48, R36, R51 ;  /* 0x0000002430307223 */ /* 0x000fe20000010033 */
[----:B------:R-:W-:Y:S02]  /*59c0*/  HADD2.F32 R45, -RZ, R50.H0_H0 ;  /* 0x20000032ff2d7230 */ /* 0x000fe40000004100 */
[-C--:B------:R-:W-:Y:S01]  /*59d0*/  FMUL.FTZ R57, R118, R127.reuse ;  /* 0x0000007f76397220 */ /* 0x080fe20000410000 */
[----:B------:R-:W-:Y:S02]  /*59e0*/  HADD2.F32 R51, -RZ, R123.H0_H0 ;  /* 0x2000007bff337230 */ /* 0x000fe40000004100 */
[C---:B------:R-:W-:Y:S01]  /*59f0*/  FMUL.FTZ R127, R58.reuse, R127 ;  /* 0x0000007f3a7f7220 */ /* 0x040fe20000410000 */
[----:B------:R-:W-:Y:S02]  /*5a00*/  HADD2.F32 R36, -RZ, R38.H0_H0 ;  /* 0x20000026ff247230 */ /* 0x000fe40000004100 */
[----:B------:R-:W-:Y:S01]  /*5a10*/  FFMA.FTZ R32, R58, R49, -R57 ;  /* 0x000000313a207223 */ /* 0x000fe20000010839 */
[----:B------:R-:W-:-:S02]  /*5a20*/  HADD2.F32 R50, -RZ, R50.H1_H1 ;  /* 0x30000032ff327230 */ /* 0x000fc40000004100 */
[----:B------:R-:W-:Y:S01]  /*5a30*/  FFMA.FTZ R49, R118, R49, R127 ;  /* 0x0000003176317223 */ /* 0x000fe2000001007f */
[----:B------:R-:W-:Y:S02]  /*5a40*/  HADD2.F32 R123, -RZ, R123.H1_H1 ;  /* 0x3000007bff7b7230 */ /* 0x000fe40000004100 */
[----:B------:R-:W-:Y:S02]  /*5a50*/  HADD2.F32 R38, -RZ, R38.H1_H1 ;  /* 0x30000026ff267230 */ /* 0x000fe40000004100 */
[----:B------:R-:W-:Y:S01]  /*5a60*/  FMUL.FTZ R121, R50, R59 ;  /* 0x0000003b32797220 */ /* 0x000fe20000410000 */
[----:B------:R-:W-:Y:S02]  /*5a70*/  HADD2.F32 R57, -RZ, R34.H0_H0 ;  /* 0x20000022ff397230 */ /* 0x000fe40000004100 */
[CC--:B------:R-:W-:Y:S01]  /*5a80*/  FMUL.FTZ R119, R45.reuse, R123.reuse ;  /* 0x0000007b2d777220 */ /* 0x0c0fe20000410000 */
        /* <DEDUP_REMOVED lines=12> */
[----:B------:R-:W-:-:S07]  /*5b50*/  F2FP.F16.F32.PACK_AB R50, R59, R34 ;  /* 0x000000223b32723e */ /* 0x000fce00000000ff */
.L_x_9408:
[----:B------:R-:W-:Y:S05]  /*5b60*/  BSYNC B2 ;  /* 0x0000000000027941 */ /* 0x000fea0003800000 */
.L_x_9407:
        /* <DEDUP_REMOVED lines=10> */
.L_x_9406:
[----:B------:R-:W-:Y:S05]  /*5c10*/  BSYNC B1 ;  /* 0x0000000000017941 */ /* 0x000fea0003800000 */
.L_x_9405:
[----:B------:R-:W-:-:S13]  /*5c20*/  ISETP.NE.AND P4, PT, R11, RZ, PT ;  /* 0x000000ff0b00720c */ /* 0x000fda0003f85270 */
[----:B------:R-:W-:Y:S05]  /*5c30*/  @!P4 BRA `(.L_x_9373) ;  /* 0x000000080074c947 */ /* 0x000fea0003800000 */
[----:B-1-3--:R-:W2:Y:S04]  /*5c40*/  LDL R36, [R1+0x18] ;  /* 0x0000180001247983 */ /* 0x00aea80000100800 */
[----:B------:R-:W3:Y:S04]  /*5c50*/  LDL R35, [R1+0x1c] ;  /* 0x00001c0001237983 */ /* 0x000ee80000100800 */
[----:B------:R-:W4:Y:S01]  /*5c60*/  LDL R34, [R1+0x20] ;  /* 0x0000200001227983 */ /* 0x000f220000100800 */
[----:B------:R-:W-:Y:S01]  /*5c70*/  VIADD R46, R19, 0x20 ;  /* 0x00000020132e7836 */ /* 0x000fe20000000000 */
[----:B------:R-:W-:Y:S01]  /*5c80*/  IADD3 R32, P4, P5, R60, R90, R27 ;  /* 0x0000005a3c207210 */ /* 0x000fe20007d9e01b */
[----:B------:R-:W-:Y:S03]  /*5c90*/  BSSY B1, `(.L_x_9409) ;  /* 0x000006d000017945 */ /* 0x000fe60003800000 */
[----:B------:R-:W-:-:S02]  /*5ca0*/  ISETP.GE.AND P6, PT, R46, R104, PT ;  /* 0x000000682e00720c */ /* 0x000fc40003fc6270 */
[----:B------:R-:W-:Y:S02]  /*5cb0*/  IADD3.X R33, R0, R112, R94, P4, P5 ;  /* 0x0000007000217210 */ /* 0x000fe400027ea45e */
[C---:B------:R-:W-:Y:S02]  /*5cc0*/  LEA R44, P4, R32.reuse, R88, 0x1 ;  /* 0x00000058202c7211 */ /* 0x040fe400078808ff */
[----:B------:R-:W-:Y:S02]  /*5cd0*/  SEL R113, R107, R113, !P6 ;  /* 0x000000716b717207 */ /* 0x000fe40007000000 */
[----:B------:R-:W-:Y:S02]  /*5ce0*/  LEA.HI.X R45, R32, R89, R33, 0x1, P4 ;  /* 0x00000059202d7211 */ /* 0x000fe400020f0c21 */
[----:B------:R-:W-:Y:S02]  /*5cf0*/  SHF.R.S32.HI R32, RZ, 0x1f, R113 ;  /* 0x0000001fff207819 */ /* 0x000fe40000011471 */
[----:B------:R-:W-:-:S02]  /*5d00*/  ISETP.GE.AND P4, PT, R46, R99, PT ;  /* 0x000000632e00720c */ /* 0x000fc40003f86270 */
        /* <DEDUP_REMOVED lines=20> */
[--C-:B------:R-:W-:Y:S01]  /*5e50*/  SHF.R.U64 R28, R28, 0x10, R29.reuse ;  /* 0x000000101c1c7819 */ /* 0x100fe2000000121d */
[----:B------:R-:W-:Y:S01]  /*5e60*/  HADD2.F32 R50, -RZ, R117.H1_H1 ;  /* 0x30000075ff327230 */ /* 0x000fe20000004100 */
[----:B------:R-:W-:Y:S01]  /*5e70*/  SHF.R.U32.HI R49, RZ, 0x10, R29 ;  /* 0x00000010ff317819 */ /* 0x000fe2000001161d */
[----:B------:R-:W-:Y:S01]  /*5e80*/  HADD2.F32 R39, -RZ, R37.H0_H0 ;  /* 0x20000025ff277230 */ /* 0x000fe20000004100 */
[----:B------:R-:W-:Y:S01]  /*5e90*/  SHF.R.U64 R40, R40, 0x10, R41 ;  /* 0x0000001028287819 */ /* 0x000fe20000001229 */
[----:B------:R-:W-:Y:S01]  /*5ea0*/  HADD2.F32 R51, -RZ, R51.H0_H0 ;  /* 0x20000033ff337230 */ /* 0x000fe20000004100 */
[--C-:B------:R-:W-:Y:S01]  /*5eb0*/  SHF.R.U64 R29, R30, 0x10, R31.reuse ;  /* 0x000000101e1d7819 */ /* 0x100fe2000000121f */
[----:B------:R-:W-:Y:S01]  /*5ec0*/  HADD2.F32 R46, -RZ, R115.H1_H1 ;  /* 0x30000073ff2e7230 */ /* 0x000fe20000004100 */
[----:B------:R-:W-:Y:S01]  /*5ed0*/  SHF.R.U32.HI R41, RZ, 0x10, R31 ;  /* 0x00000010ff297819 */ /* 0x000fe2000001161f */
[--C-:B-1----:R-:W-:Y:S01]  /*5ee0*/  HADD2.F32 R31, -RZ, R33.reuse.H0_H0 ;  /* 0x20000021ff1f7230 */ /* 0x102fe20000004100 */
[----:B------:R-:W-:Y:S01]  /*5ef0*/  SHF.R.U64 R30, R42, 0x10, R43 ;  /* 0x000000102a1e7819 */ /* 0x000fe2000000122b */
[----:B------:R-:W-:-:S02]  /*5f00*/  HADD2.F32 R42, -RZ, R33.H1_H1 ;  /* 0x30000021ff2a7230 */ /* 0x000fc40000004100 */
[-C--:B------:R-:W-:Y:S01]  /*5f10*/  FMUL.FTZ R52, R39, R50.reuse ;  /* 0x0000003227347220 */ /* 0x080fe20000410000 */
[----:B------:R-:W-:Y:S01]  /*5f20*/  SHF.R.U32.HI R43, RZ, 0x10, R43 ;  /* 0x00000010ff2b7819 */ /* 0x000fe2000001162b */
[----:B------:R-:W-:Y:S02]  /*5f30*/  HADD2.F32 R37, -RZ, R37.H1_H1 ;  /* 0x30000025ff257230 */ /* 0x000fe40000004100 */
[C---:B------:R-:W-:Y:S01]  /*5f40*/  FMUL.FTZ R50, R31.reuse, R50 ;  /* 0x000000321f327220 */ /* 0x040fe20000410000 */
[----:B------:R-:W-:Y:S02]  /*5f50*/  HADD2.F32 R49, -RZ, R49.H0_H0 ;  /* 0x20000031ff317230 */ /* 0x000fe40000004100 */
[-C--:B------:R-:W-:Y:S01]  /*5f60*/  FMUL.FTZ R54, R42, R51.reuse ;  /* 0x000000332a367220 */ /* 0x080fe20000410000 */
[-C--:B------:R-:W-:Y:S01]  /*5f70*/  FFMA.FTZ R31, R31, R46.reuse, -R52 ;  /* 0x0000002e1f1f7223 */ /* 0x080fe20000010834 */
[----:B------:R-:W-:Y:S01]  /*5f80*/  FFMA.FTZ R33, R39, R46, R50 ;  /* 0x0000002e27217223 */ /* 0x000fe20000010032 */
[----:B------:R-:W-:Y:S01]  /*5f90*/  FMUL.FTZ R53, R37, R51 ;  /* 0x0000003325357220 */ /* 0x000fe20000410000 */
[----:B------:R-:W-:-:S02]  /*5fa0*/  HADD2.F32 R39, -RZ, R48.H0_H0 ;  /* 0x20000030ff277230 */ /* 0x000fc40000004100 */
[-C--:B------:R-:W-:Y:S01]  /*5fb0*/  FFMA.FTZ R46, R37, R49.reuse, R54 ;  /* 0x00000031252e7223 */ /* 0x080fe20000010036 */
[----:B------:R-:W-:Y:S02]  /*5fc0*/  HADD2.F32 R50, -RZ, R48.H1_H1 ;  /* 0x30000030ff327230 */ /* 0x000fe40000004100 */
[----:B------:R-:W-:Y:S01]  /*5fd0*/  FFMA.FTZ R42, R42, R49, -R53 ;  /* 0x000000312a2a7223 */ /* 0x000fe20000010835 */
[----:B------:R-:W-:Y:S02]  /*5fe0*/  HADD2.F32 R43, -RZ, R43.H0_H0 ;  /* 0x2000002bff2b7230 */ /* 0x000fe40000004100 */
[--C-:B------:R-:W-:Y:S01]  /*5ff0*/  HADD2.F32 R48, -RZ, R35.reuse.H1_H1 ;  /* 0x30000023ff307230 */ /* 0x100fe20000004100 */
[----:B------:R-:W-:Y:S01]  /*6000*/  F2FP.F16.F32.PACK_AB R46, R46, R33 ;  /* 0x000000212e2e723e */ /* 0x000fe200000000ff */
[----:B------:R-:W-:Y:S02]  /*6010*/  HADD2.F32 R54, -RZ, R116.H1_H1 ;  /* 0x30000074ff367230 */ /* 0x000fe40000004100 */
[----:B------:R-:W-:Y:S01]  /*6020*/  FMUL.FTZ R49, R50, R43 ;  /* 0x0000002b32317220 */ /* 0x000fe20000410000 */
[----:B------:R-:W-:-:S02]  /*6030*/  HADD2.F32 R37, -RZ, R35.H0_H0 ;  /* 0x20000023ff257230 */ /* 0x000fc40000004100 */
[----:B------:R-:W-:Y:S01]  /*6040*/  FMUL.FTZ R43, R48, R43 ;  /* 0x0000002b302b7220 */ /* 0x000fe20000410000 */
[----:B------:R-:W-:Y:S02]  /*6050*/  HADD2.F32 R41, -RZ, R41.H0_H0 ;  /* 0x20000029ff297230 */ /* 0x000fe40000004100 */
[-C--:B------:R-:W-:Y:S01]  /*6060*/  FMUL.FTZ R56, R39, R54.reuse ;  /* 0x0000003627387220 */ /* 0x080fe20000410000 */
[----:B------:R-:W-:Y:S02]  /*6070*/  HADD2.F32 R52, -RZ, R114.H1_H1 ;  /* 0x30000072ff347230 */ /* 0x000fe40000004100 */
[----:B------:R-:W-:Y:S01]  /*6080*/  FMUL.FTZ R54, R37, R54 ;  /* 0x0000003625367220 */ /* 0x000fe20000410000 */
[----:B------:R-:W-:Y:S02]  /*6090*/  HADD2.F32 R117, -RZ, R117.H0_H0 ;  /* 0x20000075ff757230 */ /* 0x000fe40000004100 */
[----:B------:R-:W-:Y:S01]  /*60a0*/  FFMA.FTZ R50, R50, R41, R43 ;  /* 0x0000002932327223 */ /* 0x000fe2000001002b */
[----:B------:R-:W-:-:S02]  /*60b0*/  HADD2.F32 R43, -RZ, R40.H0_H0 ;  /* 0x20000028ff2b7230 */ /* 0x000fc40000004100 */
[-C--:B------:R-:W-:Y:S01]  /*60c0*/  FFMA.FTZ R35, R37, R52.reuse, -R56 ;  /* 0x0000003425237223 */ /* 0x080fe20000010838 */
[----:B------:R-:W-:Y:S01]  /*60d0*/  FFMA.FTZ R37, R39, R52, R54 ;  /* 0x0000003427257223 */ /* 0x000fe20000010036 */
[----:B------:R-:W-:Y:S02]  /*60e0*/  HADD2.F32 R40, -RZ, R36.H0_H0 ;  /* 0x20000024ff287230 */ /* 0x000fe40000004100 */
[----:B------:R-:W-:Y:S01]  /*60f0*/  FFMA.FTZ R48, R48, R41, -R49 ;  /* 0x0000002930307223 */ /* 0x000fe20000010831 */
[----:B------:R-:W-:Y:S01]  /*6100*/  HADD2.F32 R39, -RZ, R32.H0_H0 ;  /* 0x20000020ff277230 */ /* 0x000fe20000004100 */
[----:B------:R-:W-:Y:S01]  /*6110*/  F2FP.F16.F32.PACK_AB R31, R42, R31 ;  /* 0x0000001f2a1f723e */ /* 0x000fe200000000ff */
[----:B------:R-:W-:Y:S02]  /*6120*/  HADD2.F32 R36, -RZ, R36.H1_H1 ;  /* 0x30000024ff247230 */ /* 0x000fe40000004100 */
[----:B------:R-:W-:Y:S01]  /*6130*/  HADD2.F32 R32, -RZ, R32.H1_H1 ;  /* 0x30000020ff207230 */ /* 0x000fe20000004100 */
[----:B------:R-:W-:Y:S01]  /*6140*/  F2FP.F16.F32.PACK_AB R35, R48, R35 ;  /* 0x000000233023723e */ /* 0x000fe200000000ff */
[----:B------:R-:W-:-:S02]  /*6150*/  HADD2.F32 R41, -RZ, R28.H0_H0 ;  /* 0x2000001cff297230 */ /* 0x000fc40000004100 */
[-C--:B------:R-:W-:Y:S01]  /*6160*/  FMUL.FTZ R51, R36, R43.reuse ;  /* 0x0000002b24337220 */ /* 0x080fe20000410000 */
[----:B------:R-:W-:Y:S02]  /*6170*/  HADD2.F32 R115, -RZ, R115.H0_H0 ;  /* 0x20000073ff737230 */ /* 0x000fe40000004100 */
[----:B------:R-:W-:Y:S01]  /*6180*/  FMUL.FTZ R43, R32, R43 ;  /* 0x0000002b202b7220 */ /* 0x000fe20000410000 */
[----:B------:R-:W-:Y:S01]  /*6190*/  FMUL.FTZ R28, R40, R117 ;  /* 0x00000075281c7220 */ /* 0x000fe20000410000 */
[----:B------:R-:W-:Y:S01]  /*61a0*/  FFMA.FTZ R32, R32, R41, -R51 ;  /* 0x0000002920207223 */ /* 0x000fe20000010833 */
[C---:B------:R-:W-:Y:S01]  /*61b0*/  FMUL.FTZ R117, R39.reuse, R117 ;  /* 0x0000007527757220 */ /* 0x040fe20000410000 */
[----:B------:R-:W-:Y:S01]  /*61c0*/  FFMA.FTZ R36, R36, R41, R43 ;  /* 0x0000002924247223 */ /* 0x000fe2000001002b */
[----:B------:R-:W-:Y:S02]  /*61d0*/  HADD2.F32 R43, -RZ, R30.H0_H0 ;  /* 0x2000001eff2b7230 */ /* 0x000fe40000004100 */
[----:B------:R-:W-:Y:S01]  /*61e0*/  FFMA.FTZ R49, R39, R115, -R28 ;  /* 0x0000007327317223 */ /* 0x000fe2000001081c */
[----:B------:R-:W-:-:S02]  /*61f0*/  HADD2.F32 R30, -RZ, R38.H0_H0 ;  /* 0x20000026ff1e7230 */ /* 0x000fc40000004100 */
[----:B------:R-:W-:Y:S01]  /*6200*/  FFMA.FTZ R117, R40, R115, R117 ;  /* 0x0000007328757223 */ /* 0x000fe20000010075 */
        /* <DEDUP_REMOVED lines=17> */
[----:B------:R-:W-:-:S02]  /*6320*/  IMAD.MOV.U32 R33, RZ, RZ, R31 ;  /* 0x000000ffff217224 */ /* 0x000fc400078e001f */
[----:B------:R-:W-:Y:S01]  /*6330*/  F2FP.F16.F32.PACK_AB R34, R34, R51 ;  /* 0x000000332222723e */ /* 0x000fe200000000ff */
[----:B------:R-:W-:Y:S01]  /*6340*/  IMAD.MOV.U32 R37, RZ, RZ, R46 ;  /* 0x000000ffff257224 */ /* 0x000fe200078e002e */
[----:B------:R-:W-:-:S07]  /*6350*/  F2FP.F16.F32.PACK_AB R38, R38, R41 ;  /* 0x000000292626723e */ /* 0x000fce00000000ff */
.L_x_9410:
[----:B------:R-:W-:Y:S05]  /*6360*/  BSYNC B1 ;  /* 0x0000000000017941 */ /* 0x000fea0003800000 */
.L_x_9409:
        /* <DEDUP_REMOVED lines=10> */
.L_x_9366:
[----:B------:R-:W-:-:S13]  /*6410*/  ISETP.NE.AND P3, PT, R157, 0x3, PT ;  /* 0x000000039d00780c */ /* 0x000fda0003f65270 */
[----:B------:R-:W-:Y:S05]  /*6420*/  @!P3 BRA `(.L_x_9411) ;  /* 0x000000000004b947 */ /* 0x000fea0003800000 */
[----:B------:R-:W-:Y:S01]  /*6430*/  BPT.TRAP 0x1 ;  /* 0x000000040000795c */ /* 0x000fe20000300000 */
.L_x_9411:
[----:B------:R-:W2:Y:S01]  /*6440*/  LDL R28, [R1+0x8] ;  /* 0x00000800011c7983 */ /* 0x000ea20000100800 */
[----:B------:R-:W-:Y:S01]  /*6450*/  IMAD R15, R18, 0x8, R2 ;  /* 0x00000008120f7824 */ /* 0x000fe200078e0202 */
[----:B------:R-:W-:Y:S01]  /*6460*/  BSSY B1, `(.L_x_9412) ;  /* 0x0000006000017945 */ /* 0x000fe20003800000 */
[----:B------:R-:W-:-:S05]  /*6470*/  IMAD R85, R25, -0x80, R24 ;  /* 0xffffff8019557824 */ /* 0x000fca00078e0218 */
[----:B------:R-:W-:Y:S02]  /*6480*/  VIMNMX R85, R85, 0x80, PT ;  /* 0x0000008055557848 */ /* 0x000fe40003fe0100 */
[----:B--2---:R-:W-:-:S04]  /*6490*/  SHF.L.U32 R86, R28, 0x1f, RZ ;  /* 0x0000001f1c567819 */ /* 0x004fc800000006ff */
[----:B------:R-:W0:Y:S02]  /*64a0*/  SYNCS.PHASECHK.TRANS64.TRYWAIT P4, [R15+URZ+0x2d890], R86 ;  /* 0x02d890560f0075a7 */ /* 0x000e24000808017f */
[----:B0-----:R-:W-:Y:S05]  /*64b0*/  @!P4 BRA `(.L_x_9413) ;  /* 0x000001980064c947 */ /* 0x001fea0003800000 */
.L_x_9684:
[----:B------:R-:W-:Y:S05]  /*64c0*/  BSYNC B1 ;  /* 0x0000000000017941 */ /* 0x000fea0003800000 */
.L_x_9412:
        /* <DEDUP_REMOVED lines=20> */
.L_x_9373:
[----:B------:R-:W-:Y:S05]  /*6610*/  BSYNC B0 ;  /* 0x0000000000007941 */ /* 0x000fea0003800000 */
.L_x_9365:
        /* <DEDUP_REMOVED lines=17> */
.L_x_9415:
[----:B------:R-:W-:Y:S05]  /*6730*/  BSYNC B0 ;  /* 0x0000000000007941 */ /* 0x000fea0003800000 */
.L_x_9414:
[----:B------:R-:W2:Y:S01]  /*6740*/  SYNCS.PHASECHK.TRANS64.TRYWAIT P3, [R15+URZ+0x2d8b0], R86 ;  /* 0x02d8b0560f0075a7 */ /* 0x000ea2000806017f */
[----:B------:R-:W-:Y:S04]  /*6750*/  BSSY B0, `(.L_x_9416) ;  /* 0x0000002000007945 */ /* 0x000fe80003800000 */
[----:B--2---:R-:W-:Y:S05]  /*6760*/  @!P3 BRA `(.L_x_9417) ;  /* 0x0000019400ccb947 */ /* 0x004fea0003800000 */
.L_x_9685:
[----:B------:R-:W-:Y:S05]  /*6770*/  BSYNC B0 ;  /* 0x0000000000007941 */ /* 0x000fea0003800000 */
.L_x_9416:
[----:B------:R-:W-:Y:S01]  /*6780*/  ISETP.GE.AND P3, PT, R23, R85, PT ;  /* 0x000000551700720c */ /* 0x000fe20003f66270 */
[----:B------:R-:W-:-:S12]  /*6790*/  BSSY B0, `(.L_x_9418) ;  /* 0x0000022000007945 */ /* 0x000fd80003800000 */
[----:B------:R-:W-:Y:S05]  /*67a0*/  @P3 BRA `(.L_x_9419) ;  /* 0x0000000000803947 */ /* 0x000fea0003800000 */
        /* <DEDUP_REMOVED lines=9> */
[C---:B------:R-:W-:Y:S01]  /*6840*/  LEA R32, P3, R28.reuse, UR4, 0x1 ;  /* 0x000000041c207c11 */ /* 0x040fe2000f8608ff */
[----:B------:R-:W-:Y:S01]  /*6850*/  ULDC UR4, c[0x0][0x2e4] ;  /* 0x0000b90000047ab9 */ /* 0x000fe20000000800 */
[C---:B------:R-:W-:Y:S02]  /*6860*/  VIADD R34, R19.reuse, 0x20 ;  /* 0x0000002013227836 */ /* 0x040fe40000000000 */
[----:B------:R-:W-:Y:S02]  /*6870*/  LEA.HI.X R33, R28, UR5, R29, 0x1, P3 ;  /* 0x000000051c217c11 */ /* 0x000fe400098f0c1d */
[----:B------:R-:W-:-:S13]  /*6880*/  ISETP.GE.AND P3, PT, R19, UR4, PT ;  /* 0x0000000413007c0c */ /* 0x000fda000bf66270 */
[----:B------:R-:W1:Y:S04]  /*6890*/  @!P3 LDS.128 R28, [R80] ;  /* 0x00000000501cb984 */ /* 0x000e680000000c00 */
[----:B-1----:R-:W-:Y:S01]  /*68a0*/  @!P3 STG.E.128 desc[UR38][R32.64], R28 ;  /* 0x0000001c2000b986 */ /* 0x002fe2000c101d26 */
[----:B------:R-:W-:Y:S01]  /*68b0*/  ISETP.GE.AND P3, PT, R34, UR4, PT ;  /* 0x0000000422007c0c */ /* 0x000fe2000bf66270 */
[----:B------:R-:W-:-:S12]  /*68c0*/  VIADD R34, R19, 0x10 ;  /* 0x0000001013227836 */ /* 0x000fd80000000000 */
[----:B------:R-:W1:Y:S04]  /*68d0*/  @!P3 LDS.128 R28, [R80+0x2000] ;  /* 0x00200000501cb984 */ /* 0x000e680000000c00 */
[----:B-1----:R-:W-:Y:S01]  /*68e0*/  @!P3 STG.E.128 desc[UR38][R32.64+0x40], R28 ;  /* 0x0000401c2000b986 */ /* 0x002fe2000c101d26 */
[----:B------:R-:W-:-:S13]  /*68f0*/  ISETP.GE.AND P3, PT, R102, UR4, PT ;  /* 0x0000000466007c0c */ /* 0x000fda000bf66270 */
[----:B------:R-:W1:Y:S04]  /*6900*/  @!P3 LDS.128 R28, [R80+0x4000] ;  /* 0x00400000501cb984 */ /* 0x000e680000000c00 */
        /* <DEDUP_REMOVED lines=10> */
.L_x_9419:
[----:B------:R-:W-:Y:S05]  /*69b0*/  BSYNC B0 ;  /* 0x0000000000007941 */ /* 0x000fea0003800000 */
.L_x_9418:
[----:B------:R-:W4:Y:S01]  /*69c0*/  LDL.LU R20, [R1+0x8] ;  /* 0x0000080001147983 */ /* 0x000f220000300800 */
[----:B0-2---:R-:W-:Y:S02]  /*69d0*/  @!P4 VIADD R15, R15, 0x2d8c0 ;  /* 0x0002d8c00f0fc836 */ /* 0x005fe40000000000 */
        /* <DEDUP_REMOVED lines=8> */
[----:B0-----:R0:W-:Y:S01]  /*6a60*/  BAR.SYNC.DEFER_BLOCKING R109, 0x80 ;  /* 0x0002006d0000751d */ /* 0x0011e20000010000 */
[----:B------:R-:W-:-:S04]  /*6a70*/  ISETP.NE.AND P3, PT, R18, 0x2, PT ;  /* 0x000000021200780c */ /* 0x000fc80003f65270 */
[----:B------:R-:W-:Y:S01]  /*6a80*/  SEL R18, R18, RZ, P3 ;  /* 0x000000ff12127207 */ /* 0x000fe20001800000 */
[----:B------:R2:W-:Y:S02]  /*6a90*/  @!P4 SYNCS.ARRIVE.TRANS64.RED.A1T0 RZ, [R15+URZ], RZ ;  /* 0x000000ff0fffc9a7 */ /* 0x0005e4000810043f */
[----:B--2---:R-:W-:-:S04]  /*6aa0*/  SEL R15, RZ, 0x1, P3 ;  /* 0x00000001ff0f7807 */ /* 0x004fc80001800000 */
[----:B----4-:R-:W-:-:S05]  /*6ab0*/  LOP3.LUT R20, R20, R15, RZ, 0x3c, !PT ;  /* 0x0000000f14147212 */ /* 0x010fca00078e3cff */
[----:B------:R0:W-:Y:S01]  /*6ac0*/  STL [R1+0x8], R20 ;  /* 0x0000081401007387 */ /* 0x0001e20000100800 */
[----:B------:R-:W-:Y:S05]  /*6ad0*/  @P2 BRA `(.L_x_9420) ;  /* 0xffffffbc00882947 */ /* 0x000fea000383ffff */
[----:B0-----:R-:W0:Y:S01]  /*6ae0*/  S2R R20, SR_TID.X ;  /* 0x0000000000147919 */ /* 0x001e220000002100 */
[----:B------:R-:W-:Y:S02]  /*6af0*/  PLOP3.LUT P0, PT, PT, PT, PT, 0x8, 0x0 ;  /* 0x000000000000781c */ /* 0x000fe40003f0e170 */
[----:B0-----:R-:W-:-:S04]  /*6b00*/  SHF.R.U32.HI R20, RZ, 0x7, R20 ;  /* 0x00000007ff147819 */ /* 0x001fc80000011614 */
[----:B------:R-:W-:-:S13]  /*6b10*/  ISETP.NE.AND P5, PT, R20, 0x1, PT ;  /* 0x000000011400780c */ /* 0x000fda0003fa5270 */
[----:B------:R-:W-:Y:S06]  /*6b20*/  @!P5 BAR.ARV 0x9, 0x100 ;  /* 0x024400000000db1d */ /* 0x000fec0000002000 */
.L_x_9360:
[----:B------:R-:W4:Y:S02]  /*6b30*/  LDC.64 R4, c[0x0][0x9e0] ;  /* 0x00027800ff047b82 */ /* 0x000f240000000a00 */
[----:B----4-:R-:W-:Y:S01]  /*6b40*/  ISETP.GE.AND P1, PT, R5, 0x1, PT ;  /* 0x000000010500780c */ /* 0x010fe20003f26270 */
[----:B------:R-:W-:-:S12]  /*6b50*/  @P0 BRA `(.L_x_9421) ;  /* 0x00000000000c0947 */ /* 0x000fd80003800000 */
[----:B------:R-:W4:Y:S01]  /*6b60*/  FENCE.VIEW.ASYNC.G ;  /* 0x00000000000073c6 */ /* 0x000f220000000100 */
[----:B------:R-:W-:Y:S05]  /*6b70*/  WARPSYNC.ALL ;  /* 0x0000000000007948 */ /* 0x000fea0003800000 */
[----:B----4-:R-:W-:Y:S06]  /*6b80*/  BAR.ARV 0xc, 0x1a0 ;  /* 0x0306800000007b1d */ /* 0x010fec0000002000 */
.L_x_9421:
        /* <DEDUP_REMOVED lines=8> */
[----:B------:R-:W4:Y:S02]  /*6c10*/  @P0 LDC.64 R6, c[0x0][0x9e8] ;  /* 0x00027a00ff060b82 */ /* 0x000f240000000a00 */
[----:B----4-:R-:W-:-:S05]  /*6c20*/  @P0 IMAD.HI.U32 R4, R3, R6, RZ ;  /* 0x0000000603040227 */ /* 0x010fca00078e00ff */
[----:B------:R-:W-:-:S04]  /*6c30*/  @P0 SHF.R.U32.HI R3, RZ, R7, R4 ;  /* 0x00000007ff030219 */ /* 0x000fc80000011604 */
[----:B------:R-:W-:Y:S01]  /*6c40*/  LOP3.LUT R3, RZ, R3, RZ, 0x33, !PT ;  /* 0x00000003ff037212 */ /* 0x000fe200078e33ff */
[----:B------:R-:W-:Y:S06]  /*6c50*/  BRA `(.L_x_9425) ;  /* 0x0000000000107947 */ /* 0x000fec0003800000 */
.L_x_9424:
[----:B------:R-:W-:-:S13]  /*6c60*/  ISETP.NE.AND P0, PT, R5, 0x1, PT ;  /* 0x000000010500780c */ /* 0x000fda0003f05270 */
[----:B------:R-:W4:Y:S02]  /*6c70*/  @P0 LDC.64 R6, c[0x0][0x9e8] ;  /* 0x00027a00ff060b82 */ /* 0x000f240000000a00 */
[----:B----4-:R-:W-:-:S05]  /*6c80*/  @P0 IMAD.HI.U32 R4, R3, R6, RZ ;  /* 0x0000000603040227 */ /* 0x010fca00078e00ff */
[----:B------:R-:W-:-:S07]  /*6c90*/  @P0 SHF.R.U32.HI R3, RZ, R7, R4 ;  /* 0x00000007ff030219 */ /* 0x000fce0000011604 */
.L_x_9425:
[----:B------:R-:W-:Y:S05]  /*6ca0*/  BSYNC B0 ;  /* 0x0000000000007941 */ /* 0x000fea0003800000 */
.L_x_9423:
[----:B------:R-:W-:-:S05]  /*6cb0*/  IMAD R3, R3, R5, R5 ;  /* 0x0000000503037224 */ /* 0x000fca00078e0205 */
[----:B------:R-:W-:-:S07]  /*6cc0*/  VIMNMX R0, R0, R3, PT ;  /* 0x0000000300007248 */ /* 0x000fce0003fe0100 */
.L_x_9422:
[----:B------:R-:W-:Y:S01]  /*6cd0*/  VIADD R0, R0, 0x7f ;  /* 0x0000007f00007836 */ /* 0x000fe20000000000 */
[----:B------:R-:W-:-:S04]  /*6ce0*/  ULDC UR4, c[0x0][0x9dc] ;  /* 0x0002770000047ab9 */ /* 0x000fc80000000800 */
[----:B------:R-:W-:-:S04]  /*6cf0*/  SHF.R.S32.HI R3, RZ, 0x1f, R0 ;  /* 0x0000001fff037819 */ /* 0x000fc80000011400 */
[----:B------:R-:W-:Y:S01]  /*6d00*/  LEA.HI R3, R3, R0, RZ, 0x7 ;  /* 0x0000000003037211 */ /* 0x000fe200078f38ff */
[----:B------:R-:W-:-:S03]  /*6d10*/  VIADD R0, R106, -UR4 ;  /* 0x800000046a007c36 */ /* 0x000fc60008000000 */
        /* <DEDUP_REMOVED lines=13> */
.L_x_9428:
[----:B------:R-:W-:-:S13]  /*6df0*/  ISETP.NE.AND P0, PT, R5, 0x1, PT ;  /* 0x000000010500780c */ /* 0x000fda0003f05270 */
[----:B------:R-:W4:Y:S02]  /*6e00*/  @P0 LDC.64 R6, c[0x0][0x9e8] ;  /* 0x00027a00ff060b82 */ /* 0x000f240000000a00 */
[----:B----4-:R-:W-:-:S05]  /*6e10*/  @P0 IMAD.HI.U32 R6, R106, R6, RZ ;  /* 0x000000066a060227 */ /* 0x010fca00078e00ff */
[----:B------:R-:W-:-:S07]  /*6e20*/  @P0 SHF.R.U32.HI R106, RZ, R7, R6 ;  /* 0x00000007ff6a0219 */ /* 0x000fce0000011606 */
.L_x_9429:
[----:B------:R-:W-:Y:S05]  /*6e30*/  BSYNC B0 ;  /* 0x0000000000007941 */ /* 0x000fea0003800000 */
.L_x_9427:
[----:B------:R-:W-:-:S05]  /*6e40*/  IMAD R3, R106, R5, RZ ;  /* 0x000000056a037224 */ /* 0x000fca00078e02ff */
[----:B------:R-:W-:-:S07]  /*6e50*/  VIMNMX R0, R0, R3, !PT ;  /* 0x0000000300007248 */ /* 0x000fce0007fe0100 */
.L_x_9426:
[----:B------:R-:W-:Y:S01]  /*6e60*/  SHF.R.S32.HI R3, RZ, 0x1f, R0 ;  /* 0x0000001fff037819 */ /* 0x000fe20000011400 */
[----:B------:R-:W-:Y:S01]  /*6e70*/  IMAD.MOV.U32 R36, RZ, RZ, RZ ;  /* 0x000000ffff247224 */ /* 0x000fe200078e00ff */
[----:B------:R-:W-:Y:S01]  /*6e80*/  PLOP3.LUT P0, PT, PT, PT, PT, 0x80, 0x0 ;  /* 0x000000000000781c */ /* 0x000fe20003f0f070 */
[----:B------:R-:W-:Y:S01]  /*6e90*/  IMAD.MOV.U32 R21, RZ, RZ, RZ ;  /* 0x000000ffff157224 */ /* 0x000fe200078e00ff */
[----:B------:R-:W-:Y:S02]  /*6ea0*/  LEA.HI R3, R3, R0, RZ, 0x7 ;  /* 0x0000000003037211 */ /* 0x000fe400078f38ff */
[----:B------:R-:W-:Y:S02]  /*6eb0*/  CS2R R134, SRZ ;  /* 0x0000000000867805 */ /* 0x000fe4000001ff00 */
[----:B------:R-:W-:Y:S02]  /*6ec0*/  CS2R R132, SRZ ;  /* 0x0000000000847805 */ /* 0x000fe4000001ff00 */
[----:B------:R-:W-:-:S02]  /*6ed0*/  CS2R R130, SRZ ;  /* 0x0000000000827805 */ /* 0x000fc4000001ff00 */
[----:B------:R-:W-:Y:S02]  /*6ee0*/  SHF.R.S32.HI R3, RZ, 0x7, R3 ;  /* 0x00000007ff037819 */ /* 0x000fe40000011403 */
[----:B------:R-:W-:Y:S02]  /*6ef0*/  CS2R R128, SRZ ;  /* 0x0000000000807805 */ /* 0x000fe4000001ff00 */
[----:B------:R-:W-:Y:S02]  /*6f00*/  CS2R R126, SRZ ;  /* 0x00000000007e7805 */ /* 0x000fe4000001ff00 */
[----:B------:R-:W-:Y:S02]  /*6f10*/  CS2R R124, SRZ ;  /* 0x00000000007c7805 */ /* 0x000fe4000001ff00 */
[----:B------:R-:W-:Y:S02]  /*6f20*/  VIMNMX R4, RZ, R3, !PT ;  /* 0x00000003ff047248 */ /* 0x000fe40007fe0100 */
[----:B------:R-:W-:-:S02]  /*6f30*/  CS2R R122, SRZ ;  /* 0x00000000007a7805 */ /* 0x000fc4000001ff00 */
[----:B------:R-:W-:Y:S02]  /*6f40*/  CS2R R120, SRZ ;  /* 0x0000000000787805 */ /* 0x000fe4000001ff00 */
[----:B------:R-:W-:Y:S02]  /*6f50*/  CS2R R118, SRZ ;  /* 0x0000000000767805 */ /* 0x000fe4000001ff00 */
[----:B------:R-:W-:Y:S01]  /*6f60*/  ISETP.GT.AND P1, PT, R88, R4, PT ;  /* 0x000000045800720c */ /* 0x000fe20003f24270 */
[----:B------:R4:W-:Y:S01]  /*6f70*/  STL [R1+0x38], R4 ;  /* 0x0000380401007387 */ /* 0x0009e20000100800 */
[----:B------:R-:W-:Y:S02]  /*6f80*/  CS2R R116, SRZ ;  /* 0x0000000000747805 */ /* 0x000fe4000001ff00 */
[----:B------:R-:W-:Y:S02]  /*6f90*/  CS2R R114, SRZ ;  /* 0x0000000000727805 */ /* 0x000fe4000001ff00 */
[----:B------:R-:W-:-:S02]  /*6fa0*/  CS2R R112, SRZ ;  /* 0x0000000000707805 */ /* 0x000fc4000001ff00 */
[----:B------:R-:W-:Y:S01]  /*6fb0*/  CS2R R110, SRZ ;  /* 0x00000000006e7805 */ /* 0x000fe2000001ff00 */
[----:B-1----:R-:W-:Y:S01]  /*6fc0*/  IMAD.MOV.U32 R109, RZ, RZ, RZ ;  /* 0x000000ffff6d7224 */ /* 0x002fe200078e00ff */
        /* <DEDUP_REMOVED lines=8> */
[----:B------:R-:W-:Y:S01]  /*7050*/  CS2R R6, SRZ ;  /* 0x0000000000067805 */ /* 0x000fe2000001ff00 */
[----:B------:R-:W-:Y:S01]  /*7060*/  IMAD.MOV.U32 R93, RZ, RZ, RZ ;  /* 0x000000ffff5d7224 */ /* 0x000fe200078e00ff */
[----:B------:R-:W-:Y:S01]  /*7070*/  CS2R R90, SRZ ;  /* 0x00000000005a7805 */ /* 0x000fe2000001ff00 */
[----:B--23--:R-:W-:Y:S02]  /*7080*/  IMAD.MOV.U32 R30, RZ, RZ, RZ ;  /* 0x000000ffff1e7224 */ /* 0x00cfe400078e00ff */
[----:B------:R-:W-:Y:S01]  /*7090*/  IMAD.MOV.U32 R3, RZ, RZ, RZ ;  /* 0x000000ffff037224 */ /* 0x000fe200078e00ff */
[----:B----4-:R-:W-:Y:S06]  /*70a0*/  @!P1 BRA `(.L_x_9430) ;  /* 0x0000011000489947 */ /* 0x010fec0003800000 */
[----:B------:R-:W1:Y:S01]  /*70b0*/  S2R R4, SR_TID.X ;  /* 0x0000000000047919 */ /* 0x000e620000002100 */
[----:B------:R-:W-:Y:S01]  /*70c0*/  UMOV UR4, 0xffffffff ;  /* 0xffffffff00047882 */ /* 0x000fe20000000000 */
[----:B-1----:R-:W-:-:S05]  /*70d0*/  VIADD R46, R4, 0xffffff80 ;  /* 0xffffff80042e7836 */ /* 0x002fca0000000000 */
[----:B------:R-:W-:-:S04]  /*70e0*/  SHF.R.S32.HI R59, RZ, 0x1f, R46 ;  /* 0x0000001fff3b7819 */ /* 0x000fc8000001142e */
[----:B------:R-:W-:-:S04]  /*70f0*/  LEA.HI R47, R59, R46, RZ, 0x7 ;  /* 0x0000002e3b2f7211 */ /* 0x000fc800078f38ff */
[----:B------:R-:W-:Y:S01]  /*7100*/  SHF.R.S32.HI R44, RZ, 0x7, R47 ;  /* 0x00000007ff2c7819 */ /* 0x000fe2000001142f */
[----:B------:R-:W-:Y:S06]  /*7110*/  BRA.DIV UR4, `(.L_x_9431) ;  /* 0x0000018e04747947 */ /* 0x000fec000b800000 */
[----:B------:R-:W1:Y:S04]  /*7120*/  SHFL.IDX PT, R0, R44, RZ, 0x1f ;  /* 0x00001fff2c007589 */ /* 0x000e6800000e0000 */
[----:B-1----:R1:W-:Y:S02]  /*7130*/  STL [R1+0xc], R0 ;  /* 0x00000c0001007387 */ /* 0x0023e40000100800 */
.L_x_9688:
[----:B------:R-:W1:Y:S01]  /*7140*/  LDL R3, [R1+0xc] ;  /* 0x00000c0001037983 */ /* 0x000e620000100800 */
[----:B------:R-:W-:Y:S01]  /*7150*/  VIADD R4, R2, 0x21800 ;  /* 0x0002180002047836 */ /* 0x000fe20000000000 */
[----:B------:R-:W-:Y:S04]  /*7160*/  BSSY B6, `(.L_x_9432) ;  /* 0x000001e000067945 */ /* 0x000fe80003800000 */
[----:B------:R-:W-:Y:S01]  /*7170*/  LOP3.LUT P0, RZ, R4, 0x3ff, RZ, 0xc0, !PT ;  /* 0x000003ff04ff7812 */ /* 0x000fe2000780c0ff */
[----:B-1----:R-:W-:-:S05]  /*7180*/  IMAD.HI R0, R3, 0x55555556, RZ ;  /* 0x5555555603007827 */ /* 0x002fca00078e02ff */
[----:B------:R-:W-:-:S05]  /*7190*/  LEA.HI R0, R0, R0, RZ, 0x1 ;  /* 0x0000000000007211 */ /* 0x000fca00078f08ff */
[----:B------:R-:W-:-:S04]  /*71a0*/  IMAD R3, R0, -0x3, R3 ;  /* 0xfffffffd00037824 */ /* 0x000fc800078e0203 */
[C---:B------:R-:W-:Y:S02]  /*71b0*/  IMAD R0, R3.reuse, 0x1000, R2 ;  /* 0x0000100003007824 */ /* 0x040fe400078e0202 */
[----:B------:R-:W-:Y:S02]  /*71c0*/  IMAD R3, R3, 0x2000, R4 ;  /* 0x0000200003037824 */ /* 0x000fe400078e0204 */
[----:B------:R-:W-:-:S03]  /*71d0*/  VIADD R0, R0, 0xc400 ;  /* 0x0000c40000007836 */ /* 0x000fc60000000000 */
[----:B------:R-:W-:Y:S02]  /*71e0*/  SHF.R.U32.HI R3, RZ, 0x4, R3 ;  /* 0x00000004ff037819 */ /* 0x000fe40000011603 */
[----:B------:R-:W-:Y:S02]  /*71f0*/  SHF.R.U32.HI R0, RZ, 0x4, R0 ;  /* 0x00000004ff007819 */ /* 0x000fe40000011600 */
[----:B------:R-:W-:Y:S02]  /*7200*/  LOP3.LUT R3, R3, 0x3fff, RZ, 0xc0, !PT ;  /* 0x00003fff03037812 */ /* 0x000fe400078ec0ff */
[----:B------:R-:W-:-:S03]  /*7210*/  LOP3.LUT R45, R0, 0x3fff, RZ, 0xc0, !PT ;  /* 0x00003fff002d7812 */ /* 0x000fc600078ec0ff */
[----:B------:R1:W-:Y:S01]  /*7220*/  STL [R1+0x14], R3 ;  /* 0x0000140301007387 */ /* 0x0003e20000100800 */
[----:B------:R-:W-:Y:S05]  /*7230*/  @!P0 BRA `(.L_x_9433) ;  /* 0x0000000000408947 */ /* 0x000fea0003800000 */
[----:B------:R-:W-:Y:S01]  /*7240*/  MOV R0, 0x0 ;  /* 0x0000000000007802 */ /* 0x000fe20000000f00 */
[----:B------:R-:W-:Y:S01]  /*7250*/  ULDC.64 UR4, c[0x4][0x1b8] ;  /* 0x01006e0000047ab9 */ /* 0x000fe20000000a00 */
[----:B------:R-:W-:Y:S01]  /*7260*/  ULDC.64 UR6, c[0x4][0x1c0] ;  /* 0x0100700000067ab9 */ /* 0x000fe20000000a00 */
[----:B------:R-:W-:Y:S01]  /*7270*/  IMAD.U32 R4, RZ, RZ, UR4 ;  /* 0x00000004ff047e24 */ /* 0x000fe2000f8e00ff */
[----:B0-2---:R0:W2:Y:S01]  /*7280*/  LDC.64 R14, c[0x4][R0] ;  /* 0x01000000000e7b82 */ /* 0x0050a20000000a00 */
        /* <DEDUP_REMOVED lines=10> */
[----:B-12--5:R-:W-:Y:S05]  /*7330*/  CALL.ABS.NOINC R14 ;  /* 0x000000000e007343 */ /* 0x026fea0003c00000 */
.L_x_9433:
[----:B------:R-:W-:Y:S05]  /*7340*/  BSYNC B6 ;  /* 0x0000000000067941 */ /* 0x000fea0003800000 */
.L_x_9432:
[----:B------:R-:W-:Y:S02]  /*7350*/  ULDC UR4, c[0x0][0x3d4] ;  /* 0x0000f50000047ab9 */ /* 0x000fe40000000800 */
[----:B------:R-:W-:-:S13]  /*7360*/  ISETP.LT.AND P0, PT, RZ, UR4, PT ;  /* 0x00000004ff007c0c */ /* 0x000fda000bf01270 */
[----:B------:R-:W-:Y:S05]  /*7370*/  @P0 BRA `(.L_x_9434) ;  /* 0x0000000000400947 */ /* 0x000fea0003800000 */
[----:B------:R-:W3:Y:S02]  /*7380*/  LDL R20, [R1+0x50] ;  /* 0x0000500001147983 */ /* 0x000ee40000100800 */
[----:B---3--:R-:W-:-:S04]  /*7390*/  LEA.HI R0, R20, R20, RZ, 0x1 ;  /* 0x0000001414007211 */ /* 0x008fc800078f08ff */
[----:B------:R-:W-:-:S05]  /*73a0*/  LOP3.LUT R0, R0, 0xfffffffe, RZ, 0xc0, !PT ;  /* 0xfffffffe00007812 */ /* 0x000fca00078ec0ff */
[----:B------:R-:W-:-:S05]  /*73b0*/  IMAD.IADD R0, R20, 0x1, -R0 ;  /* 0x0000000114007824 */ /* 0x000fca00078e0a00 */
[----:B-1----:R-:W-:-:S04]  /*73c0*/  SHF.L.U32 R3, R0, 0x1f, RZ ;  /* 0x0000001f00037819 */ /* 0x002fc800000006ff */
[----:B------:R1:W3:Y:S03]  /*73d0*/  SYNCS.PHASECHK.TRANS64.TRYWAIT P0, [R2+URZ+0x2d800], R3 ;  /* 0x02d80003020075a7 */ /* 0x0002e6000800017f */
[----:B---3--:R-:W-:Y:S05]  /*73e0*/  @!P0 NANOSLEEP.SYNCS 0x989680 ;  /* 0x009896800000895d */ /* 0x008fea0003900000 */
[----:B------:R-:W3:Y:S01]  /*73f0*/  @!P0 SYNCS.PHASECHK.TRANS64 P0, [R2+URZ+0x2d800], R3 ;  /* 0x02d80003020085a7 */ /* 0x000ee2000800007f */
[----:B------:R-:W-:Y:S04]  /*7400*/  BSSY B0, `(.L_x_9435) ;  /* 0x0000006000007945 */ /* 0x000fe80003800000 */
[----:B---3--:R-:W-:Y:S05]  /*7410*/  @P0 BRA `(.L_x_9436) ;  /* 0x0000000000100947 */ /* 0x008fea0003800000 */
.L_x_9437:
[----:B---3--:R3:W4:Y:S02]  /*7420*/  SYNCS.PHASECHK.TRANS64.TRYWAIT P0, [R2+URZ+0x2d800], R3 ;  /* 0x02d80003020075a7 */ /* 0x008724000800017f */
[----:B----4-:R-:W-:Y:S05]  /*7430*/  @!P0 NANOSLEEP.SYNCS 0x989680 ;  /* 0x009896800000895d */ /* 0x010fea0003900000 */
[----:B------:R-:W4:Y:S02]  /*7440*/  @!P0 SYNCS.PHASECHK.TRANS64 P0, [R2+URZ+0x2d800], R3 ;  /* 0x02d80003020085a7 */ /* 0x000f24000800007f */
[----:B----4-:R-:W-:Y:S05]  /*7450*/  @!P0 BRA `(.L_x_9437) ;  /* 0xfffffffc00f08947 */ /* 0x010fea000383ffff */
.L_x_9436:
[----:B------:R-:W-:Y:S05]  /*7460*/  BSYNC B0 ;  /* 0x0000000000007941 */ /* 0x000fea0003800000 */
.L_x_9435:
[----:B------:R-:W-:Y:S05]  /*7470*/  BRA `(.L_x_9438) ;  /* 0x0000003c005c7947 */ /* 0x000fea0003800000 */
.L_x_9434:
[----:B-1----:R-:W3:Y:S01]  /*7480*/  LDL R3, [R1+0x58] ;  /* 0x0000580001037983 */ /* 0x002ee20000100800 */
        /* <DEDUP_REMOVED lines=8> */
[C---:B------:R-:W-:Y:S02]  /*7510*/  IMAD R57, R105.reuse, UR5, R4 ;  /* 0x0000000569397c24 */ /* 0x040fe4000f8e0204 */
[C---:B------:R-:W-:Y:S02]  /*7520*/  IMAD R55, R105.reuse, UR7, R0 ;  /* 0x0000000769377c24 */ /* 0x040fe4000f8e0200 */
[----:B------:R-:W-:-:S04]  /*7530*/  IMAD.WIDE.U32 R50, R105, UR6, RZ ;  /* 0x0000000669327c25 */ /* 0x000fc8000f8e00ff */
[----:B------:R-:W-:Y:S02]  /*7540*/  IMAD.IADD R57, R57, 0x1, R49 ;  /* 0x0000000139397824 */ /* 0x000fe400078e0231 */
[----:B------:R-:W-:Y:S01]  /*7550*/  IMAD.IADD R55, R55, 0x1, R51 ;  /* 0x0000000137377824 */ /* 0x000fe200078e0233 */
[----:B---3--:R-:W-:-:S13]  /*7560*/  LOP3.LUT P0, RZ, R3, 0x1bf, RZ, 0xc0, !PT ;  /* 0x000001bf03ff7812 */ /* 0x008fda000780c0ff */
[----:B------:R-:W-:Y:S05]  /*7570*/  @!P0 BRA `(.L_x_9439) ;  /* 0x0000000000408947 */ /* 0x000fea0003800000 */
[----:B------:R-:W-:Y:S01]  /*7580*/  MOV R0, 0x0 ;  /* 0x0000000000007802 */ /* 0x000fe20000000f00 */
[----:B------:R-:W-:Y:S01]  /*7590*/  ULDC.64 UR4, c[0x4][0x1b8] ;  /* 0x01006e0000047ab9 */ /* 0x000fe20000000a00 */
[----:B------:R-:W-:Y:S01]  /*75a0*/  ULDC.64 UR6, c[0x4][0x1c0] ;  /* 0x0100700000067ab9 */ /* 0x000fe20000000a00 */
[----:B------:R-:W-:Y:S01]  /*75b0*/  IMAD.U32 R4, RZ, RZ, UR4 ;  /* 0x00000004ff047e24 */ /* 0x000fe2000f8e00ff */
[----:B0-2---:R0:W1:Y:S01]  /*75c0*/  LDC.64 R14, c[0x4][R0] ;  /* 0x01000000000e7b82 */ /* 0x0050620000000a00 */
        /* <DEDUP_REMOVED lines=11> */
.L_x_9439:
[----:B------:R-:W3:Y:S01]  /*7680*/  LDL R56, [R1+0x34] ;  /* 0x0000340001387983 */ /* 0x000ee20000100800 */
[----:B------:R-:W1:Y:S01]  /*7690*/  LDC.64 R12, c[0x0][0x3d8] ;  /* 0x0000f600ff0c7b82 */ /* 0x000e620000000a00 */
[----:B------:R-:W-:Y:S02]  /*76a0*/  ULDC.U8 UR4, c[0x0][0x3f0] ;  /* 0x0000fc0000047ab9 */ /* 0x000fe40000000000 */
[----:B------:R-:W4:Y:S05]  /*76b0*/  LDL R20, [R1+0x40] ;  /* 0x0000400001147983 */ /* 0x000f2a0000100800 */
[----:B------:R-:W5:Y:S01]  /*76c0*/  LDC.64 R10, c[0x0][0x3e8] ;  /* 0x0000fa00ff0a7b82 */ /* 0x000f620000000a00 */
[----:B------:R-:W-:Y:S01]  /*76d0*/  ISETP.NE.AND P0, PT, RZ, UR4, PT ;  /* 0x00000004ff007c0c */ /* 0x000fe2000bf05270 */
[----:B------:R-:W-:Y:S01]  /*76e0*/  BSSY B0, `(.L_x_9440) ;  /* 0x00003a8000007945 */ /* 0x000fe20003800000 */
[----:B---3--:R-:W-:Y:S01]  /*76f0*/  SHF.R.S32.HI R3, RZ, 0x1f, R56 ;  /* 0x0000001fff037819 */ /* 0x008fe20000011438 */
[----:B-1----:R-:W-:-:S04]  /*7700*/  IMAD.WIDE.U32 R52, R56, R12, RZ ;  /* 0x0000000c38347225 */ /* 0x002fc800078e00ff */
[C---:B------:R-:W-:Y:S02]  /*7710*/  IMAD R4, R3.reuse, R12, RZ ;  /* 0x0000000c03047224 */ /* 0x040fe400078e02ff */
[-C--:B-----5:R-:W-:Y:S02]  /*7720*/  IMAD R6, R3, R10.reuse, RZ ;  /* 0x0000000a03067224 */ /* 0x0a0fe400078e02ff */
[C---:B----4-:R-:W-:Y:S02]  /*7730*/  IMAD R0, R56.reuse, -0xc0, R20 ;  /* 0xffffff4038007824 */ /* 0x050fe400078e0214 */
[----:B0-2---:R-:W-:-:S04]  /*7740*/  IMAD.WIDE.U32 R14, R56, R10, RZ ;  /* 0x0000000a380e7225 */ /* 0x005fc800078e00ff */
[C---:B------:R-:W-:Y:S02]  /*7750*/  IMAD R3, R56.reuse, R13, R4 ;  /* 0x0000000d38037224 */ /* 0x040fe400078e0204 */
[----:B------:R-:W-:Y:S01]  /*7760*/  IMAD R5, R56, R11, R6 ;  /* 0x0000000b38057224 */ /* 0x000fe200078e0206 */
[----:B------:R-:W-:Y:S01]  /*7770*/  VIMNMX R4, R0, 0xc0, PT ;  /* 0x000000c000047848 */ /* 0x000fe20003fe0100 */
[----:B------:R-:W-:Y:S02]  /*7780*/  IMAD.IADD R60, R53, 0x1, R3 ;  /* 0x00000001353c7824 */ /* 0x000fe400078e0203 */
[----:B------:R-:W-:Y:S01]  /*7790*/  IMAD.IADD R0, R15, 0x1, R5 ;  /* 0x000000010f007824 */ /* 0x000fe200078e0205 */
        /* <DEDUP_REMOVED lines=17> */
[----:B------:R-:W-:Y:S01]  /*78b0*/  SHF.R.S32.HI R58, RZ, 0x1f, R23 ;  /* 0x0000001fff3a7819 */ /* 0x000fe20000011417 */
[----:B------:R-:W-:Y:S01]  /*78c0*/  IMAD.MOV.U32 R4, RZ, RZ, R16 ;  /* 0x000000ffff047224 */ /* 0x000fe200078e0010 */
[----:B------:R-:W-:Y:S01]  /*78d0*/  ULDC UR4, c[0x0][0x3d4] ;  /* 0x0000f50000047ab9 */ /* 0x000fe20000000800 */
[----:B------:R-:W-:Y:S01]  /*78e0*/  IMAD.MOV.U32 R5, RZ, RZ, R61 ;  /* 0x000000ffff057224 */ /* 0x000fe200078e003d */
[----:B------:R-:W-:Y:S01]  /*78f0*/  ISETP.GE.AND P4, PT, R16, UR4, PT ;  /* 0x0000000410007c0c */ /* 0x000fe2000bf86270 */
[CC--:B------:R-:W-:Y:S01]  /*7900*/  IMAD R20, R58.reuse, R12.reuse, RZ ;  /* 0x0000000c3a147224 */ /* 0x0c0fe200078e02ff */
[----:B------:R-:W-:Y:S01]  /*7910*/  ULDC.64 UR6, c[0x0][0x3c8] ;  /* 0x0000f20000067ab9 */ /* 0x000fe20000000a00 */
[----:B------:R-:W-:Y:S01]  /*7920*/  IMAD.WIDE.U32 R6, R23, R12, R4 ;  /* 0x0000000c17067225 */ /* 0x000fe200078e0004 */
[----:B------:R-:W-:Y:S01]  /*7930*/  ULDC.64 UR8, c[0x0][0x3e0] ;  /* 0x0000f80000087ab9 */ /* 0x000fe20000000a00 */
[----:B------:R-:W-:Y:S02]  /*7940*/  CS2R R40, SRZ ;  /* 0x0000000000287805 */ /* 0x000fe4000001ff00 */
[----:B------:R-:W-:Y:S01]  /*7950*/  CS2R R42, SRZ ;  /* 0x00000000002a7805 */ /* 0x000fe2000001ff00 */
[----:B------:R-:W-:-:S02]  /*7960*/  IMAD R24, R58, R10, RZ ;  /* 0x0000000a3a187224 */ /* 0x000fc400078e02ff */
[----:B------:R-:W-:Y:S01]  /*7970*/  IMAD.WIDE.U32 R8, R23, R10, R4 ;  /* 0x0000000a17087225 */ /* 0x000fe200078e0004 */
[----:B------:R-:W-:-:S03]  /*7980*/  IADD3 R4, P1, R6, R48, RZ ;  /* 0x0000003006047210 */ /* 0x000fc60007f3e0ff */
[C---:B------:R-:W-:Y:S01]  /*7990*/  IMAD R20, R23.reuse, R13, R20 ;  /* 0x0000000d17147224 */ /* 0x040fe200078e0214 */
[----:B------:R-:W-:Y:S01]  /*79a0*/  IADD3 R6, P2, R8, R50, RZ ;  /* 0x0000003208067210 */ /* 0x000fe20007f5e0ff */
[----:B------:R-:W-:Y:S02]  /*79b0*/  IMAD R24, R23, R11, R24 ;  /* 0x0000000b17187224 */ /* 0x000fe400078e0218 */
[C---:B------:R-:W-:Y:S01]  /*79c0*/  VIADD R3, R16.reuse, 0x8 ;  /* 0x0000000810037836 */ /* 0x040fe20000000000 */
[----:B------:R-:W-:Y:S01]  /*79d0*/  IADD3.X R5, R57, R20, R7, P1, !PT ;  /* 0x0000001439057210 */ /* 0x000fe20000ffe407 */
[----:B------:R-:W-:Y:S01]  /*79e0*/  VIADD R8, R16, 0x10 ;  /* 0x0000001010087836 */ /* 0x000fe20000000000 */
[----:B------:R-:W-:Y:S02]  /*79f0*/  IADD3.X R7, R55, R24, R9, P2, !PT ;  /* 0x0000001837077210 */ /* 0x000fe400017fe409 */
[----:B------:R-:W-:Y:S01]  /*7a00*/  ISETP.GE.AND P1, PT, R3, UR4, PT ;  /* 0x0000000403007c0c */ /* 0x000fe2000bf26270 */
[----:B------:R-:W-:Y:S01]  /*7a10*/  IMAD.WIDE.U32 R52, R52, 0xc0, R4 ;  /* 0x000000c034347825 */ /* 0x000fe200078e0004 */
[----:B------:R-:W-:-:S03]  /*7a20*/  ISETP.GE.AND P3, PT, R8, UR4, PT ;  /* 0x0000000408007c0c */ /* 0x000fc6000bf66270 */
[----:B------:R-:W-:Y:S01]  /*7a30*/  IMAD R5, R60, 0xc0, RZ ;  /* 0x000000c03c057824 */ /* 0x000fe200078e02ff */
[----:B------:R-:W-:Y:S01]  /*7a40*/  LEA R4, P2, R52, UR6, 0x1 ;  /* 0x0000000634047c11 */ /* 0x000fe2000f8408ff */
[----:B------:R-:W-:-:S04]  /*7a50*/  IMAD.WIDE.U32 R14, R14, 0xc0, R6 ;  /* 0x000000c00e0e7825 */ /* 0x000fc800078e0006 */
[----:B------:R-:W-:Y:S01]  /*7a60*/  IMAD R3, R0, 0xc0, RZ ;  /* 0x000000c000037824 */ /* 0x000fe200078e02ff */
[----:B------:R-:W-:Y:S01]  /*7a70*/  LEA R6, P5, R14, UR8, 0x1 ;  /* 0x000000080e067c11 */ /* 0x000fe2000f8a08ff */
[----:B------:R-:W-:Y:S02]  /*7a80*/  IMAD.IADD R5, R53, 0x1, R5 ;  /* 0x0000000135057824 */ /* 0x000fe400078e0205 */
[----:B------:R-:W-:Y:S02]  /*7a90*/  VIADD R0, R16, 0x18 ;  /* 0x0000001810007836 */ /* 0x000fe40000000000 */
[----:B------:R-:W-:Y:S01]  /*7aa0*/  IMAD.IADD R3, R15, 0x1, R3 ;  /* 0x000000010f037824 */ /* 0x000fe200078e0203 */
[----:B------:R-:W-:Y:S01]  /*7ab0*/  LEA.HI.X R5, R52, UR7, R5, 0x1, P2 ;  /* 0x0000000734057c11 */ /* 0x000fe200090f0c05 */
[----:B------:R-:W-:Y:S01]  /*7ac0*/  VIADD R8, R16, 0x20 ;  /* 0x0000002010087836 */ /* 0x000fe20000000000 */
[----:B------:R-:W-:Y:S01]  /*7ad0*/  ISETP.GE.AND P2, PT, R0, UR4, PT ;  /* 0x0000000400007c0c */ /* 0x000fe2000bf46270 */
[----:B------:R-:W-:Y:S01]  /*7ae0*/  VIADD R0, R16, 0x28 ;  /* 0x0000002810007836 */ /* 0x000fe20000000000 */
        /* <DEDUP_REMOVED lines=25> */
.L_x_9443:
[----:B------:R-:W-:Y:S05]  /*7c80*/  BSYNC B1 ;  /* 0x0000000000017941 */ /* 0x000fea0003800000 */
.L_x_9442:
[----:B------:R-:W2:Y:S01]  /*7c90*/  LDL R52, [R1+0x50] ;  /* 0x0000500001347983 */ /* 0x000ea20000100800 */
[----:B0-----:R-:W-:Y:S01]  /*7ca0*/  ISETP.NE.AND P1, PT, R54, 0x1, PT ;  /* 0x000000013600780c */ /* 0x001fe20003f25270 */
[----:B------:R-:W-:Y:S01]  /*7cb0*/  IMAD R3, R56, 0xc0, R23 ;  /* 0x000000c038037824 */ /* 0x000fe200078e0217 */
[----:B------:R-:W-:Y:S01]  /*7cc0*/  ULDC.64 UR4, c[0x0][0x3c8] ;  /* 0x0000f20000047ab9 */ /* 0x000fe20000000a00 */
[----:B-1---5:R-:W-:Y:S01]  /*7cd0*/  IMAD.MOV.U32 R4, RZ, RZ, R43 ;  /* 0x000000ffff047224 */ /* 0x022fe200078e002b */
[----:B------:R-:W-:-:S09]  /*7ce0*/  ULDC.64 UR6, c[0x0][0x3e0] ;  /* 0x0000f80000067ab9 */ /* 0x000fd20000000a00 */
[----:B------:R-:W0:Y:S08]  /*7cf0*/  @P1 LDC R0, c[0x0][0x42c] ;  /* 0x00010b00ff001b82 */ /* 0x000e300000000800 */
[----:B------:R-:W1:Y:S01]  /*7d00*/  @P1 LDC R5, c[0x0][0x430] ;  /* 0x00010c00ff051b82 */ /* 0x000e620000000800 */
[----:B------:R-:W-:Y:S02]  /*7d10*/  IMAD.MOV.U32 R6, RZ, RZ, R38 ;  /* 0x000000ffff067224 */ /* 0x000fe400078e0026 */
[----:B------:R-:W-:-:S02]  /*7d20*/  IMAD.MOV.U32 R7, RZ, RZ, R39 ;  /* 0x000000ffff077224 */ /* 0x000fc400078e0027 */
[----:B0-----:R-:W-:-:S05]  /*7d30*/  @P1 IMAD.HI.U32 R0, R3, R0, RZ ;  /* 0x0000000003001227 */ /* 0x001fca00078e00ff */
[----:B-1----:R-:W-:Y:S01]  /*7d40*/  @P1 SHF.R.U32.HI R3, RZ, R5, R0 ;  /* 0x00000005ff031219 */ /* 0x002fe20000011600 */
[----:B------:R-:W-:-:S03]  /*7d50*/  IMAD.MOV.U32 R0, RZ, RZ, R42 ;  /* 0x000000ffff007224 */ /* 0x000fc600078e002a */
[----:B------:R-:W-:Y:S01]  /*7d60*/  SHF.R.S32.HI R5, RZ, 0x1f, R3 ;  /* 0x0000001fff057819 */ /* 0x000fe20000011403 */
[----:B------:R-:W-:Y:S01]  /*7d70*/  IMAD.MOV.U32 R56, RZ, RZ, R48 ;  /* 0x000000ffff387224 */ /* 0x000fe200078e0030 */
[----:B------:R-:W-:Y:S01]  /*7d80*/  PRMT R51, R4, 0x5410, R0 ;  /* 0x0000541004337816 */ /* 0x000fe20000000000 */
[----:B------:R-:W-:Y:S02]  /*7d90*/  IMAD.MOV.U32 R54, RZ, RZ, R50 ;  /* 0x000000ffff367224 */ /* 0x000fe400078e0032 */
[C---:B------:R-:W-:Y:S02]  /*7da0*/  IMAD R0, R5.reuse, R12, RZ ;  /* 0x0000000c05007224 */ /* 0x040fe400078e02ff */
[-C--:B------:R-:W-:Y:S01]  /*7db0*/  IMAD R4, R5, R10.reuse, RZ ;  /* 0x0000000a05047224 */ /* 0x080fe200078e02ff */
[----:B------:R-:W-:Y:S01]  /*7dc0*/  PRMT R50, R50, 0x5410, R6 ;  /* 0x0000541032327816 */ /* 0x000fe20000000006 */
[----:B------:R-:W-:Y:S01]  /*7dd0*/  IMAD.WIDE.U32 R14, R3, R10, R54 ;  /* 0x0000000a030e7225 */ /* 0x000fe200078e0036 */
[----:B------:R-:W-:-:S03]  /*7de0*/  PRMT R49, R49, 0x5410, R7 ;  /* 0x0000541031317816 */ /* 0x000fc60000000007 */
[----:B------:R-:W-:-:S04]  /*7df0*/  IMAD.WIDE.U32 R6, R3, R12, R56 ;  /* 0x0000000c03067225 */ /* 0x000fc800078e0038 */
[C---:B------:R-:W-:Y:S02]  /*7e00*/  IMAD R13, R3.reuse, R13, R0 ;  /* 0x0000000d030d7224 */ /* 0x040fe400078e0200 */
[----:B------:R-:W-:Y:S01]  /*7e10*/  IMAD R3, R3, R11, R4 ;  /* 0x0000000b03037224 */ /* 0x000fe200078e0204 */
[----:B------:R-:W-:Y:S01]  /*7e20*/  LEA R4, P1, R6, UR4, 0x1 ;  /* 0x0000000406047c11 */ /* 0x000fe2000f8208ff */
[----:B------:R-:W-:Y:S01]  /*7e30*/  IMAD.IADD R13, R7, 0x1, R13 ;  /* 0x00000001070d7824 */ /* 0x000fe200078e020d */
[----:B------:R-:W-:Y:S01]  /*7e40*/  LEA R0, P2, R14, UR6, 0x1 ;  /* 0x000000060e007c11 */ /* 0x000fe2000f8408ff */
[----:B------:R-:W-:Y:S01]  /*7e50*/  IMAD.IADD R3, R15, 0x1, R3 ;  /* 0x000000010f037824 */ /* 0x000fe200078e0203 */
[----:B------:R-:W-:Y:S01]  /*7e60*/  UMOV UR4, 0xffffffff ;  /* 0xffffffff00047882 */ /* 0x000fe20000000000 */
[----:B------:R-:W-:Y:S02]  /*7e70*/  IMAD.MOV.U32 R5, RZ, RZ, R32 ;  /* 0x000000ffff057224 */ /* 0x000fe400078e0020 */
[----:B------:R-:W-:Y:S01]  /*7e80*/  IMAD.MOV.U32 R10, RZ, RZ, R33 ;  /* 0x000000ffff0a7224 */ /* 0x000fe200078e0021 */
[----:B------:R-:W-:-:S02]  /*7e90*/  LEA.HI.X R13, R6, UR5, R13, 0x1, P1 ;  /* 0x00000005060d7c11 */ /* 0x000fc400088f0c0d */
[----:B------:R-:W-:Y:S02]  /*7ea0*/  LEA.HI.X R3, R14, UR7, R3, 0x1, P2 ;  /* 0x000000070e037c11 */ /* 0x000fe400090f0c03 */
[----:B------:R-:W-:Y:S02]  /*7eb0*/  PRMT R49, R5, 0x7610, R49 ;  /* 0x0000761005317816 */ /* 0x000fe40000000031 */
[----:B------:R-:W-:Y:S02]  /*7ec0*/  PRMT R48, R10, 0x7610, R48 ;  /* 0x000076100a307816 */ /* 0x000fe40000000030 */
[----:B--2---:R-:W-:Y:S01]  /*7ed0*/  LEA.HI R5, R52, R52, RZ, 0x1 ;  /* 0x0000003434057211 */ /* 0x004fe200078f08ff */
[----:B------:R-:W-:Y:S06]  /*7ee0*/  BRA.DIV UR4, `(.L_x_9444) ;  /* 0x00000182042c7947 */ /* 0x000fec000b800000 */
.L_x_9691:
[----:B------:R-:W-:Y:S01]  /*7ef0*/  UMOV UR4, 0xffffffff ;  /* 0xffffffff00047882 */ /* 0x000fe20000000000 */
[----:B------:R-:W-:Y:S02]  /*7f00*/  LOP3.LUT R5, R5, 0xfffffffe, RZ, 0xc0, !PT ;  /* 0xfffffffe05057812 */ /* 0x000fe400078ec0ff */
[----:B------:R-:W-:Y:S05]  /*7f10*/  BRA.DIV UR4, `(.L_x_9445) ;  /* 0x0000018204447947 */ /* 0x000fea000b800000 */
.L_x_9694:
[----:B------:R-:W-:Y:S01]  /*7f20*/  UMOV UR4, 0xffffffff ;  /* 0xffffffff00047882 */ /* 0x000fe20000000000 */
[----:B------:R-:W-:Y:S02]  /*7f30*/  IMAD.IADD R5, R52, 0x1, -R5 ;  /* 0x0000000134057824 */ /* 0x000fe400078e0a05 */
[----:B------:R-:W-:Y:S05]  /*7f40*/  BRA.DIV UR4, `(.L_x_9446) ;  /* 0x0000018204607947 */ /* 0x000fea000b800000 */
.L_x_9697:
[----:B------:R-:W-:Y:S01]  /*7f50*/  UMOV UR4, 0xffffffff ;  /* 0xffffffff00047882 */ /* 0x000fe20000000000 */
[----:B------:R-:W-:Y:S02]  /*7f60*/  SHF.L.U32 R3, R5, 0x1f, RZ ;  /* 0x0000001f05037819 */ /* 0x000fe400000006ff */
[----:B------:R-:W-:Y:S05]  /*7f70*/  BRA.DIV UR4, `(.L_x_9447) ;  /* 0x00000182047c7947 */ /* 0x000fea000b800000 */
.L_x_9700:
[----:B------:R-:W0:Y:S01]  /*7f80*/  SYNCS.PHASECHK.TRANS64.TRYWAIT P1, [R2+URZ+0x2d800], R3 ;  /* 0x02d80003020075a7 */ /* 0x000e22000802017f */
        /* <DEDUP_REMOVED lines=31> */
.L_x_9701:
[----:B------:R-:W-:Y:S05]  /*8180*/  BSYNC B1 ;  /* 0x0000000000017941 */ /* 0x000fea0003800000 */
.L_x_9448:
[----:B------:R-:W-:Y:S01]  /*8190*/  PRMT R11, R0, 0x5410, R4 ;  /* 0x00005410000b7816 */ /* 0x000fe20000000004 */
[----:B------:R-:W-:Y:S06]  /*81a0*/  @P0 BRA `(.L_x_9450) ;  /* 0x0000002c00ec0947 */ /* 0x000fec0003800000 */
[----:B------:R-:W2:Y:S01]  /*81b0*/  LDL R6, [R1+0x44] ;  /* 0x0000440001067983 */ /* 0x000ea20000100800 */
[----:B------:R-:W1:Y:S01]  /*81c0*/  LDC R5, c[0x0][0x3d4] ;  /* 0x0000f500ff057b82 */ /* 0x000e620000000800 */
[----:B------:R-:W-:Y:S01]  /*81d0*/  LEA.HI R59, R59, R46, RZ, 0x2 ;  /* 0x0000002e3b3b7211 */ /* 0x000fe200078f10ff */
[----:B------:R-:W-:Y:S03]  /*81e0*/  BSSY B1, `(.L_x_9451) ;  /* 0x000003f000017945 */ /* 0x000fe60003800000 */
[--C-:B0-----:R-:W-:Y:S02]  /*81f0*/  SHF.R.S32.HI R3, RZ, 0x2, R59.reuse ;  /* 0x00000002ff037819 */ /* 0x101fe4000001143b */
[----:B------:R-:W-:-:S04]  /*8200*/  SHF.R.S32.HI R0, RZ, 0x1f, R59 ;  /* 0x0000001fff007819 */ /* 0x000fc8000001143b */
[----:B------:R-:W-:-:S04]  /*8210*/  LEA.HI R0, R0, R3, RZ, 0x2 ;  /* 0x0000000300007211 */ /* 0x000fc800078f10ff */
[----:B------:R-:W-:Y:S01]  /*8220*/  LOP3.LUT R4, R0, 0xfffffffc, RZ, 0xc0, !PT ;  /* 0xfffffffc00047812 */ /* 0x000fe200078ec0ff */
[----:B------:R-:W-:-:S04]  /*8230*/  VIADD R0, R16, 0x8 ;  /* 0x0000000810007836 */ /* 0x000fc80000000000 */
[----:B------:R-:W-:Y:S02]  /*8240*/  IMAD.IADD R3, R3, 0x1, -R4 ;  /* 0x0000000103037824 */ /* 0x000fe400078e0a04 */
[C---:B------:R-:W-:Y:S01]  /*8250*/  VIADD R4, R16.reuse, 0x10 ;  /* 0x0000001010047836 */ /* 0x040fe20000000000 */
[-C--:B-1----:R-:W-:Y:S02]  /*8260*/  ISETP.GE.AND P6, PT, R16, R5.reuse, PT ;  /* 0x000000051000720c */ /* 0x082fe40003fc6270 */
[-C--:B------:R-:W-:Y:S01]  /*8270*/  ISETP.GE.AND P0, PT, R0, R5.reuse, PT ;  /* 0x000000050000720c */ /* 0x080fe20003f06270 */
[----:B------:R-:W-:Y:S01]  /*8280*/  VIADD R0, R16, 0x18 ;  /* 0x0000001810007836 */ /* 0x000fe20000000000 */
[----:B------:R-:W-:Y:S02]  /*8290*/  LOP3.LUT P1, RZ, R3, 0x2, RZ, 0xc0, !PT ;  /* 0x0000000203ff7812 */ /* 0x000fe4000782c0ff */
[-C--:B------:R-:W-:Y:S01]  /*82a0*/  ISETP.GE.AND P2, PT, R4, R5.reuse, PT ;  /* 0x000000050400720c */ /* 0x080fe20003f46270 */
[----:B------:R-:W-:Y:S01]  /*82b0*/  VIADD R4, R16, 0x20 ;  /* 0x0000002010047836 */ /* 0x000fe20000000000 */
[----:B------:R-:W-:-:S04]  /*82c0*/  ISETP.GE.AND P3, PT, R0, R5, PT ;  /* 0x000000050000720c */ /* 0x000fc80003f66270 */
[----:B------:R-:W-:Y:S01]  /*82d0*/  ISETP.GE.AND P4, PT, R4, R5, PT ;  /* 0x000000050400720c */ /* 0x000fe20003f86270 */
[----:B--2---:R-:W-:Y:S02]  /*82e0*/  IMAD R3, R6, 0x2, R2 ;  /* 0x0000000206037824 */ /* 0x004fe400078e0202 */
[----:B------:R-:W-:Y:S02]  /*82f0*/  VIADD R6, R16, 0x28 ;  /* 0x0000002810067836 */ /* 0x000fe40000000000 */
[----:B------:R-:W-:-:S03]  /*8300*/  VIADD R0, R3, 0x20 ;  /* 0x0000002003007836 */ /* 0x000fc60000000000 */
[----:B------:R-:W-:Y:S01]  /*8310*/  ISETP.GE.AND P5, PT, R6, R5, PT ;  /* 0x000000050600720c */ /* 0x000fe20003fa6270 */
[----:B------:R-:W-:-:S12]  /*8320*/  @P6 BRA `(.L_x_9452) ;  /* 0x0000000000a86947 */ /* 0x000fd80003800000 */
[----:B------:R-:W0:Y:S01]  /*8330*/  LDS.128 R4, [R3+0xc400] ;  /* 0x00c4000003047984 */ /* 0x000e220000000c00 */
        /* <DEDUP_REMOVED lines=41> */
.L_x_9452:
[----:B------:R-:W-:Y:S05]  /*85d0*/  BSYNC B1 ;  /* 0x0000000000017941 */ /* 0x000fea0003800000 */
.L_x_9451:
[----:B------:R-:W-:Y:S01]  /*85e0*/  BSSY B1, `(.L_x_9453) ;  /* 0x000002d000017945 */ /* 0x000fe20003800000 */
[----:B------:R-:W-:-:S03]  /*85f0*/  @P1 VIADD R0, R3, 0xffffffe0 ;  /* 0xffffffe003001836 */ /* 0x000fc60000000000 */
[----:B------:R-:W-:Y:S05]  /*8600*/  @P0 BRA `(.L_x_9454) ;  /* 0x0000000000a80947 */ /* 0x000fea0003800000 */
[----:B0-----:R-:W0:Y:S01]  /*8610*/  LDS.128 R4, [R0+0xc400] ;  /* 0x00c4000000047984 */ /* 0x001e220000000c00 */
        /* <DEDUP_REMOVED lines=8> */
[----:B0-----:R-:W-:-:S02]  /*86a0*/  HADD2.F32 R38, -RZ, R7.H0_H0 ;  /* 0x20000007ff267230 */ /* 0x001fc40000004100 */
        /* <DEDUP_REMOVED lines=11> */
[----:B------:R-:W-:Y:S02]  /*8760*/  HADD2.F32 R6, -RZ, R5.H0_H0 ;  /* 0x20000005ff067230 */ /* 0x000fe40000004100 */
        /* <DEDUP_REMOVED lines=19> */
[----:B------:R1:W-:Y:S02]  /*88a0*/  STS.128 [R0+0xc400], R4 ;  /* 0x00c4000400007388 */ /* 0x0003e40000000c00 */
.L_x_9454:
[----:B------:R-:W-:Y:S05]  /*88b0*/  BSYNC B1 ;  /* 0x0000000000017941 */ /* 0x000fea0003800000 */
.L_x_9453:
        /* <DEDUP_REMOVED lines=20> */
[----:B------:R-:W-:Y:S01]  /*8a00*/  FMUL.FTZ R38, R4, R49 ;  /* 0x0000003104267220 */ /* 0x000fe20000410000 */
[--C-:B------:R-:W-:Y:S02]  /*8a10*/  HADD2.F32 R35, -RZ, R48.reuse.H0_H0 ;  /* 0x20000030ff237230 */ /* 0x100fe40000004100 */
[----:B------:R-:W-:Y:S01]  /*8a20*/  FFMA.FTZ R40, R34, R37, R40 ;  /* 0x0000002522287223 */ /* 0x000fe20000010028 */
        /* <DEDUP_REMOVED lines=21> */
.L_x_9456:
[----:B------:R-:W-:Y:S05]  /*8b80*/  BSYNC B1 ;  /* 0x0000000000017941 */ /* 0x000fea0003800000 */
.L_x_9455:
[----:B------:R-:W-:Y:S04]  /*8b90*/  BSSY B1, `(.L_x_9457) ;  /* 0x000002c000017945 */ /* 0x000fe80003800000 */
[----:B------:R-:W-:Y:S05]  /*8ba0*/  @P3 BRA `(.L_x_9458) ;  /* 0x0000000000a83947 */ /* 0x000fea0003800000 */
[----:B012---:R-:W0:Y:S01]  /*8bb0*/  LDS.128 R4, [R0+0xf400] ;  /* 0x00f4000000047984 */ /* 0x007e220000000c00 */
        /* <DEDUP_REMOVED lines=41> */
.L_x_9458:
[----:B------:R-:W-:Y:S05]  /*8e50*/  BSYNC B1 ;  /* 0x0000000000017941 */ /* 0x000fea0003800000 */
.L_x_9457:
        /* <DEDUP_REMOVED lines=44> */
.L_x_9460:
[----:B------:R-:W-:Y:S05]  /*9120*/  BSYNC B1 ;  /* 0x0000000000017941 */ /* 0x000fea0003800000 */
.L_x_9459:
        /* <DEDUP_REMOVED lines=44> */
.L_x_9441:
[----:B------:R-:W2:Y:S01]  /*93f0*/  LDL R5, [R1+0x34] ;  /* 0x0000340001057983 */ /* 0x000ea20000100800 */
[----:B------:R-:W0:Y:S01]  /*9400*/  LDC R3, c[0x0][0x428] ;  /* 0x00010a00ff037b82 */ /* 0x000e220000000800 */
[----:B------:R-:W-:Y:S01]  /*9410*/  ISETP.GE.AND P0, PT, R23, R4, PT ;  /* 0x000000041700720c */ /* 0x000fe20003f06270 */
[----:B------:R-:W-:Y:S01]  /*9420*/  BSSY B1, `(.L_x_9461) ;  /* 0x0000046000017945 */ /* 0x000fe20003800000 */
        /* <DEDUP_REMOVED lines=13> */
[----:B0-----:R-:W-:-:S13]  /*9500*/  ISETP.NE.AND P1, PT, R3, 0x1, PT ;  /* 0x000000010300780c */ /* 0x001fda0003f25270 */
[----:B------:R-:W0:Y:S08]  /*9510*/  @P1 LDC R58, c[0x0][0x42c] ;  /* 0x00010b00ff3a1b82 */ /* 0x000e300000000800 */
[----:B------:R-:W1:Y:S01]  /*9520*/  @P1 LDC R59, c[0x0][0x430] ;  /* 0x00010c00ff3b1b82 */ /* 0x000e620000000800 */
[----:B--2---:R-:W-:Y:S01]  /*9530*/  IMAD R3, R5, 0xc0, R23 ;  /* 0x000000c005037824 */ /* 0x004fe200078e0217 */
[----:B------:R-:W-:-:S03]  /*9540*/  CS2R R4, SRZ ;  /* 0x0000000000047805 */ /* 0x000fc6000001ff00 */
[----:B0-----:R-:W-:Y:S01]  /*9550*/  @P1 IMAD.HI.U32 R58, R3, R58, RZ ;  /* 0x0000003a033a1227 */ /* 0x001fe200078e00ff */
[----:B-1----:R-:W-:Y:S06]  /*9560*/  @P0 BRA `(.L_x_9462) ;  /* 0x0000000000c40947 */ /* 0x002fec0003800000 */
[----:B------:R-:W-:Y:S01]  /*9570*/  IMAD.MOV.U32 R4, RZ, RZ, R19 ;  /* 0x000000ffff047224 */ /* 0x000fe200078e0013 */
[----:B------:R-:W-:Y:S01]  /*9580*/  SHF.R.S32.HI R9, RZ, 0x1f, R23 ;  /* 0x0000001fff097819 */ /* 0x000fe20000011417 */
[----:B------:R-:W-:Y:S01]  /*9590*/  IMAD.MOV.U32 R5, RZ, RZ, R62 ;  /* 0x000000ffff057224 */ /* 0x000fe200078e003e */
[----:B------:R-:W-:Y:S01]  /*95a0*/  ULDC.64 UR4, c[0x0][0x3c8] ;  /* 0x0000f20000047ab9 */ /* 0x000fe20000000a00 */
[----:B------:R-:W-:Y:S01]  /*95b0*/  ULDC.64 UR6, c[0x0][0x3e0] ;  /* 0x0000f80000067ab9 */ /* 0x000fe20000000a00 */
[----:B------:R-:W-:Y:S01]  /*95c0*/  VIADD R63, R19, 0x10 ;  /* 0x00000010133f7836 */ /* 0x000fe20000000000 */
[----:B------:R-:W-:Y:S01]  /*95d0*/  CS2R R32, SRZ ;  /* 0x0000000000207805 */ /* 0x000fe2000001ff00 */
[----:B------:R-:W-:Y:S01]  /*95e0*/  IMAD.WIDE.U32 R6, R23, R12, R4 ;  /* 0x0000000c17067225 */ /* 0x000fe200078e0004 */
[----:B------:R-:W-:Y:S02]  /*95f0*/  CS2R R34, SRZ ;  /* 0x0000000000227805 */ /* 0x000fe4000001ff00 */
[----:B------:R-:W-:-:S02]  /*9600*/  CS2R R36, SRZ ;  /* 0x0000000000247805 */ /* 0x000fc4000001ff00 */
[----:B------:R-:W-:Y:S01]  /*9610*/  CS2R R38, SRZ ;  /* 0x0000000000267805 */ /* 0x000fe2000001ff00 */
[C---:B------:R-:W-:Y:S01]  /*9620*/  IMAD R8, R9.reuse, R12, RZ ;  /* 0x0000000c09087224 */ /* 0x040fe200078e02ff */
[----:B------:R-:W-:Y:S01]  /*9630*/  IADD3 R48, P2, R6, R48, RZ ;  /* 0x0000003006307210 */ /* 0x000fe20007f5e0ff */
[-C--:B------:R-:W-:Y:S01]  /*9640*/  IMAD R20, R9, R10.reuse, RZ ;  /* 0x0000000a09147224 */ /* 0x080fe200078e02ff */
[----:B------:R-:W-:Y:S01]  /*9650*/  CS2R R40, SRZ ;  /* 0x0000000000287805 */ /* 0x000fe2000001ff00 */
[C---:B------:R-:W-:Y:S01]  /*9660*/  IMAD.WIDE.U32 R4, R23.reuse, R10, R4 ;  /* 0x0000000a17047225 */ /* 0x040fe200078e0004 */
[----:B------:R-:W-:Y:S02]  /*9670*/  CS2R R42, SRZ ;  /* 0x00000000002a7805 */ /* 0x000fe4000001ff00 */
[----:B------:R-:W-:Y:S02]  /*9680*/  CS2R R24, SRZ ;  /* 0x0000000000187805 */ /* 0x000fe4000001ff00 */
[----:B------:R-:W-:Y:S01]  /*9690*/  CS2R R26, SRZ ;  /* 0x00000000001a7805 */ /* 0x000fe2000001ff00 */
[C---:B------:R-:W-:Y:S01]  /*96a0*/  IMAD R6, R23.reuse, R13, R8 ;  /* 0x0000000d17067224 */ /* 0x040fe200078e0208 */
[----:B------:R-:W-:Y:S01]  /*96b0*/  IADD3 R50, P3, R4, R50, RZ ;  /* 0x0000003204327210 */ /* 0x000fe20007f7e0ff */
[----:B------:R-:W-:Y:S01]  /*96c0*/  IMAD R20, R23, R11, R20 ;  /* 0x0000000b17147224 */ /* 0x000fe200078e0214 */
[----:B------:R-:W-:Y:S01]  /*96d0*/  CS2R R28, SRZ ;  /* 0x00000000001c7805 */ /* 0x000fe2000001ff00 */
[----:B------:R-:W-:Y:S01]  /*96e0*/  VIADD R61, R19, 0x20 ;  /* 0x00000020133d7836 */ /* 0x000fe20000000000 */
[----:B------:R-:W-:Y:S01]  /*96f0*/  IADD3.X R49, R57, R7, R6, P2, !PT ;  /* 0x0000000739317210 */ /* 0x000fe200017fe406 */
[----:B------:R-:W-:Y:S01]  /*9700*/  IMAD R7, R60, 0xc0, RZ ;  /* 0x000000c03c077824 */ /* 0x000fe200078e02ff */
[----:B------:R-:W-:Y:S01]  /*9710*/  IADD3.X R51, R55, R5, R20, P3, !PT ;  /* 0x0000000537337210 */ /* 0x000fe20001ffe414 */
[----:B------:R-:W-:Y:S01]  /*9720*/  IMAD R5, R0, 0xc0, RZ ;  /* 0x000000c000057824 */ /* 0x000fe200078e02ff */
[----:B------:R-:W-:Y:S01]  /*9730*/  CS2R R30, SRZ ;  /* 0x00000000001e7805 */ /* 0x000fe2000001ff00 */
[----:B------:R-:W-:-:S04]  /*9740*/  IMAD.WIDE.U32 R52, R52, 0xc0, R48 ;  /* 0x000000c034347825 */ /* 0x000fc800078e0030 */
[----:B------:R-:W-:Y:S01]  /*9750*/  IMAD.WIDE.U32 R14, R14, 0xc0, R50 ;  /* 0x000000c00e0e7825 */ /* 0x000fe200078e0032 */
[----:B------:R-:W-:Y:S01]  /*9760*/  LEA R8, P2, R52, UR4, 0x1 ;  /* 0x0000000434087c11 */ /* 0x000fe2000f8408ff */
[----:B------:R-:W-:Y:S02]  /*9770*/  ULDC UR4, c[0x0][0x3d4] ;  /* 0x0000f50000047ab9 */ /* 0x000fe40000000800 */
[----:B------:R-:W-:Y:S01]  /*9780*/  IMAD.IADD R7, R7, 0x1, R53 ;  /* 0x0000000107077824 */ /* 0x000fe200078e0235 */
[----:B------:R-:W-:Y:S01]  /*9790*/  LEA R20, P3, R14, UR6, 0x1 ;  /* 0x000000060e147c11 */ /* 0x000fe2000f8608ff */
[----:B------:R-:W-:Y:S01]  /*97a0*/  IMAD.IADD R5, R5, 0x1, R15 ;  /* 0x0000000105057824 */ /* 0x000fe200078e020f */
[----:B------:R-:W-:Y:S02]  /*97b0*/  ISETP.GE.AND P4, PT, R61, UR4, PT ;  /* 0x000000043d007c0c */ /* 0x000fe4000bf86270 */
[----:B------:R-:W-:Y:S02]  /*97c0*/  LEA.HI.X R9, R52, UR5, R7, 0x1, P2 ;  /* 0x0000000534097c11 */ /* 0x000fe400090f0c07 */
[----:B------:R-:W-:-:S02]  /*97d0*/  CS2R R6, SRZ ;  /* 0x0000000000067805 */ /* 0x000fc4000001ff00 */
[----:B------:R-:W-:Y:S02]  /*97e0*/  LEA.HI.X R21, R14, UR7, R5, 0x1, P3 ;  /* 0x000000070e157c11 */ /* 0x000fe400098f0c05 */
[----:B------:R-:W-:Y:S02]  /*97f0*/  CS2R R4, SRZ ;  /* 0x0000000000047805 */ /* 0x000fe4000001ff00 */
[----:B------:R-:W-:Y:S02]  /*9800*/  ISETP.GE.AND P2, PT, R19, UR4, PT ;  /* 0x0000000413007c0c */ /* 0x000fe4000bf46270 */
[----:B------:R-:W-:Y:S01]  /*9810*/  ISETP.GE.AND P3, PT, R63, UR4, PT ;  /* 0x000000043f007c0c */ /* 0x000fe2000bf66270 */
[----:B------:R0:W5:Y:S04]  /*9820*/  @!P4 LDG.E.128 R40, desc[UR38][R8.64+0x40] ;  /* 0x000040260828c981 */ /* 0x000168000c1e1d00 */
[----:B------:R0:W5:Y:S06]  /*9830*/  @!P4 LDG.E.128 R28, desc[UR38][R20.64+0x40] ;  /* 0x00004026141cc981 */ /* 0x00016c000c1e1d00 */
[----:B------:R0:W5:Y:S04]  /*9840*/  @!P2 LDG.E.128 R32, desc[UR38][R8.64] ;  /* 0x000000260820a981 */ /* 0x000168000c1e1d00 */
[----:B------:R0:W5:Y:S04]  /*9850*/  @!P3 LDG.E.128 R36, desc[UR38][R8.64+0x20] ;  /* 0x000020260824b981 */ /* 0x000168000c1e1d00 */
[----:B------:R0:W5:Y:S04]  /*9860*/  @!P2 LDG.E.128 R4, desc[UR38][R20.64] ;  /* 0x000000261404a981 */ /* 0x000168000c1e1d00 */
[----:B------:R0:W5:Y:S02]  /*9870*/  @!P3 LDG.E.128 R24, desc[UR38][R20.64+0x20] ;  /* 0x000020261418b981 */ /* 0x000164000c1e1d00 */
.L_x_9462:
[----:B------:R-:W-:Y:S05]  /*9880*/  BSYNC B1 ;  /* 0x0000000000017941 */ /* 0x000fea0003800000 */
.L_x_9461:
[----:B0-----:R-:W2:Y:S01]  /*9890*/  LDL R20, [R1+0x50] ;  /* 0x0000500001147983 */ /* 0x001ea20000100800 */
[----:B------:R-:W-:Y:S01]  /*98a0*/  @P1 SHF.R.U32.HI R3, RZ, R59, R58 ;  /* 0x0000003bff031219 */ /* 0x000fe2000001163a */
[----:B-----5:R-:W-:Y:S01]  /*98b0*/  IMAD.MOV.U32 R0, RZ, RZ, R4 ;  /* 0x000000ffff007224 */ /* 0x020fe200078e0004 */
[----:B------:R-:W-:Y:S01]  /*98c0*/  ULDC.64 UR4, c[0x0][0x3c8] ;  /* 0x0000f20000047ab9 */ /* 0x000fe20000000a00 */
[----:B------:R-:W-:Y:S01]  /*98d0*/  IMAD.MOV.U32 R8, RZ, RZ, R5 ;  /* 0x000000ffff087224 */ /* 0x000fe200078e0005 */
[----:B------:R-:W-:Y:S01]  /*98e0*/  SHF.R.S32.HI R9, RZ, 0x1f, R3 ;  /* 0x0000001fff097819 */ /* 0x000fe20000011403 */
[-C--:B------:R-:W-:Y:S01]  /*98f0*/  IMAD.WIDE.U32 R56, R3, R12.reuse, R56 ;  /* 0x0000000c03387225 */ /* 0x080fe200078e0038 */
[----:B------:R-:W-:Y:S02]  /*9900*/  ULDC.64 UR6, c[0x0][0x3e0] ;  /* 0x0000f80000067ab9 */ /* 0x000fe40000000a00 */
[----:B------:R-:W-:Y:S01]  /*9910*/  PRMT R59, R0, 0x5410, R8 ;  /* 0x00005410003b7816 */ /* 0x000fe20000000008 */
[----:B------:R-:W-:-:S02]  /*9920*/  IMAD R0, R9, R12, RZ ;  /* 0x0000000c09007224 */ /* 0x000fc400078e02ff */
        /* <DEDUP_REMOVED lines=8> */
[----:B------:R-:W-:Y:S02]  /*99b0*/  IMAD.IADD R3, R55, 0x1, R3 ;  /* 0x0000000137037824 */ /* 0x000fe400078e0203 */
[----:B------:R-:W-:Y:S01]  /*99c0*/  IMAD.MOV.U32 R9, RZ, RZ, R24 ;  /* 0x000000ffff097224 */ /* 0x000fe200078e0018 */
[----:B------:R-:W-:Y:S01]  /*99d0*/  LEA.HI.X R13, R56, UR5, R13, 0x1, P1 ;  /* 0x00000005380d7c11 */ /* 0x000fe200088f0c0d */
[----:B------:R-:W-:Y:S01]  /*99e0*/  IMAD.MOV.U32 R10, RZ, RZ, R25 ;  /* 0x000000ffff0a7224 */ /* 0x000fe200078e0019 */
[----:B------:R-:W-:Y:S01]  /*99f0*/  LEA.HI.X R3, R54, UR7, R3, 0x1, P2 ;  /* 0x0000000736037c11 */ /* 0x000fe200090f0c03 */
[----:B------:R-:W-:-:S02]  /*9a00*/  IMAD.MOV.U32 R14, RZ, RZ, R6 ;  /* 0x000000ffff0e7224 */ /* 0x000fc400078e0006 */
[----:B------:R-:W-:Y:S01]  /*9a10*/  IMAD.MOV.U32 R15, RZ, RZ, R7 ;  /* 0x000000ffff0f7224 */ /* 0x000fe200078e0007 */
[----:B------:R-:W-:-:S04]  /*9a20*/  PRMT R50, R9, 0x5410, R10 ;  /* 0x0000541009327816 */ /* 0x000fc8000000000a */
[----:B------:R-:W-:Y:S02]  /*9a30*/  PRMT R58, R15, 0x5410, R14 ;  /* 0x000054100f3a7816 */ /* 0x000fe4000000000e */
[----:B--2---:R-:W-:Y:S01]  /*9a40*/  LEA.HI R9, R20, R20, RZ, 0x1 ;  /* 0x0000001414097211 */ /* 0x004fe200078f08ff */
[----:B------:R-:W-:Y:S06]  /*9a50*/  BRA.DIV UR4, `(.L_x_9463) ;  /* 0x0000016a04007947 */ /* 0x000fec000b800000 */
.L_x_9704:
[----:B------:R-:W-:Y:S01]  /*9a60*/  UMOV UR4, 0xffffffff ;  /* 0xffffffff00047882 */ /* 0x000fe20000000000 */
[----:B------:R-:W-:Y:S02]  /*9a70*/  LOP3.LUT R9, R9, 0xfffffffe, RZ, 0xc0, !PT ;  /* 0xfffffffe09097812 */ /* 0x000fe400078ec0ff */
[----:B------:R-:W-:Y:S05]  /*9a80*/  BRA.DIV UR4, `(.L_x_9464) ;  /* 0x0000016a04187947 */ /* 0x000fea000b800000 */
.L_x_9707:
[----:B------:R-:W-:Y:S01]  /*9a90*/  UMOV UR4, 0xffffffff ;  /* 0xffffffff00047882 */ /* 0x000fe20000000000 */
[----:B------:R-:W-:Y:S02]  /*9aa0*/  IMAD.IADD R9, R20, 0x1, -R9 ;  /* 0x0000000114097824 */ /* 0x000fe400078e0a09 */
[----:B------:R-:W-:Y:S05]  /*9ab0*/  BRA.DIV UR4, `(.L_x_9465) ;  /* 0x0000016a04347947 */ /* 0x000fea000b800000 */
.L_x_9710:
[----:B------:R-:W-:Y:S01]  /*9ac0*/  UMOV UR4, 0xffffffff ;  /* 0xffffffff00047882 */ /* 0x000fe20000000000 */
[----:B------:R-:W-:Y:S02]  /*9ad0*/  SHF.L.U32 R9, R9, 0x1f, RZ ;  /* 0x0000001f09097819 */ /* 0x000fe400000006ff */
[----:B------:R-:W-:Y:S05]  /*9ae0*/  BRA.DIV UR4, `(.L_x_9466) ;  /* 0x0000016a04507947 */ /* 0x000fea000b800000 */
.L_x_9713:
        /* <DEDUP_REMOVED lines=29> */
[----:B0-----:R-:W-:Y:S06]  /*9cc0*/  @!P1 BRA `(.L_x_9468) ;  /* 0x0000016800009947 */ /* 0x001fec0003800000 */
.L_x_9714:
[----:B------:R-:W-:Y:S05]  /*9cd0*/  BSYNC B1 ;  /* 0x0000000000017941 */ /* 0x000fea0003800000 */
.L_x_9467:
[----:B------:R-:W-:Y:S01]  /*9ce0*/  PRMT R48, R0, 0x5410, R8 ;  /* 0x0000541000307816 */ /* 0x000fe20000000008 */
[----:B------:R-:W-:Y:S06]  /*9cf0*/  @P0 BRA `(.L_x_9450) ;  /* 0x0000001400180947 */ /* 0x000fec0003800000 */
[----:B------:R1:W5:Y:S01]  /*9d00*/  LDL R74, [R1+0x18] ;  /* 0x00001800014a7983 */ /* 0x0003620000100800 */
[----:B------:R-:W2:Y:S03]  /*9d10*/  LDC R0, c[0x0][0x3d4] ;  /* 0x0000f500ff007b82 */ /* 0x000ea60000000800 */
[----:B------:R1:W5:Y:S04]  /*9d20*/  LDL R73, [R1+0x58] ;  /* 0x0000580001497983 */ /* 0x0003680000100800 */
[----:B------:R1:W5:Y:S04]  /*9d30*/  LDL R72, [R1+0x20] ;  /* 0x0000200001487983 */ /* 0x0003680000100800 */
[----:B------:R1:W5:Y:S01]  /*9d40*/  LDL R71, [R1+0x1c] ;  /* 0x00001c0001477983 */ /* 0x0003620000100800 */
[C---:B------:R-:W-:Y:S01]  /*9d50*/  VIADD R76, R19.reuse, 0x10 ;  /* 0x00000010134c7836 */ /* 0x040fe20000000000 */
[----:B------:R-:W-:Y:S01]  /*9d60*/  BSSY B1, `(.L_x_9469) ;  /* 0x000006b000017945 */ /* 0x000fe20003800000 */
[C---:B------:R-:W-:Y:S01]  /*9d70*/  VIADD R75, R19.reuse, 0x20 ;  /* 0x00000020134b7836 */ /* 0x040fe20000000000 */
[----:B--2---:R-:W-:-:S02]  /*9d80*/  ISETP.GE.AND P0, PT, R19, R0, PT ;  /* 0x000000001300720c */ /* 0x004fc40003f06270 */
[-C--:B------:R-:W-:Y:S02]  /*9d90*/  ISETP.GE.AND P1, PT, R76, R0.reuse, PT ;  /* 0x000000004c00720c */ /* 0x080fe40003f26270 */
[----:B------:R-:W-:-:S09]  /*9da0*/  ISETP.GE.AND P2, PT, R75, R0, PT ;  /* 0x000000004b00720c */ /* 0x000fd20003f46270 */
[----:B-1----:R-:W-:Y:S05]  /*9db0*/  @P0 BRA `(.L_x_9470) ;  /* 0x0000000400940947 */ /* 0x002fea0003800000 */
[----:B------:R-:W-:Y:S01]  /*9dc0*/  LEA.HI R8, R46, R46, RZ, 0x1 ;  /* 0x0000002e2e087211 */ /* 0x000fe200078f08ff */
[----:B------:R-:W-:Y:S01]  /*9dd0*/  HADD2.F32 R61, -RZ, R59.H1_H1 ;  /* 0x3000003bff3d7230 */ /* 0x000fe20000004100 */
[----:B-----5:R-:W-:Y:S01]  /*9de0*/  LOP3.LUT R10, R74, 0x18, R19, 0xf8, !PT ;  /* 0x000000184a0a7812 */ /* 0x020fe200078ef813 */
[----:B------:R-:W-:Y:S01]  /*9df0*/  HADD2.F32 R60, -RZ, R60.H0_H0 ;  /* 0x2000003cff3c7230 */ /* 0x000fe20000004100 */
[----:B0-----:R-:W-:Y:S02]  /*9e00*/  LOP3.LUT R9, R8, 0xfffffffe, RZ, 0xc0, !PT ;  /* 0xfffffffe08097812 */ /* 0x001fe400078ec0ff */
[----:B------:R-:W-:Y:S02]  /*9e10*/  LOP3.LUT R10, R10, R71, RZ, 0x3c, !PT ;  /* 0x000000470a0a7212 */ /* 0x000fe400078e3cff */
[----:B------:R-:W-:Y:S01]  /*9e20*/  SHF.R.U64 R32, R32, 0x10, R33 ;  /* 0x0000001020207819 */ /* 0x000fe20000001221 */
[----:B------:R-:W-:Y:S01]  /*9e30*/  IMAD.IADD R9, R46, 0x1, -R9 ;  /* 0x000000012e097824 */ /* 0x000fe200078e0a09 */
[----:B------:R-:W-:Y:S01]  /*9e40*/  SHF.R.U32.HI R62, RZ, 0x10, R33 ;  /* 0x00000010ff3e7819 */ /* 0x000fe20000011621 */
[----:B------:R-:W-:Y:S01]  /*9e50*/  IMAD.IADD R10, R72, 0x1, R10 ;  /* 0x00000001480a7824 */ /* 0x000fe200078e020a */
[----:B------:R-:W-:-:S02]  /*9e60*/  SHF.R.U64 R33, R4, 0x10, R5 ;  /* 0x0000001004217819 */ /* 0x000fc40000001205 */
[----:B------:R-:W-:Y:S01]  /*9e70*/  LEA.HI R8, R0, R9, RZ, 0x1d ;  /* 0x0000000900087211 */ /* 0x000fe200078fe8ff */
[----:B------:R-:W-:Y:S01]  /*9e80*/  IMAD R49, R10, 0x2, R73 ;  /* 0x000000020a317824 */ /* 0x000fe200078e0249 */
[--C-:B------:R-:W-:Y:S01]  /*9e90*/  SHF.R.U64 R4, R34, 0x10, R35.reuse ;  /* 0x0000001022047819 */ /* 0x100fe20000001223 */
[----:B------:R-:W-:Y:S01]  /*9ea0*/  HADD2.F32 R33, -RZ, R33.H0_H0 ;  /* 0x20000021ff217230 */ /* 0x000fe20000004100 */
[----:B------:R-:W-:Y:S02]  /*9eb0*/  SHF.R.S32.HI R9, RZ, 0x1f, R8 ;  /* 0x0000001fff097819 */ /* 0x000fe40000011408 */
[----:B------:R-:W-:Y:S02]  /*9ec0*/  SHF.R.U32.HI R69, RZ, 0x10, R35 ;  /* 0x00000010ff457819 */ /* 0x000fe40000011623 */
[----:B------:R-:W-:Y:S01]  /*9ed0*/  LEA.HI R9, R9, R8, RZ, 0x2 ;  /* 0x0000000809097211 */ /* 0x000fe200078f10ff */
[----:B------:R-:W-:Y:S01]  /*9ee0*/  IMAD.SHL.U32 R8, R8, 0x8, RZ ;  /* 0x0000000808087824 */ /* 0x000fe200078e00ff */
[----:B------:R-:W-:-:S02]  /*9ef0*/  SHF.R.U32.HI R64, RZ, 0x10, R5 ;  /* 0x00000010ff407819 */ /* 0x000fc40000011605 */
[----:B------:R-:W-:Y:S02]  /*9f00*/  SHF.R.S32.HI R9, RZ, 0x2, R9 ;  /* 0x00000002ff097819 */ /* 0x000fe40000011409 */
[----:B------:R-:W-:Y:S01]  /*9f10*/  LOP3.LUT R8, R74, 0x18, R8, 0xf8, !PT ;  /* 0x000000184a087812 */ /* 0x000fe200078ef808 */
[----:B------:R-:W-:Y:S01]  /*9f20*/  HADD2.F32 R64, -RZ, R64.H0_H0 ;  /* 0x20000040ff407230 */ /* 0x000fe20000004100 */
[--C-:B------:R-:W-:Y:S01]  /*9f30*/  SHF.R.U64 R67, R6, 0x10, R7.reuse ;  /* 0x0000001006437819 */ /* 0x100fe20000001207 */
[----:B------:R-:W-:Y:S01]  /*9f40*/  IMAD R12, R9, 0x1800, R72 ;  /* 0x00001800090c7824 */ /* 0x000fe200078e0248 */
[----:B------:R-:W-:Y:S02]  /*9f50*/  LOP3.LUT R13, R8, R71, RZ, 0x3c, !PT ;  /* 0x00000047080d7212 */ /* 0x000fe400078e3cff */
[----:B------:R-:W0:Y:S01]  /*9f60*/  LDS.128 R8, [R49] ;  /* 0x0000000031087984 */ /* 0x000e220000000c00 */
[----:B------:R-:W-:Y:S02]  /*9f70*/  SHF.R.U32.HI R65, RZ, 0x10, R7 ;  /* 0x00000010ff417819 */ /* 0x000fe40000011607 */
[----:B------:R-:W-:-:S04]  /*9f80*/  IMAD.IADD R13, R12, 0x1, R13 ;  /* 0x000000010c0d7824 */ /* 0x000fc800078e020d */
        /* <DEDUP_REMOVED lines=18> */
[----:B------:R-:W-:Y:S02]  /*a0b0*/  HADD2.F32 R62, -RZ, R59.H0_H0 ;  /* 0x2000003bff3e7230 */ /* 0x000fe40000004100 */
[----:B------:R-:W-:Y:S02]  /*a0c0*/  HADD2.F32 R6, -RZ, R68.H0_H0 ;  /* 0x20000044ff067230 */ /* 0x000fe40000004100 */
[-C--:B------:R-:W-:Y:S01]  /*a0d0*/  FMUL.FTZ R68, R55, R60.reuse ;  /* 0x0000003c37447220 */ /* 0x080fe20000410000 */
[----:B------:R-:W-:Y:S01]  /*a0e0*/  FFMA.FTZ R66, R9, R60, -R66 ;  /* 0x0000003c09427223 */ /* 0x000fe20000010842 */
[C---:B------:R-:W-:Y:S01]  /*a0f0*/  FMUL.FTZ R60, R13.reuse, R62 ;  /* 0x0000003e0d3c7220 */ /* 0x040fe20000410000 */
[----:B------:R-:W-:Y:S02]  /*a100*/  HADD2.F32 R35, -RZ, R58.H1_H1 ;  /* 0x3000003aff237230 */ /* 0x000fe40000004100 */
[----:B------:R-:W-:Y:S01]  /*a110*/  FMUL.FTZ R13, R13, R6 ;  /* 0x000000060d0d7220 */ /* 0x000fe20000410000 */
[----:B------:R-:W-:-:S02]  /*a120*/  HADD2.F32 R57, -RZ, R15.H0_H0 ;  /* 0x2000000fff397230 */ /* 0x000fc40000004100 */
[C---:B------:R-:W-:Y:S01]  /*a130*/  FFMA.FTZ R60, R5.reuse, R6, -R60 ;  /* 0x00000006053c7223 */ /* 0x040fe2000001083c */
[----:B------:R-:W-:Y:S02]  /*a140*/  HADD2.F32 R6, -RZ, R70.H0_H0 ;  /* 0x20000046ff067230 */ /* 0x000fe40000004100 */
[----:B------:R-:W-:Y:S01]  /*a150*/  FFMA.FTZ R13, R5, R62, R13 ;  /* 0x0000003e050d7223 */ /* 0x000fe2000001000d */
[----:B------:R-:W-:Y:S02]  /*a160*/  HADD2.F32 R58, -RZ, R58.H0_H0 ;  /* 0x2000003aff3a7230 */ /* 0x000fe40000004100 */
[C---:B------:R-:W-:Y:S01]  /*a170*/  FMUL.FTZ R62, R56.reuse, R35 ;  /* 0x00000023383e7220 */ /* 0x040fe20000410000 */
[----:B------:R-:W-:Y:S02]  /*a180*/  HADD2.F32 R5, -RZ, R70.H1_H1 ;  /* 0x30000046ff057230 */ /* 0x000fe40000004100 */
[----:B------:R-:W-:Y:S01]  /*a190*/  FFMA.FTZ R68, R9, R64, R68 ;  /* 0x0000004009447223 */ /* 0x000fe20000010044 */
[-C--:B------:R-:W-:Y:S01]  /*a1a0*/  FMUL.FTZ R64, R56, R6.reuse ;  /* 0x0000000638407220 */ /* 0x080fe20000410000 */
[----:B------:R-:W-:Y:S01]  /*a1b0*/  FFMA.FTZ R62, R7, R6, -R62 ;  /* 0x00000006073e7223 */ /* 0x000fe2000001083e */
[----:B------:R-:W-:Y:S01]  /*a1c0*/  FMUL.FTZ R9, R57, R58 ;  /* 0x0000003a39097220 */ /* 0x000fe20000410000 */
[----:B------:R-:W-:-:S02]  /*a1d0*/  HADD2.F32 R15, -RZ, R15.H1_H1 ;  /* 0x3000000fff0f7230 */ /* 0x000fc40000004100 */
[-C--:B------:R-:W-:Y:S01]  /*a1e0*/  FMUL.FTZ R57, R57, R5.reuse ;  /* 0x0000000539397220 */ /* 0x080fe20000410000 */
[----:B------:R-:W-:Y:S02]  /*a1f0*/  HADD2.F32 R56, -RZ, R65.H0_H0 ;  /* 0x20000041ff387230 */ /* 0x000fe40000004100 */
[C---:B------:R-:W-:Y:S01]  /*a200*/  FFMA.FTZ R55, R34.reuse, R5, -R9 ;  /* 0x0000000522377223 */ /* 0x040fe20000010809 */
[----:B------:R-:W-:Y:S02]  /*a210*/  HADD2.F32 R6, -RZ, R69.H0_H0 ;  /* 0x20000045ff067230 */ /* 0x000fe40000004100 */
[----:B------:R-:W-:Y:S01]  /*a220*/  FFMA.FTZ R57, R34, R58, R57 ;  /* 0x0000003a22397223 */ /* 0x000fe20000010039 */
[----:B------:R-:W-:Y:S02]  /*a230*/  HADD2.F32 R12, -RZ, R12.H1_H1 ;  /* 0x3000000cff0c7230 */ /* 0x000fe40000004100 */
[----:B------:R-:W-:Y:S01]  /*a240*/  FMUL.FTZ R70, R15, R56 ;  /* 0x000000380f467220 */ /* 0x000fe20000410000 */
[----:B------:R-:W-:-:S02]  /*a250*/  HADD2.F32 R14, -RZ, R14.H1_H1 ;  /* 0x3000000eff0e7230 */ /* 0x000fc40000004100 */
[-C--:B------:R-:W-:Y:S01]  /*a260*/  FMUL.FTZ R34, R15, R6.reuse ;  /* 0x000000060f227220 */ /* 0x080fe20000410000 */
        /* <DEDUP_REMOVED lines=10> */
[C---:B------:R-:W-:Y:S01]  /*a310*/  FMUL.FTZ R35, R14.reuse, R9 ;  /* 0x000000090e237220 */ /* 0x040fe20000410000 */
        /* <DEDUP_REMOVED lines=15> */
.L_x_9470:
[----:B------:R-:W-:Y:S05]  /*a410*/  BSYNC B1 ;  /* 0x0000000000017941 */ /* 0x000fea0003800000 */
.L_x_9469:
[----:B------:R-:W-:Y:S04]  /*a420*/  BSSY B1, `(.L_x_9471) ;  /* 0x000006a000017945 */ /* 0x000fe80003800000 */
[----:B------:R-:W-:Y:S05]  /*a430*/  @P1 BRA `(.L_x_9472) ;  /* 0x0000000400a01947 */ /* 0x000fea0003800000 */
[----:B-1----:R-:W-:Y:S01]  /*a440*/  SHF.R.S32.HI R4, RZ, 0x1f, R76 ;  /* 0x0000001fff047819 */ /* 0x002fe2000001144c */
[----:B------:R-:W-:Y:S01]  /*a450*/  HADD2.F32 R35, -RZ, R53.H1_H1 ;  /* 0x30000035ff237230 */ /* 0x000fe20000004100 */
[----:B------:R-:W-:Y:S02]  /*a460*/  SHF.R.U64 R60, R36, 0x10, R37 ;  /* 0x00000010243c7819 */ /* 0x000fe40000001225 */
[CC--:B------:R-:W-:Y:S02]  /*a470*/  LEA.HI R5, R4.reuse, R76.reuse, RZ, 0x3 ;  /* 0x0000004c04057211 */ /* 0x0c0fe400078f18ff */
[----:B------:R-:W-:Y:S02]  /*a480*/  LEA.HI R6, R4, R76, RZ, 0x5 ;  /* 0x0000004c04067211 */ /* 0x000fe400078f28ff */
[----:B------:R-:W-:Y:S02]  /*a490*/  SHF.R.S32.HI R7, RZ, 0x3, R5 ;  /* 0x00000003ff077819 */ /* 0x000fe40000011405 */
[----:B------:R-:W-:Y:S01]  /*a4a0*/  SHF.R.U32.HI R36, RZ, 0x10, R37 ;  /* 0x00000010ff247819 */ /* 0x000fe20000011625 */
[--C-:B------:R-:W-:Y:S01]  /*a4b0*/  HADD2.F32 R37, -RZ, R50.reuse.H1_H1 ;  /* 0x30000032ff257230 */ /* 0x100fe20000004100 */
[----:B------:R-:W-:Y:S01]  /*a4c0*/  LEA.HI R4, R0, R7, RZ, 0x1d ;  /* 0x0000000700047211 */ /* 0x000fe200078fe8ff */
[----:B------:R-:W-:Y:S01]  /*a4d0*/  HADD2.F32 R50, -RZ, R50.H0_H0 ;  /* 0x20000032ff327230 */ /* 0x000fe20000004100 */
[----:B------:R-:W-:-:S02]  /*a4e0*/  SHF.R.S32.HI R7, RZ, 0x5, R6 ;  /* 0x00000005ff077819 */ /* 0x000fc40000011406 */
[----:B-----5:R-:W-:Y:S02]  /*a4f0*/  LOP3.LUT R6, R74, 0x18, R5, 0xf8, !PT ;  /* 0x000000184a067812 */ /* 0x020fe400078ef805 */
[----:B------:R-:W-:Y:S01]  /*a500*/  SHF.R.S32.HI R5, RZ, 0x1f, R4 ;  /* 0x0000001fff057819 */ /* 0x000fe20000011404 */
[----:B------:R-:W-:Y:S01]  /*a510*/  IMAD R7, R7, 0x1800, R72 ;  /* 0x0000180007077824 */ /* 0x000fe200078e0248 */
[----:B------:R-:W-:Y:S02]  /*a520*/  LOP3.LUT R6, R6, R71, RZ, 0x3c, !PT ;  /* 0x0000004706067212 */ /* 0x000fe400078e3cff */
[----:B------:R-:W-:Y:S01]  /*a530*/  LEA.HI R5, R5, R4, RZ, 0x2 ;  /* 0x0000000405057211 */ /* 0x000fe200078f10ff */
[----:B------:R-:W-:Y:S01]  /*a540*/  IMAD.SHL.U32 R4, R4, 0x8, RZ ;  /* 0x0000000804047824 */ /* 0x000fe200078e00ff */
[----:B------:R-:W-:Y:S01]  /*a550*/  SHF.R.U64 R55, R26, 0x10, R27 ;  /* 0x000000101a377819 */ /* 0x000fe2000000121b */
[----:B------:R-:W-:Y:S01]  /*a560*/  IMAD.IADD R6, R7, 0x1, R6 ;  /* 0x0000000107067824 */ /* 0x000fe200078e0206 */
[----:B------:R-:W-:-:S02]  /*a570*/  SHF.R.S32.HI R5, RZ, 0x2, R5 ;  /* 0x00000002ff057819 */ /* 0x000fc40000011405 */
[----:B------:R-:W-:Y:S01]  /*a580*/  LOP3.LUT R4, R74, 0x18, R4, 0xf8, !PT ;  /* 0x000000184a047812 */ /* 0x000fe200078ef804 */
[----:B------:R-:W-:Y:S01]  /*a590*/  IMAD R12, R6, 0x2, R73 ;  /* 0x00000002060c7824 */ /* 0x000fe200078e0249 */
[----:B------:R-:W-:Y:S01]  /*a5a0*/  SHF.R.U32.HI R34, RZ, 0x10, R25 ;  /* 0x00000010ff227819 */ /* 0x000fe20000011619 */
[----:B------:R-:W-:Y:S01]  /*a5b0*/  IMAD R8, R5, 0x1800, R72 ;  /* 0x0000180005087824 */ /* 0x000fe200078e0248 */
[----:B0-----:R-:W-:Y:S02]  /*a5c0*/  LOP3.LUT R9, R4, R71, RZ, 0x3c, !PT ;  /* 0x0000004704097212 */ /* 0x001fe400078e3cff */
[----:B------:R-:W0:Y:S01]  /*a5d0*/  LDS.128 R4, [R12] ;  /* 0x000000000c047984 */ /* 0x000e220000000c00 */
[--C-:B------:R-:W-:Y:S01]  /*a5e0*/  SHF.R.U64 R59, R38, 0x10, R39.reuse ;  /* 0x00000010263b7819 */ /* 0x100fe20000001227 */
[----:B------:R-:W-:Y:S01]  /*a5f0*/  HADD2.F32 R34, -RZ, R34.H0_H0 ;  /* 0x20000022ff227230 */ /* 0x000fe20000004100 */
[----:B------:R-:W-:Y:S01]  /*a600*/  SHF.R.U32.HI R56, RZ, 0x10, R39 ;  /* 0x00000010ff387819 */ /* 0x000fe20000011627 */
[----:B------:R-:W-:Y:S01]  /*a610*/  IMAD.IADD R9, R8, 0x1, R9 ;  /* 0x0000000108097824 */ /* 0x000fe200078e0209 */
[----:B------:R-:W-:-:S02]  /*a620*/  SHF.R.U32.HI R51, RZ, 0x10, R27 ;  /* 0x00000010ff337819 */ /* 0x000fc4000001161b */
[----:B------:R-:W-:Y:S01]  /*a630*/  SHF.R.U64 R57, R24, 0x10, R25 ;  /* 0x0000001018397819 */ /* 0x000fe20000001219 */
[----:B------:R-:W-:-:S05]  /*a640*/  IMAD R13, R9, 0x2, R2 ;  /* 0x00000002090d7824 */ /* 0x000fca00078e0202 */
[----:B------:R-:W1:Y:S01]  /*a650*/  LDS.128 R8, [R13+0xc400] ;  /* 0x00c400000d087984 */ /* 0x000e620000000c00 */
[--C-:B0-----:R-:W-:Y:S02]  /*a660*/  HADD2.F32 R14, -RZ, R5.reuse.H0_H0 ;  /* 0x20000005ff0e7230 */ /* 0x101fe40000004100 */
[----:B------:R-:W-:Y:S02]  /*a670*/  HADD2.F32 R15, -RZ, R5.H1_H1 ;  /* 0x30000005ff0f7230 */ /* 0x000fe40000004100 */
[--C-:B------:R-:W-:Y:S02]  /*a680*/  HADD2.F32 R24, -RZ, R7.reuse.H0_H0 ;  /* 0x20000007ff187230 */ /* 0x100fe40000004100 */
[----:B------:R-:W-:Y:S02]  /*a690*/  HADD2.F32 R25, -RZ, R7.H1_H1 ;  /* 0x30000007ff197230 */ /* 0x000fe40000004100 */
[----:B------:R-:W-:Y:S02]  /*a6a0*/  HADD2.F32 R5, -RZ, R4.H0_H0 ;  /* 0x20000004ff057230 */ /* 0x000fe40000004100 */
[----:B------:R-:W-:-:S02]  /*a6b0*/  HADD2.F32 R7, -RZ, R6.H0_H0 ;  /* 0x20000006ff077230 */ /* 0x000fc40000004100 */
        /* <DEDUP_REMOVED lines=23> */
[----:B------:R-:W-:Y:S01]  /*a830*/  FFMA.FTZ R34, R15, R34, R14 ;  /* 0x000000220f227223 */ /* 0x000fe2000001000e */
[----:B------:R-:W-:-:S02]  /*a840*/  HADD2.F32 R14, -RZ, R53.H0_H0 ;  /* 0x20000035ff0e7230 */ /* 0x000fc40000004100 */
[-C--:B------:R-:W-:Y:S01]  /*a850*/  FMUL.FTZ R58, R33, R26.reuse ;  /* 0x0000001a213a7220 */ /* 0x080fe20000410000 */
[----:B------:R-:W-:Y:S01]  /*a860*/  FFMA.FTZ R56, R25, R26, -R24 ;  /* 0x0000001a19387223 */ /* 0x000fe20000010818 */
[----:B------:R-:W-:Y:S02]  /*a870*/  HADD2.F32 R11, -RZ, R10.H0_H0 ;  /* 0x2000000aff0b7230 */ /* 0x000fe40000004100 */
[C---:B------:R-:W-:Y:S01]  /*a880*/  FMUL.FTZ R24, R9.reuse, R50 ;  /* 0x0000003209187220 */ /* 0x040fe20000410000 */
[----:B------:R-:W-:Y:S02]  /*a890*/  HADD2.F32 R52, -RZ, R52.H0_H0 ;  /* 0x20000034ff347230 */ /* 0x000fe40000004100 */
[-C--:B------:R-:W-:Y:S01]  /*a8a0*/  FMUL.FTZ R9, R9, R14.reuse ;  /* 0x0000000e09097220 */ /* 0x080fe20000410000 */
[----:B------:R-:W-:Y:S02]  /*a8b0*/  HADD2.F32 R54, -RZ, R54.H0_H0 ;  /* 0x20000036ff367230 */ /* 0x000fe40000004100 */
[----:B------:R-:W-:Y:S01]  /*a8c0*/  FFMA.FTZ R24, R5, R14, -R24 ;  /* 0x0000000e05187223 */ /* 0x000fe20000010818 */
[----:B------:R-:W-:-:S02]  /*a8d0*/  HADD2.F32 R8, -RZ, R8.H1_H1 ;  /* 0x30000008ff087230 */ /* 0x000fc40000004100 */
[C---:B------:R-:W-:Y:S01]  /*a8e0*/  FMUL.FTZ R26, R11.reuse, R52 ;  /* 0x000000340b1a7220 */ /* 0x040fe20000410000 */
[----:B------:R-:W-:Y:S02]  /*a8f0*/  HADD2.F32 R10, -RZ, R10.H1_H1 ;  /* 0x3000000aff0a7230 */ /* 0x000fe40000004100 */
[----:B------:R-:W-:Y:S01]  /*a900*/  FMUL.FTZ R14, R11, R54 ;  /* 0x000000360b0e7220 */ /* 0x000fe20000410000 */
        /* <DEDUP_REMOVED lines=11> */
[----:B------:R-:W-:Y:S01]  /*a9c0*/  FFMA.FTZ R39, R25, R36, R58 ;  /* 0x0000002419277223 */ /* 0x000fe2000001003a */
        /* <DEDUP_REMOVED lines=15> */
.L_x_9472:
[----:B------:R-:W-:Y:S05]  /*aac0*/  BSYNC B1 ;  /* 0x0000000000017941 */ /* 0x000fea0003800000 */
.L_x_9471:
[----:B------:R-:W-:Y:S05]  /*aad0*/  @P2 BRA `(.L_x_9450) ;  /* 0x0000000400a02947 */ /* 0x000fea0003800000 */
[----:B-12---:R-:W-:Y:S02]  /*aae0*/  SHF.R.S32.HI R4, RZ, 0x1f, R75 ;  /* 0x0000001fff047819 */ /* 0x006fe4000001144b */
[----:B------:R-:W-:Y:S02]  /*aaf0*/  SHF.R.U64 R37, R30, 0x10, R31 ;  /* 0x000000101e257819 */ /* 0x000fe4000000121f */
[CC--:B------:R-:W-:Y:S02]  /*ab00*/  LEA.HI R5, R4.reuse, R75.reuse, RZ, 0x3 ;  /* 0x0000004b04057211 */ /* 0x0c0fe400078f18ff */
[----:B------:R-:W-:Y:S02]  /*ab10*/  LEA.HI R4, R4, R75, RZ, 0x5 ;  /* 0x0000004b04047211 */ /* 0x000fe400078f28ff */
[----:B------:R-:W-:Y:S02]  /*ab20*/  SHF.R.S32.HI R7, RZ, 0x3, R5 ;  /* 0x00000003ff077819 */ /* 0x000fe40000011405 */
[----:B------:R-:W-:-:S02]  /*ab30*/  SHF.R.S32.HI R6, RZ, 0x5, R4 ;  /* 0x00000005ff067819 */ /* 0x000fc40000011404 */
[----:B------:R-:W-:Y:S02]  /*ab40*/  LEA.HI R0, R0, R7, RZ, 0x1d ;  /* 0x0000000700007211 */ /* 0x000fe400078fe8ff */
[----:B-----5:R-:W-:Y:S01]  /*ab50*/  LOP3.LUT R4, R74, 0x18, R5, 0xf8, !PT ;  /* 0x000000184a047812 */ /* 0x020fe200078ef805 */
[----:B------:R-:W-:Y:S01]  /*ab60*/  IMAD R6, R6, 0x1800, R72 ;  /* 0x0000180006067824 */ /* 0x000fe200078e0248 */
[----:B------:R-:W-:Y:S02]  /*ab70*/  SHF.R.S32.HI R5, RZ, 0x1f, R0 ;  /* 0x0000001fff057819 */ /* 0x000fe40000011400 */
[-C--:B------:R-:W-:Y:S02]  /*ab80*/  LOP3.LUT R7, R4, R71.reuse, RZ, 0x3c, !PT ;  /* 0x0000004704077212 */ /* 0x080fe400078e3cff */
[----:B------:R-:W-:Y:S01]  /*ab90*/  LEA.HI R5, R5, R0, RZ, 0x2 ;  /* 0x0000000005057211 */ /* 0x000fe200078f10ff */
[----:B------:R-:W-:Y:S01]  /*aba0*/  IMAD.SHL.U32 R0, R0, 0x8, RZ ;  /* 0x0000000800007824 */ /* 0x000fe200078e00ff */
[----:B------:R-:W-:Y:S01]  /*abb0*/  SHF.R.U32.HI R34, RZ, 0x10, R31 ;  /* 0x00000010ff227819 */ /* 0x000fe2000001161f */
[----:B------:R-:W-:Y:S01]  /*abc0*/  IMAD.IADD R6, R6, 0x1, R7 ;  /* 0x0000000106067824 */ /* 0x000fe200078e0207 */
[----:B------:R-:W-:Y:S01]  /*abd0*/  SHF.R.S32.HI R5, RZ, 0x2, R5 ;  /* 0x00000002ff057819 */ /* 0x000fe20000011405 */
[----:B------:R-:W-:Y:S01]  /*abe0*/  HADD2.F32 R31, -RZ, R3.H1_H1 ;  /* 0x30000003ff1f7230 */ /* 0x000fe20000004100 */
[----:B------:R-:W-:Y:S01]  /*abf0*/  LOP3.LUT R0, R74, 0x18, R0, 0xf8, !PT ;  /* 0x000000184a007812 */ /* 0x000fe200078ef800 */
[----:B------:R-:W-:Y:S01]  /*ac00*/  IMAD R50, R6, 0x2, R73 ;  /* 0x0000000206327824 */ /* 0x000fe200078e0249 */
[----:B------:R-:W-:Y:S01]  /*ac10*/  SHF.R.U64 R38, R28, 0x10, R29 ;  /* 0x000000101c267819 */ /* 0x000fe2000000121d */
[----:B------:R-:W-:Y:S01]  /*ac20*/  IMAD R8, R5, 0x1800, R72 ;  /* 0x0000180005087824 */ /* 0x000fe200078e0248 */
[----:B0-----:R-:W-:-:S02]  /*ac30*/  LOP3.LUT R9, R0, R71, RZ, 0x3c, !PT ;  /* 0x0000004700097212 */ /* 0x001fc400078e3cff */
[----:B------:R-:W0:Y:S01]  /*ac40*/  LDS.128 R4, [R50] ;  /* 0x0000000032047984 */ /* 0x000e220000000c00 */
[----:B------:R-:W-:Y:S01]  /*ac50*/  SHF.R.U32.HI R28, RZ, 0x10, R29 ;  /* 0x00000010ff1c7819 */ /* 0x000fe2000001161d */
[----:B------:R-:W-:Y:S01]  /*ac60*/  HADD2.F32 R29, -RZ, R21.H1_H1 ;  /* 0x30000015ff1d7230 */ /* 0x000fe20000004100 */
[----:B------:R-:W-:Y:S01]  /*ac70*/  SHF.R.U64 R49, R40, 0x10, R41 ;  /* 0x0000001028317819 */ /* 0x000fe20000001229 */
[----:B------:R-:W-:Y:S01]  /*ac80*/  IMAD.IADD R9, R8, 0x1, R9 ;  /* 0x0000000108097824 */ /* 0x000fe200078e0209 */
        /* <DEDUP_REMOVED lines=44> */
[----:B------:R-:W-:-:S02]  /*af50*/  HADD2.F32 R48, -RZ, R48.H0_H0 ;  /* 0x20000030ff307230 */ /* 0x000fc40000004100 */
[----:B------:R-:W-:Y:S01]  /*af60*/  FFMA.FTZ R24, R5, R12, -R24 ;  /* 0x0000000c05187223 */ /* 0x000fe20000010818 */
[----:B------:R-:W-:Y:S02]  /*af70*/  HADD2.F32 R8, -RZ, R8.H1_H1 ;  /* 0x30000008ff087230 */ /* 0x000fe40000004100 */
[----:B------:R-:W-:Y:S01]  /*af80*/  FMUL.FTZ R26, R11, R20 ;  /* 0x000000140b1a7220 */ /* 0x000fe20000410000 */
[----:B------:R-:W-:Y:S01]  /*af90*/  FFMA.FTZ R14, R5, R14, R9 ;  /* 0x0000000e050e7223 */ /* 0x000fe20000010009 */
[----:B------:R-:W-:Y:S01]  /*afa0*/  FMUL.FTZ R12, R11, R48 ;  /* 0x000000300b0c7220 */ /* 0x000fe20000410000 */
        /* <DEDUP_REMOVED lines=11> */
[-C--:B------:R-:W-:Y:S01]  /*b060*/  FMUL.FTZ R8, R8, R3.reuse ;  /* 0x0000000308087220 */ /* 0x080fe20000410000 */
[----:B------:R-:W-:Y:S01]  /*b070*/  FFMA.FTZ R3, R4, R3, -R7 ;  /* 0x0000000304037223 */ /* 0x000fe20000010807 */
[----:B------:R-:W-:Y:S01]  /*b080*/  FMUL.FTZ R10, R10, R5 ;  /* 0x000000050a0a7220 */ /* 0x000fe20000410000 */
        /* <DEDUP_REMOVED lines=13> */
.L_x_9450:
[----:B------:R-:W-:Y:S05]  /*b160*/  BSYNC B0 ;  /* 0x0000000000007941 */ /* 0x000fea0003800000 */
.L_x_9440:
        /* <DEDUP_REMOVED lines=8> */
.L_x_9438:
[----:B------:R-:W-:-:S13]  /*b1f0*/  ISETP.NE.AND P0, PT, R157, 0x3, PT ;  /* 0x000000039d00780c */ /* 0x000fda0003f05270 */
[----:B------:R-:W-:Y:S05]  /*b200*/  @!P0 BRA `(.L_x_9473) ;  /* 0x0000000000048947 */ /* 0x000fea0003800000 */
[----:B------:R-:W-:Y:S01]  /*b210*/  BPT.TRAP 0x1 ;  /* 0x000000040000795c */ /* 0x000fe20000300000 */
.L_x_9473:
[----:B01234-:R-:W-:Y:S01]  /*b220*/  IMAD R3, R17, 0x8, R2 ;  /* 0x0000000811037824 */ /* 0x01ffe200078e0202 */
[----:B------:R-:W-:-:S04]  /*b230*/  SHF.L.U32 R0, R22, 0x1f, RZ ;  /* 0x0000001f16007819 */ /* 0x000fc800000006ff */
[----:B------:R0:W1:Y:S01]  /*b240*/  SYNCS.PHASECHK.TRANS64.TRYWAIT P2, [R3+URZ+0x2d830], R0 ;  /* 0x02d83000030075a7 */ /* 0x000062000804017f */
[----:B------:R-:W-:Y:S05]  /*b250*/  @!P0 BRA `(.L_x_9474) ;  /* 0x0000000000048947 */ /* 0x000fea0003800000 */
[----:B------:R-:W-:Y:S01]  /*b260*/  BPT.TRAP 0x1 ;  /* 0x000000040000795c */ /* 0x000fe20000300000 */
.L_x_9474:
[----:B------:R-:W2:Y:S01]  /*b270*/  S2R R8, SR_TID.X ;  /* 0x0000000000087919 */ /* 0x000ea20000002100 */
[----:B------:R-:W-:-:S05]  /*b280*/  LOP3.LUT R47, R47, 0xffffff80, RZ, 0xc0, !PT ;  /* 0xffffff802f2f7812 */ /* 0x000fca00078ec0ff */
[----:B------:R-:W-:-:S05]  /*b290*/  IMAD.IADD R47, R46, 0x1, -R47 ;  /* 0x000000012e2f7824 */ /* 0x000fca00078e0a2f */
[----:B------:R-:W-:-:S04]  /*b2a0*/  SHF.R.S32.HI R6, RZ, 0x1f, R47 ;  /* 0x0000001fff067819 */ /* 0x000fc8000001142f */
[CC--:B------:R-:W-:Y:S02]  /*b2b0*/  LEA.HI R4, R6.reuse, R47.reuse, RZ, 0x2 ;  /* 0x0000002f06047211 */ /* 0x0c0fe400078f10ff */
[----:B------:R-:W-:Y:S02]  /*b2c0*/  LEA.HI R6, R6, R47, RZ, 0x5 ;  /* 0x0000002f06067211 */ /* 0x000fe400078f28ff */
[--C-:B------:R-:W-:Y:S02]  /*b2d0*/  SHF.R.S32.HI R7, RZ, 0x2, R4.reuse ;  /* 0x00000002ff077819 */ /* 0x100fe40000011404 */
[----:B------:R-:W-:Y:S02]  /*b2e0*/  SHF.R.S32.HI R4, RZ, 0x1f, R4 ;  /* 0x0000001fff047819 */ /* 0x000fe40000011404 */
[----:B------:R-:W-:Y:S02]  /*b2f0*/  SHF.R.S32.HI R6, RZ, 0x5, R6 ;  /* 0x00000005ff067819 */ /* 0x000fe40000011406 */
[----:B------:R-:W-:Y:S01]  /*b300*/  LEA.HI R5, R4, R7, RZ, 0x3 ;  /* 0x0000000704057211 */ /* 0x000fe200078f18ff */
[----:B------:R-:W-:Y:S01]  /*b310*/  IMAD.HI R4, R44, 0x55555556, RZ ;  /* 0x555555562c047827 */ /* 0x000fe200078e02ff */
[----:B--2---:R-:W-:-:S02]  /*b320*/  LOP3.LUT R9, R8, 0x7f, RZ, 0xc0, !PT ;  /* 0x0000007f08097812 */ /* 0x004fc400078ec0ff */
[----:B------:R-:W-:Y:S02]  /*b330*/  LOP3.LUT R8, R5, 0xfffffff8, RZ, 0xc0, !PT ;  /* 0xfffffff805087812 */ /* 0x000fe400078ec0ff */
[----:B------:R-:W-:Y:S02]  /*b340*/  LEA.HI R5, R4, R4, RZ, 0x1 ;  /* 0x0000000404057211 */ /* 0x000fe400078f08ff */
[----:B------:R-:W-:Y:S01]  /*b350*/  ISETP.NE.AND P1, PT, R9, RZ, PT ;  /* 0x000000ff0900720c */ /* 0x000fe20003f25270 */
[----:B------:R-:W-:Y:S02]  /*b360*/  IMAD.IADD R7, R7, 0x1, -R8 ;  /* 0x0000000107077824 */ /* 0x000fe400078e0a08 */
[----:B------:R-:W-:Y:S02]  /*b370*/  IMAD R5, R5, -0x3, R44 ;  /* 0xfffffffd05057824 */ /* 0x000fe400078e022c */
[----:B------:R-:W-:Y:S01]  /*b380*/  IMAD R6, R6, 0x10, R7 ;  /* 0x0000001006067824 */ /* 0x000fe200078e0207 */
[----:B-1----:R-:W-:Y:S07]  /*b390*/  @P2 BRA `(.L_x_9475) ;  /* 0x0000000000082947 */ /* 0x002fee0003800000 */
[----:B------:R-:W1:Y:S02]  /*b3a0*/  SYNCS.PHASECHK.TRANS64.TRYWAIT P2, [R3+URZ+0x2d830], R0 ;  /* 0x02d83000030075a7 */ /* 0x000e64000804017f */
[----:B-1----:R-:W-:Y:S05]  /*b3b0*/  @!P2 BRA `(.L_x_9476) ;  /* 0x000001500058a947 */ /* 0x002fea0003800000 */
.L_x_9475:
[----:B------:R-:W-:Y:S05]  /*b3c0*/  WARPSYNC.ALL ;  /* 0x0000000000007948 */ /* 0x000fea0003800000 */
[----:B------:R-:W-:Y:S02]  /*b3d0*/  IMAD R155, R5, 0x40, R6 ;  /* 0x00000040059b7824 */ /* 0x000fe400078e0206 */
[----:B01----:R-:W-:Y:S01]  /*b3e0*/  VIADD R0, R2, 0x15400 ;  /* 0x0001540002007836 */ /* 0x003fe20000000000 */
[----:B------:R-:W-:Y:S01]  /*b3f0*/  LOP3.LUT R12, R45, 0x10000, RZ, 0xfc, !PT ;  /* 0x000100002d0c7812 */ /* 0x000fe200078efcff */
[----:B------:R-:W-:Y:S01]  /*b400*/  IMAD.MOV.U32 R13, RZ, RZ, -0x7fffffe0 ;  /* 0x80000020ff0d7424 */ /* 0x000fe200078e00ff */
[----:B------:R-:W0:Y:S02]  /*b410*/  LDC.64 R8, c[0x0][0x9e0] ;  /* 0x00027800ff087b82 */ /* 0x000e240000000a00 */
[----:B------:R-:W-:-:S04]  /*b420*/  SHF.R.U32.HI R0, RZ, 0x4, R0 ;  /* 0x00000004ff007819 */ /* 0x000fc80000011600 */
[----:B------:R-:W-:-:S04]  /*b430*/  LOP3.LUT R0, R0, 0x3fff, RZ, 0xc0, !PT ;  /* 0x00003fff00007812 */ /* 0x000fc800078ec0ff */
[----:B------:R-:W-:Y:S01]  /*b440*/  LOP3.LUT R4, R0, 0x10000, RZ, 0xfc, !PT ;  /* 0x0001000000047812 */ /* 0x000fe200078efcff */
[----:B------:R-:W-:-:S04]  /*b450*/  IMAD.MOV.U32 R5, RZ, RZ, -0x7fffffe0 ;  /* 0x80000020ff057424 */ /* 0x000fc800078e00ff */
[----:B------:R1:W-:Y:S01]  /*b460*/  STL [R1+0x10], R4 ;  /* 0x0000100401007387 */ /* 0x0003e20000100800 */
[C---:B------:R-:W-:Y:S02]  /*b470*/  R2UR UR4, R12.reuse ;  /* 0x000000000c0472ca */ /* 0x040fe400000e0000 */
[----:B------:R-:W-:Y:S01]  /*b480*/  R2UR UR5, R13 ;  /* 0x000000000d0572ca */ /* 0x000fe200000e0000 */
[----:B-----5:R-:W-:Y:S01]  /*b490*/  WARPGROUP.ARRIVE ;  /* 0x00000000000079c5 */ /* 0x020fe20000000000 */
[----:B------:R-:W-:Y:S01]  /*b4a0*/  R2UR UR7, R5 ;  /* 0x00000000050772ca */ /* 0x000fe200000e0000 */
[----:B------:R-:W-:Y:S01]  /*b4b0*/  VIADD R152, R12, 0x2 ;  /* 0x000000020c987836 */ /* 0x000fe20000000000 */
[----:B------:R-:W2:Y:S01]  /*b4c0*/  LDL R92, [R1+0x30] ;  /* 0x00003000015c7983 */ /* 0x000ea20000100800 */
[----:B-1----:R-:W-:-:S03]  /*b4d0*/  IMAD R4, R17, 0x600, R4 ;  /* 0x0000060011047824 */ /* 0x002fc600078e0204 */
[----:B------:R-:W3:Y:S02]  /*b4e0*/  LDL R94, [R1+0x40] ;  /* 0x00004000015e7983 */ /* 0x000ee40000100800 */
[C---:B------:R-:W-:Y:S01]  /*b4f0*/  R2UR UR6, R4.reuse ;  /* 0x00000000040672ca */ /* 0x040fe200000e0000 */
[----:B------:R-:W-:Y:S01]  /*b500*/  IMAD.MOV.U32 R153, RZ, RZ, -0x7fffffe0 ;  /* 0x80000020ff997424 */ /* 0x000fe200078e00ff */
[----:B------:R-:W4:Y:S11]  /*b510*/  LDL R90, [R1+0x34] ;  /* 0x00003400015a7983 */ /* 0x000f360000100800 */
[----:B------:R-:W-:Y:S01]  /*b520*/  HGMMA.64x128x16.F32 R24, gdesc[UR4], RZ, !UPT, gsb0 ;  /* 0x01e00000041879f0 */ /* 0x000fe2000c0008ff */
[----:B------:R-:W-:-:S02]  /*b530*/  VIADD R6, R4, 0x2 ;  /* 0x0000000204067836 */ /* 0x000fc40000000000 */
[----:B------:R-:W-:Y:S01]  /*b540*/  IMAD.MOV.U32 R7, RZ, RZ, -0x7fffffe0 ;  /* 0x80000020ff077424 */ /* 0x000fe200078e00ff */
[----:B------:R-:W-:Y:S02]  /*b550*/  R2UR UR4, R152 ;  /* 0x00000000980472ca */ /* 0x000fe400000e0000 */
[----:B------:R-:W-:Y:S02]  /*b560*/  R2UR UR5, R153 ;  /* 0x00000000990572ca */ /* 0x000fe400000e0000 */
[----:B------:R-:W-:Y:S02]  /*b570*/  R2UR UR6, R6 ;  /* 0x00000000060672ca */ /* 0x000fe400000e0000 */
[----:B------:R-:W-:Y:S01]  /*b580*/  R2UR UR7, R7 ;  /* 0x00000000070772ca */ /* 0x000fe200000e0000 */
[----:B------:R-:W-:Y:S02]  /*b590*/  VIADD R150, R12, 0x300 ;  /* 0x000003000c967836 */ /* 0x000fe40000000000 */
[----:B------:R-:W-:-:S02]  /*b5a0*/  VIADD R6, R4, 0x200 ;  /* 0x0000020004067836 */ /* 0x000fc40000000000 */
[----:B------:R-:W-:Y:S02]  /*b5b0*/  IMAD.MOV.U32 R151, RZ, RZ, -0x7fffffe0 ;  /* 0x80000020ff977424 */ /* 0x000fe400078e00ff */
[----:B------:R-:W-:Y:S01]  /*b5c0*/  IMAD.MOV.U32 R7, RZ, RZ, -0x7fffffe0 ;  /* 0x80000020ff077424 */ /* 0x000fe200078e00ff */
[----:B------:R-:W-:Y:S02]  /*b5d0*/  WARPGROUP.DEPBAR.LE gsb0, 0x0 ;  /* 0x00008000000079c5 */ /* 0x000fe40000010000 */
[----:B------:R-:W-:-:S06]  /*b5e0*/  WARPGROUP.ARRIVE ;  /* 0x00000000000079c5 */ /* 0x000fcc0000000000 */
[----:B------:R-:W-:Y:S01]  /*b5f0*/  HGMMA.64x128x16.F32 R24, gdesc[UR4], R24, gsb0 ;  /* 0x01e00000041879f0 */ /* 0x000fe20008000818 */
        /* <DEDUP_REMOVED lines=37> */
[----:B------:R-:W-:-:S04]  /*b850*/  IMAD.MOV.U32 R15, RZ, RZ, -0x80 ;  /* 0xffffff80ff0f7424 */ /* 0x000fc800078e00ff */
[----:B------:R-:W-:Y:S02]  /*b860*/  IMAD R15, R88, R15, 0x80 ;  /* 0x00000080580f7424 */ /* 0x000fe400078e020f */
[----:B------:R-:W-:Y:S02]  /*b870*/  @!P1 VIADD R0, R3, 0x2d840 ;  /* 0x0002d84003009836 */ /* 0x000fe40000000000 */
[----:B--2---:R-:W-:Y:S01]  /*b880*/  IMAD.IADD R3, R92, 0x1, R15 ;  /* 0x000000015c037824 */ /* 0x004fe200078e020f */
[----:B0-----:R-:W-:-:S04]  /*b890*/  ISETP.GE.AND P2, PT, R9, 0x1, PT ;  /* 0x000000010900780c */ /* 0x001fc80003f46270 */
[----:B---3--:R-:W-:Y:S01]  /*b8a0*/  IADD3 R5, -R94, 0x1, R3 ;  /* 0x000000015e057810 */ /* 0x008fe20007ffe103 */
[----:B------:R-:W-:Y:S02]  /*b8b0*/  WARPGROUP.DEPBAR.LE gsb0, 0x0 ;  /* 0x00008000000079c5 */ /* 0x000fe40000010000 */
[----:B------:R-:W-:-:S06]  /*b8c0*/  WARPGROUP.ARRIVE ;  /* 0x00000000000079c5 */ /* 0x000fcc0000000000 */
[----:B------:R-:W-:Y:S01]  /*b8d0*/  HGMMA.64x128x16.F32 R24, gdesc[UR4], R24, gsb0 ;  /* 0x01e00000041879f0 */ /* 0x000fe20008000818 */
[----:B------:R-:W-:Y:S02]  /*b8e0*/  ULDC UR4, c[0x0][0x9dc] ;  /* 0x0002770000047ab9 */ /* 0x000fe40000000800 */
[----:B------:R-:W-:Y:S02]  /*b8f0*/  IMAD.U32 R20, RZ, RZ, UR4 ;  /* 0x00000004ff147e24 */ /* 0x000fe4000f8e00ff */
[----:B------:R-:W-:Y:S01]  /*b900*/  IMAD R5, R136, -0x2, R5 ;  /* 0xfffffffe88057824 */ /* 0x000fe200078e0205 */
[----:B------:R-:W-:Y:S02]  /*b910*/  @!P1 PRMT R0, RZ, 0x654, R0 ;  /* 0x00000654ff009816 */ /* 0x000fe40000000000 */
[----:B------:R-:W-:Y:S01]  /*b920*/  LOP3.LUT R10, RZ, R20, RZ, 0x33, !PT ;  /* 0x00000014ff0a7212 */ /* 0x000fe200078e33ff */
[----:B----4-:R-:W-:Y:S02]  /*b930*/  IMAD R155, R90, 0xc0, R155 ;  /* 0x000000c05a9b7824 */ /* 0x010fe400078e029b */
[----:B------:R-:W-:-:S02]  /*b940*/  IMAD R3, R136, -0x2, R3 ;  /* 0xfffffffe88037824 */ /* 0x000fc400078e0203 */
[C---:B------:R-:W-:Y:S02]  /*b950*/  IMAD.IADD R6, R5.reuse, 0x1, R8 ;  /* 0x0000000105067824 */ /* 0x040fe400078e0208 */
[----:B------:R-:W-:-:S03]  /*b960*/  IMAD.IADD R10, R5, 0x1, R10 ;  /* 0x00000001050a7824 */ /* 0x000fc600078e020a */
[----:B------:R-:W-:Y:S01]  /*b970*/  VIADDMNMX R14, R155, R6, R3, PT ;  /* 0x000000069b0e7246 */ /* 0x000fe20003800103 */
[----:B------:R-:W-:Y:S01]  /*b980*/  IMAD.IADD R11, R10, 0x1, R155 ;  /* 0x000000010a0b7824 */ /* 0x000fe200078e029b */
[----:B------:R-:W-:Y:S02]  /*b990*/  WARPGROUP.DEPBAR.LE gsb0, 0x0 ;  /* 0x00008000000079c5 */ /* 0x000fe40000010000 */
[----:B------:R0:W-:Y:S02]  /*b9a0*/  @!P1 SYNCS.ARRIVE.TRANS64.RED.A1T0 RZ, [R0+URZ], RZ ;  /* 0x000000ff00ff99a7 */ /* 0x0001e4000810043f */
[----:B0-----:R-:W-:Y:S01]  /*b9b0*/  LEA R0, R88, 0xffffff80, 0x7 ;  /* 0xffffff8058007811 */ /* 0x001fe200078e38ff */
        /* <DEDUP_REMOVED lines=12> */
.L_x_9479:
[----:B------:R-:W-:-:S13]  /*ba80*/  ISETP.NE.AND P3, PT, R9, 0x1, PT ;  /* 0x000000010900780c */ /* 0x000fda0003f65270 */
[----:B------:R-:W0:Y:S02]  /*ba90*/  @P3 LDC.64 R4, c[0x0][0x9e8] ;  /* 0x00027a00ff043b82 */ /* 0x000e240000000a00 */
[----:B0-----:R-:W-:-:S05]  /*baa0*/  @P3 IMAD.HI.U32 R4, R7, R4, RZ ;  /* 0x0000000407043227 */ /* 0x001fca00078e00ff */
[----:B------:R-:W-:-:S07]  /*bab0*/  @P3 SHF.R.U32.HI R7, RZ, R5, R4 ;  /* 0x00000005ff073219 */ /* 0x000fce0000011604 */
.L_x_9480:
[----:B------:R-:W-:Y:S05]  /*bac0*/  BSYNC B0 ;  /* 0x0000000000007941 */ /* 0x000fea0003800000 */
.L_x_9478:
[----:B------:R-:W-:-:S04]  /*bad0*/  IMAD R7, R7, R9, -R0 ;  /* 0x0000000907077224 */ /* 0x000fc800078e0a00 */
[----:B------:R-:W-:-:S05]  /*bae0*/  IMAD R4, R136, -0x2, R7 ;  /* 0xfffffffe88047824 */ /* 0x000fca00078e0207 */
[----:B------:R-:W-:Y:S02]  /*baf0*/  VIMNMX R11, R11, R4, !PT ;  /* 0x000000040b0b7248 */ /* 0x000fe40007fe0100 */
[----:B------:R-:W-:-:S07]  /*bb00*/  VIADDMNMX R14, R4, R9, R14, PT ;  /* 0x00000009040e7246 */ /* 0x000fce000380010e */
.L_x_9477:
[----:B------:R-:W2:Y:S01]  /*bb10*/  LDL.LU R96, [R1] ;  /* 0x0000000001607983 */ /* 0x000ea20000300800 */
[----:B------:R-:W-:Y:S01]  /*bb20*/  ISETP.GE.AND P3, PT, R15, 0x2, PT ;  /* 0x000000020f00780c */ /* 0x000fe20003f66270 */
[----:B------:R-:W-:Y:S01]  /*bb30*/  VIADD R4, R155, 0x8 ;  /* 0x000000089b047836 */ /* 0x000fe20000000000 */
[----:B------:R-:W-:Y:S02]  /*bb40*/  ISETP.GE.AND P5, PT, R15, 0x9, PT ;  /* 0x000000090f00780c */ /* 0x000fe40003fa6270 */
[----:B------:R-:W-:Y:S01]  /*bb50*/  ISETP.GT.AND P4, PT, R11, 0x1, !P3 ;  /* 0x000000010b00780c */ /* 0x000fe20005f84270 */
[----:B------:R-:W-:Y:S01]  /*bb60*/  IMAD.IADD R10, R10, 0x1, R4 ;  /* 0x000000010a0a7824 */ /* 0x000fe200078e0204 */
[----:B------:R-:W-:Y:S02]  /*bb70*/  VIADDMNMX R6, R4, R6, R3, PT ;  /* 0x0000000604067246 */ /* 0x000fe40003800103 */
[----:B------:R-:W-:-:S04]  /*bb80*/  ISETP.LT.OR P4, PT, R14, 0x2, P4 ;  /* 0x000000020e00780c */ /* 0x000fc80002781670 */
[----:B------:R-:W-:Y:S02]  /*bb90*/  FSEL R25, R25, -INF , !P4 ;  /* 0xff80000019197808 */ /* 0x000fe40006000000 */
[----:B------:R-:W-:-:S04]  /*bba0*/  ISETP.GT.AND P4, PT, R11, 0x8, !P5 ;  /* 0x000000080b00780c */ /* 0x000fc80006f84270 */
[----:B------:R-:W-:-:S04]  /*bbb0*/  ISETP.LT.OR P4, PT, R14, 0x9, P4 ;  /* 0x000000090e00780c */ /* 0x000fc80002781670 */
[----:B------:R-:W-:Y:S02]  /*bbc0*/  FSEL R7, R28, -INF , !P4 ;  /* 0xff8000001c077808 */ /* 0x000fe40006000000 */
[----:B--2---:R-:W-:-:S04]  /*bbd0*/  LOP3.LUT R96, R96, 0xfffffffd, RZ, 0xc0, !PT ;  /* 0xfffffffd60607812 */ /* 0x004fc800078ec0ff */
[----:B------:R-:W-:Y:S02]  /*bbe0*/  @P5 LOP3.LUT R96, R96, 0x2, RZ, 0xfc, !PT ;  /* 0x0000000260605812 */ /* 0x000fe400078efcff */
[----:B------:R-:W-:Y:S02]  /*bbf0*/  ISETP.GE.AND P5, PT, R15, 0xa, PT ;  /* 0x0000000a0f00780c */ /* 0x000fe40003fa6270 */
[----:B------:R-:W-:Y:S02]  /*bc00*/  LOP3.LUT R96, R96, 0xfffffffb, RZ, 0xc0, !PT ;  /* 0xfffffffb60607812 */ /* 0x000fe400078ec0ff */
[----:B------:R-:W-:-:S04]  /*bc10*/  ISETP.GT.AND P4, PT, R11, 0x9, !P5 ;  /* 0x000000090b00780c */ /* 0x000fc80006f84270 */
[----:B------:R-:W-:-:S04]  /*bc20*/  ISETP.LT.OR P4, PT, R14, 0xa, P4 ;  /* 0x0000000a0e00780c */ /* 0x000fc80002781670 */
[----:B------:R-:W-:Y:S02]  /*bc30*/  FSEL R29, R29, -INF , !P4 ;  /* 0xff8000001d1d7808 */ /* 0x000fe40006000000 */
        /* <DEDUP_REMOVED lines=168> */
[----:B------:R-:W-:-:S03]  /*c6c0*/  ISETP.GT.AND P6, PT, R11, 0x79, !P6 ;  /* 0x000000790b00780c */ /* 0x000fc600077c4270 */
[----:B------:R0:W-:Y:S01]  /*c6d0*/  STL [R1], R96 ;  /* 0x0000006001007387 */ /* 0x0001e20000100800 */
[----:B------:R-:W-:-:S03]  /*c6e0*/  ISETP.LT.OR P6, PT, R14, 0x7a, P6 ;  /* 0x0000007a0e00780c */ /* 0x000fc600037c1670 */
[----:B------:R0:W-:Y:S01]  /*c6f0*/  STL [R1+0x4], R4 ;  /* 0x0000040401007387 */ /* 0x0001e20000100800 */
        /* <DEDUP_REMOVED lines=9> */
[----:B0-----:R-:W0:Y:S02]  /*c790*/  @P6 LDC.64 R4, c[0x0][0x9e8] ;  /* 0x00027a00ff046b82 */ /* 0x001e240000000a00 */
[----:B0-----:R-:W-:-:S05]  /*c7a0*/  @P6 IMAD.HI.U32 R4, R3, R4, RZ ;  /* 0x0000000403046227 */ /* 0x001fca00078e00ff */
[----:B------:R-:W-:-:S04]  /*c7b0*/  @P6 SHF.R.U32.HI R3, RZ, R5, R4 ;  /* 0x00000005ff036219 */ /* 0x000fc80000011604 */
[----:B------:R-:W-:Y:S01]  /*c7c0*/  LOP3.LUT R3, RZ, R3, RZ, 0x33, !PT ;  /* 0x00000003ff037212 */ /* 0x000fe200078e33ff */
[----:B------:R-:W-:Y:S06]  /*c7d0*/  BRA `(.L_x_9484) ;  /* 0x0000000000107947 */ /* 0x000fec0003800000 */
.L_x_9483:
[----:B------:R-:W-:-:S13]  /*c7e0*/  ISETP.NE.AND P6, PT, R9, 0x1, PT ;  /* 0x000000010900780c */ /* 0x000fda0003fc5270 */
[----:B0-----:R-:W0:Y:S02]  /*c7f0*/  @P6 LDC.64 R4, c[0x0][0x9e8] ;  /* 0x00027a00ff046b82 */ /* 0x001e240000000a00 */
[----:B0-----:R-:W-:-:S05]  /*c800*/  @P6 IMAD.HI.U32 R4, R3, R4, RZ ;  /* 0x0000000403046227 */ /* 0x001fca00078e00ff */
[----:B------:R-:W-:-:S07]  /*c810*/  @P6 SHF.R.U32.HI R3, RZ, R5, R4 ;  /* 0x00000005ff036219 */ /* 0x000fce0000011604 */
.L_x_9484:
[----:B------:R-:W-:Y:S05]  /*c820*/  BSYNC B0 ;  /* 0x0000000000007941 */ /* 0x000fea0003800000 */
.L_x_9482:
[----:B------:R-:W-:-:S04]  /*c830*/  IMAD R3, R3, R9, -R0 ;  /* 0x0000000903037224 */ /* 0x000fc800078e0a00 */
[----:B------:R-:W-:-:S05]  /*c840*/  IMAD R3, R136, -0x2, R3 ;  /* 0xfffffffe88037824 */ /* 0x000fca00078e0203 */
[----:B------:R-:W-:Y:S02]  /*c850*/  VIMNMX R10, R10, R3, !PT ;  /* 0x000000030a0a7248 */ /* 0x000fe40007fe0100 */
[----:B------:R-:W-:-:S07]  /*c860*/  VIADDMNMX R6, R3, R9, R6, PT ;  /* 0x0000000903067246 */ /* 0x000fce0003800106 */
.L_x_9481:
[----:B------:R-:W-:Y:S01]  /*c870*/  ISETP.GT.AND P3, PT, R10, 0x1, !P3 ;  /* 0x000000010a00780c */ /* 0x000fe20005f64270 */
[----:B------:R-:W-:Y:S01]  /*c880*/  ULDC UR4, c[0x0][0x988] ;  /* 0x0002620000047ab9 */ /* 0x000fe20000000800 */
[----:B------:R-:W-:Y:S01]  /*c890*/  LOP3.LUT P6, RZ, R96, 0x2000000, RZ, 0xc0, !PT ;  /* 0x0200000060ff7812 */ /* 0x000fe200078cc0ff */
[----:B------:R-:W2:Y:S01]  /*c8a0*/  LDL R80, [R1+0x28] ;  /* 0x0000280001507983 */ /* 0x000ea20000100800 */
        /* <DEDUP_REMOVED lines=31> */
[----:B------:R-:W-:Y:S02]  /*caa0*/  ISETP.GT.AND P3, PT, R10, 0x18, !P6 ;  /* 0x000000180a00780c */ /* 0x000fe40007764270 */
[----:B------:R-:W-:Y:S02]  /*cab0*/  LOP3.LUT P6, RZ, R96, 0x4000, RZ, 0xc0, !PT ;  /* 0x0000400060ff7812 */ /* 0x000fe400078cc0ff */
        /* <DEDUP_REMOVED lines=41> */
[----:B------:R-:W-:Y:S01]  /*cd50*/  FMNMX.FTZ R14, R85, R0, !PT ;  /* 0x00000000550e7209 */ /* 0x000fe20007810000 */
[----:B------:R-:W-:Y:S01]  /*cd60*/  IMAD.U32 R0, RZ, RZ, UR4 ;  /* 0x00000004ff007e24 */ /* 0x000fe2000f8e00ff */
[----:B------:R-:W-:-:S03]  /*cd70*/  ISETP.LT.OR P3, PT, R6, 0x31, P3 ;  /* 0x000000310600780c */ /* 0x000fc60001f61670 */
[----:B------:R-:W1:Y:S01]  /*cd80*/  SHFL.BFLY PT, R3, R14, 0x2, 0x1f ;  /* 0x0c401f000e037f89 */ /* 0x000e6200000e0000 */
[----:B------:R-:W-:Y:S02]  /*cd90*/  FSEL R119, R50, -INF , !P3 ;  /* 0xff80000032777808 */ /* 0x000fe40005800000 */
[----:B------:R-:W-:-:S04]  /*cda0*/  LOP3.LUT P3, RZ, R96, 0x40000, RZ, 0xc0, !PT ;  /* 0x0004000060ff7812 */ /* 0x000fc8000786c0ff */
[----:B------:R-:W-:-:S04]  /*cdb0*/  ISETP.GT.AND P3, PT, R10, 0x31, !P3 ;  /* 0x000000310a00780c */ /* 0x000fc80005f64270 */
[----:B------:R-:W-:-:S04]  /*cdc0*/  ISETP.LT.OR P3, PT, R6, 0x32, P3 ;  /* 0x000000320600780c */ /* 0x000fc80001f61670 */
[----:B------:R-:W-:Y:S02]  /*cdd0*/  FSEL R51, R51, -INF , !P3 ;  /* 0xff80000033337808 */ /* 0x000fe40005800000 */
[----:B------:R-:W-:-:S04]  /*cde0*/  LOP3.LUT P3, RZ, R96, 0x20000, RZ, 0xc0, !PT ;  /* 0x0002000060ff7812 */ /* 0x000fc8000786c0ff */
[----:B------:R-:W-:Y:S02]  /*cdf0*/  ISETP.GT.AND P3, PT, R10, 0x38, !P3 ;  /* 0x000000380a00780c */ /* 0x000fe40005f64270 */
[----:B-1----:R-:W-:Y:S02]  /*ce00*/  FMNMX.FTZ R28, R14, R3, !PT ;  /* 0x000000030e1c7209 */ /* 0x002fe40007810000 */
        /* <DEDUP_REMOVED lines=11> */
[----:B0-----:R-:W-:Y:S01]  /*cec0*/  FMUL.FTZ R4, R3, R0 ;  /* 0x0000000003047220 */ /* 0x001fe20000410000 */
[----:B------:R-:W-:Y:S02]  /*ced0*/  FSEL R123, R58, -INF , !P3 ;  /* 0xff8000003a7b7808 */ /* 0x000fe40005800000 */
[----:B------:R-:W-:Y:S02]  /*cee0*/  ISETP.GT.AND P3, PT, R10, 0x41, !P6 ;  /* 0x000000410a00780c */ /* 0x000fe40007764270 */
[----:B------:R-:W-:Y:S02]  /*cef0*/  LOP3.LUT P6, RZ, R96, 0x8, RZ, 0xc0, !PT ;  /* 0x0000000860ff7812 */ /* 0x000fe400078cc0ff */
        /* <DEDUP_REMOVED lines=48> */
[C---:B------:R-:W-:Y:S02]  /*d200*/  ISETP.GT.AND P3, PT, R10.reuse, RZ, !P6 ;  /* 0x000000ff0a00720c */ /* 0x040fe40007764270 */
[----:B------:R-:W-:Y:S02]  /*d210*/  ISETP.GT.AND P4, PT, R10, 0x71, !P4 ;  /* 0x000000710a00780c */ /* 0x000fe40006784270 */
[----:B------:R-:W-:Y:S01]  /*d220*/  ISETP.LT.OR P3, PT, R6, 0x1, P3 ;  /* 0x000000010600780c */ /* 0x000fe20001f61670 */
[----:B------:R-:W-:Y:S01]  /*d230*/  FFMA.FTZ R141, R25, R0, -R4 ;  /* 0x00000000198d7223 */ /* 0x000fe20000010804 */
[----:B------:R-:W-:Y:S02]  /*d240*/  LOP3.LUT P6, RZ, R96, 0x10000000, RZ, 0xc0, !PT ;  /* 0x1000000060ff7812 */ /* 0x000fe400078cc0ff */
[----:B------:R-:W-:-:S04]  /*d250*/  FSEL R26, R26, -INF , !P3 ;  /* 0xff8000001a1a7808 */ /* 0x000fc80005800000 */
        /* <DEDUP_REMOVED lines=26> */
[----:B------:R-:W-:Y:S02]  /*d400*/  ISETP.GT.AND P5, PT, R10, 0x78, !P5 ;  /* 0x000000780a00780c */ /* 0x000fe40006fa4270 */
[----:B------:R-:W-:Y:S02]  /*d410*/  ISETP.LT.OR P4, PT, R6, 0x72, P4 ;  /* 0x000000720600780c */ /* 0x000fe40002781670 */
[----:B------:R-:W-:Y:S01]  /*d420*/  FMNMX.FTZ R36, R79, R36, !PT ;  /* 0x000000244f247209 */ /* 0x000fe20007810000 */
[-CC-:B------:R-:W-:Y:S01]  /*d430*/  FFMA.FTZ R25, R7, R0.reuse, -R4.reuse ;  /* 0x0000000007197223 */ /* 0x180fe20000010804 */
[-CC-:B------:R-:W-:Y:S01]  /*d440*/  FFMA.FTZ R7, R91, R0.reuse, -R4.reuse ;  /* 0x000000005b077223 */ /* 0x180fe20000010804 */
[----:B------:R-:W-:Y:S01]  /*d450*/  ISETP.GT.AND P3, PT, R10, 0x79, !P6 ;  /* 0x000000790a00780c */ /* 0x000fe20007764270 */
[----:B------:R-:W-:Y:S01]  /*d460*/  FFMA.FTZ R28, R29, R0, -R4 ;  /* 0x000000001d1c7223 */ /* 0x000fe20000010804 */
[----:B------:R-:W-:-:S02]  /*d470*/  ISETP.LT.OR P5, PT, R6, 0x79, P5 ;  /* 0x000000790600780c */ /* 0x000fc40002fa1670 */
[----:B------:R-:W-:Y:S02]  /*d480*/  FSEL R91, R83, -INF , !P4 ;  /* 0xff800000535b7808 */ /* 0x000fe40006000000 */
[----:B------:R-:W-:Y:S01]  /*d490*/  FMNMX.FTZ R36, R133, R36, !PT ;  /* 0x0000002485247209 */ /* 0x000fe20007810000 */
[-CC-:B------:R-:W-:Y:S01]  /*d4a0*/  FFMA.FTZ R29, R21, R0.reuse, -R4.reuse ;  /* 0x00000000151d7223 */ /* 0x180fe20000010804 */
[--C-:B------:R-:W-:Y:S01]  /*d4b0*/  FFMA.FTZ R21, R93, R0, -R4.reuse ;  /* 0x000000005d157223 */ /* 0x100fe20000010804 */
[----:B------:R-:W-:Y:S02]  /*d4c0*/  ISETP.LT.OR P3, PT, R6, 0x7a, P3 ;  /* 0x0000007a0600780c */ /* 0x000fe40001f61670 */
[----:B------:R-:W-:Y:S02]  /*d4d0*/  FSEL R93, R86, -INF , !P5 ;  /* 0xff800000565d7808 */ /* 0x000fe40006800000 */
[----:B------:R-:W-:Y:S01]  /*d4e0*/  FMNMX.FTZ R36, R91, R36, !PT ;  /* 0x000000245b247209 */ /* 0x000fe20007810000 */
[-CC-:B------:R-:W-:Y:S01]  /*d4f0*/  FFMA.FTZ R30, R33, R0.reuse, -R4.reuse ;  /* 0x00000000211e7223 */ /* 0x180fe20000010804 */
[----:B------:R-:W-:Y:S01]  /*d500*/  FFMA.FTZ R33, R95, R0, -R4 ;  /* 0x000000005f217223 */ /* 0x000fe20000010804 */
[----:B------:R-:W-:-:S02]  /*d510*/  FSEL R95, R87, -INF , !P3 ;  /* 0xff800000575f7808 */ /* 0x000fc40005800000 */
[----:B------:R-:W-:Y:S01]  /*d520*/  FMNMX.FTZ R36, R93, R36, !PT ;  /* 0x000000245d247209 */ /* 0x000fe20007810000 */
[----:B------:R-:W-:-:S03]  /*d530*/  FFMA.FTZ R40, R89, R0, -R4 ;  /* 0x0000000059287223 */ /* 0x000fc60000010804 */
[----:B------:R-:W-:Y:S01]  /*d540*/  FMNMX.FTZ R36, R95, R36, !PT ;  /* 0x000000245f247209 */ /* 0x000fe20007810000 */
[----:B------:R-:W-:-:S04]  /*d550*/  FFMA.FTZ R89, R37, R0, -R4 ;  /* 0x0000000025597223 */ /* 0x000fc80000010804 */
[----:B------:R-:W0:Y:S01]  /*d560*/  SHFL.BFLY PT, R37, R36, 0x2, 0x1f ;  /* 0x0c401f0024257f89 */ /* 0x000e2200000e0000 */
[----:B------:R-:W-:-:S04]  /*d570*/  FFMA.FTZ R45, R45, R0, -R4 ;  /* 0x000000002d2d7223 */ /* 0x000fc80000010804 */
[----:B------:R0:W-:Y:S02]  /*d580*/  MUFU.EX2 R32, R45 ;  /* 0x0000002d00207308 */ /* 0x0001e40000000800 */
[----:B0-----:R-:W-:-:S05]  /*d590*/  FMNMX.FTZ R45, R36, R37, !PT ;  /* 0x00000025242d7209 */ /* 0x001fca0007810000 */
[----:B------:R-:W0:Y:S01]  /*d5a0*/  SHFL.BFLY PT, R6, R45, 0x1, 0x1f ;  /* 0x0c201f002d067f89 */ /* 0x000e2200000e0000 */
        /* <DEDUP_REMOVED lines=13> */
[-CC-:B-1----:R-:W-:Y:S01]  /*d680*/  FFMA.FTZ R41, R53, R0.reuse, -R4.reuse ;  /* 0x0000000035297223 */ /* 0x182fe20000010804 */
[--C-:B------:R-:W-:Y:S01]  /*d690*/  FFMA.FTZ R53, R69, R0, -R4.reuse ;  /* 0x0000000045357223 */ /* 0x100fe20000010804 */
[----:B0-----:R-:W-:Y:S01]  /*d6a0*/  FMNMX.FTZ R6, R45, R6, !PT ;  /* 0x000000062d067209 */ /* 0x001fe20007810000 */
[----:B---3--:R-:W-:-:S03]  /*d6b0*/  FFMA.FTZ R49, R65, R0, -R4 ;  /* 0x0000000041317223 */ /* 0x008fc60000010804 */
[C---:B------:R-:W-:Y:S01]  /*d6c0*/  FSETP.NEU.FTZ.AND P3, PT, R6.reuse, -INF , PT ;  /* 0xff8000000600780b */ /* 0x040fe20003f7d000 */
[-C--:B------:R-:W-:Y:S01]  /*d6d0*/  FMUL.FTZ R54, R6, R0.reuse ;  /* 0x0000000006367220 */ /* 0x080fe20000410000 */
[-CC-:B------:R-:W-:Y:S01]  /*d6e0*/  FFMA.FTZ R57, R73, R0.reuse, -R4.reuse ;  /* 0x0000000049397223 */ /* 0x180fe20000010804 */
[-CC-:B------:R-:W-:Y:S01]  /*d6f0*/  FFMA.FTZ R50, R109, R0.reuse, -R4.reuse ;  /* 0x000000006d327223 */ /* 0x180fe20000010804 */
[-CC-:B------:R-:W-:Y:S01]  /*d700*/  FFMA.FTZ R61, R77, R0.reuse, -R4.reuse ;  /* 0x000000004d3d7223 */ /* 0x180fe20000010804 */
[-CC-:B------:R-:W-:Y:S01]  /*d710*/  FFMA.FTZ R10, R111, R0.reuse, -R4.reuse ;  /* 0x000000006f0a7223 */ /* 0x180fe20000010804 */
[-CC-:B------:R-:W-:Y:S01]  /*d720*/  FFMA.FTZ R37, R113, R0.reuse, -R4.reuse ;  /* 0x0000000071257223 */ /* 0x180fe20000010804 */
[-CC-:B------:R-:W-:Y:S01]  /*d730*/  FFMA.FTZ R36, R81, R0.reuse, -R4.reuse ;  /* 0x0000000051247223 */ /* 0x180fe20000010804 */
[-C--:B------:R-:W-:Y:S01]  /*d740*/  FFMA.FTZ R45, R85, R0.reuse, -R4 ;  /* 0x00000000552d7223 */ /* 0x080fe20000010804 */
[----:B------:R-:W-:Y:S01]  /*d750*/  FSEL R4, R54, RZ, P3 ;  /* 0x000000ff36047208 */ /* 0x000fe20001800000 */
[----:B------:R-:W-:Y:S04]  /*d760*/  MUFU.EX2 R24, R24 ;  /* 0x0000001800187308 */ /* 0x000fe80000000800 */
[-CC-:B------:R-:W-:Y:S01]  /*d770*/  FFMA.FTZ R54, R26, R0.reuse, -R4.reuse ;  /* 0x000000001a367223 */ /* 0x180fe20000010804 */
[----:B------:R-:W-:-:S03]  /*d780*/  FFMA.FTZ R27, R27, R0, -R4 ;  /* 0x000000001b1b7223 */ /* 0x000fc60000010804 */
[----:B------:R-:W0:Y:S01]  /*d790*/  MUFU.EX2 R141, R141 ;  /* 0x0000008d008d7308 */ /* 0x000e220000000800 */
[-CC-:B------:R-:W-:Y:S01]  /*d7a0*/  FFMA.FTZ R58, R5, R0.reuse, -R4.reuse ;  /* 0x00000000053a7223 */ /* 0x180fe20000010804 */
[----:B------:R-:W-:-:S06]  /*d7b0*/  FFMA.FTZ R31, R31, R0, -R4 ;  /* 0x000000001f1f7223 */ /* 0x000fcc0000010804 */
[----:B------:R-:W1:Y:S01]  /*d7c0*/  MUFU.EX2 R25, R25 ;  /* 0x0000001900197308 */ /* 0x000e620000000800 */
[----:B------:R-:W-:-:S07]  /*d7d0*/  FFMA.FTZ R60, R11, R0, -R4 ;  /* 0x000000000b3c7223 */ /* 0x000fce0000010804 */
[----:B------:R-:W-:Y:S08]  /*d7e0*/  MUFU.EX2 R54, R54 ;  /* 0x0000003600367308 */ /* 0x000ff00000000800 */
[----:B------:R-:W3:Y:S08]  /*d7f0*/  MUFU.EX2 R27, R27 ;  /* 0x0000001b001b7308 */ /* 0x000ef00000000800 */
[----:B------:R-:W4:Y:S01]  /*d800*/  MUFU.EX2 R28, R28 ;  /* 0x0000001c001c7308 */ /* 0x000f220000000800 */
[----:B------:R-:W-:-:S07]  /*d810*/  FFMA.FTZ R35, R35, R0, -R4 ;  /* 0x0000000023237223 */ /* 0x000fce0000010804 */
[----:B------:R-:W5:Y:S01]  /*d820*/  MUFU.EX2 R58, R58 ;  /* 0x0000003a003a7308 */ /* 0x000f620000000800 */
[----:B0-----:R-:W-:-:S07]  /*d830*/  FADD.FTZ R26, R24, R141 ;  /* 0x0000008d181a7221 */ /* 0x001fce0000010000 */
[----:B------:R-:W0:Y:S01]  /*d840*/  MUFU.EX2 R29, R29 ;  /* 0x0000001d001d7308 */ /* 0x000e220000000800 */
[-CC-:B------:R-:W-:Y:S01]  /*d850*/  FFMA.FTZ R64, R15, R0.reuse, -R4.reuse ;  /* 0x000000000f407223 */ /* 0x180fe20000010804 */
[----:B------:R-:W-:-:S06]  /*d860*/  FFMA.FTZ R68, R55, R0, -R4 ;  /* 0x0000000037447223 */ /* 0x000fcc0000010804 */
[----:B------:R-:W2:Y:S01]  /*d870*/  MUFU.EX2 R31, R31 ;  /* 0x0000001f001f7308 */ /* 0x000ea20000000800 */
[----:B-1----:R-:W-:-:S07]  /*d880*/  FADD.FTZ R55, R25, R26 ;  /* 0x0000001a19377221 */ /* 0x002fce0000010000 */
[----:B------:R-:W1:Y:S01]  /*d890*/  MUFU.EX2 R30, R30 ;  /* 0x0000001e001e7308 */ /* 0x000e620000000800 */
[----:B---3--:R-:W-:-:S07]  /*d8a0*/  FADD.FTZ R65, R54, R27 ;  /* 0x0000001b36417221 */ /* 0x008fce0000010000 */
[----:B------:R-:W3:Y:S01]  /*d8b0*/  MUFU.EX2 R60, R60 ;  /* 0x0000003c003c7308 */ /* 0x000ee20000000800 */
[----:B----4-:R-:W-:-:S07]  /*d8c0*/  FADD.FTZ R26, R28, R55 ;  /* 0x000000371c1a7221 */ /* 0x010fce0000010000 */
[----:B------:R-:W4:Y:S01]  /*d8d0*/  MUFU.EX2 R40, R40 ;  /* 0x0000002800287308 */ /* 0x000f220000000800 */
[----:B-----5:R-:W-:-:S07]  /*d8e0*/  FADD.FTZ R76, R58, R65 ;  /* 0x000000413a4c7221 */ /* 0x020fce0000010000 */
[----:B------:R-:W5:Y:S01]  /*d8f0*/  MUFU.EX2 R35, R35 ;  /* 0x0000002300237308 */ /* 0x000f620000000800 */
[----:B0-----:R-:W-:Y:S01]  /*d900*/  FADD.FTZ R69, R29, R26 ;  /* 0x0000001a1d457221 */ /* 0x001fe20000010000 */
[----:B------:R-:W-:-:S06]  /*d910*/  F2FP.F16.F32.PACK_AB R26, R28, R25 ;  /* 0x000000191c1a723e */ /* 0x000fcc00000000ff */
[----:B------:R-:W0:Y:S01]  /*d920*/  MUFU.EX2 R89, R89 ;  /* 0x0000005900597308 */ /* 0x000e220000000800 */
[----:B--2---:R-:W-:-:S07]  /*d930*/  FADD.FTZ R25, R31, R76 ;  /* 0x0000004c1f197221 */ /* 0x004fce0000010000 */
[----:B------:R-:W2:Y:S01]  /*d940*/  MUFU.EX2 R64, R64 ;  /* 0x0000004000407308 */ /* 0x000ea20000000800 */
[----:B-1----:R-:W-:-:S07]  /*d950*/  FADD.FTZ R69, R30, R69 ;  /* 0x000000451e457221 */ /* 0x002fce0000010000 */
[----:B------:R-:W1:Y:S01]  /*d960*/  MUFU.EX2 R7, R7 ;  /* 0x0000000700077308 */ /* 0x000e620000000800 */
[----:B---3--:R-:W-:Y:S01]  /*d970*/  FADD.FTZ R76, R60, R25 ;  /* 0x000000193c4c7221 */ /* 0x008fe20000010000 */
[----:B----4-:R-:W-:Y:S01]  /*d980*/  FADD.FTZ R78, R40, R69 ;  /* 0x00000045284e7221 */ /* 0x010fe20000010000 */
[----:B------:R-:W-:Y:S02]  /*d990*/  F2FP.F16.F32.PACK_AB R28, R30, R29 ;  /* 0x0000001d1e1c723e */ /* 0x000fe400000000ff */
[----:B-----5:R-:W-:-:S03]  /*d9a0*/  FADD.FTZ R29, R35, R76 ;  /* 0x0000004c231d7221 */ /* 0x020fc60000010000 */
[----:B------:R-:W3:Y:S01]  /*d9b0*/  MUFU.EX2 R21, R21 ;  /* 0x0000001500157308 */ /* 0x000ee20000000800 */
[----:B0-----:R-:W-:Y:S01]  /*d9c0*/  FADD.FTZ R78, R89, R78 ;  /* 0x0000004e594e7221 */ /* 0x001fe20000010000 */
[----:B------:R-:W-:Y:S01]  /*d9d0*/  F2FP.F16.F32.PACK_AB R25, R27, R54 ;  /* 0x000000361b19723e */ /* 0x000fe200000000ff */
[----:B--2---:R-:W-:Y:S01]  /*d9e0*/  FADD.FTZ R54, R64, R29 ;  /* 0x0000001d40367221 */ /* 0x004fe20000010000 */
[----:B------:R-:W-:-:S04]  /*d9f0*/  F2FP.F16.F32.PACK_AB R29, R35, R60 ;  /* 0x0000003c231d723e */ /* 0x000fc800000000ff */
[----:B------:R-:W0:Y:S01]  /*da00*/  MUFU.EX2 R33, R33 ;  /* 0x0000002100217308 */ /* 0x000e220000000800 */
[----:B-1----:R-:W-:-:S04]  /*da10*/  FADD.FTZ R35, R7, R78 ;  /* 0x0000004e07237221 */ /* 0x002fc80000010000 */
[----:B------:R-:W-:-:S03]  /*da20*/  FADD.FTZ R60, R14, R35 ;  /* 0x000000230e3c7221 */ /* 0x000fc60000010000 */
[----:B------:R-:W1:Y:S01]  /*da30*/  MUFU.EX2 R38, R38 ;  /* 0x0000002600267308 */ /* 0x000e620000000800 */
[----:B---3--:R-:W-:-:S04]  /*da40*/  FADD.FTZ R65, R21, R60 ;  /* 0x0000003c15417221 */ /* 0x008fc80000010000 */
[----:B------:R-:W-:-:S03]  /*da50*/  FADD.FTZ R60, R32, R65 ;  /* 0x00000041203c7221 */ /* 0x000fc60000010000 */
[----:B------:R-:W2:Y:S01]  /*da60*/  MUFU.EX2 R41, R41 ;  /* 0x0000002900297308 */ /* 0x000ea20000000800 */
[----:B0-----:R-:W-:-:S04]  /*da70*/  FADD.FTZ R65, R33, R60 ;  /* 0x0000003c21417221 */ /* 0x001fc80000010000 */
[----:B------:R-:W-:-:S04]  /*da80*/  FADD.FTZ R65, R34, R65 ;  /* 0x0000004122417221 */ /* 0x000fc80000010000 */
[----:B-1----:R-:W-:-:S04]  /*da90*/  FADD.FTZ R60, R38, R65 ;  /* 0x00000041263c7221 */ /* 0x002fc80000010000 */
[----:B--2---:R-:W-:Y:S02]  /*daa0*/  FADD.FTZ R65, R41, R60 ;  /* 0x0000003c29417221 */ /* 0x004fe40000010000 */
[----:B------:R-:W2:Y:S01]  /*dab0*/  LDL R60, [R1+0x2c] ;  /* 0x00002c00013c7983 */ /* 0x000ea20000100800 */
[-CC-:B------:R-:W-:Y:S01]  /*dac0*/  FFMA.FTZ R39, R39, R0.reuse, -R4.reuse ;  /* 0x0000000027277223 */ /* 0x180fe20000010804 */
[-CC-:B------:R-:W-:Y:S01]  /*dad0*/  FFMA.FTZ R5, R115, R0.reuse, -R4.reuse ;  /* 0x0000000073057223 */ /* 0x180fe20000010804 */
[----:B------:R-:W-:-:S04]  /*dae0*/  FFMA.FTZ R56, R43, R0, -R4 ;  /* 0x000000002b387223 */ /* 0x000fc80000010804 */
[----:B------:R-:W0:Y:S01]  /*daf0*/  MUFU.EX2 R39, R39 ;  /* 0x0000002700277308 */ /* 0x000e220000000800 */
[-CC-:B------:R-:W-:Y:S01]  /*db00*/  FFMA.FTZ R11, R117, R0.reuse, -R4.reuse ;  /* 0x00000000750b7223 */ /* 0x180fe20000010804 */
[----:B------:R-:W-:-:S06]  /*db10*/  FFMA.FTZ R62, R47, R0, -R4 ;  /* 0x000000002f3e7223 */ /* 0x000fcc0000010804 */
[----:B------:R-:W1:Y:S01]  /*db20*/  MUFU.EX2 R5, R5 ;  /* 0x0000000500057308 */ /* 0x000e620000000800 */
[----:B------:R-:W-:-:S07]  /*db30*/  FFMA.FTZ R15, R119, R0, -R4 ;  /* 0x00000000770f7223 */ /* 0x000fce0000010804 */
[----:B------:R-:W3:Y:S01]  /*db40*/  MUFU.EX2 R56, R56 ;  /* 0x0000003800387308 */ /* 0x000ee20000000800 */
[----:B------:R-:W-:Y:S01]  /*db50*/  F2FP.F16.F32.PACK_AB R27, R31, R58 ;  /* 0x0000003a1f1b723e */ /* 0x000fe200000000ff */
[----:B0-----:R-:W-:-:S06]  /*db60*/  FADD.FTZ R58, R39, R54 ;  /* 0x00000036273a7221 */ /* 0x001fcc0000010000 */
[----:B------:R-:W0:Y:S01]  /*db70*/  MUFU.EX2 R11, R11 ;  /* 0x0000000b000b7308 */ /* 0x000e220000000800 */
[----:B------:R-:W-:Y:S01]  /*db80*/  FFMA.FTZ R66, R51, R0, -R4 ;  /* 0x0000000033427223 */ /* 0x000fe20000010804 */
[----:B-1----:R-:W-:-:S06]  /*db90*/  FADD.FTZ R35, R5, R58 ;  /* 0x0000003a05237221 */ /* 0x002fcc0000010000 */
[----:B------:R-:W1:Y:S01]  /*dba0*/  MUFU.EX2 R62, R62 ;  /* 0x0000003e003e7308 */ /* 0x000e620000000800 */
[----:B------:R-:W-:Y:S01]  /*dbb0*/  FFMA.FTZ R43, R121, R0, -R4 ;  /* 0x00000000792b7223 */ /* 0x000fe20000010804 */
[----:B---3--:R-:W-:-:S06]  /*dbc0*/  FADD.FTZ R58, R56, R35 ;  /* 0x00000023383a7221 */ /* 0x008fcc0000010000 */
[----:B------:R-:W3:Y:S01]  /*dbd0*/  MUFU.EX2 R15, R15 ;  /* 0x0000000f000f7308 */ /* 0x000ee20000000800 */
[----:B0-----:R-:W-:Y:S01]  /*dbe0*/  FADD.FTZ R35, R11, R58 ;  /* 0x0000003a0b237221 */ /* 0x001fe20000010000 */
[----:B------:R-:W-:-:S06]  /*dbf0*/  FFMA.FTZ R47, R123, R0, -R4 ;  /* 0x000000007b2f7223 */ /* 0x000fcc0000010804 */
[----:B------:R-:W0:Y:S01]  /*dc00*/  MUFU.EX2 R66, R66 ;  /* 0x0000004200427308 */ /* 0x000e220000000800 */
[----:B-1----:R-:W-:Y:S01]  /*dc10*/  FADD.FTZ R58, R62, R35 ;  /* 0x000000233e3a7221 */ /* 0x002fe20000010000 */
[----:B------:R-:W-:-:S06]  /*dc20*/  FFMA.FTZ R70, R125, R0, -R4 ;  /* 0x000000007d467223 */ /* 0x000fcc0000010804 */
[----:B------:R-:W1:Y:S01]  /*dc30*/  MUFU.EX2 R43, R43 ;  /* 0x0000002b002b7308 */ /* 0x000e620000000800 */
[----:B---3--:R-:W-:-:S07]  /*dc40*/  FADD.FTZ R35, R15, R58 ;  /* 0x0000003a0f237221 */ /* 0x008fce0000010000 */
[----:B------:R-:W3:Y:S01]  /*dc50*/  MUFU.EX2 R44, R44 ;  /* 0x0000002c002c7308 */ /* 0x000ee20000000800 */
[----:B------:R-:W-:-:S07]  /*dc60*/  FFMA.FTZ R51, R127, R0, -R4 ;  /* 0x000000007f337223 */ /* 0x000fce0000010804 */
[----:B------:R-:W4:Y:S01]  /*dc70*/  MUFU.EX2 R68, R68 ;  /* 0x0000004400447308 */ /* 0x000f220000000800 */
[----:B0-----:R-:W-:-:S07]  /*dc80*/  FADD.FTZ R58, R66, R35 ;  /* 0x00000023423a7221 */ /* 0x001fce0000010000 */
[----:B------:R-:W0:Y:S01]  /*dc90*/  MUFU.EX2 R83, R83 ;  /* 0x0000005300537308 */ /* 0x000e220000000800 */
[----:B------:R-:W-:Y:S01]  /*dca0*/  FFMA.FTZ R72, R129, R0, -R4 ;  /* 0x0000000081487223 */ /* 0x000fe20000010804 */
[----:B------:R-:W-:-:S06]  /*dcb0*/  F2FP.F16.F32.PACK_AB R24, R141, R24 ;  /* 0x000000188d18723e */ /* 0x000fcc00000000ff */
[----:B------:R-:W5:Y:S01]  /*dcc0*/  MUFU.EX2 R47, R47 ;  /* 0x0000002f002f7308 */ /* 0x000f620000000800 */
[----:B-1----:R-:W-:-:S07]  /*dcd0*/  FADD.FTZ R35, R43, R58 ;  /* 0x0000003a2b237221 */ /* 0x002fce0000010000 */
[----:B------:R-:W-:Y:S01]  /*dce0*/  MUFU.EX2 R52, R52 ;  /* 0x0000003400347308 */ /* 0x000fe20000000800 */
[----:B------:R-:W-:-:S07]  /*dcf0*/  FFMA.FTZ R55, R135, R0, -R4 ;  /* 0x0000000087377223 */ /* 0x000fce0000010804 */
[----:B------:R-:W1:Y:S01]  /*dd00*/  MUFU.EX2 R70, R70 ;  /* 0x0000004600467308 */ /* 0x000e620000000800 */
[----:B------:R4:W-:Y:S01]  /*dd10*/  STSM.16.M88.4 [R137+0x21800], R24 ;  /* 0x0218001889007844 */ /* 0x0009e20000000200 */
[----:B---3--:R-:W-:-:S06]  /*dd20*/  FADD.FTZ R58, R44, R65 ;  /* 0x000000412c3a7221 */ /* 0x008fcc0000010000 */
[----:B------:R-:W3:Y:S01]  /*dd30*/  MUFU.EX2 R87, R87 ;  /* 0x0000005700577308 */ /* 0x000ee20000000800 */
[----:B------:R-:W-:Y:S01]  /*dd40*/  F2FP.F16.F32.PACK_AB R30, R89, R40 ;  /* 0x00000028591e723e */ /* 0x000fe200000000ff */
[----:B------:R-:W-:Y:S01]  /*dd50*/  FFMA.FTZ R74, R131, R0, -R4 ;  /* 0x00000000834a7223 */ /* 0x000fe20000010804 */
[----:B------:R-:W-:-:S05]  /*dd60*/  F2FP.F16.F32.PACK_AB R31, R39, R64 ;  /* 0x00000040271f723e */ /* 0x000fca00000000ff */
[----:B------:R-:W3:Y:S01]  /*dd70*/  MUFU.EX2 R51, R51 ;  /* 0x0000003300337308 */ /* 0x000ee20000000800 */
[----:B----4-:R-:W-:Y:S01]  /*dd80*/  F2FP.F16.F32.PACK_AB R24, R14, R7 ;  /* 0x000000070e18723e */ /* 0x010fe200000000ff */
[----:B------:R-:W-:Y:S01]  /*dd90*/  FADD.FTZ R14, R68, R35 ;  /* 0x00000023440e7221 */ /* 0x000fe20000010000 */
[----:B------:R-:W-:-:S05]  /*dda0*/  F2FP.F16.F32.PACK_AB R26, R32, R21 ;  /* 0x00000015201a723e */ /* 0x000fca00000000ff */
[----:B------:R-:W4:Y:S01]  /*ddb0*/  MUFU.EX2 R42, R42 ;  /* 0x0000002a002a7308 */ /* 0x000f220000000800 */
[----:B0-----:R-:W-:Y:S01]  /*ddc0*/  FADD.FTZ R21, R83, R58 ;  /* 0x0000003a53157221 */ /* 0x001fe20000010000 */
[----:B-----5:R-:W-:-:S06]  /*ddd0*/  FADD.FTZ R7, R47, R14 ;  /* 0x0000000e2f077221 */ /* 0x020fcc0000010000 */
[----:B------:R-:W0:Y:S01]  /*dde0*/  MUFU.EX2 R72, R72 ;  /* 0x0000004800487308 */ /* 0x000e220000000800 */
[----:B------:R-:W-:Y:S01]  /*ddf0*/  FFMA.FTZ R40, R67, R0, -R4 ;  /* 0x0000000043287223 */ /* 0x000fe20000010804 */
[----:B------:R5:W-:Y:S06]  /*de00*/  STSM.16.M88.4 [R80], R28 ;  /* 0x0000001c50007844 */ /* 0x000bec0000000200 */
[----:B------:R-:W0:Y:S01]  /*de10*/  MUFU.EX2 R49, R49 ;  /* 0x0000003100317308 */ /* 0x000e220000000800 */
[----:B-1----:R-:W-:-:S07]  /*de20*/  FADD.FTZ R14, R70, R7 ;  /* 0x00000007460e7221 */ /* 0x002fce0000010000 */
[----:B------:R-:W1:Y:S01]  /*de30*/  MUFU.EX2 R55, R55 ;  /* 0x0000003700377308 */ /* 0x000e620000000800 */
[----:B-----5:R-:W-:Y:S01]  /*de40*/  F2FP.F16.F32.PACK_AB R28, R34, R33 ;  /* 0x00000021221c723e */ /* 0x020fe200000000ff */
[----:B------:R-:W-:-:S06]  /*de50*/  FADD.FTZ R34, R52, R21 ;  /* 0x0000001534227221 */ /* 0x000fcc0000010000 */
[----:B------:R-:W5:Y:S01]  /*de60*/  MUFU.EX2 R46, R46 ;  /* 0x0000002e002e7308 */ /* 0x000f620000000800 */
[----:B---3--:R-:W-:Y:S01]  /*de70*/  FADD.FTZ R21, R87, R34 ;  /* 0x0000002257157221 */ /* 0x008fe20000010000 */
[----:B------:R-:W-:Y:S01]  /*de80*/  FFMA.FTZ R71, R71, R0, -R4 ;  /* 0x0000000047477223 */ /* 0x000fe20000010804 */
[----:B------:R-:W-:-:S05]  /*de90*/  FADD.FTZ R7, R51, R14 ;  /* 0x0000000e33077221 */ /* 0x000fca0000010000 */
[----:B------:R-:W3:Y:S01]  /*dea0*/  MUFU.EX2 R74, R74 ;  /* 0x0000004a004a7308 */ /* 0x000ee20000000800 */
[----:B------:R-:W-:Y:S01]  /*deb0*/  FFMA.FTZ R54, R59, R0, -R4 ;  /* 0x000000003b367223 */ /* 0x000fe20000010804 */
[----:B------:R-:W-:Y:S01]  /*dec0*/  F2FP.F16.F32.PACK_AB R30, R41, R38 ;  /* 0x00000026291e723e */ /* 0x000fe200000000ff */
[----:B----4-:R-:W-:-:S05]  /*ded0*/  FADD.FTZ R14, R42, R21 ;  /* 0x000000152a0e7221 */ /* 0x010fca0000010000 */
[----:B------:R-:W4:Y:S01]  /*dee0*/  MUFU.EX2 R53, R53 ;  /* 0x0000003500357308 */ /* 0x000f220000000800 */
[----:B0-----:R-:W-:-:S07]  /*def0*/  FADD.FTZ R38, R72, R7 ;  /* 0x0000000748267221 */ /* 0x001fce0000010000 */
[----:B------:R-:W0:Y:S01]  /*df00*/  MUFU.EX2 R40, R40 ;  /* 0x0000002800287308 */ /* 0x000e220000000800 */
[----:B------:R-:W-:Y:S01]  /*df10*/  FFMA.FTZ R59, R75, R0, -R4 ;  /* 0x000000004b3b7223 */ /* 0x000fe20000010804 */
[----:B------:R-:W-:Y:S01]  /*df20*/  F2FP.F16.F32.PACK_AB R25, R56, R5 ;  /* 0x000000053819723e */ /* 0x000fe200000000ff */
[----:B------:R-:W-:Y:S01]  /*df30*/  FADD.FTZ R7, R49, R14 ;  /* 0x0000000e31077221 */ /* 0x000fe20000010000 */
[----:B-1----:R-:W-:-:S04]  /*df40*/  FADD.FTZ R5, R55, R38 ;  /* 0x0000002637057221 */ /* 0x002fc80000010000 */
[----:B------:R-:W1:Y:S01]  /*df50*/  MUFU.EX2 R48, R48 ;  /* 0x0000003000307308 */ /* 0x000e620000000800 */
[----:B-----5:R-:W-:-:S07]  /*df60*/  FADD.FTZ R38, R46, R7 ;  /* 0x000000072e267221 */ /* 0x020fce0000010000 */
[----:B------:R-:W5:Y:S01]  /*df70*/  MUFU.EX2 R39, R71 ;  /* 0x0000004700277308 */ /* 0x000f620000000800 */
[----:B---3--:R-:W-:Y:S01]  /*df80*/  FADD.FTZ R5, R74, R5 ;  /* 0x000000054a057221 */ /* 0x008fe20000010000 */
[----:B------:R-:W-:-:S06]  /*df90*/  FFMA.FTZ R63, R63, R0, -R4 ;  /* 0x000000003f3f7223 */ /* 0x000fcc0000010804 */
[----:B------:R-:W3:Y:S01]  /*dfa0*/  MUFU.EX2 R57, R57 ;  /* 0x0000003900397308 */ /* 0x000ee20000000800 */
[----:B------:R-:W-:Y:S01]  /*dfb0*/  FFMA.FTZ R79, R79, R0, -R4 ;  /* 0x000000004f4f7223 */ /* 0x000fe20000010804 */
[----:B----4-:R-:W-:-:S06]  /*dfc0*/  FADD.FTZ R7, R53, R38 ;  /* 0x0000002635077221 */ /* 0x010fcc0000010000 */
[----:B------:R-:W4:Y:S01]  /*dfd0*/  MUFU.EX2 R54, R54 ;  /* 0x0000003600367308 */ /* 0x000f220000000800 */
[-CC-:B------:R-:W-:Y:S01]  /*dfe0*/  FFMA.FTZ R133, R133, R0.reuse, -R4.reuse ;  /* 0x0000000085857223 */ /* 0x180fe20000010804 */
[-CC-:B------:R-:W-:Y:S01]  /*dff0*/  FFMA.FTZ R91, R91, R0.reuse, -R4.reuse ;  /* 0x000000005b5b7223 */ /* 0x180fe20000010804 */
[-CC-:B------:R-:W-:Y:S01]  /*e000*/  FFMA.FTZ R93, R93, R0.reuse, -R4.reuse ;  /* 0x000000005d5d7223 */ /* 0x180fe20000010804 */
[----:B------:R-:W-:Y:S01]  /*e010*/  FFMA.FTZ R95, R95, R0, -R4 ;  /* 0x000000005f5f7223 */ /* 0x000fe20000010804 */
[----:B0-----:R-:W-:-:S03]  /*e020*/  FADD.FTZ R38, R40, R5 ;  /* 0x0000000528267221 */ /* 0x001fc60000010000 */
[----:B------:R-:W0:Y:S01]  /*e030*/  MUFU.EX2 R59, R59 ;  /* 0x0000003b003b7308 */ /* 0x000e220000000800 */
[----:B------:R-:W-:Y:S01]  /*e040*/  F2FP.F16.F32.PACK_AB R32, R83, R44 ;  /* 0x0000002c5320723e */ /* 0x000fe200000000ff */
[----:B-1----:R-:W-:Y:S01]  /*e050*/  FADD.FTZ R44, R48, R7 ;  /* 0x00000007302c7221 */ /* 0x002fe20000010000 */
[----:B-----5:R-:W-:-:S05]  /*e060*/  FADD.FTZ R5, R39, R38 ;  /* 0x0000002627057221 */ /* 0x020fca0000010000 */
[----:B------:R-:W1:Y:S01]  /*e070*/  MUFU.EX2 R4, R63 ;  /* 0x0000003f00047308 */ /* 0x000e620000000800 */
[----:B---3--:R-:W-:Y:S01]  /*e080*/  FADD.FTZ R7, R57, R44 ;  /* 0x0000002c39077221 */ /* 0x008fe20000010000 */
[----:B------:R-:W-:Y:S01]  /*e090*/  F2FP.F16.F32.PACK_AB R27, R62, R11 ;  /* 0x0000000b3e1b723e */ /* 0x000fe200000000ff */
[----:B----4-:R-:W-:-:S05]  /*e0a0*/  FADD.FTZ R44, R54, R5 ;  /* 0x00000005362c7221 */ /* 0x010fca0000010000 */
[----:B------:R-:W-:Y:S01]  /*e0b0*/  MUFU.EX2 R50, R50 ;  /* 0x0000003200327308 */ /* 0x000fe20000000800 */
[----:B------:R-:W-:-:S07]  /*e0c0*/  F2FP.F16.F32.PACK_AB R29, R66, R15 ;  /* 0x0000000f421d723e */ /* 0x000fce00000000ff */
[----:B------:R-:W-:Y:S01]  /*e0d0*/  MUFU.EX2 R61, R61 ;  /* 0x0000003d003d7308 */ /* 0x000fe20000000800 */
[----:B------:R-:W-:-:S07]  /*e0e0*/  F2FP.F16.F32.PACK_AB R31, R68, R43 ;  /* 0x0000002b441f723e */ /* 0x000fce00000000ff */
[----:B------:R-:W3:Y:S01]  /*e0f0*/  MUFU.EX2 R79, R79 ;  /* 0x0000004f004f7308 */ /* 0x000ee20000000800 */
[----:B------:R-:W-:-:S07]  /*e100*/  F2FP.F16.F32.PACK_AB R34, R87, R52 ;  /* 0x000000345722723e */ /* 0x000fce00000000ff */
[----:B------:R-:W-:Y:S01]  /*e110*/  MUFU.EX2 R10, R10 ;  /* 0x0000000a000a7308 */ /* 0x000fe20000000800 */
[----:B------:R-:W-:-:S07]  /*e120*/  F2FP.F16.F32.PACK_AB R33, R70, R47 ;  /* 0x0000002f4621723e */ /* 0x000fce00000000ff */
[----:B------:R-:W4:Y:S01]  /*e130*/  MUFU.EX2 R37, R37 ;  /* 0x0000002500257308 */ /* 0x000f220000000800 */
[----:B------:R-:W-:-:S07]  /*e140*/  F2FP.F16.F32.PACK_AB R35, R72, R51 ;  /* 0x000000334823723e */ /* 0x000fce00000000ff */
[----:B------:R-:W-:Y:S08]  /*e150*/  MUFU.EX2 R36, R36 ;  /* 0x0000002400247308 */ /* 0x000ff00000000800 */
[----:B------:R-:W5:Y:S08]  /*e160*/  MUFU.EX2 R45, R45 ;  /* 0x0000002d002d7308 */ /* 0x000f700000000800 */
[----:B------:R-:W-:Y:S08]  /*e170*/  MUFU.EX2 R133, R133 ;  /* 0x0000008500857308 */ /* 0x000ff00000000800 */
[----:B------:R-:W2:Y:S08]  /*e180*/  MUFU.EX2 R14, R91 ;  /* 0x0000005b000e7308 */ /* 0x000eb00000000800 */
[----:B------:R-:W-:Y:S08]  /*e190*/  MUFU.EX2 R93, R93 ;  /* 0x0000005d005d7308 */ /* 0x000ff00000000800 */
[----:B------:R-:W2:Y:S01]  /*e1a0*/  MUFU.EX2 R38, R95 ;  /* 0x0000005f00267308 */ /* 0x000ea20000000800 */
[----:B0-----:R-:W-:Y:S01]  /*e1b0*/  FADD.FTZ R5, R59, R44 ;  /* 0x0000002c3b057221 */ /* 0x001fe20000010000 */
[----:B------:R0:W-:Y:S04]  /*e1c0*/  STSM.16.M88.4 [R139], R24 ;  /* 0x000000188b007844 */ /* 0x0001e80000000200 */
[----:B------:R-:W-:Y:S04]  /*e1d0*/  STSM.16.M88.4 [R138], R28 ;  /* 0x0000001c8a007844 */ /* 0x000fe80000000200 */
[----:B------:R1:W-:Y:S01]  /*e1e0*/  STSM.16.M88.4 [R137+0x27800], R32 ;  /* 0x0278002089007844 */ /* 0x0003e20000000200 */
[----:B0-----:R-:W-:-:S02]  /*e1f0*/  F2FP.F16.F32.PACK_AB R24, R49, R42 ;  /* 0x0000002a3118723e */ /* 0x001fc400000000ff */
[----:B------:R-:W-:Y:S02]  /*e200*/  F2FP.F16.F32.PACK_AB R26, R53, R46 ;  /* 0x0000002e351a723e */ /* 0x000fe400000000ff */
[----:B------:R-:W-:Y:S01]  /*e210*/  F2FP.F16.F32.PACK_AB R25, R74, R55 ;  /* 0x000000374a19723e */ /* 0x000fe200000000ff */
[----:B-1----:R-:W-:Y:S01]  /*e220*/  FADD.FTZ R32, R4, R5 ;  /* 0x0000000504207221 */ /* 0x002fe20000010000 */
[----:B------:R-:W-:Y:S02]  /*e230*/  F2FP.F16.F32.PACK_AB R27, R39, R40 ;  /* 0x00000028271b723e */ /* 0x000fe400000000ff */
[----:B------:R-:W-:Y:S01]  /*e240*/  F2FP.F16.F32.PACK_AB R28, R57, R48 ;  /* 0x00000030391c723e */ /* 0x000fe200000000ff */
[----:B---3--:R-:W-:Y:S01]  /*e250*/  FADD.FTZ R40, R79, R32 ;  /* 0x000000204f287221 */ /* 0x008fe20000010000 */
[----:B------:R-:W-:Y:S02]  /*e260*/  F2FP.F16.F32.PACK_AB R30, R61, R50 ;  /* 0x000000323d1e723e */ /* 0x000fe400000000ff */
[----:B------:R-:W-:-:S02]  /*e270*/  F2FP.F16.F32.PACK_AB R29, R59, R54 ;  /* 0x000000363b1d723e */ /* 0x000fc400000000ff */
[----:B------:R-:W-:Y:S02]  /*e280*/  F2FP.F16.F32.PACK_AB R31, R79, R4 ;  /* 0x000000044f1f723e */ /* 0x000fe400000000ff */
[----:B----4-:R-:W-:Y:S02]  /*e290*/  F2FP.F16.F32.PACK_AB R32, R37, R10 ;  /* 0x0000000a2520723e */ /* 0x010fe400000000ff */
[----:B-----5:R-:W-:Y:S02]  /*e2a0*/  F2FP.F16.F32.PACK_AB R34, R45, R36 ;  /* 0x000000242d22723e */ /* 0x020fe400000000ff */
[----:B--2---:R-:W-:Y:S02]  /*e2b0*/  F2FP.F16.F32.PACK_AB R33, R14, R133 ;  /* 0x000000850e21723e */ /* 0x004fe400000000ff */
[----:B------:R-:W-:Y:S01]  /*e2c0*/  F2FP.F16.F32.PACK_AB R35, R38, R93 ;  /* 0x0000005d2623723e */ /* 0x000fe200000000ff */
[----:B------:R0:W-:Y:S04]  /*e2d0*/  STSM.16.M88.4 [R60], R24 ;  /* 0x000000183c007844 */ /* 0x0001e80000000200 */
[----:B------:R0:W-:Y:S04]  /*e2e0*/  STSM.16.M88.4 [R139+0x6000], R28 ;  /* 0x0060001c8b007844 */ /* 0x0001e80000000200 */
[----:B------:R0:W-:Y:S01]  /*e2f0*/  STSM.16.M88.4 [R138+0x6000], R32 ;  /* 0x006000208a007844 */ /* 0x0001e20000000200 */
[----:B------:R1:W-:Y:S06]  /*e300*/  MEMBAR.ALL.CTA ;  /* 0x0000000000007992 */ /* 0x0003ec0000008000 */
[----:B-1----:R-:W1:Y:S01]  /*e310*/  FENCE.VIEW.ASYNC.S ;  /* 0x00000000000073c6 */ /* 0x002e620000000000 */
[----:B------:R-:W-:-:S04]  /*e320*/  FADD.FTZ R42, R50, R7 ;  /* 0x00000007322a7221 */ /* 0x000fc80000010000 */
[----:B------:R-:W-:Y:S01]  /*e330*/  FADD.FTZ R7, R61, R42 ;  /* 0x0000002a3d077221 */ /* 0x000fe20000010000 */
[----:B------:R-:W-:-:S03]  /*e340*/  FADD.FTZ R133, R133, R40 ;  /* 0x0000002885857221 */ /* 0x000fc60000010000 */
[----:B------:R-:W-:Y:S01]  /*e350*/  FADD.FTZ R10, R10, R7 ;  /* 0x000000070a0a7221 */ /* 0x000fe20000010000 */
[----:B------:R-:W-:Y:S01]  /*e360*/  FADD.FTZ R14, R14, R133 ;  /* 0x000000850e0e7221 */ /* 0x000fe20000010000 */
[----:B------:R-:W-:Y:S02]  /*e370*/  IMAD.IADD R40, R92, 0x1, -R94 ;  /* 0x000000015c287824 */ /* 0x000fe400078e0a5e */
[----:B------:R-:W-:Y:S01]  /*e380*/  FADD.FTZ R37, R37, R10 ;  /* 0x0000000a25257221 */ /* 0x000fe20000010000 */
[----:B------:R-:W-:Y:S01]  /*e390*/  FADD.FTZ R7, R93, R14 ;  /* 0x0000000e5d077221 */ /* 0x000fe20000010000 */
[----:B------:R-:W-:Y:S02]  /*e3a0*/  IMAD R11, R90, 0xc0, R40 ;  /* 0x000000c05a0b7824 */ /* 0x000fe400078e0228 */
[----:B------:R-:W-:Y:S01]  /*e3b0*/  FADD.FTZ R36, R36, R37 ;  /* 0x0000002524247221 */ /* 0x000fe20000010000 */
[----:B------:R-:W-:Y:S01]  /*e3c0*/  FADD.FTZ R7, R38, R7 ;  /* 0x0000000726077221 */ /* 0x000fe20000010000 */
[----:B------:R-:W-:-:S02]  /*e3d0*/  VIADD R4, R88, 0xfffffffe ;  /* 0xfffffffe58047836 */ /* 0x000fc40000000000 */
[----:B------:R-:W-:Y:S01]  /*e3e0*/  FADD.FTZ R5, R45, R36 ;  /* 0x000000242d057221 */ /* 0x000fe20000010000 */
[----:B------:R-:W-:Y:S01]  /*e3f0*/  IMAD.IADD R8, R11, 0x1, R8 ;  /* 0x000000010b087824 */ /* 0x000fe200078e0208 */
[----:B-1----:R-:W-:Y:S01]  /*e400*/  NOP ;  /* 0x0000000000007918 */ /* 0x002fe20000000000 */
[----:B0-----:R-:W-:Y:S05]  /*e410*/  @!P2 BRA `(.L_x_9485) ;  /* 0x000000000048a947 */ /* 0x001fea0003800000 */
        /* <DEDUP_REMOVED lines=11> */
.L_x_9487:
[----:B------:R-:W-:-:S13]  /*e4d0*/  ISETP.NE.AND P3, PT, R9, 0x1, PT ;  /* 0x000000010900780c */ /* 0x000fda0003f65270 */
[----:B------:R-:W0:Y:S02]  /*e4e0*/  @P3 LDC.64 R14, c[0x0][0x9e8] ;  /* 0x00027a00ff0e3b82 */ /* 0x000e240000000a00 */
[----:B0-----:R-:W-:-:S05]  /*e4f0*/  @P3 IMAD.HI.U32 R14, R10, R14, RZ ;  /* 0x0000000e0a0e3227 */ /* 0x001fca00078e00ff */
[----:B------:R-:W-:-:S07]  /*e500*/  @P3 SHF.R.U32.HI R10, RZ, R15, R14 ;  /* 0x0000000fff0a3219 */ /* 0x000fce000001160e */
.L_x_9488:
[----:B------:R-:W-:Y:S05]  /*e510*/  BSYNC B0 ;  /* 0x0000000000007941 */ /* 0x000fea0003800000 */
.L_x_9486:
[----:B------:R-:W-:-:S05]  /*e520*/  IMAD R9, R10, R9, R9 ;  /* 0x000000090a097224 */ /* 0x000fca00078e0209 */
[----:B------:R-:W-:-:S07]  /*e530*/  VIMNMX R8, R8, R9, PT ;  /* 0x0000000908087248 */ /* 0x000fce0003fe0100 */
.L_x_9485:
[----:B------:R-:W2:Y:S01]  /*e540*/  LDL R10, [R1+0x38] ;  /* 0x00003800010a7983 */ /* 0x000ea20000100800 */
        /* <DEDUP_REMOVED lines=8> */
[----:B------:R-:W-:Y:S02]  /*e5d0*/  SHF.R.S32.HI R9, RZ, 0x7, R9 ;  /* 0x00000007ff097819 */ /* 0x000fe40000011409 */
        /* <DEDUP_REMOVED lines=24> */
[----:B--2---:R-:W-:-:S04]  /*e760*/  VIMNMX R10, R10, R9, !PT ;  /* 0x000000090a0a7248 */ /* 0x004fc80007fe0100 */
[----:B------:R-:W-:Y:S01]  /*e770*/  ISETP.GE.AND P3, PT, R4, R10, PT ;  /* 0x0000000a0400720c */ /* 0x000fe20003f66270 */
[----:B------:R0:W-:-:S12]  /*e780*/  STL [R1+0x24], R10 ;  /* 0x0000240a01007387 */ /* 0x0001d80000100800 */
[----:B0-----:R-:W-:Y:S05]  /*e790*/  @!P3 BRA `(.L_x_9489) ;  /* 0x00000034000cb947 */ /* 0x001fea0003800000 */
[----:B------:R-:W-:Y:S02]  /*e7a0*/  IMAD.IADD R8, R155, 0x1, R40 ;  /* 0x000000019b087824 */ /* 0x000fe400078e0228 */
[----:B------:R-:W-:Y:S02]  /*e7b0*/  IMAD.MOV.U32 R135, RZ, RZ, RZ ;  /* 0x000000ffff877224 */ /* 0x000fe400078e00ff */
[----:B------:R-:W-:Y:S01]  /*e7c0*/  VIADD R9, R8, 0x8 ;  /* 0x0000000808097836 */ /* 0x000fe20000000000 */
[----:B------:R-:W-:-:S04]  /*e7d0*/  LOP3.LUT R143, RZ, R8, RZ, 0x33, !PT ;  /* 0x00000008ff8f7212 */ /* 0x000fc800078e33ff */
[----:B------:R-:W-:-:S07]  /*e7e0*/  LOP3.LUT R140, RZ, R9, RZ, 0x33, !PT ;  /* 0x00000009ff8c7212 */ /* 0x000fce00078e33ff */
.L_x_9507:
[----:B------:R-:W2:Y:S01]  /*e7f0*/  LDL R0, [R1+0xc] ;  /* 0x00000c0001007983 */ /* 0x000ea20000100800 */
[----:B------:R-:W-:Y:S01]  /*e800*/  VIADD R10, R17, 0x1 ;  /* 0x00000001110a7836 */ /* 0x000fe20000000000 */
[----:B------:R-:W-:Y:S05]  /*e810*/  YIELD ;  /* 0x0000000000007946 */ /* 0x000fea0003800000 */
[----:B------:R-:W-:-:S04]  /*e820*/  ISETP.NE.AND P4, PT, R10, 0x2, PT ;  /* 0x000000020a00780c */ /* 0x000fc80003f85270 */
[----:B------:R-:W-:Y:S02]  /*e830*/  SEL R11, RZ, 0x1, P4 ;  /* 0x00000001ff0b7807 */ /* 0x000fe40002000000 */
[----:B------:R-:W-:Y:S02]  /*e840*/  SEL R10, R10, RZ, P4 ;  /* 0x000000ff0a0a7207 */ /* 0x000fe40002000000 */
[----:B------:R-:W-:Y:S02]  /*e850*/  LOP3.LUT R11, R22, R11, RZ, 0x3c, !PT ;  /* 0x0000000b160b7212 */ /* 0x000fe400078e3cff */
[----:B--2---:R-:W-:-:S13]  /*e860*/  ISETP.NE.AND P3, PT, R0, RZ, PT ;  /* 0x000000ff0000720c */ /* 0x004fda0003f65270 */
[----:B------:R-:W-:Y:S05]  /*e870*/  @P3 BRA `(.L_x_9490) ;  /* 0x0000000000303947 */ /* 0x000fea0003800000 */
[----:B------:R-:W-:Y:S05]  /*e880*/  @!P0 BRA `(.L_x_9491) ;  /* 0x0000000000048947 */ /* 0x000fea0003800000 */
[----:B------:R-:W-:Y:S01]  /*e890*/  BPT.TRAP 0x1 ;  /* 0x000000040000795c */ /* 0x000fe20000300000 */
.L_x_9491:
[----:B------:R-:W-:Y:S01]  /*e8a0*/  IMAD R15, R10, 0x8, R2 ;  /* 0x000000080a0f7824 */ /* 0x000fe200078e0202 */
[----:B------:R-:W-:-:S04]  /*e8b0*/  SHF.L.U32 R0, R11, 0x1f, RZ ;  /* 0x0000001f0b007819 */ /* 0x000fc800000006ff */
[----:B------:R0:W1:Y:S01]  /*e8c0*/  SYNCS.PHASECHK.TRANS64.TRYWAIT P4, [R15+URZ+0x2d830], R0 ;  /* 0x02d830000f0075a7 */ /* 0x000062000808017f */
[----:B------:R-:W-:Y:S05]  /*e8d0*/  @!P0 BRA `(.L_x_9492) ;  /* 0x0000000000048947 */ /* 0x000fea0003800000 */
[----:B------:R-:W-:Y:S01]  /*e8e0*/  BPT.TRAP 0x1 ;  /* 0x000000040000795c */ /* 0x000fe20000300000 */
.L_x_9492:
[----:B------:R-:W-:Y:S04]  /*e8f0*/  BSSY B0, `(.L_x_9490) ;  /* 0x0000004000007945 */ /* 0x000fe80003800000 */
[----:B-1----:R-:W-:Y:S05]  /*e900*/  @P4 BRA `(.L_x_9493) ;  /* 0x0000000000084947 */ /* 0x002fea0003800000 */
[----:B------:R-:W1:Y:S02]  /*e910*/  SYNCS.PHASECHK.TRANS64.TRYWAIT P4, [R15+URZ+0x2d830], R0 ;  /* 0x02d830000f0075a7 */ /* 0x000e64000808017f */
[----:B-1----:R-:W-:Y:S05]  /*e920*/  @!P4 BRA `(.L_x_9494) ;  /* 0x0000011c0010c947 */ /* 0x002fea0003800000 */
.L_x_9493:
[----:B------:R-:W-:Y:S05]  /*e930*/  BSYNC B0 ;  /* 0x0000000000007941 */ /* 0x000fea0003800000 */
.L_x_9490:
[----:B------:R-:W2:Y:S01]  /*e940*/  LDL R14, [R1+0x10] ;  /* 0x00001000010e7983 */ /* 0x000ea20000100800 */
[----:B01----:R-:W0:Y:S01]  /*e950*/  S2R R0, SR_TID.X ;  /* 0x0000000000007919 */ /* 0x003e220000002100 */
[----:B------:R-:W-:Y:S05]  /*e960*/  WARPSYNC.ALL ;  /* 0x0000000000007948 */ /* 0x000fea0003800000 */
[----:B------:R-:W-:Y:S01]  /*e970*/  IMAD.MOV.U32 R15, RZ, RZ, -0x7fffffe0 ;  /* 0x80000020ff0f7424 */ /* 0x000fe200078e00ff */
[----:B0-----:R-:W-:-:S05]  /*e980*/  SHF.R.U32.HI R0, RZ, 0x7, R0 ;  /* 0x00000007ff007819 */ /* 0x001fca0000011600 */
[----:B------:R-:W-:Y:S01]  /*e990*/  VIADD R0, R0, 0x8 ;  /* 0x0000000800007836 */ /* 0x000fe20000000000 */
[----:B------:R-:W-:Y:S01]  /*e9a0*/  R2UR UR15, R15 ;  /* 0x000000000f0f72ca */ /* 0x000fe200000e0000 */
[----:B------:R-:W-:Y:S01]  /*e9b0*/  IMAD.MOV.U32 R25, RZ, RZ, -0x7fffffe0 ;  /* 0x80000020ff197424 */ /* 0x000fe200078e00ff */
[----:B------:R-:W-:Y:S01]  /*e9c0*/  R2UR UR12, R12 ;  /* 0x000000000c0c72ca */ /* 0x000fe200000e0000 */
[----:B------:R-:W-:Y:S01]  /*e9d0*/  IMAD.MOV.U32 R27, RZ, RZ, -0x7fffffe0 ;  /* 0x80000020ff1b7424 */ /* 0x000fe200078e00ff */
[----:B------:R-:W-:Y:S02]  /*e9e0*/  R2UR UR13, R13 ;  /* 0x000000000d0d72ca */ /* 0x000fe400000e0000 */
[C---:B------:R-:W-:Y:S02]  /*e9f0*/  R2UR UR19, R25.reuse ;  /* 0x00000000191372ca */ /* 0x040fe400000e0000 */
[----:B------:R-:W-:Y:S02]  /*ea00*/  R2UR UR27, R25 ;  /* 0x00000000191b72ca */ /* 0x000fe400000e0000 */
[----:B------:R-:W-:-:S02]  /*ea10*/  R2UR UR31, R27 ;  /* 0x000000001b1f72ca */ /* 0x000fc400000e0000 */
[----:B------:R-:W-:Y:S02]  /*ea20*/  R2UR UR16, R152 ;  /* 0x00000000981072ca */ /* 0x000fe400000e0000 */
[----:B------:R-:W-:Y:S01]  /*ea30*/  R2UR UR17, R153 ;  /* 0x00000000991172ca */ /* 0x000fe200000e0000 */
[----:B------:R0:W-:Y:S01]  /*ea40*/  BAR.SYNC.DEFER_BLOCKING R0, 0x100 ;  /* 0x000400000000751d */ /* 0x0001e20000010000 */
[----:B------:R-:W-:Y:S01]  /*ea50*/  IMAD.MOV.U32 R21, RZ, RZ, -0x7fffffe0 ;  /* 0x80000020ff157424 */ /* 0x000fe200078e00ff */
[----:B------:R-:W-:Y:S02]  /*ea60*/  R2UR UR20, R150 ;  /* 0x00000000961472ca */ /* 0x000fe400000e0000 */
[----:B------:R-:W-:Y:S01]  /*ea70*/  R2UR UR21, R151 ;  /* 0x00000000971572ca */ /* 0x000fe200000e0000 */
[----:B--2---:R-:W-:-:S04]  /*ea80*/  IMAD R14, R10, 0x600, R14 ;  /* 0x000006000a0e7824 */ /* 0x004fc800078e020e */
[C---:B------:R-:W-:Y:S01]  /*ea90*/  VIADD R24, R14.reuse, 0x2 ;  /* 0x000000020e187836 */ /* 0x040fe20000000000 */
[C---:B------:R-:W-:Y:S01]  /*eaa0*/  R2UR UR14, R14.reuse ;  /* 0x000000000e0e72ca */ /* 0x040fe200000e0000 */
[----:B------:R-:W-:-:S03]  /*eab0*/  VIADD R26, R14, 0x400 ;  /* 0x000004000e1a7836 */ /* 0x000fc60000000000 */
[----:B------:R-:W-:Y:S01]  /*eac0*/  R2UR UR18, R24 ;  /* 0x00000000181272ca */ /* 0x000fe200000e0000 */
[----:B------:R-:W-:Y:S01]  /*ead0*/  VIADD R24, R14, 0x202 ;  /* 0x000002020e187836 */ /* 0x000fe20000000000 */
[----:B------:R-:W-:-:S04]  /*eae0*/  R2UR UR30, R26 ;  /* 0x000000001a1e72ca */ /* 0x000fc800000e0000 */
[----:B------:R-:W-:Y:S02]  /*eaf0*/  R2UR UR26, R24 ;  /* 0x00000000181a72ca */ /* 0x000fe400000e0000 */
[----:B------:R-:W-:-:S06]  /*eb00*/  WARPGROUP.ARRIVE ;  /* 0x00000000000079c5 */ /* 0x000fcc0000000000 */
[----:B------:R-:W-:Y:S01]  /*eb10*/  HGMMA.64x128x16.F32 R24, gdesc[UR12], RZ, !UPT, gsb0 ;  /* 0x01e000000c1879f0 */ /* 0x000fe2000c0008ff */
[----:B------:R-:W-:Y:S01]  /*eb20*/  VIADD R20, R14, 0x200 ;  /* 0x000002000e147836 */ /* 0x000fe20000000000 */
[----:B------:R-:W-:-:S04]  /*eb30*/  R2UR UR23, R21 ;  /* 0x00000000151772ca */ /* 0x000fc800000e0000 */
[----:B------:R-:W-:Y:S01]  /*eb40*/  R2UR UR22, R20 ;  /* 0x00000000141672ca */ /* 0x000fe200000e0000 */
[----:B------:R-:W-:Y:S02]  /*eb50*/  WARPGROUP.DEPBAR.LE gsb0, 0x0 ;  /* 0x00008000000079c5 */ /* 0x000fe40000010000 */
[----:B------:R-:W-:-:S06]  /*eb60*/  WARPGROUP.ARRIVE ;  /* 0x00000000000079c5 */ /* 0x000fcc0000000000 */
[----:B------:R-:W-:Y:S01]  /*eb70*/  HGMMA.64x128x16.F32 R24, gdesc[UR16], R24, gsb0 ;  /* 0x01e00000101879f0 */ /* 0x000fe20008000818 */
[----:B------:R-:W-:Y:S02]  /*eb80*/  R2UR UR24, R148 ;  /* 0x00000000941872ca */ /* 0x000fe400000e0000 */
        /* <DEDUP_REMOVED lines=9> */
[----:B------:R-:W-:Y:S01]  /*ec20*/  VIADD R14, R14, 0x402 ;  /* 0x000004020e0e7836 */ /* 0x000fe20000000000 */
[----:B------:R-:W-:Y:S02]  /*ec30*/  R2UR UR35, R15 ;  /* 0x000000000f2372ca */ /* 0x000fe400000e0000 */
[----:B------:R-:W-:Y:S02]  /*ec40*/  R2UR UR32, R144 ;  /* 0x00000000902072ca */ /* 0x000fe400000e0000 */
[----:B------:R-:W-:Y:S02]  /*ec50*/  R2UR UR34, R14 ;  /* 0x000000000e2272ca */ /* 0x000fe400000e0000 */
[----:B------:R-:W-:Y:S01]  /*ec60*/  R2UR UR33, R145 ;  /* 0x00000000912172ca */ /* 0x000fe200000e0000 */
[----:B------:R-:W-:Y:S02]  /*ec70*/  WARPGROUP.DEPBAR.LE gsb0, 0x0 ;  /* 0x00008000000079c5 */ /* 0x000fe40000010000 */
[----:B------:R-:W-:-:S06]  /*ec80*/  WARPGROUP.ARRIVE ;  /* 0x00000000000079c5 */ /* 0x000fcc0000000000 */
        /* <DEDUP_REMOVED lines=8> */
.L_x_9496:
[----:B------:R-:W-:Y:S01]  /*ed10*/  SHF.L.U32 R0, R22, 0x1f, RZ ;  /* 0x0000001f16007819 */ /* 0x000fe200000006ff */
[----:B------:R-:W-:-:S04]  /*ed20*/  IMAD R14, R17, 0x8, R2 ;  /* 0x00000008110e7824 */ /* 0x000fc800078e0202 */
[----:B------:R0:W1:Y:S01]  /*ed30*/  SYNCS.PHASECHK.TRANS64.TRYWAIT P3, [R14+URZ+0x2d850], R0 ;  /* 0x02d850000e0075a7 */ /* 0x000062000806017f */
[----:B------:R-:W-:Y:S05]  /*ed40*/  @!P0 BRA `(.L_x_9497) ;  /* 0x0000000000048947 */ /* 0x000fea0003800000 */
[----:B------:R-:W-:Y:S01]  /*ed50*/  BPT.TRAP 0x1 ;  /* 0x000000040000795c */ /* 0x000fe20000300000 */
.L_x_9497:
[----:B-1----:R-:W-:Y:S05]  /*ed60*/  @P3 BRA `(.L_x_9495) ;  /* 0x0000000000083947 */ /* 0x002fea0003800000 */
[----:B------:R-:W1:Y:S02]  /*ed70*/  SYNCS.PHASECHK.TRANS64.TRYWAIT P3, [R14+URZ+0x2d850], R0 ;  /* 0x02d850000e0075a7 */ /* 0x000e64000806017f */
[----:B-1----:R-:W-:Y:S05]  /*ed80*/  @!P3 BRA `(.L_x_9498) ;  /* 0x00000118000cb947 */ /* 0x002fea0003800000 */
.L_x_9495:
[----:B------:R-:W2:Y:S01]  /*ed90*/  LDL R20, [R1+0x14] ;  /* 0x0000140001147983 */ /* 0x000ea20000100800 */
[----:B------:R-:W-:Y:S05]  /*eda0*/  WARPSYNC.ALL ;  /* 0x0000000000007948 */ /* 0x000fea0003800000 */
[----:B01----:R-:W-:Y:S01]  /*edb0*/  VIADD R0, R2, 0x400 ;  /* 0x0000040002007836 */ /* 0x003fe20000000000 */
[----:B------:R-:W3:Y:S04]  /*edc0*/  LDL R22, [R1+0x30] ;  /* 0x0000300001167983 */ /* 0x000ee80000100800 */
[----:B------:R-:W-:Y:S01]  /*edd0*/  SHF.R.U32.HI R0, RZ, 0x4, R0 ;  /* 0x00000004ff007819 */ /* 0x000fe20000011600 */
[----:B------:R-:W-:Y:S01]  /*ede0*/  IMAD.MOV.U32 R15, RZ, RZ, 0x40000040 ;  /* 0x40000040ff0f7424 */ /* 0x000fe200078e00ff */
[----:B------:R-:W4:Y:S02]  /*edf0*/  LDL R141, [R1+0x40] ;  /* 0x00004000018d7983 */ /* 0x000f240000100800 */
[----:B------:R-:W-:-:S04]  /*ee00*/  LOP3.LUT R0, R0, 0x3fff, RZ, 0xc0, !PT ;  /* 0x00003fff00007812 */ /* 0x000fc800078ec0ff */
[----:B------:R-:W-:Y:S02]  /*ee10*/  LOP3.LUT R0, R0, 0x2000000, RZ, 0xfc, !PT ;  /* 0x0200000000007812 */ /* 0x000fe400078efcff */
[C---:B------:R-:W-:Y:S02]  /*ee20*/  R2UR UR13, R15.reuse ;  /* 0x000000000f0d72ca */ /* 0x040fe400000e0000 */
[----:B------:R-:W-:Y:S01]  /*ee30*/  R2UR UR45, R15 ;  /* 0x000000000f2d72ca */ /* 0x000fe200000e0000 */
[----:B------:R-:W-:-:S05]  /*ee40*/  IMAD.MOV.U32 R15, RZ, RZ, -0x7fffffe0 ;  /* 0x80000020ff0f7424 */ /* 0x000fca00078e00ff */
[----:B------:R-:W-:Y:S01]  /*ee50*/  R2UR UR15, R15 ;  /* 0x000000000f0f72ca */ /* 0x000fe200000e0000 */
[----:B------:R-:W-:Y:S01]  /*ee60*/  WARPGROUP.ARRIVE ;  /* 0x00000000000079c5 */ /* 0x000fe20000000000 */
[----:B------:R-:W-:-:S05]  /*ee70*/  IMAD.MOV.U32 R21, RZ, RZ, 0x40000040 ;  /* 0x40000040ff157424 */ /* 0x000fca00078e00ff */
[C---:B------:R-:W-:Y:S02]  /*ee80*/  R2UR UR17, R21.reuse ;  /* 0x00000000151172ca */ /* 0x040fe400000e0000 */
[C---:B------:R-:W-:Y:S02]  /*ee90*/  R2UR UR21, R21.reuse ;  /* 0x00000000151572ca */ /* 0x040fe400000e0000 */
[C---:B------:R-:W-:Y:S02]  /*eea0*/  R2UR UR25, R21.reuse ;  /* 0x00000000151972ca */ /* 0x040fe400000e0000 */
[C---:B------:R-:W-:Y:S02]  /*eeb0*/  R2UR UR29, R21.reuse ;  /* 0x00000000151d72ca */ /* 0x040fe400000e0000 */
[C---:B------:R-:W-:Y:S02]  /*eec0*/  R2UR UR33, R21.reuse ;  /* 0x00000000152172ca */ /* 0x040fe400000e0000 */
[----:B------:R-:W-:Y:S01]  /*eed0*/  R2UR UR41, R21 ;  /* 0x00000000152972ca */ /* 0x000fe200000e0000 */
[----:B------:R-:W-:-:S05]  /*eee0*/  IMAD.MOV.U32 R21, RZ, RZ, -0x7fffffe0 ;  /* 0x80000020ff157424 */ /* 0x000fca00078e00ff */
[----:B------:R-:W-:Y:S01]  /*eef0*/  R2UR UR19, R21 ;  /* 0x00000000151372ca */ /* 0x000fe200000e0000 */
[----:B------:R-:W-:Y:S01]  /*ef00*/  IMAD.MOV.U32 R21, RZ, RZ, -0x7fffffe0 ;  /* 0x80000020ff157424 */ /* 0x000fe200078e00ff */
[----:B--2---:R-:W-:-:S05]  /*ef10*/  LOP3.LUT R14, R20, 0x10000, RZ, 0xfc, !PT ;  /* 0x00010000140e7812 */ /* 0x004fca00078efcff */
        /* <DEDUP_REMOVED lines=9> */
[----:B------:R-:W-:-:S04]  /*efb0*/  R2UR UR12, R14 ;  /* 0x000000000e0c72ca */ /* 0x000fc800000e0000 */
[----:B------:R-:W-:Y:S01]  /*efc0*/  R2UR UR32, R20 ;  /* 0x00000000142072ca */ /* 0x000fe200000e0000 */
[C---:B------:R-:W-:Y:S02]  /*efd0*/  VIADD R20, R14.reuse, 0x604 ;  /* 0x000006040e147836 */ /* 0x040fe40000000000 */
[----:B------:R-:W-:-:S05]  /*efe0*/  VIADD R14, R14, 0x606 ;  /* 0x000006060e0e7836 */ /* 0x000fca0000000000 */
[----:B------:R-:W-:Y:S01]  /*eff0*/  R2UR UR44, R14 ;  /* 0x000000000e2c72ca */ /* 0x000fe200000e0000 */
[----:B------:R-:W-:-:S05]  /*f000*/  IMAD R14, R17, 0x600, R0 ;  /* 0x00000600110e7824 */ /* 0x000fca00078e0200 */
[----:B------:R-:W-:-:S13]  /*f010*/  R2UR UR14, R14 ;  /* 0x000000000e0e72ca */ /* 0x000fda00000e0000 */
[----:B------:R-:W-:Y:S01]  /*f020*/  HGMMA.64x96x16.F32 R88, gdesc[UR12].tnspB, R88, gsb0 ;  /* 0x416000000c5879f0 */ /* 0x000fe20008000858 */
[----:B------:R-:W-:Y:S01]  /*f030*/  R2UR UR40, R20 ;  /* 0x00000000142872ca */ /* 0x000fe200000e0000 */
[----:B------:R-:W-:-:S05]  /*f040*/  VIADD R20, R14, 0x40 ;  /* 0x000000400e147836 */ /* 0x000fca0000000000 */
[----:B------:R-:W-:Y:S01]  /*f050*/  R2UR UR18, R20 ;  /* 0x00000000141272ca */ /* 0x000fe200000e0000 */
[----:B------:R-:W-:Y:S01]  /*f060*/  VIADD R20, R14, 0x80 ;  /* 0x000000800e147836 */ /* 0x000fe20000000000 */
[----:B------:R-:W-:Y:S01]  /*f070*/  R2UR UR23, R21 ;  /* 0x00000000151772ca */ /* 0x000fe200000e0000 */
[----:B------:R-:W-:Y:S02]  /*f080*/  WARPGROUP.DEPBAR.LE gsb0, 0x0 ;  /* 0x00008000000079c5 */ /* 0x000fe40000010000 */
[----:B------:R-:W-:-:S08]  /*f090*/  WARPGROUP.ARRIVE ;  /* 0x00000000000079c5 */ /* 0x000fd00000000000 */
        /* <DEDUP_REMOVED lines=36> */
[----:B------:R-:W-:Y:S03]  /*f2e0*/  HGMMA.64x96x16.F32 R88, gdesc[UR40].tnspB, R88, gsb0 ;  /* 0x41600000285879f0 */ /* 0x000fe60008000858 */
[----:B------:R-:W0:Y:S01]  /*f2f0*/  S2R R154, SR_TID.X ;  /* 0x00000000009a7919 */ /* 0x000e220000002100 */
[----:B------:R-:W-:Y:S02]  /*f300*/  @!P1 IMAD R14, R10, 0x8, R2 ;  /* 0x000000080a0e9824 */ /* 0x000fe400078e0202 */
[----:B------:R-:W-:Y:S02]  /*f310*/  IMAD.U32 R20, RZ, RZ, UR6 ;  /* 0x00000006ff147e24 */ /* 0x000fe4000f8e00ff */
[----:B------:R-:W-:Y:S01]  /*f320*/  @!P1 VIADD R14, R14, 0x2d840 ;  /* 0x0002d8400e0e9836 */ /* 0x000fe20000000000 */
[----:B------:R-:W-:Y:S02]  /*f330*/  WARPGROUP.DEPBAR.LE gsb0, 0x0 ;  /* 0x00008000000079c5 */ /* 0x000fe40000010000 */
[----:B------:R-:W-:-:S06]  /*f340*/  WARPGROUP.ARRIVE ;  /* 0x00000000000079c5 */ /* 0x000fcc0000000000 */
[----:B------:R-:W-:Y:S01]  /*f350*/  HGMMA.64x96x16.F32 R88, gdesc[UR44].tnspB, R88, gsb0 ;  /* 0x416000002c5879f0 */ /* 0x000fe20008000858 */
[----:B0-----:R-:W-:-:S05]  /*f360*/  SHF.R.U32.HI R142, RZ, 0x7, R154 ;  /* 0x00000007ff8e7819 */ /* 0x001fca000001169a */
[----:B------:R-:W-:Y:S02]  /*f370*/  VIADD R0, R142, 0x9 ;  /* 0x000000098e007836 */ /* 0x000fe40000000000 */
[----:B------:R-:W-:-:S05]  /*f380*/  IMAD.SHL.U32 R142, R4, 0x80, RZ ;  /* 0x00000080048e7824 */ /* 0x000fca00078e00ff */
[----:B---3--:R-:W-:Y:S02]  /*f390*/  IADD3 R22, R22, 0x1, -R142 ;  /* 0x0000000116167810 */ /* 0x008fe40007ffe88e */
[----:B------:R-:W-:-:S03]  /*f3a0*/  ISETP.GE.U32.AND P3, PT, R154, 0x180, PT ;  /* 0x000001809a00780c */ /* 0x000fc60003f66070 */
[----:B----4-:R-:W-:Y:S01]  /*f3b0*/  IMAD.IADD R22, R22, 0x1, -R141 ;  /* 0x0000000116167824 */ /* 0x010fe200078e0a8d */
[----:B------:R-:W-:Y:S02]  /*f3c0*/  LOP3.LUT R141, RZ, R20, RZ, 0x33, !PT ;  /* 0x00000014ff8d7212 */ /* 0x000fe400078e33ff */
[----:B------:R-:W-:Y:S01]  /*f3d0*/  SEL R0, R0, 0x9, !P3 ;  /* 0x0000000900007807 */ /* 0x000fe20005800000 */
[----:B------:R-:W-:Y:S01]  /*f3e0*/  IMAD R22, R136, -0x2, R22 ;  /* 0xfffffffe88167824 */ /* 0x000fe200078e0216 */
[----:B------:R-:W-:-:S03]  /*f3f0*/  @!P1 PRMT R14, RZ, 0x654, R14 ;  /* 0x00000654ff0e9816 */ /* 0x000fc6000000000e */
[----:B------:R-:W-:Y:S02]  /*f400*/  IMAD.IADD R141, R141, 0x1, R22 ;  /* 0x000000018d8d7824 */ /* 0x000fe400078e0216 */
[----:B------:R-:W-:-:S04]  /*f410*/  VIADD R22, R22, UR9 ;  /* 0x0000000916167c36 */ /* 0x000fc80008000000 */
[C---:B------:R-:W-:Y:S01]  /*f420*/  IMAD.IADD R21, R155.reuse, 0x1, R22 ;  /* 0x000000019b157824 */ /* 0x040fe200078e0216 */
[----:B------:R-:W-:Y:S02]  /*f430*/  WARPGROUP.DEPBAR.LE gsb0, 0x0 ;  /* 0x00008000000079c5 */ /* 0x000fe40000010000 */
[----:B------:R0:W-:Y:S06]  /*f440*/  BAR.ARV R0, 0x100 ;  /* 0x000400000000751d */ /* 0x0001ec0000002000 */
[----:B------:R1:W-:Y:S01]  /*f450*/  @!P1 SYNCS.ARRIVE.TRANS64.RED.A1T0 RZ, [R14+URZ], RZ ;  /* 0x000000ff0eff99a7 */ /* 0x0003e2000810043f */
[----:B0-----:R-:W-:Y:S01]  /*f460*/  IMAD.IADD R0, R155, 0x1, R141 ;  /* 0x000000019b007824 */ /* 0x001fe200078e028d */
[----:B-1----:R-:W-:Y:S06]  /*f470*/  @!P2 BRA `(.L_x_9499) ;  /* 0x000000000058a947 */ /* 0x002fec0003800000 */
        /* <DEDUP_REMOVED lines=11> */
.L_x_9501:
[----:B------:R-:W-:-:S05]  /*f530*/  IMAD.U32 R154, RZ, RZ, UR4 ;  /* 0x00000004ff9a7e24 */ /* 0x000fca000f8e00ff */
[----:B------:R-:W-:-:S13]  /*f540*/  ISETP.NE.AND P3, PT, R154, 0x1, PT ;  /* 0x000000019a00780c */ /* 0x000fda0003f65270 */
[----:B------:R-:W0:Y:S02]  /*f550*/  @P3 LDC.64 R14, c[0x0][0x9e8] ;  /* 0x00027a00ff0e3b82 */ /* 0x000e240000000a00 */
[----:B0-----:R-:W-:-:S04]  /*f560*/  @P3 IMAD.HI.U32 R156, R8, R14, RZ ;  /* 0x0000000e089c3227 */ /* 0x001fc800078e00ff */
[----:B------:R-:W-:Y:S01]  /*f570*/  IMAD.MOV.U32 R14, RZ, RZ, R8 ;  /* 0x000000ffff0e7224 */ /* 0x000fe200078e0008 */
[----:B------:R-:W-:-:S07]  /*f580*/  @P3 SHF.R.U32.HI R14, RZ, R15, R156 ;  /* 0x0000000fff0e3219 */ /* 0x000fce000001169c */
.L_x_9502:
[----:B------:R-:W-:Y:S05]  /*f590*/  BSYNC B0 ;  /* 0x0000000000007941 */ /* 0x000fea0003800000 */
.L_x_9500:
[----:B------:R-:W-:-:S04]  /*f5a0*/  IMAD R14, R14, R154, -R142 ;  /* 0x0000009a0e0e7224 */ /* 0x000fc800078e0a8e */
[----:B------:R-:W-:-:S05]  /*f5b0*/  IMAD R14, R136, -0x2, R14 ;  /* 0xfffffffe880e7824 */ /* 0x000fca00078e020e */
[----:B------:R-:W-:Y:S02]  /*f5c0*/  VIMNMX R0, R0, R14, !PT ;  /* 0x0000000e00007248 */ /* 0x000fe40007fe0100 */
[----:B------:R-:W-:-:S07]  /*f5d0*/  VIADDMNMX R21, R14, R154, R21, PT ;  /* 0x0000009a0e157246 */ /* 0x000fce0003800115 */
.L_x_9499:
[----:B------:R-:W2:Y:S01]  /*f5e0*/  LDL R14, [R1+0x4] ;  /* 0x00000400010e7983 */ /* 0x000ea20000100800 */
        /* <DEDUP_REMOVED lines=96> */
[----:B------:R-:W-:Y:S01]  /*fbf0*/  FSEL R85, R85, -INF , !P4 ;  /* 0xff80000055557808 */ /* 0x000fe20006000000 */
[----:B--2---:R-:W-:-:S02]  /*fc00*/  IMAD.IADD R22, R14, 0x1, R22 ;  /* 0x000000010e167824 */ /* 0x004fc400078e0216 */
[----:B------:R-:W-:Y:S01]  /*fc10*/  IMAD.IADD R141, R14, 0x1, R141 ;  /* 0x000000010e8d7824 */ /* 0x000fe200078e028d */
        /* <DEDUP_REMOVED lines=12> */
.L_x_9505:
[----:B------:R-:W-:-:S05]  /*fce0*/  IMAD.U32 R0, RZ, RZ, UR4 ;  /* 0x00000004ff007e24 */ /* 0x000fca000f8e00ff */
[----:B------:R-:W-:-:S13]  /*fcf0*/  ISETP.NE.AND P4, PT, R0, 0x1, PT ;  /* 0x000000010000780c */ /* 0x000fda0003f85270 */
[----:B------:R-:W0:Y:S02]  /*fd00*/  @P4 LDC.64 R14, c[0x0][0x9e8] ;  /* 0x00027a00ff0e4b82 */ /* 0x000e240000000a00 */
[----:B0-----:R-:W-:-:S04]  /*fd10*/  @P4 IMAD.HI.U32 R21, R9, R14, RZ ;  /* 0x0000000e09154227 */ /* 0x001fc800078e00ff */
[----:B------:R-:W-:Y:S01]  /*fd20*/  IMAD.MOV.U32 R14, RZ, RZ, R9 ;  /* 0x000000ffff0e7224 */ /* 0x000fe200078e0009 */
[----:B------:R-:W-:-:S07]  /*fd30*/  @P4 SHF.R.U32.HI R14, RZ, R15, R21 ;  /* 0x0000000fff0e4219 */ /* 0x000fce0000011615 */
.L_x_9506:
[----:B------:R-:W-:Y:S05]  /*fd40*/  BSYNC B0 ;  /* 0x0000000000007941 */ /* 0x000fea0003800000 */
.L_x_9504:
[----:B------:R-:W-:-:S04]  /*fd50*/  IMAD R142, R14, R0, -R142 ;  /* 0x000000000e8e7224 */ /* 0x000fc800078e0a8e */
[----:B------:R-:W-:-:S05]  /*fd60*/  IMAD R142, R136, -0x2, R142 ;  /* 0xfffffffe888e7824 */ /* 0x000fca00078e028e */
[----:B------:R-:W-:Y:S02]  /*fd70*/  VIMNMX R141, R141, R142, !PT ;  /* 0x0000008e8d8d7248 */ /* 0x000fe40007fe0100 */
[----:B------:R-:W-:-:S07]  /*fd80*/  VIADDMNMX R22, R142, R0, R22, PT ;  /* 0x000000008e167246 */ /* 0x000fce0003800116 */
.L_x_9503:
[----:B------:R-:W-:Y:S01]  /*fd90*/  @!P1 IMAD R0, R17, 0x8, R2 ;  /* 0x0000000811009824 */ /* 0x000fe200078e0202 */
[----:B------:R-:W2:Y:S03]  /*fda0*/  LDL R142, [R1+0x28] ;  /* 0x00002800018e7983 */ /* 0x000ea60000100800 */
[----:B------:R-:W-:-:S05]  /*fdb0*/  @!P1 VIADD R0, R0, 0x2d860 ;  /* 0x0002d86000009836 */ /* 0x000fca0000000000 */
[----:B------:R-:W-:-:S04]  /*fdc0*/  @!P1 PRMT R0, RZ, 0x654, R0 ;  /* 0x00000654ff009816 */ /* 0x000fc80000000000 */
[----:B------:R0:W-:Y:S02]  /*fdd0*/  @!P1 SYNCS.ARRIVE.TRANS64.RED.A1T0 RZ, [R0+URZ], RZ ;  /* 0x000000ff00ff99a7 */ /* 0x0001e4000810043f */
[----:B0-----:R-:W-:-:S04]  /*fde0*/  FMNMX.FTZ R0, R24, R3, !PT ;  /* 0x0000000318007209 */ /* 0x001fc80007810000 */
        /* <DEDUP_REMOVED lines=34> */
[----:B0-----:R-:W-:Y:S02]  /*10010*/  FMNMX.FTZ R14, R14, R0, !PT ;  /* 0x000000000e0e7209 */ /* 0x001fe40007810000 */
[----:B------:R-:W0:Y:S02]  /*10020*/  LDC R0, c[0x0][0x988] ;  /* 0x00026200ff007b82 */ /* 0x000e240000000800 */
[----:B------:R-:W-:-:S04]  /*10030*/  FSETP.NEU.FTZ.AND P4, PT, R14, -INF , PT ;  /* 0xff8000000e00780b */ /* 0x000fc80003f9d000 */
[----:B------:R-:W-:-:S05]  /*10040*/  FSEL R15, R14, RZ, P4 ;  /* 0x000000ff0e0f7208 */ /* 0x000fca0002000000 */
[----:B------:R-:W-:Y:S01]  /*10050*/  FADD.FTZ R15, -R15, R3 ;  /* 0x000000030f0f7221 */ /* 0x000fe20000010100 */
[----:B0-----:R-:W-:-:S03]  /*10060*/  FMUL.FTZ R3, R14, R0 ;  /* 0x000000000e037220 */ /* 0x001fc60000410000 */
[-C--:B------:R-:W-:Y:S02]  /*10070*/  FMUL.FTZ R15, R15, R0.reuse ;  /* 0x000000000f0f7220 */ /* 0x080fe40000410000 */
[----:B------:R-:W-:Y:S02]  /*10080*/  FSEL R3, R3, RZ, P4 ;  /* 0x000000ff03037208 */ /* 0x000fe40002000000 */
[----:B------:R-:W-:Y:S02]  /*10090*/  ISETP.GT.AND P4, PT, R141, 0x1, P3 ;  /* 0x000000018d00780c */ /* 0x000fe40001f84270 */
[----:B------:R-:W-:Y:S01]  /*100a0*/  MUFU.EX2 R15, R15 ;  /* 0x0000000f000f7308 */ /* 0x000fe20000000800 */
[-CC-:B------:R-:W-:Y:S01]  /*100b0*/  FFMA.FTZ R24, R24, R0.reuse, -R3.reuse ;  /* 0x0000000018187223 */ /* 0x180fe20000010803 */
[----:B------:R-:W-:Y:S01]  /*100c0*/  ISETP.LT.OR P5, PT, R22, 0x2, P4 ;  /* 0x000000021600780c */ /* 0x000fe200027a1670 */
[-CC-:B------:R-:W-:Y:S01]  /*100d0*/  FFMA.FTZ R25, R25, R0.reuse, -R3.reuse ;  /* 0x0000000019197223 */ /* 0x180fe20000010803 */
[----:B------:R-:W-:Y:S01]  /*100e0*/  ISETP.GT.AND P4, PT, R141, 0x8, P3 ;  /* 0x000000088d00780c */ /* 0x000fe20001f84270 */
[----:B------:R-:W-:Y:S01]  /*100f0*/  FFMA.FTZ R28, R28, R0, -R3 ;  /* 0x000000001c1c7223 */ /* 0x000fe20000010803 */
[----:B------:R-:W-:-:S02]  /*10100*/  FSEL R27, R27, -INF , !P5 ;  /* 0xff8000001b1b7808 */ /* 0x000fc40006800000 */
[----:B------:R-:W0:Y:S01]  /*10110*/  MUFU.EX2 R24, R24 ;  /* 0x0000001800187308 */ /* 0x000e220000000800 */
[----:B------:R-:W-:Y:S01]  /*10120*/  ISETP.GT.AND P5, PT, R141, 0x9, P3 ;  /* 0x000000098d00780c */ /* 0x000fe20001fa4270 */
[-CC-:B------:R-:W-:Y:S01]  /*10130*/  FFMA.FTZ R29, R29, R0.reuse, -R3.reuse ;  /* 0x000000001d1d7223 */ /* 0x180fe20000010803 */
[----:B------:R-:W-:Y:S01]  /*10140*/  ISETP.LT.OR P4, PT, R22, 0x9, P4 ;  /* 0x000000091600780c */ /* 0x000fe20002781670 */
[-CC-:B------:R-:W-:Y:S01]  /*10150*/  FFMA.FTZ R32, R32, R0.reuse, -R3.reuse ;  /* 0x0000000020207223 */ /* 0x180fe20000010803 */
[----:B------:R-:W-:Y:S01]  /*10160*/  ISETP.LT.OR P5, PT, R22, 0xa, P5 ;  /* 0x0000000a1600780c */ /* 0x000fe20002fa1670 */
[-CC-:B------:R-:W-:Y:S01]  /*10170*/  FFMA.FTZ R33, R33, R0.reuse, -R3.reuse ;  /* 0x0000000021217223 */ /* 0x180fe20000010803 */
[----:B------:R-:W-:Y:S01]  /*10180*/  FSEL R30, R30, -INF , !P4 ;  /* 0xff8000001e1e7808 */ /* 0x000fe20006000000 */
[----:B------:R-:W1:Y:S01]  /*10190*/  MUFU.EX2 R17, R25 ;  /* 0x0000001900117308 */ /* 0x000e620000000800 */
[----:B------:R-:W-:Y:S01]  /*101a0*/  FSEL R31, R31, -INF , !P5 ;  /* 0xff8000001f1f7808 */ /* 0x000fe20006800000 */
[-CC-:B------:R-:W-:Y:S01]  /*101b0*/  FFMA.FTZ R36, R36, R0.reuse, -R3.reuse ;  /* 0x0000000024247223 */ /* 0x180fe20000010803 */
[----:B------:R-:W-:Y:S01]  /*101c0*/  ISETP.GT.AND P5, PT, R141, 0x11, P3 ;  /* 0x000000118d00780c */ /* 0x000fe20001fa4270 */
[-CC-:B------:R-:W-:Y:S01]  /*101d0*/  FFMA.FTZ R37, R37, R0.reuse, -R3.reuse ;  /* 0x0000000025257223 */ /* 0x180fe20000010803 */
[----:B------:R-:W-:Y:S01]  /*101e0*/  ISETP.GT.AND P4, PT, R141, 0x10, P3 ;  /* 0x000000108d00780c */ /* 0x000fe20001f84270 */
[-CC-:B------:R-:W-:Y:S01]  /*101f0*/  FFMA.FTZ R40, R40, R0.reuse, -R3.reuse ;  /* 0x0000000028287223 */ /* 0x180fe20000010803 */
[C---:B------:R-:W-:Y:S01]  /*10200*/  ISETP.LT.OR P5, PT, R22.reuse, 0x12, P5 ;  /* 0x000000121600780c */ /* 0x040fe20002fa1670 */
[----:B------:R-:W-:Y:S01]  /*10210*/  MUFU.EX2 R29, R29 ;  /* 0x0000001d001d7308 */ /* 0x000fe20000000800 */
[----:B------:R-:W-:Y:S01]  /*10220*/  ISETP.LT.OR P4, PT, R22, 0x11, P4 ;  /* 0x000000111600780c */ /* 0x000fe20002781670 */
[----:B0-----:R-:W-:Y:S01]  /*10230*/  FFMA.FTZ R5, R15, R5, R24 ;  /* 0x000000050f057223 */ /* 0x001fe20000010018 */
[----:B------:R-:W-:Y:S01]  /*10240*/  FSEL R35, R35, -INF , !P5 ;  /* 0xff80000023237808 */ /* 0x000fe20006800000 */
[-CC-:B------:R-:W-:Y:S01]  /*10250*/  FFMA.FTZ R41, R41, R0.reuse, -R3.reuse ;  /* 0x0000000029297223 */ /* 0x180fe20000010803 */
[----:B------:R-:W-:Y:S01]  /*10260*/  ISETP.GT.AND P5, PT, R141, 0x19, P3 ;  /* 0x000000198d00780c */ /* 0x000fe20001fa4270 */
[-C--:B------:R-:W-:Y:S01]  /*10270*/  FFMA.FTZ R44, R44, R0.reuse, -R3 ;  /* 0x000000002c2c7223 */ /* 0x080fe20000010803 */
[----:B------:R-:W-:Y:S01]  /*10280*/  FSEL R34, R34, -INF , !P4 ;  /* 0xff80000022227808 */ /* 0x000fe20006000000 */
[----:B------:R-:W-:Y:S01]  /*10290*/  MUFU.EX2 R33, R33 ;  /* 0x0000002100217308 */ /* 0x000fe20000000800 */
[----:B------:R-:W-:Y:S01]  /*102a0*/  ISETP.LT.OR P5, PT, R22, 0x1a, P5 ;  /* 0x0000001a1600780c */ /* 0x000fe20002fa1670 */
[----:B-1----:R-:W-:Y:S01]  /*102b0*/  FADD.FTZ R5, R17, R5 ;  /* 0x0000000511057221 */ /* 0x002fe20000010000 */
[----:B------:R-:W-:Y:S01]  /*102c0*/  ISETP.GT.AND P4, PT, R141, 0x18, P3 ;  /* 0x000000188d00780c */ /* 0x000fe20001f84270 */
[-CC-:B------:R-:W-:Y:S01]  /*102d0*/  FFMA.FTZ R45, R45, R0.reuse, -R3.reuse ;  /* 0x000000002d2d7223 */ /* 0x180fe20000010803 */
[----:B------:R-:W-:Y:S01]  /*102e0*/  FSEL R39, R39, -INF , !P5 ;  /* 0xff80000027277808 */ /* 0x000fe20006800000 */
[--C-:B------:R-:W-:Y:S01]  /*102f0*/  FFMA.FTZ R48, R48, R0, -R3.reuse ;  /* 0x0000000030307223 */ /* 0x100fe20000010803 */
[----:B------:R-:W-:Y:S01]  /*10300*/  ISETP.GT.AND P5, PT, R141, 0x21, P3 ;  /* 0x000000218d00780c */ /* 0x000fe20001fa4270 */
[----:B------:R-:W-:Y:S01]  /*10310*/  MUFU.EX2 R37, R37 ;  /* 0x0000002500257308 */ /* 0x000fe20000000800 */
[----:B------:R-:W-:Y:S01]  /*10320*/  F2FP.F16.F32.PACK_AB R24, R17, R24 ;  /* 0x000000181118723e */ /* 0x000fe200000000ff */
[-CC-:B------:R-:W-:Y:S01]  /*10330*/  FFMA.FTZ R49, R49, R0.reuse, -R3.reuse ;  /* 0x0000000031317223 */ /* 0x180fe20000010803 */
[----:B------:R-:W-:Y:S01]  /*10340*/  ISETP.LT.OR P5, PT, R22, 0x22, P5 ;  /* 0x000000221600780c */ /* 0x000fe20002fa1670 */
[-CC-:B------:R-:W-:Y:S01]  /*10350*/  FFMA.FTZ R52, R52, R0.reuse, -R3.reuse ;  /* 0x0000000034347223 */ /* 0x180fe20000010803 */
[----:B------:R-:W-:Y:S01]  /*10360*/  ISETP.LT.OR P4, PT, R22, 0x19, P4 ;  /* 0x000000191600780c */ /* 0x000fe20002781670 */
[-CC-:B------:R-:W-:Y:S01]  /*10370*/  FFMA.FTZ R53, R53, R0.reuse, -R3.reuse ;  /* 0x0000000035357223 */ /* 0x180fe20000010803 */
[----:B------:R-:W-:Y:S01]  /*10380*/  FSEL R43, R43, -INF , !P5 ;  /* 0xff8000002b2b7808 */ /* 0x000fe20006800000 */
[----:B------:R-:W-:Y:S01]  /*10390*/  MUFU.EX2 R40, R40 ;  /* 0x0000002800287308 */ /* 0x000fe20000000800 */
[----:B------:R-:W-:Y:S01]  /*103a0*/  ISETP.GT.AND P5, PT, R141, 0x29, P3 ;  /* 0x000000298d00780c */ /* 0x000fe20001fa4270 */
[-CC-:B------:R-:W-:Y:S01]  /*103b0*/  FFMA.FTZ R56, R56, R0.reuse, -R3.reuse ;  /* 0x0000000038387223 */ /* 0x180fe20000010803 */
[----:B------:R-:W-:Y:S01]  /*103c0*/  FSEL R38, R38, -INF , !P4 ;  /* 0xff80000026267808 */ /* 0x000fe20006000000 */
[-CC-:B------:R-:W-:Y:S01]  /*103d0*/  FFMA.FTZ R57, R57, R0.reuse, -R3.reuse ;  /* 0x0000000039397223 */ /* 0x180fe20000010803 */
[----:B------:R-:W-:Y:S01]  /*103e0*/  ISETP.LT.OR P5, PT, R22, 0x2a, P5 ;  /* 0x0000002a1600780c */ /* 0x000fe20002fa1670 */
[-CC-:B------:R-:W-:Y:S01]  /*103f0*/  FFMA.FTZ R60, R60, R0.reuse, -R3.reuse ;  /* 0x000000003c3c7223 */ /* 0x180fe20000010803 */
[----:B------:R-:W-:Y:S01]  /*10400*/  ISETP.GT.AND P4, PT, R141, 0x20, P3 ;  /* 0x000000208d00780c */ /* 0x000fe20001f84270 */
[----:B------:R-:W-:Y:S01]  /*10410*/  MUFU.EX2 R41, R41 ;  /* 0x0000002900297308 */ /* 0x000fe20000000800 */
[----:B------:R-:W-:Y:S01]  /*10420*/  FSEL R47, R47, -INF , !P5 ;  /* 0xff8000002f2f7808 */ /* 0x000fe20006800000 */
[-CC-:B------:R-:W-:Y:S01]  /*10430*/  FFMA.FTZ R61, R61, R0.reuse, -R3.reuse ;  /* 0x000000003d3d7223 */ /* 0x180fe20000010803 */
[----:B------:R-:W-:Y:S01]  /*10440*/  ISETP.GT.AND P5, PT, R141, 0x31, P3 ;  /* 0x000000318d00780c */ /* 0x000fe20001fa4270 */
        /* <DEDUP_REMOVED lines=9> */
[C---:B------:R-:W-:Y:S01]  /*104e0*/  ISETP.GT.AND P5, PT, R141.reuse, 0x39, P3 ;  /* 0x000000398d00780c */ /* 0x040fe20001fa4270 */
[-CC-:B------:R-:W-:Y:S01]  /*104f0*/  FFMA.FTZ R72, R72, R0.reuse, -R3.reuse ;  /* 0x0000000048487223 */ /* 0x180fe20000010803 */
[----:B------:R-:W-:Y:S01]  /*10500*/  ISETP.GT.AND P4, PT, R141, 0x28, P3 ;  /* 0x000000288d00780c */ /* 0x000fe20001f84270 */
[----:B------:R-:W-:Y:S01]  /*10510*/  MUFU.EX2 R45, R45 ;  /* 0x0000002d002d7308 */ /* 0x000fe20000000800 */
[C---:B------:R-:W-:Y:S01]  /*10520*/  ISETP.LT.OR P5, PT, R22.reuse, 0x3a, P5 ;  /* 0x0000003a1600780c */ /* 0x040fe20002fa1670 */
[-CC-:B------:R-:W-:Y:S01]  /*10530*/  FFMA.FTZ R73, R73, R0.reuse, -R3.reuse ;  /* 0x0000000049497223 */ /* 0x180fe20000010803 */
[----:B------:R-:W-:Y:S01]  /*10540*/  ISETP.LT.OR P4, PT, R22, 0x29, P4 ;  /* 0x000000291600780c */ /* 0x000fe20002781670 */
[-CC-:B------:R-:W-:Y:S01]  /*10550*/  FFMA.FTZ R76, R76, R0.reuse, -R3.reuse ;  /* 0x000000004c4c7223 */ /* 0x180fe20000010803 */
[----:B------:R-:W-:Y:S01]  /*10560*/  FSEL R55, R55, -INF , !P5 ;  /* 0xff80000037377808 */ /* 0x000fe20006800000 */
[-CC-:B------:R-:W-:Y:S01]  /*10570*/  FFMA.FTZ R77, R77, R0.reuse, -R3.reuse ;  /* 0x000000004d4d7223 */ /* 0x180fe20000010803 */
[----:B------:R-:W-:Y:S01]  /*10580*/  ISETP.GT.AND P5, PT, R141, 0x41, P3 ;  /* 0x000000418d00780c */ /* 0x000fe20001fa4270 */
[----:B------:R-:W-:Y:S01]  /*10590*/  MUFU.EX2 R49, R49 ;  /* 0x0000003100317308 */ /* 0x000fe20000000800 */
[----:B------:R-:W-:Y:S01]  /*105a0*/  FSEL R46, R46, -INF , !P4 ;  /* 0xff8000002e2e7808 */ /* 0x000fe20006000000 */
[-CC-:B------:R-:W-:Y:S01]  /*105b0*/  FFMA.FTZ R80, R80, R0.reuse, -R3.reuse ;  /* 0x0000000050507223 */ /* 0x180fe20000010803 */
[----:B------:R-:W-:Y:S01]  /*105c0*/  ISETP.LT.OR P5, PT, R22, 0x42, P5 ;  /* 0x000000421600780c */ /* 0x000fe20002fa1670 */
[-CC-:B------:R-:W-:Y:S01]  /*105d0*/  FFMA.FTZ R81, R81, R0.reuse, -R3.reuse ;  /* 0x0000000051517223 */ /* 0x180fe20000010803 */
[----:B------:R-:W-:Y:S01]  /*105e0*/  ISETP.GT.AND P4, PT, R141, 0x30, P3 ;  /* 0x000000308d00780c */ /* 0x000fe20001f84270 */
[-CC-:B------:R-:W-:Y:S01]  /*105f0*/  FFMA.FTZ R84, R84, R0.reuse, -R3.reuse ;  /* 0x0000000054547223 */ /* 0x180fe20000010803 */
[----:B------:R-:W-:Y:S01]  /*10600*/  FSEL R59, R59, -INF , !P5 ;  /* 0xff8000003b3b7808 */ /* 0x000fe20006800000 */
[----:B------:R-:W-:Y:S01]  /*10610*/  MUFU.EX2 R52, R52 ;  /* 0x0000003400347308 */ /* 0x000fe20000000800 */
[----:B------:R-:W-:Y:S01]  /*10620*/  ISETP.GT.AND P5, PT, R141, 0x49, P3 ;  /* 0x000000498d00780c */ /* 0x000fe20001fa4270 */
[----:B------:R-:W-:Y:S01]  /*10630*/  FFMA.FTZ R3, R85, R0, -R3 ;  /* 0x0000000055037223 */ /* 0x000fe20000010803 */
[----:B------:R-:W-:-:S02]  /*10640*/  ISETP.LT.OR P4, PT, R22, 0x31, P4 ;  /* 0x000000311600780c */ /* 0x000fc40002781670 */
[----:B------:R-:W-:Y:S02]  /*10650*/  ISETP.LT.OR P5, PT, R22, 0x4a, P5 ;  /* 0x0000004a1600780c */ /* 0x000fe40002fa1670 */
[----:B------:R-:W-:Y:S01]  /*10660*/  FSEL R50, R50, -INF , !P4 ;  /* 0xff80000032327808 */ /* 0x000fe20006000000 */
[----:B------:R-:W-:Y:S01]  /*10670*/  MUFU.EX2 R53, R53 ;  /* 0x0000003500357308 */ /* 0x000fe20000000800 */
[----:B------:R-:W-:Y:S02]  /*10680*/  FSEL R63, R63, -INF , !P5 ;  /* 0xff8000003f3f7808 */ /* 0x000fe40006800000 */
[C---:B------:R-:W-:Y:S02]  /*10690*/  ISETP.GT.AND P5, PT, R141.reuse, 0x51, P3 ;  /* 0x000000518d00780c */ /* 0x040fe40001fa4270 */
[----:B------:R-:W-:Y:S02]  /*106a0*/  ISETP.GT.AND P4, PT, R141, 0x38, P3 ;  /* 0x000000388d00780c */ /* 0x000fe40001f84270 */
[C---:B------:R-:W-:Y:S01]  /*106b0*/  ISETP.LT.OR P5, PT, R22.reuse, 0x52, P5 ;  /* 0x000000521600780c */ /* 0x040fe20002fa1670 */
[----:B------:R-:W-:Y:S01]  /*106c0*/  MUFU.EX2 R56, R56 ;  /* 0x0000003800387308 */ /* 0x000fe20000000800 */
[----:B------:R-:W-:-:S02]  /*106d0*/  ISETP.LT.OR P4, PT, R22, 0x39, P4 ;  /* 0x000000391600780c */ /* 0x000fc40002781670 */
[----:B------:R-:W-:Y:S02]  /*106e0*/  FSEL R67, R67, -INF , !P5 ;  /* 0xff80000043437808 */ /* 0x000fe40006800000 */
[C---:B------:R-:W-:Y:S02]  /*106f0*/  ISETP.GT.AND P5, PT, R141.reuse, 0x59, P3 ;  /* 0x000000598d00780c */ /* 0x040fe40001fa4270 */
[----:B------:R-:W-:Y:S01]  /*10700*/  FSEL R54, R54, -INF , !P4 ;  /* 0xff80000036367808 */ /* 0x000fe20006000000 */
[----:B------:R-:W-:Y:S01]  /*10710*/  MUFU.EX2 R57, R57 ;  /* 0x0000003900397308 */ /* 0x000fe20000000800 */
[----:B------:R-:W-:Y:S02]  /*10720*/  ISETP.LT.OR P5, PT, R22, 0x5a, P5 ;  /* 0x0000005a1600780c */ /* 0x000fe40002fa1670 */
[----:B------:R-:W-:Y:S02]  /*10730*/  ISETP.GT.AND P4, PT, R141, 0x40, P3 ;  /* 0x000000408d00780c */ /* 0x000fe40001f84270 */
[----:B------:R-:W-:-:S02]  /*10740*/  FSEL R71, R71, -INF , !P5 ;  /* 0xff80000047477808 */ /* 0x000fc40006800000 */
[----:B------:R-:W-:Y:S01]  /*10750*/  ISETP.GT.AND P5, PT, R141, 0x61, P3 ;  /* 0x000000618d00780c */ /* 0x000fe20001fa4270 */
[----:B------:R-:W-:Y:S01]  /*10760*/  MUFU.EX2 R60, R60 ;  /* 0x0000003c003c7308 */ /* 0x000fe20000000800 */
[C---:B------:R-:W-:Y:S02]  /*10770*/  ISETP.LT.OR P4, PT, R22.reuse, 0x41, P4 ;  /* 0x000000411600780c */ /* 0x040fe40002781670 */
[----:B------:R-:W-:Y:S02]  /*10780*/  ISETP.LT.OR P5, PT, R22, 0x62, P5 ;  /* 0x000000621600780c */ /* 0x000fe40002fa1670 */
[----:B------:R-:W-:Y:S02]  /*10790*/  FSEL R58, R58, -INF , !P4 ;  /* 0xff8000003a3a7808 */ /* 0x000fe40006000000 */
[----:B------:R-:W-:Y:S01]  /*107a0*/  FSEL R75, R75, -INF , !P5 ;  /* 0xff8000004b4b7808 */ /* 0x000fe20006800000 */
[----:B------:R-:W-:Y:S01]  /*107b0*/  MUFU.EX2 R61, R61 ;  /* 0x0000003d003d7308 */ /* 0x000fe20000000800 */
[----:B------:R-:W-:-:S02]  /*107c0*/  ISETP.GT.AND P5, PT, R141, 0x69, P3 ;  /* 0x000000698d00780c */ /* 0x000fc40001fa4270 */
[----:B------:R-:W-:Y:S02]  /*107d0*/  ISETP.GT.AND P4, PT, R141, 0x48, P3 ;  /* 0x000000488d00780c */ /* 0x000fe40001f84270 */
[C---:B------:R-:W-:Y:S02]  /*107e0*/  ISETP.LT.OR P5, PT, R22.reuse, 0x6a, P5 ;  /* 0x0000006a1600780c */ /* 0x040fe40002fa1670 */
[----:B------:R-:W-:Y:S01]  /*107f0*/  ISETP.LT.OR P4, PT, R22, 0x49, P4 ;  /* 0x000000491600780c */ /* 0x000fe20002781670 */
[----:B------:R-:W-:Y:S01]  /*10800*/  MUFU.EX2 R64, R64 ;  /* 0x0000004000407308 */ /* 0x000fe20000000800 */
[----:B------:R-:W-:Y:S02]  /*10810*/  FSEL R79, R79, -INF , !P5 ;  /* 0xff8000004f4f7808 */ /* 0x000fe40006800000 */
[----:B------:R-:W-:Y:S02]  /*10820*/  ISETP.GT.AND P5, PT, R141, RZ, P3 ;  /* 0x000000ff8d00720c */ /* 0x000fe40001fa4270 */
[----:B------:R-:W-:-:S02]  /*10830*/  FSEL R62, R62, -INF , !P4 ;  /* 0xff8000003e3e7808 */ /* 0x000fc40006000000 */
[----:B------:R-:W-:Y:S01]  /*10840*/  ISETP.LT.OR P5, PT, R22, 0x1, P5 ;  /* 0x000000011600780c */ /* 0x000fe20002fa1670 */
[----:B------:R-:W-:Y:S01]  /*10850*/  MUFU.EX2 R65, R65 ;  /* 0x0000004100417308 */ /* 0x000fe20000000800 */
[----:B------:R-:W-:Y:S02]  /*10860*/  ISETP.GT.AND P4, PT, R141, 0x50, P3 ;  /* 0x000000508d00780c */ /* 0x000fe40001f84270 */
[----:B------:R-:W-:Y:S02]  /*10870*/  FSEL R25, R26, -INF , !P5 ;  /* 0xff8000001a197808 */ /* 0x000fe40006800000 */
[----:B------:R-:W-:Y:S02]  /*10880*/  ISETP.LT.OR P4, PT, R22, 0x51, P4 ;  /* 0x000000511600780c */ /* 0x000fe40002781670 */
[----:B------:R-:W-:Y:S01]  /*10890*/  FMNMX.FTZ R17, R25, R6, !PT ;  /* 0x0000000619117209 */ /* 0x000fe20007810000 */
[----:B------:R-:W0:Y:S01]  /*108a0*/  MUFU.EX2 R26, R28 ;  /* 0x0000001c001a7308 */ /* 0x000e220000000800 */
[----:B------:R-:W-:-:S02]  /*108b0*/  FSEL R66, R66, -INF , !P4 ;  /* 0xff80000042427808 */ /* 0x000fc40006000000 */
[----:B------:R-:W-:Y:S02]  /*108c0*/  FMNMX.FTZ R17, R27, R17, !PT ;  /* 0x000000111b117209 */ /* 0x000fe40007810000 */
[----:B------:R-:W-:Y:S02]  /*108d0*/  ISETP.GT.AND P4, PT, R141, 0x58, P3 ;  /* 0x000000588d00780c */ /* 0x000fe40001f84270 */
[----:B------:R-:W-:Y:S01]  /*108e0*/  FMNMX.FTZ R17, R30, R17, !PT ;  /* 0x000000111e117209 */ /* 0x000fe20007810000 */
[----:B------:R-:W-:Y:S01]  /*108f0*/  MUFU.EX2 R68, R68 ;  /* 0x0000004400447308 */ /* 0x000fe20000000800 */
[----:B------:R-:W-:Y:S02]  /*10900*/  ISETP.LT.OR P4, PT, R22, 0x59, P4 ;  /* 0x000000591600780c */ /* 0x000fe40002781670 */
[----:B------:R-:W-:Y:S02]  /*10910*/  FMNMX.FTZ R17, R31, R17, !PT ;  /* 0x000000111f117209 */ /* 0x000fe40007810000 */
[----:B------:R-:W-:-:S02]  /*10920*/  FSEL R70, R70, -INF , !P4 ;  /* 0xff80000046467808 */ /* 0x000fc40006000000 */
[----:B------:R-:W-:Y:S01]  /*10930*/  FMNMX.FTZ R17, R34, R17, !PT ;  /* 0x0000001122117209 */ /* 0x000fe20007810000 */
[----:B------:R-:W-:Y:S01]  /*10940*/  MUFU.EX2 R69, R69 ;  /* 0x0000004500457308 */ /* 0x000fe20000000800 */
[----:B------:R-:W-:Y:S01]  /*10950*/  ISETP.GT.AND P4, PT, R141, 0x60, P3 ;  /* 0x000000608d00780c */ /* 0x000fe20001f84270 */
[----:B0-----:R-:W-:Y:S01]  /*10960*/  FADD.FTZ R5, R26, R5 ;  /* 0x000000051a057221 */ /* 0x001fe20000010000 */
[----:B------:R-:W-:Y:S02]  /*10970*/  FMNMX.FTZ R17, R35, R17, !PT ;  /* 0x0000001123117209 */ /* 0x000fe40007810000 */
[----:B------:R-:W-:Y:S02]  /*10980*/  ISETP.LT.OR P4, PT, R22, 0x61, P4 ;  /* 0x000000611600780c */ /* 0x000fe40002781670 */
[----:B------:R-:W-:Y:S01]  /*10990*/  FMNMX.FTZ R17, R38, R17, !PT ;  /* 0x0000001126117209 */ /* 0x000fe20007810000 */
[----:B------:R-:W-:Y:S01]  /*109a0*/  MUFU.EX2 R72, R72 ;  /* 0x0000004800487308 */ /* 0x000fe20000000800 */
        /* <DEDUP_REMOVED lines=10> */
[----:B------:R-:W-:Y:S02]  /*10a50*/  ISETP.GT.AND P4, PT, R141, 0x70, P3 ;  /* 0x000000708d00780c */ /* 0x000fe40001f84270 */
[----:B------:R-:W-:Y:S02]  /*10a60*/  FMNMX.FTZ R17, R47, R17, !PT ;  /* 0x000000112f117209 */ /* 0x000fe40007810000 */
[----:B------:R-:W-:Y:S02]  /*10a70*/  ISETP.LT.OR P4, PT, R22, 0x71, P4 ;  /* 0x000000711600780c */ /* 0x000fe40002781670 */
[----:B------:R-:W-:Y:S01]  /*10a80*/  FMNMX.FTZ R17, R50, R17, !PT ;  /* 0x0000001132117209 */ /* 0x000fe20007810000 */
[----:B------:R-:W-:Y:S01]  /*10a90*/  MUFU.EX2 R77, R77 ;  /* 0x0000004d004d7308 */ /* 0x000fe20000000800 */
[----:B------:R-:W-:-:S02]  /*10aa0*/  FSEL R82, R82, -INF , !P4 ;  /* 0xff80000052527808 */ /* 0x000fc40006000000 */
[----:B------:R-:W-:Y:S02]  /*10ab0*/  FMNMX.FTZ R17, R51, R17, !PT ;  /* 0x0000001133117209 */ /* 0x000fe40007810000 */
[C---:B------:R-:W-:Y:S02]  /*10ac0*/  ISETP.GT.AND P4, PT, R141.reuse, 0x71, P3 ;  /* 0x000000718d00780c */ /* 0x040fe40001f84270 */
[----:B------:R-:W-:Y:S01]  /*10ad0*/  FMNMX.FTZ R17, R54, R17, !PT ;  /* 0x0000001136117209 */ /* 0x000fe20007810000 */
[----:B------:R-:W-:Y:S01]  /*10ae0*/  MUFU.EX2 R80, R80 ;  /* 0x0000005000507308 */ /* 0x000fe20000000800 */
[----:B------:R-:W-:Y:S02]  /*10af0*/  ISETP.GT.AND P5, PT, R141, 0x78, P3 ;  /* 0x000000788d00780c */ /* 0x000fe40001fa4270 */
[----:B------:R-:W-:Y:S02]  /*10b00*/  FMNMX.FTZ R17, R55, R17, !PT ;  /* 0x0000001137117209 */ /* 0x000fe40007810000 */
[----:B------:R-:W-:-:S02]  /*10b10*/  ISETP.LT.OR P4, PT, R22, 0x72, P4 ;  /* 0x000000721600780c */ /* 0x000fc40002781670 */
        /* <DEDUP_REMOVED lines=9> */
[----:B------:R-:W-:Y:S02]  /*10bb0*/  ISETP.LT.OR P3, PT, R22, 0x7a, P3 ;  /* 0x0000007a1600780c */ /* 0x000fe40001f61670 */
[----:B------:R-:W-:Y:S01]  /*10bc0*/  FMNMX.FTZ R17, R66, R17, !PT ;  /* 0x0000001142117209 */ /* 0x000fe20007810000 */
[----:B------:R-:W-:Y:S01]  /*10bd0*/  MUFU.EX2 R3, R3 ;  /* 0x0000000300037308 */ /* 0x000fe20000000800 */
[----:B------:R-:W-:Y:S02]  /*10be0*/  FSEL R86, R86, -INF , !P5 ;  /* 0xff80000056567808 */ /* 0x000fe40006800000 */
[----:B------:R-:W-:Y:S02]  /*10bf0*/  FMNMX.FTZ R17, R67, R17, !PT ;  /* 0x0000001143117209 */ /* 0x000fe40007810000 */
[----:B------:R-:W-:-:S02]  /*10c00*/  FSEL R87, R87, -INF , !P3 ;  /* 0xff80000057577808 */ /* 0x000fc40005800000 */
[----:B------:R-:W-:Y:S02]  /*10c10*/  FMNMX.FTZ R17, R70, R17, !PT ;  /* 0x0000001146117209 */ /* 0x000fe40007810000 */
        /* <DEDUP_REMOVED lines=14> */
[----:B------:R-:W-:-:S03]  /*10d00*/  FADD.FTZ R17, R29, R5 ;  /* 0x000000051d117221 */ /* 0x000fc60000010000 */
[C---:B------:R-:W-:Y:S01]  /*10d10*/  FSETP.NEU.FTZ.AND P3, PT, R21.reuse, -INF , PT ;  /* 0xff8000001500780b */ /* 0x040fe20003f7d000 */
[----:B------:R-:W-:-:S05]  /*10d20*/  FMUL.FTZ R5, R21, R0 ;  /* 0x0000000015057220 */ /* 0x000fca0000410000 */
        /* <DEDUP_REMOVED lines=20> */
[----:B------:R-:W-:-:S03]  /*10e70*/  FFMA.FTZ R86, R86, R0, -R5 ;  /* 0x0000000056567223 */ /* 0x000fc60000010805 */
[----:B------:R-:W0:Y:S08]  /*10e80*/  MUFU.EX2 R28, R28 ;  /* 0x0000001c001c7308 */ /* 0x000e300000000800 */
[----:B------:R-:W1:Y:S08]  /*10e90*/  MUFU.EX2 R30, R30 ;  /* 0x0000001e001e7308 */ /* 0x000e700000000800 */
[----:B------:R-:W-:Y:S01]  /*10ea0*/  MUFU.EX2 R31, R31 ;  /* 0x0000001f001f7308 */ /* 0x000fe20000000800 */
[----:B0-----:R-:W-:-:S07]  /*10eb0*/  F2FP.F16.F32.PACK_AB R25, R28, R22 ;  /* 0x000000161c19723e */ /* 0x001fce00000000ff */
[----:B------:R-:W-:Y:S01]  /*10ec0*/  MUFU.EX2 R38, R38 ;  /* 0x0000002600267308 */ /* 0x000fe20000000800 */
[----:B-1----:R-:W-:-:S05]  /*10ed0*/  F2FP.F16.F32.PACK_AB R27, R30, R29 ;  /* 0x0000001d1e1b723e */ /* 0x002fca00000000ff */
[----:B------:R0:W-:Y:S02]  /*10ee0*/  STSM.16.M88.4 [R137+0x21800], R24 ;  /* 0x0218001889007844 */ /* 0x0001e40000000200 */
[----:B------:R-:W-:Y:S08]  /*10ef0*/  MUFU.EX2 R70, R70 ;  /* 0x0000004600467308 */ /* 0x000ff00000000800 */
[----:B------:R-:W-:Y:S01]  /*10f00*/  MUFU.EX2 R71, R71 ;  /* 0x0000004700477308 */ /* 0x000fe20000000800 */
[----:B0-----:R-:W-:Y:S01]  /*10f10*/  FFMA.FTZ R27, R35, R0, -R5 ;  /* 0x00000000231b7223 */ /* 0x001fe20000010805 */
[----:B------:R-:W-:-:S06]  /*10f20*/  FSEL R35, R21, RZ, P3 ;  /* 0x000000ff15237208 */ /* 0x000fcc0001800000 */
[----:B------:R-:W0:Y:S01]  /*10f30*/  MUFU.EX2 R24, R32 ;  /* 0x0000002000187308 */ /* 0x000e220000000800 */
[-CC-:B------:R-:W-:Y:S01]  /*10f40*/  FFMA.FTZ R25, R34, R0.reuse, -R5.reuse ;  /* 0x0000000022197223 */ /* 0x180fe20000010805 */
[-CC-:B------:R-:W-:Y:S01]  /*10f50*/  FFMA.FTZ R34, R39, R0.reuse, -R5.reuse ;  /* 0x0000000027227223 */ /* 0x180fe20000010805 */
[----:B------:R-:W-:Y:S01]  /*10f60*/  FFMA.FTZ R39, R54, R0, -R5 ;  /* 0x0000000036277223 */ /* 0x000fe20000010805 */
[----:B------:R-:W-:-:S04]  /*10f70*/  FADD.FTZ R35, -R35, R6 ;  /* 0x0000000623237221 */ /* 0x000fc80000010100 */
[-C--:B------:R-:W-:Y:S01]  /*10f80*/  FMUL.FTZ R6, R35, R0.reuse ;  /* 0x0000000023067220 */ /* 0x080fe20000410000 */
[----:B------:R-:W-:Y:S01]  /*10f90*/  MUFU.EX2 R25, R25 ;  /* 0x0000001900197308 */ /* 0x000fe20000000800 */
[-CC-:B------:R-:W-:Y:S01]  /*10fa0*/  FFMA.FTZ R35, R50, R0.reuse, -R5.reuse ;  /* 0x0000000032237223 */ /* 0x180fe20000010805 */
[----:B------:R-:W-:-:S06]  /*10fb0*/  FFMA.FTZ R50, R63, R0, -R5 ;  /* 0x000000003f327223 */ /* 0x000fcc0000010805 */
[----:B------:R-:W1:Y:S01]  /*10fc0*/  MUFU.EX2 R6, R6 ;  /* 0x0000000600067308 */ /* 0x000e620000000800 */
[----:B0-----:R-:W-:Y:S01]  /*10fd0*/  FADD.FTZ R17, R24, R17 ;  /* 0x0000001118117221 */ /* 0x001fe20000010000 */
[----:B------:R-:W-:-:S03]  /*10fe0*/  F2FP.F16.F32.PACK_AB R24, R33, R24 ;  /* 0x000000182118723e */ /* 0x000fc600000000ff */
[----:B------:R-:W-:-:S03]  /*10ff0*/  FADD.FTZ R17, R33, R17 ;  /* 0x0000001121117221 */ /* 0x000fc60000010000 */
[----:B------:R0:W3:Y:S08]  /*11000*/  MUFU.EX2 R26, R36 ;  /* 0x00000024001a7308 */ /* 0x0000f00000000800 */
[----:B------:R-:W4:Y:S01]  /*11010*/  MUFU.EX2 R27, R27 ;  /* 0x0000001b001b7308 */ /* 0x000f220000000800 */
[----:B-1----:R-:W-:Y:S01]  /*11020*/  FFMA.FTZ R22, R6, R7, R22 ;  /* 0x0000000706167223 */ /* 0x002fe20000010016 */
[-CC-:B0-----:R-:W-:Y:S01]  /*11030*/  FFMA.FTZ R36, R42, R0.reuse, -R5.reuse ;  /* 0x000000002a247223 */ /* 0x181fe20000010805 */
[-CC-:B------:R-:W-:Y:S01]  /*11040*/  FFMA.FTZ R42, R43, R0.reuse, -R5.reuse ;  /* 0x000000002b2a7223 */ /* 0x180fe20000010805 */
[-CC-:B------:R-:W-:Y:S01]  /*11050*/  FFMA.FTZ R43, R46, R0.reuse, -R5.reuse ;  /* 0x000000002e2b7223 */ /* 0x180fe20000010805 */
[----:B------:R-:W-:Y:S01]  /*11060*/  FADD.FTZ R22, R28, R22 ;  /* 0x000000161c167221 */ /* 0x000fe20000010000 */
[-CC-:B------:R-:W-:Y:S01]  /*11070*/  FFMA.FTZ R46, R47, R0.reuse, -R5.reuse ;  /* 0x000000002f2e7223 */ /* 0x180fe20000010805 */
[-C--:B------:R-:W-:Y:S01]  /*11080*/  FFMA.FTZ R7, R55, R0.reuse, -R5 ;  /* 0x0000000037077223 */ /* 0x080fe20000010805 */
[----:B------:R-:W0:Y:S01]  /*11090*/  MUFU.EX2 R34, R34 ;  /* 0x0000002200227308 */ /* 0x000e220000000800 */
[----:B------:R-:W-:Y:S01]  /*110a0*/  FADD.FTZ R29, R29, R22 ;  /* 0x000000161d1d7221 */ /* 0x000fe20000010000 */
[----:B---3--:R-:W-:Y:S01]  /*110b0*/  FADD.FTZ R28, R26, R17 ;  /* 0x000000111a1c7221 */ /* 0x008fe20000010000 */
[----:B------:R-:W-:Y:S01]  /*110c0*/  FFMA.FTZ R47, R59, R0, -R5 ;  /* 0x000000003b2f7223 */ /* 0x000fe20000010805 */
[C---:B------:R-:W-:Y:S01]  /*110d0*/  F2FP.F16.F32.PACK_AB R26, R37.reuse, R26 ;  /* 0x0000001a251a723e */ /* 0x040fe200000000ff */
[----:B------:R-:W-:Y:S01]  /*110e0*/  FADD.FTZ R29, R30, R29 ;  /* 0x0000001d1e1d7221 */ /* 0x000fe20000010000 */
[----:B------:R-:W-:-:S02]  /*110f0*/  FADD.FTZ R28, R37, R28 ;  /* 0x0000001c251c7221 */ /* 0x000fc40000010000 */
[----:B------:R-:W1:Y:S01]  /*11100*/  MUFU.EX2 R36, R36 ;  /* 0x0000002400247308 */ /* 0x000e620000000800 */
[----:B------:R-:W-:Y:S01]  /*11110*/  FADD.FTZ R29, R25, R29 ;  /* 0x0000001d191d7221 */ /* 0x000fe20000010000 */
[----:B------:R-:W-:Y:S01]  /*11120*/  FADD.FTZ R28, R40, R28 ;  /* 0x0000001c281c7221 */ /* 0x000fe20000010000 */
[C---:B----4-:R-:W-:Y:S02]  /*11130*/  F2FP.F16.F32.PACK_AB R25, R27.reuse, R25 ;  /* 0x000000191b19723e */ /* 0x050fe400000000ff */
[----:B------:R-:W-:Y:S01]  /*11140*/  FADD.FTZ R29, R27, R29 ;  /* 0x0000001d1b1d7221 */ /* 0x000fe20000010000 */
[C---:B------:R-:W-:Y:S01]  /*11150*/  FADD.FTZ R30, R41.reuse, R28 ;  /* 0x0000001c291e7221 */ /* 0x040fe20000010000 */
[----:B------:R-:W-:Y:S01]  /*11160*/  F2FP.F16.F32.PACK_AB R28, R41, R40 ;  /* 0x00000028291c723e */ /* 0x000fe200000000ff */
[----:B------:R-:W3:Y:S01]  /*11170*/  MUFU.EX2 R42, R42 ;  /* 0x0000002a002a7308 */ /* 0x000ee20000000800 */
[----:B------:R-:W-:Y:S01]  /*11180*/  FADD.FTZ R29, R31, R29 ;  /* 0x0000001d1f1d7221 */ /* 0x000fe20000010000 */
[----:B------:R-:W-:Y:S01]  /*11190*/  FADD.FTZ R30, R44, R30 ;  /* 0x0000001e2c1e7221 */ /* 0x000fe20000010000 */
[C---:B0-----:R-:W-:Y:S01]  /*111a0*/  F2FP.F16.F32.PACK_AB R27, R34.reuse, R31 ;  /* 0x0000001f221b723e */ /* 0x041fe200000000ff */
[----:B------:R-:W4:Y:S01]  /*111b0*/  LDL R41, [R1+0x2c] ;  /* 0x00002c0001297983 */ /* 0x000f220000100800 */
[----:B------:R-:W-:Y:S01]  /*111c0*/  FADD.FTZ R29, R34, R29 ;  /* 0x0000001d221d7221 */ /* 0x000fe20000010000 */
[C---:B------:R-:W-:Y:S01]  /*111d0*/  FADD.FTZ R33, R45.reuse, R30 ;  /* 0x0000001e2d217221 */ /* 0x040fe20000010000 */
[----:B------:R-:W-:Y:S01]  /*111e0*/  F2FP.F16.F32.PACK_AB R30, R45, R44 ;  /* 0x0000002c2d1e723e */ /* 0x000fe200000000ff */
[----:B------:R-:W0:Y:S01]  /*111f0*/  MUFU.EX2 R43, R43 ;  /* 0x0000002b002b7308 */ /* 0x000e220000000800 */
[----:B-1----:R-:W-:Y:S01]  /*11200*/  FADD.FTZ R29, R36, R29 ;  /* 0x0000001d241d7221 */ /* 0x002fe20000010000 */
[----:B--2---:R1:W-:Y:S06]  /*11210*/  STSM.16.M88.4 [R142], R24 ;  /* 0x000000188e007844 */ /* 0x0043ec0000000200 */
[----:B------:R2:W5:Y:S01]  /*11220*/  MUFU.EX2 R32, R48 ;  /* 0x0000003000207308 */ /* 0x0005620000000800 */
[----:B---3--:R-:W-:-:S07]  /*11230*/  FADD.FTZ R29, R42, R29 ;  /* 0x0000001d2a1d7221 */ /* 0x008fce0000010000 */
[----:B------:R-:W3:Y:S01]  /*11240*/  MUFU.EX2 R46, R46 ;  /* 0x0000002e002e7308 */ /* 0x000ee20000000800 */
[----:B0-----:R-:W-:Y:S01]  /*11250*/  FADD.FTZ R29, R43, R29 ;  /* 0x0000001d2b1d7221 */ /* 0x001fe20000010000 */
[----:B--2---:R-:W-:-:S06]  /*11260*/  FFMA.FTZ R48, R62, R0, -R5 ;  /* 0x000000003e307223 */ /* 0x004fcc0000010805 */
[----:B------:R-:W0:Y:S01]  /*11270*/  MUFU.EX2 R35, R35 ;  /* 0x0000002300237308 */ /* 0x000e220000000800 */
[----:B-----5:R-:W-:-:S07]  /*11280*/  FADD.FTZ R40, R32, R33 ;  /* 0x0000002120287221 */ /* 0x020fce0000010000 */
[----:B------:R-:W2:Y:S01]  /*11290*/  MUFU.EX2 R39, R39 ;  /* 0x0000002700277308 */ /* 0x000ea20000000800 */
[----:B---3--:R-:W-:Y:S01]  /*112a0*/  FADD.FTZ R33, R46, R29 ;  /* 0x0000001d2e217221 */ /* 0x008fe20000010000 */
[----:B------:R-:W-:-:S06]  /*112b0*/  FADD.FTZ R29, R49, R40 ;  /* 0x00000028311d7221 */ /* 0x000fcc0000010000 */
[----:B------:R-:W3:Y:S01]  /*112c0*/  MUFU.EX2 R7, R7 ;  /* 0x0000000700077308 */ /* 0x000ee20000000800 */
[----:B0-----:R-:W-:Y:S01]  /*112d0*/  FADD.FTZ R33, R35, R33 ;  /* 0x0000002123217221 */ /* 0x001fe20000010000 */
[----:B------:R-:W-:-:S06]  /*112e0*/  FADD.FTZ R29, R52, R29 ;  /* 0x0000001d341d7221 */ /* 0x000fcc0000010000 */
[----:B------:R-:W0:Y:S01]  /*112f0*/  MUFU.EX2 R22, R58 ;  /* 0x0000003a00167308 */ /* 0x000e220000000800 */
[----:B------:R-:W-:Y:S01]  /*11300*/  FADD.FTZ R33, R38, R33 ;  /* 0x0000002126217221 */ /* 0x000fe20000010000 */
[----:B------:R-:W-:-:S06]  /*11310*/  FADD.FTZ R29, R53, R29 ;  /* 0x0000001d351d7221 */ /* 0x000fcc0000010000 */
[----:B------:R-:W5:Y:S01]  /*11320*/  MUFU.EX2 R47, R47 ;  /* 0x0000002f002f7308 */ /* 0x000f620000000800 */
[----:B--2---:R-:W-:Y:S01]  /*11330*/  FADD.FTZ R33, R39, R33 ;  /* 0x0000002127217221 */ /* 0x004fe20000010000 */
[----:B------:R-:W-:-:S06]  /*11340*/  FADD.FTZ R29, R56, R29 ;  /* 0x0000001d381d7221 */ /* 0x000fcc0000010000 */
[----:B------:R-:W-:Y:S01]  /*11350*/  MUFU.EX2 R50, R50 ;  /* 0x0000003200327308 */ /* 0x000fe20000000800 */
[----:B---3--:R-:W-:Y:S01]  /*11360*/  FADD.FTZ R33, R7, R33 ;  /* 0x0000002107217221 */ /* 0x008fe20000010000 */
[----:B------:R-:W-:Y:S01]  /*11370*/  FADD.FTZ R31, R57, R29 ;  /* 0x0000001d391f7221 */ /* 0x000fe20000010000 */
[----:B------:R-:W-:Y:S01]  /*11380*/  F2FP.F16.F32.PACK_AB R29, R42, R36 ;  /* 0x000000242a1d723e */ /* 0x000fe200000000ff */
[----:B------:R-:W-:Y:S01]  /*11390*/  FFMA.FTZ R5, R87, R0, -R5 ;  /* 0x0000000057057223 */ /* 0x000fe20000010805 */
[----:B0-----:R-:W-:Y:S01]  /*113a0*/  FADD.FTZ R33, R22, R33 ;  /* 0x0000002116217221 */ /* 0x001fe20000010000 */
[----:B------:R-:W-:Y:S01]  /*113b0*/  FADD.FTZ R34, R60, R31 ;  /* 0x0000001f3c227221 */ /* 0x000fe20000010000 */
[----:B------:R-:W-:Y:S01]  /*113c0*/  F2FP.F16.F32.PACK_AB R31, R46, R43 ;  /* 0x0000002b2e1f723e */ /* 0x000fe200000000ff */
[----:B------:R-:W0:Y:S01]  /*113d0*/  MUFU.EX2 R48, R48 ;  /* 0x0000003000307308 */ /* 0x000e220000000800 */
[----:B-----5:R-:W-:Y:S01]  /*113e0*/  FADD.FTZ R33, R47, R33 ;  /* 0x000000212f217221 */ /* 0x020fe20000010000 */
[----:B------:R-:W-:-:S06]  /*113f0*/  FADD.FTZ R34, R61, R34 ;  /* 0x000000223d227221 */ /* 0x000fcc0000010000 */
[----:B------:R-:W2:Y:S01]  /*11400*/  MUFU.EX2 R17, R66 ;  /* 0x0000004200117308 */ /* 0x000ea20000000800 */
[----:B------:R-:W-:-:S07]  /*11410*/  FADD.FTZ R40, R64, R34 ;  /* 0x0000002240287221 */ /* 0x000fce0000010000 */
[----:B------:R-:W3:Y:S01]  /*11420*/  MUFU.EX2 R37, R67 ;  /* 0x0000004300257308 */ /* 0x000ee20000000800 */
[----:B0-----:R-:W-:-:S04]  /*11430*/  FADD.FTZ R33, R48, R33 ;  /* 0x0000002130217221 */ /* 0x001fc80000010000 */
[----:B------:R-:W-:Y:S01]  /*11440*/  FADD.FTZ R36, R50, R33 ;  /* 0x0000002132247221 */ /* 0x000fe20000010000 */
[----:B------:R-:W-:Y:S02]  /*11450*/  FADD.FTZ R33, R65, R40 ;  /* 0x0000002841217221 */ /* 0x000fe40000010000 */
[----:B------:R-:W-:Y:S01]  /*11460*/  MUFU.EX2 R74, R74 ;  /* 0x0000004a004a7308 */ /* 0x000fe20000000800 */
[----:B--2---:R-:W-:Y:S01]  /*11470*/  FADD.FTZ R36, R17, R36 ;  /* 0x0000002411247221 */ /* 0x004fe20000010000 */
[----:B------:R-:W-:Y:S01]  /*11480*/  FADD.FTZ R40, R68, R33 ;  /* 0x0000002144287221 */ /* 0x000fe20000010000 */
[----:B------:R0:W-:Y:S03]  /*11490*/  STSM.16.M88.4 [R139], R28 ;  /* 0x0000001c8b007844 */ /* 0x0001e60000000200 */
[----:B-1----:R-:W-:Y:S02]  /*114a0*/  FADD.FTZ R27, R69, R40 ;  /* 0x00000028451b7221 */ /* 0x002fe40000010000 */
[----:B------:R-:W1:Y:S01]  /*114b0*/  MUFU.EX2 R75, R75 ;  /* 0x0000004b004b7308 */ /* 0x000e620000000800 */
[----:B---3--:R-:W-:Y:S01]  /*114c0*/  FADD.FTZ R25, R37, R36 ;  /* 0x0000002425197221 */ /* 0x008fe20000010000 */
[----:B------:R-:W-:-:S02]  /*114d0*/  F2FP.F16.F32.PACK_AB R33, R38, R35 ;  /* 0x000000232621723e */ /* 0x000fc400000000ff */
[----:B------:R-:W-:Y:S02]  /*114e0*/  F2FP.F16.F32.PACK_AB R32, R49, R32 ;  /* 0x000000203120723e */ /* 0x000fe400000000ff */
[----:B------:R-:W-:Y:S02]  /*114f0*/  F2FP.F16.F32.PACK_AB R34, R53, R52 ;  /* 0x000000343522723e */ /* 0x000fe400000000ff */
[----:B------:R-:W-:Y:S01]  /*11500*/  F2FP.F16.F32.PACK_AB R35, R7, R39 ;  /* 0x000000270723723e */ /* 0x000fe200000000ff */
[----:B------:R-:W-:Y:S01]  /*11510*/  MUFU.EX2 R78, R78 ;  /* 0x0000004e004e7308 */ /* 0x000fe20000000800 */
[----:B------:R-:W-:Y:S01]  /*11520*/  F2FP.F16.F32.PACK_AB R24, R57, R56 ;  /* 0x000000383918723e */ /* 0x000fe200000000ff */
[----:B0-----:R-:W-:Y:S01]  /*11530*/  FADD.FTZ R28, R70, R25 ;  /* 0x00000019461c7221 */ /* 0x001fe20000010000 */
[----:B------:R-:W-:Y:S01]  /*11540*/  FADD.FTZ R30, R72, R27 ;  /* 0x0000001b481e7221 */ /* 0x000fe20000010000 */
[----:B------:R-:W-:Y:S02]  /*11550*/  F2FP.F16.F32.PACK_AB R26, R61, R60 ;  /* 0x0000003c3d1a723e */ /* 0x000fe400000000ff */
[----:B------:R-:W-:-:S02]  /*11560*/  F2FP.F16.F32.PACK_AB R25, R47, R22 ;  /* 0x000000162f19723e */ /* 0x000fc400000000ff */
[----:B------:R-:W-:Y:S01]  /*11570*/  F2FP.F16.F32.PACK_AB R27, R50, R48 ;  /* 0x00000030321b723e */ /* 0x000fe200000000ff */
[----:B------:R-:W-:Y:S04]  /*11580*/  STSM.16.M88.4 [R138], R32 ;  /* 0x000000208a007844 */ /* 0x000fe80000000200 */
[----:B------:R0:W-:Y:S02]  /*11590*/  STSM.16.M88.4 [R137+0x27800], R24 ;  /* 0x0278001889007844 */ /* 0x0001e40000000200 */
[----:B0-----:R-:W-:Y:S02]  /*115a0*/  F2FP.F16.F32.PACK_AB R25, R37, R17 ;  /* 0x000000112519723e */ /* 0x001fe400000000ff */
[----:B------:R-:W2:Y:S01]  /*115b0*/  LDL R17, [R1+0x24] ;  /* 0x0000240001117983 */ /* 0x000ea20000100800 */
[----:B------:R-:W0:Y:S01]  /*115c0*/  MUFU.EX2 R79, R79 ;  /* 0x0000004f004f7308 */ /* 0x000e220000000800 */
[----:B------:R-:W-:Y:S01]  /*115d0*/  FADD.FTZ R29, R73, R30 ;  /* 0x0000001e491d7221 */ /* 0x000fe20000010000 */
[----:B------:R-:W-:-:S06]  /*115e0*/  FADD.FTZ R7, R71, R28 ;  /* 0x0000001c47077221 */ /* 0x000fcc0000010000 */
[----:B------:R-:W-:Y:S01]  /*115f0*/  MUFU.EX2 R82, R82 ;  /* 0x0000005200527308 */ /* 0x000fe20000000800 */
[----:B------:R-:W-:-:S07]  /*11600*/  FADD.FTZ R28, R76, R29 ;  /* 0x0000001d4c1c7221 */ /* 0x000fce0000010000 */
[----:B------:R-:W3:Y:S08]  /*11610*/  MUFU.EX2 R83, R83 ;  /* 0x0000005300537308 */ /* 0x000ef00000000800 */
[----:B------:R-:W-:Y:S08]  /*11620*/  MUFU.EX2 R86, R86 ;  /* 0x0000005600567308 */ /* 0x000ff00000000800 */
[----:B------:R-:W5:Y:S01]  /*11630*/  MUFU.EX2 R38, R5 ;  /* 0x0000000500267308 */ /* 0x000f620000000800 */
[----:B------:R-:W-:Y:S01]  /*11640*/  FADD.FTZ R29, R77, R28 ;  /* 0x0000001c4d1d7221 */ /* 0x000fe20000010000 */
[----:B------:R-:W-:-:S02]  /*11650*/  F2FP.F16.F32.PACK_AB R24, R65, R64 ;  /* 0x000000404118723e */ /* 0x000fc400000000ff */
[----:B------:R-:W-:Y:S01]  /*11660*/  F2FP.F16.F32.PACK_AB R26, R69, R68 ;  /* 0x00000044451a723e */ /* 0x000fe200000000ff */
[----:B------:R-:W-:Y:S01]  /*11670*/  FADD.FTZ R36, R80, R29 ;  /* 0x0000001d50247221 */ /* 0x000fe20000010000 */
[----:B------:R-:W-:Y:S02]  /*11680*/  F2FP.F16.F32.PACK_AB R27, R71, R70 ;  /* 0x00000046471b723e */ /* 0x000fe400000000ff */
[----:B------:R-:W-:Y:S02]  /*11690*/  F2FP.F16.F32.PACK_AB R28, R73, R72 ;  /* 0x00000048491c723e */ /* 0x000fe400000000ff */
[----:B------:R-:W-:Y:S02]  /*116a0*/  F2FP.F16.F32.PACK_AB R30, R77, R76 ;  /* 0x0000004c4d1e723e */ /* 0x000fe400000000ff */
[----:B-1----:R-:W-:Y:S02]  /*116b0*/  F2FP.F16.F32.PACK_AB R29, R75, R74 ;  /* 0x0000004a4b1d723e */ /* 0x002fe400000000ff */
[----:B0-----:R-:W-:-:S02]  /*116c0*/  F2FP.F16.F32.PACK_AB R31, R79, R78 ;  /* 0x0000004e4f1f723e */ /* 0x001fc400000000ff */
[----:B------:R-:W-:Y:S02]  /*116d0*/  F2FP.F16.F32.PACK_AB R32, R81, R80 ;  /* 0x000000505120723e */ /* 0x000fe400000000ff */
[----:B---3--:R-:W-:Y:S02]  /*116e0*/  F2FP.F16.F32.PACK_AB R33, R83, R82 ;  /* 0x000000525321723e */ /* 0x008fe400000000ff */
[----:B------:R-:W-:Y:S02]  /*116f0*/  F2FP.F16.F32.PACK_AB R34, R3, R84 ;  /* 0x000000540322723e */ /* 0x000fe400000000ff */
[----:B-----5:R-:W-:Y:S01]  /*11700*/  F2FP.F16.F32.PACK_AB R35, R38, R86 ;  /* 0x000000562623723e */ /* 0x020fe200000000ff */
[----:B------:R-:W-:-:S04]  /*11710*/  FADD.FTZ R22, R74, R7 ;  /* 0x000000074a167221 */ /* 0x000fc80000010000 */
[----:B------:R-:W-:-:S04]  /*11720*/  FADD.FTZ R7, R75, R22 ;  /* 0x000000164b077221 */ /* 0x000fc80000010000 */
[----:B------:R-:W-:-:S04]  /*11730*/  FADD.FTZ R22, R78, R7 ;  /* 0x000000074e167221 */ /* 0x000fc80000010000 */
[----:B------:R-:W-:Y:S01]  /*11740*/  FADD.FTZ R7, R79, R22 ;  /* 0x000000164f077221 */ /* 0x000fe20000010000 */
[----:B------:R-:W-:-:S03]  /*11750*/  FADD.FTZ R39, R81, R36 ;  /* 0x0000002451277221 */ /* 0x000fc60000010000 */
[----:B------:R-:W-:Y:S01]  /*11760*/  FADD.FTZ R22, R82, R7 ;  /* 0x0000000752167221 */ /* 0x000fe20000010000 */
[----:B------:R-:W-:-:S03]  /*11770*/  FADD.FTZ R84, R84, R39 ;  /* 0x0000002754547221 */ /* 0x000fc60000010000 */
[----:B------:R-:W-:Y:S01]  /*11780*/  FADD.FTZ R5, R83, R22 ;  /* 0x0000001653057221 */ /* 0x000fe20000010000 */
[----:B------:R-:W-:-:S03]  /*11790*/  FMUL.FTZ R90, R90, R6 ;  /* 0x000000065a5a7220 */ /* 0x000fc60000410000 */
        /* <DEDUP_REMOVED lines=43> */
[----:B----4-:R0:W-:Y:S04]  /*11a50*/  STSM.16.M88.4 [R41], R24 ;  /* 0x0000001829007844 */ /* 0x0101e80000000200 */
[----:B------:R0:W-:Y:S04]  /*11a60*/  STSM.16.M88.4 [R139+0x6000], R28 ;  /* 0x0060001c8b007844 */ /* 0x0001e80000000200 */
[----:B------:R0:W-:Y:S01]  /*11a70*/  STSM.16.M88.4 [R138+0x6000], R32 ;  /* 0x006000208a007844 */ /* 0x0001e20000000200 */
[----:B------:R1:W-:Y:S06]  /*11a80*/  MEMBAR.ALL.CTA ;  /* 0x0000000000007992 */ /* 0x0003ec0000008000 */
[----:B-1----:R-:W1:Y:S01]  /*11a90*/  FENCE.VIEW.ASYNC.S ;  /* 0x00000000000073c6 */ /* 0x002e620000000000 */
        /* <DEDUP_REMOVED lines=9> */
[----:B------:R-:W-:Y:S01]  /*11b30*/  IMAD.MOV.U32 R6, RZ, RZ, R21 ;  /* 0x000000ffff067224 */ /* 0x000fe200078e0015 */
[C---:B--2---:R-:W-:Y:S01]  /*11b40*/  ISETP.GT.AND P3, PT, R4.reuse, R17, PT ;  /* 0x000000110400720c */ /* 0x044fe20003f64270 */
[----:B------:R-:W-:Y:S02]  /*11b50*/  VIADD R4, R4, 0xffffffff ;  /* 0xffffffff04047836 */ /* 0x000fe40000000000 */
[----:B------:R-:W-:Y:S01]  /*11b60*/  IMAD.MOV.U32 R17, RZ, RZ, R10 ;  /* 0x000000ffff117224 */ /* 0x000fe200078e000a */
[----:B-1----:R-:W-:-:S09]  /*11b70*/  NOP ;  /* 0x0000000000007918 */ /* 0x002fd20000000000 */
[----:B0-----:R-:W-:Y:S05]  /*11b80*/  @P3 BRA `(.L_x_9507) ;  /* 0xffffffcc00183947 */ /* 0x001fea000383ffff */
[----:B------:R-:W-:Y:S02]  /*11b90*/  IMAD.MOV.U32 R6, RZ, RZ, R21 ;  /* 0x000000ffff067224 */ /* 0x000fe400078e0015 */
[----:B------:R-:W-:Y:S02]  /*11ba0*/  IMAD.MOV.U32 R3, RZ, RZ, R14 ;  /* 0x000000ffff037224 */ /* 0x000fe400078e000e */
[----:B------:R-:W-:Y:S02]  /*11bb0*/  IMAD.MOV.U32 R17, RZ, RZ, R10 ;  /* 0x000000ffff117224 */ /* 0x000fe400078e000a */
[----:B------:R-:W-:-:S07]  /*11bc0*/  IMAD.MOV.U32 R22, RZ, RZ, R11 ;  /* 0x000000ffff167224 */ /* 0x000fce00078e000b */
.L_x_9489:
[----:B------:R-:W2:Y:S01]  /*11bd0*/  LDL R11, [R1+0x40] ;  /* 0x00004000010b7983 */ /* 0x000ea20000100800 */
[----:B------:R-:W0:Y:S03]  /*11be0*/  LDC R10, c[0x0][0x9e4] ;  /* 0x00027900ff0a7b82 */ /* 0x000e260000000800 */
[----:B------:R-:W2:Y:S04]  /*11bf0*/  LDL R8, [R1+0x30] ;  /* 0x0000300001087983 */ /* 0x000ea80000100800 */
[----:B------:R-:W3:Y:S01]  /*11c00*/  LDL.LU R9, [R1+0x34] ;  /* 0x0000340001097983 */ /* 0x000ee20000300800 */
[----:B0-----:R-:W-:Y:S02]  /*11c10*/  ISETP.GE.AND P5, PT, R10, 0x1, PT ;  /* 0x000000010a00780c */ /* 0x001fe40003fa6270 */
[----:B--2---:R-:W-:-:S05]  /*11c20*/  IADD3 R8, R8, 0xc0, -R11 ;  /* 0x000000c008087810 */ /* 0x004fca0007ffe80b */
[----:B---3--:R-:W-:-:S04]  /*11c30*/  IMAD R9, R9, 0xc0, R8 ;  /* 0x000000c009097824 */ /* 0x008fc800078e0208 */
[----:B------:R-:W-:Y:S02]  /*11c40*/  IMAD.IADD R20, R9, 0x1, -R20 ;  /* 0x0000000109147824 */ /* 0x000fe400078e0a14 */
[----:B------:R-:W-:Y:S05]  /*11c50*/  @!P5 BRA `(.L_x_9508) ;  /* 0x000000000048d947 */ /* 0x000fea0003800000 */
[----:B------:R-:W-:Y:S01]  /*11c60*/  IMAD.MOV.U32 R11, RZ, RZ, R9 ;  /* 0x000000ffff0b7224 */ /* 0x000fe200078e0009 */
[----:B------:R-:W-:Y:S04]  /*11c70*/  BSSY B0, `(.L_x_9509) ;  /* 0x000000e000007945 */ /* 0x000fe80003800000 */
        /* <DEDUP_REMOVED lines=9> */
.L_x_9510:
[----:B------:R-:W-:-:S13]  /*11d10*/  ISETP.NE.AND P2, PT, R10, 0x1, PT ;  /* 0x000000010a00780c */ /* 0x000fda0003f45270 */
[----:B------:R-:W0:Y:S02]  /*11d20*/  @P2 LDC.64 R8, c[0x0][0x9e8] ;  /* 0x00027a00ff082b82 */ /* 0x000e240000000a00 */
[----:B0-----:R-:W-:-:S05]  /*11d30*/  @P2 IMAD.HI.U32 R8, R11, R8, RZ ;  /* 0x000000080b082227 */ /* 0x001fca00078e00ff */
[----:B------:R-:W-:-:S07]  /*11d40*/  @P2 SHF.R.U32.HI R11, RZ, R9, R8 ;  /* 0x00000009ff0b2219 */ /* 0x000fce0000011608 */
.L_x_9511:
[----:B------:R-:W-:Y:S05]  /*11d50*/  BSYNC B0 ;  /* 0x0000000000007941 */ /* 0x000fea0003800000 */
.L_x_9509:
[----:B------:R-:W-:-:S05]  /*11d60*/  IMAD R11, R11, R10, RZ ;  /* 0x0000000a0b0b7224 */ /* 0x000fca00078e02ff */
[----:B------:R-:W-:-:S07]  /*11d70*/  VIMNMX R20, R20, R11, !PT ;  /* 0x0000000b14147248 */ /* 0x000fce0007fe0100 */
.L_x_9508:
[----:B------:R-:W2:Y:S01]  /*11d80*/  LDL R8, [R1+0x38] ;  /* 0x0000380001087983 */ /* 0x000ea20000100800 */
[----:B------:R-:W-:-:S05]  /*11d90*/  VIADD R20, R20, 0x7f ;  /* 0x0000007f14147836 */ /* 0x000fca0000000000 */
[----:B------:R-:W-:-:S04]  /*11da0*/  SHF.R.S32.HI R9, RZ, 0x1f, R20 ;  /* 0x0000001fff097819 */ /* 0x000fc80000011414 */
[----:B------:R-:W-:-:S04]  /*11db0*/  LEA.HI R9, R9, R20, RZ, 0x7 ;  /* 0x0000001409097211 */ /* 0x000fc800078f38ff */
[----:B------:R-:W-:-:S04]  /*11dc0*/  SHF.R.S32.HI R9, RZ, 0x7, R9 ;  /* 0x00000007ff097819 */ /* 0x000fc80000011409 */
[----:B--2---:R-:W-:-:S04]  /*11dd0*/  VIMNMX R142, R8, R9, !PT ;  /* 0x00000009088e7248 */ /* 0x004fc80007fe0100 */
[----:B------:R-:W-:-:S13]  /*11de0*/  ISETP.GE.AND P2, PT, R4, R142, PT ;  /* 0x0000008e0400720c */ /* 0x000fda0003f46270 */
[----:B------:R-:W-:Y:S05]  /*11df0*/  @!P2 BRA `(.L_x_9512) ;  /* 0x0000002000e0a947 */ /* 0x000fea0003800000 */
[----:B------:R-:W-:Y:S02]  /*11e00*/  IMAD.MOV.U32 R9, RZ, RZ, R6 ;  /* 0x000000ffff097224 */ /* 0x000fe400078e0006 */
[----:B------:R-:W-:Y:S02]  /*11e10*/  IMAD.MOV.U32 R8, RZ, RZ, R3 ;  /* 0x000000ffff087224 */ /* 0x000fe400078e0003 */
[----:B------:R-:W-:Y:S02]  /*11e20*/  IMAD.MOV.U32 R10, RZ, RZ, R22 ;  /* 0x000000ffff0a7224 */ /* 0x000fe400078e0016 */
[----:B------:R-:W-:-:S07]  /*11e30*/  IMAD.MOV.U32 R11, RZ, RZ, R17 ;  /* 0x000000ffff0b7224 */ /* 0x000fce00078e0011 */
.L_x_9522:
        /* <DEDUP_REMOVED lines=11> */
.L_x_9514:
[----:B------:R-:W-:Y:S01]  /*11ef0*/  IMAD R0, R17, 0x8, R2 ;  /* 0x0000000811007824 */ /* 0x000fe200078e0202 */
[----:B------:R-:W-:-:S04]  /*11f00*/  SHF.L.U32 R3, R22, 0x1f, RZ ;  /* 0x0000001f16037819 */ /* 0x000fc800000006ff */
[----:B------:R0:W1:Y:S01]  /*11f10*/  SYNCS.PHASECHK.TRANS64.TRYWAIT P3, [R0+URZ+0x2d830], R3 ;  /* 0x02d83003000075a7 */ /* 0x000062000806017f */
[----:B------:R-:W-:Y:S05]  /*11f20*/  @!P0 BRA `(.L_x_9515) ;  /* 0x0000000000048947 */ /* 0x000fea0003800000 */
[----:B------:R-:W-:Y:S01]  /*11f30*/  BPT.TRAP 0x1 ;  /* 0x000000040000795c */ /* 0x000fe20000300000 */
.L_x_9515:
[----:B------:R-:W-:Y:S04]  /*11f40*/  BSSY B0, `(.L_x_9513) ;  /* 0x0000004000007945 */ /* 0x000fe80003800000 */
[----:B-1----:R-:W-:Y:S05]  /*11f50*/  @P3 BRA `(.L_x_9516) ;  /* 0x0000000000083947 */ /* 0x002fea0003800000 */
[----:B------:R-:W1:Y:S02]  /*11f60*/  SYNCS.PHASECHK.TRANS64.TRYWAIT P3, [R0+URZ+0x2d830], R3 ;  /* 0x02d83003000075a7 */ /* 0x000e64000806017f */
[----:B-1----:R-:W-:Y:S05]  /*11f70*/  @!P3 BRA `(.L_x_9517) ;  /* 0x000000e400a4b947 */ /* 0x002fea0003800000 */
.L_x_9516:
[----:B------:R-:W-:Y:S05]  /*11f80*/  BSYNC B0 ;  /* 0x0000000000007941 */ /* 0x000fea0003800000 */
.L_x_9513:
[----:B01----:R-:W2:Y:S01]  /*11f90*/  LDL R3, [R1+0x10] ;  /* 0x0000100001037983 */ /* 0x003ea20000100800 */
[----:B------:R-:W0:Y:S01]  /*11fa0*/  S2R R0, SR_TID.X ;  /* 0x0000000000007919 */ /* 0x000e220000002100 */
        /* <DEDUP_REMOVED lines=59> */
.L_x_9519:
[----:B------:R-:W-:Y:S01]  /*12360*/  SHF.L.U32 R0, R10, 0x1f, RZ ;  /* 0x0000001f0a007819 */ /* 0x000fe200000006ff */
[----:B------:R-:W-:-:S04]  /*12370*/  IMAD R3, R11, 0x8, R2 ;  /* 0x000000080b037824 */ /* 0x000fc800078e0202 */
[----:B------:R0:W1:Y:S01]  /*12380*/  SYNCS.PHASECHK.TRANS64.TRYWAIT P2, [R3+URZ+0x2d850], R0 ;  /* 0x02d85000030075a7 */ /* 0x000062000804017f */
[----:B------:R-:W-:Y:S05]  /*12390*/  @!P0 BRA `(.L_x_9520) ;  /* 0x0000000000048947 */ /* 0x000fea0003800000 */
[----:B------:R-:W-:Y:S01]  /*123a0*/  BPT.TRAP 0x1 ;  /* 0x000000040000795c */ /* 0x000fe20000300000 */
.L_x_9520:
[----:B-1----:R-:W-:Y:S05]  /*123b0*/  @P2 BRA `(.L_x_9518) ;  /* 0x0000000000082947 */ /* 0x002fea0003800000 */
[----:B------:R-:W1:Y:S02]  /*123c0*/  SYNCS.PHASECHK.TRANS64.TRYWAIT P2, [R3+URZ+0x2d850], R0 ;  /* 0x02d85000030075a7 */ /* 0x000e64000804017f */
[----:B-1----:R-:W-:Y:S05]  /*123d0*/  @!P2 BRA `(.L_x_9521) ;  /* 0x000000e000a0a947 */ /* 0x002fea0003800000 */
.L_x_9518:
[----:B------:R-:W2:Y:S01]  /*123e0*/  S2R R10, SR_TID.X ;  /* 0x00000000000a7919 */ /* 0x000ea20000002100 */
[----:B01----:R-:W-:Y:S01]  /*123f0*/  VIADD R0, R2, 0x400 ;  /* 0x0000040002007836 */ /* 0x003fe20000000000 */
[----:B------:R-:W-:Y:S05]  /*12400*/  WARPSYNC.ALL ;  /* 0x0000000000007948 */ /* 0x000fea0003800000 */
[----:B------:R-:W-:-:S04]  /*12410*/  SHF.R.U32.HI R0, RZ, 0x4, R0 ;  /* 0x00000004ff007819 */ /* 0x000fc80000011600 */
[----:B------:R-:W-:-:S04]  /*12420*/  LOP3.LUT R20, R0, 0x3fff, RZ, 0xc0, !PT ;  /* 0x00003fff00147812 */ /* 0x000fc800078ec0ff */
[----:B------:R-:W-:Y:S02]  /*12430*/  LOP3.LUT R20, R20, 0x2000000, RZ, 0xfc, !PT ;  /* 0x0200000014147812 */ /* 0x000fe400078efcff */
[----:B--2---:R-:W-:Y:S02]  /*12440*/  SHF.R.U32.HI R6, RZ, 0x7, R10 ;  /* 0x00000007ff067819 */ /* 0x004fe4000001160a */
[----:B------:R-:W-:-:S03]  /*12450*/  ISETP.GE.U32.AND P2, PT, R10, 0x180, PT ;  /* 0x000001800a00780c */ /* 0x000fc60003f46070 */
[----:B------:R-:W-:-:S05]  /*12460*/  VIADD R14, R6, 0x9 ;  /* 0x00000009060e7836 */ /* 0x000fca0000000000 */
[----:B------:R-:W-:Y:S02]  /*12470*/  SEL R14, R14, 0x9, !P2 ;  /* 0x000000090e0e7807 */ /* 0x000fe40005000000 */
[----:B------:R-:W-:Y:S01]  /*12480*/  FMNMX.FTZ R0, R24, R8, !PT ;  /* 0x0000000818007209 */ /* 0x000fe20007810000 */
[----:B------:R-:W2:Y:S01]  /*12490*/  LDL R143, [R1+0x14] ;  /* 0x00001400018f7983 */ /* 0x000ea20000100800 */
[----:B------:R-:W-:Y:S02]  /*124a0*/  IMAD R20, R11, 0x600, R20 ;  /* 0x000006000b147824 */ /* 0x000fe400078e0214 */
[----:B------:R-:W-:Y:S01]  /*124b0*/  FMNMX.FTZ R0, R25, R0, !PT ;  /* 0x0000000019007209 */ /* 0x000fe20007810000 */
[----:B------:R-:W-:Y:S02]  /*124c0*/  IMAD.MOV.U32 R21, RZ, RZ, -0x7fffffe0 ;  /* 0x80000020ff157424 */ /* 0x000fe400078e00ff */
[----:B------:R-:W-:Y:S01]  /*124d0*/  VIADD R140, R20, 0x40 ;  /* 0x00000040148c7836 */ /* 0x000fe20000000000 */
[----:B------:R-:W-:Y:S01]  /*124e0*/  FMNMX.FTZ R0, R28, R0, !PT ;  /* 0x000000001c007209 */ /* 0x000fe20007810000 */
[----:B------:R-:W-:Y:S01]  /*124f0*/  IMAD.MOV.U32 R141, RZ, RZ, -0x7fffffe0 ;  /* 0x80000020ff8d7424 */ /* 0x000fe200078e00ff */
[----:B------:R-:W-:-:S02]  /*12500*/  R2UR UR14, R20 ;  /* 0x00000000140e72ca */ /* 0x000fc400000e0000 */
[----:B------:R-:W-:Y:S02]  /*12510*/  FMNMX.FTZ R0, R29, R0, !PT ;  /* 0x000000001d007209 */ /* 0x000fe40007810000 */
[----:B------:R-:W-:Y:S01]  /*12520*/  R2UR UR18, R140 ;  /* 0x000000008c1272ca */ /* 0x000fe200000e0000 */
[----:B------:R-:W-:Y:S01]  /*12530*/  VIADD R140, R20, 0x80 ;  /* 0x00000080148c7836 */ /* 0x000fe20000000000 */
[----:B------:R-:W-:Y:S02]  /*12540*/  FMNMX.FTZ R0, R32, R0, !PT ;  /* 0x0000000020007209 */ /* 0x000fe40007810000 */
[----:B------:R-:W-:Y:S02]  /*12550*/  R2UR UR15, R21 ;  /* 0x00000000150f72ca */ /* 0x000fe400000e0000 */
[----:B------:R-:W-:Y:S02]  /*12560*/  FMNMX.FTZ R0, R33, R0, !PT ;  /* 0x0000000021007209 */ /* 0x000fe40007810000 */
[----:B------:R-:W-:Y:S01]  /*12570*/  R2UR UR22, R140 ;  /* 0x000000008c1672ca */ /* 0x000fe200000e0000 */
[----:B------:R-:W-:Y:S01]  /*12580*/  VIADD R140, R20, 0xc0 ;  /* 0x000000c0148c7836 */ /* 0x000fe20000000000 */
[----:B------:R-:W-:-:S02]  /*12590*/  FMNMX.FTZ R0, R36, R0, !PT ;  /* 0x0000000024007209 */ /* 0x000fc40007810000 */
[----:B------:R-:W-:Y:S02]  /*125a0*/  R2UR UR47, R21 ;  /* 0x00000000152f72ca */ /* 0x000fe400000e0000 */
[----:B------:R-:W-:Y:S02]  /*125b0*/  FMNMX.FTZ R0, R37, R0, !PT ;  /* 0x0000000025007209 */ /* 0x000fe40007810000 */
[----:B------:R-:W-:Y:S01]  /*125c0*/  R2UR UR26, R140 ;  /* 0x000000008c1a72ca */ /* 0x000fe200000e0000 */
[----:B------:R-:W-:Y:S01]  /*125d0*/  VIADD R140, R20, 0x100 ;  /* 0x00000100148c7836 */ /* 0x000fe20000000000 */
[----:B------:R-:W-:Y:S01]  /*125e0*/  FMNMX.FTZ R0, R40, R0, !PT ;  /* 0x0000000028007209 */ /* 0x000fe20007810000 */
[----:B------:R-:W-:Y:S01]  /*125f0*/  WARPGROUP.ARRIVE ;  /* 0x00000000000079c5 */ /* 0x000fe20000000000 */
[----:B------:R-:W-:Y:S02]  /*12600*/  R2UR UR19, R141 ;  /* 0x000000008d1372ca */ /* 0x000fe400000e0000 */
[----:B------:R-:W-:-:S02]  /*12610*/  FMNMX.FTZ R0, R41, R0, !PT ;  /* 0x0000000029007209 */ /* 0x000fc40007810000 */
[----:B------:R-:W-:Y:S01]  /*12620*/  R2UR UR30, R140 ;  /* 0x000000008c1e72ca */ /* 0x000fe200000e0000 */
[----:B------:R-:W-:Y:S01]  /*12630*/  VIADD R140, R20, 0x140 ;  /* 0x00000140148c7836 */ /* 0x000fe20000000000 */
[----:B------:R-:W-:Y:S02]  /*12640*/  FMNMX.FTZ R0, R44, R0, !PT ;  /* 0x000000002c007209 */ /* 0x000fe40007810000 */
[----:B------:R-:W-:Y:S02]  /*12650*/  R2UR UR23, R141 ;  /* 0x000000008d1772ca */ /* 0x000fe400000e0000 */
[----:B------:R-:W-:Y:S02]  /*12660*/  FMNMX.FTZ R0, R45, R0, !PT ;  /* 0x000000002d007209 */ /* 0x000fe40007810000 */
[----:B------:R-:W-:Y:S01]  /*12670*/  R2UR UR34, R140 ;  /* 0x000000008c2272ca */ /* 0x000fe200000e0000 */
[----:B------:R-:W-:Y:S01]  /*12680*/  VIADD R140, R20, 0x180 ;  /* 0x00000180148c7836 */ /* 0x000fe20000000000 */
[----:B------:R-:W-:Y:S01]  /*12690*/  FMNMX.FTZ R0, R48, R0, !PT ;  /* 0x0000000030007209 */ /* 0x000fe20007810000 */
[----:B------:R-:W-:Y:S01]  /*126a0*/  VIADD R20, R20, 0x1c0 ;  /* 0x000001c014147836 */ /* 0x000fe20000000000 */
[----:B------:R-:W-:-:S02]  /*126b0*/  R2UR UR27, R141 ;  /* 0x000000008d1b72ca */ /* 0x000fc400000e0000 */
[----:B------:R-:W-:Y:S02]  /*126c0*/  FMNMX.FTZ R0, R49, R0, !PT ;  /* 0x0000000031007209 */ /* 0x000fe40007810000 */
[----:B------:R-:W-:Y:S02]  /*126d0*/  R2UR UR46, R20 ;  /* 0x00000000142e72ca */ /* 0x000fe400000e0000 */
[----:B------:R-:W-:Y:S02]  /*126e0*/  FMNMX.FTZ R0, R52, R0, !PT ;  /* 0x0000000034007209 */ /* 0x000fe40007810000 */
[----:B------:R-:W-:Y:S02]  /*126f0*/  R2UR UR31, R141 ;  /* 0x000000008d1f72ca */ /* 0x000fe400000e0000 */
[----:B------:R-:W-:Y:S02]  /*12700*/  FMNMX.FTZ R0, R53, R0, !PT ;  /* 0x0000000035007209 */ /* 0x000fe40007810000 */
[----:B------:R-:W-:-:S02]  /*12710*/  R2UR UR35, R141 ;  /* 0x000000008d2372ca */ /* 0x000fc400000e0000 */
[----:B------:R-:W-:Y:S02]  /*12720*/  FMNMX.FTZ R0, R56, R0, !PT ;  /* 0x0000000038007209 */ /* 0x000fe40007810000 */
[----:B------:R-:W-:Y:S02]  /*12730*/  R2UR UR42, R140 ;  /* 0x000000008c2a72ca */ /* 0x000fe400000e0000 */
[----:B------:R-:W-:Y:S02]  /*12740*/  FMNMX.FTZ R0, R57, R0, !PT ;  /* 0x0000000039007209 */ /* 0x000fe40007810000 */
        /* <DEDUP_REMOVED lines=19> */
[----:B------:R-:W0:Y:S03]  /*12880*/  LDC R0, c[0x0][0x988] ;  /* 0x00026200ff007b82 */ /* 0x000e260000000800 */
[----:B------:R-:W-:-:S04]  /*12890*/  FADD.FTZ R6, -R3, R8 ;  /* 0x0000000803067221 */ /* 0x000fc80000010100 */
[-C--:B0-----:R-:W-:Y:S01]  /*128a0*/  FMUL.FTZ R6, R6, R0.reuse ;  /* 0x0000000006067220 */ /* 0x081fe20000410000 */
[----:B------:R-:W-:-:S03]  /*128b0*/  FMUL.FTZ R15, R3, R0 ;  /* 0x00000000030f7220 */ /* 0x000fc60000410000 */
        /* <DEDUP_REMOVED lines=9> */
[----:B0-----:R-:W-:Y:S01]  /*12950*/  FMNMX.FTZ R6, R26, R9, !PT ;  /* 0x000000091a067209 */ /* 0x001fe20007810000 */
[-CC-:B------:R-:W-:Y:S01]  /*12960*/  FFMA.FTZ R37, R37, R0.reuse, -R15.reuse ;  /* 0x0000000025257223 */ /* 0x180fe2000001080f */
[-CC-:B------:R-:W-:Y:S01]  /*12970*/  FFMA.FTZ R40, R40, R0.reuse, -R15.reuse ;  /* 0x0000000028287223 */ /* 0x180fe2000001080f */
[--C-:B------:R-:W-:Y:S01]  /*12980*/  FFMA.FTZ R41, R41, R0, -R15.reuse ;  /* 0x0000000029297223 */ /* 0x100fe2000001080f */
[----:B------:R-:W-:Y:S01]  /*12990*/  FMNMX.FTZ R6, R27, R6, !PT ;  /* 0x000000061b067209 */ /* 0x000fe20007810000 */
[-CC-:B------:R-:W-:Y:S01]  /*129a0*/  FFMA.FTZ R44, R44, R0.reuse, -R15.reuse ;  /* 0x000000002c2c7223 */ /* 0x180fe2000001080f */
[--C-:B------:R-:W-:Y:S01]  /*129b0*/  FFMA.FTZ R45, R45, R0, -R15.reuse ;  /* 0x000000002d2d7223 */ /* 0x100fe2000001080f */
[----:B------:R-:W0:Y:S01]  /*129c0*/  MUFU.EX2 R25, R25 ;  /* 0x0000001900197308 */ /* 0x000e220000000800 */
        /* <DEDUP_REMOVED lines=9> */
[----:B-1----:R-:W-:Y:S01]  /*12a60*/  FFMA.FTZ R5, R20, R5, R8 ;  /* 0x0000000514057223 */ /* 0x002fe20000010008 */
[-CC-:B------:R-:W-:Y:S01]  /*12a70*/  FFMA.FTZ R57, R57, R0.reuse, -R15.reuse ;  /* 0x0000000039397223 */ /* 0x180fe2000001080f */
[--C-:B------:R-:W-:Y:S01]  /*12a80*/  FFMA.FTZ R60, R60, R0, -R15.reuse ;  /* 0x000000003c3c7223 */ /* 0x100fe2000001080f */
[----:B------:R-:W-:Y:S01]  /*12a90*/  FMNMX.FTZ R6, R35, R6, !PT ;  /* 0x0000000623067209 */ /* 0x000fe20007810000 */
[-CC-:B------:R-:W-:Y:S01]  /*12aa0*/  FFMA.FTZ R61, R61, R0.reuse, -R15.reuse ;  /* 0x000000003d3d7223 */ /* 0x180fe2000001080f */
[----:B------:R-:W-:Y:S01]  /*12ab0*/  FFMA.FTZ R64, R64, R0, -R15 ;  /* 0x0000000040407223 */ /* 0x000fe2000001080f */
[----:B------:R-:W1:Y:S01]  /*12ac0*/  MUFU.EX2 R29, R29 ;  /* 0x0000001d001d7308 */ /* 0x000e620000000800 */
[----:B------:R-:W-:Y:S01]  /*12ad0*/  FMNMX.FTZ R6, R38, R6, !PT ;  /* 0x0000000626067209 */ /* 0x000fe20007810000 */
[C---:B0-----:R-:W-:Y:S01]  /*12ae0*/  FADD.FTZ R5, R25.reuse, R5 ;  /* 0x0000000519057221 */ /* 0x041fe20000010000 */
[----:B------:R-:W-:Y:S01]  /*12af0*/  F2FP.F16.F32.PACK_AB R8, R25, R8 ;  /* 0x000000081908723e */ /* 0x000fe200000000ff */
[--C-:B------:R-:W-:Y:S01]  /*12b00*/  FFMA.FTZ R65, R65, R0, -R15.reuse ;  /* 0x0000000041417223 */ /* 0x100fe2000001080f */
[----:B------:R-:W-:Y:S01]  /*12b10*/  FMNMX.FTZ R6, R39, R6, !PT ;  /* 0x0000000627067209 */ /* 0x000fe20007810000 */
[-CC-:B------:R-:W-:Y:S01]  /*12b20*/  FFMA.FTZ R68, R68, R0.reuse, -R15.reuse ;  /* 0x0000000044447223 */ /* 0x180fe2000001080f */
[-CC-:B------:R-:W-:Y:S01]  /*12b30*/  FFMA.FTZ R69, R69, R0.reuse, -R15.reuse ;  /* 0x0000000045457223 */ /* 0x180fe2000001080f */
[----:B------:R-:W-:Y:S01]  /*12b40*/  FFMA.FTZ R72, R72, R0, -R15 ;  /* 0x0000000048487223 */ /* 0x000fe2000001080f */
[----:B------:R-:W-:Y:S01]  /*12b50*/  FMNMX.FTZ R6, R42, R6, !PT ;  /* 0x000000062a067209 */ /* 0x000fe20007810000 */
[----:B---3--:R-:W-:Y:S01]  /*12b60*/  FADD.FTZ R5, R10, R5 ;  /* 0x000000050a057221 */ /* 0x008fe20000010000 */
[-CC-:B------:R-:W-:Y:S01]  /*12b70*/  FFMA.FTZ R73, R73, R0.reuse, -R15.reuse ;  /* 0x0000000049497223 */ /* 0x180fe2000001080f */
[--C-:B------:R-:W-:Y:S01]  /*12b80*/  FFMA.FTZ R76, R76, R0, -R15.reuse ;  /* 0x000000004c4c7223 */ /* 0x100fe2000001080f */
[----:B------:R-:W-:Y:S01]  /*12b90*/  FMNMX.FTZ R6, R43, R6, !PT ;  /* 0x000000062b067209 */ /* 0x000fe20007810000 */
[-CC-:B------:R-:W-:Y:S01]  /*12ba0*/  FFMA.FTZ R77, R77, R0.reuse, -R15.reuse ;  /* 0x000000004d4d7223 */ /* 0x180fe2000001080f */
[-CC-:B------:R-:W-:Y:S01]  /*12bb0*/  FFMA.FTZ R80, R80, R0.reuse, -R15.reuse ;  /* 0x0000000050507223 */ /* 0x180fe2000001080f */
[----:B------:R-:W-:Y:S01]  /*12bc0*/  FFMA.FTZ R81, R81, R0, -R15 ;  /* 0x0000000051517223 */ /* 0x000fe2000001080f */
[----:B------:R-:W-:Y:S01]  /*12bd0*/  FMNMX.FTZ R6, R46, R6, !PT ;  /* 0x000000062e067209 */ /* 0x000fe20007810000 */
[C---:B-1----:R-:W-:Y:S01]  /*12be0*/  FADD.FTZ R5, R29.reuse, R5 ;  /* 0x000000051d057221 */ /* 0x042fe20000010000 */
[----:B------:R-:W-:Y:S01]  /*12bf0*/  F2FP.F16.F32.PACK_AB R10, R29, R10 ;  /* 0x0000000a1d0a723e */ /* 0x000fe200000000ff */
[--C-:B------:R-:W-:Y:S01]  /*12c00*/  FFMA.FTZ R84, R84, R0, -R15.reuse ;  /* 0x0000000054547223 */ /* 0x100fe2000001080f */
[----:B------:R-:W-:Y:S01]  /*12c10*/  FMNMX.FTZ R6, R47, R6, !PT ;  /* 0x000000062f067209 */ /* 0x000fe20007810000 */
[----:B------:R-:W-:-:S02]  /*12c20*/  FFMA.FTZ R15, R85, R0, -R15 ;  /* 0x00000000550f7223 */ /* 0x000fc4000001080f */
[----:B------:R-:W3:Y:S01]  /*12c30*/  LDL R85, [R1+0x28] ;  /* 0x0000280001557983 */ /* 0x000ee20000100800 */
        /* <DEDUP_REMOVED lines=9> */
[----:B--2---:R-:W-:Y:S02]  /*12cd0*/  LOP3.LUT R24, R143, 0x10000, RZ, 0xfc, !PT ;  /* 0x000100008f187812 */ /* 0x004fe400078efcff */
        /* <DEDUP_REMOVED lines=14> */
[----:B------:R-:W-:Y:S02]  /*12dc0*/  R2UR UR12, R24 ;  /* 0x00000000180c72ca */ /* 0x000fe400000e0000 */
[----:B0-----:R-:W-:-:S05]  /*12dd0*/  FMNMX.FTZ R6, R6, R21, !PT ;  /* 0x0000001506067209 */ /* 0x001fca0007810000 */
        /* <DEDUP_REMOVED lines=33> */
[----:B------:R-:W-:-:S05]  /*12ff0*/  IMAD.MOV.U32 R25, RZ, RZ, 0x40000040 ;  /* 0x40000040ff197424 */ /* 0x000fca00078e00ff */
[----:B------:R-:W-:-:S13]  /*13000*/  R2UR UR13, R25 ;  /* 0x00000000190d72ca */ /* 0x000fda00000e0000 */
[----:B------:R-:W-:Y:S01]  /*13010*/  HGMMA.64x96x16.F32 R88, gdesc[UR12].tnspB, R88, gsb0 ;  /* 0x416000000c5879f0 */ /* 0x000fe20008000858 */
[----:B------:R-:W-:Y:S02]  /*13020*/  VIADD R26, R24, 0x2 ;  /* 0x00000002181a7836 */ /* 0x000fe40000000000 */
[----:B------:R-:W-:-:S03]  /*13030*/  IMAD.MOV.U32 R27, RZ, RZ, 0x40000040 ;  /* 0x40000040ff1b7424 */ /* 0x000fc600078e00ff */
[----:B------:R-:W-:Y:S02]  /*13040*/  R2UR UR16, R26 ;  /* 0x000000001a1072ca */ /* 0x000fe400000e0000 */
[----:B------:R-:W-:Y:S01]  /*13050*/  R2UR UR17, R27 ;  /* 0x000000001b1172ca */ /* 0x000fe200000e0000 */
[----:B------:R-:W-:Y:S01]  /*13060*/  VIADD R26, R24, 0x4 ;  /* 0x00000004181a7836 */ /* 0x000fe20000000000 */
[----:B------:R-:W-:Y:S02]  /*13070*/  WARPGROUP.DEPBAR.LE gsb0, 0x0 ;  /* 0x00008000000079c5 */ /* 0x000fe40000010000 */
[----:B------:R-:W-:-:S09]  /*13080*/  WARPGROUP.ARRIVE ;  /* 0x00000000000079c5 */ /* 0x000fd20000000000 */
[----:B------:R-:W-:Y:S01]  /*13090*/  HGMMA.64x96x16.F32 R88, gdesc[UR16].tnspB, R88, gsb0 ;  /* 0x41600000105879f0 */ /* 0x000fe20008000858 */
[----:B------:R-:W-:Y:S02]  /*130a0*/  R2UR UR20, R26 ;  /* 0x000000001a1472ca */ /* 0x000fe400000e0000 */
[C---:B------:R-:W-:Y:S01]  /*130b0*/  R2UR UR21, R27.reuse ;  /* 0x000000001b1572ca */ /* 0x040fe200000e0000 */
[----:B------:R-:W-:Y:S01]  /*130c0*/  VIADD R26, R24, 0x6 ;  /* 0x00000006181a7836 */ /* 0x000fe20000000000 */
[----:B------:R-:W-:-:S04]  /*130d0*/  R2UR UR25, R27 ;  /* 0x000000001b1972ca */ /* 0x000fc800000e0000 */
[----:B------:R-:W-:Y:S01]  /*130e0*/  R2UR UR24, R26 ;  /* 0x000000001a1872ca */ /* 0x000fe200000e0000 */
[----:B------:R-:W-:Y:S02]  /*130f0*/  WARPGROUP.DEPBAR.LE gsb0, 0x0 ;  /* 0x00008000000079c5 */ /* 0x000fe40000010000 */
[----:B------:R-:W-:-:S06]  /*13100*/  WARPGROUP.ARRIVE ;  /* 0x00000000000079c5 */ /* 0x000fcc0000000000 */
[----:B------:R-:W-:Y:S01]  /*13110*/  HGMMA.64x96x16.F32 R88, gdesc[UR20].tnspB, R88, gsb0 ;  /* 0x41600000145879f0 */ /* 0x000fe20008000858 */
        /* <DEDUP_REMOVED lines=18> */
[----:B------:R-:W-:Y:S02]  /*13240*/  VIADD R24, R24, 0x606 ;  /* 0x0000060618187836 */ /* 0x000fe40000000000 */
[----:B------:R-:W-:-:S03]  /*13250*/  IMAD.MOV.U32 R25, RZ, RZ, 0x40000040 ;  /* 0x40000040ff197424 */ /* 0x000fc600078e00ff */
[----:B------:R-:W-:Y:S02]  /*13260*/  R2UR UR44, R24 ;  /* 0x00000000182c72ca */ /* 0x000fe400000e0000 */
[----:B------:R-:W-:Y:S01]  /*13270*/  R2UR UR45, R25 ;  /* 0x00000000192d72ca */ /* 0x000fe200000e0000 */
[----:B------:R-:W-:Y:S02]  /*13280*/  WARPGROUP.DEPBAR.LE gsb0, 0x0 ;  /* 0x00008000000079c5 */ /* 0x000fe40000010000 */
[----:B------:R-:W-:-:S06]  /*13290*/  WARPGROUP.ARRIVE ;  /* 0x00000000000079c5 */ /* 0x000fcc0000000000 */
[----:B------:R-:W-:Y:S01]  /*132a0*/  HGMMA.64x96x16.F32 R88, gdesc[UR40].tnspB, R88, gsb0 ;  /* 0x41600000285879f0 */ /* 0x000fe20008000858 */
[----:B------:R-:W-:-:S04]  /*132b0*/  FADD.FTZ R9, -R6, R9 ;  /* 0x0000000906097221 */ /* 0x000fc80000010100 */
[----:B------:R-:W-:Y:S01]  /*132c0*/  FMUL.FTZ R9, R9, R0 ;  /* 0x0000000009097220 */ /* 0x000fe20000410000 */
[----:B------:R-:W-:Y:S01]  /*132d0*/  MUFU.EX2 R28, R28 ;  /* 0x0000001c001c7308 */ /* 0x000fe20000000800 */
[----:B------:R-:W-:Y:S02]  /*132e0*/  WARPGROUP.DEPBAR.LE gsb0, 0x0 ;  /* 0x00008000000079c5 */ /* 0x000fe40000010000 */
[----:B------:R-:W-:-:S06]  /*132f0*/  WARPGROUP.ARRIVE ;  /* 0x00000000000079c5 */ /* 0x000fcc0000000000 */
[----:B------:R-:W-:Y:S01]  /*13300*/  HGMMA.64x96x16.F32 R88, gdesc[UR44].tnspB, R88, gsb0 ;  /* 0x416000002c5879f0 */ /* 0x000fe20008000858 */
[----:B------:R-:W-:Y:S08]  /*13310*/  MUFU.EX2 R29, R9 ;  /* 0x00000009001d7308 */ /* 0x000ff00000000800 */
[----:B------:R0:W1:Y:S08]  /*13320*/  MUFU.EX2 R9, R21 ;  /* 0x0000001500097308 */ /* 0x0000700000000800 */
[----:B------:R-:W2:Y:S01]  /*13330*/  MUFU.EX2 R30, R30 ;  /* 0x0000001e001e7308 */ /* 0x000ea20000000800 */
[----:B0-----:R-:W-:-:S07]  /*13340*/  @!P1 IMAD R21, R17, 0x8, R2 ;  /* 0x0000000811159824 */ /* 0x001fce00078e0202 */
[----:B------:R-:W0:Y:S01]  /*13350*/  MUFU.EX2 R31, R31 ;  /* 0x0000001f001f7308 */ /* 0x000e220000000800 */
[----:B------:R-:W-:Y:S02]  /*13360*/  @!P1 VIADD R21, R21, 0x2d840 ;  /* 0x0002d84015159836 */ /* 0x000fe40000000000 */
[----:B-1----:R-:W-:Y:S01]  /*13370*/  FFMA.FTZ R7, R29, R7, R9 ;  /* 0x000000071d077223 */ /* 0x002fe20000010009 */
[C---:B------:R-:W-:Y:S02]  /*13380*/  F2FP.F16.F32.PACK_AB R9, R28.reuse, R9 ;  /* 0x000000091c09723e */ /* 0x040fe400000000ff */
[----:B------:R-:W-:Y:S02]  /*13390*/  @!P1 PRMT R21, RZ, 0x654, R21 ;  /* 0x00000654ff159816 */ /* 0x000fe40000000015 */
[----:B------:R-:W-:Y:S01]  /*133a0*/  MUFU.EX2 R33, R33 ;  /* 0x0000002100217308 */ /* 0x000fe20000000800 */
[----:B------:R-:W-:-:S04]  /*133b0*/  FADD.FTZ R7, R28, R7 ;  /* 0x000000071c077221 */ /* 0x000fc80000010000 */
[----:B--2---:R-:W-:-:S04]  /*133c0*/  FADD.FTZ R7, R30, R7 ;  /* 0x000000071e077221 */ /* 0x004fc80000010000 */
[----:B0-----:R-:W-:Y:S01]  /*133d0*/  FADD.FTZ R7, R31, R7 ;  /* 0x000000071f077221 */ /* 0x001fe20000010000 */
[----:B------:R-:W-:Y:S02]  /*133e0*/  WARPGROUP.DEPBAR.LE gsb0, 0x0 ;  /* 0x00008000000079c5 */ /* 0x000fe40000010000 */
[----:B------:R0:W-:Y:S06]  /*133f0*/  BAR.ARV R14, 0x100 ;  /* 0x0004000e0000751d */ /* 0x0001ec0000002000 */
[----:B------:R-:W-:Y:S01]  /*13400*/  @!P1 SYNCS.ARRIVE.TRANS64.RED.A1T0 RZ, [R21+URZ], RZ ;  /* 0x000000ff15ff99a7 */ /* 0x000fe2000810043f */
[----:B0-----:R-:W-:-:S04]  /*13410*/  @!P1 IMAD R14, R11, 0x8, R2 ;  /* 0x000000080b0e9824 */ /* 0x001fc800078e0202 */
[----:B------:R-:W-:Y:S01]  /*13420*/  @!P1 VIADD R14, R14, 0x2d860 ;  /* 0x0002d8600e0e9836 */ /* 0x000fe20000000000 */
[----:B------:R-:W-:-:S04]  /*13430*/  F2FP.F16.F32.PACK_AB R11, R31, R30 ;  /* 0x0000001e1f0b723e */ /* 0x000fc800000000ff */
[----:B------:R-:W-:-:S04]  /*13440*/  @!P1 PRMT R14, RZ, 0x654, R14 ;  /* 0x00000654ff0e9816 */ /* 0x000fc8000000000e */
[----:B------:R0:W-:Y:S01]  /*13450*/  @!P1 SYNCS.ARRIVE.TRANS64.RED.A1T0 RZ, [R14+URZ], RZ ;  /* 0x000000ff0eff99a7 */ /* 0x0001e2000810043f */
[----:B------:R1:W-:Y:S01]  /*13460*/  STSM.16.M88.4 [R137+0x21800], R8 ;  /* 0x0218000889007844 */ /* 0x0003e20000000200 */
[----:B0-----:R-:W-:Y:S08]  /*13470*/  MUFU.EX2 R14, R35 ;  /* 0x00000023000e7308 */ /* 0x001ff00000000800 */
[----:B-1----:R-:W0:Y:S08]  /*13480*/  MUFU.EX2 R8, R32 ;  /* 0x0000002000087308 */ /* 0x002e300000000800 */
[----:B------:R-:W1:Y:S08]  /*13490*/  MUFU.EX2 R9, R34 ;  /* 0x0000002200097308 */ /* 0x000e700000000800 */
[----:B------:R-:W2:Y:S01]  /*134a0*/  MUFU.EX2 R10, R36 ;  /* 0x00000024000a7308 */ /* 0x000ea20000000800 */
[----:B0-----:R-:W-:-:S04]  /*134b0*/  FADD.FTZ R5, R8, R5 ;  /* 0x0000000508057221 */ /* 0x001fc80000010000 */
[----:B------:R-:W-:Y:S01]  /*134c0*/  FADD.FTZ R5, R33, R5 ;  /* 0x0000000521057221 */ /* 0x000fe20000010000 */
[----:B-1----:R-:W-:-:S03]  /*134d0*/  FADD.FTZ R21, R9, R7 ;  /* 0x0000000709157221 */ /* 0x002fc60000010000 */
[----:B--2---:R-:W-:Y:S01]  /*134e0*/  FADD.FTZ R7, R10, R5 ;  /* 0x000000050a077221 */ /* 0x004fe20000010000 */
[----:B------:R-:W-:Y:S02]  /*134f0*/  FADD.FTZ R5, R14, R21 ;  /* 0x000000150e057221 */ /* 0x000fe40000010000 */
[----:B------:R-:W2:Y:S01]  /*13500*/  LDL R21, [R1+0x2c] ;  /* 0x00002c0001157983 */ /* 0x000ea20000100800 */
[----:B------:R-:W0:Y:S08]  /*13510*/  MUFU.EX2 R37, R37 ;  /* 0x0000002500257308 */ /* 0x000e300000000800 */
[----:B------:R-:W1:Y:S08]  /*13520*/  MUFU.EX2 R11, R38 ;  /* 0x00000026000b7308 */ /* 0x000e700000000800 */
[----:B------:R-:W4:Y:S08]  /*13530*/  MUFU.EX2 R24, R40 ;  /* 0x0000002800187308 */ /* 0x000f300000000800 */
[----:B------:R-:W5:Y:S08]  /*13540*/  MUFU.EX2 R39, R39 ;  /* 0x0000002700277308 */ /* 0x000f700000000800 */
[----:B------:R-:W3:Y:S08]  /*13550*/  MUFU.EX2 R41, R41 ;  /* 0x0000002900297308 */ /* 0x000ef00000000800 */
[----:B------:R-:W3:Y:S01]  /*13560*/  MUFU.EX2 R25, R42 ;  /* 0x0000002a00197308 */ /* 0x000ee20000000800 */
[----:B0-----:R-:W-:Y:S01]  /*13570*/  FADD.FTZ R7, R37, R7 ;  /* 0x0000000725077221 */ /* 0x001fe20000010000 */
[----:B-1----:R-:W-:-:S06]  /*13580*/  FADD.FTZ R5, R11, R5 ;  /* 0x000000050b057221 */ /* 0x002fcc0000010000 */
[----:B------:R-:W0:Y:S08]  /*13590*/  MUFU.EX2 R26, R44 ;  /* 0x0000002c001a7308 */ /* 0x000e300000000800 */
[----:B------:R-:W1:Y:S01]  /*135a0*/  MUFU.EX2 R43, R43 ;  /* 0x0000002b002b7308 */ /* 0x000e620000000800 */
[----:B----4-:R-:W-:Y:S01]  /*135b0*/  FADD.FTZ R7, R24, R7 ;  /* 0x0000000718077221 */ /* 0x010fe20000010000 */
[----:B-----5:R-:W-:-:S06]  /*135c0*/  FADD.FTZ R5, R39, R5 ;  /* 0x0000000527057221 */ /* 0x020fcc0000010000 */
[----:B------:R-:W4:Y:S08]  /*135d0*/  MUFU.EX2 R45, R45 ;  /* 0x0000002d002d7308 */ /* 0x000f300000000800 */
[----:B------:R-:W5:Y:S01]  /*135e0*/  MUFU.EX2 R27, R46 ;  /* 0x0000002e001b7308 */ /* 0x000f620000000800 */
[----:B---3--:R-:W-:Y:S01]  /*135f0*/  FADD.FTZ R7, R41, R7 ;  /* 0x0000000729077221 */ /* 0x008fe20000010000 */
[----:B------:R-:W-:-:S06]  /*13600*/  FADD.FTZ R5, R25, R5 ;  /* 0x0000000519057221 */ /* 0x000fcc0000010000 */
        /* <DEDUP_REMOVED lines=30> */
[----:B------:R-:W-:Y:S01]  /*137f0*/  F2FP.F16.F32.PACK_AB R9, R14, R9 ;  /* 0x000000090e09723e */ /* 0x000fe200000000ff */
[----:B----4-:R-:W-:-:S06]  /*13800*/  FADD.FTZ R7, R57, R7 ;  /* 0x0000000739077221 */ /* 0x010fcc0000010000 */
[----:B------:R-:W4:Y:S01]  /*13810*/  MUFU.EX2 R64, R64 ;  /* 0x0000004000407308 */ /* 0x000f220000000800 */
[----:B-----5:R-:W-:-:S07]  /*13820*/  FADD.FTZ R14, R58, R5 ;  /* 0x000000053a0e7221 */ /* 0x020fce0000010000 */
        /* <DEDUP_REMOVED lines=15> */
[----:B------:R-:W3:Y:S01]  /*13920*/  MUFU.EX2 R71, R71 ;  /* 0x0000004700477308 */ /* 0x000ee20000000800 */
[----:B0-----:R-:W-:Y:S01]  /*13930*/  FADD.FTZ R28, R68, R7 ;  /* 0x00000007441c7221 */ /* 0x001fe20000010000 */
[----:B------:R-:W-:Y:S01]  /*13940*/  F2FP.F16.F32.PACK_AB R8, R33, R8 ;  /* 0x000000082108723e */ /* 0x000fe200000000ff */
[----:B-1----:R-:W-:-:S05]  /*13950*/  FADD.FTZ R5, R67, R14 ;  /* 0x0000000e43057221 */ /* 0x002fca0000010000 */
[----:B------:R-:W0:Y:S01]  /*13960*/  MUFU.EX2 R72, R72 ;  /* 0x0000004800487308 */ /* 0x000e220000000800 */
[----:B------:R-:W-:Y:S02]  /*13970*/  F2FP.F16.F32.PACK_AB R10, R37, R10 ;  /* 0x0000000a250a723e */ /* 0x000fe400000000ff */
[----:B------:R-:W-:-:S05]  /*13980*/  F2FP.F16.F32.PACK_AB R11, R39, R11 ;  /* 0x0000000b270b723e */ /* 0x000fca00000000ff */
[----:B------:R-:W-:Y:S01]  /*13990*/  MUFU.EX2 R74, R74 ;  /* 0x0000004a004a7308 */ /* 0x000fe20000000800 */
[----:B----4-:R-:W-:Y:S01]  /*139a0*/  FADD.FTZ R7, R69, R28 ;  /* 0x0000001c45077221 */ /* 0x010fe20000010000 */
[----:B-----5:R-:W-:-:S06]  /*139b0*/  FADD.FTZ R28, R70, R5 ;  /* 0x00000005461c7221 */ /* 0x020fcc0000010000 */
[----:B------:R-:W1:Y:S01]  /*139c0*/  MUFU.EX2 R73, R73 ;  /* 0x0000004900497308 */ /* 0x000e620000000800 */
[----:B------:R4:W-:Y:S01]  /*139d0*/  STSM.16.M88.4 [R85], R8 ;  /* 0x0000000855007844 */ /* 0x0009e20000000200 */
[----:B------:R-:W-:-:S06]  /*139e0*/  F2FP.F16.F32.PACK_AB R24, R41, R24 ;  /* 0x000000182918723e */ /* 0x000fcc00000000ff */
[----:B------:R-:W5:Y:S01]  /*139f0*/  MUFU.EX2 R75, R75 ;  /* 0x0000004b004b7308 */ /* 0x000f620000000800 */
[----:B------:R-:W-:Y:S02]  /*13a00*/  F2FP.F16.F32.PACK_AB R25, R43, R25 ;  /* 0x000000192b19723e */ /* 0x000fe400000000ff */
[----:B------:R-:W-:Y:S02]  /*13a10*/  F2FP.F16.F32.PACK_AB R26, R45, R26 ;  /* 0x0000001a2d1a723e */ /* 0x000fe400000000ff */
[----:B------:R-:W-:-:S03]  /*13a20*/  F2FP.F16.F32.PACK_AB R27, R47, R27 ;  /* 0x0000001b2f1b723e */ /* 0x000fc600000000ff */
[----:B------:R-:W2:Y:S01]  /*13a30*/  MUFU.EX2 R76, R76 ;  /* 0x0000004c004c7308 */ /* 0x000ea20000000800 */
[----:B----4-:R-:W-:Y:S02]  /*13a40*/  F2FP.F16.F32.PACK_AB R8, R49, R48 ;  /* 0x000000303108723e */ /* 0x010fe400000000ff */
[----:B------:R-:W-:Y:S02]  /*13a50*/  F2FP.F16.F32.PACK_AB R9, R51, R50 ;  /* 0x000000323309723e */ /* 0x000fe400000000ff */
[----:B------:R-:W-:-:S03]  /*13a60*/  F2FP.F16.F32.PACK_AB R10, R53, R52 ;  /* 0x00000034350a723e */ /* 0x000fc600000000ff */
[----:B------:R-:W4:Y:S01]  /*13a70*/  MUFU.EX2 R78, R78 ;  /* 0x0000004e004e7308 */ /* 0x000f220000000800 */
[----:B------:R-:W-:Y:S01]  /*13a80*/  F2FP.F16.F32.PACK_AB R11, R55, R54 ;  /* 0x00000036370b723e */ /* 0x000fe200000000ff */
[----:B---3--:R-:W-:Y:S01]  /*13a90*/  FADD.FTZ R5, R71, R28 ;  /* 0x0000001c47057221 */ /* 0x008fe20000010000 */
[----:B------:R-:W-:Y:S05]  /*13aa0*/  STSM.16.M88.4 [R139], R24 ;  /* 0x000000188b007844 */ /* 0x000fea0000000200 */
[----:B------:R-:W3:Y:S01]  /*13ab0*/  MUFU.EX2 R77, R77 ;  /* 0x0000004d004d7308 */ /* 0x000ee20000000800 */
[----:B------:R5:W-:Y:S01]  /*13ac0*/  STSM.16.M88.4 [R138], R8 ;  /* 0x000000088a007844 */ /* 0x000be20000000200 */
[----:B0-----:R-:W-:-:S06]  /*13ad0*/  FADD.FTZ R30, R72, R7 ;  /* 0x00000007481e7221 */ /* 0x001fcc0000010000 */
[----:B------:R-:W0:Y:S01]  /*13ae0*/  MUFU.EX2 R79, R79 ;  /* 0x0000004f004f7308 */ /* 0x000e220000000800 */
[----:B-1----:R-:W-:-:S07]  /*13af0*/  FADD.FTZ R7, R73, R30 ;  /* 0x0000001e49077221 */ /* 0x002fce0000010000 */
[----:B------:R-:W1:Y:S01]  /*13b00*/  MUFU.EX2 R36, R80 ;  /* 0x0000005000247308 */ /* 0x000e620000000800 */
[----:B-----5:R-:W-:-:S07]  /*13b10*/  FADD.FTZ R10, R74, R5 ;  /* 0x000000054a0a7221 */ /* 0x020fce0000010000 */
[----:B------:R-:W5:Y:S01]  /*13b20*/  MUFU.EX2 R37, R82 ;  /* 0x0000005200257308 */ /* 0x000f620000000800 */
[----:B------:R-:W-:-:S07]  /*13b30*/  FADD.FTZ R5, R75, R10 ;  /* 0x0000000a4b057221 */ /* 0x000fce0000010000 */
[----:B------:R-:W5:Y:S08]  /*13b40*/  MUFU.EX2 R81, R81 ;  /* 0x0000005100517308 */ /* 0x000f700000000800 */
[----:B------:R-:W-:Y:S08]  /*13b50*/  MUFU.EX2 R84, R84 ;  /* 0x0000005400547308 */ /* 0x000ff00000000800 */
[----:B------:R-:W-:Y:S08]  /*13b60*/  MUFU.EX2 R15, R15 ;  /* 0x0000000f000f7308 */ /* 0x000ff00000000800 */
[----:B------:R-:W5:Y:S08]  /*13b70*/  MUFU.EX2 R14, R83 ;  /* 0x00000053000e7308 */ /* 0x000f700000000800 */
[----:B------:R-:W-:Y:S08]  /*13b80*/  MUFU.EX2 R86, R86 ;  /* 0x0000005600567308 */ /* 0x000ff00000000800 */
[----:B------:R-:W5:Y:S01]  /*13b90*/  MUFU.EX2 R87, R87 ;  /* 0x0000005700577308 */ /* 0x000f620000000800 */
[----:B--2---:R-:W-:Y:S01]  /*13ba0*/  FADD.FTZ R24, R76, R7 ;  /* 0x000000074c187221 */ /* 0x004fe20000010000 */
[----:B----4-:R-:W-:Y:S01]  /*13bb0*/  FADD.FTZ R26, R78, R5 ;  /* 0x000000054e1a7221 */ /* 0x010fe20000010000 */
[----:B------:R-:W-:-:S02]  /*13bc0*/  F2FP.F16.F32.PACK_AB R32, R57, R32 ;  /* 0x000000203920723e */ /* 0x000fc400000000ff */
[----:B---3--:R-:W-:Y:S01]  /*13bd0*/  FADD.FTZ R7, R77, R24 ;  /* 0x000000184d077221 */ /* 0x008fe20000010000 */
[----:B0-----:R-:W-:Y:S01]  /*13be0*/  FADD.FTZ R28, R79, R26 ;  /* 0x0000001a4f1c7221 */ /* 0x001fe20000010000 */
[----:B------:R-:W-:Y:S02]  /*13bf0*/  F2FP.F16.F32.PACK_AB R33, R59, R58 ;  /* 0x0000003a3b21723e */ /* 0x000fe400000000ff */
[----:B------:R-:W-:Y:S02]  /*13c00*/  F2FP.F16.F32.PACK_AB R34, R61, R60 ;  /* 0x0000003c3d22723e */ /* 0x000fe400000000ff */
[----:B------:R-:W-:Y:S01]  /*13c10*/  F2FP.F16.F32.PACK_AB R35, R63, R35 ;  /* 0x000000233f23723e */ /* 0x000fe200000000ff */
[----:B-1----:R-:W-:Y:S01]  /*13c20*/  FADD.FTZ R30, R36, R7 ;  /* 0x00000007241e7221 */ /* 0x002fe20000010000 */
[----:B------:R-:W-:Y:S01]  /*13c30*/  F2FP.F16.F32.PACK_AB R8, R65, R64 ;  /* 0x000000404108723e */ /* 0x000fe200000000ff */
[----:B-----5:R-:W-:Y:S01]  /*13c40*/  FADD.FTZ R5, R37, R28 ;  /* 0x0000001c25057221 */ /* 0x020fe20000010000 */
        /* <DEDUP_REMOVED lines=11> */
[----:B------:R-:W-:Y:S04]  /*13d00*/  STSM.16.M88.4 [R137+0x27800], R32 ;  /* 0x0278002089007844 */ /* 0x000fe80000000200 */
[----:B------:R0:W-:Y:S04]  /*13d10*/  STSM.16.M88.4 [R21], R8 ;  /* 0x0000000815007844 */ /* 0x0001e80000000200 */
[----:B------:R1:W-:Y:S04]  /*13d20*/  STSM.16.M88.4 [R139+0x6000], R24 ;  /* 0x006000188b007844 */ /* 0x0003e80000000200 */
[----:B------:R1:W-:Y:S01]  /*13d30*/  STSM.16.M88.4 [R138+0x6000], R36 ;  /* 0x006000248a007844 */ /* 0x0003e20000000200 */
[----:B------:R-:W-:Y:S01]  /*13d40*/  @!PT LDS RZ, [RZ] ;  /* 0x00000000fffff984 */ /* 0x000fe20000000800 */
[----:B------:R-:W-:Y:S01]  /*13d50*/  @!PT LDS RZ, [RZ] ;  /* 0x00000000fffff984 */ /* 0x000fe20000000800 */
[----:B------:R-:W-:Y:S01]  /*13d60*/  @!PT LDS RZ, [RZ] ;  /* 0x00000000fffff984 */ /* 0x000fe20000000800 */
[----:B------:R-:W-:Y:S01]  /*13d70*/  @!PT LDS RZ, [RZ] ;  /* 0x00000000fffff984 */ /* 0x000fe20000000800 */
[----:B------:R2:W-:Y:S06]  /*13d80*/  MEMBAR.ALL.CTA ;  /* 0x0000000000007992 */ /* 0x0005ec0000008000 */
[----:B--2---:R-:W2:Y:S01]  /*13d90*/  FENCE.VIEW.ASYNC.S ;  /* 0x00000000000073c6 */ /* 0x004ea20000000000 */
[----:B------:R-:W-:Y:S01]  /*13da0*/  ISETP.GT.AND P2, PT, R4, R142, PT ;  /* 0x0000008e0400720c */ /* 0x000fe20003f44270 */
[----:B------:R-:W-:-:S04]  /*13db0*/  FADD.FTZ R7, R81, R30 ;  /* 0x0000001e51077221 */ /* 0x000fc80000010000 */
[----:B------:R-:W-:Y:S01]  /*13dc0*/  FADD.FTZ R28, R84, R7 ;  /* 0x00000007541c7221 */ /* 0x000fe20000010000 */
[----:B------:R-:W-:-:S04]  /*13dd0*/  FADD.FTZ R7, R14, R5 ;  /* 0x000000050e077221 */ /* 0x000fc80000010000 */
        /* <DEDUP_REMOVED lines=27> */
[----:B------:R-:W-:-:S02]  /*13f90*/  VIADD R4, R4, 0xffffffff ;  /* 0xffffffff04047836 */ /* 0x000fc40000000000 */
        /* <DEDUP_REMOVED lines=26> */
[----:B------:R-:W-:Y:S02]  /*14140*/  IMAD.MOV.U32 R9, RZ, RZ, R6 ;  /* 0x000000ffff097224 */ /* 0x000fe400078e0006 */
[----:B------:R-:W-:Y:S01]  /*14150*/  IMAD.MOV.U32 R8, RZ, RZ, R3 ;  /* 0x000000ffff087224 */ /* 0x000fe200078e0003 */
[----:B--2---:R-:W-:Y:S01]  /*14160*/  NOP ;  /* 0x0000000000007918 */ /* 0x004fe20000000000 */
[----:B-1----:R-:W-:Y:S05]  /*14170*/  @P2 BRA `(.L_x_9522) ;  /* 0xffffffdc00302947 */ /* 0x002fea000383ffff */
.L_x_9512:
[----:B------:R-:W2:Y:S02]  /*14180*/  LDL R8, [R1+0x38] ;  /* 0x0000380001087983 */ /* 0x000ea40000100800 */
[----:B--2---:R-:W-:-:S13]  /*14190*/  ISETP.GE.AND P2, PT, R4, R8, PT ;  /* 0x000000080400720c */ /* 0x004fda0003f46270 */
[----:B------:R-:W-:Y:S05]  /*141a0*/  @!P2 BRA `(.L_x_9523) ;  /* 0x000000340014a947 */ /* 0x000fea0003800000 */
[----:B------:R-:W2:Y:S04]  /*141b0*/  LDL R9, [R1+0x40] ;  /* 0x0000400001097983 */ /* 0x000ea80000100800 */
[----:B------:R-:W2:Y:S04]  /*141c0*/  LDL R8, [R1+0x30] ;  /* 0x0000300001087983 */ /* 0x000ea80000100800 */
[----:B------:R-:W3:Y:S01]  /*141d0*/  LDL R11, [R1+0x4] ;  /* 0x00000400010b7983 */ /* 0x000ee20000100800 */
[----:B------:R-:W-:Y:S02]  /*141e0*/  IMAD.MOV.U32 R20, RZ, RZ, R22 ;  /* 0x000000ffff147224 */ /* 0x000fe400078e0016 */
[----:B------:R-:W-:-:S02]  /*141f0*/  IMAD.MOV.U32 R14, RZ, RZ, R17 ;  /* 0x000000ffff0e7224 */ /* 0x000fc400078e0011 */
[----:B--2---:R-:W-:Y:S02]  /*14200*/  IMAD.IADD R0, R8, 0x1, -R9 ;  /* 0x0000000108007824 */ /* 0x004fe400078e0a09 */
[----:B------:R-:W-:Y:S02]  /*14210*/  IMAD.MOV.U32 R8, RZ, RZ, R6 ;  /* 0x000000ffff087224 */ /* 0x000fe400078e0006 */
[--C-:B------:R-:W-:Y:S02]  /*14220*/  IMAD.IADD R10, R155, 0x1, R0.reuse ;  /* 0x000000019b0a7824 */ /* 0x100fe400078e0200 */
[----:B---3--:R-:W-:Y:S02]  /*14230*/  IMAD.IADD R11, R11, 0x1, R0 ;  /* 0x000000010b0b7824 */ /* 0x008fe400078e0200 */
[----:B------:R-:W-:Y:S01]  /*14240*/  IMAD.MOV.U32 R9, RZ, RZ, R3 ;  /* 0x000000ffff097224 */ /* 0x000fe200078e0003 */
[----:B------:R-:W-:Y:S02]  /*14250*/  LOP3.LUT R142, RZ, R10, RZ, 0x33, !PT ;  /* 0x0000000aff8e7212 */ /* 0x000fe400078e33ff */
[----:B------:R-:W-:-:S07]  /*14260*/  LOP3.LUT R15, RZ, R11, RZ, 0x33, !PT ;  /* 0x0000000bff0f7212 */ /* 0x000fce00078e33ff */
.L_x_9541:
        /* <DEDUP_REMOVED lines=11> */
.L_x_9525:
[----:B------:R-:W-:Y:S01]  /*14320*/  IMAD R0, R17, 0x8, R2 ;  /* 0x0000000811007824 */ /* 0x000fe200078e0202 */
[----:B------:R-:W-:-:S04]  /*14330*/  SHF.L.U32 R3, R22, 0x1f, RZ ;  /* 0x0000001f16037819 */ /* 0x000fc800000006ff */
[----:B------:R0:W1:Y:S01]  /*14340*/  SYNCS.PHASECHK.TRANS64.TRYWAIT P3, [R0+URZ+0x2d830], R3 ;  /* 0x02d83003000075a7 */ /* 0x000062000806017f */
[----:B------:R-:W-:Y:S05]  /*14350*/  @!P0 BRA `(.L_x_9526) ;  /* 0x0000000000048947 */ /* 0x000fea0003800000 */
[----:B------:R-:W-:Y:S01]  /*14360*/  BPT.TRAP 0x1 ;  /* 0x000000040000795c */ /* 0x000fe20000300000 */
.L_x_9526:
[----:B------:R-:W-:Y:S04]  /*14370*/  BSSY B0, `(.L_x_9524) ;  /* 0x0000004000007945 */ /* 0x000fe80003800000 */
[----:B-1----:R-:W-:Y:S05]  /*14380*/  @P3 BRA `(.L_x_9527) ;  /* 0x0000000000083947 */ /* 0x002fea0003800000 */
[----:B------:R-:W1:Y:S02]  /*14390*/  SYNCS.PHASECHK.TRANS64.TRYWAIT P3, [R0+URZ+0x2d830], R3 ;  /* 0x02d83003000075a7 */ /* 0x000e64000806017f */
[----:B-1----:R-:W-:Y:S05]  /*143a0*/  @!P3 BRA `(.L_x_9528) ;  /* 0x000000c000c0b947 */ /* 0x002fea0003800000 */
.L_x_9527:
[----:B------:R-:W-:Y:S05]  /*143b0*/  BSYNC B0 ;  /* 0x0000000000007941 */ /* 0x000fea0003800000 */
.L_x_9524:
        /* <DEDUP_REMOVED lines=10> */
[----:B------:R-:W-:Y:S01]  /*14460*/  R2UR UR13, R13 ;  /* 0x000000000d0d72ca */ /* 0x000fe200000e0000 */
[----:B------:R-:W-:Y:S01]  /*14470*/  IMAD.MOV.U32 R31, RZ, RZ, -0x7fffffe0 ;  /* 0x80000020ff1f7424 */ /* 0x000fe200078e00ff */
[----:B------:R-:W-:Y:S02]  /*14480*/  R2UR UR19, R29 ;  /* 0x000000001d1372ca */ /* 0x000fe400000e0000 */
[----:B------:R-:W-:Y:S02]  /*14490*/  R2UR UR23, R27 ;  /* 0x000000001b1772ca */ /* 0x000fe400000e0000 */
[----:B------:R-:W-:-:S02]  /*144a0*/  R2UR UR27, R29 ;  /* 0x000000001d1b72ca */ /* 0x000fc400000e0000 */
[----:B------:R-:W-:Y:S02]  /*144b0*/  R2UR UR31, R31 ;  /* 0x000000001f1f72ca */ /* 0x000fe400000e0000 */
[----:B------:R-:W-:Y:S02]  /*144c0*/  R2UR UR35, R25 ;  /* 0x00000000192372ca */ /* 0x000fe400000e0000 */
[----:B------:R-:W-:Y:S02]  /*144d0*/  R2UR UR16, R152 ;  /* 0x00000000981072ca */ /* 0x000fe400000e0000 */
[----:B------:R-:W-:Y:S01]  /*144e0*/  R2UR UR17, R153 ;  /* 0x00000000991172ca */ /* 0x000fe200000e0000 */
[----:B------:R0:W-:Y:S01]  /*144f0*/  BAR.SYNC.DEFER_BLOCKING R0, 0x100 ;  /* 0x000400000000751d */ /* 0x0001e20000010000 */
[----:B--2---:R-:W-:-:S04]  /*14500*/  IMAD R24, R17, 0x600, R3 ;  /* 0x0000060011187824 */ /* 0x004fc800078e0203 */
[C---:B------:R-:W-:Y:S01]  /*14510*/  VIADD R28, R24.reuse, 0x2 ;  /* 0x00000002181c7836 */ /* 0x040fe20000000000 */
[C---:B------:R-:W-:Y:S01]  /*14520*/  R2UR UR14, R24.reuse ;  /* 0x00000000180e72ca */ /* 0x040fe200000e0000 */
[C---:B------:R-:W-:Y:S02]  /*14530*/  VIADD R26, R24.reuse, 0x200 ;  /* 0x00000200181a7836 */ /* 0x040fe40000000000 */
[----:B------:R-:W-:Y:S01]  /*14540*/  VIADD R30, R24, 0x400 ;  /* 0x00000400181e7836 */ /* 0x000fe20000000000 */
[----:B------:R-:W-:Y:S01]  /*14550*/  R2UR UR18, R28 ;  /* 0x000000001c1272ca */ /* 0x000fe200000e0000 */
[C---:B------:R-:W-:Y:S02]  /*14560*/  VIADD R28, R24.reuse, 0x202 ;  /* 0x00000202181c7836 */ /* 0x040fe40000000000 */
[----:B------:R-:W-:Y:S01]  /*14570*/  VIADD R24, R24, 0x402 ;  /* 0x0000040218187836 */ /* 0x000fe20000000000 */
[----:B------:R-:W-:Y:S02]  /*14580*/  R2UR UR22, R26 ;  /* 0x000000001a1672ca */ /* 0x000fe400000e0000 */
[----:B------:R-:W-:-:S02]  /*14590*/  R2UR UR26, R28 ;  /* 0x000000001c1a72ca */ /* 0x000fc400000e0000 */
[----:B------:R-:W-:Y:S02]  /*145a0*/  R2UR UR30, R30 ;  /* 0x000000001e1e72ca */ /* 0x000fe400000e0000 */
[----:B------:R-:W-:Y:S02]  /*145b0*/  R2UR UR34, R24 ;  /* 0x00000000182272ca */ /* 0x000fe400000e0000 */
[----:B------:R-:W-:-:S06]  /*145c0*/  WARPGROUP.ARRIVE ;  /* 0x00000000000079c5 */ /* 0x000fcc0000000000 */
[----:B------:R-:W-:Y:S01]  /*145d0*/  HGMMA.64x128x16.F32 R24, gdesc[UR12], RZ, !UPT, gsb0 ;  /* 0x01e000000c1879f0 */ /* 0x000fe2000c0008ff */
        /* <DEDUP_REMOVED lines=27> */
.L_x_9530:
[----:B------:R-:W-:Y:S01]  /*14790*/  SHF.L.U32 R0, R20, 0x1f, RZ ;  /* 0x0000001f14007819 */ /* 0x000fe200000006ff */
[----:B------:R-:W-:-:S04]  /*147a0*/  IMAD R3, R14, 0x8, R2 ;  /* 0x000000080e037824 */ /* 0x000fc800078e0202 */
[----:B------:R0:W1:Y:S01]  /*147b0*/  SYNCS.PHASECHK.TRANS64.TRYWAIT P2, [R3+URZ+0x2d850], R0 ;  /* 0x02d85000030075a7 */ /* 0x000062000804017f */
[----:B------:R-:W-:Y:S05]  /*147c0*/  @!P0 BRA `(.L_x_9531) ;  /* 0x0000000000048947 */ /* 0x000fea0003800000 */
[----:B------:R-:W-:Y:S01]  /*147d0*/  BPT.TRAP 0x1 ;  /* 0x000000040000795c */ /* 0x000fe20000300000 */
.L_x_9531:
[----:B-1----:R-:W-:Y:S05]  /*147e0*/  @P2 BRA `(.L_x_9529) ;  /* 0x0000000000082947 */ /* 0x002fea0003800000 */
[----:B------:R-:W1:Y:S02]  /*147f0*/  SYNCS.PHASECHK.TRANS64.TRYWAIT P2, [R3+URZ+0x2d850], R0 ;  /* 0x02d85000030075a7 */ /* 0x000e64000804017f */
[----:B-1----:R-:W-:Y:S05]  /*14800*/  @!P2 BRA `(.L_x_9532) ;  /* 0x000000bc00bca947 */ /* 0x002fea0003800000 */
.L_x_9529:
[----:B------:R-:W2:Y:S01]  /*14810*/  LDL R6, [R1+0x14] ;  /* 0x0000140001067983 */ /* 0x000ea20000100800 */
[----:B01----:R-:W-:Y:S01]  /*14820*/  VIADD R0, R2, 0x400 ;  /* 0x0000040002007836 */ /* 0x003fe20000000000 */
[----:B------:R-:W-:Y:S05]  /*14830*/  WARPSYNC.ALL ;  /* 0x0000000000007948 */ /* 0x000fea0003800000 */
[----:B------:R-:W-:Y:S01]  /*14840*/  SHF.R.U32.HI R0, RZ, 0x4, R0 ;  /* 0x00000004ff007819 */ /* 0x000fe20000011600 */
[----:B------:R-:W-:Y:S01]  /*14850*/  IMAD.MOV.U32 R21, RZ, RZ, -0x7fffffe0 ;  /* 0x80000020ff157424 */ /* 0x000fe200078e00ff */
[----:B------:R-:W3:Y:S01]  /*14860*/  LDL R143, [R1+0x30] ;  /* 0x00003000018f7983 */ /* 0x000ee20000100800 */
[----:B------:R-:W-:Y:S01]  /*14870*/  IMAD.MOV.U32 R141, RZ, RZ, -0x7fffffe0 ;  /* 0x80000020ff8d7424 */ /* 0x000fe200078e00ff */
[----:B------:R-:W-:-:S02]  /*14880*/  LOP3.LUT R0, R0, 0x3fff, RZ, 0xc0, !PT ;  /* 0x00003fff00007812 */ /* 0x000fc400078ec0ff */
[C---:B------:R-:W-:Y:S02]  /*14890*/  R2UR UR15, R21.reuse ;  /* 0x00000000150f72ca */ /* 0x040fe400000e0000 */
[----:B------:R-:W-:Y:S02]  /*148a0*/  LOP3.LUT R0, R0, 0x2000000, RZ, 0xfc, !PT ;  /* 0x0200000000007812 */ /* 0x000fe400078efcff */
[----:B------:R-:W-:Y:S01]  /*148b0*/  R2UR UR47, R21 ;  /* 0x00000000152f72ca */ /* 0x000fe200000e0000 */
[----:B------:R-:W-:Y:S01]  /*148c0*/  WARPGROUP.ARRIVE ;  /* 0x00000000000079c5 */ /* 0x000fe20000000000 */
[C---:B------:R-:W-:Y:S01]  /*148d0*/  R2UR UR19, R141.reuse ;  /* 0x000000008d1372ca */ /* 0x040fe200000e0000 */
[----:B------:R-:W-:Y:S01]  /*148e0*/  IMAD R20, R14, 0x600, R0 ;  /* 0x000006000e147824 */ /* 0x000fe200078e0200 */
[C---:B------:R-:W-:Y:S02]  /*148f0*/  R2UR UR23, R141.reuse ;  /* 0x000000008d1772ca */ /* 0x040fe400000e0000 */
[----:B------:R-:W-:Y:S01]  /*14900*/  R2UR UR27, R141 ;  /* 0x000000008d1b72ca */ /* 0x000fe200000e0000 */
[C---:B------:R-:W-:Y:S01]  /*14910*/  VIADD R140, R20.reuse, 0x40 ;  /* 0x00000040148c7836 */ /* 0x040fe20000000000 */
[----:B------:R-:W-:-:S02]  /*14920*/  R2UR UR14, R20 ;  /* 0x00000000140e72ca */ /* 0x000fc400000e0000 */
[C---:B------:R-:W-:Y:S02]  /*14930*/  R2UR UR31, R141.reuse ;  /* 0x000000008d1f72ca */ /* 0x040fe400000e0000 */
[----:B------:R-:W-:Y:S01]  /*14940*/  R2UR UR18, R140 ;  /* 0x000000008c1272ca */ /* 0x000fe200000e0000 */
[----:B------:R-:W-:Y:S01]  /*14950*/  VIADD R140, R20, 0x80 ;  /* 0x00000080148c7836 */ /* 0x000fe20000000000 */
[C---:B------:R-:W-:Y:S02]  /*14960*/  R2UR UR35, R141.reuse ;  /* 0x000000008d2372ca */ /* 0x040fe400000e0000 */
[----:B------:R-:W-:Y:S02]  /*14970*/  R2UR UR43, R141 ;  /* 0x000000008d2b72ca */ /* 0x000fe400000e0000 */
[----:B------:R-:W-:Y:S01]  /*14980*/  R2UR UR22, R140 ;  /* 0x000000008c1672ca */ /* 0x000fe200000e0000 */
[----:B------:R-:W-:-:S05]  /*14990*/  VIADD R140, R20, 0xc0 ;  /* 0x000000c0148c7836 */ /* 0x000fca0000000000 */
[----:B------:R-:W-:Y:S01]  /*149a0*/  R2UR UR26, R140 ;  /* 0x000000008c1a72ca */ /* 0x000fe200000e0000 */
[----:B------:R-:W-:-:S05]  /*149b0*/  VIADD R140, R20, 0x100 ;  /* 0x00000100148c7836 */ /* 0x000fca0000000000 */
[----:B------:R-:W-:Y:S01]  /*149c0*/  R2UR UR30, R140 ;  /* 0x000000008c1e72ca */ /* 0x000fe200000e0000 */
[----:B------:R-:W-:-:S05]  /*149d0*/  VIADD R140, R20, 0x140 ;  /* 0x00000140148c7836 */ /* 0x000fca0000000000 */
[----:B------:R-:W-:Y:S01]  /*149e0*/  R2UR UR34, R140 ;  /* 0x000000008c2272ca */ /* 0x000fe200000e0000 */
[C---:B------:R-:W-:Y:S02]  /*149f0*/  VIADD R140, R20.reuse, 0x180 ;  /* 0x00000180148c7836 */ /* 0x040fe40000000000 */
[----:B------:R-:W-:Y:S02]  /*14a00*/  VIADD R20, R20, 0x1c0 ;  /* 0x000001c014147836 */ /* 0x000fe40000000000 */
[----:B------:R-:W-:Y:S01]  /*14a10*/  IMAD.MOV.U32 R21, RZ, RZ, 0x40000040 ;  /* 0x40000040ff157424 */ /* 0x000fe200078e00ff */
[----:B------:R-:W-:Y:S02]  /*14a20*/  R2UR UR42, R140 ;  /* 0x000000008c2a72ca */ /* 0x000fe400000e0000 */
[----:B------:R-:W-:Y:S02]  /*14a30*/  R2UR UR46, R20 ;  /* 0x00000000142e72ca */ /* 0x000fe400000e0000 */
[----:B------:R-:W-:Y:S01]  /*14a40*/  R2UR UR13, R21 ;  /* 0x00000000150d72ca */ /* 0x000fe200000e0000 */
[----:B------:R-:W-:-:S05]  /*14a50*/  IMAD.MOV.U32 R141, RZ, RZ, 0x40000040 ;  /* 0x40000040ff8d7424 */ /* 0x000fca00078e00ff */
[----:B------:R-:W-:Y:S01]  /*14a60*/  R2UR UR17, R141 ;  /* 0x000000008d1172ca */ /* 0x000fe200000e0000 */
[----:B------:R-:W-:-:S05]  /*14a70*/  IMAD.MOV.U32 R141, RZ, RZ, 0x40000040 ;  /* 0x40000040ff8d7424 */ /* 0x000fca00078e00ff */
[----:B------:R-:W-:Y:S02]  /*14a80*/  R2UR UR21, R141 ;  /* 0x000000008d1572ca */ /* 0x000fe400000e0000 */
[----:B--2---:R-:W-:Y:S01]  /*14a90*/  LOP3.LUT R20, R6, 0x10000, RZ, 0xfc, !PT ;  /* 0x0001000006147812 */ /* 0x004fe200078efcff */
[----:B------:R-:W-:Y:S01]  /*14aa0*/  IMAD.MOV.U32 R141, RZ, RZ, 0x40000040 ;  /* 0x40000040ff8d7424 */ /* 0x000fe200078e00ff */
[----:B------:R-:W2:Y:S02]  /*14ab0*/  LDL R6, [R1+0x40] ;  /* 0x0000400001067983 */ /* 0x000ea40000100800 */
[----:B------:R-:W-:-:S13]  /*14ac0*/  R2UR UR12, R20 ;  /* 0x00000000140c72ca */ /* 0x000fda00000e0000 */
[----:B------:R-:W-:Y:S01]  /*14ad0*/  HGMMA.64x96x16.F32 R88, gdesc[UR12].tnspB, R88, gsb0 ;  /* 0x416000000c5879f0 */ /* 0x000fe20008000858 */
[----:B------:R-:W-:-:S05]  /*14ae0*/  VIADD R140, R20, 0x2 ;  /* 0x00000002148c7836 */ /* 0x000fca0000000000 */
[----:B------:R-:W-:Y:S01]  /*14af0*/  R2UR UR16, R140 ;  /* 0x000000008c1072ca */ /* 0x000fe200000e0000 */
[----:B------:R-:W-:Y:S01]  /*14b00*/  VIADD R140, R20, 0x4 ;  /* 0x00000004148c7836 */ /* 0x000fe20000000000 */
[----:B------:R-:W-:Y:S02]  /*14b10*/  WARPGROUP.DEPBAR.LE gsb0, 0x0 ;  /* 0x00008000000079c5 */ /* 0x000fe40000010000 */
[----:B------:R-:W-:-:S09]  /*14b20*/  WARPGROUP.ARRIVE ;  /* 0x00000000000079c5 */ /* 0x000fd20000000000 */
[----:B------:R-:W-:Y:S01]  /*14b30*/  HGMMA.64x96x16.F32 R88, gdesc[UR16].tnspB, R88, gsb0 ;  /* 0x41600000105879f0 */ /* 0x000fe20008000858 */
[----:B------:R-:W-:Y:S01]  /*14b40*/  R2UR UR20, R140 ;  /* 0x000000008c1472ca */ /* 0x000fe200000e0000 */
        /* <DEDUP_REMOVED lines=33> */
[----:B------:R-:W-:Y:S03]  /*14d60*/  HGMMA.64x96x16.F32 R88, gdesc[UR40].tnspB, R88, gsb0 ;  /* 0x41600000285879f0 */ /* 0x000fe60008000858 */
[----:B------:R-:W0:Y:S01]  /*14d70*/  S2R R154, SR_TID.X ;  /* 0x00000000009a7919 */ /* 0x000e220000002100 */
[----:B------:R-:W-:Y:S01]  /*14d80*/  IMAD.SHL.U32 R141, R4, 0x80, RZ ;  /* 0x00000080048d7824 */ /* 0x000fe200078e00ff */
[----:B------:R-:W-:Y:S02]  /*14d90*/  WARPGROUP.DEPBAR.LE gsb0, 0x0 ;  /* 0x00008000000079c5 */ /* 0x000fe40000010000 */
[----:B------:R-:W-:-:S06]  /*14da0*/  WARPGROUP.ARRIVE ;  /* 0x00000000000079c5 */ /* 0x000fcc0000000000 */
[----:B------:R-:W-:Y:S01]  /*14db0*/  HGMMA.64x96x16.F32 R88, gdesc[UR44].tnspB, R88, gsb0 ;  /* 0x416000002c5879f0 */ /* 0x000fe20008000858 */
[----:B0-----:R-:W-:Y:S02]  /*14dc0*/  SHF.R.U32.HI R0, RZ, 0x7, R154 ;  /* 0x00000007ff007819 */ /* 0x001fe4000001169a */
[----:B------:R-:W-:-:S03]  /*14dd0*/  ISETP.GE.U32.AND P2, PT, R154, 0x180, PT ;  /* 0x000001809a00780c */ /* 0x000fc60003f46070 */
[----:B------:R-:W-:-:S05]  /*14de0*/  VIADD R0, R0, 0x9 ;  /* 0x0000000900007836 */ /* 0x000fca0000000000 */
[----:B------:R-:W-:Y:S01]  /*14df0*/  SEL R0, R0, 0x9, !P2 ;  /* 0x0000000900007807 */ /* 0x000fe20005000000 */
[----:B------:R-:W-:Y:S01]  /*14e00*/  @!P1 IMAD R3, R17, 0x8, R2 ;  /* 0x0000000811039824 */ /* 0x000fe200078e0202 */
[----:B------:R-:W-:-:S03]  /*14e10*/  ULOP3.LUT UR10, URZ, UR7, URZ, 0x33, !UPT ;  /* 0x000000073f0a7292 */ /* 0x000fc6000f8e333f */
[----:B------:R-:W-:-:S05]  /*14e20*/  @!P1 VIADD R3, R3, 0x2d840 ;  /* 0x0002d84003039836 */ /* 0x000fca0000000000 */
[----:B------:R-:W-:Y:S01]  /*14e30*/  @!P1 PRMT R3, RZ, 0x654, R3 ;  /* 0x00000654ff039816 */ /* 0x000fe20000000003 */
[----:B------:R-:W-:Y:S02]  /*14e40*/  WARPGROUP.DEPBAR.LE gsb0, 0x0 ;  /* 0x00008000000079c5 */ /* 0x000fe40000010000 */
[----:B------:R3:W-:Y:S06]  /*14e50*/  BAR.ARV R0, 0x100 ;  /* 0x000400000000751d */ /* 0x0007ec0000002000 */
[----:B------:R0:W-:Y:S01]  /*14e60*/  @!P1 SYNCS.ARRIVE.TRANS64.RED.A1T0 RZ, [R3+URZ], RZ ;  /* 0x000000ff03ff99a7 */ /* 0x0001e2000810043f */
[----:B---3--:R-:W-:-:S05]  /*14e70*/  IADD3 R0, R143, 0x1, -R141 ;  /* 0x000000018f007810 */ /* 0x008fca0007ffe88d */
[----:B--2---:R-:W-:-:S04]  /*14e80*/  IMAD.IADD R0, R0, 0x1, -R6 ;  /* 0x0000000100007824 */ /* 0x004fc800078e0a06 */
[----:B------:R-:W-:-:S04]  /*14e90*/  IMAD R6, R136, -0x2, R0 ;  /* 0xfffffffe88067824 */ /* 0x000fc800078e0200 */
[C---:B------:R-:W-:Y:S02]  /*14ea0*/  VIADD R140, R6.reuse, UR8 ;  /* 0x00000008068c7c36 */ /* 0x040fe40008000000 */
[----:B------:R-:W-:Y:S02]  /*14eb0*/  VIADD R6, R6, UR10 ;  /* 0x0000000a06067c36 */ /* 0x000fe40008000000 */
[C---:B0-----:R-:W-:Y:S02]  /*14ec0*/  IMAD.IADD R3, R155.reuse, 0x1, R140 ;  /* 0x000000019b037824 */ /* 0x041fe400078e028c */
        /* <DEDUP_REMOVED lines=13> */
.L_x_9535:
[----:B------:R-:W-:-:S05]  /*14fa0*/  IMAD.U32 R143, RZ, RZ, UR5 ;  /* 0x00000005ff8f7e24 */ /* 0x000fca000f8e00ff */
[----:B------:R-:W-:-:S13]  /*14fb0*/  ISETP.NE.AND P2, PT, R143, 0x1, PT ;  /* 0x000000018f00780c */ /* 0x000fda0003f45270 */
[----:B------:R-:W0:Y:S02]  /*14fc0*/  @P2 LDC.64 R20, c[0x0][0x9e8] ;  /* 0x00027a00ff142b82 */ /* 0x000e240000000a00 */
[----:B0-----:R-:W-:-:S04]  /*14fd0*/  @P2 IMAD.HI.U32 R154, R10, R20, RZ ;  /* 0x000000140a9a2227 */ /* 0x001fc800078e00ff */
[----:B------:R-:W-:Y:S01]  /*14fe0*/  IMAD.MOV.U32 R20, RZ, RZ, R10 ;  /* 0x000000ffff147224 */ /* 0x000fe200078e000a */
[----:B------:R-:W-:-:S07]  /*14ff0*/  @P2 SHF.R.U32.HI R20, RZ, R21, R154 ;  /* 0x00000015ff142219 */ /* 0x000fce000001169a */
.L_x_9536:
[----:B------:R-:W-:Y:S05]  /*15000*/  BSYNC B0 ;  /* 0x0000000000007941 */ /* 0x000fea0003800000 */
.L_x_9534:
[----:B------:R-:W-:-:S04]  /*15010*/  IMAD R20, R20, R143, -R141 ;  /* 0x0000008f14147224 */ /* 0x000fc800078e0a8d */
[----:B------:R-:W-:-:S05]  /*15020*/  IMAD R20, R136, -0x2, R20 ;  /* 0xfffffffe88147824 */ /* 0x000fca00078e0214 */
[----:B------:R-:W-:Y:S02]  /*15030*/  VIMNMX R0, R0, R20, !PT ;  /* 0x0000001400007248 */ /* 0x000fe40007fe0100 */
[----:B------:R-:W-:-:S07]  /*15040*/  VIADDMNMX R3, R20, R143, R3, PT ;  /* 0x0000008f14037246 */ /* 0x000fce0003800103 */
.L_x_9533:
        /* <DEDUP_REMOVED lines=112> */
.L_x_9539:
[----:B------:R-:W-:Y:S02]  /*15750*/  IMAD.U32 R0, RZ, RZ, UR5 ;  /* 0x00000005ff007e24 */ /* 0x000fe4000f8e00ff */
[----:B------:R-:W-:-:S03]  /*15760*/  IMAD.MOV.U32 R3, RZ, RZ, R11 ;  /* 0x000000ffff037224 */ /* 0x000fc600078e000b */
[----:B------:R-:W-:-:S13]  /*15770*/  ISETP.NE.AND P3, PT, R0, 0x1, PT ;  /* 0x000000010000780c */ /* 0x000fda0003f65270 */
[----:B------:R-:W0:Y:S02]  /*15780*/  @P3 LDC.64 R20, c[0x0][0x9e8] ;  /* 0x00027a00ff143b82 */ /* 0x000e240000000a00 */
[----:B0-----:R-:W-:-:S05]  /*15790*/  @P3 IMAD.HI.U32 R20, R11, R20, RZ ;  /* 0x000000140b143227 */ /* 0x001fca00078e00ff */
[----:B------:R-:W-:-:S07]  /*157a0*/  @P3 SHF.R.U32.HI R3, RZ, R21, R20 ;  /* 0x00000015ff033219 */ /* 0x000fce0000011614 */
.L_x_9540:
[----:B------:R-:W-:Y:S05]  /*157b0*/  BSYNC B0 ;  /* 0x0000000000007941 */ /* 0x000fea0003800000 */
.L_x_9538:
[----:B------:R-:W-:-:S04]  /*157c0*/  IMAD R141, R3, R0, -R141 ;  /* 0x00000000038d7224 */ /* 0x000fc800078e0a8d */
[----:B------:R-:W-:-:S05]  /*157d0*/  IMAD R141, R136, -0x2, R141 ;  /* 0xfffffffe888d7824 */ /* 0x000fca00078e028d */
[----:B------:R-:W-:Y:S02]  /*157e0*/  VIMNMX R6, R6, R141, !PT ;  /* 0x0000008d06067248 */ /* 0x000fe40007fe0100 */
[----:B------:R-:W-:-:S07]  /*157f0*/  VIADDMNMX R140, R141, R0, R140, PT ;  /* 0x000000008d8c7246 */ /* 0x000fce000380018c */
.L_x_9537:
        /* <DEDUP_REMOVED lines=67> */
[C---:B------:R-:W-:Y:S01]  /*15c30*/  ISETP.GT.AND P4, PT, R6.reuse, 0x11, P2 ;  /* 0x000000110600780c */ /* 0x040fe20001784270 */
        /* <DEDUP_REMOVED lines=9> */
[----:B------:R-:W-:Y:S01]  /*15cd0*/  FSEL R34, R34, -INF , !P3 ;  /* 0xff80000022227808 */ /* 0x000fe20005800000 */
[-C--:B------:R-:W-:Y:S01]  /*15ce0*/  FFMA.FTZ R44, R44, R0.reuse, -R9 ;  /* 0x000000002c2c7223 */ /* 0x080fe20000010809 */
[C---:B------:R-:W-:Y:S01]  /*15cf0*/  ISETP.GT.AND P4, PT, R6.reuse, 0x19, P2 ;  /* 0x000000190600780c */ /* 0x040fe20001784270 */
[----:B------:R-:W-:Y:S01]  /*15d00*/  MUFU.EX2 R33, R33 ;  /* 0x0000002100217308 */ /* 0x000fe20000000800 */
[----:B------:R-:W-:Y:S01]  /*15d10*/  ISETP.GT.AND P3, PT, R6, 0x18, P2 ;  /* 0x000000180600780c */ /* 0x000fe20001764270 */
[----:B-1----:R-:W-:Y:S01]  /*15d20*/  FADD.FTZ R5, R25, R5 ;  /* 0x0000000519057221 */ /* 0x002fe20000010000 */
[C---:B------:R-:W-:Y:S01]  /*15d30*/  ISETP.LT.OR P4, PT, R140.reuse, 0x1a, P4 ;  /* 0x0000001a8c00780c */ /* 0x040fe20002781670 */
[-CC-:B------:R-:W-:Y:S01]  /*15d40*/  FFMA.FTZ R45, R45, R0.reuse, -R9.reuse ;  /* 0x000000002d2d7223 */ /* 0x180fe20000010809 */
[----:B------:R-:W-:Y:S01]  /*15d50*/  ISETP.LT.OR P3, PT, R140, 0x19, P3 ;  /* 0x000000198c00780c */ /* 0x000fe20001f61670 */
[-CC-:B------:R-:W-:Y:S01]  /*15d60*/  FFMA.FTZ R48, R48, R0.reuse, -R9.reuse ;  /* 0x0000000030307223 */ /* 0x180fe20000010809 */
[----:B------:R-:W-:Y:S01]  /*15d70*/  FSEL R39, R39, -INF , !P4 ;  /* 0xff80000027277808 */ /* 0x000fe20006000000 */
[----:B------:R-:W-:Y:S01]  /*15d80*/  MUFU.EX2 R37, R37 ;  /* 0x0000002500257308 */ /* 0x000fe20000000800 */
        /* <DEDUP_REMOVED lines=9> */
[-CC-:B------:R-:W-:Y:S01]  /*15e20*/  FFMA.FTZ R56, R56, R0.reuse, -R9.reuse ;  /* 0x0000000038387223 */ /* 0x180fe20000010809 */
[----:B------:R-:W-:Y:S01]  /*15e30*/  FSEL R43, R43, -INF , !P4 ;  /* 0xff8000002b2b7808 */ /* 0x000fe20006000000 */
[-CC-:B------:R-:W-:Y:S01]  /*15e40*/  FFMA.FTZ R57, R57, R0.reuse, -R9.reuse ;  /* 0x0000000039397223 */ /* 0x180fe20000010809 */
[----:B------:R-:W-:Y:S01]  /*15e50*/  FSEL R42, R42, -INF , !P3 ;  /* 0xff8000002a2a7808 */ /* 0x000fe20005800000 */
[-CC-:B------:R-:W-:Y:S01]  /*15e60*/  FFMA.FTZ R60, R60, R0.reuse, -R9.reuse ;  /* 0x000000003c3c7223 */ /* 0x180fe20000010809 */
[C---:B------:R-:W-:Y:S01]  /*15e70*/  ISETP.GT.AND P4, PT, R6.reuse, 0x29, P2 ;  /* 0x000000290600780c */ /* 0x040fe20001784270 */
[----:B------:R-:W-:Y:S01]  /*15e80*/  MUFU.EX2 R41, R41 ;  /* 0x0000002900297308 */ /* 0x000fe20000000800 */
[----:B------:R-:W-:Y:S01]  /*15e90*/  ISETP.GT.AND P3, PT, R6, 0x28, P2 ;  /* 0x000000280600780c */ /* 0x000fe20001764270 */
[-CC-:B------:R-:W-:Y:S01]  /*15ea0*/  FFMA.FTZ R61, R61, R0.reuse, -R9.reuse ;  /* 0x000000003d3d7223 */ /* 0x180fe20000010809 */
[----:B------:R-:W-:Y:S01]  /*15eb0*/  ISETP.LT.OR P4, PT, R140, 0x2a, P4 ;  /* 0x0000002a8c00780c */ /* 0x000fe20002781670 */
[-CC-:B------:R-:W-:Y:S01]  /*15ec0*/  FFMA.FTZ R64, R64, R0.reuse, -R9.reuse ;  /* 0x0000000040407223 */ /* 0x180fe20000010809 */
[----:B------:R-:W-:Y:S01]  /*15ed0*/  ISETP.LT.OR P3, PT, R140, 0x29, P3 ;  /* 0x000000298c00780c */ /* 0x000fe20001f61670 */
[-CC-:B------:R-:W-:Y:S01]  /*15ee0*/  FFMA.FTZ R65, R65, R0.reuse, -R9.reuse ;  /* 0x0000000041417223 */ /* 0x180fe20000010809 */
[----:B------:R-:W-:Y:S01]  /*15ef0*/  FSEL R47, R47, -INF , !P4 ;  /* 0xff8000002f2f7808 */ /* 0x000fe20006000000 */
[----:B------:R-:W-:Y:S01]  /*15f00*/  MUFU.EX2 R44, R44 ;  /* 0x0000002c002c7308 */ /* 0x000fe20000000800 */
        /* <DEDUP_REMOVED lines=18> */
[C---:B------:R-:W-:Y:S01]  /*16030*/  ISETP.LT.OR P4, PT, R140.reuse, 0x3a, P4 ;  /* 0x0000003a8c00780c */ /* 0x040fe20002781670 */
[-CC-:B------:R-:W-:Y:S01]  /*16040*/  FFMA.FTZ R81, R81, R0.reuse, -R9.reuse ;  /* 0x0000000051517223 */ /* 0x180fe20000010809 */
[----:B------:R-:W-:Y:S01]  /*16050*/  ISETP.LT.OR P3, PT, R140, 0x39, P3 ;  /* 0x000000398c00780c */ /* 0x000fe20001f61670 */
[-CC-:B------:R-:W-:Y:S01]  /*16060*/  FFMA.FTZ R84, R84, R0.reuse, -R9.reuse ;  /* 0x0000000054547223 */ /* 0x180fe20000010809 */
[----:B------:R-:W-:Y:S01]  /*16070*/  FSEL R55, R55, -INF , !P4 ;  /* 0xff80000037377808 */ /* 0x000fe20006000000 */
[----:B------:R-:W-:Y:S01]  /*16080*/  MUFU.EX2 R52, R52 ;  /* 0x0000003400347308 */ /* 0x000fe20000000800 */
[----:B------:R-:W-:Y:S01]  /*16090*/  FSEL R54, R54, -INF , !P3 ;  /* 0xff80000036367808 */ /* 0x000fe20005800000 */
[----:B------:R-:W-:Y:S01]  /*160a0*/  FFMA.FTZ R9, R85, R0, -R9 ;  /* 0x0000000055097223 */ /* 0x000fe20000010809 */
[----:B------:R-:W-:-:S02]  /*160b0*/  ISETP.GT.AND P4, PT, R6, 0x41, P2 ;  /* 0x000000410600780c */ /* 0x000fc40001784270 */
[----:B------:R-:W-:Y:S02]  /*160c0*/  ISETP.GT.AND P3, PT, R6, 0x40, P2 ;  /* 0x000000400600780c */ /* 0x000fe40001764270 */
[C---:B------:R-:W-:Y:S01]  /*160d0*/  ISETP.LT.OR P4, PT, R140.reuse, 0x42, P4 ;  /* 0x000000428c00780c */ /* 0x040fe20002781670 */
[----:B------:R-:W-:Y:S01]  /*160e0*/  MUFU.EX2 R53, R53 ;  /* 0x0000003500357308 */ /* 0x000fe20000000800 */
[----:B------:R-:W-:Y:S02]  /*160f0*/  ISETP.LT.OR P3, PT, R140, 0x41, P3 ;  /* 0x000000418c00780c */ /* 0x000fe40001f61670 */
[----:B------:R-:W-:Y:S02]  /*16100*/  FSEL R59, R59, -INF , !P4 ;  /* 0xff8000003b3b7808 */ /* 0x000fe40006000000 */
[----:B------:R-:W-:Y:S02]  /*16110*/  FSEL R58, R58, -INF , !P3 ;  /* 0xff8000003a3a7808 */ /* 0x000fe40005800000 */
[C---:B------:R-:W-:Y:S01]  /*16120*/  ISETP.GT.AND P4, PT, R6.reuse, 0x49, P2 ;  /* 0x000000490600780c */ /* 0x040fe20001784270 */
[----:B------:R-:W-:Y:S01]  /*16130*/  MUFU.EX2 R56, R56 ;  /* 0x0000003800387308 */ /* 0x000fe20000000800 */
[----:B------:R-:W-:-:S02]  /*16140*/  ISETP.GT.AND P3, PT, R6, 0x48, P2 ;  /* 0x000000480600780c */ /* 0x000fc40001764270 */
[C---:B------:R-:W-:Y:S02]  /*16150*/  ISETP.LT.OR P4, PT, R140.reuse, 0x4a, P4 ;  /* 0x0000004a8c00780c */ /* 0x040fe40002781670 */
[----:B------:R-:W-:Y:S02]  /*16160*/  ISETP.LT.OR P3, PT, R140, 0x49, P3 ;  /* 0x000000498c00780c */ /* 0x000fe40001f61670 */
[----:B------:R-:W-:Y:S01]  /*16170*/  FSEL R63, R63, -INF , !P4 ;  /* 0xff8000003f3f7808 */ /* 0x000fe20006000000 */
[----:B------:R-:W-:Y:S01]  /*16180*/  MUFU.EX2 R57, R57 ;  /* 0x0000003900397308 */ /* 0x000fe20000000800 */
[----:B------:R-:W-:Y:S02]  /*16190*/  FSEL R62, R62, -INF , !P3 ;  /* 0xff8000003e3e7808 */ /* 0x000fe40005800000 */
[C---:B------:R-:W-:Y:S02]  /*161a0*/  ISETP.GT.AND P4, PT, R6.reuse, 0x51, P2 ;  /* 0x000000510600780c */ /* 0x040fe40001784270 */
[----:B------:R-:W-:-:S02]  /*161b0*/  ISETP.GT.AND P3, PT, R6, 0x50, P2 ;  /* 0x000000500600780c */ /* 0x000fc40001764270 */
        /* <DEDUP_REMOVED lines=28> */
[C---:B------:R-:W-:Y:S02]  /*16380*/  ISETP.GT.AND P4, PT, R6.reuse, RZ, P2 ;  /* 0x000000ff0600720c */ /* 0x040fe40001784270 */
[----:B------:R-:W-:-:S02]  /*16390*/  ISETP.GT.AND P3, PT, R6, 0x70, P2 ;  /* 0x000000700600780c */ /* 0x000fc40001764270 */
[C---:B------:R-:W-:Y:S01]  /*163a0*/  ISETP.LT.OR P4, PT, R140.reuse, 0x1, P4 ;  /* 0x000000018c00780c */ /* 0x040fe20002781670 */
[----:B------:R-:W-:Y:S01]  /*163b0*/  MUFU.EX2 R72, R72 ;  /* 0x0000004800487308 */ /* 0x000fe20000000800 */
[----:B------:R-:W-:Y:S02]  /*163c0*/  ISETP.LT.OR P3, PT, R140, 0x71, P3 ;  /* 0x000000718c00780c */ /* 0x000fe40001f61670 */
[----:B------:R-:W-:Y:S02]  /*163d0*/  FSEL R21, R26, -INF , !P4 ;  /* 0xff8000001a157808 */ /* 0x000fe40006000000 */
[----:B------:R-:W-:Y:S02]  /*163e0*/  FSEL R82, R82, -INF , !P3 ;  /* 0xff80000052527808 */ /* 0x000fe40005800000 */
[C---:B------:R-:W-:Y:S01]  /*163f0*/  ISETP.GT.AND P3, PT, R6.reuse, 0x71, P2 ;  /* 0x000000710600780c */ /* 0x040fe20001764270 */
[----:B------:R-:W0:Y:S01]  /*16400*/  MUFU.EX2 R26, R28 ;  /* 0x0000001c001a7308 */ /* 0x000e220000000800 */
[----:B------:R-:W-:-:S02]  /*16410*/  ISETP.GT.AND P4, PT, R6, 0x78, P2 ;  /* 0x000000780600780c */ /* 0x000fc40001784270 */
[----:B------:R-:W-:Y:S02]  /*16420*/  ISETP.GT.AND P2, PT, R6, 0x79, P2 ;  /* 0x000000790600780c */ /* 0x000fe40001744270 */
[----:B------:R-:W-:Y:S02]  /*16430*/  FMNMX.FTZ R6, R21, R8, !PT ;  /* 0x0000000815067209 */ /* 0x000fe40007810000 */
[C---:B------:R-:W-:Y:S01]  /*16440*/  ISETP.LT.OR P3, PT, R140.reuse, 0x72, P3 ;  /* 0x000000728c00780c */ /* 0x040fe20001f61670 */
[----:B------:R-:W-:Y:S01]  /*16450*/  MUFU.EX2 R73, R73 ;  /* 0x0000004900497308 */ /* 0x000fe20000000800 */
[----:B------:R-:W-:Y:S02]  /*16460*/  FMNMX.FTZ R6, R27, R6, !PT ;  /* 0x000000061b067209 */ /* 0x000fe40007810000 */
[----:B------:R-:W-:Y:S02]  /*16470*/  ISETP.LT.OR P4, PT, R140, 0x79, P4 ;  /* 0x000000798c00780c */ /* 0x000fe40002781670 */
[----:B------:R-:W-:-:S02]  /*16480*/  FMNMX.FTZ R6, R30, R6, !PT ;  /* 0x000000061e067209 */ /* 0x000fc40007810000 */
[----:B------:R-:W-:Y:S01]  /*16490*/  FSEL R83, R83, -INF , !P3 ;  /* 0xff80000053537808 */ /* 0x000fe20005800000 */
[----:B------:R-:W-:Y:S01]  /*164a0*/  MUFU.EX2 R76, R76 ;  /* 0x0000004c004c7308 */ /* 0x000fe20000000800 */
[----:B------:R-:W-:Y:S01]  /*164b0*/  FMNMX.FTZ R6, R31, R6, !PT ;  /* 0x000000061f067209 */ /* 0x000fe20007810000 */
[----:B0-----:R-:W-:Y:S01]  /*164c0*/  FADD.FTZ R5, R26, R5 ;  /* 0x000000051a057221 */ /* 0x001fe20000010000 */
[----:B------:R-:W-:Y:S02]  /*164d0*/  ISETP.LT.OR P2, PT, R140, 0x7a, P2 ;  /* 0x0000007a8c00780c */ /* 0x000fe40001741670 */
[----:B------:R-:W-:Y:S02]  /*164e0*/  FMNMX.FTZ R6, R34, R6, !PT ;  /* 0x0000000622067209 */ /* 0x000fe40007810000 */
[----:B------:R-:W-:Y:S01]  /*164f0*/  FSEL R86, R86, -INF , !P4 ;  /* 0xff80000056567808 */ /* 0x000fe20006000000 */
[----:B------:R-:W-:Y:S01]  /*16500*/  MUFU.EX2 R77, R77 ;  /* 0x0000004d004d7308 */ /* 0x000fe20000000800 */
[----:B------:R-:W-:-:S02]  /*16510*/  FMNMX.FTZ R6, R35, R6, !PT ;  /* 0x0000000623067209 */ /* 0x000fc40007810000 */
[----:B------:R-:W-:Y:S02]  /*16520*/  FSEL R87, R87, -INF , !P2 ;  /* 0xff80000057577808 */ /* 0x000fe40005000000 */
[----:B------:R-:W-:Y:S02]  /*16530*/  FMNMX.FTZ R6, R38, R6, !PT ;  /* 0x0000000626067209 */ /* 0x000fe40007810000 */
[----:B------:R-:W-:Y:S01]  /*16540*/  F2FP.F16.F32.PACK_AB R26, R29, R26 ;  /* 0x0000001a1d1a723e */ /* 0x000fe200000000ff */
[----:B------:R-:W-:Y:S01]  /*16550*/  MUFU.EX2 R80, R80 ;  /* 0x0000005000507308 */ /* 0x000fe20000000800 */
[----:B------:R-:W-:Y:S02]  /*16560*/  FMNMX.FTZ R6, R39, R6, !PT ;  /* 0x0000000627067209 */ /* 0x000fe40007810000 */
[----:B------:R-:W-:Y:S02]  /*16570*/  F2FP.F16.F32.PACK_AB R24, R25, R24 ;  /* 0x000000181918723e */ /* 0x000fe400000000ff */
        /* <DEDUP_REMOVED lines=64> */
[-CC-:B0-----:R-:W-:Y:S01]  /*16980*/  FFMA.FTZ R27, R35, R0.reuse, -R5.reuse ;  /* 0x00000000231b7223 */ /* 0x181fe20000010805 */
[----:B------:R-:W-:Y:S01]  /*16990*/  FSEL R35, R6, RZ, P2 ;  /* 0x000000ff06237208 */ /* 0x000fe20001000000 */
[----:B------:R-:W-:-:S05]  /*169a0*/  FFMA.FTZ R25, R34, R0, -R5 ;  /* 0x0000000022197223 */ /* 0x000fca0000010805 */
[----:B------:R-:W0:Y:S01]  /*169b0*/  MUFU.EX2 R24, R32 ;  /* 0x0000002000187308 */ /* 0x000e220000000800 */
        /* <DEDUP_REMOVED lines=16> */
[-C--:B------:R-:W-:Y:S01]  /*16ac0*/  FFMA.FTZ R43, R46, R0.reuse, -R5 ;  /* 0x000000002e2b7223 */ /* 0x080fe20000010805 */
        /* <DEDUP_REMOVED lines=20> */
[----:B0-----:R-:W-:-:S02]  /*16c10*/  F2FP.F16.F32.PACK_AB R27, R34, R31 ;  /* 0x0000001f221b723e */ /* 0x001fc400000000ff */
[----:B------:R-:W-:Y:S01]  /*16c20*/  FADD.FTZ R29, R34, R29 ;  /* 0x0000001d221d7221 */ /* 0x000fe20000010000 */
[C---:B------:R-:W-:Y:S01]  /*16c30*/  FADD.FTZ R33, R45.reuse, R30 ;  /* 0x0000001e2d217221 */ /* 0x040fe20000010000 */
[----:B------:R-:W-:Y:S01]  /*16c40*/  F2FP.F16.F32.PACK_AB R30, R45, R44 ;  /* 0x0000002c2d1e723e */ /* 0x000fe200000000ff */
[----:B------:R-:W0:Y:S01]  /*16c50*/  MUFU.EX2 R43, R43 ;  /* 0x0000002b002b7308 */ /* 0x000e220000000800 */
[----:B-1----:R-:W-:Y:S01]  /*16c60*/  FADD.FTZ R29, R36, R29 ;  /* 0x0000001d241d7221 */ /* 0x002fe20000010000 */
[----:B--2---:R1:W-:Y:S06]  /*16c70*/  STSM.16.M88.4 [R141], R24 ;  /* 0x000000188d007844 */ /* 0x0043ec0000000200 */
[----:B------:R2:W4:Y:S01]  /*16c80*/  MUFU.EX2 R32, R48 ;  /* 0x0000003000207308 */ /* 0x0005220000000800 */
[----:B---3--:R-:W-:-:S07]  /*16c90*/  FADD.FTZ R29, R42, R29 ;  /* 0x0000001d2a1d7221 */ /* 0x008fce0000010000 */
[----:B------:R-:W3:Y:S01]  /*16ca0*/  MUFU.EX2 R46, R46 ;  /* 0x0000002e002e7308 */ /* 0x000ee20000000800 */
[----:B0-----:R-:W-:Y:S01]  /*16cb0*/  FADD.FTZ R29, R43, R29 ;  /* 0x0000001d2b1d7221 */ /* 0x001fe20000010000 */
[----:B--2---:R-:W-:-:S06]  /*16cc0*/  FFMA.FTZ R48, R62, R0, -R5 ;  /* 0x000000003e307223 */ /* 0x004fcc0000010805 */
[----:B------:R-:W0:Y:S01]  /*16cd0*/  MUFU.EX2 R35, R35 ;  /* 0x0000002300237308 */ /* 0x000e220000000800 */
[----:B----4-:R-:W-:-:S07]  /*16ce0*/  FADD.FTZ R40, R32, R33 ;  /* 0x0000002120287221 */ /* 0x010fce0000010000 */
        /* <DEDUP_REMOVED lines=9> */
[----:B------:R-:W4:Y:S01]  /*16d80*/  MUFU.EX2 R47, R47 ;  /* 0x0000002f002f7308 */ /* 0x000f220000000800 */
        /* <DEDUP_REMOVED lines=11> */
[----:B----4-:R-:W-:-:S07]  /*16e40*/  FADD.FTZ R33, R47, R33 ;  /* 0x000000212f217221 */ /* 0x010fce0000010000 */
[----:B------:R-:W2:Y:S01]  /*16e50*/  MUFU.EX2 R20, R66 ;  /* 0x0000004200147308 */ /* 0x000ea20000000800 */
[----:B------:R-:W-:Y:S01]  /*16e60*/  FADD.FTZ R41, R61, R34 ;  /* 0x000000223d297221 */ /* 0x000fe20000010000 */
[----:B------:R-:W3:Y:S06]  /*16e70*/  LDL R42, [R1+0x2c] ;  /* 0x00002c00012a7983 */ /* 0x000eec0000100800 */
[----:B------:R-:W1:Y:S01]  /*16e80*/  MUFU.EX2 R37, R67 ;  /* 0x0000004300257308 */ /* 0x000e620000000800 */
[----:B0-----:R-:W-:Y:S01]  /*16e90*/  FADD.FTZ R33, R48, R33 ;  /* 0x0000002130217221 */ /* 0x001fe20000010000 */
[----:B------:R-:W-:-:S03]  /*16ea0*/  FADD.FTZ R36, R64, R41 ;  /* 0x0000002940247221 */ /* 0x000fc60000010000 */
[----:B------:R-:W-:Y:S01]  /*16eb0*/  FADD.FTZ R33, R50, R33 ;  /* 0x0000002132217221 */ /* 0x000fe20000010000 */
[----:B------:R-:W-:Y:S02]  /*16ec0*/  FADD.FTZ R41, R65, R36 ;  /* 0x0000002441297221 */ /* 0x000fe40000010000 */
[----:B------:R-:W0:Y:S01]  /*16ed0*/  MUFU.EX2 R74, R74 ;  /* 0x0000004a004a7308 */ /* 0x000e220000000800 */
[----:B--2---:R-:W-:Y:S01]  /*16ee0*/  FADD.FTZ R36, R20, R33 ;  /* 0x0000002114247221 */ /* 0x004fe20000010000 */
[----:B------:R2:W-:Y:S06]  /*16ef0*/  STSM.16.M88.4 [R139], R28 ;  /* 0x0000001c8b007844 */ /* 0x0005ec0000000200 */
[----:B------:R-:W4:Y:S01]  /*16f00*/  MUFU.EX2 R75, R75 ;  /* 0x0000004b004b7308 */ /* 0x000f220000000800 */
[----:B-1----:R-:W-:Y:S01]  /*16f10*/  FADD.FTZ R25, R37, R36 ;  /* 0x0000002425197221 */ /* 0x002fe20000010000 */
[----:B------:R-:W-:-:S02]  /*16f20*/  F2FP.F16.F32.PACK_AB R33, R38, R35 ;  /* 0x000000232621723e */ /* 0x000fc400000000ff */
[----:B------:R-:W-:-:S04]  /*16f30*/  F2FP.F16.F32.PACK_AB R35, R7, R39 ;  /* 0x000000270723723e */ /* 0x000fc800000000ff */
[----:B------:R-:W1:Y:S01]  /*16f40*/  MUFU.EX2 R78, R78 ;  /* 0x0000004e004e7308 */ /* 0x000e620000000800 */
[----:B--2---:R-:W-:-:S04]  /*16f50*/  FADD.FTZ R28, R70, R25 ;  /* 0x00000019461c7221 */ /* 0x004fc80000010000 */
[----:B------:R-:W-:-:S03]  /*16f60*/  FADD.FTZ R7, R71, R28 ;  /* 0x0000001c47077221 */ /* 0x000fc60000010000 */
[----:B------:R-:W2:Y:S01]  /*16f70*/  MUFU.EX2 R79, R79 ;  /* 0x0000004f004f7308 */ /* 0x000ea20000000800 */
[----:B------:R-:W-:Y:S01]  /*16f80*/  FADD.FTZ R40, R68, R41 ;  /* 0x0000002944287221 */ /* 0x000fe20000010000 */
[----:B0-----:R-:W-:-:S06]  /*16f90*/  FADD.FTZ R28, R74, R7 ;  /* 0x000000074a1c7221 */ /* 0x001fcc0000010000 */
[----:B------:R-:W0:Y:S01]  /*16fa0*/  MUFU.EX2 R82, R82 ;  /* 0x0000005200527308 */ /* 0x000e220000000800 */
[----:B------:R-:W-:Y:S01]  /*16fb0*/  FADD.FTZ R27, R69, R40 ;  /* 0x00000028451b7221 */ /* 0x000fe20000010000 */
[----:B----4-:R-:W-:Y:S01]  /*16fc0*/  FADD.FTZ R7, R75, R28 ;  /* 0x0000001c4b077221 */ /* 0x010fe20000010000 */
[----:B------:R-:W-:-:S05]  /*16fd0*/  F2FP.F16.F32.PACK_AB R32, R49, R32 ;  /* 0x000000203120723e */ /* 0x000fca00000000ff */
[----:B------:R-:W4:Y:S01]  /*16fe0*/  MUFU.EX2 R83, R83 ;  /* 0x0000005300537308 */ /* 0x000f220000000800 */
[----:B------:R-:W-:Y:S01]  /*16ff0*/  F2FP.F16.F32.PACK_AB R34, R53, R52 ;  /* 0x000000343522723e */ /* 0x000fe200000000ff */
[----:B------:R-:W-:Y:S01]  /*17000*/  FADD.FTZ R30, R72, R27 ;  /* 0x0000001b481e7221 */ /* 0x000fe20000010000 */
[----:B-1----:R-:W-:Y:S01]  /*17010*/  FADD.FTZ R36, R78, R7 ;  /* 0x000000074e247221 */ /* 0x002fe20000010000 */
[----:B------:R-:W-:Y:S02]  /*17020*/  F2FP.F16.F32.PACK_AB R24, R57, R56 ;  /* 0x000000383918723e */ /* 0x000fe400000000ff */
[----:B------:R-:W-:Y:S02]  /*17030*/  F2FP.F16.F32.PACK_AB R26, R61, R60 ;  /* 0x0000003c3d1a723e */ /* 0x000fe400000000ff */
[----:B------:R-:W-:Y:S02]  /*17040*/  F2FP.F16.F32.PACK_AB R25, R47, R21 ;  /* 0x000000152f19723e */ /* 0x000fe400000000ff */
[----:B------:R-:W-:Y:S01]  /*17050*/  F2FP.F16.F32.PACK_AB R27, R50, R48 ;  /* 0x00000030321b723e */ /* 0x000fe200000000ff */
[----:B--2---:R-:W-:Y:S01]  /*17060*/  FADD.FTZ R7, R79, R36 ;  /* 0x000000244f077221 */ /* 0x004fe20000010000 */
[----:B------:R-:W-:Y:S04]  /*17070*/  STSM.16.M88.4 [R138], R32 ;  /* 0x000000208a007844 */ /* 0x000fe80000000200 */
[----:B------:R1:W-:Y:S01]  /*17080*/  STSM.16.M88.4 [R137+0x27800], R24 ;  /* 0x0278001889007844 */ /* 0x0003e20000000200 */
[----:B------:R4:W-:Y:S01]  /*17090*/  MUFU.EX2 R39, R5 ;  /* 0x0000000500277308 */ /* 0x0009e20000000800 */
[----:B-1----:R-:W-:Y:S01]  /*170a0*/  F2FP.F16.F32.PACK_AB R25, R37, R20 ;  /* 0x000000142519723e */ /* 0x002fe200000000ff */
[----:B0-----:R-:W-:-:S04]  /*170b0*/  FADD.FTZ R20, R82, R7 ;  /* 0x0000000752147221 */ /* 0x001fc80000010000 */
[----:B----4-:R-:W-:Y:S02]  /*170c0*/  FADD.FTZ R5, R83, R20 ;  /* 0x0000001453057221 */ /* 0x010fe40000010000 */
[----:B------:R-:W2:Y:S01]  /*170d0*/  LDL R20, [R1+0x38] ;  /* 0x0000380001147983 */ /* 0x000ea20000100800 */
[----:B------:R-:W0:Y:S01]  /*170e0*/  MUFU.EX2 R86, R86 ;  /* 0x0000005600567308 */ /* 0x000e220000000800 */
[----:B------:R-:W-:-:S04]  /*170f0*/  FADD.FTZ R21, R73, R30 ;  /* 0x0000001e49157221 */ /* 0x000fc80000010000 */
[----:B------:R-:W-:Y:S01]  /*17100*/  FADD.FTZ R30, R76, R21 ;  /* 0x000000154c1e7221 */ /* 0x000fe20000010000 */
[----:B------:R-:W-:Y:S02]  /*17110*/  F2FP.F16.F32.PACK_AB R24, R65, R64 ;  /* 0x000000404118723e */ /* 0x000fe400000000ff */
[----:B------:R-:W-:Y:S01]  /*17120*/  F2FP.F16.F32.PACK_AB R26, R69, R68 ;  /* 0x00000044451a723e */ /* 0x000fe200000000ff */
[----:B------:R-:W-:Y:S01]  /*17130*/  FADD.FTZ R21, R77, R30 ;  /* 0x0000001e4d157221 */ /* 0x000fe20000010000 */
        /* <DEDUP_REMOVED lines=8> */
[----:B0-----:R-:W-:Y:S01]  /*171c0*/  F2FP.F16.F32.PACK_AB R35, R39, R86 ;  /* 0x000000562723723e */ /* 0x001fe200000000ff */
[----:B------:R-:W-:-:S04]  /*171d0*/  FADD.FTZ R38, R80, R21 ;  /* 0x0000001550267221 */ /* 0x000fc80000010000 */
[----:B------:R-:W-:Y:S01]  /*171e0*/  FADD.FTZ R21, R81, R38 ;  /* 0x0000002651157221 */ /* 0x000fe20000010000 */
[----:B------:R-:W-:-:S03]  /*171f0*/  FADD.FTZ R7, R86, R5 ;  /* 0x0000000556077221 */ /* 0x000fc60000010000 */
        /* <DEDUP_REMOVED lines=51> */
[----:B------:R-:W-:-:S02]  /*17530*/  IMAD.MOV.U32 R14, RZ, RZ, R17 ;  /* 0x000000ffff0e7224 */ /* 0x000fc400078e0011 */
[----:B------:R-:W-:Y:S02]  /*17540*/  IMAD.MOV.U32 R9, RZ, RZ, R3 ;  /* 0x000000ffff097224 */ /* 0x000fe400078e0003 */
[----:B------:R-:W-:Y:S01]  /*17550*/  IMAD.MOV.U32 R8, RZ, RZ, R6 ;  /* 0x000000ffff087224 */ /* 0x000fe200078e0006 */
[----:B---3--:R0:W-:Y:S04]  /*17560*/  STSM.16.M88.4 [R42], R24 ;  /* 0x000000182a007844 */ /* 0x0081e80000000200 */
[----:B------:R0:W-:Y:S04]  /*17570*/  STSM.16.M88.4 [R139+0x6000], R28 ;  /* 0x0060001c8b007844 */ /* 0x0001e80000000200 */
[----:B------:R0:W-:Y:S01]  /*17580*/  STSM.16.M88.4 [R138+0x6000], R32 ;  /* 0x006000208a007844 */ /* 0x0001e20000000200 */
[----:B------:R1:W-:Y:S06]  /*17590*/  MEMBAR.ALL.CTA ;  /* 0x0000000000007992 */ /* 0x0003ec0000008000 */
[----:B-1----:R-:W1:Y:S01]  /*175a0*/  FENCE.VIEW.ASYNC.S ;  /* 0x00000000000073c6 */ /* 0x002e620000000000 */
[C---:B--2---:R-:W-:Y:S01]  /*175b0*/  ISETP.GT.AND P2, PT, R4.reuse, R20, PT ;  /* 0x000000140400720c */ /* 0x044fe20003f44270 */
[----:B------:R-:W-:-:S02]  /*175c0*/  VIADD R4, R4, 0xffffffff ;  /* 0xffffffff04047836 */ /* 0x000fc40000000000 */
[----:B------:R-:W-:Y:S01]  /*175d0*/  IMAD.MOV.U32 R20, RZ, RZ, R22 ;  /* 0x000000ffff147224 */ /* 0x000fe200078e0016 */
[----:B-1----:R-:W-:-:S09]  /*175e0*/  NOP ;  /* 0x0000000000007918 */ /* 0x002fd20000000000 */
[----:B0-----:R-:W-:Y:S05]  /*175f0*/  @P2 BRA `(.L_x_9541) ;  /* 0xffffffcc001c2947 */ /* 0x001fea000383ffff */
.L_x_9523:
[----:B------:R-:W-:Y:S05]  /*17600*/  WARPSYNC.ALL ;  /* 0x0000000000007948 */ /* 0x000fea0003800000 */
[----:B------:R-:W-:Y:S06]  /*17610*/  BAR.ARV 0x8, 0x1a0 ;  /* 0x0206800000007b1d */ /* 0x000fec0000002000 */
[----:B------:R-:W-:Y:S05]  /*17620*/  @!P0 BRA `(.L_x_9542) ;  /* 0x0000000000048947 */ /* 0x000fea0003800000 */
[----:B------:R-:W-:Y:S01]  /*17630*/  BPT.TRAP 0x1 ;  /* 0x000000040000795c */ /* 0x000fe20000300000 */
.L_x_9542:
[----:B------:R-:W-:Y:S01]  /*17640*/  IMAD R13, R17, 0x8, R2 ;  /* 0x00000008110d7824 */ /* 0x000fe200078e0202 */
[----:B------:R-:W-:-:S04]  /*17650*/  SHF.L.U32 R4, R22, 0x1f, RZ ;  /* 0x0000001f16047819 */ /* 0x000fc800000006ff */
[----:B------:R0:W1:Y:S01]  /*17660*/  SYNCS.PHASECHK.TRANS64.TRYWAIT P2, [R13+URZ+0x2d850], R4 ;  /* 0x02d850040d0075a7 */ /* 0x000062000804017f */
[----:B------:R-:W-:Y:S05]  /*17670*/  @!P0 BRA `(.L_x_9543) ;  /* 0x0000000000048947 */ /* 0x000fea0003800000 */
[----:B------:R-:W-:Y:S01]  /*17680*/  BPT.TRAP 0x1 ;  /* 0x000000040000795c */ /* 0x000fe20000300000 */
.L_x_9543:
[----:B------:R-:W2:Y:S01]  /*17690*/  LDL.LU R8, [R1+0x14] ;  /* 0x0000140001087983 */ /* 0x000ea20000300800 */
[----:B------:R-:W-:Y:S02]  /*176a0*/  VIADD R2, R2, 0x400 ;  /* 0x0000040002027836 */ /* 0x000fe40000000000 */
[----:B------:R-:W-:-:S03]  /*176b0*/  IMAD.MOV.U32 R11, RZ, RZ, 0x40000040 ;  /* 0x40000040ff0b7424 */ /* 0x000fc600078e00ff */
[----:B------:R-:W-:-:S04]  /*176c0*/  SHF.R.U32.HI R2, RZ, 0x4, R2 ;  /* 0x00000004ff027819 */ /* 0x000fc80000011602 */
[----:B------:R-:W-:-:S04]  /*176d0*/  LOP3.LUT R2, R2, 0x3fff, RZ, 0xc0, !PT ;  /* 0x00003fff02027812 */ /* 0x000fc800078ec0ff */
[----:B------:R-:W-:Y:S02]  /*176e0*/  LOP3.LUT R2, R2, 0x2000000, RZ, 0xfc, !PT ;  /* 0x0200000002027812 */ /* 0x000fe400078efcff */
[----:B--2---:R-:W-:Y:S01]  /*176f0*/  LOP3.LUT R10, R8, 0x10000, RZ, 0xfc, !PT ;  /* 0x00010000080a7812 */ /* 0x004fe200078efcff */
[----:B-1----:R-:W-:Y:S06]  /*17700*/  @P2 BRA `(.L_x_9544) ;  /* 0x0000000000082947 */ /* 0x002fec0003800000 */
[----:B------:R-:W1:Y:S02]  /*17710*/  SYNCS.PHASECHK.TRANS64.TRYWAIT P0, [R13+URZ+0x2d850], R4 ;  /* 0x02d850040d0075a7 */ /* 0x000e64000800017f */
[----:B-1----:R-:W-:Y:S05]  /*17720*/  @!P0 BRA `(.L_x_9545) ;  /* 0x0000009000088947 */ /* 0x002fea0003800000 */
.L_x_9544:
[----:B------:R-:W-:Y:S01]  /*17730*/  IMAD R8, R17, 0x600, R2 ;  /* 0x0000060011087824 */ /* 0x000fe200078e0202 */
[----:B------:R-:W2:Y:S01]  /*17740*/  LDL.LU R24, [R1+0x50] ;  /* 0x0000500001187983 */ /* 0x000ea20000300800 */
[----:B------:R-:W-:Y:S01]  /*17750*/  IMAD.MOV.U32 R9, RZ, RZ, -0x7fffffe0 ;  /* 0x80000020ff097424 */ /* 0x000fe200078e00ff */
[----:B------:R-:W-:Y:S05]  /*17760*/  WARPSYNC.ALL ;  /* 0x0000000000007948 */ /* 0x000fea0003800000 */
[C---:B------:R-:W-:Y:S01]  /*17770*/  R2UR UR4, R10.reuse ;  /* 0x000000000a0472ca */ /* 0x040fe200000e0000 */
[----:B------:R-:W-:Y:S01]  /*17780*/  WARPGROUP.ARRIVE ;  /* 0x00000000000079c5 */ /* 0x000fe20000000000 */
[----:B------:R-:W-:Y:S01]  /*17790*/  R2UR UR5, R11 ;  /* 0x000000000b0572ca */ /* 0x000fe200000e0000 */
[----:B------:R-:W-:Y:S01]  /*177a0*/  VIADD R20, R10, 0x2 ;  /* 0x000000020a147836 */ /* 0x000fe20000000000 */
[C---:B------:R-:W-:Y:S01]  /*177b0*/  R2UR UR6, R8.reuse ;  /* 0x00000000080672ca */ /* 0x040fe200000e0000 */
[----:B------:R-:W-:Y:S01]  /*177c0*/  VIADD R14, R8, 0x40 ;  /* 0x00000040080e7836 */ /* 0x000fe20000000000 */
[----:B------:R-:W-:Y:S01]  /*177d0*/  R2UR UR7, R9 ;  /* 0x00000000090772ca */ /* 0x000fe200000e0000 */
[----:B------:R-:W-:Y:S01]  /*177e0*/  IMAD.MOV.U32 R21, RZ, RZ, 0x40000040 ;  /* 0x40000040ff157424 */ /* 0x000fe200078e00ff */
[----:B------:R-:W3:Y:S01]  /*177f0*/  SHFL.BFLY PT, R2, R5, 0x2, 0x1f ;  /* 0x0c401f0005027f89 */ /* 0x000ee200000e0000 */
[----:B------:R-:W-:-:S02]  /*17800*/  IMAD.MOV.U32 R15, RZ, RZ, -0x7fffffe0 ;  /* 0x80000020ff0f7424 */ /* 0x000fc400078e00ff */
[----:B------:R-:W-:Y:S01]  /*17810*/  IMAD.MOV.U32 R11, RZ, RZ, 0x40000040 ;  /* 0x40000040ff0b7424 */ /* 0x000fe200078e00ff */
[----:B01----:R-:W0:Y:S01]  /*17820*/  SHFL.BFLY PT, R4, R7, 0x2, 0x1f ;  /* 0x0c401f0007047f89 */ /* 0x003e2200000e0000 */
[----:B------:R-:W-:Y:S02]  /*17830*/  IMAD.MOV.U32 R9, RZ, RZ, -0x7fffffe0 ;  /* 0x80000020ff097424 */ /* 0x000fe400078e00ff */
[----:B------:R-:W-:Y:S02]  /*17840*/  VIADD R17, R17, 0x1 ;  /* 0x0000000111117836 */ /* 0x000fe40000000000 */
[----:B------:R-:W-:Y:S02]  /*17850*/  IMAD.MOV.U32 R36, RZ, RZ, -0x800000 ;  /* 0xff800000ff247424 */ /* 0x000fe400078e00ff */
[----:B------:R-:W-:Y:S01]  /*17860*/  HGMMA.64x96x16.F32 R88, gdesc[UR4].tnspB, R88, gsb0 ;  /* 0x41600000045879f0 */ /* 0x000fe20008000858 */
[----:B------:R-:W-:Y:S01]  /*17870*/  R2UR UR4, R20 ;  /* 0x00000000140472ca */ /* 0x000fe200000e0000 */
[----:B------:R-:W-:Y:S01]  /*17880*/  VIADD R20, R10, 0x4 ;  /* 0x000000040a147836 */ /* 0x000fe20000000000 */
[----:B------:R-:W-:Y:S01]  /*17890*/  R2UR UR5, R21 ;  /* 0x00000000150572ca */ /* 0x000fe200000e0000 */
[----:B------:R-:W-:Y:S01]  /*178a0*/  IMAD.MOV.U32 R21, RZ, RZ, 0x40000040 ;  /* 0x40000040ff157424 */ /* 0x000fe200078e00ff */
[----:B------:R-:W-:Y:S01]  /*178b0*/  R2UR UR6, R14 ;  /* 0x000000000e0672ca */ /* 0x000fe200000e0000 */
[----:B------:R-:W-:Y:S01]  /*178c0*/  VIADD R14, R8, 0x80 ;  /* 0x00000080080e7836 */ /* 0x000fe20000000000 */
[----:B------:R-:W-:Y:S01]  /*178d0*/  R2UR UR7, R15 ;  /* 0x000000000f0772ca */ /* 0x000fe200000e0000 */
[----:B------:R-:W-:Y:S01]  /*178e0*/  IMAD.MOV.U32 R15, RZ, RZ, -0x7fffffe0 ;  /* 0x80000020ff0f7424 */ /* 0x000fe200078e00ff */
[----:B------:R-:W-:Y:S01]  /*178f0*/  ISETP.NE.AND P2, PT, R17, 0x2, PT ;  /* 0x000000021100780c */ /* 0x000fe20003f45270 */
[----:B---3--:R-:W-:-:S03]  /*17900*/  FADD.FTZ R2, R2, R5 ;  /* 0x0000000502027221 */ /* 0x008fc60000010000 */
[----:B------:R-:W-:Y:S01]  /*17910*/  SEL R17, R17, RZ, P2 ;  /* 0x000000ff11117207 */ /* 0x000fe20001000000 */
[----:B0-----:R-:W-:Y:S01]  /*17920*/  FADD.FTZ R4, R4, R7 ;  /* 0x0000000704047221 */ /* 0x001fe20000010000 */
[----:B------:R-:W-:-:S04]  /*17930*/  SEL R7, RZ, 0x1, P2 ;  /* 0x00000001ff077807 */ /* 0x000fc80001000000 */
[----:B------:R-:W-:Y:S01]  /*17940*/  LOP3.LUT R22, R22, R7, RZ, 0x3c, !PT ;  /* 0x0000000716167212 */ /* 0x000fe200078e3cff */
[----:B------:R-:W-:Y:S02]  /*17950*/  WARPGROUP.DEPBAR.LE gsb0, 0x0 ;  /* 0x00008000000079c5 */ /* 0x000fe40000010000 */
[----:B------:R-:W-:-:S06]  /*17960*/  WARPGROUP.ARRIVE ;  /* 0x00000000000079c5 */ /* 0x000fcc0000000000 */
        /* <DEDUP_REMOVED lines=19> */
[----:B------:R-:W-:Y:S02]  /*17aa0*/  IMAD.MOV.U32 R15, RZ, RZ, -0x7fffffe0 ;  /* 0x80000020ff0f7424 */ /* 0x000fe400078e00ff */
[----:B--2---:R-:W-:-:S05]  /*17ab0*/  VIADD R24, R24, 0x1 ;  /* 0x0000000118187836 */ /* 0x004fca0000000000 */
[----:B------:R-:W-:Y:S01]  /*17ac0*/  STL [R1+0x50], R24 ;  /* 0x0000501801007387 */ /* 0x000fe20000100800 */
        /* <DEDUP_REMOVED lines=28> */
[----:B------:R-:W-:Y:S01]  /*17c90*/  R2UR UR5, R21 ;  /* 0x00000000150572ca */ /* 0x000fe200000e0000 */
[----:B------:R-:W-:Y:S01]  /*17ca0*/  IMAD.MOV.U32 R21, RZ, RZ, -0x800000 ;  /* 0xff800000ff157424 */ /* 0x000fe200078e00ff */
[----:B------:R-:W-:Y:S02]  /*17cb0*/  R2UR UR6, R14 ;  /* 0x000000000e0672ca */ /* 0x000fe400000e0000 */
[----:B------:R-:W-:Y:S01]  /*17cc0*/  R2UR UR7, R15 ;  /* 0x000000000f0772ca */ /* 0x000fe200000e0000 */
[----:B------:R-:W-:Y:S02]  /*17cd0*/  WARPGROUP.DEPBAR.LE gsb0, 0x0 ;  /* 0x00008000000079c5 */ /* 0x000fe40000010000 */
[----:B------:R-:W-:-:S10]  /*17ce0*/  WARPGROUP.ARRIVE ;  /* 0x00000000000079c5 */ /* 0x000fd40000000000 */
[----:B------:R-:W-:Y:S01]  /*17cf0*/  HGMMA.64x96x16.F32 R88, gdesc[UR4].tnspB, R88, gsb0 ;  /* 0x41600000045879f0 */ /* 0x000fe20008000858 */
[----:B------:R-:W-:Y:S01]  /*17d00*/  R2UR UR4, R10 ;  /* 0x000000000a0472ca */ /* 0x000fe200000e0000 */
[----:B------:R-:W-:Y:S01]  /*17d10*/  @!P1 VIADD R10, R13, 0x2d860 ;  /* 0x0002d8600d0a9836 */ /* 0x000fe20000000000 */
[----:B------:R-:W-:Y:S02]  /*17d20*/  R2UR UR5, R11 ;  /* 0x000000000b0572ca */ /* 0x000fe400000e0000 */
[----:B------:R-:W-:Y:S01]  /*17d30*/  R2UR UR6, R8 ;  /* 0x00000000080672ca */ /* 0x000fe200000e0000 */
[----:B------:R-:W0:Y:S01]  /*17d40*/  SHFL.BFLY PT, R11, R4, 0x1, 0x1f ;  /* 0x0c201f00040b7f89 */ /* 0x000e2200000e0000 */
[----:B------:R-:W-:Y:S02]  /*17d50*/  R2UR UR7, R9 ;  /* 0x00000000090772ca */ /* 0x000fe400000e0000 */
[----:B------:R-:W-:Y:S01]  /*17d60*/  @!P1 PRMT R10, RZ, 0x654, R10 ;  /* 0x00000654ff0a9816 */ /* 0x000fe2000000000a */
[----:B------:R-:W1:Y:S01]  /*17d70*/  SHFL.BFLY PT, R9, R2, 0x1, 0x1f ;  /* 0x0c201f0002097f89 */ /* 0x000e6200000e0000 */
[----:B0-----:R-:W-:Y:S01]  /*17d80*/  FADD.FTZ R11, R4, R11 ;  /* 0x0000000b040b7221 */ /* 0x001fe20000010000 */
[----:B------:R-:W-:Y:S01]  /*17d90*/  CS2R R4, SRZ ;  /* 0x0000000000047805 */ /* 0x000fe2000001ff00 */
[----:B-1----:R-:W-:-:S03]  /*17da0*/  FADD.FTZ R12, R2, R9 ;  /* 0x00000009020c7221 */ /* 0x002fc60000010000 */
[----:B------:R-:W-:Y:S02]  /*17db0*/  FSETP.NE.FTZ.AND P3, PT, R11, RZ, PT ;  /* 0x000000ff0b00720b */ /* 0x000fe40003f75000 */
[----:B------:R-:W-:-:S11]  /*17dc0*/  FSETP.NE.FTZ.AND P0, PT, R12, RZ, PT ;  /* 0x000000ff0c00720b */ /* 0x000fd60003f15000 */
[----:B------:R-:W0:Y:S02]  /*17dd0*/  @P3 MUFU.LG2 R9, R11 ;  /* 0x0000000b00093308 */ /* 0x000e240000000c00 */
[C---:B------:R-:W-:Y:S01]  /*17de0*/  @P0 FMUL.FTZ R2, R0.reuse, 0.69314718246459960938 ;  /* 0x3f31721800020820 */ /* 0x040fe20000410000 */
[----:B------:R-:W-:-:S05]  /*17df0*/  @P3 FMUL.FTZ R0, R0, 0.69314718246459960938 ;  /* 0x3f31721800003820 */ /* 0x000fca0000410000 */
[----:B------:R-:W1:Y:S08]  /*17e00*/  @P0 MUFU.LG2 R8, R12 ;  /* 0x0000000c00080308 */ /* 0x000e700000000c00 */
[----:B------:R-:W2:Y:S01]  /*17e10*/  @P0 MUFU.RCP R5, R12 ;  /* 0x0000000c00050308 */ /* 0x000ea20000001000 */
[----:B0-----:R-:W-:-:S04]  /*17e20*/  @P3 FMUL.FTZ R9, R9, 0.69314718246459960938 ;  /* 0x3f31721809093820 */ /* 0x001fc80000410000 */
[----:B------:R-:W-:-:S03]  /*17e30*/  @P3 FFMA.FTZ R36, R0, R6, R9 ;  /* 0x0000000600243223 */ /* 0x000fc60000010009 */
[----:B------:R-:W0:Y:S01]  /*17e40*/  @P3 MUFU.RCP R4, R11 ;  /* 0x0000000b00043308 */ /* 0x000e220000001000 */
[----:B-1----:R-:W-:-:S04]  /*17e50*/  @P0 FMUL.FTZ R7, R8, 0.69314718246459960938 ;  /* 0x3f31721808070820 */ /* 0x002fc80000410000 */
[----:B------:R-:W-:Y:S01]  /*17e60*/  @P0 FFMA.FTZ R21, R2, R3, R7 ;  /* 0x0000000302150223 */ /* 0x000fe20000010007 */
[----:B------:R-:W-:Y:S01]  /*17e70*/  PLOP3.LUT P0, PT, PT, PT, PT, 0x8, 0x0 ;  /* 0x000000000000781c */ /* 0x000fe20003f0e170 */
[----:B------:R-:W-:Y:S02]  /*17e80*/  WARPGROUP.DEPBAR.LE gsb0, 0x0 ;  /* 0x00008000000079c5 */ /* 0x000fe40000010000 */
[----:B------:R-:W-:-:S06]  /*17e90*/  WARPGROUP.ARRIVE ;  /* 0x00000000000079c5 */ /* 0x000fcc0000000000 */
[----:B------:R-:W-:Y:S03]  /*17ea0*/  HGMMA.64x96x16.F32 R88, gdesc[UR4].tnspB, R88, gsb0 ;  /* 0x41600000045879f0 */ /* 0x000fe60008000858 */
        /* <DEDUP_REMOVED lines=50> */
.L_x_9430:
[----:B------:R-:W-:Y:S05]  /*181d0*/  WARPSYNC.ALL ;  /* 0x0000000000007948 */ /* 0x000fea0003800000 */
[----:B------:R-:W1:Y:S08]  /*181e0*/  S2UR UR5, SR_CgaCtaId ;  /* 0x00000000000579c3 */ /* 0x000e700000008800 */
[----:B------:R-:W-:Y:S06]  /*181f0*/  BAR.SYNC.DEFER_BLOCKING 0x5, 0x1a0 ;  /* 0x0146800000007b1d */ /* 0x000fec0000010000 */
[----:B------:R-:W-:Y:S01]  /*18200*/  UMOV UR4, 0x400 ;  /* 0x0000040000047882 */ /* 0x000fe20000000000 */
[----:B------:R-:W-:Y:S01]  /*18210*/  BSSY B0, `(.L_x_9546) ;  /* 0x0000193000007945 */ /* 0x000fe20003800000 */
[----:B------:R-:W2:Y:S01]  /*18220*/  S2R R47, SR_TID.X ;  /* 0x00000000002f7919 */ /* 0x000ea20000002100 */
[----:B-1----:R-:W-:-:S06]  /*18230*/  ULEA UR4, UR5, UR4, 0x18 ;  /* 0x0000000405047291 */ /* 0x002fcc000f8ec03f */
[----:B------:R-:W-:-:S05]  /*18240*/  IMAD.U32 R2, RZ, RZ, UR4 ;  /* 0x00000004ff027e24 */ /* 0x000fca000f8e00ff */
[----:B------:R-:W1:Y:S01]  /*18250*/  LDS.128 R8, [R2+0x2d8d0] ;  /* 0x02d8d00002087984 */ /* 0x000e620000000c00 */
[----:B--2---:R-:W-:-:S05]  /*18260*/  VIADD R32, R47, 0xffffff80 ;  /* 0xffffff802f207836 */ /* 0x004fca0000000000 */
[----:B------:R-:W-:-:S04]  /*18270*/  SHF.R.S32.HI R33, RZ, 0x1f, R32 ;  /* 0x0000001fff217819 */ /* 0x000fc80000011420 */
[----:B------:R-:W-:-:S04]  /*18280*/  LEA.HI R20, R33, R32, RZ, 0x2 ;  /* 0x0000002021147211 */ /* 0x000fc800078f10ff */
[----:B------:R-:W-:Y:S02]  /*18290*/  LOP3.LUT R5, R20, 0x1ffffffc, RZ, 0xc0, !PT ;  /* 0x1ffffffc14057812 */ /* 0x000fe400078ec0ff */
[----:B------:R-:W-:-:S03]  /*182a0*/  SHF.R.S32.HI R20, RZ, 0x2, R20 ;  /* 0x00000002ff147819 */ /* 0x000fc60000011414 */
[----:B------:R-:W-:-:S04]  /*182b0*/  IMAD.IADD R0, R32, 0x1, -R5 ;  /* 0x0000000120007824 */ /* 0x000fc800078e0a05 */
[----:B------:R-:W-:Y:S01]  /*182c0*/  IMAD.SHL.U32 R0, R0, 0x8, RZ ;  /* 0x0000000800007824 */ /* 0x000fe200078e00ff */
[----:B-1----:R1:W-:Y:S04]  /*182d0*/  STL.64 [R1+0x30], R8 ;  /* 0x0000300801007387 */ /* 0x0023e80000100a00 */
[----:B------:R1:W-:Y:S01]  /*182e0*/  STL.64 [R1+0x38], R10 ;  /* 0x0000380a01007387 */ /* 0x0003e20000100a00 */
[----:B------:R-:W-:Y:S06]  /*182f0*/  BAR.ARV 0x4, 0x1a0 ;  /* 0x0106800000007b1d */ /* 0x000fec0000002000 */
[----:B------:R-:W-:Y:S05]  /*18300*/  @P0 BRA `(.L_x_9547) ;  /* 0x0000001000280947 */ /* 0x000fea0003800000 */
[----:B------:R-:W2:Y:S01]  /*18310*/  LDL R41, [R1+0x4c] ;  /* 0x00004c0001297983 */ /* 0x000ea20000100800 */
[CC--:B------:R-:W-:Y:S01]  /*18320*/  LEA.HI R4, R33.reuse, R32.reuse, RZ, 0x4 ;  /* 0x0000002021047211 */ /* 0x0c0fe200078f20ff */
[----:B------:R-:W-:Y:S05]  /*18330*/  WARPSYNC.ALL ;  /* 0x0000000000007948 */ /* 0x000fea0003800000 */
[----:B------:R-:W3:Y:S01]  /*18340*/  S2R R5, SR_SWINHI ;  /* 0x0000000000057919 */ /* 0x000ee20000002f00 */
[----:B-1----:R-:W-:Y:S01]  /*18350*/  SHF.R.S32.HI R11, RZ, 0x4, R4 ;  /* 0x00000004ff0b7819 */ /* 0x002fe20000011404 */
[----:B------:R-:W-:Y:S01]  /*18360*/  ULDC.64 UR4, c[0x0][0xbd8] ;  /* 0x0002f60000047ab9 */ /* 0x000fe20000000a00 */
[----:B------:R-:W-:-:S02]  /*18370*/  LEA.HI R10, R33, R32, RZ, 0x5 ;  /* 0x00000020210a7211 */ /* 0x000fc400078f28ff */
[C---:B------:R-:W-:Y:S02]  /*18380*/  LEA.HI R8, R4.reuse, R11, RZ, 0x1 ;  /* 0x0000000b04087211 */ /* 0x040fe400078f08ff */
[----:B------:R-:W-:Y:S02]  /*18390*/  LOP3.LUT R9, R4, 0xfffffff0, RZ, 0xc0, !PT ;  /* 0xfffffff004097812 */ /* 0x000fe400078ec0ff */
[----:B------:R-:W-:Y:S02]  /*183a0*/  LOP3.LUT R8, R8, 0x1ffffffe, RZ, 0xc0, !PT ;  /* 0x1ffffffe08087812 */ /* 0x000fe400078ec0ff */
[----:B------:R-:W-:Y:S01]  /*183b0*/  SHF.R.S32.HI R10, RZ, 0x5, R10 ;  /* 0x00000005ff0a7819 */ /* 0x000fe2000001140a */
[----:B------:R-:W-:Y:S01]  /*183c0*/  IMAD.IADD R9, R32, 0x1, -R9 ;  /* 0x0000000120097824 */ /* 0x000fe200078e0a09 */
[----:B------:R-:W-:Y:S01]  /*183d0*/  F2FP.F16.F32.PACK_AB R7, R34, R7 ;  /* 0x000000072207723e */ /* 0x000fe200000000ff */
[----:B------:R-:W-:Y:S01]  /*183e0*/  IMAD.IADD R8, R11, 0x1, -R8 ;  /* 0x000000010b087824 */ /* 0x000fe200078e0a08 */
[----:B------:R-:W-:Y:S01]  /*183f0*/  F2FP.F16.F32.PACK_AB R6, R93, R6 ;  /* 0x000000065d06723e */ /* 0x000fe200000000ff */
[----:B------:R-:W-:Y:S01]  /*18400*/  IMAD R9, R10, 0x10, R9 ;  /* 0x000000100a097824 */ /* 0x000fe200078e0209 */
[----:B------:R-:W-:Y:S01]  /*18410*/  F2FP.F16.F32.PACK_AB R26, R109, R26 ;  /* 0x0000001a6d1a723e */ /* 0x000fe200000000ff */
[----:B------:R-:W-:Y:S01]  /*18420*/  IMAD.SHL.U32 R8, R8, 0x8, RZ ;  /* 0x0000000808087824 */ /* 0x000fe200078e00ff */
[----:B------:R-:W-:-:S02]  /*18430*/  MOV R28, R2 ;  /* 0x00000002001c7202 */ /* 0x000fc40000000f00 */
[----:B---3--:R-:W-:Y:S01]  /*18440*/  MOV R29, R5 ;  /* 0x00000005001d7202 */ /* 0x008fe20000000f00 */
[----:B------:R-:W-:-:S04]  /*18450*/  IMAD.U32 R5, R9, 0x20, R8 ;  /* 0x0000002009057824 */ /* 0x000fc800078e0008 */
[----:B------:R-:W-:Y:S01]  /*18460*/  IMAD.WIDE R4, R5, 0x2, R28 ;  /* 0x0000000205047825 */ /* 0x000fe200078e021c */
[----:B------:R-:W-:Y:S02]  /*18470*/  BAR.SYNC.DEFER_BLOCKING 0x1, 0x180 ;  /* 0x0046000000007b1d */ /* 0x000fe40000010000 */
[C---:B------:R-:W-:Y:S02]  /*18480*/  IADD3 R31, P4, R4.reuse, 0x20, RZ ;  /* 0x00000020041f7810 */ /* 0x040fe40007f9e0ff */
[C---:B------:R-:W-:Y:S02]  /*18490*/  IADD3 R39, P1, R4.reuse, 0x6000, RZ ;  /* 0x0000600004277810 */ /* 0x040fe40007f3e0ff */
[----:B------:R-:W-:Y:S01]  /*184a0*/  LOP3.LUT R8, R31, 0x180, RZ, 0xc0, !PT ;  /* 0x000001801f087812 */ /* 0x000fe200078ec0ff */
[--C-:B------:R-:W-:Y:S01]  /*184b0*/  IMAD.X R11, RZ, RZ, R5.reuse, P4 ;  /* 0x000000ffff0b7224 */ /* 0x100fe200020e0605 */
[----:B------:R-:W-:Y:S01]  /*184c0*/  IADD3 R35, P3, R4, 0x3000, RZ ;  /* 0x0000300004237810 */ /* 0x000fe20007f7e0ff */
[----:B------:R-:W-:Y:S01]  /*184d0*/  IMAD.X R25, RZ, RZ, R5, P1 ;  /* 0x000000ffff197224 */ /* 0x000fe200008e0605 */
[----:B------:R-:W-:-:S02]  /*184e0*/  SHF.R.U64 R8, R8, 0x3, RZ ;  /* 0x0000000308087819 */ /* 0x000fc400000012ff */
[C---:B------:R-:W-:Y:S01]  /*184f0*/  IADD3 R37, P2, R4.reuse, 0x3020, RZ ;  /* 0x0000302004257810 */ /* 0x040fe20007f5e0ff */
[--C-:B------:R-:W-:Y:S01]  /*18500*/  IMAD.X R13, RZ, RZ, R5.reuse, P3 ;  /* 0x000000ffff0d7224 */ /* 0x100fe200018e0605 */
[----:B------:R-:W-:Y:S02]  /*18510*/  LOP3.LUT R9, R4, 0x180, RZ, 0xc0, !PT ;  /* 0x0000018004097812 */ /* 0x000fe400078ec0ff */
[----:B------:R-:W-:Y:S01]  /*18520*/  LOP3.LUT R10, R8, R31, RZ, 0x3c, !PT ;  /* 0x0000001f080a7212 */ /* 0x000fe200078e3cff */
[----:B------:R-:W-:Y:S01]  /*18530*/  IMAD.X R15, RZ, RZ, R5, P2 ;  /* 0x000000ffff0f7224 */ /* 0x000fe200010e0605 */
[----:B------:R-:W-:Y:S02]  /*18540*/  IADD3 R38, P0, R4, 0x6020, RZ ;  /* 0x0000602004267810 */ /* 0x000fe40007f1e0ff */
[----:B------:R-:W-:Y:S02]  /*18550*/  LOP3.LUT R8, R35, 0x180, RZ, 0xc0, !PT ;  /* 0x0000018023087812 */ /* 0x000fe400078ec0ff */
[----:B0-----:R-:W-:-:S02]  /*18560*/  LOP3.LUT R14, R37, 0x180, RZ, 0xc0, !PT ;  /* 0x00000180250e7812 */ /* 0x001fc400078ec0ff */
[----:B------:R-:W-:Y:S02]  /*18570*/  LOP3.LUT R24, R39, 0x180, RZ, 0xc0, !PT ;  /* 0x0000018027187812 */ /* 0x000fe400078ec0ff */
[----:B------:R-:W-:Y:S02]  /*18580*/  ISETP.NE.U32.AND P1, PT, RZ, UR4, PT ;  /* 0x00000004ff007c0c */ /* 0x000fe4000bf25070 */
[----:B------:R-:W-:Y:S02]  /*18590*/  SHF.R.U64 R9, R9, 0x3, RZ ;  /* 0x0000000309097819 */ /* 0x000fe400000012ff */
[----:B------:R-:W-:Y:S02]  /*185a0*/  LOP3.LUT R31, R38, 0x180, RZ, 0xc0, !PT ;  /* 0x00000180261f7812 */ /* 0x000fe400078ec0ff */
[----:B------:R-:W-:Y:S02]  /*185b0*/  SHF.R.U64 R8, R8, 0x3, RZ ;  /* 0x0000000308087819 */ /* 0x000fe400000012ff */
[----:B------:R-:W-:-:S02]  /*185c0*/  SHF.R.U64 R14, R14, 0x3, RZ ;  /* 0x000000030e0e7819 */ /* 0x000fc400000012ff */
[----:B------:R-:W-:Y:S02]  /*185d0*/  SHF.R.U64 R24, R24, 0x3, RZ ;  /* 0x0000000318187819 */ /* 0x000fe400000012ff */
[----:B------:R-:W-:Y:S01]  /*185e0*/  ISETP.NE.AND.EX P1, PT, RZ, UR5, PT, P1 ;  /* 0x00000005ff007c0c */ /* 0x000fe2000bf25310 */
[----:B------:R-:W-:Y:S01]  /*185f0*/  ULDC.64 UR4, c[0x0][0xbe0] ;  /* 0x0002f80000047ab9 */ /* 0x000fe20000000a00 */
[----:B------:R-:W-:Y:S01]  /*18600*/  LOP3.LUT R4, R9, R4, RZ, 0x3c, !PT ;  /* 0x0000000409047212 */ /* 0x000fe200078e3cff */
[----:B------:R-:W-:Y:S01]  /*18610*/  IMAD.X R9, RZ, RZ, R5, P0 ;  /* 0x000000ffff097224 */ /* 0x000fe200000e0605 */
[----:B------:R-:W-:Y:S02]  /*18620*/  SHF.R.U64 R31, R31, 0x3, RZ ;  /* 0x000000031f1f7819 */ /* 0x000fe400000012ff */
[----:B------:R-:W-:Y:S02]  /*18630*/  LOP3.LUT R12, R8, R35, RZ, 0x3c, !PT ;  /* 0x00000023080c7212 */ /* 0x000fe400078e3cff */
[----:B------:R-:W-:-:S02]  /*18640*/  LOP3.LUT R14, R14, R37, RZ, 0x3c, !PT ;  /* 0x000000250e0e7212 */ /* 0x000fc400078e3cff */
[----:B------:R-:W-:Y:S02]  /*18650*/  LOP3.LUT R24, R24, R39, RZ, 0x3c, !PT ;  /* 0x0000002718187212 */ /* 0x000fe400078e3cff */
[----:B------:R-:W-:Y:S02]  /*18660*/  ISETP.NE.U32.AND P0, PT, RZ, UR4, PT ;  /* 0x00000004ff007c0c */ /* 0x000fe4000bf05070 */
[----:B------:R-:W-:Y:S02]  /*18670*/  MOV R39, R4 ;  /* 0x0000000400277202 */ /* 0x000fe40000000f00 */
[----:B------:R-:W-:Y:S02]  /*18680*/  LOP3.LUT R8, R31, R38, RZ, 0x3c, !PT ;  /* 0x000000261f087212 */ /* 0x000fe400078e3cff */
[----:B------:R-:W-:Y:S02]  /*18690*/  F2FP.F16.F32.PACK_AB R4, R30, R3 ;  /* 0x000000031e04723e */ /* 0x000fe400000000ff */
[----:B------:R-:W-:Y:S01]  /*186a0*/  F2FP.F16.F32.PACK_AB R5, R91, R90 ;  /* 0x0000005a5b05723e */ /* 0x000fe200000000ff */
[----:B------:R-:W2:Y:S01]  /*186b0*/  LDC.64 R30, c[0x0][0xbd8] ;  /* 0x0002f600ff1e7b82 */ /* 0x000ea20000000a00 */
[----:B------:R-:W-:-:S02]  /*186c0*/  MOV R37, R12 ;  /* 0x0000000c00257202 */ /* 0x000fc40000000f00 */
[----:B------:R-:W-:Y:S01]  /*186d0*/  MOV R35, R14 ;  /* 0x0000000e00237202 */ /* 0x000fe20000000f00 */
[----:B------:R0:W-:Y:S01]  /*186e0*/  STSM.16.M88.4 [R39], R4 ;  /* 0x0000000427007844 */ /* 0x0001e20000000200 */
[----:B------:R-:W-:Y:S02]  /*186f0*/  MOV R34, R24 ;  /* 0x0000001800227202 */ /* 0x000fe40000000f00 */
[----:B------:R-:W-:Y:S02]  /*18700*/  ISETP.NE.AND.EX P0, PT, RZ, UR5, PT, P0 ;  /* 0x00000005ff007c0c */ /* 0x000fe4000bf05300 */
[----:B------:R-:W-:Y:S02]  /*18710*/  MOV R38, R10 ;  /* 0x0000000a00267202 */ /* 0x000fe40000000f00 */
[----:B------:R-:W-:Y:S02]  /*18720*/  F2FP.F16.F32.PACK_AB R12, R97, R96 ;  /* 0x00000060610c723e */ /* 0x000fe400000000ff */
[----:B------:R-:W-:-:S02]  /*18730*/  F2FP.F16.F32.PACK_AB R13, R99, R98 ;  /* 0x00000062630d723e */ /* 0x000fc400000000ff */
[----:B------:R-:W-:Y:S02]  /*18740*/  F2FP.F16.F32.PACK_AB R14, R101, R100 ;  /* 0x00000064650e723e */ /* 0x000fe400000000ff */
[----:B------:R-:W-:Y:S02]  /*18750*/  F2FP.F16.F32.PACK_AB R15, R103, R102 ;  /* 0x00000066670f723e */ /* 0x000fe400000000ff */
[----:B------:R-:W-:Y:S02]  /*18760*/  F2FP.F16.F32.PACK_AB R24, R27, R104 ;  /* 0x000000681b18723e */ /* 0x000fe400000000ff */
[----:B------:R-:W-:Y:S01]  /*18770*/  F2FP.F16.F32.PACK_AB R25, R107, R106 ;  /* 0x0000006a6b19723e */ /* 0x000fe200000000ff */
[----:B------:R1:W-:Y:S01]  /*18780*/  STSM.16.M88.4 [R38], R12 ;  /* 0x0000000c26007844 */ /* 0x0003e20000000200 */
[----:B------:R-:W-:Y:S02]  /*18790*/  F2FP.F16.F32.PACK_AB R27, R111, R110 ;  /* 0x0000006e6f1b723e */ /* 0x000fe400000000ff */
[----:B------:R-:W-:-:S02]  /*187a0*/  LEA.HI R33, R33, R32, RZ, 0x7 ;  /* 0x0000002021217211 */ /* 0x000fc400078f38ff */
[----:B------:R-:W-:Y:S01]  /*187b0*/  MOV R3, R8 ;  /* 0x0000000800037202 */ /* 0x000fe20000000f00 */
[----:B------:R3:W-:Y:S01]  /*187c0*/  STSM.16.M88.4 [R37], R24 ;  /* 0x0000001825007844 */ /* 0x0007e20000000200 */
[----:B0-----:R-:W-:Y:S02]  /*187d0*/  F2FP.F16.F32.PACK_AB R4, R113, R112 ;  /* 0x000000707104723e */ /* 0x001fe400000000ff */
[----:B------:R-:W-:Y:S02]  /*187e0*/  F2FP.F16.F32.PACK_AB R5, R115, R114 ;  /* 0x000000727305723e */ /* 0x000fe400000000ff */
[----:B------:R-:W-:Y:S02]  /*187f0*/  F2FP.F16.F32.PACK_AB R6, R117, R116 ;  /* 0x000000747506723e */ /* 0x000fe400000000ff */
[----:B------:R-:W-:Y:S02]  /*18800*/  F2FP.F16.F32.PACK_AB R7, R119, R118 ;  /* 0x000000767707723e */ /* 0x000fe400000000ff */
[----:B------:R-:W-:Y:S01]  /*18810*/  F2FP.F16.F32.PACK_AB R8, R121, R120 ;  /* 0x000000787908723e */ /* 0x000fe200000000ff */
[----:B------:R-:W-:Y:S01]  /*18820*/  ULDC UR4, c[0x0][0xa88] ;  /* 0x0002a20000047ab9 */ /* 0x000fe20000000800 */
[----:B------:R-:W-:Y:S01]  /*18830*/  F2FP.F16.F32.PACK_AB R9, R123, R122 ;  /* 0x0000007a7b09723e */ /* 0x000fe200000000ff */
[----:B------:R-:W-:Y:S01]  /*18840*/  STSM.16.M88.4 [R35], R4 ;  /* 0x0000000423007844 */ /* 0x000fe20000000200 */
[----:B------:R-:W-:Y:S01]  /*18850*/  F2FP.F16.F32.PACK_AB R10, R125, R124 ;  /* 0x0000007c7d0a723e */ /* 0x000fe200000000ff */
[----:B-1----:R-:W-:Y:S01]  /*18860*/  IMAD.MOV.U32 R38, RZ, RZ, RZ ;  /* 0x000000ffff267224 */ /* 0x002fe200078e00ff */
[----:B------:R-:W-:Y:S01]  /*18870*/  F2FP.F16.F32.PACK_AB R11, R127, R126 ;  /* 0x0000007e7f0b723e */ /* 0x000fe200000000ff */
[----:B---3--:R-:W0:Y:S01]  /*18880*/  @P0 LDC.64 R24, c[0x0][0xbe0] ;  /* 0x0002f800ff180b82 */ /* 0x008e220000000a00 */
[----:B------:R-:W-:-:S02]  /*18890*/  LOP3.LUT R27, R33, 0xffffff80, RZ, 0xc0, !PT ;  /* 0xffffff80211b7812 */ /* 0x000fc400078ec0ff */
[----:B------:R-:W-:Y:S01]  /*188a0*/  F2FP.F16.F32.PACK_AB R12, R129, R128 ;  /* 0x00000080810c723e */ /* 0x000fe200000000ff */
[----:B------:R1:W-:Y:S01]  /*188b0*/  STSM.16.M88.4 [R34], R8 ;  /* 0x0000000822007844 */ /* 0x0003e20000000200 */
[----:B------:R-:W-:Y:S01]  /*188c0*/  F2FP.F16.F32.PACK_AB R13, R131, R130 ;  /* 0x00000082830d723e */ /* 0x000fe200000000ff */
[----:B------:R-:W-:Y:S01]  /*188d0*/  IMAD.IADD R27, R32, 0x1, -R27 ;  /* 0x00000001201b7824 */ /* 0x000fe200078e0a1b */
[----:B------:R-:W-:Y:S02]  /*188e0*/  F2FP.F16.F32.PACK_AB R14, R133, R132 ;  /* 0x00000084850e723e */ /* 0x000fe400000000ff */
[----:B------:R-:W-:-:S05]  /*188f0*/  F2FP.F16.F32.PACK_AB R15, R135, R134 ;  /* 0x00000086870f723e */ /* 0x000fca00000000ff */
[----:B------:R3:W-:Y:S01]  /*18900*/  STSM.16.M88.4 [R3], R12 ;  /* 0x0000000c03007844 */ /* 0x0007e20000000200 */
[----:B-1----:R-:W-:-:S04]  /*18910*/  SHF.R.S32.HI R8, RZ, 0x1f, R27 ;  /* 0x0000001fff087819 */ /* 0x002fc8000001141b */
[----:B---3--:R-:W-:-:S04]  /*18920*/  LEA.HI R3, R8, R27, RZ, 0x2 ;  /* 0x0000001b08037211 */ /* 0x008fc800078f10ff */
[--C-:B------:R-:W-:Y:S02]  /*18930*/  SHF.R.S32.HI R6, RZ, 0x2, R3.reuse ;  /* 0x00000002ff067819 */ /* 0x100fe40000011403 */
[----:B------:R-:W-:-:S04]  /*18940*/  SHF.R.S32.HI R3, RZ, 0x1f, R3 ;  /* 0x0000001fff037819 */ /* 0x000fc80000011403 */
[----:B------:R-:W-:-:S04]  /*18950*/  LEA.HI R3, R3, R6, RZ, 0x3 ;  /* 0x0000000603037211 */ /* 0x000fc800078f18ff */
[----:B------:R-:W-:Y:S01]  /*18960*/  LOP3.LUT R7, R3, 0xfffffff8, RZ, 0xc0, !PT ;  /* 0xfffffff803077812 */ /* 0x000fe200078ec0ff */
[----:B------:R-:W-:Y:S02]  /*18970*/  IMAD.U32 R3, RZ, RZ, UR4 ;  /* 0x00000004ff037e24 */ /* 0x000fe4000f8e00ff */
[C---:B--2---:R-:W-:Y:S01]  /*18980*/  IMAD.WIDE R30, R41.reuse, 0x4, R30 ;  /* 0x00000004291e7825 */ /* 0x044fe200078e021e */
[----:B------:R-:W-:Y:S03]  /*18990*/  BAR.SYNC.DEFER_BLOCKING 0x1, 0x180 ;  /* 0x0046000000007b1d */ /* 0x000fe60000010000 */
[----:B0-----:R-:W-:-:S03]  /*189a0*/  @P0 IMAD.WIDE R4, R41, 0x4, R24 ;  /* 0x0000000429040825 */ /* 0x001fc600078e0218 */
[----:B------:R0:W5:Y:S01]  /*189b0*/  @P1 LDG.E R38, desc[UR38][R30.64] ;  /* 0x000000261e261981 */ /* 0x000162000c1e1900 */
[----:B------:R-:W-:Y:S01]  /*189c0*/  SHF.R.S32.HI R33, RZ, 0x7, R33 ;  /* 0x00000007ff217819 */ /* 0x000fe20000011421 */
[----:B------:R-:W-:Y:S01]  /*189d0*/  IMAD.IADD R7, R6, 0x1, -R7 ;  /* 0x0000000106077824 */ /* 0x000fe200078e0a07 */
[----:B------:R-:W-:Y:S01]  /*189e0*/  LEA.HI R8, R8, R27, RZ, 0x5 ;  /* 0x0000001b08087211 */ /* 0x000fe200078f28ff */
[----:B------:R0:W5:Y:S02]  /*189f0*/  @P0 LDG.E R3, desc[UR38][R4.64] ;  /* 0x0000002604030981 */ /* 0x000164000c1e1900 */
[----:B------:R-:W-:Y:S01]  /*18a00*/  IMAD.HI R6, R33, 0x55555556, RZ ;  /* 0x5555555621067827 */ /* 0x000fe200078e02ff */
[----:B------:R-:W-:Y:S06]  /*18a10*/  @P0 BRA `(.L_x_9548) ;  /* 0x0000000000100947 */ /* 0x000fec0003800000 */
[----:B------:R-:W-:Y:S05]  /*18a20*/  @!P1 BRA `(.L_x_9548) ;  /* 0x00000000000c9947 */ /* 0x000fea0003800000 */
[----:B0-----:R-:W2:Y:S04]  /*18a30*/  LDG.E R4, desc[UR38][R30.64] ;  /* 0x000000261e047981 */ /* 0x001ea8000c1e1900 */
[----:B-----5:R-:W2:Y:S02]  /*18a40*/  LDG.E R3, desc[UR38][R30.64+0x4] ;  /* 0x000004261e037981 */ /* 0x020ea4000c1e1900 */
[----:B--2---:R-:W-:-:S07]  /*18a50*/  IMAD.IADD R3, R3, 0x1, -R4 ;  /* 0x0000000103037824 */ /* 0x004fce00078e0a04 */
.L_x_9548:
[----:B------:R-:W2:Y:S01]  /*18a60*/  LDL.LU R48, [R1+0x48] ;  /* 0x0000480001307983 */ /* 0x000ea20000300800 */
[----:B------:R-:W-:Y:S01]  /*18a70*/  LEA.HI R6, R6, R6, RZ, 0x1 ;  /* 0x0000000606067211 */ /* 0x000fe200078f08ff */
[----:B------:R-:W-:Y:S02]  /*18a80*/  ULDC.64 UR4, c[0x0][0xb70] ;  /* 0x0002dc0000047ab9 */ /* 0x000fe40000000a00 */
[----:B------:R-:W3:Y:S01]  /*18a90*/  LDL.LU R47, [R1+0x54] ;  /* 0x00005400012f7983 */ /* 0x000ee20000300800 */
[----:B------:R-:W-:Y:S01]  /*18aa0*/  SHF.R.S32.HI R8, RZ, 0x5, R8 ;  /* 0x00000005ff087819 */ /* 0x000fe20000011408 */
[----:B------:R-:W-:Y:S01]  /*18ab0*/  IMAD R33, R6, -0x3, R33 ;  /* 0xfffffffd06217824 */ /* 0x000fe200078e0221 */
[----:B-----5:R-:W-:Y:S02]  /*18ac0*/  SHF.R.S32.HI R39, RZ, 0x1f, R38 ;  /* 0x0000001fff277819 */ /* 0x020fe40000011426 */
[----:B------:R-:W-:Y:S01]  /*18ad0*/  SHF.R.S32.HI R6, RZ, 0x1f, R41 ;  /* 0x0000001fff067819 */ /* 0x000fe20000011429 */
[----:B------:R-:W-:Y:S01]  /*18ae0*/  IMAD R8, R8, 0x10, R7 ;  /* 0x0000001008087824 */ /* 0x000fe200078e0207 */
[----:B------:R-:W-:Y:S01]  /*18af0*/  SEL R45, R41, RZ, !P1 ;  /* 0x000000ff292d7207 */ /* 0x000fe20004800000 */
[----:B------:R-:W-:Y:S01]  /*18b00*/  IMAD R7, R20, 0x20, R0 ;  /* 0x0000002014077824 */ /* 0x000fe200078e0200 */
[----:B------:R-:W-:Y:S01]  /*18b10*/  SEL R46, R6, RZ, !P1 ;  /* 0x000000ff062e7207 */ /* 0x000fe20004800000 */
[----:B------:R-:W-:Y:S01]  /*18b20*/  IMAD R10, R33, 0x40, R8 ;  /* 0x00000040210a7824 */ /* 0x000fe200078e0208 */
[----:B------:R-:W-:Y:S01]  /*18b30*/  LOP3.LUT P0, RZ, R27, 0x3, RZ, 0xc0, !PT ;  /* 0x000000031bff7812 */ /* 0x000fe2000780c0ff */
[----:B------:R-:W-:-:S03]  /*18b40*/  IMAD.WIDE R28, R7, 0x2, R28 ;  /* 0x00000002071c7825 */ /* 0x000fc600078e021c */
[C---:B------:R-:W-:Y:S02]  /*18b50*/  IADD3 R13, P5, R28.reuse, 0x3000, RZ ;  /* 0x000030001c0d7810 */ /* 0x040fe40007fbe0ff */
[C---:B------:R-:W-:Y:S02]  /*18b60*/  IADD3 R25, P4, R28.reuse, 0x4800, RZ ;  /* 0x000048001c197810 */ /* 0x040fe40007f9e0ff */
[----:B0-----:R-:W-:Y:S02]  /*18b70*/  IADD3 R31, P3, R28, 0x6000, RZ ;  /* 0x000060001c1f7810 */ /* 0x001fe40007f7e0ff */
[----:B------:R-:W-:Y:S02]  /*18b80*/  LOP3.LUT R12, R13, 0x180, RZ, 0xc0, !PT ;  /* 0x000001800d0c7812 */ /* 0x000fe400078ec0ff */
[----:B------:R-:W-:Y:S02]  /*18b90*/  LOP3.LUT R24, R25, 0x180, RZ, 0xc0, !PT ;  /* 0x0000018019187812 */ /* 0x000fe400078ec0ff */
[----:B------:R-:W-:-:S02]  /*18ba0*/  LOP3.LUT R30, R31, 0x180, RZ, 0xc0, !PT ;  /* 0x000001801f1e7812 */ /* 0x000fc400078ec0ff */
[----:B------:R-:W-:Y:S02]  /*18bb0*/  SHF.R.U64 R12, R12, 0x3, RZ ;  /* 0x000000030c0c7819 */ /* 0x000fe400000012ff */
        /* <DEDUP_REMOVED lines=8> */
[--C-:B------:R-:W-:Y:S01]  /*18c40*/  SHF.R.S32.HI R41, RZ, 0x1f, R0.reuse ;  /* 0x0000001fff297819 */ /* 0x100fe20000011400 */
[----:B------:R-:W-:Y:S01]  /*18c50*/  IMAD.MOV.U32 R40, RZ, RZ, R0 ;  /* 0x000000ffff287224 */ /* 0x000fe200078e0000 */
[----:B------:R-:W-:Y:S01]  /*18c60*/  BSSY B1, `(.L_x_9549) ;  /* 0x000005c000017945 */ /* 0x000fe20003800000 */
[----:B--2---:R-:W-:Y:S01]  /*18c70*/  SHF.R.S32.HI R44, RZ, 0x1f, R48 ;  /* 0x0000001fff2c7819 */ /* 0x004fe20000011430 */
[----:B---3--:R-:W-:-:S04]  /*18c80*/  IMAD R10, R47, 0xc0, R10 ;  /* 0x000000c02f0a7824 */ /* 0x008fc800078e020a */
[----:B------:R-:W-:Y:S01]  /*18c90*/  IMAD R4, R44, UR4, RZ ;  /* 0x000000042c047c24 */ /* 0x000fe2000f8e02ff */
[----:B------:R-:W-:-:S03]  /*18ca0*/  SHF.R.S32.HI R7, RZ, 0x1f, R10 ;  /* 0x0000001fff077819 */ /* 0x000fc6000001140a */
[C---:B------:R-:W-:Y:S02]  /*18cb0*/  IMAD R9, R48.reuse, UR5, R4 ;  /* 0x0000000530097c24 */ /* 0x040fe4000f8e0204 */
[----:B------:R-:W-:Y:S01]  /*18cc0*/  IMAD.WIDE.U32 R4, R48, UR4, R38 ;  /* 0x0000000430047c25 */ /* 0x000fe2000f8e0026 */
[----:B------:R-:W-:-:S03]  /*18cd0*/  ULDC.64 UR4, c[0x0][0xb78] ;  /* 0x0002de0000047ab9 */ /* 0x000fc60000000a00 */
[----:B------:R-:W-:Y:S01]  /*18ce0*/  IMAD.IADD R5, R5, 0x1, R9 ;  /* 0x0000000105057824 */ /* 0x000fe200078e0209 */
[----:B------:R-:W-:Y:S01]  /*18cf0*/  IADD3 R9, P2, R28, 0x1800, RZ ;  /* 0x000018001c097810 */ /* 0x000fe20007f5e0ff */
[----:B------:R-:W-:Y:S02]  /*18d00*/  IMAD R6, R46, UR4, RZ ;  /* 0x000000042e067c24 */ /* 0x000fe4000f8e02ff */
[----:B------:R-:W-:Y:S01]  /*18d10*/  IMAD.WIDE.U32 R4, R45, UR4, R4 ;  /* 0x000000042d047c25 */ /* 0x000fe2000f8e0004 */
[----:B------:R-:W-:-:S03]  /*18d20*/  LOP3.LUT R8, R9, 0x180, RZ, 0xc0, !PT ;  /* 0x0000018009087812 */ /* 0x000fc600078ec0ff */
[----:B------:R-:W-:Y:S01]  /*18d30*/  IMAD R6, R45, UR5, R6 ;  /* 0x000000052d067c24 */ /* 0x000fe2000f8e0206 */
[----:B------:R-:W-:Y:S01]  /*18d40*/  IADD3 R4, P1, R10, R4, RZ ;  /* 0x000000040a047210 */ /* 0x000fe20007f3e0ff */
[----:B------:R-:W-:Y:S01]  /*18d50*/  ULDC.64 UR4, c[0x0][0xb40] ;  /* 0x0002d00000047ab9 */ /* 0x000fe20000000a00 */
[----:B------:R-:W-:Y:S02]  /*18d60*/  SHF.R.U64 R8, R8, 0x3, RZ ;  /* 0x0000000308087819 */ /* 0x000fe400000012ff */
[----:B------:R-:W-:Y:S02]  /*18d70*/  IADD3.X R7, R7, R5, R6, P1, !PT ;  /* 0x0000000507077210 */ /* 0x000fe40000ffe406 */
[----:B------:R-:W-:Y:S02]  /*18d80*/  LEA R42, P1, R4, UR4, 0x2 ;  /* 0x00000004042a7c11 */ /* 0x000fe4000f8210ff */
[----:B------:R-:W-:Y:S01]  /*18d90*/  LOP3.LUT R8, R8, R9, RZ, 0x3c, !PT ;  /* 0x0000000908087212 */ /* 0x000fe200078e3cff */
[----:B------:R-:W-:Y:S01]  /*18da0*/  IMAD.X R9, RZ, RZ, R29, P2 ;  /* 0x000000ffff097224 */ /* 0x000fe200010e061d */
[----:B------:R-:W-:Y:S01]  /*18db0*/  LEA.HI.X R43, R4, UR5, R7, 0x2, P1 ;  /* 0x00000005042b7c11 */ /* 0x000fe200088f1407 */
[----:B------:R-:W-:Y:S01]  /*18dc0*/  VIADD R4, R10, 0x8 ;  /* 0x000000080a047836 */ /* 0x000fe20000000000 */
[C---:B------:R-:W-:Y:S01]  /*18dd0*/  IADD3 R7, P2, R28.reuse, 0x7800, RZ ;  /* 0x000078001c077810 */ /* 0x040fe20007f5e0ff */
[----:B------:R-:W-:Y:S01]  /*18de0*/  ULDC.64 UR4, c[0x0][0xaa0] ;  /* 0x0002a80000047ab9 */ /* 0x000fe20000000a00 */
[----:B------:R-:W-:-:S02]  /*18df0*/  LOP3.LUT R5, R28, 0x180, RZ, 0xc0, !PT ;  /* 0x000001801c057812 */ /* 0x000fc400078ec0ff */
[-C--:B------:R-:W-:Y:S01]  /*18e00*/  ISETP.GE.OR P1, PT, R10, R3.reuse, P0 ;  /* 0x000000030a00720c */ /* 0x080fe20000726670 */
[--C-:B------:R-:W-:Y:S01]  /*18e10*/  IMAD.X R33, RZ, RZ, R29.reuse, P2 ;  /* 0x000000ffff217224 */ /* 0x100fe200010e061d */
[----:B------:R-:W-:Y:S02]  /*18e20*/  ISETP.GE.OR P0, PT, R4, R3, P0 ;  /* 0x000000030400720c */ /* 0x000fe40000706670 */
[----:B------:R-:W-:Y:S02]  /*18e30*/  LOP3.LUT R6, R7, 0x180, RZ, 0xc0, !PT ;  /* 0x0000018007067812 */ /* 0x000fe400078ec0ff */
[----:B------:R-:W-:Y:S02]  /*18e40*/  SHF.R.U64 R5, R5, 0x3, RZ ;  /* 0x0000000305057819 */ /* 0x000fe400000012ff */
[----:B------:R-:W-:Y:S02]  /*18e50*/  SHF.R.U64 R6, R6, 0x3, RZ ;  /* 0x0000000306067819 */ /* 0x000fe400000012ff */
[----:B------:R-:W-:Y:S01]  /*18e60*/  LOP3.LUT R4, R5, R28, RZ, 0x3c, !PT ;  /* 0x0000001c05047212 */ /* 0x000fe200078e3cff */
[----:B------:R-:W-:Y:S01]  /*18e70*/  IMAD.MOV.U32 R5, RZ, RZ, R29 ;  /* 0x000000ffff057224 */ /* 0x000fe200078e001d */
[----:B------:R-:W-:Y:S01]  /*18e80*/  LOP3.LUT R32, R6, R7, RZ, 0x3c, !PT ;  /* 0x0000000706207212 */ /* 0x000fe200078e3cff */
[----:B------:R-:W-:Y:S04]  /*18e90*/  @!P1 STG.E desc[UR38][R42.64], R21 ;  /* 0x000000152a009986 */ /* 0x000fe8000c101926 */
[----:B------:R0:W-:Y:S04]  /*18ea0*/  @!P0 STG.E desc[UR38][R42.64+0x20], R36 ;  /* 0x000020242a008986 */ /* 0x0001e8000c101926 */
[----:B------:R-:W5:Y:S04]  /*18eb0*/  LD.E.128 R4, desc[UR38][R4.64] ;  /* 0x0000002604047980 */ /* 0x000f68000c101d00 */
[----:B------:R-:W5:Y:S04]  /*18ec0*/  LD.E.128 R8, desc[UR38][R8.64] ;  /* 0x0000002608087980 */ /* 0x000f68000c101d00 */
[----:B------:R-:W5:Y:S04]  /*18ed0*/  LD.E.128 R12, desc[UR38][R12.64] ;  /* 0x000000260c0c7980 */ /* 0x000f68000c101d00 */
[----:B------:R-:W5:Y:S04]  /*18ee0*/  LD.E.128 R24, desc[UR38][R24.64] ;  /* 0x0000002618187980 */ /* 0x000f68000c101d00 */
[----:B------:R-:W5:Y:S04]  /*18ef0*/  LD.E.128 R28, desc[UR38][R30.64] ;  /* 0x000000261e1c7980 */ /* 0x000f68000c101d00 */
[----:B------:R-:W5:Y:S01]  /*18f00*/  LD.E.128 R32, desc[UR38][R32.64] ;  /* 0x0000002620207980 */ /* 0x000f62000c101d00 */
[----:B------:R-:W-:-:S02]  /*18f10*/  IMAD R39, R39, UR4, RZ ;  /* 0x0000000427277c24 */ /* 0x000fc4000f8e02ff */
[C---:B0-----:R-:W-:Y:S01]  /*18f20*/  IMAD.WIDE.U32 R36, R38.reuse, UR4, R40 ;  /* 0x0000000426247c25 */ /* 0x041fe2000f8e0028 */
[----:B------:R-:W-:Y:S01]  /*18f30*/  @!PT LDS RZ, [RZ] ;  /* 0x00000000fffff984 */ /* 0x000fe20000000800 */
[----:B------:R-:W-:Y:S01]  /*18f40*/  @!PT LDS RZ, [RZ] ;  /* 0x00000000fffff984 */ /* 0x000fe20000000800 */
[----:B------:R-:W-:Y:S01]  /*18f50*/  @!PT LDS RZ, [RZ] ;  /* 0x00000000fffff984 */ /* 0x000fe20000000800 */
[----:B------:R-:W-:Y:S01]  /*18f60*/  @!PT LDS RZ, [RZ] ;  /* 0x00000000fffff984 */ /* 0x000fe20000000800 */
[----:B------:R0:W-:Y:S06]  /*18f70*/  MEMBAR.ALL.CTA ;  /* 0x0000000000007992 */ /* 0x0001ec0000008000 */
[----:B0-----:R-:W0:Y:S01]  /*18f80*/  FENCE.VIEW.ASYNC.S ;  /* 0x00000000000073c6 */ /* 0x001e220000000000 */
[----:B------:R-:W-:Y:S01]  /*18f90*/  IMAD R39, R38, UR5, R39 ;  /* 0x0000000526277c24 */ /* 0x000fe2000f8e0227 */
[----:B------:R-:W-:Y:S01]  /*18fa0*/  ULDC.64 UR4, c[0x0][0xae0] ;  /* 0x0002b80000047ab9 */ /* 0x000fe20000000a00 */
[----:B------:R-:W-:-:S02]  /*18fb0*/  IMAD R40, R47, -0xc0, R3 ;  /* 0xffffff402f287824 */ /* 0x000fc400078e0203 */
[----:B------:R-:W-:Y:S02]  /*18fc0*/  IMAD.IADD R37, R37, 0x1, R39 ;  /* 0x0000000125257824 */ /* 0x000fe400078e0227 */
[----:B------:R-:W-:Y:S01]  /*18fd0*/  IMAD R38, R44, UR4, RZ ;  /* 0x000000042c267c24 */ /* 0x000fe2000f8e02ff */
[-C--:B------:R-:W-:Y:S01]  /*18fe0*/  ISETP.GE.AND P0, PT, R20, R40.reuse, PT ;  /* 0x000000281400720c */ /* 0x080fe20003f06270 */
[----:B------:R-:W-:Y:S02]  /*18ff0*/  VIADD R21, R2, 0x2d820 ;  /* 0x0002d82002157836 */ /* 0x000fe40000000000 */
[----:B------:R-:W-:Y:S02]  /*19000*/  VIADD R3, R20, 0x60 ;  /* 0x0000006014037836 */ /* 0x000fe40000000000 */
[C---:B------:R-:W-:Y:S01]  /*19010*/  IMAD R39, R48.reuse, UR5, R38 ;  /* 0x0000000530277c24 */ /* 0x040fe2000f8e0226 */
[----:B------:R-:W-:Y:S01]  /*19020*/  PRMT R21, RZ, 0x654, R21 ;  /* 0x00000654ff157816 */ /* 0x000fe20000000015 */
[----:B------:R-:W-:Y:S01]  /*19030*/  IMAD.WIDE.U32 R36, R48, UR4, R36 ;  /* 0x0000000430247c25 */ /* 0x000fe2000f8e0024 */
[----:B------:R-:W-:Y:S01]  /*19040*/  ULDC.64 UR4, c[0x0][0xae8] ;  /* 0x0002ba0000047ab9 */ /* 0x000fe20000000a00 */
[----:B------:R-:W-:-:S02]  /*19050*/  ISETP.GE.AND P3, PT, R3, R40, PT ;  /* 0x000000280300720c */ /* 0x000fc40003f66270 */
[----:B------:R-:W-:Y:S02]  /*19060*/  IMAD.IADD R37, R37, 0x1, R39 ;  /* 0x0000000125257824 */ /* 0x000fe400078e0227 */
[----:B------:R-:W-:Y:S01]  /*19070*/  IMAD R3, R46, UR4, RZ ;  /* 0x000000042e037c24 */ /* 0x000fe2000f8e02ff */
[----:B0-----:R0:W-:Y:S01]  /*19080*/  SYNCS.ARRIVE.TRANS64.RED.A1T0 RZ, [R21+URZ], RZ ;  /* 0x000000ff15ff79a7 */ /* 0x0011e2000810043f */
[----:B------:R-:W-:-:S04]  /*19090*/  IMAD.WIDE.U32 R38, R45, UR4, R36 ;  /* 0x000000042d267c25 */ /* 0x000fc8000f8e0024 */
[----:B------:R-:W-:Y:S01]  /*190a0*/  IMAD R3, R45, UR5, R3 ;  /* 0x000000052d037c24 */ /* 0x000fe2000f8e0203 */
[----:B0-----:R-:W-:-:S03]  /*190b0*/  SHF.R.S32.HI R21, RZ, 0x1f, R20 ;  /* 0x0000001fff157819 */ /* 0x001fc60000011414 */
[----:B------:R-:W-:Y:S02]  /*190c0*/  IMAD.IADD R43, R39, 0x1, R3 ;  /* 0x00000001272b7824 */ /* 0x000fe400078e0203 */
[----:B------:R-:W-:Y:S01]  /*190d0*/  IMAD.WIDE R36, R47, 0xc0, R20 ;  /* 0x000000c02f247825 */ /* 0x000fe200078e0214 */
[----:B------:R-:W-:Y:S06]  /*190e0*/  @P0 BRA `(.L_x_9550) ;  /* 0x00000000004c0947 */ /* 0x000fec0003800000 */
[C---:B------:R-:W-:Y:S01]  /*190f0*/  VIADD R20, R0.reuse, 0x20 ;  /* 0x0000002000147836 */ /* 0x040fe20000000000 */
[----:B------:R-:W-:Y:S01]  /*19100*/  ULDC UR4, c[0x0][0xa8c] ;  /* 0x0002a30000047ab9 */ /* 0x000fe20000000800 */
[----:B------:R-:W-:Y:S01]  /*19110*/  ULDC.64 UR6, c[0x0][0xad8] ;  /* 0x0002b60000067ab9 */ /* 0x000fe20000000a00 */
        /* <DEDUP_REMOVED lines=16> */
.L_x_9550:
[----:B------:R-:W-:Y:S05]  /*19220*/  BSYNC B1 ;  /* 0x0000000000017941 */ /* 0x000fea0003800000 */
.L_x_9549:
        /* <DEDUP_REMOVED lines=9> */
[C---:B------:R-:W-:Y:S01]  /*192c0*/  IMAD.WIDE.U32 R4, R3.reuse, UR4, R4 ;  /* 0x0000000403047c25 */ /* 0x040fe2000f8e0004 */
        /* <DEDUP_REMOVED lines=14> */
.L_x_9547:
[----:B-1----:R-:W2:Y:S01]  /*193b0*/  LDL R8, [R1+0x4c] ;  /* 0x00004c0001087983 */ /* 0x002ea20000100800 */
[----:B------:R-:W-:Y:S01]  /*193c0*/  ULDC.64 UR4, c[0x0][0xbd8] ;  /* 0x0002f60000047ab9 */ /* 0x000fe20000000a00 */
[----:B------:R-:W2:Y:S01]  /*193d0*/  LDC.64 R4, c[0x0][0xbd8] ;  /* 0x0002f600ff047b82 */ /* 0x000ea20000000a00 */
[----:B------:R-:W-:Y:S01]  /*193e0*/  ISETP.NE.U32.AND P0, PT, RZ, UR4, PT ;  /* 0x00000004ff007c0c */ /* 0x000fe2000bf05070 */
[----:B------:R-:W-:-:S03]  /*193f0*/  IMAD.MOV.U32 R9, RZ, RZ, RZ ;  /* 0x000000ffff097224 */ /* 0x000fc600078e00ff */
[----:B------:R-:W-:Y:S01]  /*19400*/  ISETP.NE.AND.EX P0, PT, RZ, UR5, PT, P0 ;  /* 0x00000005ff007c0c */ /* 0x000fe2000bf05300 */
[----:B------:R-:W-:Y:S02]  /*19410*/  ULDC.64 UR4, c[0x0][0xbe0] ;  /* 0x0002f80000047ab9 */ /* 0x000fe40000000a00 */
[----:B------:R-:W-:-:S04]  /*19420*/  ISETP.NE.U32.AND P1, PT, RZ, UR4, PT ;  /* 0x00000004ff007c0c */ /* 0x000fc8000bf25070 */
[----:B------:R-:W-:-:S13]  /*19430*/  ISETP.NE.AND.EX P1, PT, RZ, UR5, PT, P1 ;  /* 0x00000005ff007c0c */ /* 0x000fda000bf25310 */
[----:B------:R-:W1:Y:S01]  /*19440*/  @P1 LDC.64 R6, c[0x0][0xbe0] ;  /* 0x0002f800ff061b82 */ /* 0x000e620000000a00 */
[----:B------:R-:W-:Y:S02]  /*19450*/  ULDC UR4, c[0x0][0xa88] ;  /* 0x0002a20000047ab9 */ /* 0x000fe40000000800 */
[----:B------:R-:W-:Y:S02]  /*19460*/  IMAD.U32 R3, RZ, RZ, UR4 ;  /* 0x00000004ff037e24 */ /* 0x000fe4000f8e00ff */
[----:B--2---:R-:W-:-:S04]  /*19470*/  IMAD.WIDE R4, R8, 0x4, R4 ;  /* 0x0000000408047825 */ /* 0x004fc800078e0204 */
[----:B-1----:R-:W-:Y:S01]  /*19480*/  @P1 IMAD.WIDE R6, R8, 0x4, R6 ;  /* 0x0000000408061825 */ /* 0x002fe200078e0206 */
[----:B------:R1:W5:Y:S04]  /*19490*/  @P0 LDG.E R9, desc[UR38][R4.64] ;  /* 0x0000002604090981 */ /* 0x000368000c1e1900 */
[----:B------:R1:W5:Y:S01]  /*194a0*/  @P1 LDG.E R3, desc[UR38][R6.64] ;  /* 0x0000002606031981 */ /* 0x000362000c1e1900 */
[----:B------:R-:W-:Y:S01]  /*194b0*/  ISETP.GT.AND P2, PT, R32, 0xbf, PT ;  /* 0x000000bf2000780c */ /* 0x000fe20003f44270 */
[----:B------:R-:W-:-:S12]  /*194c0*/  @P1 BRA `(.L_x_9552) ;  /* 0x0000000000101947 */ /* 0x000fd80003800000 */
[----:B------:R-:W-:Y:S05]  /*194d0*/  @!P0 BRA `(.L_x_9552) ;  /* 0x00000000000c8947 */ /* 0x000fea0003800000 */
[----:B-1----:R-:W2:Y:S04]  /*194e0*/  LDG.E R6, desc[UR38][R4.64] ;  /* 0x0000002604067981 */ /* 0x002ea8000c1e1900 */
[----:B-----5:R-:W2:Y:S02]  /*194f0*/  LDG.E R3, desc[UR38][R4.64+0x4] ;  /* 0x0000042604037981 */ /* 0x020ea4000c1e1900 */
[----:B--2---:R-:W-:-:S07]  /*19500*/  IMAD.IADD R3, R3, 0x1, -R6 ;  /* 0x0000000103037824 */ /* 0x004fce00078e0a06 */
.L_x_9552:
[----:B------:R-:W2:Y:S04]  /*19510*/  LDL R15, [R1+0x48] ;  /* 0x00004800010f7983 */ /* 0x000ea80000100800 */
[----:B0-----:R0:W5:Y:S01]  /*19520*/  LDL R14, [R1+0x54] ;  /* 0x00005400010e7983 */ /* 0x0011620000100800 */
[----:B-1----:R-:W-:Y:S01]  /*19530*/  SHF.R.S32.HI R4, RZ, 0x1f, R8 ;  /* 0x0000001fff047819 */ /* 0x002fe20000011408 */
[----:B------:R-:W-:Y:S01]  /*19540*/  BSSY B1, `(.L_x_9553) ;  /* 0x000001c000017945 */ /* 0x000fe20003800000 */
[----:B------:R-:W-:Y:S02]  /*19550*/  SEL R11, R8, RZ, !P0 ;  /* 0x000000ff080b7207 */ /* 0x000fe40004000000 */
[----:B------:R-:W-:Y:S02]  /*19560*/  SHF.R.S32.HI R13, RZ, 0x1f, R0 ;  /* 0x0000001fff0d7819 */ /* 0x000fe40000011400 */
[----:B------:R-:W-:-:S02]  /*19570*/  SEL R12, R4, RZ, !P0 ;  /* 0x000000ff040c7207 */ /* 0x000fc40004000000 */
[----:B-----5:R-:W-:Y:S02]  /*19580*/  SHF.R.S32.HI R8, RZ, 0x1f, R9 ;  /* 0x0000001fff087819 */ /* 0x020fe40000011409 */
[----:B--2---:R-:W-:Y:S01]  /*19590*/  SHF.R.S32.HI R10, RZ, 0x1f, R15 ;  /* 0x0000001fff0a7819 */ /* 0x004fe2000001140f */
[----:B0-----:R-:W-:Y:S06]  /*195a0*/  @P2 BRA `(.L_x_9554) ;  /* 0x0000000000542947 */ /* 0x001fec0003800000 */
[----:B------:R-:W-:-:S04]  /*195b0*/  IMAD R4, R14, 0xc0, R47 ;  /* 0x000000c00e047824 */ /* 0x000fc800078e022f */
[----:B------:R-:W-:-:S05]  /*195c0*/  VIADD R6, R4, 0xffffff80 ;  /* 0xffffff8004067836 */ /* 0x000fca0000000000 */
[----:B------:R-:W-:-:S13]  /*195d0*/  ISETP.GE.AND P0, PT, R6, R3, PT ;  /* 0x000000030600720c */ /* 0x000fda0003f06270 */
[----:B------:R-:W-:Y:S05]  /*195e0*/  @P0 BRA `(.L_x_9554) ;  /* 0x0000000000440947 */ /* 0x000fea0003800000 */
[----:B------:R-:W-:Y:S01]  /*195f0*/  IADD3 R4, P0, R6, R9, RZ ;  /* 0x0000000906047210 */ /* 0x000fe20007f1e0ff */
        /* <DEDUP_REMOVED lines=16> */
.L_x_9554:
[----:B------:R-:W-:Y:S05]  /*19700*/  BSYNC B1 ;  /* 0x0000000000017941 */ /* 0x000fea0003800000 */
.L_x_9553:
[----:B------:R-:W-:Y:S01]  /*19710*/  ULDC.64 UR4, c[0x0][0xaa0] ;  /* 0x0002a80000047ab9 */ /* 0x000fe20000000a00 */
[----:B------:R-:W-:Y:S01]  /*19720*/  IMAD.MOV.U32 R4, RZ, RZ, R0 ;  /* 0x000000ffff047224 */ /* 0x000fe200078e0000 */
[----:B------:R-:W-:Y:S01]  /*19730*/  SHF.R.S32.HI R21, RZ, 0x1f, R20 ;  /* 0x0000001fff157819 */ /* 0x000fe20000011414 */
[----:B0-----:R-:W-:Y:S01]  /*19740*/  IMAD.MOV.U32 R5, RZ, RZ, R13 ;  /* 0x000000ffff057224 */ /* 0x001fe200078e000d */
[----:B------:R-:W-:Y:S01]  /*19750*/  BSSY B1, `(.L_x_9555) ;  /* 0x0000028000017945 */ /* 0x000fe20003800000 */
[----:B------:R-:W-:Y:S02]  /*19760*/  IMAD R6, R8, UR4, RZ ;  /* 0x0000000408067c24 */ /* 0x000fe4000f8e02ff */
[----:B------:R-:W-:-:S04]  /*19770*/  IMAD.WIDE.U32 R4, R9, UR4, R4 ;  /* 0x0000000409047c25 */ /* 0x000fc8000f8e0004 */
[----:B------:R-:W-:Y:S01]  /*19780*/  IMAD R9, R9, UR5, R6 ;  /* 0x0000000509097c24 */ /* 0x000fe2000f8e0206 */
[----:B------:R-:W-:Y:S02]  /*19790*/  ULDC.64 UR4, c[0x0][0xae0] ;  /* 0x0002b80000047ab9 */ /* 0x000fe40000000a00 */
[----:B------:R-:W-:Y:S02]  /*197a0*/  IMAD R6, R10, UR4, RZ ;  /* 0x000000040a067c24 */ /* 0x000fe4000f8e02ff */
[----:B------:R-:W-:Y:S02]  /*197b0*/  IMAD.IADD R5, R5, 0x1, R9 ;  /* 0x0000000105057824 */ /* 0x000fe400078e0209 */
[----:B------:R-:W-:Y:S02]  /*197c0*/  IMAD R9, R14, -0xc0, R3 ;  /* 0xffffff400e097824 */ /* 0x000fe400078e0203 */
[C---:B------:R-:W-:Y:S02]  /*197d0*/  IMAD R7, R15.reuse, UR5, R6 ;  /* 0x000000050f077c24 */ /* 0x040fe4000f8e0206 */
[----:B------:R-:W-:Y:S01]  /*197e0*/  IMAD.WIDE.U32 R4, R15, UR4, R4 ;  /* 0x000000040f047c25 */ /* 0x000fe2000f8e0004 */
[----:B------:R-:W-:Y:S01]  /*197f0*/  ISETP.GE.AND P0, PT, R20, R9, PT ;  /* 0x000000091400720c */ /* 0x000fe20003f06270 */
[----:B------:R-:W-:-:S02]  /*19800*/  ULDC.64 UR4, c[0x0][0xae8] ;  /* 0x0002ba0000047ab9 */ /* 0x000fc40000000a00 */
[----:B------:R-:W-:Y:S02]  /*19810*/  VIADD R6, R20, 0x60 ;  /* 0x0000006014067836 */ /* 0x000fe40000000000 */
[----:B------:R-:W-:Y:S02]  /*19820*/  IMAD.IADD R5, R5, 0x1, R7 ;  /* 0x0000000105057824 */ /* 0x000fe400078e0207 */
[----:B------:R-:W-:Y:S01]  /*19830*/  IMAD R3, R12, UR4, RZ ;  /* 0x000000040c037c24 */ /* 0x000fe2000f8e02ff */
[----:B------:R-:W-:Y:S01]  /*19840*/  ISETP.GE.AND P1, PT, R6, R9, PT ;  /* 0x000000090600720c */ /* 0x000fe20003f26270 */
[----:B------:R-:W-:-:S04]  /*19850*/  IMAD.WIDE.U32 R6, R11, UR4, R4 ;  /* 0x000000040b067c25 */ /* 0x000fc8000f8e0004 */
[----:B------:R-:W-:Y:S02]  /*19860*/  IMAD R3, R11, UR5, R3 ;  /* 0x000000050b037c24 */ /* 0x000fe4000f8e0203 */
[----:B------:R-:W-:-:S04]  /*19870*/  IMAD.WIDE R20, R14, 0xc0, R20 ;  /* 0x000000c00e147825 */ /* 0x000fc800078e0214 */
[----:B------:R-:W-:Y:S01]  /*19880*/  IMAD.IADD R9, R7, 0x1, R3 ;  /* 0x0000000107097824 */ /* 0x000fe200078e0203 */
        /* <DEDUP_REMOVED lines=20> */
.L_x_9556:
[----:B------:R-:W-:Y:S05]  /*199d0*/  BSYNC B1 ;  /* 0x0000000000017941 */ /* 0x000fea0003800000 */
.L_x_9555:
[----:B------:R-:W-:Y:S05]  /*199e0*/  @P1 BRA `(.L_x_9551) ;  /* 0x0000000000541947 */ /* 0x000fea0003800000 */
[----:B------:R-:W-:Y:S01]  /*199f0*/  IADD3 R3, P0, R20, 0x60, RZ ;  /* 0x0000006014037810 */ /* 0x000fe20007f1e0ff */
[----:B------:R-:W-:Y:S01]  /*19a00*/  ULDC UR4, c[0x0][0xa8c] ;  /* 0x0002a30000047ab9 */ /* 0x000fe20000000800 */
[----:B------:R-:W-:Y:S01]  /*19a10*/  IMAD.MOV.U32 R4, RZ, RZ, R6 ;  /* 0x000000ffff047224 */ /* 0x000fe200078e0006 */
[----:B------:R-:W-:Y:S01]  /*19a20*/  ULDC.64 UR6, c[0x0][0xad8] ;  /* 0x0002b60000067ab9 */ /* 0x000fe20000000a00 */
[----:B------:R-:W-:Y:S01]  /*19a30*/  IMAD.MOV.U32 R5, RZ, RZ, R9 ;  /* 0x000000ffff057224 */ /* 0x000fe200078e0009 */
[C---:B------:R-:W-:Y:S01]  /*19a40*/  ISETP.GE.AND P1, PT, R0.reuse, UR4, PT ;  /* 0x0000000400007c0c */ /* 0x040fe2000bf26270 */
[----:B------:R-:W-:Y:S02]  /*19a50*/  IMAD.X R20, RZ, RZ, R21, P0 ;  /* 0x000000ffff147224 */ /* 0x000fe400000e0615 */
        /* <DEDUP_REMOVED lines=14> */
.L_x_9551:
[----:B------:R-:W-:Y:S05]  /*19b40*/  BSYNC B0 ;  /* 0x0000000000007941 */ /* 0x000fea0003800000 */
.L_x_9546:
[----:B------:R-:W4:Y:S01]  /*19b50*/  LDL R0, [R1+0x3c] ;  /* 0x00003c0001007983 */ /* 0x000f220000100800 */
[----:B------:R-:W-:Y:S02]  /*19b60*/  ULDC UR4, c[0x0][0xc14] ;  /* 0x0003050000047ab9 */ /* 0x000fe40000000800 */
[----:B----4-:R-:W-:-:S13]  /*19b70*/  ISETP.GE.AND P0, PT, R0, UR4, PT ;  /* 0x0000000400007c0c */ /* 0x010fda000bf06270 */
[----:B------:R-:W-:Y:S05]  /*19b80*/  @!P0 BRA `(.L_x_9557) ;  /* 0xfffffe7400548947 */ /* 0x000fea000383ffff */
[----:B------:R-:W-:Y:S05]  /*19b90*/  BRA `(.L_x_9348) ;  /* 0x00000060007c7947 */ /* 0x000fea0003800000 */
.L_x_9346:
[----:B------:R-:W-:-:S08]  /*19ba0*/  NOP ;  /* 0x0000000000007918 */ /* 0x000fd00000000000 */
[----:B--2---:R-:W0:-:S00]  /*19bb0*/  USETMAXREG.DEALLOC.CTAPOOL 0x20 ;  /* 0x00000020000079c8 */ /* 0x004e0000080e0500 */
[----:B0-----:R-:W-:-:S06]  /*19bc0*/  LOP3.LUT R0, R0, 0x3, RZ, 0xc0, !PT ;  /* 0x0000000300007812 */ /* 0x001fcc00078ec0ff */
[----:B------:R-:W0:Y:S02]  /*19bd0*/  SHFL.IDX PT, R0, R0, RZ, 0x1f ;  /* 0x00001fff00007589 */ /* 0x000e2400000e0000 */
[----:B0-----:R-:W-:-:S13]  /*19be0*/  ISETP.NE.AND P0, PT, R0, RZ, PT ;  /* 0x000000ff0000720c */ /* 0x001fda0003f05270 */
[----:B------:R-:W-:Y:S05]  /*19bf0*/  @P0 BRA `(.L_x_9348) ;  /* 0x0000006000640947 */ /* 0x000fea0003800000 */
[----:B------:R-:W2:Y:S01]  /*19c00*/  LDL.LU R7, [R1] ;  /* 0x0000000001077983 */ /* 0x000ea20000300800 */
        /* <DEDUP_REMOVED lines=56> */
.L_x_9562:
        /* <DEDUP_REMOVED lines=14> */
.L_x_9561:
[----:B------:R-:W-:Y:S05]  /*1a070*/  BSYNC B0 ;  /* 0x0000000000007941 */ /* 0x000fea0003800000 */
.L_x_9560:
        /* <DEDUP_REMOVED lines=26> */
.L_x_9558:
        /* <DEDUP_REMOVED lines=16> */
[----:B------:R-:W0:Y:S02]  /*1a320*/  F2I.FTZ.U32.TRUNC.NTZ R3, R11 ;  /* 0x0000000b00037305 */ /* 0x000e24000021f000 */
[----:B0-----:R-:W-:Y:S01]  /*1a330*/  IMAD.MOV R9, RZ, RZ, -R3 ;  /* 0x000000ffff097224 */ /* 0x001fe200078e0a03 */
[----:B------:R-:W-:Y:S06]  /*1a340*/  @!P0 BRA `(.L_x_9563) ;  /* 0x0000000000088947 */ /* 0x000fec0003800000 */
[----:B------:R-:W-:-:S06]  /*1a350*/  VIADD R16, R12, 0xffffffff ;  /* 0xffffffff0c107836 */ /* 0x000fcc0000000000 */
[----:B------:R0:W1:Y:S02]  /*1a360*/  SHFL.IDX PT, R16, R5, R16, 0x1f ;  /* 0x00001f1005107589 */ /* 0x00006400000e0000 */
.L_x_9563:
[----:B-1----:R-:W-:Y:S01]  /*1a370*/  IMAD R16, R16, UR4, R8 ;  /* 0x0000000410107c24 */ /* 0x002fe2000f8e0208 */
[----:B------:R-:W-:Y:S01]  /*1a380*/  IABS R10, R4 ;  /* 0x00000004000a7213 */ /* 0x000fe20000000000 */
[----:B------:R-:W-:Y:S02]  /*1a390*/  IMAD R9, R9, R6, RZ ;  /* 0x0000000609097224 */ /* 0x000fe400078e02ff */
[----:B------:R-:W-:Y:S01]  /*1a3a0*/  IMAD.MOV.U32 R2, RZ, RZ, RZ ;  /* 0x000000ffff027224 */ /* 0x000fe200078e00ff */
[----:B0-----:R-:W-:Y:S01]  /*1a3b0*/  IADD3 R5, -R16, UR6, RZ ;  /* 0x0000000610057c10 */ /* 0x001fe2000fffe1ff */
[----:B------:R-:W-:Y:S02]  /*1a3c0*/  IMAD.MOV R10, RZ, RZ, -R10 ;  /* 0x000000ffff0a7224 */ /* 0x000fe400078e0a0a */
[----:B------:R-:W-:Y:S01]  /*1a3d0*/  IMAD.HI.U32 R2, R3, R9, R2 ;  /* 0x0000000903027227 */ /* 0x000fe200078e0002 */
[----:B------:R-:W-:-:S05]  /*1a3e0*/  IABS R8, R5 ;  /* 0x0000000500087213 */ /* 0x000fca0000000000 */
        /* <DEDUP_REMOVED lines=27> */
[----:B------:R-:W-:Y:S01]  /*1a5a0*/  IMAD R5, R11, R8, RZ ;  /* 0x000000080b057224 */ /* 0x000fe200078e02ff */
[----:B------:R-:W-:-:S03]  /*1a5b0*/  IABS R11, R7 ;  /* 0x00000007000b7213 */ /* 0x000fc60000000000 */
[----:B------:R-:W-:-:S04]  /*1a5c0*/  IMAD.HI.U32 R2, R3, R5, R2 ;  /* 0x0000000503027227 */ /* 0x000fc800078e0002 */
[----:B------:R-:W-:Y:S02]  /*1a5d0*/  IMAD.MOV.U32 R5, RZ, RZ, R10 ;  /* 0x000000ffff057224 */ /* 0x000fe400078e000a */
        /* <DEDUP_REMOVED lines=19> */
.L_x_9559:
[----:B------:R-:W-:Y:S02]  /*1a710*/  IMAD.MOV.U32 R17, RZ, RZ, RZ ;  /* 0x000000ffff117224 */ /* 0x000fe400078e00ff */
[----:B------:R-:W-:Y:S02]  /*1a720*/  IMAD.U32 R16, RZ, RZ, UR6 ;  /* 0x00000006ff107e24 */ /* 0x000fe4000f8e00ff */
[----:B------:R-:W-:-:S07]  /*1a730*/  IMAD.MOV.U32 R18, RZ, RZ, RZ ;  /* 0x000000ffff127224 */ /* 0x000fce00078e00ff */
.L_x_9564:
[----:B------:R-:W2:Y:S01]  /*1a740*/  LDL.LU R2, [R1] ;  /* 0x0000000001027983 */ /* 0x000ea20000300800 */
        /* <DEDUP_REMOVED lines=11> */
[----:B------:R0:W-:Y:S04]  /*1a800*/  STL [R1], R2 ;  /* 0x0000000201007387 */ /* 0x0001e80000100800 */
[----:B------:R0:W-:Y:S06]  /*1a810*/  STL [R1+0x10], RZ ;  /* 0x000010ff01007387 */ /* 0x0001ec0000100800 */
[----:B------:R-:W-:Y:S05]  /*1a820*/  @P0 BRA `(.L_x_9565) ;  /* 0x00000050007c0947 */ /* 0x000fea0003800000 */
[----:B------:R-:W2:Y:S01]  /*1a830*/  LDL R4, [R1+0xc] ;  /* 0x00000c0001047983 */ /* 0x000ea20000100800 */
[----:B------:R-:W-:Y:S01]  /*1a840*/  ISETP.NE.AND P1, PT, R28, RZ, PT ;  /* 0x000000ff1c00720c */ /* 0x000fe20003f25270 */
[----:B------:R-:W-:Y:S01]  /*1a850*/  IMAD.MOV.U32 R26, RZ, RZ, 0x1 ;  /* 0x00000001ff1a7424 */ /* 0x000fe200078e00ff */
[----:B0-----:R-:W-:Y:S01]  /*1a860*/  LOP3.LUT R2, R2, 0xffffffbf, RZ, 0xc0, !PT ;  /* 0xffffffbf02027812 */ /* 0x001fe200078ec0ff */
[----:B------:R-:W-:Y:S01]  /*1a870*/  IMAD.MOV.U32 R25, RZ, RZ, RZ ;  /* 0x000000ffff197224 */ /* 0x000fe200078e00ff */
[----:B------:R-:W-:Y:S01]  /*1a880*/  ULDC.64 UR40, c[0x0][0x198] ;  /* 0x0000660000287ab9 */ /* 0x000fe20000000a00 */
[----:B------:R-:W-:Y:S01]  /*1a890*/  IMAD.MOV.U32 R24, RZ, RZ, 0x1 ;  /* 0x00000001ff187424 */ /* 0x000fe200078e00ff */
[----:B------:R-:W-:Y:S01]  /*1a8a0*/  LOP3.LUT R2, R2, 0xfffffffd, RZ, 0xc0, !PT ;  /* 0xfffffffd02027812 */ /* 0x000fe200078ec0ff */
[----:B------:R-:W-:Y:S01]  /*1a8b0*/  IMAD.MOV.U32 R22, RZ, RZ, RZ ;  /* 0x000000ffff167224 */ /* 0x000fe200078e00ff */
[----:B------:R-:W-:Y:S01]  /*1a8c0*/  ULDC UR36, c[0x0][0xc] ;  /* 0x0000030000247ab9 */ /* 0x000fe20000000800 */
[----:B--2---:R-:W-:-:S02]  /*1a8d0*/  LOP3.LUT R0, R4, 0x2, RZ, 0xfc, !PT ;  /* 0x0000000204007812 */ /* 0x004fc400078efcff */
[----:B------:R-:W0:Y:S03]  /*1a8e0*/  S2R R4, SR_TID.X ;  /* 0x0000000000047919 */ /* 0x000e260000002100 */
[----:B------:R1:W-:Y:S04]  /*1a8f0*/  STL [R1+0x8], R0 ;  /* 0x0000080001007387 */ /* 0x0003e80000100800 */
[----:B------:R1:W-:Y:S01]  /*1a900*/  STL [R1+0x10], RZ ;  /* 0x000010ff01007387 */ /* 0x0003e20000100800 */
[----:B0-----:R-:W-:-:S04]  /*1a910*/  LOP3.LUT R4, R4, 0x7f, RZ, 0xc0, !PT ;  /* 0x0000007f04047812 */ /* 0x001fc800078ec0ff */
[C---:B------:R-:W-:Y:S02]  /*1a920*/  ISETP.NE.AND P2, PT, R4.reuse, RZ, PT ;  /* 0x000000ff0400720c */ /* 0x040fe40003f45270 */
[----:B------:R-:W-:-:S11]  /*1a930*/  ISETP.NE.OR P0, PT, R4, RZ, !P1 ;  /* 0x000000ff0400720c */ /* 0x000fd60004f05670 */
[----:B------:R-:W-:-:S04]  /*1a940*/  @P2 LOP3.LUT R2, R2, 0x2, RZ, 0xfc, !PT ;  /* 0x0000000202022812 */ /* 0x000fc800078efcff */
[----:B------:R-:W-:-:S05]  /*1a950*/  @P0 LOP3.LUT R2, R2, 0x40, RZ, 0xfc, !PT ;  /* 0x0000004002020812 */ /* 0x000fca00078efcff */
[----:B------:R1:W-:Y:S02]  /*1a960*/  STL [R1], R2 ;  /* 0x0000000201007387 */ /* 0x0003e40000100800 */
.L_x_9671:
        /* <DEDUP_REMOVED lines=9> */
[----:B--2---:R-:W0:Y:S01]  /*1aa00*/  @P0 LDC.64 R2, c[0x0][0xa28] ;  /* 0x00028a00ff020b82 */ /* 0x004e220000000a00 */
[----:B------:R-:W-:-:S04]  /*1aa10*/  ISETP.NE.U32.AND P2, PT, RZ, UR4, PT ;  /* 0x00000004ff007c0c */ /* 0x000fc8000bf45070 */
[----:B------:R-:W-:Y:S01]  /*1aa20*/  ISETP.NE.AND.EX P2, PT, RZ, UR5, PT, P2 ;  /* 0x00000005ff007c0c */ /* 0x000fe2000bf45320 */
[----:B------:R-:W-:Y:S01]  /*1aa30*/  ULDC.64 UR4, c[0x0][0xa18] ;  /* 0x0002860000047ab9 */ /* 0x000fe20000000a00 */
[----:B0-----:R-:W-:-:S05]  /*1aa40*/  @P0 IMAD.WIDE R2, R19, 0x4, R2 ;  /* 0x0000000413020825 */ /* 0x001fca00078e0202 */
[----:B------:R0:W5:Y:S01]  /*1aa50*/  @P0 LDG.E R9, desc[UR38][R2.64] ;  /* 0x0000002602090981 */ /* 0x000162000c1e1900 */
[----:B------:R-:W-:Y:S01]  /*1aa60*/  ISETP.NE.U32.AND P0, PT, RZ, UR4, PT ;  /* 0x00000004ff007c0c */ /* 0x000fe2000bf05070 */
[----:B0-----:R-:W0:Y:S03]  /*1aa70*/  LDC.64 R2, c[0x0][0xa00] ;  /* 0x00028000ff027b82 */ /* 0x001e260000000a00 */
[----:B------:R-:W-:-:S13]  /*1aa80*/  ISETP.NE.AND.EX P0, PT, RZ, UR5, PT, P0 ;  /* 0x00000005ff007c0c */ /* 0x000fda000bf05300 */
[----:B------:R-:W1:Y:S01]  /*1aa90*/  @P0 LDC.64 R4, c[0x0][0xa18] ;  /* 0x00028600ff040b82 */ /* 0x000e620000000a00 */
[----:B0-----:R-:W-:-:S05]  /*1aaa0*/  IMAD.WIDE R2, R19, 0x4, R2 ;  /* 0x0000000413027825 */ /* 0x001fca00078e0202 */
[----:B------:R-:W2:Y:S01]  /*1aab0*/  @P2 LDG.E R0, desc[UR38][R2.64] ;  /* 0x0000002602002981 */ /* 0x000ea2000c1e1900 */
[----:B------:R-:W-:Y:S02]  /*1aac0*/  ULDC UR4, c[0x0][0x288] ;  /* 0x0000a20000047ab9 */ /* 0x000fe40000000800 */
[----:B------:R-:W-:Y:S01]  /*1aad0*/  IMAD.U32 R10, RZ, RZ, UR4 ;  /* 0x00000004ff0a7e24 */ /* 0x000fe2000f8e00ff */
[----:B------:R-:W-:Y:S01]  /*1aae0*/  ULDC.64 UR4, c[0x0][0x3f8] ;  /* 0x0000fe0000047ab9 */ /* 0x000fe20000000a00 */
[----:B-1----:R-:W-:-:S05]  /*1aaf0*/  @P0 IMAD.WIDE R4, R19, 0x4, R4 ;  /* 0x0000000413040825 */ /* 0x002fca00078e0204 */
[----:B------:R0:W5:Y:S01]  /*1ab00*/  @P0 LDG.E R10, desc[UR38][R4.64] ;  /* 0x00000026040a0981 */ /* 0x000162000c1e1900 */
[----:B------:R-:W-:Y:S01]  /*1ab10*/  UISETP.NE.U32.AND UP0, UPT, UR4, URZ, UPT ;  /* 0x0000003f0400728c */ /* 0x000fe2000bf05070 */
[----:B------:R-:W-:Y:S01]  /*1ab20*/  ISETP.NE.U32.AND P1, PT, RZ, UR8, PT ;  /* 0x00000008ff007c0c */ /* 0x000fe2000bf25070 */
[----:B------:R-:W-:Y:S01]  /*1ab30*/  ULDC UR6, c[0x0][0x338] ;  /* 0x0000ce0000067ab9 */ /* 0x000fe20000000800 */
[----:B------:R-:W-:Y:S01]  /*1ab40*/  ULDC UR4, c[0x0][0x404] ;  /* 0x0001010000047ab9 */ /* 0x000fe20000000800 */
[----:B------:R-:W-:Y:S01]  /*1ab50*/  UISETP.NE.AND.EX UP0, UPT, UR5, URZ, UPT, UP0 ;  /* 0x0000003f0500728c */ /* 0x000fe2000bf05300 */
[----:B------:R-:W-:Y:S01]  /*1ab60*/  ISETP.NE.AND.EX P3, PT, RZ, UR9, PT, P1 ;  /* 0x00000009ff007c0c */ /* 0x000fe2000bf65310 */
[----:B------:R-:W-:Y:S01]  /*1ab70*/  IMAD.U32 R8, RZ, RZ, UR6 ;  /* 0x00000006ff087e24 */ /* 0x000fe2000f8e00ff */
[----:B------:R-:W-:Y:S01]  /*1ab80*/  ULDC UR5, c[0x0][0x2e0] ;  /* 0x0000b80000057ab9 */ /* 0x000fe20000000800 */
[----:B------:R-:W-:Y:S01]  /*1ab90*/  USEL UR4, UR4, 0x1, UP0 ;  /* 0x0000000104047887 */ /* 0x000fe20008000000 */
[----:B------:R-:W-:-:S03]  /*1aba0*/  ISETP.NE.U32.AND P1, PT, RZ, UR10, PT ;  /* 0x0000000aff007c0c */ /* 0x000fc6000bf25070 */
[----:B------:R-:W-:Y:S01]  /*1abb0*/  UIMAD UR4, UR4, UR5, URZ ;  /* 0x00000005040472a4 */ /* 0x000fe2000f8e023f */
[----:B------:R-:W-:-:S05]  /*1abc0*/  ISETP.NE.AND.EX P1, PT, RZ, UR11, PT, P1 ;  /* 0x0000000bff007c0c */ /* 0x000fca000bf25310 */
[----:B------:R-:W-:Y:S01]  /*1abd0*/  IMAD.U32 R6, RZ, RZ, UR4 ;  /* 0x00000004ff067e24 */ /* 0x000fe2000f8e00ff */
[----:B--2---:R0:W-:Y:S01]  /*1abe0*/  STL [R1+0x14], R0 ;  /* 0x0000140001007387 */ /* 0x0041e20000100800 */
[----:B------:R-:W-:Y:S06]  /*1abf0*/  @P0 BRA `(.L_x_9566) ;  /* 0x0000000000100947 */ /* 0x000fec0003800000 */
[----:B------:R-:W-:Y:S05]  /*1ac00*/  @!P2 BRA `(.L_x_9566) ;  /* 0x00000000000ca947 */ /* 0x000fea0003800000 */
[----:B0-----:R-:W2:Y:S04]  /*1ac10*/  LDG.E R5, desc[UR38][R2.64] ;  /* 0x0000002602057981 */ /* 0x001ea8000c1e1900 */
[----:B-----5:R-:W2:Y:S02]  /*1ac20*/  LDG.E R10, desc[UR38][R2.64+0x4] ;  /* 0x00000426020a7981 */ /* 0x020ea4000c1e1900 */
[----:B--2---:R-:W-:-:S07]  /*1ac30*/  IMAD.IADD R10, R10, 0x1, -R5 ;  /* 0x000000010a0a7824 */ /* 0x004fce00078e0a05 */
.L_x_9566:
[----:B0-----:R-:W0:Y:S01]  /*1ac40*/  LDC.64 R4, c[0x0][0xa08] ;  /* 0x00028200ff047b82 */ /* 0x001e220000000a00 */
[----:B------:R-:W-:Y:S01]  /*1ac50*/  IMAD.MOV.U32 R12, RZ, RZ, RZ ;  /* 0x000000ffff0c7224 */ /* 0x000fe200078e00ff */
[----:B------:R-:W-:-:S06]  /*1ac60*/  ULDC.64 UR4, c[0x0][0xa20] ;  /* 0x0002880000047ab9 */ /* 0x000fcc0000000a00 */
[----:B------:R-:W1:Y:S01]  /*1ac70*/  LDC.64 R2, c[0x0][0xa10] ;  /* 0x00028400ff027b82 */ /* 0x000e620000000a00 */
[----:B------:R-:W-:Y:S02]  /*1ac80*/  IMAD.MOV.U32 R0, RZ, RZ, RZ ;  /* 0x000000ffff007224 */ /* 0x000fe400078e00ff */
[----:B0-----:R-:W-:-:S05]  /*1ac90*/  IMAD.WIDE R4, R19, 0x4, R4 ;  /* 0x0000000413047825 */ /* 0x001fca00078e0204 */
[----:B------:R-:W2:Y:S01]  /*1aca0*/  @P3 LDG.E R12, desc[UR38][R4.64] ;  /* 0x00000026040c3981 */ /* 0x000ea2000c1e1900 */
[----:B-1----:R-:W-:-:S05]  /*1acb0*/  IMAD.WIDE R2, R19, 0x4, R2 ;  /* 0x0000000413027825 */ /* 0x002fca00078e0202 */
[----:B------:R0:W5:Y:S01]  /*1acc0*/  @P1 LDG.E R0, desc[UR38][R2.64] ;  /* 0x0000002602001981 */ /* 0x000162000c1e1900 */
[----:B------:R-:W-:-:S04]  /*1acd0*/  ISETP.NE.U32.AND P0, PT, RZ, UR4, PT ;  /* 0x00000004ff007c0c */ /* 0x000fc8000bf05070 */
[----:B------:R-:W-:Y:S01]  /*1ace0*/  ISETP.NE.AND.EX P0, PT, RZ, UR5, PT, P0 ;  /* 0x00000005ff007c0c */ /* 0x000fe2000bf05300 */
[----:B--2--5:R-:W-:-:S12]  /*1acf0*/  IMAD.IADD R23, R12, 0x1, R9 ;  /* 0x000000010c177824 */ /* 0x024fd800078e0209 */
[----:B0-----:R-:W-:Y:S05]  /*1ad00*/  @!P0 BRA `(.L_x_9567) ;  /* 0x0000000000108947 */ /* 0x001fea0003800000 */
[----:B------:R-:W0:Y:S02]  /*1ad10*/  LDC.64 R4, c[0x0][0xa20] ;  /* 0x00028800ff047b82 */ /* 0x000e240000000a00 */
[----:B0-----:R-:W-:-:S05]  /*1ad20*/  IMAD.WIDE R4, R19, 0x4, R4 ;  /* 0x0000000413047825 */ /* 0x001fca00078e0204 */
[----:B------:R0:W5:Y:S01]  /*1ad30*/  LDG.E R6, desc[UR38][R4.64] ;  /* 0x0000002604067981 */ /* 0x000162000c1e1900 */
[----:B------:R-:W-:Y:S05]  /*1ad40*/  BRA `(.L_x_9568) ;  /* 0x0000000000107947 */ /* 0x000fea0003800000 */
.L_x_9567:
[----:B------:R-:W-:Y:S05]  /*1ad50*/  @!P3 BRA `(.L_x_9568) ;  /* 0x00000000000cb947 */ /* 0x000fea0003800000 */
[----:B------:R-:W2:Y:S04]  /*1ad60*/  LDG.E R7, desc[UR38][R4.64] ;  /* 0x0000002604077981 */ /* 0x000ea8000c1e1900 */
[----:B------:R-:W2:Y:S02]  /*1ad70*/  LDG.E R6, desc[UR38][R4.64+0x4] ;  /* 0x0000042604067981 */ /* 0x000ea4000c1e1900 */
[----:B--2---:R-:W-:-:S07]  /*1ad80*/  IMAD.IADD R6, R6, 0x1, -R7 ;  /* 0x0000000106067824 */ /* 0x004fce00078e0a07 */
.L_x_9568:
[----:B0-----:R-:W2:Y:S04]  /*1ad90*/  @P1 LDG.E R5, desc[UR38][R2.64] ;  /* 0x0000002602051981 */ /* 0x001ea8000c1e1900 */
[----:B------:R-:W2:Y:S01]  /*1ada0*/  @P1 LDG.E R4, desc[UR38][R2.64+0x4] ;  /* 0x0000042602041981 */ /* 0x000ea2000c1e1900 */
[----:B-----5:R-:W-:Y:S02]  /*1adb0*/  IMAD.IADD R9, R6, 0x1, -R9 ;  /* 0x0000000106097824 */ /* 0x020fe400078e0a09 */
[----:B------:R-:W-:-:S05]  /*1adc0*/  IMAD R7, R17, 0xc0, RZ ;  /* 0x000000c011077824 */ /* 0x000fca00078e02ff */
[----:B------:R-:W-:Y:S01]  /*1add0*/  IADD3 R12, -R10, 0xc0, R7 ;  /* 0x000000c00a0c7810 */ /* 0x000fe20007ffe107 */
[----:B--2---:R-:W-:Y:S02]  /*1ade0*/  @P1 IMAD.IADD R8, R4, 0x1, -R5 ;  /* 0x0000000104081824 */ /* 0x004fe400078e0a05 */
[----:B------:R-:W0:Y:S02]  /*1adf0*/  LDC.64 R4, c[0x0][0x9e0] ;  /* 0x00027800ff047b82 */ /* 0x000e240000000a00 */
[----:B------:R-:W-:-:S04]  /*1ae00*/  IMAD.IADD R3, R9, 0x1, R8 ;  /* 0x0000000109037824 */ /* 0x000fc800078e0208 */
[C---:B------:R-:W-:Y:S02]  /*1ae10*/  VIADD R6, R3.reuse, 0x7f ;  /* 0x0000007f03067836 */ /* 0x040fe40000000000 */
[----:B------:R-:W-:-:S03]  /*1ae20*/  IMAD.IADD R2, R3, 0x1, R12 ;  /* 0x0000000103027824 */ /* 0x000fc600078e020c */
[----:B------:R-:W-:-:S04]  /*1ae30*/  SHF.R.S32.HI R7, RZ, 0x1f, R6 ;  /* 0x0000001fff077819 */ /* 0x000fc80000011406 */
[----:B------:R-:W-:-:S04]  /*1ae40*/  LEA.HI R7, R7, R6, RZ, 0x7 ;  /* 0x0000000607077211 */ /* 0x000fc800078f38ff */
[----:B------:R-:W-:Y:S02]  /*1ae50*/  SHF.R.S32.HI R20, RZ, 0x7, R7 ;  /* 0x00000007ff147819 */ /* 0x000fe40000011407 */
[----:B0-----:R-:W-:Y:S01]  /*1ae60*/  ISETP.GE.AND P2, PT, R5, 0x1, PT ;  /* 0x000000010500780c */ /* 0x001fe20003f46270 */
        /* <DEDUP_REMOVED lines=13> */
.L_x_9571:
[----:B------:R-:W-:-:S13]  /*1af40*/  ISETP.NE.AND P0, PT, R5, 0x1, PT ;  /* 0x000000010500780c */ /* 0x000fda0003f05270 */
[----:B------:R-:W0:Y:S02]  /*1af50*/  @P0 LDC.64 R6, c[0x0][0x9e8] ;  /* 0x00027a00ff060b82 */ /* 0x000e240000000a00 */
[----:B0-----:R-:W-:-:S05]  /*1af60*/  @P0 IMAD.HI.U32 R6, R11, R6, RZ ;  /* 0x000000060b060227 */ /* 0x001fca00078e00ff */
[----:B------:R-:W-:-:S07]  /*1af70*/  @P0 SHF.R.U32.HI R11, RZ, R7, R6 ;  /* 0x00000007ff0b0219 */ /* 0x000fce0000011606 */
.L_x_9572:
[----:B------:R-:W-:Y:S05]  /*1af80*/  BSYNC B0 ;  /* 0x0000000000007941 */ /* 0x000fea0003800000 */
.L_x_9570:
[----:B------:R-:W-:-:S05]  /*1af90*/  IMAD R11, R11, R5, R5 ;  /* 0x000000050b0b7224 */ /* 0x000fca00078e0205 */
[----:B------:R-:W-:-:S07]  /*1afa0*/  VIMNMX R4, R4, R11, PT ;  /* 0x0000000b04047248 */ /* 0x000fce0003fe0100 */
.L_x_9569:
        /* <DEDUP_REMOVED lines=15> */
.L_x_9575:
[----:B------:R-:W-:-:S13]  /*1b0a0*/  ISETP.NE.AND P0, PT, R5, 0x1, PT ;  /* 0x000000010500780c */ /* 0x000fda0003f05270 */
[----:B------:R-:W0:Y:S02]  /*1b0b0*/  @P0 LDC.64 R6, c[0x0][0x9e8] ;  /* 0x00027a00ff060b82 */ /* 0x000e240000000a00 */
[----:B0-----:R-:W-:-:S04]  /*1b0c0*/  @P0 IMAD.HI.U32 R12, R3, R6, RZ ;  /* 0x00000006030c0227 */ /* 0x001fc800078e00ff */
[----:B------:R-:W-:Y:S01]  /*1b0d0*/  IMAD.MOV.U32 R6, RZ, RZ, R3 ;  /* 0x000000ffff067224 */ /* 0x000fe200078e0003 */
[----:B------:R-:W-:-:S07]  /*1b0e0*/  @P0 SHF.R.U32.HI R6, RZ, R7, R12 ;  /* 0x00000007ff060219 */ /* 0x000fce000001160c */
.L_x_9576:
[----:B------:R-:W-:Y:S05]  /*1b0f0*/  BSYNC B0 ;  /* 0x0000000000007941 */ /* 0x000fea0003800000 */
.L_x_9574:
[----:B------:R-:W-:-:S05]  /*1b100*/  IMAD R5, R6, R5, RZ ;  /* 0x0000000506057224 */ /* 0x000fca00078e02ff */
[----:B------:R-:W-:-:S07]  /*1b110*/  VIMNMX R10, R10, R5, !PT ;  /* 0x000000050a0a7248 */ /* 0x000fce0007fe0100 */
.L_x_9573:
[----:B------:R-:W-:Y:S01]  /*1b120*/  VIADD R4, R4, 0x7f ;  /* 0x0000007f04047836 */ /* 0x000fe20000000000 */
[----:B------:R-:W-:Y:S01]  /*1b130*/  SHF.R.S32.HI R7, RZ, 0x1f, R10 ;  /* 0x0000001fff077819 */ /* 0x000fe2000001140a */
[----:B------:R-:W-:Y:S01]  /*1b140*/  BSSY B0, `(.L_x_9577) ;  /* 0x00000d6000007945 */ /* 0x000fe20003800000 */
[----:B------:R-:W-:Y:S02]  /*1b150*/  PLOP3.LUT P2, PT, PT, PT, PT, 0x80, 0x0 ;  /* 0x000000000000781c */ /* 0x000fe40003f4f070 */
[----:B------:R-:W-:Y:S02]  /*1b160*/  SHF.R.S32.HI R5, RZ, 0x1f, R4 ;  /* 0x0000001fff057819 */ /* 0x000fe40000011404 */
[----:B------:R-:W-:Y:S02]  /*1b170*/  LEA.HI R7, R7, R10, RZ, 0x7 ;  /* 0x0000000a07077211 */ /* 0x000fe400078f38ff */
[----:B------:R-:W-:Y:S02]  /*1b180*/  LEA.HI R5, R5, R4, RZ, 0x7 ;  /* 0x0000000405057211 */ /* 0x000fe400078f38ff */
[----:B------:R-:W-:-:S02]  /*1b190*/  SHF.R.S32.HI R7, RZ, 0x7, R7 ;  /* 0x00000007ff077819 */ /* 0x000fc40000011407 */
[----:B------:R-:W-:Y:S02]  /*1b1a0*/  SHF.R.S32.HI R5, RZ, 0x7, R5 ;  /* 0x00000007ff057819 */ /* 0x000fe40000011405 */
[----:B------:R-:W-:Y:S02]  /*1b1b0*/  VIMNMX R4, RZ, R7, !PT ;  /* 0x00000007ff047248 */ /* 0x000fe40007fe0100 */
        /* <DEDUP_REMOVED lines=11> */
[----:B------:R-:W-:-:S04]  /*1b270*/  @P0 SHF.R.S32.HI R6, RZ, 0x7, R4 ;  /* 0x00000007ff060819 */ /* 0x000fc80000011404 */
[----:B------:R-:W-:-:S13]  /*1b280*/  ISETP.GT.AND P0, PT, R6, R7, PT ;  /* 0x000000070600720c */ /* 0x000fda0003f04270 */
[----:B------:R-:W-:Y:S05]  /*1b290*/  @!P0 BRA `(.L_x_9578) ;  /* 0x0000000c00008947 */ /* 0x000fea0003800000 */
        /* <DEDUP_REMOVED lines=10> */
.L_x_9717:
[----:B------:R-:W-:-:S03]  /*1b340*/  UMOV UR4, 0xffffffff ;  /* 0xffffffff00047882 */ /* 0x000fc60000000000 */
[----:B------:R-:W-:Y:S05]  /*1b350*/  BRA.DIV UR4, `(.L_x_9580) ;  /* 0x0000005604447947 */ /* 0x000fea000b800000 */
[----:B------:R-:W-:-:S13]  /*1b360*/  ELECT P6, URZ, PT ;  /* 0x00000000003f782f */ /* 0x000fda00038c0000 */
.L_x_9720:
        /* <DEDUP_REMOVED lines=12> */
.L_x_9721:
[----:B------:R-:W-:Y:S05]  /*1b430*/  BSYNC B1 ;  /* 0x0000000000017941 */ /* 0x000fea0003800000 */
.L_x_9581:
[----:B------:R-:W-:Y:S04]  /*1b440*/  BSSY B1, `(.L_x_9583) ;  /* 0x0000049000017945 */ /* 0x000fe80003800000 */
[----:B------:R-:W-:Y:S05]  /*1b450*/  @!P6 BRA `(.L_x_9584) ;  /* 0x00000004001ce947 */ /* 0x000fea0003800000 */
[----:B0-----:R-:W-:Y:S01]  /*1b460*/  IMAD R9, R25, 0x8, R8 ;  /* 0x0000000819097824 */ /* 0x001fe200078e0208 */
[----:B------:R-:W-:-:S04]  /*1b470*/  SHF.L.U32 R10, R26, 0x1f, RZ ;  /* 0x0000001f1a0a7819 */ /* 0x000fc800000006ff */
[----:B------:R-:W0:Y:S02]  /*1b480*/  SYNCS.PHASECHK.TRANS64.TRYWAIT P0, [R9+URZ+0x2d8a0], R10 ;  /* 0x02d8a00a090075a7 */ /* 0x000e24000800017f */
[----:B0-----:R-:W-:Y:S05]  /*1b490*/  @!P0 BRA `(.L_x_9585) ;  /* 0x0000005400288947 */ /* 0x001fea0003800000 */
.L_x_9722:
        /* <DEDUP_REMOVED lines=9> */
.L_x_9586:
[----:B------:R-:W-:Y:S01]  /*1b530*/  IMAD R11, R25, 0x6000, R8 ;  /* 0x00006000190b7824 */ /* 0x000fe200078e0208 */
[----:B------:R-:W-:Y:S01]  /*1b540*/  R2UR UR9, R9 ;  /* 0x00000000090972ca */ /* 0x000fe200000e0000 */
[----:B-1----:R-:W-:Y:S01]  /*1b550*/  IMAD R12, R6, 0x80, R0 ;  /* 0x00000080060c7824 */ /* 0x002fe200078e0200 */
        /* <DEDUP_REMOVED lines=25> */
.L_x_9723:
[----:B------:R-:W-:Y:S05]  /*1b6f0*/  @P1 BRA `(.L_x_9588) ;  /* 0x0000000000141947 */ /* 0x000fea0003800000 */
[----:B------:R-:W-:Y:S01]  /*1b700*/  ISETP.NE.AND P0, PT, R28, RZ, PT ;  /* 0x000000ff1c00720c */ /* 0x000fe20003f05270 */
[----:B01----:R-:W-:-:S04]  /*1b710*/  IMAD.MOV.U32 R10, RZ, RZ, 0x6000 ;  /* 0x00006000ff0a7424 */ /* 0x003fc800078e00ff */
[----:B------:R2:W-:Y:S08]  /*1b720*/  SYNCS.ARRIVE.TRANS64 RZ, [R9+URZ+0x2d8b0], R10 ;  /* 0x02d8b00a09ff79a7 */ /* 0x0005f0000800003f */
[----:B------:R-:W-:Y:S05]  /*1b730*/  @!P0 BRA `(.L_x_9588) ;  /* 0x0000000000048947 */ /* 0x000fea0003800000 */
[----:B------:R-:W-:Y:S01]  /*1b740*/  BPT.TRAP 0x1 ;  /* 0x000000040000795c */ /* 0x000fe20000300000 */
.L_x_9588:
        /* <DEDUP_REMOVED lines=24> */
.L_x_9584:
[----:B------:R-:W-:Y:S05]  /*1b8d0*/  BSYNC B1 ;  /* 0x0000000000017941 */ /* 0x000fea0003800000 */
.L_x_9583:
        /* <DEDUP_REMOVED lines=9> */
.L_x_9595:
[----:B------:R-:W-:Y:S05]  /*1b970*/  YIELD ;  /* 0x0000000000007946 */ /* 0x000fea0003800000 */
[----:B------:R-:W-:Y:S04]  /*1b980*/  BSSY B1, `(.L_x_9589) ;  /* 0x0000048000017945 */ /* 0x000fe80003800000 */
[----:B------:R-:W-:Y:S05]  /*1b990*/  @!P6 BRA `(.L_x_9590) ;  /* 0x000000040018e947 */ /* 0x000fea0003800000 */
[----:B------:R-:W-:Y:S01]  /*1b9a0*/  IMAD R9, R25, 0x8, R8 ;  /* 0x0000000819097824 */ /* 0x000fe200078e0208 */
[----:B------:R-:W-:-:S04]  /*1b9b0*/  SHF.L.U32 R12, R26, 0x1f, RZ ;  /* 0x0000001f1a0c7819 */ /* 0x000fc800000006ff */
[----:B------:R-:W0:Y:S02]  /*1b9c0*/  SYNCS.PHASECHK.TRANS64.TRYWAIT P0, [R9+URZ+0x2d8a0], R12 ;  /* 0x02d8a00c090075a7 */ /* 0x000e24000800017f */
[----:B0-----:R-:W-:Y:S05]  /*1b9d0*/  @!P0 BRA `(.L_x_9591) ;  /* 0x0000005000008947 */ /* 0x001fea0003800000 */
.L_x_9724:
        /* <DEDUP_REMOVED lines=9> */
.L_x_9592:
[----:B-1----:R-:W-:Y:S01]  /*1ba70*/  IMAD R10, R25, 0x6000, R8 ;  /* 0x00006000190a7824 */ /* 0x002fe200078e0208 */
        /* <DEDUP_REMOVED lines=26> */
.L_x_9725:
[----:B------:R-:W-:Y:S05]  /*1bc20*/  @P0 BRA `(.L_x_9594) ;  /* 0x0000000000140947 */ /* 0x000fea0003800000 */
[----:B------:R-:W-:Y:S01]  /*1bc30*/  ISETP.NE.AND P1, PT, R28, RZ, PT ;  /* 0x000000ff1c00720c */ /* 0x000fe20003f25270 */
[----:B01----:R-:W-:-:S04]  /*1bc40*/  IMAD.MOV.U32 R12, RZ, RZ, 0x6000 ;  /* 0x00006000ff0c7424 */ /* 0x003fc800078e00ff */
[----:B------:R2:W-:Y:S08]  /*1bc50*/  SYNCS.ARRIVE.TRANS64 RZ, [R9+URZ+0x2d8b0], R12 ;  /* 0x02d8b00c09ff79a7 */ /* 0x0005f0000800003f */
[----:B------:R-:W-:Y:S05]  /*1bc60*/  @!P1 BRA `(.L_x_9594) ;  /* 0x0000000000049947 */ /* 0x000fea0003800000 */
[----:B------:R-:W-:Y:S01]  /*1bc70*/  BPT.TRAP 0x1 ;  /* 0x000000040000795c */ /* 0x000fe20000300000 */
.L_x_9594:
        /* <DEDUP_REMOVED lines=24> */
.L_x_9590:
[----:B------:R-:W-:Y:S05]  /*1be00*/  BSYNC B1 ;  /* 0x0000000000017941 */ /* 0x000fea0003800000 */
.L_x_9589:
[----:B------:R-:W-:-:S05]  /*1be10*/  VIADD R25, R25, 0x1 ;  /* 0x0000000119197836 */ /* 0x000fca0000000000 */
[----:B------:R-:W-:-:S04]  /*1be20*/  ISETP.NE.AND P0, PT, R25, 0x2, PT ;  /* 0x000000021900780c */ /* 0x000fc80003f05270 */
[----:B012---:R-:W-:Y:S02]  /*1be30*/  SEL R9, RZ, 0x1, P0 ;  /* 0x00000001ff097807 */ /* 0x007fe40000000000 */
[----:B------:R-:W-:Y:S02]  /*1be40*/  SEL R25, R25, RZ, P0 ;  /* 0x000000ff19197207 */ /* 0x000fe40000000000 */
[----:B------:R-:W-:Y:S02]  /*1be50*/  ISETP.GT.AND P0, PT, R6, R7, PT ;  /* 0x000000070600720c */ /* 0x000fe40003f04270 */
[----:B------:R-:W-:Y:S01]  /*1be60*/  LOP3.LUT R26, R26, R9, RZ, 0x3c, !PT ;  /* 0x000000091a1a7212 */ /* 0x000fe200078e3cff */
[----:B------:R-:W-:-:S04]  /*1be70*/  VIADD R9, R6, 0xffffffff ;  /* 0xffffffff06097836 */ /* 0x000fc80000000000 */
[----:B------:R-:W-:-:S06]  /*1be80*/  IMAD.MOV.U32 R6, RZ, RZ, R9 ;  /* 0x000000ffff067224 */ /* 0x000fcc00078e0009 */
[----:B------:R-:W-:Y:S05]  /*1be90*/  @P0 BRA `(.L_x_9595) ;  /* 0xfffffff800b40947 */ /* 0x000fea000383ffff */
.L_x_9578:
[----:B------:R-:W-:Y:S05]  /*1bea0*/  BSYNC B0 ;  /* 0x0000000000007941 */ /* 0x000fea0003800000 */
.L_x_9577:
[----:B------:R-:W0:Y:S01]  /*1beb0*/  LDC.64 R4, c[0x0][0x9e0] ;  /* 0x00027800ff047b82 */ /* 0x000e220000000a00 */
[----:B------:R-:W-:Y:S07]  /*1bec0*/  @!P2 WARPSYNC.ALL ;  /* 0x000000000000a948 */ /* 0x000fee0003800000 */
[----:B------:R-:W-:Y:S01]  /*1bed0*/  @!P2 BAR.SYNC.DEFER_BLOCKING 0xc, 0x1a0 ;  /* 0x030680000000ab1d */ /* 0x000fe20000010000 */
        /* <DEDUP_REMOVED lines=14> */
.L_x_9598:
[----:B------:R-:W-:-:S13]  /*1bfc0*/  ISETP.NE.AND P0, PT, R5, 0x1, PT ;  /* 0x000000010500780c */ /* 0x000fda0003f05270 */
[----:B------:R-:W0:Y:S02]  /*1bfd0*/  @P0 LDC.64 R6, c[0x0][0x9e8] ;  /* 0x00027a00ff060b82 */ /* 0x000e240000000a00 */
[----:B0-----:R-:W-:-:S05]  /*1bfe0*/  @P0 IMAD.HI.U32 R6, R0, R6, RZ ;  /* 0x0000000600060227 */ /* 0x001fca00078e00ff */
[----:B------:R-:W-:-:S07]  /*1bff0*/  @P0 SHF.R.U32.HI R0, RZ, R7, R6 ;  /* 0x00000007ff000219 */ /* 0x000fce0000011606 */
.L_x_9599:
[----:B------:R-:W-:Y:S05]  /*1c000*/  BSYNC B0 ;  /* 0x0000000000007941 */ /* 0x000fea0003800000 */
.L_x_9597:
[----:B------:R-:W-:-:S05]  /*1c010*/  IMAD R7, R0, R5, R5 ;  /* 0x0000000500077224 */ /* 0x000fca00078e0205 */
[----:B------:R-:W-:-:S07]  /*1c020*/  VIMNMX R4, R4, R7, PT ;  /* 0x0000000704047248 */ /* 0x000fce0003fe0100 */
.L_x_9596:
[----:B------:R-:W-:Y:S01]  /*1c030*/  VIADD R4, R4, 0x7f ;  /* 0x0000007f04047836 */ /* 0x000fe20000000000 */
[----:B------:R-:W-:Y:S02]  /*1c040*/  ULDC UR4, c[0x0][0x9dc] ;  /* 0x0002770000047ab9 */ /* 0x000fe40000000800 */
[----:B------:R-:W-:Y:S02]  /*1c050*/  VIADD R0, R3, -UR4 ;  /* 0x8000000403007c36 */ /* 0x000fe40008000000 */
[----:B------:R-:W-:-:S04]  /*1c060*/  SHF.R.S32.HI R7, RZ, 0x1f, R4 ;  /* 0x0000001fff077819 */ /* 0x000fc80000011404 */
[----:B------:R-:W-:-:S04]  /*1c070*/  LEA.HI R7, R7, R4, RZ, 0x7 ;  /* 0x0000000407077211 */ /* 0x000fc800078f38ff */
[----:B------:R-:W-:-:S04]  /*1c080*/  SHF.R.S32.HI R7, RZ, 0x7, R7 ;  /* 0x00000007ff077819 */ /* 0x000fc80000011407 */
[----:B------:R-:W-:-:S05]  /*1c090*/  VIMNMX R2, R20, R7, PT ;  /* 0x0000000714027248 */ /* 0x000fca0003fe0100 */
[----:B------:R0:W-:Y:S01]  /*1c0a0*/  STL [R1+0x4], R2 ;  /* 0x0000040201007387 */ /* 0x0001e20000100800 */
[----:B------:R-:W-:Y:S05]  /*1c0b0*/  @!P1 BRA `(.L_x_9600) ;  /* 0x0000000000449947 */ /* 0x000fea0003800000 */
        /* <DEDUP_REMOVED lines=10> */
.L_x_9602:
[----:B------:R-:W-:-:S13]  /*1c160*/  ISETP.NE.AND P0, PT, R5, 0x1, PT ;  /* 0x000000010500780c */ /* 0x000fda0003f05270 */
[----:B------:R-:W1:Y:S02]  /*1c170*/  @P0 LDC.64 R6, c[0x0][0x9e8] ;  /* 0x00027a00ff060b82 */ /* 0x000e640000000a00 */
[----:B-1----:R-:W-:-:S05]  /*1c180*/  @P0 IMAD.HI.U32 R6, R3, R6, RZ ;  /* 0x0000000603060227 */ /* 0x002fca00078e00ff */
[----:B------:R-:W-:-:S07]  /*1c190*/  @P0 SHF.R.U32.HI R3, RZ, R7, R6 ;  /* 0x00000007ff030219 */ /* 0x000fce0000011606 */
.L_x_9603:
[----:B------:R-:W-:Y:S05]  /*1c1a0*/  BSYNC B0 ;  /* 0x0000000000007941 */ /* 0x000fea0003800000 */
.L_x_9601:
[----:B------:R-:W-:-:S05]  /*1c1b0*/  IMAD R3, R3, R5, RZ ;  /* 0x0000000503037224 */ /* 0x000fca00078e02ff */
[----:B------:R-:W-:-:S07]  /*1c1c0*/  VIMNMX R0, R0, R3, !PT ;  /* 0x0000000300007248 */ /* 0x000fce0007fe0100 */
.L_x_9600:
        /* <DEDUP_REMOVED lines=9> */
[----:B------:R-:W1:Y:S01]  /*1c260*/  S2R R7, SR_LANEID ;  /* 0x0000000000077919 */ /* 0x000e620000000000 */
[----:B------:R-:W-:Y:S01]  /*1c270*/  VOTEU.ANY UR4, UPT, PT ;  /* 0x0000000000047886 */ /* 0x000fe200038e0100 */
[----:B0-----:R-:W0:Y:S01]  /*1c280*/  LDC.64 R2, c[0x0][0xc38] ;  /* 0x00030e00ff027b82 */ /* 0x001e220000000a00 */
[----:B------:R-:W1:Y:S08]  /*1c290*/  FLO.U32 R0, UR4 ;  /* 0x0000000400007d00 */ /* 0x000e7000080e0000 */
[----:B------:R-:W0:Y:S01]  /*1c2a0*/  POPC R5, UR4 ;  /* 0x0000000400057d09 */ /* 0x000e220008000000 */
[----:B-1----:R-:W-:-:S13]  /*1c2b0*/  ISETP.EQ.U32.AND P0, PT, R0, R7, PT ;  /* 0x000000070000720c */ /* 0x002fda0003f02070 */
[----:B0-----:R-:W2:Y:S01]  /*1c2c0*/  @P0 ATOMG.E.ADD.STRONG.GPU PT, R3, desc[UR38][R2.64], R5 ;  /* 0x00000005020309a8 */ /* 0x001ea200081ee1e6 */
[----:B------:R-:W0:Y:S02]  /*1c2d0*/  S2R R4, SR_LTMASK ;  /* 0x0000000000047919 */ /* 0x000e240000003900 */
[----:B0-----:R-:W-:-:S04]  /*1c2e0*/  LOP3.LUT R4, R4, UR4, RZ, 0xc0, !PT ;  /* 0x0000000404047c12 */ /* 0x001fc8000f8ec0ff */
[----:B------:R-:W0:Y:S01]  /*1c2f0*/  POPC R7, R4 ;  /* 0x0000000400077309 */ /* 0x000e220000000000 */
[----:B--2---:R-:W0:Y:S02]  /*1c300*/  SHFL.IDX PT, R0, R3, R0, 0x1f ;  /* 0x00001f0003007589 */ /* 0x004e2400000e0000 */
[----:B0-----:R-:W-:Y:S01]  /*1c310*/  IADD3 R16, R0, UR36, R7 ;  /* 0x0000002400107c10 */ /* 0x001fe2000fffe007 */
[----:B------:R-:W-:Y:S06]  /*1c320*/  BRA `(.L_x_9606) ;  /* 0x0000002800cc7947 */ /* 0x000fec0003800000 */
.L_x_9605:
[----:B------:R-:W1:Y:S01]  /*1c330*/  S2R R0, SR_CgaCtaId ;  /* 0x0000000000007919 */ /* 0x000e620000008800 */
[----:B------:R-:W-:-:S04]  /*1c340*/  MOV R29, 0x400 ;  /* 0x00000400001d7802 */ /* 0x000fc80000000f00 */
[----:B-1----:R-:W-:-:S05]  /*1c350*/  LEA R29, R0, R29, 0x18 ;  /* 0x0000001d001d7211 */ /* 0x002fca00078ec0ff */
[----:B------:R-:W-:-:S05]  /*1c360*/  VIADD R0, R29, 0x15400 ;  /* 0x000154001d007836 */ /* 0x000fca0000000000 */
[----:B------:R-:W-:-:S13]  /*1c370*/  LOP3.LUT P0, RZ, R0, 0x1bf, RZ, 0xc0, !PT ;  /* 0x000001bf00ff7812 */ /* 0x000fda000780c0ff */
[----:B------:R-:W-:Y:S05]  /*1c380*/  @!P0 BRA `(.L_x_9607) ;  /* 0x0000000000408947 */ /* 0x000fea0003800000 */
[----:B0-----:R-:W-:Y:S01]  /*1c390*/  MOV R2, 0x0 ;  /* 0x0000000000027802 */ /* 0x001fe20000000f00 */
        /* <DEDUP_REMOVED lines=15> */
.L_x_9607:
[----:B------:R-:W-:-:S05]  /*1c490*/  VIADD R0, R29, 0x400 ;  /* 0x000004001d007836 */ /* 0x000fca0000000000 */
[----:B------:R-:W-:-:S13]  /*1c4a0*/  LOP3.LUT P0, RZ, R0, 0x1bf, RZ, 0xc0, !PT ;  /* 0x000001bf00ff7812 */ /* 0x000fda000780c0ff */
[----:B------:R-:W-:Y:S05]  /*1c4b0*/  @!P0 BRA `(.L_x_9608) ;  /* 0x0000000000808947 */ /* 0x000fea0003800000 */
[----:B------:R-:W-:Y:S01]  /*1c4c0*/  MOV R0, 0x0 ;  /* 0x0000000000007802 */ /* 0x000fe20000000f00 */
[----:B------:R-:W-:Y:S01]  /*1c4d0*/  ULDC.64 UR6, c[0x4][0x1b8] ;  /* 0x01006e0000067ab9 */ /* 0x000fe20000000a00 */
[----:B------:R-:W-:Y:S01]  /*1c4e0*/  ULDC.64 UR8, c[0x4][0x1c0] ;  /* 0x0100700000087ab9 */ /* 0x000fe20000000a00 */
[----:B------:R-:W-:Y:S01]  /*1c4f0*/  ULDC.64 UR4, c[0x4][0x80] ;  /* 0x0100200000047ab9 */ /* 0x000fe20000000a00 */
[----:B0-----:R0:W1:Y:S01]  /*1c500*/  LDC.64 R2, c[0x4][R0] ;  /* 0x0100000000027b82 */ /* 0x0010620000000a00 */
        /* <DEDUP_REMOVED lines=11> */
.L_x_9609:
        /* <DEDUP_REMOVED lines=16> */
.L_x_9608:
[----:B------:R-:W2:Y:S01]  /*1c6c0*/  LDL.LU R20, [R1+0x14] ;  /* 0x0000140001147983 */ /* 0x000ea20000300800 */
[----:B------:R-:W-:Y:S01]  /*1c6d0*/  ULDC.64 UR4, c[0x0][0x9f8] ;  /* 0x00027e0000047ab9 */ /* 0x000fe20000000a00 */
[----:B------:R-:W1:Y:S01]  /*1c6e0*/  LDC R0, c[0x0][0x428] ;  /* 0x00010a00ff007b82 */ /* 0x000e620000000800 */
[----:B------:R-:W-:Y:S01]  /*1c6f0*/  ISETP.NE.U32.AND P0, PT, RZ, UR4, PT ;  /* 0x00000004ff007c0c */ /* 0x000fe2000bf05070 */
[----:B------:R-:W-:-:S03]  /*1c700*/  IMAD.MOV.U32 R6, RZ, RZ, R19 ;  /* 0x000000ffff067224 */ /* 0x000fc600078e0013 */
[----:B------:R-:W-:Y:S01]  /*1c710*/  ISETP.NE.AND.EX P0, PT, RZ, UR5, PT, P0 ;  /* 0x00000005ff007c0c */ /* 0x000fe2000bf05300 */
[----:B------:R-:W-:-:S12]  /*1c720*/  ULDC.64 UR4, c[0x0][0xa00] ;  /* 0x0002800000047ab9 */ /* 0x000fd80000000a00 */
[----:B0-----:R-:W0:Y:S02]  /*1c730*/  @P0 LDC.64 R2, c[0x0][0x9f8] ;  /* 0x00027e00ff020b82 */ /* 0x001e240000000a00 */
[----:B0-----:R-:W-:-:S05]  /*1c740*/  @P0 IMAD.WIDE R2, R19, 0x4, R2 ;  /* 0x0000000413020825 */ /* 0x001fca00078e0202 */
[----:B------:R0:W5:Y:S01]  /*1c750*/  @P0 LDG.E R6, desc[UR38][R2.64] ;  /* 0x0000002602060981 */ /* 0x000162000c1e1900 */
[----:B-1----:R-:W-:Y:S01]  /*1c760*/  ISETP.NE.AND P0, PT, R0, 0x1, PT ;  /* 0x000000010000780c */ /* 0x002fe20003f05270 */
[----:B------:R-:W-:Y:S01]  /*1c770*/  IMAD.MOV.U32 R0, RZ, RZ, R18 ;  /* 0x000000ffff007224 */ /* 0x000fe200078e0012 */
[----:B------:R-:W-:-:S04]  /*1c780*/  ISETP.NE.AND P6, PT, R28, RZ, PT ;  /* 0x000000ff1c00720c */ /* 0x000fc80003fc5270 */
[----:B------:R-:W-:-:S07]  /*1c790*/  PLOP3.LUT P1, PT, P6, PT, PT, 0x8, 0x0 ;  /* 0x000000000000781c */ /* 0x000fce000372e170 */
[----:B------:R-:W1:Y:S02]  /*1c7a0*/  @P0 LDC R5, c[0x0][0x42c] ;  /* 0x00010b00ff050b82 */ /* 0x000e640000000800 */
[----:B------:R-:W-:-:S05]  /*1c7b0*/  VOTEU.ALL UP1, P6 ;  /* 0x00000000003f7886 */ /* 0x000fca0003020000 */
[----:B------:R-:W-:Y:S01]  /*1c7c0*/  @!UP1 UIADD3 UR8, UP0, UR40, 0x270, URZ ;  /* 0x0000027028089890 */ /* 0x000fe2000ff1e03f */
[----:B------:R-:W3:Y:S03]  /*1c7d0*/  @P0 LDC R4, c[0x0][0x430] ;  /* 0x00010c00ff040b82 */ /* 0x000ee60000000800 */
[----:B------:R-:W-:-:S03]  /*1c7e0*/  @!UP1 UIADD3.X UR9, URZ, UR41, URZ, UP0, !UPT ;  /* 0x000000293f099290 */ /* 0x000fc600087fe43f */
[----:B------:R-:W-:Y:S01]  /*1c7f0*/  VOTEU.ALL UP0, P6 ;  /* 0x00000000003f7886 */ /* 0x000fe20003000000 */
[----:B-1----:R-:W-:-:S05]  /*1c800*/  @P0 IMAD.HI.U32 R5, R18, R5, RZ ;  /* 0x0000000512050227 */ /* 0x002fca00078e00ff */
[----:B---3--:R-:W-:Y:S02]  /*1c810*/  @P0 SHF.R.U32.HI R0, RZ, R4, R5 ;  /* 0x00000004ff000219 */ /* 0x008fe40000011605 */
[----:B------:R-:W-:-:S04]  /*1c820*/  ISETP.NE.U32.AND P0, PT, RZ, UR4, PT ;  /* 0x00000004ff007c0c */ /* 0x000fc8000bf05070 */
[----:B------:R-:W-:-:S04]  /*1c830*/  ISETP.NE.AND.EX P0, PT, RZ, UR5, PT, P0 ;  /* 0x00000005ff007c0c */ /* 0x000fc8000bf05300 */
[----:B------:R-:W-:Y:S01]  /*1c840*/  SEL R4, R19, RZ, !P0 ;  /* 0x000000ff13047207 */ /* 0x000fe20004000000 */
[----:B0-2---:R-:W-:-:S08]  /*1c850*/  IMAD R17, R17, 0xc0, R20 ;  /* 0x000000c011117824 */ /* 0x005fd000078e0214 */
.L_x_9610:
        /* <DEDUP_REMOVED lines=14> */
.L_x_9611:
        /* <DEDUP_REMOVED lines=13> */
.L_x_9612:
        /* <DEDUP_REMOVED lines=18> */
.L_x_9728:
[----:B------:R-:W-:Y:S01]  /*1cb30*/  UMOV UR4, 0xffffffff ;  /* 0xffffffff00047882 */ /* 0x000fe20000000000 */
[----:B------:R-:W-:Y:S02]  /*1cb40*/  SHF.R.S32.HI R12, RZ, 0x1f, R6 ;  /* 0x0000001fff0c7819 */ /* 0x000fe40000011406 */
[----:B------:R-:W-:Y:S05]  /*1cb50*/  BRA.DIV UR4, `(.L_x_9614) ;  /* 0x0000003e04fc7947 */ /* 0x000fea000b800000 */
[----:B------:R-:W-:-:S13]  /*1cb60*/  ELECT P6, URZ, PT ;  /* 0x00000000003f782f */ /* 0x000fda00038c0000 */
.L_x_9731:
        /* <DEDUP_REMOVED lines=21> */
.L_x_9616:
[----:B------:R-:W-:Y:S01]  /*1ccc0*/  IMAD R5, R22, 0x8, R29 ;  /* 0x0000000816057824 */ /* 0x000fe200078e021d */
[----:B0-----:R-:W-:-:S04]  /*1ccd0*/  SHF.L.U32 R10, R24, 0x1f, RZ ;  /* 0x0000001f180a7819 */ /* 0x001fc800000006ff */
[----:B------:R-:W0:Y:S02]  /*1cce0*/  SYNCS.PHASECHK.TRANS64.TRYWAIT P0, [R5+URZ+0x2d840], R10 ;  /* 0x02d8400a050075a7 */ /* 0x000e24000800017f */
[----:B0-----:R-:W-:Y:S05]  /*1ccf0*/  @!P0 BRA `(.L_x_9617) ;  /* 0x0000003c00b48947 */ /* 0x001fea0003800000 */
.L_x_9732:
        /* <DEDUP_REMOVED lines=9> */
.L_x_9618:
[----:B------:R-:W-:Y:S01]  /*1cd90*/  R2UR UR9, R5 ;  /* 0x00000000050972ca */ /* 0x000fe200000e0000 */
        /* <DEDUP_REMOVED lines=12> */
[----:B------:R-:W-:Y:S02]  /*1ce60*/  ULEA UR11, UR11, UR5, 0x7 ;  /* 0x000000050b0b7291 */ /* 0x000fe4000f8e383f */
        /* <DEDUP_REMOVED lines=14> */
.L_x_9615:
        /* <DEDUP_REMOVED lines=44> */
.L_x_9733:
[----:B------:R-:W-:Y:S05]  /*1d210*/  BSYNC B0 ;  /* 0x0000000000007941 */ /* 0x000fea0003800000 */
.L_x_9619:
[----:B------:R-:W2:Y:S01]  /*1d220*/  LDL R5, [R1+0x4] ;  /* 0x0000040001057983 */ /* 0x000ea20000100800 */
[----:B------:R-:W-:Y:S01]  /*1d230*/  BSSY B0, `(.L_x_9621) ;  /* 0x000017c000007945 */ /* 0x000fe20003800000 */
[----:B--2---:R-:W-:-:S05]  /*1d240*/  VIADD R9, R5, 0xfffffffe ;  /* 0xfffffffe05097836 */ /* 0x004fca0000000000 */
[----:B------:R-:W-:-:S13]  /*1d250*/  ISETP.GE.AND P0, PT, R9, R27, PT ;  /* 0x0000001b0900720c */ /* 0x000fda0003f06270 */
[----:B------:R-:W-:Y:S05]  /*1d260*/  @!P0 BRA `(.L_x_9622) ;  /* 0x0000001400e08947 */ /* 0x000fea0003800000 */
[----:B0-----:R-:W-:Y:S01]  /*1d270*/  IMAD.MOV R4, RZ, RZ, -R5 ;  /* 0x000000ffff047224 */ /* 0x001fe200078e0a05 */
[----:B------:R-:W-:Y:S01]  /*1d280*/  LOP3.LUT R13, RZ, R27, RZ, 0x33, !PT ;  /* 0x0000001bff0d7212 */ /* 0x000fe200078e33ff */
[----:B------:R-:W-:Y:S03]  /*1d290*/  BSSY B1, `(.L_x_9623) ;  /* 0x000007f000017945 */ /* 0x000fe60003800000 */
        /* <DEDUP_REMOVED lines=25> */
[----:B------:R-:W-:Y:S02]  /*1d430*/  IMAD R15, R6, UR5, R4 ;  /* 0x00000005060f7c24 */ /* 0x000fe4000f8e0204 */
        /* <DEDUP_REMOVED lines=8> */
.L_x_9627:
[----:B0-----:R-:W-:Y:S01]  /*1d4c0*/  IMAD R2, R10, 0x8, R29 ;  /* 0x000000080a027824 */ /* 0x001fe200078e021d */
[----:B------:R-:W-:-:S04]  /*1d4d0*/  SHF.L.U32 R3, R14, 0x1f, RZ ;  /* 0x0000001f0e037819 */ /* 0x000fc800000006ff */
[----:B------:R-:W0:Y:S02]  /*1d4e0*/  SYNCS.PHASECHK.TRANS64.TRYWAIT P0, [R2+URZ+0x2d840], R3 ;  /* 0x02d84003020075a7 */ /* 0x000e24000800017f */
[----:B0-----:R-:W-:Y:S05]  /*1d4f0*/  @!P0 BRA `(.L_x_9628) ;  /* 0x0000003400dc8947 */ /* 0x001fea0003800000 */
.L_x_9734:
        /* <DEDUP_REMOVED lines=9> */
.L_x_9629:
        /* <DEDUP_REMOVED lines=16> */
[----:B------:R-:W-:Y:S02]  /*1d690*/  ULEA UR11, UR11, UR5, 0x7 ;  /* 0x000000050b0b7291 */ /* 0x000fe4000f8e383f */
        /* <DEDUP_REMOVED lines=14> */
.L_x_9735:
[----:B------:R-:W1:Y:S02]  /*1d780*/  S2R R5, SR_TID.X ;  /* 0x0000000000057919 */ /* 0x000e640000002100 */
[----:B-1----:R-:W-:Y:S02]  /*1d790*/  LOP3.LUT R11, R5, 0x7f, RZ, 0xc0, !PT ;  /* 0x0000007f050b7812 */ /* 0x002fe400078ec0ff */
[----:B------:R-:W2:Y:S02]  /*1d7a0*/  LDL R5, [R1+0x8] ;  /* 0x0000080001057983 */ /* 0x000ea40000100800 */
[----:B------:R-:W-:-:S13]  /*1d7b0*/  ISETP.NE.AND P0, PT, R11, RZ, PT ;  /* 0x000000ff0b00720c */ /* 0x000fda0003f05270 */
[----:B0-----:R-:W-:-:S04]  /*1d7c0*/  @!P0 IMAD.MOV.U32 R3, RZ, RZ, 0x6000 ;  /* 0x00006000ff038424 */ /* 0x001fc800078e00ff */
[----:B------:R2:W-:Y:S02]  /*1d7d0*/  @!P0 SYNCS.ARRIVE.TRANS64 RZ, [R2+URZ+0x2d850], R3 ;  /* 0x02d8500302ff89a7 */ /* 0x0005e4000800003f */
[----:B--2---:R-:W-:-:S04]  /*1d7e0*/  PRMT R3, R5, 0x9910, RZ ;  /* 0x0000991005037816 */ /* 0x004fc800000000ff */
[----:B------:R-:W-:-:S13]  /*1d7f0*/  ISETP.NE.AND P0, PT, R3, 0x2, PT ;  /* 0x000000020300780c */ /* 0x000fda0003f05270 */
[----:B------:R-:W-:Y:S05]  /*1d800*/  @P0 BRA `(.L_x_9631) ;  /* 0x0000000000040947 */ /* 0x000fea0003800000 */
[----:B------:R-:W-:Y:S01]  /*1d810*/  BPT.TRAP 0x1 ;  /* 0x000000040000795c */ /* 0x000fe20000300000 */
.L_x_9631:
[----:B------:R-:W2:Y:S02]  /*1d820*/  LDL R3, [R1] ;  /* 0x0000000001037983 */ /* 0x000ea40000100800 */
[----:B--2---:R-:W-:-:S13]  /*1d830*/  LOP3.LUT P0, RZ, R3, 0x40, RZ, 0xc0, !PT ;  /* 0x0000004003ff7812 */ /* 0x004fda000780c0ff */
[----:B------:R-:W-:Y:S05]  /*1d840*/  @P0 BRA `(.L_x_9632) ;  /* 0x0000000000040947 */ /* 0x000fea0003800000 */
[----:B------:R-:W-:Y:S01]  /*1d850*/  BPT.TRAP 0x1 ;  /* 0x000000040000795c */ /* 0x000fe20000300000 */
.L_x_9632:
        /* <DEDUP_REMOVED lines=29> */
.L_x_9626:
[----:B------:R-:W-:Y:S05]  /*1da30*/  BSYNC B2 ;  /* 0x0000000000027941 */ /* 0x000fea0003800000 */
.L_x_9625:
[----:B------:R-:W2:Y:S01]  /*1da40*/  LDL R2, [R1+0x4] ;  /* 0x0000040001027983 */ /* 0x000ea20000100800 */
[----:B------:R-:W-:Y:S02]  /*1da50*/  IMAD.MOV.U32 R24, RZ, RZ, R14 ;  /* 0x000000ffff187224 */ /* 0x000fe400078e000e */
[----:B------:R-:W-:Y:S02]  /*1da60*/  IMAD.MOV.U32 R22, RZ, RZ, R10 ;  /* 0x000000ffff167224 */ /* 0x000fe400078e000a */
[----:B--2---:R-:W-:-:S07]  /*1da70*/  VIADD R9, R2, 0xfffffffd ;  /* 0xfffffffd02097836 */ /* 0x004fce0000000000 */
.L_x_9624:
[----:B------:R-:W-:Y:S05]  /*1da80*/  BSYNC B1 ;  /* 0x0000000000017941 */ /* 0x000fea0003800000 */
.L_x_9623:
[----:B------:R-:W2:Y:S01]  /*1da90*/  LDL.LU R2, [R1+0x4] ;  /* 0x0000040001027983 */ /* 0x000ea20000300800 */
[----:B------:R-:W-:Y:S01]  /*1daa0*/  VIADD R13, R13, 0xfffffffe ;  /* 0xfffffffe0d0d7836 */ /* 0x000fe20000000000 */
[----:B--2---:R-:W-:-:S04]  /*1dab0*/  LOP3.LUT R2, RZ, R2, RZ, 0x33, !PT ;  /* 0x00000002ff027212 */ /* 0x004fc800078e33ff */
[----:B------:R-:W-:-:S13]  /*1dac0*/  ISETP.NE.AND P0, PT, R13, R2, PT ;  /* 0x000000020d00720c */ /* 0x000fda0003f05270 */
[----:B------:R-:W-:Y:S05]  /*1dad0*/  @!P0 BRA `(.L_x_9622) ;  /* 0x0000000c00c48947 */ /* 0x000fea0003800000 */
[----:B------:R-:W-:-:S07]  /*1dae0*/  IMAD.MOV.U32 R4, RZ, RZ, R8 ;  /* 0x000000ffff047224 */ /* 0x000fce00078e0008 */
.L_x_9649:
[----:B------:R-:W-:Y:S01]  /*1daf0*/  VIADD R10, R22, 0x1 ;  /* 0x00000001160a7836 */ /* 0x000fe20000000000 */
[----:B------:R-:W-:Y:S05]  /*1db00*/  YIELD ;  /* 0x0000000000007946 */ /* 0x000fea0003800000 */
[----:B------:R-:W-:Y:S01]  /*1db10*/  ISETP.NE.AND P0, PT, R10, 0x2, PT ;  /* 0x000000020a00780c */ /* 0x000fe20003f05270 */
[----:B------:R-:W-:Y:S03]  /*1db20*/  BSSY B1, `(.L_x_9633) ;  /* 0x0000073000017945 */ /* 0x000fe60003800000 */
[----:B0-----:R-:W-:-:S02]  /*1db30*/  SEL R11, RZ, 0x1, P0 ;  /* 0x00000001ff0b7807 */ /* 0x001fc40000000000 */
        /* <DEDUP_REMOVED lines=9> */
[----:B------:R-:W-:Y:S02]  /*1dbd0*/  ULDC.64 UR6, c[0x0][0x408] ;  /* 0x0001020000067ab9 */ /* 0x000fe40000000a00 */
[----:B------:R-:W-:Y:S01]  /*1dbe0*/  IMAD R5, R12, UR6, RZ ;  /* 0x000000060c057c24 */ /* 0x000fe2000f8e02ff */
        /* <DEDUP_REMOVED lines=8> */
[C---:B------:R-:W-:Y:S02]  /*1dc70*/  IMAD R4, R6.reuse, UR7, R5 ;  /* 0x0000000706047c24 */ /* 0x040fe4000f8e0205 */
[----:B------:R-:W-:-:S04]  /*1dc80*/  IMAD.WIDE.U32 R2, R6, UR6, R2 ;  /* 0x0000000606027c25 */ /* 0x000fc8000f8e0002 */
[----:B------:R-:W-:Y:S01]  /*1dc90*/  IMAD.IADD R3, R4, 0x1, R3 ;  /* 0x0000000104037824 */ /* 0x000fe200078e0203 */
[----:B------:R-:W-:-:S04]  /*1dca0*/  LEA R4, P0, R2, UR4, 0x2 ;  /* 0x0000000402047c11 */ /* 0x000fc8000f8010ff */
[----:B------:R-:W-:-:S05]  /*1dcb0*/  LEA.HI.X R5, R2, UR5, R3, 0x2, P0 ;  /* 0x0000000502057c11 */ /* 0x000fca00080f1403 */
[----:B------:R0:W5:Y:S04]  /*1dcc0*/  LDG.E R4, desc[UR38][R4.64] ;  /* 0x0000002604047981 */ /* 0x000168000c1e1900 */
.L_x_9635:
[----:B------:R-:W-:Y:S01]  /*1dcd0*/  IMAD R3, R10, 0x8, R29 ;  /* 0x000000080a037824 */ /* 0x000fe200078e021d */
[----:B------:R-:W-:-:S04]  /*1dce0*/  SHF.L.U32 R2, R11, 0x1f, RZ ;  /* 0x0000001f0b027819 */ /* 0x000fc800000006ff */
[----:B------:R-:W1:Y:S02]  /*1dcf0*/  SYNCS.PHASECHK.TRANS64.TRYWAIT P0, [R3+URZ+0x2d840], R2 ;  /* 0x02d84002030075a7 */ /* 0x000e64000800017f */
[----:B-1----:R-:W-:Y:S05]  /*1dd00*/  @!P0 BRA `(.L_x_9636) ;  /* 0x0000003000008947 */ /* 0x002fea0003800000 */
.L_x_9736:
        /* <DEDUP_REMOVED lines=9> */
.L_x_9637:
        /* <DEDUP_REMOVED lines=15> */
[----:B------:R-:W-:Y:S02]  /*1de90*/  ULEA UR11, UR11, UR5, 0x7 ;  /* 0x000000050b0b7291 */ /* 0x000fe4000f8e383f */
        /* <DEDUP_REMOVED lines=15> */
.L_x_9737:
        /* <DEDUP_REMOVED lines=10> */
.L_x_9639:
[----:B------:R-:W2:Y:S02]  /*1e030*/  LDL R3, [R1] ;  /* 0x0000000001037983 */ /* 0x000ea40000100800 */
[----:B--2---:R-:W-:-:S13]  /*1e040*/  LOP3.LUT P0, RZ, R3, 0x40, RZ, 0xc0, !PT ;  /* 0x0000004003ff7812 */ /* 0x004fda000780c0ff */
[----:B------:R-:W-:Y:S05]  /*1e050*/  @P0 BRA `(.L_x_9640) ;  /* 0x0000000000040947 */ /* 0x000fea0003800000 */
[----:B------:R-:W-:Y:S01]  /*1e060*/  BPT.TRAP 0x1 ;  /* 0x000000040000795c */ /* 0x000fe20000300000 */
.L_x_9640:
        /* <DEDUP_REMOVED lines=30> */
.L_x_9634:
[----:B------:R-:W-:Y:S05]  /*1e250*/  BSYNC B1 ;  /* 0x0000000000017941 */ /* 0x000fea0003800000 */
.L_x_9633:
[----:B------:R-:W-:Y:S01]  /*1e260*/  VIADD R22, R10, 0x1 ;  /* 0x000000010a167836 */ /* 0x000fe20000000000 */
[----:B------:R-:W-:Y:S01]  /*1e270*/  BSSY B1, `(.L_x_9641) ;  /* 0x0000074000017945 */ /* 0x000fe20003800000 */
[----:B------:R-:W-:-:S03]  /*1e280*/  VIADD R13, R9, 0xffffffff ;  /* 0xffffffff090d7836 */ /* 0x000fc60000000000 */
[----:B------:R-:W-:-:S04]  /*1e290*/  ISETP.NE.AND P0, PT, R22, 0x2, PT ;  /* 0x000000021600780c */ /* 0x000fc80003f05270 */
[----:B------:R-:W-:Y:S02]  /*1e2a0*/  SEL R24, RZ, 0x1, P0 ;  /* 0x00000001ff187807 */ /* 0x000fe40000000000 */
        /* <DEDUP_REMOVED lines=25> */
.L_x_9643:
[----:B------:R-:W-:Y:S01]  /*1e440*/  IMAD R2, R22, 0x8, R29 ;  /* 0x0000000816027824 */ /* 0x000fe200078e021d */
[----:B------:R-:W-:-:S04]  /*1e450*/  SHF.L.U32 R3, R24, 0x1f, RZ ;  /* 0x0000001f18037819 */ /* 0x000fc800000006ff */
[----:B------:R-:W1:Y:S02]  /*1e460*/  SYNCS.PHASECHK.TRANS64.TRYWAIT P0, [R2+URZ+0x2d840], R3 ;  /* 0x02d84003020075a7 */ /* 0x000e64000800017f */
[----:B-1----:R-:W-:Y:S05]  /*1e470*/  @!P0 BRA `(.L_x_9644) ;  /* 0x00000028004c8947 */ /* 0x002fea0003800000 */
.L_x_9738:
        /* <DEDUP_REMOVED lines=9> */
.L_x_9645:
        /* <DEDUP_REMOVED lines=31> */
.L_x_9739:
        /* <DEDUP_REMOVED lines=10> */
.L_x_9647:
[----:B------:R-:W2:Y:S02]  /*1e7a0*/  LDL R3, [R1] ;  /* 0x0000000001037983 */ /* 0x000ea40000100800 */
[----:B--2---:R-:W-:-:S13]  /*1e7b0*/  LOP3.LUT P0, RZ, R3, 0x40, RZ, 0xc0, !PT ;  /* 0x0000004003ff7812 */ /* 0x004fda000780c0ff */
[----:B------:R-:W-:Y:S05]  /*1e7c0*/  @P0 BRA `(.L_x_9648) ;  /* 0x0000000000040947 */ /* 0x000fea0003800000 */
[----:B------:R-:W-:Y:S01]  /*1e7d0*/  BPT.TRAP 0x1 ;  /* 0x000000040000795c */ /* 0x000fe20000300000 */
.L_x_9648:
        /* <DEDUP_REMOVED lines=29> */
.L_x_9642:
[----:B------:R-:W-:Y:S05]  /*1e9b0*/  BSYNC B1 ;  /* 0x0000000000017941 */ /* 0x000fea0003800000 */
.L_x_9641:
[----:B------:R-:W-:Y:S01]  /*1e9c0*/  ISETP.GT.AND P0, PT, R13, R27, PT ;  /* 0x0000001b0d00720c */ /* 0x000fe20003f04270 */
[----:B------:R-:W-:-:S12]  /*1e9d0*/  VIADD R9, R9, 0xfffffffe ;  /* 0xfffffffe09097836 */ /* 0x000fd80000000000 */
[----:B------:R-:W-:Y:S05]  /*1e9e0*/  @P0 BRA `(.L_x_9649) ;  /* 0xfffffff000400947 */ /* 0x000fea000383ffff */
.L_x_9622:
[----:B------:R-:W-:Y:S05]  /*1e9f0*/  BSYNC B0 ;  /* 0x0000000000007941 */ /* 0x000fea0003800000 */
.L_x_9621:
[----:B------:R-:W-:Y:S01]  /*1ea00*/  ISETP.NE.AND P0, PT, R28, RZ, PT ;  /* 0x000000ff1c00720c */ /* 0x000fe20003f05270 */
[----:B------:R-:W-:-:S12]  /*1ea10*/  BSSY B0, `(.L_x_9650) ;  /* 0x000000e000007945 */ /* 0x000fd80003800000 */
        /* <DEDUP_REMOVED lines=12> */
[----:B0-----:R-:W-:-:S07]  /*1eae0*/  IADD3 R16, R4, UR36, R9 ;  /* 0x0000002404107c10 */ /* 0x001fce000fffe009 */
.L_x_9651:
[----:B------:R-:W-:Y:S05]  /*1eaf0*/  BSYNC B0 ;  /* 0x0000000000007941 */ /* 0x000fea0003800000 */
.L_x_9650:
[----:B------:R-:W-:Y:S04]  /*1eb00*/  BSSY B0, `(.L_x_9652) ;  /* 0x0000030000007945 */ /* 0x000fe80003800000 */
[----:B------:R-:W-:Y:S05]  /*1eb10*/  @!P6 BRA `(.L_x_9653) ;  /* 0x0000000000b8e947 */ /* 0x000fea0003800000 */
[----:B------:R-:W-:Y:S01]  /*1eb20*/  IMAD R3, R22, 0x8, R29 ;  /* 0x0000000816037824 */ /* 0x000fe200078e021d */
[----:B0-----:R-:W-:-:S04]  /*1eb30*/  SHF.L.U32 R2, R24, 0x1f, RZ ;  /* 0x0000001f18027819 */ /* 0x001fc800000006ff */
[----:B------:R-:W0:Y:S02]  /*1eb40*/  SYNCS.PHASECHK.TRANS64.TRYWAIT P0, [R3+URZ+0x2d860], R2 ;  /* 0x02d86002030075a7 */ /* 0x000e24000800017f */
[----:B0-----:R-:W-:Y:S05]  /*1eb50*/  @!P0 BRA `(.L_x_9654) ;  /* 0x0000002000bc8947 */ /* 0x001fea0003800000 */
.L_x_9740:
        /* <DEDUP_REMOVED lines=10> */
.L_x_9655:
[----:B------:R-:W2:Y:S02]  /*1ec00*/  LDL R2, [R1] ;  /* 0x0000000001027983 */ /* 0x000ea40000100800 */
[----:B--2---:R-:W-:-:S13]  /*1ec10*/  LOP3.LUT P0, RZ, R2, 0x40, RZ, 0xc0, !PT ;  /* 0x0000004002ff7812 */ /* 0x004fda000780c0ff */
[----:B------:R-:W-:Y:S05]  /*1ec20*/  @P0 BRA `(.L_x_9656) ;  /* 0x0000000000040947 */ /* 0x000fea0003800000 */
[----:B------:R-:W-:Y:S01]  /*1ec30*/  BPT.TRAP 0x1 ;  /* 0x000000040000795c */ /* 0x000fe20000300000 */
.L_x_9656:
        /* <DEDUP_REMOVED lines=28> */
.L_x_9653:
[----:B------:R-:W-:Y:S05]  /*1ee00*/  BSYNC B0 ;  /* 0x0000000000007941 */ /* 0x000fea0003800000 */
.L_x_9652:
[----:B------:R-:W-:-:S05]  /*1ee10*/  VIADD R22, R22, 0x1 ;  /* 0x0000000116167836 */ /* 0x000fca0000000000 */
[----:B------:R-:W-:-:S04]  /*1ee20*/  ISETP.NE.AND P0, PT, R22, 0x2, PT ;  /* 0x000000021600780c */ /* 0x000fc80003f05270 */
[----:B------:R-:W-:Y:S02]  /*1ee30*/  SEL R3, RZ, 0x1, P0 ;  /* 0x00000001ff037807 */ /* 0x000fe40000000000 */
[----:B------:R-:W-:Y:S02]  /*1ee40*/  SEL R22, R22, RZ, P0 ;  /* 0x000000ff16167207 */ /* 0x000fe40000000000 */
[----:B------:R-:W-:-:S07]  /*1ee50*/  LOP3.LUT R24, R24, R3, RZ, 0x3c, !PT ;  /* 0x0000000318187212 */ /* 0x000fce00078e3cff */
.L_x_9606:
[----:B------:R-:W-:Y:S05]  /*1ee60*/  BSYNC B6 ;  /* 0x0000000000067941 */ /* 0x000fea0003800000 */
.L_x_9604:
[----:B------:R-:W-:-:S03]  /*1ee70*/  UMOV UR4, 0xffffffff ;  /* 0xffffffff00047882 */ /* 0x000fc60000000000 */
[----:B------:R-:W-:Y:S05]  /*1ee80*/  BRA.DIV UR4, `(.L_x_9657) ;  /* 0x0000002204047947 */ /* 0x000fea000b800000 */
[----:B0-----:R0:W1:Y:S04]  /*1ee90*/  SHFL.IDX PT, R4, R16, RZ, 0x1f ;  /* 0x00001fff10047589 */ /* 0x00106800000e0000 */
[----:B------:R0:W2:Y:S02]  /*1eea0*/  SHFL.IDX PT, R5, R16, 0x1, 0x1f ;  /* 0x00201f0010057f89 */ /* 0x0000a400000e0000 */
.L_x_9744:
        /* <DEDUP_REMOVED lines=11> */
.L_x_9659:
[----:B------:R-:W-:Y:S05]  /*1ef60*/  BSYNC B0 ;  /* 0x0000000000007941 */ /* 0x000fea0003800000 */
.L_x_9658:
[----:B------:R-:W-:-:S03]  /*1ef70*/  UMOV UR4, 0xffffffff ;  /* 0xffffffff00047882 */ /* 0x000fc60000000000 */
[----:B------:R-:W-:Y:S05]  /*1ef80*/  BRA.DIV UR4, `(.L_x_9660) ;  /* 0x0000002204107947 */ /* 0x000fea000b800000 */
[----:B-----5:R-:W4:Y:S01]  /*1ef90*/  SHFL.UP PT, R14, R2, 0x1, RZ ;  /* 0x04200000020e7989 */ /* 0x020f2200000e00ff */
[C---:B------:R-:W-:Y:S02]  /*1efa0*/  ISETP.NE.AND P0, PT, R28.reuse, RZ, PT ;  /* 0x000000ff1c00720c */ /* 0x040fe40003f05270 */
[----:B------:R-:W-:Y:S02]  /*1efb0*/  ISETP.GE.U32.AND P1, PT, R28, 0x2, PT ;  /* 0x000000021c00780c */ /* 0x000fe40003f26070 */
        /* <DEDUP_REMOVED lines=18> */
.L_x_9752:
[----:B------:R-:W-:Y:S02]  /*1f0e0*/  ULDC UR4, c[0x0][0xc10] ;  /* 0x0003040000047ab9 */ /* 0x000fe40000000800 */
[----:B------:R-:W-:-:S04]  /*1f0f0*/  IMAD.U32 R6, RZ, RZ, UR4 ;  /* 0x00000004ff067e24 */ /* 0x000fc8000f8e00ff */
[----:B----4-:R-:W-:-:S04]  /*1f100*/  IMAD R14, R14, R6, RZ ;  /* 0x000000060e0e7224 */ /* 0x010fc800078e02ff */
[----:B--2---:R-:W-:-:S05]  /*1f110*/  IMAD.IADD R5, R5, 0x1, R14 ;  /* 0x0000000105057824 */ /* 0x004fca00078e020e */
[----:B-1----:R-:W-:-:S13]  /*1f120*/  ISETP.GT.AND P0, PT, R5, R4, PT ;  /* 0x000000040500720c */ /* 0x002fda0003f04270 */
[----:B------:R-:W-:Y:S05]  /*1f130*/  @P0 BRA `(.L_x_9661) ;  /* 0x0000000000ac0947 */ /* 0x000fea0003800000 */
[----:B------:R-:W1:Y:S02]  /*1f140*/  LDC R0, c[0x0][0xc14] ;  /* 0x00030500ff007b82 */ /* 0x000e640000000800 */
.L_x_9666:
        /* <DEDUP_REMOVED lines=9> */
[----:B---3--:R-:W1:Y:S02]  /*1f1e0*/  LDC.64 R2, c[0x0][0xc58] ;  /* 0x00031600ff027b82 */ /* 0x008e640000000a00 */
[----:B-1----:R-:W-:-:S06]  /*1f1f0*/  IMAD.WIDE R2, R7, 0x4, R2 ;  /* 0x0000000407027825 */ /* 0x002fcc00078e0202 */
[----:B------:R1:W5:Y:S02]  /*1f200*/  LDG.E R2, desc[UR38][R2.64] ;  /* 0x0000002602027981 */ /* 0x000364000c1e1900 */
.L_x_9664:
[----:B------:R-:W-:Y:S05]  /*1f210*/  BSYNC B0 ;  /* 0x0000000000007941 */ /* 0x000fea0003800000 */
.L_x_9663:
        /* <DEDUP_REMOVED lines=11> */
[----:B-1-3--:R-:W-:-:S05]  /*1f2d0*/  IMAD.IADD R3, R13, 0x1, R14 ;  /* 0x000000010d037824 */ /* 0x00afca00078e020e */
        /* <DEDUP_REMOVED lines=9> */
[----:B------:R-:W-:-:S05]  /*1f370*/  IMAD.IADD R3, R7, 0x1, R14 ;  /* 0x0000000107037824 */ /* 0x000fca00078e020e */
[----:B------:R1:W2:Y:S02]  /*1f380*/  SHFL.IDX PT, R14, R3, 0x1f, 0x1f ;  /* 0x03e01f00030e7f89 */ /* 0x0002a400000e0000 */
.L_x_9760:
[----:B------:R-:W-:Y:S02]  /*1f390*/  ULDC UR4, c[0x0][0xc10] ;  /* 0x0003040000047ab9 */ /* 0x000fe40000000800 */
[----:B------:R-:W-:-:S04]  /*1f3a0*/  IMAD.U32 R6, RZ, RZ, UR4 ;  /* 0x00000004ff067e24 */ /* 0x000fc8000f8e00ff */
[----:B--2---:R-:W-:-:S04]  /*1f3b0*/  IMAD R14, R14, R6, RZ ;  /* 0x000000060e0e7224 */ /* 0x004fc800078e02ff */
[----:B------:R-:W-:-:S05]  /*1f3c0*/  IMAD.IADD R5, R14, 0x1, R5 ;  /* 0x000000010e057824 */ /* 0x000fca00078e0205 */
[----:B------:R-:W-:-:S13]  /*1f3d0*/  ISETP.GT.AND P0, PT, R5, R4, PT ;  /* 0x000000040500720c */ /* 0x000fda0003f04270 */
[----:B------:R-:W-:Y:S05]  /*1f3e0*/  @!P0 BRA `(.L_x_9666) ;  /* 0xfffffffc00588947 */ /* 0x000fea000383ffff */
.L_x_9661:
        /* <DEDUP_REMOVED lines=8> */
.L_x_9764:
[----:B------:R-:W-:Y:S01]  /*1f470*/  ISETP.NE.AND P0, PT, R8, RZ, PT ;  /* 0x000000ff0800720c */ /* 0x000fe20003f05270 */
[----:B------:R-:W-:-:S12]  /*1f480*/  IMAD.MOV.U32 R14, RZ, RZ, RZ ;  /* 0x000000ffff0e7224 */ /* 0x000fd800078e00ff */
[----:B------:R-:W-:Y:S05]  /*1f490*/  @!P0 BRA `(.L_x_9668) ;  /* 0x0000000000108947 */ /* 0x000fea0003800000 */
[----:B------:R-:W-:Y:S01]  /*1f4a0*/  UMOV UR4, 0xffffffff ;  /* 0xffffffff00047882 */ /* 0x000fe20000000000 */
[----:B------:R-:W-:Y:S02]  /*1f4b0*/  VIADD R12, R7, 0xffffffff ;  /* 0xffffffff070c7836 */ /* 0x000fe40000000000 */
[----:B------:R-:W-:Y:S05]  /*1f4c0*/  BRA.DIV UR4, `(.L_x_9669) ;  /* 0x0000002204a87947 */ /* 0x000fea000b800000 */
[----:B------:R0:W0:Y:S02]  /*1f4d0*/  SHFL.IDX PT, R14, R3, R12, 0x1f ;  /* 0x00001f0c030e7589 */ /* 0x00002400000e0000 */
.L_x_9668:
[----:B0123--:R-:W0:Y:S01]  /*1f4e0*/  LDC.64 R2, c[0x0][0xc68] ;  /* 0x00031a00ff027b82 */ /* 0x00fe220000000a00 */
[----:B------:R-:W-:-:S04]  /*1f4f0*/  IMAD.IADD R19, R7, 0x1, R19 ;  /* 0x0000000107137824 */ /* 0x000fc800078e0213 */
[----:B0-----:R-:W-:-:S05]  /*1f500*/  IMAD.WIDE R2, R19, 0x4, R2 ;  /* 0x0000000413027825 */ /* 0x001fca00078e0202 */
[----:B------:R0:W4:Y:S01]  /*1f510*/  LDG.E R8, desc[UR38][R2.64] ;  /* 0x0000002602087981 */ /* 0x000122000c1e1900 */
[----:B------:R-:W-:Y:S02]  /*1f520*/  IMAD R16, R14, R6, R5 ;  /* 0x000000060e107224 */ /* 0x000fe400078e0205 */
        /* <DEDUP_REMOVED lines=10> */
[----:B------:R-:W-:-:S03]  /*1f5d0*/  IABS R5, R7 ;  /* 0x0000000700057213 */ /* 0x000fc60000000000 */
        /* <DEDUP_REMOVED lines=24> */
[----:B0-----:R-:W-:Y:S01]  /*1f760*/  VIADD R3, R8, 0xffffffe ;  /* 0x0ffffffe08037836 */ /* 0x001fe20000000000 */
[----:B------:R-:W-:-:S05]  /*1f770*/  IABS R8, R6 ;  /* 0x0000000600087213 */ /* 0x000fca0000000000 */
[----:B------:R-:W0:Y:S01]  /*1f780*/  F2I.FTZ.U32.TRUNC.NTZ R3, R3 ;  /* 0x0000000300037305 */ /* 0x000e22000021f000 */
[----:B------:R-:W-:Y:S02]  /*1f790*/  IMAD.MOV R8, RZ, RZ, -R8 ;  /* 0x000000ffff087224 */ /* 0x000fe400078e0a08 */
[----:B0-----:R-:W-:-:S04]  /*1f7a0*/  IMAD.MOV R2, RZ, RZ, -R3 ;  /* 0x000000ffff027224 */ /* 0x001fc800078e0a03 */
        /* <DEDUP_REMOVED lines=22> */
.L_x_9662:
[----:B------:R-:W-:Y:S01]  /*1f910*/  UMOV UR4, URZ ;  /* 0x0000003f00047c82 */ /* 0x000fe20008000000 */
[----:B------:R-:W-:Y:S01]  /*1f920*/  UMOV UR5, URZ ;  /* 0x0000003f00057c82 */ /* 0x000fe20008000000 */
[----:B------:R-:W-:Y:S01]  /*1f930*/  ULDC UR6, c[0x0][0xc14] ;  /* 0x0003050000067ab9 */ /* 0x000fe20000000800 */
[----:B0-----:R-:W-:Y:S02]  /*1f940*/  IMAD.MOV.U32 R16, RZ, RZ, R4 ;  /* 0x000000ffff107224 */ /* 0x001fe400078e0004 */
[----:B------:R-:W-:Y:S02]  /*1f950*/  IMAD.U32 R17, RZ, RZ, UR4 ;  /* 0x00000004ff117e24 */ /* 0x000fe4000f8e00ff */
[----:B------:R-:W-:Y:S02]  /*1f960*/  IMAD.U32 R18, RZ, RZ, UR5 ;  /* 0x00000005ff127e24 */ /* 0x000fe4000f8e00ff */
[----:B------:R-:W-:-:S07]  /*1f970*/  IMAD.U32 R19, RZ, RZ, UR6 ;  /* 0x00000006ff137e24 */ /* 0x000fce000f8e00ff */
.L_x_9670:
[----:B------:R-:W-:Y:S01]  /*1f980*/  ISETP.NE.AND P0, PT, R28, RZ, PT ;  /* 0x000000ff1c00720c */ /* 0x000fe20003f05270 */
[----:B------:R-:W-:Y:S05]  /*1f990*/  WARPSYNC.ALL ;  /* 0x0000000000007948 */ /* 0x000fea0003800000 */
[----:B------:R-:W-:Y:S07]  /*1f9a0*/  BAR.SYNC.DEFER_BLOCKING 0x4, 0x1a0 ;  /* 0x0106800000007b1d */ /* 0x000fee0000010000 */
[----:B------:R-:W-:Y:S01]  /*1f9b0*/  @!P0 MOV R2, 0x400 ;  /* 0x0000040000028802 */ /* 0x000fe20000000f00 */
[----:B---3--:R-:W0:Y:S03]  /*1f9c0*/  @!P0 S2R R3, SR_CgaCtaId ;  /* 0x0000000000038919 */ /* 0x008e260000008800 */
[----:B0-----:R-:W-:-:S05]  /*1f9d0*/  @!P0 LEA R2, R3, R2, 0x18 ;  /* 0x0000000203028211 */ /* 0x001fca00078ec0ff */
[----:B------:R2:W-:Y:S01]  /*1f9e0*/  @!P0 STS.128 [R2+0x2d8d0], R16 ;  /* 0x02d8d01002008388 */ /* 0x0005e20000000c00 */
[----:B------:R-:W-:Y:S06]  /*1f9f0*/  BAR.ARV 0x5, 0x1a0 ;  /* 0x0146800000007b1d */ /* 0x000fec0000002000 */
[----:B------:R-:W-:-:S13]  /*1fa00*/  ISETP.GE.AND P0, PT, R19, R0, PT ;  /* 0x000000001300720c */ /* 0x000fda0003f06270 */
[----:B------:R-:W-:Y:S05]  /*1fa10*/  @!P0 BRA `(.L_x_9671) ;  /* 0xffffffac00d48947 */ /* 0x000fea000383ffff */
.L_x_9565:
        /* <DEDUP_REMOVED lines=12> */
.L_x_9767:
[----:B------:R-:W-:Y:S05]  /*1fae0*/  BSYNC B0 ;  /* 0x0000000000007941 */ /* 0x000fea0003800000 */
.L_x_9672:
[----:B------:R-:W-:-:S03]  /*1faf0*/  UMOV UR4, 0xffffffff ;  /* 0xffffffff00047882 */ /* 0x000fc60000000000 */
[----:B------:R-:W-:Y:S05]  /*1fb00*/  BRA.DIV UR4, `(.L_x_9674) ;  /* 0x0000001e04507947 */ /* 0x000fea000b800000 */
[----:B0-----:R-:W0:Y:S02]  /*1fb10*/  S2R R0, SR_TID.X ;  /* 0x0000000000007919 */ /* 0x001e240000002100 */
[----:B0-----:R-:W-:-:S04]  /*1fb20*/  SHF.R.U32.HI R0, RZ, 0x5, R0 ;  /* 0x00000005ff007819 */ /* 0x001fc80000011600 */
[----:B------:R-:W-:-:S05]  /*1fb30*/  LOP3.LUT R0, R0, 0x3, RZ, 0xc0, !PT ;  /* 0x0000000300007812 */ /* 0x000fca00078ec0ff */
[----:B------:R0:W1:Y:S02]  /*1fb40*/  SHFL.IDX PT, R14, R0, RZ, 0x1f ;  /* 0x00001fff000e7589 */ /* 0x00006400000e0000 */
.L_x_9770:
[----:B-1----:R-:W-:-:S13]  /*1fb50*/  ISETP.NE.AND P0, PT, R14, RZ, PT ;  /* 0x000000ff0e00720c */ /* 0x002fda0003f05270 */
[----:B------:R-:W-:Y:S05]  /*1fb60*/  @P0 BRA `(.L_x_9348) ;  /* 0x0000000000880947 */ /* 0x000fea0003800000 */
[----:B------:R-:W-:-:S03]  /*1fb70*/  UMOV UR4, 0xffffffff ;  /* 0xffffffff00047882 */ /* 0x000fc60000000000 */
[----:B------:R-:W-:Y:S05]  /*1fb80*/  BRA.DIV UR4, `(.L_x_9675) ;  /* 0x0000001e04647947 */ /* 0x000fea000b800000 */
[----:B------:R-:W-:-:S13]  /*1fb90*/  ELECT P6, URZ, PT ;  /* 0x00000000003f782f */ /* 0x000fda00038c0000 */
.L_x_9773:
[----:B------:R-:W-:Y:S05]  /*1fba0*/  @!P6 BRA `(.L_x_9348) ;  /* 0x000000000078e947 */ /* 0x000fea0003800000 */
[----:B0-----:R-:W2:Y:S02]  /*1fbb0*/  LDL.LU R0, [R1+0xc] ;  /* 0x00000c0001007983 */ /* 0x001ea40000300800 */
[----:B--2---:R-:W-:-:S04]  /*1fbc0*/  LOP3.LUT R0, R0, 0x2, RZ, 0xfc, !PT ;  /* 0x0000000200007812 */ /* 0x004fc800078efcff */
[----:B------:R-:W-:-:S13]  /*1fbd0*/  ISETP.NE.AND P2, PT, R0, 0x3, PT ;  /* 0x000000030000780c */ /* 0x000fda0003f45270 */
[----:B------:R-:W-:Y:S05]  /*1fbe0*/  @!P2 BRA `(.L_x_9676) ;  /* 0x000000000004a947 */ /* 0x000fea0003800000 */
[----:B------:R-:W-:Y:S01]  /*1fbf0*/  BPT.TRAP 0x1 ;  /* 0x000000040000795c */ /* 0x000fe20000300000 */
.L_x_9676:
        /* <DEDUP_REMOVED lines=12> */
.L_x_9774:
[----:B------:R-:W1:Y:S02]  /*1fcc0*/  SYNCS.PHASECHK.TRANS64.TRYWAIT P0, [R3+URZ], R0 ;  /* 0x00000000030075a7 */ /* 0x000e64000800017f */
[----:B-1----:R-:W-:Y:S05]  /*1fcd0*/  @!P0 BRA `(.L_x_9678) ;  /* 0x0000001c00448947 */ /* 0x002fea0003800000 */
.L_x_9775:
[----:B------:R-:W-:Y:S05]  /*1fce0*/  @!P2 BRA `(.L_x_9679) ;  /* 0x000000000004a947 */ /* 0x000fea0003800000 */
[----:B------:R-:W-:Y:S01]  /*1fcf0*/  BPT.TRAP 0x1 ;  /* 0x000000040000795c */ /* 0x000fe20000300000 */
.L_x_9679:
[----:B-1----:R-:W-:-:S04]  /*1fd00*/  VIADD R3, R9, 0x2d860 ;  /* 0x0002d86009037836 */ /* 0x002fc80000000000 */
[----:B------:R-:W-:-:S04]  /*1fd10*/  IMAD R5, R22, 0x8, R3 ;  /* 0x0000000816057824 */ /* 0x000fc800078e0203 */
[----:B------:R-:W1:Y:S02]  /*1fd20*/  SYNCS.PHASECHK.TRANS64.TRYWAIT P0, [R5+URZ], R2 ;  /* 0x00000002050075a7 */ /* 0x000e64000800017f */
[----:B-1----:R-:W-:Y:S05]  /*1fd30*/  @!P0 BRA `(.L_x_9680) ;  /* 0x0000001c00408947 */ /* 0x002fea0003800000 */
.L_x_9776:
[----:B------:R-:W-:-:S07]  /*1fd40*/  IMAD R3, R4, 0x8, R3 ;  /* 0x0000000804037824 */ /* 0x000fce00078e0203 */
.L_x_9681:
[----:B--2---:R2:W3:Y:S02]  /*1fd50*/  SYNCS.PHASECHK.TRANS64.TRYWAIT P0, [R3+URZ], R0 ;  /* 0x00000000030075a7 */ /* 0x0044e4000800017f */
[----:B---3--:R-:W-:Y:S05]  /*1fd60*/  @!P0 NANOSLEEP.SYNCS 0x989680 ;  /* 0x009896800000895d */ /* 0x008fea0003900000 */
[----:B------:R-:W3:Y:S02]  /*1fd70*/  @!P0 SYNCS.PHASECHK.TRANS64 P0, [R3+URZ], R0 ;  /* 0x00000000030085a7 */ /* 0x000ee4000800007f */
[----:B---3--:R-:W-:Y:S05]  /*1fd80*/  @!P0 BRA `(.L_x_9681) ;  /* 0xfffffffc00f08947 */ /* 0x008fea000383ffff */
.L_x_9348:
[----:B------:R-:W-:Y:S05]  /*1fd90*/  BSYNC B7 ;  /* 0x0000000000077941 */ /* 0x000fea0003800000 */
.L_x_9345:
[----:B------:R-:W-:Y:S05]  /*1fda0*/  EXIT ;  /* 0x000000000000794d */ /* 0x000fea0003800000 */
.L_x_9372:
[----:B0-----:R0:W1:Y:S02]  /*1fdb0*/  SYNCS.PHASECHK.TRANS64.TRYWAIT P5, [R15+URZ+0x2d890], R86 ;  /* 0x02d890560f0075a7 */ /* 0x00106400080a017f */
[----:B-1----:R-:W-:Y:S05]  /*1fdc0*/  @!P5 NANOSLEEP.SYNCS 0x989680 ;  /* 0x009896800000d95d */ /* 0x002fea0003900000 */
[----:B------:R-:W1:Y:S02]  /*1fdd0*/  @!P5 SYNCS.PHASECHK.TRANS64 P5, [R15+URZ+0x2d890], R86 ;  /* 0x02d890560f00d5a7 */ /* 0x000e6400080a007f */
[----:B-1----:R-:W-:Y:S05]  /*1fde0*/  @!P5 BRA `(.L_x_9372) ;  /* 0xfffffffc00f0d947 */ /* 0x002fea000383ffff */
[----:B------:R-:W-:Y:S05]  /*1fdf0*/  BRA `(.L_x_9682) ;  /* 0xfffffe3400007947 */ /* 0x000fea000383ffff */
.L_x_9400:
[----:B0-----:R0:W1:Y:S02]  /*1fe00*/  SYNCS.PHASECHK.TRANS64.TRYWAIT P5, [R15+URZ+0x2d890], R86 ;  /* 0x02d890560f0075a7 */ /* 0x00106400080a017f */
[----:B-1----:R-:W-:Y:S05]  /*1fe10*/  @!P5 NANOSLEEP.SYNCS 0x989680 ;  /* 0x009896800000d95d */ /* 0x002fea0003900000 */
[----:B------:R-:W1:Y:S02]  /*1fe20*/  @!P5 SYNCS.PHASECHK.TRANS64 P5, [R15+URZ+0x2d890], R86 ;  /* 0x02d890560f00d5a7 */ /* 0x000e6400080a007f */
[----:B-1----:R-:W-:Y:S05]  /*1fe30*/  @!P5 BRA `(.L_x_9400) ;  /* 0xfffffffc00f0d947 */ /* 0x002fea000383ffff */
[----:B------:R-:W-:Y:S05]  /*1fe40*/  BRA `(.L_x_9683) ;  /* 0xfffffe4c005c7947 */ /* 0x000fea000383ffff */
.L_x_9413:
[----:B0-----:R0:W1:Y:S02]  /*1fe50*/  SYNCS.PHASECHK.TRANS64.TRYWAIT P4, [R15+URZ+0x2d890], R86 ;  /* 0x02d890560f0075a7 */ /* 0x001064000808017f */
[----:B-1----:R-:W-:Y:S05]  /*1fe60*/  @!P4 NANOSLEEP.SYNCS 0x989680 ;  /* 0x009896800000c95d */ /* 0x002fea0003900000 */
[----:B------:R-:W1:Y:S02]  /*1fe70*/  @!P4 SYNCS.PHASECHK.TRANS64 P4, [R15+URZ+0x2d890], R86 ;  /* 0x02d890560f00c5a7 */ /* 0x000e64000808007f */
[----:B-1----:R-:W-:Y:S05]  /*1fe80*/  @!P4 BRA `(.L_x_9413) ;  /* 0xfffffffc00f0c947 */ /* 0x002fea000383ffff */
[----:B------:R-:W-:Y:S05]  /*1fe90*/  BRA `(.L_x_9684) ;  /* 0xfffffe6400887947 */ /* 0x000fea000383ffff */
.L_x_9417:
[----:B--2---:R2:W3:Y:S02]  /*1fea0*/  SYNCS.PHASECHK.TRANS64.TRYWAIT P3, [R15+URZ+0x2d8b0], R86 ;  /* 0x02d8b0560f0075a7 */ /* 0x0044e4000806017f */
[----:B---3--:R-:W-:Y:S05]  /*1feb0*/  @!P3 NANOSLEEP.SYNCS 0x989680 ;  /* 0x009896800000b95d */ /* 0x008fea0003900000 */
[----:B------:R-:W3:Y:S02]  /*1fec0*/  @!P3 SYNCS.PHASECHK.TRANS64 P3, [R15+URZ+0x2d8b0], R86 ;  /* 0x02d8b0560f00b5a7 */ /* 0x000ee4000806007f */
[----:B---3--:R-:W-:Y:S05]  /*1fed0*/  @!P3 BRA `(.L_x_9417) ;  /* 0xfffffffc00f0b947 */ /* 0x008fea000383ffff */
[----:B------:R-:W-:Y:S05]  /*1fee0*/  BRA `(.L_x_9685) ;  /* 0xfffffe6800207947 */ /* 0x000fea000383ffff */
.L_x_9431:
[----:B------:R-:W-:Y:S01]  /*1fef0*/  BSSY B0, `(.L_x_9686) ;  /* 0x0000008000007945 */ /* 0x000fe20003800000 */
[----:B------:R-:W-:Y:S02]  /*1ff00*/  IMAD.MOV.U32 R13, RZ, RZ, R44 ;  /* 0x000000ffff0d7224 */ /* 0x000fe400078e002c */
[----:B------:R-:W-:Y:S02]  /*1ff10*/  IMAD.MOV.U32 R12, RZ, RZ, RZ ;  /* 0x000000ffff0c7224 */ /* 0x000fe400078e00ff */
[----:B------:R-:W-:Y:S02]  /*1ff20*/  IMAD.MOV.U32 R11, RZ, RZ, 0x1f ;  /* 0x0000001fff0b7424 */ /* 0x000fe400078e00ff */
[----:B------:R-:W-:-:S07]  /*1ff30*/  IMAD.MOV.U32 R15, RZ, RZ, -0x1 ;  /* 0xffffffffff0f7424 */ /* 0x000fce00078e00ff */
[----:B0----5:R-:W-:Y:S05]  /*1ff40*/  WARPSYNC.COLLECTIVE R15, `(.L_x_9687) ;  /* 0x000000000f087348 */ /* 0x021fea0003c00000 */
[----:B0-----:R0:W1:Y:S02]  /*1ff50*/  SHFL.IDX P6, R14, R13, R12, R11 ;  /* 0x0000000c0d0e7389 */ /* 0x00106400000c000b */
[----:B01---5:R-:W-:Y:S01]  /*1ff60*/  ENDCOLLECTIVE ;  /* 0x000000000000791b */ /* 0x023fe20003800000 */
.L_x_9687:
[----:B------:R-:W-:Y:S05]  /*1ff70*/  BSYNC B0 ;  /* 0x0000000000007941 */ /* 0x000fea0003800000 */
.L_x_9686:
[----:B------:R2:W-:Y:S01]  /*1ff80*/  STL [R1+0xc], R14 ;  /* 0x00000c0e01007387 */ /* 0x0005e20000100800 */
[----:B------:R-:W-:Y:S05]  /*1ff90*/  BRA `(.L_x_9688) ;  /* 0xfffffe7000687947 */ /* 0x000fea000383ffff */
.L_x_9444:
[----:B------:R-:W-:Y:S01]  /*1ffa0*/  BSSY B1, `(.L_x_9689) ;  /* 0x0000007000017945 */ /* 0x000fe20003800000 */
[----:B------:R-:W-:Y:S02]  /*1ffb0*/  IMAD.MOV.U32 R12, RZ, RZ, RZ ;  /* 0x000000ffff0c7224 */ /* 0x000fe400078e00ff */
[----:B------:R-:W-:Y:S02]  /*1ffc0*/  IMAD.MOV.U32 R11, RZ, RZ, 0x1e1f ;  /* 0x00001e1fff0b7424 */ /* 0x000fe400078e00ff */
[----:B------:R-:W-:-:S07]  /*1ffd0*/  IMAD.MOV.U32 R15, RZ, RZ, -0x1 ;  /* 0xffffffffff0f7424 */ /* 0x000fce00078e00ff */
[----:B------:R-:W-:Y:S05]  /*1ffe0*/  WARPSYNC.COLLECTIVE R15, `(.L_x_9690) ;  /* 0x000000000f087348 */ /* 0x000fea0003c00000 */
[----:B------:R0:W1:Y:S02]  /*1fff0*/  SHFL.IDX P6, R14, R13, R12, R11 ;  /* 0x0000000c0d0e7389 */ /* 0x00006400000c000b */
[----:B01----:R-:W-:Y:S01]  /*20000*/  ENDCOLLECTIVE ;  /* 0x000000000000791b */ /* 0x003fe20003800000 */
.L_x_9690:
[----:B------:R-:W-:Y:S05]  /*20010*/  BSYNC B1 ;  /* 0x0000000000017941 */ /* 0x000fea0003800000 */
.L_x_9689:
[----:B------:R-:W-:Y:S05]  /*20020*/  BRA `(.L_x_9691) ;  /* 0xfffffe7c00b07947 */ /* 0x000fea000383ffff */
.L_x_9445:
        /* <DEDUP_REMOVED lines=8> */
.L_x_9693:
[----:B------:R-:W-:Y:S05]  /*200b0*/  BSYNC B1 ;  /* 0x0000000000017941 */ /* 0x000fea0003800000 */
.L_x_9692:
[----:B------:R-:W-:Y:S05]  /*200c0*/  BRA `(.L_x_9694) ;  /* 0xfffffe7c00947947 */ /* 0x000fea000383ffff */
.L_x_9446:
        /* <DEDUP_REMOVED lines=8> */
.L_x_9696:
[----:B------:R-:W-:Y:S05]  /*20150*/  BSYNC B1 ;  /* 0x0000000000017941 */ /* 0x000fea0003800000 */
.L_x_9695:
[----:B------:R-:W-:Y:S05]  /*20160*/  BRA `(.L_x_9697) ;  /* 0xfffffe7c00787947 */ /* 0x000fea000383ffff */
.L_x_9447:
        /* <DEDUP_REMOVED lines=8> */
.L_x_9699:
[----:B------:R-:W-:Y:S05]  /*201f0*/  BSYNC B1 ;  /* 0x0000000000017941 */ /* 0x000fea0003800000 */
.L_x_9698:
[----:B------:R-:W-:Y:S05]  /*20200*/  BRA `(.L_x_9700) ;  /* 0xfffffe7c005c7947 */ /* 0x000fea000383ffff */
.L_x_9449:
[----:B0-----:R0:W1:Y:S02]  /*20210*/  SYNCS.PHASECHK.TRANS64.TRYWAIT P1, [R2+URZ+0x2d800], R3 ;  /* 0x02d80003020075a7 */ /* 0x001064000802017f */
[----:B-1----:R-:W-:Y:S05]  /*20220*/  @!P1 NANOSLEEP.SYNCS 0x989680 ;  /* 0x009896800000995d */ /* 0x002fea0003900000 */
[----:B------:R-:W1:Y:S02]  /*20230*/  @!P1 SYNCS.PHASECHK.TRANS64 P1, [R2+URZ+0x2d800], R3 ;  /* 0x02d80003020095a7 */ /* 0x000e64000802007f */
[----:B-1----:R-:W-:Y:S05]  /*20240*/  @!P1 BRA `(.L_x_9449) ;  /* 0xfffffffc00f09947 */ /* 0x002fea000383ffff */
[----:B------:R-:W-:Y:S05]  /*20250*/  BRA `(.L_x_9701) ;  /* 0xfffffe7c00c87947 */ /* 0x000fea000383ffff */
.L_x_9463:
[----:B------:R-:W-:Y:S01]  /*20260*/  BSSY B1, `(.L_x_9702) ;  /* 0x0000007000017945 */ /* 0x000fe20003800000 */
[----:B------:R-:W-:Y:S02]  /*20270*/  IMAD.MOV.U32 R12, RZ, RZ, RZ ;  /* 0x000000ffff0c7224 */ /* 0x000fe400078e00ff */
[----:B------:R-:W-:Y:S02]  /*20280*/  IMAD.MOV.U32 R11, RZ, RZ, 0x1e1f ;  /* 0x00001e1fff0b7424 */ /* 0x000fe400078e00ff */
[----:B------:R-:W-:-:S07]  /*20290*/  IMAD.MOV.U32 R15, RZ, RZ, -0x1 ;  /* 0xffffffffff0f7424 */ /* 0x000fce00078e00ff */
[----:B------:R-:W-:Y:S05]  /*202a0*/  WARPSYNC.COLLECTIVE R15, `(.L_x_9703) ;  /* 0x000000000f087348 */ /* 0x000fea0003c00000 */
[----:B------:R0:W1:Y:S02]  /*202b0*/  SHFL.IDX P6, R14, R13, R12, R11 ;  /* 0x0000000c0d0e7389 */ /* 0x00006400000c000b */
[----:B01----:R-:W-:Y:S01]  /*202c0*/  ENDCOLLECTIVE ;  /* 0x000000000000791b */ /* 0x003fe20003800000 */
.L_x_9703:
[----:B------:R-:W-:Y:S05]  /*202d0*/  BSYNC B1 ;  /* 0x0000000000017941 */ /* 0x000fea0003800000 */
.L_x_9702:
[----:B------:R-:W-:Y:S05]  /*202e0*/  BRA `(.L_x_9704) ;  /* 0xfffffe9400dc7947 */ /* 0x000fea000383ffff */
.L_x_9464:
        /* <DEDUP_REMOVED lines=8> */
.L_x_9706:
[----:B------:R-:W-:Y:S05]  /*20370*/  BSYNC B1 ;  /* 0x0000000000017941 */ /* 0x000fea0003800000 */
.L_x_9705:
[----:B------:R-:W-:Y:S05]  /*20380*/  BRA `(.L_x_9707) ;  /* 0xfffffe9400c07947 */ /* 0x000fea000383ffff */
.L_x_9465:
        /* <DEDUP_REMOVED lines=8> */
.L_x_9709:
[----:B------:R-:W-:Y:S05]  /*20410*/  BSYNC B1 ;  /* 0x0000000000017941 */ /* 0x000fea0003800000 */
.L_x_9708:
[----:B------:R-:W-:Y:S05]  /*20420*/  BRA `(.L_x_9710) ;  /* 0xfffffe9400a47947 */ /* 0x000fea000383ffff */
.L_x_9466:
        /* <DEDUP_REMOVED lines=8> */
.L_x_9712:
[----:B------:R-:W-:Y:S05]  /*204b0*/  BSYNC B1 ;  /* 0x0000000000017941 */ /* 0x000fea0003800000 */
.L_x_9711:
[----:B------:R-:W-:Y:S05]  /*204c0*/  BRA `(.L_x_9713) ;  /* 0xfffffe9400887947 */ /* 0x000fea000383ffff */
.L_x_9468:
[----:B0-----:R0:W1:Y:S02]  /*204d0*/  SYNCS.PHASECHK.TRANS64.TRYWAIT P1, [R2+URZ+0x2d800], R9 ;  /* 0x02d80009020075a7 */ /* 0x001064000802017f */
[----:B-1----:R-:W-:Y:S05]  /*204e0*/  @!P1 NANOSLEEP.SYNCS 0x989680 ;  /* 0x009896800000995d */ /* 0x002fea0003900000 */
[----:B------:R-:W1:Y:S02]  /*204f0*/  @!P1 SYNCS.PHASECHK.TRANS64 P1, [R2+URZ+0x2d800], R9 ;  /* 0x02d80009020095a7 */ /* 0x000e64000802007f */
[----:B-1----:R-:W-:Y:S05]  /*20500*/  @!P1 BRA `(.L_x_9468) ;  /* 0xfffffffc00f09947 */ /* 0x002fea000383ffff */
[----:B------:R-:W-:Y:S05]  /*20510*/  BRA `(.L_x_9714) ;  /* 0xfffffe9400ec7947 */ /* 0x000fea000383ffff */
.L_x_9476:
[----:B-1----:R1:W2:Y:S02]  /*20520*/  SYNCS.PHASECHK.TRANS64.TRYWAIT P2, [R3+URZ+0x2d830], R0 ;  /* 0x02d83000030075a7 */ /* 0x0022a4000804017f */
[----:B--2---:R-:W-:Y:S05]  /*20530*/  @!P2 NANOSLEEP.SYNCS 0x989680 ;  /* 0x009896800000a95d */ /* 0x004fea0003900000 */
[----:B------:R-:W2:Y:S02]  /*20540*/  @!P2 SYNCS.PHASECHK.TRANS64 P2, [R3+URZ+0x2d830], R0 ;  /* 0x02d830000300a5a7 */ /* 0x000ea4000804007f */
[----:B--2---:R-:W-:Y:S05]  /*20550*/  @!P2 BRA `(.L_x_9476) ;  /* 0xfffffffc00f0a947 */ /* 0x004fea000383ffff */
[----:B------:R-:W-:Y:S05]  /*20560*/  BRA `(.L_x_9475) ;  /* 0xfffffeac00947947 */ /* 0x000fea000383ffff */
.L_x_9494:
[----:B-1----:R1:W2:Y:S02]  /*20570*/  SYNCS.PHASECHK.TRANS64.TRYWAIT P4, [R15+URZ+0x2d830], R0 ;  /* 0x02d830000f0075a7 */ /* 0x0022a4000808017f */
[----:B--2---:R-:W-:Y:S05]  /*20580*/  @!P4 NANOSLEEP.SYNCS 0x989680 ;  /* 0x009896800000c95d */ /* 0x004fea0003900000 */
[----:B------:R-:W2:Y:S02]  /*20590*/  @!P4 SYNCS.PHASECHK.TRANS64 P4, [R15+URZ+0x2d830], R0 ;  /* 0x02d830000f00c5a7 */ /* 0x000ea4000808007f */
[----:B--2---:R-:W-:Y:S05]  /*205a0*/  @!P4 BRA `(.L_x_9494) ;  /* 0xfffffffc00f0c947 */ /* 0x004fea000383ffff */
[----:B------:R-:W-:Y:S05]  /*205b0*/  BRA `(.L_x_9493) ;  /* 0xfffffee000dc7947 */ /* 0x000fea000383ffff */
.L_x_9498:
[----:B-1----:R1:W2:Y:S02]  /*205c0*/  SYNCS.PHASECHK.TRANS64.TRYWAIT P3, [R14+URZ+0x2d850], R0 ;  /* 0x02d850000e0075a7 */ /* 0x0022a4000806017f */
[----:B--2---:R-:W-:Y:S05]  /*205d0*/  @!P3 NANOSLEEP.SYNCS 0x989680 ;  /* 0x009896800000b95d */ /* 0x004fea0003900000 */
[----:B------:R-:W2:Y:S02]  /*205e0*/  @!P3 SYNCS.PHASECHK.TRANS64 P3, [R14+URZ+0x2d850], R0 ;  /* 0x02d850000e00b5a7 */ /* 0x000ea4000806007f */
[----:B--2---:R-:W-:Y:S05]  /*205f0*/  @!P3 BRA `(.L_x_9498) ;  /* 0xfffffffc00f0b947 */ /* 0x004fea000383ffff */
[----:B------:R-:W-:Y:S05]  /*20600*/  BRA `(.L_x_9495) ;  /* 0xfffffee400e07947 */ /* 0x000fea000383ffff */
.L_x_9517:
[----:B-1----:R1:W2:Y:S02]  /*20610*/  SYNCS.PHASECHK.TRANS64.TRYWAIT P3, [R0+URZ+0x2d830], R3 ;  /* 0x02d83003000075a7 */ /* 0x0022a4000806017f */
[----:B--2---:R-:W-:Y:S05]  /*20620*/  @!P3 NANOSLEEP.SYNCS 0x989680 ;  /* 0x009896800000b95d */ /* 0x004fea0003900000 */
[----:B------:R-:W2:Y:S02]  /*20630*/  @!P3 SYNCS.PHASECHK.TRANS64 P3, [R0+URZ+0x2d830], R3 ;  /* 0x02d830030000b5a7 */ /* 0x000ea4000806007f */
[----:B--2---:R-:W-:Y:S05]  /*20640*/  @!P3 BRA `(.L_x_9517) ;  /* 0xfffffffc00f0b947 */ /* 0x004fea000383ffff */
[----:B------:R-:W-:Y:S05]  /*20650*/  BRA `(.L_x_9516) ;  /* 0xffffff1800487947 */ /* 0x000fea000383ffff */
.L_x_9521:
[----:B-1----:R1:W2:Y:S02]  /*20660*/  SYNCS.PHASECHK.TRANS64.TRYWAIT P2, [R3+URZ+0x2d850], R0 ;  /* 0x02d85000030075a7 */ /* 0x0022a4000804017f */
[----:B--2---:R-:W-:Y:S05]  /*20670*/  @!P2 NANOSLEEP.SYNCS 0x989680 ;  /* 0x009896800000a95d */ /* 0x004fea0003900000 */
[----:B------:R-:W2:Y:S02]  /*20680*/  @!P2 SYNCS.PHASECHK.TRANS64 P2, [R3+URZ+0x2d850], R0 ;  /* 0x02d850000300a5a7 */ /* 0x000ea4000804007f */
[----:B--2---:R-:W-:Y:S05]  /*20690*/  @!P2 BRA `(.L_x_9521) ;  /* 0xfffffffc00f0a947 */ /* 0x004fea000383ffff */
[----:B------:R-:W-:Y:S05]  /*206a0*/  BRA `(.L_x_9518) ;  /* 0xffffff1c004c7947 */ /* 0x000fea000383ffff */
.L_x_9528:
[----:B-1----:R1:W2:Y:S02]  /*206b0*/  SYNCS.PHASECHK.TRANS64.TRYWAIT P3, [R0+URZ+0x2d830], R3 ;  /* 0x02d83003000075a7 */ /* 0x0022a4000806017f */
[----:B--2---:R-:W-:Y:S05]  /*206c0*/  @!P3 NANOSLEEP.SYNCS 0x989680 ;  /* 0x009896800000b95d */ /* 0x004fea0003900000 */
[----:B------:R-:W2:Y:S02]  /*206d0*/  @!P3 SYNCS.PHASECHK.TRANS64 P3, [R0+URZ+0x2d830], R3 ;  /* 0x02d830030000b5a7 */ /* 0x000ea4000806007f */
[----:B--2---:R-:W-:Y:S05]  /*206e0*/  @!P3 BRA `(.L_x_9528) ;  /* 0xfffffffc00f0b947 */ /* 0x004fea000383ffff */
[----:B------:R-:W-:Y:S05]  /*206f0*/  BRA `(.L_x_9527) ;  /* 0xffffff3c002c7947 */ /* 0x000fea000383ffff */
.L_x_9532:
[----:B-1----:R1:W2:Y:S02]  /*20700*/  SYNCS.PHASECHK.TRANS64.TRYWAIT P2, [R3+URZ+0x2d850], R0 ;  /* 0x02d85000030075a7 */ /* 0x0022a4000804017f */
[----:B--2---:R-:W-:Y:S05]  /*20710*/  @!P2 NANOSLEEP.SYNCS 0x989680 ;  /* 0x009896800000a95d */ /* 0x004fea0003900000 */
[----:B------:R-:W2:Y:S02]  /*20720*/  @!P2 SYNCS.PHASECHK.TRANS64 P2, [R3+URZ+0x2d850], R0 ;  /* 0x02d850000300a5a7 */ /* 0x000ea4000804007f */
[----:B--2---:R-:W-:Y:S05]  /*20730*/  @!P2 BRA `(.L_x_9532) ;  /* 0xfffffffc00f0a947 */ /* 0x004fea000383ffff */
[----:B------:R-:W-:Y:S05]  /*20740*/  BRA `(.L_x_9529) ;  /* 0xffffff4000307947 */ /* 0x000fea000383ffff */
.L_x_9545:
[----:B-1----:R1:W2:Y:S02]  /*20750*/  SYNCS.PHASECHK.TRANS64.TRYWAIT P0, [R13+URZ+0x2d850], R4 ;  /* 0x02d850040d0075a7 */ /* 0x0022a4000800017f */
[----:B--2---:R-:W-:Y:S05]  /*20760*/  @!P0 NANOSLEEP.SYNCS 0x989680 ;  /* 0x009896800000895d */ /* 0x004fea0003900000 */
[----:B------:R-:W2:Y:S02]  /*20770*/  @!P0 SYNCS.PHASECHK.TRANS64 P0, [R13+URZ+0x2d850], R4 ;  /* 0x02d850040d0085a7 */ /* 0x000ea4000800007f */
[----:B--2---:R-:W-:Y:S05]  /*20780*/  @!P0 BRA `(.L_x_9545) ;  /* 0xfffffffc00f08947 */ /* 0x004fea000383ffff */
[----:B------:R-:W-:Y:S05]  /*20790*/  BRA `(.L_x_9544) ;  /* 0xffffff6c00e47947 */ /* 0x000fea000383ffff */
.L_x_9579:
[----:B------:R-:W0:Y:S01]  /*207a0*/  S2R R11, SR_TID.X ;  /* 0x00000000000b7919 */ /* 0x000e220000002100 */
[----:B------:R-:W-:Y:S01]  /*207b0*/  BSSY B1, `(.L_x_9715) ;  /* 0x000000a000017945 */ /* 0x000fe20003800000 */
[----:B------:R-:W-:Y:S02]  /*207c0*/  IMAD.MOV.U32 R12, RZ, RZ, RZ ;  /* 0x000000ffff0c7224 */ /* 0x000fe400078e00ff */
[----:B------:R-:W-:Y:S01]  /*207d0*/  IMAD.MOV.U32 R15, RZ, RZ, -0x1 ;  /* 0xffffffffff0f7424 */ /* 0x000fe200078e00ff */
[----:B0-----:R-:W-:-:S04]  /*207e0*/  SHF.R.U32.HI R11, RZ, 0x5, R11 ;  /* 0x00000005ff0b7819 */ /* 0x001fc8000001160b */
[----:B------:R-:W-:-:S05]  /*207f0*/  LOP3.LUT R11, R11, 0x3, RZ, 0xc0, !PT ;  /* 0x000000030b0b7812 */ /* 0x000fca00078ec0ff */
[----:B------:R-:W-:Y:S02]  /*20800*/  IMAD.MOV.U32 R13, RZ, RZ, R11 ;  /* 0x000000ffff0d7224 */ /* 0x000fe400078e000b */
[----:B------:R-:W-:-:S07]  /*20810*/  IMAD.MOV.U32 R11, RZ, RZ, 0x1f ;  /* 0x0000001fff0b7424 */ /* 0x000fce00078e00ff */
[----:B------:R-:W-:Y:S05]  /*20820*/  WARPSYNC.COLLECTIVE R15, `(.L_x_9716) ;  /* 0x000000000f087348 */ /* 0x000fea0003c00000 */
[----:B------:R0:W1:Y:S02]  /*20830*/  SHFL.IDX P6, R14, R13, R12, R11 ;  /* 0x0000000c0d0e7389 */ /* 0x00006400000c000b */
[----:B01----:R-:W-:Y:S01]  /*20840*/  ENDCOLLECTIVE ;  /* 0x000000000000791b */ /* 0x003fe20003800000 */
.L_x_9716:
[----:B------:R-:W-:Y:S05]  /*20850*/  BSYNC B1 ;  /* 0x0000000000017941 */ /* 0x000fea0003800000 */
.L_x_9715:
[----:B------:R-:W-:Y:S05]  /*20860*/  BRA `(.L_x_9717) ;  /* 0xffffffa800b47947 */ /* 0x000fea000383ffff */
.L_x_9580:
[----:B------:R-:W-:Y:S01]  /*20870*/  BSSY B1, `(.L_x_9718) ;  /* 0x0000006000017945 */ /* 0x000fe20003800000 */
[----:B------:R-:W-:-:S07]  /*20880*/  IMAD.MOV.U32 R15, RZ, RZ, -0x1 ;  /* 0xffffffffff0f7424 */ /* 0x000fce00078e00ff */
[----:B------:R-:W-:Y:S05]  /*20890*/  WARPSYNC.COLLECTIVE R15, `(.L_x_9719) ;  /* 0x000000000f0c7348 */ /* 0x000fea0003c00000 */
[----:B------:R-:W-:Y:S02]  /*208a0*/  ELECT P6, UR62, PT ;  /* 0x00000000003e782f */ /* 0x000fe400038c0000 */
[----:B------:R-:W-:Y:S01]  /*208b0*/  MOV R14, UR62 ;  /* 0x0000003e000e7c02 */ /* 0x000fe20008000f00 */
[----:B------:R-:W-:Y:S10]  /*208c0*/  ENDCOLLECTIVE ;  /* 0x000000000000791b */ /* 0x000ff40003800000 */
.L_x_9719:
[----:B------:R-:W-:Y:S05]  /*208d0*/  BSYNC B1 ;  /* 0x0000000000017941 */ /* 0x000fea0003800000 */
.L_x_9718:
[----:B------:R-:W-:Y:S05]  /*208e0*/  BRA `(.L_x_9720) ;  /* 0xffffffa800a07947 */ /* 0x000fea000383ffff */
.L_x_9582:
[----:B0-----:R0:W1:Y:S02]  /*208f0*/  SYNCS.PHASECHK.TRANS64.TRYWAIT P0, [R8+URZ+0x2d820], R9 ;  /* 0x02d82009080075a7 */ /* 0x001064000800017f */
[----:B-1----:R-:W-:Y:S05]  /*20900*/  @!P0 NANOSLEEP.SYNCS 0x989680 ;  /* 0x009896800000895d */ /* 0x002fea0003900000 */
[----:B------:R-:W1:Y:S02]  /*20910*/  @!P0 SYNCS.PHASECHK.TRANS64 P0, [R8+URZ+0x2d820], R9 ;  /* 0x02d82009080085a7 */ /* 0x000e64000800007f */
[----:B-1----:R-:W-:Y:S05]  /*20920*/  @!P0 BRA `(.L_x_9582) ;  /* 0xfffffffc00f08947 */ /* 0x002fea000383ffff */
[----:B------:R-:W-:Y:S05]  /*20930*/  BRA `(.L_x_9721) ;  /* 0xffffffa800bc7947 */ /* 0x000fea000383ffff */
.L_x_9585:
[----:B0-----:R0:W1:Y:S02]  /*20940*/  SYNCS.PHASECHK.TRANS64.TRYWAIT P0, [R9+URZ+0x2d8a0], R10 ;  /* 0x02d8a00a090075a7 */ /* 0x001064000800017f */
[----:B-1----:R-:W-:Y:S05]  /*20950*/  @!P0 NANOSLEEP.SYNCS 0x989680 ;  /* 0x009896800000895d */ /* 0x002fea0003900000 */
[----:B------:R-:W1:Y:S02]  /*20960*/  @!P0 SYNCS.PHASECHK.TRANS64 P0, [R9+URZ+0x2d8a0], R10 ;  /* 0x02d8a00a090085a7 */ /* 0x000e64000800007f */
[----:B-1----:R-:W-:Y:S05]  /*20970*/  @!P0 BRA `(.L_x_9585) ;  /* 0xfffffffc00f08947 */ /* 0x002fea000383ffff */
[----:B------:R-:W-:Y:S05]  /*20980*/  BRA `(.L_x_9722) ;  /* 0xffffffa800c47947 */ /* 0x000fea000383ffff */
.L_x_9587:
[----:B-1----:R1:W2:Y:S02]  /*20990*/  SYNCS.PHASECHK.TRANS64.TRYWAIT P0, [R9+URZ+0x2d8c0], R10 ;  /* 0x02d8c00a090075a7 */ /* 0x0022a4000800017f */
[----:B--2---:R-:W-:Y:S05]  /*209a0*/  @!P0 NANOSLEEP.SYNCS 0x989680 ;  /* 0x009896800000895d */ /* 0x004fea0003900000 */
[----:B------:R-:W2:Y:S02]  /*209b0*/  @!P0 SYNCS.PHASECHK.TRANS64 P0, [R9+URZ+0x2d8c0], R10 ;  /* 0x02d8c00a090085a7 */ /* 0x000ea4000800007f */
[----:B--2---:R-:W-:Y:S05]  /*209c0*/  @!P0 BRA `(.L_x_9587) ;  /* 0xfffffffc00f08947 */ /* 0x004fea000383ffff */
[----:B------:R-:W-:Y:S05]  /*209d0*/  BRA `(.L_x_9723) ;  /* 0xffffffac00447947 */ /* 0x000fea000383ffff */
.L_x_9591:
[----:B0-----:R0:W1:Y:S02]  /*209e0*/  SYNCS.PHASECHK.TRANS64.TRYWAIT P0, [R9+URZ+0x2d8a0], R12 ;  /* 0x02d8a00c090075a7 */ /* 0x001064000800017f */
[----:B-1----:R-:W-:Y:S05]  /*209f0*/  @!P0 NANOSLEEP.SYNCS 0x989680 ;  /* 0x009896800000895d */ /* 0x002fea0003900000 */
[----:B------:R-:W1:Y:S02]  /*20a00*/  @!P0 SYNCS.PHASECHK.TRANS64 P0, [R9+URZ+0x2d8a0], R12 ;  /* 0x02d8a00c090085a7 */ /* 0x000e64000800007f */
[----:B-1----:R-:W-:Y:S05]  /*20a10*/  @!P0 BRA `(.L_x_9591) ;  /* 0xfffffffc00f08947 */ /* 0x002fea000383ffff */
[----:B------:R-:W-:Y:S05]  /*20a20*/  BRA `(.L_x_9724) ;  /* 0xffffffac00ec7947 */ /* 0x000fea000383ffff */
.L_x_9593:
[----:B-1----:R1:W2:Y:S02]  /*20a30*/  SYNCS.PHASECHK.TRANS64.TRYWAIT P1, [R9+URZ+0x2d8c0], R12 ;  /* 0x02d8c00c090075a7 */ /* 0x0022a4000802017f */
[----:B--2---:R-:W-:Y:S05]  /*20a40*/  @!P1 NANOSLEEP.SYNCS 0x989680 ;  /* 0x009896800000995d */ /* 0x004fea0003900000 */
[----:B------:R-:W2:Y:S02]  /*20a50*/  @!P1 SYNCS.PHASECHK.TRANS64 P1, [R9+URZ+0x2d8c0], R12 ;  /* 0x02d8c00c090095a7 */ /* 0x000ea4000802007f */
[----:B--2---:R-:W-:Y:S05]  /*20a60*/  @!P1 BRA `(.L_x_9593) ;  /* 0xfffffffc00f09947 */ /* 0x004fea000383ffff */
[----:B------:R-:W-:Y:S05]  /*20a70*/  BRA `(.L_x_9725) ;  /* 0xffffffb000687947 */ /* 0x000fea000383ffff */
.L_x_9613:
        /* <DEDUP_REMOVED lines=11> */
.L_x_9727:
[----:B------:R-:W-:Y:S05]  /*20b30*/  BSYNC B0 ;  /* 0x0000000000007941 */ /* 0x000fea0003800000 */
.L_x_9726:
[----:B------:R-:W-:Y:S05]  /*20b40*/  BRA `(.L_x_9728) ;  /* 0xffffffbc00f87947 */ /* 0x000fea000383ffff */
.L_x_9614:
[----:B------:R-:W-:Y:S01]  /*20b50*/  BSSY B0, `(.L_x_9729) ;  /* 0x0000006000007945 */ /* 0x000fe20003800000 */
[----:B------:R-:W-:-:S07]  /*20b60*/  IMAD.MOV.U32 R15, RZ, RZ, -0x1 ;  /* 0xffffffffff0f7424 */ /* 0x000fce00078e00ff */
[----:B------:R-:W-:Y:S05]  /*20b70*/  WARPSYNC.COLLECTIVE R15, `(.L_x_9730) ;  /* 0x000000000f0c7348 */ /* 0x000fea0003c00000 */
[----:B------:R-:W-:Y:S02]  /*20b80*/  ELECT P6, UR62, PT ;  /* 0x00000000003e782f */ /* 0x000fe400038c0000 */
[----:B------:R-:W-:Y:S01]  /*20b90*/  MOV R14, UR62 ;  /* 0x0000003e000e7c02 */ /* 0x000fe20008000f00 */
[----:B------:R-:W-:Y:S10]  /*20ba0*/  ENDCOLLECTIVE ;  /* 0x000000000000791b */ /* 0x000ff40003800000 */
.L_x_9730:
[----:B------:R-:W-:Y:S05]  /*20bb0*/  BSYNC B0 ;  /* 0x0000000000007941 */ /* 0x000fea0003800000 */
.L_x_9729:
[----:B------:R-:W-:Y:S05]  /*20bc0*/  BRA `(.L_x_9731) ;  /* 0xffffffbc00e87947 */ /* 0x000fea000383ffff */
.L_x_9617:
[----:B0-----:R0:W1:Y:S02]  /*20bd0*/  SYNCS.PHASECHK.TRANS64.TRYWAIT P0, [R5+URZ+0x2d840], R10 ;  /* 0x02d8400a050075a7 */ /* 0x001064000800017f */
[----:B-1----:R-:W-:Y:S05]  /*20be0*/  @!P0 NANOSLEEP.SYNCS 0x989680 ;  /* 0x009896800000895d */ /* 0x002fea0003900000 */
[----:B------:R-:W1:Y:S02]  /*20bf0*/  @!P0 SYNCS.PHASECHK.TRANS64 P0, [R5+URZ+0x2d840], R10 ;  /* 0x02d8400a050085a7 */ /* 0x000e64000800007f */
[----:B-1----:R-:W-:Y:S05]  /*20c00*/  @!P0 BRA `(.L_x_9617) ;  /* 0xfffffffc00f08947 */ /* 0x002fea000383ffff */
[----:B------:R-:W-:Y:S05]  /*20c10*/  BRA `(.L_x_9732) ;  /* 0xffffffc000387947 */ /* 0x000fea000383ffff */
.L_x_9620:
[----:B0-----:R0:W1:Y:S02]  /*20c20*/  SYNCS.PHASECHK.TRANS64.TRYWAIT P0, [R29+URZ+0x2d820], R4 ;  /* 0x02d820041d0075a7 */ /* 0x001064000800017f */
[----:B-1----:R-:W-:Y:S05]  /*20c30*/  @!P0 NANOSLEEP.SYNCS 0x989680 ;  /* 0x009896800000895d */ /* 0x002fea0003900000 */
[----:B------:R-:W1:Y:S02]  /*20c40*/  @!P0 SYNCS.PHASECHK.TRANS64 P0, [R29+URZ+0x2d820], R4 ;  /* 0x02d820041d0085a7 */ /* 0x000e64000800007f */
[----:B-1----:R-:W-:Y:S05]  /*20c50*/  @!P0 BRA `(.L_x_9620) ;  /* 0xfffffffc00f08947 */ /* 0x002fea000383ffff */
[----:B------:R-:W-:Y:S05]  /*20c60*/  BRA `(.L_x_9733) ;  /* 0xffffffc400687947 */ /* 0x000fea000383ffff */
.L_x_9628:
[----:B0-----:R0:W1:Y:S02]  /*20c70*/  SYNCS.PHASECHK.TRANS64.TRYWAIT P0, [R2+URZ+0x2d840], R3 ;  /* 0x02d84003020075a7 */ /* 0x001064000800017f */
[----:B-1----:R-:W-:Y:S05]  /*20c80*/  @!P0 NANOSLEEP.SYNCS 0x989680 ;  /* 0x009896800000895d */ /* 0x002fea0003900000 */
[----:B------:R-:W1:Y:S02]  /*20c90*/  @!P0 SYNCS.PHASECHK.TRANS64 P0, [R2+URZ+0x2d840], R3 ;  /* 0x02d84003020085a7 */ /* 0x000e64000800007f */
[----:B-1----:R-:W-:Y:S05]  /*20ca0*/  @!P0 BRA `(.L_x_9628) ;  /* 0xfffffffc00f08947 */ /* 0x002fea000383ffff */
[----:B------:R-:W-:Y:S05]  /*20cb0*/  BRA `(.L_x_9734) ;  /* 0xffffffc800107947 */ /* 0x000fea000383ffff */
.L_x_9630:
[----:B0-----:R0:W1:Y:S02]  /*20cc0*/  SYNCS.PHASECHK.TRANS64.TRYWAIT P0, [R2+URZ+0x2d860], R3 ;  /* 0x02d86003020075a7 */ /* 0x001064000800017f */
[----:B-1----:R-:W-:Y:S05]  /*20cd0*/  @!P0 NANOSLEEP.SYNCS 0x989680 ;  /* 0x009896800000895d */ /* 0x002fea0003900000 */
[----:B------:R-:W1:Y:S02]  /*20ce0*/  @!P0 SYNCS.PHASECHK.TRANS64 P0, [R2+URZ+0x2d860], R3 ;  /* 0x02d86003020085a7 */ /* 0x000e64000800007f */
[----:B-1----:R-:W-:Y:S05]  /*20cf0*/  @!P0 BRA `(.L_x_9630) ;  /* 0xfffffffc00f08947 */ /* 0x002fea000383ffff */
[----:B------:R-:W-:Y:S05]  /*20d00*/  BRA `(.L_x_9735) ;  /* 0xffffffc8009c7947 */ /* 0x000fea000383ffff */
.L_x_9636:
[----:B-1----:R1:W2:Y:S02]  /*20d10*/  SYNCS.PHASECHK.TRANS64.TRYWAIT P0, [R3+URZ+0x2d840], R2 ;  /* 0x02d84002030075a7 */ /* 0x0022a4000800017f */
[----:B--2---:R-:W-:Y:S05]  /*20d20*/  @!P0 NANOSLEEP.SYNCS 0x989680 ;  /* 0x009896800000895d */ /* 0x004fea0003900000 */
[----:B------:R-:W2:Y:S02]  /*20d30*/  @!P0 SYNCS.PHASECHK.TRANS64 P0, [R3+URZ+0x2d840], R2 ;  /* 0x02d84002030085a7 */ /* 0x000ea4000800007f */
[----:B--2---:R-:W-:Y:S05]  /*20d40*/  @!P0 BRA `(.L_x_9636) ;  /* 0xfffffffc00f08947 */ /* 0x004fea000383ffff */
[----:B------:R-:W-:Y:S05]  /*20d50*/  BRA `(.L_x_9736) ;  /* 0xffffffcc00ec7947 */ /* 0x000fea000383ffff */
.L_x_9638:
[----:B0-----:R0:W1:Y:S02]  /*20d60*/  SYNCS.PHASECHK.TRANS64.TRYWAIT P0, [R2+URZ+0x2d860], R3 ;  /* 0x02d86003020075a7 */ /* 0x001064000800017f */
[----:B-1----:R-:W-:Y:S05]  /*20d70*/  @!P0 NANOSLEEP.SYNCS 0x989680 ;  /* 0x009896800000895d */ /* 0x002fea0003900000 */
[----:B------:R-:W1:Y:S02]  /*20d80*/  @!P0 SYNCS.PHASECHK.TRANS64 P0, [R2+URZ+0x2d860], R3 ;  /* 0x02d86003020085a7 */ /* 0x000e64000800007f */
[----:B-1----:R-:W-:Y:S05]  /*20d90*/  @!P0 BRA `(.L_x_9638) ;  /* 0xfffffffc00f08947 */ /* 0x002fea000383ffff */
[----:B------:R-:W-:Y:S05]  /*20da0*/  BRA `(.L_x_9737) ;  /* 0xffffffd000787947 */ /* 0x000fea000383ffff */
.L_x_9644:
[----:B-1----:R1:W2:Y:S02]  /*20db0*/  SYNCS.PHASECHK.TRANS64.TRYWAIT P0, [R2+URZ+0x2d840], R3 ;  /* 0x02d84003020075a7 */ /* 0x0022a4000800017f */
[----:B--2---:R-:W-:Y:S05]  /*20dc0*/  @!P0 NANOSLEEP.SYNCS 0x989680 ;  /* 0x009896800000895d */ /* 0x004fea0003900000 */
[----:B------:R-:W2:Y:S02]  /*20dd0*/  @!P0 SYNCS.PHASECHK.TRANS64 P0, [R2+URZ+0x2d840], R3 ;  /* 0x02d84003020085a7 */ /* 0x000ea4000800007f */
[----:B--2---:R-:W-:Y:S05]  /*20de0*/  @!P0 BRA `(.L_x_9644) ;  /* 0xfffffffc00f08947 */ /* 0x004fea000383ffff */
[----:B------:R-:W-:Y:S05]  /*20df0*/  BRA `(.L_x_9738) ;  /* 0xffffffd400a07947 */ /* 0x000fea000383ffff */
.L_x_9646:
[----:B0-----:R0:W1:Y:S02]  /*20e00*/  SYNCS.PHASECHK.TRANS64.TRYWAIT P0, [R2+URZ+0x2d860], R11 ;  /* 0x02d8600b020075a7 */ /* 0x001064000800017f */
[----:B-1----:R-:W-:Y:S05]  /*20e10*/  @!P0 NANOSLEEP.SYNCS 0x989680 ;  /* 0x009896800000895d */ /* 0x002fea0003900000 */
[----:B------:R-:W1:Y:S02]  /*20e20*/  @!P0 SYNCS.PHASECHK.TRANS64 P0, [R2+URZ+0x2d860], R11 ;  /* 0x02d8600b020085a7 */ /* 0x000e64000800007f */
[----:B-1----:R-:W-:Y:S05]  /*20e30*/  @!P0 BRA `(.L_x_9646) ;  /* 0xfffffffc00f08947 */ /* 0x002fea000383ffff */
[----:B------:R-:W-:Y:S05]  /*20e40*/  BRA `(.L_x_9739) ;  /* 0xffffffd8002c7947 */ /* 0x000fea000383ffff */
.L_x_9654:
[----:B0-----:R0:W1:Y:S02]  /*20e50*/  SYNCS.PHASECHK.TRANS64.TRYWAIT P0, [R3+URZ+0x2d860], R2 ;  /* 0x02d86002030075a7 */ /* 0x001064000800017f */
[----:B-1----:R-:W-:Y:S05]  /*20e60*/  @!P0 NANOSLEEP.SYNCS 0x989680 ;  /* 0x009896800000895d */ /* 0x002fea0003900000 */
[----:B------:R-:W1:Y:S02]  /*20e70*/  @!P0 SYNCS.PHASECHK.TRANS64 P0, [R3+URZ+0x2d860], R2 ;  /* 0x02d86002030085a7 */ /* 0x000e64000800007f */
[----:B-1----:R-:W-:Y:S05]  /*20e80*/  @!P0 BRA `(.L_x_9654) ;  /* 0xfffffffc00f08947 */ /* 0x002fea000383ffff */
[----:B------:R-:W-:Y:S05]  /*20e90*/  BRA `(.L_x_9740) ;  /* 0xffffffdc00307947 */ /* 0x000fea000383ffff */
.L_x_9657:
[----:B------:R-:W-:Y:S01]  /*20ea0*/  BSSY B0, `(.L_x_9741) ;  /* 0x0000008000007945 */ /* 0x000fe20003800000 */
[----:B------:R-:W-:Y:S02]  /*20eb0*/  IMAD.MOV.U32 R13, RZ, RZ, R16 ;  /* 0x000000ffff0d7224 */ /* 0x000fe400078e0010 */
[----:B------:R-:W-:Y:S02]  /*20ec0*/  IMAD.MOV.U32 R12, RZ, RZ, RZ ;  /* 0x000000ffff0c7224 */ /* 0x000fe400078e00ff */
[----:B0-----:R-:W-:Y:S02]  /*20ed0*/  IMAD.MOV.U32 R11, RZ, RZ, 0x1f ;  /* 0x0000001fff0b7424 */ /* 0x001fe400078e00ff */
[----:B------:R-:W-:-:S07]  /*20ee0*/  IMAD.MOV.U32 R15, RZ, RZ, -0x1 ;  /* 0xffffffffff0f7424 */ /* 0x000fce00078e00ff */
[----:B------:R-:W-:Y:S05]  /*20ef0*/  WARPSYNC.COLLECTIVE R15, `(.L_x_9742) ;  /* 0x000000000f087348 */ /* 0x000fea0003c00000 */
[----:B------:R0:W1:Y:S02]  /*20f00*/  SHFL.IDX P6, R14, R13, R12, R11 ;  /* 0x0000000c0d0e7389 */ /* 0x00006400000c000b */
[----:B01----:R-:W-:Y:S01]  /*20f10*/  ENDCOLLECTIVE ;  /* 0x000000000000791b */ /* 0x003fe20003800000 */
.L_x_9742:
[----:B------:R-:W-:Y:S05]  /*20f20*/  BSYNC B0 ;  /* 0x0000000000007941 */ /* 0x000fea0003800000 */
.L_x_9741:
        /* <DEDUP_REMOVED lines=8> */
.L_x_9743:
[----:B------:R-:W-:Y:S01]  /*20fb0*/  IMAD.MOV.U32 R5, RZ, RZ, R14 ;  /* 0x000000ffff057224 */ /* 0x000fe200078e000e */
[----:B------:R-:W-:Y:S06]  /*20fc0*/  BRA `(.L_x_9744) ;  /* 0xffffffdc00b87947 */ /* 0x000fec000383ffff */
.L_x_9660:
        /* <DEDUP_REMOVED lines=8> */
.L_x_9746:
[----:B------:R-:W-:Y:S05]  /*21050*/  BSYNC B0 ;  /* 0x0000000000007941 */ /* 0x000fea0003800000 */
.L_x_9745:
        /* <DEDUP_REMOVED lines=10> */
.L_x_9747:
        /* <DEDUP_REMOVED lines=8> */
.L_x_9748:
        /* <DEDUP_REMOVED lines=8> */
.L_x_9749:
        /* <DEDUP_REMOVED lines=8> */
.L_x_9750:
        /* <DEDUP_REMOVED lines=8> */
.L_x_9751:
[----:B------:R-:W-:Y:S05]  /*21300*/  BRA `(.L_x_9752) ;  /* 0xffffffdc00747947 */ /* 0x000fea000383ffff */
.L_x_9665:
        /* <DEDUP_REMOVED lines=8> */
.L_x_9754:
[----:B------:R-:W-:Y:S05]  /*21390*/  BSYNC B0 ;  /* 0x0000000000007941 */ /* 0x000fea0003800000 */
.L_x_9753:
        /* <DEDUP_REMOVED lines=10> */
.L_x_9755:
        /* <DEDUP_REMOVED lines=8> */
.L_x_9756:
        /* <DEDUP_REMOVED lines=8> */
.L_x_9757:
        /* <DEDUP_REMOVED lines=8> */
.L_x_9758:
        /* <DEDUP_REMOVED lines=8> */
.L_x_9759:
[----:B------:R-:W-:Y:S05]  /*21640*/  BRA `(.L_x_9760) ;  /* 0xffffffdc00507947 */ /* 0x000fea000383ffff */
.L_x_9667:
[----:B------:R-:W-:Y:S01]  /*21650*/  BSSY B0, `(.L_x_9761) ;  /* 0x0000006000007945 */ /* 0x000fe20003800000 */
[----:B------:R-:W-:Y:S01]  /*21660*/  PLOP3.LUT P6, PT, P6, PT, PT, 0x8, 0x0 ;  /* 0x000000000000781c */ /* 0x000fe200037ce170 */
[----:B------:R-:W-:-:S12]  /*21670*/  IMAD.MOV.U32 R15, RZ, RZ, -0x1 ;  /* 0xffffffffff0f7424 */ /* 0x000fd800078e00ff */
[----:B01-3--:R-:W-:Y:S05]  /*21680*/  WARPSYNC.COLLECTIVE R15, `(.L_x_9762) ;  /* 0x000000000f087348 */ /* 0x00bfea0003c00000 */
[----:B------:R-:W-:Y:S01]  /*21690*/  VOTE.ANY R14, PT, P6 ;  /* 0x00000000000e7806 */ /* 0x000fe200030e0100 */
[----:B01-3--:R-:W-:Y:S06]  /*216a0*/  ENDCOLLECTIVE ;  /* 0x000000000000791b */ /* 0x00bfec0003800000 */
.L_x_9762:
[----:B------:R-:W-:Y:S05]  /*216b0*/  BSYNC B0 ;  /* 0x0000000000007941 */ /* 0x000fea0003800000 */
.L_x_9761:
        /* <DEDUP_REMOVED lines=9> */
.L_x_9763:
[----:B------:R-:W-:Y:S01]  /*21750*/  IMAD.MOV.U32 R17, RZ, RZ, R14 ;  /* 0x000000ffff117224 */ /* 0x000fe200078e000e */
[----:B------:R-:W-:Y:S06]  /*21760*/  BRA `(.L_x_9764) ;  /* 0xffffffdc00407947 */ /* 0x000fec000383ffff */
.L_x_9669:
[----:B------:R-:W-:Y:S01]  /*21770*/  BSSY B0, `(.L_x_9765) ;  /* 0x0000007000007945 */ /* 0x000fe20003800000 */
[----:B------:R-:W-:Y:S02]  /*21780*/  IMAD.MOV.U32 R13, RZ, RZ, R3 ;  /* 0x000000ffff0d7224 */ /* 0x000fe400078e0003 */
[----:B------:R-:W-:Y:S02]  /*21790*/  IMAD.MOV.U32 R11, RZ, RZ, 0x1f ;  /* 0x0000001fff0b7424 */ /* 0x000fe400078e00ff */
[----:B------:R-:W-:-:S07]  /*217a0*/  IMAD.MOV.U32 R15, RZ, RZ, -0x1 ;  /* 0xffffffffff0f7424 */ /* 0x000fce00078e00ff */
[----:B01234-:R-:W-:Y:S05]  /*217b0*/  WARPSYNC.COLLECTIVE R15, `(.L_x_9766) ;  /* 0x000000000f087348 */ /* 0x01ffea0003c00000 */
[----:B------:R0:W0:Y:S02]  /*217c0*/  SHFL.IDX P6, R14, R13, R12, R11 ;  /* 0x0000000c0d0e7389 */ /* 0x00002400000c000b */
[----:B01234-:R-:W-:Y:S01]  /*217d0*/  ENDCOLLECTIVE ;  /* 0x000000000000791b */ /* 0x01ffe20003800000 */
.L_x_9766:
[----:B------:R-:W-:Y:S05]  /*217e0*/  BSYNC B0 ;  /* 0x0000000000007941 */ /* 0x000fea0003800000 */
.L_x_9765:
[----:B------:R-:W-:Y:S05]  /*217f0*/  BRA `(.L_x_9668) ;  /* 0xffffffdc00387947 */ /* 0x000fea000383ffff */
.L_x_9673:
[----:B0-----:R0:W1:Y:S02]  /*21800*/  SYNCS.PHASECHK.TRANS64.TRYWAIT P0, [R9+URZ+0x2d820], R0 ;  /* 0x02d82000090075a7 */ /* 0x001064000800017f */
[----:B-1----:R-:W-:Y:S05]  /*21810*/  @!P0 NANOSLEEP.SYNCS 0x989680 ;  /* 0x009896800000895d */ /* 0x002fea0003900000 */
[----:B------:R-:W1:Y:S02]  /*21820*/  @!P0 SYNCS.PHASECHK.TRANS64 P0, [R9+URZ+0x2d820], R0 ;  /* 0x02d82000090085a7 */ /* 0x000e64000800007f */
[----:B-1----:R-:W-:Y:S05]  /*21830*/  @!P0 BRA `(.L_x_9673) ;  /* 0xfffffffc00f08947 */ /* 0x002fea000383ffff */
[----:B------:R-:W-:Y:S05]  /*21840*/  BRA `(.L_x_9767) ;  /* 0xffffffe000a47947 */ /* 0x000fea000383ffff */
.L_x_9674:
        /* <DEDUP_REMOVED lines=11> */
.L_x_9769:
[----:B------:R-:W-:Y:S05]  /*21900*/  BSYNC B0 ;  /* 0x0000000000007941 */ /* 0x000fea0003800000 */
.L_x_9768:
[----:B------:R-:W-:Y:S05]  /*21910*/  BRA `(.L_x_9770) ;  /* 0xffffffe0008c7947 */ /* 0x000fea000383ffff */
.L_x_9675:
[----:B------:R-:W-:Y:S01]  /*21920*/  BSSY B0, `(.L_x_9771) ;  /* 0x0000006000007945 */ /* 0x000fe20003800000 */
[----:B------:R-:W-:-:S07]  /*21930*/  IMAD.MOV.U32 R15, RZ, RZ, -0x1 ;  /* 0xffffffffff0f7424 */ /* 0x000fce00078e00ff */
[----:B0-----:R-:W-:Y:S05]  /*21940*/  WARPSYNC.COLLECTIVE R15, `(.L_x_9772) ;  /* 0x000000000f0c7348 */ /* 0x001fea0003c00000 */
[----:B------:R-:W-:Y:S02]  /*21950*/  ELECT P6, UR62, PT ;  /* 0x00000000003e782f */ /* 0x000fe400038c0000 */
[----:B------:R-:W-:Y:S01]  /*21960*/  MOV R14, UR62 ;  /* 0x0000003e000e7c02 */ /* 0x000fe20008000f00 */
[----:B0-----:R-:W-:Y:S10]  /*21970*/  ENDCOLLECTIVE ;  /* 0x000000000000791b */ /* 0x001ff40003800000 */
.L_x_9772:
[----:B------:R-:W-:Y:S05]  /*21980*/  BSYNC B0 ;  /* 0x0000000000007941 */ /* 0x000fea0003800000 */
.L_x_9771:
[----:B------:R-:W-:Y:S05]  /*21990*/  BRA `(.L_x_9773) ;  /* 0xffffffe000807947 */ /* 0x000fea000383ffff */
.L_x_9677:
[----:B0-----:R0:W1:Y:S02]  /*219a0*/  SYNCS.PHASECHK.TRANS64.TRYWAIT P0, [R7+URZ], R2 ;  /* 0x00000002070075a7 */ /* 0x001064000800017f */
[----:B-1----:R-:W-:Y:S05]  /*219b0*/  @!P0 NANOSLEEP.SYNCS 0x989680 ;  /* 0x009896800000895d */ /* 0x002fea0003900000 */
[----:B------:R-:W1:Y:S02]  /*219c0*/  @!P0 SYNCS.PHASECHK.TRANS64 P0, [R7+URZ], R2 ;  /* 0x00000002070085a7 */ /* 0x000e64000800007f */
[----:B-1----:R-:W-:Y:S05]  /*219d0*/  @!P0 BRA `(.L_x_9677) ;  /* 0xfffffffc00f08947 */ /* 0x002fea000383ffff */
[----:B------:R-:W-:Y:S05]  /*219e0*/  BRA `(.L_x_9774) ;  /* 0xffffffe000b47947 */ /* 0x000fea000383ffff */
.L_x_9678:
[----:B-1----:R1:W2:Y:S02]  /*219f0*/  SYNCS.PHASECHK.TRANS64.TRYWAIT P0, [R3+URZ], R0 ;  /* 0x00000000030075a7 */ /* 0x0022a4000800017f */
[----:B--2---:R-:W-:Y:S05]  /*21a00*/  @!P0 NANOSLEEP.SYNCS 0x989680 ;  /* 0x009896800000895d */ /* 0x004fea0003900000 */
[----:B------:R-:W2:Y:S02]  /*21a10*/  @!P0 SYNCS.PHASECHK.TRANS64 P0, [R3+URZ], R0 ;  /* 0x00000000030085a7 */ /* 0x000ea4000800007f */
[----:B--2---:R-:W-:Y:S05]  /*21a20*/  @!P0 BRA `(.L_x_9678) ;  /* 0xfffffffc00f08947 */ /* 0x004fea000383ffff */
[----:B------:R-:W-:Y:S05]  /*21a30*/  BRA `(.L_x_9775) ;  /* 0xffffffe000a87947 */ /* 0x000fea000383ffff */
.L_x_9680:
[----:B-1----:R1:W2:Y:S02]  /*21a40*/  SYNCS.PHASECHK.TRANS64.TRYWAIT P0, [R5+URZ], R2 ;  /* 0x00000002050075a7 */ /* 0x0022a4000800017f */
[----:B--2---:R-:W-:Y:S05]  /*21a50*/  @!P0 NANOSLEEP.SYNCS 0x989680 ;  /* 0x009896800000895d */ /* 0x004fea0003900000 */
[----:B------:R-:W2:Y:S02]  /*21a60*/  @!P0 SYNCS.PHASECHK.TRANS64 P0, [R5+URZ], R2 ;  /* 0x00000002050085a7 */ /* 0x000ea4000800007f */
[----:B--2---:R-:W-:Y:S05]  /*21a70*/  @!P0 BRA `(.L_x_9680) ;  /* 0xfffffffc00f08947 */ /* 0x004fea000383ffff */
[----:B------:R-:W-:Y:S05]  /*21a80*/  BRA `(.L_x_9776) ;  /* 0xffffffe000ac7947 */ /* 0x000fea000383ffff */
.L_x_9777:
        /* <DEDUP_REMOVED lines=15> */
.L_x_12784:


//--------------------- .text._ZN7cutlass13device_kernelIN5flash11enable_sm90INS1_16FlashAttnFwdSm90INS1_25CollectiveMainloopFwdSm90ILi2EN4cute5tupleIJNS5_1CILi1EEES8_S8_EEENS6_IJNS7_ILi192EEENS7_ILi144EEENS7_ILi96EEEEEELi96ENS_6half_tEfNS_4arch4Sm90ELb1ELb0ELb0ELb0ELb0ELb0ELb0ELb0ELb1ELb0ELb0ELb0EEENS1_21CollectiveEpilogueFwdINS6_IJSA_SC_SB_EEES9_SE_SG_Li384ELb0ELb0ELb0ELb0EEENS1_30DynamicPersistentTileSchedulerILi384ELi32ELb0ELb0ELb1EEEEEEEEEvNT_6ParamsE --------------------------
	.section	.text._ZN7cutlass13device_kernelIN5flash11enable_sm90INS1_16FlashAttnFwdSm90INS1_25CollectiveMainloopFwdSm90ILi2EN4cute5tupleIJNS5_1CILi1EEES8_S8_EEENS6_IJNS7_ILi192EEENS7_ILi144EEENS7_ILi96EEEEEELi96ENS_6half_tEfNS_4arch4Sm90ELb1ELb0ELb0ELb0ELb0ELb0ELb0ELb0ELb1ELb0ELb0ELb0EEENS1_21CollectiveEpilogueFwdINS6_IJSA_SC_SB_EEES9_SE_SG_Li384ELb0ELb0ELb0ELb0EEENS1_30DynamicPersistentTileSchedulerILi384ELi32ELb0ELb0ELb1EEEEEEEEEvNT_6ParamsE,"ax",@progbits
	.align	128
.text._ZN7cutlass13device_kernelIN5flash11enable_sm90INS1_16FlashAttnFwdSm90INS1_25CollectiveMainloopFwdSm90ILi2EN4cute5tupleIJNS5_1CILi1EEES8_S8_EEENS6_IJNS7_ILi192EEENS7_ILi144EEENS7_ILi96EEEEEELi96ENS_6half_tEfNS_4arch4Sm90ELb1ELb0ELb0ELb0ELb0ELb0ELb0ELb0ELb1ELb0ELb0ELb0EEENS1_21CollectiveEpilogueFwdINS6_IJSA_SC_SB_EEES9_SE_SG_Li384ELb0ELb0ELb0ELb0EEENS1_30DynamicPersistentTileSchedulerILi384ELi32ELb0ELb0ELb1EEEEEEEEEvNT_6ParamsE:
        .type           _ZN7cutlass13device_kernelIN5flash11enable_sm90INS1_16FlashAttnFwdSm90INS1_25CollectiveMainloopFwdSm90ILi2EN4cute5tupleIJNS5_1CILi1EEES8_S8_EEENS6_IJNS7_ILi192EEENS7_ILi144EEENS7_ILi96EEEEEELi96ENS_6half_tEfNS_4arch4Sm90ELb1ELb0ELb0ELb0ELb0ELb0ELb0ELb0ELb1ELb0ELb0ELb0EEENS1_21CollectiveEpilogueFwdINS6_IJSA_SC_SB_EEES9_SE_SG_Li384ELb0ELb0ELb0ELb0EEENS1_30DynamicPersistentTileSchedulerILi384ELi32ELb0ELb0ELb1EEEEEEEEEvNT_6ParamsE,@function
        .size           _ZN7cutlass13device_kernelIN5flash11enable_sm90INS1_16FlashAttnFwdSm90INS1_25CollectiveMainloopFwdSm90ILi2EN4cute5tupleIJNS5_1CILi1EEES8_S8_EEENS6_IJNS7_ILi192EEENS7_ILi144EEENS7_ILi96EEEEEELi96ENS_6half_tEfNS_4arch4Sm90ELb1ELb0ELb0ELb0ELb0ELb0ELb0ELb0ELb1ELb0ELb0ELb0EEENS1_21CollectiveEpilogueFwdINS6_IJSA_SC_SB_EEES9_SE_SG_Li384ELb0ELb0ELb0ELb0EEENS1_30DynamicPersistentTileSchedulerILi384ELi32ELb0ELb0ELb1EEEEEEEEEvNT_6ParamsE,(.L_x_12785 - _ZN7cutlass13device_kernelIN5flash11enable_sm90INS1_16FlashAttnFwdSm90INS1_25CollectiveMainloopFwdSm90ILi2EN4cute5tupleIJNS5_1CILi1EEES8_S8_EEENS6_IJNS7_ILi192EEENS7_ILi144EEENS7_ILi96EEEEEELi96ENS_6half_tEfNS_4arch4Sm90ELb1ELb0ELb0ELb0ELb0ELb0ELb0ELb0ELb1ELb0ELb0ELb0EEENS1_21CollectiveEpilogueFwdINS6_IJSA_SC_SB_EEES9_SE_SG_Li384ELb0ELb0ELb0ELb0EEENS1_30DynamicPersistentTileSchedulerILi384ELi32ELb0ELb0ELb1EEEEEEEEEvNT_6ParamsE)
        .other          _ZN7cutlass13device_kernelIN5flash11enable_sm90INS1_16FlashAttnFwdSm90INS1_25CollectiveMainloopFwdSm90ILi2EN4cute5tupleIJNS5_1CILi1EEES8_S8_EEENS6_IJNS7_ILi192EEENS7_ILi144EEENS7_ILi96EEEEEELi96ENS_6half_tEfNS_4arch4Sm90ELb1ELb0ELb0ELb0ELb0ELb0ELb0ELb0ELb1ELb0ELb0ELb0EEENS1_21CollectiveEpilogueFwdINS6_IJSA_SC_SB_EEES9_SE_SG_Li384ELb0ELb0ELb0ELb0EEENS1_30DynamicPersistentTileSchedulerILi384ELi32ELb0ELb0ELb1EEEEEEEEEvNT_6ParamsE,@"STO_CUDA_ENTRY STV_DEFAULT"
_ZN7cutlass13device_kernelIN5flash11enable_sm90INS1_16FlashAttnFwdSm90INS1_25CollectiveMainloopFwdSm90ILi2EN4cute5tupleIJNS5_1CILi1EEES8_S8_EEENS6_IJNS7_ILi192EEENS7_ILi144EEENS7_ILi96EEEEEELi96ENS_6half_tEfNS_4arch4Sm90ELb1ELb0ELb0ELb0ELb0ELb0ELb0ELb0ELb1ELb0ELb0ELb0EEENS1_21CollectiveEpilogueFwdINS6_IJSA_SC_SB_EEES9_SE_SG_Li384ELb0ELb0ELb0ELb0EEENS1_30DynamicPersistentTileSchedulerILi384ELi32ELb0ELb0ELb1EEEEEEEEEvNT_6ParamsE:
[----:B------:R-:W1:Y:S01]  /*0000*/  LDC R1, c[0x0][0x28] ;  /* 0x00000a00ff017b82 */ /* 0x000e620000000800 */
[----:B------:R-:W2:Y:S01]  /*0010*/  S2R R2, SR_TID.X ;  /* 0x0000000000027919 */ /* 0x000ea20000002100 */
[----:B------:R-:W-:Y:S01]  /*0020*/  ELECT P0, URZ, PT ;  /* 0x00000000003f782f */ /* 0x000fe20003800000 */
[----:B------:R-:W-:Y:S01]  /*0030*/  BSSY B0, `(.L_x_9778) ;  /* 0x0000013000007945 */ /* 0x000fe20003800000 */
[----:B--2---:R-:W-:-:S05]  /*0040*/  SHF.R.U32.HI R0, RZ, 0x5, R2 ;  /* 0x00000005ff007819 */ /* 0x004fca0000011602 */
        /* <DEDUP_REMOVED lines=17> */
.L_x_9779:
[----:B------:R-:W-:Y:S05]  /*0160*/  BSYNC B0 ;  /* 0x0000000000007941 */ /* 0x000fea0003800000 */
.L_x_9778:
        /* <DEDUP_REMOVED lines=36> */
.L_x_9780:
        /* <DEDUP_REMOVED lines=22> */
.L_x_9781:
        /* <DEDUP_REMOVED lines=18> */
.L_x_9782:
        /* <DEDUP_REMOVED lines=22> */
.L_x_9783:
        /* <DEDUP_REMOVED lines=22> */
.L_x_9784:
[----:B---3--:R-:W-:Y:S01]  /*08f0*/  ISETP.NE.AND P0, PT, R3, RZ, PT ;  /* 0x000000ff0300720c */ /* 0x008fe20003f05270 */
[----:B------:R-:W-:Y:S01]  /*0900*/  IMAD.MOV.U32 R17, RZ, RZ, 0x1 ;  /* 0x00000001ff117424 */ /* 0x000fe200078e00ff */
[----:B------:R-:W-:Y:S01]  /*0910*/  NOP ;  /* 0x0000000000007918 */ /* 0x000fe20000000000 */
[----:B------:R-:W-:-:S03]  /*0920*/  LOP3.LUT R18, R2, 0x7f, RZ, 0xc0, !PT ;  /* 0x0000007f02127812 */ /* 0x000fc600078ec0ff */
[----:B------:R-:W-:Y:S01]  /*0930*/  SEL R17, R17, 0x2, !P0 ;  /* 0x0000000211117807 */ /* 0x000fe20004000000 */
[----:B-12-4-:R-:W-:Y:S06]  /*0940*/  BAR.SYNC.DEFER_BLOCKING 0x0 ;  /* 0x0000000000007b1d */ /* 0x016fec0000010000 */
[----:B------:R-:W-:Y:S05]  /*0950*/  @!P0 BRA `(.L_x_9785) ;  /* 0x000000dc00508947 */ /* 0x000fea0003800000 */
.L_x_9786:
        /* <DEDUP_REMOVED lines=16> */
[----:B------:R-:W-:Y:S01]  /*0a60*/  LOP3.LUT R144, R17, 0x1, RZ, 0xfc, !PT ;  /* 0x0000000111907812 */ /* 0x000fe200078efcff */
[----:B------:R-:W-:Y:S01]  /*0a70*/  IMAD.MOV.U32 R18, RZ, RZ, RZ ;  /* 0x000000ffff127224 */ /* 0x000fe200078e00ff */
[----:B------:R-:W-:Y:S01]  /*0a80*/  SHF.R.S32.HI R3, RZ, 0x1f, R0 ;  /* 0x0000001fff037819 */ /* 0x000fe20000011400 */
[----:B------:R-:W-:-:S03]  /*0a90*/  UMOV UR46, URZ ;  /* 0x0000003f002e7c82 */ /* 0x000fc60008000000 */
[CC--:B------:R-:W-:Y:S01]  /*0aa0*/  LEA.HI R6, R3.reuse, R0.reuse, RZ, 0x4 ;  /* 0x0000000003067211 */ /* 0x0c0fe200078f20ff */
[----:B------:R-:W2:Y:S01]  /*0ab0*/  S2UR UR6, SR_SWINHI ;  /* 0x00000000000679c3 */ /* 0x000ea20000002f00 */
[CC--:B------:R-:W-:Y:S02]  /*0ac0*/  LEA.HI R4, R3.reuse, R0.reuse, RZ, 0x7 ;  /* 0x0000000003047211 */ /* 0x0c0fe400078f38ff */
[----:B------:R-:W-:Y:S02]  /*0ad0*/  LEA.HI R8, R3, R0, RZ, 0x5 ;  /* 0x0000000003087211 */ /* 0x000fe400078f28ff */
[----:B------:R-:W-:Y:S02]  /*0ae0*/  SHF.R.S32.HI R7, RZ, 0x4, R6 ;  /* 0x00000004ff077819 */ /* 0x000fe40000011406 */
[----:B------:R-:W-:Y:S02]  /*0af0*/  LOP3.LUT R3, R6, 0xfffffff0, RZ, 0xc0, !PT ;  /* 0xfffffff006037812 */ /* 0x000fe400078ec0ff */
[----:B------:R-:W-:-:S02]  /*0b00*/  SHF.R.S32.HI R5, RZ, 0x7, R4 ;  /* 0x00000007ff057819 */ /* 0x000fc40000011404 */
[----:B------:R-:W-:Y:S01]  /*0b10*/  LOP3.LUT R9, R4, 0xffffff80, RZ, 0xc0, !PT ;  /* 0xffffff8004097812 */ /* 0x000fe200078ec0ff */
[----:B------:R-:W-:Y:S01]  /*0b20*/  IMAD.IADD R3, R0, 0x1, -R3 ;  /* 0x0000000100037824 */ /* 0x000fe200078e0a03 */
[----:B------:R-:W-:Y:S01]  /*0b30*/  LEA.HI R4, R6, R7, RZ, 0x1 ;  /* 0x0000000706047211 */ /* 0x000fe200078f08ff */
[----:B------:R-:W-:Y:S01]  /*0b40*/  IMAD.HI R10, R5, 0x55555556, RZ ;  /* 0x55555556050a7827 */ /* 0x000fe200078e02ff */
[----:B------:R-:W-:Y:S01]  /*0b50*/  SHF.R.S32.HI R8, RZ, 0x5, R8 ;  /* 0x00000005ff087819 */ /* 0x000fe20000011408 */
[----:B-1----:R-:W-:Y:S01]  /*0b60*/  ULEA UR47, UR4, UR47, 0x18 ;  /* 0x0000002f042f7291 */ /* 0x002fe2000f8ec03f */
[----:B------:R-:W-:Y:S01]  /*0b70*/  LOP3.LUT R4, R4, 0x1ffffffe, RZ, 0xc0, !PT ;  /* 0x1ffffffe04047812 */ /* 0x000fe200078ec0ff */
[----:B------:R-:W-:Y:S01]  /*0b80*/  IMAD.IADD R9, R0, 0x1, -R9 ;  /* 0x0000000100097824 */ /* 0x000fe200078e0a09 */
[--C-:B------:R-:W-:Y:S01]  /*0b90*/  SHF.R.S32.HI R0, RZ, 0x1f, R3.reuse ;  /* 0x0000001fff007819 */ /* 0x100fe20000011403 */
[----:B------:R-:W-:Y:S01]  /*0ba0*/  IMAD R14, R8, 0x10, R3 ;  /* 0x00000010080e7824 */ /* 0x000fe200078e0203 */
[----:B------:R-:W-:Y:S01]  /*0bb0*/  LEA.HI R10, R10, R10, RZ, 0x1 ;  /* 0x0000000a0a0a7211 */ /* 0x000fe200078f08ff */
[----:B------:R-:W-:Y:S01]  /*0bc0*/  IMAD.IADD R7, R7, 0x1, -R4 ;  /* 0x0000000107077824 */ /* 0x000fe200078e0a04 */
[CC--:B------:R-:W-:Y:S01]  /*0bd0*/  LEA.HI R4, R0.reuse, R3.reuse, RZ, 0x2 ;  /* 0x0000000300047211 */ /* 0x0c0fe200078f10ff */
[----:B------:R-:W-:Y:S01]  /*0be0*/  UMOV UR4, UR47 ;  /* 0x0000002f00047c82 */ /* 0x000fe20008000000 */
[----:B--2---:R-:W-:Y:S01]  /*0bf0*/  UMOV UR5, UR6 ;  /* 0x0000000600057c82 */ /* 0x004fe20008000000 */
[----:B------:R-:W-:Y:S01]  /*0c00*/  LEA.HI R0, R0, R3, RZ, 0x3 ;  /* 0x0000000300007211 */ /* 0x000fe200078f18ff */
[----:B------:R-:W-:Y:S01]  /*0c10*/  IMAD R10, R10, -0x3, R5 ;  /* 0xfffffffd0a0a7824 */ /* 0x000fe200078e0205 */
[----:B------:R-:W-:Y:S01]  /*0c20*/  SHF.R.S32.HI R6, RZ, 0x1f, R9 ;  /* 0x0000001fff067819 */ /* 0x000fe20000011409 */
[----:B------:R-:W-:-:S02]  /*0c30*/  IMAD.SHL.U32 R7, R7, 0x8, RZ ;  /* 0x0000000807077824 */ /* 0x000fc400078e00ff */
[----:B------:R-:W-:Y:S01]  /*0c40*/  IMAD.SHL.U32 R5, R0, 0x10, RZ ;  /* 0x0000001000057824 */ /* 0x000fe200078e00ff */
[----:B------:R-:W-:Y:S01]  /*0c50*/  LOP3.LUT R0, R4, 0x7fffffc, RZ, 0xc0, !PT ;  /* 0x07fffffc04007812 */ /* 0x000fe200078ec0ff */
[----:B------:R-:W-:Y:S01]  /*0c60*/  IMAD.U32 R150, RZ, RZ, UR4 ;  /* 0x00000004ff967e24 */ /* 0x000fe2000f8e00ff */
[----:B------:R-:W-:Y:S01]  /*0c70*/  SHF.R.S32.HI R4, RZ, 0x2, R4 ;  /* 0x00000002ff047819 */ /* 0x000fe20000011404 */
[----:B------:R-:W-:Y:S01]  /*0c80*/  IMAD.U32 R151, RZ, RZ, UR5 ;  /* 0x00000005ff977e24 */ /* 0x000fe2000f8e00ff */
[-C--:B------:R-:W-:Y:S01]  /*0c90*/  LEA.HI R11, R6, R9.reuse, RZ, 0x2 ;  /* 0x00000009060b7211 */ /* 0x080fe200078f10ff */
[----:B------:R-:W-:Y:S01]  /*0ca0*/  IMAD.IADD R0, R3, 0x1, -R0 ;  /* 0x0000000103007824 */ /* 0x000fe200078e0a00 */
[----:B------:R-:W-:Y:S01]  /*0cb0*/  LOP3.LUT R5, R5, 0x7fffff80, RZ, 0xc0, !PT ;  /* 0x7fffff8005057812 */ /* 0x000fe200078ec0ff */
[----:B------:R-:W-:Y:S01]  /*0cc0*/  IMAD.SHL.U32 R4, R4, 0x40, RZ ;  /* 0x0000004004047824 */ /* 0x000fe200078e00ff */
[----:B------:R-:W-:Y:S01]  /*0cd0*/  SHF.R.S32.HI R12, RZ, 0x2, R11 ;  /* 0x00000002ff0c7819 */ /* 0x000fe2000001140b */
[----:B------:R-:W-:Y:S01]  /*0ce0*/  IMAD.U32 R3, R14, 0x20, R7 ;  /* 0x000000200e037824 */ /* 0x000fe200078e0007 */
[----:B------:R-:W-:Y:S01]  /*0cf0*/  SHF.R.S32.HI R13, RZ, 0x1f, R11 ;  /* 0x0000001fff0d7819 */ /* 0x000fe2000001140b */
[----:B------:R-:W-:Y:S01]  /*0d00*/  IMAD R5, R8, 0x100, R5 ;  /* 0x0000010008057824 */ /* 0x000fe200078e0205 */
[----:B------:R-:W-:Y:S01]  /*0d10*/  LOP3.LUT R4, R4, 0x40, RZ, 0xc0, !PT ;  /* 0x0000004004047812 */ /* 0x000fe200078ec0ff */
[----:B------:R-:W-:Y:S01]  /*0d20*/  UMOV UR5, URZ ;  /* 0x0000003f00057c82 */ /* 0x000fe20008000000 */
[----:B------:R-:W-:Y:S01]  /*0d30*/  LEA.HI R13, R13, R12, RZ, 0x3 ;  /* 0x0000000c0d0d7211 */ /* 0x000fe200078f18ff */
[----:B------:R-:W-:Y:S01]  /*0d40*/  IMAD R5, R0, 0x10, R5 ;  /* 0x0000001000057824 */ /* 0x000fe200078e0205 */
[----:B------:R-:W-:Y:S01]  /*0d50*/  LOP3.LUT R7, R4, 0x8, R7, 0xf8, !PT ;  /* 0x0000000804077812 */ /* 0x000fe200078ef807 */
[----:B------:R-:W-:Y:S01]  /*0d60*/  IMAD.WIDE R150, R3, 0x2, R150 ;  /* 0x0000000203967825 */ /* 0x000fe200078e0296 */
[----:B------:R-:W-:Y:S01]  /*0d70*/  SHF.R.U32.HI R4, RZ, 0x3, R4 ;  /* 0x00000003ff047819 */ /* 0x000fe20000011604 */
[----:B------:R-:W-:Y:S01]  /*0d80*/  UMOV UR4, UR7 ;  /* 0x0000000700047c82 */ /* 0x000fe20008000000 */
[----:B------:R-:W-:Y:S01]  /*0d90*/  LOP3.LUT R13, R13, 0xfffffff8, RZ, 0xc0, !PT ;  /* 0xfffffff80d0d7812 */ /* 0x000fe200078ec0ff */
[----:B------:R-:W-:Y:S01]  /*0da0*/  IMAD.U32 R148, RZ, RZ, UR5 ;  /* 0x00000005ff947e24 */ /* 0x000fe2000f8e00ff */
[----:B------:R-:W-:-:S02]  /*0db0*/  LEA.HI R6, R6, R9, RZ, 0x5 ;  /* 0x0000000906067211 */ /* 0x000fc400078f28ff */
[----:B------:R-:W-:Y:S01]  /*0dc0*/  LOP3.LUT R4, R7, R4, RZ, 0x3c, !PT ;  /* 0x0000000407047212 */ /* 0x000fe200078e3cff */
[----:B------:R-:W-:Y:S01]  /*0dd0*/  IMAD.IADD R13, R12, 0x1, -R13 ;  /* 0x000000010c0d7824 */ /* 0x000fe200078e0a0d */
[----:B------:R-:W-:Y:S02]  /*0de0*/  SHF.R.S32.HI R6, RZ, 0x5, R6 ;  /* 0x00000005ff067819 */ /* 0x000fe40000011406 */
[----:B------:R-:W-:Y:S01]  /*0df0*/  LOP3.LUT R8, R11, 0x7ffffffc, RZ, 0xc0, !PT ;  /* 0x7ffffffc0b087812 */ /* 0x000fe200078ec0ff */
[----:B------:R-:W-:Y:S02]  /*0e00*/  IMAD.IADD R4, R4, 0x1, R5 ;  /* 0x0000000104047824 */ /* 0x000fe400078e0205 */
[----:B------:R-:W-:Y:S02]  /*0e10*/  IMAD R13, R6, 0x10, R13 ;  /* 0x00000010060d7824 */ /* 0x000fe400078e020d */
[----:B------:R-:W-:Y:S01]  /*0e20*/  IMAD.IADD R19, R9, 0x1, -R8 ;  /* 0x0000000109137824 */ /* 0x000fe200078e0a08 */
[----:B------:R-:W-:Y:S01]  /*0e30*/  LEA R22, R4, UR47, 0x1 ;  /* 0x0000002f04167c11 */ /* 0x000fe2000f8e08ff */
[----:B------:R-:W-:-:S07]  /*0e40*/  IMAD R23, R10, 0x40, R13 ;  /* 0x000000400a177824 */ /* 0x000fce00078e020d */
.L_x_9829:
        /* <DEDUP_REMOVED lines=11> */
[----:B--2---:R-:W-:Y:S05]  /*0f00*/  @!P0 BRA `(.L_x_9787) ;  /* 0x0000000000248947 */ /* 0x004fea0003800000 */
        /* <DEDUP_REMOVED lines=9> */
.L_x_9787:
        /* <DEDUP_REMOVED lines=8> */
.L_x_9788:
[----:B------:R-:W-:Y:S01]  /*1020*/  R2UR UR5, R147 ;  /* 0x00000000930572ca */ /* 0x000fe200000e0000 */
[----:B------:R-:W1:Y:S01]  /*1030*/  LDC R4, c[0x0][0x288] ;  /* 0x0000a200ff047b82 */ /* 0x000e620000000800 */
[----:B------:R-:W-:Y:S01]  /*1040*/  ULDC UR6, c[0x0][0xdac] ;  /* 0x00036b0000067ab9 */ /* 0x000fe20000000800 */
[----:B------:R-:W-:Y:S01]  /*1050*/  ULDC.64 UR10, c[0x0][0x3f8] ;  /* 0x0000fe00000a7ab9 */ /* 0x000fe20000000a00 */
[----:B------:R-:W-:Y:S01]  /*1060*/  ULDC UR43, c[0x0][0xdb8] ;  /* 0x00036e00002b7ab9 */ /* 0x000fe20000000800 */
[----:B------:R-:W-:Y:S01]  /*1070*/  UISETP.NE.U32.AND UP0, UPT, UR10, URZ, UPT ;  /* 0x0000003f0a00728c */ /* 0x000fe2000bf05070 */
[----:B------:R-:W-:Y:S01]  /*1080*/  PLOP3.LUT P0, PT, PT, PT, PT, 0x80, 0x0 ;  /* 0x000000000000781c */ /* 0x000fe20003f0f070 */
[----:B------:R-:W-:Y:S01]  /*1090*/  UIADD3 UR4, UR7, -UR4, URZ ;  /* 0x8000000407047290 */ /* 0x000fe2000fffe03f */
[----:B------:R-:W-:Y:S01]  /*10a0*/  CS2R R12, SRZ ;  /* 0x00000000000c7805 */ /* 0x000fe2000001ff00 */
[----:B------:R-:W2:Y:S01]  /*10b0*/  LDC R65, c[0x0][0x2e0] ;  /* 0x0000b800ff417b82 */ /* 0x000ea20000000800 */
[----:B------:R-:W-:Y:S01]  /*10c0*/  UISETP.NE.AND.EX UP0, UPT, UR11, URZ, UPT, UP0 ;  /* 0x0000003f0b00728c */ /* 0x000fe2000bf05300 */
[----:B------:R-:W-:Y:S01]  /*10d0*/  IMAD.MOV.U32 R71, RZ, RZ, RZ ;  /* 0x000000ffff477224 */ /* 0x000fe200078e00ff */
[----:B------:R-:W-:Y:S01]  /*10e0*/  CS2R R38, SRZ ;  /* 0x0000000000267805 */ /* 0x000fe2000001ff00 */
[----:B------:R-:W-:Y:S01]  /*10f0*/  ULOP3.LUT UR5, URZ, UR5, URZ, 0x33, !UPT ;  /* 0x000000053f057292 */ /* 0x000fe2000f8e333f */
[----:B------:R-:W-:-:S02]  /*1100*/  CS2R R42, SRZ ;  /* 0x00000000002a7805 */ /* 0x000fc4000001ff00 */
[----:B------:R-:W-:Y:S02]  /*1110*/  CS2R R28, SRZ ;  /* 0x00000000001c7805 */ /* 0x000fe4000001ff00 */
[----:B------:R-:W-:Y:S01]  /*1120*/  CS2R R14, SRZ ;  /* 0x00000000000e7805 */ /* 0x000fe2000001ff00 */
[----:B------:R-:W-:Y:S01]  /*1130*/  UIADD3 UR5, UR5, UR6, URZ ;  /* 0x0000000605057290 */ /* 0x000fe2000fffe03f */
[----:B------:R-:W-:Y:S02]  /*1140*/  CS2R R44, SRZ ;  /* 0x00000000002c7805 */ /* 0x000fe4000001ff00 */
[----:B------:R-:W-:Y:S01]  /*1150*/  CS2R R46, SRZ ;  /* 0x00000000002e7805 */ /* 0x000fe2000001ff00 */
[----:B------:R-:W-:Y:S01]  /*1160*/  ULDC UR6, c[0x0][0x404] ;  /* 0x0001010000067ab9 */ /* 0x000fe20000000800 */
[----:B------:R-:W-:Y:S01]  /*1170*/  UIMAD UR42, UR5, 0xc0, URZ ;  /* 0x000000c0052a78a4 */ /* 0x000fe2000f8e023f */
[----:B------:R-:W-:Y:S01]  /*1180*/  CS2R R32, SRZ ;  /* 0x0000000000207805 */ /* 0x000fe2000001ff00 */
[----:B------:R-:W-:Y:S01]  /*1190*/  USEL UR5, UR6, 0x1, UP0 ;  /* 0x0000000106057887 */ /* 0x000fe20008000000 */
[----:B------:R-:W-:Y:S01]  /*11a0*/  CS2R R20, SRZ ;  /* 0x0000000000147805 */ /* 0x000fe2000001ff00 */
[----:B------:R-:W-:Y:S01]  /*11b0*/  UISETP.NE.AND UP0, UPT, UR43, 0x1, UPT ;  /* 0x000000012b00788c */ /* 0x000fe2000bf05270 */
[----:B------:R-:W-:Y:S01]  /*11c0*/  CS2R R48, SRZ ;  /* 0x0000000000307805 */ /* 0x000fe2000001ff00 */
[----:B------:R-:W-:Y:S01]  /*11d0*/  IMAD.U32 R17, RZ, RZ, UR42 ;  /* 0x0000002aff117e24 */ /* 0x000fe2000f8e00ff */
[----:B------:R-:W-:Y:S01]  /*11e0*/  CS2R R24, SRZ ;  /* 0x0000000000187805 */ /* 0x000fe2000001ff00 */
[----:B------:R-:W-:Y:S01]  /*11f0*/  IMAD.MOV.U32 R50, RZ, RZ, RZ ;  /* 0x000000ffff327224 */ /* 0x000fe200078e00ff */
[----:B------:R-:W-:-:S02]  /*1200*/  CS2R R52, SRZ ;  /* 0x0000000000347805 */ /* 0x000fc4000001ff00 */
        /* <DEDUP_REMOVED lines=10> */
[----:B------:R-:W-:Y:S01]  /*12b0*/  IMAD.HI R0, R0, 0x38e38e39, RZ ;  /* 0x38e38e3900007827 */ /* 0x000fe200078e02ff */
[----:B------:R-:W-:Y:S01]  /*12c0*/  UIMAD.WIDE.U32 UR4, UR8, UR4, URZ ;  /* 0x00000004080472a5 */ /* 0x000fe2000f8e003f */
[----:B------:R-:W-:Y:S01]  /*12d0*/  CS2R R56, SRZ ;  /* 0x0000000000387805 */ /* 0x000fe2000001ff00 */
[----:B------:R-:W-:Y:S01]  /*12e0*/  UMOV UR44, UR8 ;  /* 0x00000008002c7c82 */ /* 0x000fe20008000000 */
[----:B------:R-:W-:Y:S01]  /*12f0*/  IMAD.HI R4, R4, 0x38e38e39, RZ ;  /* 0x38e38e3904047827 */ /* 0x000fe200078e02ff */
        /* <DEDUP_REMOVED lines=16> */
[----:B------:R-:W-:Y:S01]  /*1400*/  ISETP.GE.AND P1, PT, R64, 0x1, PT ;  /* 0x000000014000780c */ /* 0x000fe20003f26270 */
[----:B------:R-:W-:Y:S02]  /*1410*/  IMAD.MOV.U32 R9, RZ, RZ, RZ ;  /* 0x000000ffff097224 */ /* 0x000fe400078e00ff */
[----:B------:R-:W-:Y:S02]  /*1420*/  IMAD.MOV.U32 R11, RZ, RZ, RZ ;  /* 0x000000ffff0b7224 */ /* 0x000fe400078e00ff */
[----:B------:R-:W-:-:S02]  /*1430*/  IMAD.MOV.U32 R78, RZ, RZ, RZ ;  /* 0x000000ffff4e7224 */ /* 0x000fc400078e00ff */
[----:B------:R-:W-:-:S06]  /*1440*/  IMAD.MOV.U32 R80, RZ, RZ, RZ ;  /* 0x000000ffff507224 */ /* 0x000fcc00078e00ff */
[----:B------:R-:W-:Y:S05]  /*1450*/  @!P1 BRA `(.L_x_9789) ;  /* 0x000000c000949947 */ /* 0x000fea0003800000 */
[----:B------:R-:W-:Y:S01]  /*1460*/  VIADD R0, R2, 0xffffff80 ;  /* 0xffffff8002007836 */ /* 0x000fe20000000000 */
[----:B------:R-:W-:-:S04]  /*1470*/  UIADD3 UR6, UR47, 0x24300, URZ ;  /* 0x000243002f067890 */ /* 0x000fc8000fffe03f */
[----:B------:R-:W-:Y:S01]  /*1480*/  SHF.R.S32.HI R3, RZ, 0x1f, R0 ;  /* 0x0000001fff037819 */ /* 0x000fe20000011400 */
[----:B------:R-:W-:-:S03]  /*1490*/  ULOP3.LUT UP0, URZ, UR6, 0x9f, URZ, 0xc0, !UPT ;  /* 0x0000009f063f7892 */ /* 0x000fc6000f80c03f */
[----:B------:R-:W-:-:S03]  /*14a0*/  LEA.HI R3, R3, R0, RZ, 0x7 ;  /* 0x0000000003037211 */ /* 0x000fc600078f38ff */
[----:B------:R-:W-:Y:S02]  /*14b0*/  PLOP3.LUT P0, PT, PT, PT, UP0, 0x80, 0x0 ;  /* 0x000000000000781c */ /* 0x000fe40003f0f008 */
[----:B------:R-:W-:-:S06]  /*14c0*/  SHF.R.S32.HI R3, RZ, 0x7, R3 ;  /* 0x00000007ff037819 */ /* 0x000fcc0000011403 */
[----:B------:R-:W1:Y:S02]  /*14d0*/  SHFL.IDX PT, R3, R3, RZ, 0x1f ;  /* 0x00001fff03037589 */ /* 0x000e6400000e0000 */
[----:B-1----:R-:W-:-:S13]  /*14e0*/  R2UR UR7, R3 ;  /* 0x00000000030772ca */ /* 0x002fda00000e0000 */
[----:B------:R-:W-:Y:S02]  /*14f0*/  UIMAD.WIDE UR4, UR7, 0x55555556, URZ ;  /* 0x55555556070478a5 */ /* 0x000fe4000f8e023f */
[----:B------:R-:W-:Y:S02]  /*1500*/  IMAD.U32 R146, RZ, RZ, UR7 ;  /* 0x00000007ff927e24 */ /* 0x000fe4000f8e00ff */
        /* <DEDUP_REMOVED lines=8> */
[----:B------:R-:W-:-:S04]  /*1590*/  ULOP3.LUT UR36, UR4, 0x3fff, URZ, 0xc0, !UPT ;  /* 0x00003fff04247892 */ /* 0x000fc8000f8ec03f */
        /* <DEDUP_REMOVED lines=18> */
.L_x_9790:
[----:B------:R-:W-:Y:S02]  /*16c0*/  LEA.HI R0, R18, R18, RZ, 0x1 ;  /* 0x0000001212007211 */ /* 0x000fe400078f08ff */
[----:B------:R-:W-:Y:S02]  /*16d0*/  ISETP.NE.AND P0, PT, R144, 0x3, PT ;  /* 0x000000039000780c */ /* 0x000fe40003f05270 */
[----:B------:R-:W-:-:S05]  /*16e0*/  LOP3.LUT R3, R0, 0xfffffffe, RZ, 0xc0, !PT ;  /* 0xfffffffe00037812 */ /* 0x000fca00078ec0ff */
[----:B------:R-:W-:-:S05]  /*16f0*/  IMAD.IADD R0, R18, 0x1, -R3 ;  /* 0x0000000112007824 */ /* 0x000fca00078e0a03 */
[----:B------:R-:W-:-:S04]  /*1700*/  SHF.L.U32 R0, R0, 0x1f, RZ ;  /* 0x0000001f00007819 */ /* 0x000fc800000006ff */
[----:B------:R-:W1:Y:S02]  /*1710*/  SYNCS.PHASECHK.TRANS64.TRYWAIT P1, [UR47+0x31c00], R0 ;  /* 0x031c0000ff0075a7 */ /* 0x000e64000802016f */
[----:B-1----:R-:W-:Y:S05]  /*1720*/  @!P1 BRA `(.L_x_9791) ;  /* 0x000000fc00d89947 */ /* 0x002fea0003800000 */
.L_x_9888:
[----:B------:R-:W-:Y:S05]  /*1730*/  @!P0 BRA `(.L_x_9792) ;  /* 0x0000000000048947 */ /* 0x000fea0003800000 */
[----:B------:R-:W-:Y:S01]  /*1740*/  BPT.TRAP 0x1 ;  /* 0x000000040000795c */ /* 0x000fe20000300000 */
.L_x_9792:
        /* <DEDUP_REMOVED lines=8> */
.L_x_9793:
[----:B------:R-:W-:Y:S01]  /*17d0*/  LOP3.LUT P1, RZ, R2, 0x7f, RZ, 0xc0, !PT ;  /* 0x0000007f02ff7812 */ /* 0x000fe2000782c0ff */
[----:B------:R-:W-:Y:S01]  /*17e0*/  IMAD.MOV.U32 R71, RZ, RZ, RZ ;  /* 0x000000ffff477224 */ /* 0x000fe200078e00ff */
[----:B--2---:R-:W-:Y:S11]  /*17f0*/  @P2 BRA `(.L_x_9794) ;  /* 0x0000000000082947 */ /* 0x004ff60003800000 */
[----:B------:R-:W2:Y:S02]  /*1800*/  SYNCS.PHASECHK.TRANS64.TRYWAIT P2, [R3+URZ+0x31c30], R0 ;  /* 0x031c3000030075a7 */ /* 0x000ea4000804017f */
[----:B--2---:R-:W-:Y:S05]  /*1810*/  @!P2 BRA `(.L_x_9795) ;  /* 0x000000fc00b4a947 */ /* 0x004fea0003800000 */
.L_x_9794:
[----:B------:R-:W-:Y:S05]  /*1820*/  WARPSYNC.ALL ;  /* 0x0000000000007948 */ /* 0x000fea0003800000 */
[----:B------:R-:W-:Y:S01]  /*1830*/  UIADD3 UR4, UR47, 0x16a00, URZ ;  /* 0x00016a002f047890 */ /* 0x000fe2000fffe03f */
[----:B------:R-:W-:Y:S01]  /*1840*/  WARPGROUP.ARRIVE ;  /* 0x00000000000079c5 */ /* 0x000fe20000000000 */
[----:B------:R-:W-:Y:S01]  /*1850*/  UMOV UR5, 0x80000020 ;  /* 0x8000002000057882 */ /* 0x000fe20000000000 */
[----:B------:R-:W-:Y:S01]  /*1860*/  UMOV UR7, 0x80000020 ;  /* 0x8000002000077882 */ /* 0x000fe20000000000 */
[----:B------:R-:W-:Y:S01]  /*1870*/  USHF.R.U32.HI UR4, URZ, 0x4, UR4 ;  /* 0x000000043f047899 */ /* 0x000fe20008011604 */
[----:B------:R-:W3:Y:S01]  /*1880*/  LDC R4, c[0x0][0x288] ;  /* 0x0000a200ff047b82 */ /* 0x000ee20000000800 */
[----:B------:R-:W-:Y:S01]  /*1890*/  UMOV UR9, UR5 ;  /* 0x0000000500097c82 */ /* 0x000fe20008000000 */
[----:B------:R-:W-:Y:S01]  /*18a0*/  UMOV UR11, 0x80000020 ;  /* 0x80000020000b7882 */ /* 0x000fe20000000000 */
[----:B------:R-:W-:Y:S01]  /*18b0*/  ULOP3.LUT UR4, UR4, 0x3fff, URZ, 0xc0, !UPT ;  /* 0x00003fff04047892 */ /* 0x000fe2000f8ec03f */
[----:B------:R-:W-:Y:S01]  /*18c0*/  IMAD R5, R64, -0x90, R65 ;  /* 0xffffff7040057824 */ /* 0x000fe200078e0241 */
[----:B------:R-:W-:Y:S01]  /*18d0*/  UMOV UR13, UR5 ;  /* 0x00000005000d7c82 */ /* 0x000fe20008000000 */
[----:B------:R-:W-:Y:S01]  /*18e0*/  UMOV UR15, 0x80000020 ;  /* 0x80000020000f7882 */ /* 0x000fe20000000000 */
[----:B------:R-:W-:Y:S01]  /*18f0*/  ULOP3.LUT UR40, UR4, 0x10000, URZ, 0xfc, !UPT ;  /* 0x0001000004287892 */ /* 0x000fe2000f8efc3f */
[----:B------:R-:W-:Y:S01]  /*1900*/  VIADD R12, R5, 0x90 ;  /* 0x00000090050c7836 */ /* 0x000fe20000000000 */
[----:B------:R-:W-:Y:S01]  /*1910*/  ULOP3.LUT UR4, UR36, 0x10000, URZ, 0xfc, !UPT ;  /* 0x0001000024047892 */ /* 0x000fe2000f8efc3f */
[----:B------:R-:W-:Y:S01]  /*1920*/  VIADD R111, R23, UR42 ;  /* 0x0000002a176f7c36 */ /* 0x000fe20008000000 */
[----:B------:R-:W-:Y:S01]  /*1930*/  UIMAD UR6, UR46, 0x6c0, UR40 ;  /* 0x000006c02e0678a4 */ /* 0x000fe2000f8e0228 */
[----:B------:R-:W-:Y:S01]  /*1940*/  IMAD R12, R19, -0x2, R12 ;  /* 0xfffffffe130c7824 */ /* 0x000fe200078e020c */
[----:B------:R-:W-:Y:S01]  /*1950*/  UMOV UR17, UR5 ;  /* 0x0000000500117c82 */ /* 0x000fe20008000000 */
[----:B------:R-:W-:Y:S01]  /*1960*/  UMOV UR19, 0x80000020 ;  /* 0x8000002000137882 */ /* 0x000fe20000000000 */
[----:B------:R-:W-:Y:S01]  /*1970*/  UIADD3 UR10, UR6, 0x40, URZ ;  /* 0x00000040060a7890 */ /* 0x000fe2000fffe03f */
[----:B------:R-:W-:Y:S01]  /*1980*/  UMOV UR8, UR4 ;  /* 0x0000000400087c82 */ /* 0x000fe20008000000 */
[----:B------:R-:W-:-:S03]  /*1990*/  UIADD3 UR14, UR6, 0xc0, URZ ;  /* 0x000000c0060e7890 */ /* 0x000fc6000fffe03f */
[----:B------:R-:W-:Y:S01]  /*19a0*/  HGMMA.64x16x16.F32 R96, gdesc[UR4], RZ, !UPT, gsb0 ;  /* 0x00200000046079f0 */ /* 0x000fe2000c0008ff */
[----:B------:R-:W-:Y:S01]  /*19b0*/  UMOV UR12, UR4 ;  /* 0x00000004000c7c82 */ /* 0x000fe20008000000 */
[----:B------:R-:W-:Y:S01]  /*19c0*/  UIADD3 UR18, UR6, 0x100, URZ ;  /* 0x0000010006127890 */ /* 0x000fe2000fffe03f */
[----:B------:R-:W-:Y:S01]  /*19d0*/  UMOV UR16, UR4 ;  /* 0x0000000400107c82 */ /* 0x000fe20008000000 */
[----:B------:R-:W-:Y:S01]  /*19e0*/  UIADD3 UR22, UR6, 0x140, URZ ;  /* 0x0000014006167890 */ /* 0x000fe2000fffe03f */
[----:B---3--:R-:W-:Y:S01]  /*19f0*/  IADD3 R14, -R4, 0x91, R5 ;  /* 0x00000091040e7810 */ /* 0x008fe20007ffe105 */
[----:B------:R-:W-:Y:S01]  /*1a00*/  UMOV UR20, UR4 ;  /* 0x0000000400147c82 */ /* 0x000fe20008000000 */
[----:B------:R-:W-:Y:S01]  /*1a10*/  UMOV UR21, UR5 ;  /* 0x0000000500157c82 */ /* 0x000fe20008000000 */
[----:B------:R-:W-:Y:S01]  /*1a20*/  UMOV UR23, 0x80000020 ;  /* 0x8000002000177882 */ /* 0x000fe20000000000 */
[----:B------:R-:W-:Y:S01]  /*1a30*/  UIADD3 UR26, UR6, 0x180, URZ ;  /* 0x00000180061a7890 */ /* 0x000fe2000fffe03f */
[----:B------:R-:W-:Y:S01]  /*1a40*/  IMAD R14, R19, -0x2, R14 ;  /* 0xfffffffe130e7824 */ /* 0x000fe200078e020e */
[----:B------:R-:W-:Y:S01]  /*1a50*/  UMOV UR24, UR4 ;  /* 0x0000000400187c82 */ /* 0x000fe20008000000 */
[----:B------:R-:W-:Y:S01]  /*1a60*/  UMOV UR25, UR5 ;  /* 0x0000000500197c82 */ /* 0x000fe20008000000 */
[----:B------:R-:W-:Y:S01]  /*1a70*/  UMOV UR27, 0x80000020 ;  /* 0x80000020001b7882 */ /* 0x000fe20000000000 */
[----:B------:R-:W-:Y:S01]  /*1a80*/  UIADD3 UR30, UR6, 0x1c0, URZ ;  /* 0x000001c0061e7890 */ /* 0x000fe2000fffe03f */
[----:B------:R-:W-:Y:S01]  /*1a90*/  VIADDMNMX R5, R111, R14, R12, PT ;  /* 0x0000000e6f057246 */ /* 0x000fe2000380010c */
[----:B------:R-:W-:Y:S01]  /*1aa0*/  UMOV UR28, UR4 ;  /* 0x00000004001c7c82 */ /* 0x000fe20008000000 */
[----:B------:R-:W-:Y:S01]  /*1ab0*/  UMOV UR29, UR5 ;  /* 0x00000005001d7c82 */ /* 0x000fe20008000000 */
[----:B------:R-:W-:Y:S01]  /*1ac0*/  UMOV UR31, 0x80000020 ;  /* 0x80000020001f7882 */ /* 0x000fe20000000000 */
[----:B------:R-:W-:Y:S01]  /*1ad0*/  UIADD3 UR7, UR4, 0x2, URZ ;  /* 0x0000000204077890 */ /* 0x000fe2000fffe03f */
[C---:B------:R-:W-:Y:S01]  /*1ae0*/  ISETP.GT.AND P2, PT, R5.reuse, RZ, PT ;  /* 0x000000ff0500720c */ /* 0x040fe20003f44270 */
[----:B------:R-:W-:Y:S01]  /*1af0*/  UIADD3 UR34, UR6, 0x400, URZ ;  /* 0x0000040006227890 */ /* 0x000fe2000fffe03f */
[C---:B------:R-:W-:Y:S01]  /*1b00*/  ISETP.GT.AND P3, PT, R5.reuse, 0x1, PT ;  /* 0x000000010500780c */ /* 0x040fe20003f64270 */
[----:B------:R-:W-:Y:S01]  /*1b10*/  UMOV UR35, 0x80000020 ;  /* 0x8000002000237882 */ /* 0x000fe20000000000 */
[----:B------:R-:W-:Y:S01]  /*1b20*/  UIADD3 UR38, UR6, 0x2c2, URZ ;  /* 0x000002c206267890 */ /* 0x000fe2000fffe03f */
[----:B------:R-:W-:Y:S01]  /*1b30*/  ISETP.GT.AND P4, PT, R5, 0x8, PT ;  /* 0x000000080500780c */ /* 0x000fe20003f84270 */
[----:B------:R-:W-:Y:S01]  /*1b40*/  UMOV UR39, 0x80000020 ;  /* 0x8000002000277882 */ /* 0x000fe20000000000 */
[----:B------:R-:W-:Y:S01]  /*1b50*/  UIADD3 UR50, UR6, 0x500, URZ ;  /* 0x0000050006327890 */ /* 0x000fe2000fffe03f */
[----:B------:R-:W-:Y:S01]  /*1b60*/  IADD3 R111, R14, 0x8, R111 ;  /* 0x000000080e6f7810 */ /* 0x000fe20007ffe06f */
[----:B------:R-:W-:Y:S01]  /*1b70*/  UMOV UR51, 0x80000020 ;  /* 0x8000002000337882 */ /* 0x000fe20000000000 */
[----:B------:R-:W-:-:S05]  /*1b80*/  IADD3 R65, -R4, UR42, R65 ;  /* 0x0000002a04417c10 */ /* 0x000fca000fffe141 */
[----:B------:R-:W-:Y:S01]  /*1b90*/  IMAD.HI R65, R65, 0x38e38e39, RZ ;  /* 0x38e38e3941417827 */ /* 0x000fe200078e02ff */
        /* <DEDUP_REMOVED lines=272> */
[----:B------:R-:W-:Y:S01]  /*2ca0*/  ISETP.GT.AND P2, PT, R5, 0x9, PT ;  /* 0x000000090500780c */ /* 0x000fe20003f44270 */
[----:B------:R-:W-:Y:S01]  /*2cb0*/  HGMMA.64x16x16.F32 R88, gdesc[UR24], R88, gsb0 ;  /* 0x00200000185879f0 */ /* 0x000fe20008000858 */
[----:B------:R-:W-:Y:S01]  /*2cc0*/  UIADD3 UR26, UR6, 0x502, URZ ;  /* 0x00000502061a7890 */ /* 0x000fe2000fffe03f */
[----:B------:R-:W-:Y:S01]  /*2cd0*/  FSEL R129, R100, -INF , P4 ;  /* 0xff80000064817808 */ /* 0x000fe20002000000 */
[----:B------:R-:W-:Y:S01]  /*2ce0*/  UMOV UR27, 0x80000020 ;  /* 0x80000020001b7882 */ /* 0x000fe20000000000 */
[----:B-12---:R-:W-:-:S02]  /*2cf0*/  FMNMX.FTZ R0, R125, R131, !PT ;  /* 0x000000837d007209 */ /* 0x006fc40007810000 */
[----:B------:R-:W-:Y:S02]  /*2d00*/  ISETP.GT.AND P3, PT, R5, 0x10, PT ;  /* 0x000000100500780c */ /* 0x000fe40003f64270 */
[----:B------:R-:W-:Y:S02]  /*2d10*/  FSEL R101, R101, -INF , P2 ;  /* 0xff80000065657808 */ /* 0x000fe40001000000 */
[----:B------:R-:W-:Y:S02]  /*2d20*/  FMNMX.FTZ R0, R129, R0, !PT ;  /* 0x0000000081007209 */ /* 0x000fe40007810000 */
[----:B------:R-:W-:Y:S02]  /*2d30*/  ISETP.GT.AND P2, PT, R5, 0x11, PT ;  /* 0x000000110500780c */ /* 0x000fe40003f44270 */
[----:B------:R-:W-:Y:S02]  /*2d40*/  FMNMX.FTZ R0, R101, R0, !PT ;  /* 0x0000000065007209 */ /* 0x000fe40007810000 */
[----:B------:R-:W-:Y:S01]  /*2d50*/  ISETP.GT.AND P4, PT, R5, 0x20, PT ;  /* 0x000000200500780c */ /* 0x000fe20003f84270 */
[----:B------:R-:W-:-:S02]  /*2d60*/  WARPGROUP.DEPBAR.LE gsb0, 0x0 ;  /* 0x00008000000079c5 */ /* 0x000fc40000010000 */
[----:B------:R-:W-:Y:S01]  /*2d70*/  WARPGROUP.ARRIVE ;  /* 0x00000000000079c5 */ /* 0x000fe20000000000 */
[----:B------:R-:W-:Y:S02]  /*2d80*/  FSEL R97, R88, -INF , P3 ;  /* 0xff80000058617808 */ /* 0x000fe40001800000 */
[----:B------:R-:W-:Y:S02]  /*2d90*/  ISETP.GT.AND P3, PT, R5, 0x18, PT ;  /* 0x000000180500780c */ /* 0x000fe40003f64270 */
[----:B------:R-:W-:Y:S01]  /*2da0*/  FSEL R89, R89, -INF , P2 ;  /* 0xff80000059597808 */ /* 0x000fe20001000000 */
[----:B------:R-:W-:Y:S01]  /*2db0*/  HGMMA.64x16x16.F32 R80, gdesc[UR24], R80, gsb0 ;  /* 0x00200000185079f0 */ /* 0x000fe20008000850 */
[----:B------:R-:W-:Y:S01]  /*2dc0*/  UIADD3 UR26, UR6, 0x542, URZ ;  /* 0x00000542061a7890 */ /* 0x000fe2000fffe03f */
[----:B------:R-:W-:Y:S01]  /*2dd0*/  FMNMX.FTZ R0, R97, R0, !PT ;  /* 0x0000000061007209 */ /* 0x000fe20007810000 */
[----:B------:R-:W-:Y:S01]  /*2de0*/  UMOV UR27, 0x80000020 ;  /* 0x80000020001b7882 */ /* 0x000fe20000000000 */
[----:B------:R-:W-:-:S02]  /*2df0*/  ISETP.GT.AND P2, PT, R5, 0x19, PT ;  /* 0x000000190500780c */ /* 0x000fc40003f44270 */
[----:B------:R-:W-:Y:S02]  /*2e00*/  FSEL R109, R92, -INF , P3 ;  /* 0xff8000005c6d7808 */ /* 0x000fe40001800000 */
[----:B------:R-:W-:Y:S02]  /*2e10*/  FMNMX.FTZ R0, R89, R0, !PT ;  /* 0x0000000059007209 */ /* 0x000fe40007810000 */
[----:B------:R-:W-:Y:S02]  /*2e20*/  FSEL R117, R93, -INF , P2 ;  /* 0xff8000005d757808 */ /* 0x000fe40001000000 */
[----:B------:R-:W-:Y:S02]  /*2e30*/  FMNMX.FTZ R0, R109, R0, !PT ;  /* 0x000000006d007209 */ /* 0x000fe40007810000 */
[----:B------:R-:W-:Y:S02]  /*2e40*/  ISETP.GT.AND P2, PT, R5, 0x21, PT ;  /* 0x000000210500780c */ /* 0x000fe40003f44270 */
[----:B------:R-:W-:-:S02]  /*2e50*/  FMNMX.FTZ R0, R117, R0, !PT ;  /* 0x0000000075007209 */ /* 0x000fc40007810000 */
        /* <DEDUP_REMOVED lines=8> */
[----:B------:R-:W-:Y:S01]  /*2ee0*/  ISETP.GT.AND P2, PT, R5, 0x29, PT ;  /* 0x000000290500780c */ /* 0x000fe20003f44270 */
[----:B------:R-:W-:Y:S01]  /*2ef0*/  UMOV UR27, 0x80000020 ;  /* 0x80000020001b7882 */ /* 0x000fe20000000000 */
[----:B------:R-:W-:-:S02]  /*2f00*/  FSEL R121, R84, -INF , P3 ;  /* 0xff80000054797808 */ /* 0x000fc40001800000 */
[----:B------:R-:W-:Y:S02]  /*2f10*/  FMNMX.FTZ R0, R127, R0, !PT ;  /* 0x000000007f007209 */ /* 0x000fe40007810000 */
[----:B------:R-:W-:Y:S02]  /*2f20*/  ISETP.GT.AND P4, PT, R5, 0x30, PT ;  /* 0x000000300500780c */ /* 0x000fe40003f84270 */
        /* <DEDUP_REMOVED lines=21> */
[----:B------:R-:W-:Y:S02]  /*3080*/  ISETP.GT.AND P3, PT, R5, 0x48, PT ;  /* 0x000000480500780c */ /* 0x000fe40003f64270 */
[----:B------:R-:W-:-:S04]  /*3090*/  SHF.R.U32.HI R72, RZ, 0x1f, R65 ;  /* 0x0000001fff487819 */ /* 0x000fc80000011641 */
[----:B------:R-:W-:Y:S01]  /*30a0*/  LEA.HI.SX32 R72, R65, R72, 0x1b ;  /* 0x0000004841487211 */ /* 0x000fe200078fdaff */
[----:B------:R-:W-:-:S05]  /*30b0*/  VIADD R65, R64, 0xfffffffe ;  /* 0xfffffffe40417836 */ /* 0x000fca0000000000 */
[----:B------:R-:W-:Y:S01]  /*30c0*/  R2UR UR45, R65 ;  /* 0x00000000412d72ca */ /* 0x000fe200000e0000 */
        /* <DEDUP_REMOVED lines=32> */
[----:B------:R-:W-:Y:S01]  /*32d0*/  FMNMX.FTZ R0, R53, R0, !PT ;  /* 0x0000000035007209 */ /* 0x000fe20007810000 */
        /* <DEDUP_REMOVED lines=9> */
[----:B------:R-:W-:Y:S01]  /*3370*/  ISETP.GT.AND P2, PT, R5, 0x69, PT ;  /* 0x000000690500780c */ /* 0x000fe20003f44270 */
[----:B------:R-:W-:Y:S01]  /*3380*/  ULDC UR6, c[0x0][0x988] ;  /* 0x0002620000067ab9 */ /* 0x000fe20000000800 */
[----:B------:R-:W-:-:S02]  /*3390*/  FSEL R21, R44, -INF , P3 ;  /* 0xff8000002c157808 */ /* 0x000fc40001800000 */
[----:B------:R-:W-:Y:S02]  /*33a0*/  FMNMX.FTZ R0, R41, R0, !PT ;  /* 0x0000000029007209 */ /* 0x000fe40007810000 */
[----:B------:R-:W-:Y:S02]  /*33b0*/  ISETP.GT.AND P3, PT, R5, 0x70, PT ;  /* 0x000000700500780c */ /* 0x000fe40003f64270 */
[----:B------:R-:W-:Y:S02]  /*33c0*/  FSEL R45, R45, -INF , P2 ;  /* 0xff8000002d2d7808 */ /* 0x000fe40001000000 */
[----:B------:R-:W-:Y:S02]  /*33d0*/  FMNMX.FTZ R0, R21, R0, !PT ;  /* 0x0000000015007209 */ /* 0x000fe40007810000 */
[----:B------:R-:W-:Y:S02]  /*33e0*/  ISETP.GT.AND P2, PT, R5, 0x71, PT ;  /* 0x000000710500780c */ /* 0x000fe40003f44270 */
[----:B------:R-:W-:-:S02]  /*33f0*/  FMNMX.FTZ R0, R45, R0, !PT ;  /* 0x000000002d007209 */ /* 0x000fc40007810000 */
[----:B------:R-:W-:-:S04]  /*3400*/  VIMNMX R40, R12, R111, PT ;  /* 0x0000006f0c287248 */ /* 0x000fc80003fe0100 */
[----:B------:R-:W-:Y:S01]  /*3410*/  ISETP.GT.AND P4, PT, R40, 0x8, PT ;  /* 0x000000082800780c */ /* 0x000fe20003f84270 */
        /* <DEDUP_REMOVED lines=25> */
[----:B------:R-:W-:-:S02]  /*35b0*/  ISETP.GT.AND P3, PT, R40, 0x1, PT ;  /* 0x000000012800780c */ /* 0x000fc40003f64270 */
[----:B------:R-:W-:Y:S01]  /*35c0*/  FMNMX.FTZ R10, R29, R0, !PT ;  /* 0x000000001d0a7209 */ /* 0x000fe20007810000 */
[----:B------:R-:W-:Y:S01]  /*35d0*/  IMAD.U32 R0, RZ, RZ, UR6 ;  /* 0x00000006ff007e24 */ /* 0x000fe2000f8e00ff */
[----:B------:R-:W-:Y:S02]  /*35e0*/  FSEL R99, R99, -INF , P3 ;  /* 0xff80000063637808 */ /* 0x000fe40001800000 */
[----:B------:R-:W-:Y:S01]  /*35f0*/  ISETP.GT.AND P3, PT, R40, 0x11, PT ;  /* 0x000000112800780c */ /* 0x000fe20003f64270 */
[----:B------:R-:W1:Y:S02]  /*3600*/  SHFL.BFLY PT, R5, R10, 0x2, 0x1f ;  /* 0x0c401f000a057f89 */ /* 0x000e6400000e0000 */
        /* <DEDUP_REMOVED lines=38> */
[----:B------:R-:W-:Y:S01]  /*3870*/  FSEL R95, R95, -INF , P3 ;  /* 0xff8000005f5f7808 */ /* 0x000fe20001800000 */
[-CC-:B------:R-:W-:Y:S01]  /*3880*/  FFMA.FTZ R7, R7, R0.reuse, -R6.reuse ;  /* 0x0000000007077223 */ /* 0x180fe20000010806 */
[C---:B------:R-:W-:Y:S01]  /*3890*/  ISETP.GT.AND P2, PT, R40.reuse, 0x20, PT ;  /* 0x000000202800780c */ /* 0x040fe20003f44270 */
[--C-:B------:R-:W-:Y:S01]  /*38a0*/  FFMA.FTZ R41, R41, R0, -R6.reuse ;  /* 0x0000000029297223 */ /* 0x100fe20000010806 */
[----:B------:R-:W-:Y:S01]  /*38b0*/  FMNMX.FTZ R20, R111, R20, !PT ;  /* 0x000000146f147209 */ /* 0x000fe20007810000 */
[----:B------:R-:W2:Y:S01]  /*38c0*/  MUFU.EX2 R81, R81 ;  /* 0x0000005100517308 */ /* 0x000ea20000000800 */
[----:B------:R-:W-:Y:S01]  /*38d0*/  ISETP.GT.AND P3, PT, R40, 0x21, PT ;  /* 0x000000212800780c */ /* 0x000fe20003f64270 */
[-CC-:B------:R-:W-:Y:S01]  /*38e0*/  FFMA.FTZ R21, R21, R0.reuse, -R6.reuse ;  /* 0x0000000015157223 */ /* 0x180fe20000010806 */
[----:B------:R-:W-:Y:S01]  /*38f0*/  FSEL R117, R82, -INF , P2 ;  /* 0xff80000052757808 */ /* 0x000fe20001000000 */
[--C-:B------:R-:W-:Y:S01]  /*3900*/  FFMA.FTZ R37, R73, R0, -R6.reuse ;  /* 0x0000000049257223 */ /* 0x100fe20000010806 */
[----:B-1----:R-:W-:Y:S01]  /*3910*/  FMNMX.FTZ R24, R95, R20, !PT ;  /* 0x000000145f187209 */ /* 0x002fe20007810000 */
[-CC-:B------:R-:W-:Y:S01]  /*3920*/  FFMA.FTZ R52, R29, R0.reuse, -R6.reuse ;  /* 0x000000001d347223 */ /* 0x180fe20000010806 */
[----:B------:R-:W-:Y:S01]  /*3930*/  ISETP.GT.AND P2, PT, R40, 0x28, PT ;  /* 0x000000282800780c */ /* 0x000fe20003f44270 */
[----:B------:R1:W-:Y:S01]  /*3940*/  MUFU.EX2 R20, R28 ;  /* 0x0000001c00147308 */ /* 0x0003e20000000800 */
[----:B------:R-:W-:Y:S01]  /*3950*/  FSEL R123, R83, -INF , P3 ;  /* 0xff800000537b7808 */ /* 0x000fe20001800000 */
[----:B------:R-:W-:Y:S01]  /*3960*/  FFMA.FTZ R83, R127, R0, -R6 ;  /* 0x000000007f537223 */ /* 0x000fe20000010806 */
[----:B------:R-:W-:-:S02]  /*3970*/  FMNMX.FTZ R24, R117, R24, !PT ;  /* 0x0000001875187209 */ /* 0x000fc40007810000 */
[----:B------:R-:W-:Y:S02]  /*3980*/  ISETP.GT.AND P3, PT, R40, 0x29, PT ;  /* 0x000000292800780c */ /* 0x000fe40003f64270 */
[----:B------:R-:W-:Y:S01]  /*3990*/  FSEL R125, R86, -INF , P2 ;  /* 0xff800000567d7808 */ /* 0x000fe20001000000 */
[----:B------:R-:W3:Y:S01]  /*39a0*/  MUFU.EX2 R10, R10 ;  /* 0x0000000a000a7308 */ /* 0x000ee20000000800 */
[----:B------:R-:W-:Y:S01]  /*39b0*/  FMNMX.FTZ R24, R123, R24, !PT ;  /* 0x000000187b187209 */ /* 0x000fe20007810000 */
[----:B--2---:R-:W-:Y:S01]  /*39c0*/  FADD.FTZ R73, R8, R81 ;  /* 0x0000005108497221 */ /* 0x004fe20000010000 */
[----:B------:R-:W-:Y:S02]  /*39d0*/  FSEL R87, R87, -INF , P3 ;  /* 0xff80000057577808 */ /* 0x000fe40001800000 */
[C---:B------:R-:W-:Y:S02]  /*39e0*/  ISETP.GT.AND P2, PT, R40.reuse, 0x30, PT ;  /* 0x000000302800780c */ /* 0x040fe40003f44270 */
[----:B------:R-:W-:Y:S01]  /*39f0*/  FMNMX.FTZ R24, R125, R24, !PT ;  /* 0x000000187d187209 */ /* 0x000fe20007810000 */
[----:B------:R-:W2:Y:S01]  /*3a00*/  MUFU.EX2 R85, R85 ;  /* 0x0000005500557308 */ /* 0x000ea20000000800 */
[----:B------:R-:W-:-:S02]  /*3a10*/  ISETP.GT.AND P3, PT, R40, 0x31, PT ;  /* 0x000000312800780c */ /* 0x000fc40003f64270 */
[----:B------:R-:W-:Y:S02]  /*3a20*/  FSEL R127, R74, -INF , P2 ;  /* 0xff8000004a7f7808 */ /* 0x000fe40001000000 */
[----:B-1----:R-:W-:Y:S02]  /*3a30*/  FMNMX.FTZ R28, R87, R24, !PT ;  /* 0x00000018571c7209 */ /* 0x002fe40007810000 */
[----:B------:R-:W-:Y:S01]  /*3a40*/  ISETP.GT.AND P2, PT, R40, 0x38, PT ;  /* 0x000000382800780c */ /* 0x000fe20003f44270 */
[----:B------:R1:W-:Y:S01]  /*3a50*/  MUFU.EX2 R24, R32 ;  /* 0x0000002000187308 */ /* 0x0003e20000000800 */
[----:B------:R-:W-:Y:S01]  /*3a60*/  FSEL R121, R75, -INF , P3 ;  /* 0xff8000004b797808 */ /* 0x000fe20001800000 */
[----:B------:R-:W-:Y:S01]  /*3a70*/  FFMA.FTZ R75, R119, R0, -R6 ;  /* 0x00000000774b7223 */ /* 0x000fe20000010806 */
[----:B------:R-:W-:Y:S01]  /*3a80*/  FMNMX.FTZ R28, R127, R28, !PT ;  /* 0x0000001c7f1c7209 */ /* 0x000fe20007810000 */
[----:B---3--:R-:W-:Y:S01]  /*3a90*/  FADD.FTZ R74, R10, R73 ;  /* 0x000000490a4a7221 */ /* 0x008fe20000010000 */
[----:B------:R-:W-:-:S02]  /*3aa0*/  ISETP.GT.AND P3, PT, R40, 0x39, PT ;  /* 0x000000392800780c */ /* 0x000fc40003f64270 */
[----:B------:R-:W-:Y:S01]  /*3ab0*/  FSEL R129, R78, -INF , P2 ;  /* 0xff8000004e817808 */ /* 0x000fe20001000000 */
[----:B------:R-:W3:Y:S01]  /*3ac0*/  MUFU.EX2 R12, R12 ;  /* 0x0000000c000c7308 */ /* 0x000ee20000000800 */
[----:B------:R-:W-:Y:S02]  /*3ad0*/  FMNMX.FTZ R28, R121, R28, !PT ;  /* 0x0000001c791c7209 */ /* 0x000fe40007810000 */
[----:B------:R-:W-:Y:S02]  /*3ae0*/  FSEL R79, R79, -INF , P3 ;  /* 0xff8000004f4f7808 */ /* 0x000fe40001800000 */
[C---:B------:R-:W-:Y:S02]  /*3af0*/  ISETP.GT.AND P2, PT, R40.reuse, 0x40, PT ;  /* 0x000000402800780c */ /* 0x040fe40003f44270 */
[----:B------:R-:W-:Y:S01]  /*3b00*/  FMNMX.FTZ R28, R129, R28, !PT ;  /* 0x0000001c811c7209 */ /* 0x000fe20007810000 */
[----:B------:R-:W4:Y:S01]  /*3b10*/  MUFU.EX2 R89, R89 ;  /* 0x0000005900597308 */ /* 0x000f220000000800 */
[----:B------:R-:W-:-:S02]  /*3b20*/  ISETP.GT.AND P3, PT, R40, 0x41, PT ;  /* 0x000000412800780c */ /* 0x000fc40003f64270 */
[----:B------:R-:W-:Y:S02]  /*3b30*/  FSEL R119, R58, -INF , P2 ;  /* 0xff8000003a777808 */ /* 0x000fe40001000000 */
[----:B-1----:R-:W-:Y:S02]  /*3b40*/  FMNMX.FTZ R32, R79, R28, !PT ;  /* 0x0000001c4f207209 */ /* 0x002fe40007810000 */
[C---:B------:R-:W-:Y:S01]  /*3b50*/  ISETP.GT.AND P2, PT, R40.reuse, 0x48, PT ;  /* 0x000000482800780c */ /* 0x040fe20003f44270 */
[----:B------:R1:W-:Y:S01]  /*3b60*/  MUFU.EX2 R28, R36 ;  /* 0x00000024001c7308 */ /* 0x0003e20000000800 */
[----:B------:R-:W-:Y:S01]  /*3b70*/  FSEL R115, R59, -INF , P3 ;  /* 0xff8000003b737808 */ /* 0x000fe20001800000 */
[----:B------:R-:W-:Y:S01]  /*3b80*/  FFMA.FTZ R59, R113, R0, -R6 ;  /* 0x00000000713b7223 */ /* 0x000fe20000010806 */
[----:B------:R-:W-:Y:S02]  /*3b90*/  FMNMX.FTZ R32, R119, R32, !PT ;  /* 0x0000002077207209 */ /* 0x000fe40007810000 */
[----:B------:R-:W-:-:S02]  /*3ba0*/  ISETP.GT.AND P3, PT, R40, 0x49, PT ;  /* 0x000000492800780c */ /* 0x000fc40003f64270 */
[----:B------:R-:W-:Y:S01]  /*3bb0*/  FSEL R131, R62, -INF , P2 ;  /* 0xff8000003e837808 */ /* 0x000fe20001000000 */
[----:B------:R-:W5:Y:S01]  /*3bc0*/  MUFU.EX2 R91, R91 ;  /* 0x0000005b005b7308 */ /* 0x000f620000000800 */
[----:B------:R-:W-:Y:S02]  /*3bd0*/  FMNMX.FTZ R32, R115, R32, !PT ;  /* 0x0000002073207209 */ /* 0x000fe40007810000 */
[----:B------:R-:W-:Y:S02]  /*3be0*/  FSEL R133, R63, -INF , P3 ;  /* 0xff8000003f857808 */ /* 0x000fe40001800000 */
[C---:B------:R-:W-:Y:S02]  /*3bf0*/  ISETP.GT.AND P2, PT, R40.reuse, 0x50, PT ;  /* 0x000000502800780c */ /* 0x040fe40003f44270 */
[----:B------:R-:W-:Y:S01]  /*3c00*/  FMNMX.FTZ R32, R131, R32, !PT ;  /* 0x0000002083207209 */ /* 0x000fe20007810000 */
[----:B------:R-:W-:Y:S01]  /*3c10*/  MUFU.EX2 R83, R83 ;  /* 0x0000005300537308 */ /* 0x000fe20000000800 */
[----:B------:R-:W-:-:S02]  /*3c20*/  ISETP.GT.AND P3, PT, R40, 0x51, PT ;  /* 0x000000512800780c */ /* 0x000fc40003f64270 */
[----:B------:R-:W-:Y:S01]  /*3c30*/  FSEL R113, R50, -INF , P2 ;  /* 0xff80000032717808 */ /* 0x000fe20001000000 */
[----:B------:R-:W-:Y:S01]  /*3c40*/  FFMA.FTZ R50, R77, R0, -R6 ;  /* 0x000000004d327223 */ /* 0x000fe20000010806 */
[----:B-1----:R-:W-:Y:S01]  /*3c50*/  FMNMX.FTZ R36, R133, R32, !PT ;  /* 0x0000002085247209 */ /* 0x002fe20007810000 */
[----:B--2---:R-:W-:Y:S01]  /*3c60*/  FADD.FTZ R77, R85, R74 ;  /* 0x0000004a554d7221 */ /* 0x004fe20000010000 */
        /* <DEDUP_REMOVED lines=8> */
[----:B----4-:R-:W-:Y:S01]  /*3cf0*/  FADD.FTZ R77, R89, R74 ;  /* 0x0000004a594d7221 */ /* 0x010fe20000010000 */
[----:B------:R-:W-:Y:S01]  /*3d00*/  FMNMX.FTZ R36, R107, R36, !PT ;  /* 0x000000246b247209 */ /* 0x000fe20007810000 */
[-CC-:B-1----:R-:W-:Y:S01]  /*3d10*/  FFMA.FTZ R44, R45, R0.reuse, -R6.reuse ;  /* 0x000000002d2c7223 */ /* 0x182fe20000010806 */
[----:B------:R-:W-:Y:S01]  /*3d20*/  ISETP.GT.AND P2, PT, R40, 0x60, PT ;  /* 0x000000602800780c */ /* 0x000fe20003f44270 */
[----:B------:R-:W-:Y:S01]  /*3d30*/  FFMA.FTZ R45, R67, R0, -R6 ;  /* 0x00000000432d7223 */ /* 0x000fe20000010806 */
[----:B------:R-:W-:Y:S01]  /*3d40*/  FSEL R55, R55, -INF , P3 ;  /* 0xff80000037377808 */ /* 0x000fe20001800000 */
[----:B------:R-:W-:Y:S01]  /*3d50*/  FADD.FTZ R76, R14, R77 ;  /* 0x0000004d0e4c7221 */ /* 0x000fe20000010000 */
[----:B------:R-:W-:Y:S01]  /*3d60*/  FMNMX.FTZ R36, R63, R36, !PT ;  /* 0x000000243f247209 */ /* 0x000fe20007810000 */
[----:B------:R-:W-:Y:S01]  /*3d70*/  MUFU.EX2 R75, R75 ;  /* 0x0000004b004b7308 */ /* 0x000fe20000000800 */
[----:B------:R-:W-:-:S02]  /*3d80*/  FSEL R105, R42, -INF , P2 ;  /* 0xff8000002a697808 */ /* 0x000fc40001000000 */
[C---:B------:R-:W-:Y:S02]  /*3d90*/  ISETP.GT.AND P3, PT, R40.reuse, 0x61, PT ;  /* 0x000000612800780c */ /* 0x040fe40003f64270 */
[----:B------:R-:W-:Y:S02]  /*3da0*/  FMNMX.FTZ R42, R55, R36, !PT ;  /* 0x00000024372a7209 */ /* 0x000fe40007810000 */
[C---:B------:R-:W-:Y:S01]  /*3db0*/  ISETP.GT.AND P2, PT, R40.reuse, 0x68, PT ;  /* 0x000000682800780c */ /* 0x040fe20003f44270 */
[----:B------:R-:W-:Y:S01]  /*3dc0*/  MUFU.EX2 R36, R11 ;  /* 0x0000000b00247308 */ /* 0x000fe20000000800 */
[----:B------:R-:W-:Y:S01]  /*3dd0*/  FSEL R135, R43, -INF , P3 ;  /* 0xff8000002b877808 */ /* 0x000fe20001800000 */
[----:B------:R-:W-:Y:S01]  /*3de0*/  FFMA.FTZ R43, R57, R0, -R6 ;  /* 0x00000000392b7223 */ /* 0x000fe20000010806 */
[----:B------:R-:W-:Y:S02]  /*3df0*/  FMNMX.FTZ R42, R105, R42, !PT ;  /* 0x0000002a692a7209 */ /* 0x000fe40007810000 */
[----:B------:R-:W-:-:S02]  /*3e00*/  ISETP.GT.AND P3, PT, R40, 0x69, PT ;  /* 0x000000692800780c */ /* 0x000fc40003f64270 */
[----:B------:R-:W-:Y:S01]  /*3e10*/  FSEL R139, R46, -INF , P2 ;  /* 0xff8000002e8b7808 */ /* 0x000fe20001000000 */
[--C-:B------:R-:W-:Y:S01]  /*3e20*/  FFMA.FTZ R46, R33, R0, -R6.reuse ;  /* 0x00000000212e7223 */ /* 0x100fe20000010806 */
[----:B------:R-:W-:Y:S01]  /*3e30*/  FMNMX.FTZ R42, R135, R42, !PT ;  /* 0x0000002a872a7209 */ /* 0x000fe20007810000 */
[----:B------:R-:W-:Y:S01]  /*3e40*/  FFMA.FTZ R33, R69, R0, -R6 ;  /* 0x0000000045217223 */ /* 0x000fe20000010806 */
[----:B------:R-:W-:Y:S01]  /*3e50*/  FSEL R47, R47, -INF , P3 ;  /* 0xff8000002f2f7808 */ /* 0x000fe20001800000 */
[----:B------:R-:W-:Y:S01]  /*3e60*/  MUFU.EX2 R59, R59 ;  /* 0x0000003b003b7308 */ /* 0x000fe20000000800 */
[C---:B------:R-:W-:Y:S02]  /*3e70*/  ISETP.GT.AND P2, PT, R40.reuse, 0x70, PT ;  /* 0x000000702800780c */ /* 0x040fe40003f44270 */
[----:B------:R-:W-:Y:S02]  /*3e80*/  FMNMX.FTZ R42, R139, R42, !PT ;  /* 0x0000002a8b2a7209 */ /* 0x000fe40007810000 */
[----:B------:R-:W-:-:S02]  /*3e90*/  ISETP.GT.AND P3, PT, R40, 0x71, PT ;  /* 0x000000712800780c */ /* 0x000fc40003f64270 */
[----:B------:R-:W-:Y:S01]  /*3ea0*/  FSEL R57, R34, -INF , P2 ;  /* 0xff80000022397808 */ /* 0x000fe20001000000 */
[--C-:B------:R-:W-:Y:S01]  /*3eb0*/  FFMA.FTZ R34, R9, R0, -R6.reuse ;  /* 0x0000000009227223 */ /* 0x100fe20000010806 */
[----:B------:R-:W-:Y:S01]  /*3ec0*/  FMNMX.FTZ R42, R47, R42, !PT ;  /* 0x0000002a2f2a7209 */ /* 0x000fe20007810000 */
[----:B------:R-:W-:Y:S01]  /*3ed0*/  MUFU.EX2 R51, R51 ;  /* 0x0000003300337308 */ /* 0x000fe20000000800 */
[C---:B------:R-:W-:Y:S02]  /*3ee0*/  ISETP.GT.AND P2, PT, R40.reuse, 0x78, PT ;  /* 0x000000782800780c */ /* 0x040fe40003f44270 */
[----:B------:R-:W-:Y:S01]  /*3ef0*/  FSEL R141, R35, -INF , P3 ;  /* 0xff800000238d7808 */ /* 0x000fe20001800000 */
[--C-:B------:R-:W-:Y:S01]  /*3f00*/  FFMA.FTZ R35, R61, R0, -R6.reuse ;  /* 0x000000003d237223 */ /* 0x100fe20000010806 */
[----:B------:R-:W-:Y:S02]  /*3f10*/  FMNMX.FTZ R42, R57, R42, !PT ;  /* 0x0000002a392a7209 */ /* 0x000fe40007810000 */
[----:B------:R-:W-:Y:S01]  /*3f20*/  ISETP.GT.AND P3, PT, R40, 0x79, PT ;  /* 0x000000792800780c */ /* 0x000fe20003f64270 */
[----:B------:R-:W-:Y:S01]  /*3f30*/  MUFU.EX2 R43, R43 ;  /* 0x0000002b002b7308 */ /* 0x000fe20000000800 */
[----:B------:R-:W-:Y:S01]  /*3f40*/  FSEL R143, R38, -INF , P2 ;  /* 0xff800000268f7808 */ /* 0x000fe20001000000 */
[--C-:B------:R-:W-:Y:S01]  /*3f50*/  FFMA.FTZ R38, R49, R0, -R6.reuse ;  /* 0x0000000031267223 */ /* 0x100fe20000010806 */
[----:B------:R-:W-:Y:S01]  /*3f60*/  FMNMX.FTZ R42, R141, R42, !PT ;  /* 0x0000002a8d2a7209 */ /* 0x000fe20007810000 */
[-CC-:B------:R-:W-:Y:S01]  /*3f70*/  FFMA.FTZ R49, R25, R0.reuse, -R6.reuse ;  /* 0x0000000019317223 */ /* 0x180fe20000010806 */
[----:B------:R-:W-:Y:S01]  /*3f80*/  FSEL R61, R39, -INF , P3 ;  /* 0xff800000273d7808 */ /* 0x000fe20001800000 */
[----:B------:R-:W-:Y:S01]  /*3f90*/  FFMA.FTZ R39, R13, R0, -R6 ;  /* 0x000000000d277223 */ /* 0x000fe20000010806 */
[----:B------:R-:W-:Y:S01]  /*3fa0*/  ISETP.GT.AND P2, PT, R40, 0x80, PT ;  /* 0x000000802800780c */ /* 0x000fe20003f44270 */
[----:B------:R-:W-:Y:S01]  /*3fb0*/  MUFU.EX2 R34, R34 ;  /* 0x0000002200227308 */ /* 0x000fe20000000800 */
[----:B------:R-:W-:-:S02]  /*3fc0*/  FMNMX.FTZ R42, R143, R42, !PT ;  /* 0x0000002a8f2a7209 */ /* 0x000fc40007810000 */
[----:B------:R-:W-:Y:S02]  /*3fd0*/  ISETP.GT.AND P3, PT, R40, 0x81, PT ;  /* 0x000000812800780c */ /* 0x000fe40003f64270 */
[----:B------:R-:W-:Y:S02]  /*3fe0*/  FSEL R149, R26, -INF , P2 ;  /* 0xff8000001a957808 */ /* 0x000fe40001000000 */
[----:B------:R-:W-:Y:S01]  /*3ff0*/  FMNMX.FTZ R42, R61, R42, !PT ;  /* 0x0000002a3d2a7209 */ /* 0x000fe20007810000 */
[----:B------:R-:W-:Y:S01]  /*4000*/  MUFU.EX2 R35, R35 ;  /* 0x0000002300237308 */ /* 0x000fe20000000800 */
[----:B------:R-:W-:Y:S02]  /*4010*/  ISETP.GT.AND P2, PT, R40, 0x88, PT ;  /* 0x000000882800780c */ /* 0x000fe40003f44270 */
[----:B------:R-:W-:Y:S02]  /*4020*/  FSEL R27, R27, -INF , P3 ;  /* 0xff8000001b1b7808 */ /* 0x000fe40001800000 */
[----:B------:R-:W-:-:S02]  /*4030*/  FMNMX.FTZ R42, R149, R42, !PT ;  /* 0x0000002a952a7209 */ /* 0x000fc40007810000 */
[----:B------:R-:W-:Y:S01]  /*4040*/  ISETP.GT.AND P3, PT, R40, 0x89, PT ;  /* 0x000000892800780c */ /* 0x000fe20003f64270 */
[--C-:B------:R-:W-:Y:S01]  /*4050*/  FFMA.FTZ R40, R15, R0, -R6.reuse ;  /* 0x000000000f287223 */ /* 0x100fe20000010806 */
[----:B------:R-:W-:Y:S01]  /*4060*/  FSEL R153, R30, -INF , P2 ;  /* 0xff8000001e997808 */ /* 0x000fe20001000000 */
[----:B------:R-:W-:Y:S01]  /*4070*/  MUFU.EX2 R7, R7 ;  /* 0x0000000700077308 */ /* 0x000fe20000000800 */
[----:B------:R-:W-:Y:S02]  /*4080*/  FMNMX.FTZ R42, R27, R42, !PT ;  /* 0x0000002a1b2a7209 */ /* 0x000fe40007810000 */
[----:B------:R-:W-:Y:S02]  /*4090*/  FSEL R31, R31, -INF , P3 ;  /* 0xff8000001f1f7808 */ /* 0x000fe40001800000 */
[----:B------:R-:W-:Y:S02]  /*40a0*/  FMNMX.FTZ R42, R153, R42, !PT ;  /* 0x0000002a992a7209 */ /* 0x000fe40007810000 */
[----:B------:R-:W-:Y:S01]  /*40b0*/  F2FP.F16.F32.PACK_AB R8, R81, R8 ;  /* 0x000000085108723e */ /* 0x000fe200000000ff */
[----:B------:R-:W-:Y:S01]  /*40c0*/  MUFU.EX2 R38, R38 ;  /* 0x0000002600267308 */ /* 0x000fe20000000800 */
[----:B------:R-:W-:Y:S01]  /*40d0*/  FMNMX.FTZ R9, R31, R42, !PT ;  /* 0x0000002a1f097209 */ /* 0x000fe20007810000 */
[----:B------:R-:W-:Y:S01]  /*40e0*/  FFMA.FTZ R42, R53, R0, -R6 ;  /* 0x00000000352a7223 */ /* 0x000fe20000010806 */
[----:B------:R-:W-:Y:S01]  /*40f0*/  @!P1 VIADD R6, R3, 0x31c40 ;  /* 0x00031c4003069836 */ /* 0x000fe20000000000 */
[----:B------:R-:W-:-:S02]  /*4100*/  F2FP.F16.F32.PACK_AB R10, R85, R10 ;  /* 0x0000000a550a723e */ /* 0x000fc400000000ff */
[----:B------:R-:W1:Y:S01]  /*4110*/  SHFL.BFLY PT, R26, R9, 0x2, 0x1f ;  /* 0x0c401f00091a7f89 */ /* 0x000e6200000e0000 */
[----:B------:R-:W-:Y:S01]  /*4120*/  F2FP.F16.F32.PACK_AB R12, R89, R12 ;  /* 0x0000000c590c723e */ /* 0x000fe200000000ff */
[----:B------:R-:W-:Y:S01]  /*4130*/  MUFU.EX2 R39, R39 ;  /* 0x0000002700277308 */ /* 0x000fe20000000800 */
[----:B------:R-:W-:Y:S02]  /*4140*/  @!P1 PRMT R6, RZ, 0x654, R6 ;  /* 0x00000654ff069816 */ /* 0x000fe40000000006 */
[----:B-----5:R-:W-:Y:S02]  /*4150*/  F2FP.F16.F32.PACK_AB R14, R91, R14 ;  /* 0x0000000e5b0e723e */ /* 0x020fe400000000ff */
[----:B------:R2:W-:Y:S03]  /*4160*/  @!P1 SYNCS.ARRIVE.TRANS64.RED.A1T0 RZ, [R6+URZ], RZ ;  /* 0x000000ff06ff99a7 */ /* 0x0005e6000810043f */
[----:B------:R-:W-:Y:S01]  /*4170*/  MUFU.EX2 R42, R42 ;  /* 0x0000002a002a7308 */ /* 0x000fe20000000800 */
[----:B--2---:R-:W-:-:S07]  /*4180*/  VIMNMX R6, RZ, R72, !PT ;  /* 0x00000048ff067248 */ /* 0x004fce0007fe0100 */
        /* <DEDUP_REMOVED lines=12> */
[----:B------:R-:W-:-:S03]  /*4250*/  ISETP.GE.AND P2, PT, R65, R6, PT ;  /* 0x000000064100720c */ /* 0x000fc60003f46270 */
        /* <DEDUP_REMOVED lines=34> */
[----:B------:R-:W-:Y:S01]  /*4480*/  F2FP.F16.F32.PACK_AB R9, R68, R9 ;  /* 0x000000094409723e */ /* 0x000fe200000000ff */
[-CC-:B------:R-:W-:Y:S01]  /*4490*/  FFMA.FTZ R68, R55, R0.reuse, -R26.reuse ;  /* 0x0000000037447223 */ /* 0x180fe2000001081a */
[-CC-:B------:R-:W-:Y:S01]  /*44a0*/  FFMA.FTZ R149, R149, R0.reuse, -R26.reuse ;  /* 0x0000000095957223 */ /* 0x180fe2000001081a */
[----:B------:R-:W-:-:S03]  /*44b0*/  FFMA.FTZ R153, R153, R0, -R26 ;  /* 0x0000000099997223 */ /* 0x000fc6000001081a */
[----:B------:R-:W1:Y:S01]  /*44c0*/  MUFU.EX2 R13, R13 ;  /* 0x0000000d000d7308 */ /* 0x000e620000000800 */
[----:B--2---:R-:W-:-:S07]  /*44d0*/  FADD.FTZ R73, R11, R72 ;  /* 0x000000480b497221 */ /* 0x004fce0000010000 */
[----:B------:R-:W2:Y:S01]  /*44e0*/  MUFU.EX2 R30, R30 ;  /* 0x0000001e001e7308 */ /* 0x000ea20000000800 */
[C---:B---3--:R-:W-:Y:S01]  /*44f0*/  FADD.FTZ R72, R70.reuse, R73 ;  /* 0x0000004946487221 */ /* 0x048fe20000010000 */
[----:B------:R-:W-:Y:S01]  /*4500*/  F2FP.F16.F32.PACK_AB R11, R70, R11 ;  /* 0x0000000b460b723e */ /* 0x000fe200000000ff */
[----:B------:R-:W-:-:S04]  /*4510*/  FFMA.FTZ R70, R135, R0, -R26 ;  /* 0x0000000087467223 */ /* 0x000fc8000001081a */
[----:B------:R3:W-:Y:S01]  /*4520*/  STSM.16.M88.4 [R22+0x24300], R8 ;  /* 0x0243000816007844 */ /* 0x0007e20000000200 */
[----:B------:R-:W4:Y:S01]  /*4530*/  MUFU.EX2 R15, R15 ;  /* 0x0000000f000f7308 */ /* 0x000f220000000800 */
[----:B-1----:R-:W-:Y:S01]  /*4540*/  FADD.FTZ R73, R13, R72 ;  /* 0x000000480d497221 */ /* 0x002fe20000010000 */
[----:B------:R-:W-:-:S06]  /*4550*/  FFMA.FTZ R72, R47, R0, -R26 ;  /* 0x000000002f487223 */ /* 0x000fcc000001081a */
[----:B------:R-:W1:Y:S01]  /*4560*/  MUFU.EX2 R54, R54 ;  /* 0x0000003600367308 */ /* 0x000e620000000800 */
[C---:B--2---:R-:W-:Y:S01]  /*4570*/  FADD.FTZ R74, R30.reuse, R73 ;  /* 0x000000491e4a7221 */ /* 0x044fe20000010000 */
[----:B------:R-:W-:Y:S01]  /*4580*/  FFMA.FTZ R73, R57, R0, -R26 ;  /* 0x0000000039497223 */ /* 0x000fe2000001081a */
[----:B------:R-:W-:Y:S01]  /*4590*/  FADD.FTZ R57, R91, R76 ;  /* 0x0000004c5b397221 */ /* 0x000fe20000010000 */
[----:B------:R-:W-:-:S03]  /*45a0*/  F2FP.F16.F32.PACK_AB R13, R30, R13 ;  /* 0x0000000d1e0d723e */ /* 0x000fc600000000ff */
[----:B------:R-:W-:Y:S01]  /*45b0*/  FADD.FTZ R76, R20, R57 ;  /* 0x00000039144c7221 */ /* 0x000fe20000010000 */
[----:B------:R-:W2:Y:S01]  /*45c0*/  MUFU.EX2 R25, R25 ;  /* 0x0000001900197308 */ /* 0x000ea20000000800 */
[----:B----4-:R-:W-:Y:S01]  /*45d0*/  FADD.FTZ R47, R15, R74 ;  /* 0x0000004a0f2f7221 */ /* 0x010fe20000010000 */
[C---:B---3--:R-:W-:Y:S01]  /*45e0*/  F2FP.F16.F32.PACK_AB R8, R83.reuse, R20 ;  /* 0x000000145308723e */ /* 0x048fe200000000ff */
[----:B------:R-:W-:-:S04]  /*45f0*/  FADD.FTZ R77, R83, R76 ;  /* 0x0000004c534d7221 */ /* 0x000fc80000010000 */
[----:B------:R-:W-:Y:S01]  /*4600*/  FADD.FTZ R76, R24, R77 ;  /* 0x0000004d184c7221 */ /* 0x000fe20000010000 */
[----:B------:R-:W3:Y:S01]  /*4610*/  MUFU.EX2 R56, R56 ;  /* 0x0000003800387308 */ /* 0x000ee20000000800 */
[C---:B-1----:R-:W-:Y:S01]  /*4620*/  FADD.FTZ R74, R54.reuse, R47 ;  /* 0x0000002f364a7221 */ /* 0x042fe20000010000 */
[----:B------:R-:W-:-:S05]  /*4630*/  F2FP.F16.F32.PACK_AB R15, R54, R15 ;  /* 0x0000000f360f723e */ /* 0x000fca00000000ff */
[----:B------:R-:W-:Y:S01]  /*4640*/  STSM.16.M88.4 [R22+0x25b00], R12 ;  /* 0x025b000c16007844 */ /* 0x000fe20000000200 */
[----:B------:R-:W1:Y:S01]  /*4650*/  MUFU.EX2 R29, R29 ;  /* 0x0000001d001d7308 */ /* 0x000e620000000800 */
[----:B--2---:R-:W-:-:S07]  /*4660*/  FADD.FTZ R57, R25, R74 ;  /* 0x0000004a19397221 */ /* 0x004fce0000010000 */
[----:B------:R-:W2:Y:S01]  /*4670*/  MUFU.EX2 R58, R58 ;  /* 0x0000003a003a7308 */ /* 0x000ea20000000800 */
[C---:B---3--:R-:W-:Y:S01]  /*4680*/  FADD.FTZ R74, R56.reuse, R57 ;  /* 0x00000039384a7221 */ /* 0x048fe20000010000 */
[----:B------:R-:W-:Y:S01]  /*4690*/  FFMA.FTZ R57, R31, R0, -R26 ;  /* 0x000000001f397223 */ /* 0x000fe2000001081a */
[----:B------:R-:W-:Y:S01]  /*46a0*/  FADD.FTZ R31, R75, R76 ;  /* 0x0000004c4b1f7221 */ /* 0x000fe20000010000 */
[----:B------:R-:W-:Y:S01]  /*46b0*/  F2FP.F16.F32.PACK_AB R9, R56, R25 ;  /* 0x000000193809723e */ /* 0x000fe200000000ff */
[----:B------:R-:W-:-:S03]  /*46c0*/  IMAD.MOV.U32 R56, RZ, RZ, R71 ;  /* 0x000000ffff387224 */ /* 0x000fc600078e0047 */
[----:B------:R-:W3:Y:S08]  /*46d0*/  MUFU.EX2 R53, R53 ;  /* 0x0000003500357308 */ /* 0x000ef00000000800 */
[----:B------:R-:W4:Y:S08]  /*46e0*/  MUFU.EX2 R62, R62 ;  /* 0x0000003e003e7308 */ /* 0x000f300000000800 */
[----:B------:R5:W-:Y:S08]  /*46f0*/  MUFU.EX2 R55, R63 ;  /* 0x0000003f00377308 */ /* 0x000bf00000000800 */
[----:B------:R-:W4:Y:S01]  /*4700*/  MUFU.EX2 R66, R66 ;  /* 0x0000004200427308 */ /* 0x000f220000000800 */
[----:B-----5:R-:W-:Y:S01]  /*4710*/  FFMA.FTZ R63, R27, R0, -R26 ;  /* 0x000000001b3f7223 */ /* 0x020fe2000001081a */
[----:B-1----:R-:W-:Y:S01]  /*4720*/  FADD.FTZ R27, R29, R74 ;  /* 0x0000004a1d1b7221 */ /* 0x002fe20000010000 */
[----:B------:R-:W-:-:S03]  /*4730*/  FADD.FTZ R74, R28, R31 ;  /* 0x0000001f1c4a7221 */ /* 0x000fc60000010000 */
[----:B--2---:R-:W-:Y:S01]  /*4740*/  FADD.FTZ R26, R58, R27 ;  /* 0x0000001b3a1a7221 */ /* 0x004fe20000010000 */
[----:B------:R-:W-:Y:S01]  /*4750*/  FADD.FTZ R31, R59, R74 ;  /* 0x0000004a3b1f7221 */ /* 0x000fe20000010000 */
[----:B------:R-:W1:Y:S02]  /*4760*/  MUFU.EX2 R67, R67 ;  /* 0x0000004300437308 */ /* 0x000e640000000800 */
[----:B---3--:R-:W-:Y:S01]  /*4770*/  FADD.FTZ R27, R53, R26 ;  /* 0x0000001a351b7221 */ /* 0x008fe20000010000 */
[----:B------:R-:W-:-:S03]  /*4780*/  FADD.FTZ R10, R32, R31 ;  /* 0x0000001f200a7221 */ /* 0x000fc60000010000 */
[----:B----4-:R-:W-:Y:S01]  /*4790*/  FADD.FTZ R27, R62, R27 ;  /* 0x0000001b3e1b7221 */ /* 0x010fe20000010000 */
[----:B------:R-:W-:Y:S01]  /*47a0*/  FADD.FTZ R11, R51, R10 ;  /* 0x0000000a330b7221 */ /* 0x000fe20000010000 */
[----:B------:R-:W2:Y:S01]  /*47b0*/  MUFU.EX2 R60, R60 ;  /* 0x0000003c003c7308 */ /* 0x000ea20000000800 */
[----:B------:R-:W-:Y:S01]  /*47c0*/  F2FP.F16.F32.PACK_AB R10, R75, R24 ;  /* 0x000000184b0a723e */ /* 0x000fe200000000ff */
[----:B------:R-:W-:Y:S01]  /*47d0*/  FADD.FTZ R26, R66, R27 ;  /* 0x0000001b421a7221 */ /* 0x000fe20000010000 */
[----:B------:R-:W-:Y:S01]  /*47e0*/  FADD.FTZ R20, R36, R11 ;  /* 0x0000000b24147221 */ /* 0x000fe20000010000 */
[----:B------:R-:W-:Y:S01]  /*47f0*/  F2FP.F16.F32.PACK_AB R24, R59, R28 ;  /* 0x0000001c3b18723e */ /* 0x000fe200000000ff */
[--C-:B------:R-:W-:Y:S01]  /*4800*/  IMAD.MOV.U32 R59, RZ, RZ, R71.reuse ;  /* 0x000000ffff3b7224 */ /* 0x100fe200078e0047 */
[----:B------:R-:W-:Y:S01]  /*4810*/  F2FP.F16.F32.PACK_AB R11, R58, R29 ;  /* 0x0000001d3a0b723e */ /* 0x000fe200000000ff */
[----:B------:R-:W-:Y:S01]  /*4820*/  IMAD.MOV.U32 R58, RZ, RZ, R71 ;  /* 0x000000ffff3a7224 */ /* 0x000fe200078e0047 */
[----:B------:R-:W3:Y:S01]  /*4830*/  MUFU.EX2 R69, R69 ;  /* 0x0000004500457308 */ /* 0x000ee20000000800 */
[----:B-1----:R-:W-:-:S02]  /*4840*/  FADD.FTZ R25, R67, R26 ;  /* 0x0000001a43197221 */ /* 0x002fc40000010000 */
[----:B------:R1:W-:Y:S05]  /*4850*/  STSM.16.M88.4 [R22+0x27300], R8 ;  /* 0x0273000816007844 */ /* 0x0003ea0000000200 */
[----:B------:R-:W4:Y:S01]  /*4860*/  MUFU.EX2 R4, R4 ;  /* 0x0000000400047308 */ /* 0x000f220000000800 */
[----:B--2---:R-:W-:Y:S01]  /*4870*/  FADD.FTZ R26, R60, R25 ;  /* 0x000000193c1a7221 */ /* 0x004fe20000010000 */
[----:B------:R-:W-:-:S04]  /*4880*/  FADD.FTZ R25, R43, R20 ;  /* 0x000000142b197221 */ /* 0x000fc80000010000 */
[----:B------:R-:W-:Y:S01]  /*4890*/  FADD.FTZ R28, R34, R25 ;  /* 0x00000019221c7221 */ /* 0x000fe20000010000 */
[----:B------:R-:W-:Y:S01]  /*48a0*/  F2FP.F16.F32.PACK_AB R25, R62, R53 ;  /* 0x000000353e19723e */ /* 0x000fe200000000ff */
[----:B------:R-:W2:Y:S01]  /*48b0*/  MUFU.EX2 R3, R133 ;  /* 0x0000008500037308 */ /* 0x000ea20000000800 */
[----:B---3--:R-:W-:Y:S01]  /*48c0*/  FADD.FTZ R27, R69, R26 ;  /* 0x0000001a451b7221 */ /* 0x008fe20000010000 */
[----:B------:R-:W-:Y:S01]  /*48d0*/  FADD.FTZ R28, R35, R28 ;  /* 0x0000001c231c7221 */ /* 0x000fe20000010000 */
[----:B------:R-:W-:Y:S01]  /*48e0*/  F2FP.F16.F32.PACK_AB R26, R51, R32 ;  /* 0x00000020331a723e */ /* 0x000fe200000000ff */
[--C-:B------:R-:W-:Y:S02]  /*48f0*/  IMAD.MOV.U32 R62, RZ, RZ, R71.reuse ;  /* 0x000000ffff3e7224 */ /* 0x100fe400078e0047 */
[----:B------:R-:W-:Y:S01]  /*4900*/  FADD.FTZ R31, R7, R28 ;  /* 0x0000001c071f7221 */ /* 0x000fe20000010000 */
[----:B------:R-:W-:Y:S01]  /*4910*/  IMAD.MOV.U32 R53, RZ, RZ, R71 ;  /* 0x000000ffff357224 */ /* 0x000fe200078e0047 */
[----:B------:R-:W3:Y:S01]  /*4920*/  MUFU.EX2 R64, R113 ;  /* 0x0000007100407308 */ /* 0x000ee20000000800 */
[----:B----4-:R-:W-:Y:S01]  /*4930*/  FADD.FTZ R30, R4, R27 ;  /* 0x0000001b041e7221 */ /* 0x010fe20000010000 */
[----:B------:R-:W-:Y:S01]  /*4940*/  F2FP.F16.F32.PACK_AB R27, R67, R66 ;  /* 0x00000042431b723e */ /* 0x000fe200000000ff */
[----:B------:R-:W-:-:S02]  /*4950*/  IMAD.MOV.U32 R67, RZ, RZ, R71 ;  /* 0x000000ffff437224 */ /* 0x000fc400078e0047 */
[----:B------:R-:W-:Y:S02]  /*4960*/  IMAD.MOV.U32 R66, RZ, RZ, R71 ;  /* 0x000000ffff427224 */ /* 0x000fe400078e0047 */
[----:B------:R-:W-:Y:S01]  /*4970*/  STSM.16.M88.4 [R22+0x28b00], R24 ;  /* 0x028b001816007844 */ /* 0x000fe20000000200 */
[----:B------:R-:W4:Y:S01]  /*4980*/  MUFU.EX2 R65, R65 ;  /* 0x0000004100417308 */ /* 0x000f220000000800 */
[----:B--2---:R-:W-:Y:S01]  /*4990*/  FADD.FTZ R29, R3, R30 ;  /* 0x0000001e031d7221 */ /* 0x004fe20000010000 */
[----:B------:R-:W-:Y:S01]  /*49a0*/  FADD.FTZ R30, R38, R31 ;  /* 0x0000001f261e7221 */ /* 0x000fe20000010000 */
[----:B------:R-:W-:-:S03]  /*49b0*/  IMAD.MOV.U32 R51, RZ, RZ, R71 ;  /* 0x000000ffff337224 */ /* 0x000fc600078e0047 */
[----:B------:R-:W-:Y:S01]  /*49c0*/  FADD.FTZ R31, R39, R30 ;  /* 0x0000001e271f7221 */ /* 0x000fe20000010000 */
[----:B------:R-:W-:Y:S01]  /*49d0*/  F2FP.F16.F32.PACK_AB R30, R35, R34 ;  /* 0x00000022231e723e */ /* 0x000fe200000000ff */
[----:B------:R-:W2:Y:S01]  /*49e0*/  MUFU.EX2 R68, R68 ;  /* 0x0000004400447308 */ /* 0x000ea20000000800 */
[----:B---3--:R-:W-:Y:S01]  /*49f0*/  FADD.FTZ R28, R64, R29 ;  /* 0x0000001d401c7221 */ /* 0x008fe20000010000 */
[----:B------:R-:W-:Y:S01]  /*4a00*/  FADD.FTZ R31, R42, R31 ;  /* 0x0000001f2a1f7221 */ /* 0x000fe20000010000 */
[----:B------:R-:W-:Y:S01]  /*4a10*/  F2FP.F16.F32.PACK_AB R29, R69, R60 ;  /* 0x0000003c451d723e */ /* 0x000fe200000000ff */
[----:B------:R-:W-:Y:S02]  /*4a20*/  IMAD.MOV.U32 R69, RZ, RZ, R71 ;  /* 0x000000ffff457224 */ /* 0x000fe400078e0047 */
[----:B-1----:R-:W-:Y:S01]  /*4a30*/  FADD.FTZ R10, R40, R31 ;  /* 0x0000001f280a7221 */ /* 0x002fe20000010000 */
[----:B------:R-:W-:Y:S01]  /*4a40*/  F2FP.F16.F32.PACK_AB R31, R3, R4 ;  /* 0x00000004031f723e */ /* 0x000fe200000000ff */
[----:B------:R-:W1:Y:S01]  /*4a50*/  MUFU.EX2 R47, R105 ;  /* 0x00000069002f7308 */ /* 0x000e620000000800 */
[----:B----4-:R-:W-:Y:S01]  /*4a60*/  FADD.FTZ R54, R65, R28 ;  /* 0x0000001c41367221 */ /* 0x010fe20000010000 */
[----:B------:R-:W-:Y:S01]  /*4a70*/  F2FP.F16.F32.PACK_AB R28, R43, R36 ;  /* 0x000000242b1c723e */ /* 0x000fe200000000ff */
[----:B------:R-:W-:Y:S01]  /*4a80*/  FADD.FTZ R10, R41, R10 ;  /* 0x0000000a290a7221 */ /* 0x000fe20000010000 */
[----:B------:R-:W-:Y:S01]  /*4a90*/  F2FP.F16.F32.PACK_AB R9, R65, R64 ;  /* 0x000000404109723e */ /* 0x000fe200000000ff */
[----:B------:R-:W-:Y:S01]  /*4aa0*/  FADD.FTZ R43, R55, R54 ;  /* 0x00000036372b7221 */ /* 0x000fe20000010000 */
[----:B------:R-:W-:Y:S01]  /*4ab0*/  F2FP.F16.F32.PACK_AB R40, R41, R40 ;  /* 0x000000282928723e */ /* 0x000fe200000000ff */
[----:B------:R-:W-:Y:S01]  /*4ac0*/  STSM.16.M88.4 [R22+0x2a300], R28 ;  /* 0x02a3001c16007844 */ /* 0x000fe20000000200 */
[----:B------:R-:W3:Y:S01]  /*4ad0*/  MUFU.EX2 R70, R70 ;  /* 0x0000004600467308 */ /* 0x000ee20000000800 */
[C---:B--2---:R-:W-:Y:S01]  /*4ae0*/  FADD.FTZ R8, R68.reuse, R43 ;  /* 0x0000002b44087221 */ /* 0x044fe20000010000 */
[----:B------:R-:W-:Y:S01]  /*4af0*/  F2FP.F16.F32.PACK_AB R11, R68, R55 ;  /* 0x00000037440b723e */ /* 0x000fe200000000ff */
[----:B------:R-:W-:-:S02]  /*4b00*/  IMAD.MOV.U32 R68, RZ, RZ, R71 ;  /* 0x000000ffff447224 */ /* 0x000fc400078e0047 */
[--C-:B------:R-:W-:Y:S02]  /*4b10*/  IMAD.MOV.U32 R65, RZ, RZ, R71.reuse ;  /* 0x000000ffff417224 */ /* 0x100fe400078e0047 */
        /* <DEDUP_REMOVED lines=9> */
[----:B------:R-:W-:Y:S01]  /*4bb0*/  FADD.FTZ R3, R21, R10 ;  /* 0x0000000a15037221 */ /* 0x000fe20000010000 */
[----:B------:R-:W-:Y:S01]  /*4bc0*/  F2FP.F16.F32.PACK_AB R10, R42, R39 ;  /* 0x000000272a0a723e */ /* 0x000fe200000000ff */
[--C-:B------:R-:W-:Y:S01]  /*4bd0*/  IMAD.MOV.U32 R39, RZ, RZ, R71.reuse ;  /* 0x000000ffff277224 */ /* 0x100fe200078e0047 */
[----:B------:R-:W-:Y:S01]  /*4be0*/  F2FP.F16.F32.PACK_AB R41, R70, R47 ;  /* 0x0000002f4629723e */ /* 0x000fe200000000ff */
[----:B------:R-:W-:Y:S01]  /*4bf0*/  IMAD.MOV.U32 R70, RZ, RZ, R71 ;  /* 0x000000ffff467224 */ /* 0x000fe200078e0047 */
[C---:B------:R-:W-:Y:S01]  /*4c00*/  F2FP.F16.F32.PACK_AB R42, R44.reuse, R21 ;  /* 0x000000152c2a723e */ /* 0x040fe200000000ff */
[----:B------:R-:W3:Y:S01]  /*4c10*/  MUFU.EX2 R73, R73 ;  /* 0x0000004900497308 */ /* 0x000ee20000000800 */
[----:B--2---:R-:W-:Y:S01]  /*4c20*/  FADD.FTZ R7, R139, R12 ;  /* 0x0000000c8b077221 */ /* 0x004fe20000010000 */
[----:B------:R-:W-:Y:S01]  /*4c30*/  FADD.FTZ R12, R44, R3 ;  /* 0x000000032c0c7221 */ /* 0x000fe20000010000 */
[----:B------:R2:W-:Y:S01]  /*4c40*/  STSM.16.M88.4 [R22+0x2bb00], R8 ;  /* 0x02bb000816007844 */ /* 0x0005e20000000200 */
[----:B------:R-:W-:-:S02]  /*4c50*/  IMAD.MOV.U32 R47, RZ, RZ, R71 ;  /* 0x000000ffff2f7224 */ /* 0x000fc400078e0047 */
[----:B------:R-:W-:Y:S01]  /*4c60*/  FADD.FTZ R3, R45, R12 ;  /* 0x0000000c2d037221 */ /* 0x000fe20000010000 */
[----:B------:R-:W-:Y:S01]  /*4c70*/  IMAD.MOV.U32 R44, RZ, RZ, R71 ;  /* 0x000000ffff2c7224 */ /* 0x000fe200078e0047 */
[----:B------:R-:W4:Y:S01]  /*4c80*/  MUFU.EX2 R48, R48 ;  /* 0x0000003000307308 */ /* 0x000f220000000800 */
[C---:B-1----:R-:W-:Y:S01]  /*4c90*/  FADD.FTZ R14, R72.reuse, R7 ;  /* 0x00000007480e7221 */ /* 0x042fe20000010000 */
[----:B------:R-:W-:Y:S01]  /*4ca0*/  F2FP.F16.F32.PACK_AB R43, R72, R139 ;  /* 0x0000008b482b723e */ /* 0x000fe200000000ff */
[--C-:B------:R-:W-:Y:S02]  /*4cb0*/  IMAD.MOV.U32 R38, RZ, RZ, R71.reuse ;  /* 0x000000ffff267224 */ /* 0x100fe400078e0047 */
[----:B------:R-:W-:Y:S02]  /*4cc0*/  IMAD.MOV.U32 R36, RZ, RZ, R71 ;  /* 0x000000ffff247224 */ /* 0x000fe400078e0047 */
[----:B------:R1:W-:Y:S01]  /*4cd0*/  STSM.16.M88.4 [R22+0x2d300], R40 ;  /* 0x02d3002816007844 */ /* 0x0003e20000000200 */
[----:B------:R-:W5:Y:S01]  /*4ce0*/  MUFU.EX2 R20, R141 ;  /* 0x0000008d00147308 */ /* 0x000f620000000800 */
[----:B---3--:R-:W-:Y:S01]  /*4cf0*/  FADD.FTZ R7, R73, R14 ;  /* 0x0000000e49077221 */ /* 0x008fe20000010000 */
[C---:B------:R-:W-:Y:S01]  /*4d00*/  FADD.FTZ R14, R46.reuse, R3 ;  /* 0x000000032e0e7221 */ /* 0x040fe20000010000 */
[----:B--2---:R-:W-:Y:S01]  /*4d10*/  F2FP.F16.F32.PACK_AB R8, R46, R45 ;  /* 0x0000002d2e08723e */ /* 0x004fe200000000ff */
[----:B------:R-:W-:-:S02]  /*4d20*/  IMAD.MOV.U32 R46, RZ, RZ, R71 ;  /* 0x000000ffff2e7224 */ /* 0x000fc400078e0047 */
[----:B------:R-:W-:Y:S01]  /*4d30*/  FADD.FTZ R3, R33, R14 ;  /* 0x0000000e21037221 */ /* 0x000fe20000010000 */
[--C-:B------:R-:W-:Y:S01]  /*4d40*/  IMAD.MOV.U32 R45, RZ, RZ, R71.reuse ;  /* 0x000000ffff2d7224 */ /* 0x100fe200078e0047 */
[----:B------:R-:W2:Y:S01]  /*4d50*/  MUFU.EX2 R37, R37 ;  /* 0x0000002500257308 */ /* 0x000ea20000000800 */
[----:B------:R-:W-:Y:S02]  /*4d60*/  IMAD.MOV.U32 R35, RZ, RZ, R71 ;  /* 0x000000ffff237224 */ /* 0x000fe400078e0047 */
[----:B----4-:R-:W-:Y:S01]  /*4d70*/  FADD.FTZ R10, R48, R3 ;  /* 0x00000003300a7221 */ /* 0x010fe20000010000 */
[--C-:B------:R-:W-:Y:S02]  /*4d80*/  IMAD.MOV.U32 R34, RZ, RZ, R71.reuse ;  /* 0x000000ffff227224 */ /* 0x100fe400078e0047 */
[--C-:B------:R-:W-:Y:S02]  /*4d90*/  IMAD.MOV.U32 R31, RZ, RZ, R71.reuse ;  /* 0x000000ffff1f7224 */ /* 0x100fe400078e0047 */
[----:B-1----:R-:W-:Y:S01]  /*4da0*/  IMAD.MOV.U32 R43, RZ, RZ, R71 ;  /* 0x000000ffff2b7224 */ /* 0x002fe200078e0047 */
[----:B------:R-:W1:Y:S01]  /*4db0*/  MUFU.EX2 R143, R143 ;  /* 0x0000008f008f7308 */ /* 0x000e620000000800 */
[C---:B-----5:R-:W-:Y:S01]  /*4dc0*/  FADD.FTZ R24, R20.reuse, R7 ;  /* 0x0000000714187221 */ /* 0x060fe20000010000 */
[----:B------:R-:W-:Y:S01]  /*4dd0*/  F2FP.F16.F32.PACK_AB R9, R20, R73 ;  /* 0x000000491409723e */ /* 0x000fe200000000ff */
[----:B------:R-:W-:-:S02]  /*4de0*/  IMAD.MOV.U32 R42, RZ, RZ, R71 ;  /* 0x000000ffff2a7224 */ /* 0x000fc400078e0047 */
[--C-:B------:R-:W-:Y:S02]  /*4df0*/  IMAD.MOV.U32 R41, RZ, RZ, R71.reuse ;  /* 0x000000ffff297224 */ /* 0x100fe400078e0047 */
[--C-:B------:R-:W-:Y:S01]  /*4e00*/  IMAD.MOV.U32 R40, RZ, RZ, R71.reuse ;  /* 0x000000ffff287224 */ /* 0x100fe200078e0047 */
[----:B------:R3:W4:Y:S01]  /*4e10*/  MUFU.EX2 R32, R61 ;  /* 0x0000003d00207308 */ /* 0x0007220000000800 */
[----:B--2---:R-:W-:Y:S01]  /*4e20*/  FADD.FTZ R3, R37, R10 ;  /* 0x0000000a25037221 */ /* 0x004fe20000010000 */
[----:B------:R-:W-:Y:S01]  /*4e30*/  F2FP.F16.F32.PACK_AB R10, R48, R33 ;  /* 0x00000021300a723e */ /* 0x000fe200000000ff */
[--C-:B------:R-:W-:Y:S02]  /*4e40*/  IMAD.MOV.U32 R48, RZ, RZ, R71.reuse ;  /* 0x000000ffff307224 */ /* 0x100fe400078e0047 */
[--C-:B------:R-:W-:Y:S02]  /*4e50*/  IMAD.MOV.U32 R33, RZ, RZ, R71.reuse ;  /* 0x000000ffff217224 */ /* 0x100fe400078e0047 */
[--C-:B------:R-:W-:Y:S01]  /*4e60*/  IMAD.MOV.U32 R30, RZ, RZ, R71.reuse ;  /* 0x000000ffff1e7224 */ /* 0x100fe200078e0047 */
[----:B------:R-:W2:Y:S01]  /*4e70*/  MUFU.EX2 R50, R50 ;  /* 0x0000003200327308 */ /* 0x000ea20000000800 */
[----:B-1----:R-:W-:Y:S01]  /*4e80*/  FADD.FTZ R7, R143, R24 ;  /* 0x000000188f077221 */ /* 0x002fe20000010000 */
[----:B---3--:R-:W-:-:S02]  /*4e90*/  IMAD.MOV.U32 R61, RZ, RZ, R71 ;  /* 0x000000ffff3d7224 */ /* 0x008fc400078e0047 */
[--C-:B------:R-:W-:Y:S02]  /*4ea0*/  IMAD.MOV.U32 R29, RZ, RZ, R71.reuse ;  /* 0x000000ffff1d7224 */ /* 0x100fe400078e0047 */
[----:B------:R-:W-:Y:S02]  /*4eb0*/  IMAD.MOV.U32 R28, RZ, RZ, R71 ;  /* 0x000000ffff1c7224 */ /* 0x000fe400078e0047 */
[----:B------:R-:W-:Y:S01]  /*4ec0*/  MUFU.EX2 R49, R49 ;  /* 0x0000003100317308 */ /* 0x000fe20000000800 */
[C---:B----4-:R-:W-:Y:S01]  /*4ed0*/  F2FP.F16.F32.PACK_AB R11, R32.reuse, R143 ;  /* 0x0000008f200b723e */ /* 0x050fe200000000ff */
[----:B------:R-:W-:Y:S01]  /*4ee0*/  FADD.FTZ R14, R32, R7 ;  /* 0x00000007200e7221 */ /* 0x000fe20000010000 */
[----:B------:R-:W-:-:S03]  /*4ef0*/  IMAD.MOV.U32 R32, RZ, RZ, R71 ;  /* 0x000000ffff207224 */ /* 0x000fc600078e0047 */
[----:B------:R-:W-:Y:S02]  /*4f00*/  STSM.16.M88.4 [R22+0x2eb00], R8 ;  /* 0x02eb000816007844 */ /* 0x000fe40000000200 */
[----:B------:R-:W1:Y:S01]  /*4f10*/  MUFU.EX2 R52, R52 ;  /* 0x0000003400347308 */ /* 0x000e620000000800 */
[----:B--2---:R-:W-:Y:S01]  /*4f20*/  F2FP.F16.F32.PACK_AB R24, R50, R37 ;  /* 0x000000253218723e */ /* 0x004fe200000000ff */
[----:B------:R-:W-:-:S06]  /*4f30*/  IMAD.MOV.U32 R37, RZ, RZ, R71 ;  /* 0x000000ffff257224 */ /* 0x000fcc00078e0047 */
[----:B------:R-:W2:Y:S08]  /*4f40*/  MUFU.EX2 R149, R149 ;  /* 0x0000009500957308 */ /* 0x000eb00000000800 */
[----:B------:R3:W4:Y:S01]  /*4f50*/  MUFU.EX2 R4, R63 ;  /* 0x0000003f00047308 */ /* 0x0007220000000800 */
[----:B-1----:R-:W-:-:S07]  /*4f60*/  F2FP.F16.F32.PACK_AB R26, R52, R49 ;  /* 0x00000031341a723e */ /* 0x002fce00000000ff */
[----:B------:R-:W1:Y:S01]  /*4f70*/  MUFU.EX2 R153, R153 ;  /* 0x0000009900997308 */ /* 0x000e620000000800 */
[----:B--2---:R-:W-:Y:S01]  /*4f80*/  FADD.FTZ R7, R149, R14 ;  /* 0x0000000e95077221 */ /* 0x004fe20000010000 */
[----:B------:R-:W-:Y:S01]  /*4f90*/  FADD.FTZ R14, R50, R3 ;  /* 0x00000003320e7221 */ /* 0x000fe20000010000 */
[--C-:B---3--:R-:W-:Y:S02]  /*4fa0*/  IMAD.MOV.U32 R63, RZ, RZ, R71.reuse ;  /* 0x000000ffff3f7224 */ /* 0x108fe400078e0047 */
[----:B------:R-:W-:Y:S02]  /*4fb0*/  IMAD.MOV.U32 R50, RZ, RZ, R71 ;  /* 0x000000ffff327224 */ /* 0x000fe400078e0047 */
[----:B------:R-:W-:Y:S01]  /*4fc0*/  FADD.FTZ R49, R49, R14 ;  /* 0x0000000e31317221 */ /* 0x000fe20000010000 */
[----:B------:R2:W3:Y:S01]  /*4fd0*/  MUFU.EX2 R12, R57 ;  /* 0x00000039000c7308 */ /* 0x0004e20000000800 */
[C---:B----4-:R-:W-:Y:S01]  /*4fe0*/  F2FP.F16.F32.PACK_AB R25, R4.reuse, R149 ;  /* 0x000000950419723e */ /* 0x050fe200000000ff */
[----:B------:R-:W-:Y:S01]  /*4ff0*/  FADD.FTZ R20, R4, R7 ;  /* 0x0000000704147221 */ /* 0x000fe20000010000 */
[----:B------:R-:W-:Y:S01]  /*5000*/  FADD.FTZ R4, R52, R49 ;  /* 0x0000003134047221 */ /* 0x000fe20000010000 */
[----:B------:R-:W-:-:S02]  /*5010*/  IMAD.MOV.U32 R52, RZ, RZ, R71 ;  /* 0x000000ffff347224 */ /* 0x000fc400078e0047 */
[--C-:B------:R-:W-:Y:S02]  /*5020*/  IMAD.MOV.U32 R49, RZ, RZ, R71.reuse ;  /* 0x000000ffff317224 */ /* 0x100fe400078e0047 */
[----:B-1----:R-:W-:Y:S01]  /*5030*/  FADD.FTZ R3, R153, R20 ;  /* 0x0000001499037221 */ /* 0x002fe20000010000 */
[----:B--2---:R-:W-:Y:S01]  /*5040*/  IMAD.MOV.U32 R57, RZ, RZ, R71 ;  /* 0x000000ffff397224 */ /* 0x004fe200078e0047 */
[C---:B---3--:R-:W-:Y:S02]  /*5050*/  F2FP.F16.F32.PACK_AB R27, R12.reuse, R153 ;  /* 0x000000990c1b723e */ /* 0x048fe400000000ff */
[----:B------:R-:W-:-:S03]  /*5060*/  FADD.FTZ R3, R12, R3 ;  /* 0x000000030c037221 */ /* 0x000fc60000010000 */
[----:B------:R1:W-:Y:S01]  /*5070*/  STSM.16.M88.4 [R22+0x30300], R24 ;  /* 0x0303001816007844 */ /* 0x0003e20000000200 */
[----:B------:R2:W-:Y:S06]  /*5080*/  MEMBAR.ALL.CTA ;  /* 0x0000000000007992 */ /* 0x0005ec0000008000 */
[----:B--2---:R-:W2:Y:S01]  /*5090*/  FENCE.VIEW.ASYNC.S ;  /* 0x00000000000073c6 */ /* 0x004ea20000000000 */
[--C-:B-1----:R-:W-:Y:S02]  /*50a0*/  IMAD.MOV.U32 R27, RZ, RZ, R71.reuse ;  /* 0x000000ffff1b7224 */ /* 0x102fe400078e0047 */
[----:B------:R-:W-:-:S02]  /*50b0*/  IMAD.MOV.U32 R26, RZ, RZ, R71 ;  /* 0x000000ffff1a7224 */ /* 0x000fc400078e0047 */
[--C-:B------:R-:W-:Y:S02]  /*50c0*/  IMAD.MOV.U32 R25, RZ, RZ, R71.reuse ;  /* 0x000000ffff197224 */ /* 0x100fe400078e0047 */
[----:B------:R-:W-:Y:S01]  /*50d0*/  IMAD.MOV.U32 R24, RZ, RZ, R71 ;  /* 0x000000ffff187224 */ /* 0x000fe200078e0047 */
[----:B--2---:R-:W-:Y:S01]  /*50e0*/  NOP ;  /* 0x0000000000007918 */ /* 0x004fe20000000000 */
[----:B------:R-:W-:Y:S05]  /*50f0*/  @!P2 BRA `(.L_x_9796) ;  /* 0x0000004000e8a947 */ /* 0x000fea0003800000 */
[----:B------:R-:W-:Y:S01]  /*5100*/  R2UR UR6, R148 ;  /* 0x00000000940672ca */ /* 0x000fe200000e0000 */
        /* <DEDUP_REMOVED lines=29> */
.L_x_9805:
[----:B------:R-:W-:Y:S01]  /*52e0*/  R2UR UR10, R146 ;  /* 0x00000000920a72ca */ /* 0x000fe200000e0000 */
[----:B------:R-:W-:Y:S01]  /*52f0*/  UIADD3 UR46, UR41, 0x1, URZ ;  /* 0x00000001292e7890 */ /* 0x000fe2000fffe03f */
[----:B------:R-:W-:-:S03]  /*5300*/  R2UR UR7, R9 ;  /* 0x00000000090772ca */ /* 0x000fc600000e0000 */
[----:B------:R-:W-:-:S04]  /*5310*/  UISETP.NE.AND UP0, UPT, UR46, 0x2, UPT ;  /* 0x000000022e00788c */ /* 0x000fc8000bf05270 */
[----:B------:R-:W-:Y:S02]  /*5320*/  USEL UR6, URZ, 0x1, UP0 ;  /* 0x000000013f067887 */ /* 0x000fe40008000000 */
[----:B------:R-:W-:Y:S02]  /*5330*/  USEL UR46, UR46, URZ, UP0 ;  /* 0x0000003f2e2e7287 */ /* 0x000fe40008000000 */
[----:B------:R-:W-:Y:S02]  /*5340*/  ISETP.NE.AND P3, PT, RZ, UR10, PT ;  /* 0x0000000aff007c0c */ /* 0x000fe4000bf65270 */
[----:B------:R-:W-:-:S06]  /*5350*/  ULOP3.LUT UR6, UR7, UR6, URZ, 0x3c, !UPT ;  /* 0x0000000607067292 */ /* 0x000fcc000f8e3c3f */
[----:B------:R-:W-:-:S05]  /*5360*/  IMAD.U32 R148, RZ, RZ, UR6 ;  /* 0x00000006ff947e24 */ /* 0x000fca000f8e00ff */
[----:B------:R-:W-:Y:S05]  /*5370*/  @P3 BRA `(.L_x_9797) ;  /* 0x0000000000303947 */ /* 0x000fea0003800000 */
[----:B------:R-:W-:Y:S05]  /*5380*/  @!P0 BRA `(.L_x_9798) ;  /* 0x0000000000048947 */ /* 0x000fea0003800000 */
[----:B------:R-:W-:Y:S01]  /*5390*/  BPT.TRAP 0x1 ;  /* 0x000000040000795c */ /* 0x000fe20000300000 */
.L_x_9798:
[----:B------:R-:W-:Y:S01]  /*53a0*/  R2UR UR7, R148 ;  /* 0x00000000940772ca */ /* 0x000fe200000e0000 */
[----:B------:R-:W-:-:S12]  /*53b0*/  ULEA UR6, UR46, UR47, 0x3 ;  /* 0x0000002f2e067291 */ /* 0x000fd8000f8e183f */
[----:B------:R-:W-:-:S05]  /*53c0*/  IMAD.U32 R0, RZ, RZ, UR7 ;  /* 0x00000007ff007e24 */ /* 0x000fca000f8e00ff */
[----:B------:R-:W-:-:S04]  /*53d0*/  SHF.L.U32 R0, R0, 0x1f, RZ ;  /* 0x0000001f00007819 */ /* 0x000fc800000006ff */
[----:B------:R1:W2:Y:S01]  /*53e0*/  SYNCS.PHASECHK.TRANS64.TRYWAIT P2, [UR6+0x31c30], R0 ;  /* 0x031c3000ff0075a7 */ /* 0x0002a20008040146 */
[----:B------:R-:W-:Y:S05]  /*53f0*/  @!P0 BRA `(.L_x_9799) ;  /* 0x0000000000048947 */ /* 0x000fea0003800000 */
[----:B------:R-:W-:Y:S01]  /*5400*/  BPT.TRAP 0x1 ;  /* 0x000000040000795c */ /* 0x000fe20000300000 */
.L_x_9799:
[----:B--2---:R-:W-:Y:S05]  /*5410*/  @P2 BRA `(.L_x_9797) ;  /* 0x0000000000082947 */ /* 0x004fea0003800000 */
[----:B------:R-:W2:Y:S02]  /*5420*/  SYNCS.PHASECHK.TRANS64.TRYWAIT P2, [UR6+0x31c30], R0 ;  /* 0x031c3000ff0075a7 */ /* 0x000ea40008040146 */
[----:B--2---:R-:W-:Y:S05]  /*5430*/  @!P2 BRA `(.L_x_9800) ;  /* 0x000000c000c0a947 */ /* 0x004fea0003800000 */
.L_x_9797:
[----:B-12---:R-:W-:Y:S01]  /*5440*/  VIADD R0, R16, 0x8 ;  /* 0x0000000810007836 */ /* 0x006fe20000000000 */
[----:B------:R-:W-:Y:S01]  /*5450*/  UIMAD UR6, UR46, 0x6c0, UR40 ;  /* 0x000006c02e0678a4 */ /* 0x000fe2000f8e0228 */
[----:B------:R-:W-:Y:S01]  /*5460*/  UMOV UR7, 0x80000020 ;  /* 0x8000002000077882 */ /* 0x000fe20000000000 */
[----:B------:R-:W-:Y:S02]  /*5470*/  UMOV UR28, UR4 ;  /* 0x00000004001c7c82 */ /* 0x000fe40008000000 */
[----:B------:R1:W-:Y:S01]  /*5480*/  BAR.SYNC.DEFER_BLOCKING R0, 0x100 ;  /* 0x000400000000751d */ /* 0x0003e20000010000 */
[----:B------:R-:W-:Y:S02]  /*5490*/  UIADD3 UR30, UR6, 0x40, URZ ;  /* 0x00000040061e7890 */ /* 0x000fe4000fffe03f */
[----:B------:R-:W-:Y:S02]  /*54a0*/  UIADD3 UR34, UR6, 0x80, URZ ;  /* 0x0000008006227890 */ /* 0x000fe4000fffe03f */
[----:B------:R-:W-:Y:S01]  /*54b0*/  UIADD3 UR38, UR6, 0xc0, URZ ;  /* 0x000000c006267890 */ /* 0x000fe2000fffe03f */
        /* <DEDUP_REMOVED lines=15> */
[----:B------:R-:W-:Y:S01]  /*55b0*/  WARPGROUP.ARRIVE ;  /* 0x00000000000079c5 */ /* 0x000fe20000000000 */
[----:B------:R-:W-:Y:S01]  /*55c0*/  UMOV UR55, 0x80000020 ;  /* 0x8000002000377882 */ /* 0x000fe20000000000 */
[----:B------:R-:W-:Y:S01]  /*55d0*/  UIADD3 UR58, UR6, 0x180, URZ ;  /* 0x00000180063a7890 */ /* 0x000fe2000fffe03f */
[----:B------:R-:W-:Y:S01]  /*55e0*/  UMOV UR56, UR4 ;  /* 0x0000000400387c82 */ /* 0x000fe20008000000 */
[----:B------:R-:W-:-:S02]  /*55f0*/  UMOV UR57, UR5 ;  /* 0x0000000500397c82 */ /* 0x000fc40008000000 */
[----:B------:R-:W-:Y:S01]  /*5600*/  HGMMA.64x16x16.F32 R136, gdesc[UR4], RZ, !UPT, gsb0 ;  /* 0x00200000048879f0 */ /* 0x000fe2000c0008ff */
[----:B------:R-:W-:Y:S01]  /*5610*/  UMOV UR59, 0x80000020 ;  /* 0x80000020003b7882 */ /* 0x000fe20000000000 */
        /* <DEDUP_REMOVED lines=328> */
.L_x_9802:
[----:B------:R-:W-:Y:S01]  /*6aa0*/  R2UR UR7, R9 ;  /* 0x00000000090772ca */ /* 0x000fe200000e0000 */
[----:B------:R-:W-:-:S12]  /*6ab0*/  ULEA UR6, UR41, UR47, 0x3 ;  /* 0x0000002f29067291 */ /* 0x000fd8000f8e183f */
[----:B------:R-:W-:-:S05]  /*6ac0*/  IMAD.U32 R0, RZ, RZ, UR7 ;  /* 0x00000007ff007e24 */ /* 0x000fca000f8e00ff */
[----:B------:R-:W-:-:S04]  /*6ad0*/  SHF.L.U32 R0, R0, 0x1f, RZ ;  /* 0x0000001f00007819 */ /* 0x000fc800000006ff */
[----:B------:R1:W2:Y:S01]  /*6ae0*/  SYNCS.PHASECHK.TRANS64.TRYWAIT P2, [UR6+0x31c50], R0 ;  /* 0x031c5000ff0075a7 */ /* 0x0002a20008040146 */
[----:B------:R-:W-:Y:S05]  /*6af0*/  @!P0 BRA `(.L_x_9803) ;  /* 0x0000000000048947 */ /* 0x000fea0003800000 */
[----:B------:R-:W-:Y:S01]  /*6b00*/  BPT.TRAP 0x1 ;  /* 0x000000040000795c */ /* 0x000fe20000300000 */
.L_x_9803:
[----:B--2---:R-:W-:Y:S05]  /*6b10*/  @P2 BRA `(.L_x_9801) ;  /* 0x0000000000082947 */ /* 0x004fea0003800000 */
[----:B------:R-:W2:Y:S02]  /*6b20*/  SYNCS.PHASECHK.TRANS64.TRYWAIT P2, [UR6+0x31c50], R0 ;  /* 0x031c5000ff0075a7 */ /* 0x000ea40008040146 */
[----:B--2---:R-:W-:Y:S05]  /*6b30*/  @!P2 BRA `(.L_x_9804) ;  /* 0x000000ac0018a947 */ /* 0x004fea0003800000 */
.L_x_9801:
[----:B------:R-:W-:Y:S01]  /*6b40*/  UIADD3 UR6, UR47, 0x200, URZ ;  /* 0x000002002f067890 */ /* 0x000fe2000fffe03f */
[----:B------:R-:W-:Y:S01]  /*6b50*/  R2UR UR10, R145 ;  /* 0x00000000910a72ca */ /* 0x000fe200000e0000 */
[----:B------:R-:W-:Y:S01]  /*6b60*/  WARPGROUP.ARRIVE ;  /* 0x00000000000079c5 */ /* 0x000fe20000000000 */
[----:B------:R-:W-:Y:S01]  /*6b70*/  UMOV UR29, 0xc0000010 ;  /* 0xc0000010001d7882 */ /* 0x000fe20000000000 */
[----:B------:R-:W-:Y:S01]  /*6b80*/  USHF.R.U32.HI UR6, URZ, 0x4, UR6 ;  /* 0x000000043f067899 */ /* 0x000fe20008011606 */
[----:B-12---:R-:W1:Y:S01]  /*6b90*/  LDC R0, c[0x0][0x288] ;  /* 0x0000a200ff007b82 */ /* 0x006e620000000800 */
[----:B------:R-:W-:Y:S01]  /*6ba0*/  UMOV UR31, 0x80000020 ;  /* 0x80000020001f7882 */ /* 0x000fe20000000000 */
[----:B------:R-:W-:Y:S02]  /*6bb0*/  UISETP.NE.U32.AND UP0, UPT, UR60, URZ, UPT ;  /* 0x0000003f3c00728c */ /* 0x000fe4000bf05070 */
[----:B------:R-:W-:Y:S02]  /*6bc0*/  ULOP3.LUT UR6, UR6, 0x3fff, URZ, 0xc0, !UPT ;  /* 0x00003fff06067892 */ /* 0x000fe4000f8ec03f */
[----:B------:R-:W-:-:S02]  /*6bd0*/  UISETP.NE.AND.EX UP0, UPT, UR61, URZ, UPT, UP0 ;  /* 0x0000003f3d00728c */ /* 0x000fc4000bf05300 */
[----:B------:R-:W-:Y:S02]  /*6be0*/  ULOP3.LUT UR7, UR6, 0x2400000, URZ, 0xfc, !UPT ;  /* 0x0240000006077892 */ /* 0x000fe4000f8efc3f */
[----:B------:R-:W-:Y:S02]  /*6bf0*/  ULOP3.LUT UR6, UR10, 0x10000, URZ, 0xfc, !UPT ;  /* 0x000100000a067892 */ /* 0x000fe4000f8efc3f */
[----:B------:R-:W-:Y:S02]  /*6c00*/  UIMAD UR7, UR41, 0x6c0, UR7 ;  /* 0x000006c0290778a4 */ /* 0x000fe4000f8e0207 */
[----:B------:R-:W-:Y:S01]  /*6c10*/  UIMAD UR10, UR45, -0x90, UR42 ;  /* 0xffffff702d0a78a4 */ /* 0x000fe2000f8e022a */
[----:B------:R-:W-:Y:S02]  /*6c20*/  ULDC UR11, c[0x0][0x404] ;  /* 0x00010100000b7ab9 */ /* 0x000fe40000000800 */
[----:B------:R-:W-:Y:S01]  /*6c30*/  UMOV UR28, UR6 ;  /* 0x00000006001c7c82 */ /* 0x000fe20008000000 */
[----:B------:R-:W-:Y:S01]  /*6c40*/  UIADD3 UR10, UR10, 0x1, URZ ;  /* 0x000000010a0a7890 */ /* 0x000fe2000fffe03f */
[----:B------:R-:W-:Y:S01]  /*6c50*/  UMOV UR30, UR7 ;  /* 0x00000007001e7c82 */ /* 0x000fe20008000000 */
[----:B------:R-:W-:Y:S01]  /*6c60*/  USEL UR11, UR11, 0x1, UP0 ;  /* 0x000000010b0b7887 */ /* 0x000fe20008000000 */
[----:B------:R-:W-:Y:S01]  /*6c70*/  HGMMA.64x96x16.F32 R24, gdesc[UR28].tnspB, R24, gsb0 ;  /* 0x416000001c1879f0 */ /* 0x000fe20008000818 */
[----:B------:R-:W-:-:S02]  /*6c80*/  UIADD3 UR28, UR6, 0x180, URZ ;  /* 0x00000180061c7890 */ /* 0x000fc4000fffe03f */
[----:B------:R-:W-:Y:S01]  /*6c90*/  UIADD3 UR30, UR7, 0x40, URZ ;  /* 0x00000040071e7890 */ /* 0x000fe2000fffe03f */
[----:B------:R-:W-:Y:S01]  /*6ca0*/  UMOV UR29, 0xc0000010 ;  /* 0xc0000010001d7882 */ /* 0x000fe20000000000 */
[----:B------:R-:W-:Y:S01]  /*6cb0*/  UMOV UR31, 0x80000020 ;  /* 0x80000020001f7882 */ /* 0x000fe20000000000 */
[----:B------:R-:W-:Y:S02]  /*6cc0*/  ULDC UR14, c[0x0][0x2e0] ;  /* 0x0000b800000e7ab9 */ /* 0x000fe40000000800 */
[----:B------:R-:W-:-:S06]  /*6cd0*/  UIMAD UR10, UR11, UR14, UR10 ;  /* 0x0000000e0b0a72a4 */ /* 0x000fcc000f8e020a */
[----:B-1----:R-:W-:-:S05]  /*6ce0*/  IADD3 R0, -R0, UR10, RZ ;  /* 0x0000000a00007c10 */ /* 0x002fca000fffe1ff */
[----:B------:R-:W-:-:S04]  /*6cf0*/  IMAD R0, R19, -0x2, R0 ;  /* 0xfffffffe13007824 */ /* 0x000fc800078e0200 */
[----:B------:R-:W-:-:S04]  /*6d00*/  IMAD.IADD R9, R23, 0x1, R0 ;  /* 0x0000000117097824 */ /* 0x000fc800078e0200 */
[C---:B------:R-:W-:Y:S01]  /*6d10*/  VIADD R20, R9.reuse, 0x8 ;  /* 0x0000000809147836 */ /* 0x040fe20000000000 */
[C---:B------:R-:W-:Y:S02]  /*6d20*/  ISETP.GT.AND P2, PT, R9.reuse, RZ, PT ;  /* 0x000000ff0900720c */ /* 0x040fe40003f44270 */
[C---:B------:R-:W-:Y:S02]  /*6d30*/  ISETP.GT.AND P3, PT, R9.reuse, 0x1, PT ;  /* 0x000000010900780c */ /* 0x040fe40003f64270 */
        /* <DEDUP_REMOVED lines=34> */
[----:B------:R-:W-:Y:S01]  /*6f60*/  ISETP.GT.AND P3, PT, R9, 0x31, PT ;  /* 0x000000310900780c */ /* 0x000fe20003f64270 */
[----:B------:R-:W-:Y:S02]  /*6f70*/  WARPGROUP.DEPBAR.LE gsb0, 0x0 ;  /* 0x00008000000079c5 */ /* 0x000fe40000010000 */
[----:B------:R-:W-:Y:S01]  /*6f80*/  WARPGROUP.ARRIVE ;  /* 0x00000000000079c5 */ /* 0x000fe20000000000 */
[----:B------:R-:W-:Y:S02]  /*6f90*/  FSEL R155, R112, -INF , P2 ;  /* 0xff800000709b7808 */ /* 0x000fe40001000000 */
[----:B------:R-:W-:Y:S02]  /*6fa0*/  FMNMX.FTZ R0, R125, R0, !PT ;  /* 0x000000007d007209 */ /* 0x000fe40007810000 */
[----:B------:R-:W-:Y:S01]  /*6fb0*/  ISETP.GT.AND P2, PT, R9, 0x38, PT ;  /* 0x000000380900780c */ /* 0x000fe20003f44270 */
[----:B------:R-:W-:Y:S01]  /*6fc0*/  HGMMA.64x96x16.F32 R24, gdesc[UR28].tnspB, R24, gsb0 ;  /* 0x416000001c1879f0 */ /* 0x000fe20008000818 */
[----:B------:R-:W-:Y:S01]  /*6fd0*/  UIADD3 UR28, UR6, 0x300, URZ ;  /* 0x00000300061c7890 */ /* 0x000fe2000fffe03f */
[----:B------:R-:W-:Y:S01]  /*6fe0*/  FSEL R113, R113, -INF , P3 ;  /* 0xff80000071717808 */ /* 0x000fe20001800000 */
[----:B------:R-:W-:Y:S01]  /*6ff0*/  UIADD3 UR30, UR7, 0x80, URZ ;  /* 0x00000080071e7890 */ /* 0x000fe2000fffe03f */
[----:B------:R-:W-:Y:S01]  /*7000*/  FMNMX.FTZ R0, R155, R0, !PT ;  /* 0x000000009b007209 */ /* 0x000fe20007810000 */
[----:B------:R-:W-:Y:S01]  /*7010*/  UMOV UR29, 0xc0000010 ;  /* 0xc0000010001d7882 */ /* 0x000fe20000000000 */
        /* <DEDUP_REMOVED lines=48> */
[----:B------:R-:W-:Y:S01]  /*7320*/  FMNMX.FTZ R0, R80, R5, !PT ;  /* 0x0000000550007209 */ /* 0x000fe20007810000 */
[----:B------:R-:W-:Y:S02]  /*7330*/  WARPGROUP.DEPBAR.LE gsb0, 0x0 ;  /* 0x00008000000079c5 */ /* 0x000fe40000010000 */
[----:B------:R-:W-:Y:S01]  /*7340*/  WARPGROUP.ARRIVE ;  /* 0x00000000000079c5 */ /* 0x000fe20000000000 */
[----:B------:R-:W-:-:S02]  /*7350*/  ISETP.GT.AND P3, PT, R9, 0x79, PT ;  /* 0x000000790900780c */ /* 0x000fc40003f64270 */
[----:B------:R-:W-:Y:S02]  /*7360*/  FSEL R84, R84, -INF , P2 ;  /* 0xff80000054547808 */ /* 0x000fe40001000000 */
[----:B------:R-:W-:Y:S01]  /*7370*/  FMNMX.FTZ R5, R81, R0, !PT ;  /* 0x0000000051057209 */ /* 0x000fe20007810000 */
[----:B------:R-:W-:Y:S01]  /*7380*/  HGMMA.64x96x16.F32 R24, gdesc[UR28].tnspB, R24, gsb0 ;  /* 0x416000001c1879f0 */ /* 0x000fe20008000818 */
[----:B------:R-:W-:Y:S01]  /*7390*/  UIADD3 UR28, UR6, 0x480, URZ ;  /* 0x00000480061c7890 */ /* 0x000fe2000fffe03f */
[----:B------:R-:W-:Y:S01]  /*73a0*/  ISETP.GT.AND P2, PT, R9, 0x80, PT ;  /* 0x000000800900780c */ /* 0x000fe20003f44270 */
[----:B------:R-:W-:Y:S01]  /*73b0*/  UIADD3 UR30, UR7, 0xc0, URZ ;  /* 0x000000c0071e7890 */ /* 0x000fe2000fffe03f */
[----:B------:R-:W-:Y:S01]  /*73c0*/  FSEL R85, R85, -INF , P3 ;  /* 0xff80000055557808 */ /* 0x000fe20001800000 */
[----:B------:R-:W-:Y:S01]  /*73d0*/  UMOV UR29, 0xc0000010 ;  /* 0xc0000010001d7882 */ /* 0x000fe20000000000 */
[----:B------:R-:W-:Y:S01]  /*73e0*/  UMOV UR31, 0x80000020 ;  /* 0x80000020001f7882 */ /* 0x000fe20000000000 */
        /* <DEDUP_REMOVED lines=14> */
[----:B------:R-:W1:Y:S01]  /*74d0*/  LDC R0, c[0x0][0x988] ;  /* 0x00026200ff007b82 */ /* 0x000e620000000800 */
[----:B------:R-:W-:Y:S02]  /*74e0*/  ISETP.GT.AND P4, PT, R20, 0x1, PT ;  /* 0x000000011400780c */ /* 0x000fe40003f84270 */
[----:B------:R-:W2:Y:S01]  /*74f0*/  SHFL.BFLY PT, R5, R10, 0x2, 0x1f ;  /* 0x0c401f000a057f89 */ /* 0x000ea200000e0000 */
[----:B------:R-:W-:Y:S02]  /*7500*/  FSEL R138, R138, -INF , P3 ;  /* 0xff8000008a8a7808 */ /* 0x000fe40001800000 */
[----:B------:R-:W-:Y:S02]  /*7510*/  ISETP.GT.AND P5, PT, R20, 0x8, PT ;  /* 0x000000081400780c */ /* 0x000fe40003fa4270 */
[----:B------:R-:W-:-:S02]  /*7520*/  FSEL R139, R139, -INF , P4 ;  /* 0xff8000008b8b7808 */ /* 0x000fc40002000000 */
[----:B------:R-:W-:Y:S02]  /*7530*/  FMNMX.FTZ R116, R138, R7, !PT ;  /* 0x000000078a747209 */ /* 0x000fe40007810000 */
[C---:B------:R-:W-:Y:S02]  /*7540*/  ISETP.GT.AND P6, PT, R20.reuse, 0x9, PT ;  /* 0x000000091400780c */ /* 0x040fe40003fc4270 */
[----:B------:R-:W-:Y:S02]  /*7550*/  FMNMX.FTZ R120, R139, R116, !PT ;  /* 0x000000748b787209 */ /* 0x000fe40007810000 */
[----:B------:R-:W-:Y:S02]  /*7560*/  FSEL R143, R143, -INF , P6 ;  /* 0xff8000008f8f7808 */ /* 0x000fe40003000000 */
[C---:B------:R-:W-:Y:S02]  /*7570*/  ISETP.GT.AND P3, PT, R20.reuse, 0x10, PT ;  /* 0x000000101400780c */ /* 0x040fe40003f64270 */
[----:B------:R-:W-:-:S02]  /*7580*/  ISETP.GT.AND P4, PT, R20, 0x11, PT ;  /* 0x000000111400780c */ /* 0x000fc40003f84270 */
[----:B------:R-:W-:Y:S02]  /*7590*/  ISETP.GT.AND P6, PT, R20, 0x19, PT ;  /* 0x000000191400780c */ /* 0x000fe40003fc4270 */
[----:B------:R-:W-:Y:S02]  /*75a0*/  FSEL R131, R131, -INF , P4 ;  /* 0xff80000083837808 */ /* 0x000fe40002000000 */
[----:B------:R-:W-:Y:S02]  /*75b0*/  FSEL R135, R135, -INF , P6 ;  /* 0xff80000087877808 */ /* 0x000fe40003000000 */
[----:B--2---:R-:W-:Y:S02]  /*75c0*/  FMNMX.FTZ R12, R10, R5, !PT ;  /* 0x000000050a0c7209 */ /* 0x004fe40007810000 */
[C---:B------:R-:W-:Y:S02]  /*75d0*/  ISETP.GT.AND P4, PT, R20.reuse, 0x21, PT ;  /* 0x000000211400780c */ /* 0x040fe40003f84270 */
[----:B------:R-:W-:Y:S01]  /*75e0*/  ISETP.GT.AND P6, PT, R20, 0x29, PT ;  /* 0x000000291400780c */ /* 0x000fe20003fc4270 */
[----:B------:R-:W2:Y:S01]  /*75f0*/  SHFL.BFLY PT, R5, R12, 0x1, 0x1f ;  /* 0x0c201f000c057f89 */ /* 0x000ea200000e0000 */
[----:B------:R-:W-:-:S02]  /*7600*/  FSEL R123, R123, -INF , P4 ;  /* 0xff8000007b7b7808 */ /* 0x000fc40002000000 */
[----:B------:R-:W-:Y:S02]  /*7610*/  FSEL R127, R127, -INF , P6 ;  /* 0xff8000007f7f7808 */ /* 0x000fe40003000000 */
[C---:B------:R-:W-:Y:S02]  /*7620*/  ISETP.GT.AND P4, PT, R20.reuse, 0x31, PT ;  /* 0x000000311400780c */ /* 0x040fe40003f84270 */
[----:B------:R-:W-:-:S04]  /*7630*/  ISETP.GT.AND P6, PT, R20, 0x39, PT ;  /* 0x000000391400780c */ /* 0x000fc80003fc4270 */
[----:B------:R-:W-:Y:S02]  /*7640*/  FSEL R119, R119, -INF , P6 ;  /* 0xff80000077777808 */ /* 0x000fe40003000000 */
[----:B--2---:R-:W-:-:S04]  /*7650*/  FMNMX.FTZ R5, R12, R5, !PT ;  /* 0x000000050c057209 */ /* 0x004fc80007810000 */
[C---:B------:R-:W-:Y:S01]  /*7660*/  FSETP.NEU.FTZ.AND P2, PT, R5.reuse, -INF , PT ;  /* 0xff8000000500780b */ /* 0x040fe20003f5d000 */
[----:B-1----:R-:W-:Y:S01]  /*7670*/  FMUL.FTZ R14, R5, R0 ;  /* 0x00000000050e7220 */ /* 0x002fe20000410000 */
[----:B------:R-:W-:Y:S02]  /*7680*/  WARPGROUP.DEPBAR.LE gsb0, 0x0 ;  /* 0x00008000000079c5 */ /* 0x000fe40000010000 */
[----:B------:R-:W-:Y:S02]  /*7690*/  WARPGROUP.ARRIVE ;  /* 0x00000000000079c5 */ /* 0x000fe40000000000 */
[----:B------:R-:W-:-:S04]  /*76a0*/  FSEL R10, R14, RZ, P2 ;  /* 0x000000ff0e0a7208 */ /* 0x000fc80001000000 */
[----:B------:R-:W-:Y:S01]  /*76b0*/  HGMMA.64x96x16.F32 R24, gdesc[UR28].tnspB, R24, gsb0 ;  /* 0x416000001c1879f0 */ /* 0x000fe20008000818 */
[----:B------:R-:W-:Y:S01]  /*76c0*/  UIADD3 UR28, UR6, 0x600, URZ ;  /* 0x00000600061c7890 */ /* 0x000fe2000fffe03f */
[-CC-:B------:R-:W-:Y:S01]  /*76d0*/  FFMA.FTZ R9, R15, R0.reuse, -R10.reuse ;  /* 0x000000000f097223 */ /* 0x180fe2000001080a */
[----:B------:R-:W-:Y:S01]  /*76e0*/  UIADD3 UR30, UR7, 0x100, URZ ;  /* 0x00000100071e7890 */ /* 0x000fe2000fffe03f */
[----:B------:R-:W-:Y:S01]  /*76f0*/  FSEL R15, R142, -INF , P5 ;  /* 0xff8000008e0f7808 */ /* 0x000fe20002800000 */
[----:B------:R-:W-:Y:S01]  /*7700*/  UMOV UR29, 0xc0000010 ;  /* 0xc0000010001d7882 */ /* 0x000fe20000000000 */
[----:B------:R-:W-:Y:S01]  /*7710*/  UMOV UR31, 0x80000020 ;  /* 0x80000020001f7882 */ /* 0x000fe20000000000 */
[--C-:B------:R-:W-:Y:S01]  /*7720*/  FFMA.FTZ R124, R21, R0, -R10.reuse ;  /* 0x00000000157c7223 */ /* 0x100fe2000001080a */
[----:B------:R-:W-:Y:S01]  /*7730*/  FMNMX.FTZ R120, R15, R120, !PT ;  /* 0x000000780f787209 */ /* 0x000fe20007810000 */
[--C-:B------:R-:W-:Y:S01]  /*7740*/  FFMA.FTZ R112, R129, R0, -R10.reuse ;  /* 0x0000000081707223 */ /* 0x100fe2000001080a */
[----:B------:R-:W-:Y:S01]  /*7750*/  FSEL R21, R130, -INF , P3 ;  /* 0xff80000082157808 */ /* 0x000fe20001800000 */
[----:B------:R1:W-:Y:S01]  /*7760*/  MUFU.EX2 R116, R124 ;  /* 0x0000007c00747308 */ /* 0x0003e20000000800 */
        /* <DEDUP_REMOVED lines=8> */
[----:B-1----:R-:W-:Y:S01]  /*77f0*/  FMNMX.FTZ R124, R131, R120, !PT ;  /* 0x00000078837c7209 */ /* 0x002fe20007810000 */
[--C-:B------:R-:W-:Y:S01]  /*7800*/  FFMA.FTZ R11, R11, R0, -R10.reuse ;  /* 0x000000000b0b7223 */ /* 0x100fe2000001080a */
[----:B------:R-:W-:Y:S01]  /*7810*/  ISETP.GT.AND P3, PT, R20, 0x20, PT ;  /* 0x000000201400780c */ /* 0x000fe20003f64270 */
[----:B------:R-:W-:Y:S01]  /*7820*/  MUFU.EX2 R120, R128 ;  /* 0x0000008000787308 */ /* 0x000fe20000000800 */
[----:B------:R-:W-:Y:S01]  /*7830*/  FMNMX.FTZ R124, R129, R124, !PT ;  /* 0x0000007c817c7209 */ /* 0x000fe20007810000 */
[-CC-:B------:R-:W-:Y:S01]  /*7840*/  FFMA.FTZ R13, R13, R0.reuse, -R10.reuse ;  /* 0x000000000d0d7223 */ /* 0x180fe2000001080a */
[----:B------:R-:W-:Y:S01]  /*7850*/  FSEL R141, R122, -INF , P3 ;  /* 0xff8000007a8d7808 */ /* 0x000fe20001800000 */
[--C-:B------:R-:W-:Y:S01]  /*7860*/  FFMA.FTZ R122, R153, R0, -R10.reuse ;  /* 0x00000000997a7223 */ /* 0x100fe2000001080a */
[----:B------:R-:W-:Y:S01]  /*7870*/  FMNMX.FTZ R124, R135, R124, !PT ;  /* 0x0000007c877c7209 */ /* 0x000fe20007810000 */
        /* <DEDUP_REMOVED lines=23> */
[----:B------:R-:W-:Y:S01]  /*79f0*/  FSEL R118, R118, -INF , P5 ;  /* 0xff80000076767808 */ /* 0x000fe20002800000 */
[----:B------:R-:W-:Y:S01]  /*7a00*/  FFMA.FTZ R72, R72, R0, -R10 ;  /* 0x0000000048487223 */ /* 0x000fe2000001080a */
[----:B------:R-:W-:-:S02]  /*7a10*/  FMNMX.FTZ R137, R153, R124, !PT ;  /* 0x0000007c99897209 */ /* 0x000fc40007810000 */
[----:B------:R-:W-:Y:S02]  /*7a20*/  ISETP.GT.AND P3, PT, R20, 0x40, PT ;  /* 0x000000401400780c */ /* 0x000fe40003f64270 */
[----:B------:R-:W-:Y:S01]  /*7a30*/  FMNMX.FTZ R124, R118, R137, !PT ;  /* 0x00000089767c7209 */ /* 0x000fe20007810000 */
[----:B------:R-:W-:Y:S01]  /*7a40*/  MUFU.EX2 R13, R13 ;  /* 0x0000000d000d7308 */ /* 0x000fe20000000800 */
[----:B------:R-:W-:Y:S02]  /*7a50*/  ISETP.GT.AND P4, PT, R20, 0x41, PT ;  /* 0x000000411400780c */ /* 0x000fe40003f84270 */
[----:B------:R-:W-:Y:S02]  /*7a60*/  FSEL R155, R106, -INF , P3 ;  /* 0xff8000006a9b7808 */ /* 0x000fe40001800000 */
[----:B------:R-:W-:Y:S02]  /*7a70*/  FMNMX.FTZ R106, R119, R124, !PT ;  /* 0x0000007c776a7209 */ /* 0x000fe40007810000 */
[----:B------:R-:W-:Y:S01]  /*7a80*/  FSEL R124, R107, -INF , P4 ;  /* 0xff8000006b7c7808 */ /* 0x000fe20002000000 */
[----:B------:R-:W-:Y:S01]  /*7a90*/  MUFU.EX2 R14, R14 ;  /* 0x0000000e000e7308 */ /* 0x000fe20000000800 */
[----:B------:R-:W-:-:S02]  /*7aa0*/  ISETP.GT.AND P5, PT, R20, 0x48, PT ;  /* 0x000000481400780c */ /* 0x000fc40003fa4270 */
[----:B------:R-:W-:Y:S01]  /*7ab0*/  FMNMX.FTZ R107, R155, R106, !PT ;  /* 0x0000006a9b6b7209 */ /* 0x000fe20007810000 */
[----:B------:R-:W-:Y:S01]  /*7ac0*/  FFMA.FTZ R106, R157, R0, -R10 ;  /* 0x000000009d6a7223 */ /* 0x000fe2000001080a */
[----:B------:R-:W-:Y:S02]  /*7ad0*/  ISETP.GT.AND P3, PT, R20, 0x49, PT ;  /* 0x000000491400780c */ /* 0x000fe40003f64270 */
[----:B------:R-:W-:Y:S01]  /*7ae0*/  FSEL R110, R110, -INF , P5 ;  /* 0xff8000006e6e7808 */ /* 0x000fe20002800000 */
[----:B------:R-:W-:Y:S01]  /*7af0*/  MUFU.EX2 R9, R9 ;  /* 0x0000000900097308 */ /* 0x000fe20000000800 */
[----:B------:R-:W-:Y:S02]  /*7b00*/  FMNMX.FTZ R107, R124, R107, !PT ;  /* 0x0000006b7c6b7209 */ /* 0x000fe40007810000 */
[----:B------:R-:W-:Y:S02]  /*7b10*/  FSEL R111, R111, -INF , P3 ;  /* 0xff8000006f6f7808 */ /* 0x000fe40001800000 */
[----:B------:R-:W-:-:S02]  /*7b20*/  ISETP.GT.AND P3, PT, R20, 0x50, PT ;  /* 0x000000501400780c */ /* 0x000fc40003f64270 */
[----:B-1----:R-:W-:Y:S01]  /*7b30*/  FMNMX.FTZ R126, R110, R107, !PT ;  /* 0x0000006b6e7e7209 */ /* 0x002fe20007810000 */
[--C-:B------:R-:W-:Y:S01]  /*7b40*/  FFMA.FTZ R107, R117, R0, -R10.reuse ;  /* 0x00000000756b7223 */ /* 0x100fe2000001080a */
[----:B------:R-:W-:Y:S01]  /*7b50*/  ISETP.GT.AND P4, PT, R20, 0x51, PT ;  /* 0x000000511400780c */ /* 0x000fe20003f84270 */
[----:B------:R-:W-:Y:S01]  /*7b60*/  MUFU.EX2 R112, R112 ;  /* 0x0000007000707308 */ /* 0x000fe20000000800 */
[----:B------:R-:W-:Y:S02]  /*7b70*/  FSEL R157, R98, -INF , P3 ;  /* 0xff800000629d7808 */ /* 0x000fe40001800000 */
[----:B------:R-:W-:Y:S02]  /*7b80*/  FMNMX.FTZ R98, R111, R126, !PT ;  /* 0x0000007e6f627209 */ /* 0x000fe40007810000 */
[----:B------:R-:W-:Y:S02]  /*7b90*/  FSEL R126, R99, -INF , P4 ;  /* 0xff800000637e7808 */ /* 0x000fe40002000000 */
[----:B------:R-:W-:Y:S01]  /*7ba0*/  ISETP.GT.AND P5, PT, R20, 0x58, PT ;  /* 0x000000581400780c */ /* 0x000fe20003fa4270 */
[----:B------:R-:W-:Y:S01]  /*7bb0*/  MUFU.EX2 R133, R133 ;  /* 0x0000008500857308 */ /* 0x000fe20000000800 */
[----:B------:R-:W-:Y:S01]  /*7bc0*/  FMNMX.FTZ R99, R157, R98, !PT ;  /* 0x000000629d637209 */ /* 0x000fe20007810000 */
[----:B------:R-:W-:Y:S01]  /*7bd0*/  FFMA.FTZ R98, R104, R0, -R10 ;  /* 0x0000000068627223 */ /* 0x000fe2000001080a */
[----:B------:R-:W-:-:S02]  /*7be0*/  ISETP.GT.AND P3, PT, R20, 0x59, PT ;  /* 0x000000591400780c */ /* 0x000fc40003f64270 */
[----:B------:R-:W-:Y:S02]  /*7bf0*/  FSEL R102, R102, -INF , P5 ;  /* 0xff80000066667808 */ /* 0x000fe40002800000 */
[----:B------:R-:W-:Y:S01]  /*7c00*/  FMNMX.FTZ R99, R126, R99, !PT ;  /* 0x000000637e637209 */ /* 0x000fe20007810000 */
[----:B------:R-:W-:Y:S01]  /*7c10*/  MUFU.EX2 R121, R121 ;  /* 0x0000007900797308 */ /* 0x000fe20000000800 */
[----:B------:R-:W-:Y:S02]  /*7c20*/  WARPGROUP.DEPBAR.LE gsb0, 0x0 ;  /* 0x00008000000079c5 */ /* 0x000fe40000010000 */
[----:B------:R-:W-:Y:S01]  /*7c30*/  WARPGROUP.ARRIVE ;  /* 0x00000000000079c5 */ /* 0x000fe20000000000 */
[----:B------:R-:W-:Y:S02]  /*7c40*/  FSEL R117, R103, -INF , P3 ;  /* 0xff80000067757808 */ /* 0x000fe40001800000 */
[----:B------:R-:W-:Y:S02]  /*7c50*/  ISETP.GT.AND P3, PT, R20, 0x60, PT ;  /* 0x000000601400780c */ /* 0x000fe40003f64270 */
        /* <DEDUP_REMOVED lines=8> */
[----:B------:R-:W-:Y:S01]  /*7ce0*/  FMNMX.FTZ R104, R117, R104, !PT ;  /* 0x0000006875687209 */ /* 0x000fe20007810000 */
[-CC-:B------:R-:W-:Y:S01]  /*7cf0*/  FFMA.FTZ R99, R105, R0.reuse, -R10.reuse ;  /* 0x0000000069637223 */ /* 0x180fe2000001080a */
[----:B------:R-:W-:Y:S01]  /*7d00*/  ISETP.GT.AND P5, PT, R20, 0x68, PT ;  /* 0x000000681400780c */ /* 0x000fe20003fa4270 */
        /* <DEDUP_REMOVED lines=9> */
[----:B------:R-:W-:Y:S01]  /*7da0*/  MUFU.EX2 R114, R114 ;  /* 0x0000007200727308 */ /* 0x000fe20000000800 */
[C---:B------:R-:W-:Y:S02]  /*7db0*/  ISETP.GT.AND P3, PT, R20.reuse, 0x70, PT ;  /* 0x000000701400780c */ /* 0x040fe40003f64270 */
[----:B------:R-:W-:Y:S02]  /*7dc0*/  FMNMX.FTZ R95, R105, R104, !PT ;  /* 0x00000068695f7209 */ /* 0x000fe40007810000 */
[----:B------:R-:W-:-:S02]  /*7dd0*/  ISETP.GT.AND P4, PT, R20, 0x71, PT ;  /* 0x000000711400780c */ /* 0x000fc40003f84270 */
[----:B------:R-:W-:Y:S01]  /*7de0*/  FSEL R109, R82, -INF , P3 ;  /* 0xff800000526d7808 */ /* 0x000fe20001800000 */
[----:B------:R-:W-:Y:S01]  /*7df0*/  MUFU.EX2 R113, R113 ;  /* 0x0000007100717308 */ /* 0x000fe20000000800 */
[----:B------:R-:W-:Y:S02]  /*7e00*/  FMNMX.FTZ R82, R94, R95, !PT ;  /* 0x0000005f5e527209 */ /* 0x000fe40007810000 */
[----:B------:R-:W-:Y:S02]  /*7e10*/  FSEL R104, R83, -INF , P4 ;  /* 0xff80000053687808 */ /* 0x000fe40002000000 */
[----:B------:R-:W-:Y:S02]  /*7e20*/  ISETP.GT.AND P5, PT, R20, 0x78, PT ;  /* 0x000000781400780c */ /* 0x000fe40003fa4270 */
[----:B------:R-:W-:Y:S01]  /*7e30*/  FMNMX.FTZ R83, R109, R82, !PT ;  /* 0x000000526d537209 */ /* 0x000fe20007810000 */
[----:B------:R-:W-:Y:S01]  /*7e40*/  FFMA.FTZ R82, R96, R0, -R10 ;  /* 0x0000000060527223 */ /* 0x000fe2000001080a */
[----:B------:R-:W-:Y:S01]  /*7e50*/  ISETP.GT.AND P3, PT, R20, 0x79, PT ;  /* 0x000000791400780c */ /* 0x000fe20003f64270 */
[----:B------:R1:W-:Y:S01]  /*7e60*/  MUFU.EX2 R95, R108 ;  /* 0x0000006c005f7308 */ /* 0x0003e20000000800 */
[----:B------:R-:W-:-:S02]  /*7e70*/  FSEL R86, R86, -INF , P5 ;  /* 0xff80000056567808 */ /* 0x000fc40002800000 */
[----:B------:R-:W-:Y:S02]  /*7e80*/  FMNMX.FTZ R83, R104, R83, !PT ;  /* 0x0000005368537209 */ /* 0x000fe40007810000 */
[----:B------:R-:W-:Y:S01]  /*7e90*/  FSEL R96, R87, -INF , P3 ;  /* 0xff80000057607808 */ /* 0x000fe20001800000 */
[----:B------:R-:W-:Y:S01]  /*7ea0*/  FFMA.FTZ R87, R97, R0, -R10 ;  /* 0x0000000061577223 */ /* 0x000fe2000001080a */
[----:B------:R-:W-:Y:S01]  /*7eb0*/  ISETP.GT.AND P3, PT, R20, 0x80, PT ;  /* 0x000000801400780c */ /* 0x000fe20003f64270 */
[----:B------:R-:W-:Y:S01]  /*7ec0*/  MUFU.EX2 R106, R106 ;  /* 0x0000006a006a7308 */ /* 0x000fe20000000800 */
[----:B------:R-:W-:Y:S02]  /*7ed0*/  FMNMX.FTZ R83, R86, R83, !PT ;  /* 0x0000005356537209 */ /* 0x000fe40007810000 */
[----:B------:R-:W-:Y:S02]  /*7ee0*/  ISETP.GT.AND P4, PT, R20, 0x81, PT ;  /* 0x000000811400780c */ /* 0x000fe40003f84270 */
[----:B------:R-:W-:-:S02]  /*7ef0*/  FSEL R97, R74, -INF , P3 ;  /* 0xff8000004a617808 */ /* 0x000fc40001800000 */
[----:B------:R-:W-:Y:S01]  /*7f00*/  FMNMX.FTZ R74, R96, R83, !PT ;  /* 0x00000053604a7209 */ /* 0x000fe20007810000 */
[----:B------:R-:W-:Y:S01]  /*7f10*/  MUFU.EX2 R107, R107 ;  /* 0x0000006b006b7308 */ /* 0x000fe20000000800 */
[----:B-1----:R-:W-:Y:S02]  /*7f20*/  FSEL R108, R75, -INF , P4 ;  /* 0xff8000004b6c7808 */ /* 0x002fe40002000000 */
[----:B------:R-:W-:Y:S02]  /*7f30*/  ISETP.GT.AND P5, PT, R20, 0x88, PT ;  /* 0x000000881400780c */ /* 0x000fe40003fa4270 */
[----:B------:R-:W-:Y:S01]  /*7f40*/  FMNMX.FTZ R75, R97, R74, !PT ;  /* 0x0000004a614b7209 */ /* 0x000fe20007810000 */
        /* <DEDUP_REMOVED lines=8> */
[----:B------:R-:W-:Y:S01]  /*7fd0*/  FFMA.FTZ R79, R89, R0, -R10 ;  /* 0x00000000594f7223 */ /* 0x000fe2000001080a */
[----:B------:R-:W-:Y:S01]  /*7fe0*/  FMNMX.FTZ R75, R128, R75, !PT ;  /* 0x0000004b804b7209 */ /* 0x000fe20007810000 */
[----:B------:R1:W-:Y:S01]  /*7ff0*/  MUFU.EX2 R83, R87 ;  /* 0x0000005700537308 */ /* 0x0003e20000000800 */
[----:B------:R-:W-:-:S02]  /*8000*/  FSEL R89, R5, RZ, P2 ;  /* 0x000000ff05597208 */ /* 0x000fc40001000000 */
[----:B------:R-:W-:-:S03]  /*8010*/  FMNMX.FTZ R100, R130, R75, !PT ;  /* 0x0000004b82647209 */ /* 0x000fc60007810000 */
[----:B------:R-:W-:Y:S02]  /*8020*/  FADD.FTZ R89, -R89, R8 ;  /* 0x0000000859597221 */ /* 0x000fe40000010100 */
[----:B------:R-:W2:Y:S01]  /*8030*/  SHFL.BFLY PT, R101, R100, 0x2, 0x1f ;  /* 0x0c401f0064657f89 */ /* 0x000ea200000e0000 */
[----:B------:R3:W-:Y:S01]  /*8040*/  MUFU.EX2 R75, R132 ;  /* 0x00000084004b7308 */ /* 0x0007e20000000800 */
[-CC-:B-1----:R-:W-:Y:S01]  /*8050*/  FFMA.FTZ R87, R93, R0.reuse, -R10.reuse ;  /* 0x000000005d577223 */ /* 0x182fe2000001080a */
[-CC-:B------:R-:W-:Y:S01]  /*8060*/  FFMA.FTZ R93, R73, R0.reuse, -R10.reuse ;  /* 0x00000000495d7223 */ /* 0x180fe2000001080a */
[----:B------:R-:W-:Y:S01]  /*8070*/  FFMA.FTZ R73, R76, R0, -R10 ;  /* 0x000000004c497223 */ /* 0x000fe2000001080a */
[----:B------:R-:W-:-:S04]  /*8080*/  IMAD.U32 R10, RZ, RZ, UR46 ;  /* 0x0000002eff0a7e24 */ /* 0x000fc8000f8e00ff */
[----:B------:R-:W-:Y:S01]  /*8090*/  MUFU.EX2 R98, R98 ;  /* 0x0000006200627308 */ /* 0x000fe20000000800 */
[----:B------:R-:W-:-:S05]  /*80a0*/  @!P1 LEA R10, R10, UR47, 0x3 ;  /* 0x0000002f0a0a9c11 */ /* 0x000fca000f8e18ff */
[----:B------:R-:W-:Y:S02]  /*80b0*/  @!P1 VIADD R10, R10, 0x31c40 ;  /* 0x00031c400a0a9836 */ /* 0x000fe40000000000 */
[----:B------:R-:W-:Y:S03]  /*80c0*/  MUFU.EX2 R99, R99 ;  /* 0x0000006300637308 */ /* 0x000fe60000000800 */
[----:B------:R-:W-:Y:S01]  /*80d0*/  @!P1 PRMT R10, RZ, 0x654, R10 ;  /* 0x00000654ff0a9816 */ /* 0x000fe2000000000a */
[----:B------:R-:W-:Y:S02]  /*80e0*/  WARPGROUP.DEPBAR.LE gsb0, 0x0 ;  /* 0x00008000000079c5 */ /* 0x000fe40000010000 */
[----:B------:R-:W-:Y:S01]  /*80f0*/  WARPGROUP.ARRIVE ;  /* 0x00000000000079c5 */ /* 0x000fe20000000000 */
[----:B--2---:R-:W-:Y:S01]  /*8100*/  FMNMX.FTZ R101, R100, R101, !PT ;  /* 0x0000006564657209 */ /* 0x004fe20007810000 */
[----:B------:R-:W-:Y:S01]  /*8110*/  FMUL.FTZ R100, R89, R0 ;  /* 0x0000000059647220 */ /* 0x000fe20000410000 */
[----:B------:R-:W-:Y:S03]  /*8120*/  MUFU.EX2 R90, R90 ;  /* 0x0000005a005a7308 */ /* 0x000fe60000000800 */
[----:B------:R-:W-:Y:S01]  /*8130*/  HGMMA.64x96x16.F32 R24, gdesc[UR28].tnspB, R24, gsb0 ;  /* 0x416000001c1879f0 */ /* 0x000fe20008000818 */
[----:B------:R-:W-:Y:S01]  /*8140*/  UIADD3 UR28, UR6, 0x900, URZ ;  /* 0x00000900061c7890 */ /* 0x000fe2000fffe03f */
[----:B------:R-:W1:Y:S01]  /*8150*/  SHFL.BFLY PT, R88, R101, 0x1, 0x1f ;  /* 0x0c201f0065587f89 */ /* 0x000e6200000e0000 */
[----:B------:R-:W-:Y:S01]  /*8160*/  UIADD3 UR30, UR7, 0x180, URZ ;  /* 0x00000180071e7890 */ /* 0x000fe2000fffe03f */
[----:B------:R-:W-:Y:S01]  /*8170*/  UMOV UR29, 0xc0000010 ;  /* 0xc0000010001d7882 */ /* 0x000fe20000000000 */
[----:B------:R-:W-:Y:S01]  /*8180*/  UMOV UR31, 0x80000020 ;  /* 0x80000020001f7882 */ /* 0x000fe20000000000 */
[----:B------:R-:W2:Y:S08]  /*8190*/  MUFU.EX2 R100, R100 ;  /* 0x0000006400647308 */ /* 0x000eb00000000800 */
[----:B------:R-:W-:Y:S08]  /*81a0*/  MUFU.EX2 R82, R82 ;  /* 0x0000005200527308 */ /* 0x000ff00000000800 */
[----:B------:R-:W-:Y:S01]  /*81b0*/  MUFU.EX2 R20, R20 ;  /* 0x0000001400147308 */ /* 0x000fe20000000800 */
[----:B-1----:R-:W-:-:S04]  /*81c0*/  FMNMX.FTZ R137, R101, R88, !PT ;  /* 0x0000005865897209 */ /* 0x002fc80007810000 */
[C---:B------:R-:W-:Y:S01]  /*81d0*/  FSETP.NEU.FTZ.AND P2, PT, R137.reuse, -INF , PT ;  /* 0xff8000008900780b */ /* 0x040fe20003f5d000 */
[C---:B------:R-:W-:Y:S02]  /*81e0*/  FMUL.FTZ R77, R137.reuse, R0 ;  /* 0x00000000894d7220 */ /* 0x040fe40000410000 */
[----:B------:R-:W-:Y:S01]  /*81f0*/  MUFU.EX2 R74, R74 ;  /* 0x0000004a004a7308 */ /* 0x000fe20000000800 */
[----:B------:R-:W-:Y:S02]  /*8200*/  FSEL R8, R137, RZ, P2 ;  /* 0x000000ff89087208 */ /* 0x000fe40001000000 */
[----:B------:R-:W-:Y:S02]  /*8210*/  FSEL R77, R77, RZ, P2 ;  /* 0x000000ff4d4d7208 */ /* 0x000fe40001000000 */
[----:B------:R-:W-:-:S03]  /*8220*/  ISETP.GE.U32.AND P2, PT, R2, 0x180, PT ;  /* 0x000001800200780c */ /* 0x000fc60003f46070 */
[----:B------:R-:W-:Y:S01]  /*8230*/  MUFU.EX2 R79, R79 ;  /* 0x0000004f004f7308 */ /* 0x000fe20000000800 */
[-C--:B------:R-:W-:Y:S01]  /*8240*/  FFMA.FTZ R136, R127, R0.reuse, -R77 ;  /* 0x000000007f887223 */ /* 0x080fe2000001084d */
[----:B------:R-:W-:Y:S01]  /*8250*/  FADD.FTZ R127, -R8, R7 ;  /* 0x00000007087f7221 */ /* 0x000fe20000010100 */
[-CC-:B------:R-:W-:Y:S01]  /*8260*/  FFMA.FTZ R7, R110, R0.reuse, -R77.reuse ;  /* 0x000000006e077223 */ /* 0x180fe2000001084d */
[-CC-:B------:R-:W-:Y:S01]  /*8270*/  FFMA.FTZ R89, R138, R0.reuse, -R77.reuse ;  /* 0x000000008a597223 */ /* 0x180fe2000001084d */
[-CC-:B---3--:R-:W-:Y:S01]  /*8280*/  FFMA.FTZ R132, R139, R0.reuse, -R77.reuse ;  /* 0x000000008b847223 */ /* 0x188fe2000001084d */
[-C--:B------:R-:W-:Y:S01]  /*8290*/  FMUL.FTZ R110, R127, R0.reuse ;  /* 0x000000007f6e7220 */ /* 0x080fe20000410000 */
[----:B------:R-:W-:Y:S02]  /*82a0*/  IMAD.U32 R127, RZ, RZ, UR41 ;  /* 0x00000029ff7f7e24 */ /* 0x000fe4000f8e00ff */
[-CC-:B------:R-:W-:Y:S01]  /*82b0*/  FFMA.FTZ R15, R15, R0.reuse, -R77.reuse ;  /* 0x000000000f0f7223 */ /* 0x180fe2000001084d */
[-CC-:B------:R-:W-:Y:S01]  /*82c0*/  FFMA.FTZ R101, R124, R0.reuse, -R77.reuse ;  /* 0x000000007c657223 */ /* 0x180fe2000001084d */
[----:B------:R-:W-:Y:S01]  /*82d0*/  MUFU.EX2 R89, R89 ;  /* 0x0000005900597308 */ /* 0x000fe20000000800 */
[----:B------:R-:W-:Y:S01]  /*82e0*/  FFMA.FTZ R124, R111, R0, -R77 ;  /* 0x000000006f7c7223 */ /* 0x000fe2000001084d */
[----:B------:R-:W-:-:S02]  /*82f0*/  VIADD R8, R16, 0x9 ;  /* 0x0000000910087836 */ /* 0x000fc40000000000 */
[----:B--2---:R-:W-:Y:S01]  /*8300*/  FFMA.FTZ R111, R100, R4, R11 ;  /* 0x00000004646f7223 */ /* 0x004fe2000001000b */
[-CC-:B------:R-:W-:Y:S01]  /*8310*/  FFMA.FTZ R138, R143, R0.reuse, -R77.reuse ;  /* 0x000000008f8a7223 */ /* 0x180fe2000001084d */
[----:B------:R-:W-:Y:S01]  /*8320*/  @!P1 LEA R4, R127, UR47, 0x3 ;  /* 0x0000002f7f049c11 */ /* 0x000fe2000f8e18ff */
[-C--:B------:R-:W-:Y:S01]  /*8330*/  FFMA.FTZ R134, R21, R0.reuse, -R77 ;  /* 0x0000000015867223 */ /* 0x080fe2000001084d */
[----:B------:R-:W-:Y:S01]  /*8340*/  SEL R8, R8, 0x9, !P2 ;  /* 0x0000000908087807 */ /* 0x000fe20005000000 */
[----:B------:R-:W1:Y:S01]  /*8350*/  MUFU.EX2 R110, R110 ;  /* 0x0000006e006e7308 */ /* 0x000e620000000800 */
[----:B------:R-:W-:Y:S01]  /*8360*/  FADD.FTZ R152, R12, R111 ;  /* 0x0000006f0c987221 */ /* 0x000fe20000010000 */
[----:B------:R-:W-:Y:S02]  /*8370*/  @!P1 VIADD R111, R4, 0x31c60 ;  /* 0x00031c60046f9836 */ /* 0x000fe40000000000 */
[-CC-:B------:R-:W-:Y:S01]  /*8380*/  FFMA.FTZ R131, R131, R0.reuse, -R77.reuse ;  /* 0x0000000083837223 */ /* 0x180fe2000001084d */
[-CC-:B------:R-:W-:Y:S01]  /*8390*/  FFMA.FTZ R129, R129, R0.reuse, -R77.reuse ;  /* 0x0000000081817223 */ /* 0x180fe2000001084d */
[----:B------:R-:W-:Y:S01]  /*83a0*/  FADD.FTZ R127, R13, R152 ;  /* 0x000000980d7f7221 */ /* 0x000fe20000010000 */
[-CC-:B------:R-:W-:Y:S01]  /*83b0*/  FFMA.FTZ R142, R135, R0.reuse, -R77.reuse ;  /* 0x00000000878e7223 */ /* 0x180fe2000001084d */
[----:B------:R-:W-:Y:S01]  /*83c0*/  F2FP.F16.F32.PACK_AB R12, R12, R11 ;  /* 0x0000000b0c0c723e */ /* 0x000fe200000000ff */
        /* <DEDUP_REMOVED lines=18> */
[----:B------:R-:W-:Y:S01]  /*84f0*/  ISETP.LT.AND P2, PT, R6, UR45, PT ;  /* 0x0000002d06007c0c */ /* 0x000fe2000bf41270 */
[----:B------:R-:W-:-:S05]  /*8500*/  UMOV UR41, UR46 ;  /* 0x0000002e00297c82 */ /* 0x000fca0008000000 */
[----:B------:R-:W5:Y:S08]  /*8510*/  MUFU.EX2 R134, R134 ;  /* 0x0000008600867308 */ /* 0x000f700000000800 */
[----:B------:R-:W5:Y:S01]  /*8520*/  MUFU.EX2 R131, R131 ;  /* 0x0000008300837308 */ /* 0x000f620000000800 */
[----:B------:R-:W-:Y:S02]  /*8530*/  WARPGROUP.DEPBAR.LE gsb0, 0x0 ;  /* 0x00008000000079c5 */ /* 0x000fe40000010000 */
[----:B------:R-:W-:-:S05]  /*8540*/  WARPGROUP.ARRIVE ;  /* 0x00000000000079c5 */ /* 0x000fca0000000000 */
[----:B------:R-:W5:Y:S01]  /*8550*/  MUFU.EX2 R129, R129 ;  /* 0x0000008100817308 */ /* 0x000f620000000800 */
[----:B------:R-:W-:Y:S01]  /*8560*/  HGMMA.64x96x16.F32 R24, gdesc[UR28].tnspB, R24, gsb0 ;  /* 0x416000001c1879f0 */ /* 0x000fe20008000818 */
[----:B------:R-:W-:Y:S02]  /*8570*/  UIADD3 UR28, UR6, 0xa80, URZ ;  /* 0x00000a80061c7890 */ /* 0x000fe4000fffe03f */
[----:B------:R-:W-:-:S04]  /*8580*/  UIADD3 UR30, UR7, 0x1c0, URZ ;  /* 0x000001c0071e7890 */ /* 0x000fc8000fffe03f */
        /* <DEDUP_REMOVED lines=21> */
[----:B------:R-:W-:Y:S01]  /*86e0*/  R2UR UR7, R148 ;  /* 0x00000000940772ca */ /* 0x000fe200000e0000 */
[----:B------:R-:W-:Y:S01]  /*86f0*/  UMOV UR29, 0xc0000010 ;  /* 0xc0000010001d7882 */ /* 0x000fe20000000000 */
[----:B------:R-:W-:Y:S01]  /*8700*/  UMOV UR31, 0x80000020 ;  /* 0x80000020001f7882 */ /* 0x000fe20000000000 */
[----:B------:R-:W-:Y:S01]  /*8710*/  MUFU.EX2 R102, R102 ;  /* 0x0000006600667308 */ /* 0x000fe20000000800 */
[----:B------:R-:W-:-:S07]  /*8720*/  UIADD3 UR6, UR45, -0x1, URZ ;  /* 0xffffffff2d067890 */ /* 0x000fce000fffe03f */
[----:B------:R-:W-:Y:S01]  /*8730*/  MUFU.EX2 R78, R78 ;  /* 0x0000004e004e7308 */ /* 0x000fe20000000800 */
[----:B------:R-:W-:-:S07]  /*8740*/  UMOV UR45, UR6 ;  /* 0x00000006002d7c82 */ /* 0x000fce0008000000 */
        /* <DEDUP_REMOVED lines=13> */
[----:B------:R-:W-:Y:S07]  /*8820*/  HGMMA.64x96x16.F32 R24, gdesc[UR28].tnspB, R24, gsb0 ;  /* 0x416000001c1879f0 */ /* 0x000fee0008000818 */
[----:B------:R-:W-:Y:S08]  /*8830*/  MUFU.EX2 R108, R108 ;  /* 0x0000006c006c7308 */ /* 0x000ff00000000800 */
[----:B------:R-:W-:Y:S08]  /*8840*/  MUFU.EX2 R128, R128 ;  /* 0x0000008000807308 */ /* 0x000ff00000000800 */
[----:B------:R-:W-:Y:S01]  /*8850*/  MUFU.EX2 R130, R130 ;  /* 0x0000008200827308 */ /* 0x000fe20000000800 */
[----:B------:R-:W-:-:S02]  /*8860*/  WARPGROUP.DEPBAR.LE gsb0, 0x0 ;  /* 0x00008000000079c5 */ /* 0x000fc40000010000 */
[----:B------:R1:W-:Y:S06]  /*8870*/  BAR.ARV R8, 0x100 ;  /* 0x000400080000751d */ /* 0x0003ec0000002000 */
[----:B------:R2:W-:Y:S01]  /*8880*/  @!P1 SYNCS.ARRIVE.TRANS64.RED.A1T0 RZ, [R10+URZ], RZ ;  /* 0x000000ff0aff99a7 */ /* 0x0005e2000810043f */
[----:B------:R-:W-:Y:S01]  /*8890*/  FMUL.FTZ R24, R24, R100 ;  /* 0x0000006418187220 */ /* 0x000fe20000410000 */
[----:B-1----:R-:W-:Y:S01]  /*88a0*/  @!P1 PRMT R8, RZ, 0x654, R111 ;  /* 0x00000654ff089816 */ /* 0x002fe2000000006f */
[----:B------:R-:W-:Y:S01]  /*88b0*/  FFMA.FTZ R111, R110, R3, R89 ;  /* 0x000000036e6f7223 */ /* 0x000fe20000010059 */
[----:B------:R-:W-:Y:S01]  /*88c0*/  FFMA.FTZ R3, R126, R0, -R77 ;  /* 0x000000007e037223 */ /* 0x000fe2000001084d */
[-C--:B------:R-:W-:Y:S01]  /*88d0*/  FMUL.FTZ R25, R25, R100.reuse ;  /* 0x0000006419197220 */ /* 0x080fe20000410000 */
[-C--:B------:R-:W-:Y:S01]  /*88e0*/  FMUL.FTZ R28, R28, R100.reuse ;  /* 0x000000641c1c7220 */ /* 0x080fe20000410000 */
[-C--:B------:R-:W-:Y:S01]  /*88f0*/  FMUL.FTZ R29, R29, R100.reuse ;  /* 0x000000641d1d7220 */ /* 0x080fe20000410000 */
[----:B------:R1:W-:Y:S01]  /*8900*/  @!P1 SYNCS.ARRIVE.TRANS64.RED.A1T0 RZ, [R8+URZ], RZ ;  /* 0x000000ff08ff99a7 */ /* 0x0003e2000810043f */
[C---:B--2---:R-:W-:Y:S01]  /*8910*/  FADD.FTZ R10, R14.reuse, R127 ;  /* 0x0000007f0e0a7221 */ /* 0x044fe20000010000 */
[----:B------:R-:W-:Y:S01]  /*8920*/  F2FP.F16.F32.PACK_AB R14, R14, R13 ;  /* 0x0000000d0e0e723e */ /* 0x000fe200000000ff */
[----:B------:R-:W2:Y:S01]  /*8930*/  MUFU.EX2 R3, R3 ;  /* 0x0000000300037308 */ /* 0x000ea20000000800 */
[----:B------:R-:W-:Y:S01]  /*8940*/  F2FP.F16.F32.PACK_AB R13, R132, R89 ;  /* 0x00000059840d723e */ /* 0x000fe200000000ff */
[-C--:B------:R-:W-:Y:S01]  /*8950*/  FMUL.FTZ R32, R32, R100.reuse ;  /* 0x0000006420207220 */ /* 0x080fe20000410000 */
[-C--:B------:R-:W-:Y:S01]  /*8960*/  FMUL.FTZ R33, R33, R100.reuse ;  /* 0x0000006421217220 */ /* 0x080fe20000410000 */
[-C--:B------:R-:W-:Y:S01]  /*8970*/  FMUL.FTZ R36, R36, R100.reuse ;  /* 0x0000006424247220 */ /* 0x080fe20000410000 */
[----:B-1----:R-:W-:Y:S01]  /*8980*/  FADD.FTZ R8, R132, R111 ;  /* 0x0000006f84087221 */ /* 0x002fe20000010000 */
[----:B------:R-:W-:Y:S01]  /*8990*/  FADD.FTZ R111, R9, R10 ;  /* 0x0000000a096f7221 */ /* 0x000fe20000010000 */
[-C--:B------:R-:W-:Y:S01]  /*89a0*/  FMUL.FTZ R37, R37, R100.reuse ;  /* 0x0000006425257220 */ /* 0x080fe20000410000 */
[-C--:B------:R-:W-:Y:S01]  /*89b0*/  FMUL.FTZ R40, R40, R100.reuse ;  /* 0x0000006428287220 */ /* 0x080fe20000410000 */
[----:B---3--:R-:W-:Y:S01]  /*89c0*/  FADD.FTZ R11, R15, R8 ;  /* 0x000000080f0b7221 */ /* 0x008fe20000010000 */
[C---:B------:R-:W-:Y:S01]  /*89d0*/  FADD.FTZ R111, R112.reuse, R111 ;  /* 0x0000006f706f7221 */ /* 0x040fe20000010000 */
[----:B------:R-:W-:Y:S01]  /*89e0*/  F2FP.F16.F32.PACK_AB R8, R112, R9 ;  /* 0x000000097008723e */ /* 0x000fe200000000ff */
[----:B------:R-:W-:Y:S01]  /*89f0*/  FMUL.FTZ R41, R41, R100 ;  /* 0x0000006429297220 */ /* 0x000fe20000410000 */
[----:B----4-:R-:W-:Y:S01]  /*8a00*/  FADD.FTZ R11, R138, R11 ;  /* 0x0000000b8a0b7221 */ /* 0x010fe20000010000 */
[----:B------:R-:W-:Y:S01]  /*8a10*/  FADD.FTZ R10, R116, R111 ;  /* 0x0000006f740a7221 */ /* 0x000fe20000010000 */
[-CC-:B------:R-:W-:Y:S01]  /*8a20*/  FFMA.FTZ R111, R117, R0.reuse, -R77.reuse ;  /* 0x00000000756f7223 */ /* 0x180fe2000001084d */
[----:B------:R-:W-:Y:S01]  /*8a30*/  FFMA.FTZ R117, R94, R0, -R77 ;  /* 0x000000005e757223 */ /* 0x000fe2000001084d */
[----:B-----5:R-:W-:Y:S01]  /*8a40*/  FADD.FTZ R112, R134, R11 ;  /* 0x0000000b86707221 */ /* 0x020fe20000010000 */
[C---:B------:R-:W-:Y:S01]  /*8a50*/  FADD.FTZ R127, R133.reuse, R10 ;  /* 0x0000000a857f7221 */ /* 0x040fe20000010000 */
[----:B------:R-:W-:Y:S01]  /*8a60*/  F2FP.F16.F32.PACK_AB R10, R133, R116 ;  /* 0x00000074850a723e */ /* 0x000fe200000000ff */
[----:B------:R-:W-:Y:S01]  /*8a70*/  FMUL.FTZ R44, R44, R100 ;  /* 0x000000642c2c7220 */ /* 0x000fe20000410000 */
[----:B------:R-:W-:Y:S01]  /*8a80*/  FADD.FTZ R112, R131, R112 ;  /* 0x0000007083707221 */ /* 0x000fe20000010000 */
[----:B------:R-:W-:Y:S01]  /*8a90*/  FADD.FTZ R116, R120, R127 ;  /* 0x0000007f78747221 */ /* 0x000fe20000010000 */
[----:B------:R-:W-:Y:S01]  /*8aa0*/  F2FP.F16.F32.PACK_AB R15, R138, R15 ;  /* 0x0000000f8a0f723e */ /* 0x000fe200000000ff */
[----:B------:R-:W1:Y:S01]  /*8ab0*/  MUFU.EX2 R111, R111 ;  /* 0x0000006f006f7308 */ /* 0x000e620000000800 */
[----:B------:R-:W-:Y:S01]  /*8ac0*/  FADD.FTZ R11, R129, R112 ;  /* 0x00000070810b7221 */ /* 0x000fe20000010000 */
[-CC-:B------:R-:W-:Y:S01]  /*8ad0*/  FFMA.FTZ R112, R91, R0.reuse, -R77.reuse ;  /* 0x000000005b707223 */ /* 0x180fe2000001084d */
[----:B------:R-:W-:Y:S01]  /*8ae0*/  FADD.FTZ R91, R121, R116 ;  /* 0x00000074795b7221 */ /* 0x000fe20000010000 */
[-C--:B------:R-:W-:Y:S01]  /*8af0*/  FFMA.FTZ R116, R105, R0.reuse, -R77 ;  /* 0x0000000069747223 */ /* 0x080fe2000001084d */
[----:B------:R-:W-:Y:S01]  /*8b00*/  FADD.FTZ R126, R142, R11 ;  /* 0x0000000b8e7e7221 */ /* 0x000fe20000010000 */
[-C--:B------:R-:W-:Y:S01]  /*8b10*/  FFMA.FTZ R105, R109, R0.reuse, -R77 ;  /* 0x000000006d697223 */ /* 0x080fe2000001084d */
[----:B------:R-:W-:Y:S01]  /*8b20*/  FADD.FTZ R132, R122, R91 ;  /* 0x0000005b7a847221 */ /* 0x000fe20000010000 */
[----:B------:R-:W-:Y:S01]  /*8b30*/  FFMA.FTZ R91, R104, R0, -R77 ;  /* 0x00000000685b7223 */ /* 0x000fe2000001084d */
[----:B------:R-:W-:Y:S01]  /*8b40*/  FADD.FTZ R89, R21, R126 ;  /* 0x0000007e15597221 */ /* 0x000fe20000010000 */
[----:B------:R-:W-:Y:S01]  /*8b50*/  F2FP.F16.F32.PACK_AB R11, R142, R129 ;  /* 0x000000818e0b723e */ /* 0x000fe200000000ff */
[----:B------:R3:W4:Y:S01]  /*8b60*/  MUFU.EX2 R94, R112 ;  /* 0x00000070005e7308 */ /* 0x0007220000000800 */
[----:B------:R-:W-:Y:S01]  /*8b70*/  F2FP.F16.F32.PACK_AB R9, R131, R134 ;  /* 0x000000868309723e */ /* 0x000fe200000000ff */
[----:B------:R-:W-:Y:S01]  /*8b80*/  FADD.FTZ R126, R88, R89 ;  /* 0x00000059587e7221 */ /* 0x000fe20000010000 */
[----:B------:R-:W-:Y:S01]  /*8b90*/  FADD.FTZ R89, R115, R132 ;  /* 0x0000008473597221 */ /* 0x000fe20000010000 */
[----:B------:R5:W-:Y:S01]  /*8ba0*/  STSM.16.M88.4 [R22+0x24300], R12 ;  /* 0x0243000c16007844 */ /* 0x000be20000000200 */
[----:B------:R-:W-:Y:S01]  /*8bb0*/  F2FP.F16.F32.PACK_AB R120, R121, R120 ;  /* 0x000000787978723e */ /* 0x000fe200000000ff */
[----:B------:R-:W-:Y:S01]  /*8bc0*/  FADD.FTZ R109, R123, R126 ;  /* 0x0000007e7b6d7221 */ /* 0x000fe20000010000 */
[----:B------:R-:W-:Y:S01]  /*8bd0*/  FADD.FTZ R126, R114, R89 ;  /* 0x00000059727e7221 */ /* 0x000fe20000010000 */
[-C--:B------:R-:W-:Y:S01]  /*8be0*/  FFMA.FTZ R89, R86, R0.reuse, -R77 ;  /* 0x0000000056597223 */ /* 0x080fe2000001084d */
[----:B------:R2:W-:Y:S01]  /*8bf0*/  STSM.16.M88.4 [R22+0x25b00], R8 ;  /* 0x025b000816007844 */ /* 0x0005e20000000200 */
[----:B------:R-:W-:Y:S01]  /*8c00*/  FADD.FTZ R104, R136, R109 ;  /* 0x0000006d88687221 */ /* 0x000fe20000010000 */
[----:B------:R-:W-:Y:S01]  /*8c10*/  FADD.FTZ R127, R113, R126 ;  /* 0x0000007e717f7221 */ /* 0x000fe20000010000 */
[----:B------:R-:W-:Y:S01]  /*8c20*/  FFMA.FTZ R109, R97, R0, -R77 ;  /* 0x00000000616d7223 */ /* 0x000fe2000001084d */
[----:B------:R1:W4:Y:S01]  /*8c30*/  MUFU.EX2 R86, R116 ;  /* 0x0000007400567308 */ /* 0x0003220000000800 */
[----:B------:R-:W-:Y:S01]  /*8c40*/  FADD.FTZ R97, R125, R104 ;  /* 0x000000687d617221 */ /* 0x000fe20000010000 */
[----:B------:R-:W-:Y:S01]  /*8c50*/  FADD.FTZ R104, R106, R127 ;  /* 0x0000007f6a687221 */ /* 0x000fe20000010000 */
[----:B------:R-:W-:Y:S01]  /*8c60*/  F2FP.F16.F32.PACK_AB R121, R88, R21 ;  /* 0x000000155879723e */ /* 0x000fe200000000ff */
[----:B------:R-:W-:Y:S01]  /*8c70*/  FMUL.FTZ R45, R45, R100 ;  /* 0x000000642d2d7220 */ /* 0x000fe20000410000 */
[----:B------:R-:W-:Y:S01]  /*8c80*/  FADD.FTZ R127, R140, R97 ;  /* 0x000000618c7f7221 */ /* 0x000fe20000010000 */
[----:B------:R-:W-:Y:S01]  /*8c90*/  FADD.FTZ R129, R107, R104 ;  /* 0x000000686b817221 */ /* 0x000fe20000010000 */
[----:B------:R-:W-:Y:S01]  /*8ca0*/  F2FP.F16.F32.PACK_AB R88, R99, R98 ;  /* 0x000000626358723e */ /* 0x000fe200000000ff */
[----:B------:R-:W4:Y:S01]  /*8cb0*/  MUFU.EX2 R97, R117 ;  /* 0x0000007500617308 */ /* 0x000f220000000800 */
[----:B------:R-:W-:Y:S01]  /*8cc0*/  FADD.FTZ R104, R118, R127 ;  /* 0x0000007f76687221 */ /* 0x000fe20000010000 */
[----:B---3--:R-:W-:Y:S01]  /*8cd0*/  FADD.FTZ R112, R98, R129 ;  /* 0x0000008162707221 */ /* 0x008fe20000010000 */
[----:B------:R-:W-:Y:S01]  /*8ce0*/  F2FP.F16.F32.PACK_AB R122, R115, R122 ;  /* 0x0000007a737a723e */ /* 0x000fe200000000ff */
[----:B------:R-:W-:Y:S01]  /*8cf0*/  FMUL.FTZ R48, R48, R100 ;  /* 0x0000006430307220 */ /* 0x000fe20000410000 */
[----:B------:R-:W-:Y:S01]  /*8d00*/  FADD.FTZ R77, R119, R104 ;  /* 0x00000068774d7221 */ /* 0x000fe20000010000 */
[----:B------:R-:W-:Y:S01]  /*8d10*/  FADD.FTZ R127, R99, R112 ;  /* 0x00000070637f7221 */ /* 0x000fe20000010000 */
[----:B------:R-:W-:Y:S01]  /*8d20*/  F2FP.F16.F32.PACK_AB R106, R107, R106 ;  /* 0x0000006a6b6a723e */ /* 0x000fe200000000ff */
[----:B------:R3:W4:Y:S01]  /*8d30*/  MUFU.EX2 R112, R105 ;  /* 0x0000006900707308 */ /* 0x0007220000000800 */
[----:B-1----:R-:W-:Y:S01]  /*8d40*/  FADD.FTZ R116, R76, R77 ;  /* 0x0000004d4c747221 */ /* 0x002fe20000010000 */
[----:B------:R-:W-:Y:S01]  /*8d50*/  FADD.FTZ R126, R90, R127 ;  /* 0x0000007f5a7e7221 */ /* 0x000fe20000010000 */
[----:B------:R-:W-:Y:S01]  /*8d60*/  F2FP.F16.F32.PACK_AB R123, R136, R123 ;  /* 0x0000007b887b723e */ /* 0x000fe200000000ff */
[----:B------:R-:W-:Y:S01]  /*8d70*/  FMUL.FTZ R49, R49, R100 ;  /* 0x0000006431317220 */ /* 0x000fe20000410000 */
[----:B------:R-:W-:Y:S01]  /*8d80*/  FADD.FTZ R116, R101, R116 ;  /* 0x0000007465747221 */ /* 0x000fe20000010000 */
[----:B-----5:R-:W-:Y:S01]  /*8d90*/  FADD.FTZ R15, R95, R126 ;  /* 0x0000007e5f0f7221 */ /* 0x020fe20000010000 */
[----:B------:R-:W-:Y:S01]  /*8da0*/  F2FP.F16.F32.PACK_AB R104, R113, R114 ;  /* 0x000000727168723e */ /* 0x000fe200000000ff */
[----:B------:R1:W5:Y:S01]  /*8db0*/  MUFU.EX2 R13, R91 ;  /* 0x0000005b000d7308 */ /* 0x0003620000000800 */
[----:B--2---:R-:W-:Y:S01]  /*8dc0*/  FADD.FTZ R9, R7, R116 ;  /* 0x0000007407097221 */ /* 0x004fe20000010000 */
[----:B------:R-:W-:Y:S01]  /*8dd0*/  FADD.FTZ R8, R82, R15 ;  /* 0x0000000f52087221 */ /* 0x000fe20000010000 */
[----:B---3--:R-:W-:Y:S01]  /*8de0*/  F2FP.F16.F32.PACK_AB R105, R140, R125 ;  /* 0x0000007d8c69723e */ /* 0x008fe200000000ff */
[----:B------:R-:W-:Y:S01]  /*8df0*/  STSM.16.M88.4 [R22+0x27300], R120 ;  /* 0x0273007816007844 */ /* 0x000fe20000000200 */
[----:B------:R-:W-:Y:S01]  /*8e00*/  FADD.FTZ R9, R124, R9 ;  /* 0x000000097c097221 */ /* 0x000fe20000010000 */
[----:B------:R-:W-:Y:S01]  /*8e10*/  FADD.FTZ R11, R83, R8 ;  /* 0x00000008530b7221 */ /* 0x000fe20000010000 */
[----:B------:R-:W-:Y:S01]  /*8e20*/  F2FP.F16.F32.PACK_AB R107, R119, R118 ;  /* 0x00000076776b723e */ /* 0x000fe200000000ff */
[----:B------:R2:W3:Y:S01]  /*8e30*/  MUFU.EX2 R12, R89 ;  /* 0x00000059000c7308 */ /* 0x0004e20000000800 */
[----:B------:R-:W-:Y:S01]  /*8e40*/  FADD.FTZ R8, R4, R9 ;  /* 0x0000000904087221 */ /* 0x000fe20000010000 */
[----:B------:R-:W-:Y:S01]  /*8e50*/  FADD.FTZ R10, R20, R11 ;  /* 0x0000000b140a7221 */ /* 0x000fe20000010000 */
[----:B------:R-:W-:Y:S01]  /*8e60*/  F2FP.F16.F32.PACK_AB R90, R95, R90 ;  /* 0x0000005a5f5a723e */ /* 0x000fe200000000ff */
[----:B------:R-:W-:Y:S01]  /*8e70*/  STSM.16.M88.4 [R22+0x28b00], R104 ;  /* 0x028b006816007844 */ /* 0x000fe20000000200 */
[----:B------:R-:W-:Y:S01]  /*8e80*/  FADD.FTZ R9, R3, R8 ;  /* 0x0000000803097221 */ /* 0x000fe20000010000 */
[----:B------:R-:W-:Y:S01]  /*8e90*/  FADD.FTZ R11, R75, R10 ;  /* 0x0000000a4b0b7221 */ /* 0x000fe20000010000 */
[----:B-1----:R-:W-:Y:S01]  /*8ea0*/  F2FP.F16.F32.PACK_AB R91, R124, R7 ;  /* 0x000000077c5b723e */ /* 0x002fe200000000ff */
[----:B------:R-:W1:Y:S01]  /*8eb0*/  MUFU.EX2 R98, R109 ;  /* 0x0000006d00627308 */ /* 0x000e620000000800 */
[----:B------:R-:W-:Y:S01]  /*8ec0*/  FADD.FTZ R8, R102, R9 ;  /* 0x0000000966087221 */ /* 0x000fe20000010000 */
[----:B------:R-:W-:Y:S01]  /*8ed0*/  FADD.FTZ R14, R74, R11 ;  /* 0x0000000b4a0e7221 */ /* 0x000fe20000010000 */
[----:B--2---:R-:W-:Y:S01]  /*8ee0*/  F2FP.F16.F32.PACK_AB R89, R101, R76 ;  /* 0x0000004c6559723e */ /* 0x004fe200000000ff */
[----:B------:R-:W-:Y:S01]  /*8ef0*/  FMUL.FTZ R52, R52, R100 ;  /* 0x0000006434347220 */ /* 0x000fe20000410000 */
[----:B------:R-:W-:Y:S01]  /*8f00*/  FADD.FTZ R10, R111, R8 ;  /* 0x000000086f0a7221 */ /* 0x000fe20000010000 */
[----:B------:R-:W-:Y:S01]  /*8f10*/  FADD.FTZ R11, R79, R14 ;  /* 0x0000000e4f0b7221 */ /* 0x000fe20000010000 */
[----:B------:R-:W-:Y:S01]  /*8f20*/  F2FP.F16.F32.PACK_AB R8, R83, R82 ;  /* 0x000000525308723e */ /* 0x000fe200000000ff */
[----:B------:R-:W-:Y:S01]  /*8f30*/  STSM.16.M88.4 [R22+0x2a300], R88 ;  /* 0x02a3005816007844 */ /* 0x000fe20000000200 */
[----:B------:R-:W-:Y:S01]  /*8f40*/  FADD.FTZ R9, R103, R10 ;  /* 0x0000000a67097221 */ /* 0x000fe20000010000 */
[----:B------:R-:W-:Y:S01]  /*8f50*/  FADD.FTZ R14, R78, R11 ;  /* 0x0000000b4e0e7221 */ /* 0x000fe20000010000 */
[----:B------:R-:W-:Y:S01]  /*8f60*/  F2FP.F16.F32.PACK_AB R10, R75, R20 ;  /* 0x000000144b0a723e */ /* 0x000fe200000000ff */
[----:B------:R-:W-:Y:S01]  /*8f70*/  FMUL.FTZ R53, R53, R100 ;  /* 0x0000006435357220 */ /* 0x000fe20000410000 */
[----:B----4-:R-:W-:Y:S01]  /*8f80*/  FADD.FTZ R9, R94, R9 ;  /* 0x000000095e097221 */ /* 0x010fe20000010000 */
[----:B------:R-:W-:Y:S01]  /*8f90*/  FADD.FTZ R11, R87, R14 ;  /* 0x0000000e570b7221 */ /* 0x000fe20000010000 */
[----:B------:R-:W-:Y:S01]  /*8fa0*/  F2FP.F16.F32.PACK_AB R76, R79, R74 ;  /* 0x0000004a4f4c723e */ /* 0x000fe200000000ff */
[----:B------:R-:W-:Y:S01]  /*8fb0*/  FMUL.FTZ R56, R56, R100 ;  /* 0x0000006438387220 */ /* 0x000fe20000410000 */
[----:B------:R-:W-:Y:S01]  /*8fc0*/  FADD.FTZ R14, R86, R9 ;  /* 0x00000009560e7221 */ /* 0x000fe20000010000 */
[----:B------:R-:W-:Y:S01]  /*8fd0*/  FADD.FTZ R20, R80, R11 ;  /* 0x0000000b50147221 */ /* 0x000fe20000010000 */
[----:B------:R-:W-:Y:S01]  /*8fe0*/  F2FP.F16.F32.PACK_AB R9, R3, R4 ;  /* 0x000000040309723e */ /* 0x000fe200000000ff */
[----:B------:R-:W-:Y:S01]  /*8ff0*/  FMUL.FTZ R57, R57, R100 ;  /* 0x0000006439397220 */ /* 0x000fe20000410000 */
        /* <DEDUP_REMOVED lines=11> */
[C---:B-----5:R-:W-:Y:S01]  /*90b0*/  FADD.FTZ R3, R13.reuse, R4 ;  /* 0x000000040d037221 */ /* 0x060fe20000010000 */
[----:B------:R-:W-:Y:S01]  /*90c0*/  F2FP.F16.F32.PACK_AB R81, R13, R112 ;  /* 0x000000700d51723e */ /* 0x000fe200000000ff */
[----:B------:R-:W-:Y:S01]  /*90d0*/  STSM.16.M88.4 [R22+0x2d300], R76 ;  /* 0x02d3004c16007844 */ /* 0x000fe20000000200 */
[----:B---3--:R-:W-:Y:S01]  /*90e0*/  F2FP.F16.F32.PACK_AB R83, R96, R12 ;  /* 0x0000000c6053723e */ /* 0x008fe200000000ff */
[----:B------:R-:W-:Y:S01]  /*90f0*/  FADD.FTZ R3, R12, R3 ;  /* 0x000000030c037221 */ /* 0x000fe20000010000 */
[----:B------:R-:W-:Y:S01]  /*9100*/  FADD.FTZ R7, R85, R14 ;  /* 0x0000000e55077221 */ /* 0x000fe20000010000 */
[-C--:B------:R-:W-:Y:S01]  /*9110*/  FMUL.FTZ R60, R60, R100.reuse ;  /* 0x000000643c3c7220 */ /* 0x080fe20000410000 */
[----:B------:R-:W-:Y:S01]  /*9120*/  FMUL.FTZ R61, R61, R100 ;  /* 0x000000643d3d7220 */ /* 0x000fe20000410000 */
[----:B------:R-:W-:Y:S01]  /*9130*/  STSM.16.M88.4 [R22+0x2eb00], R80 ;  /* 0x02eb005016007844 */ /* 0x000fe20000000200 */
[----:B------:R-:W-:Y:S01]  /*9140*/  FADD.FTZ R3, R96, R3 ;  /* 0x0000000360037221 */ /* 0x000fe20000010000 */
[C---:B--2---:R-:W-:Y:S01]  /*9150*/  F2FP.F16.F32.PACK_AB R8, R93.reuse, R72 ;  /* 0x000000485d08723e */ /* 0x044fe200000000ff */
[----:B------:R-:W-:Y:S01]  /*9160*/  FADD.FTZ R4, R72, R7 ;  /* 0x0000000748047221 */ /* 0x000fe20000010000 */
[----:B-1----:R-:W-:Y:S01]  /*9170*/  F2FP.F16.F32.PACK_AB R9, R108, R98 ;  /* 0x000000626c09723e */ /* 0x002fe200000000ff */
[----:B------:R-:W-:Y:S01]  /*9180*/  FADD.FTZ R3, R98, R3 ;  /* 0x0000000362037221 */ /* 0x000fe20000010000 */
[----:B------:R-:W-:Y:S01]  /*9190*/  F2FP.F16.F32.PACK_AB R10, R92, R73 ;  /* 0x000000495c0a723e */ /* 0x000fe200000000ff */
[----:B------:R-:W-:Y:S01]  /*91a0*/  FADD.FTZ R4, R93, R4 ;  /* 0x000000045d047221 */ /* 0x000fe20000010000 */
[----:B------:R-:W-:Y:S01]  /*91b0*/  F2FP.F16.F32.PACK_AB R11, R130, R128 ;  /* 0x00000080820b723e */ /* 0x000fe200000000ff */
[----:B------:R-:W-:Y:S01]  /*91c0*/  FADD.FTZ R3, R108, R3 ;  /* 0x000000036c037221 */ /* 0x000fe20000010000 */
[-C--:B------:R-:W-:Y:S01]  /*91d0*/  FMUL.FTZ R64, R64, R100.reuse ;  /* 0x0000006440407220 */ /* 0x080fe20000410000 */
[----:B------:R-:W-:Y:S01]  /*91e0*/  FADD.FTZ R73, R73, R4 ;  /* 0x0000000449497221 */ /* 0x000fe20000010000 */
[-C--:B------:R-:W-:Y:S01]  /*91f0*/  FMUL.FTZ R65, R65, R100.reuse ;  /* 0x0000006441417220 */ /* 0x080fe20000410000 */
[----:B------:R1:W-:Y:S01]  /*9200*/  STSM.16.M88.4 [R22+0x30300], R8 ;  /* 0x0303000816007844 */ /* 0x0003e20000000200 */
[----:B------:R-:W-:Y:S01]  /*9210*/  FADD.FTZ R3, R128, R3 ;  /* 0x0000000380037221 */ /* 0x000fe20000010000 */
        /* <DEDUP_REMOVED lines=8> */
[----:B------:R-:W-:Y:S01]  /*92a0*/  FADD.FTZ R3, R130, R3 ;  /* 0x0000000382037221 */ /* 0x000fe20000010000 */
        /* <DEDUP_REMOVED lines=10> */
[----:B-1----:R-:W-:-:S02]  /*9350*/  IMAD.U32 R9, RZ, RZ, UR7 ;  /* 0x00000007ff097e24 */ /* 0x002fc4000f8e00ff */
        /* <DEDUP_REMOVED lines=18> */
[----:B------:R-:W-:Y:S05]  /*9480*/  @P2 BRA `(.L_x_9805) ;  /* 0xffffffbc00942947 */ /* 0x000fea000383ffff */
[----:B------:R-:W-:-:S05]  /*9490*/  UMOV UR45, UR6 ;  /* 0x00000006002d7c82 */ /* 0x000fca0008000000 */
.L_x_9796:
[----:B------:R-:W-:-:S13]  /*94a0*/  ISETP.LE.AND P2, PT, RZ, UR45, PT ;  /* 0x0000002dff007c0c */ /* 0x000fda000bf43270 */
[----:B------:R-:W-:Y:S05]  /*94b0*/  @!P2 BRA `(.L_x_9806) ;  /* 0x0000003400e4a947 */ /* 0x000fea0003800000 */
[----:B------:R-:W-:Y:S01]  /*94c0*/  R2UR UR60, R148 ;  /* 0x00000000943c72ca */ /* 0x000fe200000e0000 */
[----:B------:R-:W-:Y:S01]  /*94d0*/  IMAD.MOV.U32 R9, RZ, RZ, R137 ;  /* 0x000000ffff097224 */ /* 0x000fe200078e0089 */
[----:B------:R-:W-:Y:S01]  /*94e0*/  UMOV UR41, UR46 ;  /* 0x0000002e00297c82 */ /* 0x000fe20008000000 */
[----:B------:R-:W-:-:S12]  /*94f0*/  IMAD.MOV.U32 R6, RZ, RZ, R5 ;  /* 0x000000ffff067224 */ /* 0x000fd800078e0005 */
.L_x_9815:
[----:B------:R-:W-:Y:S01]  /*9500*/  R2UR UR7, R146 ;  /* 0x00000000920772ca */ /* 0x000fe200000e0000 */
[----:B------:R-:W-:-:S04]  /*9510*/  UIADD3 UR46, UR41, 0x1, URZ ;  /* 0x00000001292e7890 */ /* 0x000fc8000fffe03f */
[----:B------:R-:W-:-:S04]  /*9520*/  UISETP.NE.AND UP0, UPT, UR46, 0x2, UPT ;  /* 0x000000022e00788c */ /* 0x000fc8000bf05270 */
[----:B------:R-:W-:Y:S02]  /*9530*/  USEL UR6, URZ, 0x1, UP0 ;  /* 0x000000013f067887 */ /* 0x000fe40008000000 */
[----:B------:R-:W-:Y:S02]  /*9540*/  USEL UR46, UR46, URZ, UP0 ;  /* 0x0000003f2e2e7287 */ /* 0x000fe40008000000 */
[----:B------:R-:W-:Y:S01]  /*9550*/  ISETP.NE.AND P3, PT, RZ, UR7, PT ;  /* 0x00000007ff007c0c */ /* 0x000fe2000bf65270 */
[----:B------:R-:W-:-:S06]  /*9560*/  ULOP3.LUT UR6, UR60, UR6, URZ, 0x3c, !UPT ;  /* 0x000000063c067292 */ /* 0x000fcc000f8e3c3f */
[----:B------:R-:W-:-:S06]  /*9570*/  IMAD.U32 R148, RZ, RZ, UR6 ;  /* 0x00000006ff947e24 */ /* 0x000fcc000f8e00ff */
[----:B------:R-:W-:Y:S05]  /*9580*/  @P3 BRA `(.L_x_9807) ;  /* 0x0000000000303947 */ /* 0x000fea0003800000 */
[----:B------:R-:W-:Y:S05]  /*9590*/  @!P0 BRA `(.L_x_9808) ;  /* 0x0000000000048947 */ /* 0x000fea0003800000 */
[----:B------:R-:W-:Y:S01]  /*95a0*/  BPT.TRAP 0x1 ;  /* 0x000000040000795c */ /* 0x000fe20000300000 */
.L_x_9808:
[----:B------:R-:W-:Y:S01]  /*95b0*/  R2UR UR7, R148 ;  /* 0x00000000940772ca */ /* 0x000fe200000e0000 */
[----:B------:R-:W-:-:S12]  /*95c0*/  ULEA UR6, UR46, UR47, 0x3 ;  /* 0x0000002f2e067291 */ /* 0x000fd8000f8e183f */
[----:B------:R-:W-:-:S05]  /*95d0*/  IMAD.U32 R0, RZ, RZ, UR7 ;  /* 0x00000007ff007e24 */ /* 0x000fca000f8e00ff */
[----:B------:R-:W-:-:S04]  /*95e0*/  SHF.L.U32 R0, R0, 0x1f, RZ ;  /* 0x0000001f00007819 */ /* 0x000fc800000006ff */
[----:B------:R1:W2:Y:S01]  /*95f0*/  SYNCS.PHASECHK.TRANS64.TRYWAIT P2, [UR6+0x31c30], R0 ;  /* 0x031c3000ff0075a7 */ /* 0x0002a20008040146 */
[----:B------:R-:W-:Y:S05]  /*9600*/  @!P0 BRA `(.L_x_9809) ;  /* 0x0000000000048947 */ /* 0x000fea0003800000 */
[----:B------:R-:W-:Y:S01]  /*9610*/  BPT.TRAP 0x1 ;  /* 0x000000040000795c */ /* 0x000fe20000300000 */
.L_x_9809:
[----:B--2---:R-:W-:Y:S05]  /*9620*/  @P2 BRA `(.L_x_9807) ;  /* 0x0000000000082947 */ /* 0x004fea0003800000 */
[----:B------:R-:W2:Y:S02]  /*9630*/  SYNCS.PHASECHK.TRANS64.TRYWAIT P2, [UR6+0x31c30], R0 ;  /* 0x031c3000ff0075a7 */ /* 0x000ea40008040146 */
[----:B--2---:R-:W-:Y:S05]  /*9640*/  @!P2 BRA `(.L_x_9810) ;  /* 0x00000080006ca947 */ /* 0x004fea0003800000 */
.L_x_9807:
        /* <DEDUP_REMOVED lines=358> */
.L_x_9812:
[----:B------:R-:W-:Y:S01]  /*acb0*/  ULEA UR6, UR41, UR47, 0x3 ;  /* 0x0000002f29067291 */ /* 0x000fe2000f8e183f */
[----:B------:R-:W-:-:S05]  /*acc0*/  IMAD.U32 R0, RZ, RZ, UR60 ;  /* 0x0000003cff007e24 */ /* 0x000fca000f8e00ff */
[----:B------:R-:W-:-:S04]  /*acd0*/  SHF.L.U32 R0, R0, 0x1f, RZ ;  /* 0x0000001f00007819 */ /* 0x000fc800000006ff */
[----:B------:R1:W2:Y:S01]  /*ace0*/  SYNCS.PHASECHK.TRANS64.TRYWAIT P2, [UR6+0x31c50], R0 ;  /* 0x031c5000ff0075a7 */ /* 0x0002a20008040146 */
[----:B------:R-:W-:Y:S05]  /*acf0*/  @!P0 BRA `(.L_x_9813) ;  /* 0x0000000000048947 */ /* 0x000fea0003800000 */
[----:B------:R-:W-:Y:S01]  /*ad00*/  BPT.TRAP 0x1 ;  /* 0x000000040000795c */ /* 0x000fe20000300000 */
.L_x_9813:
[----:B--2---:R-:W-:Y:S05]  /*ad10*/  @P2 BRA `(.L_x_9811) ;  /* 0x0000000000082947 */ /* 0x004fea0003800000 */
[----:B------:R-:W2:Y:S02]  /*ad20*/  SYNCS.PHASECHK.TRANS64.TRYWAIT P2, [UR6+0x31c50], R0 ;  /* 0x031c5000ff0075a7 */ /* 0x000ea40008040146 */
[----:B--2---:R-:W-:Y:S05]  /*ad30*/  @!P2 BRA `(.L_x_9814) ;  /* 0x0000006800c8a947 */ /* 0x004fea0003800000 */
.L_x_9811:
[----:B------:R-:W-:Y:S01]  /*ad40*/  UIADD3 UR6, UR47, 0x200, URZ ;  /* 0x000002002f067890 */ /* 0x000fe2000fffe03f */
[----:B------:R-:W-:Y:S01]  /*ad50*/  R2UR UR10, R145 ;  /* 0x00000000910a72ca */ /* 0x000fe200000e0000 */
[----:B------:R-:W-:Y:S01]  /*ad60*/  WARPGROUP.ARRIVE ;  /* 0x00000000000079c5 */ /* 0x000fe20000000000 */
[----:B------:R-:W-:Y:S01]  /*ad70*/  UMOV UR29, 0xc0000010 ;  /* 0xc0000010001d7882 */ /* 0x000fe20000000000 */
[----:B------:R-:W-:Y:S01]  /*ad80*/  USHF.R.U32.HI UR6, URZ, 0x4, UR6 ;  /* 0x000000043f067899 */ /* 0x000fe20008011606 */
[----:B-12---:R-:W-:Y:S01]  /*ad90*/  FMNMX.FTZ R0, R136, R6, !PT ;  /* 0x0000000688007209 */ /* 0x006fe20007810000 */
[----:B------:R-:W-:Y:S01]  /*ada0*/  UMOV UR31, 0x80000020 ;  /* 0x80000020001f7882 */ /* 0x000fe20000000000 */
[----:B------:R-:W-:Y:S01]  /*adb0*/  FMNMX.FTZ R12, R138, R9, !PT ;  /* 0x000000098a0c7209 */ /* 0x000fe20007810000 */
[----:B------:R-:W-:Y:S01]  /*adc0*/  ULOP3.LUT UR6, UR6, 0x3fff, URZ, 0xc0, !UPT ;  /* 0x00003fff06067892 */ /* 0x000fe2000f8ec03f */
[----:B------:R-:W-:Y:S02]  /*add0*/  FMNMX.FTZ R5, R137, R0, !PT ;  /* 0x0000000089057209 */ /* 0x000fe40007810000 */
[----:B------:R-:W-:Y:S01]  /*ade0*/  ISETP.GE.U32.AND P2, PT, R2, 0x180, PT ;  /* 0x000001800200780c */ /* 0x000fe20003f46070 */
[----:B------:R-:W-:Y:S01]  /*adf0*/  ULOP3.LUT UR7, UR6, 0x2400000, URZ, 0xfc, !UPT ;  /* 0x0240000006077892 */ /* 0x000fe2000f8efc3f */
[----:B------:R-:W-:Y:S01]  /*ae00*/  FMNMX.FTZ R0, R140, R5, !PT ;  /* 0x000000058c007209 */ /* 0x000fe20007810000 */
[----:B------:R-:W-:Y:S01]  /*ae10*/  ULOP3.LUT UR6, UR10, 0x10000, URZ, 0xfc, !UPT ;  /* 0x000100000a067892 */ /* 0x000fe2000f8efc3f */
[----:B------:R-:W-:Y:S01]  /*ae20*/  R2UR UR60, R148 ;  /* 0x00000000943c72ca */ /* 0x000fe200000e0000 */
        /* <DEDUP_REMOVED lines=46> */
[----:B------:R-:W-:-:S04]  /*b110*/  FMNMX.FTZ R0, R76, R5, !PT ;  /* 0x000000054c007209 */ /* 0x000fc80007810000 */
[----:B------:R-:W-:-:S05]  /*b120*/  FMNMX.FTZ R7, R77, R0, !PT ;  /* 0x000000004d077209 */ /* 0x000fca0007810000 */
[----:B------:R-:W1:Y:S02]  /*b130*/  SHFL.BFLY PT, R0, R7, 0x2, 0x1f ;  /* 0x0c401f0007007f89 */ /* 0x000e6400000e0000 */
[----:B-1----:R-:W-:Y:S02]  /*b140*/  FMNMX.FTZ R8, R7, R0, !PT ;  /* 0x0000000007087209 */ /* 0x002fe40007810000 */
[----:B------:R-:W1:Y:S03]  /*b150*/  LDC R0, c[0x0][0x988] ;  /* 0x00026200ff007b82 */ /* 0x000e660000000800 */
[----:B------:R-:W2:Y:S02]  /*b160*/  SHFL.BFLY PT, R5, R8, 0x1, 0x1f ;  /* 0x0c201f0008057f89 */ /* 0x000ea400000e0000 */
[----:B--2---:R-:W-:-:S05]  /*b170*/  FMNMX.FTZ R5, R8, R5, !PT ;  /* 0x0000000508057209 */ /* 0x004fca0007810000 */
[----:B------:R-:W-:-:S04]  /*b180*/  FADD.FTZ R11, -R5, R6 ;  /* 0x00000006050b7221 */ /* 0x000fc80000010100 */
[-C--:B-1----:R-:W-:Y:S01]  /*b190*/  FMUL.FTZ R7, R11, R0.reuse ;  /* 0x000000000b077220 */ /* 0x082fe20000410000 */
        /* <DEDUP_REMOVED lines=11> */
[----:B------:R-:W-:Y:S01]  /*b250*/  MUFU.EX2 R7, R7 ;  /* 0x0000000700077308 */ /* 0x000fe20000000800 */
[-CC-:B------:R-:W-:Y:S01]  /*b260*/  FFMA.FTZ R132, R132, R0.reuse, -R11.reuse ;  /* 0x0000000084847223 */ /* 0x180fe2000001080b */
[----:B------:R-:W-:Y:S01]  /*b270*/  FFMA.FTZ R8, R140, R0, -R11 ;  /* 0x000000008c087223 */ /* 0x000fe2000001080b */
[----:B------:R-:W-:Y:S01]  /*b280*/  FMNMX.FTZ R14, R130, R133, !PT ;  /* 0x00000085820e7209 */ /* 0x000fe20007810000 */
[----:B------:R-:W-:-:S02]  /*b290*/  WARPGROUP.DEPBAR.LE gsb0, 0x0 ;  /* 0x00008000000079c5 */ /* 0x000fc40000010000 */
[----:B------:R-:W-:Y:S01]  /*b2a0*/  WARPGROUP.ARRIVE ;  /* 0x00000000000079c5 */ /* 0x000fe20000000000 */
[----:B------:R-:W-:Y:S01]  /*b2b0*/  FMNMX.FTZ R133, R131, R14, !PT ;  /* 0x0000000e83857209 */ /* 0x000fe20007810000 */
[----:B------:R-:W-:Y:S01]  /*b2c0*/  MUFU.EX2 R6, R6 ;  /* 0x0000000600067308 */ /* 0x000fe20000000800 */
[-CC-:B------:R-:W-:Y:S01]  /*b2d0*/  FFMA.FTZ R15, R141, R0.reuse, -R11.reuse ;  /* 0x000000008d0f7223 */ /* 0x180fe2000001080b */
[-CC-:B------:R-:W-:Y:S01]  /*b2e0*/  FFMA.FTZ R121, R121, R0.reuse, -R11.reuse ;  /* 0x0000000079797223 */ /* 0x180fe2000001080b */
[----:B------:R-:W-:Y:S01]  /*b2f0*/  FMNMX.FTZ R20, R134, R133, !PT ;  /* 0x0000008586147209 */ /* 0x000fe20007810000 */
[----:B------:R-:W-:Y:S01]  /*b300*/  HGMMA.64x96x16.F32 R24, gdesc[UR28].tnspB, R24, gsb0 ;  /* 0x416000001c1879f0 */ /* 0x000fe20008000818 */
[----:B------:R-:W-:Y:S01]  /*b310*/  UIADD3 UR28, UR6, 0x480, URZ ;  /* 0x00000480061c7890 */ /* 0x000fe2000fffe03f */
[--C-:B------:R-:W-:Y:S01]  /*b320*/  FFMA.FTZ R125, R125, R0, -R11.reuse ;  /* 0x000000007d7d7223 */ /* 0x100fe2000001080b */
[----:B------:R-:W-:Y:S01]  /*b330*/  UIADD3 UR30, UR7, 0xc0, URZ ;  /* 0x000000c0071e7890 */ /* 0x000fe2000fffe03f */
[----:B------:R-:W-:Y:S01]  /*b340*/  FMNMX.FTZ R133, R135, R20, !PT ;  /* 0x0000001487857209 */ /* 0x000fe20007810000 */
[----:B------:R-:W-:Y:S01]  /*b350*/  UMOV UR29, 0xc0000010 ;  /* 0xc0000010001d7882 */ /* 0x000fe20000000000 */
[----:B------:R-:W-:Y:S01]  /*b360*/  UMOV UR31, 0x80000020 ;  /* 0x80000020001f7882 */ /* 0x000fe20000000000 */
[----:B------:R1:W-:Y:S01]  /*b370*/  MUFU.EX2 R14, R120 ;  /* 0x00000078000e7308 */ /* 0x0003e20000000800 */
[----:B------:R-:W-:Y:S01]  /*b380*/  FMNMX.FTZ R20, R122, R133, !PT ;  /* 0x000000857a147209 */ /* 0x000fe20007810000 */
[-CC-:B------:R-:W-:Y:S01]  /*b390*/  FFMA.FTZ R112, R112, R0.reuse, -R11.reuse ;  /* 0x0000000070707223 */ /* 0x180fe2000001080b */
[-CC-:B------:R-:W-:Y:S01]  /*b3a0*/  FFMA.FTZ R113, R113, R0.reuse, -R11.reuse ;  /* 0x0000000071717223 */ /* 0x180fe2000001080b */
[--C-:B------:R-:W-:Y:S01]  /*b3b0*/  FFMA.FTZ R116, R116, R0, -R11.reuse ;  /* 0x0000000074747223 */ /* 0x100fe2000001080b */
[----:B------:R-:W-:Y:S01]  /*b3c0*/  FMNMX.FTZ R133, R123, R20, !PT ;  /* 0x000000147b857209 */ /* 0x000fe20007810000 */
[-CC-:B------:R-:W-:Y:S01]  /*b3d0*/  FFMA.FTZ R117, R117, R0.reuse, -R11.reuse ;  /* 0x0000000075757223 */ /* 0x180fe2000001080b */
[-CC-:B------:R-:W-:Y:S01]  /*b3e0*/  FFMA.FTZ R104, R104, R0.reuse, -R11.reuse ;  /* 0x0000000068687223 */ /* 0x180fe2000001080b */
[----:B------:R2:W-:Y:S01]  /*b3f0*/  MUFU.EX2 R20, R124 ;  /* 0x0000007c00147308 */ /* 0x0005e20000000800 */
[----:B-1----:R-:W-:Y:S01]  /*b400*/  FMNMX.FTZ R120, R126, R133, !PT ;  /* 0x000000857e787209 */ /* 0x002fe20007810000 */
[-CC-:B------:R-:W-:Y:S01]  /*b410*/  FFMA.FTZ R105, R105, R0.reuse, -R11.reuse ;  /* 0x0000000069697223 */ /* 0x180fe2000001080b */
[-CC-:B------:R-:W-:Y:S01]  /*b420*/  FFMA.FTZ R108, R108, R0.reuse, -R11.reuse ;  /* 0x000000006c6c7223 */ /* 0x180fe2000001080b */
[--C-:B------:R-:W-:Y:S01]  /*b430*/  FFMA.FTZ R109, R109, R0, -R11.reuse ;  /* 0x000000006d6d7223 */ /* 0x100fe2000001080b */
[----:B------:R-:W-:Y:S01]  /*b440*/  FMNMX.FTZ R133, R127, R120, !PT ;  /* 0x000000787f857209 */ /* 0x000fe20007810000 */
[-CC-:B------:R-:W-:Y:S01]  /*b450*/  FFMA.FTZ R96, R96, R0.reuse, -R11.reuse ;  /* 0x0000000060607223 */ /* 0x180fe2000001080b */
[-CC-:B------:R-:W-:Y:S01]  /*b460*/  FFMA.FTZ R97, R97, R0.reuse, -R11.reuse ;  /* 0x0000000061617223 */ /* 0x180fe2000001080b */
[----:B------:R-:W-:Y:S01]  /*b470*/  MUFU.EX2 R13, R13 ;  /* 0x0000000d000d7308 */ /* 0x000fe20000000800 */
        /* <DEDUP_REMOVED lines=18> */
[----:B------:R-:W-:-:S02]  /*b5a0*/  FFMA.FTZ R77, R77, R0, -R11 ;  /* 0x000000004d4d7223 */ /* 0x000fc4000001080b */
        /* <DEDUP_REMOVED lines=34> */
[----:B--2---:R-:W-:Y:S01]  /*b7d0*/  FMNMX.FTZ R124, R79, R120, !PT ;  /* 0x000000784f7c7209 */ /* 0x004fe20007810000 */
[----:B------:R-:W-:-:S04]  /*b7e0*/  FFMA.FTZ R120, R80, R0, -R11 ;  /* 0x0000000050787223 */ /* 0x000fc8000001080b */
[----:B------:R-:W2:Y:S02]  /*b7f0*/  SHFL.BFLY PT, R133, R124, 0x2, 0x1f ;  /* 0x0c401f007c857f89 */ /* 0x000ea400000e0000 */
[----:B------:R-:W-:Y:S08]  /*b800*/  MUFU.EX2 R117, R117 ;  /* 0x0000007500757308 */ /* 0x000ff00000000800 */
[----:B------:R-:W-:Y:S08]  /*b810*/  MUFU.EX2 R104, R104 ;  /* 0x0000006800687308 */ /* 0x000ff00000000800 */
[----:B------:R-:W-:Y:S01]  /*b820*/  MUFU.EX2 R105, R105 ;  /* 0x0000006900697308 */ /* 0x000fe20000000800 */
[----:B--2---:R-:W-:Y:S01]  /*b830*/  FMNMX.FTZ R80, R124, R133, !PT ;  /* 0x000000857c507209 */ /* 0x004fe20007810000 */
[----:B------:R-:W-:-:S06]  /*b840*/  FFMA.FTZ R133, R81, R0, -R11 ;  /* 0x0000000051857223 */ /* 0x000fcc000001080b */
[----:B------:R-:W-:Y:S01]  /*b850*/  MUFU.EX2 R108, R108 ;  /* 0x0000006c006c7308 */ /* 0x000fe20000000800 */
[----:B------:R-:W2:Y:S07]  /*b860*/  SHFL.BFLY PT, R137, R80, 0x1, 0x1f ;  /* 0x0c201f0050897f89 */ /* 0x000eae00000e0000 */
[----:B------:R-:W-:Y:S08]  /*b870*/  MUFU.EX2 R109, R109 ;  /* 0x0000006d006d7308 */ /* 0x000ff00000000800 */
[----:B------:R-:W-:Y:S08]  /*b880*/  MUFU.EX2 R96, R96 ;  /* 0x0000006000607308 */ /* 0x000ff00000000800 */
[----:B------:R-:W-:Y:S01]  /*b890*/  MUFU.EX2 R97, R97 ;  /* 0x0000006100617308 */ /* 0x000fe20000000800 */
[----:B--2---:R-:W-:-:S05]  /*b8a0*/  FMNMX.FTZ R137, R80, R137, !PT ;  /* 0x0000008950897209 */ /* 0x004fca0007810000 */
[----:B------:R-:W-:Y:S02]  /*b8b0*/  FADD.FTZ R9, -R137, R9 ;  /* 0x0000000989097221 */ /* 0x000fe40000010100 */
[----:B------:R-:W-:Y:S02]  /*b8c0*/  MUFU.EX2 R100, R100 ;  /* 0x0000006400647308 */ /* 0x000fe40000000800 */
[-C--:B------:R-:W-:Y:S01]  /*b8d0*/  FMUL.FTZ R124, R9, R0.reuse ;  /* 0x00000000097c7220 */ /* 0x080fe20000410000 */
        /* <DEDUP_REMOVED lines=8> */
[----:B------:R-:W-:Y:S02]  /*b960*/  IMAD.U32 R119, RZ, RZ, UR46 ;  /* 0x0000002eff777e24 */ /* 0x000fe4000f8e00ff */
[----:B------:R-:W-:Y:S01]  /*b970*/  FFMA.FTZ R136, R142, R0, -R9 ;  /* 0x000000008e887223 */ /* 0x000fe20000010809 */
[----:B------:R-:W-:-:S02]  /*b980*/  IMAD.U32 R138, RZ, RZ, UR41 ;  /* 0x00000029ff8a7e24 */ /* 0x000fc4000f8e00ff */
[-CC-:B-1----:R-:W-:Y:S01]  /*b990*/  FFMA.FTZ R132, R130, R0.reuse, -R9.reuse ;  /* 0x0000000082847223 */ /* 0x182fe20000010809 */
[-CC-:B------:R-:W-:Y:S01]  /*b9a0*/  FFMA.FTZ R141, R143, R0.reuse, -R9.reuse ;  /* 0x000000008f8d7223 */ /* 0x180fe20000010809 */
[----:B------:R-:W-:Y:S01]  /*b9b0*/  @!P1 LEA R119, R119, UR47, 0x3 ;  /* 0x0000002f77779c11 */ /* 0x000fe2000f8e18ff */
[-CC-:B------:R-:W-:Y:S01]  /*b9c0*/  FFMA.FTZ R130, R122, R0.reuse, -R9.reuse ;  /* 0x000000007a827223 */ /* 0x180fe20000010809 */
[----:B------:R-:W1:Y:S01]  /*b9d0*/  MUFU.EX2 R81, R81 ;  /* 0x0000005100517308 */ /* 0x000e620000000800 */
[-CC-:B------:R-:W-:Y:S01]  /*b9e0*/  FFMA.FTZ R122, R126, R0.reuse, -R9.reuse ;  /* 0x000000007e7a7223 */ /* 0x180fe20000010809 */
[-CC-:B------:R-:W-:Y:S01]  /*b9f0*/  FFMA.FTZ R11, R134, R0.reuse, -R9.reuse ;  /* 0x00000000860b7223 */ /* 0x180fe20000010809 */
[----:B------:R-:W-:Y:S01]  /*ba00*/  VIADD R126, R16, 0x9 ;  /* 0x00000009107e7836 */ /* 0x000fe20000000000 */
[----:B------:R-:W-:Y:S01]  /*ba10*/  @!P1 LEA R138, R138, UR47, 0x3 ;  /* 0x0000002f8a8a9c11 */ /* 0x000fe2000f8e18ff */
[-CC-:B------:R-:W-:Y:S01]  /*ba20*/  FFMA.FTZ R134, R135, R0.reuse, -R9.reuse ;  /* 0x0000000087867223 */ /* 0x180fe20000010809 */
[----:B------:R-:W-:Y:S01]  /*ba30*/  FFMA.FTZ R80, R107, R0, -R9 ;  /* 0x000000006b507223 */ /* 0x000fe20000010809 */
[----:B------:R-:W-:Y:S01]  /*ba40*/  @!P1 VIADD R135, R119, 0x31c40 ;  /* 0x00031c4077879836 */ /* 0x000fe20000000000 */
[----:B------:R-:W-:-:S02]  /*ba50*/  WARPGROUP.DEPBAR.LE gsb0, 0x0 ;  /* 0x00008000000079c5 */ /* 0x000fc40000010000 */
[----:B------:R-:W-:Y:S01]  /*ba60*/  WARPGROUP.ARRIVE ;  /* 0x00000000000079c5 */ /* 0x000fe20000000000 */
[----:B------:R-:W2:Y:S01]  /*ba70*/  MUFU.EX2 R128, R128 ;  /* 0x0000008000807308 */ /* 0x000ea20000000800 */
[-CC-:B------:R-:W-:Y:S01]  /*ba80*/  FFMA.FTZ R107, R110, R0.reuse, -R9.reuse ;  /* 0x000000006e6b7223 */ /* 0x180fe20000010809 */
[-C--:B------:R-:W-:Y:S01]  /*ba90*/  FFMA.FTZ R110, R111, R0.reuse, -R9 ;  /* 0x000000006f6e7223 */ /* 0x080fe20000010809 */
[----:B------:R-:W-:Y:S01]  /*baa0*/  @!P1 VIADD R119, R138, 0x31c60 ;  /* 0x00031c608a779836 */ /* 0x000fe20000000000 */
[----:B------:R-:W-:Y:S01]  /*bab0*/  SEL R126, R126, 0x9, !P2 ;  /* 0x000000097e7e7807 */ /* 0x000fe20005000000 */
[----:B------:R-:W-:Y:S01]  /*bac0*/  HGMMA.64x96x16.F32 R24, gdesc[UR28].tnspB, R24, gsb0 ;  /* 0x416000001c1879f0 */ /* 0x000fe20008000818 */
[----:B------:R-:W-:Y:S01]  /*bad0*/  UIADD3 UR28, UR6, 0x780, URZ ;  /* 0x00000780061c7890 */ /* 0x000fe2000fffe03f */
[----:B------:R-:W-:Y:S01]  /*bae0*/  @!P1 PRMT R135, RZ, 0x654, R135 ;  /* 0x00000654ff879816 */ /* 0x000fe20000000087 */
[----:B------:R-:W-:Y:S01]  /*baf0*/  UIADD3 UR30, UR7, 0x140, URZ ;  /* 0x00000140071e7890 */ /* 0x000fe2000fffe03f */
[----:B------:R-:W3:Y:S01]  /*bb00*/  MUFU.EX2 R136, R136 ;  /* 0x0000008800887308 */ /* 0x000ee20000000800 */
[----:B------:R-:W-:Y:S01]  /*bb10*/  UMOV UR29, 0xc0000010 ;  /* 0xc0000010001d7882 */ /* 0x000fe20000000000 */
[----:B------:R-:W-:Y:S01]  /*bb20*/  UMOV UR31, 0x80000020 ;  /* 0x80000020001f7882 */ /* 0x000fe20000000000 */
[----:B-1----:R-:W-:Y:S01]  /*bb30*/  FFMA.FTZ R3, R124, R3, R81 ;  /* 0x000000037c037223 */ /* 0x002fe20000010051 */
[----:B------:R-:W-:Y:S01]  /*bb40*/  @!P1 PRMT R119, RZ, 0x654, R119 ;  /* 0x00000654ff779816 */ /* 0x000fe20000000077 */
        /* <DEDUP_REMOVED lines=11> */
[----:B------:R4:W-:Y:S01]  /*bc00*/  MUFU.EX2 R111, R80 ;  /* 0x00000050006f7308 */ /* 0x0009e20000000800 */
[----:B--2---:R-:W-:Y:S01]  /*bc10*/  F2FP.F16.F32.PACK_AB R81, R128, R81 ;  /* 0x000000518051723e */ /* 0x004fe200000000ff */
[----:B------:R-:W-:Y:S01]  /*bc20*/  UMOV UR41, UR46 ;  /* 0x0000002e00297c82 */ /* 0x000fe20008000000 */
[----:B------:R-:W-:-:S05]  /*bc30*/  ISETP.LT.AND P2, PT, RZ, UR45, PT ;  /* 0x0000002dff007c0c */ /* 0x000fca000bf41270 */
[----:B------:R-:W2:Y:S01]  /*bc40*/  MUFU.EX2 R132, R132 ;  /* 0x0000008400847308 */ /* 0x000ea20000000800 */
[-CC-:B----4-:R-:W-:Y:S01]  /*bc50*/  FFMA.FTZ R80, R99, R0.reuse, -R9.reuse ;  /* 0x0000000063507223 */ /* 0x190fe20000010809 */
[--C-:B------:R-:W-:Y:S01]  /*bc60*/  FFMA.FTZ R99, R102, R0, -R9.reuse ;  /* 0x0000000066637223 */ /* 0x100fe20000010809 */
[----:B------:R-:W-:Y:S01]  /*bc70*/  FFMA.FTZ R102, R7, R4, R6 ;  /* 0x0000000407667223 */ /* 0x000fe20000010006 */
[-CC-:B------:R-:W-:Y:S01]  /*bc80*/  FFMA.FTZ R4, R103, R0.reuse, -R9.reuse ;  /* 0x0000000067047223 */ /* 0x180fe20000010809 */
[----:B------:R-:W-:Y:S01]  /*bc90*/  FFMA.FTZ R103, R91, R0, -R9 ;  /* 0x000000005b677223 */ /* 0x000fe20000010809 */
[----:B------:R-:W-:Y:S02]  /*bca0*/  FADD.FTZ R91, R128, R3 ;  /* 0x00000003805b7221 */ /* 0x000fe40000010000 */
[----:B------:R-:W4:Y:S08]  /*bcb0*/  MUFU.EX2 R139, R139 ;  /* 0x0000008b008b7308 */ /* 0x000f300000000800 */
[----:B------:R-:W5:Y:S08]  /*bcc0*/  MUFU.EX2 R11, R11 ;  /* 0x0000000b000b7308 */ /* 0x000f700000000800 */
[----:B------:R-:W5:Y:S08]  /*bcd0*/  MUFU.EX2 R134, R134 ;  /* 0x0000008600867308 */ /* 0x000f700000000800 */
[----:B------:R-:W5:Y:S08]  /*bce0*/  MUFU.EX2 R130, R130 ;  /* 0x0000008200827308 */ /* 0x000f700000000800 */
[----:B------:R2:W-:Y:S08]  /*bcf0*/  MUFU.EX2 R3, R80 ;  /* 0x0000005000037308 */ /* 0x0005f00000000800 */
        /* <DEDUP_REMOVED lines=21> */
[----:B------:R-:W5:Y:S08]  /*be50*/  MUFU.EX2 R88, R88 ;  /* 0x0000005800587308 */ /* 0x000f700000000800 */
        /* <DEDUP_REMOVED lines=30> */
[----:B------:R-:W-:-:S07]  /*c040*/  UIADD3 UR6, UR45, -0x1, URZ ;  /* 0xffffffff2d067890 */ /* 0x000fce000fffe03f */
[----:B------:R-:W-:Y:S01]  /*c050*/  UMOV UR45, UR6 ;  /* 0x00000006002d7c82 */ /* 0x000fe20008000000 */
[----:B------:R-:W-:Y:S02]  /*c060*/  WARPGROUP.DEPBAR.LE gsb0, 0x0 ;  /* 0x00008000000079c5 */ /* 0x000fe40000010000 */
[----:B------:R-:W-:-:S06]  /*c070*/  WARPGROUP.ARRIVE ;  /* 0x00000000000079c5 */ /* 0x000fcc0000000000 */
[----:B------:R-:W-:Y:S03]  /*c080*/  HGMMA.64x96x16.F32 R24, gdesc[UR28].tnspB, R24, gsb0 ;  /* 0x416000001c1879f0 */ /* 0x000fe60008000818 */
[----:B------:R-:W-:Y:S02]  /*c090*/  WARPGROUP.DEPBAR.LE gsb0, 0x0 ;  /* 0x00008000000079c5 */ /* 0x000fe40000010000 */
[----:B------:R5:W-:Y:S06]  /*c0a0*/  BAR.ARV R126, 0x100 ;  /* 0x0004007e0000751d */ /* 0x000bec0000002000 */
        /* <DEDUP_REMOVED lines=8> */
[----:B---3--:R-:W-:Y:S01]  /*c130*/  FADD.FTZ R135, R13, R102 ;  /* 0x000000660d877221 */ /* 0x008fe20000010000 */
[----:B------:R3:W-:Y:S01]  /*c140*/  @!P1 SYNCS.ARRIVE.TRANS64.RED.A1T0 RZ, [R119+URZ], RZ ;  /* 0x000000ff77ff99a7 */ /* 0x0007e2000810043f */
[-C--:B------:R-:W-:Y:S01]  /*c150*/  FFMA.FTZ R102, R94, R0.reuse, -R9 ;  /* 0x000000005e667223 */ /* 0x080fe20000010809 */
[----:B------:R-:W-:Y:S01]  /*c160*/  FADD.FTZ R94, R136, R91 ;  /* 0x0000005b885e7221 */ /* 0x000fe20000010000 */
[-CC-:B------:R-:W-:Y:S01]  /*c170*/  FFMA.FTZ R91, R82, R0.reuse, -R9.reuse ;  /* 0x00000000525b7223 */ /* 0x180fe20000010809 */
[-C--:B------:R-:W-:Y:S01]  /*c180*/  FMUL.FTZ R37, R37, R7.reuse ;  /* 0x0000000725257220 */ /* 0x080fe20000410000 */
[-C--:B------:R-:W-:Y:S01]  /*c190*/  FMUL.FTZ R40, R40, R7.reuse ;  /* 0x0000000728287220 */ /* 0x080fe20000410000 */
[----:B-1----:R-:W-:Y:S01]  /*c1a0*/  FADD.FTZ R143, R141, R94 ;  /* 0x0000005e8d8f7221 */ /* 0x002fe20000010000 */
[----:B------:R-:W-:Y:S01]  /*c1b0*/  MUFU.EX2 R102, R102 ;  /* 0x0000006600667308 */ /* 0x000fe20000000800 */
[-C--:B---3--:R-:W-:Y:S01]  /*c1c0*/  FFMA.FTZ R119, R90, R0.reuse, -R9 ;  /* 0x000000005a777223 */ /* 0x088fe20000010809 */
[----:B------:R-:W-:Y:S01]  /*c1d0*/  FADD.FTZ R90, R8, R135 ;  /* 0x00000087085a7221 */ /* 0x000fe20000010000 */
[----:B--2---:R-:W-:Y:S01]  /*c1e0*/  FADD.FTZ R80, R132, R143 ;  /* 0x0000008f84507221 */ /* 0x004fe20000010000 */
[-C--:B------:R-:W-:Y:S01]  /*c1f0*/  FMUL.FTZ R41, R41, R7.reuse ;  /* 0x0000000729297220 */ /* 0x080fe20000410000 */
[-C--:B------:R-:W-:Y:S01]  /*c200*/  FMUL.FTZ R44, R44, R7.reuse ;  /* 0x000000072c2c7220 */ /* 0x080fe20000410000 */
[----:B------:R-:W-:Y:S01]  /*c210*/  FADD.FTZ R135, R15, R90 ;  /* 0x0000005a0f877221 */ /* 0x000fe20000010000 */
[----:B------:R-:W-:Y:S01]  /*c220*/  FFMA.FTZ R90, R83, R0, -R9 ;  /* 0x00000000535a7223 */ /* 0x000fe20000010809 */
[-C--:B------:R-:W-:Y:S01]  /*c230*/  FMUL.FTZ R45, R45, R7.reuse ;  /* 0x000000072d2d7220 */ /* 0x080fe20000410000 */
[-C--:B------:R-:W-:Y:S01]  /*c240*/  FMUL.FTZ R48, R48, R7.reuse ;  /* 0x0000000730307220 */ /* 0x080fe20000410000 */
[----:B------:R-:W-:Y:S01]  /*c250*/  FADD.FTZ R82, R10, R135 ;  /* 0x000000870a527221 */ /* 0x000fe20000010000 */
[-C--:B------:R-:W-:Y:S01]  /*c260*/  FMUL.FTZ R49, R49, R7.reuse ;  /* 0x0000000731317220 */ /* 0x080fe20000410000 */
[-C--:B------:R-:W-:Y:S01]  /*c270*/  FMUL.FTZ R52, R52, R7.reuse ;  /* 0x0000000734347220 */ /* 0x080fe20000410000 */
[-C--:B------:R-:W-:Y:S01]  /*c280*/  FMUL.FTZ R53, R53, R7.reuse ;  /* 0x0000000735357220 */ /* 0x080fe20000410000 */
[----:B------:R-:W-:Y:S01]  /*c290*/  FADD.FTZ R83, R21, R82 ;  /* 0x0000005215537221 */ /* 0x000fe20000010000 */
[----:B----4-:R-:W-:Y:S01]  /*c2a0*/  FADD.FTZ R82, R139, R80 ;  /* 0x000000508b527221 */ /* 0x010fe20000010000 */
[----:B------:R-:W-:Y:S01]  /*c2b0*/  F2FP.F16.F32.PACK_AB R80, R13, R6 ;  /* 0x000000060d50723e */ /* 0x000fe200000000ff */
[----:B------:R-:W-:Y:S01]  /*c2c0*/  FMUL.FTZ R56, R56, R7 ;  /* 0x0000000738387220 */ /* 0x000fe20000410000 */
[----:B------:R-:W-:Y:S01]  /*c2d0*/  FADD.FTZ R94, R12, R83 ;  /* 0x000000530c5e7221 */ /* 0x000fe20000010000 */
[----:B-----5:R-:W-:Y:S01]  /*c2e0*/  FADD.FTZ R13, R11, R82 ;  /* 0x000000520b0d7221 */ /* 0x020fe20000010000 */
[----:B------:R-:W-:Y:S01]  /*c2f0*/  F2FP.F16.F32.PACK_AB R82, R15, R8 ;  /* 0x000000080f52723e */ /* 0x000fe200000000ff */
[----:B------:R-:W1:Y:S01]  /*c300*/  MUFU.EX2 R6, R119 ;  /* 0x0000007700067308 */ /* 0x000e620000000800 */
[----:B------:R-:W-:Y:S01]  /*c310*/  FADD.FTZ R15, R129, R94 ;  /* 0x0000005e810f7221 */ /* 0x000fe20000010000 */
[----:B------:R-:W-:Y:S01]  /*c320*/  FADD.FTZ R13, R134, R13 ;  /* 0x0000000d860d7221 */ /* 0x000fe20000010000 */
[-CC-:B------:R-:W-:Y:S01]  /*c330*/  FFMA.FTZ R94, R74, R0.reuse, -R9.reuse ;  /* 0x000000004a5e7223 */ /* 0x180fe20000010809 */
[----:B------:R-:W-:Y:S01]  /*c340*/  FFMA.FTZ R74, R75, R0, -R9 ;  /* 0x000000004b4a7223 */ /* 0x000fe20000010809 */
[----:B------:R-:W-:Y:S01]  /*c350*/  FADD.FTZ R8, R14, R15 ;  /* 0x0000000f0e087221 */ /* 0x000fe20000010000 */
[----:B------:R-:W-:Y:S01]  /*c360*/  FADD.FTZ R126, R130, R13 ;  /* 0x0000000d827e7221 */ /* 0x000fe20000010000 */
[----:B------:R-:W-:Y:S01]  /*c370*/  F2FP.F16.F32.PACK_AB R83, R141, R136 ;  /* 0x000000888d53723e */ /* 0x000fe200000000ff */
[----:B------:R-:W2:Y:S01]  /*c380*/  MUFU.EX2 R75, R103 ;  /* 0x00000067004b7308 */ /* 0x000ea20000000800 */
[----:B------:R-:W-:Y:S01]  /*c390*/  FADD.FTZ R13, R121, R8 ;  /* 0x00000008790d7221 */ /* 0x000fe20000010000 */
[----:B------:R-:W-:Y:S01]  /*c3a0*/  FADD.FTZ R15, R123, R126 ;  /* 0x0000007e7b0f7221 */ /* 0x000fe20000010000 */
[----:B------:R-:W-:Y:S01]  /*c3b0*/  F2FP.F16.F32.PACK_AB R11, R134, R11 ;  /* 0x0000000b860b723e */ /* 0x000fe200000000ff */
[----:B------:R3:W-:Y:S01]  /*c3c0*/  STSM.16.M88.4 [R22+0x24300], R80 ;  /* 0x0243005016007844 */ /* 0x0007e20000000200 */
[----:B------:R-:W-:Y:S01]  /*c3d0*/  FADD.FTZ R8, R20, R13 ;  /* 0x0000000d14087221 */ /* 0x000fe20000010000 */
[----:B------:R-:W-:Y:S01]  /*c3e0*/  FADD.FTZ R126, R122, R15 ;  /* 0x0000000f7a7e7221 */ /* 0x000fe20000010000 */
[-C--:B------:R-:W-:Y:S01]  /*c3f0*/  FMUL.FTZ R57, R57, R7.reuse ;  /* 0x0000000739397220 */ /* 0x080fe20000410000 */
[----:B------:R-:W-:Y:S01]  /*c400*/  MUFU.EX2 R94, R94 ;  /* 0x0000005e005e7308 */ /* 0x000fe20000000800 */
[----:B------:R-:W-:Y:S01]  /*c410*/  FADD.FTZ R9, R125, R8 ;  /* 0x000000087d097221 */ /* 0x000fe20000010000 */
[----:B------:R-:W-:Y:S01]  /*c420*/  FADD.FTZ R13, R127, R126 ;  /* 0x0000007e7f0d7221 */ /* 0x000fe20000010000 */
[----:B------:R-:W-:Y:S01]  /*c430*/  F2FP.F16.F32.PACK_AB R8, R21, R10 ;  /* 0x0000000a1508723e */ /* 0x000fe200000000ff */
[-C--:B------:R-:W-:Y:S01]  /*c440*/  FMUL.FTZ R60, R60, R7.reuse ;  /* 0x000000073c3c7220 */ /* 0x080fe20000410000 */
[----:B------:R-:W-:Y:S01]  /*c450*/  FADD.FTZ R126, R112, R9 ;  /* 0x00000009707e7221 */ /* 0x000fe20000010000 */
[----:B------:R-:W-:Y:S01]  /*c460*/  FADD.FTZ R128, R114, R13 ;  /* 0x0000000d72807221 */ /* 0x000fe20000010000 */
[----:B------:R-:W-:Y:S01]  /*c470*/  F2FP.F16.F32.PACK_AB R10, R129, R12 ;  /* 0x0000000c810a723e */ /* 0x000fe200000000ff */
[----:B------:R-:W-:Y:S01]  /*c480*/  MUFU.EX2 R74, R74 ;  /* 0x0000004a004a7308 */ /* 0x000fe20000000800 */
[----:B------:R-:W-:Y:S01]  /*c490*/  FADD.FTZ R13, R113, R126 ;  /* 0x0000007e710d7221 */ /* 0x000fe20000010000 */
[----:B------:R-:W-:Y:S01]  /*c4a0*/  FADD.FTZ R128, R131, R128 ;  /* 0x0000008083807221 */ /* 0x000fe20000010000 */
[----:B------:R-:W-:Y:S01]  /*c4b0*/  F2FP.F16.F32.PACK_AB R12, R121, R14 ;  /* 0x0000000e790c723e */ /* 0x000fe200000000ff */
[-C--:B------:R-:W-:Y:S01]  /*c4c0*/  FMUL.FTZ R61, R61, R7.reuse ;  /* 0x000000073d3d7220 */ /* 0x080fe20000410000 */
[----:B---3--:R-:W-:Y:S01]  /*c4d0*/  FADD.FTZ R80, R116, R13 ;  /* 0x0000000d74507221 */ /* 0x008fe20000010000 */
[----:B------:R-:W-:Y:S01]  /*c4e0*/  FADD.FTZ R15, R115, R128 ;  /* 0x00000080730f7221 */ /* 0x000fe20000010000 */
[----:B------:R-:W-:Y:S01]  /*c4f0*/  F2FP.F16.F32.PACK_AB R14, R125, R20 ;  /* 0x000000147d0e723e */ /* 0x000fe200000000ff */
[----:B------:R-:W3:Y:S01]  /*c500*/  MUFU.EX2 R121, R91 ;  /* 0x0000005b00797308 */ /* 0x000ee20000000800 */
        /* <DEDUP_REMOVED lines=11> */
[----:B------:R-:W5:Y:S01]  /*c5c0*/  MUFU.EX2 R20, R90 ;  /* 0x0000005a00147308 */ /* 0x000f620000000800 */
        /* <DEDUP_REMOVED lines=10> */
[C---:B------:R-:W-:Y:S01]  /*c670*/  F2FP.F16.F32.PACK_AB R96, R97.reuse, R96 ;  /* 0x000000606160723e */ /* 0x040fe200000000ff */
[-C--:B------:R-:W-:Y:S01]  /*c680*/  FMUL.FTZ R68, R68, R7.reuse ;  /* 0x0000000744447220 */ /* 0x080fe20000410000 */
[----:B------:R-:W-:Y:S01]  /*c690*/  FADD.FTZ R21, R97, R80 ;  /* 0x0000005061157221 */ /* 0x000fe20000010000 */
[C---:B------:R-:W-:Y:S01]  /*c6a0*/  FADD.FTZ R82, R3.reuse, R82 ;  /* 0x0000005203527221 */ /* 0x040fe20000010000 */
[----:B------:R-:W-:Y:S01]  /*c6b0*/  F2FP.F16.F32.PACK_AB R97, R3, R98 ;  /* 0x000000620361723e */ /* 0x000fe200000000ff */
[----:B------:R-:W-:Y:S01]  /*c6c0*/  FMUL.FTZ R69, R69, R7 ;  /* 0x0000000745457220 */ /* 0x000fe20000410000 */
        /* <DEDUP_REMOVED lines=9> */
[----:B-1----:R-:W-:Y:S01]  /*c760*/  FADD.FTZ R10, R6, R21 ;  /* 0x00000015060a7221 */ /* 0x002fe20000010000 */
        /* <DEDUP_REMOVED lines=15> */
[----:B---3--:R-:W-:Y:S01]  /*c860*/  FADD.FTZ R3, R121, R10 ;  /* 0x0000000a79037221 */ /* 0x008fe20000010000 */
[----:B------:R-:W-:Y:S01]  /*c870*/  F2FP.F16.F32.PACK_AB R107, R110, R107 ;  /* 0x0000006b6e6b723e */ /* 0x000fe200000000ff */
[----:B------:R-:W-:Y:S01]  /*c880*/  FMUL.FTZ R35, R35, R124 ;  /* 0x0000007c23237220 */ /* 0x000fe20000410000 */
[----:B------:R-:W-:Y:S01]  /*c890*/  FADD.FTZ R9, R133, R4 ;  /* 0x0000000485097221 */ /* 0x000fe20000010000 */
[----:B-----5:R-:W-:Y:S01]  /*c8a0*/  FADD.FTZ R3, R20, R3 ;  /* 0x0000000314037221 */ /* 0x020fe20000010000 */
[----:B------:R-:W-:Y:S01]  /*c8b0*/  F2FP.F16.F32.PACK_AB R98, R101, R100 ;  /* 0x000000646562723e */ /* 0x000fe200000000ff */
[----:B------:R1:W-:Y:S01]  /*c8c0*/  STSM.16.M88.4 [R22+0x2a300], R104 ;  /* 0x02a3006816007844 */ /* 0x0003e20000000200 */
[----:B------:R-:W-:Y:S01]  /*c8d0*/  FADD.FTZ R4, R84, R9 ;  /* 0x0000000954047221 */ /* 0x000fe20000010000 */
[----:B------:R-:W-:Y:S01]  /*c8e0*/  FADD.FTZ R3, R86, R3 ;  /* 0x0000000356037221 */ /* 0x000fe20000010000 */
[----:B------:R-:W-:Y:S01]  /*c8f0*/  F2FP.F16.F32.PACK_AB R88, R89, R88 ;  /* 0x000000585958723e */ /* 0x000fe200000000ff */
[----:B------:R1:W-:Y:S01]  /*c900*/  STSM.16.M88.4 [R22+0x2bb00], R96 ;  /* 0x02bb006016007844 */ /* 0x0003e20000000200 */
        /* <DEDUP_REMOVED lines=9> */
[C---:B------:R-:W-:Y:S01]  /*c9a0*/  FADD.FTZ R9, R73.reuse, R4 ;  /* 0x0000000449097221 */ /* 0x040fe20000010000 */
        /* <DEDUP_REMOVED lines=42> */
.L_x_9806:
[----:B------:R-:W-:Y:S06]  /*cc50*/  BAR.ARV 0x8, 0x1a0 ;  /* 0x0206800000007b1d */ /* 0x000fec0000002000 */
[----:B------:R-:W-:Y:S05]  /*cc60*/  @!P0 BRA `(.L_x_9816) ;  /* 0x0000000000048947 */ /* 0x000fea0003800000 */
[----:B------:R-:W-:Y:S01]  /*cc70*/  BPT.TRAP 0x1 ;  /* 0x000000040000795c */ /* 0x000fe20000300000 */
.L_x_9816:
[----:B------:R-:W-:Y:S01]  /*cc80*/  R2UR UR4, R148 ;  /* 0x00000000940472ca */ /* 0x000fe200000e0000 */
[----:B------:R-:W-:-:S12]  /*cc90*/  ULEA UR12, UR46, UR47, 0x3 ;  /* 0x0000002f2e0c7291 */ /* 0x000fd8000f8e183f */
[----:B------:R-:W-:-:S05]  /*cca0*/  IMAD.U32 R6, RZ, RZ, UR4 ;  /* 0x00000004ff067e24 */ /* 0x000fca000f8e00ff */
[----:B------:R-:W-:-:S04]  /*ccb0*/  SHF.L.U32 R6, R6, 0x1f, RZ ;  /* 0x0000001f06067819 */ /* 0x000fc800000006ff */
[----:B------:R1:W2:Y:S01]  /*ccc0*/  SYNCS.PHASECHK.TRANS64.TRYWAIT P2, [UR12+0x31c50], R6 ;  /* 0x031c5006ff0075a7 */ /* 0x0002a2000804014c */
[----:B------:R-:W-:Y:S05]  /*ccd0*/  @!P0 BRA `(.L_x_9817) ;  /* 0x0000000000048947 */ /* 0x000fea0003800000 */
[----:B------:R-:W-:Y:S01]  /*cce0*/  BPT.TRAP 0x1 ;  /* 0x000000040000795c */ /* 0x000fe20000300000 */
.L_x_9817:
[----:B--2---:R-:W-:Y:S05]  /*ccf0*/  @P2 BRA `(.L_x_9818) ;  /* 0x0000000000082947 */ /* 0x004fea0003800000 */
[----:B------:R-:W2:Y:S02]  /*cd00*/  SYNCS.PHASECHK.TRANS64.TRYWAIT P0, [UR12+0x31c50], R6 ;  /* 0x031c5006ff0075a7 */ /* 0x000ea4000800014c */
[----:B--2---:R-:W-:Y:S05]  /*cd10*/  @!P0 BRA `(.L_x_9819) ;  /* 0x0000004800e88947 */ /* 0x004fea0003800000 */
.L_x_9818:
[----:B------:R-:W-:Y:S01]  /*cd20*/  UIADD3 UR47, UR47, 0x200, URZ ;  /* 0x000002002f2f7890 */ /* 0x000fe2000fffe03f */
[----:B------:R-:W-:Y:S01]  /*cd30*/  R2UR UR4, R145 ;  /* 0x00000000910472ca */ /* 0x000fe200000e0000 */
[----:B------:R-:W-:Y:S01]  /*cd40*/  WARPGROUP.ARRIVE ;  /* 0x00000000000079c5 */ /* 0x000fe20000000000 */
[----:B------:R-:W-:Y:S01]  /*cd50*/  UMOV UR5, 0xc0000010 ;  /* 0xc000001000057882 */ /* 0x000fe20000000000 */
[----:B------:R-:W-:Y:S01]  /*cd60*/  USHF.R.U32.HI UR47, URZ, 0x4, UR47 ;  /* 0x000000043f2f7899 */ /* 0x000fe2000801162f */
[----:B--2---:R-:W2:Y:S01]  /*cd70*/  SHFL.BFLY PT, R7, R4, 0x2, 0x1f ;  /* 0x0c401f0004077f89 */ /* 0x004ea200000e0000 */
[----:B------:R-:W-:Y:S01]  /*cd80*/  UMOV UR7, 0x80000020 ;  /* 0x8000002000077882 */ /* 0x000fe20000000000 */
[----:B------:R-:W-:Y:S01]  /*cd90*/  UMOV UR9, 0xc0000010 ;  /* 0xc000001000097882 */ /* 0x000fe20000000000 */
[----:B------:R-:W-:Y:S01]  /*cda0*/  ULOP3.LUT UR47, UR47, 0x3fff, URZ, 0xc0, !UPT ;  /* 0x00003fff2f2f7892 */ /* 0x000fe2000f8ec03f */
[----:B-1----:R-:W1:Y:S01]  /*cdb0*/  SHFL.BFLY PT, R6, R3, 0x2, 0x1f ;  /* 0x0c401f0003067f89 */ /* 0x002e6200000e0000 */
[----:B------:R-:W-:Y:S01]  /*cdc0*/  UMOV UR11, 0x80000020 ;  /* 0x80000020000b7882 */ /* 0x000fe20000000000 */
[----:B------:R-:W-:Y:S01]  /*cdd0*/  IMAD.MOV.U32 R13, RZ, RZ, RZ ;  /* 0x000000ffff0d7224 */ /* 0x000fe200078e00ff */
[----:B------:R-:W-:Y:S01]  /*cde0*/  ULOP3.LUT UR6, UR47, 0x2400000, URZ, 0xfc, !UPT ;  /* 0x024000002f067892 */ /* 0x000fe2000f8efc3f */
[----:B------:R-:W-:Y:S01]  /*cdf0*/  IMAD.MOV.U32 R10, RZ, RZ, RZ ;  /* 0x000000ffff0a7224 */ /* 0x000fe200078e00ff */
[----:B------:R-:W-:Y:S01]  /*ce00*/  ULOP3.LUT UR4, UR4, 0x10000, URZ, 0xfc, !UPT ;  /* 0x0001000004047892 */ /* 0x000fe2000f8efc3f */
[----:B------:R-:W-:Y:S01]  /*ce10*/  R2UR UR13, R148 ;  /* 0x00000000940d72ca */ /* 0x000fe200000e0000 */
[----:B------:R-:W-:Y:S01]  /*ce20*/  UIMAD UR6, UR46, 0x6c0, UR6 ;  /* 0x000006c02e0678a4 */ /* 0x000fe2000f8e0206 */
[----:B------:R-:W-:Y:S01]  /*ce30*/  IMAD.MOV.U32 R12, RZ, RZ, -0x800000 ;  /* 0xff800000ff0c7424 */ /* 0x000fe200078e00ff */
[----:B------:R-:W-:Y:S01]  /*ce40*/  UIADD3 UR8, UR4, 0x180, URZ ;  /* 0x0000018004087890 */ /* 0x000fe2000fffe03f */
[----:B------:R-:W-:Y:S01]  /*ce50*/  VIADD R18, R18, 0x1 ;  /* 0x0000000112127836 */ /* 0x000fe20000000000 */
[----:B------:R-:W-:-:S02]  /*ce60*/  UIADD3 UR10, UR6, 0x40, URZ ;  /* 0x00000040060a7890 */ /* 0x000fc4000fffe03f */
[----:B------:R-:W-:-:S03]  /*ce70*/  UIADD3 UR46, UR46, 0x1, URZ ;  /* 0x000000012e2e7890 */ /* 0x000fc6000fffe03f */
[----:B------:R-:W-:Y:S01]  /*ce80*/  HGMMA.64x96x16.F32 R24, gdesc[UR4].tnspB, R24, gsb0 ;  /* 0x41600000041879f0 */ /* 0x000fe20008000818 */
[----:B------:R-:W-:Y:S01]  /*ce90*/  UMOV UR5, 0xc0000010 ;  /* 0xc000001000057882 */ /* 0x000fe20000000000 */
[----:B------:R-:W-:Y:S01]  /*cea0*/  UMOV UR7, 0x80000020 ;  /* 0x8000002000077882 */ /* 0x000fe20000000000 */
[----:B------:R-:W-:Y:S01]  /*ceb0*/  UISETP.NE.AND UP0, UPT, UR46, 0x2, UPT ;  /* 0x000000022e00788c */ /* 0x000fe2000bf05270 */
[----:B--2---:R-:W-:-:S03]  /*cec0*/  FADD.FTZ R7, R7, R4 ;  /* 0x0000000407077221 */ /* 0x004fc60000010000 */
[----:B------:R-:W-:Y:S01]  /*ced0*/  USEL UR46, UR46, URZ, UP0 ;  /* 0x0000003f2e2e7287 */ /* 0x000fe20008000000 */
[----:B-1----:R-:W-:Y:S01]  /*cee0*/  FADD.FTZ R8, R6, R3 ;  /* 0x0000000306087221 */ /* 0x002fe20000010000 */
[----:B------:R-:W-:Y:S01]  /*cef0*/  IMAD.MOV.U32 R3, RZ, RZ, -0x800000 ;  /* 0xff800000ff037424 */ /* 0x000fe200078e00ff */
[----:B------:R-:W1:Y:S04]  /*cf00*/  SHFL.BFLY PT, R6, R7, 0x1, 0x1f ;  /* 0x0c201f0007067f89 */ /* 0x000e6800000e0000 */
[----:B------:R-:W2:Y:S01]  /*cf10*/  SHFL.BFLY PT, R9, R8, 0x1, 0x1f ;  /* 0x0c201f0008097f89 */ /* 0x000ea200000e0000 */
[----:B-1----:R-:W-:Y:S01]  /*cf20*/  FADD.FTZ R11, R7, R6 ;  /* 0x00000006070b7221 */ /* 0x002fe20000010000 */
[----:B--2---:R-:W-:-:S04]  /*cf30*/  FADD.FTZ R14, R8, R9 ;  /* 0x00000009080e7221 */ /* 0x004fc80000010000 */
[----:B------:R-:W-:Y:S01]  /*cf40*/  FSETP.NE.FTZ.AND P0, PT, R11, RZ, PT ;  /* 0x000000ff0b00720b */ /* 0x000fe20003f15000 */
[----:B------:R-:W-:Y:S01]  /*cf50*/  IMAD.U32 R8, RZ, RZ, UR12 ;  /* 0x0000000cff087e24 */ /* 0x000fe2000f8e00ff */
[----:B------:R-:W-:-:S11]  /*cf60*/  FSETP.NE.FTZ.AND P2, PT, R14, RZ, PT ;  /* 0x000000ff0e00720b */ /* 0x000fd60003f55000 */
[----:B------:R-:W1:Y:S01]  /*cf70*/  @P0 MUFU.LG2 R6, R11 ;  /* 0x0000000b00060308 */ /* 0x000e620000000c00 */
[C---:B------:R-:W-:Y:S01]  /*cf80*/  @P0 FMUL.FTZ R4, R0.reuse, 0.69314718246459960938 ;  /* 0x3f31721800040820 */ /* 0x040fe20000410000 */
[----:B------:R-:W-:-:S06]  /*cf90*/  @P2 FMUL.FTZ R15, R0, 0.69314718246459960938 ;  /* 0x3f317218000f2820 */ /* 0x000fcc0000410000 */
[----:B------:R-:W2:Y:S08]  /*cfa0*/  @P2 MUFU.LG2 R9, R14 ;  /* 0x0000000e00092308 */ /* 0x000eb00000000c00 */
[----:B------:R-:W3:Y:S01]  /*cfb0*/  @P0 MUFU.RCP R13, R11 ;  /* 0x0000000b000d0308 */ /* 0x000ee20000001000 */
[----:B-1----:R-:W-:Y:S01]  /*cfc0*/  @P0 FMUL.FTZ R7, R6, 0.69314718246459960938 ;  /* 0x3f31721806070820 */ /* 0x002fe20000410000 */
[----:B------:R-:W-:-:S03]  /*cfd0*/  @!P1 VIADD R6, R8, 0x31c60 ;  /* 0x00031c6008069836 */ /* 0x000fc60000000000 */
[----:B------:R-:W-:Y:S01]  /*cfe0*/  @P0 FFMA.FTZ R3, R4, R5, R7 ;  /* 0x0000000504030223 */ /* 0x000fe20000010007 */
[----:B------:R-:W-:Y:S02]  /*cff0*/  PLOP3.LUT P0, PT, PT, PT, PT, 0x8, 0x0 ;  /* 0x000000000000781c */ /* 0x000fe40003f0e170 */
[----:B------:R-:W-:Y:S01]  /*d000*/  @!P1 PRMT R4, RZ, 0x654, R6 ;  /* 0x00000654ff049816 */ /* 0x000fe20000000006 */
[----:B------:R1:W4:Y:S01]  /*d010*/  @P2 MUFU.RCP R10, R14 ;  /* 0x0000000e000a2308 */ /* 0x0003220000001000 */
[----:B--2---:R-:W-:-:S04]  /*d020*/  @P2 FMUL.FTZ R0, R9, 0.69314718246459960938 ;  /* 0x3f31721809002820 */ /* 0x004fc80000410000 */
        /* <DEDUP_REMOVED lines=47> */
[----:B------:R-:W-:Y:S03]  /*d320*/  HGMMA.64x96x16.F32 R24, gdesc[UR8].tnspB, R24, gsb0 ;  /* 0x41600000081879f0 */ /* 0x000fe60008000818 */
[----:B------:R-:W-:Y:S02]  /*d330*/  WARPGROUP.DEPBAR.LE gsb0, 0x0 ;  /* 0x00008000000079c5 */ /* 0x000fe40000010000 */
[----:B------:R-:W-:-:S06]  /*d340*/  WARPGROUP.ARRIVE ;  /* 0x00000000000079c5 */ /* 0x000fcc0000000000 */
[----:B------:R-:W-:Y:S01]  /*d350*/  HGMMA.64x96x16.F32 R24, gdesc[UR4].tnspB, R24, gsb0 ;  /* 0x41600000041879f0 */ /* 0x000fe20008000818 */
[----:B------:R-:W-:-:S04]  /*d360*/  USEL UR4, URZ, 0x1, UP0 ;  /* 0x000000013f047887 */ /* 0x000fc80008000000 */
[----:B------:R-:W-:-:S06]  /*d370*/  ULOP3.LUT UR13, UR13, UR4, URZ, 0x3c, !UPT ;  /* 0x000000040d0d7292 */ /* 0x000fcc000f8e3c3f */
[----:B------:R-:W-:Y:S01]  /*d380*/  IMAD.U32 R148, RZ, RZ, UR13 ;  /* 0x0000000dff947e24 */ /* 0x000fe2000f8e00ff */
        /* <DEDUP_REMOVED lines=50> */
.L_x_9789:
        /* <DEDUP_REMOVED lines=11> */
[----:B------:R-:W-:Y:S01]  /*d760*/  SHF.R.S32.HI R54, RZ, 0x1f, R51 ;  /* 0x0000001fff367819 */ /* 0x000fe20000011433 */
[----:B------:R-:W-:Y:S01]  /*d770*/  USHF.R.S32.HI UR5, URZ, 0x1f, UR43 ;  /* 0x0000001f3f057899 */ /* 0x000fe2000801142b */
[----:B------:R-:W-:Y:S02]  /*d780*/  LOP3.LUT R10, R17, 0x180, RZ, 0xc0, !PT ;  /* 0x00000180110a7812 */ /* 0x000fe400078ec0ff */
[----:B------:R-:W-:Y:S01]  /*d790*/  IADD3 R5, P5, R150, 0x20, RZ ;  /* 0x0000002096057810 */ /* 0x000fe20007fbe0ff */
[----:B------:R-:W-:Y:S01]  /*d7a0*/  ULDC.64 UR6, c[0x0][0xb70] ;  /* 0x0002dc0000067ab9 */ /* 0x000fe20000000a00 */
[----:B------:R-:W-:Y:S01]  /*d7b0*/  SHF.R.U64 R10, R10, 0x3, RZ ;  /* 0x000000030a0a7819 */ /* 0x000fe200000012ff */
[----:B------:R-:W-:Y:S01]  /*d7c0*/  UIMAD UR5, UR5, UR6, URZ ;  /* 0x00000006050572a4 */ /* 0x000fe2000f8e023f */
[----:B------:R-:W-:Y:S01]  /*d7d0*/  LOP3.LUT R8, R5, 0x180, RZ, 0xc0, !PT ;  /* 0x0000018005087812 */ /* 0x000fe200078ec0ff */
[----:B------:R-:W-:Y:S01]  /*d7e0*/  UIMAD.WIDE.U32 UR8, UR43, UR6, URZ ;  /* 0x000000062b0872a5 */ /* 0x000fe2000f8e003f */
[----:B------:R-:W-:Y:S01]  /*d7f0*/  LOP3.LUT R10, R10, R17, RZ, 0x3c, !PT ;  /* 0x000000110a0a7212 */ /* 0x000fe200078e3cff */
[----:B------:R-:W-:Y:S01]  /*d800*/  UIMAD UR5, UR43, UR7, UR5 ;  /* 0x000000072b0572a4 */ /* 0x000fe2000f8e0205 */
[----:B------:R-:W-:Y:S01]  /*d810*/  LEA.HI R17, R54, R51, RZ, 0x7 ;  /* 0x0000003336117211 */ /* 0x000fe200078f38ff */
[----:B------:R-:W-:Y:S01]  /*d820*/  USHF.R.S32.HI UR6, URZ, 0x1f, UR44 ;  /* 0x0000001f3f067899 */ /* 0x000fe2000801142c */
[----:B------:R-:W-:Y:S01]  /*d830*/  SHF.R.U64 R8, R8, 0x3, RZ ;  /* 0x0000000308087819 */ /* 0x000fe200000012ff */
[----:B------:R-:W-:Y:S01]  /*d840*/  UIADD3 UR5, UR9, UR5, URZ ;  /* 0x0000000509057290 */ /* 0x000fe2000fffe03f */
[----:B------:R-:W-:Y:S01]  /*d850*/  LOP3.LUT R58, R17, 0xffffff80, RZ, 0xc0, !PT ;  /* 0xffffff80113a7812 */ /* 0x000fe200078ec0ff */
[----:B------:R-:W-:Y:S01]  /*d860*/  ULDC.64 UR10, c[0x0][0x208] ;  /* 0x00008200000a7ab9 */ /* 0x000fe20000000a00 */
[----:B------:R-:W-:-:S02]  /*d870*/  IADD3 R27, P3, R150, 0x3020, RZ ;  /* 0x00003020961b7810 */ /* 0x000fc40007f7e0ff */
[----:B------:R-:W-:Y:S01]  /*d880*/  LOP3.LUT R8, R8, R5, RZ, 0x3c, !PT ;  /* 0x0000000508087212 */ /* 0x000fe200078e3cff */
[----:B------:R-:W-:Y:S01]  /*d890*/  IMAD.IADD R58, R51, 0x1, -R58 ;  /* 0x00000001333a7824 */ /* 0x000fe200078e0a3a */
[----:B------:R-:W-:Y:S02]  /*d8a0*/  LOP3.LUT R5, R150, 0x180, RZ, 0xc0, !PT ;  /* 0x0000018096057812 */ /* 0x000fe400078ec0ff */
[----:B------:R-:W-:Y:S02]  /*d8b0*/  LOP3.LUT R26, R27, 0x180, RZ, 0xc0, !PT ;  /* 0x000001801b1a7812 */ /* 0x000fe400078ec0ff */
[----:B------:R-:W-:Y:S02]  /*d8c0*/  LOP3.LUT P0, RZ, R58, 0x3, RZ, 0xc0, !PT ;  /* 0x000000033aff7812 */ /* 0x000fe4000780c0ff */
[----:B------:R-:W1:Y:S01]  /*d8d0*/  LDC.64 R58, c[0x0][0xb78] ;  /* 0x0002de00ff3a7b82 */ /* 0x000e620000000a00 */
[----:B------:R-:W-:Y:S02]  /*d8e0*/  IADD3 R35, P1, R150, 0x6020, RZ ;  /* 0x0000602096237810 */ /* 0x000fe40007f3e0ff */
[----:B------:R-:W-:-:S02]  /*d8f0*/  SHF.R.U64 R5, R5, 0x3, RZ ;  /* 0x0000000305057819 */ /* 0x000fc400000012ff */
[----:B------:R-:W-:Y:S02]  /*d900*/  SHF.R.U64 R26, R26, 0x3, RZ ;  /* 0x000000031a1a7819 */ /* 0x000fe400000012ff */
[----:B------:R-:W-:Y:S02]  /*d910*/  LOP3.LUT R34, R35, 0x180, RZ, 0xc0, !PT ;  /* 0x0000018023227812 */ /* 0x000fe400078ec0ff */
[----:B------:R-:W-:Y:S02]  /*d920*/  IADD3 R31, P2, R150, 0x6000, RZ ;  /* 0x00006000961f7810 */ /* 0x000fe40007f5e0ff */
[----:B------:R-:W-:Y:S01]  /*d930*/  LOP3.LUT R4, R5, R150, RZ, 0x3c, !PT ;  /* 0x0000009605047212 */ /* 0x000fe200078e3cff */
[--C-:B------:R-:W-:Y:S01]  /*d940*/  IMAD.MOV.U32 R5, RZ, RZ, R151.reuse ;  /* 0x000000ffff057224 */ /* 0x100fe200078e0097 */
[----:B------:R-:W-:Y:S01]  /*d950*/  LOP3.LUT R26, R26, R27, RZ, 0x3c, !PT ;  /* 0x0000001b1a1a7212 */ /* 0x000fe200078e3cff */
[----:B------:R-:W-:Y:S01]  /*d960*/  IMAD.X R27, RZ, RZ, R151, P3 ;  /* 0x000000ffff1b7224 */ /* 0x000fe200018e0697 */
[----:B------:R-:W-:-:S02]  /*d970*/  SHF.R.U64 R34, R34, 0x3, RZ ;  /* 0x0000000322227819 */ /* 0x000fc400000012ff */
[----:B------:R-:W-:Y:S02]  /*d980*/  LOP3.LUT R30, R31, 0x180, RZ, 0xc0, !PT ;  /* 0x000001801f1e7812 */ /* 0x000fe400078ec0ff */
[----:B------:R-:W-:Y:S02]  /*d990*/  MOV R17, R4 ;  /* 0x0000000400117202 */ /* 0x000fe40000000f00 */
[----:B------:R-:W-:Y:S02]  /*d9a0*/  LEA.HI R62, R54, R51, RZ, 0x5 ;  /* 0x00000033363e7211 */ /* 0x000fe400078f28ff */
[----:B------:R-:W-:Y:S01]  /*d9b0*/  LOP3.LUT R34, R34, R35, RZ, 0x3c, !PT ;  /* 0x0000002322227212 */ /* 0x000fe200078e3cff */
[--C-:B------:R-:W-:Y:S01]  /*d9c0*/  IMAD.X R35, RZ, RZ, R151.reuse, P1 ;  /* 0x000000ffff237224 */ /* 0x100fe200008e0697 */
[----:B------:R-:W-:Y:S02]  /*d9d0*/  F2FP.F16.F32.PACK_AB R4, R77, R80 ;  /* 0x000000504d04723e */ /* 0x000fe400000000ff */
[----:B------:R-:W-:Y:S01]  /*d9e0*/  F2FP.F16.F32.PACK_AB R5, R11, R78 ;  /* 0x0000004e0b05723e */ /* 0x000fe200000000ff */
[--C-:B------:R-:W-:Y:S01]  /*d9f0*/  IMAD.X R11, RZ, RZ, R151.reuse, P4 ;  /* 0x000000ffff0b7224 */ /* 0x100fe200020e0697 */
[----:B------:R-:W-:Y:S01]  /*da00*/  F2FP.F16.F32.PACK_AB R6, R6, R9 ;  /* 0x000000090606723e */ /* 0x000fe200000000ff */
[----:B------:R-:W-:Y:S01]  /*da10*/  IMAD.X R9, RZ, RZ, R151, P5 ;  /* 0x000000ffff097224 */ /* 0x000fe200028e0697 */
[----:B------:R-:W-:-:S02]  /*da20*/  F2FP.F16.F32.PACK_AB R7, R7, R76 ;  /* 0x0000004c0707723e */ /* 0x000fc400000000ff */
[----:B------:R-:W-:Y:S02]  /*da30*/  SHF.R.U64 R30, R30, 0x3, RZ ;  /* 0x000000031e1e7819 */ /* 0x000fe400000012ff */
[----:B------:R-:W-:Y:S01]  /*da40*/  MOV R51, R26 ;  /* 0x0000001a00337202 */ /* 0x000fe20000000f00 */
[----:B------:R-:W-:Y:S01]  /*da50*/  IMAD.U32 R27, RZ, RZ, UR9 ;  /* 0x00000009ff1b7e24 */ /* 0x000fe2000f8e00ff */
[----:B------:R-:W-:Y:S01]  /*da60*/  LOP3.LUT R30, R30, R31, RZ, 0x3c, !PT ;  /* 0x0000001f1e1e7212 */ /* 0x000fe200078e3cff */
[----:B------:R-:W-:Y:S01]  /*da70*/  IMAD.U32 R26, RZ, RZ, UR8 ;  /* 0x00000008ff1a7e24 */ /* 0x000fe2000f8e00ff */
[----:B------:R2:W-:Y:S01]  /*da80*/  STSM.16.M88.4 [R17], R4 ;  /* 0x0000000411007844 */ /* 0x0005e20000000200 */
[----:B------:R-:W-:Y:S01]  /*da90*/  IMAD.U32 R27, RZ, RZ, UR5 ;  /* 0x00000005ff1b7e24 */ /* 0x000fe2000f8e00ff */
[----:B------:R-:W-:Y:S01]  /*daa0*/  MOV R54, R10 ;  /* 0x0000000a00367202 */ /* 0x000fe20000000f00 */
[----:B------:R-:W-:Y:S01]  /*dab0*/  IMAD.X R31, RZ, RZ, R151, P2 ;  /* 0x000000ffff1f7224 */ /* 0x000fe200010e0697 */
[----:B------:R-:W-:Y:S01]  /*dac0*/  F2FP.F16.F32.PACK_AB R10, R41, R36 ;  /* 0x00000024290a723e */ /* 0x000fe200000000ff */
[----:B-1----:R-:W-:Y:S01]  /*dad0*/  IMAD.WIDE.U32 R26, R58, UR44, R26 ;  /* 0x0000002c3a1a7c25 */ /* 0x002fe2000f8e001a */
[----:B------:R-:W-:Y:S01]  /*dae0*/  MOV R55, R8 ;  /* 0x0000000800377202 */ /* 0x000fe20000000f00 */
[----:B------:R-:W-:Y:S01]  /*daf0*/  ULDC UR5, c[0x0][0xa88] ;  /* 0x0002a20000057ab9 */ /* 0x000fe20000000800 */
[----:B------:R-:W-:-:S02]  /*db00*/  MOV R30, R30 ;  /* 0x0000001e001e7202 */ /* 0x000fc40000000f00 */
[----:B------:R-:W-:Y:S02]  /*db10*/  F2FP.F16.F32.PACK_AB R8, R40, R37 ;  /* 0x000000252808723e */ /* 0x000fe400000000ff */
[----:B------:R-:W-:Y:S02]  /*db20*/  F2FP.F16.F32.PACK_AB R9, R56, R57 ;  /* 0x000000393809723e */ /* 0x000fe400000000ff */
[----:B------:R-:W-:Y:S02]  /*db30*/  F2FP.F16.F32.PACK_AB R11, R52, R53 ;  /* 0x00000035340b723e */ /* 0x000fe400000000ff */
[----:B--2---:R-:W-:Y:S01]  /*db40*/  MOV R17, R34 ;  /* 0x0000002200117202 */ /* 0x004fe20000000f00 */
[----:B------:R-:W-:Y:S01]  /*db50*/  IMAD R4, R58, UR6, RZ ;  /* 0x000000063a047c24 */ /* 0x000fe2000f8e02ff */
[----:B------:R-:W-:Y:S01]  /*db60*/  F2FP.F16.F32.PACK_AB R5, R68, R69 ;  /* 0x000000454405723e */ /* 0x000fe200000000ff */
[----:B------:R-:W-:Y:S01]  /*db70*/  VIADD R35, R23, UR42 ;  /* 0x0000002a17237c36 */ /* 0x000fe20008000000 */
[----:B------:R-:W-:Y:S01]  /*db80*/  F2FP.F16.F32.PACK_AB R6, R75, R72 ;  /* 0x000000484b06723e */ /* 0x000fe200000000ff */
[----:B------:R-:W-:Y:S01]  /*db90*/  IMAD R34, R59, UR44, R4 ;  /* 0x0000002c3b227c24 */ /* 0x000fe2000f8e0204 */
[----:B------:R-:W-:Y:S01]  /*dba0*/  F2FP.F16.F32.PACK_AB R4, R74, R73 ;  /* 0x000000494a04723e */ /* 0x000fe200000000ff */
[C---:B------:R-:W-:Y:S01]  /*dbb0*/  VIADD R37, R35.reuse, 0x8 ;  /* 0x0000000823257836 */ /* 0x040fe20000000000 */
[----:B------:R-:W-:Y:S01]  /*dbc0*/  SHF.R.S32.HI R31, RZ, 0x1f, R35 ;  /* 0x0000001fff1f7819 */ /* 0x000fe20000011423 */
[----:B------:R-:W-:Y:S01]  /*dbd0*/  ULDC.64 UR6, c[0x0][0xb40] ;  /* 0x0002d00000067ab9 */ /* 0x000fe20000000a00 */
[----:B------:R-:W-:-:S02]  /*dbe0*/  IADD3 R36, P2, R35, R26, RZ ;  /* 0x0000001a23247210 */ /* 0x000fc40007f5e0ff */
[----:B------:R-:W-:Y:S02]  /*dbf0*/  F2FP.F16.F32.PACK_AB R7, R60, R61 ;  /* 0x0000003d3c07723e */ /* 0x000fe400000000ff */
[----:B------:R-:W-:Y:S02]  /*dc00*/  IADD3.X R31, R31, R27, R34, P2, !PT ;  /* 0x0000001b1f1f7210 */ /* 0x000fe400017fe422 */
[----:B------:R-:W-:Y:S01]  /*dc10*/  F2FP.F16.F32.PACK_AB R24, R25, R24 ;  /* 0x000000181918723e */ /* 0x000fe200000000ff */
[----:B------:R1:W-:Y:S01]  /*dc20*/  STSM.16.M88.4 [R55], R4 ;  /* 0x0000000437007844 */ /* 0x0003e20000000200 */
[----:B------:R-:W-:Y:S02]  /*dc30*/  F2FP.F16.F32.PACK_AB R26, R32, R21 ;  /* 0x00000015201a723e */ /* 0x000fe400000000ff */
[----:B------:R-:W-:Y:S01]  /*dc40*/  ISETP.GE.OR P1, PT, R35, UR5, P0 ;  /* 0x0000000523007c0c */ /* 0x000fe20008726670 */
        /* <DEDUP_REMOVED lines=13> */
[----:B------:R-:W-:Y:S02]  /*dd20*/  SHF.R.S32.HI R62, RZ, 0x5, R62 ;  /* 0x00000005ff3e7819 */ /* 0x000fe4000001143e */
[----:B------:R-:W-:Y:S01]  /*dd30*/  ISETP.GE.OR P0, PT, R37, UR5, P0 ;  /* 0x0000000525007c0c */ /* 0x000fe20008706670 */
[----:B------:R-:W-:Y:S01]  /*dd40*/  STSM.16.M88.4 [R17], R68 ;  /* 0x0000004411007844 */ /* 0x000fe20000000200 */
[C---:B-1----:R-:W-:Y:S01]  /*dd50*/  LEA R4, P2, R36.reuse, UR6, 0x2 ;  /* 0x0000000624047c11 */ /* 0x042fe2000f8410ff */
        /* <DEDUP_REMOVED lines=39> */
.L_x_9823:
[----:B------:R-:W-:Y:S05]  /*dfd0*/  BSYNC B0 ;  /* 0x0000000000007941 */ /* 0x000fea0003800000 */
.L_x_9822:
[----:B------:R-:W-:Y:S05]  /*dfe0*/  BRA `(.L_x_9821) ;  /* 0x00000004009c7947 */ /* 0x000fea0003800000 */
.L_x_9820:
[----:B------:R-:W1:Y:S01]  /*dff0*/  LDC R14, c[0x0][0xdac] ;  /* 0x00036b00ff0e7b82 */ /* 0x000e620000000800 */
[----:B------:R-:W-:Y:S01]  /*e000*/  ISETP.GT.AND P0, PT, R51, 0xbf, PT ;  /* 0x000000bf3300780c */ /* 0x000fe20003f04270 */
[----:B------:R-:W-:Y:S01]  /*e010*/  USHF.R.S32.HI UR5, URZ, 0x1f, UR43 ;  /* 0x0000001f3f057899 */ /* 0x000fe2000801142b */
[----:B------:R-:W-:Y:S01]  /*e020*/  SHF.R.S32.HI R0, RZ, 0x1f, R51 ;  /* 0x0000001fff007819 */ /* 0x000fe20000011433 */
[----:B------:R-:W-:Y:S01]  /*e030*/  USHF.R.S32.HI UR6, URZ, 0x1f, UR44 ;  /* 0x0000001f3f067899 */ /* 0x000fe2000801142c */
[----:B------:R-:W-:Y:S02]  /*e040*/  BSSY B0, `(.L_x_9824) ;  /* 0x000001d000007945 */ /* 0x000fe40003800000 */
[----:B------:R-:W-:Y:S01]  /*e050*/  LEA.HI R15, R0, R51, RZ, 0x2 ;  /* 0x00000033000f7211 */ /* 0x000fe200078f10ff */
[----:B------:R-:W2:Y:S03]  /*e060*/  LDC R20, c[0x0][0xa88] ;  /* 0x0002a200ff147b82 */ /* 0x000ea60000000800 */
[----:B------:R-:W-:-:S05]  /*e070*/  LOP3.LUT R0, R15, 0x1ffffffc, RZ, 0xc0, !PT ;  /* 0x1ffffffc0f007812 */ /* 0x000fca00078ec0ff */
[----:B------:R-:W3:Y:S01]  /*e080*/  LDC.64 R10, c[0x0][0xae0] ;  /* 0x0002b800ff0a7b82 */ /* 0x000ee20000000a00 */
[----:B------:R-:W-:-:S07]  /*e090*/  IMAD.IADD R51, R51, 0x1, -R0 ;  /* 0x0000000133337824 */ /* 0x000fce00078e0a00 */
[----:B------:R-:W4:Y:S01]  /*e0a0*/  LDC.64 R12, c[0x0][0xae8] ;  /* 0x0002ba00ff0c7b82 */ /* 0x000f220000000a00 */
[----:B------:R-:W-:Y:S05]  /*e0b0*/  @P0 BRA `(.L_x_9825) ;  /* 0x0000000000540947 */ /* 0x000fea0003800000 */
[----:B------:R-:W-:Y:S01]  /*e0c0*/  IADD3 R4, R17, -0x80, R2 ;  /* 0xffffff8011047810 */ /* 0x000fe20007ffe002 */
[----:B------:R-:W-:-:S03]  /*e0d0*/  ULDC UR7, c[0x0][0xa88] ;  /* 0x0002a20000077ab9 */ /* 0x000fc60000000800 */
[----:B------:R-:W-:-:S13]  /*e0e0*/  ISETP.GE.AND P0, PT, R4, UR7, PT ;  /* 0x0000000704007c0c */ /* 0x000fda000bf06270 */
[----:B------:R-:W-:Y:S05]  /*e0f0*/  @P0 BRA `(.L_x_9825) ;  /* 0x0000000000440947 */ /* 0x000fea0003800000 */
[----:B------:R-:W5:Y:S01]  /*e100*/  LDC.64 R6, c[0x0][0xb70] ;  /* 0x0002dc00ff067b82 */ /* 0x000f620000000a00 */
[----:B------:R-:W-:Y:S01]  /*e110*/  SHF.R.S32.HI R5, RZ, 0x1f, R4 ;  /* 0x0000001fff057819 */ /* 0x000fe20000011404 */
[----:B------:R-:W-:Y:S01]  /*e120*/  ULDC.64 UR8, c[0x0][0xb40] ;  /* 0x0002d00000087ab9 */ /* 0x000fe20000000a00 */
[----:B------:R-:W-:-:S05]  /*e130*/  ULDC.64 UR10, c[0x0][0x208] ;  /* 0x00008200000a7ab9 */ /* 0x000fca0000000a00 */
[----:B------:R-:W1:Y:S01]  /*e140*/  LDC.64 R8, c[0x0][0xb78] ;  /* 0x0002de00ff087b82 */ /* 0x000e620000000a00 */
[C---:B-----5:R-:W-:Y:S02]  /*e150*/  IMAD R0, R6.reuse, UR5, RZ ;  /* 0x0000000506007c24 */ /* 0x060fe4000f8e02ff */
[----:B------:R-:W-:-:S04]  /*e160*/  IMAD.WIDE.U32 R4, R6, UR43, R4 ;  /* 0x0000002b06047c25 */ /* 0x000fc8000f8e0004 */
[----:B------:R-:W-:Y:S02]  /*e170*/  IMAD R3, R7, UR43, R0 ;  /* 0x0000002b07037c24 */ /* 0x000fe4000f8e0200 */
[C---:B-1----:R-:W-:Y:S02]  /*e180*/  IMAD R0, R8.reuse, UR6, RZ ;  /* 0x0000000608007c24 */ /* 0x042fe4000f8e02ff */
        /* <DEDUP_REMOVED lines=8> */
.L_x_9825:
[----:B------:R-:W-:Y:S05]  /*e210*/  BSYNC B0 ;  /* 0x0000000000007941 */ /* 0x000fea0003800000 */
.L_x_9824:
[----:B------:R-:W-:Y:S01]  /*e220*/  R2UR UR7, R147 ;  /* 0x00000000930772ca */ /* 0x000fe200000e0000 */
[----:B---3--:R-:W-:Y:S01]  /*e230*/  IMAD R0, R10, UR5, RZ ;  /* 0x000000050a007c24 */ /* 0x008fe2000f8e02ff */
[----:B------:R-:W-:Y:S01]  /*e240*/  SHF.R.S32.HI R4, RZ, 0x2, R15 ;  /* 0x00000002ff047819 */ /* 0x000fe2000001140f */
[----:B------:R-:W-:Y:S01]  /*e250*/  IMAD.SHL.U32 R8, R51, 0x8, RZ ;  /* 0x0000000833087824 */ /* 0x000fe200078e00ff */
[----:B------:R-:W-:Y:S01]  /*e260*/  BSSY B0, `(.L_x_9826) ;  /* 0x0000026000007945 */ /* 0x000fe20003800000 */
[----:B-1----:R-:W-:Y:S02]  /*e270*/  IMAD R3, R11, UR43, R0 ;  /* 0x0000002b0b037c24 */ /* 0x002fe4000f8e0200 */
[----:B------:R-:W-:Y:S01]  /*e280*/  VIADD R0, R4, 0x60 ;  /* 0x0000006004007836 */ /* 0x000fe20000000000 */
[----:B------:R-:W-:-:S05]  /*e290*/  SHF.R.S32.HI R9, RZ, 0x1f, R8 ;  /* 0x0000001fff097819 */ /* 0x000fca0000011408 */
[----:B------:R-:W-:Y:S01]  /*e2a0*/  ULOP3.LUT UR5, URZ, UR7, URZ, 0x33, !UPT ;  /* 0x000000073f057292 */ /* 0x000fe2000f8e333f */
[----:B------:R-:W-:-:S04]  /*e2b0*/  IMAD.WIDE.U32 R6, R10, UR43, R8 ;  /* 0x0000002b0a067c25 */ /* 0x000fc8000f8e0008 */
[----:B----4-:R-:W-:Y:S02]  /*e2c0*/  IMAD R10, R12, UR6, RZ ;  /* 0x000000060c0a7c24 */ /* 0x010fe4000f8e02ff */
[----:B------:R-:W-:Y:S02]  /*e2d0*/  VIADD R15, R14, UR5 ;  /* 0x000000050e0f7c36 */ /* 0x000fe40008000000 */
[----:B------:R-:W-:Y:S02]  /*e2e0*/  IMAD.IADD R7, R7, 0x1, R3 ;  /* 0x0000000107077824 */ /* 0x000fe400078e0203 */
[----:B--2---:R-:W-:Y:S02]  /*e2f0*/  IMAD R5, R15, -0xc0, R20 ;  /* 0xffffff400f057824 */ /* 0x004fe400078e0214 */
[----:B------:R-:W-:Y:S02]  /*e300*/  IMAD R3, R13, UR44, R10 ;  /* 0x0000002c0d037c24 */ /* 0x000fe4000f8e020a */
[----:B------:R-:W-:Y:S01]  /*e310*/  IMAD.WIDE.U32 R10, R12, UR44, R6 ;  /* 0x0000002c0c0a7c25 */ /* 0x000fe2000f8e0006 */
[----:B------:R-:W-:-:S02]  /*e320*/  ISETP.GE.AND P0, PT, R4, R5, PT ;  /* 0x000000050400720c */ /* 0x000fc40003f06270 */
[----:B------:R-:W-:Y:S01]  /*e330*/  ISETP.GE.AND P3, PT, R0, R5, PT ;  /* 0x000000050000720c */ /* 0x000fe20003f66270 */
[----:B------:R-:W-:Y:S01]  /*e340*/  IMAD.IADD R13, R11, 0x1, R3 ;  /* 0x000000010b0d7824 */ /* 0x000fe200078e0203 */
[----:B------:R-:W-:-:S03]  /*e350*/  SHF.R.S32.HI R5, RZ, 0x1f, R4 ;  /* 0x0000001fff057819 */ /* 0x000fc60000011404 */
[----:B------:R-:W-:-:S06]  /*e360*/  IMAD.WIDE R6, R15, 0xc0, R4 ;  /* 0x000000c00f067825 */ /* 0x000fcc00078e0204 */
        /* <DEDUP_REMOVED lines=21> */
.L_x_9827:
[----:B------:R-:W-:Y:S05]  /*e4c0*/  BSYNC B0 ;  /* 0x0000000000007941 */ /* 0x000fea0003800000 */
.L_x_9826:
[----:B------:R-:W-:Y:S04]  /*e4d0*/  BSSY B0, `(.L_x_9821) ;  /* 0x0000018000007945 */ /* 0x000fe80003800000 */
[----:B------:R-:W-:Y:S05]  /*e4e0*/  @P3 BRA `(.L_x_9828) ;  /* 0x0000000000583947 */ /* 0x000fea0003800000 */
[----:B------:R-:W-:Y:S01]  /*e4f0*/  IADD3 R3, P0, R6, 0x60, RZ ;  /* 0x0000006006037810 */ /* 0x000fe20007f1e0ff */
[----:B------:R-:W-:Y:S01]  /*e500*/  ULDC UR5, c[0x0][0xa8c] ;  /* 0x0002a30000057ab9 */ /* 0x000fe20000000800 */
[----:B------:R-:W-:Y:S01]  /*e510*/  ULDC.64 UR6, c[0x0][0xad8] ;  /* 0x0002b60000067ab9 */ /* 0x000fe20000000a00 */
[----:B------:R-:W-:Y:S01]  /*e520*/  IMAD.MOV.U32 R4, RZ, RZ, R10 ;  /* 0x000000ffff047224 */ /* 0x000fe200078e000a */
[C---:B------:R-:W-:Y:S01]  /*e530*/  ISETP.GE.AND P1, PT, R8.reuse, UR5, PT ;  /* 0x0000000508007c0c */ /* 0x040fe2000bf26270 */
[----:B------:R-:W-:Y:S01]  /*e540*/  IMAD.X R6, RZ, RZ, R7, P0 ;  /* 0x000000ffff067224 */ /* 0x000fe200000e0607 */
[----:B------:R-:W-:Y:S01]  /*e550*/  ULDC.64 UR8, c[0x0][0x208] ;  /* 0x0000820000087ab9 */ /* 0x000fe20000000a00 */
        /* <DEDUP_REMOVED lines=15> */
.L_x_9828:
[----:B------:R-:W-:Y:S05]  /*e650*/  BSYNC B0 ;  /* 0x0000000000007941 */ /* 0x000fea0003800000 */
.L_x_9821:
[----:B------:R-:W3:Y:S02]  /*e660*/  LDC R0, c[0x0][0xda8] ;  /* 0x00036a00ff007b82 */ /* 0x000ee40000000800 */
[----:B---3--:R-:W-:-:S13]  /*e670*/  ISETP.LE.AND P0, PT, R0, UR4, PT ;  /* 0x0000000400007c0c */ /* 0x008fda000bf03270 */
[----:B------:R-:W-:Y:S05]  /*e680*/  @!P0 BRA `(.L_x_9829) ;  /* 0xffffff2400f08947 */ /* 0x000fea000383ffff */
[----:B------:R-:W-:Y:S05]  /*e690*/  EXIT ;  /* 0x000000000000794d */ /* 0x000fea0003800000 */
.L_x_9785:
[----:B------:R-:W-:-:S08]  /*e6a0*/  NOP ;  /* 0x0000000000007918 */ /* 0x000fd00000000000 */
[----:B------:R-:W1:-:S00]  /*e6b0*/  USETMAXREG.DEALLOC.CTAPOOL 0x20 ;  /* 0x00000020000079c8 */ /* 0x000e4000080e0500 */
[----:B-1----:R-:W-:-:S05]  /*e6c0*/  LOP3.LUT R16, R0, 0x3, RZ, 0xc0, !PT ;  /* 0x0000000300107812 */ /* 0x002fca00078ec0ff */
[----:B------:R-:W1:Y:S02]  /*e6d0*/  SHFL.IDX PT, R0, R16, RZ, 0x1f ;  /* 0x00001fff10007589 */ /* 0x000e6400000e0000 */
[----:B-1----:R-:W-:-:S13]  /*e6e0*/  ISETP.NE.AND P0, PT, R0, RZ, PT ;  /* 0x000000ff0000720c */ /* 0x002fda0003f05270 */
[----:B------:R-:W-:Y:S05]  /*e6f0*/  @P0 EXIT ;  /* 0x000000000000094d */ /* 0x000fea0003800000 */
[----:B------:R-:W1:Y:S01]  /*e700*/  S2UR UR4, SR_CTAID.X ;  /* 0x00000000000479c3 */ /* 0x000e620000002500 */
[----:B------:R-:W-:Y:S02]  /*e710*/  IMAD.MOV.U32 R23, RZ, RZ, RZ ;  /* 0x000000ffff177224 */ /* 0x000fe400078e00ff */
[----:B------:R-:W-:Y:S02]  /*e720*/  IMAD.MOV.U32 R22, RZ, RZ, 0x1 ;  /* 0x00000001ff167424 */ /* 0x000fe400078e00ff */
[----:B------:R-:W-:-:S03]  /*e730*/  IMAD.MOV.U32 R19, RZ, RZ, RZ ;  /* 0x000000ffff137224 */ /* 0x000fc600078e00ff */
[----:B------:R-:W1:Y:S02]  /*e740*/  LDC R0, c[0x0][0xda8] ;  /* 0x00036a00ff007b82 */ /* 0x000e640000000800 */
[----:B-1----:R-:W-:-:S13]  /*e750*/  ISETP.LE.AND P0, PT, R0, UR4, PT ;  /* 0x0000000400007c0c */ /* 0x002fda000bf03270 */
[----:B------:R-:W-:Y:S05]  /*e760*/  @P0 BRA `(.L_x_9830) ;  /* 0x0000002c000c0947 */ /* 0x000fea0003800000 */
[----:B------:R-:W-:Y:S01]  /*e770*/  LOP3.LUT R27, R2, 0x1f, RZ, 0xc0, !PT ;  /* 0x0000001f021b7812 */ /* 0x000fe200078ec0ff */
[----:B------:R-:W-:Y:S01]  /*e780*/  IMAD.U32 R26, RZ, RZ, UR4 ;  /* 0x00000004ff1a7e24 */ /* 0x000fe2000f8e00ff */
[----:B------:R-:W-:Y:S01]  /*e790*/  ULDC UR44, c[0x0][0xc] ;  /* 0x00000300002c7ab9 */ /* 0x000fe20000000800 */
[----:B------:R-:W-:Y:S01]  /*e7a0*/  IMAD.MOV.U32 R19, RZ, RZ, RZ ;  /* 0x000000ffff137224 */ /* 0x000fe200078e00ff */
[----:B------:R-:W-:Y:S01]  /*e7b0*/  ULDC.64 UR38, c[0x0][0x198] ;  /* 0x0000660000267ab9 */ /* 0x000fe20000000a00 */
[----:B------:R-:W-:Y:S02]  /*e7c0*/  IMAD.MOV.U32 R22, RZ, RZ, 0x1 ;  /* 0x00000001ff167424 */ /* 0x000fe400078e00ff */
[----:B------:R-:W-:-:S07]  /*e7d0*/  IMAD.MOV.U32 R23, RZ, RZ, RZ ;  /* 0x000000ffff177224 */ /* 0x000fce00078e00ff */
.L_x_9878:
        /* <DEDUP_REMOVED lines=21> */
.L_x_9831:
[----:B------:R-:W-:Y:S01]  /*e930*/  ULDC UR9, c[0x0][0xdc4] ;  /* 0x0003710000097ab9 */ /* 0x000fe20000000800 */
[----:B------:R-:W-:Y:S01]  /*e940*/  UMOV UR7, UR8 ;  /* 0x0000000800077c82 */ /* 0x000fe20008000000 */
[----:B------:R-:W-:-:S11]  /*e950*/  UISETP.NE.AND UP0, UPT, UR9, 0x1, UPT ;  /* 0x000000010900788c */ /* 0x000fd6000bf05270 */
[----:B------:R-:W-:Y:S02]  /*e960*/  @UP0 ULDC.64 UR10, c[0x0][0xdc8] ;  /* 0x00037200000a0ab9 */ /* 0x000fe40000000a00 */
[----:B------:R-:W-:-:S04]  /*e970*/  UIMAD.WIDE.U32 UR4, UR8, UR10, URZ ;  /* 0x0000000a080472a5 */ /* 0x000fc8000f8e003f */
[----:B------:R-:W-:-:S04]  /*e980*/  @UP0 USHF.R.U32.HI UR7, URZ, UR11, UR5 ;  /* 0x0000000b3f070299 */ /* 0x000fc80008011605 */
[----:B------:R-:W-:-:S12]  /*e990*/  UIMAD UR4, UR7, UR9, URZ ;  /* 0x00000009070472a4 */ /* 0x000fd8000f8e023f */
.L_x_9832:
        /* <DEDUP_REMOVED lines=9> */
[----:B------:R-:W-:Y:S01]  /*ea30*/  UIMAD UR41, UR5, 0xc0, URZ ;  /* 0x000000c0052978a4 */ /* 0x000fe2000f8e023f */
        /* <DEDUP_REMOVED lines=18> */
[----:B------:R-:W-:-:S04]  /*eb60*/  IMAD.HI R0, R0, 0x38e38e39, RZ ;  /* 0x38e38e3900007827 */ /* 0x000fc800078e02ff */
[----:B------:R-:W-:Y:S01]  /*eb70*/  IMAD.HI R2, R2, 0x38e38e39, RZ ;  /* 0x38e38e3902027827 */ /* 0x000fe200078e02ff */
[----:B------:R-:W-:-:S04]  /*eb80*/  SHF.R.U32.HI R3, RZ, 0x1f, R0 ;  /* 0x0000001fff037819 */ /* 0x000fc80000011600 */
[----:B------:R-:W-:Y:S02]  /*eb90*/  SHF.R.U32.HI R5, RZ, 0x1f, R2 ;  /* 0x0000001fff057819 */ /* 0x000fe40000011602 */
[----:B------:R-:W-:Y:S02]  /*eba0*/  LEA.HI.SX32 R3, R0, R3, 0x1b ;  /* 0x0000000300037211 */ /* 0x000fe400078fdaff */
[----:B------:R-:W-:-:S04]  /*ebb0*/  LEA.HI.SX32 R2, R2, R5, 0x1b ;  /* 0x0000000502027211 */ /* 0x000fc800078fdaff */
[----:B------:R-:W-:-:S04]  /*ebc0*/  VIMNMX R25, R3, R2, PT ;  /* 0x0000000203197248 */ /* 0x000fc80003fe0100 */
[----:B------:R-:W-:-:S13]  /*ebd0*/  ISETP.GT.AND P0, PT, R25, RZ, PT ;  /* 0x000000ff1900720c */ /* 0x000fda0003f04270 */
[----:B------:R-:W-:Y:S05]  /*ebe0*/  @P0 BRA `(.L_x_9834) ;  /* 0x0000000000440947 */ /* 0x000fea0003800000 */
[----:B------:R-:W-:Y:S01]  /*ebf0*/  ISETP.NE.AND P0, PT, R27, RZ, PT ;  /* 0x000000ff1b00720c */ /* 0x000fe20003f05270 */
[----:B------:R-:W-:-:S12]  /*ec00*/  IMAD.MOV.U32 R13, RZ, RZ, R26 ;  /* 0x000000ffff0d7224 */ /* 0x000fd800078e001a */
        /* <DEDUP_REMOVED lines=15> */
.L_x_9834:
        /* <DEDUP_REMOVED lines=22> */
.L_x_9836:
[----:B------:R-:W-:-:S05]  /*ee60*/  VIADD R0, R24, 0x200 ;  /* 0x0000020018007836 */ /* 0x000fca0000000000 */
[----:B------:R-:W-:-:S13]  /*ee70*/  LOP3.LUT P0, RZ, R0, 0x1bf, RZ, 0xc0, !PT ;  /* 0x000001bf00ff7812 */ /* 0x000fda000780c0ff */
        /* <DEDUP_REMOVED lines=17> */
.L_x_9838:
[----:B------:R-:W1:Y:S01]  /*ef90*/  LDC.64 R2, c[0x4][R2] ;  /* 0x0100000002027b82 */ /* 0x000e620000000a00 */
        /* <DEDUP_REMOVED lines=14> */
.L_x_9837:
[----:B------:R-:W-:Y:S01]  /*f080*/  ULDC.64 UR4, c[0x0][0x9f8] ;  /* 0x00027e0000047ab9 */ /* 0x000fe20000000a00 */
[----:B------:R-:W-:Y:S01]  /*f090*/  IMAD.U32 R5, RZ, RZ, UR43 ;  /* 0x0000002bff057e24 */ /* 0x000fe2000f8e00ff */
[----:B------:R-:W-:Y:S01]  /*f0a0*/  ISETP.NE.U32.AND P0, PT, RZ, UR4, PT ;  /* 0x00000004ff007c0c */ /* 0x000fe2000bf05070 */
[----:B------:R-:W-:Y:S01]  /*f0b0*/  IMAD.U32 R0, RZ, RZ, UR43 ;  /* 0x0000002bff007e24 */ /* 0x000fe2000f8e00ff */
[----:B------:R-:W-:Y:S02]  /*f0c0*/  ULDC.64 UR6, c[0x0][0x208] ;  /* 0x0000820000067ab9 */ /* 0x000fe40000000a00 */
        /* <DEDUP_REMOVED lines=16> */
[----:B--2---:R-:W-:-:S02]  /*f1d0*/  IMAD.U32 R4, RZ, RZ, UR42 ;  /* 0x0000002aff047e24 */ /* 0x004fc4000f8e00ff */
[----:B------:R-:W-:-:S05]  /*f1e0*/  VOTEU.ALL UP1, P1 ;  /* 0x00000000003f7886 */ /* 0x000fca0000820000 */
[----:B------:R-:W-:Y:S01]  /*f1f0*/  @!UP1 UIADD3 UR4, UP0, UR38, 0x270, URZ ;  /* 0x0000027026049890 */ /* 0x000fe2000ff1e03f */
[----:B-1----:R-:W-:Y:S02]  /*f200*/  ISETP.NE.AND P2, PT, R2, 0x1, PT ;  /* 0x000000010200780c */ /* 0x002fe40003f45270 */
[----:B------:R-:W1:Y:S01]  /*f210*/  LDC.64 R2, c[0x0][0x3f8] ;  /* 0x0000fe00ff027b82 */ /* 0x000e620000000a00 */
[----:B------:R-:W-:-:S09]  /*f220*/  @!UP1 UIADD3.X UR5, URZ, UR39, URZ, UP0, !UPT ;  /* 0x000000273f059290 */ /* 0x000fd200087fe43f */
[----:B------:R2:W-:Y:S01]  /*f230*/  @!UP1 UTMAPF.L2.4D [UR40], [UR4] ;  /* 0x00000028040095b8 */ /* 0x0005e20008018000 */
[----:B------:R-:W4:Y:S01]  /*f240*/  @P2 LDC R6, c[0x0][0x42c] ;  /* 0x00010b00ff062b82 */ /* 0x000f220000000800 */
[----:B------:R2:W-:Y:S07]  /*f250*/  @!UP1 UTMAPF.L2.4D [UR8], [UR4] ;  /* 0x00000008040095b8 */ /* 0x0005ee0008018000 */
[----:B------:R-:W5:Y:S01]  /*f260*/  @P2 LDC R8, c[0x0][0x430] ;  /* 0x00010c00ff082b82 */ /* 0x000f620000000800 */
[----:B-1----:R-:W-:Y:S01]  /*f270*/  ISETP.NE.U32.AND P0, PT, R2, RZ, PT ;  /* 0x000000ff0200720c */ /* 0x002fe20003f05070 */
[----:B------:R2:W-:Y:S03]  /*f280*/  @!UP1 UTMAPF.L2.4D [UR12], [UR4] ;  /* 0x0000000c040095b8 */ /* 0x0005e60008018000 */
[----:B------:R-:W-:Y:S01]  /*f290*/  ISETP.NE.AND.EX P0, PT, R3, RZ, PT, P0 ;  /* 0x000000ff0300720c */ /* 0x000fe20003f05300 */
[----:B----4-:R-:W-:-:S04]  /*f2a0*/  @P2 IMAD.HI.U32 R5, R6, UR42, RZ ;  /* 0x0000002a06052c27 */ /* 0x010fc8000f8e00ff */
[----:B------:R-:W-:Y:S01]  /*f2b0*/  VIADD R6, R25, 0xffffffff ;  /* 0xffffffff19067836 */ /* 0x000fe20000000000 */
[----:B-----5:R-:W-:-:S03]  /*f2c0*/  @P2 SHF.R.U32.HI R4, RZ, R8, R5 ;  /* 0x00000008ff042219 */ /* 0x020fc60000011605 */
[----:B------:R-:W-:Y:S01]  /*f2d0*/  IMAD.MOV.U32 R5, RZ, RZ, R6 ;  /* 0x000000ffff057224 */ /* 0x000fe200078e0006 */
[----:B---3--:R-:W-:Y:S01]  /*f2e0*/  SEL R9, R0, RZ, !P0 ;  /* 0x000000ff00097207 */ /* 0x008fe20004000000 */
[----:B--2---:R-:W-:Y:S06]  /*f2f0*/  BRA.DIV UR6, `(.L_x_9839) ;  /* 0x0000002606887947 */ /* 0x004fec000b800000 */
.L_x_9890:
[----:B------:R-:W-:Y:S01]  /*f300*/  UMOV UR4, 0xffffffff ;  /* 0xffffffff00047882 */ /* 0x000fe20000000000 */
[----:B------:R-:W-:Y:S02]  /*f310*/  SHF.R.S32.HI R8, RZ, 0x1f, R0 ;  /* 0x0000001fff087819 */ /* 0x000fe40000011400 */
[----:B------:R-:W-:Y:S05]  /*f320*/  BRA.DIV UR4, `(.L_x_9840) ;  /* 0x00000026049c7947 */ /* 0x000fea000b800000 */
[----:B------:R-:W-:-:S13]  /*f330*/  ELECT P6, URZ, PT ;  /* 0x00000000003f782f */ /* 0x000fda00038c0000 */
.L_x_9893:
[----:B------:R-:W-:Y:S05]  /*f340*/  @!P6 BRA `(.L_x_9841) ;  /* 0x0000000000ece947 */ /* 0x000fea0003800000 */
[----:B------:R-:W-:Y:S01]  /*f350*/  IMAD R13, R19, 0x8, R24 ;  /* 0x00000008130d7824 */ /* 0x000fe200078e0218 */
[----:B------:R-:W-:Y:S01]  /*f360*/  SHF.L.U32 R12, R22, 0x1f, RZ ;  /* 0x0000001f160c7819 */ /* 0x000fe200000006ff */
        /* <DEDUP_REMOVED lines=21> */
.L_x_9842:
[----:B------:R-:W2:Y:S01]  /*f4c0*/  SYNCS.PHASECHK.TRANS64.TRYWAIT P2, [R13+URZ+0x31c40], R12 ;  /* 0x031c400c0d0075a7 */ /* 0x000ea2000804017f */
[----:B------:R-:W-:Y:S01]  /*f4d0*/  ISETP.NE.AND P3, PT, R18, RZ, PT ;  /* 0x000000ff1200720c */ /* 0x000fe20003f65270 */
[----:B--2---:R-:W-:-:S12]  /*f4e0*/  @!P2 BRA `(.L_x_9843) ;  /* 0x00000024004ca947 */ /* 0x004fd80003800000 */
.L_x_9894:
[----:B------:R-:W-:Y:S05]  /*f4f0*/  @P3 BRA `(.L_x_9844) ;  /* 0x0000000000143947 */ /* 0x000fea0003800000 */
[----:B------:R-:W-:Y:S01]  /*f500*/  ISETP.NE.AND P2, PT, R27, RZ, PT ;  /* 0x000000ff1b00720c */ /* 0x000fe20003f45270 */
[----:B-1----:R-:W-:-:S04]  /*f510*/  IMAD.MOV.U32 R6, RZ, RZ, 0x6c00 ;  /* 0x00006c00ff067424 */ /* 0x002fc800078e00ff */
[----:B------:R3:W-:Y:S08]  /*f520*/  SYNCS.ARRIVE.TRANS64 RZ, [R13+URZ+0x31c30], R6 ;  /* 0x031c30060dff79a7 */ /* 0x0007f0000800003f */
[----:B------:R-:W-:Y:S05]  /*f530*/  @!P2 BRA `(.L_x_9844) ;  /* 0x000000000004a947 */ /* 0x000fea0003800000 */
[----:B------:R-:W-:Y:S01]  /*f540*/  BPT.TRAP 0x1 ;  /* 0x000000040000795c */ /* 0x000fe20000300000 */
.L_x_9844:
[----:B-1-3--:R-:W-:Y:S01]  /*f550*/  IMAD R6, R19, 0x6c00, R24 ;  /* 0x00006c0013067824 */ /* 0x00afe200078e0218 */
        /* <DEDUP_REMOVED lines=26> */
.L_x_9841:
[----:B------:R-:W-:Y:S05]  /*f700*/  WARPSYNC.ALL ;  /* 0x0000000000007948 */ /* 0x000fea0003800000 */
[----:B------:R-:W-:Y:S01]  /*f710*/  ELECT P2, URZ, PT ;  /* 0x00000000003f782f */ /* 0x000fe20003840000 */
[----:B------:R-:W-:Y:S01]  /*f720*/  BAR.SYNC.DEFER_BLOCKING 0x8, 0x1a0 ;  /* 0x0206800000007b1d */ /* 0x000fe20000010000 */
[----:B------:R-:W-:Y:S01]  /*f730*/  VIADD R23, R23, 0x1 ;  /* 0x0000000117177836 */ /* 0x000fe20000000000 */
[----:B------:R-:W-:Y:S01]  /*f740*/  UIADD3 UR4, UP0, UR38, 0x270, URZ ;  /* 0x0000027026047890 */ /* 0x000fe2000ff1e03f */
[----:B------:R-:W-:-:S03]  /*f750*/  ISETP.GE.AND P3, PT, R25, 0x2, PT ;  /* 0x000000021900780c */ /* 0x000fc60003f66270 */
[----:B------:R-:W-:Y:S01]  /*f760*/  UIADD3.X UR5, URZ, UR39, URZ, UP0, !UPT ;  /* 0x000000273f057290 */ /* 0x000fe200087fe43f */
[----:B------:R-:W-:Y:S01]  /*f770*/  UMOV UR27, UR41 ;  /* 0x00000029001b7c82 */ /* 0x000fe20008000000 */
[----:B------:R-:W-:Y:S01]  /*f780*/  UMOV UR28, UR42 ;  /* 0x0000002a001c7c82 */ /* 0x000fe20008000000 */
[----:B------:R-:W-:Y:S01]  /*f790*/  UMOV UR29, UR43 ;  /* 0x0000002b001d7c82 */ /* 0x000fe20008000000 */
[----:B------:R-:W-:Y:S02]  /*f7a0*/  UMOV UR6, 0x0 ;  /* 0x0000000000067882 */ /* 0x000fe40000000000 */
[----:B------:R-:W-:Y:S01]  /*f7b0*/  @P2 VIADD R6, R24, 0xda00 ;  /* 0x0000da0018062836 */ /* 0x000fe20000000000 */
[----:B------:R-:W-:Y:S01]  /*f7c0*/  UMOV UR7, 0x12f00000 ;  /* 0x12f0000000077882 */ /* 0x000fe20000000000 */
[----:B------:R-:W-:Y:S01]  /*f7d0*/  @P2 IMAD.MOV.U32 R7, RZ, RZ, 0x9000 ;  /* 0x00009000ff072424 */ /* 0x000fe200078e00ff */
[----:B------:R-:W-:Y:S01]  /*f7e0*/  UMOV UR26, URZ ;  /* 0x0000003f001a7c82 */ /* 0x000fe20008000000 */
[----:B------:R-:W-:Y:S01]  /*f7f0*/  UMOV UR19, UR41 ;  /* 0x0000002900137c82 */ /* 0x000fe20008000000 */
[----:B------:R-:W-:Y:S01]  /*f800*/  @P2 R2UR UR24, R6 ;  /* 0x00000000061822ca */ /* 0x000fe200000e0000 */
[----:B------:R-:W-:Y:S01]  /*f810*/  @P2 VIADD R6, R24, 0x31c00 ;  /* 0x00031c0018062836 */ /* 0x000fe20000000000 */
[----:B------:R-:W-:Y:S01]  /*f820*/  UMOV UR20, UR42 ;  /* 0x0000002a00147c82 */ /* 0x000fe20008000000 */
[----:B------:R-:W-:Y:S01]  /*f830*/  UMOV UR21, UR43 ;  /* 0x0000002b00157c82 */ /* 0x000fe20008000000 */
[----:B------:R-:W-:Y:S01]  /*f840*/  UMOV UR18, 0x20 ;  /* 0x0000002000127882 */ /* 0x000fe20000000000 */
[----:B------:R-:W-:Y:S01]  /*f850*/  UMOV UR11, UR41 ;  /* 0x00000029000b7c82 */ /* 0x000fe20008000000 */
[----:B------:R-:W-:Y:S01]  /*f860*/  @P2 R2UR UR25, R6 ;  /* 0x00000000061922ca */ /* 0x000fe200000e0000 */
[----:B------:R-:W-:Y:S01]  /*f870*/  @P2 VIADD R6, R24, 0x10a00 ;  /* 0x00010a0018062836 */ /* 0x000fe20000000000 */
[----:B------:R1:W-:Y:S01]  /*f880*/  @P2 SYNCS.ARRIVE.TRANS64 RZ, [R24+URZ+0x31c00], R7 ;  /* 0x031c000718ff29a7 */ /* 0x0003e2000800003f */
[----:B------:R-:W-:Y:S01]  /*f890*/  UMOV UR12, UR42 ;  /* 0x0000002a000c7c82 */ /* 0x000fe20008000000 */
[----:B------:R-:W-:Y:S01]  /*f8a0*/  UMOV UR13, UR43 ;  /* 0x0000002b000d7c82 */ /* 0x000fe20008000000 */
[----:B------:R-:W-:Y:S01]  /*f8b0*/  UMOV UR10, 0x40 ;  /* 0x00000040000a7882 */ /* 0x000fe20000000000 */
[----:B------:R-:W-:Y:S01]  /*f8c0*/  @P2 R2UR UR16, R6 ;  /* 0x00000000061022ca */ /* 0x000fe200000e0000 */
[----:B------:R-:W-:-:S05]  /*f8d0*/  @P2 VIADD R6, R24, 0x13a00 ;  /* 0x00013a0018062836 */ /* 0x000fca0000000000 */
[----:B------:R-:W-:Y:S01]  /*f8e0*/  @P2 R2UR UR8, R6 ;  /* 0x00000000060822ca */ /* 0x000fe200000e0000 */
[----:B------:R-:W-:Y:S01]  /*f8f0*/  UMOV UR17, UR25 ;  /* 0x0000001900117c82 */ /* 0x000fe20008000000 */
[----:B------:R-:W-:Y:S01]  /*f900*/  LEA.HI R6, R23, R23, RZ, 0x1 ;  /* 0x0000001717067211 */ /* 0x000fe200078f08ff */
[----:B------:R3:W-:Y:S01]  /*f910*/  UTMALDG.4D [UR24], [UR4], desc[UR6] ;  /* 0x00000618040075b4 */ /* 0x0007e20008019000 */
[----:B------:R-:W-:Y:S02]  /*f920*/  UMOV UR9, UR25 ;  /* 0x0000001900097c82 */ /* 0x000fe40008000000 */
[----:B------:R-:W-:-:S05]  /*f930*/  LOP3.LUT R6, R6, 0xfffffffe, RZ, 0xc0, !PT ;  /* 0xfffffffe06067812 */ /* 0x000fca00078ec0ff */
[----:B------:R-:W-:Y:S01]  /*f940*/  IMAD.IADD R6, R23, 0x1, -R6 ;  /* 0x0000000117067824 */ /* 0x000fe200078e0a06 */
[----:B------:R3:W-:Y:S04]  /*f950*/  UTMALDG.4D [UR16], [UR4], desc[UR6] ;  /* 0x00000610040075b4 */ /* 0x0007e80008019000 */
[----:B-1----:R-:W-:Y:S01]  /*f960*/  SHF.L.U32 R7, R6, 0x1f, RZ ;  /* 0x0000001f06077819 */ /* 0x002fe200000006ff */
[----:B------:R3:W-:Y:S03]  /*f970*/  UTMALDG.4D [UR8], [UR4], desc[UR6] ;  /* 0x00000608040075b4 */ /* 0x0007e60008019000 */
[----:B------:R-:W1:Y:S02]  /*f980*/  SYNCS.PHASECHK.TRANS64.TRYWAIT P2, [R24+URZ+0x31c20], R7 ;  /* 0x031c2007180075a7 */ /* 0x000e64000804017f */
[----:B-1-3--:R-:W-:Y:S05]  /*f990*/  @!P2 BRA `(.L_x_9845) ;  /* 0x000000200034a947 */ /* 0x00afea0003800000 */
.L_x_9895:
[----:B------:R-:W-:Y:S05]  /*f9a0*/  @!P3 BRA `(.L_x_9846) ;  /* 0x000000140040b947 */ /* 0x000fea0003800000 */
[C---:B------:R-:W-:Y:S01]  /*f9b0*/  LOP3.LUT R6, R25.reuse, 0x1, RZ, 0xc0, !PT ;  /* 0x0000000119067812 */ /* 0x040fe200078ec0ff */
[----:B------:R-:W-:Y:S01]  /*f9c0*/  VIADD R11, R25, 0xfffffffe ;  /* 0xfffffffe190b7836 */ /* 0x000fe20000000000 */
[----:B------:R-:W-:Y:S02]  /*f9d0*/  ULDC.64 UR36, c[0x0][0x408] ;  /* 0x0001020000247ab9 */ /* 0x000fe40000000a00 */
[----:B------:R-:W-:Y:S01]  /*f9e0*/  ISETP.NE.U32.AND P2, PT, R6, 0x1, PT ;  /* 0x000000010600780c */ /* 0x000fe20003f45070 */
[----:B-1----:R-:W-:-:S12]  /*f9f0*/  IMAD.MOV.U32 R7, RZ, RZ, R11 ;  /* 0x000000ffff077224 */ /* 0x002fd800078e000b */
[----:B------:R-:W-:Y:S05]  /*fa00*/  @!P2 BRA `(.L_x_9847) ;  /* 0x0000000400b8a947 */ /* 0x000fea0003800000 */
[----:B--2---:R-:W-:Y:S01]  /*fa10*/  VIADD R13, R19, 0x1 ;  /* 0x00000001130d7836 */ /* 0x004fe20000000000 */
[----:B------:R-:W-:Y:S04]  /*fa20*/  BSSY B0, `(.L_x_9848) ;  /* 0x0000069000007945 */ /* 0x000fe80003800000 */
[----:B------:R-:W-:-:S04]  /*fa30*/  ISETP.NE.AND P2, PT, R13, 0x2, PT ;  /* 0x000000020d00780c */ /* 0x000fc80003f45270 */
[----:B------:R-:W-:Y:S02]  /*fa40*/  SEL R7, RZ, 0x1, P2 ;  /* 0x00000001ff077807 */ /* 0x000fe40001000000 */
[----:B------:R-:W-:Y:S02]  /*fa50*/  SEL R13, R13, RZ, P2 ;  /* 0x000000ff0d0d7207 */ /* 0x000fe40001000000 */
[----:B------:R-:W-:Y:S01]  /*fa60*/  LOP3.LUT R10, R22, R7, RZ, 0x3c, !PT ;  /* 0x00000007160a7212 */ /* 0x000fe200078e3cff */
[----:B------:R-:W-:Y:S06]  /*fa70*/  @!P6 BRA `(.L_x_9849) ;  /* 0x00000004008ce947 */ /* 0x000fec0003800000 */
        /* <DEDUP_REMOVED lines=22> */
.L_x_9850:
[----:B-1----:R-:W-:Y:S01]  /*fbe0*/  IMAD R3, R13, 0x8, R24 ;  /* 0x000000080d037824 */ /* 0x002fe200078e0218 */
[----:B------:R-:W-:Y:S02]  /*fbf0*/  SHF.L.U32 R2, R10, 0x1f, RZ ;  /* 0x0000001f0a027819 */ /* 0x000fe400000006ff */
[----:B------:R-:W-:Y:S02]  /*fc00*/  ISETP.NE.AND P2, PT, R18, RZ, PT ;  /* 0x000000ff1200720c */ /* 0x000fe40003f45270 */
[----:B------:R-:W1:Y:S02]  /*fc10*/  SYNCS.PHASECHK.TRANS64.TRYWAIT P3, [R3+URZ+0x31c40], R2 ;  /* 0x031c4002030075a7 */ /* 0x000e64000806017f */
[----:B-1----:R-:W-:Y:S09]  /*fc20*/  @!P3 BRA `(.L_x_9851) ;  /* 0x0000001c00a4b947 */ /* 0x002ff20003800000 */
.L_x_9896:
[----:B------:R-:W-:Y:S05]  /*fc30*/  @P2 BRA `(.L_x_9852) ;  /* 0x0000000000142947 */ /* 0x000fea0003800000 */
[----:B------:R-:W-:Y:S01]  /*fc40*/  ISETP.NE.AND P3, PT, R27, RZ, PT ;  /* 0x000000ff1b00720c */ /* 0x000fe20003f65270 */
[----:B-1----:R-:W-:-:S04]  /*fc50*/  IMAD.MOV.U32 R2, RZ, RZ, 0x6c00 ;  /* 0x00006c00ff027424 */ /* 0x002fc800078e00ff */
[----:B------:R2:W-:Y:S08]  /*fc60*/  SYNCS.ARRIVE.TRANS64 RZ, [R3+URZ+0x31c30], R2 ;  /* 0x031c300203ff79a7 */ /* 0x0005f0000800003f */
[----:B------:R-:W-:Y:S05]  /*fc70*/  @!P3 BRA `(.L_x_9852) ;  /* 0x000000000004b947 */ /* 0x000fea0003800000 */
[----:B------:R-:W-:Y:S01]  /*fc80*/  BPT.TRAP 0x1 ;  /* 0x000000040000795c */ /* 0x000fe20000300000 */
.L_x_9852:
        /* <DEDUP_REMOVED lines=30> */
.L_x_9897:
[----:B------:R-:W-:Y:S05]  /*fe70*/  @P2 BRA `(.L_x_9854) ;  /* 0x0000000000182947 */ /* 0x000fea0003800000 */
[----:B------:R-:W-:Y:S01]  /*fe80*/  ISETP.NE.AND P2, PT, R27, RZ, PT ;  /* 0x000000ff1b00720c */ /* 0x000fe20003f45270 */
[----:B-1----:R-:W-:Y:S02]  /*fe90*/  IMAD R2, R19, 0x8, R24 ;  /* 0x0000000813027824 */ /* 0x002fe400078e0218 */
[----:B------:R-:W-:-:S04]  /*fea0*/  IMAD.MOV.U32 R3, RZ, RZ, 0x6c00 ;  /* 0x00006c00ff037424 */ /* 0x000fc800078e00ff */
[----:B------:R2:W-:Y:S06]  /*feb0*/  SYNCS.ARRIVE.TRANS64 RZ, [R2+URZ+0x31c50], R3 ;  /* 0x031c500302ff79a7 */ /* 0x0005ec000800003f */
[----:B------:R-:W-:Y:S05]  /*fec0*/  @!P2 BRA `(.L_x_9854) ;  /* 0x000000000004a947 */ /* 0x000fea0003800000 */
[----:B------:R-:W-:Y:S01]  /*fed0*/  BPT.TRAP 0x1 ;  /* 0x000000040000795c */ /* 0x000fe20000300000 */
.L_x_9854:
[--C-:B-12---:R-:W-:Y:S01]  /*fee0*/  IMAD R3, R19, 0x6c00, R24.reuse ;  /* 0x00006c0013037824 */ /* 0x106fe200078e0218 */
        /* <DEDUP_REMOVED lines=28> */
.L_x_9849:
[----:B------:R-:W-:Y:S05]  /*100b0*/  BSYNC B0 ;  /* 0x0000000000007941 */ /* 0x000fea0003800000 */
.L_x_9848:
[----:B------:R-:W-:Y:S02]  /*100c0*/  VIADD R7, R25, 0xfffffffd ;  /* 0xfffffffd19077836 */ /* 0x000fe40000000000 */
[----:B------:R-:W-:Y:S02]  /*100d0*/  IMAD.MOV.U32 R19, RZ, RZ, R13 ;  /* 0x000000ffff137224 */ /* 0x000fe400078e000d */
[----:B------:R-:W-:-:S07]  /*100e0*/  IMAD.MOV.U32 R22, RZ, RZ, R10 ;  /* 0x000000ffff167224 */ /* 0x000fce00078e000a */
.L_x_9847:
[----:B------:R-:W-:Y:S01]  /*100f0*/  ISETP.NE.AND P2, PT, R11, RZ, PT ;  /* 0x000000ff0b00720c */ /* 0x000fe20003f45270 */
[----:B------:R-:W-:-:S12]  /*10100*/  BSSY B0, `(.L_x_9846) ;  /* 0x00000da000007945 */ /* 0x000fd80003800000 */
[----:B------:R-:W-:Y:S05]  /*10110*/  @!P2 BRA `(.L_x_9855) ;  /* 0x0000000c0060a947 */ /* 0x000fea0003800000 */
[----:B------:R-:W-:-:S07]  /*10120*/  IMAD.MOV.U32 R2, RZ, RZ, R9 ;  /* 0x000000ffff027224 */ /* 0x000fce00078e0009 */
.L_x_9870:
[----:B--2---:R-:W-:Y:S01]  /*10130*/  VIADD R13, R19, 0x1 ;  /* 0x00000001130d7836 */ /* 0x004fe20000000000 */
        /* <DEDUP_REMOVED lines=28> */
.L_x_9858:
[----:B------:R-:W-:Y:S01]  /*10300*/  IMAD R10, R13, 0x8, R24 ;  /* 0x000000080d0a7824 */ /* 0x000fe200078e0218 */
[----:B-1----:R-:W-:Y:S02]  /*10310*/  SHF.L.U32 R3, R6, 0x1f, RZ ;  /* 0x0000001f06037819 */ /* 0x002fe400000006ff */
[----:B------:R-:W-:Y:S02]  /*10320*/  ISETP.NE.AND P2, PT, R18, RZ, PT ;  /* 0x000000ff1200720c */ /* 0x000fe40003f45270 */
[----:B------:R-:W1:Y:S02]  /*10330*/  SYNCS.PHASECHK.TRANS64.TRYWAIT P3, [R10+URZ+0x31c40], R3 ;  /* 0x031c40030a0075a7 */ /* 0x000e64000806017f */
[----:B-1----:R-:W-:Y:S09]  /*10340*/  @!P3 BRA `(.L_x_9859) ;  /* 0x000000180004b947 */ /* 0x002ff20003800000 */
.L_x_9898:
[----:B------:R-:W-:Y:S05]  /*10350*/  @P2 BRA `(.L_x_9860) ;  /* 0x0000000000142947 */ /* 0x000fea0003800000 */
[----:B------:R-:W-:Y:S01]  /*10360*/  ISETP.NE.AND P3, PT, R27, RZ, PT ;  /* 0x000000ff1b00720c */ /* 0x000fe20003f65270 */
[----:B-1----:R-:W-:-:S04]  /*10370*/  IMAD.MOV.U32 R3, RZ, RZ, 0x6c00 ;  /* 0x00006c00ff037424 */ /* 0x002fc800078e00ff */
[----:B------:R2:W-:Y:S08]  /*10380*/  SYNCS.ARRIVE.TRANS64 RZ, [R10+URZ+0x31c30], R3 ;  /* 0x031c30030aff79a7 */ /* 0x0005f0000800003f */
[----:B------:R-:W-:Y:S05]  /*10390*/  @!P3 BRA `(.L_x_9860) ;  /* 0x000000000004b947 */ /* 0x000fea0003800000 */
[----:B------:R-:W-:Y:S01]  /*103a0*/  BPT.TRAP 0x1 ;  /* 0x000000040000795c */ /* 0x000fe20000300000 */
.L_x_9860:
        /* <DEDUP_REMOVED lines=30> */
.L_x_9899:
[----:B------:R-:W-:Y:S05]  /*10590*/  @P2 BRA `(.L_x_9862) ;  /* 0x0000000000142947 */ /* 0x000fea0003800000 */
[----:B------:R-:W-:Y:S01]  /*105a0*/  ISETP.NE.AND P2, PT, R27, RZ, PT ;  /* 0x000000ff1b00720c */ /* 0x000fe20003f45270 */
[----:B------:R-:W-:-:S04]  /*105b0*/  IMAD.MOV.U32 R10, RZ, RZ, 0x6c00 ;  /* 0x00006c00ff0a7424 */ /* 0x000fc800078e00ff */
[----:B------:R2:W-:Y:S08]  /*105c0*/  SYNCS.ARRIVE.TRANS64 RZ, [R3+URZ+0x50], R10 ;  /* 0x0000500a03ff79a7 */ /* 0x0005f0000800003f */
[----:B------:R-:W-:Y:S05]  /*105d0*/  @!P2 BRA `(.L_x_9862) ;  /* 0x000000000004a947 */ /* 0x000fea0003800000 */
[----:B------:R-:W-:Y:S01]  /*105e0*/  BPT.TRAP 0x1 ;  /* 0x000000040000795c */ /* 0x000fe20000300000 */
.L_x_9862:
        /* <DEDUP_REMOVED lines=29> */
.L_x_9857:
[----:B------:R-:W-:Y:S05]  /*107c0*/  BSYNC B1 ;  /* 0x0000000000017941 */ /* 0x000fea0003800000 */
.L_x_9856:
        /* <DEDUP_REMOVED lines=28> */
.L_x_9865:
[----:B-1----:R-:W-:Y:S01]  /*10990*/  IMAD R3, R19, 0x8, R24 ;  /* 0x0000000813037824 */ /* 0x002fe200078e0218 */
[----:B------:R-:W-:Y:S02]  /*109a0*/  SHF.L.U32 R10, R22, 0x1f, RZ ;  /* 0x0000001f160a7819 */ /* 0x000fe400000006ff */
[----:B------:R-:W-:Y:S02]  /*109b0*/  ISETP.NE.AND P2, PT, R18, RZ, PT ;  /* 0x000000ff1200720c */ /* 0x000fe40003f45270 */
[----:B------:R-:W1:Y:S02]  /*109c0*/  SYNCS.PHASECHK.TRANS64.TRYWAIT P3, [R3+URZ+0x31c40], R10 ;  /* 0x031c400a030075a7 */ /* 0x000e64000806017f */
[----:B-1----:R-:W-:Y:S09]  /*109d0*/  @!P3 BRA `(.L_x_9866) ;  /* 0x000000100088b947 */ /* 0x002ff20003800000 */
.L_x_9900:
[----:B------:R-:W-:Y:S05]  /*109e0*/  @P2 BRA `(.L_x_9867) ;  /* 0x0000000000142947 */ /* 0x000fea0003800000 */
[----:B------:R-:W-:Y:S01]  /*109f0*/  ISETP.NE.AND P3, PT, R27, RZ, PT ;  /* 0x000000ff1b00720c */ /* 0x000fe20003f65270 */
[----:B-1----:R-:W-:-:S04]  /*10a00*/  IMAD.MOV.U32 R10, RZ, RZ, 0x6c00 ;  /* 0x00006c00ff0a7424 */ /* 0x002fc800078e00ff */
[----:B------:R2:W-:Y:S08]  /*10a10*/  SYNCS.ARRIVE.TRANS64 RZ, [R3+URZ+0x31c30], R10 ;  /* 0x031c300a03ff79a7 */ /* 0x0005f0000800003f */
[----:B------:R-:W-:Y:S05]  /*10a20*/  @!P3 BRA `(.L_x_9867) ;  /* 0x000000000004b947 */ /* 0x000fea0003800000 */
[----:B------:R-:W-:Y:S01]  /*10a30*/  BPT.TRAP 0x1 ;  /* 0x000000040000795c */ /* 0x000fe20000300000 */
.L_x_9867:
        /* <DEDUP_REMOVED lines=32> */
.L_x_9901:
[----:B------:R-:W-:Y:S05]  /*10c40*/  @P2 BRA `(.L_x_9869) ;  /* 0x0000000000142947 */ /* 0x000fea0003800000 */
[----:B------:R-:W-:Y:S01]  /*10c50*/  ISETP.NE.AND P2, PT, R27, RZ, PT ;  /* 0x000000ff1b00720c */ /* 0x000fe20003f45270 */
[----:B-1----:R-:W-:-:S04]  /*10c60*/  IMAD.MOV.U32 R6, RZ, RZ, 0x6c00 ;  /* 0x00006c00ff067424 */ /* 0x002fc800078e00ff */
[----:B------:R2:W-:Y:S08]  /*10c70*/  SYNCS.ARRIVE.TRANS64 RZ, [R3+URZ+0x50], R6 ;  /* 0x0000500603ff79a7 */ /* 0x0005f0000800003f */
[----:B------:R-:W-:Y:S05]  /*10c80*/  @!P2 BRA `(.L_x_9869) ;  /* 0x000000000004a947 */ /* 0x000fea0003800000 */
[----:B------:R-:W-:Y:S01]  /*10c90*/  BPT.TRAP 0x1 ;  /* 0x000000040000795c */ /* 0x000fe20000300000 */
.L_x_9869:
        /* <DEDUP_REMOVED lines=28> */
.L_x_9864:
[----:B------:R-:W-:Y:S05]  /*10e60*/  BSYNC B1 ;  /* 0x0000000000017941 */ /* 0x000fea0003800000 */
.L_x_9863:
[C---:B------:R-:W-:Y:S01]  /*10e70*/  ISETP.GT.AND P2, PT, R7.reuse, 0x1, PT ;  /* 0x000000010700780c */ /* 0x040fe20003f44270 */
[----:B------:R-:W-:-:S12]  /*10e80*/  VIADD R7, R7, 0xfffffffe ;  /* 0xfffffffe07077836 */ /* 0x000fd80000000000 */
[----:B------:R-:W-:Y:S05]  /*10e90*/  @P2 BRA `(.L_x_9870) ;  /* 0xfffffff000a42947 */ /* 0x000fea000383ffff */
.L_x_9855:
[----:B------:R-:W-:Y:S05]  /*10ea0*/  BSYNC B0 ;  /* 0x0000000000007941 */ /* 0x000fea0003800000 */
.L_x_9846:
[----:B------:R-:W-:Y:S04]  /*10eb0*/  BSSY B0, `(.L_x_9871) ;  /* 0x000000f000007945 */ /* 0x000fe80003800000 */
[----:B------:R-:W-:Y:S05]  /*10ec0*/  @P1 BRA `(.L_x_9872) ;  /* 0x0000000000341947 */ /* 0x000fea0003800000 */
[----:B------:R-:W3:Y:S01]  /*10ed0*/  S2R R11, SR_LANEID ;  /* 0x00000000000b7919 */ /* 0x000ee20000000000 */
[----:B------:R-:W-:Y:S01]  /*10ee0*/  VOTEU.ANY UR4, UPT, PT ;  /* 0x0000000000047886 */ /* 0x000fe200038e0100 */
[----:B-12---:R-:W1:Y:S01]  /*10ef0*/  LDC.64 R2, c[0x0][0xdf0] ;  /* 0x00037c00ff027b82 */ /* 0x006e620000000a00 */
[----:B------:R-:W3:Y:S01]  /*10f00*/  FLO.U32 R0, UR4 ;  /* 0x0000000400007d00 */ /* 0x000ee200080e0000 */
[----:B------:R-:W-:-:S07]  /*10f10*/  ULDC.64 UR6, c[0x0][0x208] ;  /* 0x0000820000067ab9 */ /* 0x000fce0000000a00 */
        /* <DEDUP_REMOVED lines=8> */
.L_x_9872:
[----:B------:R-:W-:Y:S05]  /*10fa0*/  BSYNC B0 ;  /* 0x0000000000007941 */ /* 0x000fea0003800000 */
.L_x_9871:
[----:B------:R-:W-:Y:S04]  /*10fb0*/  BSSY B0, `(.L_x_9873) ;  /* 0x0000028000007945 */ /* 0x000fe80003800000 */
[----:B------:R-:W-:Y:S05]  /*10fc0*/  @!P6 BRA `(.L_x_9874) ;  /* 0x000000000098e947 */ /* 0x000fea0003800000 */
[----:B-12---:R-:W-:Y:S01]  /*10fd0*/  IMAD R3, R19, 0x8, R24 ;  /* 0x0000000813037824 */ /* 0x006fe200078e0218 */
[----:B------:R-:W-:Y:S02]  /*10fe0*/  SHF.L.U32 R0, R22, 0x1f, RZ ;  /* 0x0000001f16007819 */ /* 0x000fe400000006ff */
[----:B------:R-:W-:Y:S02]  /*10ff0*/  ISETP.NE.AND P1, PT, R18, RZ, PT ;  /* 0x000000ff1200720c */ /* 0x000fe40003f25270 */
[----:B------:R-:W1:Y:S02]  /*11000*/  SYNCS.PHASECHK.TRANS64.TRYWAIT P0, [R3+URZ+0x31c60], R0 ;  /* 0x031c6000030075a7 */ /* 0x000e64000800017f */
[----:B-1----:R-:W-:Y:S09]  /*11010*/  @!P0 BRA `(.L_x_9875) ;  /* 0x0000000c00208947 */ /* 0x002ff20003800000 */
.L_x_9902:
[----:B------:R-:W-:Y:S05]  /*11020*/  @P1 BRA `(.L_x_9876) ;  /* 0x0000000000141947 */ /* 0x000fea0003800000 */
[----:B------:R-:W-:Y:S01]  /*11030*/  ISETP.NE.AND P0, PT, R27, RZ, PT ;  /* 0x000000ff1b00720c */ /* 0x000fe20003f05270 */
[----:B-1----:R-:W-:-:S04]  /*11040*/  IMAD.MOV.U32 R0, RZ, RZ, 0x6c00 ;  /* 0x00006c00ff007424 */ /* 0x002fc800078e00ff */
[----:B------:R2:W-:Y:S08]  /*11050*/  SYNCS.ARRIVE.TRANS64 RZ, [R3+URZ+0x31c50], R0 ;  /* 0x031c500003ff79a7 */ /* 0x0005f0000800003f */
[----:B------:R-:W-:Y:S05]  /*11060*/  @!P0 BRA `(.L_x_9876) ;  /* 0x0000000000048947 */ /* 0x000fea0003800000 */
[----:B------:R-:W-:Y:S01]  /*11070*/  BPT.TRAP 0x1 ;  /* 0x000000040000795c */ /* 0x000fe20000300000 */
.L_x_9876:
        /* <DEDUP_REMOVED lines=27> */
.L_x_9874:
[----:B------:R-:W-:Y:S05]  /*11230*/  BSYNC B0 ;  /* 0x0000000000007941 */ /* 0x000fea0003800000 */
.L_x_9873:
[----:B------:R-:W-:Y:S02]  /*11240*/  VIADD R19, R19, 0x1 ;  /* 0x0000000113137836 */ /* 0x000fe40000000000 */
[----:B--2---:R-:W-:-:S03]  /*11250*/  IMAD.MOV.U32 R13, RZ, RZ, R26 ;  /* 0x000000ffff0d7224 */ /* 0x004fc600078e001a */
[----:B------:R-:W-:-:S04]  /*11260*/  ISETP.NE.AND P0, PT, R19, 0x2, PT ;  /* 0x000000021300780c */ /* 0x000fc80003f05270 */
[----:B-1----:R-:W-:Y:S02]  /*11270*/  SEL R3, RZ, 0x1, P0 ;  /* 0x00000001ff037807 */ /* 0x002fe40000000000 */
[----:B------:R-:W-:Y:S02]  /*11280*/  SEL R19, R19, RZ, P0 ;  /* 0x000000ff13137207 */ /* 0x000fe40000000000 */
[----:B------:R-:W-:-:S07]  /*11290*/  LOP3.LUT R22, R22, R3, RZ, 0x3c, !PT ;  /* 0x0000000316167212 */ /* 0x000fce00078e3cff */
.L_x_9835:
[----:B------:R-:W-:Y:S05]  /*112a0*/  BSYNC B6 ;  /* 0x0000000000067941 */ /* 0x000fea0003800000 */
.L_x_9833:
[----:B------:R-:W-:-:S03]  /*112b0*/  UMOV UR4, 0xffffffff ;  /* 0xffffffff00047882 */ /* 0x000fc60000000000 */
[----:B------:R-:W-:Y:S05]  /*112c0*/  BRA.DIV UR4, `(.L_x_9877) ;  /* 0x0000000a04887947 */ /* 0x000fea000b800000 */
[----:B------:R1:W2:Y:S02]  /*112d0*/  SHFL.IDX PT, R14, R13, RZ, 0x1f ;  /* 0x00001fff0d0e7589 */ /* 0x0002a400000e0000 */
.L_x_9905:
        /* <DEDUP_REMOVED lines=12> */
.L_x_9830:
[----:B------:R-:W2:Y:S01]  /*113a0*/  S2R R3, SR_CgaCtaId ;  /* 0x0000000000037919 */ /* 0x000ea20000008800 */
[----:B------:R-:W-:Y:S01]  /*113b0*/  VIADD R23, R23, 0x1 ;  /* 0x0000000117177836 */ /* 0x000fe20000000000 */
[----:B------:R-:W-:-:S04]  /*113c0*/  MOV R2, 0x400 ;  /* 0x0000040000027802 */ /* 0x000fc80000000f00 */
[----:B------:R-:W-:-:S04]  /*113d0*/  LEA.HI R0, R23, R23, RZ, 0x1 ;  /* 0x0000001717007211 */ /* 0x000fc800078f08ff */
[----:B------:R-:W-:-:S05]  /*113e0*/  LOP3.LUT R0, R0, 0xfffffffe, RZ, 0xc0, !PT ;  /* 0xfffffffe00007812 */ /* 0x000fca00078ec0ff */
[----:B------:R-:W-:-:S05]  /*113f0*/  IMAD.IADD R0, R23, 0x1, -R0 ;  /* 0x0000000117007824 */ /* 0x000fca00078e0a00 */
[----:B------:R-:W-:Y:S02]  /*11400*/  SHF.L.U32 R0, R0, 0x1f, RZ ;  /* 0x0000001f00007819 */ /* 0x000fe400000006ff */
[----:B--2---:R-:W-:-:S04]  /*11410*/  LEA R9, R3, R2, 0x18 ;  /* 0x0000000203097211 */ /* 0x004fc800078ec0ff */
[----:B------:R-:W2:Y:S02]  /*11420*/  SYNCS.PHASECHK.TRANS64.TRYWAIT P0, [R9+URZ+0x31c20], R0 ;  /* 0x031c2000090075a7 */ /* 0x000ea4000800017f */
[----:B--2---:R-:W-:Y:S05]  /*11430*/  @!P0 BRA `(.L_x_9879) ;  /* 0x0000000800508947 */ /* 0x004fea0003800000 */
.L_x_9906:
[----:B------:R-:W3:Y:S02]  /*11440*/  SHFL.IDX PT, R16, R16, RZ, 0x1f ;  /* 0x00001fff10107589 */ /* 0x000ee400000e0000 */
[----:B---3--:R-:W-:-:S13]  /*11450*/  ISETP.NE.AND P0, PT, R16, RZ, PT ;  /* 0x000000ff1000720c */ /* 0x008fda0003f05270 */
[----:B------:R-:W-:Y:S05]  /*11460*/  @P0 EXIT ;  /* 0x000000000000094d */ /* 0x000fea0003800000 */
[----:B------:R-:W-:Y:S01]  /*11470*/  ELECT P0, URZ, PT ;  /* 0x00000000003f782f */ /* 0x000fe20003800000 */
[----:B------:R-:W-:-:S12]  /*11480*/  BSSY B0, `(.L_x_9880) ;  /* 0x000001f000007945 */ /* 0x000fd80003800000 */
[----:B------:R-:W-:Y:S05]  /*11490*/  @!P0 BRA `(.L_x_9881) ;  /* 0x0000000000748947 */ /* 0x000fea0003800000 */
[----:B------:R-:W-:-:S04]  /*114a0*/  LOP3.LUT R17, R17, 0x2, RZ, 0xfc, !PT ;  /* 0x0000000211117812 */ /* 0x000fc800078efcff */
[----:B------:R-:W-:-:S13]  /*114b0*/  ISETP.NE.AND P2, PT, R17, 0x3, PT ;  /* 0x000000031100780c */ /* 0x000fda0003f45270 */
[----:B------:R-:W-:Y:S05]  /*114c0*/  @!P2 BRA `(.L_x_9882) ;  /* 0x000000000004a947 */ /* 0x000fea0003800000 */
[----:B------:R-:W-:Y:S01]  /*114d0*/  BPT.TRAP 0x1 ;  /* 0x000000040000795c */ /* 0x000fe20000300000 */
.L_x_9882:
[----:B--2---:R-:W-:Y:S01]  /*114e0*/  VIADD R0, R9, 0x31c40 ;  /* 0x00031c4009007836 */ /* 0x004fe20000000000 */
        /* <DEDUP_REMOVED lines=11> */
.L_x_9907:
[----:B------:R-:W3:Y:S02]  /*115a0*/  SYNCS.PHASECHK.TRANS64.TRYWAIT P0, [R3+URZ], R2 ;  /* 0x00000002030075a7 */ /* 0x000ee4000800017f */
[----:B---3--:R-:W-:Y:S05]  /*115b0*/  @!P0 BRA `(.L_x_9884) ;  /* 0x0000000800188947 */ /* 0x008fea0003800000 */
.L_x_9908:
[----:B------:R-:W-:Y:S05]  /*115c0*/  @!P2 BRA `(.L_x_9885) ;  /* 0x000000000004a947 */ /* 0x000fea0003800000 */
[----:B------:R-:W-:Y:S01]  /*115d0*/  BPT.TRAP 0x1 ;  /* 0x000000040000795c */ /* 0x000fe20000300000 */
.L_x_9885:
[----:B------:R-:W-:-:S04]  /*115e0*/  VIADD R0, R9, 0x31c60 ;  /* 0x00031c6009007836 */ /* 0x000fc80000000000 */
[----:B------:R-:W-:-:S04]  /*115f0*/  IMAD R19, R19, 0x8, R0 ;  /* 0x0000000813137824 */ /* 0x000fc800078e0200 */
[----:B------:R-:W4:Y:S02]  /*11600*/  SYNCS.PHASECHK.TRANS64.TRYWAIT P0, [R19+URZ], R4 ;  /* 0x00000004130075a7 */ /* 0x000f24000800017f */
[----:B----4-:R-:W-:Y:S05]  /*11610*/  @!P0 BRA `(.L_x_9886) ;  /* 0x0000000800148947 */ /* 0x010fea0003800000 */
.L_x_9909:
[----:B------:R-:W-:-:S07]  /*11620*/  IMAD R7, R7, 0x8, R0 ;  /* 0x0000000807077824 */ /* 0x000fce00078e0200 */
.L_x_9887:
[----:B------:R1:W1:Y:S02]  /*11630*/  SYNCS.PHASECHK.TRANS64.TRYWAIT P0, [R7+URZ], R2 ;  /* 0x00000002070075a7 */ /* 0x000264000800017f */
[----:B-1----:R-:W-:Y:S05]  /*11640*/  @!P0 NANOSLEEP.SYNCS 0x989680 ;  /* 0x009896800000895d */ /* 0x002fea0003900000 */
[----:B------:R-:W1:Y:S02]  /*11650*/  @!P0 SYNCS.PHASECHK.TRANS64 P0, [R7+URZ], R2 ;  /* 0x00000002070085a7 */ /* 0x000e64000800007f */
[----:B-1----:R-:W-:Y:S05]  /*11660*/  @!P0 BRA `(.L_x_9887) ;  /* 0xfffffffc00f08947 */ /* 0x002fea000383ffff */
.L_x_9881:
[----:B------:R-:W-:Y:S05]  /*11670*/  BSYNC B0 ;  /* 0x0000000000007941 */ /* 0x000fea0003800000 */
.L_x_9880:
[----:B------:R-:W-:Y:S05]  /*11680*/  EXIT ;  /* 0x000000000000794d */ /* 0x000fea0003800000 */
.L_x_9791:
[----:B-1----:R-:W-:-:S04]  /*11690*/  IMAD.U32 R3, RZ, RZ, UR47 ;  /* 0x0000002fff037e24 */ /* 0x002fc8000f8e00ff */
[----:B------:R1:W2:Y:S03]  /*116a0*/  SYNCS.PHASECHK.TRANS64.TRYWAIT P1, [R3+URZ+0x31c00], R0 ;  /* 0x031c0000030075a7 */ /* 0x0002a6000802017f */
[----:B--2---:R-:W-:Y:S05]  /*116b0*/  @!P1 NANOSLEEP.SYNCS 0x989680 ;  /* 0x009896800000995d */ /* 0x004fea0003900000 */
[----:B------:R-:W2:Y:S02]  /*116c0*/  @!P1 SYNCS.PHASECHK.TRANS64 P1, [R3+URZ+0x31c00], R0 ;  /* 0x031c0000030095a7 */ /* 0x000ea4000802007f */
[----:B--2---:R-:W-:Y:S05]  /*116d0*/  @!P1 BRA `(.L_x_9791) ;  /* 0xfffffffc00ec9947 */ /* 0x004fea000383ffff */
[----:B------:R-:W-:Y:S05]  /*116e0*/  BRA `(.L_x_9888) ;  /* 0xffffff0000107947 */ /* 0x000fea000383ffff */
.L_x_9795:
[----:B--2---:R2:W3:Y:S02]  /*116f0*/  SYNCS.PHASECHK.TRANS64.TRYWAIT P2, [R3+URZ+0x31c30], R0 ;  /* 0x031c3000030075a7 */ /* 0x0044e4000804017f */
[----:B---3--:R-:W-:Y:S05]  /*11700*/  @!P2 NANOSLEEP.SYNCS 0x989680 ;  /* 0x009896800000a95d */ /* 0x008fea0003900000 */
[----:B------:R-:W3:Y:S02]  /*11710*/  @!P2 SYNCS.PHASECHK.TRANS64 P2, [R3+URZ+0x31c30], R0 ;  /* 0x031c30000300a5a7 */ /* 0x000ee4000804007f */
[----:B---3--:R-:W-:Y:S05]  /*11720*/  @!P2 BRA `(.L_x_9795) ;  /* 0xfffffffc00f0a947 */ /* 0x008fea000383ffff */
[----:B------:R-:W-:Y:S05]  /*11730*/  BRA `(.L_x_9794) ;  /* 0xffffff0000387947 */ /* 0x000fea000383ffff */
.L_x_9800:
[----:B--2---:R-:W-:-:S04]  /*11740*/  IMAD.U32 R5, RZ, RZ, UR6 ;  /* 0x00000006ff057e24 */ /* 0x004fc8000f8e00ff */
[----:B------:R2:W3:Y:S03]  /*11750*/  SYNCS.PHASECHK.TRANS64.TRYWAIT P2, [R5+URZ+0x31c30], R0 ;  /* 0x031c3000050075a7 */ /* 0x0004e6000804017f */
[----:B---3--:R-:W-:Y:S05]  /*11760*/  @!P2 NANOSLEEP.SYNCS 0x989680 ;  /* 0x009896800000a95d */ /* 0x008fea0003900000 */
[----:B------:R-:W3:Y:S02]  /*11770*/  @!P2 SYNCS.PHASECHK.TRANS64 P2, [R5+URZ+0x31c30], R0 ;  /* 0x031c30000500a5a7 */ /* 0x000ee4000804007f */
[----:B---3--:R-:W-:Y:S05]  /*11780*/  @!P2 BRA `(.L_x_9800) ;  /* 0xfffffffc00eca947 */ /* 0x008fea000383ffff */
[----:B------:R-:W-:Y:S05]  /*11790*/  BRA `(.L_x_9797) ;  /* 0xffffff3c00287947 */ /* 0x000fea000383ffff */
.L_x_9804:
[----:B--2---:R-:W-:-:S04]  /*117a0*/  IMAD.U32 R5, RZ, RZ, UR6 ;  /* 0x00000006ff057e24 */ /* 0x004fc8000f8e00ff */
[----:B------:R2:W3:Y:S03]  /*117b0*/  SYNCS.PHASECHK.TRANS64.TRYWAIT P2, [R5+URZ+0x31c50], R0 ;  /* 0x031c5000050075a7 */ /* 0x0004e6000804017f */
[----:B---3--:R-:W-:Y:S05]  /*117c0*/  @!P2 NANOSLEEP.SYNCS 0x989680 ;  /* 0x009896800000a95d */ /* 0x008fea0003900000 */
[----:B------:R-:W3:Y:S02]  /*117d0*/  @!P2 SYNCS.PHASECHK.TRANS64 P2, [R5+URZ+0x31c50], R0 ;  /* 0x031c50000500a5a7 */ /* 0x000ee4000804007f */
[----:B---3--:R-:W-:Y:S05]  /*117e0*/  @!P2 BRA `(.L_x_9804) ;  /* 0xfffffffc00eca947 */ /* 0x008fea000383ffff */
[----:B------:R-:W-:Y:S05]  /*117f0*/  BRA `(.L_x_9801) ;  /* 0xffffff5000d07947 */ /* 0x000fea000383ffff */
.L_x_9810:
[----:B--2---:R-:W-:-:S04]  /*11800*/  IMAD.U32 R5, RZ, RZ, UR6 ;  /* 0x00000006ff057e24 */ /* 0x004fc8000f8e00ff */
[----:B------:R2:W3:Y:S03]  /*11810*/  SYNCS.PHASECHK.TRANS64.TRYWAIT P2, [R5+URZ+0x31c30], R0 ;  /* 0x031c3000050075a7 */ /* 0x0004e6000804017f */
[----:B---3--:R-:W-:Y:S05]  /*11820*/  @!P2 NANOSLEEP.SYNCS 0x989680 ;  /* 0x009896800000a95d */ /* 0x008fea0003900000 */
[----:B------:R-:W3:Y:S02]  /*11830*/  @!P2 SYNCS.PHASECHK.TRANS64 P2, [R5+URZ+0x31c30], R0 ;  /* 0x031c30000500a5a7 */ /* 0x000ee4000804007f */
[----:B---3--:R-:W-:Y:S05]  /*11840*/  @!P2 BRA `(.L_x_9810) ;  /* 0xfffffffc00eca947 */ /* 0x008fea000383ffff */
[----:B------:R-:W-:Y:S05]  /*11850*/  BRA `(.L_x_9807) ;  /* 0xffffff7c007c7947 */ /* 0x000fea000383ffff */
.L_x_9814:
[----:B--2---:R-:W-:-:S04]  /*11860*/  IMAD.U32 R5, RZ, RZ, UR6 ;  /* 0x00000006ff057e24 */ /* 0x004fc8000f8e00ff */
[----:B------:R2:W3:Y:S03]  /*11870*/  SYNCS.PHASECHK.TRANS64.TRYWAIT P2, [R5+URZ+0x31c50], R0 ;  /* 0x031c5000050075a7 */ /* 0x0004e6000804017f */
[----:B---3--:R-:W-:Y:S05]  /*11880*/  @!P2 NANOSLEEP.SYNCS 0x989680 ;  /* 0x009896800000a95d */ /* 0x008fea0003900000 */
[----:B------:R-:W3:Y:S02]  /*11890*/  @!P2 SYNCS.PHASECHK.TRANS64 P2, [R5+URZ+0x31c50], R0 ;  /* 0x031c50000500a5a7 */ /* 0x000ee4000804007f */
[----:B---3--:R-:W-:Y:S05]  /*118a0*/  @!P2 BRA `(.L_x_9814) ;  /* 0xfffffffc00eca947 */ /* 0x008fea000383ffff */
[----:B------:R-:W-:Y:S05]  /*118b0*/  BRA `(.L_x_9811) ;  /* 0xffffff9400207947 */ /* 0x000fea000383ffff */
.L_x_9819:
[----:B--2---:R-:W-:-:S04]  /*118c0*/  IMAD.U32 R7, RZ, RZ, UR12 ;  /* 0x0000000cff077e24 */ /* 0x004fc8000f8e00ff */
[----:B------:R2:W3:Y:S03]  /*118d0*/  SYNCS.PHASECHK.TRANS64.TRYWAIT P0, [R7+URZ+0x31c50], R6 ;  /* 0x031c5006070075a7 */ /* 0x0004e6000800017f */
[----:B---3--:R-:W-:Y:S05]  /*118e0*/  @!P0 NANOSLEEP.SYNCS 0x989680 ;  /* 0x009896800000895d */ /* 0x008fea0003900000 */
[----:B------:R-:W3:Y:S02]  /*118f0*/  @!P0 SYNCS.PHASECHK.TRANS64 P0, [R7+URZ+0x31c50], R6 ;  /* 0x031c5006070085a7 */ /* 0x000ee4000800007f */
[----:B---3--:R-:W-:Y:S05]  /*11900*/  @!P0 BRA `(.L_x_9819) ;  /* 0xfffffffc00ec8947 */ /* 0x008fea000383ffff */
[----:B------:R-:W-:Y:S05]  /*11910*/  BRA `(.L_x_9818) ;  /* 0xffffffb400007947 */ /* 0x000fea000383ffff */
.L_x_9839:
[----:B------:R-:W-:Y:S02]  /*11920*/  IMAD.MOV.U32 R13, RZ, RZ, R16 ;  /* 0x000000ffff0d7224 */ /* 0x000fe400078e0010 */
[----:B------:R-:W-:Y:S02]  /*11930*/  IMAD.MOV.U32 R12, RZ, RZ, RZ ;  /* 0x000000ffff0c7224 */ /* 0x000fe400078e00ff */
[----:B------:R-:W-:Y:S02]  /*11940*/  IMAD.MOV.U32 R11, RZ, RZ, 0x1f ;  /* 0x0000001fff0b7424 */ /* 0x000fe400078e00ff */
[----:B------:R-:W-:-:S07]  /*11950*/  IMAD.MOV.U32 R15, RZ, RZ, -0x1 ;  /* 0xffffffffff0f7424 */ /* 0x000fce00078e00ff */
[----:B------:R-:W-:Y:S05]  /*11960*/  WARPSYNC.COLLECTIVE R15, `(.L_x_9889) ;  /* 0x000000000f087348 */ /* 0x000fea0003c00000 */
[----:B------:R1:W2:Y:S02]  /*11970*/  SHFL.IDX P6, R14, R13, R12, R11 ;  /* 0x0000000c0d0e7389 */ /* 0x0002a400000c000b */
[----:B-12---:R-:W-:Y:S01]  /*11980*/  ENDCOLLECTIVE ;  /* 0x000000000000791b */ /* 0x006fe20003800000 */
.L_x_9889:
[----:B------:R-:W-:Y:S05]  /*11990*/  BRA `(.L_x_9890) ;  /* 0xffffffd800587947 */ /* 0x000fea000383ffff */
.L_x_9840:
[----:B------:R-:W-:Y:S01]  /*119a0*/  BSSY B0, `(.L_x_9891) ;  /* 0x0000006000007945 */ /* 0x000fe20003800000 */
[----:B------:R-:W-:-:S07]  /*119b0*/  IMAD.MOV.U32 R15, RZ, RZ, -0x1 ;  /* 0xffffffffff0f7424 */ /* 0x000fce00078e00ff */
[----:B------:R-:W-:Y:S05]  /*119c0*/  WARPSYNC.COLLECTIVE R15, `(.L_x_9892) ;  /* 0x000000000f0c7348 */ /* 0x000fea0003c00000 */
[----:B------:R-:W-:Y:S02]  /*119d0*/  ELECT P6, UR62, PT ;  /* 0x00000000003e782f */ /* 0x000fe400038c0000 */
[----:B------:R-:W-:Y:S01]  /*119e0*/  MOV R14, UR62 ;  /* 0x0000003e000e7c02 */ /* 0x000fe20008000f00 */
[----:B------:R-:W-:Y:S10]  /*119f0*/  ENDCOLLECTIVE ;  /* 0x000000000000791b */ /* 0x000ff40003800000 */
.L_x_9892:
[----:B------:R-:W-:Y:S05]  /*11a00*/  BSYNC B0 ;  /* 0x0000000000007941 */ /* 0x000fea0003800000 */
.L_x_9891:
[----:B------:R-:W-:Y:S05]  /*11a10*/  BRA `(.L_x_9893) ;  /* 0xffffffd800487947 */ /* 0x000fea000383ffff */
.L_x_9843:
[----:B--2---:R2:W3:Y:S02]  /*11a20*/  SYNCS.PHASECHK.TRANS64.TRYWAIT P2, [R13+URZ+0x31c40], R12 ;  /* 0x031c400c0d0075a7 */ /* 0x0044e4000804017f */
[----:B---3--:R-:W-:Y:S05]  /*11a30*/  @!P2 NANOSLEEP.SYNCS 0x989680 ;  /* 0x009896800000a95d */ /* 0x008fea0003900000 */
[----:B------:R-:W3:Y:S02]  /*11a40*/  @!P2 SYNCS.PHASECHK.TRANS64 P2, [R13+URZ+0x31c40], R12 ;  /* 0x031c400c0d00a5a7 */ /* 0x000ee4000804007f */
[----:B---3--:R-:W-:Y:S05]  /*11a50*/  @!P2 BRA `(.L_x_9843) ;  /* 0xfffffffc00f0a947 */ /* 0x008fea000383ffff */
[----:B------:R-:W-:Y:S05]  /*11a60*/  BRA `(.L_x_9894) ;  /* 0xffffffd800a07947 */ /* 0x000fea000383ffff */
.L_x_9845:
[----:B-1----:R1:W3:Y:S02]  /*11a70*/  SYNCS.PHASECHK.TRANS64.TRYWAIT P2, [R24+URZ+0x31c20], R7 ;  /* 0x031c2007180075a7 */ /* 0x0022e4000804017f */
[----:B---3--:R-:W-:Y:S05]  /*11a80*/  @!P2 NANOSLEEP.SYNCS 0x989680 ;  /* 0x009896800000a95d */ /* 0x008fea0003900000 */
[----:B------:R-:W3:Y:S02]  /*11a90*/  @!P2 SYNCS.PHASECHK.TRANS64 P2, [R24+URZ+0x31c20], R7 ;  /* 0x031c20071800a5a7 */ /* 0x000ee4000804007f */
[----:B---3--:R-:W-:Y:S05]  /*11aa0*/  @!P2 BRA `(.L_x_9845) ;  /* 0xfffffffc00f0a947 */ /* 0x008fea000383ffff */
[----:B------:R-:W-:Y:S05]  /*11ab0*/  BRA `(.L_x_9895) ;  /* 0xffffffdc00b87947 */ /* 0x000fea000383ffff */
.L_x_9851:
[----:B-1----:R1:W2:Y:S02]  /*11ac0*/  SYNCS.PHASECHK.TRANS64.TRYWAIT P3, [R3+URZ+0x31c40], R2 ;  /* 0x031c4002030075a7 */ /* 0x0022a4000806017f */
[----:B--2---:R-:W-:Y:S05]  /*11ad0*/  @!P3 NANOSLEEP.SYNCS 0x989680 ;  /* 0x009896800000b95d */ /* 0x004fea0003900000 */
[----:B------:R-:W2:Y:S02]  /*11ae0*/  @!P3 SYNCS.PHASECHK.TRANS64 P3, [R3+URZ+0x31c40], R2 ;  /* 0x031c40020300b5a7 */ /* 0x000ea4000806007f */
[----:B--2---:R-:W-:Y:S05]  /*11af0*/  @!P3 BRA `(.L_x_9851) ;  /* 0xfffffffc00f0b947 */ /* 0x004fea000383ffff */
[----:B------:R-:W-:Y:S05]  /*11b00*/  BRA `(.L_x_9896) ;  /* 0xffffffe000487947 */ /* 0x000fea000383ffff */
.L_x_9853:
[----:B-1----:R1:W2:Y:S02]  /*11b10*/  SYNCS.PHASECHK.TRANS64.TRYWAIT P3, [R2+URZ+0x60], R3 ;  /* 0x00006003020075a7 */ /* 0x0022a4000806017f */
[----:B--2---:R-:W-:Y:S05]  /*11b20*/  @!P3 NANOSLEEP.SYNCS 0x989680 ;  /* 0x009896800000b95d */ /* 0x004fea0003900000 */
[----:B------:R-:W2:Y:S02]  /*11b30*/  @!P3 SYNCS.PHASECHK.TRANS64 P3, [R2+URZ+0x60], R3 ;  /* 0x000060030200b5a7 */ /* 0x000ea4000806007f */
[----:B--2---:R-:W-:Y:S05]  /*11b40*/  @!P3 BRA `(.L_x_9853) ;  /* 0xfffffffc00f0b947 */ /* 0x004fea000383ffff */
[----:B------:R-:W-:Y:S05]  /*11b50*/  BRA `(.L_x_9897) ;  /* 0xffffffe000c47947 */ /* 0x000fea000383ffff */
.L_x_9859:
[----:B-1----:R1:W2:Y:S02]  /*11b60*/  SYNCS.PHASECHK.TRANS64.TRYWAIT P3, [R10+URZ+0x31c40], R3 ;  /* 0x031c40030a0075a7 */ /* 0x0022a4000806017f */
[----:B--2---:R-:W-:Y:S05]  /*11b70*/  @!P3 NANOSLEEP.SYNCS 0x989680 ;  /* 0x009896800000b95d */ /* 0x004fea0003900000 */
[----:B------:R-:W2:Y:S02]  /*11b80*/  @!P3 SYNCS.PHASECHK.TRANS64 P3, [R10+URZ+0x31c40], R3 ;  /* 0x031c40030a00b5a7 */ /* 0x000ea4000806007f */
[----:B--2---:R-:W-:Y:S05]  /*11b90*/  @!P3 BRA `(.L_x_9859) ;  /* 0xfffffffc00f0b947 */ /* 0x004fea000383ffff */
[----:B------:R-:W-:Y:S05]  /*11ba0*/  BRA `(.L_x_9898) ;  /* 0xffffffe400e87947 */ /* 0x000fea000383ffff */
.L_x_9861:
[----:B-1----:R1:W2:Y:S02]  /*11bb0*/  SYNCS.PHASECHK.TRANS64.TRYWAIT P3, [R3+URZ+0x60], R22 ;  /* 0x00006016030075a7 */ /* 0x0022a4000806017f */
[----:B--2---:R-:W-:Y:S05]  /*11bc0*/  @!P3 NANOSLEEP.SYNCS 0x989680 ;  /* 0x009896800000b95d */ /* 0x004fea0003900000 */
[----:B------:R-:W2:Y:S02]  /*11bd0*/  @!P3 SYNCS.PHASECHK.TRANS64 P3, [R3+URZ+0x60], R22 ;  /* 0x000060160300b5a7 */ /* 0x000ea4000806007f */
[----:B--2---:R-:W-:Y:S05]  /*11be0*/  @!P3 BRA `(.L_x_9861) ;  /* 0xfffffffc00f0b947 */ /* 0x004fea000383ffff */
[----:B------:R-:W-:Y:S05]  /*11bf0*/  BRA `(.L_x_9899) ;  /* 0xffffffe800647947 */ /* 0x000fea000383ffff */
.L_x_9866:
[----:B-1----:R1:W2:Y:S02]  /*11c00*/  SYNCS.PHASECHK.TRANS64.TRYWAIT P3, [R3+URZ+0x31c40], R10 ;  /* 0x031c400a030075a7 */ /* 0x0022a4000806017f */
[----:B--2---:R-:W-:Y:S05]  /*11c10*/  @!P3 NANOSLEEP.SYNCS 0x989680 ;  /* 0x009896800000b95d */ /* 0x004fea0003900000 */
[----:B------:R-:W2:Y:S02]  /*11c20*/  @!P3 SYNCS.PHASECHK.TRANS64 P3, [R3+URZ+0x31c40], R10 ;  /* 0x031c400a0300b5a7 */ /* 0x000ea4000806007f */
[----:B--2---:R-:W-:Y:S05]  /*11c30*/  @!P3 BRA `(.L_x_9866) ;  /* 0xfffffffc00f0b947 */ /* 0x004fea000383ffff */
[----:B------:R-:W-:Y:S05]  /*11c40*/  BRA `(.L_x_9900) ;  /* 0xffffffec00647947 */ /* 0x000fea000383ffff */
.L_x_9868:
[----:B-1----:R1:W2:Y:S02]  /*11c50*/  SYNCS.PHASECHK.TRANS64.TRYWAIT P3, [R3+URZ+0x60], R6 ;  /* 0x00006006030075a7 */ /* 0x0022a4000806017f */
[----:B--2---:R-:W-:Y:S05]  /*11c60*/  @!P3 NANOSLEEP.SYNCS 0x989680 ;  /* 0x009896800000b95d */ /* 0x004fea0003900000 */
[----:B------:R-:W2:Y:S02]  /*11c70*/  @!P3 SYNCS.PHASECHK.TRANS64 P3, [R3+URZ+0x60], R6 ;  /* 0x000060060300b5a7 */ /* 0x000ea4000806007f */
[----:B--2---:R-:W-:Y:S05]  /*11c80*/  @!P3 BRA `(.L_x_9868) ;  /* 0xfffffffc00f0b947 */ /* 0x004fea000383ffff */
[----:B------:R-:W-:Y:S05]  /*11c90*/  BRA `(.L_x_9901) ;  /* 0xffffffec00e87947 */ /* 0x000fea000383ffff */
.L_x_9875:
[----:B-1----:R1:W2:Y:S02]  /*11ca0*/  SYNCS.PHASECHK.TRANS64.TRYWAIT P0, [R3+URZ+0x31c60], R0 ;  /* 0x031c6000030075a7 */ /* 0x0022a4000800017f */
[----:B--2---:R-:W-:Y:S05]  /*11cb0*/  @!P0 NANOSLEEP.SYNCS 0x989680 ;  /* 0x009896800000895d */ /* 0x004fea0003900000 */
[----:B------:R-:W2:Y:S02]  /*11cc0*/  @!P0 SYNCS.PHASECHK.TRANS64 P0, [R3+URZ+0x31c60], R0 ;  /* 0x031c6000030085a7 */ /* 0x000ea4000800007f */
[----:B--2---:R-:W-:Y:S05]  /*11cd0*/  @!P0 BRA `(.L_x_9875) ;  /* 0xfffffffc00f08947 */ /* 0x004fea000383ffff */
[----:B------:R-:W-:Y:S05]  /*11ce0*/  BRA `(.L_x_9902) ;  /* 0xfffffff000cc7947 */ /* 0x000fea000383ffff */
.L_x_9877:
[----:B------:R-:W-:Y:S01]  /*11cf0*/  BSSY B0, `(.L_x_9903) ;  /* 0x0000007000007945 */ /* 0x000fe20003800000 */
[----:B------:R-:W-:Y:S02]  /*11d00*/  IMAD.MOV.U32 R12, RZ, RZ, RZ ;  /* 0x000000ffff0c7224 */ /* 0x000fe400078e00ff */
[----:B------:R-:W-:Y:S02]  /*11d10*/  IMAD.MOV.U32 R11, RZ, RZ, 0x1f ;  /* 0x0000001fff0b7424 */ /* 0x000fe400078e00ff */
[----:B------:R-:W-:-:S07]  /*11d20*/  IMAD.MOV.U32 R15, RZ, RZ, -0x1 ;  /* 0xffffffffff0f7424 */ /* 0x000fce00078e00ff */
[----:B------:R-:W-:Y:S05]  /*11d30*/  WARPSYNC.COLLECTIVE R15, `(.L_x_9904) ;  /* 0x000000000f087348 */ /* 0x000fea0003c00000 */
[----:B------:R1:W2:Y:S02]  /*11d40*/  SHFL.IDX P6, R14, R13, R12, R11 ;  /* 0x0000000c0d0e7389 */ /* 0x0002a400000c000b */
[----:B-12---:R-:W-:Y:S01]  /*11d50*/  ENDCOLLECTIVE ;  /* 0x000000000000791b */ /* 0x006fe20003800000 */
.L_x_9904:
[----:B------:R-:W-:Y:S05]  /*11d60*/  BSYNC B0 ;  /* 0x0000000000007941 */ /* 0x000fea0003800000 */
.L_x_9903:
[----:B------:R-:W-:Y:S05]  /*11d70*/  BRA `(.L_x_9905) ;  /* 0xfffffff400587947 */ /* 0x000fea000383ffff */
.L_x_9879:
[----:B--2---:R2:W3:Y:S02]  /*11d80*/  SYNCS.PHASECHK.TRANS64.TRYWAIT P0, [R9+URZ+0x31c20], R0 ;  /* 0x031c2000090075a7 */ /* 0x0044e4000800017f */
[----:B---3--:R-:W-:Y:S05]  /*11d90*/  @!P0 NANOSLEEP.SYNCS 0x989680 ;  /* 0x009896800000895d */ /* 0x008fea0003900000 */
[----:B------:R-:W3:Y:S02]  /*11da0*/  @!P0 SYNCS.PHASECHK.TRANS64 P0, [R9+URZ+0x31c20], R0 ;  /* 0x031c2000090085a7 */ /* 0x000ee4000800007f */
[----:B---3--:R-:W-:Y:S05]  /*11db0*/  @!P0 BRA `(.L_x_9879) ;  /* 0xfffffffc00f08947 */ /* 0x008fea000383ffff */
[----:B------:R-:W-:Y:S05]  /*11dc0*/  BRA `(.L_x_9906) ;  /* 0xfffffff4009c7947 */ /* 0x000fea000383ffff */
.L_x_9883:
[----:B--2---:R2:W3:Y:S02]  /*11dd0*/  SYNCS.PHASECHK.TRANS64.TRYWAIT P0, [R5+URZ], R4 ;  /* 0x00000004050075a7 */ /* 0x0044e4000800017f */
[----:B---3--:R-:W-:Y:S05]  /*11de0*/  @!P0 NANOSLEEP.SYNCS 0x989680 ;  /* 0x009896800000895d */ /* 0x008fea0003900000 */
[----:B------:R-:W3:Y:S02]  /*11df0*/  @!P0 SYNCS.PHASECHK.TRANS64 P0, [R5+URZ], R4 ;  /* 0x00000004050085a7 */ /* 0x000ee4000800007f */
[----:B---3--:R-:W-:Y:S05]  /*11e00*/  @!P0 BRA `(.L_x_9883) ;  /* 0xfffffffc00f08947 */ /* 0x008fea000383ffff */
[----:B------:R-:W-:Y:S05]  /*11e10*/  BRA `(.L_x_9907) ;  /* 0xfffffff400e07947 */ /* 0x000fea000383ffff */
.L_x_9884:
[----:B---3--:R3:W4:Y:S02]  /*11e20*/  SYNCS.PHASECHK.TRANS64.TRYWAIT P0, [R3+URZ], R2 ;  /* 0x00000002030075a7 */ /* 0x008724000800017f */
[----:B----4-:R-:W-:Y:S05]  /*11e30*/  @!P0 NANOSLEEP.SYNCS 0x989680 ;  /* 0x009896800000895d */ /* 0x010fea0003900000 */
[----:B------:R-:W4:Y:S02]  /*11e40*/  @!P0 SYNCS.PHASECHK.TRANS64 P0, [R3+URZ], R2 ;  /* 0x00000002030085a7 */ /* 0x000f24000800007f */
[----:B----4-:R-:W-:Y:S05]  /*11e50*/  @!P0 BRA `(.L_x_9884) ;  /* 0xfffffffc00f08947 */ /* 0x010fea000383ffff */
[----:B------:R-:W-:Y:S05]  /*11e60*/  BRA `(.L_x_9908) ;  /* 0xfffffff400d47947 */ /* 0x000fea000383ffff */
.L_x_9886:
[----:B----4-:R4:W1:Y:S02]  /*11e70*/  SYNCS.PHASECHK.TRANS64.TRYWAIT P0, [R19+URZ], R4 ;  /* 0x00000004130075a7 */ /* 0x010864000800017f */
[----:B-1----:R-:W-:Y:S05]  /*11e80*/  @!P0 NANOSLEEP.SYNCS 0x989680 ;  /* 0x009896800000895d */ /* 0x002fea0003900000 */
[----:B------:R-:W1:Y:S02]  /*11e90*/  @!P0 SYNCS.PHASECHK.TRANS64 P0, [R19+URZ], R4 ;  /* 0x00000004130085a7 */ /* 0x000e64000800007f */
[----:B-1----:R-:W-:Y:S05]  /*11ea0*/  @!P0 BRA `(.L_x_9886) ;  /* 0xfffffffc00f08947 */ /* 0x002fea000383ffff */
[----:B------:R-:W-:Y:S05]  /*11eb0*/  BRA `(.L_x_9909) ;  /* 0xfffffff400d87947 */ /* 0x000fea000383ffff */
.L_x_9910:
        /* <DEDUP_REMOVED lines=12> */
.L_x_12785:


//--------------------- .text._ZN7cutlass13device_kernelIN5flash11enable_sm90INS1_16FlashAttnFwdSm90INS1_25CollectiveMainloopFwdSm90ILi2EN4cute5tupleIJNS5_1CILi1EEES8_S8_EEENS6_IJNS7_ILi192EEENS7_ILi144EEENS7_ILi96EEEEEELi96ENS_6half_tEfNS_4arch4Sm90ELb1ELb0ELb0ELb1ELb0ELb0ELb0ELb0ELb1ELb0ELb0ELb0EEENS1_21CollectiveEpilogueFwdINS6_IJSA_SC_SB_EEES9_SE_SG_Li384ELb1ELb0ELb0ELb0EEENS1_36VarlenDynamicPersistentTileSchedulerILi192ELi144ELi384ELi32ELb0ELb0ELb1ELb1ELb1ELb1EEEEEEEEEvNT_6ParamsE --------------------------
	.section	.text._ZN7cutlass13device_kernelIN5flash11enable_sm90INS1_16FlashAttnFwdSm90INS1_25CollectiveMainloopFwdSm90ILi2EN4cute5tupleIJNS5_1CILi1EEES8_S8_EEENS6_IJNS7_ILi192EEENS7_ILi144EEENS7_ILi96EEEEEELi96ENS_6half_tEfNS_4arch4Sm90ELb1ELb0ELb0ELb1ELb0ELb0ELb0ELb0ELb1ELb0ELb0ELb0EEENS1_21CollectiveEpilogueFwdINS6_IJSA_SC_SB_EEES9_SE_SG_Li384ELb1ELb0ELb0ELb0EEENS1_36VarlenDynamicPersistentTileSchedulerILi192ELi144ELi384ELi32ELb0ELb0ELb1ELb1ELb1ELb1EEEEEEEEEvNT_6ParamsE,"ax",@progbits
	.align	128
.text._ZN7cutlass13device_kernelIN5flash11enable_sm90INS1_16FlashAttnFwdSm90INS1_25CollectiveMainloopFwdSm90ILi2EN4cute5tupleIJNS5_1CILi1EEES8_S8_EEENS6_IJNS7_ILi192EEENS7_ILi144EEENS7_ILi96EEEEEELi96ENS_6half_tEfNS_4arch4Sm90ELb1ELb0ELb0ELb1ELb0ELb0ELb0ELb0ELb1ELb0ELb0ELb0EEENS1_21CollectiveEpilogueFwdINS6_IJSA_SC_SB_EEES9_SE_SG_Li384ELb1ELb0ELb0ELb0EEENS1_36VarlenDynamicPersistentTileSchedulerILi192ELi144ELi384ELi32ELb0ELb0ELb1ELb1ELb1ELb1EEEEEEEEEvNT_6ParamsE:
        .type           _ZN7cutlass13device_kernelIN5flash11enable_sm90INS1_16FlashAttnFwdSm90INS1_25CollectiveMainloopFwdSm90ILi2EN4cute5tupleIJNS5_1CILi1EEES8_S8_EEENS6_IJNS7_ILi192EEENS7_ILi144EEENS7_ILi96EEEEEELi96ENS_6half_tEfNS_4arch4Sm90ELb1ELb0ELb0ELb1ELb0ELb0ELb0ELb0ELb1ELb0ELb0ELb0EEENS1_21CollectiveEpilogueFwdINS6_IJSA_SC_SB_EEES9_SE_SG_Li384ELb1ELb0ELb0ELb0EEENS1_36VarlenDynamicPersistentTileSchedulerILi192ELi144ELi384ELi32ELb0ELb0ELb1ELb1ELb1ELb1EEEEEEEEEvNT_6ParamsE,@function
        .size           _ZN7cutlass13device_kernelIN5flash11enable_sm90INS1_16FlashAttnFwdSm90INS1_25CollectiveMainloopFwdSm90ILi2EN4cute5tupleIJNS5_1CILi1EEES8_S8_EEENS6_IJNS7_ILi192EEENS7_ILi144EEENS7_ILi96EEEEEELi96ENS_6half_tEfNS_4arch4Sm90ELb1ELb0ELb0ELb1ELb0ELb0ELb0ELb0ELb1ELb0ELb0ELb0EEENS1_21CollectiveEpilogueFwdINS6_IJSA_SC_SB_EEES9_SE_SG_Li384ELb1ELb0ELb0ELb0EEENS1_36VarlenDynamicPersistentTileSchedulerILi192ELi144ELi384ELi32ELb0ELb0ELb1ELb1ELb1ELb1EEEEEEEEEvNT_6ParamsE,(.L_x_12786 - _ZN7cutlass13device_kernelIN5flash11enable_sm90INS1_16FlashAttnFwdSm90INS1_25CollectiveMainloopFwdSm90ILi2EN4cute5tupleIJNS5_1CILi1EEES8_S8_EEENS6_IJNS7_ILi192EEENS7_ILi144EEENS7_ILi96EEEEEELi96ENS_6half_tEfNS_4arch4Sm90ELb1ELb0ELb0ELb1ELb0ELb0ELb0ELb0ELb1ELb0ELb0ELb0EEENS1_21CollectiveEpilogueFwdINS6_IJSA_SC_SB_EEES9_SE_SG_Li384ELb1ELb0ELb0ELb0EEENS1_36VarlenDynamicPersistentTileSchedulerILi192ELi144ELi384ELi32ELb0ELb0ELb1ELb1ELb1ELb1EEEEEEEEEvNT_6ParamsE)
        .other          _ZN7cutlass13device_kernelIN5flash11enable_sm90INS1_16FlashAttnFwdSm90INS1_25CollectiveMainloopFwdSm90ILi2EN4cute5tupleIJNS5_1CILi1EEES8_S8_EEENS6_IJNS7_ILi192EEENS7_ILi144EEENS7_ILi96EEEEEELi96ENS_6half_tEfNS_4arch4Sm90ELb1ELb0ELb0ELb1ELb0ELb0ELb0ELb0ELb1ELb0ELb0ELb0EEENS1_21CollectiveEpilogueFwdINS6_IJSA_SC_SB_EEES9_SE_SG_Li384ELb1ELb0ELb0ELb0EEENS1_36VarlenDynamicPersistentTileSchedulerILi192ELi144ELi384ELi32ELb0ELb0ELb1ELb1ELb1ELb1EEEEEEEEEvNT_6ParamsE,@"STO_CUDA_ENTRY STV_DEFAULT"
_ZN7cutlass13device_kernelIN5flash11enable_sm90INS1_16FlashAttnFwdSm90INS1_25CollectiveMainloopFwdSm90ILi2EN4cute5tupleIJNS5_1CILi1EEES8_S8_EEENS6_IJNS7_ILi192EEENS7_ILi144EEENS7_ILi96EEEEEELi96ENS_6half_tEfNS_4arch4Sm90ELb1ELb0ELb0ELb1ELb0ELb0ELb0ELb0ELb1ELb0ELb0ELb0EEENS1_21CollectiveEpilogueFwdINS6_IJSA_SC_SB_EEES9_SE_SG_Li384ELb1ELb0ELb0ELb0EEENS1_36VarlenDynamicPersistentTileSchedulerILi192ELi144ELi384ELi32ELb0ELb0ELb1ELb1ELb1ELb1EEEEEEEEEvNT_6ParamsE:
        /* <DEDUP_REMOVED lines=21> */
.L_x_9912:
[----:B------:R-:W-:Y:S05]  /*0150*/  BSYNC B0 ;  /* 0x0000000000007941 */ /* 0x000fea0003800000 */
.L_x_9911:
        /* <DEDUP_REMOVED lines=41> */
.L_x_9913:
        /* <DEDUP_REMOVED lines=22> */
.L_x_9914:
        /* <DEDUP_REMOVED lines=18> */
.L_x_9915:
        /* <DEDUP_REMOVED lines=22> */
.L_x_9916:
        /* <DEDUP_REMOVED lines=22> */
.L_x_9917:
        /* <DEDUP_REMOVED lines=8> */
.L_x_9919:
[----:B------:R-:W-:-:S08]  /*09b0*/  NOP ;  /* 0x0000000000007918 */ /* 0x000fd00000000000 */
[----:B------:R-:W1:Y:S02]  /*09c0*/  USETMAXREG.TRY_ALLOC.CTAPOOL UP0, 0xa0 ;  /* 0x000000a0000079c8 */ /* 0x000e640008000600 */
[----:B-1----:R-:W-:-:S13]  /*09d0*/  PLOP3.LUT P0, PT, PT, PT, UP0, 0x80, 0x0 ;  /* 0x000000000000781c */ /* 0x002fda0003f0f008 */
[----:B------:R-:W-:Y:S05]  /*09e0*/  @!P0 BRA `(.L_x_9919) ;  /* 0xfffffffc00f08947 */ /* 0x000fea000383ffff */
[----:B0-----:R-:W0:Y:S01]  /*09f0*/  S2R R2, SR_TID.X ;  /* 0x0000000000027919 */ /* 0x001e220000002100 */
        /* <DEDUP_REMOVED lines=13> */
[----:B------:R-:W2:Y:S01]  /*0ad0*/  LDL R3, [R1+0xc] ;  /* 0x00000c0001037983 */ /* 0x000ea20000100800 */
[----:B------:R-:W-:Y:S01]  /*0ae0*/  VIADD R155, R2, 0xffffff80 ;  /* 0xffffff80029b7836 */ /* 0x000fe20000000000 */
[----:B------:R-:W-:Y:S01]  /*0af0*/  R2UR UR61, R33 ;  /* 0x00000000213d72ca */ /* 0x000fe200000e0000 */
[----:B------:R-:W-:Y:S01]  /*0b00*/  UMOV UR38, URZ ;  /* 0x0000003f00267c82 */ /* 0x000fe20008000000 */
[----:B------:R-:W-:Y:S01]  /*0b10*/  R2UR UR5, R34 ;  /* 0x00000000220572ca */ /* 0x000fe200000e0000 */
[----:B------:R-:W-:Y:S01]  /*0b20*/  UMOV UR36, URZ ;  /* 0x0000003f00247c82 */ /* 0x000fe20008000000 */
[----:B------:R-:W-:-:S04]  /*0b30*/  SHF.R.S32.HI R0, RZ, 0x1f, R155 ;  /* 0x0000001fff007819 */ /* 0x000fc8000001149b */
[CC--:B------:R-:W-:Y:S02]  /*0b40*/  LEA.HI R2, R0.reuse, R155.reuse, RZ, 0x4 ;  /* 0x0000009b00027211 */ /* 0x0c0fe400078f20ff */
[----:B------:R-:W-:Y:S02]  /*0b50*/  LEA.HI R152, R0, R155, RZ, 0x7 ;  /* 0x0000009b00987211 */ /* 0x000fe400078f38ff */
[----:B------:R-:W-:Y:S02]  /*0b60*/  SHF.R.S32.HI R5, RZ, 0x4, R2 ;  /* 0x00000004ff057819 */ /* 0x000fe40000011402 */
[C---:B------:R-:W-:Y:S02]  /*0b70*/  LOP3.LUT R4, R2.reuse, 0xfffffff0, RZ, 0xc0, !PT ;  /* 0xfffffff002047812 */ /* 0x040fe400078ec0ff */
[----:B------:R-:W-:Y:S02]  /*0b80*/  LEA.HI R2, R2, R5, RZ, 0x1 ;  /* 0x0000000502027211 */ /* 0x000fe400078f08ff */
[----:B------:R-:W-:Y:S01]  /*0b90*/  LOP3.LUT R6, R152, 0xffffff80, RZ, 0xc0, !PT ;  /* 0xffffff8098067812 */ /* 0x000fe200078ec0ff */
[----:B------:R-:W-:Y:S01]  /*0ba0*/  IMAD.IADD R4, R155, 0x1, -R4 ;  /* 0x000000019b047824 */ /* 0x000fe200078e0a04 */
[----:B------:R-:W-:-:S02]  /*0bb0*/  LOP3.LUT R2, R2, 0x1ffffffe, RZ, 0xc0, !PT ;  /* 0x1ffffffe02027812 */ /* 0x000fc400078ec0ff */
[-C--:B------:R-:W-:Y:S01]  /*0bc0*/  LEA.HI R7, R0, R155.reuse, RZ, 0x5 ;  /* 0x0000009b00077211 */ /* 0x080fe200078f28ff */
[----:B------:R-:W-:Y:S01]  /*0bd0*/  IMAD.IADD R151, R155, 0x1, -R6 ;  /* 0x000000019b977824 */ /* 0x000fe200078e0a06 */
[----:B------:R-:W-:Y:S01]  /*0be0*/  SHF.R.S32.HI R152, RZ, 0x7, R152 ;  /* 0x00000007ff987819 */ /* 0x000fe20000011498 */
[----:B------:R-:W-:Y:S01]  /*0bf0*/  IMAD.IADD R2, R5, 0x1, -R2 ;  /* 0x0000000105027824 */ /* 0x000fe200078e0a02 */
[----:B------:R-:W-:Y:S02]  /*0c00*/  SHF.R.S32.HI R7, RZ, 0x5, R7 ;  /* 0x00000005ff077819 */ /* 0x000fe40000011407 */
[----:B------:R-:W-:Y:S01]  /*0c10*/  SHF.R.S32.HI R8, RZ, 0x1f, R151 ;  /* 0x0000001fff087819 */ /* 0x000fe20000011497 */
[----:B------:R-:W-:Y:S01]  /*0c20*/  IMAD.SHL.U32 R2, R2, 0x8, RZ ;  /* 0x0000000802027824 */ /* 0x000fe200078e00ff */
[----:B------:R-:W-:Y:S01]  /*0c30*/  LEA.HI R0, R0, R155, RZ, 0x2 ;  /* 0x0000009b00007211 */ /* 0x000fe200078f10ff */
[----:B------:R-:W-:Y:S01]  /*0c40*/  IMAD R153, R7, 0x10, R4 ;  /* 0x0000001007997824 */ /* 0x000fe200078e0204 */
[----:B------:R-:W-:-:S02]  /*0c50*/  LEA.HI R9, R8, R151, RZ, 0x2 ;  /* 0x0000009708097211 */ /* 0x000fc400078f10ff */
[----:B------:R-:W-:Y:S01]  /*0c60*/  LEA.HI R8, R8, R151, RZ, 0x5 ;  /* 0x0000009708087211 */ /* 0x000fe200078f28ff */
[----:B------:R-:W-:Y:S01]  /*0c70*/  IMAD.U32 R153, R153, 0x20, R2 ;  /* 0x0000002099997824 */ /* 0x000fe200078e0002 */
[----:B------:R-:W-:Y:S02]  /*0c80*/  LOP3.LUT R22, R9, 0x7ffffffc, RZ, 0xc0, !PT ;  /* 0x7ffffffc09167812 */ /* 0x000fe400078ec0ff */
[----:B------:R-:W-:Y:S02]  /*0c90*/  SHF.R.S32.HI R8, RZ, 0x5, R8 ;  /* 0x00000005ff087819 */ /* 0x000fe40000011408 */
[----:B------:R-:W-:Y:S01]  /*0ca0*/  SHF.R.S32.HI R144, RZ, 0x2, R0 ;  /* 0x00000002ff907819 */ /* 0x000fe20000011400 */
[----:B------:R-:W-:Y:S01]  /*0cb0*/  IMAD.IADD R22, R151, 0x1, -R22 ;  /* 0x0000000197167824 */ /* 0x000fe200078e0a16 */
[----:B--2---:R-:W-:Y:S02]  /*0cc0*/  R2UR UR4, R3 ;  /* 0x00000000030472ca */ /* 0x004fe400000e0000 */
[----:B------:R-:W-:-:S04]  /*0cd0*/  SHF.R.S32.HI R3, RZ, 0x1f, R4 ;  /* 0x0000001fff037819 */ /* 0x000fc80000011404 */
[CC--:B------:R-:W-:Y:S02]  /*0ce0*/  LEA.HI R5, R3.reuse, R4.reuse, RZ, 0x3 ;  /* 0x0000000403057211 */ /* 0x0c0fe400078f18ff */
[----:B------:R-:W-:-:S03]  /*0cf0*/  LEA.HI R3, R3, R4, RZ, 0x2 ;  /* 0x0000000403037211 */ /* 0x000fc600078f10ff */
[----:B------:R-:W-:Y:S01]  /*0d00*/  IMAD.SHL.U32 R6, R5, 0x10, RZ ;  /* 0x0000001005067824 */ /* 0x000fe200078e00ff */
[----:B------:R-:W-:Y:S01]  /*0d10*/  LOP3.LUT R5, R3, 0x7fffffc, RZ, 0xc0, !PT ;  /* 0x07fffffc03057812 */ /* 0x000fe200078ec0ff */
[----:B------:R-:W-:Y:S01]  /*0d20*/  ULOP3.LUT UR4, UR4, 0x1, URZ, 0xfc, !UPT ;  /* 0x0000000104047892 */ /* 0x000fe2000f8efc3f */
[----:B------:R-:W-:Y:S02]  /*0d30*/  SHF.R.S32.HI R3, RZ, 0x2, R3 ;  /* 0x00000002ff037819 */ /* 0x000fe40000011403 */
[----:B------:R-:W-:Y:S01]  /*0d40*/  LOP3.LUT R6, R6, 0x7fffff80, RZ, 0xc0, !PT ;  /* 0x7fffff8006067812 */ /* 0x000fe200078ec0ff */
[----:B------:R-:W-:Y:S01]  /*0d50*/  IMAD.IADD R5, R4, 0x1, -R5 ;  /* 0x0000000104057824 */ /* 0x000fe200078e0a05 */
[--C-:B------:R-:W-:Y:S01]  /*0d60*/  SHF.R.S32.HI R4, RZ, 0x1f, R9.reuse ;  /* 0x0000001fff047819 */ /* 0x100fe20000011409 */
[----:B------:R-:W-:Y:S02]  /*0d70*/  IMAD.SHL.U32 R3, R3, 0x40, RZ ;  /* 0x0000004003037824 */ /* 0x000fe400078e00ff */
[----:B------:R-:W-:Y:S01]  /*0d80*/  IMAD R6, R7, 0x100, R6 ;  /* 0x0000010007067824 */ /* 0x000fe200078e0206 */
[----:B------:R-:W-:Y:S01]  /*0d90*/  SHF.R.S32.HI R7, RZ, 0x2, R9 ;  /* 0x00000002ff077819 */ /* 0x000fe20000011409 */
[----:B------:R-:W-:Y:S01]  /*0da0*/  IMAD.U32 R154, RZ, RZ, UR4 ;  /* 0x00000004ff9a7e24 */ /* 0x000fe2000f8e00ff */
[----:B------:R-:W-:Y:S01]  /*0db0*/  LOP3.LUT R3, R3, 0x40, RZ, 0xc0, !PT ;  /* 0x0000004003037812 */ /* 0x000fe200078ec0ff */
[----:B------:R-:W-:Y:S01]  /*0dc0*/  IMAD R6, R5, 0x10, R6 ;  /* 0x0000001005067824 */ /* 0x000fe200078e0206 */
[----:B------:R-:W-:Y:S01]  /*0dd0*/  LEA.HI R4, R4, R7, RZ, 0x3 ;  /* 0x0000000704047211 */ /* 0x000fe200078f18ff */
[----:B------:R-:W-:Y:S01]  /*0de0*/  IMAD.HI R5, R152, 0x55555556, RZ ;  /* 0x5555555698057827 */ /* 0x000fe200078e02ff */
[----:B------:R-:W-:-:S02]  /*0df0*/  UMOV UR4, URZ ;  /* 0x0000003f00047c82 */ /* 0x000fc40008000000 */
[----:B------:R-:W-:Y:S01]  /*0e00*/  LOP3.LUT R10, R4, 0xfffffff8, RZ, 0xc0, !PT ;  /* 0xfffffff8040a7812 */ /* 0x000fe200078ec0ff */
[----:B------:R-:W-:Y:S01]  /*0e10*/  IMAD.U32 R150, RZ, RZ, UR4 ;  /* 0x00000004ff967e24 */ /* 0x000fe2000f8e00ff */
[----:B------:R-:W-:Y:S02]  /*0e20*/  LOP3.LUT R4, R3, 0x8, R2, 0xf8, !PT ;  /* 0x0000000803047812 */ /* 0x000fe400078ef802 */
[----:B------:R-:W-:Y:S01]  /*0e30*/  SHF.R.U32.HI R3, RZ, 0x3, R3 ;  /* 0x00000003ff037819 */ /* 0x000fe20000011603 */
[----:B------:R-:W-:Y:S01]  /*0e40*/  IMAD.IADD R7, R7, 0x1, -R10 ;  /* 0x0000000107077824 */ /* 0x000fe200078e0a0a */
[----:B------:R-:W-:Y:S02]  /*0e50*/  LEA.HI R5, R5, R5, RZ, 0x1 ;  /* 0x0000000505057211 */ /* 0x000fe400078f08ff */
[----:B------:R-:W-:Y:S01]  /*0e60*/  LOP3.LUT R3, R4, R3, RZ, 0x3c, !PT ;  /* 0x0000000304037212 */ /* 0x000fe200078e3cff */
[----:B------:R-:W-:Y:S01]  /*0e70*/  IMAD R8, R8, 0x10, R7 ;  /* 0x0000001008087824 */ /* 0x000fe200078e0207 */
[----:B------:R-:W-:Y:S01]  /*0e80*/  LOP3.LUT R4, R0, 0x1ffffffc, RZ, 0xc0, !PT ;  /* 0x1ffffffc00047812 */ /* 0x000fe200078ec0ff */
[----:B------:R-:W-:-:S02]  /*0e90*/  IMAD R5, R5, -0x3, R152 ;  /* 0xfffffffd05057824 */ /* 0x000fc400078e0298 */
[----:B------:R-:W-:Y:S02]  /*0ea0*/  IMAD.IADD R2, R3, 0x1, R6 ;  /* 0x0000000103027824 */ /* 0x000fe400078e0206 */
[----:B------:R-:W-:Y:S02]  /*0eb0*/  IMAD.IADD R4, R155, 0x1, -R4 ;  /* 0x000000019b047824 */ /* 0x000fe400078e0a04 */
[----:B------:R-:W-:Y:S01]  /*0ec0*/  IMAD R23, R5, 0x40, R8 ;  /* 0x0000004005177824 */ /* 0x000fe200078e0208 */
[----:B------:R-:W-:Y:S01]  /*0ed0*/  LEA R2, R2, UR37, 0x1 ;  /* 0x0000002502027c11 */ /* 0x000fe2000f8e08ff */
[----:B------:R-:W-:-:S07]  /*0ee0*/  IMAD.SHL.U32 R19, R4, 0x8, RZ ;  /* 0x0000000804137824 */ /* 0x000fce00078e00ff */
.L_x_9965:
[----:B0-2--5:R-:W0:Y:S01]  /*0ef0*/  LDC.64 R4, c[0x0][0xc60] ;  /* 0x00031800ff047b82 */ /* 0x025e220000000a00 */
[----:B------:R-:W-:Y:S01]  /*0f00*/  ULDC.64 UR10, c[0x0][0x208] ;  /* 0x00008200000a7ab9 */ /* 0x000fe20000000a00 */
[----:B------:R-:W-:Y:S01]  /*0f10*/  ULDC.64 UR6, c[0x0][0xa28] ;  /* 0x00028a0000067ab9 */ /* 0x000fe20000000a00 */
[----:B------:R-:W-:Y:S01]  /*0f20*/  ULDC.64 UR8, c[0x0][0xa18] ;  /* 0x0002860000087ab9 */ /* 0x000fe20000000a00 */
[----:B0-----:R-:W-:-:S06]  /*0f30*/  IMAD.WIDE R4, R35, 0x4, R4 ;  /* 0x0000000423047825 */ /* 0x001fcc00078e0204 */
[----:B------:R-:W2:Y:S01]  /*0f40*/  LDG.E R4, desc[UR10][R4.64] ;  /* 0x0000000a04047981 */ /* 0x000ea2000c1e1900 */
        /* <DEDUP_REMOVED lines=17> */
[----:B-1----:R-:W-:-:S03]  /*1060*/  IMAD.U32 R6, RZ, RZ, UR8 ;  /* 0x00000008ff067e24 */ /* 0x002fc6000f8e00ff */
[----:B------:R-:W-:Y:S01]  /*1070*/  IMAD.U32 R7, RZ, RZ, UR9 ;  /* 0x00000009ff077e24 */ /* 0x000fe2000f8e00ff */
[----:B------:R-:W2:Y:S01]  /*1080*/  @P0 LDG.E R4, desc[UR10][R4.64] ;  /* 0x0000000a04040981 */ /* 0x000ea2000c1e1900 */
[----:B------:R-:W-:Y:S01]  /*1090*/  UISETP.NE.U32.AND UP0, UPT, UR6, URZ, UPT ;  /* 0x0000003f0600728c */ /* 0x000fe2000bf05070 */
[----:B------:R-:W-:Y:S02]  /*10a0*/  ULDC UR8, c[0x0][0x2e0] ;  /* 0x0000b80000087ab9 */ /* 0x000fe40000000800 */
[----:B---3--:R-:W3:Y:S01]  /*10b0*/  @P2 LDG.E R6, desc[UR10][R6.64] ;  /* 0x0000000a06062981 */ /* 0x008ee2000c1e1900 */
        /* <DEDUP_REMOVED lines=13> */
[----:B------:R-:W-:Y:S06]  /*1190*/  @P2 BRA `(.L_x_9920) ;  /* 0x0000000000402947 */ /* 0x000fec0003800000 */
        /* <DEDUP_REMOVED lines=16> */
.L_x_9920:
        /* <DEDUP_REMOVED lines=12> */
.L_x_9921:
        /* <DEDUP_REMOVED lines=15> */
.L_x_9922:
[----:B------:R-:W-:Y:S01]  /*1450*/  R2UR UR7, R17 ;  /* 0x00000000110772ca */ /* 0x000fe200000e0000 */
[----:B------:R-:W-:Y:S01]  /*1460*/  UIADD3 UR6, -UR4, UR8, URZ ;  /* 0x0000000804067290 */ /* 0x000fe2000fffe13f */
[----:B------:R-:W-:Y:S01]  /*1470*/  PLOP3.LUT P0, PT, PT, PT, PT, 0x80, 0x0 ;  /* 0x000000000000781c */ /* 0x000fe20003f0f070 */
[----:B------:R-:W-:Y:S01]  /*1480*/  UMOV UR5, 0xc0 ;  /* 0x000000c000057882 */ /* 0x000fe20000000000 */
[----:B------:R-:W-:Y:S01]  /*1490*/  IMAD.MOV.U32 R16, RZ, RZ, RZ ;  /* 0x000000ffff107224 */ /* 0x000fe200078e00ff */
[----:B------:R-:W-:Y:S01]  /*14a0*/  UIMAD UR5, UR61, UR5, 0x14f ;  /* 0x0000014f3d0574a4 */ /* 0x000fe2000f8e0205 */
[----:B------:R-:W-:Y:S01]  /*14b0*/  IMAD.MOV.U32 R3, RZ, RZ, RZ ;  /* 0x000000ffff037224 */ /* 0x000fe200078e00ff */
[----:B------:R-:W-:Y:S02]  /*14c0*/  UIADD3 UR4, UR6, 0x8f, URZ ;  /* 0x0000008f06047890 */ /* 0x000fe4000fffe03f */
[----:B------:R-:W-:Y:S01]  /*14d0*/  IMAD.U32 R18, RZ, RZ, UR6 ;  /* 0x00000006ff127e24 */ /* 0x000fe2000f8e00ff */
[----:B------:R-:W-:Y:S01]  /*14e0*/  CS2R R30, SRZ ;  /* 0x00000000001e7805 */ /* 0x000fe2000001ff00 */
[----:B------:R-:W-:Y:S01]  /*14f0*/  IMAD.MOV.U32 R71, RZ, RZ, RZ ;  /* 0x000000ffff477224 */ /* 0x000fe200078e00ff */
[----:B------:R-:W-:Y:S01]  /*1500*/  CS2R R52, SRZ ;  /* 0x0000000000347805 */ /* 0x000fe2000001ff00 */
[----:B------:R-:W-:Y:S01]  /*1510*/  IMAD.MOV.U32 R0, RZ, RZ, RZ ;  /* 0x000000ffff007224 */ /* 0x000fe200078e00ff */
        /* <DEDUP_REMOVED lines=17> */
[----:B------:R-:W-:Y:S01]  /*1630*/  IMAD.MOV.U32 R50, RZ, RZ, RZ ;  /* 0x000000ffff327224 */ /* 0x000fe200078e00ff */
        /* <DEDUP_REMOVED lines=8> */
[----:B------:R-:W-:Y:S01]  /*16c0*/  CS2R R74, SRZ ;  /* 0x00000000004a7805 */ /* 0x000fe2000001ff00 */
[----:B------:R-:W-:Y:S01]  /*16d0*/  IMAD.MOV.U32 R69, RZ, RZ, RZ ;  /* 0x000000ffff457224 */ /* 0x000fe200078e00ff */
[----:B------:R-:W-:Y:S01]  /*16e0*/  CS2R R6, SRZ ;  /* 0x0000000000067805 */ /* 0x000fe2000001ff00 */
[----:B------:R-:W-:Y:S01]  /*16f0*/  IMAD.MOV.U32 R12, RZ, RZ, RZ ;  /* 0x000000ffff0c7224 */ /* 0x000fe200078e00ff */
[----:B------:R-:W-:Y:S01]  /*1700*/  PLOP3.LUT P1, PT, PT, PT, UP0, 0x80, 0x0 ;  /* 0x000000000000781c */ /* 0x000fe20003f2f008 */
[----:B------:R-:W-:Y:S02]  /*1710*/  IMAD.MOV.U32 R81, RZ, RZ, RZ ;  /* 0x000000ffff517224 */ /* 0x000fe400078e00ff */
[----:B------:R-:W-:-:S02]  /*1720*/  IMAD.MOV.U32 R14, RZ, RZ, RZ ;  /* 0x000000ffff0e7224 */ /* 0x000fc400078e00ff */
[----:B------:R-:W-:Y:S02]  /*1730*/  IMAD.MOV.U32 R83, RZ, RZ, RZ ;  /* 0x000000ffff537224 */ /* 0x000fe400078e00ff */
[----:B------:R-:W-:Y:S02]  /*1740*/  IMAD.MOV.U32 R24, RZ, RZ, RZ ;  /* 0x000000ffff187224 */ /* 0x000fe400078e00ff */
[----:B------:R-:W-:-:S04]  /*1750*/  IMAD.MOV.U32 R85, RZ, RZ, RZ ;  /* 0x000000ffff557224 */ /* 0x000fc800078e00ff */
[----:B------:R-:W-:Y:S05]  /*1760*/  @!P1 BRA `(.L_x_9923) ;  /* 0x000000c000889947 */ /* 0x000fea0003800000 */
[----:B------:R-:W0:Y:S01]  /*1770*/  SHFL.IDX PT, R0, R152, RZ, 0x1f ;  /* 0x00001fff98007589 */ /* 0x000e2200000e0000 */
[----:B------:R-:W-:-:S04]  /*1780*/  UIADD3 UR6, UR37, 0x24300, URZ ;  /* 0x0002430025067890 */ /* 0x000fc8000fffe03f */
[----:B------:R-:W-:-:S06]  /*1790*/  ULOP3.LUT UP0, URZ, UR6, 0x9f, URZ, 0xc0, !UPT ;  /* 0x0000009f063f7892 */ /* 0x000fcc000f80c03f */
[----:B------:R-:W-:Y:S02]  /*17a0*/  PLOP3.LUT P0, PT, PT, PT, UP0, 0x80, 0x0 ;  /* 0x000000000000781c */ /* 0x000fe40003f0f008 */
[----:B0-----:R-:W-:-:S13]  /*17b0*/  R2UR UR7, R0 ;  /* 0x00000000000772ca */ /* 0x001fda00000e0000 */
        /* <DEDUP_REMOVED lines=28> */
.L_x_9924:
        /* <DEDUP_REMOVED lines=11> */
.L_x_10053:
[----:B------:R-:W-:Y:S05]  /*1a30*/  @!P0 BRA `(.L_x_9926) ;  /* 0x0000000000048947 */ /* 0x000fea0003800000 */
[----:B------:R-:W-:Y:S01]  /*1a40*/  BPT.TRAP 0x1 ;  /* 0x000000040000795c */ /* 0x000fe20000300000 */
.L_x_9926:
[----:B0-----:R-:W-:Y:S02]  /*1a50*/  IMAD.U32 R3, RZ, RZ, UR36 ;  /* 0x00000024ff037e24 */ /* 0x001fe4000f8e00ff */
[----:B------:R-:W-:-:S03]  /*1a60*/  IMAD.U32 R0, RZ, RZ, UR38 ;  /* 0x00000026ff007e24 */ /* 0x000fc6000f8e00ff */
[----:B------:R-:W-:Y:S02]  /*1a70*/  LEA R3, R3, UR37, 0x3 ;  /* 0x0000002503037c11 */ /* 0x000fe4000f8e18ff */
[----:B------:R-:W-:-:S04]  /*1a80*/  SHF.L.U32 R0, R0, 0x1f, RZ ;  /* 0x0000001f00007819 */ /* 0x000fc800000006ff */
[----:B------:R0:W1:Y:S01]  /*1a90*/  SYNCS.PHASECHK.TRANS64.TRYWAIT P2, [R3+URZ+0x31c30], R0 ;  /* 0x031c3000030075a7 */ /* 0x000062000804017f */
[----:B------:R-:W-:Y:S05]  /*1aa0*/  @!P0 BRA `(.L_x_9927) ;  /* 0x0000000000048947 */ /* 0x000fea0003800000 */
[----:B------:R-:W-:Y:S01]  /*1ab0*/  BPT.TRAP 0x1 ;  /* 0x000000040000795c */ /* 0x000fe20000300000 */
.L_x_9927:
[----:B------:R-:W2:Y:S01]  /*1ac0*/  S2R R4, SR_TID.X ;  /* 0x0000000000047919 */ /* 0x000ea20000002100 */
[----:B------:R-:W-:Y:S01]  /*1ad0*/  IMAD.MOV.U32 R71, RZ, RZ, RZ ;  /* 0x000000ffff477224 */ /* 0x000fe200078e00ff */
[----:B--2---:R-:W-:Y:S01]  /*1ae0*/  LOP3.LUT P1, RZ, R4, 0x7f, RZ, 0xc0, !PT ;  /* 0x0000007f04ff7812 */ /* 0x004fe2000782c0ff */
[----:B-1----:R-:W-:-:S12]  /*1af0*/  @P2 BRA `(.L_x_9928) ;  /* 0x0000000000082947 */ /* 0x002fd80003800000 */
[----:B------:R-:W1:Y:S02]  /*1b00*/  SYNCS.PHASECHK.TRANS64.TRYWAIT P2, [R3+URZ+0x31c30], R0 ;  /* 0x031c3000030075a7 */ /* 0x000e64000804017f */
[----:B-1----:R-:W-:Y:S05]  /*1b10*/  @!P2 BRA `(.L_x_9929) ;  /* 0x000001240078a947 */ /* 0x002fea0003800000 */
.L_x_9928:
[----:B------:R-:W-:Y:S05]  /*1b20*/  WARPSYNC.ALL ;  /* 0x0000000000007948 */ /* 0x000fea0003800000 */
[----:B------:R-:W-:Y:S01]  /*1b30*/  UIADD3 UR4, UR37, 0x16a00, URZ ;  /* 0x00016a0025047890 */ /* 0x000fe2000fffe03f */
[----:B------:R-:W-:Y:S01]  /*1b40*/  WARPGROUP.ARRIVE ;  /* 0x00000000000079c5 */ /* 0x000fe20000000000 */
[----:B------:R-:W-:Y:S01]  /*1b50*/  ULOP3.LUT UR6, UR40, 0x10000, URZ, 0xfc, !UPT ;  /* 0x0001000028067892 */ /* 0x000fe2000f8efc3f */
[----:B------:R-:W-:Y:S01]  /*1b60*/  R2UR UR52, R18 ;  /* 0x00000000123472ca */ /* 0x000fe200000e0000 */
[----:B------:R-:W-:Y:S01]  /*1b70*/  USHF.R.U32.HI UR4, URZ, 0x4, UR4 ;  /* 0x000000043f047899 */ /* 0x000fe20008011604 */
[----:B------:R-:W-:Y:S01]  /*1b80*/  R2UR UR53, R17 ;  /* 0x00000000113572ca */ /* 0x000fe200000e0000 */
[----:B------:R-:W-:Y:S01]  /*1b90*/  UMOV UR29, 0x80000020 ;  /* 0x80000020001d7882 */ /* 0x000fe20000000000 */
[----:B------:R-:W-:Y:S01]  /*1ba0*/  UMOV UR31, 0x80000020 ;  /* 0x80000020001f7882 */ /* 0x000fe20000000000 */
[----:B------:R-:W-:Y:S01]  /*1bb0*/  ULOP3.LUT UR4, UR4, 0x3fff, URZ, 0xc0, !UPT ;  /* 0x00003fff04047892 */ /* 0x000fe2000f8ec03f */
[----:B01----:R-:W-:Y:S01]  /*1bc0*/  IMAD.U32 R0, RZ, RZ, UR61 ;  /* 0x0000003dff007e24 */ /* 0x003fe2000f8e00ff */
[----:B------:R-:W-:Y:S01]  /*1bd0*/  UMOV UR28, UR6 ;  /* 0x00000006001c7c82 */ /* 0x000fe20008000000 */
[----:B------:R-:W-:Y:S01]  /*1be0*/  UMOV UR9, UR29 ;  /* 0x0000001d00097c82 */ /* 0x000fe20008000000 */
[----:B------:R-:W-:Y:S01]  /*1bf0*/  ULOP3.LUT UR5, UR4, 0x10000, URZ, 0xfc, !UPT ;  /* 0x0001000004057892 */ /* 0x000fe2000f8efc3f */
[----:B------:R-:W-:Y:S01]  /*1c00*/  IMAD R9, R0, 0xc0, R23 ;  /* 0x000000c000097824 */ /* 0x000fe200078e0217 */
[----:B------:R-:W-:Y:S01]  /*1c10*/  UMOV UR8, UR28 ;  /* 0x0000001c00087c82 */ /* 0x000fe20008000000 */
[----:B------:R-:W-:Y:S01]  /*1c20*/  UMOV UR11, 0x80000020 ;  /* 0x80000020000b7882 */ /* 0x000fe20000000000 */
[----:B------:R-:W-:Y:S01]  /*1c30*/  UIMAD UR4, UR36, 0x6c0, UR5 ;  /* 0x000006c0240478a4 */ /* 0x000fe2000f8e0205 */
[----:B------:R-:W-:Y:S01]  /*1c40*/  @!P1 VIADD R3, R3, 0x31c40 ;  /* 0x00031c4003039836 */ /* 0x000fe20000000000 */
[----:B------:R-:W-:Y:S01]  /*1c50*/  UMOV UR12, UR28 ;  /* 0x0000001c000c7c82 */ /* 0x000fe20008000000 */
[----:B------:R-:W-:Y:S01]  /*1c60*/  UMOV UR13, UR29 ;  /* 0x0000001d000d7c82 */ /* 0x000fe20008000000 */
[----:B------:R-:W-:-:S02]  /*1c70*/  UIADD3 UR10, UR4, 0x40, URZ ;  /* 0x00000040040a7890 */ /* 0x000fc4000fffe03f */
[----:B------:R-:W-:Y:S02]  /*1c80*/  UIADD3 UR14, UR4, 0xc0, URZ ;  /* 0x000000c0040e7890 */ /* 0x000fe4000fffe03f */
[----:B------:R-:W-:Y:S01]  /*1c90*/  UMOV UR30, UR4 ;  /* 0x00000004001e7c82 */ /* 0x000fe20008000000 */
[----:B------:R-:W-:Y:S01]  /*1ca0*/  UMOV UR15, 0x80000020 ;  /* 0x80000020000f7882 */ /* 0x000fe20000000000 */
[----:B------:R-:W-:Y:S01]  /*1cb0*/  HGMMA.64x16x16.F32 R96, gdesc[UR28], RZ, !UPT, gsb0 ;  /* 0x002000001c6079f0 */ /* 0x000fe2000c0008ff */
        /* <DEDUP_REMOVED lines=13> */
[----:B------:R-:W-:Y:S01]  /*1d90*/  UMOV UR31, 0x80000020 ;  /* 0x80000020001f7882 */ /* 0x000fe20000000000 */
[----:B------:R-:W-:-:S02]  /*1da0*/  UIADD3 UR7, UR6, 0x2, URZ ;  /* 0x0000000206077890 */ /* 0x000fc4000fffe03f */
        /* <DEDUP_REMOVED lines=45> */
[----:B------:R-:W-:Y:S03]  /*2080*/  HGMMA.64x16x16.F32 R32, gdesc[UR28], RZ, !UPT, gsb0 ;  /* 0x002000001c2079f0 */ /* 0x000fe6000c0008ff */
        /* <DEDUP_REMOVED lines=208> */
[----:B------:R-:W-:-:S04]  /*2d90*/  UIMAD UR6, UR39, -0x90, UR52 ;  /* 0xffffff70270678a4 */ /* 0x000fc8000f8e0234 */
[----:B------:R-:W-:Y:S02]  /*2da0*/  UIADD3 UR7, UR6, 0x90, URZ ;  /* 0x0000009006077890 */ /* 0x000fe4000fffe03f */
[----:B------:R-:W-:-:S04]  /*2db0*/  UIADD3 UR6, -UR53, 0x91, UR6 ;  /* 0x0000009135067890 */ /* 0x000fc8000fffe106 */
[----:B------:R-:W-:Y:S01]  /*2dc0*/  IMAD.U32 R13, RZ, RZ, UR7 ;  /* 0x00000007ff0d7e24 */ /* 0x000fe2000f8e00ff */
[----:B------:R-:W-:Y:S01]  /*2dd0*/  UIADD3 UR7, UR39, -0x2, URZ ;  /* 0xfffffffe27077890 */ /* 0x000fe2000fffe03f */
[----:B------:R-:W-:Y:S01]  /*2de0*/  IMAD.U32 R5, RZ, RZ, UR6 ;  /* 0x00000006ff057e24 */ /* 0x000fe2000f8e00ff */
[----:B------:R-:W-:Y:S01]  /*2df0*/  UIADD3 UR6, UR52, -UR53, URZ ;  /* 0x8000003534067290 */ /* 0x000fe2000fffe03f */
[C---:B------:R-:W-:Y:S02]  /*2e00*/  IMAD R13, R22.reuse, -0x2, R13 ;  /* 0xfffffffe160d7824 */ /* 0x040fe400078e020d */
[----:B------:R-:W-:Y:S01]  /*2e10*/  IMAD R112, R22, -0x2, R5 ;  /* 0xfffffffe16707824 */ /* 0x000fe200078e0205 */
[----:B------:R-:W-:-:S04]  /*2e20*/  UIMAD UR6, UR61, 0xc0, UR6 ;  /* 0x000000c03d0678a4 */ /* 0x000fc8000f8e0206 */
[----:B------:R-:W-:Y:S01]  /*2e30*/  VIADDMNMX R0, R9, R112, R13, PT ;  /* 0x0000007009007246 */ /* 0x000fe2000380010d */
[----:B------:R-:W-:Y:S01]  /*2e40*/  UIMAD.WIDE UR10, UR6, 0x38e38e39, URZ ;  /* 0x38e38e39060a78a5 */ /* 0x000fe2000f8e023f */
[----:B------:R-:W-:Y:S02]  /*2e50*/  IADD3 R112, R112, 0x8, R9 ;  /* 0x0000000870707810 */ /* 0x000fe40007ffe009 */
[C---:B------:R-:W-:Y:S01]  /*2e60*/  ISETP.GT.AND P2, PT, R0.reuse, RZ, PT ;  /* 0x000000ff0000720c */ /* 0x040fe20003f44270 */
[----:B------:R-:W-:Y:S01]  /*2e70*/  USHF.R.U32.HI UR6, URZ, 0x1f, UR11 ;  /* 0x0000001f3f067899 */ /* 0x000fe2000801160b */
[C---:B------:R-:W-:Y:S02]  /*2e80*/  ISETP.GT.AND P3, PT, R0.reuse, 0x1, PT ;  /* 0x000000010000780c */ /* 0x040fe40003f64270 */
[----:B------:R-:W-:Y:S01]  /*2e90*/  ISETP.GT.AND P4, PT, R0, 0x8, PT ;  /* 0x000000080000780c */ /* 0x000fe20003f84270 */
[----:B------:R-:W-:Y:S01]  /*2ea0*/  ULEA.HI.SX32 UR6, UR11, UR6, 0x1b ;  /* 0x000000060b067291 */ /* 0x000fe2000f8fda3f */
[----:B------:R-:W-:-:S03]  /*2eb0*/  VIMNMX R13, R13, R112, PT ;  /* 0x000000700d0d7248 */ /* 0x000fc60003fe0100 */
[----:B------:R-:W-:-:S04]  /*2ec0*/  UISETP.LT.AND UP0, UPT, URZ, UR6, UPT ;  /* 0x000000063f00728c */ /* 0x000fc8000bf01270 */
[----:B------:R-:W-:-:S04]  /*2ed0*/  USEL UR14, URZ, UR6, !UP0 ;  /* 0x000000063f0e7287 */ /* 0x000fc8000c000000 */
[----:B------:R-:W-:Y:S01]  /*2ee0*/  UISETP.GE.AND UP0, UPT, UR7, UR14, UPT ;  /* 0x0000000e0700728c */ /* 0x000fe2000bf06270 */
        /* <DEDUP_REMOVED lines=29> */
[----:B------:R-:W-:-:S02]  /*30c0*/  FMNMX.FTZ R5, R4, R120, !PT ;  /* 0x0000007804057209 */ /* 0x000fc40007810000 */
        /* <DEDUP_REMOVED lines=90> */
[----:B------:R-:W-:-:S04]  /*3670*/  ISETP.GT.AND P4, PT, R13, 0x8, PT ;  /* 0x000000080d00780c */ /* 0x000fc80003f84270 */
        /* <DEDUP_REMOVED lines=35> */
[----:B------:R-:W-:Y:S02]  /*38b0*/  FSEL R24, R24, -INF , P3 ;  /* 0xff80000018187808 */ /* 0x000fe40001800000 */
        /* <DEDUP_REMOVED lines=12> */
[----:B------:R-:W0:Y:S03]  /*3980*/  SHFL.BFLY PT, R0, R5, 0x2, 0x1f ;  /* 0x0c401f0005007f89 */ /* 0x000e2600000e0000 */
        /* <DEDUP_REMOVED lines=10> */
[----:B------:R-:W-:Y:S01]  /*3a30*/  ISETP.GT.AND P3, PT, R13, 0x39, PT ;  /* 0x000000390d00780c */ /* 0x000fe20003f64270 */
[----:B------:R-:W0:Y:S03]  /*3a40*/  SHFL.BFLY PT, R0, R11, 0x1, 0x1f ;  /* 0x0c201f000b007f89 */ /* 0x000e2600000e0000 */
        /* <DEDUP_REMOVED lines=11> */
[----:B------:R-:W-:Y:S01]  /*3b00*/  FMUL.FTZ R7, R0, UR4 ;  /* 0x0000000400077c20 */ /* 0x000fe20008410000 */
[----:B------:R-:W-:-:S04]  /*3b10*/  ISETP.GT.AND P3, PT, R13, 0x61, PT ;  /* 0x000000610d00780c */ /* 0x000fc80003f64270 */
[----:B------:R-:W-:Y:S02]  /*3b20*/  FSEL R7, R7, RZ, P2 ;  /* 0x000000ff07077208 */ /* 0x000fe40001000000 */
[----:B------:R-:W-:-:S03]  /*3b30*/  ISETP.GT.AND P2, PT, R13, RZ, PT ;  /* 0x000000ff0d00720c */ /* 0x000fc60003f44270 */
[--C-:B------:R-:W-:Y:S01]  /*3b40*/  FFMA.FTZ R49, R70, UR4, -R7.reuse ;  /* 0x0000000446317c23 */ /* 0x100fe20008010807 */
[----:B------:R-:W-:Y:S01]  /*3b50*/  FSEL R98, R98, -INF , P2 ;  /* 0xff80000062627808 */ /* 0x000fe20001000000 */
[--C-:B------:R-:W-:Y:S01]  /*3b60*/  FFMA.FTZ R55, R12, UR4, -R7.reuse ;  /* 0x000000040c377c23 */ /* 0x100fe20008010807 */
[----:B------:R-:W-:Y:S01]  /*3b70*/  ISETP.GT.AND P2, PT, R13, 0x9, PT ;  /* 0x000000090d00780c */ /* 0x000fe20003f44270 */
[--C-:B------:R-:W-:Y:S01]  /*3b80*/  FFMA.FTZ R57, R8, UR4, -R7.reuse ;  /* 0x0000000408397c23 */ /* 0x100fe20008010807 */
[----:B------:R-:W-:Y:S01]  /*3b90*/  FMNMX.FTZ R15, R98, R99, !PT ;  /* 0x00000063620f7209 */ /* 0x000fe20007810000 */
        /* <DEDUP_REMOVED lines=8> */
[----:B------:R-:W-:Y:S01]  /*3c20*/  MUFU.EX2 R4, R4 ;  /* 0x0000000400047308 */ /* 0x000fe20000000800 */
[----:B------:R-:W-:Y:S01]  /*3c30*/  FMNMX.FTZ R21, R103, R112, !PT ;  /* 0x0000007067157209 */ /* 0x000fe20007810000 */
[--C-:B------:R-:W-:Y:S01]  /*3c40*/  FFMA.FTZ R11, R118, UR4, -R7.reuse ;  /* 0x00000004760b7c23 */ /* 0x100fe20008010807 */
[----:B------:R-:W-:Y:S01]  /*3c50*/  ISETP.GT.AND P2, PT, R13, 0x18, PT ;  /* 0x000000180d00780c */ /* 0x000fe20003f44270 */
[--C-:B------:R-:W-:Y:S01]  /*3c60*/  FFMA.FTZ R9, R116, UR4, -R7.reuse ;  /* 0x0000000474097c23 */ /* 0x100fe20008010807 */
[----:B------:R-:W-:Y:S01]  /*3c70*/  FMNMX.FTZ R110, R90, R21, !PT ;  /* 0x000000155a6e7209 */ /* 0x000fe20007810000 */
[--C-:B------:R-:W-:Y:S01]  /*3c80*/  FFMA.FTZ R84, R114, UR4, -R7.reuse ;  /* 0x0000000472547c23 */ /* 0x100fe20008010807 */
[----:B------:R-:W-:Y:S01]  /*3c90*/  FSEL R94, R94, -INF , P2 ;  /* 0xff8000005e5e7808 */ /* 0x000fe20001000000 */
[----:B------:R-:W0:Y:S01]  /*3ca0*/  MUFU.EX2 R5, R120 ;  /* 0x0000007800057308 */ /* 0x000e220000000800 */
        /* <DEDUP_REMOVED lines=9> */
[----:B------:R-:W1:Y:S01]  /*3d40*/  MUFU.EX2 R6, R6 ;  /* 0x0000000600067308 */ /* 0x000e620000000800 */
[----:B------:R-:W-:Y:S01]  /*3d50*/  ISETP.GT.AND P2, PT, R13, 0x28, PT ;  /* 0x000000280d00780c */ /* 0x000fe20003f44270 */
[--C-:B------:R-:W-:Y:S01]  /*3d60*/  FFMA.FTZ R53, R66, UR4, -R7.reuse ;  /* 0x0000000442357c23 */ /* 0x100fe20008010807 */
[----:B------:R-:W-:Y:S01]  /*3d70*/  FMNMX.FTZ R110, R29, R110, !PT ;  /* 0x0000006e1d6e7209 */ /* 0x000fe20007810000 */
[----:B------:R-:W-:Y:S01]  /*3d80*/  FFMA.FTZ R14, R28, UR4, -R7 ;  /* 0x000000041c0e7c23 */ /* 0x000fe20008010807 */
[----:B------:R-:W-:-:S02]  /*3d90*/  FSEL R86, R86, -INF , P2 ;  /* 0xff80000056567808 */ /* 0x000fc40001000000 */
[----:B------:R-:W-:Y:S01]  /*3da0*/  FMNMX.FTZ R25, R83, R110, !PT ;  /* 0x0000006e53197209 */ /* 0x000fe20007810000 */
[----:B------:R-:W2:Y:S01]  /*3db0*/  MUFU.EX2 R11, R11 ;  /* 0x0000000b000b7308 */ /* 0x000ea20000000800 */
[----:B------:R-:W-:Y:S02]  /*3dc0*/  ISETP.GT.AND P2, PT, R13, 0x30, PT ;  /* 0x000000300d00780c */ /* 0x000fe40003f44270 */
[----:B------:R-:W-:Y:S01]  /*3dd0*/  FMNMX.FTZ R106, R86, R25, !PT ;  /* 0x00000019566a7209 */ /* 0x000fe20007810000 */
[--C-:B------:R-:W-:Y:S01]  /*3de0*/  FFMA.FTZ R25, R104, UR4, -R7.reuse ;  /* 0x0000000468197c23 */ /* 0x100fe20008010807 */
[----:B------:R-:W-:Y:S01]  /*3df0*/  FSEL R41, R74, -INF , P2 ;  /* 0xff8000004a297808 */ /* 0x000fe20001000000 */
[----:B------:R-:W-:Y:S01]  /*3e00*/  FFMA.FTZ R74, R100, UR4, -R7 ;  /* 0x00000004644a7c23 */ /* 0x000fe20008010807 */
[----:B------:R-:W-:Y:S01]  /*3e10*/  FMNMX.FTZ R106, R87, R106, !PT ;  /* 0x0000006a576a7209 */ /* 0x000fe20007810000 */
[----:B------:R-:W3:Y:S01]  /*3e20*/  MUFU.EX2 R9, R9 ;  /* 0x0000000900097308 */ /* 0x000ee20000000800 */
[----:B------:R-:W-:-:S02]  /*3e30*/  ISETP.GT.AND P2, PT, R13, 0x38, PT ;  /* 0x000000380d00780c */ /* 0x000fc40003f44270 */
[----:B------:R-:W-:Y:S02]  /*3e40*/  FMNMX.FTZ R106, R41, R106, !PT ;  /* 0x0000006a296a7209 */ /* 0x000fe40007810000 */
[----:B------:R-:W-:Y:S02]  /*3e50*/  FSEL R78, R78, -INF , P2 ;  /* 0xff8000004e4e7808 */ /* 0x000fe40001000000 */
[----:B------:R-:W-:Y:S01]  /*3e60*/  FMNMX.FTZ R33, R75, R106, !PT ;  /* 0x0000006a4b217209 */ /* 0x000fe20007810000 */
[----:B------:R-:W4:Y:S01]  /*3e70*/  MUFU.EX2 R84, R84 ;  /* 0x0000005400547308 */ /* 0x000f220000000800 */
[----:B------:R-:W-:Y:S02]  /*3e80*/  ISETP.GT.AND P2, PT, R13, 0x40, PT ;  /* 0x000000400d00780c */ /* 0x000fe40003f44270 */
[----:B------:R-:W-:Y:S01]  /*3e90*/  FMNMX.FTZ R100, R78, R33, !PT ;  /* 0x000000214e647209 */ /* 0x000fe20007810000 */
[--C-:B------:R-:W-:Y:S01]  /*3ea0*/  FFMA.FTZ R33, R96, UR4, -R7.reuse ;  /* 0x0000000460217c23 */ /* 0x100fe20008010807 */
[----:B------:R-:W-:Y:S01]  /*3eb0*/  FSEL R61, R58, -INF , P2 ;  /* 0xff8000003a3d7808 */ /* 0x000fe20001000000 */
[----:B------:R-:W-:Y:S01]  /*3ec0*/  FFMA.FTZ R58, R92, UR4, -R7 ;  /* 0x000000045c3a7c23 */ /* 0x000fe20008010807 */
[----:B------:R-:W-:Y:S01]  /*3ed0*/  FMNMX.FTZ R100, R79, R100, !PT ;  /* 0x000000644f647209 */ /* 0x000fe20007810000 */
[----:B------:R-:W-:Y:S01]  /*3ee0*/  MUFU.EX2 R15, R15 ;  /* 0x0000000f000f7308 */ /* 0x000fe20000000800 */
[----:B------:R-:W-:-:S02]  /*3ef0*/  ISETP.GT.AND P2, PT, R13, 0x48, PT ;  /* 0x000000480d00780c */ /* 0x000fc40003f44270 */
[----:B------:R-:W-:Y:S02]  /*3f00*/  FMNMX.FTZ R100, R61, R100, !PT ;  /* 0x000000643d647209 */ /* 0x000fe40007810000 */
[----:B------:R-:W-:Y:S02]  /*3f10*/  FSEL R62, R62, -INF , P2 ;  /* 0xff8000003e3e7808 */ /* 0x000fe40001000000 */
[----:B------:R-:W-:Y:S01]  /*3f20*/  FMNMX.FTZ R37, R59, R100, !PT ;  /* 0x000000643b257209 */ /* 0x000fe20007810000 */
[----:B------:R-:W-:Y:S01]  /*3f30*/  MUFU.EX2 R88, R88 ;  /* 0x0000005800587308 */ /* 0x000fe20000000800 */
        /* <DEDUP_REMOVED lines=13> */
[----:B------:R-:W-:Y:S02]  /*4010*/  FMNMX.FTZ R76, R54, R45, !PT ;  /* 0x0000002d364c7209 */ /* 0x000fe40007810000 */
[----:B------:R-:W-:Y:S01]  /*4020*/  FSEL R73, R42, -INF , P2 ;  /* 0xff8000002a497808 */ /* 0x000fe20001000000 */
[----:B------:R-:W-:Y:S01]  /*4030*/  FFMA.FTZ R42, R72, UR4, -R7 ;  /* 0x00000004482a7c23 */ /* 0x000fe20008010807 */
[----:B------:R-:W-:Y:S01]  /*4040*/  FMNMX.FTZ R76, R69, R76, !PT ;  /* 0x0000004c454c7209 */ /* 0x000fe20007810000 */
[----:B------:R-:W-:Y:S01]  /*4050*/  MUFU.EX2 R25, R25 ;  /* 0x0000001900197308 */ /* 0x000fe20000000800 */
[----:B------:R-:W-:-:S02]  /*4060*/  FSEL R72, R43, -INF , P3 ;  /* 0xff8000002b487808 */ /* 0x000fc40001800000 */
[----:B------:R-:W-:Y:S02]  /*4070*/  ISETP.GT.AND P2, PT, R13, 0x68, PT ;  /* 0x000000680d00780c */ /* 0x000fe40003f44270 */
[----:B------:R-:W-:Y:S02]  /*4080*/  FMNMX.FTZ R43, R73, R76, !PT ;  /* 0x0000004c492b7209 */ /* 0x000fe40007810000 */
[----:B------:R-:W-:Y:S01]  /*4090*/  ISETP.GT.AND P3, PT, R13, 0x69, PT ;  /* 0x000000690d00780c */ /* 0x000fe20003f64270 */
[----:B------:R-:W-:Y:S01]  /*40a0*/  MUFU.EX2 R74, R74 ;  /* 0x0000004a004a7308 */ /* 0x000fe20000000800 */
[----:B------:R-:W-:Y:S02]  /*40b0*/  FSEL R76, R46, -INF , P2 ;  /* 0xff8000002e4c7808 */ /* 0x000fe40001000000 */
[----:B------:R-:W-:Y:S02]  /*40c0*/  FMNMX.FTZ R45, R72, R43, !PT ;  /* 0x0000002b482d7209 */ /* 0x000fe40007810000 */
[----:B------:R-:W-:Y:S01]  /*40d0*/  FSEL R70, R47, -INF , P3 ;  /* 0xff8000002f467808 */ /* 0x000fe20001800000 */
[----:B------:R-:W-:Y:S01]  /*40e0*/  FFMA.FTZ R47, R56, UR4, -R7 ;  /* 0x00000004382f7c23 */ /* 0x000fe20008010807 */
[----:B------:R-:W-:Y:S01]  /*40f0*/  ISETP.GT.AND P2, PT, R13, 0x70, PT ;  /* 0x000000700d00780c */ /* 0x000fe20003f44270 */
[----:B------:R5:W-:Y:S01]  /*4100*/  MUFU.EX2 R43, R49 ;  /* 0x00000031002b7308 */ /* 0x000be20000000800 */
[----:B------:R-:W-:-:S02]  /*4110*/  FMNMX.FTZ R45, R76, R45, !PT ;  /* 0x0000002d4c2d7209 */ /* 0x000fc40007810000 */
[----:B------:R-:W-:Y:S02]  /*4120*/  ISETP.GT.AND P3, PT, R13, 0x71, PT ;  /* 0x000000710d00780c */ /* 0x000fe40003f64270 */
[----:B------:R-:W-:Y:S01]  /*4130*/  FSEL R77, R34, -INF , P2 ;  /* 0xff800000224d7808 */ /* 0x000fe20001000000 */
[--C-:B------:R-:W-:Y:S01]  /*4140*/  FFMA.FTZ R34, R68, UR4, -R7.reuse ;  /* 0x0000000444227c23 */ /* 0x100fe20008010807 */
[----:B------:R-:W-:Y:S01]  /*4150*/  FMNMX.FTZ R46, R70, R45, !PT ;  /* 0x0000002d462e7209 */ /* 0x000fe20007810000 */
[----:B------:R-:W-:Y:S01]  /*4160*/  MUFU.EX2 R33, R33 ;  /* 0x0000002100217308 */ /* 0x000fe20000000800 */
[----:B------:R-:W-:Y:S01]  /*4170*/  FSEL R68, R35, -INF , P3 ;  /* 0xff80000023447808 */ /* 0x000fe20001800000 */
[----:B-----5:R-:W-:Y:S01]  /*4180*/  FFMA.FTZ R49, R20, UR4, -R7 ;  /* 0x0000000414317c23 */ /* 0x020fe20008010807 */
[----:B------:R-:W-:Y:S02]  /*4190*/  ISETP.GT.AND P2, PT, R13, 0x78, PT ;  /* 0x000000780d00780c */ /* 0x000fe40003f44270 */
[----:B------:R-:W-:-:S02]  /*41a0*/  FMNMX.FTZ R35, R77, R46, !PT ;  /* 0x0000002e4d237209 */ /* 0x000fc40007810000 */
[----:B------:R-:W-:Y:S01]  /*41b0*/  ISETP.GT.AND P3, PT, R13, 0x79, PT ;  /* 0x000000790d00780c */ /* 0x000fe20003f64270 */
[----:B------:R-:W-:Y:S01]  /*41c0*/  MUFU.EX2 R58, R58 ;  /* 0x0000003a003a7308 */ /* 0x000fe20000000800 */
[----:B------:R-:W-:Y:S01]  /*41d0*/  FSEL R80, R38, -INF , P2 ;  /* 0xff80000026507808 */ /* 0x000fe20001000000 */
[--C-:B------:R-:W-:Y:S01]  /*41e0*/  FFMA.FTZ R38, R64, UR4, -R7.reuse ;  /* 0x0000000440267c23 */ /* 0x100fe20008010807 */
[----:B------:R-:W-:Y:S02]  /*41f0*/  FMNMX.FTZ R45, R68, R35, !PT ;  /* 0x00000023442d7209 */ /* 0x000fe40007810000 */
[----:B------:R-:W-:Y:S01]  /*4200*/  FSEL R56, R39, -INF , P3 ;  /* 0xff80000027387808 */ /* 0x000fe20001800000 */
[--C-:B------:R-:W-:Y:S01]  /*4210*/  FFMA.FTZ R39, R32, UR4, -R7.reuse ;  /* 0x0000000420277c23 */ /* 0x100fe20008010807 */
[C---:B------:R-:W-:Y:S01]  /*4220*/  ISETP.GT.AND P2, PT, R13.reuse, 0x80, PT ;  /* 0x000000800d00780c */ /* 0x040fe20003f44270 */
[----:B------:R5:W-:Y:S01]  /*4230*/  MUFU.EX2 R35, R47 ;  /* 0x0000002f00237308 */ /* 0x000be20000000800 */
[----:B------:R-:W-:Y:S01]  /*4240*/  FMNMX.FTZ R45, R80, R45, !PT ;  /* 0x0000002d502d7209 */ /* 0x000fe20007810000 */
[----:B------:R-:W-:Y:S01]  /*4250*/  FFMA.FTZ R32, R36, UR4, -R7 ;  /* 0x0000000424207c23 */ /* 0x000fe20008010807 */
[----:B------:R-:W-:-:S02]  /*4260*/  ISETP.GT.AND P3, PT, R13, 0x81, PT ;  /* 0x000000810d00780c */ /* 0x000fc40003f64270 */
[----:B------:R-:W-:Y:S02]  /*4270*/  FSEL R26, R26, -INF , P2 ;  /* 0xff8000001a1a7808 */ /* 0x000fe40001000000 */
[----:B------:R-:W-:Y:S01]  /*4280*/  FMNMX.FTZ R45, R56, R45, !PT ;  /* 0x0000002d382d7209 */ /* 0x000fe20007810000 */
[----:B------:R-:W-:Y:S01]  /*4290*/  MUFU.EX2 R37, R37 ;  /* 0x0000002500257308 */ /* 0x000fe20000000800 */
[----:B------:R-:W-:Y:S01]  /*42a0*/  ISETP.GT.AND P2, PT, R13, 0x88, PT ;  /* 0x000000880d00780c */ /* 0x000fe20003f44270 */
[--C-:B-----5:R-:W-:Y:S01]  /*42b0*/  FFMA.FTZ R47, R48, UR4, -R7.reuse ;  /* 0x00000004302f7c23 */ /* 0x120fe20008010807 */
[----:B------:R-:W-:Y:S02]  /*42c0*/  FSEL R27, R27, -INF , P3 ;  /* 0xff8000001b1b7808 */ /* 0x000fe40001800000 */
[----:B------:R-:W-:Y:S01]  /*42d0*/  FMNMX.FTZ R46, R26, R45, !PT ;  /* 0x0000002d1a2e7209 */ /* 0x000fe20007810000 */
[--C-:B------:R-:W-:Y:S01]  /*42e0*/  FFMA.FTZ R45, R40, UR4, -R7.reuse ;  /* 0x00000004282d7c23 */ /* 0x100fe20008010807 */
[----:B------:R-:W-:Y:S01]  /*42f0*/  ISETP.GT.AND P3, PT, R13, 0x89, PT ;  /* 0x000000890d00780c */ /* 0x000fe20003f64270 */
[--C-:B------:R-:W-:Y:S01]  /*4300*/  FFMA.FTZ R40, R44, UR4, -R7.reuse ;  /* 0x000000042c287c23 */ /* 0x100fe20008010807 */
[----:B------:R-:W-:Y:S01]  /*4310*/  FSEL R30, R30, -INF , P2 ;  /* 0xff8000001e1e7808 */ /* 0x000fe20001000000 */
[--C-:B------:R-:W-:Y:S01]  /*4320*/  FFMA.FTZ R44, R10, UR4, -R7.reuse ;  /* 0x000000040a2c7c23 */ /* 0x100fe20008010807 */
[----:B------:R-:W-:Y:S01]  /*4330*/  FMNMX.FTZ R13, R27, R46, !PT ;  /* 0x0000002e1b0d7209 */ /* 0x000fe20007810000 */
[--C-:B------:R-:W-:Y:S01]  /*4340*/  FFMA.FTZ R46, R52, UR4, -R7.reuse ;  /* 0x00000004342e7c23 */ /* 0x100fe20008010807 */
[----:B------:R-:W-:Y:S01]  /*4350*/  FSEL R31, R31, -INF , P3 ;  /* 0xff8000001f1f7808 */ /* 0x000fe20001800000 */
[----:B------:R-:W-:Y:S01]  /*4360*/  FFMA.FTZ R52, R60, UR4, -R7 ;  /* 0x000000043c347c23 */ /* 0x000fe20008010807 */
[----:B------:R-:W-:Y:S01]  /*4370*/  FMNMX.FTZ R12, R30, R13, !PT ;  /* 0x0000000d1e0c7209 */ /* 0x000fe20007810000 */
[----:B------:R-:W-:Y:S03]  /*4380*/  MUFU.EX2 R50, R50 ;  /* 0x0000003200327308 */ /* 0x000fe60000000800 */
[----:B------:R-:W-:-:S05]  /*4390*/  FMNMX.FTZ R12, R31, R12, !PT ;  /* 0x0000000c1f0c7209 */ /* 0x000fca0007810000 */
[----:B------:R-:W5:Y:S01]  /*43a0*/  SHFL.BFLY PT, R13, R12, 0x2, 0x1f ;  /* 0x0c401f000c0d7f89 */ /* 0x000f6200000e0000 */
[----:B------:R-:W-:Y:S08]  /*43b0*/  MUFU.EX2 R42, R42 ;  /* 0x0000002a002a7308 */ /* 0x000ff00000000800 */
[----:B------:R-:W-:Y:S08]  /*43c0*/  MUFU.EX2 R34, R34 ;  /* 0x0000002200227308 */ /* 0x000ff00000000800 */
[----:B------:R-:W-:Y:S01]  /*43d0*/  MUFU.EX2 R38, R38 ;  /* 0x0000002600267308 */ /* 0x000fe20000000800 */
[----:B-----5:R-:W-:Y:S01]  /*43e0*/  FMNMX.FTZ R48, R12, R13, !PT ;  /* 0x0000000d0c307209 */ /* 0x020fe20007810000 */
[----:B------:R-:W-:Y:S01]  /*43f0*/  FFMA.FTZ R12, R24, UR4, -R7 ;  /* 0x00000004180c7c23 */ /* 0x000fe20008010807 */
[----:B------:R-:W-:-:S05]  /*4400*/  @!P1 PRMT R7, RZ, 0x654, R3 ;  /* 0x00000654ff079816 */ /* 0x000fca0000000003 */
[----:B------:R-:W-:Y:S01]  /*4410*/  MUFU.EX2 R55, R55 ;  /* 0x0000003700377308 */ /* 0x000fe20000000800 */
[----:B------:R-:W5:Y:S01]  /*4420*/  SHFL.BFLY PT, R13, R48, 0x1, 0x1f ;  /* 0x0c201f00300d7f89 */ /* 0x000f6200000e0000 */
[----:B------:R4:W-:Y:S06]  /*4430*/  @!P1 SYNCS.ARRIVE.TRANS64.RED.A1T0 RZ, [R7+URZ], RZ ;  /* 0x000000ff07ff99a7 */ /* 0x0009ec000810043f */
[----:B------:R-:W-:Y:S08]  /*4440*/  MUFU.EX2 R46, R46 ;  /* 0x0000002e002e7308 */ /* 0x000ff00000000800 */
[----:B------:R-:W-:Y:S08]  /*4450*/  MUFU.EX2 R53, R53 ;  /* 0x0000003500357308 */ /* 0x000ff00000000800 */
[----:B------:R-:W-:Y:S01]  /*4460*/  MUFU.EX2 R45, R45 ;  /* 0x0000002d002d7308 */ /* 0x000fe20000000800 */
[----:B-----5:R-:W-:-:S04]  /*4470*/  FMNMX.FTZ R13, R48, R13, !PT ;  /* 0x0000000d300d7209 */ /* 0x020fc80007810000 */
[C---:B------:R-:W-:Y:S01]  /*4480*/  FSETP.NEU.FTZ.AND P2, PT, R13.reuse, -INF , PT ;  /* 0xff8000000d00780b */ /* 0x040fe20003f5d000 */
[----:B------:R-:W-:Y:S02]  /*4490*/  FMUL.FTZ R10, R13, UR4 ;  /* 0x000000040d0a7c20 */ /* 0x000fe40008410000 */
[----:B------:R-:W-:Y:S03]  /*44a0*/  MUFU.EX2 R52, R52 ;  /* 0x0000003400347308 */ /* 0x000fe60000000800 */
[----:B------:R-:W-:Y:S02]  /*44b0*/  FSEL R8, R10, RZ, P2 ;  /* 0x000000ff0a087208 */ /* 0x000fe40001000000 */
[----:B------:R-:W-:-:S03]  /*44c0*/  PLOP3.LUT P2, PT, PT, PT, UP0, 0x80, 0x0 ;  /* 0x000000000000781c */ /* 0x000fc60003f4f008 */
        /* <DEDUP_REMOVED lines=11> */
[----:B0-----:R-:W-:Y:S01]  /*4580*/  FADD.FTZ R61, R4, R5 ;  /* 0x00000005043d7221 */ /* 0x001fe20000010000 */
[--C-:B------:R-:W-:Y:S01]  /*4590*/  FFMA.FTZ R85, R95, UR4, -R8.reuse ;  /* 0x000000045f557c23 */ /* 0x100fe20008010808 */
[--C-:B------:R-:W-:Y:S01]  /*45a0*/  FFMA.FTZ R48, R78, UR4, -R8.reuse ;  /* 0x000000044e307c23 */ /* 0x100fe20008010808 */
[--C-:B------:R-:W-:Y:S01]  /*45b0*/  FFMA.FTZ R24, R29, UR4, -R8.reuse ;  /* 0x000000041d187c23 */ /* 0x100fe20008010808 */
[----:B-1----:R-:W-:Y:S01]  /*45c0*/  FADD.FTZ R66, R6, R61 ;  /* 0x0000003d06427221 */ /* 0x002fe20000010000 */
[----:B------:R-:W0:Y:S01]  /*45d0*/  MUFU.EX2 R99, R99 ;  /* 0x0000006300637308 */ /* 0x000e220000000800 */
[----:B--2---:R-:W-:Y:S01]  /*45e0*/  F2FP.F16.F32.PACK_AB R6, R11, R6 ;  /* 0x000000060b06723e */ /* 0x004fe200000000ff */
[----:B------:R-:W-:Y:S01]  /*45f0*/  FFMA.FTZ R60, R59, UR4, -R8 ;  /* 0x000000043b3c7c23 */ /* 0x000fe20008010808 */
[----:B------:R-:W-:Y:S01]  /*4600*/  FADD.FTZ R66, R11, R66 ;  /* 0x000000420b427221 */ /* 0x000fe20000010000 */
[--C-:B------:R-:W-:Y:S01]  /*4610*/  FFMA.FTZ R29, R83, UR4, -R8.reuse ;  /* 0x00000004531d7c23 */ /* 0x100fe20008010808 */
[--C-:B------:R-:W-:Y:S01]  /*4620*/  FFMA.FTZ R59, R62, UR4, -R8.reuse ;  /* 0x000000043e3b7c23 */ /* 0x100fe20008010808 */
[----:B------:R-:W-:Y:S01]  /*4630*/  FFMA.FTZ R62, R65, UR4, -R8 ;  /* 0x00000004413e7c23 */ /* 0x000fe20008010808 */
[----:B---3--:R-:W-:Y:S01]  /*4640*/  FADD.FTZ R65, R9, R66 ;  /* 0x0000004209417221 */ /* 0x008fe20000010000 */
[----:B------:R-:W1:Y:S01]  /*4650*/  MUFU.EX2 R102, R102 ;  /* 0x0000006600667308 */ /* 0x000e620000000800 */
[--C-:B------:R-:W-:Y:S01]  /*4660*/  FFMA.FTZ R28, R86, UR4, -R8.reuse ;  /* 0x00000004561c7c23 */ /* 0x100fe20008010808 */
[--C-:B------:R-:W-:Y:S01]  /*4670*/  FFMA.FTZ R64, R67, UR4, -R8.reuse ;  /* 0x0000000443407c23 */ /* 0x100fe20008010808 */
[--C-:B------:R-:W-:Y:S01]  /*4680*/  FFMA.FTZ R67, R76, UR4, -R8.reuse ;  /* 0x000000044c437c23 */ /* 0x100fe20008010808 */
[----:B----4-:R-:W-:Y:S01]  /*4690*/  FADD.FTZ R76, R84, R65 ;  /* 0x00000041544c7221 */ /* 0x010fe20000010000 */
[--C-:B------:R-:W-:Y:S01]  /*46a0*/  FFMA.FTZ R83, R87, UR4, -R8.reuse ;  /* 0x0000000457537c23 */ /* 0x100fe20008010808 */
[--C-:B------:R-:W-:Y:S01]  /*46b0*/  FFMA.FTZ R63, R63, UR4, -R8.reuse ;  /* 0x000000043f3f7c23 */ /* 0x100fe20008010808 */
        /* <DEDUP_REMOVED lines=15> */
[--C-:B------:R-:W-:Y:S01]  /*47b0*/  FFMA.FTZ R77, R77, UR4, -R8.reuse ;  /* 0x000000044d4d7c23 */ /* 0x100fe20008010808 */
[----:B------:R-:W-:Y:S01]  /*47c0*/  FFMA.FTZ R68, R68, UR4, -R8 ;  /* 0x0000000444447c23 */ /* 0x000fe20008010808 */
[----:B------:R-:W1:Y:S01]  /*47d0*/  MUFU.EX2 R81, R81 ;  /* 0x0000005100517308 */ /* 0x000e620000000800 */
[----:B--2---:R-:W-:Y:S01]  /*47e0*/  FADD.FTZ R11, R103, R78 ;  /* 0x0000004e670b7221 */ /* 0x004fe20000010000 */
[----:B------:R-:W-:Y:S01]  /*47f0*/  FFMA.FTZ R80, R80, UR4, -R8 ;  /* 0x0000000450507c23 */ /* 0x000fe20008010808 */
[----:B------:R-:W-:-:S02]  /*4800*/  F2FP.F16.F32.PACK_AB R4, R5, R4 ;  /* 0x000000040504723e */ /* 0x000fc400000000ff */
[----:B------:R-:W-:Y:S02]  /*4810*/  F2FP.F16.F32.PACK_AB R5, R99, R98 ;  /* 0x000000626305723e */ /* 0x000fe400000000ff */
[----:B------:R-:W-:Y:S01]  /*4820*/  F2FP.F16.F32.PACK_AB R7, R103, R102 ;  /* 0x000000666707723e */ /* 0x000fe200000000ff */
[----:B------:R-:W2:Y:S01]  /*4830*/  MUFU.EX2 R20, R20 ;  /* 0x0000001400147308 */ /* 0x000ea20000000800 */
[----:B0-----:R-:W-:-:S03]  /*4840*/  FADD.FTZ R66, R10, R11 ;  /* 0x0000000b0a427221 */ /* 0x001fc60000010000 */
[----:B------:R0:W-:Y:S04]  /*4850*/  STSM.16.M88.4 [R2+0x24300], R4 ;  /* 0x0243000402007844 */ /* 0x0001e80000000200 */
[----:B------:R-:W3:Y:S01]  /*4860*/  MUFU.EX2 R85, R85 ;  /* 0x0000005500557308 */ /* 0x000ee20000000800 */
[----:B-1----:R-:W-:-:S07]  /*4870*/  FADD.FTZ R11, R81, R66 ;  /* 0x00000042510b7221 */ /* 0x002fce0000010000 */
[----:B------:R-:W1:Y:S01]  /*4880*/  MUFU.EX2 R24, R24 ;  /* 0x0000001800187308 */ /* 0x000e620000000800 */
[----:B--2---:R-:W-:Y:S01]  /*4890*/  FADD.FTZ R66, R20, R11 ;  /* 0x0000000b14427221 */ /* 0x004fe20000010000 */
[----:B0-----:R-:W-:-:S06]  /*48a0*/  F2FP.F16.F32.PACK_AB R4, R82, R21 ;  /* 0x000000155204723e */ /* 0x001fcc00000000ff */
[----:B------:R-:W0:Y:S01]  /*48b0*/  MUFU.EX2 R29, R29 ;  /* 0x0000001d001d7308 */ /* 0x000e220000000800 */
[----:B---3--:R-:W-:Y:S01]  /*48c0*/  FADD.FTZ R11, R85, R66 ;  /* 0x00000042550b7221 */ /* 0x008fe20000010000 */
[----:B------:R-:W-:-:S06]  /*48d0*/  FFMA.FTZ R66, R30, UR4, -R8 ;  /* 0x000000041e427c23 */ /* 0x000fcc0008010808 */
[----:B------:R-:W2:Y:S01]  /*48e0*/  MUFU.EX2 R28, R28 ;  /* 0x0000001c001c7308 */ /* 0x000ea20000000800 */
[----:B-1----:R-:W-:-:S07]  /*48f0*/  FADD.FTZ R56, R24, R11 ;  /* 0x0000000b18387221 */ /* 0x002fce0000010000 */
[----:B------:R-:W1:Y:S01]  /*4900*/  MUFU.EX2 R83, R83 ;  /* 0x0000005300537308 */ /* 0x000e620000000800 */
[----:B0-----:R-:W-:-:S07]  /*4910*/  FADD.FTZ R11, R29, R56 ;  /* 0x000000381d0b7221 */ /* 0x001fce0000010000 */
[----:B------:R-:W0:Y:S08]  /*4920*/  MUFU.EX2 R36, R36 ;  /* 0x0000002400247308 */ /* 0x000e300000000800 */
[----:B------:R3:W-:Y:S08]  /*4930*/  MUFU.EX2 R3, R63 ;  /* 0x0000003f00037308 */ /* 0x0007f00000000800 */
[----:B------:R-:W4:Y:S01]  /*4940*/  MUFU.EX2 R75, R75 ;  /* 0x0000004b004b7308 */ /* 0x000f220000000800 */
[--C-:B---3--:R-:W-:Y:S01]  /*4950*/  FFMA.FTZ R63, R73, UR4, -R8.reuse ;  /* 0x00000004493f7c23 */ /* 0x108fe20008010808 */
[--C-:B------:R-:W-:Y:S01]  /*4960*/  FFMA.FTZ R73, R26, UR4, -R8.reuse ;  /* 0x000000041a497c23 */ /* 0x100fe20008010808 */
[----:B------:R-:W-:Y:S01]  /*4970*/  FADD.FTZ R26, R82, R65 ;  /* 0x00000041521a7221 */ /* 0x000fe20000010000 */
[----:B------:R-:W-:-:S03]  /*4980*/  FFMA.FTZ R65, R31, UR4, -R8 ;  /* 0x000000041f417c23 */ /* 0x000fc60008010808 */
[----:B------:R-:W-:Y:S01]  /*4990*/  FADD.FTZ R27, R25, R26 ;  /* 0x0000001a191b7221 */ /* 0x000fe20000010000 */
[----:B------:R-:W3:Y:S01]  /*49a0*/  MUFU.EX2 R48, R48 ;  /* 0x0000003000307308 */ /* 0x000ee20000000800 */
[----:B--2---:R-:W-:Y:S02]  /*49b0*/  FADD.FTZ R26, R28, R11 ;  /* 0x0000000b1c1a7221 */ /* 0x004fe40000010000 */
[----:B------:R-:W-:Y:S02]  /*49c0*/  FADD.FTZ R8, R74, R27 ;  /* 0x0000001b4a087221 */ /* 0x000fe40000010000 */
[----:B-1----:R-:W-:Y:S02]  /*49d0*/  FADD.FTZ R11, R83, R26 ;  /* 0x0000001a530b7221 */ /* 0x002fe40000010000 */
[----:B------:R-:W-:Y:S01]  /*49e0*/  FADD.FTZ R27, R33, R8 ;  /* 0x00000008211b7221 */ /* 0x000fe20000010000 */
[----:B------:R-:W1:Y:S01]  /*49f0*/  MUFU.EX2 R79, R79 ;  /* 0x0000004f004f7308 */ /* 0x000e620000000800 */
[----:B0-----:R-:W-:Y:S01]  /*4a00*/  FADD.FTZ R26, R36, R11 ;  /* 0x0000000b241a7221 */ /* 0x001fe20000010000 */
[----:B------:R-:W-:Y:S01]  /*4a10*/  F2FP.F16.F32.PACK_AB R8, R84, R9 ;  /* 0x000000095408723e */ /* 0x000fe200000000ff */
[----:B------:R-:W-:Y:S01]  /*4a20*/  FADD.FTZ R30, R58, R27 ;  /* 0x0000001b3a1e7221 */ /* 0x000fe20000010000 */
[----:B------:R-:W-:-:S02]  /*4a30*/  F2FP.F16.F32.PACK_AB R9, R81, R10 ;  /* 0x0000000a5109723e */ /* 0x000fc400000000ff */
[----:B------:R-:W-:Y:S01]  /*4a40*/  F2FP.F16.F32.PACK_AB R10, R88, R15 ;  /* 0x0000000f580a723e */ /* 0x000fe200000000ff */
[----:B----4-:R-:W-:Y:S01]  /*4a50*/  FADD.FTZ R15, R75, R26 ;  /* 0x0000001a4b0f7221 */ /* 0x010fe20000010000 */
[----:B------:R-:W0:Y:S01]  /*4a60*/  MUFU.EX2 R41, R41 ;  /* 0x0000002900297308 */ /* 0x000e220000000800 */
[----:B------:R-:W-:Y:S01]  /*4a70*/  FADD.FTZ R5, R37, R30 ;  /* 0x0000001e25057221 */ /* 0x000fe20000010000 */
[----:B------:R-:W-:Y:S01]  /*4a80*/  F2FP.F16.F32.PACK_AB R11, R85, R20 ;  /* 0x00000014550b723e */ /* 0x000fe200000000ff */
[----:B---3--:R-:W-:Y:S01]  /*4a90*/  FADD.FTZ R6, R48, R15 ;  /* 0x0000000f30067221 */ /* 0x008fe20000010000 */
[C---:B------:R-:W-:Y:S01]  /*4aa0*/  F2FP.F16.F32.PACK_AB R26, R50.reuse, R37 ;  /* 0x00000025321a723e */ /* 0x040fe200000000ff */
[----:B------:R-:W-:Y:S01]  /*4ab0*/  FADD.FTZ R7, R50, R5 ;  /* 0x0000000532077221 */ /* 0x000fe20000010000 */
[----:B------:R-:W-:Y:S01]  /*4ac0*/  F2FP.F16.F32.PACK_AB R5, R29, R24 ;  /* 0x000000181d05723e */ /* 0x000fe200000000ff */
[----:B------:R-:W-:Y:S01]  /*4ad0*/  STSM.16.M88.4 [R2+0x25b00], R8 ;  /* 0x025b000802007844 */ /* 0x000fe20000000200 */
        /* <DEDUP_REMOVED lines=11> */
[----:B------:R0:W-:Y:S01]  /*4b90*/  STSM.16.M88.4 [R2+0x27300], R4 ;  /* 0x0273000402007844 */ /* 0x0001e20000000200 */
[----:B------:R-:W-:Y:S01]  /*4ba0*/  F2FP.F16.F32.PACK_AB R24, R58, R33 ;  /* 0x000000213a18723e */ /* 0x000fe200000000ff */
[----:B------:R-:W-:-:S02]  /*4bb0*/  IMAD.MOV.U32 R58, RZ, RZ, R71 ;  /* 0x000000ffff3a7224 */ /* 0x000fc400078e0047 */
[----:B------:R-:W-:Y:S01]  /*4bc0*/  FADD.FTZ R21, R35, R28 ;  /* 0x0000001c23157221 */ /* 0x000fe20000010000 */
[----:B------:R-:W-:Y:S01]  /*4bd0*/  F2FP.F16.F32.PACK_AB R27, R79, R48 ;  /* 0x000000304f1b723e */ /* 0x000fe200000000ff */
[----:B------:R-:W3:Y:S01]  /*4be0*/  MUFU.EX2 R62, R62 ;  /* 0x0000003e003e7308 */ /* 0x000ee20000000800 */
[----:B--2---:R-:W-:Y:S01]  /*4bf0*/  FADD.FTZ R20, R60, R15 ;  /* 0x0000000f3c147221 */ /* 0x004fe20000010000 */
[----:B------:R-:W-:Y:S01]  /*4c00*/  FADD.FTZ R28, R38, R21 ;  /* 0x00000015261c7221 */ /* 0x000fe20000010000 */
[----:B------:R-:W-:Y:S01]  /*4c10*/  F2FP.F16.F32.PACK_AB R29, R60, R41 ;  /* 0x000000293c1d723e */ /* 0x000fe200000000ff */
[----:B------:R-:W-:Y:S01]  /*4c20*/  STSM.16.M88.4 [R2+0x28b00], R24 ;  /* 0x028b001802007844 */ /* 0x000fe20000000200 */
[----:B------:R-:W-:Y:S01]  /*4c30*/  F2FP.F16.F32.PACK_AB R30, R35, R34 ;  /* 0x00000022231e723e */ /* 0x000fe200000000ff */
[----:B------:R-:W-:Y:S01]  /*4c40*/  FADD.FTZ R21, R55, R28 ;  /* 0x0000001c37157221 */ /* 0x000fe20000010000 */
[----:B------:R-:W-:Y:S01]  /*4c50*/  F2FP.F16.F32.PACK_AB R28, R43, R42 ;  /* 0x0000002a2b1c723e */ /* 0x000fe200000000ff */
[----:B------:R-:W2:Y:S01]  /*4c60*/  MUFU.EX2 R64, R64 ;  /* 0x0000004000407308 */ /* 0x000ea20000000800 */
[----:B-1----:R-:W-:Y:S01]  /*4c70*/  FADD.FTZ R15, R59, R20 ;  /* 0x000000143b0f7221 */ /* 0x002fe20000010000 */
[--C-:B------:R-:W-:Y:S01]  /*4c80*/  IMAD.MOV.U32 R60, RZ, RZ, R71.reuse ;  /* 0x000000ffff3c7224 */ /* 0x100fe200078e0047 */
[----:B0-----:R-:W-:Y:S01]  /*4c90*/  F2FP.F16.F32.PACK_AB R4, R55, R38 ;  /* 0x000000263704723e */ /* 0x001fe200000000ff */
[--C-:B------:R-:W-:Y:S01]  /*4ca0*/  IMAD.MOV.U32 R55, RZ, RZ, R71.reuse ;  /* 0x000000ffff377224 */ /* 0x100fe200078e0047 */
[----:B------:R-:W-:Y:S01]  /*4cb0*/  F2FP.F16.F32.PACK_AB R6, R53, R46 ;  /* 0x0000002e3506723e */ /* 0x000fe200000000ff */
[----:B------:R-:W-:-:S02]  /*4cc0*/  IMAD.MOV.U32 R48, RZ, RZ, R71 ;  /* 0x000000ffff307224 */ /* 0x000fc400078e0047 */
[----:B------:R-:W0:Y:S01]  /*4cd0*/  MUFU.EX2 R54, R54 ;  /* 0x0000003600367308 */ /* 0x000e220000000800 */
[C---:B---3--:R-:W-:Y:S01]  /*4ce0*/  FADD.FTZ R20, R62.reuse, R15 ;  /* 0x0000000f3e147221 */ /* 0x048fe20000010000 */
[----:B------:R-:W-:Y:S01]  /*4cf0*/  F2FP.F16.F32.PACK_AB R31, R62, R59 ;  /* 0x0000003b3e1f723e */ /* 0x000fe200000000ff */
[----:B------:R-:W-:Y:S02]  /*4d00*/  IMAD.MOV.U32 R62, RZ, RZ, R71 ;  /* 0x000000ffff3e7224 */ /* 0x000fe400078e0047 */
[----:B------:R-:W-:Y:S01]  /*4d10*/  FADD.FTZ R15, R3, R20 ;  /* 0x00000014030f7221 */ /* 0x000fe20000010000 */
[----:B------:R-:W-:Y:S01]  /*4d20*/  FADD.FTZ R20, R46, R21 ;  /* 0x000000152e147221 */ /* 0x000fe20000010000 */
[----:B------:R1:W-:Y:S01]  /*4d30*/  STSM.16.M88.4 [R2+0x2a300], R28 ;  /* 0x02a3001c02007844 */ /* 0x0003e20000000200 */
[----:B------:R-:W3:Y:S01]  /*4d40*/  MUFU.EX2 R61, R61 ;  /* 0x0000003d003d7308 */ /* 0x000ee20000000800 */
[----:B--2---:R-:W-:Y:S01]  /*4d50*/  FADD.FTZ R15, R64, R15 ;  /* 0x0000000f400f7221 */ /* 0x004fe20000010000 */
[----:B------:R-:W-:Y:S01]  /*4d60*/  FADD.FTZ R20, R53, R20 ;  /* 0x0000001435147221 */ /* 0x000fe20000010000 */
[----:B------:R-:W-:-:S02]  /*4d70*/  IMAD.MOV.U32 R59, RZ, RZ, R71 ;  /* 0x000000ffff3b7224 */ /* 0x000fc400078e0047 */
[--C-:B------:R-:W-:Y:S02]  /*4d80*/  IMAD.MOV.U32 R53, RZ, RZ, R71.reuse ;  /* 0x000000ffff357224 */ /* 0x100fe400078e0047 */
[----:B------:R-:W-:Y:S01]  /*4d90*/  FADD.FTZ R5, R45, R20 ;  /* 0x000000142d057221 */ /* 0x000fe20000010000 */
[----:B------:R-:W-:Y:S01]  /*4da0*/  IMAD.MOV.U32 R43, RZ, RZ, R71 ;  /* 0x000000ffff2b7224 */ /* 0x000fe200078e0047 */
[----:B------:R-:W2:Y:S01]  /*4db0*/  MUFU.EX2 R63, R63 ;  /* 0x0000003f003f7308 */ /* 0x000ea20000000800 */
[----:B0-----:R-:W-:Y:S01]  /*4dc0*/  FADD.FTZ R36, R54, R15 ;  /* 0x0000000f36247221 */ /* 0x001fe20000010000 */
[----:B------:R-:W-:Y:S01]  /*4dd0*/  FADD.FTZ R9, R52, R5 ;  /* 0x0000000534097221 */ /* 0x000fe20000010000 */
[----:B------:R-:W-:Y:S01]  /*4de0*/  F2FP.F16.F32.PACK_AB R5, R64, R3 ;  /* 0x000000034005723e */ /* 0x000fe200000000ff */
[----:B------:R-:W-:Y:S02]  /*4df0*/  IMAD.MOV.U32 R64, RZ, RZ, R71 ;  /* 0x000000ffff407224 */ /* 0x000fe400078e0047 */
[----:B------:R-:W-:Y:S01]  /*4e00*/  FADD.FTZ R10, R40, R9 ;  /* 0x00000009280a7221 */ /* 0x000fe20000010000 */
[--C-:B------:R-:W-:Y:S01]  /*4e10*/  IMAD.MOV.U32 R42, RZ, RZ, R71.reuse ;  /* 0x000000ffff2a7224 */ /* 0x100fe200078e0047 */
[----:B------:R-:W0:Y:S01]  /*4e20*/  MUFU.EX2 R56, R72 ;  /* 0x0000004800387308 */ /* 0x000e220000000800 */
[----:B---3--:R-:W-:Y:S01]  /*4e30*/  FADD.FTZ R36, R61, R36 ;  /* 0x000000243d247221 */ /* 0x008fe20000010000 */
[----:B------:R-:W-:-:S02]  /*4e40*/  IMAD.MOV.U32 R41, RZ, RZ, R71 ;  /* 0x000000ffff297224 */ /* 0x000fc400078e0047 */
[--C-:B------:R-:W-:Y:S02]  /*4e50*/  IMAD.MOV.U32 R38, RZ, RZ, R71.reuse ;  /* 0x000000ffff267224 */ /* 0x100fe400078e0047 */
[--C-:B------:R-:W-:Y:S02]  /*4e60*/  IMAD.MOV.U32 R37, RZ, RZ, R71.reuse ;  /* 0x000000ffff257224 */ /* 0x100fe400078e0047 */
[----:B------:R-:W3:Y:S01]  /*4e70*/  MUFU.EX2 R67, R67 ;  /* 0x0000004300437308 */ /* 0x000ee20000000800 */
[----:B--2---:R-:W-:Y:S01]  /*4e80*/  FADD.FTZ R7, R63, R36 ;  /* 0x000000243f077221 */ /* 0x004fe20000010000 */
[--C-:B------:R-:W-:Y:S02]  /*4e90*/  IMAD.MOV.U32 R36, RZ, RZ, R71.reuse ;  /* 0x000000ffff247224 */ /* 0x100fe400078e0047 */
[--C-:B------:R-:W-:Y:S02]  /*4ea0*/  IMAD.MOV.U32 R35, RZ, RZ, R71.reuse ;  /* 0x000000ffff237224 */ /* 0x100fe400078e0047 */
[----:B------:R-:W-:-:S02]  /*4eb0*/  IMAD.MOV.U32 R34, RZ, RZ, R71 ;  /* 0x000000ffff227224 */ /* 0x000fc400078e0047 */
[----:B------:R-:W2:Y:S01]  /*4ec0*/  MUFU.EX2 R47, R47 ;  /* 0x0000002f002f7308 */ /* 0x000ea20000000800 */
[C---:B0-----:R-:W-:Y:S01]  /*4ed0*/  FADD.FTZ R8, R56.reuse, R7 ;  /* 0x0000000738087221 */ /* 0x041fe20000010000 */
[----:B------:R-:W-:Y:S01]  /*4ee0*/  F2FP.F16.F32.PACK_AB R7, R61, R54 ;  /* 0x000000363d07723e */ /* 0x000fe200000000ff */
[--C-:B------:R-:W-:Y:S01]  /*4ef0*/  IMAD.MOV.U32 R61, RZ, RZ, R71.reuse ;  /* 0x000000ffff3d7224 */ /* 0x100fe200078e0047 */
[----:B------:R-:W-:Y:S01]  /*4f00*/  F2FP.F16.F32.PACK_AB R9, R56, R63 ;  /* 0x0000003f3809723e */ /* 0x000fe200000000ff */
[--C-:B------:R-:W-:Y:S02]  /*4f10*/  IMAD.MOV.U32 R63, RZ, RZ, R71.reuse ;  /* 0x000000ffff3f7224 */ /* 0x100fe400078e0047 */
[----:B------:R0:W-:Y:S01]  /*4f20*/  STSM.16.M88.4 [R2+0x2bb00], R4 ;  /* 0x02bb000402007844 */ /* 0x0001e20000000200 */
[----:B------:R-:W4:Y:S01]  /*4f30*/  MUFU.EX2 R70, R70 ;  /* 0x0000004600467308 */ /* 0x000f220000000800 */
[----:B---3--:R-:W-:Y:S01]  /*4f40*/  FADD.FTZ R3, R67, R8 ;  /* 0x0000000843037221 */ /* 0x008fe20000010000 */
[----:B------:R-:W-:-:S02]  /*4f50*/  IMAD.MOV.U32 R56, RZ, RZ, R71 ;  /* 0x000000ffff387224 */ /* 0x000fc400078e0047 */
[--C-:B------:R-:W-:Y:S02]  /*4f60*/  IMAD.MOV.U32 R54, RZ, RZ, R71.reuse ;  /* 0x000000ffff367224 */ /* 0x100fe400078e0047 */
[--C-:B------:R-:W-:Y:S02]  /*4f70*/  IMAD.MOV.U32 R33, RZ, RZ, R71.reuse ;  /* 0x000000ffff217224 */ /* 0x100fe400078e0047 */
[----:B------:R-:W3:Y:S01]  /*4f80*/  MUFU.EX2 R39, R39 ;  /* 0x0000002700277308 */ /* 0x000ee20000000800 */
[----:B--2---:R-:W-:Y:S01]  /*4f90*/  FADD.FTZ R10, R47, R10 ;  /* 0x0000000a2f0a7221 */ /* 0x004fe20000010000 */
[--C-:B-1----:R-:W-:Y:S02]  /*4fa0*/  IMAD.MOV.U32 R31, RZ, RZ, R71.reuse ;  /* 0x000000ffff1f7224 */ /* 0x102fe400078e0047 */
[--C-:B------:R-:W-:Y:S02]  /*4fb0*/  IMAD.MOV.U32 R30, RZ, RZ, R71.reuse ;  /* 0x000000ffff1e7224 */ /* 0x100fe400078e0047 */
[----:B------:R-:W-:-:S02]  /*4fc0*/  IMAD.MOV.U32 R29, RZ, RZ, R71 ;  /* 0x000000ffff1d7224 */ /* 0x000fc400078e0047 */
[----:B------:R-:W1:Y:S01]  /*4fd0*/  MUFU.EX2 R77, R77 ;  /* 0x0000004d004d7308 */ /* 0x000e620000000800 */
[----:B----4-:R-:W-:Y:S01]  /*4fe0*/  FADD.FTZ R8, R70, R3 ;  /* 0x0000000346087221 */ /* 0x010fe20000010000 */
[----:B0-----:R-:W-:Y:S02]  /*4ff0*/  IMAD.U32 R6, RZ, RZ, UR14 ;  /* 0x0000000eff067e24 */ /* 0x001fe4000f8e00ff */
[--C-:B------:R-:W-:Y:S02]  /*5000*/  IMAD.MOV.U32 R28, RZ, RZ, R71.reuse ;  /* 0x000000ffff1c7224 */ /* 0x100fe400078e0047 */
[--C-:B------:R-:W-:Y:S02]  /*5010*/  IMAD.MOV.U32 R27, RZ, RZ, R71.reuse ;  /* 0x000000ffff1b7224 */ /* 0x100fe400078e0047 */
[----:B------:R-:W0:Y:S01]  /*5020*/  MUFU.EX2 R44, R44 ;  /* 0x0000002c002c7308 */ /* 0x000e220000000800 */
[----:B---3--:R-:W-:Y:S01]  /*5030*/  FADD.FTZ R3, R39, R10 ;  /* 0x0000000a27037221 */ /* 0x008fe20000010000 */
[----:B------:R-:W-:Y:S01]  /*5040*/  F2FP.F16.F32.PACK_AB R10, R47, R40 ;  /* 0x000000282f0a723e */ /* 0x000fe200000000ff */
[----:B------:R-:W-:-:S02]  /*5050*/  IMAD.MOV.U32 R40, RZ, RZ, R71 ;  /* 0x000000ffff287224 */ /* 0x000fc400078e0047 */
[--C-:B------:R-:W-:Y:S02]  /*5060*/  IMAD.MOV.U32 R26, RZ, RZ, R71.reuse ;  /* 0x000000ffff1a7224 */ /* 0x100fe400078e0047 */
[--C-:B------:R-:W-:Y:S01]  /*5070*/  IMAD.MOV.U32 R25, RZ, RZ, R71.reuse ;  /* 0x000000ffff197224 */ /* 0x100fe200078e0047 */
[----:B------:R-:W2:Y:S01]  /*5080*/  MUFU.EX2 R68, R68 ;  /* 0x0000004400447308 */ /* 0x000ea20000000800 */
[----:B-1----:R-:W-:Y:S01]  /*5090*/  FADD.FTZ R11, R77, R8 ;  /* 0x000000084d0b7221 */ /* 0x002fe20000010000 */
[----:B------:R-:W-:Y:S01]  /*50a0*/  F2FP.F16.F32.PACK_AB R8, R52, R45 ;  /* 0x0000002d3408723e */ /* 0x000fe200000000ff */
[----:B------:R-:W-:-:S05]  /*50b0*/  IMAD.MOV.U32 R52, RZ, RZ, R71 ;  /* 0x000000ffff347224 */ /* 0x000fca00078e0047 */
        /* <DEDUP_REMOVED lines=11> */
[----:B0-----:R-:W-:Y:S01]  /*5170*/  FADD.FTZ R24, R80, R11 ;  /* 0x0000000b50187221 */ /* 0x001fe20000010000 */
[----:B------:R-:W-:Y:S01]  /*5180*/  F2FP.F16.F32.PACK_AB R11, R70, R67 ;  /* 0x00000043460b723e */ /* 0x000fe200000000ff */
[--C-:B------:R-:W-:Y:S02]  /*5190*/  IMAD.MOV.U32 R70, RZ, RZ, R71.reuse ;  /* 0x000000ffff467224 */ /* 0x100fe400078e0047 */
[--C-:B------:R-:W-:Y:S02]  /*51a0*/  IMAD.MOV.U32 R67, RZ, RZ, R71.reuse ;  /* 0x000000ffff437224 */ /* 0x100fe400078e0047 */
[----:B------:R-:W-:Y:S01]  /*51b0*/  STSM.16.M88.4 [R2+0x2d300], R8 ;  /* 0x02d3000802007844 */ /* 0x000fe20000000200 */
[----:B------:R-:W0:Y:S01]  /*51c0*/  MUFU.EX2 R12, R12 ;  /* 0x0000000c000c7308 */ /* 0x000e220000000800 */
[C---:B--2---:R-:W-:Y:S01]  /*51d0*/  FADD.FTZ R3, R49.reuse, R20 ;  /* 0x0000001431037221 */ /* 0x044fe20000010000 */
[----:B------:R-:W-:Y:S01]  /*51e0*/  F2FP.F16.F32.PACK_AB R46, R49, R32 ;  /* 0x00000020312e723e */ /* 0x000fe200000000ff */
[----:B------:R-:W-:-:S02]  /*51f0*/  IMAD.MOV.U32 R49, RZ, RZ, R71 ;  /* 0x000000ffff317224 */ /* 0x000fc400078e0047 */
[----:B------:R-:W-:-:S03]  /*5200*/  IMAD.MOV.U32 R32, RZ, RZ, R71 ;  /* 0x000000ffff207224 */ /* 0x000fc600078e0047 */
[----:B------:R-:W2:Y:S01]  /*5210*/  MUFU.EX2 R73, R73 ;  /* 0x0000004900497308 */ /* 0x000ea20000000800 */
[C---:B-1----:R-:W-:Y:S01]  /*5220*/  FADD.FTZ R24, R69.reuse, R24 ;  /* 0x0000001845187221 */ /* 0x042fe20000010000 */
[----:B------:R-:W-:Y:S01]  /*5230*/  F2FP.F16.F32.PACK_AB R47, R69, R80 ;  /* 0x00000050452f723e */ /* 0x000fe200000000ff */
[----:B------:R-:W-:-:S04]  /*5240*/  IMAD.MOV.U32 R69, RZ, RZ, R71 ;  /* 0x000000ffff457224 */ /* 0x000fc800078e0047 */
[----:B------:R1:W-:Y:S01]  /*5250*/  STSM.16.M88.4 [R2+0x2eb00], R44 ;  /* 0x02eb002c02007844 */ /* 0x0003e20000000200 */
[----:B------:R-:W3:Y:S01]  /*5260*/  MUFU.EX2 R51, R51 ;  /* 0x0000003300337308 */ /* 0x000ee20000000800 */
[----:B0-----:R-:W-:-:S07]  /*5270*/  FADD.FTZ R4, R12, R3 ;  /* 0x000000030c047221 */ /* 0x001fce0000010000 */
[----:B------:R-:W0:Y:S01]  /*5280*/  MUFU.EX2 R14, R14 ;  /* 0x0000000e000e7308 */ /* 0x000e220000000800 */
[----:B--2---:R-:W-:Y:S01]  /*5290*/  FADD.FTZ R3, R73, R24 ;  /* 0x0000001849037221 */ /* 0x004fe20000010000 */
[--C-:B------:R-:W-:Y:S02]  /*52a0*/  IMAD.MOV.U32 R24, RZ, RZ, R71.reuse ;  /* 0x000000ffff187224 */ /* 0x100fe400078e0047 */
[----:B-1----:R-:W-:-:S04]  /*52b0*/  IMAD.MOV.U32 R47, RZ, RZ, R71 ;  /* 0x000000ffff2f7224 */ /* 0x002fc800078e0047 */
[----:B------:R-:W1:Y:S01]  /*52c0*/  MUFU.EX2 R57, R57 ;  /* 0x0000003900397308 */ /* 0x000e620000000800 */
[C---:B---3--:R-:W-:Y:S01]  /*52d0*/  F2FP.F16.F32.PACK_AB R72, R51.reuse, R12 ;  /* 0x0000000c3348723e */ /* 0x048fe200000000ff */
[----:B------:R-:W-:Y:S01]  /*52e0*/  FADD.FTZ R5, R51, R4 ;  /* 0x0000000433057221 */ /* 0x000fe20000010000 */
[--C-:B------:R-:W-:Y:S02]  /*52f0*/  IMAD.MOV.U32 R51, RZ, RZ, R71.reuse ;  /* 0x000000ffff337224 */ /* 0x100fe400078e0047 */
[--C-:B------:R-:W-:Y:S02]  /*5300*/  IMAD.MOV.U32 R46, RZ, RZ, R71.reuse ;  /* 0x000000ffff2e7224 */ /* 0x100fe400078e0047 */
[----:B------:R-:W-:Y:S01]  /*5310*/  IMAD.MOV.U32 R45, RZ, RZ, R71 ;  /* 0x000000ffff2d7224 */ /* 0x000fe200078e0047 */
[----:B------:R-:W2:Y:S01]  /*5320*/  MUFU.EX2 R76, R76 ;  /* 0x0000004c004c7308 */ /* 0x000ea20000000800 */
[----:B0-----:R-:W-:Y:S01]  /*5330*/  FADD.FTZ R4, R14, R5 ;  /* 0x000000050e047221 */ /* 0x001fe20000010000 */
[----:B------:R-:W-:-:S06]  /*5340*/  IMAD.MOV.U32 R44, RZ, RZ, R71 ;  /* 0x000000ffff2c7224 */ /* 0x000fcc00078e0047 */
[----:B------:R-:W-:Y:S01]  /*5350*/  MUFU.EX2 R66, R66 ;  /* 0x0000004200427308 */ /* 0x000fe20000000800 */
[C---:B-1----:R-:W-:Y:S01]  /*5360*/  F2FP.F16.F32.PACK_AB R74, R57.reuse, R14 ;  /* 0x0000000e394a723e */ /* 0x042fe200000000ff */
[----:B------:R-:W-:Y:S01]  /*5370*/  FADD.FTZ R4, R57, R4 ;  /* 0x0000000439047221 */ /* 0x000fe20000010000 */
[----:B------:R-:W-:-:S05]  /*5380*/  IMAD.MOV.U32 R57, RZ, RZ, R71 ;  /* 0x000000ffff397224 */ /* 0x000fca00078e0047 */
[----:B------:R-:W0:Y:S01]  /*5390*/  MUFU.EX2 R65, R65 ;  /* 0x0000004100417308 */ /* 0x000e220000000800 */
[C---:B--2---:R-:W-:Y:S01]  /*53a0*/  F2FP.F16.F32.PACK_AB R73, R76.reuse, R73 ;  /* 0x000000494c49723e */ /* 0x044fe200000000ff */
[----:B------:R-:W-:Y:S01]  /*53b0*/  FADD.FTZ R3, R76, R3 ;  /* 0x000000034c037221 */ /* 0x000fe20000010000 */
[----:B0-----:R-:W-:-:S03]  /*53c0*/  F2FP.F16.F32.PACK_AB R75, R65, R66 ;  /* 0x00000042414b723e */ /* 0x001fc600000000ff */
[----:B------:R-:W-:Y:S02]  /*53d0*/  FADD.FTZ R66, R66, R3 ;  /* 0x0000000342427221 */ /* 0x000fe40000010000 */
[----:B------:R0:W-:Y:S02]  /*53e0*/  STSM.16.M88.4 [R2+0x30300], R72 ;  /* 0x0303004802007844 */ /* 0x0001e40000000200 */
[----:B------:R-:W-:Y:S01]  /*53f0*/  FADD.FTZ R3, R65, R66 ;  /* 0x0000004241037221 */ /* 0x000fe20000010000 */
[--C-:B------:R-:W-:Y:S01]  /*5400*/  IMAD.MOV.U32 R66, RZ, RZ, R71.reuse ;  /* 0x000000ffff427224 */ /* 0x100fe200078e0047 */
[----:B------:R1:W-:Y:S06]  /*5410*/  MEMBAR.ALL.CTA ;  /* 0x0000000000007992 */ /* 0x0003ec0000008000 */
[----:B-1----:R-:W1:Y:S01]  /*5420*/  FENCE.VIEW.ASYNC.S ;  /* 0x00000000000073c6 */ /* 0x002e620000000000 */
[----:B------:R-:W-:Y:S01]  /*5430*/  IMAD.MOV.U32 R65, RZ, RZ, R71 ;  /* 0x000000ffff417224 */ /* 0x000fe200078e0047 */
[----:B-1----:R-:W-:Y:S01]  /*5440*/  NOP ;  /* 0x0000000000007918 */ /* 0x002fe20000000000 */
[----:B------:R-:W-:Y:S05]  /*5450*/  @!P2 BRA `(.L_x_9930) ;  /* 0x0000004000c8a947 */ /* 0x000fea0003800000 */
        /* <DEDUP_REMOVED lines=28> */
.L_x_9939:
        /* <DEDUP_REMOVED lines=10> */
.L_x_9932:
[----:B------:R-:W-:Y:S01]  /*56c0*/  ULEA UR4, UR36, UR37, 0x3 ;  /* 0x0000002524047291 */ /* 0x000fe2000f8e183f */
[----:B------:R-:W-:-:S05]  /*56d0*/  IMAD.U32 R0, RZ, RZ, UR38 ;  /* 0x00000026ff007e24 */ /* 0x000fca000f8e00ff */
[----:B------:R-:W-:-:S04]  /*56e0*/  SHF.L.U32 R0, R0, 0x1f, RZ ;  /* 0x0000001f00007819 */ /* 0x000fc800000006ff */
[----:B------:R1:W2:Y:S01]  /*56f0*/  SYNCS.PHASECHK.TRANS64.TRYWAIT P2, [UR4+0x31c30], R0 ;  /* 0x031c3000ff0075a7 */ /* 0x0002a20008040144 */
[----:B------:R-:W-:Y:S05]  /*5700*/  @!P0 BRA `(.L_x_9933) ;  /* 0x0000000000048947 */ /* 0x000fea0003800000 */
[----:B------:R-:W-:Y:S01]  /*5710*/  BPT.TRAP 0x1 ;  /* 0x000000040000795c */ /* 0x000fe20000300000 */
.L_x_9933:
[----:B--2---:R-:W-:Y:S05]  /*5720*/  @P2 BRA `(.L_x_9931) ;  /* 0x0000000000082947 */ /* 0x004fea0003800000 */
[----:B------:R-:W2:Y:S02]  /*5730*/  SYNCS.PHASECHK.TRANS64.TRYWAIT P2, [UR4+0x31c30], R0 ;  /* 0x031c3000ff0075a7 */ /* 0x000ea40008040144 */
[----:B--2---:R-:W-:Y:S05]  /*5740*/  @!P2 BRA `(.L_x_9934) ;  /* 0x000000e80080a947 */ /* 0x004fea0003800000 */
.L_x_9931:
[----:B------:R-:W3:Y:S01]  /*5750*/  S2R R8, SR_TID.X ;  /* 0x0000000000087919 */ /* 0x000ee20000002100 */
        /* <DEDUP_REMOVED lines=29> */
[----:B-12---:R-:W-:Y:S01]  /*5930*/  VIADD R0, R8, 0x8 ;  /* 0x0000000808007836 */ /* 0x006fe20000000000 */
        /* <DEDUP_REMOVED lines=63> */
[----:B0-----:R-:W-:-:S06]  /*5d30*/  WARPGROUP.ARRIVE ;  /* 0x00000000000079c5 */ /* 0x001fcc0000000000 */
        /* <DEDUP_REMOVED lines=261> */
.L_x_9936:
[----:B------:R-:W-:Y:S01]  /*6d90*/  ULEA UR4, UR6, UR37, 0x3 ;  /* 0x0000002506047291 */ /* 0x000fe2000f8e183f */
[----:B------:R-:W-:-:S05]  /*6da0*/  IMAD.U32 R0, RZ, RZ, UR39 ;  /* 0x00000027ff007e24 */ /* 0x000fca000f8e00ff */
[----:B------:R-:W-:-:S04]  /*6db0*/  SHF.L.U32 R0, R0, 0x1f, RZ ;  /* 0x0000001f00007819 */ /* 0x000fc800000006ff */
[----:B------:R0:W1:Y:S01]  /*6dc0*/  SYNCS.PHASECHK.TRANS64.TRYWAIT P2, [UR4+0x31c50], R0 ;  /* 0x031c5000ff0075a7 */ /* 0x0000620008040144 */
[----:B------:R-:W-:Y:S05]  /*6dd0*/  @!P0 BRA `(.L_x_9937) ;  /* 0x0000000000048947 */ /* 0x000fea0003800000 */
[----:B------:R-:W-:Y:S01]  /*6de0*/  BPT.TRAP 0x1 ;  /* 0x000000040000795c */ /* 0x000fe20000300000 */
.L_x_9937:
[----:B-1----:R-:W-:Y:S05]  /*6df0*/  @P2 BRA `(.L_x_9935) ;  /* 0x0000000000082947 */ /* 0x002fea0003800000 */
[----:B------:R-:W1:Y:S02]  /*6e00*/  SYNCS.PHASECHK.TRANS64.TRYWAIT P2, [UR4+0x31c50], R0 ;  /* 0x031c5000ff0075a7 */ /* 0x000e640008040144 */
[----:B-1----:R-:W-:Y:S05]  /*6e10*/  @!P2 BRA `(.L_x_9938) ;  /* 0x000000d000e4a947 */ /* 0x002fea0003800000 */
.L_x_9935:
        /* <DEDUP_REMOVED lines=9> */
[----:B-1----:R-:W-:Y:S01]  /*6eb0*/  IMAD.MOV.U32 R9, RZ, RZ, -0x2 ;  /* 0xfffffffeff097424 */ /* 0x002fe200078e00ff */
[----:B------:R-:W-:Y:S01]  /*6ec0*/  UMOV UR32, UR10 ;  /* 0x0000000a00207c82 */ /* 0x000fe20008000000 */
[----:B------:R-:W-:Y:S01]  /*6ed0*/  UMOV UR39, UR38 ;  /* 0x0000002600277c82 */ /* 0x000fe20008000000 */
[----:B------:R-:W-:-:S04]  /*6ee0*/  ULOP3.LUT UR4, UR4, 0x2400000, URZ, 0xfc, !UPT ;  /* 0x0240000004047892 */ /* 0x000fc8000f8efc3f */
[----:B------:R-:W-:Y:S02]  /*6ef0*/  UIMAD UR11, UR6, 0x6c0, UR4 ;  /* 0x000006c0060b78a4 */ /* 0x000fe4000f8e0204 */
[----:B------:R-:W-:-:S04]  /*6f00*/  UIMAD UR4, UR61, 0xc0, URZ ;  /* 0x000000c03d0478a4 */ /* 0x000fc8000f8e023f */
[----:B------:R-:W-:Y:S01]  /*6f10*/  UIMAD UR4, UR7, -0x90, UR4 ;  /* 0xffffff70070478a4 */ /* 0x000fe2000f8e0204 */
[----:B------:R-:W-:Y:S02]  /*6f20*/  UMOV UR34, UR11 ;  /* 0x0000000b00227c82 */ /* 0x000fe40008000000 */
[----:B------:R-:W-:Y:S01]  /*6f30*/  HGMMA.64x96x16.F32 R24, gdesc[UR32].tnspB, R24, gsb0 ;  /* 0x41600000201879f0 */ /* 0x000fe20008000818 */
[----:B------:R-:W-:Y:S02]  /*6f40*/  UIADD3 UR32, UR10, 0x180, URZ ;  /* 0x000001800a207890 */ /* 0x000fe4000fffe03f */
[----:B------:R-:W-:Y:S01]  /*6f50*/  UIADD3 UR34, UR11, 0x40, URZ ;  /* 0x000000400b227890 */ /* 0x000fe2000fffe03f */
[----:B------:R-:W-:Y:S01]  /*6f60*/  UMOV UR33, 0xc0000010 ;  /* 0xc000001000217882 */ /* 0x000fe20000000000 */
[----:B------:R-:W-:Y:S01]  /*6f70*/  UMOV UR35, 0x80000020 ;  /* 0x8000002000237882 */ /* 0x000fe20000000000 */
[----:B------:R-:W-:-:S04]  /*6f80*/  UIADD3 UR4, UR4, 0x1, UR15 ;  /* 0x0000000104047890 */ /* 0x000fc8000fffe00f */
[----:B------:R-:W-:-:S03]  /*6f90*/  UIADD3 UR4, UR4, -UR14, URZ ;  /* 0x8000000e04047290 */ /* 0x000fc6000fffe03f */
[----:B------:R-:W-:-:S03]  /*6fa0*/  ULDC UR14, c[0x0][0x988] ;  /* 0x00026200000e7ab9 */ /* 0x000fc60000000800 */
[----:B------:R-:W-:Y:S01]  /*6fb0*/  IMAD R8, R22, R9, UR4 ;  /* 0x0000000416087e24 */ /* 0x000fe2000f8e0209 */
[----:B------:R-:W-:Y:S01]  /*6fc0*/  UMOV UR4, UR14 ;  /* 0x0000000e00047c82 */ /* 0x000fe20008000000 */
[----:B------:R-:W-:Y:S02]  /*6fd0*/  R2UR UR14, R6 ;  /* 0x00000000060e72ca */ /* 0x000fe400000e0000 */
[----:B------:R-:W-:-:S04]  /*6fe0*/  IMAD.IADD R8, R23, 0x1, R8 ;  /* 0x0000000117087824 */ /* 0x000fc800078e0208 */
[C---:B------:R-:W-:Y:S01]  /*6ff0*/  VIADD R13, R8.reuse, 0x8 ;  /* 0x00000008080d7836 */ /* 0x040fe20000000000 */
[C---:B------:R-:W-:Y:S02]  /*7000*/  ISETP.GT.AND P2, PT, R8.reuse, RZ, PT ;  /* 0x000000ff0800720c */ /* 0x040fe40003f44270 */
[----:B------:R-:W-:Y:S02]  /*7010*/  ISETP.GT.AND P3, PT, R8, 0x1, PT ;  /* 0x000000010800780c */ /* 0x000fe40003f64270 */
[----:B------:R-:W-:Y:S02]  /*7020*/  FSEL R136, R136, -INF , P2 ;  /* 0xff80000088887808 */ /* 0x000fe40001000000 */
[----:B------:R-:W-:Y:S01]  /*7030*/  ISETP.GT.AND P2, PT, R8, 0x8, PT ;  /* 0x000000080800780c */ /* 0x000fe20003f44270 */
[----:B------:R-:W-:Y:S01]  /*7040*/  UISETP.GT.AND UP0, UPT, UR7, UR14, UPT ;  /* 0x0000000e0700728c */ /* 0x000fe2000bf04270 */
        /* <DEDUP_REMOVED lines=34> */
[----:B------:R-:W-:Y:S02]  /*7270*/  WARPGROUP.DEPBAR.LE gsb0, 0x0 ;  /* 0x00008000000079c5 */ /* 0x000fe40000010000 */
[----:B------:R-:W-:Y:S01]  /*7280*/  WARPGROUP.ARRIVE ;  /* 0x00000000000079c5 */ /* 0x000fe20000000000 */
[----:B------:R-:W-:Y:S02]  /*7290*/  FMNMX.FTZ R9, R125, R0, !PT ;  /* 0x000000007d097209 */ /* 0x000fe40007810000 */
[----:B------:R-:W-:Y:S02]  /*72a0*/  ISETP.GT.AND P2, PT, R8, 0x38, PT ;  /* 0x000000380800780c */ /* 0x000fe40003f44270 */
[----:B------:R-:W-:Y:S01]  /*72b0*/  FSEL R113, R113, -INF , P3 ;  /* 0xff80000071717808 */ /* 0x000fe20001800000 */
[----:B------:R-:W-:Y:S01]  /*72c0*/  HGMMA.64x96x16.F32 R24, gdesc[UR32].tnspB, R24, gsb0 ;  /* 0x41600000201879f0 */ /* 0x000fe20008000818 */
[----:B------:R-:W-:Y:S01]  /*72d0*/  UIADD3 UR32, UR10, 0x300, URZ ;  /* 0x000003000a207890 */ /* 0x000fe2000fffe03f */
[----:B------:R-:W-:Y:S01]  /*72e0*/  FMNMX.FTZ R0, R112, R9, !PT ;  /* 0x0000000970007209 */ /* 0x000fe20007810000 */
[----:B------:R-:W-:Y:S01]  /*72f0*/  UIADD3 UR34, UR11, 0x80, URZ ;  /* 0x000000800b227890 */ /* 0x000fe2000fffe03f */
[----:B------:R-:W-:Y:S01]  /*7300*/  ISETP.GT.AND P3, PT, R8, 0x39, PT ;  /* 0x000000390800780c */ /* 0x000fe20003f64270 */
[----:B------:R-:W-:Y:S01]  /*7310*/  UMOV UR33, 0xc0000010 ;  /* 0xc000001000217882 */ /* 0x000fe20000000000 */
[----:B------:R-:W-:Y:S01]  /*7320*/  UMOV UR35, 0x80000020 ;  /* 0x8000002000237882 */ /* 0x000fe20000000000 */
        /* <DEDUP_REMOVED lines=47> */
[----:B------:R-:W-:Y:S01]  /*7620*/  ISETP.GT.AND P3, PT, R8, 0x79, PT ;  /* 0x000000790800780c */ /* 0x000fe20003f64270 */
[----:B------:R-:W-:Y:S02]  /*7630*/  WARPGROUP.DEPBAR.LE gsb0, 0x0 ;  /* 0x00008000000079c5 */ /* 0x000fe40000010000 */
[----:B------:R-:W-:Y:S01]  /*7640*/  WARPGROUP.ARRIVE ;  /* 0x00000000000079c5 */ /* 0x000fe20000000000 */
[----:B------:R-:W-:-:S02]  /*7650*/  FSEL R84, R84, -INF , P2 ;  /* 0xff80000054547808 */ /* 0x000fc40001000000 */
        /* <DEDUP_REMOVED lines=19> */
[----:B------:R-:W-:Y:S02]  /*7790*/  FMNMX.FTZ R0, R76, R9, !PT ;  /* 0x000000094c007209 */ /* 0x000fe40007810000 */
[----:B------:R-:W-:Y:S02]  /*77a0*/  ISETP.GT.AND P3, PT, R13, RZ, PT ;  /* 0x000000ff0d00720c */ /* 0x000fe40003f64270 */
[----:B------:R-:W-:-:S02]  /*77b0*/  FMNMX.FTZ R9, R77, R0, !PT ;  /* 0x000000004d097209 */ /* 0x000fc40007810000 */
[C---:B------:R-:W-:Y:S02]  /*77c0*/  ISETP.GT.AND P4, PT, R13.reuse, 0x1, PT ;  /* 0x000000010d00780c */ /* 0x040fe40003f84270 */
[----:B------:R-:W-:Y:S01]  /*77d0*/  FSEL R138, R138, -INF , P3 ;  /* 0xff8000008a8a7808 */ /* 0x000fe20001800000 */
[----:B------:R-:W0:Y:S01]  /*77e0*/  SHFL.BFLY PT, R0, R9, 0x2, 0x1f ;  /* 0x0c401f0009007f89 */ /* 0x000e2200000e0000 */
[----:B------:R-:W-:Y:S02]  /*77f0*/  ISETP.GT.AND P5, PT, R13, 0x8, PT ;  /* 0x000000080d00780c */ /* 0x000fe40003fa4270 */
[----:B------:R-:W-:Y:S02]  /*7800*/  FSEL R139, R139, -INF , P4 ;  /* 0xff8000008b8b7808 */ /* 0x000fe40002000000 */
[----:B------:R-:W-:Y:S02]  /*7810*/  FMNMX.FTZ R20, R138, R5, !PT ;  /* 0x000000058a147209 */ /* 0x000fe40007810000 */
[----:B------:R-:W-:-:S02]  /*7820*/  ISETP.GT.AND P6, PT, R13, 0x9, PT ;  /* 0x000000090d00780c */ /* 0x000fc40003fc4270 */
[----:B------:R-:W-:Y:S02]  /*7830*/  FSEL R142, R142, -INF , P5 ;  /* 0xff8000008e8e7808 */ /* 0x000fe40002800000 */
[----:B------:R-:W-:Y:S02]  /*7840*/  FMNMX.FTZ R21, R139, R20, !PT ;  /* 0x000000148b157209 */ /* 0x000fe40007810000 */
[----:B------:R-:W-:Y:S02]  /*7850*/  FSEL R143, R143, -INF , P6 ;  /* 0xff8000008f8f7808 */ /* 0x000fe40003000000 */
[C---:B------:R-:W-:Y:S02]  /*7860*/  ISETP.GT.AND P3, PT, R13.reuse, 0x10, PT ;  /* 0x000000100d00780c */ /* 0x040fe40003f64270 */
[----:B------:R-:W-:Y:S02]  /*7870*/  ISETP.GT.AND P4, PT, R13, 0x11, PT ;  /* 0x000000110d00780c */ /* 0x000fe40003f84270 */
[----:B------:R-:W-:-:S02]  /*7880*/  FSEL R130, R130, -INF , P3 ;  /* 0xff80000082827808 */ /* 0x000fc40001800000 */
[----:B------:R-:W-:Y:S02]  /*7890*/  ISETP.GT.AND P5, PT, R13, 0x18, PT ;  /* 0x000000180d00780c */ /* 0x000fe40003fa4270 */
[----:B------:R-:W-:Y:S02]  /*78a0*/  FSEL R131, R131, -INF , P4 ;  /* 0xff80000083837808 */ /* 0x000fe40002000000 */
[----:B0-----:R-:W-:Y:S02]  /*78b0*/  FMNMX.FTZ R10, R9, R0, !PT ;  /* 0x00000000090a7209 */ /* 0x001fe40007810000 */
[----:B------:R-:W-:Y:S02]  /*78c0*/  ISETP.GT.AND P6, PT, R13, 0x19, PT ;  /* 0x000000190d00780c */ /* 0x000fe40003fc4270 */
[----:B------:R-:W-:Y:S01]  /*78d0*/  FSEL R134, R134, -INF , P5 ;  /* 0xff80000086867808 */ /* 0x000fe20002800000 */
[----:B------:R-:W0:Y:S01]  /*78e0*/  SHFL.BFLY PT, R11, R10, 0x1, 0x1f ;  /* 0x0c201f000a0b7f89 */ /* 0x000e2200000e0000 */
[----:B------:R-:W-:-:S02]  /*78f0*/  FSEL R135, R135, -INF , P6 ;  /* 0xff80000087877808 */ /* 0x000fc40003000000 */
[C---:B------:R-:W-:Y:S02]  /*7900*/  ISETP.GT.AND P3, PT, R13.reuse, 0x20, PT ;  /* 0x000000200d00780c */ /* 0x040fe40003f64270 */
[C---:B------:R-:W-:Y:S02]  /*7910*/  ISETP.GT.AND P4, PT, R13.reuse, 0x21, PT ;  /* 0x000000210d00780c */ /* 0x040fe40003f84270 */
[----:B------:R-:W-:Y:S02]  /*7920*/  FSEL R122, R122, -INF , P3 ;  /* 0xff8000007a7a7808 */ /* 0x000fe40001800000 */
[----:B------:R-:W-:Y:S02]  /*7930*/  ISETP.GT.AND P5, PT, R13, 0x28, PT ;  /* 0x000000280d00780c */ /* 0x000fe40003fa4270 */
[----:B------:R-:W-:Y:S02]  /*7940*/  FSEL R123, R123, -INF , P4 ;  /* 0xff8000007b7b7808 */ /* 0x000fe40002000000 */
[----:B------:R-:W-:-:S02]  /*7950*/  ISETP.GT.AND P6, PT, R13, 0x29, PT ;  /* 0x000000290d00780c */ /* 0x000fc40003fc4270 */
[----:B------:R-:W-:Y:S02]  /*7960*/  FSEL R126, R126, -INF , P5 ;  /* 0xff8000007e7e7808 */ /* 0x000fe40002800000 */
[----:B------:R-:W-:Y:S02]  /*7970*/  FSEL R127, R127, -INF , P6 ;  /* 0xff8000007f7f7808 */ /* 0x000fe40003000000 */
[C---:B------:R-:W-:Y:S02]  /*7980*/  ISETP.GT.AND P3, PT, R13.reuse, 0x30, PT ;  /* 0x000000300d00780c */ /* 0x040fe40003f64270 */
[----:B------:R-:W-:Y:S02]  /*7990*/  ISETP.GT.AND P4, PT, R13, 0x31, PT ;  /* 0x000000310d00780c */ /* 0x000fe40003f84270 */
[----:B------:R-:W-:Y:S02]  /*79a0*/  FSEL R114, R114, -INF , P3 ;  /* 0xff80000072727808 */ /* 0x000fe40001800000 */
[----:B0-----:R-:W-:-:S02]  /*79b0*/  FMNMX.FTZ R0, R10, R11, !PT ;  /* 0x0000000b0a007209 */ /* 0x001fc40007810000 */
[C---:B------:R-:W-:Y:S02]  /*79c0*/  ISETP.GT.AND P5, PT, R13.reuse, 0x38, PT ;  /* 0x000000380d00780c */ /* 0x040fe40003fa4270 */
[C---:B------:R-:W-:Y:S01]  /*79d0*/  FSETP.NEU.FTZ.AND P2, PT, R0.reuse, -INF , PT ;  /* 0xff8000000000780b */ /* 0x040fe20003f5d000 */
[----:B------:R-:W-:Y:S01]  /*79e0*/  FMUL.FTZ R11, R0, UR4 ;  /* 0x00000004000b7c20 */ /* 0x000fe20008410000 */
[----:B------:R-:W-:Y:S02]  /*79f0*/  ISETP.GT.AND P6, PT, R13, 0x39, PT ;  /* 0x000000390d00780c */ /* 0x000fe40003fc4270 */
[----:B------:R-:W-:Y:S02]  /*7a00*/  FSEL R118, R118, -INF , P5 ;  /* 0xff80000076767808 */ /* 0x000fe40002800000 */
[----:B------:R-:W-:Y:S01]  /*7a10*/  FSEL R9, R11, RZ, P2 ;  /* 0x000000ff0b097208 */ /* 0x000fe20001000000 */
[----:B------:R-:W-:Y:S02]  /*7a20*/  WARPGROUP.DEPBAR.LE gsb0, 0x0 ;  /* 0x00008000000079c5 */ /* 0x000fe40000010000 */
[----:B------:R-:W-:Y:S01]  /*7a30*/  WARPGROUP.ARRIVE ;  /* 0x00000000000079c5 */ /* 0x000fe20000000000 */
[----:B------:R-:W-:Y:S01]  /*7a40*/  FSEL R119, R119, -INF , P6 ;  /* 0xff80000077777808 */ /* 0x000fe20003000000 */
[--C-:B------:R-:W-:Y:S01]  /*7a50*/  FFMA.FTZ R14, R128, UR4, -R9.reuse ;  /* 0x00000004800e7c23 */ /* 0x100fe20008010809 */
[----:B------:R-:W-:Y:S01]  /*7a60*/  FMNMX.FTZ R128, R142, R21, !PT ;  /* 0x000000158e807209 */ /* 0x000fe20007810000 */
[--C-:B------:R-:W-:Y:S01]  /*7a70*/  FFMA.FTZ R15, R129, UR4, -R9.reuse ;  /* 0x00000004810f7c23 */ /* 0x100fe20008010809 */
[--C-:B------:R-:W-:Y:S01]  /*7a80*/  FFMA.FTZ R132, R132, UR4, -R9.reuse ;  /* 0x0000000484847c23 */ /* 0x100fe20008010809 */
[----:B------:R-:W-:Y:S01]  /*7a90*/  HGMMA.64x96x16.F32 R24, gdesc[UR32].tnspB, R24, gsb0 ;  /* 0x41600000201879f0 */ /* 0x000fe20008000818 */
[----:B------:R-:W-:Y:S01]  /*7aa0*/  UIADD3 UR32, UR10, 0x600, URZ ;  /* 0x000006000a207890 */ /* 0x000fe2000fffe03f */
[----:B------:R-:W-:Y:S01]  /*7ab0*/  FMNMX.FTZ R129, R143, R128, !PT ;  /* 0x000000808f817209 */ /* 0x000fe20007810000 */
[----:B------:R-:W-:Y:S01]  /*7ac0*/  UIADD3 UR34, UR11, 0x100, URZ ;  /* 0x000001000b227890 */ /* 0x000fe2000fffe03f */
[----:B------:R0:W-:Y:S01]  /*7ad0*/  MUFU.EX2 R20, R132 ;  /* 0x0000008400147308 */ /* 0x0001e20000000800 */
[----:B------:R-:W-:Y:S01]  /*7ae0*/  UMOV UR33, 0xc0000010 ;  /* 0xc000001000217882 */ /* 0x000fe20000000000 */
[----:B------:R-:W-:Y:S01]  /*7af0*/  UMOV UR35, 0x80000020 ;  /* 0x8000002000237882 */ /* 0x000fe20000000000 */
[----:B------:R-:W-:Y:S01]  /*7b00*/  FMNMX.FTZ R128, R130, R129, !PT ;  /* 0x0000008182807209 */ /* 0x000fe20007810000 */
[--C-:B------:R-:W-:Y:S01]  /*7b10*/  FFMA.FTZ R21, R133, UR4, -R9.reuse ;  /* 0x0000000485157c23 */ /* 0x100fe20008010809 */
[----:B------:R-:W-:Y:S01]  /*7b20*/  ISETP.GT.AND P3, PT, R13, 0x40, PT ;  /* 0x000000400d00780c */ /* 0x000fe20003f64270 */
[--C-:B------:R-:W-:Y:S01]  /*7b30*/  FFMA.FTZ R133, R116, UR4, -R9.reuse ;  /* 0x0000000474857c23 */ /* 0x100fe20008010809 */
[----:B------:R-:W-:Y:S01]  /*7b40*/  FMNMX.FTZ R129, R131, R128, !PT ;  /* 0x0000008083817209 */ /* 0x000fe20007810000 */
[--C-:B------:R-:W-:Y:S01]  /*7b50*/  FFMA.FTZ R10, R136, UR4, -R9.reuse ;  /* 0x00000004880a7c23 */ /* 0x100fe20008010809 */
[--C-:B0-----:R-:W-:Y:S01]  /*7b60*/  FFMA.FTZ R132, R125, UR4, -R9.reuse ;  /* 0x000000047d847c23 */ /* 0x101fe20008010809 */
[----:B------:R-:W-:Y:S01]  /*7b70*/  FSEL R125, R115, -INF , P4 ;  /* 0xff800000737d7808 */ /* 0x000fe20002000000 */
[--C-:B------:R-:W-:Y:S01]  /*7b80*/  FFMA.FTZ R136, R117, UR4, -R9.reuse ;  /* 0x0000000475887c23 */ /* 0x100fe20008010809 */
[----:B------:R-:W-:Y:S01]  /*7b90*/  FMNMX.FTZ R128, R134, R129, !PT ;  /* 0x0000008186807209 */ /* 0x000fe20007810000 */
[----:B------:R0:W-:Y:S01]  /*7ba0*/  MUFU.EX2 R115, R132 ;  /* 0x0000008400737308 */ /* 0x0001e20000000800 */
[----:B------:R-:W-:Y:S01]  /*7bb0*/  ISETP.GT.AND P4, PT, R13, 0x41, PT ;  /* 0x000000410d00780c */ /* 0x000fe20003f84270 */
[--C-:B------:R-:W-:Y:S01]  /*7bc0*/  FFMA.FTZ R11, R137, UR4, -R9.reuse ;  /* 0x00000004890b7c23 */ /* 0x100fe20008010809 */
[----:B------:R-:W-:Y:S01]  /*7bd0*/  FMNMX.FTZ R129, R135, R128, !PT ;  /* 0x0000008087817209 */ /* 0x000fe20007810000 */
[--C-:B------:R-:W-:Y:S01]  /*7be0*/  FFMA.FTZ R137, R108, UR4, -R9.reuse ;  /* 0x000000046c897c23 */ /* 0x100fe20008010809 */
[----:B------:R-:W-:Y:S01]  /*7bf0*/  ISETP.GT.AND P5, PT, R13, 0x48, PT ;  /* 0x000000480d00780c */ /* 0x000fe20003fa4270 */
[--C-:B------:R-:W-:Y:S01]  /*7c00*/  FFMA.FTZ R100, R100, UR4, -R9.reuse ;  /* 0x0000000464647c23 */ /* 0x100fe20008010809 */
[----:B------:R-:W-:Y:S01]  /*7c10*/  FMNMX.FTZ R128, R122, R129, !PT ;  /* 0x000000817a807209 */ /* 0x000fe20007810000 */
[----:B------:R-:W-:Y:S01]  /*7c20*/  MUFU.EX2 R10, R10 ;  /* 0x0000000a000a7308 */ /* 0x000fe20000000800 */
[--C-:B0-----:R-:W-:Y:S01]  /*7c30*/  FFMA.FTZ R132, R113, UR4, -R9.reuse ;  /* 0x0000000471847c23 */ /* 0x101fe20008010809 */
[----:B------:R-:W-:Y:S01]  /*7c40*/  FSEL R113, R106, -INF , P3 ;  /* 0xff8000006a717808 */ /* 0x000fe20001800000 */
[--C-:B------:R-:W-:Y:S01]  /*7c50*/  FFMA.FTZ R12, R140, UR4, -R9.reuse ;  /* 0x000000048c0c7c23 */ /* 0x100fe20008010809 */
[----:B------:R-:W-:Y:S01]  /*7c60*/  FMNMX.FTZ R129, R123, R128, !PT ;  /* 0x000000807b817209 */ /* 0x000fe20007810000 */
[--C-:B------:R-:W-:Y:S01]  /*7c70*/  FFMA.FTZ R141, R141, UR4, -R9.reuse ;  /* 0x000000048d8d7c23 */ /* 0x100fe20008010809 */
[----:B------:R-:W-:Y:S01]  /*7c80*/  FSEL R107, R107, -INF , P4 ;  /* 0xff8000006b6b7808 */ /* 0x000fe20002000000 */
[--C-:B------:R-:W-:Y:S01]  /*7c90*/  FFMA.FTZ R120, R120, UR4, -R9.reuse ;  /* 0x0000000478787c23 */ /* 0x100fe20008010809 */
[----:B------:R-:W-:Y:S01]  /*7ca0*/  FMNMX.FTZ R128, R126, R129, !PT ;  /* 0x000000817e807209 */ /* 0x000fe20007810000 */
[----:B------:R-:W-:Y:S01]  /*7cb0*/  MUFU.EX2 R106, R132 ;  /* 0x00000084006a7308 */ /* 0x000fe20000000800 */
[----:B------:R-:W-:Y:S01]  /*7cc0*/  ISETP.GT.AND P3, PT, R13, 0x49, PT ;  /* 0x000000490d00780c */ /* 0x000fe20003f64270 */
[--C-:B------:R-:W-:Y:S01]  /*7cd0*/  FFMA.FTZ R121, R121, UR4, -R9.reuse ;  /* 0x0000000479797c23 */ /* 0x100fe20008010809 */
[----:B------:R-:W-:Y:S01]  /*7ce0*/  FMNMX.FTZ R129, R127, R128, !PT ;  /* 0x000000807f817209 */ /* 0x000fe20007810000 */
[--C-:B------:R-:W-:Y:S01]  /*7cf0*/  FFMA.FTZ R124, R124, UR4, -R9.reuse ;  /* 0x000000047c7c7c23 */ /* 0x100fe20008010809 */
[----:B------:R-:W-:Y:S01]  /*7d00*/  FSEL R110, R110, -INF , P5 ;  /* 0xff8000006e6e7808 */ /* 0x000fe20002800000 */
        /* <DEDUP_REMOVED lines=28> */
[----:B0-----:R-:W-:Y:S01]  /*7ed0*/  FFMA.FTZ R136, R105, UR4, -R9 ;  /* 0x0000000469887c23 */ /* 0x001fe20008010809 */
[----:B------:R-:W-:-:S02]  /*7ee0*/  FMNMX.FTZ R128, R116, R129, !PT ;  /* 0x0000008174807209 */ /* 0x000fc40007810000 */
[----:B------:R-:W-:Y:S01]  /*7ef0*/  FSEL R129, R99, -INF , P4 ;  /* 0xff80000063817808 */ /* 0x000fe20002000000 */
[----:B------:R-:W-:Y:S01]  /*7f00*/  FFMA.FTZ R99, R104, UR4, -R9 ;  /* 0x0000000468637c23 */ /* 0x000fe20008010809 */
[----:B------:R-:W-:Y:S01]  /*7f10*/  FMNMX.FTZ R132, R117, R128, !PT ;  /* 0x0000008075847209 */ /* 0x000fe20007810000 */
[----:B------:R-:W-:Y:S01]  /*7f20*/  MUFU.EX2 R8, R141 ;  /* 0x0000008d00087308 */ /* 0x000fe20000000800 */
[----:B------:R-:W-:Y:S02]  /*7f30*/  FSEL R128, R102, -INF , P5 ;  /* 0xff80000066807808 */ /* 0x000fe40002800000 */
[----:B------:R-:W-:Y:S02]  /*7f40*/  FMNMX.FTZ R133, R129, R132, !PT ;  /* 0x0000008481857209 */ /* 0x000fe40007810000 */
[C---:B------:R-:W-:Y:S02]  /*7f50*/  ISETP.GT.AND P3, PT, R13.reuse, 0x60, PT ;  /* 0x000000600d00780c */ /* 0x040fe40003f64270 */
        /* <DEDUP_REMOVED lines=9> */
[----:B------:R-:W-:-:S02]  /*7ff0*/  ISETP.GT.AND P3, PT, R13, 0x69, PT ;  /* 0x000000690d00780c */ /* 0x000fc40003f64270 */
[----:B------:R-:W-:Y:S01]  /*8000*/  FSEL R94, R94, -INF , P5 ;  /* 0xff8000005e5e7808 */ /* 0x000fe20002800000 */
[----:B------:R-:W-:Y:S01]  /*8010*/  MUFU.EX2 R15, R15 ;  /* 0x0000000f000f7308 */ /* 0x000fe20000000800 */
[----:B------:R-:W-:Y:S01]  /*8020*/  FMNMX.FTZ R105, R91, R132, !PT ;  /* 0x000000845b697209 */ /* 0x000fe20007810000 */
[----:B------:R-:W-:Y:S01]  /*8030*/  FFMA.FTZ R132, R109, UR4, -R9 ;  /* 0x000000046d847c23 */ /* 0x000fe20008010809 */
[----:B------:R-:W-:Y:S01]  /*8040*/  FSEL R104, R95, -INF , P3 ;  /* 0xff8000005f687808 */ /* 0x000fe20001800000 */
[----:B------:R-:W-:Y:S02]  /*8050*/  WARPGROUP.DEPBAR.LE gsb0, 0x0 ;  /* 0x00008000000079c5 */ /* 0x000fe40000010000 */
[----:B------:R-:W-:Y:S01]  /*8060*/  WARPGROUP.ARRIVE ;  /* 0x00000000000079c5 */ /* 0x000fe20000000000 */
[----:B------:R-:W-:Y:S01]  /*8070*/  ISETP.GT.AND P3, PT, R13, 0x70, PT ;  /* 0x000000700d00780c */ /* 0x000fe20003f64270 */
[----:B------:R-:W-:Y:S01]  /*8080*/  MUFU.EX2 R95, R137 ;  /* 0x00000089005f7308 */ /* 0x000fe20000000800 */
[----:B------:R-:W-:-:S02]  /*8090*/  FMNMX.FTZ R133, R94, R105, !PT ;  /* 0x000000695e857209 */ /* 0x000fc40007810000 */
[C---:B------:R-:W-:Y:S01]  /*80a0*/  ISETP.GT.AND P4, PT, R13.reuse, 0x71, PT ;  /* 0x000000710d00780c */ /* 0x040fe20003f84270 */
[----:B------:R-:W-:Y:S01]  /*80b0*/  HGMMA.64x96x16.F32 R24, gdesc[UR32].tnspB, R24, gsb0 ;  /* 0x41600000201879f0 */ /* 0x000fe20008000818 */
[----:B------:R-:W-:Y:S01]  /*80c0*/  UIADD3 UR32, UR10, 0x780, URZ ;  /* 0x000007800a207890 */ /* 0x000fe2000fffe03f */
[----:B------:R-:W-:Y:S01]  /*80d0*/  FSEL R105, R82, -INF , P3 ;  /* 0xff80000052697808 */ /* 0x000fe20001800000 */
[----:B------:R-:W-:Y:S01]  /*80e0*/  UIADD3 UR34, UR11, 0x140, URZ ;  /* 0x000001400b227890 */ /* 0x000fe2000fffe03f */
[----:B------:R-:W-:Y:S01]  /*80f0*/  FMNMX.FTZ R108, R104, R133, !PT ;  /* 0x00000085686c7209 */ /* 0x000fe20007810000 */
[----:B------:R-:W-:Y:S01]  /*8100*/  UMOV UR33, 0xc0000010 ;  /* 0xc000001000217882 */ /* 0x000fe20000000000 */
[----:B------:R-:W-:Y:S01]  /*8110*/  UMOV UR35, 0x80000020 ;  /* 0x8000002000237882 */ /* 0x000fe20000000000 */
[----:B------:R-:W-:Y:S01]  /*8120*/  ISETP.GT.AND P5, PT, R13, 0x78, PT ;  /* 0x000000780d00780c */ /* 0x000fe20003fa4270 */
[----:B------:R-:W-:Y:S01]  /*8130*/  FFMA.FTZ R133, R96, UR4, -R9 ;  /* 0x0000000460857c23 */ /* 0x000fe20008010809 */
[----:B------:R-:W-:Y:S01]  /*8140*/  FSEL R83, R83, -INF , P4 ;  /* 0xff80000053537808 */ /* 0x000fe20002000000 */
[----:B------:R0:W-:Y:S01]  /*8150*/  MUFU.EX2 R82, R132 ;  /* 0x0000008400527308 */ /* 0x0001e20000000800 */
[----:B------:R-:W-:-:S02]  /*8160*/  FMNMX.FTZ R108, R105, R108, !PT ;  /* 0x0000006c696c7209 */ /* 0x000fc40007810000 */
[----:B------:R-:W-:Y:S02]  /*8170*/  ISETP.GT.AND P3, PT, R13, 0x79, PT ;  /* 0x000000790d00780c */ /* 0x000fe40003f64270 */
[----:B------:R-:W-:Y:S02]  /*8180*/  FSEL R86, R86, -INF , P5 ;  /* 0xff80000056567808 */ /* 0x000fe40002800000 */
[----:B------:R-:W-:Y:S01]  /*8190*/  FMNMX.FTZ R109, R83, R108, !PT ;  /* 0x0000006c536d7209 */ /* 0x000fe20007810000 */
[----:B------:R-:W-:Y:S01]  /*81a0*/  FFMA.FTZ R108, R97, UR4, -R9 ;  /* 0x00000004616c7c23 */ /* 0x000fe20008010809 */
[----:B------:R-:W-:Y:S01]  /*81b0*/  FSEL R96, R87, -INF , P3 ;  /* 0xff80000057607808 */ /* 0x000fe20001800000 */
[----:B------:R-:W-:Y:S01]  /*81c0*/  MUFU.EX2 R21, R21 ;  /* 0x0000001500157308 */ /* 0x000fe20000000800 */
[----:B------:R-:W-:Y:S02]  /*81d0*/  ISETP.GT.AND P3, PT, R13, 0x80, PT ;  /* 0x000000800d00780c */ /* 0x000fe40003f64270 */
[----:B------:R-:W-:-:S02]  /*81e0*/  FMNMX.FTZ R109, R86, R109, !PT ;  /* 0x0000006d566d7209 */ /* 0x000fc40007810000 */
[----:B------:R-:W-:Y:S02]  /*81f0*/  FSEL R97, R74, -INF , P3 ;  /* 0xff8000004a617808 */ /* 0x000fe40001800000 */
[C---:B------:R-:W-:Y:S01]  /*8200*/  ISETP.GT.AND P4, PT, R13.reuse, 0x81, PT ;  /* 0x000000810d00780c */ /* 0x040fe20003f84270 */
[----:B------:R1:W-:Y:S01]  /*8210*/  MUFU.EX2 R87, R133 ;  /* 0x0000008500577308 */ /* 0x0003e20000000800 */
[----:B------:R-:W-:Y:S02]  /*8220*/  FMNMX.FTZ R74, R96, R109, !PT ;  /* 0x0000006d604a7209 */ /* 0x000fe40007810000 */
[----:B------:R-:W-:Y:S02]  /*8230*/  ISETP.GT.AND P5, PT, R13, 0x88, PT ;  /* 0x000000880d00780c */ /* 0x000fe40003fa4270 */
[----:B------:R-:W-:Y:S02]  /*8240*/  FSEL R109, R75, -INF , P4 ;  /* 0xff8000004b6d7808 */ /* 0x000fe40002000000 */
[----:B------:R-:W-:Y:S01]  /*8250*/  FMNMX.FTZ R74, R97, R74, !PT ;  /* 0x0000004a614a7209 */ /* 0x000fe20007810000 */
[----:B------:R-:W-:Y:S01]  /*8260*/  MUFU.EX2 R120, R120 ;  /* 0x0000007800787308 */ /* 0x000fe20000000800 */
[----:B------:R-:W-:-:S02]  /*8270*/  ISETP.GT.AND P3, PT, R13, 0x89, PT ;  /* 0x000000890d00780c */ /* 0x000fc40003f64270 */
[----:B0-----:R-:W-:Y:S02]  /*8280*/  FSEL R132, R78, -INF , P5 ;  /* 0xff8000004e847808 */ /* 0x001fe40002800000 */
[----:B------:R-:W-:Y:S02]  /*8290*/  FMNMX.FTZ R13, R109, R74, !PT ;  /* 0x0000004a6d0d7209 */ /* 0x000fe40007810000 */
[----:B-1----:R-:W-:Y:S01]  /*82a0*/  FSEL R133, R79, -INF , P3 ;  /* 0xff8000004f857808 */ /* 0x002fe20001800000 */
[----:B------:R0:W-:Y:S01]  /*82b0*/  MUFU.EX2 R78, R100 ;  /* 0x00000064004e7308 */ /* 0x0001e20000000800 */
[----:B------:R-:W-:Y:S01]  /*82c0*/  FMNMX.FTZ R74, R132, R13, !PT ;  /* 0x0000000d844a7209 */ /* 0x000fe20007810000 */
[--C-:B------:R-:W-:Y:S01]  /*82d0*/  FFMA.FTZ R79, R101, UR4, -R9.reuse ;  /* 0x00000004654f7c23 */ /* 0x100fe20008010809 */
[----:B------:R-:W-:Y:S02]  /*82e0*/  FFMA.FTZ R101, R73, UR4, -R9 ;  /* 0x0000000449657c23 */ /* 0x000fe40008010809 */
[----:B------:R-:W-:-:S03]  /*82f0*/  FMNMX.FTZ R13, R133, R74, !PT ;  /* 0x0000004a850d7209 */ /* 0x000fc60007810000 */
[----:B------:R-:W-:Y:S01]  /*8300*/  MUFU.EX2 R121, R121 ;  /* 0x0000007900797308 */ /* 0x000fe20000000800 */
[----:B0-----:R-:W-:Y:S01]  /*8310*/  FFMA.FTZ R100, R72, UR4, -R9 ;  /* 0x0000000448647c23 */ /* 0x001fe20008010809 */
[----:B------:R-:W0:Y:S01]  /*8320*/  SHFL.BFLY PT, R74, R13, 0x2, 0x1f ;  /* 0x0c401f000d4a7f89 */ /* 0x000e2200000e0000 */
[----:B------:R-:W-:-:S05]  /*8330*/  FSEL R72, R0, RZ, P2 ;  /* 0x000000ff00487208 */ /* 0x000fca0001000000 */
[----:B------:R-:W-:Y:S01]  /*8340*/  FADD.FTZ R72, -R72, R7 ;  /* 0x0000000748487221 */ /* 0x000fe20000010100 */
[----:B------:R-:W-:Y:S03]  /*8350*/  MUFU.EX2 R124, R124 ;  /* 0x0000007c007c7308 */ /* 0x000fe60000000800 */
[----:B------:R-:W-:-:S05]  /*8360*/  FMUL.FTZ R72, R72, UR4 ;  /* 0x0000000448487c20 */ /* 0x000fca0008410000 */
[----:B------:R-:W-:Y:S08]  /*8370*/  MUFU.EX2 R112, R112 ;  /* 0x0000007000707308 */ /* 0x000ff00000000800 */
[----:B------:R-:W-:Y:S01]  /*8380*/  MUFU.EX2 R99, R99 ;  /* 0x0000006300637308 */ /* 0x000fe20000000800 */
[----:B0-----:R-:W-:-:S05]  /*8390*/  FMNMX.FTZ R74, R13, R74, !PT ;  /* 0x0000004a0d4a7209 */ /* 0x001fca0007810000 */
[----:B------:R-:W0:Y:S02]  /*83a0*/  SHFL.BFLY PT, R13, R74, 0x1, 0x1f ;  /* 0x0c201f004a0d7f89 */ /* 0x000e2400000e0000 */
[----:B------:R-:W-:Y:S08]  /*83b0*/  MUFU.EX2 R108, R108 ;  /* 0x0000006c006c7308 */ /* 0x000ff00000000800 */
[----:B------:R-:W-:Y:S08]  /*83c0*/  MUFU.EX2 R79, R79 ;  /* 0x0000004f004f7308 */ /* 0x000ff00000000800 */
[----:B------:R-:W-:Y:S01]  /*83d0*/  MUFU.EX2 R88, R88 ;  /* 0x0000005800587308 */ /* 0x000fe20000000800 */
[----:B------:R-:W-:-:S02]  /*83e0*/  WARPGROUP.DEPBAR.LE gsb0, 0x0 ;  /* 0x00008000000079c5 */ /* 0x000fc40000010000 */
[----:B------:R-:W-:Y:S01]  /*83f0*/  WARPGROUP.ARRIVE ;  /* 0x00000000000079c5 */ /* 0x000fe20000000000 */
[----:B0-----:R-:W-:Y:S01]  /*8400*/  FMNMX.FTZ R13, R74, R13, !PT ;  /* 0x0000000d4a0d7209 */ /* 0x001fe20007810000 */
[----:B------:R-:W-:-:S03]  /*8410*/  FFMA.FTZ R74, R77, UR4, -R9 ;  /* 0x000000044d4a7c23 */ /* 0x000fc60008010809 */
[----:B------:R-:W-:Y:S01]  /*8420*/  MUFU.EX2 R89, R89 ;  /* 0x0000005900597308 */ /* 0x000fe20000000800 */
[----:B------:R-:W-:Y:S01]  /*8430*/  HGMMA.64x96x16.F32 R24, gdesc[UR32].tnspB, R24, gsb0 ;  /* 0x41600000201879f0 */ /* 0x000fe20008000818 */
[----:B------:R-:W-:Y:S01]  /*8440*/  UIADD3 UR32, UR10, 0x900, URZ ;  /* 0x000009000a207890 */ /* 0x000fe2000fffe03f */
[C---:B------:R-:W-:Y:S01]  /*8450*/  FMUL.FTZ R136, R13.reuse, UR4 ;  /* 0x000000040d887c20 */ /* 0x040fe20008410000 */
[----:B------:R-:W-:Y:S01]  /*8460*/  UIADD3 UR34, UR11, 0x180, URZ ;  /* 0x000001800b227890 */ /* 0x000fe2000fffe03f */
[----:B------:R-:W-:Y:S01]  /*8470*/  FSETP.NEU.FTZ.AND P2, PT, R13, -INF , PT ;  /* 0xff8000000d00780b */ /* 0x000fe20003f5d000 */
[----:B------:R-:W-:Y:S01]  /*8480*/  UMOV UR33, 0xc0000010 ;  /* 0xc000001000217882 */ /* 0x000fe20000000000 */
[----:B------:R-:W-:Y:S01]  /*8490*/  UMOV UR35, 0x80000020 ;  /* 0x8000002000237882 */ /* 0x000fe20000000000 */
[----:B------:R0:W1:Y:S01]  /*84a0*/  MUFU.EX2 R77, R72 ;  /* 0x00000048004d7308 */ /* 0x0000620000000800 */
[----:B------:R-:W-:-:S05]  /*84b0*/  FSEL R136, R136, RZ, P2 ;  /* 0x000000ff88887208 */ /* 0x000fca0001000000 */
[--C-:B------:R-:W-:Y:S01]  /*84c0*/  FFMA.FTZ R137, R143, UR4, -R136.reuse ;  /* 0x000000048f897c23 */ /* 0x100fe20008010888 */
[--C-:B------:R-:W-:Y:S01]  /*84d0*/  FFMA.FTZ R75, R142, UR4, -R136.reuse ;  /* 0x000000048e4b7c23 */ /* 0x100fe20008010888 */
[----:B------:R-:W2:Y:S01]  /*84e0*/  S2R R143, SR_TID.X ;  /* 0x00000000008f7919 */ /* 0x000ea20000002100 */
[----:B0-----:R-:W-:Y:S01]  /*84f0*/  FSEL R72, R13, RZ, P2 ;  /* 0x000000ff0d487208 */ /* 0x001fe20001000000 */
[----:B------:R0:W-:Y:S01]  /*8500*/  MUFU.EX2 R7, R74 ;  /* 0x0000004a00077308 */ /* 0x0001e20000000800 */
[--C-:B------:R-:W-:Y:S01]  /*8510*/  FFMA.FTZ R73, R138, UR4, -R136.reuse ;  /* 0x000000048a497c23 */ /* 0x100fe20008010888 */
[--C-:B------:R-:W-:Y:S01]  /*8520*/  FFMA.FTZ R9, R139, UR4, -R136.reuse ;  /* 0x000000048b097c23 */ /* 0x100fe20008010888 */
[--C-:B------:R-:W-:Y:S01]  /*8530*/  FFMA.FTZ R140, R135, UR4, -R136.reuse ;  /* 0x00000004878c7c23 */ /* 0x100fe20008010888 */
[--C-:B------:R-:W-:Y:S01]  /*8540*/  FFMA.FTZ R135, R118, UR4, -R136.reuse ;  /* 0x0000000476877c23 */ /* 0x100fe20008010888 */
[----:B------:R-:W-:Y:S01]  /*8550*/  FFMA.FTZ R118, R113, UR4, -R136 ;  /* 0x0000000471767c23 */ /* 0x000fe20008010888 */
[----:B------:R-:W-:-:S02]  /*8560*/  IMAD.U32 R113, RZ, RZ, UR36 ;  /* 0x00000024ff717e24 */ /* 0x000fc4000f8e00ff */
[--C-:B------:R-:W-:Y:S01]  /*8570*/  FFMA.FTZ R139, R131, UR4, -R136.reuse ;  /* 0x00000004838b7c23 */ /* 0x100fe20008010888 */
[----:B------:R-:W-:Y:S01]  /*8580*/  MUFU.EX2 R73, R73 ;  /* 0x0000004900497308 */ /* 0x000fe20000000800 */
[----:B0-----:R-:W-:Y:S01]  /*8590*/  FADD.FTZ R74, -R72, R5 ;  /* 0x00000005484a7221 */ /* 0x001fe20000010100 */
[--C-:B------:R-:W-:Y:S01]  /*85a0*/  FFMA.FTZ R131, R114, UR4, -R136.reuse ;  /* 0x0000000472837c23 */ /* 0x100fe20008010888 */
[----:B------:R-:W-:Y:S01]  /*85b0*/  @!P1 LEA R113, R113, UR37, 0x3 ;  /* 0x0000002571719c11 */ /* 0x000fe2000f8e18ff */
[----:B------:R-:W-:Y:S01]  /*85c0*/  FFMA.FTZ R138, R130, UR4, -R136 ;  /* 0x00000004828a7c23 */ /* 0x000fe20008010888 */
[----:B-1----:R-:W-:Y:S01]  /*85d0*/  FFMA.FTZ R114, R77, R4, R10 ;  /* 0x000000044d727223 */ /* 0x002fe2000001000a */
        /* <DEDUP_REMOVED lines=11> */
[----:B------:R-:W-:Y:S01]  /*8690*/  FFMA.FTZ R107, R107, UR4, -R136 ;  /* 0x000000046b6b7c23 */ /* 0x000fe20008010888 */
[----:B------:R-:W-:-:S02]  /*86a0*/  IMAD.U32 R122, RZ, RZ, UR6 ;  /* 0x00000006ff7a7e24 */ /* 0x000fc4000f8e00ff */
[--C-:B------:R-:W-:Y:S01]  /*86b0*/  FFMA.FTZ R104, R104, UR4, -R136.reuse ;  /* 0x0000000468687c23 */ /* 0x100fe20008010888 */
[--C-:B------:R-:W-:Y:S01]  /*86c0*/  FFMA.FTZ R105, R105, UR4, -R136.reuse ;  /* 0x0000000469697c23 */ /* 0x100fe20008010888 */
[--C-:B------:R-:W-:Y:S01]  /*86d0*/  FFMA.FTZ R96, R96, UR4, -R136.reuse ;  /* 0x0000000460607c23 */ /* 0x100fe20008010888 */
[----:B--2---:R-:W-:Y:S01]  /*86e0*/  SHF.R.U32.HI R142, RZ, 0x7, R143 ;  /* 0x00000007ff8e7819 */ /* 0x004fe2000001168f */
[--C-:B------:R-:W-:Y:S01]  /*86f0*/  FFMA.FTZ R132, R132, UR4, -R136.reuse ;  /* 0x0000000484847c23 */ /* 0x100fe20008010888 */
[----:B------:R-:W-:Y:S01]  /*8700*/  ISETP.GE.U32.AND P2, PT, R143, 0x180, PT ;  /* 0x000001808f00780c */ /* 0x000fe20003f46070 */
[----:B------:R-:W-:Y:S01]  /*8710*/  MUFU.EX2 R137, R137 ;  /* 0x0000008900897308 */ /* 0x000fe20000000800 */
[----:B------:R-:W-:Y:S01]  /*8720*/  @!P1 LEA R116, R122, UR37, 0x3 ;  /* 0x000000257a749c11 */ /* 0x000fe2000f8e18ff */
[----:B------:R-:W-:Y:S02]  /*8730*/  VIADD R5, R142, 0x9 ;  /* 0x000000098e057836 */ /* 0x000fe40000000000 */
[--C-:B------:R-:W-:Y:S01]  /*8740*/  FFMA.FTZ R133, R133, UR4, -R136.reuse ;  /* 0x0000000485857c23 */ /* 0x100fe20008010888 */
[----:B------:R-:W-:Y:S01]  /*8750*/  FFMA.FTZ R97, R97, UR4, -R136 ;  /* 0x0000000461617c23 */ /* 0x000fe20008010888 */
[----:B------:R-:W-:Y:S01]  /*8760*/  F2FP.F16.F32.PACK_AB R122, R115, R124 ;  /* 0x0000007c737a723e */ /* 0x000fe200000000ff */
[----:B------:R-:W-:Y:S01]  /*8770*/  UMOV UR6, UR36 ;  /* 0x0000002400067c82 */ /* 0x000fe20008000000 */
[----:B------:R-:W-:Y:S01]  /*8780*/  SEL R72, R5, 0x9, !P2 ;  /* 0x0000000905487807 */ /* 0x000fe20005000000 */
[----:B------:R-:W-:Y:S01]  /*8790*/  FMUL.FTZ R5, R74, UR4 ;  /* 0x000000044a057c20 */ /* 0x000fe20008410000 */
[----:B------:R-:W-:-:S02]  /*87a0*/  @!P1 VIADD R74, R113, 0x31c40 ;  /* 0x00031c40714a9836 */ /* 0x000fc40000000000 */
[----:B------:R-:W-:Y:S01]  /*87b0*/  FADD.FTZ R113, R11, R114 ;  /* 0x000000720b717221 */ /* 0x000fe20000010000 */
[----:B------:R-:W-:Y:S01]  /*87c0*/  MUFU.EX2 R138, R138 ;  /* 0x0000008a008a7308 */ /* 0x000fe20000000800 */
[----:B------:R-:W-:Y:S02]  /*87d0*/  @!P1 VIADD R114, R116, 0x31c60 ;  /* 0x00031c6074729836 */ /* 0x000fe40000000000 */
[----:B------:R-:W-:Y:S01]  /*87e0*/  FFMA.FTZ R116, R117, UR4, -R136 ;  /* 0x0000000475747c23 */ /* 0x000fe20008010888 */
[----:B------:R-:W-:Y:S01]  /*87f0*/  @!P1 PRMT R74, RZ, 0x654, R74 ;  /* 0x00000654ff4a9816 */ /* 0x000fe2000000004a */
[----:B------:R-:W-:Y:S01]  /*8800*/  FADD.FTZ R113, R12, R113 ;  /* 0x000000710c717221 */ /* 0x000fe20000010000 */
[----:B------:R-:W-:Y:S02]  /*8810*/  PLOP3.LUT P2, PT, PT, PT, UP0, 0x80, 0x0 ;  /* 0x000000000000781c */ /* 0x000fe40003f4f008 */
[----:B------:R-:W-:Y:S01]  /*8820*/  @!P1 PRMT R114, RZ, 0x654, R114 ;  /* 0x00000654ff729816 */ /* 0x000fe20000000072 */
[----:B------:R-:W0:Y:S01]  /*8830*/  MUFU.EX2 R5, R5 ;  /* 0x0000000500057308 */ /* 0x000e220000000800 */
[----:B------:R-:W-:-:S07]  /*8840*/  FADD.FTZ R113, R8, R113 ;  /* 0x0000007108717221 */ /* 0x000fce0000010000 */
[----:B------:R-:W1:Y:S08]  /*8850*/  MUFU.EX2 R139, R139 ;  /* 0x0000008b008b7308 */ /* 0x000e700000000800 */
[----:B------:R-:W2:Y:S08]  /*8860*/  MUFU.EX2 R134, R134 ;  /* 0x0000008600867308 */ /* 0x000eb00000000800 */
[----:B------:R3:W-:Y:S08]  /*8870*/  MUFU.EX2 R4, R110 ;  /* 0x0000006e00047308 */ /* 0x0007f00000000800 */
[----:B------:R-:W4:Y:S01]  /*8880*/  MUFU.EX2 R140, R140 ;  /* 0x0000008c008c7308 */ /* 0x000f220000000800 */
[----:B------:R-:W-:-:S02]  /*8890*/  WARPGROUP.DEPBAR.LE gsb0, 0x0 ;  /* 0x00008000000079c5 */ /* 0x000fc40000010000 */
[----:B------:R-:W-:Y:S01]  /*88a0*/  WARPGROUP.ARRIVE ;  /* 0x00000000000079c5 */ /* 0x000fe20000000000 */
[----:B---3--:R-:W-:-:S04]  /*88b0*/  FADD.FTZ R110, R14, R113 ;  /* 0x000000710e6e7221 */ /* 0x008fc80000010000 */
[----:B------:R-:W-:Y:S01]  /*88c0*/  FADD.FTZ R113, R15, R110 ;  /* 0x0000006e0f717221 */ /* 0x000fe20000010000 */
[----:B------:R-:W-:Y:S01]  /*88d0*/  HGMMA.64x96x16.F32 R24, gdesc[UR32].tnspB, R24, gsb0 ;  /* 0x41600000201879f0 */ /* 0x000fe20008000818 */
[----:B------:R-:W-:Y:S01]  /*88e0*/  UIADD3 UR32, UR10, 0xa80, URZ ;  /* 0x00000a800a207890 */ /* 0x000fe2000fffe03f */
[----:B------:R-:W3:Y:S01]  /*88f0*/  MUFU.EX2 R130, R130 ;  /* 0x0000008200827308 */ /* 0x000ee20000000800 */
[----:B------:R-:W-:Y:S01]  /*8900*/  UIADD3 UR34, UR11, 0x1c0, URZ ;  /* 0x000001c00b227890 */ /* 0x000fe2000fffe03f */
[----:B------:R-:W-:Y:S01]  /*8910*/  UMOV UR33, 0xc0000010 ;  /* 0xc000001000217882 */ /* 0x000fe20000000000 */
[----:B------:R-:W-:-:S05]  /*8920*/  UMOV UR35, 0x80000020 ;  /* 0x8000002000237882 */ /* 0x000fca0000000000 */
        /* <DEDUP_REMOVED lines=20> */
[----:B------:R-:W-:Y:S01]  /*8a70*/  UMOV UR35, 0x80000020 ;  /* 0x8000002000237882 */ /* 0x000fe20000000000 */
[----:B------:R-:W-:-:S05]  /*8a80*/  UIADD3 UR10, UR7, -0x1, URZ ;  /* 0xffffffff070a7890 */ /* 0x000fca000fffe03f */
[----:B------:R-:W-:Y:S02]  /*8a90*/  MUFU.EX2 R81, R81 ;  /* 0x0000005100517308 */ /* 0x000fe40000000800 */
[----:B------:R-:W-:-:S06]  /*8aa0*/  UMOV UR7, UR10 ;  /* 0x0000000a00077c82 */ /* 0x000fcc0008000000 */
        /* <DEDUP_REMOVED lines=11> */
[----:B------:R-:W-:Y:S03]  /*8b60*/  HGMMA.64x96x16.F32 R24, gdesc[UR32].tnspB, R24, gsb0 ;  /* 0x41600000201879f0 */ /* 0x000fe60008000818 */
[----:B------:R-:W-:Y:S02]  /*8b70*/  WARPGROUP.DEPBAR.LE gsb0, 0x0 ;  /* 0x00008000000079c5 */ /* 0x000fe40000010000 */
[----:B------:R1:W-:Y:S06]  /*8b80*/  BAR.ARV R72, 0x100 ;  /* 0x000400480000751d */ /* 0x0003ec0000002000 */
[----:B------:R2:W-:Y:S01]  /*8b90*/  @!P1 SYNCS.ARRIVE.TRANS64.RED.A1T0 RZ, [R74+URZ], RZ ;  /* 0x000000ff4aff99a7 */ /* 0x0005e2000810043f */
[----:B0-----:R-:W-:Y:S01]  /*8ba0*/  FMUL.FTZ R26, R26, R5 ;  /* 0x000000051a1a7220 */ /* 0x001fe20000410000 */
[----:B-1----:R-:W-:Y:S01]  /*8bb0*/  FFMA.FTZ R72, R5, R3, R73 ;  /* 0x0000000305487223 */ /* 0x002fe20000010049 */
[----:B------:R-:W-:Y:S01]  /*8bc0*/  FFMA.FTZ R3, R129, UR4, -R136 ;  /* 0x0000000481037c23 */ /* 0x000fe20008010888 */
[----:B------:R-:W-:Y:S01]  /*8bd0*/  F2FP.F16.F32.PACK_AB R73, R9, R73 ;  /* 0x000000490949723e */ /* 0x000fe200000000ff */
[-C--:B------:R-:W-:Y:S01]  /*8be0*/  FMUL.FTZ R27, R27, R5.reuse ;  /* 0x000000051b1b7220 */ /* 0x080fe20000410000 */
[-C--:B------:R-:W-:Y:S01]  /*8bf0*/  FMUL.FTZ R30, R30, R5.reuse ;  /* 0x000000051e1e7220 */ /* 0x080fe20000410000 */
[----:B------:R-:W-:Y:S01]  /*8c00*/  FMUL.FTZ R31, R31, R5 ;  /* 0x000000051f1f7220 */ /* 0x000fe20000410000 */
[----:B--2---:R-:W-:Y:S01]  /*8c10*/  FADD.FTZ R74, R9, R72 ;  /* 0x00000048094a7221 */ /* 0x004fe20000010000 */
[----:B------:R-:W-:Y:S01]  /*8c20*/  F2FP.F16.F32.PACK_AB R72, R11, R10 ;  /* 0x0000000a0b48723e */ /* 0x000fe200000000ff */
[----:B------:R0:W-:Y:S01]  /*8c30*/  @!P1 SYNCS.ARRIVE.TRANS64.RED.A1T0 RZ, [R114+URZ], RZ ;  /* 0x000000ff72ff99a7 */ /* 0x0001e2000810043f */
[----:B------:R-:W-:Y:S01]  /*8c40*/  F2FP.F16.F32.PACK_AB R9, R139, R138 ;  /* 0x0000008a8b09723e */ /* 0x000fe200000000ff */
[----:B------:R-:W-:Y:S01]  /*8c50*/  FADD.FTZ R10, R75, R74 ;  /* 0x0000004a4b0a7221 */ /* 0x000fe20000010000 */
[----:B------:R-:W-:Y:S01]  /*8c60*/  F2FP.F16.F32.PACK_AB R74, R8, R12 ;  /* 0x0000000c084a723e */ /* 0x000fe200000000ff */
[----:B------:R-:W-:Y:S01]  /*8c70*/  FFMA.FTZ R12, R128, UR4, -R136 ;  /* 0x00000004800c7c23 */ /* 0x000fe20008010888 */
[----:B------:R-:W-:Y:S01]  /*8c80*/  F2FP.F16.F32.PACK_AB R8, R15, R14 ;  /* 0x0000000e0f08723e */ /* 0x000fe200000000ff */
[----:B------:R-:W-:Y:S01]  /*8c90*/  FADD.FTZ R11, R137, R10 ;  /* 0x0000000a890b7221 */ /* 0x000fe20000010000 */
[----:B------:R-:W-:Y:S01]  /*8ca0*/  FADD.FTZ R10, R20, R113 ;  /* 0x00000071140a7221 */ /* 0x000fe20000010000 */
[--C-:B------:R-:W-:Y:S01]  /*8cb0*/  FFMA.FTZ R15, R102, UR4, -R136.reuse ;  /* 0x00000004660f7c23 */ /* 0x100fe20008010888 */
[----:B------:R-:W-:Y:S01]  /*8cc0*/  FFMA.FTZ R14, R103, UR4, -R136 ;  /* 0x00000004670e7c23 */ /* 0x000fe20008010888 */
[----:B------:R-:W-:Y:S01]  /*8cd0*/  FADD.FTZ R110, R138, R11 ;  /* 0x0000000b8a6e7221 */ /* 0x000fe20000010000 */
[C---:B------:R-:W-:Y:S01]  /*8ce0*/  FADD.FTZ R113, R21.reuse, R10 ;  /* 0x0000000a15717221 */ /* 0x040fe20000010000 */
[----:B------:R-:W-:Y:S01]  /*8cf0*/  F2FP.F16.F32.PACK_AB R10, R21, R20 ;  /* 0x00000014150a723e */ /* 0x000fe200000000ff */
[----:B------:R-:W-:Y:S01]  /*8d00*/  FFMA.FTZ R20, R91, UR4, -R136 ;  /* 0x000000045b147c23 */ /* 0x000fe20008010888 */
[----:B------:R-:W-:Y:S01]  /*8d10*/  FADD.FTZ R11, R139, R110 ;  /* 0x0000006e8b0b7221 */ /* 0x000fe20000010000 */
[----:B------:R-:W-:Y:S01]  /*8d20*/  FADD.FTZ R102, R120, R113 ;  /* 0x0000007178667221 */ /* 0x000fe20000010000 */
[----:B------:R-:W-:Y:S01]  /*8d30*/  FFMA.FTZ R91, R94, UR4, -R136 ;  /* 0x000000045e5b7c23 */ /* 0x000fe20008010888 */
[----:B------:R-:W-:Y:S01]  /*8d40*/  F2FP.F16.F32.PACK_AB R75, R137, R75 ;  /* 0x0000004b894b723e */ /* 0x000fe200000000ff */
[----:B------:R-:W-:Y:S01]  /*8d50*/  FADD.FTZ R11, R134, R11 ;  /* 0x0000000b860b7221 */ /* 0x000fe20000010000 */
[----:B------:R-:W-:Y:S01]  /*8d60*/  FADD.FTZ R103, R121, R102 ;  /* 0x0000006679677221 */ /* 0x000fe20000010000 */
[----:B------:R-:W1:Y:S01]  /*8d70*/  MUFU.EX2 R3, R3 ;  /* 0x0000000300037308 */ /* 0x000e620000000800 */
[----:B0-----:R-:W-:Y:S01]  /*8d80*/  F2FP.F16.F32.PACK_AB R114, R98, R111 ;  /* 0x0000006f6272723e */ /* 0x001fe200000000ff */
[----:B----4-:R-:W-:Y:S01]  /*8d90*/  FADD.FTZ R21, R140, R11 ;  /* 0x0000000b8c157221 */ /* 0x010fe20000010000 */
[----:B------:R-:W-:Y:S01]  /*8da0*/  FADD.FTZ R102, R124, R103 ;  /* 0x000000677c667221 */ /* 0x000fe20000010000 */
[----:B------:R-:W-:Y:S01]  /*8db0*/  F2FP.F16.F32.PACK_AB R11, R140, R134 ;  /* 0x000000868c0b723e */ /* 0x000fe200000000ff */
[----:B------:R0:W-:Y:S01]  /*8dc0*/  STSM.16.M88.4 [R2+0x24300], R72 ;  /* 0x0243004802007844 */ /* 0x0001e20000000200 */
[----:B---3--:R-:W-:Y:S01]  /*8dd0*/  FADD.FTZ R94, R130, R21 ;  /* 0x00000015825e7221 */ /* 0x008fe20000010000 */
[----:B------:R-:W-:Y:S01]  /*8de0*/  FADD.FTZ R103, R115, R102 ;  /* 0x0000006673677221 */ /* 0x000fe20000010000 */
[----:B------:R-:W-:Y:S01]  /*8df0*/  MUFU.EX2 R12, R12 ;  /* 0x0000000c000c7308 */ /* 0x000fe20000000800 */
[----:B------:R2:W-:Y:S01]  /*8e00*/  STSM.16.M88.4 [R2+0x25b00], R8 ;  /* 0x025b000802007844 */ /* 0x0005e20000000200 */
[----:B-----5:R-:W-:Y:S01]  /*8e10*/  FADD.FTZ R21, R123, R94 ;  /* 0x0000005e7b157221 */ /* 0x020fe20000010000 */
[----:B------:R-:W-:Y:S01]  /*8e20*/  FADD.FTZ R103, R112, R103 ;  /* 0x0000006770677221 */ /* 0x000fe20000010000 */
[--C-:B------:R-:W-:Y:S01]  /*8e30*/  FFMA.FTZ R94, R83, UR4, -R136.reuse ;  /* 0x00000004535e7c23 */ /* 0x100fe20008010888 */
[--C-:B------:R-:W-:Y:S01]  /*8e40*/  FFMA.FTZ R83, R86, UR4, -R136.reuse ;  /* 0x0000000456537c23 */ /* 0x100fe20008010888 */
[----:B------:R-:W-:Y:S01]  /*8e50*/  FADD.FTZ R102, R126, R21 ;  /* 0x000000157e667221 */ /* 0x000fe20000010000 */
[----:B------:R-:W-:Y:S01]  /*8e60*/  FADD.FTZ R86, R106, R103 ;  /* 0x000000676a567221 */ /* 0x000fe20000010000 */
[----:B------:R-:W-:Y:S01]  /*8e70*/  FFMA.FTZ R21, R109, UR4, -R136 ;  /* 0x000000046d157c23 */ /* 0x000fe20008010888 */
        /* <DEDUP_REMOVED lines=8> */
[----:B------:R-:W4:Y:S01]  /*8f00*/  MUFU.EX2 R15, R15 ;  /* 0x0000000f000f7308 */ /* 0x000f220000000800 */
[----:B------:R-:W-:Y:S01]  /*8f10*/  FADD.FTZ R102, R125, R102 ;  /* 0x000000667d667221 */ /* 0x000fe20000010000 */
[----:B------:R-:W-:Y:S01]  /*8f20*/  FADD.FTZ R109, R99, R110 ;  /* 0x0000006e636d7221 */ /* 0x000fe20000010000 */
[----:B------:R-:W-:Y:S01]  /*8f30*/  F2FP.F16.F32.PACK_AB R123, R127, R126 ;  /* 0x0000007e7f7b723e */ /* 0x000fe200000000ff */
[----:B------:R-:W-:Y:S01]  /*8f40*/  FMUL.FTZ R35, R35, R5 ;  /* 0x0000000523237220 */ /* 0x000fe20000410000 */
[----:B------:R-:W-:Y:S01]  /*8f50*/  FADD.FTZ R102, R135, R102 ;  /* 0x0000006687667221 */ /* 0x000fe20000010000 */
[----:B------:R-:W-:Y:S01]  /*8f60*/  FADD.FTZ R110, R90, R109 ;  /* 0x0000006d5a6e7221 */ /* 0x000fe20000010000 */
[----:B-1----:R-:W-:Y:S01]  /*8f70*/  F2FP.F16.F32.PACK_AB R109, R3, R116 ;  /* 0x00000074036d723e */ /* 0x002fe200000000ff */
[----:B------:R-:W1:Y:S01]  /*8f80*/  MUFU.EX2 R20, R20 ;  /* 0x0000001400147308 */ /* 0x000e620000000800 */
[----:B------:R-:W-:Y:S01]  /*8f90*/  FADD.FTZ R103, R141, R102 ;  /* 0x000000668d677221 */ /* 0x000fe20000010000 */
[----:B---3--:R-:W-:Y:S01]  /*8fa0*/  F2FP.F16.F32.PACK_AB R111, R14, R12 ;  /* 0x0000000c0e6f723e */ /* 0x008fe200000000ff */
[----:B------:R-:W-:Y:S01]  /*8fb0*/  STSM.16.M88.4 [R2+0x27300], R120 ;  /* 0x0273007802007844 */ /* 0x000fe20000000200 */
[----:B------:R-:W-:Y:S01]  /*8fc0*/  F2FP.F16.F32.PACK_AB R112, R106, R112 ;  /* 0x000000706a70723e */ /* 0x000fe200000000ff */
[----:B------:R-:W-:Y:S01]  /*8fd0*/  FADD.FTZ R102, R118, R103 ;  /* 0x0000006776667221 */ /* 0x000fe20000010000 */
[----:B------:R-:W-:Y:S01]  /*8fe0*/  FADD.FTZ R103, R95, R110 ;  /* 0x0000006e5f677221 */ /* 0x000fe20000010000 */
[----:B------:R-:W-:Y:S01]  /*8ff0*/  F2FP.F16.F32.PACK_AB R113, R125, R131 ;  /* 0x000000837d71723e */ /* 0x000fe200000000ff */
[----:B------:R-:W3:Y:S01]  /*9000*/  MUFU.EX2 R91, R91 ;  /* 0x0000005b005b7308 */ /* 0x000ee20000000800 */
[----:B------:R-:W-:Y:S01]  /*9010*/  FADD.FTZ R102, R107, R102 ;  /* 0x000000666b667221 */ /* 0x000fe20000010000 */
[----:B0-----:R-:W-:Y:S01]  /*9020*/  FADD.FTZ R72, R82, R103 ;  /* 0x0000006752487221 */ /* 0x001fe20000010000 */
[----:B------:R-:W-:Y:S01]  /*9030*/  F2FP.F16.F32.PACK_AB R115, R141, R135 ;  /* 0x000000878d73723e */ /* 0x000fe200000000ff */
[----:B------:R-:W-:Y:S01]  /*9040*/  FMUL.FTZ R38, R38, R5 ;  /* 0x0000000526267220 */ /* 0x000fe20000410000 */
[----:B--2---:R-:W-:Y:S01]  /*9050*/  FADD.FTZ R9, R119, R102 ;  /* 0x0000006677097221 */ /* 0x004fe20000010000 */
[----:B------:R-:W-:Y:S01]  /*9060*/  FADD.FTZ R11, R87, R72 ;  /* 0x00000048570b7221 */ /* 0x000fe20000010000 */
[----:B------:R-:W-:Y:S01]  /*9070*/  F2FP.F16.F32.PACK_AB R110, R79, R78 ;  /* 0x0000004e4f6e723e */ /* 0x000fe200000000ff */
[----:B------:R-:W0:Y:S01]  /*9080*/  MUFU.EX2 R86, R104 ;  /* 0x0000006800567308 */ /* 0x000e220000000800 */
[----:B------:R-:W-:Y:S01]  /*9090*/  FADD.FTZ R9, R4, R9 ;  /* 0x0000000904097221 */ /* 0x000fe20000010000 */
[C---:B------:R-:W-:Y:S01]  /*90a0*/  FADD.FTZ R11, R108.reuse, R11 ;  /* 0x0000000b6c0b7221 */ /* 0x040fe20000010000 */
[----:B------:R-:W-:Y:S01]  /*90b0*/  STSM.16.M88.4 [R2+0x28b00], R112 ;  /* 0x028b007002007844 */ /* 0x000fe20000000200 */
[----:B------:R-:W-:Y:S01]  /*90c0*/  F2FP.F16.F32.PACK_AB R108, R108, R87 ;  /* 0x000000576c6c723e */ /* 0x000fe200000000ff */
[----:B------:R-:W-:Y:S01]  /*90d0*/  FADD.FTZ R8, R116, R9 ;  /* 0x0000000974087221 */ /* 0x000fe20000010000 */
[----:B------:R-:W-:Y:S01]  /*90e0*/  FADD.FTZ R10, R78, R11 ;  /* 0x0000000b4e0a7221 */ /* 0x000fe20000010000 */
[----:B------:R-:W-:Y:S01]  /*90f0*/  F2FP.F16.F32.PACK_AB R102, R7, R76 ;  /* 0x0000004c0766723e */ /* 0x000fe200000000ff */
[----:B------:R-:W2:Y:S01]  /*9100*/  MUFU.EX2 R94, R94 ;  /* 0x0000005e005e7308 */ /* 0x000ea20000000800 */
[----:B------:R-:W-:Y:S01]  /*9110*/  FADD.FTZ R9, R3, R8 ;  /* 0x0000000803097221 */ /* 0x000fe20000010000 */
[----:B------:R-:W-:Y:S01]  /*9120*/  FADD.FTZ R11, R79, R10 ;  /* 0x0000000a4f0b7221 */ /* 0x000fe20000010000 */
[----:B------:R-:W-:Y:S01]  /*9130*/  F2FP.F16.F32.PACK_AB R8, R90, R99 ;  /* 0x000000635a08723e */ /* 0x000fe200000000ff */
[----:B------:R-:W-:Y:S01]  /*9140*/  FMUL.FTZ R39, R39, R5 ;  /* 0x0000000527277220 */ /* 0x000fe20000410000 */
[----:B------:R-:W-:Y:S01]  /*9150*/  FADD.FTZ R9, R12, R9 ;  /* 0x000000090c097221 */ /* 0x000fe20000010000 */
[----:B------:R-:W-:Y:S01]  /*9160*/  FADD.FTZ R74, R88, R11 ;  /* 0x0000000b584a7221 */ /* 0x000fe20000010000 */
[----:B------:R-:W-:Y:S01]  /*9170*/  F2FP.F16.F32.PACK_AB R10, R82, R95 ;  /* 0x0000005f520a723e */ /* 0x000fe200000000ff */
[----:B------:R-:W5:Y:S01]  /*9180*/  MUFU.EX2 R83, R83 ;  /* 0x0000005300537308 */ /* 0x000f620000000800 */
[----:B------:R-:W-:Y:S01]  /*9190*/  FADD.FTZ R72, R14, R9 ;  /* 0x000000090e487221 */ /* 0x000fe20000010000 */
[C---:B------:R-:W-:Y:S01]  /*91a0*/  FADD.FTZ R9, R89.reuse, R74 ;  /* 0x0000004a59097221 */ /* 0x040fe20000010000 */
[----:B------:R-:W-:Y:S01]  /*91b0*/  F2FP.F16.F32.PACK_AB R88, R89, R88 ;  /* 0x000000585958723e */ /* 0x000fe200000000ff */
[----:B------:R-:W-:Y:S01]  /*91c0*/  FMUL.FTZ R42, R42, R5 ;  /* 0x000000052a2a7220 */ /* 0x000fe20000410000 */
[----:B----4-:R-:W-:Y:S01]  /*91d0*/  FADD.FTZ R11, R15, R72 ;  /* 0x000000480f0b7221 */ /* 0x010fe20000010000 */
[----:B------:R-:W-:Y:S01]  /*91e0*/  FADD.FTZ R74, R92, R9 ;  /* 0x000000095c4a7221 */ /* 0x000fe20000010000 */
[----:B------:R-:W-:Y:S01]  /*91f0*/  F2FP.F16.F32.PACK_AB R9, R107, R118 ;  /* 0x000000766b09723e */ /* 0x000fe200000000ff */
[----:B------:R-:W4:Y:S01]  /*9200*/  MUFU.EX2 R98, R97 ;  /* 0x0000006100627308 */ /* 0x000f220000000800 */
[----:B-1----:R-:W-:Y:S01]  /*9210*/  FADD.FTZ R72, R20, R11 ;  /* 0x0000000b14487221 */ /* 0x002fe20000010000 */
[----:B------:R-:W-:Y:S01]  /*9220*/  FADD.FTZ R75, R93, R74 ;  /* 0x0000004a5d4b7221 */ /* 0x000fe20000010000 */
[----:B------:R-:W-:Y:S01]  /*9230*/  F2FP.F16.F32.PACK_AB R11, R4, R119 ;  /* 0x00000077040b723e */ /* 0x000fe200000000ff */
[----:B------:R-:W-:Y:S01]  /*9240*/  FMUL.FTZ R43, R43, R5 ;  /* 0x000000052b2b7220 */ /* 0x000fe20000410000 */
[----:B---3--:R-:W-:Y:S01]  /*9250*/  FADD.FTZ R73, R91, R72 ;  /* 0x000000485b497221 */ /* 0x008fe20000010000 */
[----:B------:R-:W-:Y:S01]  /*9260*/  FADD.FTZ R72, R80, R75 ;  /* 0x0000004b50487221 */ /* 0x000fe20000010000 */
[----:B------:R-:W-:Y:S01]  /*9270*/  F2FP.F16.F32.PACK_AB R90, R93, R92 ;  /* 0x0000005c5d5a723e */ /* 0x000fe200000000ff */
[----:B------:R1:W3:Y:S01]  /*9280*/  MUFU.EX2 R74, R21 ;  /* 0x00000015004a7308 */ /* 0x0002e20000000800 */
[----:B0-----:R-:W-:Y:S01]  /*9290*/  FADD.FTZ R4, R86, R73 ;  /* 0x0000004956047221 */ /* 0x001fe20000010000 */
[C---:B------:R-:W-:Y:S01]  /*92a0*/  FADD.FTZ R73, R81.reuse, R72 ;  /* 0x0000004851497221 */ /* 0x040fe20000010000 */
[----:B------:R0:W-:Y:S01]  /*92b0*/  STSM.16.M88.4 [R2+0x2a300], R8 ;  /* 0x02a3000802007844 */ /* 0x0001e20000000200 */
[----:B------:R-:W-:Y:S01]  /*92c0*/  F2FP.F16.F32.PACK_AB R80, R81, R80 ;  /* 0x000000505150723e */ /* 0x000fe200000000ff */
[----:B------:R-:W-:Y:S01]  /*92d0*/  FADD.FTZ R3, R105, R4 ;  /* 0x0000000469037221 */ /* 0x000fe20000010000 */
[----:B------:R-:W-:Y:S01]  /*92e0*/  FADD.FTZ R12, R84, R73 ;  /* 0x00000049540c7221 */ /* 0x000fe20000010000 */
[----:B------:R-:W-:Y:S01]  /*92f0*/  F2FP.F16.F32.PACK_AB R89, R20, R15 ;  /* 0x0000000f1459723e */ /* 0x000fe200000000ff */
[----:B------:R3:W-:Y:S01]  /*9300*/  STSM.16.M88.4 [R2+0x2bb00], R108 ;  /* 0x02bb006c02007844 */ /* 0x0007e20000000200 */
[----:B--2---:R-:W-:Y:S01]  /*9310*/  FADD.FTZ R4, R94, R3 ;  /* 0x000000035e047221 */ /* 0x004fe20000010000 */
[----:B-1----:R-:W-:Y:S01]  /*9320*/  FADD.FTZ R21, R85, R12 ;  /* 0x0000000c55157221 */ /* 0x002fe20000010000 */
[----:B------:R-:W-:Y:S01]  /*9330*/  F2FP.F16.F32.PACK_AB R91, R86, R91 ;  /* 0x0000005b565b723e */ /* 0x000fe200000000ff */
[----:B------:R-:W-:Y:S01]  /*9340*/  FMUL.FTZ R46, R46, R5 ;  /* 0x000000052e2e7220 */ /* 0x000fe20000410000 */
[----:B-----5:R-:W-:Y:S01]  /*9350*/  FADD.FTZ R3, R83, R4 ;  /* 0x0000000453037221 */ /* 0x020fe20000010000 */
[----:B------:R-:W-:Y:S01]  /*9360*/  FADD.FTZ R4, R100, R21 ;  /* 0x0000001564047221 */ /* 0x000fe20000010000 */
[----:B------:R-:W-:Y:S01]  /*9370*/  F2FP.F16.F32.PACK_AB R82, R85, R84 ;  /* 0x000000545552723e */ /* 0x000fe200000000ff */
[----:B------:R1:W-:Y:S01]  /*9380*/  STSM.16.M88.4 [R2+0x2d300], R88 ;  /* 0x02d3005802007844 */ /* 0x0003e20000000200 */
[C---:B------:R-:W-:Y:S01]  /*9390*/  F2FP.F16.F32.PACK_AB R100, R101.reuse, R100 ;  /* 0x000000646564723e */ /* 0x040fe200000000ff */
[----:B------:R-:W-:Y:S01]  /*93a0*/  FADD.FTZ R3, R96, R3 ;  /* 0x0000000360037221 */ /* 0x000fe20000010000 */
[----:B0-----:R-:W-:Y:S01]  /*93b0*/  FADD.FTZ R9, R101, R4 ;  /* 0x0000000465097221 */ /* 0x001fe20000010000 */
[----:B------:R-:W-:Y:S01]  /*93c0*/  F2FP.F16.F32.PACK_AB R81, R94, R105 ;  /* 0x000000695e51723e */ /* 0x000fe200000000ff */
[----:B------:R-:W-:Y:S01]  /*93d0*/  FMUL.FTZ R47, R47, R5 ;  /* 0x000000052f2f7220 */ /* 0x000fe20000410000 */
[----:B------:R-:W-:Y:S01]  /*93e0*/  F2FP.F16.F32.PACK_AB R83, R96, R83 ;  /* 0x000000536053723e */ /* 0x000fe200000000ff */
[----:B----4-:R-:W-:Y:S01]  /*93f0*/  FADD.FTZ R3, R98, R3 ;  /* 0x0000000362037221 */ /* 0x010fe20000010000 */
[----:B---3--:R-:W-:Y:S01]  /*9400*/  F2FP.F16.F32.PACK_AB R101, R74, R98 ;  /* 0x000000624a65723e */ /* 0x008fe200000000ff */
[----:B------:R-:W-:Y:S01]  /*9410*/  FADD.FTZ R4, R76, R9 ;  /* 0x000000094c047221 */ /* 0x000fe20000010000 */
[----:B------:R-:W-:Y:S01]  /*9420*/  F2FP.F16.F32.PACK_AB R103, R133, R132 ;  /* 0x000000848567723e */ /* 0x000fe200000000ff */
[----:B------:R1:W-:Y:S01]  /*9430*/  STSM.16.M88.4 [R2+0x2eb00], R80 ;  /* 0x02eb005002007844 */ /* 0x0003e20000000200 */
[----:B------:R-:W-:Y:S01]  /*9440*/  FADD.FTZ R3, R74, R3 ;  /* 0x000000034a037221 */ /* 0x000fe20000010000 */
[----:B------:R-:W-:Y:S01]  /*9450*/  FADD.FTZ R4, R7, R4 ;  /* 0x0000000407047221 */ /* 0x000fe20000010000 */
        /* <DEDUP_REMOVED lines=47> */
[----:B0-----:R-:W-:Y:S01]  /*9750*/  NOP ;  /* 0x0000000000007918 */ /* 0x001fe20000000000 */
[----:B-1----:R-:W-:Y:S05]  /*9760*/  @P2 BRA `(.L_x_9939) ;  /* 0xffffffbc00ac2947 */ /* 0x002fea000383ffff */
[----:B------:R-:W-:-:S05]  /*9770*/  UMOV UR7, UR10 ;  /* 0x0000000a00077c82 */ /* 0x000fca0008000000 */
.L_x_9930:
[----:B------:R-:W-:-:S13]  /*9780*/  ISETP.LE.AND P2, PT, RZ, UR7, PT ;  /* 0x00000007ff007c0c */ /* 0x000fda000bf43270 */
[----:B------:R-:W-:Y:S05]  /*9790*/  @!P2 BRA `(.L_x_9940) ;  /* 0x0000003400dca947 */ /* 0x000fea0003800000 */
[----:B------:R-:W-:Y:S01]  /*97a0*/  IMAD.MOV.U32 R6, RZ, RZ, R13 ;  /* 0x000000ffff067224 */ /* 0x000fe200078e000d */
[----:B------:R-:W-:Y:S01]  /*97b0*/  UMOV UR39, UR38 ;  /* 0x0000002600277c82 */ /* 0x000fe20008000000 */
[----:B------:R-:W-:Y:S01]  /*97c0*/  IMAD.MOV.U32 R5, RZ, RZ, R0 ;  /* 0x000000ffff057224 */ /* 0x000fe200078e0000 */
[----:B------:R-:W-:Y:S01]  /*97d0*/  UMOV UR6, UR36 ;  /* 0x0000002400067c82 */ /* 0x000fe20008000000 */
[----:B------:R-:W-:-:S05]  /*97e0*/  ULDC UR61, c[0x0][0x988] ;  /* 0x00026200003d7ab9 */ /* 0x000fca0000000800 */
.L_x_9949:
        /* <DEDUP_REMOVED lines=10> */
.L_x_9942:
[----:B------:R-:W-:Y:S01]  /*9890*/  ULEA UR4, UR36, UR37, 0x3 ;  /* 0x0000002524047291 */ /* 0x000fe2000f8e183f */
[----:B------:R-:W-:-:S05]  /*98a0*/  IMAD.U32 R0, RZ, RZ, UR38 ;  /* 0x00000026ff007e24 */ /* 0x000fca000f8e00ff */
[----:B------:R-:W-:-:S04]  /*98b0*/  SHF.L.U32 R0, R0, 0x1f, RZ ;  /* 0x0000001f00007819 */ /* 0x000fc800000006ff */
[----:B------:R1:W2:Y:S01]  /*98c0*/  SYNCS.PHASECHK.TRANS64.TRYWAIT P2, [UR4+0x31c30], R0 ;  /* 0x031c3000ff0075a7 */ /* 0x0002a20008040144 */
[----:B------:R-:W-:Y:S05]  /*98d0*/  @!P0 BRA `(.L_x_9943) ;  /* 0x0000000000048947 */ /* 0x000fea0003800000 */
[----:B------:R-:W-:Y:S01]  /*98e0*/  BPT.TRAP 0x1 ;  /* 0x000000040000795c */ /* 0x000fe20000300000 */
.L_x_9943:
[----:B--2---:R-:W-:Y:S05]  /*98f0*/  @P2 BRA `(.L_x_9941) ;  /* 0x0000000000082947 */ /* 0x004fea0003800000 */
[----:B------:R-:W2:Y:S02]  /*9900*/  SYNCS.PHASECHK.TRANS64.TRYWAIT P2, [UR4+0x31c30], R0 ;  /* 0x031c3000ff0075a7 */ /* 0x000ea40008040144 */
[----:B--2---:R-:W-:Y:S05]  /*9910*/  @!P2 BRA `(.L_x_9944) ;  /* 0x000000a8003ca947 */ /* 0x004fea0003800000 */
.L_x_9941:
[----:B--2---:R-:W2:Y:S01]  /*9920*/  S2R R7, SR_TID.X ;  /* 0x0000000000077919 */ /* 0x004ea20000002100 */
        /* <DEDUP_REMOVED lines=24> */
[----:B--2---:R-:W-:Y:S01]  /*9ab0*/  SHF.R.U32.HI R7, RZ, 0x7, R7 ;  /* 0x00000007ff077819 */ /* 0x004fe20000011607 */
[----:B------:R-:W-:Y:S01]  /*9ac0*/  UMOV UR56, UR28 ;  /* 0x0000001c00387c82 */ /* 0x000fe20008000000 */
[----:B------:R-:W-:Y:S01]  /*9ad0*/  UMOV UR57, UR29 ;  /* 0x0000001d00397c82 */ /* 0x000fe20008000000 */
[----:B------:R-:W-:Y:S01]  /*9ae0*/  UMOV UR59, 0x80000020 ;  /* 0x80000020003b7882 */ /* 0x000fe20000000000 */
[----:B------:R-:W-:Y:S01]  /*9af0*/  UIADD3 UR10, UR4, 0x200, URZ ;  /* 0x00000200040a7890 */ /* 0x000fe2000fffe03f */
[----:B-1----:R-:W-:Y:S01]  /*9b00*/  VIADD R0, R7, 0x8 ;  /* 0x0000000807007836 */ /* 0x002fe20000000000 */
        /* <DEDUP_REMOVED lines=325> */
.L_x_9946:
[----:B------:R-:W-:Y:S01]  /*af60*/  ULEA UR4, UR6, UR37, 0x3 ;  /* 0x0000002506047291 */ /* 0x000fe2000f8e183f */
[----:B------:R-:W-:-:S05]  /*af70*/  IMAD.U32 R0, RZ, RZ, UR39 ;  /* 0x00000027ff007e24 */ /* 0x000fca000f8e00ff */
[----:B------:R-:W-:-:S04]  /*af80*/  SHF.L.U32 R0, R0, 0x1f, RZ ;  /* 0x0000001f00007819 */ /* 0x000fc800000006ff */
[----:B------:R0:W1:Y:S01]  /*af90*/  SYNCS.PHASECHK.TRANS64.TRYWAIT P2, [UR4+0x31c50], R0 ;  /* 0x031c5000ff0075a7 */ /* 0x0000620008040144 */
[----:B------:R-:W-:Y:S05]  /*afa0*/  @!P0 BRA `(.L_x_9947) ;  /* 0x0000000000048947 */ /* 0x000fea0003800000 */
[----:B------:R-:W-:Y:S01]  /*afb0*/  BPT.TRAP 0x1 ;  /* 0x000000040000795c */ /* 0x000fe20000300000 */
.L_x_9947:
[----:B-1----:R-:W-:Y:S05]  /*afc0*/  @P2 BRA `(.L_x_9945) ;  /* 0x0000000000082947 */ /* 0x002fea0003800000 */
[----:B------:R-:W1:Y:S02]  /*afd0*/  SYNCS.PHASECHK.TRANS64.TRYWAIT P2, [UR4+0x31c50], R0 ;  /* 0x031c5000ff0075a7 */ /* 0x000e640008040144 */
[----:B-1----:R-:W-:Y:S05]  /*afe0*/  @!P2 BRA `(.L_x_9948) ;  /* 0x0000009000a0a947 */ /* 0x002fea0003800000 */
.L_x_9945:
        /* <DEDUP_REMOVED lines=13> */
[----:B------:R-:W-:Y:S01]  /*b0c0*/  FMNMX.FTZ R0, R140, R7, !PT ;  /* 0x000000078c007209 */ /* 0x000fe20007810000 */
[----:B------:R-:W-:Y:S01]  /*b0d0*/  UMOV UR39, UR38 ;  /* 0x0000002600277c82 */ /* 0x000fe20008000000 */
[----:B------:R-:W-:Y:S01]  /*b0e0*/  FMNMX.FTZ R18, R142, R13, !PT ;  /* 0x0000000d8e127209 */ /* 0x000fe20007810000 */
[----:B------:R-:W-:Y:S01]  /*b0f0*/  UIMAD UR11, UR6, 0x6c0, UR4 ;  /* 0x000006c0060b78a4 */ /* 0x000fe2000f8e0204 */
[----:B------:R-:W-:-:S02]  /*b100*/  FMNMX.FTZ R7, R141, R0, !PT ;  /* 0x000000008d077209 */ /* 0x000fc40007810000 */
[----:B------:R-:W-:Y:S01]  /*b110*/  FMNMX.FTZ R13, R143, R18, !PT ;  /* 0x000000128f0d7209 */ /* 0x000fe20007810000 */
[----:B------:R-:W-:Y:S01]  /*b120*/  UMOV UR4, UR61 ;  /* 0x0000003d00047c82 */ /* 0x000fe20008000000 */
[----:B------:R-:W-:Y:S02]  /*b130*/  FMNMX.FTZ R0, R128, R7, !PT ;  /* 0x0000000780007209 */ /* 0x000fe40007810000 */
        /* <DEDUP_REMOVED lines=9> */
[----:B------:R-:W-:-:S02]  /*b1d0*/  FMNMX.FTZ R0, R132, R7, !PT ;  /* 0x0000000784007209 */ /* 0x000fc40007810000 */
[----:B------:R-:W-:Y:S02]  /*b1e0*/  FMNMX.FTZ R20, R134, R13, !PT ;  /* 0x0000000d86147209 */ /* 0x000fe40007810000 */
[----:B------:R-:W-:Y:S02]  /*b1f0*/  FMNMX.FTZ R7, R133, R0, !PT ;  /* 0x0000000085077209 */ /* 0x000fe40007810000 */
[----:B------:R-:W-:Y:S02]  /*b200*/  FMNMX.FTZ R13, R135, R20, !PT ;  /* 0x00000014870d7209 */ /* 0x000fe40007810000 */
        /* <DEDUP_REMOVED lines=35> */
[----:B------:R-:W0:Y:S02]  /*b440*/  SHFL.BFLY PT, R0, R7, 0x2, 0x1f ;  /* 0x0c401f0007007f89 */ /* 0x000e2400000e0000 */
[----:B0-----:R-:W-:-:S05]  /*b450*/  FMNMX.FTZ R8, R7, R0, !PT ;  /* 0x0000000007087209 */ /* 0x001fca0007810000 */
[----:B------:R-:W0:Y:S02]  /*b460*/  SHFL.BFLY PT, R9, R8, 0x1, 0x1f ;  /* 0x0c201f0008097f89 */ /* 0x000e2400000e0000 */
[----:B0-----:R-:W-:-:S05]  /*b470*/  FMNMX.FTZ R0, R8, R9, !PT ;  /* 0x0000000908007209 */ /* 0x001fca0007810000 */
[C---:B------:R-:W-:Y:S01]  /*b480*/  FMUL.FTZ R7, R0.reuse, UR4 ;  /* 0x0000000400077c20 */ /* 0x040fe20008410000 */
[----:B------:R-:W-:-:S03]  /*b490*/  FADD.FTZ R5, -R0, R5 ;  /* 0x0000000500057221 */ /* 0x000fc60000010100 */
        /* <DEDUP_REMOVED lines=9> */
[----:B------:R-:W0:Y:S01]  /*b530*/  S2R R136, SR_TID.X ;  /* 0x0000000000887919 */ /* 0x000e220000002100 */
[----:B------:R-:W-:Y:S01]  /*b540*/  FMNMX.FTZ R120, R126, R13, !PT ;  /* 0x0000000d7e787209 */ /* 0x000fe20007810000 */
[--C-:B------:R-:W-:Y:S01]  /*b550*/  FFMA.FTZ R9, R137, UR4, -R7.reuse ;  /* 0x0000000489097c23 */ /* 0x100fe20008010807 */
[--C-:B------:R-:W-:Y:S01]  /*b560*/  FFMA.FTZ R10, R140, UR4, -R7.reuse ;  /* 0x000000048c0a7c23 */ /* 0x100fe20008010807 */
[----:B------:R1:W-:Y:S01]  /*b570*/  MUFU.EX2 R20, R121 ;  /* 0x0000007900147308 */ /* 0x0003e20000000800 */
[----:B------:R-:W-:Y:S01]  /*b580*/  FMNMX.FTZ R13, R127, R120, !PT ;  /* 0x000000787f0d7209 */ /* 0x000fe20007810000 */
[--C-:B------:R-:W-:Y:S01]  /*b590*/  FFMA.FTZ R11, R141, UR4, -R7.reuse ;  /* 0x000000048d0b7c23 */ /* 0x100fe20008010807 */
[--C-:B------:R-:W-:Y:S01]  /*b5a0*/  FFMA.FTZ R14, R129, UR4, -R7.reuse ;  /* 0x00000004810e7c23 */ /* 0x100fe20008010807 */
[----:B------:R-:W-:Y:S01]  /*b5b0*/  FFMA.FTZ R15, R132, UR4, -R7 ;  /* 0x00000004840f7c23 */ /* 0x000fe20008010807 */
[----:B------:R-:W-:Y:S01]  /*b5c0*/  FMNMX.FTZ R124, R114, R13, !PT ;  /* 0x0000000d727c7209 */ /* 0x000fe20007810000 */
[----:B------:R-:W-:-:S02]  /*b5d0*/  WARPGROUP.DEPBAR.LE gsb0, 0x0 ;  /* 0x00008000000079c5 */ /* 0x000fc40000010000 */
[----:B------:R-:W-:Y:S01]  /*b5e0*/  WARPGROUP.ARRIVE ;  /* 0x00000000000079c5 */ /* 0x000fe20000000000 */
[----:B------:R-:W-:Y:S01]  /*b5f0*/  FMNMX.FTZ R13, R115, R124, !PT ;  /* 0x0000007c730d7209 */ /* 0x000fe20007810000 */
[----:B------:R2:W-:Y:S01]  /*b600*/  MUFU.EX2 R120, R125 ;  /* 0x0000007d00787308 */ /* 0x0005e20000000800 */
[--C-:B------:R-:W-:Y:S01]  /*b610*/  FFMA.FTZ R17, R133, UR4, -R7.reuse ;  /* 0x0000000485117c23 */ /* 0x100fe20008010807 */
        /* <DEDUP_REMOVED lines=33> */
[--C-:B-1----:R-:W-:Y:S01]  /*b830*/  FFMA.FTZ R121, R72, UR4, -R7.reuse ;  /* 0x0000000448797c23 */ /* 0x102fe20008010807 */
[----:B------:R-:W-:Y:S01]  /*b840*/  FMNMX.FTZ R124, R102, R13, !PT ;  /* 0x0000000d667c7209 */ /* 0x000fe20007810000 */
[--C-:B------:R-:W-:Y:S01]  /*b850*/  FFMA.FTZ R76, R76, UR4, -R7.reuse ;  /* 0x000000044c4c7c23 */ /* 0x100fe20008010807 */
[----:B------:R-:W-:Y:S01]  /*b860*/  FFMA.FTZ R77, R77, UR4, -R7 ;  /* 0x000000044d4d7c23 */ /* 0x000fe20008010807 */
[----:B------:R-:W-:Y:S01]  /*b870*/  FMUL.FTZ R5, R5, UR4 ;  /* 0x0000000405057c20 */ /* 0x000fe20008410000 */
[----:B------:R-:W-:Y:S01]  /*b880*/  FMNMX.FTZ R13, R103, R124, !PT ;  /* 0x0000007c670d7209 */ /* 0x000fe20007810000 */
[----:B------:R-:W-:Y:S01]  /*b890*/  MUFU.EX2 R8, R8 ;  /* 0x0000000800087308 */ /* 0x000fe20000000800 */
[----:B0-----:R-:W-:-:S02]  /*b8a0*/  ISETP.GE.U32.AND P2, PT, R136, 0x180, PT ;  /* 0x000001808800780c */ /* 0x001fc40003f46070 */
[----:B------:R-:W-:Y:S02]  /*b8b0*/  FMNMX.FTZ R124, R90, R13, !PT ;  /* 0x0000000d5a7c7209 */ /* 0x000fe40007810000 */
[----:B------:R-:W-:Y:S01]  /*b8c0*/  SHF.R.U32.HI R137, RZ, 0x7, R136 ;  /* 0x00000007ff897819 */ /* 0x000fe20000011688 */
[----:B------:R-:W-:Y:S01]  /*b8d0*/  IMAD.U32 R136, RZ, RZ, UR6 ;  /* 0x00000006ff887e24 */ /* 0x000fe2000f8e00ff */
[----:B------:R-:W-:Y:S01]  /*b8e0*/  FMNMX.FTZ R13, R91, R124, !PT ;  /* 0x0000007c5b0d7209 */ /* 0x000fe20007810000 */
[----:B------:R-:W0:Y:S01]  /*b8f0*/  MUFU.EX2 R5, R5 ;  /* 0x0000000500057308 */ /* 0x000e220000000800 */
[----:B------:R-:W-:Y:S02]  /*b900*/  UIADD3 UR6, UR7, -0x1, URZ ;  /* 0xffffffff07067890 */ /* 0x000fe4000fffe03f */
[----:B------:R-:W-:Y:S02]  /*b910*/  FMNMX.FTZ R124, R94, R13, !PT ;  /* 0x0000000d5e7c7209 */ /* 0x000fe40007810000 */
[----:B------:R-:W-:-:S02]  /*b920*/  @!P1 LEA R136, R136, UR37, 0x3 ;  /* 0x0000002588889c11 */ /* 0x000fc4000f8e18ff */
[----:B------:R-:W-:Y:S01]  /*b930*/  FMNMX.FTZ R13, R95, R124, !PT ;  /* 0x0000007c5f0d7209 */ /* 0x000fe20007810000 */
[----:B------:R-:W1:Y:S03]  /*b940*/  MUFU.EX2 R9, R9 ;  /* 0x0000000900097308 */ /* 0x000e660000000800 */
        /* <DEDUP_REMOVED lines=12> */
[----:B------:R-:W2:Y:S04]  /*ba10*/  SHFL.BFLY PT, R124, R13, 0x2, 0x1f ;  /* 0x0c401f000d7c7f89 */ /* 0x000ea800000e0000 */
        /* <DEDUP_REMOVED lines=8> */
[----:B--2---:R-:W-:Y:S01]  /*baa0*/  FMNMX.FTZ R125, R13, R124, !PT ;  /* 0x0000007c0d7d7209 */ /* 0x004fe20007810000 */
[----:B------:R-:W-:Y:S01]  /*bab0*/  UMOV UR33, 0xc0000010 ;  /* 0xc000001000217882 */ /* 0x000fe20000000000 */
[----:B------:R-:W-:Y:S01]  /*bac0*/  UMOV UR35, 0x80000020 ;  /* 0x8000002000237882 */ /* 0x000fe20000000000 */
[----:B------:R-:W-:Y:S01]  /*bad0*/  FFMA.FTZ R124, R73, UR4, -R7 ;  /* 0x00000004497c7c23 */ /* 0x000fe20008010807 */
[----:B------:R-:W-:Y:S01]  /*bae0*/  MUFU.EX2 R112, R112 ;  /* 0x0000007000707308 */ /* 0x000fe20000000800 */
[----:B------:R-:W2:Y:S07]  /*baf0*/  SHFL.BFLY PT, R128, R125, 0x1, 0x1f ;  /* 0x0c201f007d807f89 */ /* 0x000eae00000e0000 */
[----:B------:R-:W-:Y:S08]  /*bb00*/  MUFU.EX2 R113, R113 ;  /* 0x0000007100717308 */ /* 0x000ff00000000800 */
[----:B------:R-:W-:Y:S08]  /*bb10*/  MUFU.EX2 R116, R116 ;  /* 0x0000007400747308 */ /* 0x000ff00000000800 */
[----:B------:R-:W-:Y:S01]  /*bb20*/  MUFU.EX2 R117, R117 ;  /* 0x0000007500757308 */ /* 0x000fe20000000800 */
[----:B--2---:R-:W-:-:S05]  /*bb30*/  FMNMX.FTZ R13, R125, R128, !PT ;  /* 0x000000807d0d7209 */ /* 0x004fca0007810000 */
[C---:B------:R-:W-:Y:S01]  /*bb40*/  FADD.FTZ R7, -R13.reuse, R6 ;  /* 0x000000060d077221 */ /* 0x040fe20000010100 */
[----:B------:R-:W-:Y:S01]  /*bb50*/  FMUL.FTZ R72, R13, UR4 ;  /* 0x000000040d487c20 */ /* 0x000fe20008410000 */
[----:B------:R2:W-:Y:S02]  /*bb60*/  MUFU.EX2 R6, R77 ;  /* 0x0000004d00067308 */ /* 0x0005e40000000800 */
[----:B------:R-:W-:Y:S01]  /*bb70*/  FMUL.FTZ R7, R7, UR4 ;  /* 0x0000000407077c20 */ /* 0x000fe20008410000 */
[--C-:B------:R-:W-:Y:S01]  /*bb80*/  FFMA.FTZ R73, R138, UR4, -R72.reuse ;  /* 0x000000048a497c23 */ /* 0x100fe20008010848 */
[--C-:B------:R-:W-:Y:S01]  /*bb90*/  FFMA.FTZ R128, R139, UR4, -R72.reuse ;  /* 0x000000048b807c23 */ /* 0x100fe20008010848 */
[--C-:B------:R-:W-:Y:S01]  /*bba0*/  FFMA.FTZ R129, R134, UR4, -R72.reuse ;  /* 0x0000000486817c23 */ /* 0x100fe20008010848 */
[----:B------:R-:W-:Y:S02]  /*bbb0*/  IMAD.U32 R134, RZ, RZ, UR36 ;  /* 0x00000024ff867e24 */ /* 0x000fe4000f8e00ff */
[--C-:B------:R-:W-:Y:S01]  /*bbc0*/  FFMA.FTZ R125, R142, UR4, -R72.reuse ;  /* 0x000000048e7d7c23 */ /* 0x100fe20008010848 */
[----:B------:R-:W-:Y:S01]  /*bbd0*/  MUFU.EX2 R7, R7 ;  /* 0x0000000700077308 */ /* 0x000fe20000000800 */
[--C-:B------:R-:W-:Y:S01]  /*bbe0*/  FFMA.FTZ R133, R131, UR4, -R72.reuse ;  /* 0x0000000483857c23 */ /* 0x100fe20008010848 */
[--C-:B------:R-:W-:Y:S01]  /*bbf0*/  FFMA.FTZ R131, R135, UR4, -R72.reuse ;  /* 0x0000000487837c23 */ /* 0x100fe20008010848 */
[----:B------:R-:W-:Y:S01]  /*bc00*/  @!P1 LEA R134, R134, UR37, 0x3 ;  /* 0x0000002586869c11 */ /* 0x000fe2000f8e18ff */
[----:B------:R-:W-:Y:S01]  /*bc10*/  FFMA.FTZ R132, R143, UR4, -R72 ;  /* 0x000000048f847c23 */ /* 0x000fe20008010848 */
[----:B------:R-:W-:-:S02]  /*bc20*/  VIADD R135, R137, 0x9 ;  /* 0x0000000989877836 */ /* 0x000fc40000000000 */
[--C-:B--2---:R-:W-:Y:S01]  /*bc30*/  FFMA.FTZ R77, R130, UR4, -R72.reuse ;  /* 0x00000004824d7c23 */ /* 0x104fe20008010848 */
[--C-:B------:R-:W-:Y:S01]  /*bc40*/  FFMA.FTZ R130, R123, UR4, -R72.reuse ;  /* 0x000000047b827c23 */ /* 0x100fe20008010848 */
[----:B------:R-:W2:Y:S01]  /*bc50*/  MUFU.EX2 R73, R73 ;  /* 0x0000004900497308 */ /* 0x000ea20000000800 */
[----:B------:R-:W-:Y:S02]  /*bc60*/  @!P1 VIADD R137, R134, 0x31c40 ;  /* 0x00031c4086899836 */ /* 0x000fe40000000000 */
[--C-:B------:R-:W-:Y:S01]  /*bc70*/  FFMA.FTZ R123, R126, UR4, -R72.reuse ;  /* 0x000000047e7b7c23 */ /* 0x100fe20008010848 */
[----:B------:R-:W-:Y:S01]  /*bc80*/  @!P1 VIADD R134, R136, 0x31c60 ;  /* 0x00031c6088869836 */ /* 0x000fe20000000000 */
[----:B------:R-:W-:Y:S01]  /*bc90*/  SEL R136, R135, 0x9, !P2 ;  /* 0x0000000987887807 */ /* 0x000fe20005000000 */
[--C-:B------:R-:W-:Y:S01]  /*bca0*/  FFMA.FTZ R135, R99, UR4, -R72.reuse ;  /* 0x0000000463877c23 */ /* 0x100fe20008010848 */
[----:B------:R-:W-:Y:S01]  /*bcb0*/  FFMA.FTZ R99, R102, UR4, -R72 ;  /* 0x0000000466637c23 */ /* 0x000fe20008010848 */
[----:B------:R-:W-:Y:S01]  /*bcc0*/  @!P1 PRMT R137, RZ, 0x654, R137 ;  /* 0x00000654ff899816 */ /* 0x000fe20000000089 */
[----:B------:R-:W3:Y:S01]  /*bcd0*/  MUFU.EX2 R128, R128 ;  /* 0x0000008000807308 */ /* 0x000ee20000000800 */
[----:B0-----:R-:W-:Y:S01]  /*bce0*/  FFMA.FTZ R102, R5, R4, R8 ;  /* 0x0000000405667223 */ /* 0x001fe20000010008 */
[----:B------:R-:W-:Y:S01]  /*bcf0*/  @!P1 PRMT R134, RZ, 0x654, R134 ;  /* 0x00000654ff869816 */ /* 0x000fe20000000086 */
[--C-:B------:R-:W-:Y:S01]  /*bd00*/  FFMA.FTZ R4, R103, UR4, -R72.reuse ;  /* 0x0000000467047c23 */ /* 0x100fe20008010848 */
[----:B------:R-:W-:Y:S01]  /*bd10*/  FFMA.FTZ R126, R127, UR4, -R72 ;  /* 0x000000047f7e7c23 */ /* 0x000fe20008010848 */
[----:B-1----:R-:W-:Y:S01]  /*bd20*/  FADD.FTZ R103, R9, R102 ;  /* 0x0000006609677221 */ /* 0x002fe20000010000 */
[--C-:B------:R-:W-:Y:S01]  /*bd30*/  FFMA.FTZ R127, R115, UR4, -R72.reuse ;  /* 0x00000004737f7c23 */ /* 0x100fe20008010848 */
[--C-:B------:R-:W-:Y:S01]  /*bd40*/  FFMA.FTZ R115, R118, UR4, -R72.reuse ;  /* 0x0000000476737c23 */ /* 0x100fe20008010848 */
[----:B------:R-:W0:Y:S01]  /*bd50*/  MUFU.EX2 R125, R125 ;  /* 0x0000007d007d7308 */ /* 0x000e220000000800 */
[----:B--2---:R-:W-:Y:S01]  /*bd60*/  FFMA.FTZ R3, R7, R3, R73 ;  /* 0x0000000307037223 */ /* 0x004fe20000010049 */
[--C-:B------:R-:W-:Y:S01]  /*bd70*/  FFMA.FTZ R118, R119, UR4, -R72.reuse ;  /* 0x0000000477767c23 */ /* 0x100fe20008010848 */
[--C-:B------:R-:W-:Y:S01]  /*bd80*/  FFMA.FTZ R119, R107, UR4, -R72.reuse ;  /* 0x000000046b777c23 */ /* 0x100fe20008010848 */
[----:B------:R-:W-:Y:S01]  /*bd90*/  FADD.FTZ R102, R10, R103 ;  /* 0x000000670a667221 */ /* 0x000fe20000010000 */
[--C-:B------:R-:W-:Y:S01]  /*bda0*/  FFMA.FTZ R107, R111, UR4, -R72.reuse ;  /* 0x000000046f6b7c23 */ /* 0x100fe20008010848 */
[--C-:B------:R-:W-:Y:S01]  /*bdb0*/  FFMA.FTZ R122, R122, UR4, -R72.reuse ;  /* 0x000000047a7a7c23 */ /* 0x100fe20008010848 */
[----:B------:R-:W-:Y:S01]  /*bdc0*/  FFMA.FTZ R103, R94, UR4, -R72 ;  /* 0x000000045e677c23 */ /* 0x000fe20008010848 */
[----:B------:R-:W1:Y:S01]  /*bdd0*/  MUFU.EX2 R132, R132 ;  /* 0x0000008400847308 */ /* 0x000e620000000800 */
[C---:B------:R-:W-:Y:S01]  /*bde0*/  FADD.FTZ R139, R11.reuse, R102 ;  /* 0x000000660b8b7221 */ /* 0x040fe20000010000 */
[----:B------:R-:W-:Y:S01]  /*bdf0*/  F2FP.F16.F32.PACK_AB R10, R11, R10 ;  /* 0x0000000a0b0a723e */ /* 0x000fe200000000ff */
[--C-:B------:R-:W-:Y:S01]  /*be00*/  FFMA.FTZ R114, R114, UR4, -R72.reuse ;  /* 0x0000000472727c23 */ /* 0x100fe20008010848 */
[----:B------:R-:W-:Y:S01]  /*be10*/  F2FP.F16.F32.PACK_AB R8, R9, R8 ;  /* 0x000000080908723e */ /* 0x000fe200000000ff */
[----:B------:R-:W-:Y:S01]  /*be20*/  FADD.FTZ R139, R12, R139 ;  /* 0x0000008b0c8b7221 */ /* 0x000fe20000010000 */
[----:B---3--:R-:W-:Y:S01]  /*be30*/  F2FP.F16.F32.PACK_AB R9, R128, R73 ;  /* 0x000000498009723e */ /* 0x008fe200000000ff */
        /* <DEDUP_REMOVED lines=8> */
[----:B------:R-:W-:Y:S01]  /*bec0*/  FFMA.FTZ R86, R86, UR4, -R72 ;  /* 0x0000000456567c23 */ /* 0x000fe20008010848 */
[----:B------:R-:W-:Y:S01]  /*bed0*/  MUFU.EX2 R133, R133 ;  /* 0x0000008500857308 */ /* 0x000fe20000000800 */
[----:B------:R-:W-:Y:S01]  /*bee0*/  FADD.FTZ R11, R17, R94 ;  /* 0x0000005e110b7221 */ /* 0x000fe20000010000 */
[--C-:B------:R-:W-:Y:S01]  /*bef0*/  FFMA.FTZ R94, R75, UR4, -R72.reuse ;  /* 0x000000044b5e7c23 */ /* 0x100fe20008010848 */
[--C-:B------:R-:W-:Y:S01]  /*bf00*/  FFMA.FTZ R87, R87, UR4, -R72.reuse ;  /* 0x0000000457577c23 */ /* 0x100fe20008010848 */
[--C-:B------:R-:W-:Y:S01]  /*bf10*/  FFMA.FTZ R78, R78, UR4, -R72.reuse ;  /* 0x000000044e4e7c23 */ /* 0x100fe20008010848 */
[----:B------:R-:W-:Y:S01]  /*bf20*/  FFMA.FTZ R79, R79, UR4, -R72 ;  /* 0x000000044f4f7c23 */ /* 0x000fe20008010848 */
[----:B------:R-:W-:-:S02]  /*bf30*/  WARPGROUP.DEPBAR.LE gsb0, 0x0 ;  /* 0x00008000000079c5 */ /* 0x000fc40000010000 */
[----:B------:R-:W-:Y:S01]  /*bf40*/  WARPGROUP.ARRIVE ;  /* 0x00000000000079c5 */ /* 0x000fe20000000000 */
[----:B------:R-:W-:Y:S01]  /*bf50*/  MUFU.EX2 R129, R129 ;  /* 0x0000008100817308 */ /* 0x000fe20000000800 */
[----:B------:R-:W-:Y:S01]  /*bf60*/  ISETP.LT.AND P2, PT, RZ, UR7, PT ;  /* 0x00000007ff007c0c */ /* 0x000fe2000bf41270 */
[----:B------:R-:W-:Y:S01]  /*bf70*/  UMOV UR7, UR6 ;  /* 0x0000000600077c82 */ /* 0x000fe20008000000 */
[----:B------:R-:W-:Y:S02]  /*bf80*/  UMOV UR6, UR36 ;  /* 0x0000002400067c82 */ /* 0x000fe40008000000 */
[----:B------:R-:W-:Y:S01]  /*bf90*/  HGMMA.64x96x16.F32 R24, gdesc[UR32].tnspB, R24, gsb0 ;  /* 0x41600000201879f0 */ /* 0x000fe20008000818 */
[----:B------:R-:W-:Y:S02]  /*bfa0*/  UIADD3 UR32, UR10, 0x780, URZ ;  /* 0x000007800a207890 */ /* 0x000fe4000fffe03f */
[----:B------:R-:W-:Y:S01]  /*bfb0*/  UIADD3 UR34, UR11, 0x140, URZ ;  /* 0x000001400b227890 */ /* 0x000fe2000fffe03f */
[----:B------:R2:W-:Y:S01]  /*bfc0*/  MUFU.EX2 R111, R119 ;  /* 0x00000077006f7308 */ /* 0x0005e20000000800 */
[----:B------:R-:W-:Y:S01]  /*bfd0*/  UMOV UR33, 0xc0000010 ;  /* 0xc000001000217882 */ /* 0x000fe20000000000 */
[----:B------:R-:W-:-:S06]  /*bfe0*/  UMOV UR35, 0x80000020 ;  /* 0x8000002000237882 */ /* 0x000fcc0000000000 */
[----:B------:R-:W-:Y:S01]  /*bff0*/  MUFU.EX2 R131, R131 ;  /* 0x0000008300837308 */ /* 0x000fe20000000800 */
[--C-:B--2---:R-:W-:Y:S01]  /*c000*/  FFMA.FTZ R119, R91, UR4, -R72.reuse ;  /* 0x000000045b777c23 */ /* 0x104fe20008010848 */
        /* <DEDUP_REMOVED lines=52> */
[----:B------:R-:W2:Y:S01]  /*c350*/  MUFU.EX2 R94, R94 ;  /* 0x0000005e005e7308 */ /* 0x000ea20000000800 */
        /* <DEDUP_REMOVED lines=9> */
[----:B------:R-:W-:Y:S02]  /*c3f0*/  WARPGROUP.DEPBAR.LE gsb0, 0x0 ;  /* 0x00008000000079c5 */ /* 0x000fe40000010000 */
[----:B------:R-:W-:-:S06]  /*c400*/  WARPGROUP.ARRIVE ;  /* 0x00000000000079c5 */ /* 0x000fcc0000000000 */
[----:B------:R-:W-:Y:S03]  /*c410*/  HGMMA.64x96x16.F32 R24, gdesc[UR32].tnspB, R24, gsb0 ;  /* 0x41600000201879f0 */ /* 0x000fe60008000818 */
[----:B------:R-:W-:Y:S02]  /*c420*/  WARPGROUP.DEPBAR.LE gsb0, 0x0 ;  /* 0x00008000000079c5 */ /* 0x000fe40000010000 */
[----:B------:R3:W-:Y:S06]  /*c430*/  BAR.ARV R136, 0x100 ;  /* 0x000400880000751d */ /* 0x0007ec0000002000 */
[----:B------:R-:W-:Y:S01]  /*c440*/  @!P1 SYNCS.ARRIVE.TRANS64.RED.A1T0 RZ, [R137+URZ], RZ ;  /* 0x000000ff89ff99a7 */ /* 0x000fe2000810043f */
        /* <DEDUP_REMOVED lines=15> */
[----:B----4-:R-:W-:Y:S01]  /*c540*/  FFMA.FTZ R134, R90, UR4, -R72 ;  /* 0x000000045a867c23 */ /* 0x010fe20008010848 */
[----:B------:R-:W-:Y:S01]  /*c550*/  FADD.FTZ R90, R128, R3 ;  /* 0x00000003805a7221 */ /* 0x000fe20000010000 */
[-C--:B------:R-:W-:Y:S01]  /*c560*/  FMUL.FTZ R52, R52, R5.reuse ;  /* 0x0000000534347220 */ /* 0x080fe20000410000 */
[----:B------:R-:W4:Y:S01]  /*c570*/  MUFU.EX2 R3, R135 ;  /* 0x0000008700037308 */ /* 0x000f220000000800 */
[----:B------:R-:W-:Y:S01]  /*c580*/  FMUL.FTZ R53, R53, R5 ;  /* 0x0000000535357220 */ /* 0x000fe20000410000 */
[----:B0-----:R-:W-:Y:S01]  /*c590*/  FADD.FTZ R137, R125, R90 ;  /* 0x0000005a7d897221 */ /* 0x001fe20000010000 */
[----:B------:R-:W-:Y:S01]  /*c5a0*/  FFMA.FTZ R90, R83, UR4, -R72 ;  /* 0x00000004535a7c23 */ /* 0x000fe20008010848 */
[----:B------:R-:W-:Y:S01]  /*c5b0*/  FADD.FTZ R83, R18, R11 ;  /* 0x0000000b12537221 */ /* 0x000fe20000010000 */
[C---:B-1----:R-:W-:Y:S01]  /*c5c0*/  F2FP.F16.F32.PACK_AB R11, R132.reuse, R125 ;  /* 0x0000007d840b723e */ /* 0x042fe200000000ff */
[----:B------:R-:W-:Y:S01]  /*c5d0*/  FADD.FTZ R82, R132, R137 ;  /* 0x0000008984527221 */ /* 0x000fe20000010000 */
[----:B--2---:R-:W-:Y:S01]  /*c5e0*/  F2FP.F16.F32.PACK_AB R125, R94, R102 ;  /* 0x000000665e7d723e */ /* 0x004fe200000000ff */
[----:B------:R-:W-:Y:S01]  /*c5f0*/  FADD.FTZ R74, R20, R83 ;  /* 0x00000053144a7221 */ /* 0x000fe20000010000 */
[-C--:B------:R-:W-:Y:S01]  /*c600*/  FMUL.FTZ R56, R56, R5.reuse ;  /* 0x0000000538387220 */ /* 0x080fe20000410000 */
[----:B------:R-:W-:Y:S01]  /*c610*/  FADD.FTZ R82, R77, R82 ;  /* 0x000000524d527221 */ /* 0x000fe20000010000 */
[----:B------:R0:W-:Y:S01]  /*c620*/  STSM.16.M88.4 [R2+0x24300], R8 ;  /* 0x0243000802007844 */ /* 0x0001e20000000200 */
[----:B------:R-:W-:Y:S01]  /*c630*/  MUFU.EX2 R83, R119 ;  /* 0x0000007700537308 */ /* 0x000fe20000000800 */
        /* <DEDUP_REMOVED lines=8> */
[----:B------:R-:W-:Y:S01]  /*c6c0*/  FMUL.FTZ R69, R69, R5 ;  /* 0x0000000545457220 */ /* 0x000fe20000410000 */
[----:B------:R-:W-:Y:S01]  /*c6d0*/  FADD.FTZ R73, R131, R82 ;  /* 0x0000005283497221 */ /* 0x000fe20000010000 */
[-C--:B------:R-:W-:Y:S01]  /*c6e0*/  FMUL.FTZ R26, R26, R7.reuse ;  /* 0x000000071a1a7220 */ /* 0x080fe20000410000 */
[----:B------:R-:W1:Y:S01]  /*c6f0*/  MUFU.EX2 R82, R134 ;  /* 0x0000008600527308 */ /* 0x000e620000000800 */
[-C--:B------:R-:W-:Y:S01]  /*c700*/  FMUL.FTZ R27, R27, R7.reuse ;  /* 0x000000071b1b7220 */ /* 0x080fe20000410000 */
[----:B------:R-:W-:Y:S01]  /*c710*/  FADD.FTZ R73, R122, R73 ;  /* 0x000000497a497221 */ /* 0x000fe20000010000 */
[----:B0-----:R-:W-:Y:S01]  /*c720*/  F2FP.F16.F32.PACK_AB R8, R14, R12 ;  /* 0x0000000c0e08723e */ /* 0x001fe200000000ff */
[----:B------:R-:W-:Y:S01]  /*c730*/  FMUL.FTZ R30, R30, R7 ;  /* 0x000000071e1e7220 */ /* 0x000fe20000410000 */
[----:B------:R-:W-:Y:S01]  /*c740*/  F2FP.F16.F32.PACK_AB R10, R17, R15 ;  /* 0x0000000f110a723e */ /* 0x000fe200000000ff */
        /* <DEDUP_REMOVED lines=14> */
[----:B------:R-:W-:Y:S01]  /*c830*/  F2FP.F16.F32.PACK_AB R72, R20, R18 ;  /* 0x000000121448723e */ /* 0x000fe200000000ff */
[----:B------:R-:W-:Y:S01]  /*c840*/  FMUL.FTZ R35, R35, R7 ;  /* 0x0000000723237220 */ /* 0x000fe20000410000 */
[----:B------:R-:W-:Y:S01]  /*c850*/  FADD.FTZ R14, R127, R12 ;  /* 0x0000000c7f0e7221 */ /* 0x000fe20000010000 */
[----:B------:R-:W-:Y:S01]  /*c860*/  FADD.FTZ R74, R116, R73 ;  /* 0x00000049744a7221 */ /* 0x000fe20000010000 */
[----:B------:R-:W2:Y:S01]  /*c870*/  MUFU.EX2 R12, R95 ;  /* 0x0000005f000c7308 */ /* 0x000ea20000000800 */
[----:B------:R-:W-:Y:S01]  /*c880*/  F2FP.F16.F32.PACK_AB R73, R130, R122 ;  /* 0x0000007a8249723e */ /* 0x000fe200000000ff */
[----:B------:R-:W-:Y:S01]  /*c890*/  FADD.FTZ R15, R115, R14 ;  /* 0x0000000e730f7221 */ /* 0x000fe20000010000 */
[----:B------:R-:W-:Y:S01]  /*c8a0*/  FADD.FTZ R17, R117, R74 ;  /* 0x0000004a75117221 */ /* 0x000fe20000010000 */
[----:B------:R-:W-:Y:S01]  /*c8b0*/  F2FP.F16.F32.PACK_AB R74, R120, R21 ;  /* 0x00000015784a723e */ /* 0x000fe200000000ff */
[----:B------:R-:W-:Y:S01]  /*c8c0*/  FMUL.FTZ R38, R38, R7 ;  /* 0x0000000726267220 */ /* 0x000fe20000410000 */
[----:B------:R-:W-:Y:S01]  /*c8d0*/  FADD.FTZ R15, R118, R15 ;  /* 0x0000000f760f7221 */ /* 0x000fe20000010000 */
[----:B------:R-:W-:Y:S01]  /*c8e0*/  FADD.FTZ R18, R104, R17 ;  /* 0x0000001168127221 */ /* 0x000fe20000010000 */
[----:B------:R-:W5:Y:S01]  /*c8f0*/  MUFU.EX2 R14, R91 ;  /* 0x0000005b000e7308 */ /* 0x000f620000000800 */
[----:B------:R-:W-:Y:S01]  /*c900*/  F2FP.F16.F32.PACK_AB R75, R126, R123 ;  /* 0x0000007b7e4b723e */ /* 0x000fe200000000ff */
[----:B------:R-:W-:Y:S01]  /*c910*/  FADD.FTZ R20, R106, R15 ;  /* 0x0000000f6a147221 */ /* 0x000fe20000010000 */
[----:B------:R-:W-:Y:S01]  /*c920*/  FADD.FTZ R17, R105, R18 ;  /* 0x0000001269117221 */ /* 0x000fe20000010000 */
[----:B------:R-:W-:Y:S01]  /*c930*/  F2FP.F16.F32.PACK_AB R113, R127, R114 ;  /* 0x000000727f71723e */ /* 0x000fe200000000ff */
[-C--:B------:R-:W-:Y:S01]  /*c940*/  FMUL.FTZ R39, R39, R7.reuse ;  /* 0x0000000727277220 */ /* 0x080fe20000410000 */
[----:B------:R-:W-:Y:S01]  /*c950*/  FADD.FTZ R21, R111, R20 ;  /* 0x000000146f157221 */ /* 0x000fe20000010000 */
[----:B------:R-:W-:Y:S01]  /*c960*/  FADD.FTZ R18, R108, R17 ;  /* 0x000000116c127221 */ /* 0x000fe20000010000 */
[----:B------:R3:W3:Y:S01]  /*c970*/  MUFU.EX2 R15, R90 ;  /* 0x0000005a000f7308 */ /* 0x0006e20000000800 */
[----:B------:R-:W-:Y:S01]  /*c980*/  F2FP.F16.F32.PACK_AB R104, R105, R104 ;  /* 0x000000686968723e */ /* 0x000fe200000000ff */
        /* <DEDUP_REMOVED lines=9> */
[----:B------:R-:W-:Y:S01]  /*ca20*/  FADD.FTZ R17, R97, R18 ;  /* 0x0000001261117221 */ /* 0x000fe20000010000 */
[----:B----4-:R-:W-:Y:S01]  /*ca30*/  F2FP.F16.F32.PACK_AB R97, R3, R98 ;  /* 0x000000620361723e */ /* 0x010fe200000000ff */
[----:B------:R-:W-:Y:S01]  /*ca40*/  FMUL.FTZ R43, R43, R7 ;  /* 0x000000072b2b7220 */ /* 0x000fe20000410000 */
[----:B------:R-:W-:Y:S01]  /*ca50*/  FADD.FTZ R20, R3, R20 ;  /* 0x0000001403147221 */ /* 0x000fe20000010000 */
[----:B------:R-:W-:Y:S01]  /*ca60*/  FADD.FTZ R18, R100, R17 ;  /* 0x0000001164127221 */ /* 0x000fe20000010000 */
[----:B------:R-:W-:Y:S01]  /*ca70*/  F2FP.F16.F32.PACK_AB R115, R118, R115 ;  /* 0x000000737673723e */ /* 0x000fe200000000ff */
[----:B------:R-:W-:Y:S01]  /*ca80*/  FMUL.FTZ R46, R46, R7 ;  /* 0x000000072e2e7220 */ /* 0x000fe20000410000 */
[----:B------:R-:W-:Y:S01]  /*ca90*/  FADD.FTZ R17, R99, R20 ;  /* 0x0000001463117221 */ /* 0x000fe20000010000 */
[----:B0-----:R-:W-:Y:S01]  /*caa0*/  FADD.FTZ R9, R101, R18 ;  /* 0x0000001265097221 */ /* 0x001fe20000010000 */
[C---:B------:R-:W-:Y:S01]  /*cab0*/  F2FP.F16.F32.PACK_AB R99, R4.reuse, R99 ;  /* 0x000000630463723e */ /* 0x040fe200000000ff */
[----:B------:R4:W-:Y:S01]  /*cac0*/  STSM.16.M88.4 [R2+0x28b00], R112 ;  /* 0x028b007002007844 */ /* 0x0009e20000000200 */
[----:B------:R-:W-:Y:S01]  /*cad0*/  FADD.FTZ R17, R4, R17 ;  /* 0x0000001104117221 */ /* 0x000fe20000010000 */
[----:B------:R-:W-:Y:S01]  /*cae0*/  FADD.FTZ R8, R88, R9 ;  /* 0x0000000958087221 */ /* 0x000fe20000010000 */
[----:B------:R-:W-:Y:S01]  /*caf0*/  F2FP.F16.F32.PACK_AB R105, R111, R106 ;  /* 0x0000006a6f69723e */ /* 0x000fe200000000ff */
[-C--:B------:R-:W-:Y:S01]  /*cb00*/  FMUL.FTZ R47, R47, R7.reuse ;  /* 0x000000072f2f7220 */ /* 0x080fe20000410000 */
[----:B-1----:R-:W-:Y:S01]  /*cb10*/  FADD.FTZ R10, R82, R17 ;  /* 0x00000011520a7221 */ /* 0x002fe20000010000 */
        /* <DEDUP_REMOVED lines=11> */
[----:B--2---:R-:W-:Y:S01]  /*cbd0*/  FADD.FTZ R3, R12, R3 ;  /* 0x000000030c037221 */ /* 0x004fe20000010000 */
[----:B------:R-:W-:Y:S01]  /*cbe0*/  FADD.FTZ R4, R80, R9 ;  /* 0x0000000950047221 */ /* 0x000fe20000010000 */
[----:B------:R-:W-:Y:S01]  /*cbf0*/  F2FP.F16.F32.PACK_AB R88, R89, R88 ;  /* 0x000000585958723e */ /* 0x000fe200000000ff */
[----:B------:R4:W-:Y:S01]  /*cc00*/  STSM.16.M88.4 [R2+0x2bb00], R96 ;  /* 0x02bb006002007844 */ /* 0x0009e20000000200 */
[----:B-----5:R-:W-:Y:S01]  /*cc10*/  FADD.FTZ R8, R14, R3 ;  /* 0x000000030e087221 */ /* 0x020fe20000010000 */
[----:B------:R-:W-:Y:S01]  /*cc20*/  FADD.FTZ R3, R81, R4 ;  /* 0x0000000451037221 */ /* 0x000fe20000010000 */
[----:B------:R-:W-:Y:S01]  /*cc30*/  F2FP.F16.F32.PACK_AB R89, R83, R82 ;  /* 0x000000525359723e */ /* 0x000fe200000000ff */
[----:B------:R-:W-:Y:S01]  /*cc40*/  FMUL.FTZ R54, R54, R7 ;  /* 0x0000000736367220 */ /* 0x000fe20000410000 */
[----:B---3--:R-:W-:Y:S01]  /*cc50*/  F2FP.F16.F32.PACK_AB R90, R93, R92 ;  /* 0x0000005c5d5a723e */ /* 0x008fe200000000ff */
        /* <DEDUP_REMOVED lines=12> */
[C---:B------:R-:W-:Y:S01]  /*cd20*/  FADD.FTZ R3, R124.reuse, R3 ;  /* 0x000000037c037221 */ /* 0x040fe20000010000 */
[----:B------:R-:W-:Y:S01]  /*cd30*/  F2FP.F16.F32.PACK_AB R124, R124, R121 ;  /* 0x000000797c7c723e */ /* 0x000fe200000000ff */
[----:B------:R4:W-:Y:S01]  /*cd40*/  STSM.16.M88.4 [R2+0x2eb00], R80 ;  /* 0x02eb005002007844 */ /* 0x0009e20000000200 */
[----:B------:R-:W-:Y:S01]  /*cd50*/  F2FP.F16.F32.PACK_AB R127, R79, R78 ;  /* 0x0000004e4f7f723e */ /* 0x000fe200000000ff */
[----:B------:R-:W-:Y:S01]  /*cd60*/  FADD.FTZ R9, R87, R9 ;  /* 0x0000000957097221 */ /* 0x000fe20000010000 */
[----:B------:R-:W-:Y:S01]  /*cd70*/  FADD.FTZ R3, R76, R3 ;  /* 0x000000034c037221 */ /* 0x000fe20000010000 */
[-C--:B------:R-:W-:Y:S01]  /*cd80*/  FMUL.FTZ R55, R55, R7.reuse ;  /* 0x0000000737377220 */ /* 0x080fe20000410000 */
        /* <DEDUP_REMOVED lines=10> */
[----:B0-----:R-:W0:Y:S01]  /*ce30*/  FENCE.VIEW.ASYNC.S ;  /* 0x00000000000073c6 */ /* 0x001e220000000000 */
        /* <DEDUP_REMOVED lines=9> */
[----:B------:R-:W-:-:S02]  /*ced0*/  IMAD.MOV.U32 R6, RZ, RZ, R13 ;  /* 0x000000ffff067224 */ /* 0x000fc400078e000d */
[----:B------:R-:W-:Y:S01]  /*cee0*/  IMAD.MOV.U32 R5, RZ, RZ, R0 ;  /* 0x000000ffff057224 */ /* 0x000fe200078e0000 */
[----:B0-----:R-:W-:Y:S01]  /*cef0*/  NOP ;  /* 0x0000000000007918 */ /* 0x001fe20000000000 */
[----:B----4-:R-:W-:Y:S05]  /*cf00*/  @P2 BRA `(.L_x_9949) ;  /* 0xffffffc800382947 */ /* 0x010fea000383ffff */
.L_x_9940:
[----:B------:R-:W-:Y:S06]  /*cf10*/  BAR.ARV 0x8, 0x1a0 ;  /* 0x0206800000007b1d */ /* 0x000fec0000002000 */
[----:B------:R-:W-:Y:S05]  /*cf20*/  @!P0 BRA `(.L_x_9950) ;  /* 0x0000000000048947 */ /* 0x000fea0003800000 */
[----:B------:R-:W-:Y:S01]  /*cf30*/  BPT.TRAP 0x1 ;  /* 0x000000040000795c */ /* 0x000fe20000300000 */
.L_x_9950:
[----:B------:R-:W-:Y:S01]  /*cf40*/  ULEA UR6, UR36, UR37, 0x3 ;  /* 0x0000002524067291 */ /* 0x000fe2000f8e183f */
[----:B------:R-:W-:-:S05]  /*cf50*/  IMAD.U32 R5, RZ, RZ, UR38 ;  /* 0x00000026ff057e24 */ /* 0x000fca000f8e00ff */
[----:B------:R-:W-:-:S04]  /*cf60*/  SHF.L.U32 R5, R5, 0x1f, RZ ;  /* 0x0000001f05057819 */ /* 0x000fc800000006ff */
[----:B------:R1:W2:Y:S01]  /*cf70*/  SYNCS.PHASECHK.TRANS64.TRYWAIT P2, [UR6+0x31c50], R5 ;  /* 0x031c5005ff0075a7 */ /* 0x0002a20008040146 */
[----:B------:R-:W-:Y:S05]  /*cf80*/  @!P0 BRA `(.L_x_9951) ;  /* 0x0000000000048947 */ /* 0x000fea0003800000 */
[----:B------:R-:W-:Y:S01]  /*cf90*/  BPT.TRAP 0x1 ;  /* 0x000000040000795c */ /* 0x000fe20000300000 */
.L_x_9951:
[----:B--2---:R-:W-:Y:S05]  /*cfa0*/  @P2 BRA `(.L_x_9952) ;  /* 0x0000000000082947 */ /* 0x004fea0003800000 */
[----:B------:R-:W2:Y:S02]  /*cfb0*/  SYNCS.PHASECHK.TRANS64.TRYWAIT P0, [UR6+0x31c50], R5 ;  /* 0x031c5005ff0075a7 */ /* 0x000ea40008000146 */
[----:B--2---:R-:W-:Y:S05]  /*cfc0*/  @!P0 BRA `(.L_x_9953) ;  /* 0x0000007000c08947 */ /* 0x004fea0003800000 */
.L_x_9952:
[----:B------:R-:W-:Y:S01]  /*cfd0*/  UIADD3 UR37, UR37, 0x200, URZ ;  /* 0x0000020025257890 */ /* 0x000fe2000fffe03f */
[----:B------:R-:W-:Y:S01]  /*cfe0*/  WARPGROUP.ARRIVE ;  /* 0x00000000000079c5 */ /* 0x000fe20000000000 */
[----:B------:R-:W-:Y:S01]  /*cff0*/  ULOP3.LUT UR60, UR60, 0x10000, URZ, 0xfc, !UPT ;  /* 0x000100003c3c7892 */ /* 0x000fe2000f8efc3f */
[----:B-12---:R-:W1:Y:S01]  /*d000*/  SHFL.BFLY PT, R5, R4, 0x2, 0x1f ;  /* 0x0c401f0004057f89 */ /* 0x006e6200000e0000 */
[----:B------:R-:W-:Y:S01]  /*d010*/  USHF.R.U32.HI UR37, URZ, 0x4, UR37 ;  /* 0x000000043f257899 */ /* 0x000fe20008011625 */
[----:B------:R-:W-:Y:S01]  /*d020*/  R2UR UR7, R150 ;  /* 0x00000000960772ca */ /* 0x000fe200000e0000 */
[----:B------:R-:W-:Y:S01]  /*d030*/  UMOV UR9, 0xc0000010 ;  /* 0xc000001000097882 */ /* 0x000fe20000000000 */
[----:B------:R-:W-:Y:S01]  /*d040*/  UMOV UR11, 0x80000020 ;  /* 0x80000020000b7882 */ /* 0x000fe20000000000 */
[----:B------:R-:W-:Y:S01]  /*d050*/  ULOP3.LUT UR37, UR37, 0x3fff, URZ, 0xc0, !UPT ;  /* 0x00003fff25257892 */ /* 0x000fe2000f8ec03f */
[----:B------:R-:W2:Y:S01]  /*d060*/  SHFL.BFLY PT, R6, R3, 0x2, 0x1f ;  /* 0x0c401f0003067f89 */ /* 0x000ea200000e0000 */
[----:B------:R-:W-:Y:S01]  /*d070*/  UMOV UR8, UR60 ;  /* 0x0000003c00087c82 */ /* 0x000fe20008000000 */
[----:B------:R-:W-:Y:S01]  /*d080*/  IMAD.U32 R15, RZ, RZ, UR4 ;  /* 0x00000004ff0f7e24 */ /* 0x000fe2000f8e00ff */
[----:B------:R-:W-:Y:S01]  /*d090*/  ULOP3.LUT UR5, UR37, 0x2400000, URZ, 0xfc, !UPT ;  /* 0x0240000025057892 */ /* 0x000fe2000f8efc3f */
[----:B------:R-:W-:-:S03]  /*d0a0*/  IMAD.MOV.U32 R16, RZ, RZ, -0x800000 ;  /* 0xff800000ff107424 */ /* 0x000fc600078e00ff */
[----:B------:R-:W-:Y:S02]  /*d0b0*/  UIMAD UR5, UR36, 0x6c0, UR5 ;  /* 0x000006c0240578a4 */ /* 0x000fe4000f8e0205 */
[----:B------:R-:W-:Y:S02]  /*d0c0*/  UIADD3 UR36, UR36, 0x1, URZ ;  /* 0x0000000124247890 */ /* 0x000fe4000fffe03f */
[----:B------:R-:W-:Y:S02]  /*d0d0*/  UIADD3 UR7, UR7, 0x1, URZ ;  /* 0x0000000107077890 */ /* 0x000fe4000fffe03f */
[----:B------:R-:W-:Y:S01]  /*d0e0*/  UISETP.NE.AND UP0, UPT, UR36, 0x2, UPT ;  /* 0x000000022400788c */ /* 0x000fe2000bf05270 */
[----:B------:R-:W-:Y:S02]  /*d0f0*/  UMOV UR10, UR5 ;  /* 0x00000005000a7c82 */ /* 0x000fe40008000000 */
[----:B------:R-:W-:Y:S01]  /*d100*/  HGMMA.64x96x16.F32 R24, gdesc[UR8].tnspB, R24, gsb0 ;  /* 0x41600000081879f0 */ /* 0x000fe20008000818 */
[----:B------:R-:W-:Y:S01]  /*d110*/  UIADD3 UR8, UR60, 0x180, URZ ;  /* 0x000001803c087890 */ /* 0x000fe2000fffe03f */
[----:B-1----:R-:W-:Y:S01]  /*d120*/  FADD.FTZ R5, R5, R4 ;  /* 0x0000000405057221 */ /* 0x002fe20000010000 */
[----:B------:R-:W-:Y:S01]  /*d130*/  UIADD3 UR10, UR5, 0x40, URZ ;  /* 0x00000040050a7890 */ /* 0x000fe2000fffe03f */
[----:B------:R-:W-:Y:S01]  /*d140*/  IMAD.MOV.U32 R4, RZ, RZ, RZ ;  /* 0x000000ffff047224 */ /* 0x000fe200078e00ff */
[----:B------:R-:W-:Y:S01]  /*d150*/  UMOV UR9, 0xc0000010 ;  /* 0xc000001000097882 */ /* 0x000fe20000000000 */
[----:B------:R-:W-:Y:S01]  /*d160*/  UMOV UR11, 0x80000020 ;  /* 0x80000020000b7882 */ /* 0x000fe20000000000 */
[----:B--2---:R-:W-:Y:S01]  /*d170*/  FADD.FTZ R7, R6, R3 ;  /* 0x0000000306077221 */ /* 0x004fe20000010000 */
[----:B------:R-:W-:Y:S01]  /*d180*/  IMAD.MOV.U32 R3, RZ, RZ, -0x800000 ;  /* 0xff800000ff037424 */ /* 0x000fe200078e00ff */
[----:B------:R-:W1:Y:S01]  /*d190*/  SHFL.BFLY PT, R6, R5, 0x1, 0x1f ;  /* 0x0c201f0005067f89 */ /* 0x000e6200000e0000 */
[----:B------:R-:W-:Y:S01]  /*d1a0*/  IMAD.U32 R150, RZ, RZ, UR7 ;  /* 0x00000007ff967e24 */ /* 0x000fe2000f8e00ff */
[----:B------:R-:W-:-:S02]  /*d1b0*/  USEL UR36, UR36, URZ, UP0 ;  /* 0x0000003f24247287 */ /* 0x000fc40008000000 */
[----:B------:R-:W2:Y:S01]  /*d1c0*/  SHFL.BFLY PT, R8, R7, 0x1, 0x1f ;  /* 0x0c201f0007087f89 */ /* 0x000ea200000e0000 */
[----:B-1----:R-:W-:Y:S01]  /*d1d0*/  FADD.FTZ R10, R5, R6 ;  /* 0x00000006050a7221 */ /* 0x002fe20000010000 */
[----:B------:R-:W-:Y:S01]  /*d1e0*/  IMAD.U32 R5, RZ, RZ, UR4 ;  /* 0x00000004ff057e24 */ /* 0x000fe2000f8e00ff */
[----:B------:R-:W-:Y:S01]  /*d1f0*/  USEL UR4, URZ, 0x1, UP0 ;  /* 0x000000013f047887 */ /* 0x000fe20008000000 */
[----:B--2---:R-:W-:Y:S02]  /*d200*/  FADD.FTZ R11, R7, R8 ;  /* 0x00000008070b7221 */ /* 0x004fe40000010000 */
[----:B------:R-:W-:Y:S01]  /*d210*/  FSETP.NE.FTZ.AND P0, PT, R10, RZ, PT ;  /* 0x000000ff0a00720b */ /* 0x000fe20003f15000 */
[----:B------:R-:W-:Y:S01]  /*d220*/  IMAD.MOV.U32 R8, RZ, RZ, RZ ;  /* 0x000000ffff087224 */ /* 0x000fe200078e00ff */
[----:B------:R-:W-:Y:S01]  /*d230*/  ULOP3.LUT UR38, UR38, UR4, URZ, 0x3c, !UPT ;  /* 0x0000000426267292 */ /* 0x000fe2000f8e3c3f */
[----:B------:R-:W-:Y:S01]  /*d240*/  IMAD.U32 R7, RZ, RZ, UR6 ;  /* 0x00000006ff077e24 */ /* 0x000fe2000f8e00ff */
[----:B------:R-:W-:-:S03]  /*d250*/  FSETP.NE.FTZ.AND P2, PT, R11, RZ, PT ;  /* 0x000000ff0b00720b */ /* 0x000fc60003f55000 */
[----:B------:R-:W-:-:S05]  /*d260*/  @!P1 VIADD R7, R7, 0x31c60 ;  /* 0x00031c6007079836 */ /* 0x000fca0000000000 */
[----:B------:R-:W-:Y:S01]  /*d270*/  @!P1 PRMT R7, RZ, 0x654, R7 ;  /* 0x00000654ff079816 */ /* 0x000fe20000000007 */
[----:B------:R-:W1:Y:S01]  /*d280*/  @P0 MUFU.LG2 R6, R10 ;  /* 0x0000000a00060308 */ /* 0x000e620000000c00 */
[----:B------:R-:W-:-:S03]  /*d290*/  @P0 FMUL.FTZ R5, R5, 0.69314718246459960938 ;  /* 0x3f31721805050820 */ /* 0x000fc60000410000 */
[----:B------:R-:W-:-:S04]  /*d2a0*/  @P2 FMUL.FTZ R15, R15, 0.69314718246459960938 ;  /* 0x3f3172180f0f2820 */ /* 0x000fc80000410000 */
[----:B------:R-:W-:Y:S08]  /*d2b0*/  @P0 MUFU.RCP R4, R10 ;  /* 0x0000000a00040308 */ /* 0x000ff00000001000 */
[----:B------:R-:W2:Y:S01]  /*d2c0*/  @P2 MUFU.LG2 R9, R11 ;  /* 0x0000000b00092308 */ /* 0x000ea20000000c00 */
[----:B-1----:R-:W-:-:S04]  /*d2d0*/  @P0 FMUL.FTZ R6, R6, 0.69314718246459960938 ;  /* 0x3f31721806060820 */ /* 0x002fc80000410000 */
[----:B------:R-:W-:Y:S01]  /*d2e0*/  @P0 FFMA.FTZ R3, R5, R0, R6 ;  /* 0x0000000005030223 */ /* 0x000fe20000010006 */
[----:B------:R-:W-:Y:S02]  /*d2f0*/  PLOP3.LUT P0, PT, PT, PT, PT, 0x8, 0x0 ;  /* 0x000000000000781c */ /* 0x000fe40003f0e170 */
[----:B------:R-:W1:Y:S01]  /*d300*/  @P2 MUFU.RCP R8, R11 ;  /* 0x0000000b00082308 */ /* 0x000e620000001000 */
        /* <DEDUP_REMOVED lines=74> */
[----:B------:R-:W-:Y:S01]  /*d7b0*/  FMUL.FTZ R53, R69, R4 ;  /* 0x0000000445357220 */ /* 0x000fe20000410000 */
[-C--:B-1----:R-:W-:Y:S01]  /*d7c0*/  FMUL.FTZ R83, R26, R8.reuse ;  /* 0x000000081a537220 */ /* 0x082fe20000410000 */
        /* <DEDUP_REMOVED lines=28> */
.L_x_9923:
        /* <DEDUP_REMOVED lines=14> */
[----:B------:R-:W-:Y:S01]  /*da70*/  R2UR UR11, R148 ;  /* 0x00000000940b72ca */ /* 0x000fe200000e0000 */
[----:B------:R-:W-:Y:S01]  /*da80*/  ULDC.64 UR8, c[0x0][0xbe0] ;  /* 0x0002f80000087ab9 */ /* 0x000fe20000000a00 */
[----:B------:R-:W-:Y:S01]  /*da90*/  R2UR UR10, R146 ;  /* 0x00000000920a72ca */ /* 0x000fe200000e0000 */
[----:B------:R-:W-:Y:S01]  /*daa0*/  UISETP.NE.U32.AND UP0, UPT, UR8, URZ, UPT ;  /* 0x0000003f0800728c */ /* 0x000fe2000bf05070 */
[----:B------:R-:W-:Y:S01]  /*dab0*/  F2FP.F16.F32.PACK_AB R27, R27, R42 ;  /* 0x0000002a1b1b723e */ /* 0x000fe200000000ff */
[----:B------:R-:W-:Y:S01]  /*dac0*/  ULDC.64 UR12, c[0x0][0x208] ;  /* 0x00008200000c7ab9 */ /* 0x000fe20000000a00 */
[----:B------:R-:W-:Y:S01]  /*dad0*/  F2FP.F16.F32.PACK_AB R68, R45, R28 ;  /* 0x0000001c2d44723e */ /* 0x000fe200000000ff */
[----:B------:R-:W-:Y:S01]  /*dae0*/  UISETP.NE.AND.EX UP0, UPT, UR9, URZ, UPT, UP0 ;  /* 0x0000003f0900728c */ /* 0x000fe2000bf05300 */
[----:B------:R-:W-:Y:S02]  /*daf0*/  F2FP.F16.F32.PACK_AB R70, R53, R0 ;  /* 0x000000003546723e */ /* 0x000fe400000000ff */
[----:B------:R-:W-:-:S05]  /*db00*/  F2FP.F16.F32.PACK_AB R71, R71, R30 ;  /* 0x0000001e4747723e */ /* 0x000fca00000000ff */
[----:B------:R-:W-:Y:S02]  /*db10*/  USHF.L.U64.HI UR11, UR10, 0x2, UR11 ;  /* 0x000000020a0b7899 */ /* 0x000fe4000801020b */
[----:B------:R-:W-:Y:S01]  /*db20*/  USHF.L.U32 UR10, UR10, 0x2, URZ ;  /* 0x000000020a0a7899 */ /* 0x000fe2000800063f */
[----:B------:R-:W-:Y:S01]  /*db30*/  UMOV UR6, UR37 ;  /* 0x0000002500067c82 */ /* 0x000fe20008000000 */
[----:B0-----:R-:W-:Y:S01]  /*db40*/  UMOV UR7, UR4 ;  /* 0x0000000400077c82 */ /* 0x001fe20008000000 */
[----:B------:R-:W-:Y:S02]  /*db50*/  IMAD.U32 R20, RZ, RZ, UR6 ;  /* 0x00000006ff147e24 */ /* 0x000fe4000f8e00ff */
[----:B------:R-:W-:Y:S01]  /*db60*/  IMAD.U32 R21, RZ, RZ, UR7 ;  /* 0x00000007ff157e24 */ /* 0x000fe2000f8e00ff */
[----:B------:R-:W-:Y:S02]  /*db70*/  ULDC.64 UR6, c[0x0][0xbd8] ;  /* 0x0002f60000067ab9 */ /* 0x000fe40000000a00 */
[----:B------:R-:W-:Y:S01]  /*db80*/  UISETP.NE.U32.AND UP1, UPT, UR6, URZ, UPT ;  /* 0x0000003f0600728c */ /* 0x000fe2000bf25070 */
[----:B------:R-:W-:Y:S01]  /*db90*/  IMAD.WIDE R4, R153, 0x2, R20 ;  /* 0x0000000299047825 */ /* 0x000fe200078e0214 */
[----:B------:R-:W-:-:S02]  /*dba0*/  UIADD3 UR4, UP2, UR10, UR6, URZ ;  /* 0x000000060a047290 */ /* 0x000fc4000ff5e03f */
[----:B------:R-:W-:Y:S01]  /*dbb0*/  UISETP.NE.AND.EX UP1, UPT, UR7, URZ, UPT, UP1 ;  /* 0x0000003f0700728c */ /* 0x000fe2000bf25310 */
[C---:B------:R-:W-:Y:S01]  /*dbc0*/  LOP3.LUT R11, R4.reuse, 0x180, RZ, 0xc0, !PT ;  /* 0x00000180040b7812 */ /* 0x040fe200078ec0ff */
[----:B------:R-:W-:Y:S01]  /*dbd0*/  @UP0 UIADD3 UR6, UP3, UR10, UR8, URZ ;  /* 0x000000080a060290 */ /* 0x000fe2000ff7e03f */
[C---:B------:R-:W-:Y:S01]  /*dbe0*/  IADD3 R13, P0, R4.reuse, 0x6020, RZ ;  /* 0x00006020040d7810 */ /* 0x040fe20007f1e0ff */
[----:B------:R-:W-:Y:S01]  /*dbf0*/  UIADD3.X UR8, UR11, UR7, URZ, UP2, !UPT ;  /* 0x000000070b087290 */ /* 0x000fe200097fe43f */
[----:B------:R-:W-:Y:S01]  /*dc00*/  IADD3 R9, P1, R4, 0x6000, RZ ;  /* 0x0000600004097810 */ /* 0x000fe20007f3e0ff */
[----:B------:R-:W-:Y:S01]  /*dc10*/  @UP0 UIADD3.X UR7, UR11, UR9, URZ, UP3, !UPT ;  /* 0x000000090b070290 */ /* 0x000fe20009ffe43f */
[----:B------:R-:W-:Y:S02]  /*dc20*/  SHF.R.U64 R11, R11, 0x3, RZ ;  /* 0x000000030b0b7819 */ /* 0x000fe400000012ff */
[----:B------:R-:W-:Y:S02]  /*dc30*/  LOP3.LUT R8, R13, 0x180, RZ, 0xc0, !PT ;  /* 0x000001800d087812 */ /* 0x000fe400078ec0ff */
[----:B------:R-:W-:-:S02]  /*dc40*/  LOP3.LUT R10, R9, 0x180, RZ, 0xc0, !PT ;  /* 0x00000180090a7812 */ /* 0x000fc400078ec0ff */
[C---:B------:R-:W-:Y:S02]  /*dc50*/  IADD3 R51, P2, R4.reuse, 0x3020, RZ ;  /* 0x0000302004337810 */ /* 0x040fe40007f5e0ff */
[C---:B------:R-:W-:Y:S02]  /*dc60*/  IADD3 R33, P3, R4.reuse, 0x3000, RZ ;  /* 0x0000300004217810 */ /* 0x040fe40007f7e0ff */
[----:B------:R-:W-:Y:S02]  /*dc70*/  IADD3 R18, P4, R4, 0x20, RZ ;  /* 0x0000002004127810 */ /* 0x000fe40007f9e0ff */
[----:B------:R-:W-:Y:S01]  /*dc80*/  LOP3.LUT R4, R11, R4, RZ, 0x3c, !PT ;  /* 0x000000040b047212 */ /* 0x000fe200078e3cff */
[--C-:B------:R-:W-:Y:S01]  /*dc90*/  IMAD.X R11, RZ, RZ, R5.reuse, P1 ;  /* 0x000000ffff0b7224 */ /* 0x100fe200008e0605 */
[----:B------:R-:W-:Y:S01]  /*dca0*/  SHF.R.U64 R8, R8, 0x3, RZ ;  /* 0x0000000308087819 */ /* 0x000fe200000012ff */
[--C-:B------:R-:W-:Y:S01]  /*dcb0*/  IMAD.X R15, RZ, RZ, R5.reuse, P3 ;  /* 0x000000ffff0f7224 */ /* 0x100fe200018e0605 */
[----:B------:R-:W-:Y:S01]  /*dcc0*/  SHF.R.U64 R10, R10, 0x3, RZ ;  /* 0x000000030a0a7819 */ /* 0x000fe200000012ff */
[----:B------:R-:W-:Y:S01]  /*dcd0*/  IMAD.X R25, RZ, RZ, R5, P4 ;  /* 0x000000ffff197224 */ /* 0x000fe200020e0605 */
[----:B------:R-:W-:-:S02]  /*dce0*/  MOV R32, R4 ;  /* 0x0000000400207202 */ /* 0x000fc40000000f00 */
[----:B------:R-:W-:Y:S01]  /*dcf0*/  LOP3.LUT R8, R8, R13, RZ, 0x3c, !PT ;  /* 0x0000000d08087212 */ /* 0x000fe200078e3cff */
[--C-:B------:R-:W-:Y:S01]  /*dd00*/  IMAD.X R13, RZ, RZ, R5.reuse, P2 ;  /* 0x000000ffff0d7224 */ /* 0x100fe200010e0605 */
[----:B------:R-:W-:Y:S01]  /*dd10*/  LOP3.LUT R10, R10, R9, RZ, 0x3c, !PT ;  /* 0x000000090a0a7212 */ /* 0x000fe200078e3cff */
[----:B------:R-:W-:Y:S01]  /*dd20*/  IMAD.X R9, RZ, RZ, R5, P0 ;  /* 0x000000ffff097224 */ /* 0x000fe200000e0605 */
[----:B------:R-:W-:Y:S02]  /*dd30*/  F2FP.F16.F32.PACK_AB R4, R24, R85 ;  /* 0x000000551804723e */ /* 0x000fe400000000ff */
[----:B------:R-:W-:Y:S02]  /*dd40*/  LOP3.LUT R24, R51, 0x180, RZ, 0xc0, !PT ;  /* 0x0000018033187812 */ /* 0x000fe400078ec0ff */
[----:B------:R-:W-:Y:S02]  /*dd50*/  F2FP.F16.F32.PACK_AB R5, R14, R83 ;  /* 0x000000530e05723e */ /* 0x000fe400000000ff */
[----:B------:R-:W-:-:S02]  /*dd60*/  LOP3.LUT R17, R18, 0x180, RZ, 0xc0, !PT ;  /* 0x0000018012117812 */ /* 0x000fc400078ec0ff */
[----:B------:R-:W-:Y:S01]  /*dd70*/  LOP3.LUT R14, R33, 0x180, RZ, 0xc0, !PT ;  /* 0x00000180210e7812 */ /* 0x000fe200078ec0ff */
[----:B------:R0:W-:Y:S01]  /*dd80*/  STSM.16.M88.4 [R32], R4 ;  /* 0x0000000420007844 */ /* 0x0001e20000000200 */
[----:B------:R-:W-:Y:S02]  /*dd90*/  SHF.R.U64 R24, R24, 0x3, RZ ;  /* 0x0000000318187819 */ /* 0x000fe400000012ff */
[----:B------:R-:W-:Y:S02]  /*dda0*/  SHF.R.U64 R17, R17, 0x3, RZ ;  /* 0x0000000311117819 */ /* 0x000fe400000012ff */
[----:B------:R-:W-:Y:S02]  /*ddb0*/  SHF.R.U64 R14, R14, 0x3, RZ ;  /* 0x000000030e0e7819 */ /* 0x000fe400000012ff */
[----:B------:R-:W-:Y:S02]  /*ddc0*/  LOP3.LUT R12, R24, R51, RZ, 0x3c, !PT ;  /* 0x00000033180c7212 */ /* 0x000fe400078e3cff */
        /* <DEDUP_REMOVED lines=8> */
[----:B------:R-:W-:Y:S02]  /*de50*/  F2FP.F16.F32.PACK_AB R11, R60, R65 ;  /* 0x000000413c0b723e */ /* 0x000fe400000000ff */
[----:B------:R-:W-:Y:S02]  /*de60*/  MOV R33, R14 ;  /* 0x0000000e00217202 */ /* 0x000fe40000000f00 */
[----:B0-----:R-:W-:Y:S01]  /*de70*/  F2FP.F16.F32.PACK_AB R4, R78, R73 ;  /* 0x000000494e04723e */ /* 0x001fe200000000ff */
[----:B------:R-:W-:Y:S01]  /*de80*/  STSM.16.M88.4 [R34], R8 ;  /* 0x0000000822007844 */ /* 0x000fe20000000200 */
[----:B------:R-:W-:Y:S02]  /*de90*/  F2FP.F16.F32.PACK_AB R5, R56, R61 ;  /* 0x0000003d3805723e */ /* 0x000fe400000000ff */
[----:B------:R-:W-:-:S02]  /*dea0*/  F2FP.F16.F32.PACK_AB R6, R77, R72 ;  /* 0x000000484d06723e */ /* 0x000fc400000000ff */
[----:B------:R-:W-:Y:S02]  /*deb0*/  F2FP.F16.F32.PACK_AB R7, R52, R57 ;  /* 0x000000393407723e */ /* 0x000fe400000000ff */
[----:B------:R-:W-:Y:S02]  /*dec0*/  MOV R32, R12 ;  /* 0x0000000c00207202 */ /* 0x000fe40000000f00 */
[----:B------:R-:W-:Y:S01]  /*ded0*/  F2FP.F16.F32.PACK_AB R12, R49, R40 ;  /* 0x00000028310c723e */ /* 0x000fe200000000ff */
[----:B------:R0:W-:Y:S01]  /*dee0*/  STSM.16.M88.4 [R33], R4 ;  /* 0x0000000421007844 */ /* 0x0001e20000000200 */
[----:B------:R-:W-:Y:S02]  /*def0*/  F2FP.F16.F32.PACK_AB R13, R47, R50 ;  /* 0x000000322f0d723e */ /* 0x000fe400000000ff */
[----:B------:R-:W-:Y:S02]  /*df00*/  F2FP.F16.F32.PACK_AB R14, R48, R37 ;  /* 0x00000025300e723e */ /* 0x000fe400000000ff */
[----:B------:R-:W-:-:S02]  /*df10*/  F2FP.F16.F32.PACK_AB R15, R43, R46 ;  /* 0x0000002e2b0f723e */ /* 0x000fc400000000ff */
[----:B------:R-:W-:Y:S02]  /*df20*/  F2FP.F16.F32.PACK_AB R25, R26, R39 ;  /* 0x000000271a19723e */ /* 0x000fe400000000ff */
[----:B------:R-:W-:Y:S01]  /*df30*/  F2FP.F16.F32.PACK_AB R24, R41, R36 ;  /* 0x000000242918723e */ /* 0x000fe200000000ff */
[----:B------:R1:W-:Y:S01]  /*df40*/  STSM.16.M88.4 [R32], R12 ;  /* 0x0000000c20007844 */ /* 0x0003e20000000200 */
[----:B------:R-:W-:Y:S02]  /*df50*/  F2FP.F16.F32.PACK_AB R26, R44, R29 ;  /* 0x0000001d2c1a723e */ /* 0x000fe400000000ff */
[----:B------:R-:W-:Y:S02]  /*df60*/  F2FP.F16.F32.PACK_AB R69, R31, R38 ;  /* 0x000000261f45723e */ /* 0x000fe400000000ff */
[----:B------:R-:W-:Y:S01]  /*df70*/  PLOP3.LUT P0, PT, PT, PT, UP1, 0x80, 0x0 ;  /* 0x000000000000781c */ /* 0x000fe20003f0f018 */
[----:B------:R1:W-:Y:S01]  /*df80*/  STSM.16.M88.4 [R18], R24 ;  /* 0x0000001812007844 */ /* 0x0003e20000000200 */
[----:B------:R-:W-:Y:S01]  /*df90*/  PLOP3.LUT P1, PT, PT, PT, UP0, 0x80, 0x0 ;  /* 0x000000000000781c */ /* 0x000fe20003f2f008 */
[----:B0-----:R-:W-:-:S02]  /*dfa0*/  IMAD.U32 R4, RZ, RZ, UR4 ;  /* 0x00000004ff047e24 */ /* 0x001fc4000f8e00ff */
[----:B------:R1:W-:Y:S01]  /*dfb0*/  STSM.16.M88.4 [R17], R68 ;  /* 0x0000004411007844 */ /* 0x0003e20000000200 */
[----:B------:R-:W-:Y:S02]  /*dfc0*/  IMAD.U32 R6, RZ, RZ, UR6 ;  /* 0x00000006ff067e24 */ /* 0x000fe4000f8e00ff */
[----:B------:R-:W-:Y:S01]  /*dfd0*/  IMAD.U32 R5, RZ, RZ, UR8 ;  /* 0x00000008ff057e24 */ /* 0x000fe2000f8e00ff */
        /* <DEDUP_REMOVED lines=19> */
.L_x_9956:
[----:B------:R-:W-:Y:S01]  /*e110*/  R2UR UR18, R147 ;  /* 0x00000000931272ca */ /* 0x000fe200000e0000 */
[----:B------:R-:W-:Y:S01]  /*e120*/  ULDC.64 UR12, c[0x0][0xb70] ;  /* 0x0002dc00000c7ab9 */ /* 0x000fe20000000a00 */
[----:B------:R-:W-:Y:S01]  /*e130*/  R2UR UR16, R148 ;  /* 0x00000000941072ca */ /* 0x000fe200000e0000 */
[----:B------:R-:W-:Y:S01]  /*e140*/  USHF.R.S32.HI UR7, URZ, 0x1f, UR4 ;  /* 0x0000001f3f077899 */ /* 0x000fe20008011404 */
[----:B------:R-:W-:Y:S01]  /*e150*/  R2UR UR15, R146 ;  /* 0x00000000920f72ca */ /* 0x000fe200000e0000 */
[----:B------:R-:W-:Y:S01]  /*e160*/  UMOV UR6, UR4 ;  /* 0x0000000400067c82 */ /* 0x000fe20008000000 */
[----:B------:R-:W-:Y:S01]  /*e170*/  LOP3.LUT R4, R9, 0x180, RZ, 0xc0, !PT ;  /* 0x0000018009047812 */ /* 0x000fe200078ec0ff */
[----:B------:R-:W-:Y:S01]  /*e180*/  ULDC.64 UR20, c[0x0][0x208] ;  /* 0x0000820000147ab9 */ /* 0x000fe20000000a00 */
[----:B------:R-:W-:Y:S02]  /*e190*/  R2UR UR17, R149 ;  /* 0x00000000951172ca */ /* 0x000fe400000e0000 */
[----:B------:R-:W-:-:S02]  /*e1a0*/  SHF.R.U64 R4, R4, 0x3, RZ ;  /* 0x0000000304047819 */ /* 0x000fc400000012ff */
[----:B------:R-:W-:Y:S01]  /*e1b0*/  LOP3.LUT P0, RZ, R151, 0x3, RZ, 0xc0, !PT ;  /* 0x0000000397ff7812 */ /* 0x000fe2000780c0ff */
[----:B------:R-:W-:Y:S01]  /*e1c0*/  USHF.R.S32.HI UR14, URZ, 0x1f, UR18 ;  /* 0x0000001f3f0e7899 */ /* 0x000fe20008011412 */
[----:B------:R-:W-:Y:S01]  /*e1d0*/  LOP3.LUT R4, R4, R9, RZ, 0x3c, !PT ;  /* 0x0000000904047212 */ /* 0x000fe200078e3cff */
[----:B------:R-:W-:Y:S01]  /*e1e0*/  USEL UR16, UR16, URZ, !UP1 ;  /* 0x0000003f10107287 */ /* 0x000fe2000c800000 */
[C---:B------:R-:W-:Y:S01]  /*e1f0*/  IADD3 R9, P4, R20.reuse, 0x4800, RZ ;  /* 0x0000480014097810 */ /* 0x040fe20007f9e0ff */
[----:B------:R-:W-:Y:S01]  /*e200*/  UIMAD UR11, UR14, UR12, URZ ;  /* 0x0000000c0e0b72a4 */ /* 0x000fe2000f8e023f */
[----:B------:R-:W-:Y:S01]  /*e210*/  IADD3 R29, P5, R20, 0x3000, RZ ;  /* 0x00003000141d7810 */ /* 0x000fe20007fbe0ff */
[----:B------:R-:W-:Y:S01]  /*e220*/  UIMAD.WIDE.U32 UR8, UR18, UR12, UR6 ;  /* 0x0000000c120872a5 */ /* 0x000fe2000f8e0006 */
[----:B------:R-:W-:Y:S01]  /*e230*/  LOP3.LUT R8, R9, 0x180, RZ, 0xc0, !PT ;  /* 0x0000018009087812 */ /* 0x000fe200078ec0ff */
[----:B------:R-:W-:Y:S01]  /*e240*/  UIMAD UR11, UR18, UR13, UR11 ;  /* 0x0000000d120b72a4 */ /* 0x000fe2000f8e020b */
[----:B------:R-:W-:Y:S01]  /*e250*/  IMAD.U32 R0, RZ, RZ, UR17 ;  /* 0x00000011ff007e24 */ /* 0x000fe2000f8e00ff */
[----:B------:R-:W-:Y:S01]  /*e260*/  USEL UR15, UR15, URZ, !UP1 ;  /* 0x0000003f0f0f7287 */ /* 0x000fe2000c800000 */
[----:B------:R-:W-:Y:S01]  /*e270*/  SHF.R.U64 R8, R8, 0x3, RZ ;  /* 0x0000000308087819 */ /* 0x000fe200000012ff */
[----:B------:R-:W-:Y:S01]  /*e280*/  ULDC.64 UR12, c[0x0][0xb78] ;  /* 0x0002de00000c7ab9 */ /* 0x000fe20000000a00 */
[----:B------:R-:W-:Y:S01]  /*e290*/  UIADD3 UR9, UR9, UR11, URZ ;  /* 0x0000000b09097290 */ /* 0x000fe2000fffe03f */
[----:B------:R-:W-:Y:S01]  /*e2a0*/  IMAD R7, R0, 0xc0, R23 ;  /* 0x000000c000077824 */ /* 0x000fe200078e0217 */
[----:B------:R-:W-:Y:S01]  /*e2b0*/  UIMAD UR6, UR16, UR12, URZ ;  /* 0x0000000c100672a4 */ /* 0x000fe2000f8e023f */
[----:B------:R-:W-:Y:S01]  /*e2c0*/  LOP3.LUT R8, R8, R9, RZ, 0x3c, !PT ;  /* 0x0000000908087212 */ /* 0x000fe200078e3cff */
[----:B------:R-:W-:Y:S01]  /*e2d0*/  UIMAD.WIDE.U32 UR8, UR15, UR12, UR8 ;  /* 0x0000000c0f0872a5 */ /* 0x000fe2000f8e0008 */
[----:B------:R-:W-:Y:S01]  /*e2e0*/  IADD3 R37, P3, R20, 0x6000, RZ ;  /* 0x0000600014257810 */ /* 0x000fe20007f7e0ff */
[----:B------:R-:W-:Y:S01]  /*e2f0*/  UIMAD UR6, UR15, UR13, UR6 ;  /* 0x0000000d0f0672a4 */ /* 0x000fe2000f8e0206 */
[----:B------:R-:W-:-:S02]  /*e300*/  SHF.R.S32.HI R0, RZ, 0x1f, R7 ;  /* 0x0000001fff007819 */ /* 0x000fc40000011407 */
[----:B------:R-:W-:Y:S01]  /*e310*/  ULDC.64 UR12, c[0x0][0xb40] ;  /* 0x0002d000000c7ab9 */ /* 0x000fe20000000a00 */
[----:B------:R-:W-:Y:S02]  /*e320*/  IADD3 R5, P1, R7, UR8, RZ ;  /* 0x0000000807057c10 */ /* 0x000fe4000ff3e0ff */
[----:B------:R-:W-:Y:S01]  /*e330*/  IMAD.U32 R9, RZ, RZ, UR6 ;  /* 0x00000006ff097e24 */ /* 0x000fe2000f8e00ff */
[----:B------:R-:W-:Y:S02]  /*e340*/  LOP3.LUT R28, R29, 0x180, RZ, 0xc0, !PT ;  /* 0x000001801d1c7812 */ /* 0x000fe400078ec0ff */
[----:B------:R-:W-:Y:S02]  /*e350*/  LEA R40, P2, R5, UR12, 0x2 ;  /* 0x0000000c05287c11 */ /* 0x000fe4000f8410ff */
[----:B------:R-:W-:Y:S01]  /*e360*/  IADD3.X R6, R0, UR9, R9, P1, !PT ;  /* 0x0000000900067c10 */ /* 0x000fe20008ffe409 */
[C---:B------:R-:W-:Y:S01]  /*e370*/  VIADD R0, R7.reuse, 0x8 ;  /* 0x0000000807007836 */ /* 0x040fe20000000000 */
[----:B------:R-:W-:Y:S01]  /*e380*/  ISETP.GE.OR P1, PT, R7, UR10, P0 ;  /* 0x0000000a07007c0c */ /* 0x000fe20008726670 */
[----:B------:R-:W-:Y:S01]  /*e390*/  ULDC.64 UR8, c[0x0][0xaa0] ;  /* 0x0002a80000087ab9 */ /* 0x000fe20000000a00 */
[----:B------:R-:W-:Y:S01]  /*e3a0*/  LEA.HI.X R41, R5, UR13, R6, 0x2, P2 ;  /* 0x0000000d05297c11 */ /* 0x000fe200090f1406 */
[----:B------:R-:W-:Y:S01]  /*e3b0*/  IMAD.X R5, RZ, RZ, R21, P6 ;  /* 0x000000ffff057224 */ /* 0x000fe200030e0615 */
[----:B------:R-:W-:-:S02]  /*e3c0*/  IADD3 R7, P2, R20, 0x7800, RZ ;  /* 0x0000780014077810 */ /* 0x000fc40007f5e0ff */
[----:B------:R-:W-:Y:S02]  /*e3d0*/  LOP3.LUT R36, R37, 0x180, RZ, 0xc0, !PT ;  /* 0x0000018025247812 */ /* 0x000fe400078ec0ff */
[----:B------:R-:W-:Y:S01]  /*e3e0*/  LOP3.LUT R9, R20, 0x180, RZ, 0xc0, !PT ;  /* 0x0000018014097812 */ /* 0x000fe200078ec0ff */
[----:B------:R-:W-:Y:S01]  /*e3f0*/  IMAD.X R13, RZ, RZ, R21, P2 ;  /* 0x000000ffff0d7224 */ /* 0x000fe200010e0615 */
[----:B------:R-:W-:Y:S02]  /*e400*/  ISETP.GE.OR P0, PT, R0, UR10, P0 ;  /* 0x0000000a00007c0c */ /* 0x000fe40008706670 */
[----:B------:R-:W-:Y:S02]  /*e410*/  LOP3.LUT R0, R7, 0x180, RZ, 0xc0, !PT ;  /* 0x0000018007007812 */ /* 0x000fe400078ec0ff */
[----:B------:R-:W-:Y:S01]  /*e420*/  SHF.R.U64 R28, R28, 0x3, RZ ;  /* 0x000000031c1c7819 */ /* 0x000fe200000012ff */
[----:B------:R-:W-:Y:S01]  /*e430*/  UIMAD UR6, UR7, UR8, URZ ;  /* 0x00000008070672a4 */ /* 0x000fe2000f8e023f */
[----:B------:R-:W-:Y:S01]  /*e440*/  SHF.R.U64 R36, R36, 0x3, RZ ;  /* 0x0000000324247819 */ /* 0x000fe200000012ff */
[----:B------:R-:W-:Y:S01]  /*e450*/  IMAD.U32 R17, RZ, RZ, UR8 ;  /* 0x00000008ff117e24 */ /* 0x000fe2000f8e00ff */
[----:B------:R-:W-:Y:S01]  /*e460*/  SHF.R.U64 R9, R9, 0x3, RZ ;  /* 0x0000000309097819 */ /* 0x000fe200000012ff */
[----:B------:R-:W-:Y:S01]  /*e470*/  IMAD.MOV.U32 R32, RZ, RZ, R19 ;  /* 0x000000ffff207224 */ /* 0x000fe200078e0013 */
[----:B------:R-:W-:Y:S01]  /*e480*/  SHF.R.U64 R0, R0, 0x3, RZ ;  /* 0x0000000300007819 */ /* 0x000fe200000012ff */
[----:B------:R-:W-:Y:S01]  /*e490*/  @!P1 STG.E desc[UR20][R40.64], R3 ;  /* 0x0000000328009986 */ /* 0x000fe2000c101914 */
[----:B------:R-:W-:Y:S01]  /*e4a0*/  LOP3.LUT R28, R28, R29, RZ, 0x3c, !PT ;  /* 0x0000001d1c1c7212 */ /* 0x000fe200078e3cff */
[--C-:B------:R-:W-:Y:S01]  /*e4b0*/  IMAD.X R29, RZ, RZ, R21.reuse, P5 ;  /* 0x000000ffff1d7224 */ /* 0x100fe200028e0615 */
[----:B------:R-:W-:Y:S01]  /*e4c0*/  LOP3.LUT R36, R36, R37, RZ, 0x3c, !PT ;  /* 0x0000002524247212 */ /* 0x000fe200078e3cff */
[--C-:B------:R-:W-:Y:S01]  /*e4d0*/  IMAD.X R37, RZ, RZ, R21.reuse, P3 ;  /* 0x000000ffff257224 */ /* 0x100fe200018e0615 */
[----:B------:R-:W-:Y:S01]  /*e4e0*/  LOP3.LUT R20, R9, R20, RZ, 0x3c, !PT ;  /* 0x0000001409147212 */ /* 0x000fe200078e3cff */
[----:B------:R-:W-:Y:S01]  /*e4f0*/  IMAD.X R9, RZ, RZ, R21, P4 ;  /* 0x000000ffff097224 */ /* 0x000fe200020e0615 */
[----:B------:R-:W-:Y:S01]  /*e500*/  LOP3.LUT R12, R0, R7, RZ, 0x3c, !PT ;  /* 0x00000007000c7212 */ /* 0x000fe200078e3cff */
[----:B------:R0:W-:Y:S01]  /*e510*/  @!P0 STG.E desc[UR20][R40.64+0x20], R16 ;  /* 0x0000201028008986 */ /* 0x0001e2000c101914 */
[----:B------:R-:W-:Y:S01]  /*e520*/  SHF.R.S32.HI R33, RZ, 0x1f, R19 ;  /* 0x0000001fff217819 */ /* 0x000fe20000011413 */
[----:B------:R-:W-:-:S02]  /*e530*/  UIMAD UR6, UR4, UR9, UR6 ;  /* 0x00000009040672a4 */ /* 0x000fc4000f8e0206 */
[----:B------:R1:W5:Y:S01]  /*e540*/  LD.E.128 R24, desc[UR20][R20.64] ;  /* 0x0000001414187980 */ /* 0x000362000c101d00 */
[----:B------:R-:W-:-:S03]  /*e550*/  ULDC.64 UR8, c[0x0][0xae0] ;  /* 0x0002b80000087ab9 */ /* 0x000fc60000000a00 */
        /* <DEDUP_REMOVED lines=8> */
[----:B------:R-:W-:Y:S01]  /*e5e0*/  UIMAD UR10, UR17, -0xc0, UR10 ;  /* 0xffffff40110a78a4 */ /* 0x000fe2000f8e020a */
        /* <DEDUP_REMOVED lines=8> */
[C---:B------:R-:W-:Y:S01]  /*e670*/  VIADD R0, R144.reuse, 0x60 ;  /* 0x0000006090007836 */ /* 0x040fe20000000000 */
[----:B------:R-:W-:Y:S01]  /*e680*/  UIADD3 UR4, UR37, 0x31c20, URZ ;  /* 0x00031c2025047890 */ /* 0x000fe2000fffe03f */
[----:B------:R-:W-:Y:S01]  /*e690*/  IMAD.WIDE.U32 R16, R3, UR18, R16 ;  /* 0x0000001203107c25 */ /* 0x000fe2000f8e0010 */
[----:B------:R-:W-:Y:S01]  /*e6a0*/  ULDC.64 UR8, c[0x0][0xae8] ;  /* 0x0002ba0000087ab9 */ /* 0x000fe20000000a00 */
[----:B------:R-:W-:Y:S01]  /*e6b0*/  ISETP.GE.AND P0, PT, R144, UR10, PT ;  /* 0x0000000a90007c0c */ /* 0x000fe2000bf06270 */
[----:B------:R-:W-:Y:S01]  /*e6c0*/  UPRMT UR4, URZ, 0x654, UR4 ;  /* 0x000006543f047896 */ /* 0x000fe20008000004 */
[----:B------:R-:W-:Y:S01]  /*e6d0*/  VIADD R17, R17, UR6 ;  /* 0x0000000611117c36 */ /* 0x000fe20008000000 */
[----:B------:R-:W-:-:S02]  /*e6e0*/  UIMAD UR6, UR16, UR8, URZ ;  /* 0x00000008100672a4 */ /* 0x000fc4000f8e023f */
[----:B------:R-:W-:Y:S01]  /*e6f0*/  IMAD.U32 R33, RZ, RZ, UR8 ;  /* 0x00000008ff217e24 */ /* 0x000fe2000f8e00ff */
[----:B------:R-:W-:Y:S01]  /*e700*/  SHF.R.S32.HI R145, RZ, 0x1f, R144 ;  /* 0x0000001fff917819 */ /* 0x000fe20000011490 */
[----:B-1----:R-:W-:Y:S01]  /*e710*/  IMAD.U32 R21, RZ, RZ, UR17 ;  /* 0x00000011ff157e24 */ /* 0x002fe2000f8e00ff */
[----:B------:R-:W-:Y:S02]  /*e720*/  UIMAD UR6, UR15, UR9, UR6 ;  /* 0x000000090f0672a4 */ /* 0x000fe4000f8e0206 */
[----:B------:R-:W-:Y:S01]  /*e730*/  IMAD.WIDE.U32 R32, R33, UR15, R16 ;  /* 0x0000000f21207c25 */ /* 0x000fe2000f8e0010 */
[----:B------:R-:W-:Y:S01]  /*e740*/  BSSY B1, `(.L_x_9957) ;  /* 0x000001a000017945 */ /* 0x000fe20003800000 */
[----:B------:R-:W-:Y:S02]  /*e750*/  ISETP.GE.AND P3, PT, R0, UR10, PT ;  /* 0x0000000a00007c0c */ /* 0x000fe4000bf66270 */
        /* <DEDUP_REMOVED lines=24> */
.L_x_9958:
[----:B------:R-:W-:Y:S05]  /*e8e0*/  BSYNC B1 ;  /* 0x0000000000017941 */ /* 0x000fea0003800000 */
.L_x_9957:
[----:B------:R-:W-:Y:S05]  /*e8f0*/  @P3 BRA `(.L_x_9959) ;  /* 0x0000000800b83947 */ /* 0x000fea0003800000 */
[----:B------:R-:W-:Y:S01]  /*e900*/  IADD3 R3, P0, R20, 0x60, RZ ;  /* 0x0000006014037810 */ /* 0x000fe20007f1e0ff */
        /* <DEDUP_REMOVED lines=18> */
[----:B-----5:R2:W-:Y:S04]  /*ea30*/  @!P1 STG.E.128 desc[UR8][R20.64], R4 ;  /* 0x0000000414009986 */ /* 0x0205e8000c101d08 */
[----:B------:R2:W-:Y:S06]  /*ea40*/  @!P2 STG.E.128 desc[UR8][R20.64+0x40], R8 ;  /* 0x000040081400a986 */ /* 0x0005ec000c101d08 */
[----:B------:R-:W-:Y:S05]  /*ea50*/  @P0 BRA `(.L_x_9959) ;  /* 0x0000000800600947 */ /* 0x000fea0003800000 */
[----:B------:R-:W-:Y:S02]  /*ea60*/  ULDC.64 UR6, c[0x0][0x208] ;  /* 0x0000820000067ab9 */ /* 0x000fe40000000a00 */
[----:B------:R3:W-:Y:S01]  /*ea70*/  STG.E.128 desc[UR6][R20.64+0x80], R12 ;  /* 0x0000800c14007986 */ /* 0x0007e2000c101d06 */
[----:B------:R-:W-:Y:S05]  /*ea80*/  BRA `(.L_x_9959) ;  /* 0x0000000800547947 */ /* 0x000fea0003800000 */
.L_x_9955:
        /* <DEDUP_REMOVED lines=35> */
.L_x_9960:
        /* <DEDUP_REMOVED lines=38> */
.L_x_9962:
[----:B------:R-:W-:Y:S05]  /*ef20*/  BSYNC B1 ;  /* 0x0000000000017941 */ /* 0x000fea0003800000 */
.L_x_9961:
[----:B------:R-:W-:Y:S01]  /*ef30*/  R2UR UR11, R149 ;  /* 0x00000000950b72ca */ /* 0x000fe200000e0000 */
[----:B------:R-:W-:Y:S01]  /*ef40*/  ULDC.64 UR6, c[0x0][0xaa0] ;  /* 0x0002a80000067ab9 */ /* 0x000fe20000000a00 */
[----:B------:R-:W-:Y:S01]  /*ef50*/  R2UR UR14, R147 ;  /* 0x00000000930e72ca */ /* 0x000fe200000e0000 */
[----:B------:R-:W-:Y:S01]  /*ef60*/  IMAD.MOV.U32 R4, RZ, RZ, R19 ;  /* 0x000000ffff047224 */ /* 0x000fe200078e0013 */
[----:B------:R-:W-:Y:S01]  /*ef70*/  ULDC.64 UR12, c[0x0][0xae0] ;  /* 0x0002b800000c7ab9 */ /* 0x000fe20000000a00 */
[----:B0-----:R-:W-:Y:S01]  /*ef80*/  IMAD.MOV.U32 R5, RZ, RZ, R10 ;  /* 0x000000ffff057224 */ /* 0x001fe200078e000a */
[----:B------:R-:W-:Y:S01]  /*ef90*/  SHF.R.S32.HI R9, RZ, 0x1f, R144 ;  /* 0x0000001fff097819 */ /* 0x000fe20000011490 */
[----:B------:R-:W-:Y:S01]  /*efa0*/  IMAD R0, R8, UR6, RZ ;  /* 0x0000000608007c24 */ /* 0x000fe2000f8e02ff */
[----:B------:R-:W-:Y:S01]  /*efb0*/  BSSY B1, `(.L_x_9963) ;  /* 0x000002b000017945 */ /* 0x000fe20003800000 */
[----:B------:R-:W-:Y:S01]  /*efc0*/  IMAD.WIDE.U32 R4, R3, UR6, R4 ;  /* 0x0000000603047c25 */ /* 0x000fe2000f8e0004 */
[----:B------:R-:W-:-:S03]  /*efd0*/  UIMAD UR6, UR8, UR12, URZ ;  /* 0x0000000c080672a4 */ /* 0x000fc6000f8e023f */
[----:B------:R-:W-:Y:S01]  /*efe0*/  IMAD R3, R3, UR7, R0 ;  /* 0x0000000703037c24 */ /* 0x000fe2000f8e0200 */
[----:B------:R-:W-:Y:S01]  /*eff0*/  UIMAD UR7, UR11, -0xc0, UR4 ;  /* 0xffffff400b0778a4 */ /* 0x000fe2000f8e0204 */
[C---:B------:R-:W-:Y:S01]  /*f000*/  VIADD R0, R144.reuse, 0x60 ;  /* 0x0000006090007836 */ /* 0x040fe20000000000 */
[----:B------:R-:W-:Y:S01]  /*f010*/  UIMAD UR6, UR14, UR13, UR6 ;  /* 0x0000000d0e0672a4 */ /* 0x000fe2000f8e0206 */
[----:B------:R-:W-:Y:S02]  /*f020*/  IMAD.IADD R5, R5, 0x1, R3 ;  /* 0x0000000105057824 */ /* 0x000fe400078e0203 */
[----:B------:R-:W-:Y:S01]  /*f030*/  IMAD.U32 R3, RZ, RZ, UR12 ;  /* 0x0000000cff037e24 */ /* 0x000fe2000f8e00ff */
[----:B------:R-:W-:Y:S01]  /*f040*/  ULDC.64 UR12, c[0x0][0xae8] ;  /* 0x0002ba00000c7ab9 */ /* 0x000fe20000000a00 */
[----:B------:R-:W-:Y:S01]  /*f050*/  ISETP.GE.AND P0, PT, R144, UR7, PT ;  /* 0x0000000790007c0c */ /* 0x000fe2000bf06270 */
[----:B------:R-:W-:Y:S01]  /*f060*/  UIMAD UR4, UR10, UR12, URZ ;  /* 0x0000000c0a0472a4 */ /* 0x000fe2000f8e023f */
[----:B------:R-:W-:Y:S01]  /*f070*/  IMAD.WIDE.U32 R4, R3, UR14, R4 ;  /* 0x0000000e03047c25 */ /* 0x000fe2000f8e0004 */
[----:B------:R-:W-:-:S02]  /*f080*/  ISETP.GE.AND P1, PT, R0, UR7, PT ;  /* 0x0000000700007c0c */ /* 0x000fc4000bf26270 */
[----:B------:R-:W-:Y:S01]  /*f090*/  UIMAD UR4, UR9, UR13, UR4 ;  /* 0x0000000d090472a4 */ /* 0x000fe2000f8e0204 */
[----:B------:R-:W-:Y:S02]  /*f0a0*/  VIADD R5, R5, UR6 ;  /* 0x0000000605057c36 */ /* 0x000fe40008000000 */
[----:B------:R-:W-:Y:S02]  /*f0b0*/  IMAD.U32 R7, RZ, RZ, UR12 ;  /* 0x0000000cff077e24 */ /* 0x000fe4000f8e00ff */
[----:B------:R-:W-:Y:S02]  /*f0c0*/  IMAD.U32 R3, RZ, RZ, UR11 ;  /* 0x0000000bff037e24 */ /* 0x000fe4000f8e00ff */
[----:B------:R-:W-:-:S04]  /*f0d0*/  IMAD.WIDE.U32 R6, R7, UR9, R4 ;  /* 0x0000000907067c25 */ /* 0x000fc8000f8e0004 */
[----:B------:R-:W-:Y:S02]  /*f0e0*/  IMAD.MOV.U32 R8, RZ, RZ, R144 ;  /* 0x000000ffff087224 */ /* 0x000fe400078e0090 */
        /* <DEDUP_REMOVED lines=23> */
.L_x_9964:
[----:B------:R-:W-:Y:S05]  /*f260*/  BSYNC B1 ;  /* 0x0000000000017941 */ /* 0x000fea0003800000 */
.L_x_9963:
        /* <DEDUP_REMOVED lines=23> */
.L_x_9959:
[----:B------:R-:W-:Y:S05]  /*f3e0*/  BSYNC B0 ;  /* 0x0000000000007941 */ /* 0x000fea0003800000 */
.L_x_9954:
[----:B------:R-:W-:Y:S02]  /*f3f0*/  ULDC UR4, c[0x0][0xc14] ;  /* 0x0003050000047ab9 */ /* 0x000fe40000000800 */
[----:B------:R-:W-:-:S13]  /*f400*/  ISETP.GE.AND P0, PT, R35, UR4, PT ;  /* 0x0000000423007c0c */ /* 0x000fda000bf06270 */
[----:B------:R-:W-:Y:S05]  /*f410*/  @!P0 BRA `(.L_x_9965) ;  /* 0xffffff1800b48947 */ /* 0x000fea000383ffff */
[----:B------:R-:W-:Y:S05]  /*f420*/  EXIT ;  /* 0x000000000000794d */ /* 0x000fea0003800000 */
.L_x_9918:
        /* <DEDUP_REMOVED lines=62> */
.L_x_9970:
        /* <DEDUP_REMOVED lines=11> */
[----:B------:R-:W0:Y:S01]  /*f8c0*/  LDC.64 R2, c[0x0][0xc58] ;  /* 0x00031600ff027b82 */ /* 0x000e220000000a00 */
[----:B------:R-:W-:Y:S01]  /*f8d0*/  ULDC.64 UR8, c[0x0][0x208] ;  /* 0x0000820000087ab9 */ /* 0x000fe20000000a00 */
[----:B0-----:R-:W-:-:S05]  /*f8e0*/  IMAD.WIDE R2, R7, 0x4, R2 ;  /* 0x0000000407027825 */ /* 0x001fca00078e0202 */
[----:B------:R0:W5:Y:S02]  /*f8f0*/  LDG.E R0, desc[UR8][R2.64] ;  /* 0x0000000802007981 */ /* 0x000164000c1e1900 */
.L_x_9969:
[----:B------:R-:W-:Y:S05]  /*f900*/  BSYNC B0 ;  /* 0x0000000000007941 */ /* 0x000fea0003800000 */
.L_x_9968:
        /* <DEDUP_REMOVED lines=25> */
.L_x_9966:
        /* <DEDUP_REMOVED lines=21> */
.L_x_9971:
[----:B---3--:R-:W-:Y:S01]  /*fbf0*/  IMAD R16, R16, UR4, R9 ;  /* 0x0000000410107c24 */ /* 0x008fe2000f8e0209 */
[----:B------:R-:W-:Y:S01]  /*fc00*/  IABS R2, R4 ;  /* 0x0000000400027213 */ /* 0x000fe20000000000 */
[----:B-12---:R-:W-:-:S03]  /*fc10*/  IMAD.MOV R11, RZ, RZ, -R3 ;  /* 0x000000ffff0b7224 */ /* 0x006fc600078e0a03 */
[----:B------:R-:W-:Y:S01]  /*fc20*/  IADD3 R9, -R16, UR6, RZ ;  /* 0x0000000610097c10 */ /* 0x000fe2000fffe1ff */
[----:B------:R-:W-:Y:S02]  /*fc30*/  IMAD.MOV R10, RZ, RZ, -R2 ;  /* 0x000000ffff0a7224 */ /* 0x000fe400078e0a02 */
        /* <DEDUP_REMOVED lines=23> */
[----:B------:R-:W-:-:S04]  /*fdb0*/  VIADDMNMX R7, R8, UR4, R7, PT ;  /* 0x0000000408077c46 */ /* 0x000fc8000b800107 */
[-C--:B------:R-:W-:Y:S02]  /*fdc0*/  IABS R8, R7.reuse ;  /* 0x0000000700087213 */ /* 0x080fe40000000000 */
[----:B0-----:R-:W-:Y:S02]  /*fdd0*/  IABS R12, R7 ;  /* 0x00000007000c7213 */ /* 0x001fe40000000000 */
        /* <DEDUP_REMOVED lines=28> */
.L_x_9967:
[----:B------:R-:W-:Y:S02]  /*ffa0*/  IMAD.MOV.U32 R17, RZ, RZ, RZ ;  /* 0x000000ffff117224 */ /* 0x000fe400078e00ff */
[----:B------:R-:W-:Y:S02]  /*ffb0*/  IMAD.U32 R16, RZ, RZ, UR6 ;  /* 0x00000006ff107e24 */ /* 0x000fe4000f8e00ff */
[----:B------:R-:W-:-:S07]  /*ffc0*/  IMAD.MOV.U32 R18, RZ, RZ, RZ ;  /* 0x000000ffff127224 */ /* 0x000fce00078e00ff */
.L_x_9972:
        /* <DEDUP_REMOVED lines=16> */
.L_x_10040:
[----:B--2---:R-:W2:Y:S01]  /*100d0*/  LDC.64 R2, c[0x0][0xc60] ;  /* 0x00031800ff027b82 */ /* 0x004ea20000000a00 */
[----:B------:R-:W-:Y:S01]  /*100e0*/  ULDC.64 UR4, c[0x0][0x208] ;  /* 0x0000820000047ab9 */ /* 0x000fe20000000a00 */
[----:B--2---:R-:W-:-:S05]  /*100f0*/  IMAD.WIDE R2, R19, 0x4, R2 ;  /* 0x0000000413027825 */ /* 0x004fca00078e0202 */
[----:B------:R-:W2:Y:S01]  /*10100*/  LDG.E R27, desc[UR4][R2.64] ;  /* 0x00000004021b7981 */ /* 0x000ea2000c1e1900 */
[----:B------:R-:W-:Y:S05]  /*10110*/  YIELD ;  /* 0x0000000000007946 */ /* 0x000fea0003800000 */
[----:B------:R-:W-:Y:S01]  /*10120*/  ULDC.64 UR4, c[0x0][0xa28] ;  /* 0x00028a0000047ab9 */ /* 0x000fe20000000a00 */
[----:B0-----:R-:W-:Y:S01]  /*10130*/  IMAD.MOV.U32 R0, RZ, RZ, RZ ;  /* 0x000000ffff007224 */ /* 0x001fe200078e00ff */
[----:B------:R-:W-:Y:S01]  /*10140*/  ISETP.NE.U32.AND P0, PT, RZ, UR4, PT ;  /* 0x00000004ff007c0c */ /* 0x000fe2000bf05070 */
[----:B------:R-:W-:Y:S01]  /*10150*/  ULDC.64 UR8, c[0x0][0x208] ;  /* 0x0000820000087ab9 */ /* 0x000fe20000000a00 */
[----:B------:R-:W-:Y:S01]  /*10160*/  IMAD.MOV.U32 R8, RZ, RZ, RZ ;  /* 0x000000ffff087224 */ /* 0x000fe200078e00ff */
[----:B------:R-:W-:Y:S01]  /*10170*/  ULDC.64 UR6, c[0x0][0xa08] ;  /* 0x0002820000067ab9 */ /* 0x000fe20000000a00 */
[----:B------:R-:W-:-:S02]  /*10180*/  ISETP.NE.AND.EX P0, PT, RZ, UR5, PT, P0 ;  /* 0x00000005ff007c0c */ /* 0x000fc4000bf05300 */
[----:B--2---:R-:W-:-:S11]  /*10190*/  SHF.R.S32.HI R4, RZ, 0x1f, R27 ;  /* 0x0000001fff047819 */ /* 0x004fd6000001141b */
[----:B------:R-:W-:-:S04]  /*101a0*/  @P0 LEA R2, P1, R27, UR4, 0x2 ;  /* 0x000000041b020c11 */ /* 0x000fc8000f8210ff */
[C-C-:B------:R-:W-:Y:S01]  /*101b0*/  @P0 LEA.HI.X R3, R27.reuse, UR5, R4.reuse, 0x2, P1 ;  /* 0x000000051b030c11 */ /* 0x140fe200088f1404 */
[----:B------:R-:W-:Y:S02]  /*101c0*/  ULDC.64 UR4, c[0x0][0xa18] ;  /* 0x0002860000047ab9 */ /* 0x000fe40000000a00 */
[----:B------:R-:W-:Y:S01]  /*101d0*/  ISETP.NE.U32.AND P1, PT, RZ, UR4, PT ;  /* 0x00000004ff007c0c */ /* 0x000fe2000bf25070 */
[C---:B------:R-:W-:Y:S01]  /*101e0*/  IMAD.SHL.U32 R29, R27.reuse, 0x4, RZ ;  /* 0x000000041b1d7824 */ /* 0x040fe200078e00ff */
[----:B------:R0:W5:Y:S01]  /*101f0*/  @P0 LDG.E R0, desc[UR8][R2.64] ;  /* 0x0000000802000981 */ /* 0x000162000c1e1900 */
[----:B------:R-:W-:Y:S02]  /*10200*/  SHF.L.U64.HI R10, R27, 0x2, R4 ;  /* 0x000000021b0a7819 */ /* 0x000fe40000010204 */
[----:B------:R-:W-:-:S03]  /*10210*/  ISETP.NE.AND.EX P1, PT, RZ, UR5, PT, P1 ;  /* 0x00000005ff007c0c */ /* 0x000fc6000bf25310 */
[----:B------:R-:W-:Y:S10]  /*10220*/  STL [R1], R10 ;  /* 0x0000000a01007387 */ /* 0x000ff40000100800 */
        /* <DEDUP_REMOVED lines=9> */
[----:B------:R-:W-:-:S05]  /*102c0*/  IADD3.X R5, R10, UR7, RZ, P0, !PT ;  /* 0x000000070a057c10 */ /* 0x000fca00087fe4ff */
[----:B------:R-:W2:Y:S01]  /*102d0*/  @P2 LDG.E R8, desc[UR8][R2.64] ;  /* 0x0000000802082981 */ /* 0x000ea2000c1e1900 */
        /* <DEDUP_REMOVED lines=13> */
[----:B0-----:R-:W-:Y:S06]  /*103b0*/  @P1 BRA `(.L_x_9974) ;  /* 0x0000000000141947 */ /* 0x001fec0003800000 */
[----:B------:R-:W-:Y:S05]  /*103c0*/  @!P2 BRA `(.L_x_9974) ;  /* 0x000000000010a947 */ /* 0x000fea0003800000 */
[----:B------:R-:W-:Y:S02]  /*103d0*/  ULDC.64 UR4, c[0x0][0x208] ;  /* 0x0000820000047ab9 */ /* 0x000fe40000000a00 */
[----:B------:R-:W2:Y:S04]  /*103e0*/  LDG.E R7, desc[UR4][R2.64] ;  /* 0x0000000402077981 */ /* 0x000ea8000c1e1900 */
[----:B-----5:R-:W2:Y:S02]  /*103f0*/  LDG.E R8, desc[UR4][R2.64+0x4] ;  /* 0x0000040402087981 */ /* 0x020ea4000c1e1900 */
[----:B--2---:R-:W-:-:S07]  /*10400*/  IMAD.IADD R8, R8, 0x1, -R7 ;  /* 0x0000000108087824 */ /* 0x004fce00078e0a07 */
.L_x_9974:
[----:B------:R-:W-:Y:S01]  /*10410*/  IMAD.MOV.U32 R23, RZ, RZ, RZ ;  /* 0x000000ffff177224 */ /* 0x000fe200078e00ff */
[----:B------:R-:W-:-:S05]  /*10420*/  ULDC.64 UR4, c[0x0][0x208] ;  /* 0x0000820000047ab9 */ /* 0x000fca0000000a00 */
[----:B------:R-:W2:Y:S01]  /*10430*/  @P0 LDG.E R23, desc[UR4][R4.64] ;  /* 0x0000000404170981 */ /* 0x000ea2000c1e1900 */
[----:B------:R-:W-:Y:S02]  /*10440*/  ULDC.64 UR4, c[0x0][0xa20] ;  /* 0x0002880000047ab9 */ /* 0x000fe40000000a00 */
[----:B------:R-:W-:-:S04]  /*10450*/  ISETP.NE.U32.AND P1, PT, RZ, UR4, PT ;  /* 0x00000004ff007c0c */ /* 0x000fc8000bf25070 */
[----:B------:R-:W-:Y:S01]  /*10460*/  ISETP.NE.AND.EX P1, PT, RZ, UR5, PT, P1 ;  /* 0x00000005ff007c0c */ /* 0x000fe2000bf25310 */
[----:B--2--5:R-:W-:-:S12]  /*10470*/  IMAD.IADD R23, R23, 0x1, R0 ;  /* 0x0000000117177824 */ /* 0x024fd800078e0200 */
[----:B------:R-:W-:Y:S05]  /*10480*/  @!P1 BRA `(.L_x_9975) ;  /* 0x0000000000149947 */ /* 0x000fea0003800000 */
[----:B------:R-:W-:Y:S01]  /*10490*/  IADD3 R2, P0, R29, UR4, RZ ;  /* 0x000000041d027c10 */ /* 0x000fe2000ff1e0ff */
[----:B------:R-:W-:-:S03]  /*104a0*/  ULDC.64 UR6, c[0x0][0x208] ;  /* 0x0000820000067ab9 */ /* 0x000fc60000000a00 */
[----:B------:R-:W-:-:S05]  /*104b0*/  IADD3.X R3, R10, UR5, RZ, P0, !PT ;  /* 0x000000050a037c10 */ /* 0x000fca00087fe4ff */
[----:B------:R0:W5:Y:S01]  /*104c0*/  LDG.E R9, desc[UR6][R2.64] ;  /* 0x0000000602097981 */ /* 0x000162000c1e1900 */
[----:B------:R-:W-:Y:S05]  /*104d0*/  BRA `(.L_x_9976) ;  /* 0x0000000000147947 */ /* 0x000fea0003800000 */
.L_x_9975:
[----:B------:R-:W-:Y:S05]  /*104e0*/  @!P0 BRA `(.L_x_9976) ;  /* 0x0000000000108947 */ /* 0x000fea0003800000 */
[----:B------:R-:W-:Y:S02]  /*104f0*/  ULDC.64 UR4, c[0x0][0x208] ;  /* 0x0000820000047ab9 */ /* 0x000fe40000000a00 */
[----:B------:R-:W2:Y:S04]  /*10500*/  LDG.E R2, desc[UR4][R4.64] ;  /* 0x0000000404027981 */ /* 0x000ea8000c1e1900 */
[----:B------:R-:W2:Y:S02]  /*10510*/  LDG.E R9, desc[UR4][R4.64+0x4] ;  /* 0x0000040404097981 */ /* 0x000ea4000c1e1900 */
[----:B--2---:R-:W-:-:S07]  /*10520*/  IMAD.IADD R9, R9, 0x1, -R2 ;  /* 0x0000000109097824 */ /* 0x004fce00078e0a02 */
.L_x_9976:
[----:B0-----:R-:W-:Y:S01]  /*10530*/  IMAD R3, R17, 0xc0, RZ ;  /* 0x000000c011037824 */ /* 0x001fe200078e02ff */
[----:B------:R-:W-:Y:S01]  /*10540*/  BSSY B6, `(.L_x_9977) ;  /* 0x00002bb000067945 */ /* 0x000fe20003800000 */
[----:B-----5:R-:W-:-:S03]  /*10550*/  IMAD.IADD R9, R9, 0x1, -R0 ;  /* 0x0000000109097824 */ /* 0x020fc600078e0a00 */
[----:B------:R-:W-:Y:S01]  /*10560*/  IADD3 R8, -R8, 0x14f, R3 ;  /* 0x0000014f08087810 */ /* 0x000fe20007ffe103 */
[----:B------:R-:W-:-:S04]  /*10570*/  VIADD R0, R9, 0x8f ;  /* 0x0000008f09007836 */ /* 0x000fc80000000000 */
[----:B------:R-:W-:Y:S02]  /*10580*/  IMAD.IADD R8, R9, 0x1, R8 ;  /* 0x0000000109087824 */ /* 0x000fe400078e0208 */
        /* <DEDUP_REMOVED lines=9> */
[----:B------:R-:W-:-:S13]  /*10620*/  ISETP.NE.AND P1, PT, R26, RZ, PT ;  /* 0x000000ff1a00720c */ /* 0x000fda0003f25270 */
[----:B------:R-:W-:Y:S05]  /*10630*/  @P1 BRA `(.L_x_9979) ;  /* 0x0000002800ac1947 */ /* 0x000fea0003800000 */
[----:B------:R-:W0:Y:S01]  /*10640*/  S2R R7, SR_LANEID ;  /* 0x0000000000077919 */ /* 0x000e220000000000 */
[----:B------:R-:W-:Y:S01]  /*10650*/  VOTEU.ANY UR4, UPT, PT ;  /* 0x0000000000047886 */ /* 0x000fe200038e0100 */
[----:B------:R-:W2:Y:S01]  /*10660*/  LDC.64 R2, c[0x0][0xc38] ;  /* 0x00030e00ff027b82 */ /* 0x000ea20000000a00 */
[----:B------:R-:W0:Y:S01]  /*10670*/  FLO.U32 R0, UR4 ;  /* 0x0000000400007d00 */ /* 0x000e2200080e0000 */
[----:B------:R-:W-:-:S07]  /*10680*/  ULDC.64 UR6, c[0x0][0x208] ;  /* 0x0000820000067ab9 */ /* 0x000fce0000000a00 */
        /* <DEDUP_REMOVED lines=9> */
.L_x_9978:
        /* <DEDUP_REMOVED lines=22> */
.L_x_9980:
        /* <DEDUP_REMOVED lines=19> */
.L_x_9982:
        /* <DEDUP_REMOVED lines=16> */
.L_x_9981:
[----:B------:R-:W2:Y:S01]  /*10ab0*/  LDL.LU R21, [R1] ;  /* 0x0000000001157983 */ /* 0x000ea20000300800 */
[----:B------:R-:W-:Y:S01]  /*10ac0*/  ULDC.64 UR4, c[0x0][0x9f8] ;  /* 0x00027e0000047ab9 */ /* 0x000fe20000000a00 */
[----:B------:R-:W0:Y:S02]  /*10ad0*/  LDC R0, c[0x0][0x428] ;  /* 0x00010a00ff007b82 */ /* 0x000e240000000800 */
[----:B------:R-:W3:Y:S01]  /*10ae0*/  LDL.LU R20, [R1+0x8] ;  /* 0x0000080001147983 */ /* 0x000ee20000300800 */
[----:B------:R-:W-:Y:S01]  /*10af0*/  ISETP.NE.U32.AND P0, PT, RZ, UR4, PT ;  /* 0x00000004ff007c0c */ /* 0x000fe2000bf05070 */
[----:B------:R-:W-:Y:S01]  /*10b00*/  IMAD.MOV.U32 R6, RZ, RZ, R27 ;  /* 0x000000ffff067224 */ /* 0x000fe200078e001b */
[----:B------:R-:W-:Y:S02]  /*10b10*/  ULDC.64 UR6, c[0x0][0x208] ;  /* 0x0000820000067ab9 */ /* 0x000fe40000000a00 */
[----:B------:R-:W-:-:S13]  /*10b20*/  ISETP.NE.AND.EX P0, PT, RZ, UR5, PT, P0 ;  /* 0x00000005ff007c0c */ /* 0x000fda000bf05300 */
[----:B------:R-:W-:Y:S02]  /*10b30*/  @P0 IADD3 R2, P1, R29, UR4, RZ ;  /* 0x000000041d020c10 */ /* 0x000fe4000ff3e0ff */
[----:B------:R-:W-:-:S13]  /*10b40*/  ISETP.NE.AND P6, PT, R26, RZ, PT ;  /* 0x000000ff1a00720c */ /* 0x000fda0003fc5270 */
[----:B------:R-:W-:-:S05]  /*10b50*/  VOTEU.ALL UP1, P6 ;  /* 0x00000000003f7886 */ /* 0x000fca0003020000 */
[----:B------:R-:W-:-:S04]  /*10b60*/  @!UP1 UIADD3 UR8, UP0, UR36, 0x270, URZ ;  /* 0x0000027024089890 */ /* 0x000fc8000ff1e03f */
[----:B------:R-:W-:-:S03]  /*10b70*/  @!UP1 UIADD3.X UR9, URZ, UR37, URZ, UP0, !UPT ;  /* 0x000000253f099290 */ /* 0x000fc600087fe43f */
[----:B------:R-:W-:Y:S01]  /*10b80*/  VOTEU.ALL UP0, P6 ;  /* 0x00000000003f7886 */ /* 0x000fe20003000000 */
[----:B--2---:R-:W-:Y:S01]  /*10b90*/  @P0 IADD3.X R3, R21, UR5, RZ, P1, !PT ;  /* 0x0000000515030c10 */ /* 0x004fe20008ffe4ff */
[----:B------:R-:W-:-:S04]  /*10ba0*/  ULDC.64 UR4, c[0x0][0xa00] ;  /* 0x0002800000047ab9 */ /* 0x000fc80000000a00 */
[----:B------:R2:W5:Y:S01]  /*10bb0*/  @P0 LDG.E R6, desc[UR6][R2.64] ;  /* 0x0000000602060981 */ /* 0x000562000c1e1900 */
[----:B0-----:R-:W-:Y:S01]  /*10bc0*/  ISETP.NE.AND P0, PT, R0, 0x1, PT ;  /* 0x000000010000780c */ /* 0x001fe20003f05270 */
[----:B------:R-:W-:Y:S01]  /*10bd0*/  IMAD.MOV.U32 R0, RZ, RZ, R18 ;  /* 0x000000ffff007224 */ /* 0x000fe200078e0012 */
[----:B------:R-:W-:Y:S01]  /*10be0*/  PLOP3.LUT P1, PT, P6, PT, PT, 0x8, 0x0 ;  /* 0x000000000000781c */ /* 0x000fe2000372e170 */
[----:B---3--:R-:W-:-:S10]  /*10bf0*/  IMAD R17, R17, 0xc0, R20 ;  /* 0x000000c011117824 */ /* 0x008fd400078e0214 */
[----:B------:R-:W0:Y:S08]  /*10c00*/  @P0 LDC R5, c[0x0][0x42c] ;  /* 0x00010b00ff050b82 */ /* 0x000e300000000800 */
[----:B------:R-:W3:Y:S01]  /*10c10*/  @P0 LDC R7, c[0x0][0x430] ;  /* 0x00010c00ff070b82 */ /* 0x000ee20000000800 */
[----:B0-----:R-:W-:-:S05]  /*10c20*/  @P0 IMAD.HI.U32 R4, R18, R5, RZ ;  /* 0x0000000512040227 */ /* 0x001fca00078e00ff */
[----:B---3--:R-:W-:Y:S02]  /*10c30*/  @P0 SHF.R.U32.HI R0, RZ, R7, R4 ;  /* 0x00000007ff000219 */ /* 0x008fe40000011604 */
[----:B------:R-:W-:-:S04]  /*10c40*/  ISETP.NE.U32.AND P0, PT, RZ, UR4, PT ;  /* 0x00000004ff007c0c */ /* 0x000fc8000bf05070 */
[----:B------:R-:W-:-:S04]  /*10c50*/  ISETP.NE.AND.EX P0, PT, RZ, UR5, PT, P0 ;  /* 0x00000005ff007c0c */ /* 0x000fc8000bf05300 */
[----:B--2---:R-:W-:-:S09]  /*10c60*/  SEL R10, R27, RZ, !P0 ;  /* 0x000000ff1b0a7207 */ /* 0x004fd20004000000 */
.L_x_9983:
        /* <DEDUP_REMOVED lines=14> */
.L_x_9984:
        /* <DEDUP_REMOVED lines=13> */
.L_x_9985:
        /* <DEDUP_REMOVED lines=17> */
.L_x_10056:
[----:B------:R-:W-:Y:S01]  /*10f30*/  UMOV UR4, 0xffffffff ;  /* 0xffffffff00047882 */ /* 0x000fe20000000000 */
[----:B------:R-:W-:Y:S02]  /*10f40*/  SHF.R.S32.HI R9, RZ, 0x1f, R6 ;  /* 0x0000001fff097819 */ /* 0x000fe40000011406 */
[----:B------:R-:W-:Y:S05]  /*10f50*/  BRA.DIV UR4, `(.L_x_9987) ;  /* 0x0000003604287947 */ /* 0x000fea000b800000 */
[----:B------:R-:W-:-:S13]  /*10f60*/  ELECT P6, URZ, PT ;  /* 0x00000000003f782f */ /* 0x000fda00038c0000 */
.L_x_10059:
        /* <DEDUP_REMOVED lines=23> */
.L_x_9989:
[----:B------:R-:W-:Y:S01]  /*110e0*/  IMAD R5, R22, 0x8, R25 ;  /* 0x0000000816057824 */ /* 0x000fe200078e0219 */
[----:B------:R-:W-:-:S04]  /*110f0*/  SHF.L.U32 R4, R24, 0x1f, RZ ;  /* 0x0000001f18047819 */ /* 0x000fc800000006ff */
[----:B------:R-:W2:Y:S02]  /*11100*/  SYNCS.PHASECHK.TRANS64.TRYWAIT P0, [R5+URZ+0x31c40], R4 ;  /* 0x031c4004050075a7 */ /* 0x000ea4000800017f */
[----:B--2---:R-:W-:Y:S05]  /*11110*/  @!P0 BRA `(.L_x_9990) ;  /* 0x0000003000d88947 */ /* 0x004fea0003800000 */
.L_x_10060:
        /* <DEDUP_REMOVED lines=9> */
.L_x_9991:
        /* <DEDUP_REMOVED lines=28> */
.L_x_9988:
        /* <DEDUP_REMOVED lines=12> */
[----:B------:R-:W-:Y:S01]  /*11430*/  @P0 R2UR UR12, R18 ;  /* 0x00000000120c02ca */ /* 0x000fe200000e0000 */
[----:B------:R-:W-:Y:S01]  /*11440*/  UMOV UR18, URZ ;  /* 0x0000003f00127c82 */ /* 0x000fe20008000000 */
[----:B------:R-:W-:Y:S01]  /*11450*/  @P0 R2UR UR11, R17 ;  /* 0x00000000110b02ca */ /* 0x000fe200000e0000 */
[----:B------:R-:W-:Y:S01]  /*11460*/  UIADD3 UR16, UR24, 0xda00, URZ ;  /* 0x0000da0018107890 */ /* 0x000fe2000fffe03f */
[----:B------:R-:W-:Y:S01]  /*11470*/  @P0 IMAD.MOV.U32 R4, RZ, RZ, 0x9000 ;  /* 0x00009000ff040424 */ /* 0x000fe200078e00ff */
[----:B------:R-:W-:Y:S01]  /*11480*/  BAR.SYNC.DEFER_BLOCKING 0x8, 0x1a0 ;  /* 0x0206800000007b1d */ /* 0x000fe20000010000 */
[----:B------:R-:W-:-:S02]  /*11490*/  UIADD3 UR17, UR24, 0x31c00, URZ ;  /* 0x00031c0018117890 */ /* 0x000fc4000fffe03f */
[----:B------:R-:W-:-:S03]  /*114a0*/  UIADD3 UR8, UR24, 0x10a00, URZ ;  /* 0x00010a0018087890 */ /* 0x000fc6000fffe03f */
[----:B------:R-:W-:Y:S01]  /*114b0*/  UMOV UR14, 0x0 ;  /* 0x00000000000e7882 */ /* 0x000fe20000000000 */
[----:B------:R-:W-:Y:S01]  /*114c0*/  UMOV UR15, 0x12f00000 ;  /* 0x12f00000000f7882 */ /* 0x000fe20000000000 */
[----:B------:R-:W-:Y:S01]  /*114d0*/  UMOV UR10, 0x20 ;  /* 0x00000020000a7882 */ /* 0x000fe20000000000 */
[----:B------:R-:W-:Y:S01]  /*114e0*/  UMOV UR9, UR17 ;  /* 0x0000001100097c82 */ /* 0x000fe20008000000 */
[----:B------:R-:W-:Y:S01]  /*114f0*/  UMOV UR22, 0x0 ;  /* 0x0000000000167882 */ /* 0x000fe20000000000 */
[----:B------:R-:W-:Y:S01]  /*11500*/  UMOV UR23, 0x12f00000 ;  /* 0x12f0000000177882 */ /* 0x000fe20000000000 */
[----:B------:R-:W-:Y:S01]  /*11510*/  BSSY B0, `(.L_x_9992) ;  /* 0x0000013000007945 */ /* 0x000fe20003800000 */
[----:B------:R3:W-:Y:S01]  /*11520*/  @P0 SYNCS.ARRIVE.TRANS64 RZ, [R25+URZ+0x31c00], R4 ;  /* 0x031c000419ff09a7 */ /* 0x0007e2000800003f */
[----:B------:R-:W-:Y:S01]  /*11530*/  UTMALDG.4D [UR16], [UR4], desc[UR6] ;  /* 0x00000610040075b4 */ /* 0x000fe20008019000 */
[----:B------:R4:W-:Y:S02]  /*11540*/  UTMALDG.4D [UR8], [UR4], desc[UR14] ;  /* 0x00000e08040075b4 */ /* 0x0009e40008019000 */
[----:B----4-:R-:W-:Y:S01]  /*11550*/  @P0 R2UR UR13, R10 ;  /* 0x000000000a0d02ca */ /* 0x010fe200000e0000 */
[----:B------:R-:W-:Y:S01]  /*11560*/  UIADD3 UR8, UR24, 0x13a00, URZ ;  /* 0x00013a0018087890 */ /* 0x000fe2000fffe03f */
[----:B------:R-:W-:Y:S01]  /*11570*/  @P0 R2UR UR12, R18 ;  /* 0x00000000120c02ca */ /* 0x000fe200000e0000 */
[----:B------:R-:W-:Y:S01]  /*11580*/  UMOV UR10, 0x40 ;  /* 0x00000040000a7882 */ /* 0x000fe20000000000 */
[----:B------:R-:W-:Y:S01]  /*11590*/  @P0 R2UR UR11, R17 ;  /* 0x00000000110b02ca */ /* 0x000fe200000e0000 */
[----:B------:R-:W-:-:S12]  /*115a0*/  UMOV UR9, UR17 ;  /* 0x0000001100097c82 */ /* 0x000fd80008000000 */
[----:B------:R4:W-:Y:S01]  /*115b0*/  UTMALDG.4D [UR8], [UR4], desc[UR22] ;  /* 0x00001608040075b4 */ /* 0x0009e20008019000 */
[----:B--2---:R-:W-:-:S05]  /*115c0*/  VIADD R5, R5, 0x1 ;  /* 0x0000000105057836 */ /* 0x004fca0000000000 */
[----:B---3--:R-:W-:Y:S01]  /*115d0*/  LEA.HI R4, R5, R5, RZ, 0x1 ;  /* 0x0000000505047211 */ /* 0x008fe200078f08ff */
[----:B------:R4:W-:Y:S03]  /*115e0*/  STL [R1+0x4], R5 ;  /* 0x0000040501007387 */ /* 0x0009e60000100800 */
[----:B------:R-:W-:-:S05]  /*115f0*/  LOP3.LUT R4, R4, 0xfffffffe, RZ, 0xc0, !PT ;  /* 0xfffffffe04047812 */ /* 0x000fca00078ec0ff */
[----:B------:R-:W-:-:S05]  /*11600*/  IMAD.IADD R4, R5, 0x1, -R4 ;  /* 0x0000000105047824 */ /* 0x000fca00078e0a04 */
[----:B------:R-:W-:-:S04]  /*11610*/  SHF.L.U32 R4, R4, 0x1f, RZ ;  /* 0x0000001f04047819 */ /* 0x000fc800000006ff */
[----:B------:R-:W2:Y:S02]  /*11620*/  SYNCS.PHASECHK.TRANS64.TRYWAIT P0, [R25+URZ+0x31c20], R4 ;  /* 0x031c2004190075a7 */ /* 0x000ea4000800017f */
[----:B--2-4-:R-:W-:Y:S05]  /*11630*/  @!P0 BRA `(.L_x_9993) ;  /* 0x0000002c00a48947 */ /* 0x014fea0003800000 */
.L_x_10061:
[----:B------:R-:W-:Y:S05]  /*11640*/  BSYNC B0 ;  /* 0x0000000000007941 */ /* 0x000fea0003800000 */
.L_x_9992:
[----:B------:R-:W-:Y:S01]  /*11650*/  ISETP.GE.AND P0, PT, R28, 0x2, PT ;  /* 0x000000021c00780c */ /* 0x000fe20003f06270 */
[----:B------:R-:W-:-:S12]  /*11660*/  BSSY B0, `(.L_x_9994) ;  /* 0x0000166000007945 */ /* 0x000fd80003800000 */
[----:B------:R-:W-:Y:S05]  /*11670*/  @!P0 BRA `(.L_x_9995) ;  /* 0x0000001400908947 */ /* 0x000fea0003800000 */
[C---:B--2---:R-:W-:Y:S01]  /*11680*/  LOP3.LUT R4, R28.reuse, 0x1, RZ, 0xc0, !PT ;  /* 0x000000011c047812 */ /* 0x044fe200078ec0ff */
[----:B------:R-:W-:Y:S01]  /*11690*/  VIADD R11, R28, 0xfffffffe ;  /* 0xfffffffe1c0b7836 */ /* 0x000fe20000000000 */
[----:B------:R-:W-:Y:S02]  /*116a0*/  BSSY B1, `(.L_x_9996) ;  /* 0x0000078000017945 */ /* 0x000fe40003800000 */
[----:B------:R-:W-:Y:S01]  /*116b0*/  ISETP.NE.U32.AND P0, PT, R4, 0x1, PT ;  /* 0x000000010400780c */ /* 0x000fe20003f05070 */
[----:B------:R-:W-:-:S12]  /*116c0*/  IMAD.MOV.U32 R10, RZ, RZ, R11 ;  /* 0x000000ffff0a7224 */ /* 0x000fd800078e000b */
[----:B------:R-:W-:Y:S05]  /*116d0*/  @!P0 BRA `(.L_x_9997) ;  /* 0x0000000400d08947 */ /* 0x000fea0003800000 */
        /* <DEDUP_REMOVED lines=31> */
.L_x_10000:
[----:B0-----:R-:W-:Y:S01]  /*118d0*/  IMAD R3, R12, 0x8, R25 ;  /* 0x000000080c037824 */ /* 0x001fe200078e0219 */
[----:B------:R-:W-:-:S04]  /*118e0*/  SHF.L.U32 R2, R13, 0x1f, RZ ;  /* 0x0000001f0d027819 */ /* 0x000fc800000006ff */
[----:B------:R-:W0:Y:S02]  /*118f0*/  SYNCS.PHASECHK.TRANS64.TRYWAIT P0, [R3+URZ+0x31c40], R2 ;  /* 0x031c4002030075a7 */ /* 0x000e24000800017f */
[----:B0-----:R-:W-:Y:S05]  /*11900*/  @!P0 BRA `(.L_x_10001) ;  /* 0x0000002c00048947 */ /* 0x001fea0003800000 */
.L_x_10062:
[----:B------:R-:W2:Y:S02]  /*11910*/  S2R R5, SR_TID.X ;  /* 0x0000000000057919 */ /* 0x000ea40000002100 */
[----:B--2---:R-:W-:-:S04]  /*11920*/  LOP3.LUT R5, R5, 0x7f, RZ, 0xc0, !PT ;  /* 0x0000007f05057812 */ /* 0x004fc800078ec0ff */
[----:B------:R-:W-:-:S13]  /*11930*/  ISETP.NE.AND P1, PT, R5, RZ, PT ;  /* 0x000000ff0500720c */ /* 0x000fda0003f25270 */
[----:B------:R-:W-:Y:S05]  /*11940*/  @P1 BRA `(.L_x_10002) ;  /* 0x0000000000141947 */ /* 0x000fea0003800000 */
[----:B------:R-:W-:Y:S01]  /*11950*/  ISETP.NE.AND P0, PT, R26, RZ, PT ;  /* 0x000000ff1a00720c */ /* 0x000fe20003f05270 */
[----:B0-----:R-:W-:-:S04]  /*11960*/  IMAD.MOV.U32 R2, RZ, RZ, 0x6c00 ;  /* 0x00006c00ff027424 */ /* 0x001fc800078e00ff */
[----:B------:R2:W-:Y:S08]  /*11970*/  SYNCS.ARRIVE.TRANS64 RZ, [R3+URZ+0x31c30], R2 ;  /* 0x031c300203ff79a7 */ /* 0x0005f0000800003f */
[----:B------:R-:W-:Y:S05]  /*11980*/  @!P0 BRA `(.L_x_10002) ;  /* 0x0000000000048947 */ /* 0x000fea0003800000 */
[----:B------:R-:W-:Y:S01]  /*11990*/  BPT.TRAP 0x1 ;  /* 0x000000040000795c */ /* 0x000fe20000300000 */
.L_x_10002:
        /* <DEDUP_REMOVED lines=31> */
.L_x_10063:
[----:B------:R-:W-:Y:S05]  /*11b90*/  @P1 BRA `(.L_x_10004) ;  /* 0x0000000000181947 */ /* 0x000fea0003800000 */
[----:B------:R-:W-:Y:S01]  /*11ba0*/  ISETP.NE.AND P0, PT, R26, RZ, PT ;  /* 0x000000ff1a00720c */ /* 0x000fe20003f05270 */
[----:B0-----:R-:W-:Y:S02]  /*11bb0*/  IMAD R2, R22, 0x8, R25 ;  /* 0x0000000816027824 */ /* 0x001fe400078e0219 */
[----:B------:R-:W-:-:S04]  /*11bc0*/  IMAD.MOV.U32 R3, RZ, RZ, 0x6c00 ;  /* 0x00006c00ff037424 */ /* 0x000fc800078e00ff */
[----:B------:R2:W-:Y:S06]  /*11bd0*/  SYNCS.ARRIVE.TRANS64 RZ, [R2+URZ+0x31c50], R3 ;  /* 0x031c500302ff79a7 */ /* 0x0005ec000800003f */
[----:B------:R-:W-:Y:S05]  /*11be0*/  @!P0 BRA `(.L_x_10004) ;  /* 0x0000000000048947 */ /* 0x000fea0003800000 */
[----:B------:R-:W-:Y:S01]  /*11bf0*/  BPT.TRAP 0x1 ;  /* 0x000000040000795c */ /* 0x000fe20000300000 */
.L_x_10004:
        /* <DEDUP_REMOVED lines=30> */
.L_x_9999:
[----:B------:R-:W-:Y:S05]  /*11de0*/  BSYNC B2 ;  /* 0x0000000000027941 */ /* 0x000fea0003800000 */
.L_x_9998:
[----:B------:R-:W-:Y:S02]  /*11df0*/  VIADD R10, R28, 0xfffffffd ;  /* 0xfffffffd1c0a7836 */ /* 0x000fe40000000000 */
[----:B------:R-:W-:Y:S02]  /*11e00*/  IMAD.MOV.U32 R22, RZ, RZ, R12 ;  /* 0x000000ffff167224 */ /* 0x000fe400078e000c */
[----:B------:R-:W-:-:S07]  /*11e10*/  IMAD.MOV.U32 R24, RZ, RZ, R13 ;  /* 0x000000ffff187224 */ /* 0x000fce00078e000d */
.L_x_9997:
[----:B------:R-:W-:Y:S05]  /*11e20*/  BSYNC B1 ;  /* 0x0000000000017941 */ /* 0x000fea0003800000 */
.L_x_9996:
[----:B------:R-:W-:-:S13]  /*11e30*/  ISETP.NE.AND P0, PT, R11, RZ, PT ;  /* 0x000000ff0b00720c */ /* 0x000fda0003f05270 */
[----:B------:R-:W-:Y:S05]  /*11e40*/  @!P0 BRA `(.L_x_9995) ;  /* 0x0000000c009c8947 */ /* 0x000fea0003800000 */
[----:B------:R-:W-:-:S07]  /*11e50*/  IMAD.MOV.U32 R4, RZ, RZ, R8 ;  /* 0x000000ffff047224 */ /* 0x000fce00078e0008 */
.L_x_10019:
[----:B------:R-:W-:Y:S01]  /*11e60*/  VIADD R11, R22, 0x1 ;  /* 0x00000001160b7836 */ /* 0x000fe20000000000 */
[----:B------:R-:W-:Y:S05]  /*11e70*/  YIELD ;  /* 0x0000000000007946 */ /* 0x000fea0003800000 */
[----:B------:R-:W-:Y:S01]  /*11e80*/  ISETP.NE.AND P0, PT, R11, 0x2, PT ;  /* 0x000000020b00780c */ /* 0x000fe20003f05270 */
[----:B------:R-:W-:Y:S03]  /*11e90*/  BSSY B1, `(.L_x_10005) ;  /* 0x000006d000017945 */ /* 0x000fe60003800000 */
[----:B------:R-:W-:-:S02]  /*11ea0*/  SEL R3, RZ, 0x1, P0 ;  /* 0x00000001ff037807 */ /* 0x000fc40000000000 */
        /* <DEDUP_REMOVED lines=27> */
.L_x_10007:
[----:B------:R-:W-:Y:S01]  /*12060*/  IMAD R3, R11, 0x8, R25 ;  /* 0x000000080b037824 */ /* 0x000fe200078e0219 */
[----:B------:R-:W-:-:S04]  /*12070*/  SHF.L.U32 R2, R12, 0x1f, RZ ;  /* 0x0000001f0c027819 */ /* 0x000fc800000006ff */
[----:B------:R-:W2:Y:S02]  /*12080*/  SYNCS.PHASECHK.TRANS64.TRYWAIT P0, [R3+URZ+0x31c40], R2 ;  /* 0x031c4002030075a7 */ /* 0x000ea4000800017f */
[----:B--2---:R-:W-:Y:S05]  /*12090*/  @!P0 BRA `(.L_x_10008) ;  /* 0x0000002400488947 */ /* 0x004fea0003800000 */
.L_x_10064:
        /* <DEDUP_REMOVED lines=9> */
.L_x_10009:
        /* <DEDUP_REMOVED lines=31> */
.L_x_10065:
[----:B------:R-:W-:Y:S05]  /*12320*/  @P0 BRA `(.L_x_10011) ;  /* 0x0000000000140947 */ /* 0x000fea0003800000 */
[----:B------:R-:W-:Y:S01]  /*12330*/  ISETP.NE.AND P1, PT, R26, RZ, PT ;  /* 0x000000ff1a00720c */ /* 0x000fe20003f25270 */
[----:B------:R-:W-:-:S04]  /*12340*/  IMAD.MOV.U32 R2, RZ, RZ, 0x6c00 ;  /* 0x00006c00ff027424 */ /* 0x000fc800078e00ff */
[----:B------:R2:W-:Y:S08]  /*12350*/  SYNCS.ARRIVE.TRANS64 RZ, [R3+URZ+0x50], R2 ;  /* 0x0000500203ff79a7 */ /* 0x0005f0000800003f */
[----:B------:R-:W-:Y:S05]  /*12360*/  @!P1 BRA `(.L_x_10011) ;  /* 0x0000000000049947 */ /* 0x000fea0003800000 */
[----:B------:R-:W-:Y:S01]  /*12370*/  BPT.TRAP 0x1 ;  /* 0x000000040000795c */ /* 0x000fe20000300000 */
.L_x_10011:
        /* <DEDUP_REMOVED lines=30> */
.L_x_10006:
[----:B------:R-:W-:Y:S05]  /*12560*/  BSYNC B1 ;  /* 0x0000000000017941 */ /* 0x000fea0003800000 */
.L_x_10005:
[----:B------:R-:W-:Y:S01]  /*12570*/  VIADD R22, R11, 0x1 ;  /* 0x000000010b167836 */ /* 0x000fe20000000000 */
[----:B------:R-:W-:Y:S04]  /*12580*/  BSSY B1, `(.L_x_10012) ;  /* 0x000006f000017945 */ /* 0x000fe80003800000 */
[----:B------:R-:W-:-:S04]  /*12590*/  ISETP.NE.AND P0, PT, R22, 0x2, PT ;  /* 0x000000021600780c */ /* 0x000fc80003f05270 */
[----:B0-2---:R-:W-:Y:S02]  /*125a0*/  SEL R3, RZ, 0x1, P0 ;  /* 0x00000001ff037807 */ /* 0x005fe40000000000 */
        /* <DEDUP_REMOVED lines=27> */
.L_x_10014:
[----:B------:R-:W-:Y:S01]  /*12760*/  IMAD R2, R22, 0x8, R25 ;  /* 0x0000000816027824 */ /* 0x000fe200078e0219 */
[----:B------:R-:W-:-:S04]  /*12770*/  SHF.L.U32 R3, R24, 0x1f, RZ ;  /* 0x0000001f18037819 */ /* 0x000fc800000006ff */
[----:B------:R-:W2:Y:S02]  /*12780*/  SYNCS.PHASECHK.TRANS64.TRYWAIT P0, [R2+URZ+0x31c40], R3 ;  /* 0x031c4003020075a7 */ /* 0x000ea4000800017f */
[----:B--2---:R-:W-:Y:S05]  /*12790*/  @!P0 BRA `(.L_x_10015) ;  /* 0x0000001c00b08947 */ /* 0x004fea0003800000 */
.L_x_10066:
        /* <DEDUP_REMOVED lines=9> */
.L_x_10016:
[----:B0-2---:R-:W-:Y:S01]  /*12830*/  IMAD R2, R22, 0x6c00, R25 ;  /* 0x00006c0016027824 */ /* 0x005fe200078e0219 */
        /* <DEDUP_REMOVED lines=15> */
[----:B------:R-:W-:Y:S01]  /*12930*/  UIMAD UR11, UR11, 0x90, UR5 ;  /* 0x000000900b0b78a4 */ /* 0x000fe2000f8e0205 */
        /* <DEDUP_REMOVED lines=16> */
.L_x_10067:
[----:B------:R-:W-:Y:S05]  /*12a40*/  @P0 BRA `(.L_x_10018) ;  /* 0x0000000000140947 */ /* 0x000fea0003800000 */
[----:B------:R-:W-:Y:S01]  /*12a50*/  ISETP.NE.AND P1, PT, R26, RZ, PT ;  /* 0x000000ff1a00720c */ /* 0x000fe20003f25270 */
[----:B0-----:R-:W-:-:S04]  /*12a60*/  IMAD.MOV.U32 R3, RZ, RZ, 0x6c00 ;  /* 0x00006c00ff037424 */ /* 0x001fc800078e00ff */
[----:B------:R2:W-:Y:S08]  /*12a70*/  SYNCS.ARRIVE.TRANS64 RZ, [R2+URZ+0x50], R3 ;  /* 0x0000500302ff79a7 */ /* 0x0005f0000800003f */
[----:B------:R-:W-:Y:S05]  /*12a80*/  @!P1 BRA `(.L_x_10018) ;  /* 0x0000000000049947 */ /* 0x000fea0003800000 */
[----:B------:R-:W-:Y:S01]  /*12a90*/  BPT.TRAP 0x1 ;  /* 0x000000040000795c */ /* 0x000fe20000300000 */
.L_x_10018:
        /* <DEDUP_REMOVED lines=29> */
.L_x_10013:
[----:B------:R-:W-:Y:S05]  /*12c70*/  BSYNC B1 ;  /* 0x0000000000017941 */ /* 0x000fea0003800000 */
.L_x_10012:
[C---:B------:R-:W-:Y:S01]  /*12c80*/  ISETP.GT.AND P0, PT, R10.reuse, 0x1, PT ;  /* 0x000000010a00780c */ /* 0x040fe20003f04270 */
[----:B0-2---:R-:W-:-:S04]  /*12c90*/  VIADD R2, R10, 0xfffffffe ;  /* 0xfffffffe0a027836 */ /* 0x005fc80000000000 */
[----:B------:R-:W-:-:S08]  /*12ca0*/  IMAD.MOV.U32 R10, RZ, RZ, R2 ;  /* 0x000000ffff0a7224 */ /* 0x000fd000078e0002 */
[----:B------:R-:W-:Y:S05]  /*12cb0*/  @P0 BRA `(.L_x_10019) ;  /* 0xfffffff000680947 */ /* 0x000fea000383ffff */
.L_x_9995:
[----:B------:R-:W-:Y:S05]  /*12cc0*/  BSYNC B0 ;  /* 0x0000000000007941 */ /* 0x000fea0003800000 */
.L_x_9994:
[----:B------:R-:W-:Y:S01]  /*12cd0*/  ISETP.NE.AND P0, PT, R26, RZ, PT ;  /* 0x000000ff1a00720c */ /* 0x000fe20003f05270 */
[----:B------:R-:W-:-:S12]  /*12ce0*/  BSSY B0, `(.L_x_10020) ;  /* 0x000000f000007945 */ /* 0x000fd80003800000 */
[----:B------:R-:W-:Y:S05]  /*12cf0*/  @P0 BRA `(.L_x_10021) ;  /* 0x0000000000340947 */ /* 0x000fea0003800000 */
[----:B------:R-:W3:Y:S01]  /*12d00*/  S2R R9, SR_LANEID ;  /* 0x0000000000097919 */ /* 0x000ee20000000000 */
[----:B------:R-:W-:Y:S01]  /*12d10*/  VOTEU.ANY UR4, UPT, PT ;  /* 0x0000000000047886 */ /* 0x000fe200038e0100 */
[----:B------:R-:W4:Y:S01]  /*12d20*/  LDC.64 R2, c[0x0][0xc38] ;  /* 0x00030e00ff027b82 */ /* 0x000f220000000a00 */
[----:B--2---:R-:W3:Y:S01]  /*12d30*/  FLO.U32 R4, UR4 ;  /* 0x0000000400047d00 */ /* 0x004ee200080e0000 */
[----:B------:R-:W-:-:S07]  /*12d40*/  ULDC.64 UR6, c[0x0][0x208] ;  /* 0x0000820000067ab9 */ /* 0x000fce0000000a00 */
[----:B------:R-:W4:Y:S01]  /*12d50*/  POPC R5, UR4 ;  /* 0x0000000400057d09 */ /* 0x000f220008000000 */
[----:B---3--:R-:W-:-:S13]  /*12d60*/  ISETP.EQ.U32.AND P0, PT, R4, R9, PT ;  /* 0x000000090400720c */ /* 0x008fda0003f02070 */
[----:B----4-:R-:W2:Y:S01]  /*12d70*/  @P0 ATOMG.E.ADD.STRONG.GPU PT, R3, desc[UR6][R2.64], R5 ;  /* 0x00000005020309a8 */ /* 0x010ea200081ee1c6 */
[----:B------:R-:W3:Y:S02]  /*12d80*/  S2R R6, SR_LTMASK ;  /* 0x0000000000067919 */ /* 0x000ee40000003900 */
[----:B---3--:R-:W-:-:S04]  /*12d90*/  LOP3.LUT R6, R6, UR4, RZ, 0xc0, !PT ;  /* 0x0000000406067c12 */ /* 0x008fc8000f8ec0ff */
[----:B------:R-:W3:Y:S01]  /*12da0*/  POPC R9, R6 ;  /* 0x0000000600097309 */ /* 0x000ee20000000000 */
[----:B--2---:R-:W3:Y:S02]  /*12db0*/  SHFL.IDX PT, R4, R3, R4, 0x1f ;  /* 0x00001f0403047589 */ /* 0x004ee400000e0000 */
[----:B---3--:R-:W-:-:S07]  /*12dc0*/  IADD3 R16, R4, UR38, R9 ;  /* 0x0000002604107c10 */ /* 0x008fce000fffe009 */
.L_x_10021:
[----:B------:R-:W-:Y:S05]  /*12dd0*/  BSYNC B0 ;  /* 0x0000000000007941 */ /* 0x000fea0003800000 */
.L_x_10020:
[----:B------:R-:W-:Y:S04]  /*12de0*/  BSSY B0, `(.L_x_10022) ;  /* 0x000002b000007945 */ /* 0x000fe80003800000 */
[----:B------:R-:W-:Y:S05]  /*12df0*/  @!P6 BRA `(.L_x_10023) ;  /* 0x0000000000a4e947 */ /* 0x000fea0003800000 */
[----:B------:R-:W-:Y:S01]  /*12e00*/  IMAD R3, R22, 0x8, R25 ;  /* 0x0000000816037824 */ /* 0x000fe200078e0219 */
[----:B------:R-:W-:-:S04]  /*12e10*/  SHF.L.U32 R2, R24, 0x1f, RZ ;  /* 0x0000001f18027819 */ /* 0x000fc800000006ff */
[----:B------:R-:W3:Y:S02]  /*12e20*/  SYNCS.PHASECHK.TRANS64.TRYWAIT P0, [R3+URZ+0x31c60], R2 ;  /* 0x031c6002030075a7 */ /* 0x000ee4000800017f */
[----:B---3--:R-:W-:Y:S05]  /*12e30*/  @!P0 BRA `(.L_x_10024) ;  /* 0x0000001800308947 */ /* 0x008fea0003800000 */
.L_x_10068:
[----:B--2---:R-:W2:Y:S02]  /*12e40*/  S2R R4, SR_TID.X ;  /* 0x0000000000047919 */ /* 0x004ea40000002100 */
[----:B--2---:R-:W-:-:S04]  /*12e50*/  LOP3.LUT R4, R4, 0x7f, RZ, 0xc0, !PT ;  /* 0x0000007f04047812 */ /* 0x004fc800078ec0ff */
[----:B------:R-:W-:-:S13]  /*12e60*/  ISETP.NE.AND P0, PT, R4, RZ, PT ;  /* 0x000000ff0400720c */ /* 0x000fda0003f05270 */
[----:B------:R-:W-:Y:S05]  /*12e70*/  @P0 BRA `(.L_x_10025) ;  /* 0x0000000000140947 */ /* 0x000fea0003800000 */
[----:B------:R-:W-:Y:S01]  /*12e80*/  ISETP.NE.AND P1, PT, R26, RZ, PT ;  /* 0x000000ff1a00720c */ /* 0x000fe20003f25270 */
[----:B---3--:R-:W-:-:S04]  /*12e90*/  IMAD.MOV.U32 R2, RZ, RZ, 0x6c00 ;  /* 0x00006c00ff027424 */ /* 0x008fc800078e00ff */
[----:B------:R2:W-:Y:S08]  /*12ea0*/  SYNCS.ARRIVE.TRANS64 RZ, [R3+URZ+0x31c50], R2 ;  /* 0x031c500203ff79a7 */ /* 0x0005f0000800003f */
[----:B------:R-:W-:Y:S05]  /*12eb0*/  @!P1 BRA `(.L_x_10025) ;  /* 0x0000000000049947 */ /* 0x000fea0003800000 */
[----:B------:R-:W-:Y:S01]  /*12ec0*/  BPT.TRAP 0x1 ;  /* 0x000000040000795c */ /* 0x000fe20000300000 */
.L_x_10025:
        /* <DEDUP_REMOVED lines=28> */
.L_x_10023:
[----:B------:R-:W-:Y:S05]  /*13090*/  BSYNC B0 ;  /* 0x0000000000007941 */ /* 0x000fea0003800000 */
.L_x_10022:
[----:B------:R-:W-:-:S05]  /*130a0*/  VIADD R22, R22, 0x1 ;  /* 0x0000000116167836 */ /* 0x000fca0000000000 */
[----:B------:R-:W-:-:S04]  /*130b0*/  ISETP.NE.AND P0, PT, R22, 0x2, PT ;  /* 0x000000021600780c */ /* 0x000fc80003f05270 */
[----:B--23--:R-:W-:Y:S02]  /*130c0*/  SEL R3, RZ, 0x1, P0 ;  /* 0x00000001ff037807 */ /* 0x00cfe40000000000 */
[----:B------:R-:W-:Y:S02]  /*130d0*/  SEL R22, R22, RZ, P0 ;  /* 0x000000ff16167207 */ /* 0x000fe40000000000 */
[----:B------:R-:W-:-:S07]  /*130e0*/  LOP3.LUT R24, R24, R3, RZ, 0x3c, !PT ;  /* 0x0000000318187212 */ /* 0x000fce00078e3cff */
.L_x_9979:
[----:B------:R-:W-:Y:S05]  /*130f0*/  BSYNC B6 ;  /* 0x0000000000067941 */ /* 0x000fea0003800000 */
.L_x_9977:
[----:B------:R-:W-:-:S03]  /*13100*/  UMOV UR4, 0xffffffff ;  /* 0xffffffff00047882 */ /* 0x000fc60000000000 */
[----:B------:R-:W-:Y:S05]  /*13110*/  BRA.DIV UR4, `(.L_x_10026) ;  /* 0x00000016048c7947 */ /* 0x000fea000b800000 */
[----:B------:R2:W3:Y:S04]  /*13120*/  SHFL.IDX PT, R4, R16, RZ, 0x1f ;  /* 0x00001fff10047589 */ /* 0x0004e800000e0000 */
[----:B------:R2:W4:Y:S02]  /*13130*/  SHFL.IDX PT, R5, R16, 0x1, 0x1f ;  /* 0x00201f0010057f89 */ /* 0x00052400000e0000 */
.L_x_10072:
        /* <DEDUP_REMOVED lines=8> */
[----:B------:R-:W0:Y:S01]  /*131c0*/  LDC.64 R2, c[0x0][0xc58] ;  /* 0x00031600ff027b82 */ /* 0x000e220000000a00 */
[----:B------:R-:W-:Y:S01]  /*131d0*/  ULDC.64 UR4, c[0x0][0x208] ;  /* 0x0000820000047ab9 */ /* 0x000fe20000000a00 */
[----:B0-----:R-:W-:-:S06]  /*131e0*/  IMAD.WIDE R2, R7, 0x4, R2 ;  /* 0x0000000407027825 */ /* 0x001fcc00078e0202 */
[----:B------:R0:W5:Y:S02]  /*131f0*/  LDG.E R2, desc[UR4][R2.64] ;  /* 0x0000000402027981 */ /* 0x000164000c1e1900 */
.L_x_10028:
[----:B------:R-:W-:Y:S05]  /*13200*/  BSYNC B0 ;  /* 0x0000000000007941 */ /* 0x000fea0003800000 */
.L_x_10027:
        /* <DEDUP_REMOVED lines=22> */
[----:B------:R0:W0:Y:S02]  /*13370*/  SHFL.IDX PT, R14, R8, 0x1f, 0x1f ;  /* 0x03e01f00080e7f89 */ /* 0x00002400000e0000 */
.L_x_10080:
[----:B------:R-:W-:Y:S02]  /*13380*/  ULDC UR4, c[0x0][0xc10] ;  /* 0x0003040000047ab9 */ /* 0x000fe40000000800 */
[----:B------:R-:W-:-:S04]  /*13390*/  IMAD.U32 R7, RZ, RZ, UR4 ;  /* 0x00000004ff077e24 */ /* 0x000fc8000f8e00ff */
[----:B0-----:R-:W-:-:S04]  /*133a0*/  IMAD R14, R14, R7, RZ ;  /* 0x000000070e0e7224 */ /* 0x001fc800078e02ff */
[----:B----4-:R-:W-:-:S05]  /*133b0*/  IMAD.IADD R5, R5, 0x1, R14 ;  /* 0x0000000105057824 */ /* 0x010fca00078e020e */
[----:B---3--:R-:W-:-:S13]  /*133c0*/  ISETP.GT.AND P0, PT, R5, R4, PT ;  /* 0x000000040500720c */ /* 0x008fda0003f04270 */
[----:B------:R-:W-:Y:S05]  /*133d0*/  @P0 BRA `(.L_x_10030) ;  /* 0x0000000000b00947 */ /* 0x000fea0003800000 */
[----:B------:R-:W0:Y:S02]  /*133e0*/  LDC R0, c[0x0][0xc14] ;  /* 0x00030500ff007b82 */ /* 0x000e240000000800 */
.L_x_10035:
[----:B------:R-:W-:-:S05]  /*133f0*/  VIADD R19, R19, 0x1f ;  /* 0x0000001f13137836 */ /* 0x000fca0000000000 */
[----:B0-----:R-:W-:-:S13]  /*13400*/  ISETP.GE.AND P0, PT, R19, R0, PT ;  /* 0x000000001300720c */ /* 0x001fda0003f06270 */
[----:B------:R-:W-:Y:S05]  /*13410*/  @P0 BRA `(.L_x_10031) ;  /* 0x0000000400ec0947 */ /* 0x000fea0003800000 */
[C---:B------:R-:W-:Y:S01]  /*13420*/  IMAD.IADD R7, R26.reuse, 0x1, R19 ;  /* 0x000000011a077824 */ /* 0x040fe200078e0213 */
[----:B------:R-:W-:Y:S01]  /*13430*/  ISETP.NE.AND P1, PT, R26, 0x1f, PT ;  /* 0x0000001f1a00780c */ /* 0x000fe20003f25270 */
[----:B------:R-:W-:Y:S01]  /*13440*/  BSSY B0, `(.L_x_10032) ;  /* 0x0000008000007945 */ /* 0x000fe20003800000 */
[----:B------:R-:W-:Y:S02]  /*13450*/  IMAD.MOV.U32 R2, RZ, RZ, RZ ;  /* 0x000000ffff027224 */ /* 0x000fe400078e00ff */
[----:B------:R-:W-:-:S13]  /*13460*/  ISETP.GE.OR P0, PT, R7, R0, !P1 ;  /* 0x000000000700720c */ /* 0x000fda0004f06670 */
[----:B------:R-:W-:Y:S05]  /*13470*/  @P0 BRA `(.L_x_10033) ;  /* 0x0000000000100947 */ /* 0x000fea0003800000 */
[----:B------:R-:W0:Y:S01]  /*13480*/  LDC.64 R2, c[0x0][0xc58] ;  /* 0x00031600ff027b82 */ /* 0x000e220000000a00 */
[----:B------:R-:W-:Y:S01]  /*13490*/  ULDC.64 UR4, c[0x0][0x208] ;  /* 0x0000820000047ab9 */ /* 0x000fe20000000a00 */
[----:B0-----:R-:W-:-:S06]  /*134a0*/  IMAD.WIDE R2, R7, 0x4, R2 ;  /* 0x0000000407027825 */ /* 0x001fcc00078e0202 */
[----:B------:R0:W5:Y:S02]  /*134b0*/  LDG.E R2, desc[UR4][R2.64] ;  /* 0x0000000402027981 */ /* 0x000164000c1e1900 */
.L_x_10033:
[----:B------:R-:W-:Y:S05]  /*134c0*/  BSYNC B0 ;  /* 0x0000000000007941 */ /* 0x000fea0003800000 */
.L_x_10032:
        /* <DEDUP_REMOVED lines=11> */
[----:B0-----:R-:W-:-:S05]  /*13580*/  IMAD.IADD R3, R13, 0x1, R14 ;  /* 0x000000010d037824 */ /* 0x001fca00078e020e */
        /* <DEDUP_REMOVED lines=10> */
[----:B------:R0:W3:Y:S02]  /*13630*/  SHFL.IDX PT, R14, R8, 0x1f, 0x1f ;  /* 0x03e01f00080e7f89 */ /* 0x0000e400000e0000 */
.L_x_10088:
[----:B------:R-:W-:Y:S02]  /*13640*/  ULDC UR4, c[0x0][0xc10] ;  /* 0x0003040000047ab9 */ /* 0x000fe40000000800 */
[----:B------:R-:W-:-:S04]  /*13650*/  IMAD.U32 R7, RZ, RZ, UR4 ;  /* 0x00000004ff077e24 */ /* 0x000fc8000f8e00ff */
[----:B---3--:R-:W-:-:S04]  /*13660*/  IMAD R14, R14, R7, RZ ;  /* 0x000000070e0e7224 */ /* 0x008fc800078e02ff */
[----:B------:R-:W-:-:S05]  /*13670*/  IMAD.IADD R5, R14, 0x1, R5 ;  /* 0x000000010e057824 */ /* 0x000fca00078e0205 */
[----:B------:R-:W-:-:S13]  /*13680*/  ISETP.GT.AND P0, PT, R5, R4, PT ;  /* 0x000000040500720c */ /* 0x000fda0003f04270 */
[----:B------:R-:W-:Y:S05]  /*13690*/  @!P0 BRA `(.L_x_10035) ;  /* 0xfffffffc00548947 */ /* 0x000fea000383ffff */
.L_x_10030:
[----:B--2---:R-:W-:Y:S01]  /*136a0*/  IMAD.IADD R16, R5, 0x1, -R14 ;  /* 0x0000000105107824 */ /* 0x004fe200078e0a0e */
[----:B------:R-:W-:-:S03]  /*136b0*/  UMOV UR4, 0xffffffff ;  /* 0xffffffff00047882 */ /* 0x000fc60000000000 */
[----:B------:R-:W-:-:S05]  /*136c0*/  IMAD R3, R8, R7, R16 ;  /* 0x0000000708037224 */ /* 0x000fca00078e0210 */
[----:B------:R-:W-:Y:S01]  /*136d0*/  ISETP.GT.AND P6, PT, R3, R4, PT ;  /* 0x000000040300720c */ /* 0x000fe20003fc4270 */
[----:B------:R-:W-:-:S12]  /*136e0*/  BRA.DIV UR4, `(.L_x_10036) ;  /* 0x0000001a04047947 */ /* 0x000fd8000b800000 */
[----:B------:R-:W-:-:S04]  /*136f0*/  VOTE.ANY R3, PT, !P6 ;  /* 0x0000000000037806 */ /* 0x000fc800070e0100 */
[----:B------:R-:W2:Y:S02]  /*13700*/  POPC R5, R3 ;  /* 0x0000000300057309 */ /* 0x000ea40000000000 */
[----:B--2---:R2:W3:Y:S02]  /*13710*/  SHFL.IDX PT, R17, R2, R5, 0x1f ;  /* 0x00001f0502117589 */ /* 0x0044e400000e0000 */
.L_x_10092:
[----:B------:R-:W-:Y:S01]  /*13720*/  ISETP.NE.AND P0, PT, R3, RZ, PT ;  /* 0x000000ff0300720c */ /* 0x000fe20003f05270 */
[----:B------:R-:W-:-:S12]  /*13730*/  IMAD.MOV.U32 R14, RZ, RZ, RZ ;  /* 0x000000ffff0e7224 */ /* 0x000fd800078e00ff */
[----:B------:R-:W-:Y:S05]  /*13740*/  @!P0 BRA `(.L_x_10037) ;  /* 0x0000000000108947 */ /* 0x000fea0003800000 */
[----:B------:R-:W-:Y:S01]  /*13750*/  UMOV UR4, 0xffffffff ;  /* 0xffffffff00047882 */ /* 0x000fe20000000000 */
[----:B------:R-:W-:Y:S02]  /*13760*/  VIADD R12, R5, 0xffffffff ;  /* 0xffffffff050c7836 */ /* 0x000fe40000000000 */
[----:B------:R-:W-:Y:S05]  /*13770*/  BRA.DIV UR4, `(.L_x_10038) ;  /* 0x0000001a04287947 */ /* 0x000fea000b800000 */
[----:B------:R4:W0:Y:S02]  /*13780*/  SHFL.IDX PT, R14, R8, R12, 0x1f ;  /* 0x00001f0c080e7589 */ /* 0x00082400000e0000 */
.L_x_10037:
[----:B--2---:R-:W2:Y:S01]  /*13790*/  LDC.64 R2, c[0x0][0xc68] ;  /* 0x00031a00ff027b82 */ /* 0x004ea20000000a00 */
[----:B------:R-:W-:Y:S01]  /*137a0*/  IMAD.IADD R19, R5, 0x1, R19 ;  /* 0x0000000105137824 */ /* 0x000fe200078e0213 */
[----:B------:R-:W-:-:S03]  /*137b0*/  ULDC.64 UR4, c[0x0][0x208] ;  /* 0x0000820000047ab9 */ /* 0x000fc60000000a00 */
[----:B--2---:R-:W-:-:S05]  /*137c0*/  IMAD.WIDE R2, R19, 0x4, R2 ;  /* 0x0000000413027825 */ /* 0x004fca00078e0202 */
[----:B------:R2:W3:Y:S01]  /*137d0*/  LDG.E R6, desc[UR4][R2.64] ;  /* 0x0000000402067981 */ /* 0x0004e2000c1e1900 */
[----:B0-----:R-:W-:Y:S02]  /*137e0*/  IMAD R16, R14, R7, R16 ;  /* 0x000000070e107224 */ /* 0x001fe400078e0210 */
[----:B--2---:R-:W-:Y:S02]  /*137f0*/  IMAD.MOV.U32 R2, RZ, RZ, RZ ;  /* 0x000000ffff027224 */ /* 0x004fe400078e00ff */
[----:B---3--:R-:W-:-:S05]  /*13800*/  IMAD R5, R17, R6, RZ ;  /* 0x0000000611057224 */ /* 0x008fca00078e02ff */
[----:B----4-:R-:W-:-:S04]  /*13810*/  IABS R8, R5 ;  /* 0x0000000500087213 */ /* 0x010fc80000000000 */
[----:B------:R-:W0:Y:S08]  /*13820*/  I2F.RP R9, R8 ;  /* 0x0000000800097306 */ /* 0x000e300000209400 */
[----:B0-----:R-:W0:Y:S02]  /*13830*/  MUFU.RCP R9, R9 ;  /* 0x0000000900097308 */ /* 0x001e240000001000 */
[----:B0-----:R-:W-:Y:S01]  /*13840*/  VIADD R10, R9, 0xffffffe ;  /* 0x0ffffffe090a7836 */ /* 0x001fe20000000000 */
[----:B------:R-:W-:-:S05]  /*13850*/  IABS R9, R5 ;  /* 0x0000000500097213 */ /* 0x000fca0000000000 */
[----:B------:R-:W0:Y:S01]  /*13860*/  F2I.FTZ.U32.TRUNC.NTZ R3, R10 ;  /* 0x0000000a00037305 */ /* 0x000e22000021f000 */
[----:B------:R-:W-:Y:S02]  /*13870*/  IMAD.MOV R9, RZ, RZ, -R9 ;  /* 0x000000ffff097224 */ /* 0x000fe400078e0a09 */
[----:B0-----:R-:W-:-:S04]  /*13880*/  IMAD.MOV R11, RZ, RZ, -R3 ;  /* 0x000000ffff0b7224 */ /* 0x001fc800078e0a03 */
[----:B------:R-:W-:-:S04]  /*13890*/  IMAD R11, R11, R8, RZ ;  /* 0x000000080b0b7224 */ /* 0x000fc800078e02ff */
[----:B------:R-:W-:-:S04]  /*138a0*/  IMAD.HI.U32 R3, R3, R11, R2 ;  /* 0x0000000b03037227 */ /* 0x000fc800078e0002 */
[----:B------:R-:W-:-:S05]  /*138b0*/  IMAD.IADD R2, R4, 0x1, -R16 ;  /* 0x0000000104027824 */ /* 0x000fca00078e0a10 */
        /* <DEDUP_REMOVED lines=29> */
[----:B------:R-:W-:Y:S01]  /*13a90*/  IMAD.HI.U32 R2, R3, R5, R2 ;  /* 0x0000000503027227 */ /* 0x000fe200078e0002 */
[----:B------:R-:W-:Y:S02]  /*13aa0*/  IABS R5, R9 ;  /* 0x0000000900057213 */ /* 0x000fe40000000000 */
[----:B------:R-:W-:-:S03]  /*13ab0*/  LOP3.LUT R3, R9, R6, RZ, 0x3c, !PT ;  /* 0x0000000609037212 */ /* 0x000fc600078e3cff */
[----:B------:R-:W-:-:S04]  /*13ac0*/  IMAD.HI.U32 R2, R2, R5, RZ ;  /* 0x0000000502027227 */ /* 0x000fc800078e00ff */
[----:B------:R-:W-:-:S05]  /*13ad0*/  IMAD R8, R2, R8, R5 ;  /* 0x0000000802087224 */ /* 0x000fca00078e0205 */
[----:B------:R-:W-:-:S13]  /*13ae0*/  ISETP.GT.U32.AND P0, PT, R7, R8, PT ;  /* 0x000000080700720c */ /* 0x000fda0003f04070 */
[----:B------:R-:W-:Y:S02]  /*13af0*/  @!P0 IMAD.IADD R8, R8, 0x1, -R7 ;  /* 0x0000000108088824 */ /* 0x000fe400078e0a07 */
[----:B------:R-:W-:-:S03]  /*13b00*/  @!P0 VIADD R2, R2, 0x1 ;  /* 0x0000000102028836 */ /* 0x000fc60000000000 */
[----:B------:R-:W-:-:S13]  /*13b10*/  ISETP.GE.U32.AND P0, PT, R8, R7, PT ;  /* 0x000000070800720c */ /* 0x000fda0003f06070 */
        /* <DEDUP_REMOVED lines=11> */
.L_x_10031:
[----:B------:R-:W-:Y:S01]  /*13bd0*/  UMOV UR4, URZ ;  /* 0x0000003f00047c82 */ /* 0x000fe20008000000 */
[----:B------:R-:W-:Y:S01]  /*13be0*/  UMOV UR5, URZ ;  /* 0x0000003f00057c82 */ /* 0x000fe20008000000 */
[----:B------:R-:W-:Y:S01]  /*13bf0*/  ULDC UR6, c[0x0][0xc14] ;  /* 0x0003050000067ab9 */ /* 0x000fe20000000800 */
[----:B--2---:R-:W-:Y:S02]  /*13c00*/  IMAD.MOV.U32 R16, RZ, RZ, R4 ;  /* 0x000000ffff107224 */ /* 0x004fe400078e0004 */
[----:B------:R-:W-:Y:S02]  /*13c10*/  IMAD.U32 R17, RZ, RZ, UR4 ;  /* 0x00000004ff117e24 */ /* 0x000fe4000f8e00ff */
[----:B------:R-:W-:Y:S02]  /*13c20*/  IMAD.U32 R18, RZ, RZ, UR5 ;  /* 0x00000005ff127e24 */ /* 0x000fe4000f8e00ff */
[----:B------:R-:W-:-:S07]  /*13c30*/  IMAD.U32 R19, RZ, RZ, UR6 ;  /* 0x00000006ff137e24 */ /* 0x000fce000f8e00ff */
.L_x_10039:
        /* <DEDUP_REMOVED lines=10> */
.L_x_9973:
        /* <DEDUP_REMOVED lines=12> */
.L_x_10095:
[----:B------:R-:W-:Y:S05]  /*13da0*/  BSYNC B0 ;  /* 0x0000000000007941 */ /* 0x000fea0003800000 */
.L_x_10041:
[----:B------:R-:W-:-:S03]  /*13db0*/  UMOV UR4, 0xffffffff ;  /* 0xffffffff00047882 */ /* 0x000fc60000000000 */
[----:B------:R-:W-:Y:S05]  /*13dc0*/  BRA.DIV UR4, `(.L_x_10043) ;  /* 0x0000001204cc7947 */ /* 0x000fea000b800000 */
[----:B0-----:R-:W0:Y:S02]  /*13dd0*/  S2R R0, SR_TID.X ;  /* 0x0000000000007919 */ /* 0x001e240000002100 */
[----:B0-----:R-:W-:-:S04]  /*13de0*/  SHF.R.U32.HI R0, RZ, 0x5, R0 ;  /* 0x00000005ff007819 */ /* 0x001fc80000011600 */
[----:B------:R-:W-:-:S05]  /*13df0*/  LOP3.LUT R0, R0, 0x3, RZ, 0xc0, !PT ;  /* 0x0000000300007812 */ /* 0x000fca00078ec0ff */
[----:B------:R0:W2:Y:S02]  /*13e00*/  SHFL.IDX PT, R14, R0, RZ, 0x1f ;  /* 0x00001fff000e7589 */ /* 0x0000a400000e0000 */
.L_x_10098:
[----:B--2---:R-:W-:Y:S01]  /*13e10*/  ISETP.NE.AND P0, PT, R14, RZ, PT ;  /* 0x000000ff0e00720c */ /* 0x004fe20003f05270 */
[----:B------:R-:W-:-:S12]  /*13e20*/  BSSY B0, `(.L_x_10044) ;  /* 0x0000026000007945 */ /* 0x000fd80003800000 */
[----:B------:R-:W-:Y:S05]  /*13e30*/  @P0 BRA `(.L_x_10045) ;  /* 0x0000000000900947 */ /* 0x000fea0003800000 */
[----:B------:R-:W-:-:S03]  /*13e40*/  UMOV UR4, 0xffffffff ;  /* 0xffffffff00047882 */ /* 0x000fc60000000000 */
[----:B------:R-:W-:Y:S05]  /*13e50*/  BRA.DIV UR4, `(.L_x_10046) ;  /* 0x0000001204dc7947 */ /* 0x000fea000b800000 */
[----:B------:R-:W-:-:S13]  /*13e60*/  ELECT P6, URZ, PT ;  /* 0x00000000003f782f */ /* 0x000fda00038c0000 */
.L_x_10101:
        /* <DEDUP_REMOVED lines=8> */
.L_x_10047:
        /* <DEDUP_REMOVED lines=12> */
.L_x_10102:
[----:B------:R-:W2:Y:S02]  /*13fb0*/  SYNCS.PHASECHK.TRANS64.TRYWAIT P0, [R3+URZ], R0 ;  /* 0x00000000030075a7 */ /* 0x000ea4000800017f */
[----:B--2---:R-:W-:Y:S05]  /*13fc0*/  @!P0 BRA `(.L_x_10049) ;  /* 0x0000001000b48947 */ /* 0x004fea0003800000 */
.L_x_10103:
[----:B------:R-:W-:Y:S05]  /*13fd0*/  @!P2 BRA `(.L_x_10050) ;  /* 0x000000000004a947 */ /* 0x000fea0003800000 */
[----:B------:R-:W-:Y:S01]  /*13fe0*/  BPT.TRAP 0x1 ;  /* 0x000000040000795c */ /* 0x000fe20000300000 */
.L_x_10050:
[----:B--2---:R-:W-:-:S04]  /*13ff0*/  VIADD R3, R9, 0x31c60 ;  /* 0x00031c6009037836 */ /* 0x004fc80000000000 */
[----:B------:R-:W-:-:S04]  /*14000*/  IMAD R5, R22, 0x8, R3 ;  /* 0x0000000816057824 */ /* 0x000fc800078e0203 */
[----:B------:R-:W2:Y:S02]  /*14010*/  SYNCS.PHASECHK.TRANS64.TRYWAIT P0, [R5+URZ], R2 ;  /* 0x00000002050075a7 */ /* 0x000ea4000800017f */
[----:B--2---:R-:W-:Y:S05]  /*14020*/  @!P0 BRA `(.L_x_10051) ;  /* 0x0000001000b08947 */ /* 0x004fea0003800000 */
.L_x_10104:
[----:B------:R-:W-:-:S07]  /*14030*/  IMAD R3, R4, 0x8, R3 ;  /* 0x0000000804037824 */ /* 0x000fce00078e0203 */
.L_x_10052:
[----:B---3--:R3:W4:Y:S02]  /*14040*/  SYNCS.PHASECHK.TRANS64.TRYWAIT P0, [R3+URZ], R0 ;  /* 0x00000000030075a7 */ /* 0x008724000800017f */
[----:B----4-:R-:W-:Y:S05]  /*14050*/  @!P0 NANOSLEEP.SYNCS 0x989680 ;  /* 0x009896800000895d */ /* 0x010fea0003900000 */
[----:B------:R-:W4:Y:S02]  /*14060*/  @!P0 SYNCS.PHASECHK.TRANS64 P0, [R3+URZ], R0 ;  /* 0x00000000030085a7 */ /* 0x000f24000800007f */
[----:B----4-:R-:W-:Y:S05]  /*14070*/  @!P0 BRA `(.L_x_10052) ;  /* 0xfffffffc00f08947 */ /* 0x010fea000383ffff */
.L_x_10045:
[----:B------:R-:W-:Y:S05]  /*14080*/  BSYNC B0 ;  /* 0x0000000000007941 */ /* 0x000fea0003800000 */
.L_x_10044:
[----:B------:R-:W-:Y:S05]  /*14090*/  EXIT ;  /* 0x000000000000794d */ /* 0x000fea0003800000 */
.L_x_9925:
[----:B0-----:R-:W-:-:S04]  /*140a0*/  IMAD.U32 R3, RZ, RZ, UR37 ;  /* 0x00000025ff037e24 */ /* 0x001fc8000f8e00ff */
[----:B------:R0:W1:Y:S03]  /*140b0*/  SYNCS.PHASECHK.TRANS64.TRYWAIT P1, [R3+URZ+0x31c00], R0 ;  /* 0x031c0000030075a7 */ /* 0x000066000802017f */
[----:B-1----:R-:W-:Y:S05]  /*140c0*/  @!P1 NANOSLEEP.SYNCS 0x989680 ;  /* 0x009896800000995d */ /* 0x002fea0003900000 */
[----:B------:R-:W1:Y:S02]  /*140d0*/  @!P1 SYNCS.PHASECHK.TRANS64 P1, [R3+URZ+0x31c00], R0 ;  /* 0x031c0000030095a7 */ /* 0x000e64000802007f */
[----:B-1----:R-:W-:Y:S05]  /*140e0*/  @!P1 BRA `(.L_x_9925) ;  /* 0xfffffffc00ec9947 */ /* 0x002fea000383ffff */
[----:B------:R-:W-:Y:S05]  /*140f0*/  BRA `(.L_x_10053) ;  /* 0xfffffed8004c7947 */ /* 0x000fea000383ffff */
.L_x_9929:
[----:B-1----:R1:W2:Y:S02]  /*14100*/  SYNCS.PHASECHK.TRANS64.TRYWAIT P2, [R3+URZ+0x31c30], R0 ;  /* 0x031c3000030075a7 */ /* 0x0022a4000804017f */
[----:B--2---:R-:W-:Y:S05]  /*14110*/  @!P2 NANOSLEEP.SYNCS 0x989680 ;  /* 0x009896800000a95d */ /* 0x004fea0003900000 */
[----:B------:R-:W2:Y:S02]  /*14120*/  @!P2 SYNCS.PHASECHK.TRANS64 P2, [R3+URZ+0x31c30], R0 ;  /* 0x031c30000300a5a7 */ /* 0x000ea4000804007f */
[----:B--2---:R-:W-:Y:S05]  /*14130*/  @!P2 BRA `(.L_x_9929) ;  /* 0xfffffffc00f0a947 */ /* 0x004fea000383ffff */
[----:B------:R-:W-:Y:S05]  /*14140*/  BRA `(.L_x_9928) ;  /* 0xfffffed800747947 */ /* 0x000fea000383ffff */
.L_x_9934:
[----:B--2---:R-:W-:-:S04]  /*14150*/  IMAD.U32 R9, RZ, RZ, UR4 ;  /* 0x00000004ff097e24 */ /* 0x004fc8000f8e00ff */
[----:B------:R2:W3:Y:S03]  /*14160*/  SYNCS.PHASECHK.TRANS64.TRYWAIT P2, [R9+URZ+0x31c30], R0 ;  /* 0x031c3000090075a7 */ /* 0x0004e6000804017f */
[----:B---3--:R-:W-:Y:S05]  /*14170*/  @!P2 NANOSLEEP.SYNCS 0x989680 ;  /* 0x009896800000a95d */ /* 0x008fea0003900000 */
[----:B------:R-:W3:Y:S02]  /*14180*/  @!P2 SYNCS.PHASECHK.TRANS64 P2, [R9+URZ+0x31c30], R0 ;  /* 0x031c30000900a5a7 */ /* 0x000ee4000804007f */
[----:B---3--:R-:W-:Y:S05]  /*14190*/  @!P2 BRA `(.L_x_9934) ;  /* 0xfffffffc00eca947 */ /* 0x008fea000383ffff */
[----:B------:R-:W-:Y:S05]  /*141a0*/  BRA `(.L_x_9931) ;  /* 0xffffff1400687947 */ /* 0x000fea000383ffff */
.L_x_9938:
[----:B-1----:R-:W-:-:S04]  /*141b0*/  IMAD.U32 R9, RZ, RZ, UR4 ;  /* 0x00000004ff097e24 */ /* 0x002fc8000f8e00ff */
[----:B------:R1:W2:Y:S03]  /*141c0*/  SYNCS.PHASECHK.TRANS64.TRYWAIT P2, [R9+URZ+0x31c50], R0 ;  /* 0x031c5000090075a7 */ /* 0x0002a6000804017f */
[----:B--2---:R-:W-:Y:S05]  /*141d0*/  @!P2 NANOSLEEP.SYNCS 0x989680 ;  /* 0x009896800000a95d */ /* 0x004fea0003900000 */
[----:B------:R-:W2:Y:S02]  /*141e0*/  @!P2 SYNCS.PHASECHK.TRANS64 P2, [R9+URZ+0x31c50], R0 ;  /* 0x031c50000900a5a7 */ /* 0x000ea4000804007f */
[----:B--2---:R-:W-:Y:S05]  /*141f0*/  @!P2 BRA `(.L_x_9938) ;  /* 0xfffffffc00eca947 */ /* 0x004fea000383ffff */
[----:B------:R-:W-:Y:S05]  /*14200*/  BRA `(.L_x_9935) ;  /* 0xffffff2c00047947 */ /* 0x000fea000383ffff */
.L_x_9944:
[----:B--2---:R-:W-:-:S04]  /*14210*/  IMAD.U32 R7, RZ, RZ, UR4 ;  /* 0x00000004ff077e24 */ /* 0x004fc8000f8e00ff */
[----:B------:R2:W3:Y:S03]  /*14220*/  SYNCS.PHASECHK.TRANS64.TRYWAIT P2, [R7+URZ+0x31c30], R0 ;  /* 0x031c3000070075a7 */ /* 0x0004e6000804017f */
[----:B---3--:R-:W-:Y:S05]  /*14230*/  @!P2 NANOSLEEP.SYNCS 0x989680 ;  /* 0x009896800000a95d */ /* 0x008fea0003900000 */
[----:B------:R-:W3:Y:S02]  /*14240*/  @!P2 SYNCS.PHASECHK.TRANS64 P2, [R7+URZ+0x31c30], R0 ;  /* 0x031c30000700a5a7 */ /* 0x000ee4000804007f */
[----:B---3--:R-:W-:Y:S05]  /*14250*/  @!P2 BRA `(.L_x_9944) ;  /* 0xfffffffc00eca947 */ /* 0x008fea000383ffff */
[----:B------:R-:W-:Y:S05]  /*14260*/  BRA `(.L_x_9941) ;  /* 0xffffff5400ac7947 */ /* 0x000fea000383ffff */
.L_x_9948:
[----:B-1----:R-:W-:-:S04]  /*14270*/  IMAD.U32 R7, RZ, RZ, UR4 ;  /* 0x00000004ff077e24 */ /* 0x002fc8000f8e00ff */
[----:B------:R1:W2:Y:S03]  /*14280*/  SYNCS.PHASECHK.TRANS64.TRYWAIT P2, [R7+URZ+0x31c50], R0 ;  /* 0x031c5000070075a7 */ /* 0x0002a6000804017f */
[----:B--2---:R-:W-:Y:S05]  /*14290*/  @!P2 NANOSLEEP.SYNCS 0x989680 ;  /* 0x009896800000a95d */ /* 0x004fea0003900000 */
[----:B------:R-:W2:Y:S02]  /*142a0*/  @!P2 SYNCS.PHASECHK.TRANS64 P2, [R7+URZ+0x31c50], R0 ;  /* 0x031c50000700a5a7 */ /* 0x000ea4000804007f */
[----:B--2---:R-:W-:Y:S05]  /*142b0*/  @!P2 BRA `(.L_x_9948) ;  /* 0xfffffffc00eca947 */ /* 0x004fea000383ffff */
[----:B------:R-:W-:Y:S05]  /*142c0*/  BRA `(.L_x_9945) ;  /* 0xffffff6c00487947 */ /* 0x000fea000383ffff */
.L_x_9953:
[----:B--2---:R-:W-:-:S04]  /*142d0*/  IMAD.U32 R6, RZ, RZ, UR6 ;  /* 0x00000006ff067e24 */ /* 0x004fc8000f8e00ff */
[----:B------:R2:W3:Y:S03]  /*142e0*/  SYNCS.PHASECHK.TRANS64.TRYWAIT P0, [R6+URZ+0x31c50], R5 ;  /* 0x031c5005060075a7 */ /* 0x0004e6000800017f */
[----:B---3--:R-:W-:Y:S05]  /*142f0*/  @!P0 NANOSLEEP.SYNCS 0x989680 ;  /* 0x009896800000895d */ /* 0x008fea0003900000 */
[----:B------:R-:W3:Y:S02]  /*14300*/  @!P0 SYNCS.PHASECHK.TRANS64 P0, [R6+URZ+0x31c50], R5 ;  /* 0x031c5005060085a7 */ /* 0x000ee4000800007f */
[----:B---3--:R-:W-:Y:S05]  /*14310*/  @!P0 BRA `(.L_x_9953) ;  /* 0xfffffffc00ec8947 */ /* 0x008fea000383ffff */
[----:B------:R-:W-:Y:S05]  /*14320*/  BRA `(.L_x_9952) ;  /* 0xffffff8c00287947 */ /* 0x000fea000383ffff */
.L_x_9986:
        /* <DEDUP_REMOVED lines=11> */
.L_x_10055:
[----:B------:R-:W-:Y:S05]  /*143e0*/  BSYNC B0 ;  /* 0x0000000000007941 */ /* 0x000fea0003800000 */
.L_x_10054:
[----:B------:R-:W-:Y:S05]  /*143f0*/  BRA `(.L_x_10056) ;  /* 0xffffffc800cc7947 */ /* 0x000fea000383ffff */
.L_x_9987:
[----:B------:R-:W-:Y:S01]  /*14400*/  BSSY B0, `(.L_x_10057) ;  /* 0x0000006000007945 */ /* 0x000fe20003800000 */
[----:B------:R-:W-:-:S07]  /*14410*/  IMAD.MOV.U32 R15, RZ, RZ, -0x1 ;  /* 0xffffffffff0f7424 */ /* 0x000fce00078e00ff */
[----:B-1----:R-:W-:Y:S05]  /*14420*/  WARPSYNC.COLLECTIVE R15, `(.L_x_10058) ;  /* 0x000000000f0c7348 */ /* 0x002fea0003c00000 */
[----:B------:R-:W-:Y:S02]  /*14430*/  ELECT P6, UR62, PT ;  /* 0x00000000003e782f */ /* 0x000fe400038c0000 */
[----:B------:R-:W-:Y:S01]  /*14440*/  MOV R14, UR62 ;  /* 0x0000003e000e7c02 */ /* 0x000fe20008000f00 */
[----:B-1----:R-:W-:Y:S10]  /*14450*/  ENDCOLLECTIVE ;  /* 0x000000000000791b */ /* 0x002ff40003800000 */
.L_x_10058:
[----:B------:R-:W-:Y:S05]  /*14460*/  BSYNC B0 ;  /* 0x0000000000007941 */ /* 0x000fea0003800000 */
.L_x_10057:
[----:B------:R-:W-:Y:S05]  /*14470*/  BRA `(.L_x_10059) ;  /* 0xffffffc800bc7947 */ /* 0x000fea000383ffff */
.L_x_9990:
[----:B--2---:R2:W3:Y:S02]  /*14480*/  SYNCS.PHASECHK.TRANS64.TRYWAIT P0, [R5+URZ+0x31c40], R4 ;  /* 0x031c4004050075a7 */ /* 0x0044e4000800017f */
[----:B---3--:R-:W-:Y:S05]  /*14490*/  @!P0 NANOSLEEP.SYNCS 0x989680 ;  /* 0x009896800000895d */ /* 0x008fea0003900000 */
[----:B------:R-:W3:Y:S02]  /*144a0*/  @!P0 SYNCS.PHASECHK.TRANS64 P0, [R5+URZ+0x31c40], R4 ;  /* 0x031c4004050085a7 */ /* 0x000ee4000800007f */
[----:B---3--:R-:W-:Y:S05]  /*144b0*/  @!P0 BRA `(.L_x_9990) ;  /* 0xfffffffc00f08947 */ /* 0x008fea000383ffff */
[----:B------:R-:W-:Y:S05]  /*144c0*/  BRA `(.L_x_10060) ;  /* 0xffffffcc00147947 */ /* 0x000fea000383ffff */
.L_x_9993:
[----:B--2---:R2:W3:Y:S02]  /*144d0*/  SYNCS.PHASECHK.TRANS64.TRYWAIT P0, [R25+URZ+0x31c20], R4 ;  /* 0x031c2004190075a7 */ /* 0x0044e4000800017f */
[----:B---3--:R-:W-:Y:S05]  /*144e0*/  @!P0 NANOSLEEP.SYNCS 0x989680 ;  /* 0x009896800000895d */ /* 0x008fea0003900000 */
[----:B------:R-:W3:Y:S02]  /*144f0*/  @!P0 SYNCS.PHASECHK.TRANS64 P0, [R25+URZ+0x31c20], R4 ;  /* 0x031c2004190085a7 */ /* 0x000ee4000800007f */
[----:B---3--:R-:W-:Y:S05]  /*14500*/  @!P0 BRA `(.L_x_9993) ;  /* 0xfffffffc00f08947 */ /* 0x008fea000383ffff */
[----:B------:R-:W-:Y:S05]  /*14510*/  BRA `(.L_x_10061) ;  /* 0xffffffd000487947 */ /* 0x000fea000383ffff */
.L_x_10001:
[----:B0-----:R0:W2:Y:S02]  /*14520*/  SYNCS.PHASECHK.TRANS64.TRYWAIT P0, [R3+URZ+0x31c40], R2 ;  /* 0x031c4002030075a7 */ /* 0x0010a4000800017f */
[----:B--2---:R-:W-:Y:S05]  /*14530*/  @!P0 NANOSLEEP.SYNCS 0x989680 ;  /* 0x009896800000895d */ /* 0x004fea0003900000 */
[----:B------:R-:W2:Y:S02]  /*14540*/  @!P0 SYNCS.PHASECHK.TRANS64 P0, [R3+URZ+0x31c40], R2 ;  /* 0x031c4002030085a7 */ /* 0x000ea4000800007f */
[----:B--2---:R-:W-:Y:S05]  /*14550*/  @!P0 BRA `(.L_x_10001) ;  /* 0xfffffffc00f08947 */ /* 0x004fea000383ffff */
[----:B------:R-:W-:Y:S05]  /*14560*/  BRA `(.L_x_10062) ;  /* 0xffffffd000e87947 */ /* 0x000fea000383ffff */
.L_x_10003:
[----:B0-----:R0:W2:Y:S02]  /*14570*/  SYNCS.PHASECHK.TRANS64.TRYWAIT P0, [R2+URZ+0x60], R5 ;  /* 0x00006005020075a7 */ /* 0x0010a4000800017f */
[----:B--2---:R-:W-:Y:S05]  /*14580*/  @!P0 NANOSLEEP.SYNCS 0x989680 ;  /* 0x009896800000895d */ /* 0x004fea0003900000 */
[----:B------:R-:W2:Y:S02]  /*14590*/  @!P0 SYNCS.PHASECHK.TRANS64 P0, [R2+URZ+0x60], R5 ;  /* 0x00006005020085a7 */ /* 0x000ea4000800007f */
[----:B--2---:R-:W-:Y:S05]  /*145a0*/  @!P0 BRA `(.L_x_10003) ;  /* 0xfffffffc00f08947 */ /* 0x004fea000383ffff */
[----:B------:R-:W-:Y:S05]  /*145b0*/  BRA `(.L_x_10063) ;  /* 0xffffffd400747947 */ /* 0x000fea000383ffff */
.L_x_10008:
[----:B--2---:R2:W3:Y:S02]  /*145c0*/  SYNCS.PHASECHK.TRANS64.TRYWAIT P0, [R3+URZ+0x31c40], R2 ;  /* 0x031c4002030075a7 */ /* 0x0044e4000800017f */
[----:B---3--:R-:W-:Y:S05]  /*145d0*/  @!P0 NANOSLEEP.SYNCS 0x989680 ;  /* 0x009896800000895d */ /* 0x008fea0003900000 */
[----:B------:R-:W3:Y:S02]  /*145e0*/  @!P0 SYNCS.PHASECHK.TRANS64 P0, [R3+URZ+0x31c40], R2 ;  /* 0x031c4002030085a7 */ /* 0x000ee4000800007f */
[----:B---3--:R-:W-:Y:S05]  /*145f0*/  @!P0 BRA `(.L_x_10008) ;  /* 0xfffffffc00f08947 */ /* 0x008fea000383ffff */
[----:B------:R-:W-:Y:S05]  /*14600*/  BRA `(.L_x_10064) ;  /* 0xffffffd800a47947 */ /* 0x000fea000383ffff */
.L_x_10010:
[----:B0-----:R0:W2:Y:S02]  /*14610*/  SYNCS.PHASECHK.TRANS64.TRYWAIT P1, [R3+URZ+0x60], R24 ;  /* 0x00006018030075a7 */ /* 0x0010a4000802017f */
[----:B--2---:R-:W-:Y:S05]  /*14620*/  @!P1 NANOSLEEP.SYNCS 0x989680 ;  /* 0x009896800000995d */ /* 0x004fea0003900000 */
[----:B------:R-:W2:Y:S02]  /*14630*/  @!P1 SYNCS.PHASECHK.TRANS64 P1, [R3+URZ+0x60], R24 ;  /* 0x00006018030095a7 */ /* 0x000ea4000802007f */
[----:B--2---:R-:W-:Y:S05]  /*14640*/  @!P1 BRA `(.L_x_10010) ;  /* 0xfffffffc00f09947 */ /* 0x004fea000383ffff */
[----:B------:R-:W-:Y:S05]  /*14650*/  BRA `(.L_x_10065) ;  /* 0xffffffdc00307947 */ /* 0x000fea000383ffff */
.L_x_10015:
[----:B--2---:R2:W3:Y:S02]  /*14660*/  SYNCS.PHASECHK.TRANS64.TRYWAIT P0, [R2+URZ+0x31c40], R3 ;  /* 0x031c4003020075a7 */ /* 0x0044e4000800017f */
[----:B---3--:R-:W-:Y:S05]  /*14670*/  @!P0 NANOSLEEP.SYNCS 0x989680 ;  /* 0x009896800000895d */ /* 0x008fea0003900000 */
[----:B------:R-:W3:Y:S02]  /*14680*/  @!P0 SYNCS.PHASECHK.TRANS64 P0, [R2+URZ+0x31c40], R3 ;  /* 0x031c4003020085a7 */ /* 0x000ee4000800007f */
[----:B---3--:R-:W-:Y:S05]  /*14690*/  @!P0 BRA `(.L_x_10015) ;  /* 0xfffffffc00f08947 */ /* 0x008fea000383ffff */
[----:B------:R-:W-:Y:S05]  /*146a0*/  BRA `(.L_x_10066) ;  /* 0xffffffe0003c7947 */ /* 0x000fea000383ffff */
.L_x_10017:
[----:B0-----:R0:W2:Y:S02]  /*146b0*/  SYNCS.PHASECHK.TRANS64.TRYWAIT P1, [R2+URZ+0x60], R3 ;  /* 0x00006003020075a7 */ /* 0x0010a4000802017f */
[----:B--2---:R-:W-:Y:S05]  /*146c0*/  @!P1 NANOSLEEP.SYNCS 0x989680 ;  /* 0x009896800000995d */ /* 0x004fea0003900000 */
[----:B------:R-:W2:Y:S02]  /*146d0*/  @!P1 SYNCS.PHASECHK.TRANS64 P1, [R2+URZ+0x60], R3 ;  /* 0x00006003020095a7 */ /* 0x000ea4000802007f */
[----:B--2---:R-:W-:Y:S05]  /*146e0*/  @!P1 BRA `(.L_x_10017) ;  /* 0xfffffffc00f09947 */ /* 0x004fea000383ffff */
[----:B------:R-:W-:Y:S05]  /*146f0*/  BRA `(.L_x_10067) ;  /* 0xffffffe000d07947 */ /* 0x000fea000383ffff */
.L_x_10024:
[----:B---3--:R3:W4:Y:S02]  /*14700*/  SYNCS.PHASECHK.TRANS64.TRYWAIT P0, [R3+URZ+0x31c60], R2 ;  /* 0x031c6002030075a7 */ /* 0x008724000800017f */
[----:B----4-:R-:W-:Y:S05]  /*14710*/  @!P0 NANOSLEEP.SYNCS 0x989680 ;  /* 0x009896800000895d */ /* 0x010fea0003900000 */
[----:B------:R-:W4:Y:S02]  /*14720*/  @!P0 SYNCS.PHASECHK.TRANS64 P0, [R3+URZ+0x31c60], R2 ;  /* 0x031c6002030085a7 */ /* 0x000f24000800007f */
[----:B----4-:R-:W-:Y:S05]  /*14730*/  @!P0 BRA `(.L_x_10024) ;  /* 0xfffffffc00f08947 */ /* 0x010fea000383ffff */
[----:B------:R-:W-:Y:S05]  /*14740*/  BRA `(.L_x_10068) ;  /* 0xffffffe400bc7947 */ /* 0x000fea000383ffff */
.L_x_10026:
        /* <DEDUP_REMOVED lines=8> */
.L_x_10070:
[----:B------:R-:W-:Y:S05]  /*147d0*/  BSYNC B0 ;  /* 0x0000000000007941 */ /* 0x000fea0003800000 */
.L_x_10069:
        /* <DEDUP_REMOVED lines=8> */
.L_x_10071:
[----:B------:R-:W-:Y:S01]  /*14860*/  IMAD.MOV.U32 R5, RZ, RZ, R14 ;  /* 0x000000ffff057224 */ /* 0x000fe200078e000e */
[----:B------:R-:W-:Y:S06]  /*14870*/  BRA `(.L_x_10072) ;  /* 0xffffffe800307947 */ /* 0x000fec000383ffff */
.L_x_10029:
        /* <DEDUP_REMOVED lines=8> */
.L_x_10074:
[----:B------:R-:W-:Y:S05]  /*14900*/  BSYNC B0 ;  /* 0x0000000000007941 */ /* 0x000fea0003800000 */
.L_x_10073:
        /* <DEDUP_REMOVED lines=10> */
.L_x_10075:
        /* <DEDUP_REMOVED lines=8> */
.L_x_10076:
        /* <DEDUP_REMOVED lines=8> */
.L_x_10077:
        /* <DEDUP_REMOVED lines=8> */
.L_x_10078:
        /* <DEDUP_REMOVED lines=8> */
.L_x_10079:
[----:B------:R-:W-:Y:S05]  /*14bb0*/  BRA `(.L_x_10080) ;  /* 0xffffffe400f07947 */ /* 0x000fea000383ffff */
.L_x_10034:
        /* <DEDUP_REMOVED lines=8> */
.L_x_10082:
[----:B------:R-:W-:Y:S05]  /*14c40*/  BSYNC B0 ;  /* 0x0000000000007941 */ /* 0x000fea0003800000 */
.L_x_10081:
        /* <DEDUP_REMOVED lines=10> */
.L_x_10083:
        /* <DEDUP_REMOVED lines=8> */
.L_x_10084:
        /* <DEDUP_REMOVED lines=8> */
.L_x_10085:
        /* <DEDUP_REMOVED lines=8> */
.L_x_10086:
        /* <DEDUP_REMOVED lines=8> */
.L_x_10087:
[----:B------:R-:W-:Y:S05]  /*14ef0*/  BRA `(.L_x_10088) ;  /* 0xffffffe400d07947 */ /* 0x000fea000383ffff */
.L_x_10036:
[----:B------:R-:W-:Y:S01]  /*14f00*/  BSSY B0, `(.L_x_10089) ;  /* 0x0000006000007945 */ /* 0x000fe20003800000 */
[----:B------:R-:W-:Y:S01]  /*14f10*/  PLOP3.LUT P6, PT, P6, PT, PT, 0x8, 0x0 ;  /* 0x000000000000781c */ /* 0x000fe200037ce170 */
[----:B------:R-:W-:-:S12]  /*14f20*/  IMAD.MOV.U32 R15, RZ, RZ, -0x1 ;  /* 0xffffffffff0f7424 */ /* 0x000fd800078e00ff */
[----:B01----:R-:W-:Y:S05]  /*14f30*/  WARPSYNC.COLLECTIVE R15, `(.L_x_10090) ;  /* 0x000000000f087348 */ /* 0x003fea0003c00000 */
[----:B------:R-:W-:Y:S01]  /*14f40*/  VOTE.ANY R14, PT, P6 ;  /* 0x00000000000e7806 */ /* 0x000fe200030e0100 */
[----:B01----:R-:W-:Y:S06]  /*14f50*/  ENDCOLLECTIVE ;  /* 0x000000000000791b */ /* 0x003fec0003800000 */
.L_x_10090:
[----:B------:R-:W-:Y:S05]  /*14f60*/  BSYNC B0 ;  /* 0x0000000000007941 */ /* 0x000fea0003800000 */
.L_x_10089:
        /* <DEDUP_REMOVED lines=9> */
.L_x_10091:
[----:B------:R-:W-:Y:S01]  /*15000*/  IMAD.MOV.U32 R17, RZ, RZ, R14 ;  /* 0x000000ffff117224 */ /* 0x000fe200078e000e */
[----:B------:R-:W-:Y:S06]  /*15010*/  BRA `(.L_x_10092) ;  /* 0xffffffe400c07947 */ /* 0x000fec000383ffff */
.L_x_10038:
[----:B------:R-:W-:Y:S01]  /*15020*/  BSSY B0, `(.L_x_10093) ;  /* 0x0000007000007945 */ /* 0x000fe20003800000 */
[----:B------:R-:W-:Y:S02]  /*15030*/  IMAD.MOV.U32 R13, RZ, RZ, R8 ;  /* 0x000000ffff0d7224 */ /* 0x000fe400078e0008 */
[----:B------:R-:W-:Y:S02]  /*15040*/  IMAD.MOV.U32 R11, RZ, RZ, 0x1f ;  /* 0x0000001fff0b7424 */ /* 0x000fe400078e00ff */
[----:B------:R-:W-:-:S07]  /*15050*/  IMAD.MOV.U32 R15, RZ, RZ, -0x1 ;  /* 0xffffffffff0f7424 */ /* 0x000fce00078e00ff */
[----:B0123--:R-:W-:Y:S05]  /*15060*/  WARPSYNC.COLLECTIVE R15, `(.L_x_10094) ;  /* 0x000000000f087348 */ /* 0x00ffea0003c00000 */
[----:B------:R4:W0:Y:S02]  /*15070*/  SHFL.IDX P6, R14, R13, R12, R11 ;  /* 0x0000000c0d0e7389 */ /* 0x00082400000c000b */
[----:B01234-:R-:W-:Y:S01]  /*15080*/  ENDCOLLECTIVE ;  /* 0x000000000000791b */ /* 0x01ffe20003800000 */
.L_x_10094:
[----:B------:R-:W-:Y:S05]  /*15090*/  BSYNC B0 ;  /* 0x0000000000007941 */ /* 0x000fea0003800000 */
.L_x_10093:
[----:B------:R-:W-:Y:S05]  /*150a0*/  BRA `(.L_x_10037) ;  /* 0xffffffe400b87947 */ /* 0x000fea000383ffff */
.L_x_10042:
[----:B0-----:R0:W2:Y:S02]  /*150b0*/  SYNCS.PHASECHK.TRANS64.TRYWAIT P0, [R9+URZ+0x31c20], R0 ;  /* 0x031c2000090075a7 */ /* 0x0010a4000800017f */
[----:B--2---:R-:W-:Y:S05]  /*150c0*/  @!P0 NANOSLEEP.SYNCS 0x989680 ;  /* 0x009896800000895d */ /* 0x004fea0003900000 */
[----:B------:R-:W2:Y:S02]  /*150d0*/  @!P0 SYNCS.PHASECHK.TRANS64 P0, [R9+URZ+0x31c20], R0 ;  /* 0x031c2000090085a7 */ /* 0x000ea4000800007f */
[----:B--2---:R-:W-:Y:S05]  /*150e0*/  @!P0 BRA `(.L_x_10042) ;  /* 0xfffffffc00f08947 */ /* 0x004fea000383ffff */
[----:B------:R-:W-:Y:S05]  /*150f0*/  BRA `(.L_x_10095) ;  /* 0xffffffec00287947 */ /* 0x000fea000383ffff */
.L_x_10043:
        /* <DEDUP_REMOVED lines=11> */
.L_x_10097:
[----:B------:R-:W-:Y:S05]  /*151b0*/  BSYNC B0 ;  /* 0x0000000000007941 */ /* 0x000fea0003800000 */
.L_x_10096:
[----:B------:R-:W-:Y:S05]  /*151c0*/  BRA `(.L_x_10098) ;  /* 0xffffffec00107947 */ /* 0x000fea000383ffff */
.L_x_10046:
[----:B------:R-:W-:Y:S01]  /*151d0*/  BSSY B1, `(.L_x_10099) ;  /* 0x0000006000017945 */ /* 0x000fe20003800000 */
[----:B------:R-:W-:-:S07]  /*151e0*/  IMAD.MOV.U32 R15, RZ, RZ, -0x1 ;  /* 0xffffffffff0f7424 */ /* 0x000fce00078e00ff */
[----:B01----:R-:W-:Y:S05]  /*151f0*/  WARPSYNC.COLLECTIVE R15, `(.L_x_10100) ;  /* 0x000000000f0c7348 */ /* 0x003fea0003c00000 */
[----:B------:R-:W-:Y:S02]  /*15200*/  ELECT P6, UR62, PT ;  /* 0x00000000003e782f */ /* 0x000fe400038c0000 */
[----:B------:R-:W-:Y:S01]  /*15210*/  MOV R14, UR62 ;  /* 0x0000003e000e7c02 */ /* 0x000fe20008000f00 */
[----:B01----:R-:W-:Y:S10]  /*15220*/  ENDCOLLECTIVE ;  /* 0x000000000000791b */ /* 0x003ff40003800000 */
.L_x_10100:
[----:B------:R-:W-:Y:S05]  /*15230*/  BSYNC B1 ;  /* 0x0000000000017941 */ /* 0x000fea0003800000 */
.L_x_10099:
[----:B------:R-:W-:Y:S05]  /*15240*/  BRA `(.L_x_10101) ;  /* 0xffffffec00087947 */ /* 0x000fea000383ffff */
.L_x_10048:
[----:B0-----:R0:W2:Y:S02]  /*15250*/  SYNCS.PHASECHK.TRANS64.TRYWAIT P0, [R7+URZ], R2 ;  /* 0x00000002070075a7 */ /* 0x0010a4000800017f */
[----:B--2---:R-:W-:Y:S05]  /*15260*/  @!P0 NANOSLEEP.SYNCS 0x989680 ;  /* 0x009896800000895d */ /* 0x004fea0003900000 */
[----:B------:R-:W2:Y:S02]  /*15270*/  @!P0 SYNCS.PHASECHK.TRANS64 P0, [R7+URZ], R2 ;  /* 0x00000002070085a7 */ /* 0x000ea4000800007f */
[----:B--2---:R-:W-:Y:S05]  /*15280*/  @!P0 BRA `(.L_x_10048) ;  /* 0xfffffffc00f08947 */ /* 0x004fea000383ffff */
[----:B------:R-:W-:Y:S05]  /*15290*/  BRA `(.L_x_10102) ;  /* 0xffffffec00447947 */ /* 0x000fea000383ffff */
.L_x_10049:
[----:B--2---:R2:W3:Y:S02]  /*152a0*/  SYNCS.PHASECHK.TRANS64.TRYWAIT P0, [R3+URZ], R0 ;  /* 0x00000000030075a7 */ /* 0x0044e4000800017f */
[----:B---3--:R-:W-:Y:S05]  /*152b0*/  @!P0 NANOSLEEP.SYNCS 0x989680 ;  /* 0x009896800000895d */ /* 0x008fea0003900000 */
[----:B------:R-:W3:Y:S02]  /*152c0*/  @!P0 SYNCS.PHASECHK.TRANS64 P0, [R3+URZ], R0 ;  /* 0x00000000030085a7 */ /* 0x000ee4000800007f */
[----:B---3--:R-:W-:Y:S05]  /*152d0*/  @!P0 BRA `(.L_x_10049) ;  /* 0xfffffffc00f08947 */ /* 0x008fea000383ffff */
[----:B------:R-:W-:Y:S05]  /*152e0*/  BRA `(.L_x_10103) ;  /* 0xffffffec00387947 */ /* 0x000fea000383ffff */
.L_x_10051:
[----:B--2---:R2:W3:Y:S02]  /*152f0*/  SYNCS.PHASECHK.TRANS64.TRYWAIT P0, [R5+URZ], R2 ;  /* 0x00000002050075a7 */ /* 0x0044e4000800017f */
[----:B---3--:R-:W-:Y:S05]  /*15300*/  @!P0 NANOSLEEP.SYNCS 0x989680 ;  /* 0x009896800000895d */ /* 0x008fea0003900000 */
[----:B------:R-:W3:Y:S02]  /*15310*/  @!P0 SYNCS.PHASECHK.TRANS64 P0, [R5+URZ], R2 ;  /* 0x00000002050085a7 */ /* 0x000ee4000800007f */
[----:B---3--:R-:W-:Y:S05]  /*15320*/  @!P0 BRA `(.L_x_10051) ;  /* 0xfffffffc00f08947 */ /* 0x008fea000383ffff */
[----:B------:R-:W-:Y:S05]  /*15330*/  BRA `(.L_x_10104) ;  /* 0xffffffec003c7947 */ /* 0x000fea000383ffff */
.L_x_10105:
        /* <DEDUP_REMOVED lines=12> */
.L_x_12786:


//--------------------- .text._ZN7cutlass13device_kernelIN5flash11enable_sm90INS1_16FlashAttnFwdSm90INS1_25CollectiveMainloopFwdSm90ILi2EN4cute5tupleIJNS5_1CILi1EEES8_S8_EEENS6_IJNS7_ILi192EEENS7_ILi144EEENS7_ILi96EEEEEELi96ENS_6half_tEfNS_4arch4Sm90ELb1ELb0ELb0ELb1ELb0ELb1ELb0ELb0ELb1ELb0ELb0ELb0EEENS1_21CollectiveEpilogueFwdINS6_IJSA_SC_SB_EEES9_SE_SG_Li384ELb1ELb0ELb0ELb0EEENS1_36VarlenDynamicPersistentTileSchedulerILi192ELi144ELi384ELi32ELb0ELb0ELb1ELb1ELb1ELb1EEEEEEEEEvNT_6ParamsE --------------------------
	.section	.text._ZN7cutlass13device_kernelIN5flash11enable_sm90INS1_16FlashAttnFwdSm90INS1_25CollectiveMainloopFwdSm90ILi2EN4cute5tupleIJNS5_1CILi1EEES8_S8_EEENS6_IJNS7_ILi192EEENS7_ILi144EEENS7_ILi96EEEEEELi96ENS_6half_tEfNS_4arch4Sm90ELb1ELb0ELb0ELb1ELb0ELb1ELb0ELb0ELb1ELb0ELb0ELb0EEENS1_21CollectiveEpilogueFwdINS6_IJSA_SC_SB_EEES9_SE_SG_Li384ELb1ELb0ELb0ELb0EEENS1_36VarlenDynamicPersistentTileSchedulerILi192ELi144ELi384ELi32ELb0ELb0ELb1ELb1ELb1ELb1EEEEEEEEEvNT_6ParamsE,"ax",@progbits
	.align	128
.text._ZN7cutlass13device_kernelIN5flash11enable_sm90INS1_16FlashAttnFwdSm90INS1_25CollectiveMainloopFwdSm90ILi2EN4cute5tupleIJNS5_1CILi1EEES8_S8_EEENS6_IJNS7_ILi192EEENS7_ILi144EEENS7_ILi96EEEEEELi96ENS_6half_tEfNS_4arch4Sm90ELb1ELb0ELb0ELb1ELb0ELb1ELb0ELb0ELb1ELb0ELb0ELb0EEENS1_21CollectiveEpilogueFwdINS6_IJSA_SC_SB_EEES9_SE_SG_Li384ELb1ELb0ELb0ELb0EEENS1_36VarlenDynamicPersistentTileSchedulerILi192ELi144ELi384ELi32ELb0ELb0ELb1ELb1ELb1ELb1EEEEEEEEEvNT_6ParamsE:
        .type           _ZN7cutlass13device_kernelIN5flash11enable_sm90INS1_16FlashAttnFwdSm90INS1_25CollectiveMainloopFwdSm90ILi2EN4cute5tupleIJNS5_1CILi1EEES8_S8_EEENS6_IJNS7_ILi192EEENS7_ILi144EEENS7_ILi96EEEEEELi96ENS_6half_tEfNS_4arch4Sm90ELb1ELb0ELb0ELb1ELb0ELb1ELb0ELb0ELb1ELb0ELb0ELb0EEENS1_21CollectiveEpilogueFwdINS6_IJSA_SC_SB_EEES9_SE_SG_Li384ELb1ELb0ELb0ELb0EEENS1_36VarlenDynamicPersistentTileSchedulerILi192ELi144ELi384ELi32ELb0ELb0ELb1ELb1ELb1ELb1EEEEEEEEEvNT_6ParamsE,@function
        .size           _ZN7cutlass13device_kernelIN5flash11enable_sm90INS1_16FlashAttnFwdSm90INS1_25CollectiveMainloopFwdSm90ILi2EN4cute5tupleIJNS5_1CILi1EEES8_S8_EEENS6_IJNS7_ILi192EEENS7_ILi144EEENS7_ILi96EEEEEELi96ENS_6half_tEfNS_4arch4Sm90ELb1ELb0ELb0ELb1ELb0ELb1ELb0ELb0ELb1ELb0ELb0ELb0EEENS1_21CollectiveEpilogueFwdINS6_IJSA_SC_SB_EEES9_SE_SG_Li384ELb1ELb0ELb0ELb0EEENS1_36VarlenDynamicPersistentTileSchedulerILi192ELi144ELi384ELi32ELb0ELb0ELb1ELb1ELb1ELb1EEEEEEEEEvNT_6ParamsE,(.L_x_12787 - _ZN7cutlass13device_kernelIN5flash11enable_sm90INS1_16FlashAttnFwdSm90INS1_25CollectiveMainloopFwdSm90ILi2EN4cute5tupleIJNS5_1CILi1EEES8_S8_EEENS6_IJNS7_ILi192EEENS7_ILi144EEENS7_ILi96EEEEEELi96ENS_6half_tEfNS_4arch4Sm90ELb1ELb0ELb0ELb1ELb0ELb1ELb0ELb0ELb1ELb0ELb0ELb0EEENS1_21CollectiveEpilogueFwdINS6_IJSA_SC_SB_EEES9_SE_SG_Li384ELb1ELb0ELb0ELb0EEENS1_36VarlenDynamicPersistentTileSchedulerILi192ELi144ELi384ELi32ELb0ELb0ELb1ELb1ELb1ELb1EEEEEEEEEvNT_6ParamsE)
        .other          _ZN7cutlass13device_kernelIN5flash11enable_sm90INS1_16FlashAttnFwdSm90INS1_25CollectiveMainloopFwdSm90ILi2EN4cute5tupleIJNS5_1CILi1EEES8_S8_EEENS6_IJNS7_ILi192EEENS7_ILi144EEENS7_ILi96EEEEEELi96ENS_6half_tEfNS_4arch4Sm90ELb1ELb0ELb0ELb1ELb0ELb1ELb0ELb0ELb1ELb0ELb0ELb0EEENS1_21CollectiveEpilogueFwdINS6_IJSA_SC_SB_EEES9_SE_SG_Li384ELb1ELb0ELb0ELb0EEENS1_36VarlenDynamicPersistentTileSchedulerILi192ELi144ELi384ELi32ELb0ELb0ELb1ELb1ELb1ELb1EEEEEEEEEvNT_6ParamsE,@"STO_CUDA_ENTRY STV_DEFAULT"
_ZN7cutlass13device_kernelIN5flash11enable_sm90INS1_16FlashAttnFwdSm90INS1_25CollectiveMainloopFwdSm90ILi2EN4cute5tupleIJNS5_1CILi1EEES8_S8_EEENS6_IJNS7_ILi192EEENS7_ILi144EEENS7_ILi96EEEEEELi96ENS_6half_tEfNS_4arch4Sm90ELb1ELb0ELb0ELb1ELb0ELb1ELb0ELb0ELb1ELb0ELb0ELb0EEENS1_21CollectiveEpilogueFwdINS6_IJSA_SC_SB_EEES9_SE_SG_Li384ELb1ELb0ELb0ELb0EEENS1_36VarlenDynamicPersistentTileSchedulerILi192ELi144ELi384ELi32ELb0ELb0ELb1ELb1ELb1ELb1EEEEEEEEEvNT_6ParamsE:
        /* <DEDUP_REMOVED lines=27> */
.L_x_10107:
[----:B------:R-:W-:Y:S05]  /*01b0*/  BSYNC B0 ;  /* 0x0000000000007941 */ /* 0x000fea0003800000 */
.L_x_10106:
        /* <DEDUP_REMOVED lines=41> */
.L_x_10108:
        /* <DEDUP_REMOVED lines=22> */
.L_x_10109:
        /* <DEDUP_REMOVED lines=18> */
.L_x_10110:
        /* <DEDUP_REMOVED lines=22> */
.L_x_10111:
        /* <DEDUP_REMOVED lines=22> */
.L_x_10112:
[----:B------:R-:W-:Y:S01]  /*0990*/  PLOP3.LUT P0, PT, PT, PT, UP0, 0x80, 0x0 ;  /* 0x000000000000781c */ /* 0x000fe20003f0f008 */
[----:B------:R-:W-:Y:S01]  /*09a0*/  UMOV UR60, 0x1 ;  /* 0x00000001003c7882 */ /* 0x000fe20000000000 */
[----:B------:R-:W-:Y:S01]  /*09b0*/  NOP ;  /* 0x0000000000007918 */ /* 0x000fe20000000000 */
[----:B------:R-:W-:Y:S01]  /*09c0*/  USEL UR60, UR60, 0x2, !UP0 ;  /* 0x000000023c3c7887 */ /* 0x000fe2000c000000 */
[----:B------:R-:W-:Y:S01]  /*09d0*/  BSSY B7, `(.L_x_10113) ;  /* 0x000208d000077945 */ /* 0x000fe20003800000 */
[----:B012-4-:R-:W-:Y:S08]  /*09e0*/  BAR.SYNC.DEFER_BLOCKING 0x0 ;  /* 0x0000000000007b1d */ /* 0x017ff00000010000 */
[----:B------:R-:W-:Y:S05]  /*09f0*/  @!P0 BRA `(.L_x_10114) ;  /* 0x000001a800d48947 */ /* 0x000fea0003800000 */
.L_x_10115:
[----:B------:R-:W-:-:S08]  /*0a00*/  NOP ;  /* 0x0000000000007918 */ /* 0x000fd00000000000 */
[----:B------:R-:W0:Y:S02]  /*0a10*/  USETMAXREG.TRY_ALLOC.CTAPOOL UP0, 0xa0 ;  /* 0x000000a0000079c8 */ /* 0x000e240008000600 */
[----:B0-----:R-:W-:-:S13]  /*0a20*/  PLOP3.LUT P0, PT, PT, PT, UP0, 0x80, 0x0 ;  /* 0x000000000000781c */ /* 0x001fda0003f0f008 */
[----:B------:R-:W-:Y:S05]  /*0a30*/  @!P0 BRA `(.L_x_10115) ;  /* 0xfffffffc00f08947 */ /* 0x000fea000383ffff */
[----:B------:R-:W2:Y:S01]  /*0a40*/  LDL.LU R0, [R1] ;  /* 0x0000000001007983 */ /* 0x000ea20000300800 */
[----:B------:R-:W0:Y:S01]  /*0a50*/  S2R R2, SR_TID.X ;  /* 0x0000000000027919 */ /* 0x000e220000002100 */
        /* <DEDUP_REMOVED lines=14> */
[----:B------:R1:W-:Y:S01]  /*0b40*/  STL [R1], R0 ;  /* 0x0000000001007387 */ /* 0x0003e20000100800 */
[----:B0-----:R-:W-:-:S13]  /*0b50*/  ISETP.GE.AND P0, PT, R11, UR4, PT ;  /* 0x000000040b007c0c */ /* 0x001fda000bf06270 */
[----:B-1----:R-:W-:Y:S05]  /*0b60*/  @P0 BRA `(.L_x_10116) ;  /* 0x0000020400cc0947 */ /* 0x002fea0003800000 */
[----:B------:R-:W0:Y:S01]  /*0b70*/  S2R R0, SR_TID.X ;  /* 0x0000000000007919 */ /* 0x000e220000002100 */
[----:B------:R-:W-:Y:S01]  /*0b80*/  R2UR UR61, R22 ;  /* 0x00000000163d72ca */ /* 0x000fe200000e0000 */
[----:B------:R-:W-:Y:S01]  /*0b90*/  ULOP3.LUT UR4, UR60, 0x1, URZ, 0xfc, !UPT ;  /* 0x000000013c047892 */ /* 0x000fe2000f8efc3f */
[----:B------:R-:W-:Y:S02]  /*0ba0*/  IMAD.MOV.U32 R145, RZ, RZ, RZ ;  /* 0x000000ffff917224 */ /* 0x000fe400078e00ff */
[----:B------:R-:W-:-:S09]  /*0bb0*/  IMAD.MOV.U32 R146, RZ, RZ, RZ ;  /* 0x000000ffff927224 */ /* 0x000fd200078e00ff */
[----:B------:R-:W-:Y:S01]  /*0bc0*/  UIADD3 UR61, UR61, 0xda00, URZ ;  /* 0x0000da003d3d7890 */ /* 0x000fe2000fffe03f */
[----:B0-----:R-:W-:-:S05]  /*0bd0*/  VIADD R19, R0, 0xffffff80 ;  /* 0xffffff8000137836 */ /* 0x001fca0000000000 */
[----:B------:R-:W-:Y:S02]  /*0be0*/  SHF.R.S32.HI R0, RZ, 0x1f, R19 ;  /* 0x0000001fff007819 */ /* 0x000fe40000011413 */
[-C--:B------:R-:W-:Y:S02]  /*0bf0*/  LEA.HI R13, R19, R19.reuse, RZ, 0x1 ;  /* 0x00000013130d7211 */ /* 0x080fe400078f08ff */
[----:B------:R-:W-:Y:S02]  /*0c00*/  LEA.HI R2, R0, R19, RZ, 0x7 ;  /* 0x0000001300027211 */ /* 0x000fe400078f38ff */
[----:B------:R-:W-:Y:S02]  /*0c10*/  SHF.R.S32.HI R148, RZ, 0x1, R13 ;  /* 0x00000001ff947819 */ /* 0x000fe4000001140d */
[----:B------:R-:W-:Y:S02]  /*0c20*/  SHF.R.S32.HI R3, RZ, 0x7, R2 ;  /* 0x00000007ff037819 */ /* 0x000fe40000011402 */
[----:B------:R-:W-:-:S02]  /*0c30*/  LOP3.LUT R2, R2, 0xffffff80, RZ, 0xc0, !PT ;  /* 0xffffff8002027812 */ /* 0x000fc400078ec0ff */
[----:B------:R-:W-:Y:S01]  /*0c40*/  LEA.HI R4, R0, R19, RZ, 0x4 ;  /* 0x0000001300047211 */ /* 0x000fe200078f20ff */
[----:B------:R-:W-:Y:S01]  /*0c50*/  IMAD.HI R7, R3, 0x55555556, RZ ;  /* 0x5555555603077827 */ /* 0x000fe200078e02ff */
[----:B------:R-:W-:Y:S02]  /*0c60*/  LEA.HI R12, R13, R148, RZ, 0x1 ;  /* 0x000000940d0c7211 */ /* 0x000fe400078f08ff */
[----:B------:R-:W-:Y:S01]  /*0c70*/  SHF.R.S32.HI R5, RZ, 0x4, R4 ;  /* 0x00000004ff057819 */ /* 0x000fe20000011404 */
[----:B------:R-:W-:Y:S01]  /*0c80*/  IMAD.IADD R6, R19, 0x1, -R2 ;  /* 0x0000000113067824 */ /* 0x000fe200078e0a02 */
[----:B------:R-:W-:Y:S02]  /*0c90*/  LEA.HI R8, R7, R7, RZ, 0x1 ;  /* 0x0000000707087211 */ /* 0x000fe400078f08ff */
[----:B------:R-:W-:Y:S02]  /*0ca0*/  LOP3.LUT R15, R12, 0x7fffffe, RZ, 0xc0, !PT ;  /* 0x07fffffe0c0f7812 */ /* 0x000fe400078ec0ff */
[----:B------:R-:W-:Y:S01]  /*0cb0*/  SHF.R.S32.HI R7, RZ, 0x1f, R6 ;  /* 0x0000001fff077819 */ /* 0x000fe20000011406 */
[----:B------:R-:W-:Y:S01]  /*0cc0*/  IMAD R8, R8, -0x3, R3 ;  /* 0xfffffffd08087824 */ /* 0x000fe200078e0203 */
[----:B------:R-:W-:Y:S01]  /*0cd0*/  LEA.HI R2, R4, R5, RZ, 0x1 ;  /* 0x0000000504027211 */ /* 0x000fe200078f08ff */
[----:B------:R-:W-:Y:S01]  /*0ce0*/  IMAD.IADD R14, R148, 0x1, -R15 ;  /* 0x00000001940e7824 */ /* 0x000fe200078e0a0f */
[----:B------:R-:W-:-:S02]  /*0cf0*/  LEA.HI R12, R7, R6, RZ, 0x2 ;  /* 0x00000006070c7211 */ /* 0x000fc400078f10ff */
[----:B------:R-:W-:Y:S01]  /*0d00*/  LOP3.LUT R4, R4, 0xfffffff0, RZ, 0xc0, !PT ;  /* 0xfffffff004047812 */ /* 0x000fe200078ec0ff */
[----:B------:R-:W-:Y:S01]  /*0d10*/  IMAD R16, R5, 0x8, R14 ;  /* 0x0000000805107824 */ /* 0x000fe200078e020e */
[----:B------:R-:W-:Y:S02]  /*0d20*/  LOP3.LUT R3, R12, 0x7ffffffc, RZ, 0xc0, !PT ;  /* 0x7ffffffc0c037812 */ /* 0x000fe400078ec0ff */
[----:B------:R-:W-:Y:S01]  /*0d30*/  LEA.HI R14, R7, R6, RZ, 0x5 ;  /* 0x00000006070e7211 */ /* 0x000fe200078f28ff */
[----:B------:R-:W-:Y:S01]  /*0d40*/  IMAD.IADD R4, R19, 0x1, -R4 ;  /* 0x0000000113047824 */ /* 0x000fe200078e0a04 */
[----:B------:R-:W-:Y:S01]  /*0d50*/  LOP3.LUT R2, R2, 0x1ffffffe, RZ, 0xc0, !PT ;  /* 0x1ffffffe02027812 */ /* 0x000fe200078ec0ff */
[----:B------:R-:W-:Y:S01]  /*0d60*/  IMAD.IADD R6, R6, 0x1, -R3 ;  /* 0x0000000106067824 */ /* 0x000fe200078e0a03 */
[----:B------:R-:W-:Y:S01]  /*0d70*/  LOP3.LUT R13, R13, 0xfffffffe, RZ, 0xc0, !PT ;  /* 0xfffffffe0d0d7812 */ /* 0x000fe200078ec0ff */
[----:B------:R-:W-:Y:S01]  /*0d80*/  IMAD.SHL.U32 R16, R16, 0x20, RZ ;  /* 0x0000002010107824 */ /* 0x000fe200078e00ff */
[----:B------:R-:W-:Y:S01]  /*0d90*/  SHF.R.S32.HI R3, RZ, 0x1f, R4 ;  /* 0x0000001fff037819 */ /* 0x000fe20000011404 */
[----:B------:R-:W-:Y:S01]  /*0da0*/  IMAD.IADD R2, R5, 0x1, -R2 ;  /* 0x0000000105027824 */ /* 0x000fe200078e0a02 */
[----:B------:R0:W-:Y:S01]  /*0db0*/  STL [R1+0x60], R6 ;  /* 0x0000600601007387 */ /* 0x0001e20000100800 */
[-C--:B------:R-:W-:Y:S01]  /*0dc0*/  LEA.HI R5, R0, R19.reuse, RZ, 0x5 ;  /* 0x0000001300057211 */ /* 0x080fe200078f28ff */
[----:B------:R-:W-:Y:S01]  /*0dd0*/  IMAD.IADD R144, R19, 0x1, -R13 ;  /* 0x0000000113907824 */ /* 0x000fe200078e0a0d */
[--C-:B------:R-:W-:Y:S01]  /*0de0*/  SHF.R.S32.HI R13, RZ, 0x2, R12.reuse ;  /* 0x00000002ff0d7819 */ /* 0x100fe2000001140c */
[----:B------:R-:W-:Y:S01]  /*0df0*/  IMAD.SHL.U32 R2, R2, 0x8, RZ ;  /* 0x0000000802027824 */ /* 0x000fe200078e00ff */
[----:B------:R-:W-:Y:S01]  /*0e00*/  SHF.R.S32.HI R7, RZ, 0x5, R5 ;  /* 0x00000005ff077819 */ /* 0x000fe20000011405 */
[C---:B------:R-:W-:Y:S01]  /*0e10*/  IMAD.SHL.U32 R147, R144.reuse, 0x8, RZ ;  /* 0x0000000890937824 */ /* 0x040fe200078e00ff */
[----:B------:R-:W-:Y:S01]  /*0e20*/  SHF.R.S32.HI R12, RZ, 0x1f, R12 ;  /* 0x0000001fff0c7819 */ /* 0x000fe2000001140c */
[----:B------:R-:W-:Y:S01]  /*0e30*/  IMAD.SHL.U32 R144, R144, 0x4, RZ ;  /* 0x0000000490907824 */ /* 0x000fe200078e00ff */
[----:B------:R-:W-:Y:S01]  /*0e40*/  SHF.R.S32.HI R14, RZ, 0x5, R14 ;  /* 0x00000005ff0e7819 */ /* 0x000fe2000001140e */
[C---:B------:R-:W-:Y:S01]  /*0e50*/  VIADD R21, R147.reuse, 0x10 ;  /* 0x0000001093157836 */ /* 0x040fe20000000000 */
[----:B0-----:R-:W-:Y:S01]  /*0e60*/  LEA.HI R6, R0, R19, RZ, 0x2 ;  /* 0x0000001300067211 */ /* 0x001fe200078f10ff */
[----:B------:R-:W-:Y:S01]  /*0e70*/  VIADD R18, R147, 0x20 ;  /* 0x0000002093127836 */ /* 0x000fe20000000000 */
[-C--:B------:R-:W-:Y:S01]  /*0e80*/  LEA.HI R0, R3, R4.reuse, RZ, 0x3 ;  /* 0x0000000403007211 */ /* 0x080fe200078f18ff */
[----:B------:R-:W-:Y:S01]  /*0e90*/  IMAD R17, R7, 0x10, R4 ;  /* 0x0000001007117824 */ /* 0x000fe200078e0204 */
[----:B------:R-:W-:-:S02]  /*0ea0*/  LEA.HI R3, R3, R4, RZ, 0x2 ;  /* 0x0000000403037211 */ /* 0x000fc400078f10ff */
[--C-:B------:R-:W-:Y:S01]  /*0eb0*/  SHF.R.S32.HI R24, RZ, 0x2, R6.reuse ;  /* 0x00000002ff187819 */ /* 0x100fe20000011406 */
[----:B------:R-:W-:Y:S01]  /*0ec0*/  IMAD.SHL.U32 R0, R0, 0x10, RZ ;  /* 0x0000001000007824 */ /* 0x000fe200078e00ff */
[----:B------:R-:W-:Y:S01]  /*0ed0*/  SHF.R.S32.HI R15, RZ, 0x1f, R6 ;  /* 0x0000001fff0f7819 */ /* 0x000fe20000011406 */
[----:B------:R-:W-:Y:S01]  /*0ee0*/  IMAD.U32 R17, R17, 0x20, R2 ;  /* 0x0000002011117824 */ /* 0x000fe200078e0002 */
[----:B------:R-:W-:Y:S01]  /*0ef0*/  LOP3.LUT R5, R3, 0x7fffffc, RZ, 0xc0, !PT ;  /* 0x07fffffc03057812 */ /* 0x000fe200078ec0ff */
[----:B------:R-:W-:Y:S01]  /*0f00*/  STL [R1+0x70], R24 ;  /* 0x0000701801007387 */ /* 0x000fe20000100800 */
[----:B------:R-:W-:Y:S02]  /*0f10*/  LOP3.LUT R0, R0, 0x7fffff80, RZ, 0xc0, !PT ;  /* 0x7fffff8000007812 */ /* 0x000fe400078ec0ff */
[----:B------:R-:W-:Y:S01]  /*0f20*/  LEA.HI R15, R15, R24, RZ, 0x2 ;  /* 0x000000180f0f7211 */ /* 0x000fe200078f10ff */
[----:B------:R-:W-:Y:S01]  /*0f30*/  IMAD.IADD R5, R4, 0x1, -R5 ;  /* 0x0000000104057824 */ /* 0x000fe200078e0a05 */
[----:B------:R-:W-:Y:S01]  /*0f40*/  SHF.R.S32.HI R3, RZ, 0x2, R3 ;  /* 0x00000002ff037819 */ /* 0x000fe20000011403 */
[----:B------:R-:W-:Y:S01]  /*0f50*/  IMAD R0, R7, 0x100, R0 ;  /* 0x0000010007007824 */ /* 0x000fe200078e0200 */
[----:B------:R-:W-:-:S02]  /*0f60*/  LEA.HI R12, R12, R13, RZ, 0x3 ;  /* 0x0000000d0c0c7211 */ /* 0x000fc400078f18ff */
[----:B------:R-:W-:Y:S01]  /*0f70*/  LOP3.LUT R15, R15, 0xfffffffc, RZ, 0xc0, !PT ;  /* 0xfffffffc0f0f7812 */ /* 0x000fe200078ec0ff */
[----:B------:R-:W-:Y:S01]  /*0f80*/  IMAD R5, R5, 0x10, R0 ;  /* 0x0000001005057824 */ /* 0x000fe200078e0200 */
[----:B------:R-:W-:Y:S01]  /*0f90*/  LOP3.LUT R12, R12, 0xfffffff8, RZ, 0xc0, !PT ;  /* 0xfffffff80c0c7812 */ /* 0x000fe200078ec0ff */
[----:B------:R-:W-:Y:S01]  /*0fa0*/  IMAD.SHL.U32 R3, R3, 0x40, RZ ;  /* 0x0000004003037824 */ /* 0x000fe200078e00ff */
[----:B------:R-:W-:Y:S01]  /*0fb0*/  SHF.R.S32.HI R0, RZ, 0x1f, R21 ;  /* 0x0000001fff007819 */ /* 0x000fe20000011415 */
[----:B------:R-:W-:Y:S01]  /*0fc0*/  IMAD.IADD R20, R24, 0x1, -R15 ;  /* 0x0000000118147824 */ /* 0x000fe200078e0a0f */
[----:B------:R-:W-:Y:S01]  /*0fd0*/  LOP3.LUT R6, R6, 0x1ffffffc, RZ, 0xc0, !PT ;  /* 0x1ffffffc06067812 */ /* 0x000fe200078ec0ff */
[----:B------:R-:W-:Y:S01]  /*0fe0*/  IMAD.IADD R13, R13, 0x1, -R12 ;  /* 0x000000010d0d7824 */ /* 0x000fe200078e0a0c */
[CC--:B------:R-:W-:Y:S02]  /*0ff0*/  LEA.HI R4, R0.reuse, R21.reuse, RZ, 0x3 ;  /* 0x0000001500047211 */ /* 0x0c0fe400078f18ff */
[----:B------:R-:W-:Y:S01]  /*1000*/  LEA.HI R7, R0, R21, RZ, 0x5 ;  /* 0x0000001500077211 */ /* 0x000fe200078f28ff */
[----:B------:R-:W-:Y:S01]  /*1010*/  IMAD.SHL.U32 R0, R20, 0x40, RZ ;  /* 0x0000004014007824 */ /* 0x000fe200078e00ff */
[----:B------:R-:W-:Y:S01]  /*1020*/  LOP3.LUT R3, R3, 0x40, RZ, 0xc0, !PT ;  /* 0x0000004003037812 */ /* 0x000fe200078ec0ff */
[----:B------:R-:W-:Y:S01]  /*1030*/  STL [R1+0x84], R20 ;  /* 0x0000841401007387 */ /* 0x000fe20000100800 */
[----:B------:R-:W-:Y:S01]  /*1040*/  SHF.R.S32.HI R12, RZ, 0x1f, R18 ;  /* 0x0000001fff0c7819 */ /* 0x000fe20000011412 */
[----:B------:R-:W-:Y:S01]  /*1050*/  IMAD R13, R14, 0x10, R13 ;  /* 0x000000100e0d7824 */ /* 0x000fe200078e020d */
[----:B------:R-:W-:Y:S01]  /*1060*/  LOP3.LUT R2, R3, 0x8, R2, 0xf8, !PT ;  /* 0x0000000803027812 */ /* 0x000fe200078ef802 */
[----:B------:R-:W-:Y:S01]  /*1070*/  STL [R1+0x34], R16 ;  /* 0x0000341001007387 */ /* 0x000fe20000100800 */
[----:B------:R-:W-:Y:S01]  /*1080*/  LEA.HI R15, R12, R18, RZ, 0x3 ;  /* 0x000000120c0f7211 */ /* 0x000fe200078f18ff */
[----:B------:R-:W-:Y:S01]  /*1090*/  IMAD.IADD R6, R19, 0x1, -R6 ;  /* 0x0000000113067824 */ /* 0x000fe200078e0a06 */
[----:B------:R-:W-:-:S02]  /*10a0*/  LOP3.LUT R0, R0, 0xc0, RZ, 0xc0, !PT ;  /* 0x000000c000007812 */ /* 0x000fc400078ec0ff */
[----:B------:R-:W-:Y:S01]  /*10b0*/  SHF.R.U32.HI R3, RZ, 0x3, R3 ;  /* 0x00000003ff037819 */ /* 0x000fe20000011603 */
[----:B------:R-:W-:Y:S01]  /*10c0*/  IMAD.SHL.U32 R6, R6, 0x8, RZ ;  /* 0x0000000806067824 */ /* 0x000fe200078e00ff */
[----:B------:R-:W-:Y:S01]  /*10d0*/  LEA.HI R12, R12, R18, RZ, 0x5 ;  /* 0x000000120c0c7211 */ /* 0x000fe200078f28ff */
[----:B------:R0:W-:Y:S01]  /*10e0*/  STL [R1+0x2c], R0 ;  /* 0x00002c0001007387 */ /* 0x0001e20000100800 */
[----:B------:R-:W-:Y:S02]  /*10f0*/  SHF.R.S32.HI R7, RZ, 0x5, R7 ;  /* 0x00000005ff077819 */ /* 0x000fe40000011407 */
[----:B------:R-:W-:Y:S01]  /*1100*/  LOP3.LUT R4, R0, 0x18, R4, 0xf8, !PT ;  /* 0x0000001800047812 */ /* 0x000fe200078ef804 */
[----:B------:R-:W-:Y:S01]  /*1110*/  STL [R1+0x90], R17 ;  /* 0x0000901101007387 */ /* 0x000fe20000100800 */
[----:B------:R-:W-:Y:S01]  /*1120*/  SHF.R.U32.HI R18, RZ, 0x3, R0 ;  /* 0x00000003ff127819 */ /* 0x000fe20000011600 */
[----:B------:R-:W-:Y:S01]  /*1130*/  IMAD R7, R7, 0x1800, R16 ;  /* 0x0000180007077824 */ /* 0x000fe200078e0210 */
[----:B------:R-:W-:-:S02]  /*1140*/  LOP3.LUT R2, R2, R3, RZ, 0x3c, !PT ;  /* 0x0000000302027212 */ /* 0x000fc400078e3cff */
[----:B------:R-:W-:Y:S01]  /*1150*/  SHF.R.S32.HI R12, RZ, 0x5, R12 ;  /* 0x00000005ff0c7819 */ /* 0x000fe2000001140c */
[----:B------:R-:W-:Y:S01]  /*1160*/  STL [R1+0x30], R18 ;  /* 0x0000301201007387 */ /* 0x000fe20000100800 */
[----:B------:R-:W-:Y:S01]  /*1170*/  LOP3.LUT R15, R0, 0x18, R15, 0xf8, !PT ;  /* 0x00000018000f7812 */ /* 0x000fe200078ef80f */
[----:B------:R-:W-:Y:S01]  /*1180*/  IMAD.IADD R5, R2, 0x1, R5 ;  /* 0x0000000102057824 */ /* 0x000fe200078e0205 */
[-C--:B------:R-:W-:Y:S01]  /*1190*/  LOP3.LUT R4, R4, R18.reuse, RZ, 0x3c, !PT ;  /* 0x0000001204047212 */ /* 0x080fe200078e3cff */
[----:B------:R-:W-:Y:S01]  /*11a0*/  IMAD R12, R12, 0x1800, R16 ;  /* 0x000018000c0c7824 */ /* 0x000fe200078e0210 */
[----:B0-----:R-:W-:Y:S01]  /*11b0*/  LOP3.LUT R0, R0, 0x8, R147, 0xf8, !PT ;  /* 0x0000000800007812 */ /* 0x001fe200078ef893 */
[----:B------:R-:W-:Y:S01]  /*11c0*/  IMAD R2, R8, 0x40, R13 ;  /* 0x0000004008027824 */ /* 0x000fe200078e020d */
[-C--:B------:R-:W-:Y:S01]  /*11d0*/  LOP3.LUT R15, R15, R18.reuse, RZ, 0x3c, !PT ;  /* 0x000000120f0f7212 */ /* 0x080fe200078e3cff */
[----:B------:R-:W-:Y:S01]  /*11e0*/  IMAD.IADD R4, R7, 0x1, R4 ;  /* 0x0000000107047824 */ /* 0x000fe200078e0204 */
[----:B------:R-:W-:Y:S01]  /*11f0*/  LOP3.LUT R0, R0, R18, RZ, 0x3c, !PT ;  /* 0x0000001200007212 */ /* 0x000fe200078e3cff */
[----:B------:R-:W-:Y:S01]  /*1200*/  STL [R1+0x44], R9 ;  /* 0x0000440901007387 */ /* 0x000fe20000100800 */
[----:B------:R-:W-:-:S02]  /*1210*/  IMAD R23, R5, 0x2, R22 ;  /* 0x0000000205177824 */ /* 0x000fc400078e0216 */
[----:B------:R-:W-:Y:S01]  /*1220*/  IMAD.IADD R12, R12, 0x1, R15 ;  /* 0x000000010c0c7824 */ /* 0x000fe200078e020f */
[----:B------:R0:W-:Y:S01]  /*1230*/  STL [R1+0x64], R2 ;  /* 0x0000640201007387 */ /* 0x0001e20000100800 */
[----:B------:R-:W-:-:S03]  /*1240*/  IMAD.IADD R3, R16, 0x1, R0 ;  /* 0x0000000110037824 */ /* 0x000fc600078e0200 */
[----:B------:R1:W-:Y:S01]  /*1250*/  STL [R1+0x48], R10 ;  /* 0x0000480a01007387 */ /* 0x0003e20000100800 */
[----:B------:R-:W-:-:S03]  /*1260*/  LEA R0, R12, UR61, 0x1 ;  /* 0x0000003d0c007c11 */ /* 0x000fc6000f8e08ff */
[----:B------:R1:W-:Y:S01]  /*1270*/  STL [R1+0x4c], R11 ;  /* 0x00004c0b01007387 */ /* 0x0003e20000100800 */
[----:B0-----:R-:W-:Y:S01]  /*1280*/  IMAD.U32 R2, RZ, RZ, UR4 ;  /* 0x00000004ff027e24 */ /* 0x001fe2000f8e00ff */
[----:B------:R-:W-:Y:S02]  /*1290*/  SHF.R.S32.HI R2, RZ, 0x1f, R148 ;  /* 0x0000001fff027819 */ /* 0x000fe40000011494 */
[----:B------:R1:W-:Y:S01]  /*12a0*/  STL [R1+0x7c], RZ ;  /* 0x00007cff01007387 */ /* 0x0003e20000100800 */
[----:B------:R-:W-:-:S03]  /*12b0*/  LEA R2, R4, UR61, 0x1 ;  /* 0x0000003d04027c11 */ /* 0x000fc6000f8e08ff */
[----:B------:R1:W-:Y:S04]  /*12c0*/  STL [R1+0x28], RZ ;  /* 0x000028ff01007387 */ /* 0x0003e80000100800 */
[----:B------:R1:W-:Y:S04]  /*12d0*/  STL [R1+0x24], RZ ;  /* 0x000024ff01007387 */ /* 0x0003e80000100800 */
[----:B------:R1:W-:Y:S04]  /*12e0*/  STL [R1+0x58], R6 ;  /* 0x0000580601007387 */ /* 0x0003e80000100800 */
[----:B------:R1:W-:Y:S04]  /*12f0*/  STL [R1+0x5c], R3 ;  /* 0x00005c0301007387 */ /* 0x0003e80000100800 */
[----:B------:R1:W-:Y:S04]  /*1300*/  STL [R1+0x8c], R2 ;  /* 0x00008c0201007387 */ /* 0x0003e80000100800 */
[----:B------:R1:W-:Y:S02]  /*1310*/  STL [R1+0x88], R0 ;  /* 0x0000880001007387 */ /* 0x0003e40000100800 */
.L_x_10268:
[----:B-12---:R-:W2:Y:S01]  /*1320*/  LDL.LU R0, [R1+0x4c] ;  /* 0x00004c0001007983 */ /* 0x006ea20000300800 */
[----:B------:R-:W2:Y:S01]  /*1330*/  LDC.64 R2, c[0x0][0xc60] ;  /* 0x00031800ff027b82 */ /* 0x000ea20000000a00 */
[----:B------:R-:W-:Y:S01]  /*1340*/  ULDC.64 UR4, c[0x0][0x208] ;  /* 0x0000820000047ab9 */ /* 0x000fe20000000a00 */
[----:B--2---:R-:W-:-:S05]  /*1350*/  IMAD.WIDE R2, R0, 0x4, R2 ;  /* 0x0000000400027825 */ /* 0x004fca00078e0202 */
[----:B0----5:R0:W2:Y:S01]  /*1360*/  LDG.E R11, desc[UR4][R2.64] ;  /* 0x00000004020b7981 */ /* 0x0210a2000c1e1900 */
[----:B------:R-:W-:Y:S05]  /*1370*/  YIELD ;  /* 0x0000000000007946 */ /* 0x000fea0003800000 */
[----:B------:R-:W-:Y:S01]  /*1380*/  ULDC.64 UR4, c[0x0][0xa28] ;  /* 0x00028a0000047ab9 */ /* 0x000fe20000000a00 */
[----:B------:R-:W-:Y:S01]  /*1390*/  ULDC.64 UR8, c[0x0][0xa18] ;  /* 0x0002860000087ab9 */ /* 0x000fe20000000a00 */
[----:B------:R-:W-:Y:S01]  /*13a0*/  ISETP.NE.U32.AND P1, PT, RZ, UR4, PT ;  /* 0x00000004ff007c0c */ /* 0x000fe2000bf25070 */
[----:B------:R-:W-:Y:S01]  /*13b0*/  ULDC.64 UR10, c[0x0][0x208] ;  /* 0x00008200000a7ab9 */ /* 0x000fe20000000a00 */
[----:B0-----:R-:W-:Y:S01]  /*13c0*/  IMAD.MOV.U32 R3, RZ, RZ, RZ ;  /* 0x000000ffff037224 */ /* 0x001fe200078e00ff */
[----:B------:R-:W-:Y:S01]  /*13d0*/  ULDC.64 UR6, c[0x0][0xa08] ;  /* 0x0002820000067ab9 */ /* 0x000fe20000000a00 */
[----:B------:R-:W-:Y:S01]  /*13e0*/  ISETP.NE.AND.EX P1, PT, RZ, UR5, PT, P1 ;  /* 0x00000005ff007c0c */ /* 0x000fe2000bf25310 */
[----:B------:R-:W-:Y:S01]  /*13f0*/  IMAD.MOV.U32 R73, RZ, RZ, RZ ;  /* 0x000000ffff497224 */ /* 0x000fe200078e00ff */
[----:B------:R-:W-:-:S04]  /*1400*/  ISETP.NE.U32.AND P0, PT, RZ, UR6, PT ;  /* 0x00000006ff007c0c */ /* 0x000fc8000bf05070 */
[----:B------:R-:W-:Y:S02]  /*1410*/  ISETP.NE.AND.EX P0, PT, RZ, UR7, PT, P0 ;  /* 0x00000007ff007c0c */ /* 0x000fe4000bf05300 */
[----:B--2---:R-:W-:Y:S01]  /*1420*/  SHF.R.S32.HI R0, RZ, 0x1f, R11 ;  /* 0x0000001fff007819 */ /* 0x004fe2000001140b */
[----:B------:R-:W-:-:S04]  /*1430*/  IMAD.SHL.U32 R25, R11, 0x4, RZ ;  /* 0x000000040b197824 */ /* 0x000fc800078e00ff */
        /* <DEDUP_REMOVED lines=10> */
[----:B------:R-:W-:Y:S01]  /*14e0*/  ULDC.64 UR4, c[0x0][0x3f8] ;  /* 0x0000fe0000047ab9 */ /* 0x000fe20000000a00 */
[----:B------:R-:W-:-:S10]  /*14f0*/  IADD3.X R9, R26, UR7, RZ, P3, !PT ;  /* 0x000000071a097c10 */ /* 0x000fd40009ffe4ff */
[----:B------:R-:W-:Y:S01]  /*1500*/  @P2 IADD3 R6, P1, R25, UR8, RZ ;  /* 0x0000000819062c10 */ /* 0x000fe2000ff3e0ff */
[----:B------:R-:W-:Y:S01]  /*1510*/  UISETP.NE.U32.AND UP0, UPT, UR4, URZ, UPT ;  /* 0x0000003f0400728c */ /* 0x000fe2000bf05070 */
[----:B------:R0:W5:Y:S02]  /*1520*/  @P0 LDG.E R73, desc[UR10][R8.64] ;  /* 0x0000000a08490981 */ /* 0x000164000c1e1900 */
[----:B------:R-:W-:Y:S01]  /*1530*/  @P2 IADD3.X R7, R26, UR9, RZ, P1, !PT ;  /* 0x000000091a072c10 */ /* 0x000fe20008ffe4ff */
[----:B------:R-:W-:-:S04]  /*1540*/  ULDC UR4, c[0x0][0x404] ;  /* 0x0001010000047ab9 */ /* 0x000fc80000000800 */
[----:B------:R-:W2:Y:S01]  /*1550*/  @P2 LDG.E R10, desc[UR10][R6.64] ;  /* 0x0000000a060a2981 */ /* 0x000ea2000c1e1900 */
        /* <DEDUP_REMOVED lines=8> */
[----:B--2---:R0:W-:Y:S01]  /*15e0*/  STL [R1+0x50], R10 ;  /* 0x0000500a01007387 */ /* 0x0041e20000100800 */
[----:B------:R-:W-:Y:S05]  /*15f0*/  @P2 BRA `(.L_x_10117) ;  /* 0x00000000002c2947 */ /* 0x000fea0003800000 */
[----:B------:R-:W-:Y:S02]  /*1600*/  ULDC.64 UR4, c[0x0][0xa00] ;  /* 0x0002800000047ab9 */ /* 0x000fe40000000a00 */
[----:B------:R-:W-:-:S04]  /*1610*/  ISETP.NE.U32.AND P1, PT, RZ, UR4, PT ;  /* 0x00000004ff007c0c */ /* 0x000fc8000bf25070 */
[----:B------:R-:W-:-:S13]  /*1620*/  ISETP.NE.AND.EX P1, PT, RZ, UR5, PT, P1 ;  /* 0x00000005ff007c0c */ /* 0x000fda000bf25310 */
[----:B------:R-:W-:Y:S05]  /*1630*/  @!P1 BRA `(.L_x_10117) ;  /* 0x00000000001c9947 */ /* 0x000fea0003800000 */
[----:B0-----:R-:W0:Y:S01]  /*1640*/  LDC.64 R4, c[0x0][0xa00] ;  /* 0x00028000ff047b82 */ /* 0x001e220000000a00 */
[----:B------:R-:W-:Y:S01]  /*1650*/  ULDC.64 UR4, c[0x0][0x208] ;  /* 0x0000820000047ab9 */ /* 0x000fe20000000a00 */
[----:B0-----:R-:W-:-:S05]  /*1660*/  IMAD.WIDE R4, R19, 0x4, R4 ;  /* 0x0000000413047825 */ /* 0x001fca00078e0204 */
[----:B------:R-:W2:Y:S04]  /*1670*/  LDG.E R0, desc[UR4][R4.64] ;  /* 0x0000000404007981 */ /* 0x000ea8000c1e1900 */
[----:B------:R-:W2:Y:S02]  /*1680*/  LDG.E R7, desc[UR4][R4.64+0x4] ;  /* 0x0000040404077981 */ /* 0x000ea4000c1e1900 */
[----:B--2---:R-:W-:-:S05]  /*1690*/  IMAD.IADD R10, R7, 0x1, -R0 ;  /* 0x00000001070a7824 */ /* 0x004fca00078e0a00 */
[----:B------:R1:W-:Y:S02]  /*16a0*/  STL [R1+0x50], R10 ;  /* 0x0000500a01007387 */ /* 0x0003e40000100800 */
.L_x_10117:
[----:B0-----:R-:W2:Y:S01]  /*16b0*/  LDL R11, [R1+0x44] ;  /* 0x00004400010b7983 */ /* 0x001ea20000100800 */
[----:B------:R-:W-:-:S03]  /*16c0*/  ULDC.64 UR4, c[0x0][0xa20] ;  /* 0x0002880000047ab9 */ /* 0x000fc60000000a00 */
[----:B------:R-:W3:Y:S01]  /*16d0*/  LDL R28, [R1+0x48] ;  /* 0x00004800011c7983 */ /* 0x000ee20000100800 */
[----:B------:R-:W-:-:S04]  /*16e0*/  ISETP.NE.U32.AND P1, PT, RZ, UR4, PT ;  /* 0x00000004ff007c0c */ /* 0x000fc8000bf25070 */
[----:B------:R-:W-:Y:S01]  /*16f0*/  ISETP.NE.AND.EX P1, PT, RZ, UR5, PT, P1 ;  /* 0x00000005ff007c0c */ /* 0x000fe2000bf25310 */
[----:B--2---:R0:W-:Y:S04]  /*1700*/  STL [R1+0x80], R11 ;  /* 0x0000800b01007387 */ /* 0x0041e80000100800 */
[----:B---3--:R0:W-:Y:S08]  /*1710*/  STL [R1+0x78], R28 ;  /* 0x0000781c01007387 */ /* 0x0081f00000100800 */
[----:B------:R-:W-:Y:S05]  /*1720*/  @!P1 BRA `(.L_x_10118) ;  /* 0x0000000000149947 */ /* 0x000fea0003800000 */
[----:B------:R-:W-:Y:S01]  /*1730*/  IADD3 R4, P0, R25, UR4, RZ ;  /* 0x0000000419047c10 */ /* 0x000fe2000ff1e0ff */
[----:B------:R-:W-:-:S03]  /*1740*/  ULDC.64 UR6, c[0x0][0x208] ;  /* 0x0000820000067ab9 */ /* 0x000fc60000000a00 */
[----:B------:R-:W-:-:S05]  /*1750*/  IADD3.X R5, R26, UR5, RZ, P0, !PT ;  /* 0x000000051a057c10 */ /* 0x000fca00087fe4ff */
[----:B------:R2:W5:Y:S01]  /*1760*/  LDG.E R24, desc[UR6][R4.64] ;  /* 0x0000000604187981 */ /* 0x000562000c1e1900 */
[----:B------:R-:W-:Y:S05]  /*1770*/  BRA `(.L_x_10119) ;  /* 0x0000000000147947 */ /* 0x000fea0003800000 */
.L_x_10118:
[----:B------:R-:W-:Y:S05]  /*1780*/  @!P0 BRA `(.L_x_10119) ;  /* 0x0000000000108947 */ /* 0x000fea0003800000 */
[----:B------:R-:W-:Y:S02]  /*1790*/  ULDC.64 UR4, c[0x0][0x208] ;  /* 0x0000820000047ab9 */ /* 0x000fe40000000a00 */
[----:B------:R-:W2:Y:S04]  /*17a0*/  LDG.E R5, desc[UR4][R8.64] ;  /* 0x0000000408057981 */ /* 0x000ea8000c1e1900 */
[----:B------:R-:W2:Y:S02]  /*17b0*/  LDG.E R24, desc[UR4][R8.64+0x4] ;  /* 0x0000040408187981 */ /* 0x000ea4000c1e1900 */
[----:B--2---:R-:W-:-:S07]  /*17c0*/  IMAD.IADD R24, R24, 0x1, -R5 ;  /* 0x0000000118187824 */ /* 0x004fce00078e0a05 */
.L_x_10119:
[----:B------:R-:W-:Y:S01]  /*17d0*/  ULDC.64 UR4, c[0x0][0xa10] ;  /* 0x0002840000047ab9 */ /* 0x000fe20000000a00 */
[----:B------:R-:W-:Y:S01]  /*17e0*/  ULDC.64 UR6, c[0x0][0x208] ;  /* 0x0000820000067ab9 */ /* 0x000fe20000000a00 */
[----:B------:R-:W-:-:S04]  /*17f0*/  ISETP.NE.U32.AND P0, PT, RZ, UR4, PT ;  /* 0x00000004ff007c0c */ /* 0x000fc8000bf05070 */
[----:B------:R-:W-:Y:S01]  /*1800*/  ISETP.NE.AND.EX P0, PT, RZ, UR5, PT, P0 ;  /* 0x00000005ff007c0c */ /* 0x000fe2000bf05300 */
[----:B------:R-:W-:Y:S01]  /*1810*/  IMAD.MOV.U32 R8, RZ, RZ, 0xc0 ;  /* 0x000000c0ff087424 */ /* 0x000fe200078e00ff */
[----:B------:R-:W-:-:S11]  /*1820*/  ULDC.64 UR4, c[0x0][0xa30] ;  /* 0x00028c0000047ab9 */ /* 0x000fd60000000a00 */
[----:B--2---:R-:W2:Y:S02]  /*1830*/  @P0 LDC.64 R4, c[0x0][0xa10] ;  /* 0x00028400ff040b82 */ /* 0x004ea40000000a00 */
[----:B--2---:R-:W-:-:S05]  /*1840*/  @P0 IMAD.WIDE R4, R19, 0x4, R4 ;  /* 0x0000000413040825 */ /* 0x004fca00078e0204 */
[----:B------:R-:W2:Y:S04]  /*1850*/  @P0 LDG.E R0, desc[UR6][R4.64] ;  /* 0x0000000604000981 */ /* 0x000ea8000c1e1900 */
[----:B------:R-:W2:Y:S01]  /*1860*/  @P0 LDG.E R9, desc[UR6][R4.64+0x4] ;  /* 0x0000040604090981 */ /* 0x000ea2000c1e1900 */
[----:B------:R-:W-:Y:S01]  /*1870*/  ISETP.NE.U32.AND P1, PT, RZ, UR4, PT ;  /* 0x00000004ff007c0c */ /* 0x000fe2000bf25070 */
[----:B-----5:R-:W-:-:S03]  /*1880*/  IMAD.MOV.U32 R102, RZ, RZ, R24 ;  /* 0x000000ffff667224 */ /* 0x020fc600078e0018 */
[----:B------:R-:W-:-:S13]  /*1890*/  ISETP.NE.AND.EX P1, PT, RZ, UR5, PT, P1 ;  /* 0x00000005ff007c0c */ /* 0x000fda000bf25310 */
[----:B------:R-:W-:-:S04]  /*18a0*/  @P1 IADD3 R6, P2, R25, UR4, RZ ;  /* 0x0000000419061c10 */ /* 0x000fc8000ff5e0ff */
[----:B------:R-:W-:-:S05]  /*18b0*/  @P1 IADD3.X R7, R26, UR5, RZ, P2, !PT ;  /* 0x000000051a071c10 */ /* 0x000fca00097fe4ff */
[----:B------:R3:W5:Y:S01]  /*18c0*/  @P1 LDG.E R102, desc[UR6][R6.64] ;  /* 0x0000000606661981 */ /* 0x000762000c1e1900 */
[----:B--2---:R-:W-:Y:S02]  /*18d0*/  @P0 IMAD.IADD R2, R9, 0x1, -R0 ;  /* 0x0000000109020824 */ /* 0x004fe400078e0a00 */
[----:B------:R-:W-:Y:S02]  /*18e0*/  IMAD.IADD R9, R24, 0x1, -R3 ;  /* 0x0000000118097824 */ /* 0x000fe400078e0a03 */
[----:B------:R-:W-:Y:S02]  /*18f0*/  IMAD R3, R11, R8, 0x14f ;  /* 0x0000014f0b037424 */ /* 0x000fe400078e0208 */
[----:B------:R-:W-:Y:S02]  /*1900*/  IMAD.IADD R4, R9, 0x1, R2 ;  /* 0x0000000109047824 */ /* 0x000fe400078e0202 */
[----:B------:R-:W-:Y:S02]  /*1910*/  IMAD.MOV R16, RZ, RZ, -R9 ;  /* 0x000000ffff107224 */ /* 0x000fe400078e0a09 */
[C---:B------:R-:W-:Y:S01]  /*1920*/  VIADD R0, R4.reuse, 0x8f ;  /* 0x0000008f04007836 */ /* 0x040fe20000000000 */
[----:B------:R-:W-:Y:S01]  /*1930*/  IADD3 R3, R4, R3, -R10 ;  /* 0x0000000304037210 */ /* 0x000fe20007ffe80a */
[----:B------:R2:W-:Y:S01]  /*1940*/  STL [R1+0x54], R4 ;  /* 0x0000540401007387 */ /* 0x0005e20000100800 */
[----:B------:R-:W-:Y:S01]  /*1950*/  VIMNMX R16, RZ, R16, !PT ;  /* 0x00000010ff107248 */ /* 0x000fe20007fe0100 */
[----:B------:R-:W-:-:S04]  /*1960*/  IMAD.HI R0, R0, 0x38e38e39, RZ ;  /* 0x38e38e3900007827 */ /* 0x000fc800078e02ff */
[----:B--2---:R-:W-:Y:S01]  /*1970*/  IMAD.HI R4, R3, 0x38e38e39, RZ ;  /* 0x38e38e3903047827 */ /* 0x004fe200078e02ff */
        /* <DEDUP_REMOVED lines=17> */
[----:B---3--:R-:W-:Y:S05]  /*1a90*/  @!P1 BRA `(.L_x_10120) ;  /* 0x00000050009c9947 */ /* 0x008fea0003800000 */
        /* <DEDUP_REMOVED lines=8> */
[----:B------:R2:W3:Y:S01]  /*1b20*/  LDC.64 R14, c[0x4][R0] ;  /* 0x01000000000e7b82 */ /* 0x0004e20000000a00 */
[----:B------:R-:W-:Y:S01]  /*1b30*/  IMAD.U32 R5, RZ, RZ, UR5 ;  /* 0x00000005ff057e24 */ /* 0x000fe2000f8e00ff */
[----:B------:R-:W-:Y:S01]  /*1b40*/  ULDC.64 UR4, c[0x4][0x1c0] ;  /* 0x0100700000047ab9 */ /* 0x000fe20000000a00 */
[----:B-1----:R-:W-:Y:S02]  /*1b50*/  IMAD.U32 R10, RZ, RZ, UR6 ;  /* 0x00000006ff0a7e24 */ /* 0x002fe4000f8e00ff */
[----:B------:R-:W-:Y:S02]  /*1b60*/  IMAD.U32 R6, RZ, RZ, UR4 ;  /* 0x00000004ff067e24 */ /* 0x000fe4000f8e00ff */
[----:B------:R-:W-:-:S02]  /*1b70*/  IMAD.U32 R7, RZ, RZ, UR5 ;  /* 0x00000005ff077e24 */ /* 0x000fc4000f8e00ff */
[----:B0-----:R-:W-:Y:S02]  /*1b80*/  IMAD.U32 R11, RZ, RZ, UR7 ;  /* 0x00000007ff0b7e24 */ /* 0x001fe4000f8e00ff */
[----:B------:R-:W-:Y:S02]  /*1b90*/  IMAD.MOV.U32 R8, RZ, RZ, 0x70 ;  /* 0x00000070ff087424 */ /* 0x000fe400078e00ff */
[----:B------:R-:W-:Y:S02]  /*1ba0*/  IMAD.MOV.U32 R12, RZ, RZ, 0x1 ;  /* 0x00000001ff0c7424 */ /* 0x000fe400078e00ff */
[----:B--2---:R-:W-:-:S07]  /*1bb0*/  IMAD.MOV.U32 R13, RZ, RZ, RZ ;  /* 0x000000ffff0d7224 */ /* 0x004fce00078e00ff */
[----:B------:R-:W-:-:S07]  /*1bc0*/  LEPC R20, `(.L_x_10122) ;  /* 0x000000001014794e */ /* 0x000fce0000000000 */
[----:B---3-5:R-:W-:Y:S05]  /*1bd0*/  CALL.ABS.NOINC R14 ;  /* 0x000000000e007343 */ /* 0x028fea0003c00000 */
.L_x_10122:
[----:B------:R-:W-:Y:S05]  /*1be0*/  BSYNC B6 ;  /* 0x0000000000067941 */ /* 0x000fea0003800000 */
.L_x_10121:
        /* <DEDUP_REMOVED lines=20> */
.L_x_10124:
[----:B------:R-:W-:Y:S05]  /*1d30*/  BSYNC B6 ;  /* 0x0000000000067941 */ /* 0x000fea0003800000 */
.L_x_10123:
[----:B------:R-:W-:Y:S01]  /*1d40*/  ULDC.64 UR4, c[0x0][0x9f8] ;  /* 0x00027e0000047ab9 */ /* 0x000fe20000000a00 */
[----:B------:R-:W-:Y:S01]  /*1d50*/  ULDC.64 UR6, c[0x0][0x208] ;  /* 0x0000820000067ab9 */ /* 0x000fe20000000a00 */
[----:B------:R-:W-:Y:S01]  /*1d60*/  ISETP.NE.U32.AND P0, PT, RZ, UR4, PT ;  /* 0x00000004ff007c0c */ /* 0x000fe2000bf05070 */
[----:B------:R-:W2:Y:S01]  /*1d70*/  LDC R0, c[0x0][0x428] ;  /* 0x00010a00ff007b82 */ /* 0x000ea20000000800 */
[----:B------:R-:W-:Y:S01]  /*1d80*/  IMAD.MOV.U32 R3, RZ, RZ, R28 ;  /* 0x000000ffff037224 */ /* 0x000fe200078e001c */
[----:B------:R-:W3:Y:S01]  /*1d90*/  LDL R34, [R1+0x2c] ;  /* 0x00002c0001227983 */ /* 0x000ee20000100800 */
[----:B------:R-:W-:Y:S01]  /*1da0*/  ISETP.NE.AND.EX P0, PT, RZ, UR5, PT, P0 ;  /* 0x00000005ff007c0c */ /* 0x000fe2000bf05300 */
[----:B------:R-:W-:Y:S02]  /*1db0*/  IMAD.IADD R73, R73, 0x1, R24 ;  /* 0x0000000149497824 */ /* 0x000fe400078e0218 */
[----:B------:R-:W4:Y:S02]  /*1dc0*/  LDL R33, [R1+0x34] ;  /* 0x0000340001217983 */ /* 0x000f240000100800 */
[----:B------:R-:W1:Y:S02]  /*1dd0*/  LDC R101, c[0x0][0x3d4] ;  /* 0x0000f500ff657b82 */ /* 0x000e640000000800 */
[----:B------:R-:W4:Y:S06]  /*1de0*/  LDL R32, [R1+0x30] ;  /* 0x0000300001207983 */ /* 0x000f2c0000100800 */
[----:B------:R-:W-:Y:S01]  /*1df0*/  @P0 IADD3 R4, P1, R25, UR4, RZ ;  /* 0x0000000419040c10 */ /* 0x000fe2000ff3e0ff */
[----:B------:R-:W1:Y:S01]  /*1e00*/  LDC.64 R64, c[0x0][0x3e8] ;  /* 0x0000fa00ff407b82 */ /* 0x000e620000000a00 */
[----:B------:R-:W-:-:S07]  /*1e10*/  SHF.R.S32.HI R7, RZ, 0x1f, R73 ;  /* 0x0000001fff077819 */ /* 0x000fce0000011449 */
[----:B------:R-:W1:Y:S01]  /*1e20*/  LDC.64 R70, c[0x0][0x3d8] ;  /* 0x0000f600ff467b82 */ /* 0x000e620000000a00 */
[----:B------:R-:W-:Y:S01]  /*1e30*/  @P0 IADD3.X R5, R26, UR5, RZ, P1, !PT ;  /* 0x000000051a050c10 */ /* 0x000fe20008ffe4ff */
[----:B------:R-:W-:Y:S01]  /*1e40*/  ULDC.64 UR4, c[0x0][0x2f8] ;  /* 0x0000be0000047ab9 */ /* 0x000fe20000000a00 */
[----:B------:R-:W-:Y:S01]  /*1e50*/  VIADD R31, R147, 0x20 ;  /* 0x00000020931f7836 */ /* 0x000fe20000000000 */
[----:B------:R-:W3:Y:S04]  /*1e60*/  LDL.LU R30, [R1] ;  /* 0x00000000011e7983 */ /* 0x000ee80000300800 */
[----:B------:R0:W4:Y:S01]  /*1e70*/  @P0 LDG.E R19, desc[UR6][R4.64] ;  /* 0x0000000604130981 */ /* 0x000122000c1e1900 */
[----:B--2---:R-:W-:Y:S01]  /*1e80*/  ISETP.NE.AND P0, PT, R0, 0x1, PT ;  /* 0x000000010000780c */ /* 0x004fe20003f05270 */
[----:B------:R-:W2:Y:S01]  /*1e90*/  LDC.64 R26, c[0x0][0x2f0] ;  /* 0x0000bc00ff1a7b82 */ /* 0x000ea20000000a00 */
[----:B------:R-:W-:-:S11]  /*1ea0*/  ULDC.64 UR6, c[0x0][0xa08] ;  /* 0x0002820000067ab9 */ /* 0x000fd60000000a00 */
[----:B------:R-:W1:Y:S08]  /*1eb0*/  @P0 LDC R0, c[0x0][0x42c] ;  /* 0x00010b00ff000b82 */ /* 0x000e700000000800 */
[----:B------:R-:W1:Y:S01]  /*1ec0*/  @P0 LDC R9, c[0x0][0x430] ;  /* 0x00010c00ff090b82 */ /* 0x000e620000000800 */
[-C--:B--2---:R-:W-:Y:S02]  /*1ed0*/  IMAD R6, R7, R26.reuse, RZ ;  /* 0x0000001a07067224 */ /* 0x084fe400078e02ff */
[----:B0-----:R-:W-:-:S04]  /*1ee0*/  IMAD.WIDE.U32 R4, R73, R26, RZ ;  /* 0x0000001a49047225 */ /* 0x001fc800078e00ff */
[----:B-1----:R-:W-:Y:S02]  /*1ef0*/  @P0 IMAD.HI.U32 R0, R28, R0, RZ ;  /* 0x000000001c000227 */ /* 0x002fe400078e00ff */
[----:B------:R-:W0:Y:S03]  /*1f00*/  S2R R28, SR_TID.X ;  /* 0x00000000001c7919 */ /* 0x000e260000002100 */
[----:B------:R-:W-:Y:S01]  /*1f10*/  @P0 SHF.R.U32.HI R3, RZ, R9, R0 ;  /* 0x00000009ff030219 */ /* 0x000fe20000011600 */
        /* <DEDUP_REMOVED lines=8> */
[----:B------:R-:W-:Y:S01]  /*1fa0*/  ULDC.64 UR4, c[0x0][0x300] ;  /* 0x0000c00000047ab9 */ /* 0x000fe20000000a00 */
[----:B0-----:R-:W-:Y:S02]  /*1fb0*/  SHF.R.U32.HI R29, RZ, 0x7, R28 ;  /* 0x00000007ff1d7819 */ /* 0x001fe4000001161c */
[----:B------:R-:W-:Y:S02]  /*1fc0*/  IMAD.IADD R21, R5, 0x1, R21 ;  /* 0x0000000105157824 */ /* 0x000fe400078e0215 */
[----:B------:R-:W-:Y:S01]  /*1fd0*/  ISETP.NE.AND P6, PT, R29, 0x1, PT ;  /* 0x000000011d00780c */ /* 0x000fe20003fc5270 */
[----:B------:R-:W-:Y:S01]  /*1fe0*/  IMAD.MOV.U32 R20, RZ, RZ, R4 ;  /* 0x000000ffff147224 */ /* 0x000fe200078e0004 */
[--C-:B------:R-:W-:Y:S01]  /*1ff0*/  SHF.R.S32.HI R5, RZ, 0x1f, R147.reuse ;  /* 0x0000001fff057819 */ /* 0x100fe20000011493 */
[----:B------:R-:W-:Y:S01]  /*2000*/  IMAD.MOV.U32 R4, RZ, RZ, R147 ;  /* 0x000000ffff047224 */ /* 0x000fe200078e0093 */
[----:B------:R-:W-:-:S02]  /*2010*/  SHF.R.S32.HI R28, RZ, 0x1f, R148 ;  /* 0x0000001fff1c7819 */ /* 0x000fc40000011494 */
[----:B------:R-:W-:Y:S01]  /*2020*/  ISETP.GE.AND P2, PT, R31, R101, PT ;  /* 0x000000651f00720c */ /* 0x000fe20003f46270 */
[----:B------:R-:W-:-:S04]  /*2030*/  IMAD.WIDE.U32 R60, R148, R64, R4 ;  /* 0x00000040943c7225 */ /* 0x000fc800078e0004 */
[----:B------:R-:W-:-:S04]  /*2040*/  IMAD.WIDE.U32 R66, R148, R70, R4 ;  /* 0x0000004694427225 */ /* 0x000fc800078e0004 */
[----:B------:R-:W-:Y:S01]  /*2050*/  IMAD.MOV.U32 R12, RZ, RZ, R144 ;  /* 0x000000ffff0c7224 */ /* 0x000fe200078e0090 */
[----:B----4-:R-:W-:-:S04]  /*2060*/  SHF.R.S32.HI R0, RZ, 0x1f, R19 ;  /* 0x0000001fff007819 */ /* 0x010fc80000011413 */
[----:B------:R-:W-:Y:S02]  /*2070*/  SEL R14, R0, RZ, !P0 ;  /* 0x000000ff000e7207 */ /* 0x000fe40004000000 */
[----:B------:R-:W-:-:S03]  /*2080*/  SEL R25, R19, RZ, !P0 ;  /* 0x000000ff13197207 */ /* 0x000fc60004000000 */
[----:B------:R-:W-:Y:S02]  /*2090*/  IMAD R0, R14, UR4, RZ ;  /* 0x000000040e007c24 */ /* 0x000fe4000f8e02ff */
[----:B------:R-:W-:-:S04]  /*20a0*/  IMAD.WIDE.U32 R20, R25, UR4, R20 ;  /* 0x0000000419147c25 */ /* 0x000fc8000f8e0014 */
[----:B------:R-:W-:Y:S01]  /*20b0*/  IMAD R13, R25, UR5, R0 ;  /* 0x00000005190d7c24 */ /* 0x000fe2000f8e0200 */
[----:B------:R-:W-:Y:S05]  /*20c0*/  @!P6 WARPSYNC.ALL ;  /* 0x000000000000e948 */ /* 0x000fea0003800000 */
[----:B------:R-:W-:Y:S01]  /*20d0*/  ULDC.64 UR4, c[0x0][0x320] ;  /* 0x0000c80000047ab9 */ /* 0x000fe20000000a00 */
[----:B------:R-:W-:Y:S01]  /*20e0*/  VIADD R35, R147, 0x10 ;  /* 0x0000001093237836 */ /* 0x000fe20000000000 */
[----:B------:R-:W-:Y:S01]  /*20f0*/  ULDC.64 UR6, c[0x0][0x328] ;  /* 0x0000ca0000067ab9 */ /* 0x000fe20000000a00 */
[----:B------:R-:W-:Y:S02]  /*2100*/  IMAD R0, R8, UR4, RZ ;  /* 0x0000000408007c24 */ /* 0x000fe4000f8e02ff */
[----:B------:R-:W-:Y:S01]  /*2110*/  IMAD.WIDE.U32 R10, R3, UR4, R4 ;  /* 0x00000004030a7c25 */ /* 0x000fe2000f8e0004 */
[----:B------:R-:W-:-:S03]  /*2120*/  ULDC UR4, c[0x0][0x2e4] ;  /* 0x0000b90000047ab9 */ /* 0x000fc60000000800 */
[----:B------:R-:W-:Y:S02]  /*2130*/  IMAD R3, R3, UR5, R0 ;  /* 0x0000000503037c24 */ /* 0x000fe4000f8e0200 */
[-C--:B------:R-:W-:Y:S01]  /*2140*/  IMAD R0, R28, R26.reuse, RZ ;  /* 0x0000001a1c007224 */ /* 0x080fe200078e02ff */
[----:B------:R-:W-:Y:S01]  /*2150*/  ISETP.GE.AND P0, PT, R147, UR4, PT ;  /* 0x0000000493007c0c */ /* 0x000fe2000bf06270 */
[----:B------:R-:W-:Y:S01]  /*2160*/  IMAD.WIDE.U32 R8, R148, R26, R4 ;  /* 0x0000001a94087225 */ /* 0x000fe200078e0004 */
[----:B------:R-:W-:-:S03]  /*2170*/  SEL R5, R101, RZ, P2 ;  /* 0x000000ff65057207 */ /* 0x000fc60001000000 */
[C---:B------:R-:W-:Y:S02]  /*2180*/  IMAD R15, R148.reuse, R27, R0 ;  /* 0x0000001b940f7224 */ /* 0x040fe400078e0200 */
[----:B------:R-:W-:Y:S01]  /*2190*/  IMAD.IADD R0, R21, 0x1, R13 ;  /* 0x0000000115007824 */ /* 0x000fe200078e020d */
[----:B------:R-:W-:Y:S01]  /*21a0*/  SHF.R.S32.HI R13, RZ, 0x1f, R144 ;  /* 0x0000001fff0d7819 */ /* 0x000fe20000011490 */
[----:B------:R-:W-:Y:S01]  /*21b0*/  IMAD.IADD R11, R11, 0x1, R3 ;  /* 0x000000010b0b7824 */ /* 0x000fe200078e0203 */
[----:B------:R-:W-:Y:S02]  /*21c0*/  SEL R3, RZ, 0x1, P0 ;  /* 0x00000001ff037807 */ /* 0x000fe40000000000 */
[----:B------:R-:W-:Y:S01]  /*21d0*/  ISETP.GE.AND P0, PT, R31, UR4, PT ;  /* 0x000000041f007c0c */ /* 0x000fe2000bf06270 */
[----:B------:R-:W-:-:S04]  /*21e0*/  IMAD.WIDE.U32 R62, R148, R64, R12 ;  /* 0x00000040943e7225 */ /* 0x000fc800078e000c */
[----:B------:R-:W-:-:S04]  /*21f0*/  IMAD.WIDE.U32 R68, R148, R70, R12 ;  /* 0x0000004694447225 */ /* 0x000fc800078e000c */
[----:B------:R-:W-:Y:S02]  /*2200*/  IMAD.IADD R12, R31, 0x1, R5 ;  /* 0x000000011f0c7824 */ /* 0x000fe400078e0205 */
[----:B------:R-:W2:Y:S01]  /*2210*/  LDL R31, [R1+0x84] ;  /* 0x00008400011f7983 */ /* 0x000ea20000100800 */
[----:B------:R-:W-:-:S04]  /*2220*/  ISETP.GE.AND P1, PT, R35, UR4, PT ;  /* 0x0000000423007c0c */ /* 0x000fc8000bf26270 */
[----:B------:R-:W-:Y:S01]  /*2230*/  SEL R6, RZ, 0xffffffff, P1 ;  /* 0xffffffffff067807 */ /* 0x000fe20000800000 */
[----:B------:R-:W-:Y:S01]  /*2240*/  VIADD R100, R147, 0x30 ;  /* 0x0000003093647836 */ /* 0x000fe20000000000 */
[----:B------:R-:W-:-:S03]  /*2250*/  IADD3 R81, P1, R20, R8, RZ ;  /* 0x0000000814517210 */ /* 0x000fc60007f3e0ff */
[----:B------:R-:W-:Y:S01]  /*2260*/  IMAD.SHL.U32 R6, R6, 0x2, RZ ;  /* 0x0000000206067824 */ /* 0x000fe200078e00ff */
[----:B------:R-:W-:Y:S01]  /*2270*/  IADD3.X R80, R0, R9, R15, P1, !PT ;  /* 0x0000000900507210 */ /* 0x000fe20000ffe40f */
[----:B------:R-:W-:Y:S01]  /*2280*/  VIADD R98, R147, 0x40 ;  /* 0x0000004093627836 */ /* 0x000fe20000000000 */
[----:B------:R-:W-:Y:S02]  /*2290*/  ISETP.GE.AND P1, PT, R100, UR4, PT ;  /* 0x0000000464007c0c */ /* 0x000fe4000bf26270 */
[----:B------:R-:W-:Y:S01]  /*22a0*/  LOP3.LUT R3, R6, 0x2, R3, 0xe2, !PT ;  /* 0x0000000206037812 */ /* 0x000fe200078ee203 */
[----:B------:R-:W-:Y:S01]  /*22b0*/  IMAD R6, R28, R64, RZ ;  /* 0x000000401c067224 */ /* 0x000fe200078e02ff */
[----:B------:R-:W-:-:S03]  /*22c0*/  SEL R8, RZ, 0x8, P1 ;  /* 0x00000008ff087807 */ /* 0x000fc60000800000 */
[----:B------:R-:W-:Y:S01]  /*22d0*/  IMAD R15, R148, R65, R6 ;  /* 0x00000041940f7224 */ /* 0x000fe200078e0206 */
[----:B------:R-:W-:Y:S02]  /*22e0*/  SEL R6, RZ, 0x4, P0 ;  /* 0x00000004ff067807 */ /* 0x000fe40000000000 */
[----:B------:R-:W-:Y:S01]  /*22f0*/  ISETP.GE.AND P0, PT, R98, UR4, PT ;  /* 0x0000000462007c0c */ /* 0x000fe2000bf06270 */
[----:B------:R-:W-:Y:S01]  /*2300*/  IMAD R9, R14, UR6, RZ ;  /* 0x000000060e097c24 */ /* 0x000fe2000f8e02ff */
[----:B------:R-:W-:Y:S02]  /*2310*/  LOP3.LUT R3, R8, R3, R6, 0xfe, !PT ;  /* 0x0000000308037212 */ /* 0x000fe400078efe06 */
[----:B------:R-:W-:Y:S01]  /*2320*/  SEL R6, RZ, 0x10, P0 ;  /* 0x00000010ff067807 */ /* 0x000fe20000000000 */
[----:B------:R-:W-:Y:S01]  /*2330*/  IMAD R9, R25, UR7, R9 ;  /* 0x0000000719097c24 */ /* 0x000fe2000f8e0209 */
[----:B------:R-:W-:Y:S01]  /*2340*/  ISETP.GE.AND P0, PT, R147, R101, PT ;  /* 0x000000659300720c */ /* 0x000fe20003f06270 */
[----:B------:R-:W-:Y:S01]  /*2350*/  IMAD.WIDE.U32 R24, R25, UR6, R10 ;  /* 0x0000000619187c25 */ /* 0x000fe2000f8e000a */
[----:B------:R-:W-:-:S02]  /*2360*/  LOP3.LUT R10, R3, R6, RZ, 0xfc, !PT ;  /* 0x00000006030a7212 */ /* 0x000fc400078efcff */
[----:B------:R-:W-:Y:S01]  /*2370*/  ISETP.GE.AND P1, PT, R35, R101, PT ;  /* 0x000000652300720c */ /* 0x000fe20003f26270 */
[----:B------:R-:W-:Y:S01]  /*2380*/  IMAD R3, R28, R70, RZ ;  /* 0x000000461c037224 */ /* 0x000fe200078e02ff */
[----:B------:R-:W-:-:S03]  /*2390*/  SEL R4, R101, RZ, P0 ;  /* 0x000000ff65047207 */ /* 0x000fc60000000000 */
[----:B------:R-:W-:Y:S01]  /*23a0*/  IMAD R11, R148, R71, R3 ;  /* 0x00000047940b7224 */ /* 0x000fe200078e0203 */
[----:B------:R-:W-:Y:S01]  /*23b0*/  SEL R3, R101, RZ, P1 ;  /* 0x000000ff65037207 */ /* 0x000fe20000800000 */
[----:B------:R-:W-:Y:S01]  /*23c0*/  IMAD.IADD R4, R147, 0x1, R4 ;  /* 0x0000000193047824 */ /* 0x000fe200078e0204 */
[----:B---3--:R-:W-:-:S03]  /*23d0*/  LOP3.LUT R30, R30, 0xfffffffe, RZ, 0xc0, !PT ;  /* 0xfffffffe1e1e7812 */ /* 0x008fc600078ec0ff */
[----:B------:R-:W-:Y:S01]  /*23e0*/  IMAD.IADD R8, R35, 0x1, R3 ;  /* 0x0000000123087824 */ /* 0x000fe200078e0203 */
[----:B------:R-:W-:Y:S01]  /*23f0*/  SHF.R.S32.HI R5, RZ, 0x1f, R4 ;  /* 0x0000001fff057819 */ /* 0x000fe20000011404 */
[----:B------:R-:W-:Y:S01]  /*2400*/  IMAD.IADD R67, R67, 0x1, R11 ;  /* 0x0000000143437824 */ /* 0x000fe200078e020b */
[----:B------:R-:W-:Y:S01]  /*2410*/  @P2 LOP3.LUT R30, R30, 0x1, RZ, 0xfc, !PT ;  /* 0x000000011e1e2812 */ /* 0x000fe200078efcff */
[----:B------:R-:W-:Y:S01]  /*2420*/  IMAD.IADD R69, R11, 0x1, R69 ;  /* 0x000000010b457824 */ /* 0x000fe200078e0245 */
[----:B------:R-:W-:Y:S02]  /*2430*/  SHF.R.S32.HI R11, RZ, 0x1f, R8 ;  /* 0x0000001fff0b7819 */ /* 0x000fe40000011408 */
[CC--:B------:R-:W-:Y:S02]  /*2440*/  LEA.HI R6, R5.reuse, R4.reuse, RZ, 0x5 ;  /* 0x0000000405067211 */ /* 0x0c0fe400078f28ff */
[----:B------:R-:W-:Y:S02]  /*2450*/  LEA.HI R3, R5, R4, RZ, 0x3 ;  /* 0x0000000405037211 */ /* 0x000fe400078f18ff */
[----:B------:R-:W-:-:S02]  /*2460*/  LOP3.LUT R30, R30, 0xfffffffd, RZ, 0xc0, !PT ;  /* 0xfffffffd1e1e7812 */ /* 0x000fc400078ec0ff */
[----:B------:R-:W-:Y:S02]  /*2470*/  SHF.R.S32.HI R13, RZ, 0x1f, R12 ;  /* 0x0000001fff0d7819 */ /* 0x000fe4000001140c */
[CC--:B------:R-:W-:Y:S02]  /*2480*/  LEA.HI R4, R11.reuse, R8.reuse, RZ, 0x3 ;  /* 0x000000080b047211 */ /* 0x0c0fe400078f18ff */
[----:B------:R-:W-:Y:S02]  /*2490*/  LEA.HI R11, R11, R8, RZ, 0x5 ;  /* 0x000000080b0b7211 */ /* 0x000fe400078f28ff */
[----:B------:R-:W-:Y:S02]  /*24a0*/  SHF.R.S32.HI R8, RZ, 0x5, R6 ;  /* 0x00000005ff087819 */ /* 0x000fe40000011406 */
[----:B------:R-:W-:Y:S02]  /*24b0*/  LOP3.LUT R6, R34, 0x18, R3, 0xf8, !PT ;  /* 0x0000001822067812 */ /* 0x000fe400078ef803 */
[----:B------:R-:W-:-:S02]  /*24c0*/  LEA.HI R5, R13, R12, RZ, 0x3 ;  /* 0x0000000c0d057211 */ /* 0x000fc400078f18ff */
[----:B------:R-:W-:Y:S02]  /*24d0*/  LEA.HI R12, R13, R12, RZ, 0x5 ;  /* 0x0000000c0d0c7211 */ /* 0x000fe400078f28ff */
[----:B------:R-:W-:Y:S01]  /*24e0*/  SHF.R.S32.HI R13, RZ, 0x5, R11 ;  /* 0x00000005ff0d7819 */ /* 0x000fe2000001140b */
[----:B------:R-:W-:Y:S01]  /*24f0*/  IMAD R8, R8, 0x1200, R33 ;  /* 0x0000120008087824 */ /* 0x000fe200078e0221 */
[-C--:B------:R-:W-:Y:S01]  /*2500*/  LOP3.LUT R11, R6, R32.reuse, RZ, 0x3c, !PT ;  /* 0x00000020060b7212 */ /* 0x080fe200078e3cff */
[----:B------:R-:W-:Y:S01]  /*2510*/  IMAD.IADD R61, R61, 0x1, R15 ;  /* 0x000000013d3d7824 */ /* 0x000fe200078e020f */
[----:B------:R-:W-:Y:S01]  /*2520*/  IADD3 R72, P2, R148, R73, RZ ;  /* 0x0000004994487210 */ /* 0x000fe20007f5e0ff */
[----:B------:R-:W-:Y:S01]  /*2530*/  IMAD.IADD R63, R15, 0x1, R63 ;  /* 0x000000010f3f7824 */ /* 0x000fe200078e023f */
[----:B------:R-:W-:Y:S01]  /*2540*/  SHF.R.S32.HI R15, RZ, 0x5, R12 ;  /* 0x00000005ff0f7819 */ /* 0x000fe2000001140c */
[----:B------:R-:W-:Y:S01]  /*2550*/  VIADD R97, R147, 0x50 ;  /* 0x0000005093617836 */ /* 0x000fe20000000000 */
[----:B-----5:R-:W-:Y:S01]  /*2560*/  SHF.R.S32.HI R19, RZ, 0x1f, R102 ;  /* 0x0000001fff137819 */ /* 0x020fe20000011466 */
[----:B------:R-:W-:Y:S01]  /*2570*/  IMAD.IADD R96, R8, 0x1, R11 ;  /* 0x0000000108607824 */ /* 0x000fe200078e020b */
[C---:B------:R-:W-:Y:S01]  /*2580*/  LOP3.LUT R12, R34.reuse, 0x18, R4, 0xf8, !PT ;  /* 0x00000018220c7812 */ /* 0x040fe200078ef804 */
[----:B------:R-:W-:Y:S01]  /*2590*/  IMAD R11, R27, 0x90, RZ ;  /* 0x000000901b0b7824 */ /* 0x000fe200078e02ff */
[----:B------:R-:W-:Y:S01]  /*25a0*/  LOP3.LUT R14, R34, 0x18, R5, 0xf8, !PT ;  /* 0x00000018220e7812 */ /* 0x000fe200078ef805 */
[----:B------:R-:W-:Y:S01]  /*25b0*/  IMAD.WIDE.U32 R26, R26, 0x90, RZ ;  /* 0x000000901a1a7825 */ /* 0x000fe200078e00ff */
[----:B------:R-:W-:-:S03]  /*25c0*/  LOP3.LUT R12, R12, R32, RZ, 0x3c, !PT ;  /* 0x000000200c0c7212 */ /* 0x000fc600078e3cff */
[----:B------:R-:W-:Y:S01]  /*25d0*/  IMAD.X R73, R28, 0x1, R7, P2 ;  /* 0x000000011c497824 */ /* 0x000fe200010e0607 */
[----:B------:R-:W-:Y:S01]  /*25e0*/  ISETP.GE.AND P2, PT, R97, UR4, PT ;  /* 0x0000000461007c0c */ /* 0x000fe2000bf46270 */
[--C-:B------:R-:W-:Y:S01]  /*25f0*/  IMAD R13, R13, 0x1200, R33.reuse ;  /* 0x000012000d0d7824 */ /* 0x100fe200078e0221 */
[----:B------:R-:W-:Y:S01]  /*2600*/  LOP3.LUT R14, R14, R32, RZ, 0x3c, !PT ;  /* 0x000000200e0e7212 */ /* 0x000fe200078e3cff */
[C---:B------:R-:W-:Y:S02]  /*2610*/  IMAD R6, R19.reuse, R64, RZ ;  /* 0x0000004013067224 */ /* 0x040fe400078e02ff */
[----:B------:R-:W-:Y:S02]  /*2620*/  IMAD R19, R19, R70, RZ ;  /* 0x0000004613137224 */ /* 0x000fe400078e02ff */
[----:B------:R-:W-:Y:S02]  /*2630*/  IMAD R15, R15, 0x1200, R33 ;  /* 0x000012000f0f7824 */ /* 0x000fe400078e0221 */
[----:B------:R-:W-:Y:S01]  /*2640*/  IMAD.IADD R82, R27, 0x1, R11 ;  /* 0x000000011b527824 */ /* 0x000fe200078e020b */
[----:B------:R-:W-:Y:S01]  /*2650*/  SEL R11, RZ, 0x20, P2 ;  /* 0x00000020ff0b7807 */ /* 0x000fe20001000000 */
[----:B------:R-:W-:-:S02]  /*2660*/  IMAD.IADD R95, R13, 0x1, R12 ;  /* 0x000000010d5f7824 */ /* 0x000fc400078e020c */
[C---:B------:R-:W-:Y:S02]  /*2670*/  IMAD R19, R102.reuse, R71, R19 ;  /* 0x0000004766137224 */ /* 0x040fe400078e0213 */
[----:B------:R-:W-:Y:S02]  /*2680*/  IMAD R13, R71, 0x90, RZ ;  /* 0x00000090470d7824 */ /* 0x000fe400078e02ff */
[----:B------:R-:W-:Y:S01]  /*2690*/  IMAD.WIDE.U32 R66, R102, R70, R66 ;  /* 0x0000004666427225 */ /* 0x000fe200078e0042 */
[----:B------:R-:W-:-:S03]  /*26a0*/  LOP3.LUT R7, R4, 0xfffffff8, RZ, 0xc0, !PT ;  /* 0xfffffff804077812 */ /* 0x000fc600078ec0ff */
[----:B------:R-:W-:Y:S01]  /*26b0*/  IMAD.WIDE.U32 R68, R102, R70, R68 ;  /* 0x0000004666447225 */ /* 0x000fe200078e0044 */
[----:B------:R-:W-:-:S03]  /*26c0*/  LOP3.LUT R8, R5, 0xfffffff8, RZ, 0xc0, !PT ;  /* 0xfffffff805087812 */ /* 0x000fc600078ec0ff */
[----:B------:R-:W-:Y:S01]  /*26d0*/  IMAD.IADD R94, R15, 0x1, R14 ;  /* 0x000000010f5e7824 */ /* 0x000fe200078e020e */
[----:B------:R-:W-:Y:S01]  /*26e0*/  LOP3.LUT R14, R10, R11, RZ, 0xfc, !PT ;  /* 0x0000000b0a0e7212 */ /* 0x000fe200078efcff */
[----:B------:R-:W-:-:S04]  /*26f0*/  IMAD.WIDE.U32 R70, R70, 0x90, RZ ;  /* 0x0000009046467825 */ /* 0x000fc800078e00ff */
[C---:B------:R-:W-:Y:S01]  /*2700*/  IMAD R75, R102.reuse, R65, R6 ;  /* 0x00000041664b7224 */ /* 0x040fe200078e0206 */
[----:B------:R-:W-:Y:S01]  /*2710*/  LOP3.LUT R6, R3, 0xfffffff8, RZ, 0xc0, !PT ;  /* 0xfffffff803067812 */ /* 0x000fe200078ec0ff */
[----:B------:R-:W-:Y:S02]  /*2720*/  IMAD R83, R65, 0x90, RZ ;  /* 0x0000009041537824 */ /* 0x000fe400078e02ff */
[----:B------:R-:W-:-:S04]  /*2730*/  IMAD.WIDE.U32 R60, R102, R64, R60 ;  /* 0x00000040663c7225 */ /* 0x000fc800078e003c */
[----:B------:R-:W-:Y:S01]  /*2740*/  IMAD.WIDE.U32 R62, R102, R64, R62 ;  /* 0x00000040663e7225 */ /* 0x000fe200078e003e */
[----:B------:R-:W-:-:S03]  /*2750*/  LOP3.LUT R11, R14, 0x4, RZ, 0xc0, !PT ;  /* 0x000000040e0b7812 */ /* 0x000fc600078ec0ff */
[----:B------:R-:W-:Y:S01]  /*2760*/  IMAD.WIDE.U32 R64, R64, 0x90, RZ ;  /* 0x0000009040407825 */ /* 0x000fe200078e00ff */
[----:B------:R-:W-:-:S03]  /*2770*/  LOP3.LUT R12, R14, 0x8, RZ, 0xc0, !PT ;  /* 0x000000080e0c7812 */ /* 0x000fc600078ec0ff */
[----:B------:R-:W-:Y:S01]  /*2780*/  IMAD.IADD R78, R25, 0x1, R9 ;  /* 0x00000001194e7824 */ /* 0x000fe200078e0209 */
[----:B------:R-:W-:Y:S01]  /*2790*/  LOP3.LUT R9, R10, 0x1, RZ, 0xc0, !PT ;  /* 0x000000010a097812 */ /* 0x000fe200078ec0ff */
[----:B------:R-:W-:Y:S01]  /*27a0*/  IMAD.IADD R84, R71, 0x1, R13 ;  /* 0x0000000147547824 */ /* 0x000fe200078e020d */
[C---:B------:R-:W-:Y:S01]  /*27b0*/  LOP3.LUT R10, R14.reuse, 0x2, RZ, 0xc0, !PT ;  /* 0x000000020e0a7812 */ /* 0x040fe200078ec0ff */
[----:B------:R-:W-:Y:S01]  /*27c0*/  IMAD.IADD R77, R61, 0x1, R75 ;  /* 0x000000013d4d7824 */ /* 0x000fe200078e024b */
[C---:B------:R-:W-:Y:S01]  /*27d0*/  LOP3.LUT R13, R14.reuse, 0x10, RZ, 0xc0, !PT ;  /* 0x000000100e0d7812 */ /* 0x040fe200078ec0ff */
[----:B------:R-:W-:Y:S01]  /*27e0*/  VIADD R105, R29, 0x8 ;  /* 0x000000081d697836 */ /* 0x000fe20000000000 */
[----:B------:R-:W-:Y:S01]  /*27f0*/  SHF.R.S32.HI R93, RZ, 0x1f, R6 ;  /* 0x0000001fff5d7819 */ /* 0x000fe20000011406 */
[----:B------:R-:W-:Y:S01]  /*2800*/  IMAD.SHL.U32 R103, R101, 0x2, RZ ;  /* 0x0000000265677824 */ /* 0x000fe200078e00ff */
[----:B------:R-:W-:Y:S01]  /*2810*/  SHF.R.S32.HI R92, RZ, 0x1f, R7 ;  /* 0x0000001fff5c7819 */ /* 0x000fe20000011407 */
[----:B------:R-:W-:Y:S01]  /*2820*/  IMAD.IADD R83, R65, 0x1, R83 ;  /* 0x0000000141537824 */ /* 0x000fe200078e0253 */
[----:B------:R-:W-:Y:S01]  /*2830*/  SHF.R.S32.HI R87, RZ, 0x1f, R8 ;  /* 0x0000001fff577819 */ /* 0x000fe20000011408 */
[----:B------:R-:W-:Y:S01]  /*2840*/  IMAD.IADD R75, R75, 0x1, R63 ;  /* 0x000000014b4b7824 */ /* 0x000fe200078e023f */
[----:B------:R-:W-:Y:S01]  /*2850*/  LOP3.LUT R14, R14, 0x20, RZ, 0xc0, !PT ;  /* 0x000000200e0e7812 */ /* 0x000fe200078ec0ff */
[----:B------:R-:W-:-:S02]  /*2860*/  IMAD.IADD R76, R67, 0x1, R19 ;  /* 0x00000001434c7824 */ /* 0x000fc400078e0213 */
[----:B------:R-:W-:Y:S01]  /*2870*/  IMAD.IADD R74, R19, 0x1, R69 ;  /* 0x00000001134a7824 */ /* 0x000fe200078e0245 */
[----:B------:R-:W-:Y:S01]  /*2880*/  @!P6 BAR.SYNC.DEFER_BLOCKING 0x9, 0x100 ;  /* 0x024400000000eb1d */ /* 0x000fe20000010000 */
[----:B--2---:R-:W-:-:S13]  /*2890*/  LOP3.LUT P3, RZ, R31, 0x2, RZ, 0xc0, !PT ;  /* 0x000000021fff7812 */ /* 0x004fda000786c0ff */
[----:B------:R-:W-:-:S05]  /*28a0*/  @P3 LOP3.LUT R30, R30, 0x2, RZ, 0xfc, !PT ;  /* 0x000000021e1e3812 */ /* 0x000fca00078efcff */
[----:B------:R0:W-:Y:S02]  /*28b0*/  STL [R1], R30 ;  /* 0x0000001e01007387 */ /* 0x0001e40000100800 */
.L_x_10180:
[----:B--2---:R-:W2:Y:S01]  /*28c0*/  LDL R15, [R1] ;  /* 0x00000000010f7983 */ /* 0x004ea20000100800 */
[----:B-1----:R-:W1:Y:S03]  /*28d0*/  LDC.64 R88, c[0x0][0x2d8] ;  /* 0x0000b600ff587b82 */ /* 0x002e660000000a00 */
[----:B---3--:R-:W3:Y:S01]  /*28e0*/  LDL R19, [R1+0x5c] ;  /* 0x00005c0001137983 */ /* 0x008ee20000100800 */
[----:B------:R-:W-:Y:S01]  /*28f0*/  VIADD R17, R17, 0xffffffff ;  /* 0xffffffff11117836 */ /* 0x000fe20000000000 */
[----:B------:R-:W-:Y:S05]  /*2900*/  YIELD ;  /* 0x0000000000007946 */ /* 0x000fea0003800000 */
[----:B------:R-:W4:Y:S01]  /*2910*/  LDC R99, c[0x0][0x3d4] ;  /* 0x0000f500ff637b82 */ /* 0x000f220000000800 */
[----:B0-----:R-:W-:Y:S01]  /*2920*/  SHF.R.S32.HI R30, RZ, 0x1f, R17 ;  /* 0x0000001fff1e7819 */ /* 0x001fe20000011411 */
[----:B------:R-:W-:Y:S01]  /*2930*/  IMAD.WIDE.U32 R56, R26, R17, RZ ;  /* 0x000000111a387225 */ /* 0x000fe200078e00ff */
[----:B------:R-:W-:Y:S01]  /*2940*/  BSSY B0, `(.L_x_10125) ;  /* 0x00003ea000007945 */ /* 0x000fe20003800000 */
[----:B--2---:R-:W-:-:S02]  /*2950*/  LOP3.LUT P4, RZ, R15, 0x2, RZ, 0xc0, !PT ;  /* 0x000000020fff7812 */ /* 0x004fc4000788c0ff */
[----:B------:R-:W-:Y:S02]  /*2960*/  IMAD R15, R82, R17, RZ ;  /* 0x00000011520f7224 */ /* 0x000fe400078e02ff */
[----:B---3--:R-:W-:Y:S02]  /*2970*/  IMAD R79, R145, 0x3600, R19 ;  /* 0x00003600914f7824 */ /* 0x008fe400078e0213 */
[----:B------:R-:W-:Y:S01]  /*2980*/  IMAD R91, R30, R26, R15 ;  /* 0x0000001a1e5b7224 */ /* 0x000fe200078e020f */
[----:B------:R-:W-:Y:S01]  /*2990*/  IADD3 R15, P2, R81, R56, RZ ;  /* 0x00000038510f7210 */ /* 0x000fe20007f5e0ff */
[----:B------:R-:W-:Y:S02]  /*29a0*/  VIADD R19, R79, 0x10 ;  /* 0x000000104f137836 */ /* 0x000fe40000000000 */
[----:B------:R-:W-:Y:S01]  /*29b0*/  IMAD.IADD R91, R57, 0x1, R91 ;  /* 0x00000001395b7824 */ /* 0x000fe200078e025b */
[----:B-1----:R-:W-:Y:S02]  /*29c0*/  LEA R32, P3, R15, R88, 0x1 ;  /* 0x000000580f207211 */ /* 0x002fe400078608ff */
[----:B------:R-:W-:-:S02]  /*29d0*/  @P4 VIADD R19, R79, 0xfffffff0 ;  /* 0xfffffff04f134836 */ /* 0x000fc40000000000 */
[----:B------:R-:W-:Y:S01]  /*29e0*/  IMAD.X R28, R91, 0x1, R80, P2 ;  /* 0x000000015b1c7824 */ /* 0x000fe200010e0650 */
[----:B------:R-:W-:Y:S01]  /*29f0*/  ISETP.GT.AND P2, PT, R17, R16, PT ;  /* 0x000000101100720c */ /* 0x000fe20003f44270 */
[--C-:B------:R-:W-:Y:S02]  /*2a00*/  IMAD R79, R79, 0x2, R18.reuse ;  /* 0x000000024f4f7824 */ /* 0x100fe400078e0212 */
[----:B------:R-:W-:Y:S01]  /*2a10*/  IMAD R19, R19, 0x2, R18 ;  /* 0x0000000213137824 */ /* 0x000fe200078e0212 */
[----:B------:R-:W-:Y:S02]  /*2a20*/  LEA.HI.X R33, R15, R89, R28, 0x1, P3 ;  /* 0x000000590f217211 */ /* 0x000fe400018f0c1c */
[----:B----4-:R-:W-:-:S13]  /*2a30*/  ISETP.GE.AND P3, PT, R99, 0x1, PT ;  /* 0x000000016300780c */ /* 0x010fda0003f66270 */
        /* <DEDUP_REMOVED lines=75> */
.L_x_10129:
[----:B------:R-:W-:Y:S05]  /*2ef0*/  BSYNC B1 ;  /* 0x0000000000017941 */ /* 0x000fea0003800000 */
.L_x_10128:
[----:B-----5:R-:W-:Y:S01]  /*2f00*/  IMAD.MOV.U32 R15, RZ, RZ, R34 ;  /* 0x000000ffff0f7224 */ /* 0x020fe200078e0022 */
[----:B------:R-:W-:Y:S01]  /*2f10*/  ULOP3.LUT UR4, UR60, 0x1, URZ, 0xfc, !UPT ;  /* 0x000000013c047892 */ /* 0x000fe2000f8efc3f */
[----:B0-----:R-:W-:Y:S02]  /*2f20*/  IMAD.MOV.U32 R28, RZ, RZ, R35 ;  /* 0x000000ffff1c7224 */ /* 0x001fe400078e0023 */
[----:B------:R-:W-:Y:S01]  /*2f30*/  IMAD.MOV.U32 R29, RZ, RZ, R38 ;  /* 0x000000ffff1d7224 */ /* 0x000fe200078e0026 */
[----:B------:R-:W-:Y:S01]  /*2f40*/  UISETP.NE.AND UP0, UPT, UR4, 0x3, UPT ;  /* 0x000000030400788c */ /* 0x000fe2000bf05270 */
[----:B------:R-:W-:Y:S01]  /*2f50*/  IMAD.MOV.U32 R30, RZ, RZ, R39 ;  /* 0x000000ffff1e7224 */ /* 0x000fe200078e0027 */
[----:B------:R-:W-:Y:S01]  /*2f60*/  PRMT R54, R28, 0x5410, R15 ;  /* 0x000054101c367816 */ /* 0x000fe2000000000f */
        /* <DEDUP_REMOVED lines=30> */
[----:B------:R-:W-:Y:S02]  /*3150*/  PRMT R115, R15, 0x5410, R28 ;  /* 0x000054100f737816 */ /* 0x000fe4000000001c */
[----:B------:R-:W-:Y:S02]  /*3160*/  PRMT R106, R29, 0x7610, R106 ;  /* 0x000076101d6a7816 */ /* 0x000fe4000000006a */
[----:B------:R-:W-:Y:S01]  /*3170*/  PRMT R117, R30, 0x7610, R117 ;  /* 0x000076101e757816 */ /* 0x000fe20000000075 */
[----:B------:R-:W-:Y:S06]  /*3180*/  @!P3 BRA `(.L_x_10130) ;  /* 0x000000000004b947 */ /* 0x000fec0003800000 */
[----:B------:R-:W-:Y:S01]  /*3190*/  BPT.TRAP 0x1 ;  /* 0x000000040000795c */ /* 0x000fe20000300000 */
.L_x_10130:
[----:B------:R-:W2:Y:S01]  /*31a0*/  LDL R28, [R1+0x28] ;  /* 0x00002800011c7983 */ /* 0x000ea20000100800 */
[----:B------:R-:W-:Y:S01]  /*31b0*/  IMAD R15, R145, 0x8, R22 ;  /* 0x00000008910f7824 */ /* 0x000fe200078e0216 */
[----:B------:R-:W-:Y:S01]  /*31c0*/  BSSY B1, `(.L_x_10131) ;  /* 0x0000004000017945 */ /* 0x000fe20003800000 */
[----:B--2---:R-:W-:-:S04]  /*31d0*/  SHF.L.U32 R86, R28, 0x1f, RZ ;  /* 0x0000001f1c567819 */ /* 0x004fc800000006ff */
[----:B------:R-:W0:Y:S02]  /*31e0*/  SYNCS.PHASECHK.TRANS64.TRYWAIT P5, [R15+URZ+0x31c90], R86 ;  /* 0x031c90560f0075a7 */ /* 0x000e2400080a017f */
[----:B0-----:R-:W-:Y:S05]  /*31f0*/  @!P5 BRA `(.L_x_10132) ;  /* 0x000001e00030d947 */ /* 0x001fea0003800000 */
.L_x_10377:
[----:B------:R-:W-:Y:S05]  /*3200*/  BSYNC B1 ;  /* 0x0000000000017941 */ /* 0x000fea0003800000 */
.L_x_10131:
        /* <DEDUP_REMOVED lines=15> */
[----:B------:R-:W-:Y:S01]  /*3300*/  HADD2.F32 R58, -RZ, R88.H0_H0 ;  /* 0x20000058ff3a7230 */ /* 0x000fe20000004100 */
[----:B------:R-:W-:Y:S01]  /*3310*/  SHF.R.U32.HI R88, RZ, 0x10, R89 ;  /* 0x00000010ff587819 */ /* 0x000fe20000011659 */
[----:B------:R-:W-:-:S02]  /*3320*/  HADD2.F32 R53, -RZ, R53.H0_H0 ;  /* 0x20000035ff357230 */ /* 0x000fc40000004100 */
[-C--:B------:R-:W-:Y:S01]  /*3330*/  FMUL.FTZ R91, R52, R29.reuse ;  /* 0x0000001d345b7220 */ /* 0x080fe20000410000 */
[----:B------:R-:W-:Y:S02]  /*3340*/  HADD2.F32 R90, -RZ, R59.H0_H0 ;  /* 0x2000003bff5a7230 */ /* 0x000fe40000004100 */
[C---:B------:R-:W-:Y:S01]  /*3350*/  FMUL.FTZ R107, R58.reuse, R29 ;  /* 0x0000001d3a6b7220 */ /* 0x040fe20000410000 */
[----:B------:R-:W-:Y:S02]  /*3360*/  HADD2.F32 R88, -RZ, R88.H0_H0 ;  /* 0x20000058ff587230 */ /* 0x000fe40000004100 */
[-C--:B------:R-:W-:Y:S01]  /*3370*/  FFMA.FTZ R29, R58, R53.reuse, -R91 ;  /* 0x000000353a1d7223 */ /* 0x080fe2000001085b */
[----:B------:R-:W-:Y:S02]  /*3380*/  IMAD.MOV.U32 R58, RZ, RZ, R28 ;  /* 0x000000ffff3a7224 */ /* 0x000fe400078e001c */
[----:B------:R-:W-:Y:S01]  /*3390*/  FFMA.FTZ R52, R52, R53, R107 ;  /* 0x0000003534347223 */ /* 0x000fe2000001006b */
[----:B------:R-:W-:-:S02]  /*33a0*/  IMAD.MOV.U32 R53, RZ, RZ, R31 ;  /* 0x000000ffff357224 */ /* 0x000fc400078e001f */
[----:B------:R-:W-:Y:S02]  /*33b0*/  IMAD.MOV.U32 R59, RZ, RZ, R30 ;  /* 0x000000ffff3b7224 */ /* 0x000fe400078e001e */
[----:B------:R-:W-:Y:S01]  /*33c0*/  HADD2.F32 R89, -RZ, R58.H0_H0 ;  /* 0x2000003aff597230 */ /* 0x000fe20000004100 */
[----:B------:R-:W-:Y:S01]  /*33d0*/  F2FP.F16.F32.PACK_AB R29, R52, R29 ;  /* 0x0000001d341d723e */ /* 0x000fe200000000ff */
[--C-:B------:R-:W-:Y:S02]  /*33e0*/  HADD2.F32 R31, -RZ, R53.reuse.H1_H1 ;  /* 0x30000035ff1f7230 */ /* 0x100fe40000004100 */
[----:B------:R-:W-:-:S03]  /*33f0*/  HADD2.F32 R53, -RZ, R53.H0_H0 ;  /* 0x20000035ff357230 */ /* 0x000fc60000004100 */
[-C--:B------:R-:W-:Y:S02]  /*3400*/  FMUL.FTZ R28, R31, R88.reuse ;  /* 0x000000581f1c7220 */ /* 0x080fe40000410000 */
[C---:B------:R-:W-:Y:S02]  /*3410*/  FMUL.FTZ R88, R53.reuse, R88 ;  /* 0x0000005835587220 */ /* 0x040fe40000410000 */
[-C--:B------:R-:W-:Y:S01]  /*3420*/  FFMA.FTZ R28, R53, R90.reuse, -R28 ;  /* 0x0000005a351c7223 */ /* 0x080fe2000001081c */
[----:B------:R-:W-:Y:S02]  /*3430*/  HADD2.F32 R53, -RZ, R58.H1_H1 ;  /* 0x3000003aff357230 */ /* 0x000fe40000004100 */
[----:B------:R-:W-:Y:S01]  /*3440*/  FFMA.FTZ R31, R31, R90, R88 ;  /* 0x0000005a1f1f7223 */ /* 0x000fe20000010058 */
[----:B------:R-:W-:Y:S02]  /*3450*/  HADD2.F32 R88, -RZ, R116.H1_H1 ;  /* 0x30000074ff587230 */ /* 0x000fe40000004100 */
[----:B------:R-:W-:-:S02]  /*3460*/  HADD2.F32 R58, -RZ, R59.H1_H1 ;  /* 0x3000003bff3a7230 */ /* 0x000fc40000004100 */
[-C--:B------:R-:W-:Y:S01]  /*3470*/  FMUL.FTZ R30, R53, R106.reuse ;  /* 0x0000006a351e7220 */ /* 0x080fe20000410000 */
[----:B------:R-:W-:Y:S01]  /*3480*/  FMUL.FTZ R106, R89, R106 ;  /* 0x0000006a596a7220 */ /* 0x000fe20000410000 */
[----:B------:R-:W-:Y:S01]  /*3490*/  HADD2.F32 R90, -RZ, R59.H0_H0 ;  /* 0x2000003bff5a7230 */ /* 0x000fe20000004100 */
[----:B------:R-:W-:Y:S01]  /*34a0*/  F2FP.F16.F32.PACK_AB R31, R31, R28 ;  /* 0x0000001c1f1f723e */ /* 0x000fe200000000ff */
[-C--:B------:R-:W-:Y:S01]  /*34b0*/  FFMA.FTZ R30, R89, R88.reuse, -R30 ;  /* 0x00000058591e7223 */ /* 0x080fe2000001081e */
[----:B------:R-:W-:Y:S02]  /*34c0*/  HADD2.F32 R89, -RZ, R117.H0_H0 ;  /* 0x20000075ff597230 */ /* 0x000fe40000004100 */
[----:B------:R-:W-:Y:S01]  /*34d0*/  FFMA.FTZ R53, R53, R88, R106 ;  /* 0x0000005835357223 */ /* 0x000fe2000001006a */
[----:B------:R-:W-:Y:S02]  /*34e0*/  HADD2.F32 R59, -RZ, R116.H0_H0 ;  /* 0x20000074ff3b7230 */ /* 0x000fe40000004100 */
[-C--:B------:R-:W-:Y:S01]  /*34f0*/  FMUL.FTZ R91, R58, R89.reuse ;  /* 0x000000593a5b7220 */ /* 0x080fe20000410000 */
[----:B------:R-:W-:Y:S01]  /*3500*/  FMUL.FTZ R89, R90, R89 ;  /* 0x000000595a597220 */ /* 0x000fe20000410000 */
[----:B------:R-:W-:-:S02]  /*3510*/  F2FP.F16.F32.PACK_AB R28, R53, R30 ;  /* 0x0000001e351c723e */ /* 0x000fc400000000ff */
[-C--:B------:R-:W-:Y:S01]  /*3520*/  FFMA.FTZ R91, R90, R59.reuse, -R91 ;  /* 0x0000003b5a5b7223 */ /* 0x080fe2000001085b */
[----:B------:R-:W-:-:S05]  /*3530*/  FFMA.FTZ R58, R58, R59, R89 ;  /* 0x0000003b3a3a7223 */ /* 0x000fca0000010059 */
[----:B------:R-:W-:-:S07]  /*3540*/  F2FP.F16.F32.PACK_AB R30, R58, R91 ;  /* 0x0000005b3a1e723e */ /* 0x000fce00000000ff */
.L_x_10137:
[----:B------:R-:W-:Y:S05]  /*3550*/  BSYNC B2 ;  /* 0x0000000000027941 */ /* 0x000fea0003800000 */
.L_x_10136:
[----:B------:R-:W-:Y:S02]  /*3560*/  ULDC.64 UR4, c[0x0][0x208] ;  /* 0x0000820000047ab9 */ /* 0x000fe40000000a00 */
[----:B--2---:R1:W-:Y:S03]  /*3570*/  STG.E.128 desc[UR4][R32.64], R28 ;  /* 0x0000001c20007986 */ /* 0x0043e6000c101d04 */
.L_x_10135:
[----:B------:R-:W-:Y:S05]  /*3580*/  BSYNC B1 ;  /* 0x0000000000017941 */ /* 0x000fea0003800000 */
.L_x_10134:
        /* <DEDUP_REMOVED lines=8> */
[----:B------:R-:W-:Y:S02]  /*3610*/  SHF.R.U64 R52, R50, 0x10, R51 ;  /* 0x0000001032347819 */ /* 0x000fe40000001233 */
[----:B------:R-:W-:Y:S02]  /*3620*/  SHF.R.U64 R53, R56, 0x10, R57 ;  /* 0x0000001038357819 */ /* 0x000fe40000001239 */
[----:B------:R-:W-:Y:S01]  /*3630*/  SHF.R.U32.HI R50, RZ, 0x10, R51 ;  /* 0x00000010ff327819 */ /* 0x000fe20000011633 */
[----:B--2---:R-:W-:Y:S01]  /*3640*/  IMAD.MOV.U32 R51, RZ, RZ, R31 ;  /* 0x000000ffff337224 */ /* 0x004fe200078e001f */
[----:B------:R-:W-:Y:S01]  /*3650*/  SHF.R.U32.HI R58, RZ, 0x10, R57 ;  /* 0x00000010ff3a7819 */ /* 0x000fe20000011639 */
[----:B------:R-:W-:Y:S02]  /*3660*/  HADD2.F32 R88, -RZ, R53.H0_H0 ;  /* 0x20000035ff587230 */ /* 0x000fe40000004100 */
[--C-:B------:R-:W-:Y:S02]  /*3670*/  HADD2.F32 R31, -RZ, R29.reuse.H1_H1 ;  /* 0x3000001dff1f7230 */ /* 0x100fe40000004100 */
[----:B------:R-:W-:-:S02]  /*3680*/  HADD2.F32 R53, -RZ, R29.H0_H0 ;  /* 0x2000001dff357230 */ /* 0x000fc40000004100 */
[----:B------:R-:W-:Y:S02]  /*3690*/  HADD2.F32 R58, -RZ, R58.H0_H0 ;  /* 0x2000003aff3a7230 */ /* 0x000fe40000004100 */
[--C-:B------:R-:W-:Y:S02]  /*36a0*/  HADD2.F32 R29, -RZ, R51.reuse.H1_H1 ;  /* 0x30000033ff1d7230 */ /* 0x100fe40000004100 */
[-C--:B------:R-:W-:Y:S01]  /*36b0*/  FMUL.FTZ R90, R53, R88.reuse ;  /* 0x00000058355a7220 */ /* 0x080fe20000410000 */
[----:B------:R-:W-:Y:S02]  /*36c0*/  HADD2.F32 R51, -RZ, R51.H0_H0 ;  /* 0x20000033ff337230 */ /* 0x000fe40000004100 */
[----:B------:R-:W-:Y:S02]  /*36d0*/  HADD2.F32 R56, -RZ, R50.H0_H0 ;  /* 0x20000032ff387230 */ /* 0x000fe40000004100 */
[----:B------:R-:W-:Y:S01]  /*36e0*/  FMUL.FTZ R50, R31, R88 ;  /* 0x000000581f327220 */ /* 0x000fe20000410000 */
[----:B------:R-:W-:-:S02]  /*36f0*/  HADD2.F32 R52, -RZ, R52.H0_H0 ;  /* 0x20000034ff347230 */ /* 0x000fc40000004100 */
[-C--:B------:R-:W-:Y:S01]  /*3700*/  FMUL.FTZ R88, R29, R58.reuse ;  /* 0x0000003a1d587220 */ /* 0x080fe20000410000 */
[----:B------:R-:W-:Y:S01]  /*3710*/  FMUL.FTZ R58, R51, R58 ;  /* 0x0000003a333a7220 */ /* 0x000fe20000410000 */
[----:B------:R-:W-:Y:S02]  /*3720*/  HADD2.F32 R57, -RZ, R115.H0_H0 ;  /* 0x20000073ff397230 */ /* 0x000fe40000004100 */
[-C--:B------:R-:W-:Y:S01]  /*3730*/  FFMA.FTZ R50, R53, R52.reuse, -R50 ;  /* 0x0000003435327223 */ /* 0x080fe20000010832 */
[----:B------:R-:W-:Y:S01]  /*3740*/  FFMA.FTZ R31, R31, R52, R90 ;  /* 0x000000341f1f7223 */ /* 0x000fe2000001005a */
[-C--:B------:R-:W-:Y:S01]  /*3750*/  FFMA.FTZ R51, R51, R56.reuse, -R88 ;  /* 0x0000003833337223 */ /* 0x080fe20000010858 */
[----:B------:R-:W-:Y:S01]  /*3760*/  FFMA.FTZ R56, R29, R56, R58 ;  /* 0x000000381d387223 */ /* 0x000fe2000001003a */
[--C-:B------:R-:W-:Y:S02]  /*3770*/  HADD2.F32 R52, -RZ, R28.reuse.H1_H1 ;  /* 0x3000001cff347230 */ /* 0x100fe40000004100 */
[----:B------:R-:W-:-:S02]  /*3780*/  HADD2.F32 R58, -RZ, R28.H0_H0 ;  /* 0x2000001cff3a7230 */ /* 0x000fc40000004100 */
[----:B------:R-:W-:Y:S02]  /*3790*/  HADD2.F32 R115, -RZ, R115.H1_H1 ;  /* 0x30000073ff737230 */ /* 0x000fe40000004100 */
[-C--:B------:R-:W-:Y:S01]  /*37a0*/  FMUL.FTZ R59, R52, R57.reuse ;  /* 0x00000039343b7220 */ /* 0x080fe20000410000 */
[----:B------:R-:W-:Y:S02]  /*37b0*/  HADD2.F32 R28, -RZ, R30.H1_H1 ;  /* 0x3000001eff1c7230 */ /* 0x000fe40000004100 */
[----:B------:R-:W-:Y:S01]  /*37c0*/  FMUL.FTZ R57, R58, R57 ;  /* 0x000000393a397220 */ /* 0x000fe20000410000 */
[----:B------:R-:W-:Y:S02]  /*37d0*/  HADD2.F32 R29, -RZ, R114.H1_H1 ;  /* 0x30000072ff1d7230 */ /* 0x000fe40000004100 */
[----:B------:R-:W-:Y:S02]  /*37e0*/  HADD2.F32 R30, -RZ, R30.H0_H0 ;  /* 0x2000001eff1e7230 */ /* 0x000fe40000004100 */
[----:B------:R-:W-:Y:S01]  /*37f0*/  FMUL.FTZ R89, R28, R115 ;  /* 0x000000731c597220 */ /* 0x000fe20000410000 */
[----:B------:R-:W-:-:S02]  /*3800*/  HADD2.F32 R53, -RZ, R114.H0_H0 ;  /* 0x20000072ff357230 */ /* 0x000fc40000004100 */
[-C--:B------:R-:W-:Y:S01]  /*3810*/  FFMA.FTZ R59, R58, R29.reuse, -R59 ;  /* 0x0000001d3a3b7223 */ /* 0x080fe2000001083b */
[----:B------:R-:W-:Y:S01]  /*3820*/  FFMA.FTZ R52, R52, R29, R57 ;  /* 0x0000001d34347223 */ /* 0x000fe20000010039 */
[C---:B------:R-:W-:Y:S01]  /*3830*/  FMUL.FTZ R115, R30.reuse, R115 ;  /* 0x000000731e737220 */ /* 0x040fe20000410000 */
[----:B------:R-:W-:Y:S01]  /*3840*/  F2FP.F16.F32.PACK_AB R29, R31, R50 ;  /* 0x000000321f1d723e */ /* 0x000fe200000000ff */
[----:B------:R-:W-:Y:S01]  /*3850*/  FFMA.FTZ R89, R30, R53, -R89 ;  /* 0x000000351e597223 */ /* 0x000fe20000010859 */
[----:B------:R-:W-:Y:S01]  /*3860*/  F2FP.F16.F32.PACK_AB R31, R56, R51 ;  /* 0x00000033381f723e */ /* 0x000fe200000000ff */
[----:B------:R-:W-:Y:S01]  /*3870*/  FFMA.FTZ R28, R28, R53, R115 ;  /* 0x000000351c1c7223 */ /* 0x000fe20000010073 */
[----:B------:R-:W-:-:S04]  /*3880*/  F2FP.F16.F32.PACK_AB R52, R52, R59 ;  /* 0x0000003b3434723e */ /* 0x000fc800000000ff */
[----:B------:R-:W-:Y:S01]  /*3890*/  F2FP.F16.F32.PACK_AB R30, R28, R89 ;  /* 0x000000591c1e723e */ /* 0x000fe200000000ff */
[----:B------:R-:W-:-:S07]  /*38a0*/  IMAD.MOV.U32 R28, RZ, RZ, R52 ;  /* 0x000000ffff1c7224 */ /* 0x000fce00078e0034 */
.L_x_10141:
[----:B------:R-:W-:Y:S05]  /*38b0*/  BSYNC B2 ;  /* 0x0000000000027941 */ /* 0x000fea0003800000 */
.L_x_10140:
[----:B------:R-:W-:Y:S02]  /*38c0*/  ULDC.64 UR4, c[0x0][0x208] ;  /* 0x0000820000047ab9 */ /* 0x000fe40000000a00 */
[----:B--2---:R2:W-:Y:S03]  /*38d0*/  STG.E.128 desc[UR4][R32.64+0x20], R28 ;  /* 0x0000201c20007986 */ /* 0x0045e6000c101d04 */
.L_x_10139:
[----:B------:R-:W-:Y:S05]  /*38e0*/  BSYNC B1 ;  /* 0x0000000000017941 */ /* 0x000fea0003800000 */
.L_x_10138:
        /* <DEDUP_REMOVED lines=19> */
[--C-:B------:R-:W-:Y:S02]  /*3a20*/  HADD2.F32 R48, -RZ, R47.reuse.H1_H1 ;  /* 0x3000002fff307230 */ /* 0x100fe40000004100 */
[----:B------:R-:W-:Y:S01]  /*3a30*/  FMUL.FTZ R56, R28, R51 ;  /* 0x000000331c387220 */ /* 0x000fe20000410000 */
[----:B------:R-:W-:Y:S02]  /*3a40*/  HADD2.F32 R47, -RZ, R47.H0_H0 ;  /* 0x2000002fff2f7230 */ /* 0x000fe40000004100 */
[----:B------:R-:W-:Y:S02]  /*3a50*/  HADD2.F32 R49, -RZ, R53.H0_H0 ;  /* 0x20000035ff317230 */ /* 0x000fe40000004100 */
[----:B------:R-:W-:Y:S01]  /*3a60*/  FMUL.FTZ R58, R48, R52 ;  /* 0x00000034303a7220 */ /* 0x000fe20000410000 */
[----:B------:R-:W-:-:S02]  /*3a70*/  HADD2.F32 R50, -RZ, R50.H0_H0 ;  /* 0x20000032ff327230 */ /* 0x000fc40000004100 */
[----:B------:R-:W-:Y:S01]  /*3a80*/  FMUL.FTZ R51, R47, R52 ;  /* 0x000000342f337220 */ /* 0x000fe20000410000 */
[-C--:B------:R-:W-:Y:S01]  /*3a90*/  FFMA.FTZ R28, R28, R49.reuse, -R29 ;  /* 0x000000311c1c7223 */ /* 0x080fe2000001081d */
[----:B------:R-:W-:Y:S01]  /*3aa0*/  FFMA.FTZ R29, R31, R49, R56 ;  /* 0x000000311f1d7223 */ /* 0x000fe20000010038 */
[-C--:B------:R-:W-:Y:S01]  /*3ab0*/  FFMA.FTZ R31, R47, R50.reuse, -R58 ;  /* 0x000000322f1f7223 */ /* 0x080fe2000001083a */
[----:B------:R-:W-:Y:S01]  /*3ac0*/  FFMA.FTZ R48, R48, R50, R51 ;  /* 0x0000003230307223 */ /* 0x000fe20000010033 */
[--C-:B------:R-:W-:Y:S02]  /*3ad0*/  HADD2.F32 R47, -RZ, R46.reuse.H1_H1 ;  /* 0x3000002eff2f7230 */ /* 0x100fe40000004100 */
[----:B------:R-:W-:Y:S01]  /*3ae0*/  HADD2.F32 R51, -RZ, R113.H0_H0 ;  /* 0x20000071ff337230 */ /* 0x000fe20000004100 */
[----:B------:R-:W-:Y:S01]  /*3af0*/  F2FP.F16.F32.PACK_AB R29, R29, R28 ;  /* 0x0000001c1d1d723e */ /* 0x000fe200000000ff */
[----:B------:R-:W-:Y:S01]  /*3b00*/  HADD2.F32 R46, -RZ, R46.H0_H0 ;  /* 0x2000002eff2e7230 */ /* 0x000fe20000004100 */
[----:B------:R-:W-:Y:S01]  /*3b10*/  F2FP.F16.F32.PACK_AB R31, R48, R31 ;  /* 0x0000001f301f723e */ /* 0x000fe200000000ff */
[----:B------:R-:W-:-:S02]  /*3b20*/  HADD2.F32 R49, -RZ, R30.H1_H1 ;  /* 0x3000001eff317230 */ /* 0x000fc40000004100 */
[-C--:B------:R-:W-:Y:S01]  /*3b30*/  FMUL.FTZ R53, R47, R51.reuse ;  /* 0x000000332f357220 */ /* 0x080fe20000410000 */
[----:B------:R-:W-:Y:S02]  /*3b40*/  HADD2.F32 R113, -RZ, R113.H1_H1 ;  /* 0x30000071ff717230 */ /* 0x000fe40000004100 */
        /* <DEDUP_REMOVED lines=12> */
.L_x_10145:
[----:B------:R-:W-:Y:S05]  /*3c10*/  BSYNC B2 ;  /* 0x0000000000027941 */ /* 0x000fea0003800000 */
.L_x_10144:
[----:B------:R-:W-:Y:S02]  /*3c20*/  ULDC.64 UR4, c[0x0][0x208] ;  /* 0x0000820000047ab9 */ /* 0x000fe40000000a00 */
[----:B--2---:R3:W-:Y:S03]  /*3c30*/  STG.E.128 desc[UR4][R32.64+0x40], R28 ;  /* 0x0000401c20007986 */ /* 0x0047e6000c101d04 */
.L_x_10143:
[----:B------:R-:W-:Y:S05]  /*3c40*/  BSYNC B1 ;  /* 0x0000000000017941 */ /* 0x000fea0003800000 */
.L_x_10142:
        /* <DEDUP_REMOVED lines=49> */
.L_x_10149:
[----:B------:R-:W-:Y:S05]  /*3f60*/  BSYNC B2 ;  /* 0x0000000000027941 */ /* 0x000fea0003800000 */
.L_x_10148:
[----:B------:R-:W-:Y:S02]  /*3f70*/  ULDC.64 UR4, c[0x0][0x208] ;  /* 0x0000820000047ab9 */ /* 0x000fe40000000a00 */
[----:B--2---:R4:W-:Y:S03]  /*3f80*/  STG.E.128 desc[UR4][R32.64+0x60], R28 ;  /* 0x0000601c20007986 */ /* 0x0049e6000c101d04 */
.L_x_10147:
[----:B------:R-:W-:Y:S05]  /*3f90*/  BSYNC B1 ;  /* 0x0000000000017941 */ /* 0x000fea0003800000 */
.L_x_10146:
        /* <DEDUP_REMOVED lines=49> */
.L_x_10153:
[----:B------:R-:W-:Y:S05]  /*42b0*/  BSYNC B2 ;  /* 0x0000000000027941 */ /* 0x000fea0003800000 */
.L_x_10152:
[----:B------:R-:W-:Y:S02]  /*42c0*/  ULDC.64 UR4, c[0x0][0x208] ;  /* 0x0000820000047ab9 */ /* 0x000fe40000000a00 */
[----:B--2---:R1:W-:Y:S03]  /*42d0*/  STG.E.128 desc[UR4][R32.64+0x80], R28 ;  /* 0x0000801c20007986 */ /* 0x0043e6000c101d04 */
.L_x_10151:
[----:B------:R-:W-:Y:S05]  /*42e0*/  BSYNC B1 ;  /* 0x0000000000017941 */ /* 0x000fea0003800000 */
.L_x_10150:
        /* <DEDUP_REMOVED lines=48> */
.L_x_10155:
[----:B------:R-:W-:Y:S05]  /*45f0*/  BSYNC B1 ;  /* 0x0000000000017941 */ /* 0x000fea0003800000 */
.L_x_10154:
[----:B------:R-:W-:Y:S02]  /*4600*/  ULDC.64 UR4, c[0x0][0x208] ;  /* 0x0000820000047ab9 */ /* 0x000fe40000000a00 */
[----:B--2---:R1:W-:Y:S01]  /*4610*/  STG.E.128 desc[UR4][R32.64+0xa0], R28 ;  /* 0x0000a01c20007986 */ /* 0x0043e2000c101d04 */
[----:B------:R-:W-:Y:S05]  /*4620*/  BRA `(.L_x_10133) ;  /* 0x00000020006c7947 */ /* 0x000fea0003800000 */
.L_x_10127:
        /* <DEDUP_REMOVED lines=22> */
[----:B------:R-:W-:Y:S01]  /*4790*/  CS2R R48, SRZ ;  /* 0x0000000000307805 */ /* 0x000fe2000001ff00 */
[----:B------:R-:W-:-:S02]  /*47a0*/  ULDC.64 UR6, c[0x0][0x208] ;  /* 0x0000820000067ab9 */ /* 0x000fc40000000a00 */
        /* <DEDUP_REMOVED lines=25> */
.L_x_10157:
[----:B------:R-:W-:Y:S05]  /*4940*/  BSYNC B1 ;  /* 0x0000000000017941 */ /* 0x000fea0003800000 */
.L_x_10156:
        /* <DEDUP_REMOVED lines=47> */
.L_x_10158:
[----:B------:R-:W2:Y:S01]  /*4c40*/  LDL R52, [R1+0x28] ;  /* 0x0000280001347983 */ /* 0x000ea20000100800 */
[----:B------:R-:W-:Y:S01]  /*4c50*/  IMAD R15, R145, 0x8, R22 ;  /* 0x00000008910f7824 */ /* 0x000fe200078e0216 */
[----:B------:R-:W-:Y:S01]  /*4c60*/  BSSY B1, `(.L_x_10159) ;  /* 0x0000004000017945 */ /* 0x000fe20003800000 */
[----:B--2---:R-:W-:-:S04]  /*4c70*/  SHF.L.U32 R86, R52, 0x1f, RZ ;  /* 0x0000001f34567819 */ /* 0x004fc800000006ff */
[----:B------:R-:W0:Y:S02]  /*4c80*/  SYNCS.PHASECHK.TRANS64.TRYWAIT P5, [R15+URZ+0x31c90], R86 ;  /* 0x031c90560f0075a7 */ /* 0x000e2400080a017f */
[----:B0-----:R-:W-:Y:S05]  /*4c90*/  @!P5 BRA `(.L_x_10160) ;  /* 0x000001c4009cd947 */ /* 0x001fea0003800000 */
.L_x_10378:
[----:B------:R-:W-:Y:S05]  /*4ca0*/  BSYNC B1 ;  /* 0x0000000000017941 */ /* 0x000fea0003800000 */
.L_x_10159:
        /* <DEDUP_REMOVED lines=49> */
[C---:B------:R-:W-:Y:S01]  /*4fc0*/  FMUL.FTZ R112, R113.reuse, R112 ;  /* 0x0000007071707220 */ /* 0x040fe20000410000 */
[----:B------:R-:W-:Y:S02]  /*4fd0*/  HADD2.F32 R37, -RZ, R37.H0_H0 ;  /* 0x20000025ff257230 */ /* 0x000fe40000004100 */
[-C--:B------:R-:W-:Y:S01]  /*4fe0*/  FFMA.FTZ R57, R113, R114.reuse, -R116 ;  /* 0x0000007271397223 */ /* 0x080fe20000010874 */
[----:B------:R-:W-:Y:S01]  /*4ff0*/  FFMA.FTZ R53, R53, R114, R112 ;  /* 0x0000007235357223 */ /* 0x000fe20000010070 */
[--C-:B------:R-:W-:Y:S01]  /*5000*/  SHF.R.U32.HI R112, RZ, 0x10, R49.reuse ;  /* 0x00000010ff707819 */ /* 0x100fe20000011631 */
[----:B------:R-:W-:Y:S01]  /*5010*/  HADD2.F32 R114, -RZ, R120.H1_H1 ;  /* 0x30000078ff727230 */ /* 0x000fe20000004100 */
[----:B------:R-:W-:Y:S01]  /*5020*/  SHF.R.U64 R49, R48, 0x10, R49 ;  /* 0x0000001030317819 */ /* 0x000fe20000001231 */
[----:B------:R-:W-:-:S02]  /*5030*/  HADD2.F32 R48, -RZ, R111.H1_H1 ;  /* 0x3000006fff307230 */ /* 0x000fc40000004100 */
[----:B------:R-:W-:Y:S02]  /*5040*/  HADD2.F32 R111, -RZ, R112.H0_H0 ;  /* 0x20000070ff6f7230 */ /* 0x000fe40000004100 */
[----:B------:R-:W-:Y:S02]  /*5050*/  HADD2.F32 R112, -RZ, R120.H0_H0 ;  /* 0x20000078ff707230 */ /* 0x000fe40000004100 */
[----:B------:R-:W-:Y:S02]  /*5060*/  HADD2.F32 R120, -RZ, R126.H1_H1 ;  /* 0x3000007eff787230 */ /* 0x000fe40000004100 */
[-C--:B------:R-:W-:Y:S01]  /*5070*/  FMUL.FTZ R113, R48, R111.reuse ;  /* 0x0000006f30717220 */ /* 0x080fe20000410000 */
[C---:B------:R-:W-:Y:S01]  /*5080*/  FMUL.FTZ R111, R110.reuse, R111 ;  /* 0x0000006f6e6f7220 */ /* 0x040fe20000410000 */
[----:B------:R-:W-:Y:S02]  /*5090*/  HADD2.F32 R49, -RZ, R49.H0_H0 ;  /* 0x20000031ff317230 */ /* 0x000fe40000004100 */
        /* <DEDUP_REMOVED lines=9> */
[-C--:B------:R-:W-:Y:S01]  /*5130*/  FFMA.FTZ R37, R113, R112.reuse, -R116 ;  /* 0x0000007071257223 */ /* 0x080fe20000010874 */
[----:B------:R-:W-:Y:S02]  /*5140*/  HADD2.F32 R113, -RZ, R126.H0_H0 ;  /* 0x2000007eff717230 */ /* 0x000fe40000004100 */
[----:B------:R-:W-:Y:S01]  /*5150*/  FFMA.FTZ R111, R111, R112, R114 ;  /* 0x000000706f6f7223 */ /* 0x000fe20000010072 */
[----:B------:R-:W-:Y:S01]  /*5160*/  SHF.R.U32.HI R112, RZ, 0x10, R39 ;  /* 0x00000010ff707819 */ /* 0x000fe20000011627 */
[----:B------:R-:W-:Y:S01]  /*5170*/  HADD2.F32 R114, -RZ, R55.H1_H1 ;  /* 0x30000037ff727230 */ /* 0x000fe20000004100 */
[--C-:B------:R-:W-:Y:S01]  /*5180*/  SHF.R.U64 R39, R50, 0x10, R51.reuse ;  /* 0x0000001032277819 */ /* 0x100fe20000001233 */
[----:B------:R-:W-:Y:S01]  /*5190*/  HADD2.F32 R50, -RZ, R59.H1_H1 ;  /* 0x3000003bff327230 */ /* 0x000fe20000004100 */
[----:B------:R-:W-:Y:S01]  /*51a0*/  SHF.R.U32.HI R51, RZ, 0x10, R51 ;  /* 0x00000010ff337819 */ /* 0x000fe20000011633 */
[----:B------:R-:W-:-:S02]  /*51b0*/  HADD2.F32 R55, -RZ, R112.H0_H0 ;  /* 0x20000070ff377230 */ /* 0x000fc40000004100 */
[----:B------:R-:W-:Y:S02]  /*51c0*/  HADD2.F32 R39, -RZ, R39.H0_H0 ;  /* 0x20000027ff277230 */ /* 0x000fe40000004100 */
[----:B------:R-:W-:Y:S02]  /*51d0*/  HADD2.F32 R51, -RZ, R51.H0_H0 ;  /* 0x20000033ff337230 */ /* 0x000fe40000004100 */
[----:B------:R-:W-:-:S03]  /*51e0*/  IMAD.MOV.U32 R57, RZ, RZ, R48 ;  /* 0x000000ffff397224 */ /* 0x000fc600078e0030 */
[-C--:B------:R-:W-:Y:S01]  /*51f0*/  FMUL.FTZ R59, R50, R51.reuse ;  /* 0x00000033323b7220 */ /* 0x080fe20000410000 */
[----:B------:R-:W-:-:S03]  /*5200*/  FMUL.FTZ R51, R114, R51 ;  /* 0x0000003372337220 */ /* 0x000fc60000410000 */
[-C--:B------:R-:W-:Y:S01]  /*5210*/  FFMA.FTZ R112, R114, R55.reuse, -R59 ;  /* 0x0000003772707223 */ /* 0x080fe2000001083b */
[----:B------:R-:W-:Y:S01]  /*5220*/  FFMA.FTZ R50, R50, R55, R51 ;  /* 0x0000003732327223 */ /* 0x000fe20000010033 */
[----:B------:R-:W-:Y:S02]  /*5230*/  HADD2.F32 R51, -RZ, R56.H0_H0 ;  /* 0x20000038ff337230 */ /* 0x000fe40000004100 */
[----:B------:R-:W-:Y:S02]  /*5240*/  HADD2.F32 R55, -RZ, R52.H0_H0 ;  /* 0x20000034ff377230 */ /* 0x000fe40000004100 */
[----:B------:R-:W-:Y:S02]  /*5250*/  HADD2.F32 R114, -RZ, R123.H1_H1 ;  /* 0x3000007bff727230 */ /* 0x000fe40000004100 */
[-C--:B------:R-:W-:Y:S01]  /*5260*/  FMUL.FTZ R116, R51, R120.reuse ;  /* 0x0000007833747220 */ /* 0x080fe20000410000 */
[----:B------:R-:W-:Y:S02]  /*5270*/  HADD2.F32 R56, -RZ, R56.H1_H1 ;  /* 0x30000038ff387230 */ /* 0x000fe40000004100 */
[----:B------:R-:W-:Y:S01]  /*5280*/  FMUL.FTZ R120, R55, R120 ;  /* 0x0000007837787220 */ /* 0x000fe20000410000 */
[----:B------:R-:W-:-:S02]  /*5290*/  HADD2.F32 R52, -RZ, R52.H1_H1 ;  /* 0x30000034ff347230 */ /* 0x000fc40000004100 */
[-C--:B------:R-:W-:Y:S01]  /*52a0*/  FFMA.FTZ R116, R55, R114.reuse, -R116 ;  /* 0x0000007237747223 */ /* 0x080fe20000010874 */
[----:B------:R-:W-:Y:S01]  /*52b0*/  F2FP.F16.F32.PACK_AB R50, R50, R111 ;  /* 0x0000006f3232723e */ /* 0x000fe200000000ff */
[----:B------:R-:W-:Y:S01]  /*52c0*/  FFMA.FTZ R120, R51, R114, R120 ;  /* 0x0000007233787223 */ /* 0x000fe20000010078 */
[----:B------:R-:W-:Y:S02]  /*52d0*/  HADD2.F32 R51, -RZ, R36.H0_H0 ;  /* 0x20000024ff337230 */ /* 0x000fe40000004100 */
[-C--:B------:R-:W-:Y:S01]  /*52e0*/  FMUL.FTZ R55, R56, R49.reuse ;  /* 0x0000003138377220 */ /* 0x080fe20000410000 */
[C---:B------:R-:W-:Y:S01]  /*52f0*/  FMUL.FTZ R59, R52.reuse, R49 ;  /* 0x00000031343b7220 */ /* 0x040fe20000410000 */
[----:B------:R-:W-:Y:S02]  /*5300*/  HADD2.F32 R36, -RZ, R58.H0_H0 ;  /* 0x2000003aff247230 */ /* 0x000fe40000004100 */
[----:B------:R-:W-:Y:S01]  /*5310*/  FFMA.FTZ R49, R52, R51, -R55 ;  /* 0x0000003334317223 */ /* 0x000fe20000010837 */
[----:B------:R-:W-:-:S02]  /*5320*/  HADD2.F32 R52, -RZ, R54.H0_H0 ;  /* 0x20000036ff347230 */ /* 0x000fc40000004100 */
[----:B------:R-:W-:Y:S01]  /*5330*/  FFMA.FTZ R51, R56, R51, R59 ;  /* 0x0000003338337223 */ /* 0x000fe2000001003b */
[----:B------:R-:W-:Y:S02]  /*5340*/  HADD2.F32 R55, -RZ, R123.H0_H0 ;  /* 0x2000007bff377230 */ /* 0x000fe40000004100 */
[-C--:B------:R-:W-:Y:S01]  /*5350*/  FMUL.FTZ R59, R36, R113.reuse ;  /* 0x00000071243b7220 */ /* 0x080fe20000410000 */
[----:B------:R-:W-:Y:S02]  /*5360*/  HADD2.F32 R58, -RZ, R58.H1_H1 ;  /* 0x3000003aff3a7230 */ /* 0x000fe40000004100 */
[C---:B------:R-:W-:Y:S01]  /*5370*/  FMUL.FTZ R113, R52.reuse, R113 ;  /* 0x0000007134717220 */ /* 0x040fe20000410000 */
[----:B------:R-:W-:Y:S02]  /*5380*/  HADD2.F32 R54, -RZ, R54.H1_H1 ;  /* 0x30000036ff367230 */ /* 0x000fe40000004100 */
[-C--:B------:R-:W-:Y:S01]  /*5390*/  FFMA.FTZ R59, R52, R55.reuse, -R59 ;  /* 0x00000037343b7223 */ /* 0x080fe2000001083b */
[----:B------:R-:W-:Y:S01]  /*53a0*/  F2FP.F16.F32.PACK_AB R52, R49, R116 ;  /* 0x000000743134723e */ /* 0x000fe200000000ff */
[----:B------:R-:W-:Y:S01]  /*53b0*/  FFMA.FTZ R113, R36, R55, R113 ;  /* 0x0000003724717223 */ /* 0x000fe20000010071 */
[----:B------:R-:W-:-:S02]  /*53c0*/  HADD2.F32 R55, -RZ, R38.H0_H0 ;  /* 0x20000026ff377230 */ /* 0x000fc40000004100 */
[-C--:B------:R-:W-:Y:S01]  /*53d0*/  FMUL.FTZ R123, R58, R39.reuse ;  /* 0x000000273a7b7220 */ /* 0x080fe20000410000 */
[C---:B------:R-:W-:Y:S01]  /*53e0*/  FMUL.FTZ R39, R54.reuse, R39 ;  /* 0x0000002736277220 */ /* 0x040fe20000410000 */
[----:B------:R-:W-:Y:S02]  /*53f0*/  F2FP.F16.F32.PACK_AB R56, R51, R120 ;  /* 0x000000783338723e */ /* 0x000fe400000000ff */
[-C--:B------:R-:W-:Y:S01]  /*5400*/  FFMA.FTZ R54, R54, R55.reuse, -R123 ;  /* 0x0000003736367223 */ /* 0x080fe2000001087b */
[----:B------:R-:W-:Y:S01]  /*5410*/  FFMA.FTZ R58, R58, R55, R39 ;  /* 0x000000373a3a7223 */ /* 0x000fe20000010027 */
[----:B------:R-:W-:-:S03]  /*5420*/  F2FP.F16.F32.PACK_AB R55, R112, R37 ;  /* 0x000000257037723e */ /* 0x000fc600000000ff */
[----:B------:R-:W-:Y:S01]  /*5430*/  F2FP.F16.F32.PACK_AB R54, R54, R59 ;  /* 0x0000003b3636723e */ /* 0x000fe200000000ff */
[----:B------:R-:W-:Y:S01]  /*5440*/  IMAD.MOV.U32 R59, RZ, RZ, R50 ;  /* 0x000000ffff3b7224 */ /* 0x000fe200078e0032 */
[----:B------:R-:W-:-:S07]  /*5450*/  F2FP.F16.F32.PACK_AB R58, R58, R113 ;  /* 0x000000713a3a723e */ /* 0x000fce00000000ff */
.L_x_10164:
[----:B------:R-:W-:Y:S05]  /*5460*/  BSYNC B2 ;  /* 0x0000000000027941 */ /* 0x000fea0003800000 */
.L_x_10163:
[----:B------:R-:W-:Y:S01]  /*5470*/  IADD3 R37, P4, P5, R20, R90, R6 ;  /* 0x0000005a14257210 */ /* 0x000fe20007d9e006 */
[----:B------:R-:W-:-:S03]  /*5480*/  ULDC.64 UR4, c[0x0][0x208] ;  /* 0x0000820000047ab9 */ /* 0x000fc60000000a00 */
        /* <DEDUP_REMOVED lines=11> */
.L_x_10162:
[----:B------:R-:W-:Y:S05]  /*5540*/  BSYNC B1 ;  /* 0x0000000000017941 */ /* 0x000fea0003800000 */
.L_x_10161:
[----:B------:R-:W-:Y:S01]  /*5550*/  ISETP.NE.AND P4, PT, R10, RZ, PT ;  /* 0x000000ff0a00720c */ /* 0x000fe20003f85270 */
[----:B------:R-:W-:-:S12]  /*5560*/  BSSY B1, `(.L_x_10165) ;  /* 0x0000081000017945 */ /* 0x000fd80003800000 */
[----:B------:R-:W-:Y:S05]  /*5570*/  @!P4 BRA `(.L_x_10166) ;  /* 0x0000000400fcc947 */ /* 0x000fea0003800000 */
[----:B------:R-:W2:Y:S04]  /*5580*/  LDL R48, [R1+0x2c] ;  /* 0x00002c0001307983 */ /* 0x000ea80000100800 */
[----:B-1----:R-:W3:Y:S04]  /*5590*/  LDL R38, [R1+0x30] ;  /* 0x0000300001267983 */ /* 0x002ee80000100800 */
[----:B------:R-:W4:Y:S01]  /*55a0*/  LDL R39, [R1+0x34] ;  /* 0x0000340001277983 */ /* 0x000f220000100800 */
        /* <DEDUP_REMOVED lines=9> */
[----:B------:R-:W-:Y:S01]  /*5640*/  VIADD R54, R147, 0x10 ;  /* 0x0000001093367836 */ /* 0x000fe20000000000 */
[----:B------:R-:W-:-:S04]  /*5650*/  IADD3 R52, P4, P5, R20, R90, R7 ;  /* 0x0000005a14347210 */ /* 0x000fc80007d9e007 */
[----:B------:R-:W-:Y:S02]  /*5660*/  IADD3.X R53, R0, R107, R92, P4, P5 ;  /* 0x0000006b00357210 */ /* 0x000fe400027ea45c */
        /* <DEDUP_REMOVED lines=34> */
[--C-:B------:R-:W-:Y:S02]  /*5890*/  HADD2.F32 R109, -RZ, R124.reuse.H1_H1 ;  /* 0x3000007cff6d7230 */ /* 0x100fe40000004100 */
        /* <DEDUP_REMOVED lines=8> */
[----:B------:R-:W-:-:S02]  /*5920*/  HADD2.F32 R116, -RZ, R122.H1_H1 ;  /* 0x3000007aff747230 */ /* 0x000fc40000004100 */
[-C--:B------:R-:W-:Y:S01]  /*5930*/  FMUL.FTZ R51, R58, R109.reuse ;  /* 0x0000006d3a337220 */ /* 0x080fe20000410000 */
[----:B------:R-:W-:Y:S02]  /*5940*/  HADD2.F32 R112, -RZ, R122.H0_H0 ;  /* 0x2000007aff707230 */ /* 0x000fe40000004100 */
[C---:B------:R-:W-:Y:S01]  /*5950*/  FMUL.FTZ R109, R110.reuse, R109 ;  /* 0x0000006d6e6d7220 */ /* 0x040fe20000410000 */
[----:B------:R-:W-:Y:S02]  /*5960*/  HADD2.F32 R33, -RZ, R44.H0_H0 ;  /* 0x2000002cff217230 */ /* 0x000fe40000004100 */
[-C--:B------:R-:W-:Y:S01]  /*5970*/  FFMA.FTZ R51, R110, R59.reuse, -R51 ;  /* 0x0000003b6e337223 */ /* 0x080fe20000010833 */
[----:B------:R-:W-:Y:S02]  /*5980*/  HADD2.F32 R110, -RZ, R39.H1_H1 ;  /* 0x30000027ff6e7230 */ /* 0x000fe40000004100 */
[----:B------:R-:W-:Y:S01]  /*5990*/  FFMA.FTZ R109, R58, R59, R109 ;  /* 0x0000003b3a6d7223 */ /* 0x000fe2000001006d */
[----:B------:R-:W-:Y:S01]  /*59a0*/  SHF.R.U32.HI R59, RZ, 0x10, R47 ;  /* 0x00000010ff3b7819 */ /* 0x000fe2000001162f */
[----:B------:R-:W-:Y:S01]  /*59b0*/  HADD2.F32 R58, -RZ, R57.H1_H1 ;  /* 0x30000039ff3a7230 */ /* 0x000fe20000004100 */
[----:B------:R-:W-:Y:S01]  /*59c0*/  F2FP.F16.F32.PACK_AB R54, R37, R54 ;  /* 0x000000362536723e */ /* 0x000fe200000000ff */
[----:B------:R-:W-:-:S02]  /*59d0*/  IMAD.MOV.U32 R37, RZ, RZ, R49 ;  /* 0x000000ffff257224 */ /* 0x000fc400078e0031 */
[----:B------:R-:W-:Y:S01]  /*59e0*/  HADD2.F32 R57, -RZ, R59.H0_H0 ;  /* 0x2000003bff397230 */ /* 0x000fe20000004100 */
[----:B------:R-:W-:Y:S01]  /*59f0*/  SHF.R.U32.HI R59, RZ, 0x10, R35 ;  /* 0x00000010ff3b7819 */ /* 0x000fe20000011623 */
[----:B------:R-:W-:Y:S02]  /*5a00*/  HADD2.F32 R35, -RZ, R32.H0_H0 ;  /* 0x20000020ff237230 */ /* 0x000fe40000004100 */
[--C-:B------:R-:W-:Y:S02]  /*5a10*/  HADD2.F32 R32, -RZ, R50.reuse.H0_H0 ;  /* 0x20000032ff207230 */ /* 0x100fe40000004100 */
[----:B------:R-:W-:Y:S02]  /*5a20*/  HADD2.F32 R39, -RZ, R59.H0_H0 ;  /* 0x2000003bff277230 */ /* 0x000fe40000004100 */
[-C--:B------:R-:W-:Y:S01]  /*5a30*/  FMUL.FTZ R59, R58, R57.reuse ;  /* 0x000000393a3b7220 */ /* 0x080fe20000410000 */
[----:B------:R-:W-:Y:S01]  /*5a40*/  FMUL.FTZ R57, R110, R57 ;  /* 0x000000396e397220 */ /* 0x000fe20000410000 */
[----:B------:R-:W-:-:S02]  /*5a50*/  HADD2.F32 R50, -RZ, R50.H1_H1 ;  /* 0x30000032ff327230 */ /* 0x000fc40000004100 */
        /* <DEDUP_REMOVED lines=8> */
[----:B------:R-:W-:-:S02]  /*5ae0*/  IMAD.MOV.U32 R49, RZ, RZ, R54 ;  /* 0x000000ffff317224 */ /* 0x000fc400078e0036 */
[-C--:B------:R-:W-:Y:S01]  /*5af0*/  FFMA.FTZ R114, R57, R112.reuse, -R114 ;  /* 0x0000007039727223 */ /* 0x080fe20000010872 */
[----:B------:R-:W-:Y:S01]  /*5b00*/  FFMA.FTZ R116, R39, R112, R116 ;  /* 0x0000007027747223 */ /* 0x000fe20000010074 */
[-C--:B------:R-:W-:Y:S01]  /*5b10*/  FMUL.FTZ R39, R48, R33.reuse ;  /* 0x0000002130277220 */ /* 0x080fe20000410000 */
[----:B------:R-:W-:-:S03]  /*5b20*/  FMUL.FTZ R45, R36, R33 ;  /* 0x00000021242d7220 */ /* 0x000fc60000410000 */
[-C--:B------:R-:W-:Y:S01]  /*5b30*/  FFMA.FTZ R33, R36, R35.reuse, -R39 ;  /* 0x0000002324217223 */ /* 0x080fe20000010827 */
[--C-:B------:R-:W-:Y:S02]  /*5b40*/  HADD2.F32 R39, -RZ, R121.reuse.H1_H1 ;  /* 0x30000079ff277230 */ /* 0x100fe40000004100 */
[----:B------:R-:W-:Y:S01]  /*5b50*/  FFMA.FTZ R35, R48, R35, R45 ;  /* 0x0000002330237223 */ /* 0x000fe2000001002d */
[----:B------:R-:W-:Y:S02]  /*5b60*/  HADD2.F32 R36, -RZ, R38.H0_H0 ;  /* 0x20000026ff247230 */ /* 0x000fe40000004100 */
[----:B------:R-:W-:Y:S02]  /*5b70*/  HADD2.F32 R121, -RZ, R121.H0_H0 ;  /* 0x20000079ff797230 */ /* 0x000fe40000004100 */
[-C--:B------:R-:W-:Y:S01]  /*5b80*/  FMUL.FTZ R47, R32, R39.reuse ;  /* 0x00000027202f7220 */ /* 0x080fe20000410000 */
[----:B------:R-:W-:Y:S02]  /*5b90*/  HADD2.F32 R45, -RZ, R46.H0_H0 ;  /* 0x2000002eff2d7230 */ /* 0x000fe40000004100 */
[----:B------:R-:W-:Y:S01]  /*5ba0*/  FMUL.FTZ R57, R36, R39 ;  /* 0x0000002724397220 */ /* 0x000fe20000410000 */
[----:B------:R-:W-:-:S02]  /*5bb0*/  HADD2.F32 R38, -RZ, R38.H1_H1 ;  /* 0x30000026ff267230 */ /* 0x000fc40000004100 */
[----:B------:R-:W-:Y:S01]  /*5bc0*/  FFMA.FTZ R36, R36, R121, -R47 ;  /* 0x0000007924247223 */ /* 0x000fe2000001082f */
[----:B------:R-:W-:Y:S02]  /*5bd0*/  HADD2.F32 R39, -RZ, R34.H0_H0 ;  /* 0x20000022ff277230 */ /* 0x000fe40000004100 */
[-C--:B------:R-:W-:Y:S01]  /*5be0*/  FMUL.FTZ R47, R50, R45.reuse ;  /* 0x0000002d322f7220 */ /* 0x080fe20000410000 */
[----:B------:R-:W-:Y:S01]  /*5bf0*/  F2FP.F16.F32.PACK_AB R48, R33, R114 ;  /* 0x000000722130723e */ /* 0x000fe200000000ff */
[----:B------:R-:W-:Y:S01]  /*5c00*/  FMUL.FTZ R45, R38, R45 ;  /* 0x0000002d262d7220 */ /* 0x000fe20000410000 */
[----:B------:R-:W-:Y:S01]  /*5c10*/  FFMA.FTZ R32, R32, R121, R57 ;  /* 0x0000007920207223 */ /* 0x000fe20000010039 */
[-C--:B------:R-:W-:Y:S01]  /*5c20*/  FFMA.FTZ R47, R38, R39.reuse, -R47 ;  /* 0x00000027262f7223 */ /* 0x080fe2000001082f */
[----:B------:R-:W-:Y:S01]  /*5c30*/  F2FP.F16.F32.PACK_AB R35, R35, R116 ;  /* 0x000000742323723e */ /* 0x000fe200000000ff */
[----:B------:R-:W-:Y:S01]  /*5c40*/  FFMA.FTZ R45, R50, R39, R45 ;  /* 0x00000027322d7223 */ /* 0x000fe2000001002d */
[----:B------:R-:W-:-:S02]  /*5c50*/  F2FP.F16.F32.PACK_AB R39, R110, R51 ;  /* 0x000000336e27723e */ /* 0x000fc400000000ff */
[----:B------:R-:W-:Y:S01]  /*5c60*/  F2FP.F16.F32.PACK_AB R38, R47, R36 ;  /* 0x000000242f26723e */ /* 0x000fe200000000ff */
[----:B------:R-:W-:Y:S01]  /*5c70*/  IMAD.MOV.U32 R36, RZ, RZ, R48 ;  /* 0x000000ffff247224 */ /* 0x000fe200078e0030 */
[----:B------:R-:W-:Y:S01]  /*5c80*/  F2FP.F16.F32.PACK_AB R51, R58, R109 ;  /* 0x0000006d3a33723e */ /* 0x000fe200000000ff */
[----:B------:R-:W-:Y:S01]  /*5c90*/  IMAD.MOV.U32 R48, RZ, RZ, R35 ;  /* 0x000000ffff307224 */ /* 0x000fe200078e0023 */
[----:B------:R-:W-:-:S07]  /*5ca0*/  F2FP.F16.F32.PACK_AB R50, R45, R32 ;  /* 0x000000202d32723e */ /* 0x000fce00000000ff */
.L_x_10168:
[----:B------:R-:W-:Y:S05]  /*5cb0*/  BSYNC B2 ;  /* 0x0000000000027941 */ /* 0x000fea0003800000 */
.L_x_10167:
        /* <DEDUP_REMOVED lines=11> */
.L_x_10166:
[----:B------:R-:W-:Y:S05]  /*5d70*/  BSYNC B1 ;  /* 0x0000000000017941 */ /* 0x000fea0003800000 */
.L_x_10165:
[----:B------:R-:W-:-:S13]  /*5d80*/  ISETP.NE.AND P4, PT, R11, RZ, PT ;  /* 0x000000ff0b00720c */ /* 0x000fda0003f85270 */
[----:B------:R-:W-:Y:S05]  /*5d90*/  @!P4 BRA `(.L_x_10133) ;  /* 0x000000080090c947 */ /* 0x000fea0003800000 */
[----:B-1-3--:R-:W2:Y:S04]  /*5da0*/  LDL R36, [R1+0x2c] ;  /* 0x00002c0001247983 */ /* 0x00aea80000100800 */
[----:B------:R-:W3:Y:S04]  /*5db0*/  LDL R34, [R1+0x30] ;  /* 0x0000300001227983 */ /* 0x000ee80000100800 */
[----:B------:R-:W4:Y:S01]  /*5dc0*/  LDL R35, [R1+0x34] ;  /* 0x0000340001237983 */ /* 0x000f220000100800 */
[----:B------:R-:W-:Y:S01]  /*5dd0*/  VIADD R46, R147, 0x20 ;  /* 0x00000020932e7836 */ /* 0x000fe20000000000 */
[----:B------:R-:W-:-:S04]  /*5de0*/  IADD3 R32, P4, P5, R20, R90, R8 ;  /* 0x0000005a14207210 */ /* 0x000fc80007d9e008 */
[----:B------:R-:W-:Y:S02]  /*5df0*/  ISETP.GE.AND P6, PT, R46, R101, PT ;  /* 0x000000652e00720c */ /* 0x000fe40003fc6270 */
[----:B------:R-:W-:Y:S02]  /*5e00*/  IADD3.X R33, R0, R107, R87, P4, P5 ;  /* 0x0000006b00217210 */ /* 0x000fe400027ea457 */
[C---:B------:R-:W-:Y:S02]  /*5e10*/  LEA R44, P4, R32.reuse, R88, 0x1 ;  /* 0x00000058202c7211 */ /* 0x040fe400078808ff */
[----:B------:R-:W-:Y:S02]  /*5e20*/  SEL R108, R103, R108, !P6 ;  /* 0x0000006c676c7207 */ /* 0x000fe40007000000 */
[----:B------:R-:W-:Y:S02]  /*5e30*/  LEA.HI.X R45, R32, R89, R33, 0x1, P4 ;  /* 0x00000059202d7211 */ /* 0x000fe400020f0c21 */
[----:B------:R-:W-:-:S04]  /*5e40*/  SHF.R.S32.HI R33, RZ, 0x1f, R108 ;  /* 0x0000001fff217819 */ /* 0x000fc8000001146c */
[----:B------:R-:W-:-:S04]  /*5e50*/  LEA.HI R33, R33, R108, RZ, 0x4 ;  /* 0x0000006c21217211 */ /* 0x000fc800078f20ff */
[----:B------:R-:W-:-:S04]  /*5e60*/  SHF.R.S32.HI R32, RZ, 0x4, R33 ;  /* 0x00000004ff207819 */ /* 0x000fc80000011421 */
[----:B------:R-:W-:-:S04]  /*5e70*/  LEA.HI.SX32 R32, R5, R32, 0x1d ;  /* 0x0000002005207211 */ /* 0x000fc800078feaff */
[----:B------:R-:W-:Y:S01]  /*5e80*/  SHF.R.S32.HI R33, RZ, 0x1f, R32 ;  /* 0x0000001fff217819 */ /* 0x000fe20000011420 */
[----:B------:R-:W-:-:S03]  /*5e90*/  IMAD.SHL.U32 R47, R32, 0x8, RZ ;  /* 0x00000008202f7824 */ /* 0x000fc600078e00ff */
[----:B------:R-:W-:-:S04]  /*5ea0*/  LEA.HI R33, R33, R32, RZ, 0x2 ;  /* 0x0000002021217211 */ /* 0x000fc800078f10ff */
        /* <DEDUP_REMOVED lines=14> */
[--C-:B------:R-:W-:Y:S01]  /*5f90*/  SHF.R.U64 R40, R40, 0x10, R41.reuse ;  /* 0x0000001028287819 */ /* 0x100fe20000001229 */
[----:B------:R-:W-:Y:S01]  /*5fa0*/  HADD2.F32 R50, -RZ, R119.H1_H1 ;  /* 0x30000077ff327230 */ /* 0x000fe20000004100 */
[----:B------:R-:W-:Y:S01]  /*5fb0*/  SHF.R.U32.HI R51, RZ, 0x10, R41 ;  /* 0x00000010ff337819 */ /* 0x000fe20000011629 */
[----:B--2---:R-:W-:Y:S01]  /*5fc0*/  IMAD.MOV.U32 R41, RZ, RZ, R37 ;  /* 0x000000ffff297224 */ /* 0x004fe200078e0025 */
[----:B------:R-:W-:Y:S01]  /*5fd0*/  SHF.R.U64 R28, R28, 0x10, R29 ;  /* 0x000000101c1c7819 */ /* 0x000fe2000000121d */
[----:B-1----:R-:W-:Y:S01]  /*5fe0*/  IMAD.MOV.U32 R37, RZ, RZ, R35 ;  /* 0x000000ffff257224 */ /* 0x002fe200078e0023 */
[----:B------:R-:W-:Y:S01]  /*5ff0*/  SHF.R.U32.HI R46, RZ, 0x10, R29 ;  /* 0x00000010ff2e7819 */ /* 0x000fe2000001161d */
[----:B------:R-:W-:Y:S01]  /*6000*/  HADD2.F32 R35, -RZ, R33.H0_H0 ;  /* 0x20000021ff237230 */ /* 0x000fe20000004100 */
[----:B------:R-:W-:Y:S01]  /*6010*/  SHF.R.U64 R29, R30, 0x10, R31 ;  /* 0x000000101e1d7819 */ /* 0x000fe2000000121f */
[--C-:B------:R-:W-:Y:S01]  /*6020*/  HADD2.F32 R48, -RZ, R41.reuse.H0_H0 ;  /* 0x20000029ff307230 */ /* 0x100fe20000004100 */
[----:B------:R-:W-:Y:S01]  /*6030*/  SHF.R.U64 R30, R42, 0x10, R43 ;  /* 0x000000102a1e7819 */ /* 0x000fe2000000122b */
[----:B------:R-:W-:-:S02]  /*6040*/  HADD2.F32 R41, -RZ, R41.H1_H1 ;  /* 0x30000029ff297230 */ /* 0x000fc40000004100 */
[-C--:B------:R-:W-:Y:S01]  /*6050*/  FMUL.FTZ R53, R35, R50.reuse ;  /* 0x0000003223357220 */ /* 0x080fe20000410000 */
[----:B------:R-:W-:Y:S02]  /*6060*/  HADD2.F32 R51, -RZ, R51.H0_H0 ;  /* 0x20000033ff337230 */ /* 0x000fe40000004100 */
[----:B------:R-:W-:Y:S01]  /*6070*/  FMUL.FTZ R52, R48, R50 ;  /* 0x0000003230347220 */ /* 0x000fe20000410000 */
[----:B------:R-:W-:Y:S01]  /*6080*/  HADD2.F32 R42, -RZ, R33.H1_H1 ;  /* 0x30000021ff2a7230 */ /* 0x000fe20000004100 */
[----:B------:R-:W-:Y:S01]  /*6090*/  SHF.R.U32.HI R43, RZ, 0x10, R43 ;  /* 0x00000010ff2b7819 */ /* 0x000fe2000001162b */
[----:B------:R-:W-:Y:S02]  /*60a0*/  HADD2.F32 R49, -RZ, R117.H1_H1 ;  /* 0x30000075ff317230 */ /* 0x000fe40000004100 */
[-C--:B------:R-:W-:Y:S01]  /*60b0*/  FMUL.FTZ R55, R41, R51.reuse ;  /* 0x0000003329377220 */ /* 0x080fe20000410000 */
[----:B------:R-:W-:Y:S02]  /*60c0*/  HADD2.F32 R46, -RZ, R46.H0_H0 ;  /* 0x2000002eff2e7230 */ /* 0x000fe40000004100 */
[----:B------:R-:W-:Y:S01]  /*60d0*/  FMUL.FTZ R50, R42, R51 ;  /* 0x000000332a327220 */ /* 0x000fe20000410000 */
[----:B------:R-:W-:Y:S01]  /*60e0*/  SHF.R.U32.HI R31, RZ, 0x10, R31 ;  /* 0x00000010ff1f7819 */ /* 0x000fe2000001161f */
        /* <DEDUP_REMOVED lines=10> */
[-C--:B------:R-:W-:Y:S01]  /*6190*/  FMUL.FTZ R51, R50, R49.reuse ;  /* 0x0000003132337220 */ /* 0x080fe20000410000 */
[----:B------:R-:W-:Y:S02]  /*61a0*/  HADD2.F32 R41, -RZ, R39.H0_H0 ;  /* 0x20000027ff297230 */ /* 0x000fe40000004100 */
[----:B------:R-:W-:Y:S01]  /*61b0*/  FMUL.FTZ R49, R48, R49 ;  /* 0x0000003130317220 */ /* 0x000fe20000410000 */
[----:B------:R-:W-:-:S02]  /*61c0*/  HADD2.F32 R43, -RZ, R31.H0_H0 ;  /* 0x2000001fff2b7230 */ /* 0x000fc40000004100 */
[----:B------:R-:W-:Y:S02]  /*61d0*/  HADD2.F32 R52, -RZ, R115.H1_H1 ;  /* 0x30000073ff347230 */ /* 0x000fe40000004100 */
[-C--:B------:R-:W-:Y:S01]  /*61e0*/  FMUL.FTZ R56, R41, R54.reuse ;  /* 0x0000003629387220 */ /* 0x080fe20000410000 */
[----:B------:R-:W-:Y:S02]  /*61f0*/  HADD2.F32 R39, -RZ, R37.H0_H0 ;  /* 0x20000025ff277230 */ /* 0x000fe40000004100 */
[-C--:B------:R-:W-:Y:S01]  /*6200*/  FFMA.FTZ R48, R48, R43.reuse, -R51 ;  /* 0x0000002b30307223 */ /* 0x080fe20000010833 */
[----:B------:R-:W-:Y:S01]  /*6210*/  FFMA.FTZ R50, R50, R43, R49 ;  /* 0x0000002b32327223 */ /* 0x000fe20000010031 */
[----:B------:R-:W-:Y:S02]  /*6220*/  HADD2.F32 R43, -RZ, R40.H0_H0 ;  /* 0x20000028ff2b7230 */ /* 0x000fe40000004100 */
[C---:B------:R-:W-:Y:S01]  /*6230*/  FMUL.FTZ R54, R39.reuse, R54 ;  /* 0x0000003627367220 */ /* 0x040fe20000410000 */
[----:B------:R-:W-:Y:S01]  /*6240*/  FFMA.FTZ R31, R39, R52, -R56 ;  /* 0x00000034271f7223 */ /* 0x000fe20000010838 */
[----:B------:R-:W-:-:S02]  /*6250*/  HADD2.F32 R40, -RZ, R36.H0_H0 ;  /* 0x20000024ff287230 */ /* 0x000fc40000004100 */
[----:B------:R-:W-:Y:S02]  /*6260*/  HADD2.F32 R39, -RZ, R32.H0_H0 ;  /* 0x20000020ff277230 */ /* 0x000fe40000004100 */
[----:B------:R-:W-:Y:S01]  /*6270*/  FFMA.FTZ R37, R41, R52, R54 ;  /* 0x0000003429257223 */ /* 0x000fe20000010036 */
[----:B------:R-:W-:Y:S01]  /*6280*/  HADD2.F32 R36, -RZ, R36.H1_H1 ;  /* 0x30000024ff247230 */ /* 0x000fe20000004100 */
[----:B------:R-:W-:Y:S01]  /*6290*/  F2FP.F16.F32.PACK_AB R31, R48, R31 ;  /* 0x0000001f301f723e */ /* 0x000fe200000000ff */
[----:B------:R-:W-:Y:S02]  /*62a0*/  HADD2.F32 R32, -RZ, R32.H1_H1 ;  /* 0x30000020ff207230 */ /* 0x000fe40000004100 */
[----:B------:R-:W-:Y:S02]  /*62b0*/  HADD2.F32 R119, -RZ, R119.H0_H0 ;  /* 0x20000077ff777230 */ /* 0x000fe40000004100 */
[----:B------:R-:W-:Y:S01]  /*62c0*/  FMUL.FTZ R49, R36, R43 ;  /* 0x0000002b24317220 */ /* 0x000fe20000410000 */
[----:B------:R-:W-:-:S02]  /*62d0*/  HADD2.F32 R41, -RZ, R28.H0_H0 ;  /* 0x2000001cff297230 */ /* 0x000fc40000004100 */
[----:B------:R-:W-:Y:S01]  /*62e0*/  FMUL.FTZ R43, R32, R43 ;  /* 0x0000002b202b7220 */ /* 0x000fe20000410000 */
[----:B------:R-:W-:Y:S02]  /*62f0*/  HADD2.F32 R117, -RZ, R117.H0_H0 ;  /* 0x20000075ff757230 */ /* 0x000fe40000004100 */
[-C--:B------:R-:W-:Y:S01]  /*6300*/  FMUL.FTZ R28, R40, R119.reuse ;  /* 0x00000077281c7220 */ /* 0x080fe20000410000 */
[C---:B------:R-:W-:Y:S01]  /*6310*/  FMUL.FTZ R119, R39.reuse, R119 ;  /* 0x0000007727777220 */ /* 0x040fe20000410000 */
[-C--:B------:R-:W-:Y:S01]  /*6320*/  FFMA.FTZ R49, R32, R41.reuse, -R49 ;  /* 0x0000002920317223 */ /* 0x080fe20000010831 */
[----:B------:R-:W-:Y:S01]  /*6330*/  FFMA.FTZ R36, R36, R41, R43 ;  /* 0x0000002924247223 */ /* 0x000fe2000001002b */
[-C--:B------:R-:W-:Y:S01]  /*6340*/  FFMA.FTZ R28, R39, R117.reuse, -R28 ;  /* 0x00000075271c7223 */ /* 0x080fe2000001081c */
[----:B------:R-:W-:Y:S02]  /*6350*/  HADD2.F32 R41, -RZ, R30.H0_H0 ;  /* 0x2000001eff297230 */ /* 0x000fe40000004100 */
[----:B------:R-:W-:Y:S01]  /*6360*/  FFMA.FTZ R119, R40, R117, R119 ;  /* 0x0000007528777223 */ /* 0x000fe20000010077 */
[----:B------:R-:W-:Y:S01]  /*6370*/  HADD2.F32 R32, -RZ, R38.H0_H0 ;  /* 0x20000026ff207230 */ /* 0x000fe20000004100 */
[----:B------:R-:W-:Y:S01]  /*6380*/  F2FP.F16.F32.PACK_AB R50, R50, R37 ;  /* 0x000000253232723e */ /* 0x000fe200000000ff */
        /* <DEDUP_REMOVED lines=10> */
[----:B------:R-:W-:Y:S01]  /*6430*/  FMUL.FTZ R41, R34, R41 ;  /* 0x0000002922297220 */ /* 0x000fe20000410000 */
[----:B------:R-:W-:Y:S02]  /*6440*/  IMAD.MOV.U32 R37, RZ, RZ, R35 ;  /* 0x000000ffff257224 */ /* 0x000fe400078e0023 */
[-C--:B------:R-:W-:Y:S01]  /*6450*/  FFMA.FTZ R39, R32, R115.reuse, R39 ;  /* 0x0000007320277223 */ /* 0x080fe20000010027 */
[----:B------:R-:W-:Y:S01]  /*6460*/  FFMA.FTZ R43, R30, R115, -R43 ;  /* 0x000000731e2b7223 */ /* 0x000fe2000001082b */
[-C--:B------:R-:W-:Y:S01]  /*6470*/  FFMA.FTZ R38, R38, R29.reuse, R41 ;  /* 0x0000001d26267223 */ /* 0x080fe20000010029 */
[----:B------:R-:W-:Y:S01]  /*6480*/  FFMA.FTZ R34, R34, R29, -R51 ;  /* 0x0000001d22227223 */ /* 0x000fe20000010833 */
[----:B------:R-:W-:Y:S01]  /*6490*/  F2FP.F16.F32.PACK_AB R32, R49, R28 ;  /* 0x0000001c3120723e */ /* 0x000fe200000000ff */
[----:B------:R-:W-:Y:S02]  /*64a0*/  IMAD.MOV.U32 R35, RZ, RZ, R31 ;  /* 0x000000ffff237224 */ /* 0x000fe400078e001f */
[----:B------:R-:W-:Y:S01]  /*64b0*/  F2FP.F16.F32.PACK_AB R38, R38, R39 ;  /* 0x000000272626723e */ /* 0x000fe200000000ff */
[----:B------:R-:W-:Y:S01]  /*64c0*/  IMAD.MOV.U32 R39, RZ, RZ, R50 ;  /* 0x000000ffff277224 */ /* 0x000fe200078e0032 */
[----:B------:R-:W-:-:S07]  /*64d0*/  F2FP.F16.F32.PACK_AB R34, R34, R43 ;  /* 0x0000002b2222723e */ /* 0x000fce00000000ff */
.L_x_10170:
[----:B------:R-:W-:Y:S05]  /*64e0*/  BSYNC B1 ;  /* 0x0000000000017941 */ /* 0x000fea0003800000 */
.L_x_10169:
[----:B------:R-:W-:Y:S01]  /*64f0*/  ISETP.GE.AND P4, PT, R47, R106, PT ;  /* 0x0000006a2f00720c */ /* 0x000fe20003f86270 */
[----:B------:R-:W-:Y:S02]  /*6500*/  ULDC.64 UR4, c[0x0][0x208] ;  /* 0x0000820000047ab9 */ /* 0x000fe40000000a00 */
[----:B-1----:R4:W-:Y:S10]  /*6510*/  STG.E.128 desc[UR4][R44.64], R32 ;  /* 0x000000202c007986 */ /* 0x0029f4000c101d04 */
[----:B------:R-:W-:Y:S05]  /*6520*/  @P4 BRA `(.L_x_10133) ;  /* 0x0000000000ac4947 */ /* 0x000fea0003800000 */
[--C-:B------:R-:W-:Y:S01]  /*6530*/  SHF.R.S32.HI R28, RZ, 0x1f, R47.reuse ;  /* 0x0000001fff1c7819 */ /* 0x100fe2000001142f */
[----:B------:R-:W-:Y:S01]  /*6540*/  ULDC.64 UR4, c[0x0][0x208] ;  /* 0x0000820000047ab9 */ /* 0x000fe20000000a00 */
[----:B------:R-:W-:-:S04]  /*6550*/  IADD3 R47, P4, P5, R20, R90, R47 ;  /* 0x0000005a142f7210 */ /* 0x000fc80007d9e02f */
[----:B------:R-:W-:Y:S02]  /*6560*/  IADD3.X R28, R0, R107, R28, P4, P5 ;  /* 0x0000006b001c7210 */ /* 0x000fe400027ea41c */
[----:B------:R-:W-:-:S04]  /*6570*/  LEA R88, P4, R47, R88, 0x1 ;  /* 0x000000582f587211 */ /* 0x000fc800078808ff */
[----:B------:R-:W-:-:S05]  /*6580*/  LEA.HI.X R89, R47, R89, R28, 0x1, P4 ;  /* 0x000000592f597211 */ /* 0x000fca00020f0c1c */
[----:B--2---:R1:W-:Y:S01]  /*6590*/  STG.E.128 desc[UR4][R88.64], R36 ;  /* 0x0000002458007986 */ /* 0x0043e2000c101d04 */
[----:B------:R-:W-:Y:S05]  /*65a0*/  BRA `(.L_x_10133) ;  /* 0x00000000008c7947 */ /* 0x000fea0003800000 */
.L_x_10126:
[----:B------:R-:W-:-:S04]  /*65b0*/  ULOP3.LUT UR4, UR60, 0x1, URZ, 0xfc, !UPT ;  /* 0x000000013c047892 */ /* 0x000fc8000f8efc3f */
[----:B------:R-:W-:-:S06]  /*65c0*/  UISETP.NE.AND UP0, UPT, UR4, 0x3, UPT ;  /* 0x000000030400788c */ /* 0x000fcc000bf05270 */
[----:B------:R-:W-:-:S13]  /*65d0*/  PLOP3.LUT P3, PT, PT, PT, UP0, 0x80, 0x0 ;  /* 0x000000000000781c */ /* 0x000fda0003f6f008 */
[----:B------:R-:W-:Y:S05]  /*65e0*/  @!P3 BRA `(.L_x_10171) ;  /* 0x000000000004b947 */ /* 0x000fea0003800000 */
[----:B------:R-:W-:Y:S01]  /*65f0*/  BPT.TRAP 0x1 ;  /* 0x000000040000795c */ /* 0x000fe20000300000 */
.L_x_10171:
        /* <DEDUP_REMOVED lines=8> */
.L_x_10379:
[----:B------:R-:W-:Y:S05]  /*6680*/  BSYNC B1 ;  /* 0x0000000000017941 */ /* 0x000fea0003800000 */
.L_x_10172:
[----:B------:R-:W-:-:S13]  /*6690*/  ISETP.GE.AND P4, PT, R148, R85, PT ;  /* 0x000000559400720c */ /* 0x000fda0003f86270 */
        /* <DEDUP_REMOVED lines=20> */
.L_x_10133:
[----:B------:R-:W-:Y:S05]  /*67e0*/  BSYNC B0 ;  /* 0x0000000000007941 */ /* 0x000fea0003800000 */
.L_x_10125:
        /* <DEDUP_REMOVED lines=17> */
.L_x_10175:
[----:B------:R-:W-:Y:S05]  /*6900*/  BSYNC B0 ;  /* 0x0000000000007941 */ /* 0x000fea0003800000 */
.L_x_10174:
[----:B------:R-:W2:Y:S01]  /*6910*/  SYNCS.PHASECHK.TRANS64.TRYWAIT P3, [R15+URZ+0x31cb0], R86 ;  /* 0x031cb0560f0075a7 */ /* 0x000ea2000806017f */
[----:B------:R-:W-:Y:S04]  /*6920*/  BSSY B0, `(.L_x_10176) ;  /* 0x0000002000007945 */ /* 0x000fe80003800000 */
[----:B--2---:R-:W-:Y:S05]  /*6930*/  @!P3 BRA `(.L_x_10177) ;  /* 0x000001a8009cb947 */ /* 0x004fea0003800000 */
.L_x_10380:
[----:B------:R-:W-:Y:S05]  /*6940*/  BSYNC B0 ;  /* 0x0000000000007941 */ /* 0x000fea0003800000 */
.L_x_10176:
[----:B------:R-:W-:Y:S01]  /*6950*/  ISETP.GE.AND P3, PT, R148, R85, PT ;  /* 0x000000559400720c */ /* 0x000fe20003f66270 */
[----:B------:R-:W-:-:S12]  /*6960*/  BSSY B0, `(.L_x_10178) ;  /* 0x0000023000007945 */ /* 0x000fd80003800000 */
[----:B------:R-:W-:Y:S05]  /*6970*/  @P3 BRA `(.L_x_10179) ;  /* 0x0000000000843947 */ /* 0x000fea0003800000 */
[----:B------:R-:W-:Y:S01]  /*6980*/  IMAD.WIDE R30, R17, 0x90, R72 ;  /* 0x00000090111e7825 */ /* 0x000fe200078e0248 */
[----:B------:R-:W-:Y:S01]  /*6990*/  ULDC.64 UR4, c[0x0][0x318] ;  /* 0x0000c60000047ab9 */ /* 0x000fe20000000a00 */
[----:B------:R-:W-:Y:S02]  /*69a0*/  ULDC.64 UR6, c[0x0][0x208] ;  /* 0x0000820000067ab9 */ /* 0x000fe40000000a00 */
[----:B------:R-:W-:Y:S02]  /*69b0*/  IMAD R31, R31, UR4, RZ ;  /* 0x000000041f1f7c24 */ /* 0x000fe4000f8e02ff */
[----:B-1----:R-:W-:Y:S02]  /*69c0*/  IMAD.MOV.U32 R28, RZ, RZ, R24 ;  /* 0x000000ffff1c7224 */ /* 0x002fe400078e0018 */
[----:B------:R-:W-:Y:S02]  /*69d0*/  IMAD.MOV.U32 R29, RZ, RZ, R78 ;  /* 0x000000ffff1d7224 */ /* 0x000fe400078e004e */
[----:B------:R-:W-:-:S02]  /*69e0*/  IMAD R31, R30, UR5, R31 ;  /* 0x000000051e1f7c24 */ /* 0x000fc4000f8e021f */
        /* <DEDUP_REMOVED lines=26> */
.L_x_10179:
[----:B------:R-:W-:Y:S05]  /*6b90*/  BSYNC B0 ;  /* 0x0000000000007941 */ /* 0x000fea0003800000 */
.L_x_10178:
        /* <DEDUP_REMOVED lines=14> */
[----:B0-----:R-:W-:-:S04]  /*6c80*/  SEL R15, RZ, 0x1, P3 ;  /* 0x00000001ff0f7807 */ /* 0x001fc80001800000 */
[----:B----4-:R-:W-:-:S05]  /*6c90*/  LOP3.LUT R19, R19, R15, RZ, 0x3c, !PT ;  /* 0x0000000f13137212 */ /* 0x010fca00078e3cff */
[----:B------:R2:W-:Y:S01]  /*6ca0*/  STL [R1+0x28], R19 ;  /* 0x0000281301007387 */ /* 0x0005e20000100800 */
[----:B------:R-:W-:Y:S05]  /*6cb0*/  @P2 BRA `(.L_x_10180) ;  /* 0xffffffbc00002947 */ /* 0x000fea000383ffff */
[----:B--2---:R-:W0:Y:S01]  /*6cc0*/  S2R R19, SR_TID.X ;  /* 0x0000000000137919 */ /* 0x004e220000002100 */
[----:B------:R-:W-:Y:S02]  /*6cd0*/  PLOP3.LUT P0, PT, PT, PT, PT, 0x8, 0x0 ;  /* 0x000000000000781c */ /* 0x000fe40003f0e170 */
[----:B0-----:R-:W-:-:S04]  /*6ce0*/  SHF.R.U32.HI R19, RZ, 0x7, R19 ;  /* 0x00000007ff137819 */ /* 0x001fc80000011613 */
[----:B------:R-:W-:-:S13]  /*6cf0*/  ISETP.NE.AND P5, PT, R19, 0x1, PT ;  /* 0x000000011300780c */ /* 0x000fda0003fa5270 */
[----:B------:R-:W-:Y:S06]  /*6d00*/  @!P5 BAR.ARV 0x9, 0x100 ;  /* 0x024400000000db1d */ /* 0x000fec0000002000 */
.L_x_10120:
[----:B------:R-:W-:Y:S02]  /*6d10*/  ISETP.GE.AND P2, PT, R104, 0x1, PT ;  /* 0x000000016800780c */ /* 0x000fe40003f46270 */
[----:B------:R-:W-:Y:S02]  /*6d20*/  CS2R R72, SRZ ;  /* 0x0000000000487805 */ /* 0x000fe4000001ff00 */
[----:B------:R-:W-:Y:S02]  /*6d30*/  PLOP3.LUT P1, PT, PT, PT, PT, 0x80, 0x0 ;  /* 0x000000000000781c */ /* 0x000fe40003f2f070 */
[----:B------:R-:W-:Y:S02]  /*6d40*/  CS2R R20, SRZ ;  /* 0x0000000000147805 */ /* 0x000fe4000001ff00 */
[----:B------:R-:W-:Y:S02]  /*6d50*/  CS2R R34, SRZ ;  /* 0x0000000000227805 */ /* 0x000fe4000001ff00 */
[----:B---3--:R-:W-:-:S02]  /*6d60*/  CS2R R30, SRZ ;  /* 0x00000000001e7805 */ /* 0x008fc4000001ff00 */
[----:B------:R-:W-:Y:S01]  /*6d70*/  CS2R R24, SRZ ;  /* 0x0000000000187805 */ /* 0x000fe2000001ff00 */
[----:B------:R-:W-:Y:S01]  /*6d80*/  IMAD.MOV.U32 R0, RZ, RZ, RZ ;  /* 0x000000ffff007224 */ /* 0x000fe200078e00ff */
        /* <DEDUP_REMOVED lines=10> */
[----:B01----:R-:W-:Y:S02]  /*6e30*/  CS2R R28, SRZ ;  /* 0x00000000001c7805 */ /* 0x003fe4000001ff00 */
        /* <DEDUP_REMOVED lines=9> */
[----:B------:R-:W-:Y:S06]  /*6ed0*/  @P0 BRA `(.L_x_10181) ;  /* 0x00000000000c0947 */ /* 0x000fec0003800000 */
[----:B------:R-:W0:Y:S01]  /*6ee0*/  FENCE.VIEW.ASYNC.G ;  /* 0x00000000000073c6 */ /* 0x000e220000000100 */
[----:B------:R-:W-:Y:S05]  /*6ef0*/  WARPSYNC.ALL ;  /* 0x0000000000007948 */ /* 0x000fea0003800000 */
[----:B0-----:R-:W-:Y:S06]  /*6f00*/  BAR.ARV 0xc, 0x1a0 ;  /* 0x0306800000007b1d */ /* 0x001fec0000002000 */
.L_x_10181:
[----:B------:R-:W-:Y:S02]  /*6f10*/  IMAD.MOV.U32 R76, RZ, RZ, RZ ;  /* 0x000000ffff4c7224 */ /* 0x000fe400078e00ff */
[----:B------:R-:W-:Y:S01]  /*6f20*/  IMAD.MOV.U32 R7, RZ, RZ, RZ ;  /* 0x000000ffff077224 */ /* 0x000fe200078e00ff */
[----:B------:R-:W-:Y:S06]  /*6f30*/  @!P2 BRA `(.L_x_10182) ;  /* 0x0000012c0034a947 */ /* 0x000fec0003800000 */
[----:B------:R-:W0:Y:S01]  /*6f40*/  S2R R2, SR_TID.X ;  /* 0x0000000000027919 */ /* 0x000e220000002100 */
[----:B------:R-:W-:Y:S01]  /*6f50*/  UMOV UR4, 0xffffffff ;  /* 0xffffffff00047882 */ /* 0x000fe20000000000 */
[----:B0-----:R-:W-:-:S05]  /*6f60*/  VIADD R2, R2, 0xffffff80 ;  /* 0xffffff8002027836 */ /* 0x001fca0000000000 */
[----:B------:R-:W-:-:S04]  /*6f70*/  SHF.R.S32.HI R0, RZ, 0x1f, R2 ;  /* 0x0000001fff007819 */ /* 0x000fc80000011402 */
[----:B------:R-:W-:-:S04]  /*6f80*/  LEA.HI R0, R0, R2, RZ, 0x7 ;  /* 0x0000000200007211 */ /* 0x000fc800078f38ff */
[----:B------:R-:W-:Y:S01]  /*6f90*/  SHF.R.S32.HI R13, RZ, 0x7, R0 ;  /* 0x00000007ff0d7819 */ /* 0x000fe20000011400 */
[----:B------:R-:W-:Y:S06]  /*6fa0*/  BRA.DIV UR4, `(.L_x_10183) ;  /* 0x000001a604147947 */ /* 0x000fec000b800000 */
[----:B------:R-:W0:Y:S04]  /*6fb0*/  SHFL.IDX PT, R0, R13, RZ, 0x1f ;  /* 0x00001fff0d007589 */ /* 0x000e2800000e0000 */
[----:B0-----:R0:W-:Y:S02]  /*6fc0*/  STL [R1+0x38], R0 ;  /* 0x0000380001007387 */ /* 0x0011e40000100800 */
.L_x_10383:
        /* <DEDUP_REMOVED lines=28> */
.L_x_10185:
[----:B------:R-:W-:Y:S05]  /*7190*/  BSYNC B6 ;  /* 0x0000000000067941 */ /* 0x000fea0003800000 */
.L_x_10184:
        /* <DEDUP_REMOVED lines=13> */
.L_x_10189:
[----:B--2---:R2:W3:Y:S02]  /*7270*/  SYNCS.PHASECHK.TRANS64.TRYWAIT P0, [R22+URZ+0x31c00], R3 ;  /* 0x031c0003160075a7 */ /* 0x0044e4000800017f */
[----:B---3--:R-:W-:Y:S05]  /*7280*/  @!P0 NANOSLEEP.SYNCS 0x989680 ;  /* 0x009896800000895d */ /* 0x008fea0003900000 */
[----:B------:R-:W3:Y:S02]  /*7290*/  @!P0 SYNCS.PHASECHK.TRANS64 P0, [R22+URZ+0x31c00], R3 ;  /* 0x031c0003160085a7 */ /* 0x000ee4000800007f */
[----:B---3--:R-:W-:Y:S05]  /*72a0*/  @!P0 BRA `(.L_x_10189) ;  /* 0xfffffffc00f08947 */ /* 0x008fea000383ffff */
.L_x_10188:
[----:B------:R-:W-:Y:S05]  /*72b0*/  BSYNC B0 ;  /* 0x0000000000007941 */ /* 0x000fea0003800000 */
.L_x_10187:
[----:B------:R-:W-:Y:S05]  /*72c0*/  BRA `(.L_x_10190) ;  /* 0x0000003c002c7947 */ /* 0x000fea0003800000 */
.L_x_10186:
[----:B------:R-:W-:Y:S01]  /*72d0*/  ULOP3.LUT UP0, URZ, UR61, 0x1bf, URZ, 0xc0, !UPT ;  /* 0x000001bf3d3f7892 */ /* 0x000fe2000f80c03f */
[----:B0----5:R-:W-:Y:S01]  /*72e0*/  SHF.R.S32.HI R0, RZ, 0x1f, R102 ;  /* 0x0000001fff007819 */ /* 0x021fe20000011466 */
[----:B------:R-:W-:Y:S01]  /*72f0*/  ULDC.64 UR4, c[0x0][0x3d8] ;  /* 0x0000f60000047ab9 */ /* 0x000fe20000000a00 */
[----:B------:R-:W-:Y:S01]  /*7300*/  ULDC.64 UR6, c[0x0][0x3e8] ;  /* 0x0000fa0000067ab9 */ /* 0x000fe20000000a00 */
[----:B------:R-:W-:Y:S01]  /*7310*/  IMAD.WIDE.U32 R40, R102, UR4, RZ ;  /* 0x0000000466287c25 */ /* 0x000fe2000f8e00ff */
[----:B------:R-:W-:Y:S02]  /*7320*/  SHF.R.S32.HI R51, RZ, 0x1f, R144 ;  /* 0x0000001fff337819 */ /* 0x000fe40000011490 */
[----:B------:R-:W-:Y:S01]  /*7330*/  PLOP3.LUT P0, PT, PT, PT, UP0, 0x80, 0x0 ;  /* 0x000000000000781c */ /* 0x000fe20003f0f008 */
[C---:B------:R-:W-:Y:S01]  /*7340*/  IMAD R3, R0.reuse, UR4, RZ ;  /* 0x0000000400037c24 */ /* 0x040fe2000f8e02ff */
[----:B------:R-:W-:Y:S01]  /*7350*/  SHF.R.S32.HI R50, RZ, 0x1f, R147 ;  /* 0x0000001fff327819 */ /* 0x000fe20000011493 */
[----:B------:R-:W-:-:S02]  /*7360*/  IMAD R5, R0, UR6, RZ ;  /* 0x0000000600057c24 */ /* 0x000fc4000f8e02ff */
[C---:B------:R-:W-:Y:S02]  /*7370*/  IMAD R3, R102.reuse, UR5, R3 ;  /* 0x0000000566037c24 */ /* 0x040fe4000f8e0203 */
[C---:B------:R-:W-:Y:S02]  /*7380*/  IMAD R5, R102.reuse, UR7, R5 ;  /* 0x0000000766057c24 */ /* 0x040fe4000f8e0205 */
[----:B------:R-:W-:-:S04]  /*7390*/  IMAD.WIDE.U32 R102, R102, UR6, RZ ;  /* 0x0000000666667c25 */ /* 0x000fc8000f8e00ff */
[----:B------:R-:W-:Y:S02]  /*73a0*/  IMAD.IADD R47, R3, 0x1, R41 ;  /* 0x00000001032f7824 */ /* 0x000fe400078e0229 */
[----:B------:R-:W-:Y:S01]  /*73b0*/  IMAD.IADD R45, R5, 0x1, R103 ;  /* 0x00000001052d7824 */ /* 0x000fe200078e0267 */
        /* <DEDUP_REMOVED lines=17> */
.L_x_10191:
[----:B------:R-:W2:Y:S01]  /*74d0*/  LDL R46, [R1+0x44] ;  /* 0x00004400012e7983 */ /* 0x000ea20000100800 */
[----:B------:R-:W0:Y:S01]  /*74e0*/  LDC.64 R12, c[0x0][0x3d8] ;  /* 0x0000f600ff0c7b82 */ /* 0x000e220000000a00 */
[----:B------:R-:W-:Y:S02]  /*74f0*/  ULDC.U8 UR4, c[0x0][0x3f0] ;  /* 0x0000fc0000047ab9 */ /* 0x000fe40000000000 */
[----:B------:R-:W3:Y:S05]  /*7500*/  LDL R16, [R1+0x50] ;  /* 0x0000500001107983 */ /* 0x000eea0000100800 */
[----:B------:R-:W4:Y:S01]  /*7510*/  LDC.64 R10, c[0x0][0x3e8] ;  /* 0x0000fa00ff0a7b82 */ /* 0x000f220000000a00 */
[----:B------:R-:W-:Y:S01]  /*7520*/  ISETP.NE.AND P0, PT, RZ, UR4, PT ;  /* 0x00000004ff007c0c */ /* 0x000fe2000bf05270 */
[----:B------:R-:W-:Y:S01]  /*7530*/  BSSY B0, `(.L_x_10192) ;  /* 0x000039c000007945 */ /* 0x000fe20003800000 */
[----:B--2---:R-:W-:Y:S01]  /*7540*/  SHF.R.S32.HI R3, RZ, 0x1f, R46 ;  /* 0x0000001fff037819 */ /* 0x004fe2000001142e */
[----:B0-----:R-:W-:-:S04]  /*7550*/  IMAD.WIDE.U32 R42, R46, R12, RZ ;  /* 0x0000000c2e2a7225 */ /* 0x001fc800078e00ff */
[C---:B------:R-:W-:Y:S02]  /*7560*/  IMAD R4, R3.reuse, R12, RZ ;  /* 0x0000000c03047224 */ /* 0x040fe400078e02ff */
[-C--:B----4-:R-:W-:Y:S02]  /*7570*/  IMAD R6, R3, R10.reuse, RZ ;  /* 0x0000000a03067224 */ /* 0x090fe400078e02ff */
[C---:B---3--:R-:W-:Y:S02]  /*7580*/  IMAD R0, R46.reuse, -0xc0, R16 ;  /* 0xffffff402e007824 */ /* 0x048fe400078e0210 */
[----:B-1----:R-:W-:-:S04]  /*7590*/  IMAD.WIDE.U32 R14, R46, R10, RZ ;  /* 0x0000000a2e0e7225 */ /* 0x002fc800078e00ff */
        /* <DEDUP_REMOVED lines=27> */
[-C--:B------:R-:W-:Y:S01]  /*7750*/  IMAD R3, R48, R12.reuse, RZ ;  /* 0x0000000c30037224 */ /* 0x080fe200078e02ff */
[----:B------:R-:W-:Y:S01]  /*7760*/  ULDC.64 UR6, c[0x0][0x3c8] ;  /* 0x0000f20000067ab9 */ /* 0x000fe20000000a00 */
[--C-:B------:R-:W-:Y:S01]  /*7770*/  IMAD.WIDE.U32 R6, R148, R12, R4.reuse ;  /* 0x0000000c94067225 */ /* 0x100fe200078e0004 */
[----:B------:R-:W-:Y:S01]  /*7780*/  ULDC.64 UR8, c[0x0][0x3e0] ;  /* 0x0000f80000087ab9 */ /* 0x000fe20000000a00 */
[----:B------:R-:W-:Y:S02]  /*7790*/  CS2R R36, SRZ ;  /* 0x0000000000247805 */ /* 0x000fe4000001ff00 */
[----:B------:R-:W-:Y:S01]  /*77a0*/  CS2R R38, SRZ ;  /* 0x0000000000267805 */ /* 0x000fe2000001ff00 */
[-C--:B------:R-:W-:Y:S01]  /*77b0*/  IMAD R15, R48, R10.reuse, RZ ;  /* 0x0000000a300f7224 */ /* 0x080fe200078e02ff */
[----:B------:R-:W-:Y:S01]  /*77c0*/  ULDC.64 UR10, c[0x0][0x208] ;  /* 0x00008200000a7ab9 */ /* 0x000fe20000000a00 */
[----:B------:R-:W-:Y:S01]  /*77d0*/  IMAD.WIDE.U32 R8, R148, R10, R4 ;  /* 0x0000000a94087225 */ /* 0x000fe200078e0004 */
[----:B------:R-:W-:-:S03]  /*77e0*/  IADD3 R4, P1, R6, R40, RZ ;  /* 0x0000002806047210 */ /* 0x000fc60007f3e0ff */
[----:B------:R-:W-:Y:S01]  /*77f0*/  IMAD R3, R148, R13, R3 ;  /* 0x0000000d94037224 */ /* 0x000fe200078e0203 */
        /* <DEDUP_REMOVED lines=46> */
.L_x_10195:
[----:B------:R-:W-:Y:S05]  /*7ae0*/  BSYNC B1 ;  /* 0x0000000000017941 */ /* 0x000fea0003800000 */
.L_x_10194:
        /* <DEDUP_REMOVED lines=16> */
[----:B------:R-:W-:Y:S01]  /*7bf0*/  IMAD.MOV.U32 R44, RZ, RZ, R102 ;  /* 0x000000ffff2c7224 */ /* 0x000fe200078e0066 */
[----:B------:R-:W-:Y:S01]  /*7c00*/  PRMT R52, R4, 0x5410, R6 ;  /* 0x0000541004347816 */ /* 0x000fe20000000006 */
[C---:B------:R-:W-:Y:S02]  /*7c10*/  IMAD R0, R5.reuse, R12, RZ ;  /* 0x0000000c05007224 */ /* 0x040fe400078e02ff */
[----:B------:R-:W-:Y:S01]  /*7c20*/  IMAD R4, R5, R10, RZ ;  /* 0x0000000a05047224 */ /* 0x000fe200078e02ff */
[----:B------:R-:W-:Y:S01]  /*7c30*/  PRMT R41, R41, 0x5410, R7 ;  /* 0x0000541029297816 */ /* 0x000fe20000000007 */
[----:B------:R-:W-:-:S04]  /*7c40*/  IMAD.WIDE.U32 R6, R3, R12, R46 ;  /* 0x0000000c03067225 */ /* 0x000fc800078e002e */
        /* <DEDUP_REMOVED lines=16> */
.L_x_10386:
[----:B------:R-:W-:Y:S01]  /*7d50*/  UMOV UR4, 0xffffffff ;  /* 0xffffffff00047882 */ /* 0x000fe20000000000 */
[----:B------:R-:W-:Y:S02]  /*7d60*/  LOP3.LUT R5, R5, 0xfffffffe, RZ, 0xc0, !PT ;  /* 0xfffffffe05057812 */ /* 0x000fe400078ec0ff */
[----:B------:R-:W-:Y:S05]  /*7d70*/  BRA.DIV UR4, `(.L_x_10197) ;  /* 0x0000019604ec7947 */ /* 0x000fea000b800000 */
.L_x_10389:
[----:B------:R-:W-:Y:S01]  /*7d80*/  UMOV UR4, 0xffffffff ;  /* 0xffffffff00047882 */ /* 0x000fe20000000000 */
[----:B------:R-:W-:Y:S02]  /*7d90*/  IMAD.IADD R5, R42, 0x1, -R5 ;  /* 0x000000012a057824 */ /* 0x000fe400078e0a05 */
[----:B------:R-:W-:Y:S05]  /*7da0*/  BRA.DIV UR4, `(.L_x_10198) ;  /* 0x0000019a04087947 */ /* 0x000fea000b800000 */
.L_x_10392:
[----:B------:R-:W-:Y:S01]  /*7db0*/  UMOV UR4, 0xffffffff ;  /* 0xffffffff00047882 */ /* 0x000fe20000000000 */
[----:B------:R-:W-:Y:S02]  /*7dc0*/  SHF.L.U32 R3, R5, 0x1f, RZ ;  /* 0x0000001f05037819 */ /* 0x000fe400000006ff */
[----:B------:R-:W-:Y:S05]  /*7dd0*/  BRA.DIV UR4, `(.L_x_10199) ;  /* 0x0000019a04247947 */ /* 0x000fea000b800000 */
.L_x_10395:
        /* <DEDUP_REMOVED lines=31> */
.L_x_10396:
[----:B------:R-:W-:Y:S05]  /*7fd0*/  BSYNC B1 ;  /* 0x0000000000017941 */ /* 0x000fea0003800000 */
.L_x_10200:
        /* <DEDUP_REMOVED lines=12> */
[-C--:B------:R-:W-:Y:S01]  /*80a0*/  ISETP.GE.AND P1, PT, R4, R5.reuse, PT ;  /* 0x000000050400720c */ /* 0x080fe20003f26270 */
[----:B------:R-:W-:Y:S01]  /*80b0*/  VIADD R4, R144, 0x28 ;  /* 0x0000002890047836 */ /* 0x000fe20000000000 */
        /* <DEDUP_REMOVED lines=30> */
[----:B------:R-:W-:Y:S02]  /*82a0*/  HADD2.F32 R42, -RZ, R52.H0_H0 ;  /* 0x20000034ff2a7230 */ /* 0x000fe40000004100 */
        /* <DEDUP_REMOVED lines=18> */
.L_x_10204:
[----:B------:R-:W-:Y:S05]  /*83d0*/  BSYNC B1 ;  /* 0x0000000000017941 */ /* 0x000fea0003800000 */
.L_x_10203:
        /* <DEDUP_REMOVED lines=45> */
.L_x_10206:
[----:B------:R-:W-:Y:S05]  /*86b0*/  BSYNC B1 ;  /* 0x0000000000017941 */ /* 0x000fea0003800000 */
.L_x_10205:
[----:B------:R-:W-:Y:S04]  /*86c0*/  BSSY B1, `(.L_x_10207) ;  /* 0x000002c000017945 */ /* 0x000fe80003800000 */
[----:B------:R-:W-:Y:S05]  /*86d0*/  @P1 BRA `(.L_x_10208) ;  /* 0x0000000000a81947 */ /* 0x000fea0003800000 */
[----:B01----:R-:W0:Y:S01]  /*86e0*/  LDS.128 R4, [R3+0x10a00] ;  /* 0x010a000003047984 */ /* 0x003e220000000c00 */
        /* <DEDUP_REMOVED lines=18> */
[--C-:B------:R-:W-:Y:S02]  /*8810*/  HADD2.F32 R31, -RZ, R40.reuse.H0_H0 ;  /* 0x20000028ff1f7230 */ /* 0x100fe40000004100 */
[----:B------:R-:W-:Y:S01]  /*8820*/  FFMA.FTZ R35, R30, R33, -R35 ;  /* 0x000000211e237223 */ /* 0x000fe20000010823 */
        /* <DEDUP_REMOVED lines=21> */
.L_x_10208:
[----:B------:R-:W-:Y:S05]  /*8980*/  BSYNC B1 ;  /* 0x0000000000017941 */ /* 0x000fea0003800000 */
.L_x_10207:
        /* <DEDUP_REMOVED lines=44> */
.L_x_10210:
[----:B------:R-:W-:Y:S05]  /*8c50*/  BSYNC B1 ;  /* 0x0000000000017941 */ /* 0x000fea0003800000 */
.L_x_10209:
        /* <DEDUP_REMOVED lines=44> */
.L_x_10212:
[----:B------:R-:W-:Y:S05]  /*8f20*/  BSYNC B1 ;  /* 0x0000000000017941 */ /* 0x000fea0003800000 */
.L_x_10211:
        /* <DEDUP_REMOVED lines=44> */
.L_x_10193:
        /* <DEDUP_REMOVED lines=24> */
[----:B------:R-:W-:Y:S01]  /*9370*/  SHF.R.S32.HI R9, RZ, 0x1f, R148 ;  /* 0x0000001fff097819 */ /* 0x000fe20000011494 */
[----:B------:R-:W-:Y:S01]  /*9380*/  IMAD.MOV.U32 R4, RZ, RZ, R147 ;  /* 0x000000ffff047224 */ /* 0x000fe200078e0093 */
[----:B------:R-:W-:Y:S01]  /*9390*/  ULDC.64 UR4, c[0x0][0x3c8] ;  /* 0x0000f20000047ab9 */ /* 0x000fe20000000a00 */
[----:B------:R-:W-:Y:S01]  /*93a0*/  IMAD.MOV.U32 R5, RZ, RZ, R50 ;  /* 0x000000ffff057224 */ /* 0x000fe200078e0032 */
[----:B------:R-:W-:Y:S01]  /*93b0*/  ULDC.64 UR6, c[0x0][0x3e0] ;  /* 0x0000f80000067ab9 */ /* 0x000fe20000000a00 */
[-C--:B------:R-:W-:Y:S01]  /*93c0*/  IMAD R8, R9, R12.reuse, RZ ;  /* 0x0000000c09087224 */ /* 0x080fe200078e02ff */
[----:B------:R-:W-:Y:S01]  /*93d0*/  CS2R R28, SRZ ;  /* 0x00000000001c7805 */ /* 0x000fe2000001ff00 */
[----:B------:R-:W-:Y:S01]  /*93e0*/  IMAD.WIDE.U32 R6, R148, R12, R4 ;  /* 0x0000000c94067225 */ /* 0x000fe200078e0004 */
[----:B------:R-:W-:Y:S02]  /*93f0*/  CS2R R30, SRZ ;  /* 0x00000000001e7805 */ /* 0x000fe4000001ff00 */
[----:B------:R-:W-:-:S02]  /*9400*/  CS2R R32, SRZ ;  /* 0x0000000000207805 */ /* 0x000fc4000001ff00 */
[----:B------:R-:W-:Y:S01]  /*9410*/  CS2R R34, SRZ ;  /* 0x0000000000227805 */ /* 0x000fe2000001ff00 */
[----:B------:R-:W-:Y:S01]  /*9420*/  IMAD R9, R9, R10, RZ ;  /* 0x0000000a09097224 */ /* 0x000fe200078e02ff */
[----:B------:R-:W-:Y:S01]  /*9430*/  IADD3 R40, P2, R6, R40, RZ ;  /* 0x0000002806287210 */ /* 0x000fe20007f5e0ff */
[C---:B------:R-:W-:Y:S01]  /*9440*/  IMAD.WIDE.U32 R4, R148.reuse, R10, R4 ;  /* 0x0000000a94047225 */ /* 0x040fe200078e0004 */
[----:B------:R-:W-:Y:S02]  /*9450*/  CS2R R36, SRZ ;  /* 0x0000000000247805 */ /* 0x000fe4000001ff00 */
[----:B------:R-:W-:Y:S02]  /*9460*/  CS2R R38, SRZ ;  /* 0x0000000000267805 */ /* 0x000fe4000001ff00 */
[----:B------:R-:W-:Y:S01]  /*9470*/  CS2R R16, SRZ ;  /* 0x0000000000107805 */ /* 0x000fe2000001ff00 */
[----:B------:R-:W-:Y:S01]  /*9480*/  IMAD R6, R148, R13, R8 ;  /* 0x0000000d94067224 */ /* 0x000fe200078e0208 */
        /* <DEDUP_REMOVED lines=9> */
[----:B------:R-:W-:Y:S01]  /*9520*/  IMAD.WIDE.U32 R42, R42, 0xc0, R40 ;  /* 0x000000c02a2a7825 */ /* 0x000fe200078e0028 */
[----:B------:R-:W-:Y:S01]  /*9530*/  CS2R R26, SRZ ;  /* 0x00000000001a7805 */ /* 0x000fe2000001ff00 */
[----:B------:R-:W-:-:S02]  /*9540*/  ULDC.64 UR8, c[0x0][0x208] ;  /* 0x0000820000087ab9 */ /* 0x000fc40000000a00 */
[----:B------:R-:W-:Y:S01]  /*9550*/  IMAD.WIDE.U32 R14, R14, 0xc0, R102 ;  /* 0x000000c00e0e7825 */ /* 0x000fe200078e0066 */
[----:B------:R-:W-:Y:S01]  /*9560*/  LEA R8, P2, R42, UR4, 0x1 ;  /* 0x000000042a087c11 */ /* 0x000fe2000f8408ff */
[----:B------:R-:W-:Y:S02]  /*9570*/  ULDC UR4, c[0x0][0x3d4] ;  /* 0x0000f50000047ab9 */ /* 0x000fe40000000800 */
[----:B------:R-:W-:Y:S01]  /*9580*/  IMAD.IADD R7, R7, 0x1, R43 ;  /* 0x0000000107077824 */ /* 0x000fe200078e022b */
[----:B------:R-:W-:Y:S01]  /*9590*/  LEA R20, P3, R14, UR6, 0x1 ;  /* 0x000000060e147c11 */ /* 0x000fe2000f8608ff */
[----:B------:R-:W-:Y:S02]  /*95a0*/  IMAD.IADD R5, R5, 0x1, R15 ;  /* 0x0000000105057824 */ /* 0x000fe400078e020f */
[----:B------:R-:W-:Y:S01]  /*95b0*/  VIADD R52, R147, 0x20 ;  /* 0x0000002093347836 */ /* 0x000fe20000000000 */
[----:B------:R-:W-:Y:S02]  /*95c0*/  LEA.HI.X R9, R42, UR5, R7, 0x1, P2 ;  /* 0x000000052a097c11 */ /* 0x000fe400090f0c07 */
[----:B------:R-:W-:-:S02]  /*95d0*/  CS2R R6, SRZ ;  /* 0x0000000000067805 */ /* 0x000fc4000001ff00 */
[----:B------:R-:W-:Y:S02]  /*95e0*/  LEA.HI.X R21, R14, UR7, R5, 0x1, P3 ;  /* 0x000000070e157c11 */ /* 0x000fe400098f0c05 */
[----:B------:R-:W-:Y:S02]  /*95f0*/  CS2R R4, SRZ ;  /* 0x0000000000047805 */ /* 0x000fe4000001ff00 */
[----:B------:R-:W-:Y:S02]  /*9600*/  ISETP.GE.AND P2, PT, R147, UR4, PT ;  /* 0x0000000493007c0c */ /* 0x000fe4000bf46270 */
[----:B------:R-:W-:Y:S02]  /*9610*/  ISETP.GE.AND P3, PT, R53, UR4, PT ;  /* 0x0000000435007c0c */ /* 0x000fe4000bf66270 */
[----:B------:R-:W-:-:S09]  /*9620*/  ISETP.GE.AND P4, PT, R52, UR4, PT ;  /* 0x0000000434007c0c */ /* 0x000fd2000bf86270 */
[----:B------:R0:W5:Y:S04]  /*9630*/  @!P2 LDG.E.128 R28, desc[UR8][R8.64] ;  /* 0x00000008081ca981 */ /* 0x000168000c1e1d00 */
[----:B------:R0:W5:Y:S04]  /*9640*/  @!P3 LDG.E.128 R32, desc[UR8][R8.64+0x20] ;  /* 0x000020080820b981 */ /* 0x000168000c1e1d00 */
[----:B------:R0:W5:Y:S04]  /*9650*/  @!P4 LDG.E.128 R36, desc[UR8][R8.64+0x40] ;  /* 0x000040080824c981 */ /* 0x000168000c1e1d00 */
[----:B------:R0:W5:Y:S04]  /*9660*/  @!P2 LDG.E.128 R4, desc[UR8][R20.64] ;  /* 0x000000081404a981 */ /* 0x000168000c1e1d00 */
[----:B------:R0:W5:Y:S04]  /*9670*/  @!P3 LDG.E.128 R16, desc[UR8][R20.64+0x20] ;  /* 0x000020081410b981 */ /* 0x000168000c1e1d00 */
[----:B------:R0:W5:Y:S02]  /*9680*/  @!P4 LDG.E.128 R24, desc[UR8][R20.64+0x40] ;  /* 0x000040081418c981 */ /* 0x000164000c1e1d00 */
.L_x_10214:
[----:B------:R-:W-:Y:S05]  /*9690*/  BSYNC B1 ;  /* 0x0000000000017941 */ /* 0x000fea0003800000 */
.L_x_10213:
[----:B0-----:R-:W2:Y:S01]  /*96a0*/  LDL R20, [R1+0x7c] ;  /* 0x00007c0001147983 */ /* 0x001ea20000100800 */
[----:B------:R-:W-:Y:S01]  /*96b0*/  @P1 SHF.R.U32.HI R3, RZ, R51, R48 ;  /* 0x00000033ff031219 */ /* 0x000fe20000011630 */
[----:B-----5:R-:W-:Y:S01]  /*96c0*/  IMAD.MOV.U32 R0, RZ, RZ, R4 ;  /* 0x000000ffff007224 */ /* 0x020fe200078e0004 */
[----:B------:R-:W-:Y:S01]  /*96d0*/  ULDC.64 UR4, c[0x0][0x3c8] ;  /* 0x0000f20000047ab9 */ /* 0x000fe20000000a00 */
[----:B------:R-:W-:Y:S01]  /*96e0*/  IMAD.MOV.U32 R8, RZ, RZ, R5 ;  /* 0x000000ffff087224 */ /* 0x000fe200078e0005 */
[----:B------:R-:W-:Y:S01]  /*96f0*/  SHF.R.S32.HI R9, RZ, 0x1f, R3 ;  /* 0x0000001fff097819 */ /* 0x000fe20000011403 */
[-C--:B------:R-:W-:Y:S01]  /*9700*/  IMAD.WIDE.U32 R46, R3, R12.reuse, R46 ;  /* 0x0000000c032e7225 */ /* 0x080fe200078e002e */
[----:B------:R-:W-:Y:S01]  /*9710*/  PRMT R54, R0, 0x7610, R54 ;  /* 0x0000761000367816 */ /* 0x000fe20000000036 */
[----:B------:R-:W-:Y:S01]  /*9720*/  ULDC.64 UR6, c[0x0][0x3e0] ;  /* 0x0000f80000067ab9 */ /* 0x000fe20000000a00 */
        /* <DEDUP_REMOVED lines=21> */
.L_x_10399:
[----:B------:R-:W-:Y:S01]  /*9880*/  UMOV UR4, 0xffffffff ;  /* 0xffffffff00047882 */ /* 0x000fe20000000000 */
[----:B------:R-:W-:Y:S02]  /*9890*/  LOP3.LUT R9, R9, 0xfffffffe, RZ, 0xc0, !PT ;  /* 0xfffffffe09097812 */ /* 0x000fe400078ec0ff */
[----:B------:R-:W-:Y:S05]  /*98a0*/  BRA.DIV UR4, `(.L_x_10216) ;  /* 0x0000017e04d07947 */ /* 0x000fea000b800000 */
.L_x_10402:
[----:B------:R-:W-:Y:S01]  /*98b0*/  UMOV UR4, 0xffffffff ;  /* 0xffffffff00047882 */ /* 0x000fe20000000000 */
[----:B------:R-:W-:Y:S02]  /*98c0*/  IMAD.IADD R9, R20, 0x1, -R9 ;  /* 0x0000000114097824 */ /* 0x000fe400078e0a09 */
[----:B------:R-:W-:Y:S05]  /*98d0*/  BRA.DIV UR4, `(.L_x_10217) ;  /* 0x0000017e04ec7947 */ /* 0x000fea000b800000 */
.L_x_10405:
[----:B------:R-:W-:Y:S01]  /*98e0*/  UMOV UR4, 0xffffffff ;  /* 0xffffffff00047882 */ /* 0x000fe20000000000 */
[----:B------:R-:W-:Y:S02]  /*98f0*/  SHF.L.U32 R3, R9, 0x1f, RZ ;  /* 0x0000001f09037819 */ /* 0x000fe400000006ff */
[----:B------:R-:W-:Y:S05]  /*9900*/  BRA.DIV UR4, `(.L_x_10218) ;  /* 0x0000018204087947 */ /* 0x000fea000b800000 */
.L_x_10408:
        /* <DEDUP_REMOVED lines=32> */
.L_x_10409:
[----:B------:R-:W-:Y:S05]  /*9b10*/  BSYNC B1 ;  /* 0x0000000000017941 */ /* 0x000fea0003800000 */
.L_x_10219:
[----:B------:R-:W-:Y:S01]  /*9b20*/  PRMT R42, R0, 0x5410, R8 ;  /* 0x00005410002a7816 */ /* 0x000fe20000000008 */
[----:B------:R-:W-:Y:S06]  /*9b30*/  @P0 BRA `(.L_x_10202) ;  /* 0x0000001000ec0947 */ /* 0x000fec0003800000 */
[----:B------:R1:W5:Y:S01]  /*9b40*/  LDL R66, [R1+0x2c] ;  /* 0x00002c0001427983 */ /* 0x0003620000100800 */
[----:B------:R-:W2:Y:S03]  /*9b50*/  LDC R0, c[0x0][0x3d4] ;  /* 0x0000f500ff007b82 */ /* 0x000ea60000000800 */
        /* <DEDUP_REMOVED lines=9> */
[----:B------:R-:W1:Y:S01]  /*9bf0*/  S2R R9, SR_TID.X ;  /* 0x0000000000097919 */ /* 0x000e620000002100 */
[--C-:B------:R-:W-:Y:S01]  /*9c00*/  SHF.R.U64 R28, R28, 0x10, R29.reuse ;  /* 0x000000101c1c7819 */ /* 0x100fe2000000121d */
[----:B------:R-:W-:Y:S01]  /*9c10*/  HADD2.F32 R53, -RZ, R53.H0_H0 ;  /* 0x20000035ff357230 */ /* 0x000fe20000004100 */
[----:B------:R-:W-:Y:S01]  /*9c20*/  SHF.R.U32.HI R52, RZ, 0x10, R29 ;  /* 0x00000010ff347819 */ /* 0x000fe2000001161d */
[----:B------:R-:W-:Y:S01]  /*9c30*/  HADD2.F32 R51, -RZ, R51.H0_H0 ;  /* 0x20000033ff337230 */ /* 0x000fe20000004100 */
[----:B------:R-:W-:Y:S01]  /*9c40*/  SHF.R.U64 R29, R4, 0x10, R5 ;  /* 0x00000010041d7819 */ /* 0x000fe20000001205 */
[----:B------:R-:W-:Y:S01]  /*9c50*/  HADD2.F32 R54, -RZ, R54.H0_H0 ;  /* 0x20000036ff367230 */ /* 0x000fe20000004100 */
[--C-:B------:R-:W-:Y:S01]  /*9c60*/  SHF.R.U64 R4, R30, 0x10, R31.reuse ;  /* 0x000000101e047819 */ /* 0x100fe2000000121f */
[----:B------:R-:W-:Y:S01]  /*9c70*/  HADD2.F32 R52, -RZ, R52.H0_H0 ;  /* 0x20000034ff347230 */ /* 0x000fe20000004100 */
[----:B------:R-:W-:Y:S01]  /*9c80*/  SHF.R.U32.HI R61, RZ, 0x10, R31 ;  /* 0x00000010ff3d7819 */ /* 0x000fe2000001161f */
[----:B------:R-:W-:Y:S01]  /*9c90*/  HADD2.F32 R29, -RZ, R29.H0_H0 ;  /* 0x2000001dff1d7230 */ /* 0x000fe20000004100 */
[----:B------:R-:W-:-:S02]  /*9ca0*/  SHF.R.U32.HI R56, RZ, 0x10, R5 ;  /* 0x00000010ff387819 */ /* 0x000fc40000011605 */
[--C-:B------:R-:W-:Y:S02]  /*9cb0*/  SHF.R.U64 R59, R6, 0x10, R7.reuse ;  /* 0x00000010063b7819 */ /* 0x100fe40000001207 */
[----:B------:R-:W-:Y:S01]  /*9cc0*/  SHF.R.U32.HI R57, RZ, 0x10, R7 ;  /* 0x00000010ff397819 */ /* 0x000fe20000011607 */
[----:B------:R-:W-:Y:S02]  /*9cd0*/  HADD2.F32 R56, -RZ, R56.H0_H0 ;  /* 0x20000038ff387230 */ /* 0x000fe40000004100 */
[----:B-1----:R-:W-:-:S05]  /*9ce0*/  VIADD R9, R9, 0xffffff80 ;  /* 0xffffff8009097836 */ /* 0x002fca0000000000 */
[----:B0-----:R-:W-:-:S04]  /*9cf0*/  LEA.HI R3, R9, R9, RZ, 0x1 ;  /* 0x0000000909037211 */ /* 0x001fc800078f08ff */
[----:B------:R-:W-:-:S05]  /*9d00*/  LOP3.LUT R3, R3, 0xfffffffe, RZ, 0xc0, !PT ;  /* 0xfffffffe03037812 */ /* 0x000fca00078ec0ff */
[----:B------:R-:W-:Y:S01]  /*9d10*/  IMAD.IADD R3, R9, 0x1, -R3 ;  /* 0x0000000109037824 */ /* 0x000fe200078e0a03 */
[----:B-----5:R-:W-:-:S04]  /*9d20*/  LOP3.LUT R9, R66, 0x18, R147, 0xf8, !PT ;  /* 0x0000001842097812 */ /* 0x020fc800078ef893 */
[----:B------:R-:W-:Y:S02]  /*9d30*/  LEA.HI R3, R0, R3, RZ, 0x1d ;  /* 0x0000000300037211 */ /* 0x000fe400078fe8ff */
[----:B------:R-:W-:Y:S02]  /*9d40*/  LOP3.LUT R9, R9, R64, RZ, 0x3c, !PT ;  /* 0x0000004009097212 */ /* 0x000fe400078e3cff */
[----:B------:R-:W-:-:S03]  /*9d50*/  SHF.R.S32.HI R8, RZ, 0x1f, R3 ;  /* 0x0000001fff087819 */ /* 0x000fc60000011403 */
[----:B------:R-:W-:Y:S01]  /*9d60*/  IMAD.IADD R10, R65, 0x1, R9 ;  /* 0x00000001410a7824 */ /* 0x000fe200078e0209 */
[----:B------:R-:W-:Y:S01]  /*9d70*/  LEA.HI R8, R8, R3, RZ, 0x2 ;  /* 0x0000000308087211 */ /* 0x000fe200078f10ff */
[----:B------:R-:W-:-:S03]  /*9d80*/  IMAD.SHL.U32 R3, R3, 0x8, RZ ;  /* 0x0000000803037824 */ /* 0x000fc600078e00ff */
[----:B------:R-:W-:Y:S02]  /*9d90*/  SHF.R.S32.HI R9, RZ, 0x2, R8 ;  /* 0x00000002ff097819 */ /* 0x000fe40000011408 */
[----:B------:R-:W-:Y:S02]  /*9da0*/  LOP3.LUT R8, R66, 0x18, R3, 0xf8, !PT ;  /* 0x0000001842087812 */ /* 0x000fe400078ef803 */
[----:B------:R-:W-:Y:S01]  /*9db0*/  LEA R3, R10, UR61, 0x1 ;  /* 0x0000003d0a037c11 */ /* 0x000fe2000f8e08ff */
[----:B------:R-:W-:Y:S01]  /*9dc0*/  IMAD R12, R9, 0x1800, R65 ;  /* 0x00001800090c7824 */ /* 0x000fe200078e0241 */
[----:B------:R-:W-:-:S03]  /*9dd0*/  LOP3.LUT R13, R8, R64, RZ, 0x3c, !PT ;  /* 0x00000040080d7212 */ /* 0x000fc600078e3cff */
[----:B------:R-:W0:Y:S02]  /*9de0*/  LDS.128 R8, [R3] ;  /* 0x0000000003087984 */ /* 0x000e240000000c00 */
        /* <DEDUP_REMOVED lines=14> */
[C---:B------:R-:W-:Y:S01]  /*9ed0*/  FMUL.FTZ R58, R47.reuse, R56 ;  /* 0x000000382f3a7220 */ /* 0x040fe20000410000 */
[----:B------:R-:W-:Y:S01]  /*9ee0*/  FMUL.FTZ R62, R47, R52 ;  /* 0x000000342f3e7220 */ /* 0x000fe20000410000 */
[C---:B------:R-:W-:Y:S01]  /*9ef0*/  FFMA.FTZ R55, R6.reuse, R51, -R55 ;  /* 0x0000003306377223 */ /* 0x040fe20000010837 */
[----:B------:R-:W-:Y:S01]  /*9f00*/  FFMA.FTZ R31, R6, R53, R31 ;  /* 0x00000035061f7223 */ /* 0x000fe2000001001f */
[----:B------:R-:W-:-:S02]  /*9f10*/  HADD2.F32 R6, -RZ, R60.H0_H0 ;  /* 0x2000003cff067230 */ /* 0x000fc40000004100 */
[----:B------:R-:W-:Y:S01]  /*9f20*/  FFMA.FTZ R60, R9, R52, -R58 ;  /* 0x00000034093c7223 */ /* 0x000fe2000001083a */
[----:B------:R-:W-:Y:S01]  /*9f30*/  FMUL.FTZ R58, R13, R54 ;  /* 0x000000360d3a7220 */ /* 0x000fe20000410000 */
[----:B------:R-:W-:Y:S02]  /*9f40*/  HADD2.F32 R49, -RZ, R14.H0_H0 ;  /* 0x2000000eff317230 */ /* 0x000fe40000004100 */
[----:B------:R-:W-:Y:S01]  /*9f50*/  FFMA.FTZ R62, R9, R56, R62 ;  /* 0x00000038093e7223 */ /* 0x000fe2000001003e */
[----:B------:R-:W-:Y:S02]  /*9f60*/  HADD2.F32 R52, -RZ, R48.H1_H1 ;  /* 0x30000030ff347230 */ /* 0x000fe40000004100 */
[-C--:B------:R-:W-:Y:S01]  /*9f70*/  FMUL.FTZ R13, R13, R6.reuse ;  /* 0x000000060d0d7220 */ /* 0x080fe20000410000 */
[----:B------:R-:W-:Y:S01]  /*9f80*/  FFMA.FTZ R58, R5, R6, -R58 ;  /* 0x00000006053a7223 */ /* 0x000fe2000001083a */
[----:B------:R-:W-:Y:S02]  /*9f90*/  HADD2.F32 R50, -RZ, R15.H0_H0 ;  /* 0x2000000fff327230 */ /* 0x000fe40000004100 */
        /* <DEDUP_REMOVED lines=8> */
[----:B------:R-:W-:Y:S01]  /*a020*/  FMUL.FTZ R47, R50, R9 ;  /* 0x00000009322f7220 */ /* 0x000fe20000410000 */
[----:B------:R-:W-:-:S02]  /*a030*/  HADD2.F32 R48, -RZ, R57.H0_H0 ;  /* 0x20000039ff307230 */ /* 0x000fc40000004100 */
        /* <DEDUP_REMOVED lines=8> */
[----:B------:R-:W-:-:S02]  /*a0c0*/  HADD2.F32 R14, -RZ, R14.H1_H1 ;  /* 0x3000000eff0e7230 */ /* 0x000fc40000004100 */
[----:B------:R-:W-:Y:S02]  /*a0d0*/  HADD2.F32 R5, -RZ, R28.H0_H0 ;  /* 0x2000001cff057230 */ /* 0x000fe40000004100 */
[C---:B------:R-:W-:Y:S01]  /*a0e0*/  FFMA.FTZ R52, R11.reuse, R6, -R52 ;  /* 0x000000060b347223 */ /* 0x040fe20000010834 */
[----:B------:R-:W-:Y:S02]  /*a0f0*/  HADD2.F32 R9, -RZ, R59.H0_H0 ;  /* 0x2000003bff097230 */ /* 0x000fe40000004100 */
[----:B------:R-:W-:Y:S01]  /*a100*/  FFMA.FTZ R51, R11, R48, R30 ;  /* 0x000000300b337223 */ /* 0x000fe2000001001e */
[----:B------:R-:W-:Y:S02]  /*a110*/  HADD2.F32 R7, -RZ, R4.H0_H0 ;  /* 0x20000004ff077230 */ /* 0x000fe40000004100 */
[C---:B------:R-:W-:Y:S01]  /*a120*/  FMUL.FTZ R11, R12.reuse, R29 ;  /* 0x0000001d0c0b7220 */ /* 0x040fe20000410000 */
[----:B------:R-:W-:Y:S02]  /*a130*/  HADD2.F32 R8, -RZ, R8.H1_H1 ;  /* 0x30000008ff087230 */ /* 0x000fe40000004100 */
[----:B------:R-:W-:Y:S01]  /*a140*/  FMUL.FTZ R12, R12, R5 ;  /* 0x000000050c0c7220 */ /* 0x000fe20000410000 */
[----:B------:R-:W-:-:S02]  /*a150*/  HADD2.F32 R10, -RZ, R10.H1_H1 ;  /* 0x3000000aff0a7230 */ /* 0x000fc40000004100 */
[C---:B------:R-:W-:Y:S01]  /*a160*/  FMUL.FTZ R47, R14.reuse, R9 ;  /* 0x000000090e2f7220 */ /* 0x040fe20000410000 */
[----:B------:R-:W-:Y:S01]  /*a170*/  FMUL.FTZ R14, R14, R7 ;  /* 0x000000070e0e7220 */ /* 0x000fe20000410000 */
[C---:B------:R-:W-:Y:S01]  /*a180*/  FFMA.FTZ R15, R8.reuse, R5, -R11 ;  /* 0x00000005080f7223 */ /* 0x040fe2000001080b */
[----:B------:R-:W-:Y:S01]  /*a190*/  FFMA.FTZ R8, R8, R29, R12 ;  /* 0x0000001d08087223 */ /* 0x000fe2000001000c */
[C---:B------:R-:W-:Y:S01]  /*a1a0*/  FFMA.FTZ R47, R10.reuse, R7, -R47 ;  /* 0x000000070a2f7223 */ /* 0x040fe2000001082f */
        /* <DEDUP_REMOVED lines=11> */
.L_x_10222:
[----:B------:R-:W-:Y:S05]  /*a260*/  BSYNC B1 ;  /* 0x0000000000017941 */ /* 0x000fea0003800000 */
.L_x_10221:
[----:B------:R-:W-:Y:S04]  /*a270*/  BSSY B1, `(.L_x_10223) ;  /* 0x0000064000017945 */ /* 0x000fe80003800000 */
[----:B------:R-:W-:Y:S05]  /*a280*/  @P1 BRA `(.L_x_10224) ;  /* 0x0000000400881947 */ /* 0x000fea0003800000 */
[----:B------:R-:W2:Y:S01]  /*a290*/  LDL R52, [R1+0x8c] ;  /* 0x00008c0001347983 */ /* 0x000ea20000100800 */
[----:B01----:R-:W-:Y:S01]  /*a2a0*/  SHF.R.S32.HI R3, RZ, 0x1f, R68 ;  /* 0x0000001fff037819 */ /* 0x003fe20000011444 */
[--C-:B------:R-:W-:Y:S01]  /*a2b0*/  HADD2.F32 R29, -RZ, R46.reuse.H1_H1 ;  /* 0x3000002eff1d7230 */ /* 0x100fe20000004100 */
[--C-:B------:R-:W-:Y:S01]  /*a2c0*/  SHF.R.U64 R48, R16, 0x10, R17.reuse ;  /* 0x0000001010307819 */ /* 0x100fe20000001211 */
[--C-:B------:R-:W-:Y:S01]  /*a2d0*/  HADD2.F32 R31, -RZ, R43.reuse.H1_H1 ;  /* 0x3000002bff1f7230 */ /* 0x100fe20000004100 */
[----:B------:R-:W-:Y:S01]  /*a2e0*/  LEA.HI R3, R3, R68, RZ, 0x3 ;  /* 0x0000004403037211 */ /* 0x000fe200078f18ff */
[----:B------:R-:W-:Y:S01]  /*a2f0*/  HADD2.F32 R20, -RZ, R43.H0_H0 ;  /* 0x2000002bff147230 */ /* 0x000fe20000004100 */
[----:B------:R-:W-:Y:S01]  /*a300*/  SHF.R.U32.HI R28, RZ, 0x10, R17 ;  /* 0x00000010ff1c7819 */ /* 0x000fe20000011611 */
[----:B------:R-:W-:Y:S01]  /*a310*/  HADD2.F32 R46, -RZ, R46.H0_H0 ;  /* 0x2000002eff2e7230 */ /* 0x000fe20000004100 */
[----:B------:R-:W-:Y:S02]  /*a320*/  SHF.R.S32.HI R3, RZ, 0x3, R3 ;  /* 0x00000003ff037819 */ /* 0x000fe40000011403 */
[----:B------:R-:W-:Y:S01]  /*a330*/  SHF.R.U64 R51, R32, 0x10, R33 ;  /* 0x0000001020337819 */ /* 0x000fe20000001221 */
[----:B------:R-:W-:Y:S01]  /*a340*/  HADD2.F32 R28, -RZ, R28.H0_H0 ;  /* 0x2000001cff1c7230 */ /* 0x000fe20000004100 */
[----:B------:R-:W-:-:S02]  /*a350*/  LEA.HI R3, R0, R3, RZ, 0x1d ;  /* 0x0000000300037211 */ /* 0x000fc400078fe8ff */
[----:B------:R-:W-:Y:S02]  /*a360*/  SHF.R.U32.HI R32, RZ, 0x10, R33 ;  /* 0x00000010ff207819 */ /* 0x000fe40000011621 */
[----:B------:R-:W-:Y:S02]  /*a370*/  SHF.R.S32.HI R4, RZ, 0x1f, R3 ;  /* 0x0000001fff047819 */ /* 0x000fe40000011403 */
[--C-:B------:R-:W-:Y:S02]  /*a380*/  SHF.R.U64 R50, R34, 0x10, R35.reuse ;  /* 0x0000001022327819 */ /* 0x100fe40000001223 */
[----:B------:R-:W-:Y:S01]  /*a390*/  LEA.HI R4, R4, R3, RZ, 0x2 ;  /* 0x0000000304047211 */ /* 0x000fe200078f10ff */
[----:B------:R-:W-:Y:S01]  /*a3a0*/  IMAD.SHL.U32 R3, R3, 0x8, RZ ;  /* 0x0000000803037824 */ /* 0x000fe200078e00ff */
[----:B------:R-:W-:Y:S02]  /*a3b0*/  SHF.R.U32.HI R49, RZ, 0x10, R35 ;  /* 0x00000010ff317819 */ /* 0x000fe40000011623 */
[----:B------:R-:W-:-:S02]  /*a3c0*/  SHF.R.S32.HI R4, RZ, 0x2, R4 ;  /* 0x00000002ff047819 */ /* 0x000fc40000011404 */
[----:B-----5:R-:W-:Y:S02]  /*a3d0*/  LOP3.LUT R3, R66, 0x18, R3, 0xf8, !PT ;  /* 0x0000001842037812 */ /* 0x020fe400078ef803 */
[----:B------:R-:W-:Y:S01]  /*a3e0*/  SHF.R.U64 R47, R18, 0x10, R19 ;  /* 0x00000010122f7819 */ /* 0x000fe20000001213 */
[----:B------:R-:W-:Y:S01]  /*a3f0*/  IMAD R8, R4, 0x1800, R65 ;  /* 0x0000180004087824 */ /* 0x000fe200078e0241 */
[----:B------:R-:W-:Y:S02]  /*a400*/  LOP3.LUT R3, R3, R64, RZ, 0x3c, !PT ;  /* 0x0000004003037212 */ /* 0x000fe400078e3cff */
[----:B------:R-:W-:-:S03]  /*a410*/  SHF.R.U32.HI R34, RZ, 0x10, R19 ;  /* 0x00000010ff227819 */ /* 0x000fc60000011613 */
[----:B------:R-:W-:-:S04]  /*a420*/  IMAD.IADD R3, R8, 0x1, R3 ;  /* 0x0000000108037824 */ /* 0x000fc800078e0203 */
[----:B------:R-:W-:-:S05]  /*a430*/  IMAD R3, R3, 0x2, R22 ;  /* 0x0000000203037824 */ /* 0x000fca00078e0216 */
        /* <DEDUP_REMOVED lines=9> */
[--C-:B------:R-:W-:Y:S02]  /*a4d0*/  HADD2.F32 R19, -RZ, R11.reuse.H0_H0 ;  /* 0x2000000bff137230 */ /* 0x100fe40000004100 */
[----:B------:R-:W-:Y:S01]  /*a4e0*/  FMUL.FTZ R32, R17, R16 ;  /* 0x0000001011207220 */ /* 0x000fe20000410000 */
[--C-:B------:R-:W-:Y:S02]  /*a4f0*/  HADD2.F32 R17, -RZ, R44.reuse.H0_H0 ;  /* 0x2000002cff117230 */ /* 0x100fe40000004100 */
[----:B------:R-:W-:Y:S02]  /*a500*/  HADD2.F32 R44, -RZ, R44.H1_H1 ;  /* 0x3000002cff2c7230 */ /* 0x000fe40000004100 */
[----:B------:R-:W-:-:S02]  /*a510*/  HADD2.F32 R11, -RZ, R11.H1_H1 ;  /* 0x3000000bff0b7230 */ /* 0x000fc40000004100 */
[----:B------:R-:W-:Y:S02]  /*a520*/  HADD2.F32 R8, -RZ, R8.H1_H1 ;  /* 0x30000008ff087230 */ /* 0x000fe40000004100 */
        /* <DEDUP_REMOVED lines=10> */
[----:B------:R-:W-:Y:S02]  /*a5d0*/  HADD2.F32 R45, -RZ, R45.H0_H0 ;  /* 0x2000002dff2d7230 */ /* 0x000fe40000004100 */
[----:B------:R-:W-:Y:S01]  /*a5e0*/  FFMA.FTZ R32, R13, R28, R32 ;  /* 0x0000001c0d207223 */ /* 0x000fe20000010020 */
[-C--:B------:R-:W-:Y:S01]  /*a5f0*/  FMUL.FTZ R9, R9, R12.reuse ;  /* 0x0000000c09097220 */ /* 0x080fe20000410000 */
[C---:B------:R-:W-:Y:S01]  /*a600*/  FFMA.FTZ R28, R5.reuse, R12, -R16 ;  /* 0x0000000c051c7223 */ /* 0x040fe20000010810 */
[----:B------:R-:W-:Y:S02]  /*a610*/  HADD2.F32 R15, -RZ, R7.H0_H0 ;  /* 0x20000007ff0f7230 */ /* 0x000fe40000004100 */
[----:B------:R-:W-:Y:S01]  /*a620*/  FFMA.FTZ R20, R5, R20, R9 ;  /* 0x0000001405147223 */ /* 0x000fe20000010009 */
[C---:B------:R-:W-:Y:S01]  /*a630*/  FMUL.FTZ R5, R18.reuse, R17 ;  /* 0x0000001112057220 */ /* 0x040fe20000410000 */
[----:B------:R-:W-:Y:S01]  /*a640*/  FMUL.FTZ R9, R18, R45 ;  /* 0x0000002d12097220 */ /* 0x000fe20000410000 */
[----:B------:R-:W-:-:S02]  /*a650*/  HADD2.F32 R14, -RZ, R6.H0_H0 ;  /* 0x20000006ff0e7230 */ /* 0x000fc40000004100 */
[C---:B------:R-:W-:Y:S01]  /*a660*/  FMUL.FTZ R18, R19.reuse, R44 ;  /* 0x0000002c13127220 */ /* 0x040fe20000410000 */
[----:B------:R-:W-:Y:S02]  /*a670*/  HADD2.F32 R16, -RZ, R34.H0_H0 ;  /* 0x20000022ff107230 */ /* 0x000fe40000004100 */
[-C--:B------:R-:W-:Y:S01]  /*a680*/  FMUL.FTZ R19, R19, R46.reuse ;  /* 0x0000002e13137220 */ /* 0x080fe20000410000 */
[----:B------:R-:W-:Y:S02]  /*a690*/  HADD2.F32 R12, -RZ, R49.H0_H0 ;  /* 0x20000031ff0c7230 */ /* 0x000fe40000004100 */
[----:B------:R-:W-:Y:S01]  /*a6a0*/  FFMA.FTZ R18, R15, R46, -R18 ;  /* 0x0000002e0f127223 */ /* 0x000fe20000010812 */
[----:B------:R-:W-:Y:S02]  /*a6b0*/  HADD2.F32 R7, -RZ, R7.H1_H1 ;  /* 0x30000007ff077230 */ /* 0x000fe40000004100 */
[C---:B------:R-:W-:Y:S01]  /*a6c0*/  FFMA.FTZ R45, R14.reuse, R45, -R5 ;  /* 0x0000002d0e2d7223 */ /* 0x040fe20000010805 */
[C---:B------:R-:W-:Y:S01]  /*a6d0*/  FMUL.FTZ R34, R11.reuse, R16 ;  /* 0x000000100b227220 */ /* 0x040fe20000410000 */
[----:B------:R-:W-:Y:S01]  /*a6e0*/  FMUL.FTZ R46, R11, R12 ;  /* 0x0000000c0b2e7220 */ /* 0x000fe20000410000 */
[----:B------:R-:W-:Y:S01]  /*a6f0*/  FFMA.FTZ R14, R14, R17, R9 ;  /* 0x000000110e0e7223 */ /* 0x000fe20000010009 */
        /* <DEDUP_REMOVED lines=27> */
.L_x_10224:
[----:B------:R-:W-:Y:S05]  /*a8b0*/  BSYNC B1 ;  /* 0x0000000000017941 */ /* 0x000fea0003800000 */
.L_x_10223:
[----:B------:R-:W-:Y:S05]  /*a8c0*/  @P2 BRA `(.L_x_10202) ;  /* 0x0000000400882947 */ /* 0x000fea0003800000 */
[----:B------:R-:W3:Y:S01]  /*a8d0*/  LDL R35, [R1+0x88] ;  /* 0x0000880001237983 */ /* 0x000ee20000100800 */
[----:B012---:R-:W-:Y:S01]  /*a8e0*/  SHF.R.S32.HI R3, RZ, 0x1f, R67 ;  /* 0x0000001fff037819 */ /* 0x007fe20000011443 */
[----:B------:R-:W-:Y:S01]  /*a8f0*/  HADD2.F32 R19, -RZ, R41.H1_H1 ;  /* 0x30000029ff137230 */ /* 0x000fe20000004100 */
        /* <DEDUP_REMOVED lines=42> */
[----:B------:R-:W-:Y:S01]  /*aba0*/  FFMA.FTZ R27, R12, R20, R27 ;  /* 0x000000140c1b7223 */ /* 0x000fe2000001001b */
        /* <DEDUP_REMOVED lines=14> */
[----:B------:R-:W-:-:S02]  /*ac90*/  HADD2.F32 R14, -RZ, R7.H0_H0 ;  /* 0x20000007ff0e7230 */ /* 0x000fc40000004100 */
        /* <DEDUP_REMOVED lines=8> */
[----:B------:R-:W-:-:S02]  /*ad20*/  HADD2.F32 R7, -RZ, R7.H1_H1 ;  /* 0x30000007ff077230 */ /* 0x000fc40000004100 */
[C---:B------:R-:W-:Y:S01]  /*ad30*/  FMUL.FTZ R30, R11.reuse, R12 ;  /* 0x0000000c0b1e7220 */ /* 0x040fe20000410000 */
[-C--:B------:R-:W-:Y:S01]  /*ad40*/  FMUL.FTZ R14, R11, R0.reuse ;  /* 0x000000000b0e7220 */ /* 0x080fe20000410000 */
[----:B------:R-:W-:Y:S02]  /*ad50*/  HADD2.F32 R11, -RZ, R32.H0_H0 ;  /* 0x20000020ff0b7230 */ /* 0x000fe40000004100 */
        /* <DEDUP_REMOVED lines=25> */
.L_x_10202:
[----:B------:R-:W-:Y:S05]  /*aef0*/  BSYNC B0 ;  /* 0x0000000000007941 */ /* 0x000fea0003800000 */
.L_x_10192:
        /* <DEDUP_REMOVED lines=8> */
.L_x_10190:
[----:B------:R-:W-:-:S06]  /*af80*/  ULOP3.LUT UR4, UR60, 0x1, URZ, 0xfc, !UPT ;  /* 0x000000013c047892 */ /* 0x000fcc000f8efc3f */
[----:B0--3--:R-:W-:-:S05]  /*af90*/  IMAD.U32 R0, RZ, RZ, UR4 ;  /* 0x00000004ff007e24 */ /* 0x009fca000f8e00ff */
[----:B------:R-:W-:-:S13]  /*afa0*/  ISETP.NE.AND P0, PT, R0, 0x3, PT ;  /* 0x000000030000780c */ /* 0x000fda0003f05270 */
[----:B------:R-:W-:Y:S05]  /*afb0*/  @!P0 BRA `(.L_x_10225) ;  /* 0x0000000000048947 */ /* 0x000fea0003800000 */
[----:B------:R-:W-:Y:S01]  /*afc0*/  BPT.TRAP 0x1 ;  /* 0x000000040000795c */ /* 0x000fe20000300000 */
.L_x_10225:
[----:B------:R-:W2:Y:S01]  /*afd0*/  LDL R0, [R1+0x24] ;  /* 0x0000240001007983 */ /* 0x000ea20000100800 */
[----:B------:R-:W-:Y:S01]  /*afe0*/  IMAD R21, R146, 0x8, R22 ;  /* 0x0000000892157824 */ /* 0x000fe200078e0216 */
[----:B--2-4-:R-:W-:-:S04]  /*aff0*/  SHF.L.U32 R4, R0, 0x1f, RZ ;  /* 0x0000001f00047819 */ /* 0x014fc800000006ff */
[----:B------:R0:W2:Y:S01]  /*b000*/  SYNCS.PHASECHK.TRANS64.TRYWAIT P1, [R21+URZ+0x31c30], R4 ;  /* 0x031c3004150075a7 */ /* 0x0000a2000802017f */
[----:B------:R-:W-:Y:S05]  /*b010*/  @!P0 BRA `(.L_x_10226) ;  /* 0x0000000000048947 */ /* 0x000fea0003800000 */
[----:B------:R-:W-:Y:S01]  /*b020*/  BPT.TRAP 0x1 ;  /* 0x000000040000795c */ /* 0x000fe20000300000 */
.L_x_10226:
[----:B------:R-:W-:Y:S02]  /*b030*/  VIADD R0, R22, 0x16a00 ;  /* 0x00016a0016007836 */ /* 0x000fe40000000000 */
[----:B------:R-:W-:-:S03]  /*b040*/  IMAD R2, R2, 0x1000, R22 ;  /* 0x0000100002027824 */ /* 0x000fc600078e0216 */
[----:B------:R-:W-:Y:S01]  /*b050*/  SHF.R.U32.HI R0, RZ, 0x4, R0 ;  /* 0x00000004ff007819 */ /* 0x000fe20000011600 */
[----:B------:R-:W-:-:S03]  /*b060*/  VIADD R2, R2, 0xda00 ;  /* 0x0000da0002027836 */ /* 0x000fc60000000000 */
        /* <DEDUP_REMOVED lines=8> */
.L_x_10227:
[----:B---3--:R-:W1:Y:S01]  /*b0f0*/  LDL R0, [R1+0x40] ;  /* 0x0000400001007983 */ /* 0x008e620000100800 */
[----:B------:R-:W-:Y:S01]  /*b100*/  IMAD.MOV.U32 R15, RZ, RZ, -0x7fffffe0 ;  /* 0x80000020ff0f7424 */ /* 0x000fe200078e00ff */
[----:B------:R-:W-:Y:S01]  /*b110*/  LOP3.LUT R2, R2, 0x10000, RZ, 0xfc, !PT ;  /* 0x0001000002027812 */ /* 0x000fe200078efcff */
[----:B------:R-:W-:Y:S01]  /*b120*/  IMAD.MOV.U32 R3, RZ, RZ, -0x7fffffe0 ;  /* 0x80000020ff037424 */ /* 0x000fe200078e00ff */
[----:B------:R-:W-:Y:S05]  /*b130*/  WARPSYNC.ALL ;  /* 0x0000000000007948 */ /* 0x000fea0003800000 */
[----:B------:R-:W-:Y:S01]  /*b140*/  R2UR UR7, R15 ;  /* 0x000000000f0772ca */ /* 0x000fe200000e0000 */
[----:B------:R-:W3:Y:S01]  /*b150*/  LDL R100, [R1+0x54] ;  /* 0x0000540001647983 */ /* 0x000ee20000100800 */
[----:B------:R-:W-:-:S02]  /*b160*/  R2UR UR4, R2 ;  /* 0x00000000020472ca */ /* 0x000fc400000e0000 */
[C---:B------:R-:W-:Y:S01]  /*b170*/  R2UR UR5, R3.reuse ;  /* 0x00000000030572ca */ /* 0x040fe200000e0000 */
[----:B------:R-:W-:Y:S01]  /*b180*/  WARPGROUP.ARRIVE ;  /* 0x00000000000079c5 */ /* 0x000fe20000000000 */
[----:B------:R-:W-:Y:S01]  /*b190*/  IMAD.MOV.U32 R5, RZ, RZ, -0x7fffffe0 ;  /* 0x80000020ff057424 */ /* 0x000fe200078e00ff */
[C---:B------:R-:W-:Y:S01]  /*b1a0*/  R2UR UR8, R2.reuse ;  /* 0x00000000020872ca */ /* 0x040fe200000e0000 */
[----:B-----5:R-:W4:Y:S01]  /*b1b0*/  LDL R102, [R1+0x50] ;  /* 0x0000500001667983 */ /* 0x020f220000100800 */
[----:B------:R-:W-:Y:S02]  /*b1c0*/  R2UR UR9, R3 ;  /* 0x00000000030972ca */ /* 0x000fe400000e0000 */
[----:B------:R-:W-:Y:S01]  /*b1d0*/  R2UR UR11, R5 ;  /* 0x00000000050b72ca */ /* 0x000fe200000e0000 */
[----:B------:R-:W-:Y:S01]  /*b1e0*/  IMAD.MOV.U32 R5, RZ, RZ, -0x7fffffe0 ;  /* 0x80000020ff057424 */ /* 0x000fe200078e00ff */
[----:B------:R-:W4:Y:S01]  /*b1f0*/  LDL R96, [R1+0x64] ;  /* 0x0000640001607983 */ /* 0x000f220000100800 */
[----:B------:R-:W-:Y:S01]  /*b200*/  IMAD.MOV.U32 R7, RZ, RZ, -0x7fffffe0 ;  /* 0x80000020ff077424 */ /* 0x000fe200078e00ff */
[----:B------:R-:W-:-:S02]  /*b210*/  R2UR UR12, R2 ;  /* 0x00000000020c72ca */ /* 0x000fc400000e0000 */
[----:B------:R-:W-:Y:S01]  /*b220*/  R2UR UR13, R3 ;  /* 0x00000000030d72ca */ /* 0x000fe200000e0000 */
[----:B------:R-:W4:Y:S01]  /*b230*/  LDL R99, [R1+0x60] ;  /* 0x0000600001637983 */ /* 0x000f220000100800 */
[----:B------:R-:W-:Y:S01]  /*b240*/  R2UR UR15, R7 ;  /* 0x00000000070f72ca */ /* 0x000fe200000e0000 */
[----:B------:R-:W-:Y:S01]  /*b250*/  IMAD.MOV.U32 R9, RZ, RZ, -0x7fffffe0 ;  /* 0x80000020ff097424 */ /* 0x000fe200078e00ff */
[----:B------:R-:W-:Y:S01]  /*b260*/  R2UR UR16, R2 ;  /* 0x00000000021072ca */ /* 0x000fe200000e0000 */
[----:B------:R-:W4:Y:S01]  /*b270*/  LDL R98, [R1+0x44] ;  /* 0x0000440001627983 */ /* 0x000f220000100800 */
[----:B------:R-:W-:Y:S02]  /*b280*/  R2UR UR17, R3 ;  /* 0x00000000031172ca */ /* 0x000fe400000e0000 */
[----:B------:R-:W-:Y:S01]  /*b290*/  R2UR UR19, R9 ;  /* 0x00000000091372ca */ /* 0x000fe200000e0000 */
[----:B-1----:R-:W-:-:S05]  /*b2a0*/  IMAD R14, R146, 0x6c0, R0 ;  /* 0x000006c0920e7824 */ /* 0x002fca00078e0200 */
[----:B------:R-:W-:-:S13]  /*b2b0*/  R2UR UR6, R14 ;  /* 0x000000000e0672ca */ /* 0x000fda00000e0000 */
[----:B------:R-:W-:Y:S01]  /*b2c0*/  HGMMA.64x16x16.F32 R88, gdesc[UR4], RZ, !UPT, gsb0 ;  /* 0x00200000045879f0 */ /* 0x000fe2000c0008ff */
[----:B0-2---:R-:W-:-:S05]  /*b2d0*/  VIADD R4, R14, 0x40 ;  /* 0x000000400e047836 */ /* 0x005fca0000000000 */
[----:B------:R-:W-:Y:S01]  /*b2e0*/  R2UR UR10, R4 ;  /* 0x00000000040a72ca */ /* 0x000fe200000e0000 */
[----:B------:R-:W-:Y:S02]  /*b2f0*/  WARPGROUP.DEPBAR.LE gsb0, 0x0 ;  /* 0x00008000000079c5 */ /* 0x000fe40000010000 */
[----:B------:R-:W-:-:S10]  /*b300*/  WARPGROUP.ARRIVE ;  /* 0x00000000000079c5 */ /* 0x000fd40000000000 */
[----:B------:R-:W-:Y:S01]  /*b310*/  HGMMA.64x16x16.F32 R80, gdesc[UR8], RZ, !UPT, gsb0 ;  /* 0x00200000085079f0 */ /* 0x000fe2000c0008ff */
[----:B------:R-:W-:Y:S01]  /*b320*/  VIADD R4, R14, 0x80 ;  /* 0x000000800e047836 */ /* 0x000fe20000000000 */
[----:B------:R-:W-:Y:S02]  /*b330*/  R2UR UR7, R5 ;  /* 0x00000000050772ca */ /* 0x000fe400000e0000 */
[----:B------:R-:W-:Y:S02]  /*b340*/  R2UR UR4, R2 ;  /* 0x00000000020472ca */ /* 0x000fe400000e0000 */
[----:B------:R-:W-:Y:S02]  /*b350*/  R2UR UR6, R4 ;  /* 0x00000000040672ca */ /* 0x000fe400000e0000 */
[----:B------:R-:W-:Y:S01]  /*b360*/  R2UR UR5, R3 ;  /* 0x00000000030572ca */ /* 0x000fe200000e0000 */
[----:B------:R-:W-:Y:S02]  /*b370*/  WARPGROUP.DEPBAR.LE gsb0, 0x0 ;  /* 0x00008000000079c5 */ /* 0x000fe40000010000 */
[----:B------:R-:W-:-:S10]  /*b380*/  WARPGROUP.ARRIVE ;  /* 0x00000000000079c5 */ /* 0x000fd40000000000 */
[----:B------:R-:W-:Y:S01]  /*b390*/  HGMMA.64x16x16.F32 R72, gdesc[UR4], RZ, !UPT, gsb0 ;  /* 0x00200000044879f0 */ /* 0x000fe2000c0008ff */
[----:B------:R-:W-:-:S05]  /*b3a0*/  VIADD R6, R14, 0xc0 ;  /* 0x000000c00e067836 */ /* 0x000fca0000000000 */
        /* <DEDUP_REMOVED lines=46> */
[----:B------:R-:W-:Y:S02]  /*b690*/  VIADD R12, R2, 0x2 ;  /* 0x00000002020c7836 */ /* 0x000fe40000000000 */
[----:B------:R-:W-:Y:S02]  /*b6a0*/  IMAD.MOV.U32 R5, RZ, RZ, -0x7fffffe0 ;  /* 0x80000020ff057424 */ /* 0x000fe400078e00ff */
[----:B------:R-:W-:Y:S01]  /*b6b0*/  IMAD.MOV.U32 R13, RZ, RZ, -0x7fffffe0 ;  /* 0x80000020ff0d7424 */ /* 0x000fe200078e00ff */
[----:B------:R-:W-:Y:S02]  /*b6c0*/  R2UR UR6, R4 ;  /* 0x00000000040672ca */ /* 0x000fe400000e0000 */
[----:B------:R-:W-:-:S02]  /*b6d0*/  R2UR UR7, R5 ;  /* 0x00000000050772ca */ /* 0x000fc400000e0000 */
[----:B------:R-:W-:Y:S02]  /*b6e0*/  R2UR UR4, R12 ;  /* 0x000000000c0472ca */ /* 0x000fe400000e0000 */
[----:B------:R-:W-:Y:S01]  /*b6f0*/  R2UR UR5, R13 ;  /* 0x000000000d0572ca */ /* 0x000fe200000e0000 */
[----:B------:R-:W-:Y:S02]  /*b700*/  WARPGROUP.DEPBAR.LE gsb0, 0x0 ;  /* 0x00008000000079c5 */ /* 0x000fe40000010000 */
        /* <DEDUP_REMOVED lines=385> */
[----:B---3--:R-:W-:-:S04]  /*cf20*/  IMAD R0, R104, -0x90, R100 ;  /* 0xffffff7068007824 */ /* 0x008fc800078e0264 */
[----:B------:R-:W-:Y:S01]  /*cf30*/  VIADD R20, R0, 0x90 ;  /* 0x0000009000147836 */ /* 0x000fe20000000000 */
[----:B----4-:R-:W-:Y:S01]  /*cf40*/  IADD3 R97, -R102, 0x91, R0 ;  /* 0x0000009166617810 */ /* 0x010fe20007ffe100 */
[----:B------:R-:W-:Y:S02]  /*cf50*/  IMAD R96, R98, 0xc0, R96 ;  /* 0x000000c062607824 */ /* 0x000fe400078e0260 */
[C---:B------:R-:W-:Y:S02]  /*cf60*/  IMAD R20, R99.reuse, -0x2, R20 ;  /* 0xfffffffe63147824 */ /* 0x040fe400078e0214 */
[----:B------:R-:W-:-:S05]  /*cf70*/  IMAD R97, R99, -0x2, R97 ;  /* 0xfffffffe63617824 */ /* 0x000fca00078e0261 */
[----:B------:R-:W-:Y:S01]  /*cf80*/  VIADDMNMX R0, R96, R97, R20, PT ;  /* 0x0000006160007246 */ /* 0x000fe20003800114 */
[----:B------:R-:W-:Y:S02]  /*cf90*/  WARPGROUP.DEPBAR.LE gsb0, 0x0 ;  /* 0x00008000000079c5 */ /* 0x000fe40000010000 */
[----:B------:R-:W-:-:S06]  /*cfa0*/  WARPGROUP.ARRIVE ;  /* 0x00000000000079c5 */ /* 0x000fcc0000000000 */
[----:B------:R-:W-:Y:S01]  /*cfb0*/  HGMMA.64x16x16.F32 R40, gdesc[UR12], R40, gsb0 ;  /* 0x002000000c2879f0 */ /* 0x000fe20008000828 */
        /* <DEDUP_REMOVED lines=13> */
[----:B------:R-:W-:-:S03]  /*d090*/  IMAD.MOV.U32 R17, RZ, RZ, -0x7fffffe0 ;  /* 0x80000020ff117424 */ /* 0x000fc600078e00ff */
[----:B------:R-:W-:Y:S01]  /*d0a0*/  FMNMX.FTZ R18, R101, R16, !PT ;  /* 0x0000001065127209 */ /* 0x000fe20007810000 */
[----:B------:R-:W-:Y:S01]  /*d0b0*/  VIADD R16, R14, 0x642 ;  /* 0x000006420e107836 */ /* 0x000fe20000000000 */
[----:B------:R-:W-:Y:S02]  /*d0c0*/  R2UR UR7, R17 ;  /* 0x00000000110772ca */ /* 0x000fe400000e0000 */
[----:B------:R-:W-:Y:S02]  /*d0d0*/  R2UR UR4, R4 ;  /* 0x00000000040472ca */ /* 0x000fe400000e0000 */
[----:B------:R-:W-:Y:S02]  /*d0e0*/  R2UR UR6, R16 ;  /* 0x00000000100672ca */ /* 0x000fe400000e0000 */
[----:B------:R-:W-:Y:S02]  /*d0f0*/  R2UR UR5, R5 ;  /* 0x00000000050572ca */ /* 0x000fe400000e0000 */
[----:B------:R-:W-:-:S02]  /*d100*/  ISETP.GT.AND P1, PT, R0, 0x11, PT ;  /* 0x000000110000780c */ /* 0x000fc40003f24270 */
[----:B------:R-:W-:Y:S01]  /*d110*/  ISETP.GT.AND P2, PT, R0, 0x18, PT ;  /* 0x000000180000780c */ /* 0x000fe20003f44270 */
[----:B------:R-:W-:Y:S02]  /*d120*/  WARPGROUP.DEPBAR.LE gsb0, 0x0 ;  /* 0x00008000000079c5 */ /* 0x000fe40000010000 */
[----:B------:R-:W-:Y:S01]  /*d130*/  WARPGROUP.ARRIVE ;  /* 0x00000000000079c5 */ /* 0x000fe20000000000 */
[----:B------:R-:W-:-:S05]  /*d140*/  FSEL R81, R81, -INF , P1 ;  /* 0xff80000051517808 */ /* 0x000fca0000800000 */
[----:B------:R-:W-:Y:S01]  /*d150*/  HGMMA.64x16x16.F32 R32, gdesc[UR4], R32, gsb0 ;  /* 0x00200000042079f0 */ /* 0x000fe20008000820 */
[----:B------:R-:W-:Y:S01]  /*d160*/  ISETP.GT.AND P3, PT, R0, 0x19, PT ;  /* 0x000000190000780c */ /* 0x000fe20003f64270 */
[----:B------:R-:W-:Y:S01]  /*d170*/  IMAD.MOV.U32 R15, RZ, RZ, -0x7fffffe0 ;  /* 0x80000020ff0f7424 */ /* 0x000fe200078e00ff */
[----:B------:R-:W-:Y:S01]  /*d180*/  FSEL R103, R84, -INF , P2 ;  /* 0xff80000054677808 */ /* 0x000fe20001000000 */
[----:B------:R-:W-:Y:S01]  /*d190*/  VIADD R14, R14, 0x682 ;  /* 0x000006820e0e7836 */ /* 0x000fe20000000000 */
[----:B------:R-:W-:Y:S01]  /*d1a0*/  FMNMX.FTZ R18, R81, R18, !PT ;  /* 0x0000001251127209 */ /* 0x000fe20007810000 */
[----:B------:R-:W-:Y:S01]  /*d1b0*/  ULDC UR4, c[0x0][0x988] ;  /* 0x0002620000047ab9 */ /* 0x000fe20000000800 */
        /* <DEDUP_REMOVED lines=21> */
[----:B------:R-:W-:Y:S02]  /*d310*/  R2UR UR11, R15 ;  /* 0x000000000f0b72ca */ /* 0x000fe400000e0000 */
[----:B------:R-:W-:Y:S02]  /*d320*/  ISETP.GT.AND P1, PT, R0, 0x39, PT ;  /* 0x000000390000780c */ /* 0x000fe40003f24270 */
[----:B------:R-:W-:Y:S02]  /*d330*/  FSEL R15, R68, -INF , P2 ;  /* 0xff800000440f7808 */ /* 0x000fe40001000000 */
[----:B------:R-:W-:Y:S02]  /*d340*/  FMNMX.FTZ R18, R65, R18, !PT ;  /* 0x0000001241127209 */ /* 0x000fe40007810000 */
[----:B------:R-:W-:Y:S02]  /*d350*/  ISETP.GT.AND P2, PT, R0, 0x40, PT ;  /* 0x000000400000780c */ /* 0x000fe40003f44270 */
[----:B------:R-:W-:-:S02]  /*d360*/  FSEL R69, R69, -INF , P1 ;  /* 0xff80000045457808 */ /* 0x000fc40000800000 */
[----:B------:R-:W-:Y:S02]  /*d370*/  FMNMX.FTZ R18, R15, R18, !PT ;  /* 0x000000120f127209 */ /* 0x000fe40007810000 */
[----:B------:R-:W-:Y:S02]  /*d380*/  R2UR UR10, R14 ;  /* 0x000000000e0a72ca */ /* 0x000fe400000e0000 */
[----:B------:R-:W-:Y:S02]  /*d390*/  R2UR UR8, R4 ;  /* 0x00000000040872ca */ /* 0x000fe400000e0000 */
[----:B------:R-:W-:Y:S02]  /*d3a0*/  R2UR UR9, R5 ;  /* 0x00000000050972ca */ /* 0x000fe400000e0000 */
[----:B------:R-:W-:Y:S02]  /*d3b0*/  ISETP.GT.AND P1, PT, R0, 0x41, PT ;  /* 0x000000410000780c */ /* 0x000fe40003f24270 */
[----:B------:R-:W-:-:S02]  /*d3c0*/  FSEL R109, R56, -INF , P2 ;  /* 0xff800000386d7808 */ /* 0x000fc40001000000 */
[----:B------:R-:W-:Y:S01]  /*d3d0*/  FMNMX.FTZ R18, R69, R18, !PT ;  /* 0x0000001245127209 */ /* 0x000fe20007810000 */
[----:B------:R-:W-:Y:S02]  /*d3e0*/  WARPGROUP.DEPBAR.LE gsb0, 0x0 ;  /* 0x00008000000079c5 */ /* 0x000fe40000010000 */
[C---:B------:R-:W-:Y:S02]  /*d3f0*/  ISETP.GT.AND P2, PT, R0.reuse, 0x48, PT ;  /* 0x000000480000780c */ /* 0x040fe40003f44270 */
[----:B------:R-:W-:Y:S02]  /*d400*/  FSEL R57, R57, -INF , P1 ;  /* 0xff80000039397808 */ /* 0x000fe40000800000 */
[----:B------:R-:W-:Y:S01]  /*d410*/  FMNMX.FTZ R18, R109, R18, !PT ;  /* 0x000000126d127209 */ /* 0x000fe20007810000 */
[----:B------:R-:W-:Y:S01]  /*d420*/  WARPGROUP.ARRIVE ;  /* 0x00000000000079c5 */ /* 0x000fe20000000000 */
[----:B------:R-:W-:Y:S02]  /*d430*/  ISETP.GT.AND P1, PT, R0, 0x49, PT ;  /* 0x000000490000780c */ /* 0x000fe40003f24270 */
[----:B------:R-:W-:-:S02]  /*d440*/  FSEL R111, R60, -INF , P2 ;  /* 0xff8000003c6f7808 */ /* 0x000fc40001000000 */
[----:B------:R-:W-:Y:S01]  /*d450*/  FMNMX.FTZ R18, R57, R18, !PT ;  /* 0x0000001239127209 */ /* 0x000fe20007810000 */
[----:B------:R-:W-:Y:S01]  /*d460*/  HGMMA.64x16x16.F32 R24, gdesc[UR8], R24, gsb0 ;  /* 0x00200000081879f0 */ /* 0x000fe20008000818 */
        /* <DEDUP_REMOVED lines=38> */
[----:B------:R-:W-:Y:S01]  /*d6d0*/  FMNMX.FTZ R18, R123, R18, !PT ;  /* 0x000000127b127209 */ /* 0x000fe20007810000 */
[----:B------:R-:W-:Y:S02]  /*d6e0*/  WARPGROUP.DEPBAR.LE gsb0, 0x0 ;  /* 0x00008000000079c5 */ /* 0x000fe40000010000 */
        /* <DEDUP_REMOVED lines=10> */
[----:B------:R-:W-:-:S04]  /*d790*/  FMNMX.FTZ R18, R127, R18, !PT ;  /* 0x000000127f127209 */ /* 0x000fc80007810000 */
[----:B------:R-:W-:-:S05]  /*d7a0*/  FMNMX.FTZ R24, R29, R18, !PT ;  /* 0x000000121d187209 */ /* 0x000fca0007810000 */
[----:B------:R-:W0:Y:S02]  /*d7b0*/  SHFL.BFLY PT, R129, R24, 0x2, 0x1f ;  /* 0x0c401f0018817f89 */ /* 0x000e2400000e0000 */
[----:B0-----:R-:W-:-:S05]  /*d7c0*/  FMNMX.FTZ R129, R24, R129, !PT ;  /* 0x0000008118817209 */ /* 0x001fca0007810000 */
[----:B------:R-:W0:Y:S01]  /*d7d0*/  SHFL.BFLY PT, R14, R129, 0x1, 0x1f ;  /* 0x0c201f00810e7f89 */ /* 0x000e2200000e0000 */
[----:B------:R-:W-:Y:S01]  /*d7e0*/  IMAD.U32 R0, RZ, RZ, UR4 ;  /* 0x00000004ff007e24 */ /* 0x000fe2000f8e00ff */
[----:B------:R-:W-:-:S04]  /*d7f0*/  IADD3 R97, R97, 0x8, R96 ;  /* 0x0000000861617810 */ /* 0x000fc80007ffe060 */
[----:B------:R-:W-:-:S04]  /*d800*/  VIMNMX R20, R20, R97, PT ;  /* 0x0000006114147248 */ /* 0x000fc80003fe0100 */
[----:B------:R-:W-:Y:S02]  /*d810*/  ISETP.GT.AND P2, PT, R20, 0x1, PT ;  /* 0x000000011400780c */ /* 0x000fe40003f44270 */
[----:B0-----:R-:W-:-:S04]  /*d820*/  FMNMX.FTZ R14, R129, R14, !PT ;  /* 0x0000000e810e7209 */ /* 0x001fc80007810000 */
[C---:B------:R-:W-:Y:S01]  /*d830*/  FSETP.NEU.FTZ.AND P1, PT, R14.reuse, -INF , PT ;  /* 0xff8000000e00780b */ /* 0x040fe20003f3d000 */
[----:B------:R-:W-:-:S05]  /*d840*/  FMUL.FTZ R16, R14, R0 ;  /* 0x000000000e107220 */ /* 0x000fca0000410000 */
[----:B------:R-:W-:Y:S02]  /*d850*/  FSEL R16, R16, RZ, P1 ;  /* 0x000000ff10107208 */ /* 0x000fe40000800000 */
[----:B------:R-:W-:-:S03]  /*d860*/  ISETP.GT.AND P1, PT, R20, RZ, PT ;  /* 0x000000ff1400720c */ /* 0x000fc60003f24270 */
[-CC-:B------:R-:W-:Y:S01]  /*d870*/  FFMA.FTZ R18, R19, R0.reuse, -R16.reuse ;  /* 0x0000000013127223 */ /* 0x180fe20000010810 */
[-CC-:B------:R-:W-:Y:S01]  /*d880*/  FFMA.FTZ R19, R89, R0.reuse, -R16.reuse ;  /* 0x0000000059137223 */ /* 0x180fe20000010810 */
[----:B------:R-:W-:Y:S01]  /*d890*/  FFMA.FTZ R89, R93, R0, -R16 ;  /* 0x000000005d597223 */ /* 0x000fe20000010810 */
        /* <DEDUP_REMOVED lines=8> */
[----:B------:R-:W-:Y:S01]  /*d920*/  FMNMX.FTZ R32, R97, R32, !PT ;  /* 0x0000002061207209 */ /* 0x000fe20007810000 */
[----:B------:R-:W-:Y:S01]  /*d930*/  FFMA.FTZ R24, R99, R0, -R16 ;  /* 0x0000000063187223 */ /* 0x000fe20000010810 */
[----:B------:R-:W-:Y:S02]  /*d940*/  ISETP.GT.AND P2, PT, R20, 0x11, PT ;  /* 0x000000111400780c */ /* 0x000fe40003f44270 */
[----:B------:R-:W-:-:S02]  /*d950*/  FSEL R99, R82, -INF , P1 ;  /* 0xff80000052637808 */ /* 0x000fc40000800000 */
[----:B------:R-:W-:Y:S01]  /*d960*/  FMNMX.FTZ R36, R95, R32, !PT ;  /* 0x000000205f247209 */ /* 0x000fe20007810000 */
[--C-:B------:R-:W-:Y:S01]  /*d970*/  FFMA.FTZ R28, R101, R0, -R16.reuse ;  /* 0x00000000651c7223 */ /* 0x100fe20000010810 */
[C---:B------:R-:W-:Y:S02]  /*d980*/  ISETP.GT.AND P1, PT, R20.reuse, 0x18, PT ;  /* 0x000000181400780c */ /* 0x040fe40003f24270 */
[----:B------:R-:W-:Y:S02]  /*d990*/  FSEL R101, R83, -INF , P2 ;  /* 0xff80000053657808 */ /* 0x000fe40001000000 */
[----:B------:R-:W-:Y:S01]  /*d9a0*/  FMNMX.FTZ R36, R99, R36, !PT ;  /* 0x0000002463247209 */ /* 0x000fe20007810000 */
[----:B------:R-:W-:Y:S01]  /*d9b0*/  FFMA.FTZ R40, R103, R0, -R16 ;  /* 0x0000000067287223 */ /* 0x000fe20000010810 */
[----:B------:R-:W-:Y:S02]  /*d9c0*/  ISETP.GT.AND P2, PT, R20, 0x19, PT ;  /* 0x000000191400780c */ /* 0x000fe40003f44270 */
[----:B------:R-:W-:-:S02]  /*d9d0*/  FSEL R103, R86, -INF , P1 ;  /* 0xff80000056677808 */ /* 0x000fc40000800000 */
[----:B------:R-:W-:Y:S02]  /*d9e0*/  FMNMX.FTZ R36, R101, R36, !PT ;  /* 0x0000002465247209 */ /* 0x000fe40007810000 */
[----:B------:R-:W-:Y:S02]  /*d9f0*/  FSEL R87, R87, -INF , P2 ;  /* 0xff80000057577808 */ /* 0x000fe40001000000 */
[C---:B------:R-:W-:Y:S02]  /*da00*/  ISETP.GT.AND P1, PT, R20.reuse, 0x20, PT ;  /* 0x000000201400780c */ /* 0x040fe40003f24270 */
[----:B------:R-:W-:Y:S01]  /*da10*/  FMNMX.FTZ R36, R103, R36, !PT ;  /* 0x0000002467247209 */ /* 0x000fe20007810000 */
[----:B------:R0:W-:Y:S01]  /*da20*/  MUFU.EX2 R32, R40 ;  /* 0x0000002800207308 */ /* 0x0001e20000000800 */
[----:B------:R-:W-:Y:S01]  /*da30*/  FFMA.FTZ R83, R85, R0, -R16 ;  /* 0x0000000055537223 */ /* 0x000fe20000010810 */
[----:B------:R-:W-:Y:S02]  /*da40*/  ISETP.GT.AND P2, PT, R20, 0x21, PT ;  /* 0x000000211400780c */ /* 0x000fe40003f44270 */
[----:B------:R-:W-:-:S02]  /*da50*/  FSEL R85, R74, -INF , P1 ;  /* 0xff8000004a557808 */ /* 0x000fc40000800000 */
[----:B0-----:R-:W-:Y:S02]  /*da60*/  FMNMX.FTZ R40, R87, R36, !PT ;  /* 0x0000002457287209 */ /* 0x001fe40007810000 */
        /* <DEDUP_REMOVED lines=11> */
[----:B------:R-:W-:Y:S02]  /*db20*/  ISETP.GT.AND P2, PT, R20, 0x31, PT ;  /* 0x000000311400780c */ /* 0x000fe40003f44270 */
[----:B------:R-:W-:Y:S01]  /*db30*/  FSEL R129, R66, -INF , P1 ;  /* 0xff80000042817808 */ /* 0x000fe20000800000 */
[----:B------:R-:W-:Y:S01]  /*db40*/  FFMA.FTZ R48, R17, R0, -R16 ;  /* 0x0000000011307223 */ /* 0x000fe20000010810 */
[----:B------:R-:W-:-:S02]  /*db50*/  ISETP.GT.AND P1, PT, R20, 0x38, PT ;  /* 0x000000381400780c */ /* 0x000fc40003f24270 */
[----:B0-----:R-:W-:Y:S02]  /*db60*/  FMNMX.FTZ R44, R79, R40, !PT ;  /* 0x000000284f2c7209 */ /* 0x001fe40007810000 */
[----:B------:R-:W-:Y:S02]  /*db70*/  FSEL R17, R67, -INF , P2 ;  /* 0xff80000043117808 */ /* 0x000fe40001000000 */
[----:B------:R-:W-:Y:S02]  /*db80*/  FMNMX.FTZ R44, R129, R44, !PT ;  /* 0x0000002c812c7209 */ /* 0x000fe40007810000 */
[----:B------:R-:W-:Y:S02]  /*db90*/  ISETP.GT.AND P2, PT, R20, 0x39, PT ;  /* 0x000000391400780c */ /* 0x000fe40003f44270 */
[----:B------:R-:W-:Y:S02]  /*dba0*/  FSEL R131, R70, -INF , P1 ;  /* 0xff80000046837808 */ /* 0x000fe40000800000 */
[----:B------:R-:W-:-:S02]  /*dbb0*/  FMNMX.FTZ R44, R17, R44, !PT ;  /* 0x0000002c112c7209 */ /* 0x000fc40007810000 */
[----:B------:R-:W-:Y:S02]  /*dbc0*/  FSEL R71, R71, -INF , P2 ;  /* 0xff80000047477808 */ /* 0x000fe40001000000 */
[C---:B------:R-:W-:Y:S02]  /*dbd0*/  ISETP.GT.AND P1, PT, R20.reuse, 0x40, PT ;  /* 0x000000401400780c */ /* 0x040fe40003f24270 */
[----:B------:R-:W-:Y:S01]  /*dbe0*/  FMNMX.FTZ R44, R131, R44, !PT ;  /* 0x0000002c832c7209 */ /* 0x000fe20007810000 */
[----:B------:R0:W-:Y:S01]  /*dbf0*/  MUFU.EX2 R40, R48 ;  /* 0x0000003000287308 */ /* 0x0001e20000000800 */
[-CC-:B------:R-:W-:Y:S01]  /*dc00*/  FFMA.FTZ R67, R77, R0.reuse, -R16.reuse ;  /* 0x000000004d437223 */ /* 0x180fe20000010810 */
[----:B------:R-:W-:Y:S02]  /*dc10*/  ISETP.GT.AND P2, PT, R20, 0x41, PT ;  /* 0x000000411400780c */ /* 0x000fe40003f44270 */
[----:B------:R-:W-:Y:S01]  /*dc20*/  FSEL R77, R58, -INF , P1 ;  /* 0xff8000003a4d7808 */ /* 0x000fe20000800000 */
[----:B------:R-:W-:Y:S01]  /*dc30*/  FFMA.FTZ R52, R107, R0, -R16 ;  /* 0x000000006b347223 */ /* 0x000fe20000010810 */
[----:B0-----:R-:W-:-:S02]  /*dc40*/  FMNMX.FTZ R48, R71, R44, !PT ;  /* 0x0000002c47307209 */ /* 0x001fc40007810000 */
[C---:B------:R-:W-:Y:S02]  /*dc50*/  ISETP.GT.AND P1, PT, R20.reuse, 0x48, PT ;  /* 0x000000481400780c */ /* 0x040fe40003f24270 */
        /* <DEDUP_REMOVED lines=8> */
[----:B------:R-:W-:Y:S01]  /*dce0*/  FFMA.FTZ R59, R65, R0, -R16 ;  /* 0x00000000413b7223 */ /* 0x000fe20000010810 */
        /* <DEDUP_REMOVED lines=13> */
[----:B------:R-:W-:Y:S02]  /*ddc0*/  ISETP.GT.AND P2, PT, R20, 0x61, PT ;  /* 0x000000611400780c */ /* 0x000fe40003f44270 */
[----:B------:R-:W-:Y:S01]  /*ddd0*/  FMNMX.FTZ R50, R55, R50, !PT ;  /* 0x0000003237327209 */ /* 0x000fe20007810000 */
[-CC-:B0-----:R-:W-:Y:S01]  /*dde0*/  FFMA.FTZ R52, R69, R0.reuse, -R16.reuse ;  /* 0x0000000045347223 */ /* 0x181fe20000010810 */
[----:B------:R-:W-:Y:S01]  /*ddf0*/  FSEL R69, R42, -INF , P1 ;  /* 0xff8000002a457808 */ /* 0x000fe20000800000 */
[----:B------:R-:W-:Y:S01]  /*de00*/  FFMA.FTZ R42, R109, R0, -R16 ;  /* 0x000000006d2a7223 */ /* 0x000fe20000010810 */
        /* <DEDUP_REMOVED lines=11> */
[----:B------:R-:W-:Y:S01]  /*dec0*/  FMNMX.FTZ R50, R139, R50, !PT ;  /* 0x000000328b327209 */ /* 0x000fe20007810000 */
[----:B------:R-:W-:Y:S01]  /*ded0*/  FFMA.FTZ R34, R111, R0, -R16 ;  /* 0x000000006f227223 */ /* 0x000fe20000010810 */
[----:B------:R-:W-:-:S02]  /*dee0*/  ISETP.GT.AND P1, PT, R20, 0x78, PT ;  /* 0x000000781400780c */ /* 0x000fc40003f24270 */
[----:B------:R-:W-:Y:S02]  /*def0*/  FSEL R111, R35, -INF , P2 ;  /* 0xff800000236f7808 */ /* 0x000fe40001000000 */
[----:B------:R-:W-:Y:S02]  /*df00*/  FMNMX.FTZ R50, R141, R50, !PT ;  /* 0x000000328d327209 */ /* 0x000fe40007810000 */
[----:B------:R-:W-:Y:S02]  /*df10*/  ISETP.GT.AND P2, PT, R20, 0x79, PT ;  /* 0x000000791400780c */ /* 0x000fe40003f44270 */
[----:B------:R-:W-:Y:S02]  /*df20*/  FSEL R143, R38, -INF , P1 ;  /* 0xff800000268f7808 */ /* 0x000fe40000800000 */
[----:B------:R-:W-:Y:S01]  /*df30*/  FMNMX.FTZ R50, R111, R50, !PT ;  /* 0x000000326f327209 */ /* 0x000fe20007810000 */
[----:B------:R-:W-:Y:S01]  /*df40*/  FFMA.FTZ R35, R61, R0, -R16 ;  /* 0x000000003d237223 */ /* 0x000fe20000010810 */
        /* <DEDUP_REMOVED lines=8> */
[----:B------:R-:W-:Y:S01]  /*dfd0*/  FMNMX.FTZ R50, R149, R50, !PT ;  /* 0x0000003295327209 */ /* 0x000fe20007810000 */
[----:B------:R-:W-:Y:S01]  /*dfe0*/  FFMA.FTZ R38, R113, R0, -R16 ;  /* 0x0000000071267223 */ /* 0x000fe20000010810 */
[----:B------:R-:W-:Y:S02]  /*dff0*/  ISETP.GT.AND P2, PT, R20, 0x89, PT ;  /* 0x000000891400780c */ /* 0x000fe40003f44270 */
[----:B------:R-:W-:Y:S02]  /*e000*/  FSEL R113, R30, -INF , P1 ;  /* 0xff8000001e717808 */ /* 0x000fe40000800000 */
[----:B------:R-:W-:Y:S02]  /*e010*/  FMNMX.FTZ R50, R27, R50, !PT ;  /* 0x000000321b327209 */ /* 0x000fe40007810000 */
[----:B------:R-:W-:-:S02]  /*e020*/  FSEL R31, R31, -INF , P2 ;  /* 0xff8000001f1f7808 */ /* 0x000fc40001000000 */
[----:B------:R-:W-:Y:S01]  /*e030*/  FMNMX.FTZ R50, R113, R50, !PT ;  /* 0x0000003271327209 */ /* 0x000fe20007810000 */
[----:B------:R-:W-:-:S03]  /*e040*/  FFMA.FTZ R43, R57, R0, -R16 ;  /* 0x00000000392b7223 */ /* 0x000fc60000010810 */
[----:B------:R-:W-:Y:S01]  /*e050*/  FMNMX.FTZ R50, R31, R50, !PT ;  /* 0x000000321f327209 */ /* 0x000fe20007810000 */
[----:B------:R-:W-:-:S04]  /*e060*/  FFMA.FTZ R57, R49, R0, -R16 ;  /* 0x0000000031397223 */ /* 0x000fc80000010810 */
[----:B------:R-:W0:Y:S01]  /*e070*/  SHFL.BFLY PT, R49, R50, 0x2, 0x1f ;  /* 0x0c401f0032317f89 */ /* 0x000e2200000e0000 */
[----:B------:R1:W-:Y:S01]  /*e080*/  MUFU.EX2 R48, R52 ;  /* 0x0000003400307308 */ /* 0x0003e20000000800 */
[----:B------:R-:W2:Y:S01]  /*e090*/  S2R R106, SR_TID.X ;  /* 0x00000000006a7919 */ /* 0x000ea20000002100 */
[----:B-1----:R-:W-:Y:S01]  /*e0a0*/  FFMA.FTZ R52, R53, R0, -R16 ;  /* 0x0000000035347223 */ /* 0x002fe20000010810 */
[----:B0-----:R-:W-:-:S05]  /*e0b0*/  FMNMX.FTZ R26, R50, R49, !PT ;  /* 0x00000031321a7209 */ /* 0x001fca0007810000 */
[----:B------:R-:W0:Y:S01]  /*e0c0*/  SHFL.BFLY PT, R53, R26, 0x1, 0x1f ;  /* 0x0c201f001a357f89 */ /* 0x000e2200000e0000 */
[-CC-:B------:R-:W-:Y:S01]  /*e0d0*/  FFMA.FTZ R54, R41, R0.reuse, -R16.reuse ;  /* 0x0000000029367223 */ /* 0x180fe20000010810 */
[-CC-:B------:R-:W-:Y:S01]  /*e0e0*/  FFMA.FTZ R56, R45, R0.reuse, -R16.reuse ;  /* 0x000000002d387223 */ /* 0x180fe20000010810 */
[----:B------:R-:W-:Y:S01]  /*e0f0*/  FFMA.FTZ R60, R37, R0, -R16 ;  /* 0x00000000253c7223 */ /* 0x000fe20000010810 */
[----:B--2---:R-:W-:Y:S02]  /*e100*/  LOP3.LUT R106, R106, 0x7f, RZ, 0xc0, !PT ;  /* 0x0000007f6a6a7812 */ /* 0x004fe400078ec0ff */
[----:B0-----:R-:W-:-:S04]  /*e110*/  FMNMX.FTZ R20, R26, R53, !PT ;  /* 0x000000351a147209 */ /* 0x001fc80007810000 */
[C---:B------:R-:W-:Y:S01]  /*e120*/  FSETP.NEU.FTZ.AND P1, PT, R20.reuse, -INF , PT ;  /* 0xff8000001400780b */ /* 0x040fe20003f3d000 */
[----:B------:R-:W-:-:S05]  /*e130*/  FMUL.FTZ R26, R20, R0 ;  /* 0x00000000141a7220 */ /* 0x000fca0000410000 */
[----:B------:R-:W-:Y:S01]  /*e140*/  FSEL R26, R26, RZ, P1 ;  /* 0x000000ff1a1a7208 */ /* 0x000fe20000800000 */
[----:B------:R-:W-:Y:S01]  /*e150*/  FFMA.FTZ R81, R81, R0, -R16 ;  /* 0x0000000051517223 */ /* 0x000fe20000010810 */
[----:B------:R-:W-:-:S03]  /*e160*/  ISETP.NE.AND P1, PT, R106, RZ, PT ;  /* 0x000000ff6a00720c */ /* 0x000fc60003f25270 */
[-CC-:B------:R-:W-:Y:S01]  /*e170*/  FFMA.FTZ R78, R93, R0.reuse, -R26.reuse ;  /* 0x000000005d4e7223 */ /* 0x180fe2000001081a */
[-C--:B------:R-:W-:Y:S01]  /*e180*/  FFMA.FTZ R93, R91, R0.reuse, -R26 ;  /* 0x000000005b5d7223 */ /* 0x080fe2000001081a */
        /* <DEDUP_REMOVED lines=12> */
[----:B------:R-:W-:Y:S01]  /*e250*/  IMAD.IADD R16, R100, 0x1, -R102 ;  /* 0x0000000164107824 */ /* 0x000fe200078e0a66 */
[----:B------:R-:W-:Y:S01]  /*e260*/  MUFU.EX2 R18, R18 ;  /* 0x0000001200127308 */ /* 0x000fe20000000800 */
[-CC-:B------:R-:W-:Y:S01]  /*e270*/  FFMA.FTZ R80, R97, R0.reuse, -R26.reuse ;  /* 0x0000000061507223 */ /* 0x180fe2000001081a */
[----:B------:R-:W-:Y:S01]  /*e280*/  FFMA.FTZ R95, R95, R0, -R26 ;  /* 0x000000005f5f7223 */ /* 0x000fe2000001081a */
[----:B------:R-:W-:-:S05]  /*e290*/  IMAD R16, R98, 0xc0, R16 ;  /* 0x000000c062107824 */ /* 0x000fca00078e0210 */
[----:B------:R-:W0:Y:S01]  /*e2a0*/  MUFU.EX2 R19, R19 ;  /* 0x0000001300137308 */ /* 0x000e220000000800 */
[----:B------:R-:W-:Y:S01]  /*e2b0*/  FFMA.FTZ R74, R17, R0, -R26 ;  /* 0x00000000114a7223 */ /* 0x000fe2000001081a */
[----:B------:R-:W-:-:S06]  /*e2c0*/  IMAD.HI R17, R16, 0x38e38e39, RZ ;  /* 0x38e38e3910117827 */ /* 0x000fcc00078e02ff */
[----:B------:R-:W-:Y:S01]  /*e2d0*/  MUFU.EX2 R78, R78 ;  /* 0x0000004e004e7308 */ /* 0x000fe20000000800 */
[----:B------:R-:W-:-:S07]  /*e2e0*/  FFMA.FTZ R68, R99, R0, -R26 ;  /* 0x0000000063447223 */ /* 0x000fce000001081a */
[----:B------:R-:W1:Y:S01]  /*e2f0*/  MUFU.EX2 R93, R93 ;  /* 0x0000005d005d7308 */ /* 0x000e620000000800 */
[----:B------:R-:W-:-:S07]  /*e300*/  @!P1 VIADD R21, R21, 0x31c40 ;  /* 0x00031c4015159836 */ /* 0x000fce0000000000 */
[----:B------:R-:W2:Y:S01]  /*e310*/  MUFU.EX2 R24, R24 ;  /* 0x0000001800187308 */ /* 0x000ea20000000800 */
[----:B------:R-:W-:Y:S01]  /*e320*/  FFMA.FTZ R91, R101, R0, -R26 ;  /* 0x00000000655b7223 */ /* 0x000fe2000001081a */
[----:B------:R-:W-:-:S06]  /*e330*/  SHF.R.U32.HI R76, RZ, 0x1f, R17 ;  /* 0x0000001fff4c7819 */ /* 0x000fcc0000011611 */
[----:B------:R-:W3:Y:S01]  /*e340*/  MUFU.EX2 R80, R80 ;  /* 0x0000005000507308 */ /* 0x000ee20000000800 */
[----:B------:R-:W-:-:S07]  /*e350*/  @!P1 PRMT R16, RZ, 0x654, R21 ;  /* 0x00000654ff109816 */ /* 0x000fce0000000015 */
[----:B------:R-:W4:Y:S01]  /*e360*/  MUFU.EX2 R89, R89 ;  /* 0x0000005900597308 */ /* 0x000f220000000800 */
[----:B------:R-:W-:Y:S01]  /*e370*/  FFMA.FTZ R66, R103, R0, -R26 ;  /* 0x0000000067427223 */ /* 0x000fe2000001081a */
[----:B------:R-:W-:-:S06]  /*e380*/  LEA.HI.SX32 R21, R17, R76, 0x1b ;  /* 0x0000004c11157211 */ /* 0x000fcc00078fdaff */
[----:B------:R-:W4:Y:S01]  /*e390*/  MUFU.EX2 R95, R95 ;  /* 0x0000005f005f7308 */ /* 0x000f220000000800 */
[----:B0-----:R-:W-:Y:S01]  /*e3a0*/  FADD.FTZ R17, R18, R19 ;  /* 0x0000001312117221 */ /* 0x001fe20000010000 */
[----:B------:R-:W-:-:S06]  /*e3b0*/  FFMA.FTZ R33, R77, R0, -R26 ;  /* 0x000000004d217223 */ /* 0x000fcc000001081a */
[----:B------:R-:W0:Y:S01]  /*e3c0*/  MUFU.EX2 R28, R28 ;  /* 0x0000001c001c7308 */ /* 0x000e220000000800 */
[----:B-1----:R-:W-:Y:S01]  /*e3d0*/  FADD.FTZ R77, R78, R93 ;  /* 0x0000005d4e4d7221 */ /* 0x002fe20000010000 */
[----:B------:R-:W-:-:S06]  /*e3e0*/  FFMA.FTZ R87, R87, R0, -R26 ;  /* 0x0000000057577223 */ /* 0x000fcc000001081a */
[----:B------:R-:W1:Y:S01]  /*e3f0*/  MUFU.EX2 R68, R68 ;  /* 0x0000004400447308 */ /* 0x000e620000000800 */
[----:B--2---:R-:W-:-:S07]  /*e400*/  FADD.FTZ R82, R24, R17 ;  /* 0x0000001118527221 */ /* 0x004fce0000010000 */
[----:B------:R-:W2:Y:S01]  /*e410*/  MUFU.EX2 R81, R81 ;  /* 0x0000005100517308 */ /* 0x000ea20000000800 */
[----:B---3--:R-:W-:-:S07]  /*e420*/  FADD.FTZ R84, R80, R77 ;  /* 0x0000004d50547221 */ /* 0x008fce0000010000 */
[----:B------:R-:W3:Y:S01]  /*e430*/  MUFU.EX2 R91, R91 ;  /* 0x0000005b005b7308 */ /* 0x000ee20000000800 */
[-C--:B------:R-:W-:Y:S01]  /*e440*/  FFMA.FTZ R70, R75, R0.reuse, -R26 ;  /* 0x000000004b467223 */ /* 0x080fe2000001081a */
[----:B----4-:R-:W-:Y:S01]  /*e450*/  FADD.FTZ R77, R89, R82 ;  /* 0x00000052594d7221 */ /* 0x010fe20000010000 */
[----:B------:R-:W-:Y:S01]  /*e460*/  FFMA.FTZ R75, R79, R0, -R26 ;  /* 0x000000004f4b7223 */ /* 0x000fe2000001081a */
[----:B------:R4:W-:Y:S04]  /*e470*/  @!P1 SYNCS.ARRIVE.TRANS64.RED.A1T0 RZ, [R16+URZ], RZ ;  /* 0x000000ff10ff99a7 */ /* 0x0009e8000810043f */
[----:B------:R-:W3:Y:S01]  /*e480*/  MUFU.EX2 R66, R66 ;  /* 0x0000004200427308 */ /* 0x000ee20000000800 */
[----:B------:R-:W-:Y:S01]  /*e490*/  FADD.FTZ R79, R95, R84 ;  /* 0x000000545f4f7221 */ /* 0x000fe20000010000 */
[----:B----4-:R-:W-:-:S06]  /*e4a0*/  F2FP.F16.F32.PACK_AB R16, R19, R18 ;  /* 0x000000121310723e */ /* 0x010fcc00000000ff */
[----:B------:R4:W-:Y:S01]  /*e4b0*/  MUFU.EX2 R53, R25 ;  /* 0x0000001900357308 */ /* 0x0009e20000000800 */
[----:B------:R-:W-:Y:S01]  /*e4c0*/  F2FP.F16.F32.PACK_AB R18, R89, R24 ;  /* 0x000000185912723e */ /* 0x000fe200000000ff */
[----:B0-----:R-:W-:-:S06]  /*e4d0*/  FADD.FTZ R24, R28, R77 ;  /* 0x0000004d1c187221 */ /* 0x001fcc0000010000 */
[----:B------:R-:W0:Y:S01]  /*e4e0*/  MUFU.EX2 R83, R83 ;  /* 0x0000005300537308 */ /* 0x000e220000000800 */
[--C-:B----4-:R-:W-:Y:S01]  /*e4f0*/  FFMA.FTZ R25, R85, R0, -R26.reuse ;  /* 0x0000000055197223 */ /* 0x110fe2000001081a */
[----:B------:R-:W-:Y:S01]  /*e500*/  F2FP.F16.F32.PACK_AB R17, R93, R78 ;  /* 0x0000004e5d11723e */ /* 0x000fe200000000ff */
[----:B------:R-:W-:-:S05]  /*e510*/  FFMA.FTZ R78, R55, R0, -R26 ;  /* 0x00000000374e7223 */ /* 0x000fca000001081a */
[----:B------:R-:W4:Y:S01]  /*e520*/  MUFU.EX2 R87, R87 ;  /* 0x0000005700577308 */ /* 0x000f220000000800 */
[----:B-1----:R-:W-:Y:S01]  /*e530*/  FADD.FTZ R82, R68, R79 ;  /* 0x0000004f44527221 */ /* 0x002fe20000010000 */
[-CC-:B------:R-:W-:Y:S01]  /*e540*/  FFMA.FTZ R30, R105, R0.reuse, -R26.reuse ;  /* 0x00000000691e7223 */ /* 0x180fe2000001081a */
[----:B------:R-:W-:Y:S01]  /*e550*/  FFMA.FTZ R55, R69, R0, -R26 ;  /* 0x0000000045377223 */ /* 0x000fe2000001081a */
[----:B--2---:R-:W-:-:S04]  /*e560*/  FADD.FTZ R69, R81, R24 ;  /* 0x0000001851457221 */ /* 0x004fc80000010000 */
[----:B------:R-:W1:Y:S01]  /*e570*/  MUFU.EX2 R25, R25 ;  /* 0x0000001900197308 */ /* 0x000e620000000800 */
[----:B---3--:R-:W-:Y:S01]  /*e580*/  FADD.FTZ R77, R91, R82 ;  /* 0x000000525b4d7221 */ /* 0x008fe20000010000 */
[----:B------:R-:W-:-:S06]  /*e590*/  FADD.FTZ R24, R32, R69 ;  /* 0x0000004520187221 */ /* 0x000fcc0000010000 */
[----:B------:R-:W2:Y:S01]  /*e5a0*/  MUFU.EX2 R73, R73 ;  /* 0x0000004900497308 */ /* 0x000ea20000000800 */
[----:B------:R-:W-:Y:S01]  /*e5b0*/  FADD.FTZ R82, R66, R77 ;  /* 0x0000004d42527221 */ /* 0x000fe20000010000 */
[----:B------:R-:W-:-:S06]  /*e5c0*/  FFMA.FTZ R29, R129, R0, -R26 ;  /* 0x00000000811d7223 */ /* 0x000fcc000001081a */
[----:B------:R-:W3:Y:S01]  /*e5d0*/  MUFU.EX2 R70, R70 ;  /* 0x0000004600467308 */ /* 0x000ee20000000800 */
[----:B0-----:R-:W-:Y:S01]  /*e5e0*/  FADD.FTZ R69, R83, R24 ;  /* 0x0000001853457221 */ /* 0x001fe20000010000 */
[----:B----4-:R-:W-:-:S06]  /*e5f0*/  FADD.FTZ R82, R87, R82 ;  /* 0x0000005257527221 */ /* 0x010fcc0000010000 */
[----:B------:R-:W0:Y:S01]  /*e600*/  MUFU.EX2 R30, R30 ;  /* 0x0000001e001e7308 */ /* 0x000e220000000800 */
[----:B------:R-:W-:-:S07]  /*e610*/  FADD.FTZ R24, R36, R69 ;  /* 0x0000004524187221 */ /* 0x000fce0000010000 */
[----:B------:R-:W4:Y:S01]  /*e620*/  MUFU.EX2 R67, R67 ;  /* 0x0000004300437308 */ /* 0x000f220000000800 */
[----:B-1----:R-:W-:Y:S01]  /*e630*/  FADD.FTZ R69, R25, R82 ;  /* 0x0000005219457221 */ /* 0x002fe20000010000 */
[----:B------:R-:W-:-:S06]  /*e640*/  FFMA.FTZ R64, R131, R0, -R26 ;  /* 0x0000000083407223 */ /* 0x000fcc000001081a */
[----:B------:R-:W1:Y:S01]  /*e650*/  MUFU.EX2 R75, R75 ;  /* 0x0000004b004b7308 */ /* 0x000e620000000800 */
[----:B--2---:R-:W-:Y:S01]  /*e660*/  FADD.FTZ R85, R73, R24 ;  /* 0x0000001849557221 */ /* 0x004fe20000010000 */
[----:B---3--:R-:W-:-:S06]  /*e670*/  FADD.FTZ R69, R70, R69 ;  /* 0x0000004546457221 */ /* 0x008fcc0000010000 */
[----:B------:R-:W2:Y:S01]  /*e680*/  MUFU.EX2 R29, R29 ;  /* 0x0000001d001d7308 */ /* 0x000ea20000000800 */
[----:B------:R-:W-:Y:S01]  /*e690*/  FFMA.FTZ R71, R71, R0, -R26 ;  /* 0x0000000047477223 */ /* 0x000fe2000001081a */
[----:B------:R-:W-:-:S06]  /*e6a0*/  FADD.FTZ R24, R40, R85 ;  /* 0x0000005528187221 */ /* 0x000fcc0000010000 */
[----:B------:R-:W3:Y:S01]  /*e6b0*/  MUFU.EX2 R59, R59 ;  /* 0x0000003b003b7308 */ /* 0x000ee20000000800 */
[----:B------:R-:W-:Y:S01]  /*e6c0*/  FFMA.FTZ R77, R61, R0, -R26 ;  /* 0x000000003d4d7223 */ /* 0x000fe2000001081a */
[----:B0-----:R-:W-:-:S06]  /*e6d0*/  FADD.FTZ R82, R30, R69 ;  /* 0x000000451e527221 */ /* 0x001fcc0000010000 */
[----:B------:R-:W0:Y:S01]  /*e6e0*/  MUFU.EX2 R74, R74 ;  /* 0x0000004a004a7308 */ /* 0x000e220000000800 */
[----:B------:R-:W-:Y:S01]  /*e6f0*/  FFMA.FTZ R61, R27, R0, -R26 ;  /* 0x000000001b3d7223 */ /* 0x000fe2000001081a */
[----:B----4-:R-:W-:-:S06]  /*e700*/  FADD.FTZ R27, R67, R24 ;  /* 0x00000018431b7221 */ /* 0x010fcc0000010000 */
[----:B------:R-:W4:Y:S01]  /*e710*/  MUFU.EX2 R15, R15 ;  /* 0x0000000f000f7308 */ /* 0x000f220000000800 */
[----:B-1----:R-:W-:Y:S01]  /*e720*/  FADD.FTZ R82, R75, R82 ;  /* 0x000000524b527221 */ /* 0x002fe20000010000 */
[----:B------:R-:W-:-:S06]  /*e730*/  FFMA.FTZ R72, R107, R0, -R26 ;  /* 0x000000006b487223 */ /* 0x000fcc000001081a */
[----:B------:R-:W1:Y:S01]  /*e740*/  MUFU.EX2 R64, R64 ;  /* 0x0000004000407308 */ /* 0x000e620000000800 */
[----:B------:R-:W-:Y:S01]  /*e750*/  FADD.FTZ R24, R44, R27 ;  /* 0x0000001b2c187221 */ /* 0x000fe20000010000 */
[----:B--2---:R-:W-:-:S06]  /*e760*/  FADD.FTZ R27, R29, R82 ;  /* 0x000000521d1b7221 */ /* 0x004fcc0000010000 */
[----:B------:R-:W2:Y:S01]  /*e770*/  MUFU.EX2 R71, R71 ;  /* 0x0000004700477308 */ /* 0x000ea20000000800 */
[----:B------:R-:W-:Y:S01]  /*e780*/  FFMA.FTZ R62, R133, R0, -R26 ;  /* 0x00000000853e7223 */ /* 0x000fe2000001081a */
[----:B---3--:R-:W-:-:S06]  /*e790*/  FADD.FTZ R24, R59, R24 ;  /* 0x000000183b187221 */ /* 0x008fcc0000010000 */
[----:B------:R-:W3:Y:S01]  /*e7a0*/  MUFU.EX2 R42, R42 ;  /* 0x0000002a002a7308 */ /* 0x000ee20000000800 */
[----:B0-----:R-:W-:Y:S01]  /*e7b0*/  FADD.FTZ R27, R74, R27 ;  /* 0x0000001b4a1b7221 */ /* 0x001fe20000010000 */
[----:B------:R-:W-:-:S06]  /*e7c0*/  FFMA.FTZ R63, R63, R0, -R26 ;  /* 0x000000003f3f7223 */ /* 0x000fcc000001081a */
[----:B------:R-:W0:Y:S01]  /*e7d0*/  MUFU.EX2 R33, R33 ;  /* 0x0000002100217308 */ /* 0x000e220000000800 */
[----:B------:R-:W-:Y:S01]  /*e7e0*/  F2FP.F16.F32.PACK_AB R19, R95, R80 ;  /* 0x000000505f13723e */ /* 0x000fe200000000ff */
[----:B------:R-:W-:Y:S01]  /*e7f0*/  FFMA.FTZ R69, R31, R0, -R26 ;  /* 0x000000001f457223 */ /* 0x000fe2000001081a */
[----:B----4-:R-:W-:-:S05]  /*e800*/  FADD.FTZ R31, R15, R24 ;  /* 0x000000180f1f7221 */ /* 0x010fca0000010000 */
[----:B------:R-:W4:Y:S01]  /*e810*/  MUFU.EX2 R43, R43 ;  /* 0x0000002b002b7308 */ /* 0x000f220000000800 */
[-CC-:B------:R-:W-:Y:S01]  /*e820*/  FFMA.FTZ R65, R65, R0.reuse, -R26.reuse ;  /* 0x0000000041417223 */ /* 0x180fe2000001081a */
[-CC-:B------:R-:W-:Y:S01]  /*e830*/  FFMA.FTZ R76, R135, R0.reuse, -R26.reuse ;  /* 0x00000000874c7223 */ /* 0x180fe2000001081a */
[-CC-:B------:R-:W-:Y:S01]  /*e840*/  FFMA.FTZ R51, R51, R0.reuse, -R26.reuse ;  /* 0x0000000033337223 */ /* 0x180fe2000001081a */
[----:B------:R-:W-:-:S04]  /*e850*/  FFMA.FTZ R80, R109, R0, -R26 ;  /* 0x000000006d507223 */ /* 0x000fc8000001081a */
[----:B------:R-:W4:Y:S01]  /*e860*/  MUFU.EX2 R72, R72 ;  /* 0x0000004800487308 */ /* 0x000f220000000800 */
[-CC-:B------:R-:W-:Y:S01]  /*e870*/  FFMA.FTZ R79, R137, R0.reuse, -R26.reuse ;  /* 0x00000000894f7223 */ /* 0x180fe2000001081a */
[-CC-:B------:R-:W-:Y:S01]  /*e880*/  FFMA.FTZ R139, R139, R0.reuse, -R26.reuse ;  /* 0x000000008b8b7223 */ /* 0x180fe2000001081a */
[-CC-:B------:R-:W-:Y:S01]  /*e890*/  FFMA.FTZ R141, R141, R0.reuse, -R26.reuse ;  /* 0x000000008d8d7223 */ /* 0x180fe2000001081a */
[-CC-:B------:R-:W-:Y:S01]  /*e8a0*/  FFMA.FTZ R111, R111, R0.reuse, -R26.reuse ;  /* 0x000000006f6f7223 */ /* 0x180fe2000001081a */
[-CC-:B------:R-:W-:Y:S01]  /*e8b0*/  FFMA.FTZ R143, R143, R0.reuse, -R26.reuse ;  /* 0x000000008f8f7223 */ /* 0x180fe2000001081a */
[-CC-:B------:R-:W-:Y:S02]  /*e8c0*/  FFMA.FTZ R149, R149, R0.reuse, -R26.reuse ;  /* 0x0000000095957223 */ /* 0x180fe4000001081a */
[----:B------:R-:W4:Y:S01]  /*e8d0*/  MUFU.EX2 R34, R34 ;  /* 0x0000002200227308 */ /* 0x000f220000000800 */
[----:B------:R-:W-:Y:S01]  /*e8e0*/  FFMA.FTZ R113, R113, R0, -R26 ;  /* 0x0000000071717223 */ /* 0x000fe2000001081a */
[----:B-1----:R-:W-:Y:S01]  /*e8f0*/  FADD.FTZ R26, R64, R27 ;  /* 0x0000001b401a7221 */ /* 0x002fe20000010000 */
[----:B------:R1:W-:Y:S01]  /*e900*/  STSM.16.M88.4 [R23+0x24300], R16 ;  /* 0x0243001017007844 */ /* 0x0003e20000000200 */
[----:B------:R-:W-:-:S04]  /*e910*/  FADD.FTZ R31, R48, R31 ;  /* 0x0000001f301f7221 */ /* 0x000fc80000010000 */
[----:B------:R-:W4:Y:S08]  /*e920*/  MUFU.EX2 R62, R62 ;  /* 0x0000003e003e7308 */ /* 0x000f300000000800 */
[----:B------:R-:W4:Y:S01]  /*e930*/  MUFU.EX2 R35, R35 ;  /* 0x0000002300237308 */ /* 0x000f220000000800 */
[----:B-1----:R-:W-:Y:S01]  /*e940*/  F2FP.F16.F32.PACK_AB R16, R81, R28 ;  /* 0x0000001c5110723e */ /* 0x002fe200000000ff */
[----:B--2---:R-:W-:Y:S01]  /*e950*/  FADD.FTZ R28, R71, R26 ;  /* 0x0000001a471c7221 */ /* 0x004fe20000010000 */
[----:B------:R-:W-:-:S05]  /*e960*/  F2FP.F16.F32.PACK_AB R18, R83, R32 ;  /* 0x000000205312723e */ /* 0x000fca00000000ff */
[----:B------:R-:W1:Y:S01]  /*e970*/  MUFU.EX2 R63, R63 ;  /* 0x0000003f003f7308 */ /* 0x000e620000000800 */
[----:B---3--:R-:W-:Y:S01]  /*e980*/  FADD.FTZ R32, R42, R31 ;  /* 0x0000001f2a207221 */ /* 0x008fe20000010000 */
[----:B0-----:R-:W-:Y:S01]  /*e990*/  FADD.FTZ R31, R33, R28 ;  /* 0x0000001c211f7221 */ /* 0x001fe20000010000 */
[----:B------:R-:W-:-:S05]  /*e9a0*/  F2FP.F16.F32.PACK_AB R26, R67, R40 ;  /* 0x00000028431a723e */ /* 0x000fca00000000ff */
[----:B------:R-:W0:Y:S01]  /*e9b0*/  MUFU.EX2 R38, R38 ;  /* 0x0000002600267308 */ /* 0x000e220000000800 */
[----:B----4-:R-:W-:Y:S01]  /*e9c0*/  FADD.FTZ R67, R43, R32 ;  /* 0x000000202b437221 */ /* 0x010fe20000010000 */
[----:B------:R-:W-:-:S06]  /*e9d0*/  FADD.FTZ R31, R72, R31 ;  /* 0x0000001f481f7221 */ /* 0x000fcc0000010000 */
[----:B------:R-:W2:Y:S01]  /*e9e0*/  MUFU.EX2 R65, R65 ;  /* 0x0000004100417308 */ /* 0x000ea20000000800 */
[----:B------:R-:W-:-:S07]  /*e9f0*/  FADD.FTZ R32, R34, R67 ;  /* 0x0000004322207221 */ /* 0x000fce0000010000 */
[----:B------:R-:W3:Y:S01]  /*ea00*/  MUFU.EX2 R57, R57 ;  /* 0x0000003900397308 */ /* 0x000ee20000000800 */
[----:B------:R-:W-:Y:S01]  /*ea10*/  F2FP.F16.F32.PACK_AB R27, R75, R30 ;  /* 0x0000001e4b1b723e */ /* 0x000fe200000000ff */
[----:B------:R-:W-:-:S06]  /*ea20*/  FADD.FTZ R40, R62, R31 ;  /* 0x0000001f3e287221 */ /* 0x000fcc0000010000 */
[----:B------:R-:W4:Y:S01]  /*ea30*/  MUFU.EX2 R76, R76 ;  /* 0x0000004c004c7308 */ /* 0x000f220000000800 */
[----:B------:R-:W-:Y:S01]  /*ea40*/  F2FP.F16.F32.PACK_AB R30, R48, R15 ;  /* 0x0000000f301e723e */ /* 0x000fe200000000ff */
[----:B------:R-:W-:-:S06]  /*ea50*/  FADD.FTZ R15, R35, R32 ;  /* 0x00000020230f7221 */ /* 0x000fcc0000010000 */
[----:B------:R-:W4:Y:S01]  /*ea60*/  MUFU.EX2 R39, R39 ;  /* 0x0000002700277308 */ /* 0x000f220000000800 */
[----:B-1----:R-:W-:-:S07]  /*ea70*/  FADD.FTZ R40, R63, R40 ;  /* 0x000000283f287221 */ /* 0x002fce0000010000 */
[----:B------:R-:W1:Y:S01]  /*ea80*/  MUFU.EX2 R51, R51 ;  /* 0x0000003300337308 */ /* 0x000e620000000800 */
[----:B0-----:R-:W-:Y:S01]  /*ea90*/  FADD.FTZ R32, R38, R15 ;  /* 0x0000000f26207221 */ /* 0x001fe20000010000 */
[----:B--2---:R-:W-:-:S06]  /*eaa0*/  FADD.FTZ R15, R65, R40 ;  /* 0x00000028410f7221 */ /* 0x004fcc0000010000 */
[----:B------:R-:W0:Y:S01]  /*eab0*/  MUFU.EX2 R52, R52 ;  /* 0x0000003400347308 */ /* 0x000e220000000800 */
[----:B---3--:R-:W-:-:S07]  /*eac0*/  FADD.FTZ R32, R57, R32 ;  /* 0x0000002039207221 */ /* 0x008fce0000010000 */
[----:B------:R-:W2:Y:S01]  /*ead0*/  MUFU.EX2 R78, R78 ;  /* 0x0000004e004e7308 */ /* 0x000ea20000000800 */
[----:B------:R-:W-:Y:S01]  /*eae0*/  F2FP.F16.F32.PACK_AB R28, R59, R44 ;  /* 0x0000002c3b1c723e */ /* 0x000fe200000000ff */
[----:B----4-:R-:W-:-:S06]  /*eaf0*/  FADD.FTZ R44, R76, R15 ;  /* 0x0000000f4c2c7221 */ /* 0x010fcc0000010000 */
[----:B------:R-:W3:Y:S01]  /*eb00*/  MUFU.EX2 R47, R47 ;  /* 0x0000002f002f7308 */ /* 0x000ee20000000800 */
[----:B------:R-:W-:-:S07]  /*eb10*/  F2FP.F16.F32.PACK_AB R17, R91, R68 ;  /* 0x000000445b11723e */ /* 0x000fce00000000ff */
[----:B------:R-:W4:Y:S01]  /*eb20*/  MUFU.EX2 R55, R55 ;  /* 0x0000003700377308 */ /* 0x000f220000000800 */
[----:B------:R-:W-:Y:S01]  /*eb30*/  F2FP.F16.F32.PACK_AB R19, R87, R66 ;  /* 0x000000425713723e */ /* 0x000fe200000000ff */
[----:B------:R-:W-:Y:S01]  /*eb40*/  FADD.FTZ R15, R39, R32 ;  /* 0x00000020270f7221 */ /* 0x000fe20000010000 */
[----:B------:R-:W-:-:S05]  /*eb50*/  F2FP.F16.F32.PACK_AB R32, R43, R42 ;  /* 0x0000002a2b20723e */ /* 0x000fca00000000ff */
[----:B------:R-:W4:Y:S01]  /*eb60*/  MUFU.EX2 R54, R54 ;  /* 0x0000003600367308 */ /* 0x000f220000000800 */
[----:B-1----:R-:W-:-:S07]  /*eb70*/  FADD.FTZ R43, R51, R44 ;  /* 0x0000002c332b7221 */ /* 0x002fce0000010000 */
[----:B------:R-:W1:Y:S01]  /*eb80*/  MUFU.EX2 R80, R80 ;  /* 0x0000005000507308 */ /* 0x000e620000000800 */
[----:B------:R0:W-:Y:S07]  /*eb90*/  STSM.16.M88.4 [R23+0x25b00], R16 ;  /* 0x025b001017007844 */ /* 0x0001ee0000000200 */
[----:B------:R-:W1:Y:S08]  /*eba0*/  MUFU.EX2 R41, R41 ;  /* 0x0000002900297308 */ /* 0x000e700000000800 */
[----:B------:R-:W1:Y:S01]  /*ebb0*/  MUFU.EX2 R79, R79 ;  /* 0x0000004f004f7308 */ /* 0x000e620000000800 */
[----:B0-----:R-:W-:Y:S01]  /*ebc0*/  FADD.FTZ R16, R52, R15 ;  /* 0x0000000f34107221 */ /* 0x001fe20000010000 */
[----:B--2---:R-:W-:-:S06]  /*ebd0*/  FADD.FTZ R18, R78, R43 ;  /* 0x0000002b4e127221 */ /* 0x004fcc0000010000 */
[----:B------:R-:W0:Y:S01]  /*ebe0*/  MUFU.EX2 R56, R56 ;  /* 0x0000003800387308 */ /* 0x000e220000000800 */
[----:B---3--:R-:W-:Y:S01]  /*ebf0*/  FADD.FTZ R15, R47, R16 ;  /* 0x000000102f0f7221 */ /* 0x008fe20000010000 */
[----:B----4-:R-:W-:-:S06]  /*ec00*/  FADD.FTZ R17, R55, R18 ;  /* 0x0000001237117221 */ /* 0x010fcc0000010000 */
[----:B------:R-:W2:Y:S01]  /*ec10*/  MUFU.EX2 R68, R139 ;  /* 0x0000008b00447308 */ /* 0x000ea20000000800 */
[----:B------:R-:W-:Y:S01]  /*ec20*/  F2FP.F16.F32.PACK_AB R24, R73, R36 ;  /* 0x000000244918723e */ /* 0x000fe200000000ff */
[----:B------:R-:W-:-:S06]  /*ec30*/  FADD.FTZ R16, R54, R15 ;  /* 0x0000000f36107221 */ /* 0x000fcc0000010000 */
[----:B------:R-:W3:Y:S01]  /*ec40*/  MUFU.EX2 R45, R45 ;  /* 0x0000002d002d7308 */ /* 0x000ee20000000800 */
[----:B-1----:R-:W-:-:S07]  /*ec50*/  FADD.FTZ R18, R80, R17 ;  /* 0x0000001150127221 */ /* 0x002fce0000010000 */
[----:B------:R-:W1:Y:S01]  /*ec60*/  MUFU.EX2 R141, R141 ;  /* 0x0000008d008d7308 */ /* 0x000e620000000800 */
[----:B------:R-:W-:Y:S01]  /*ec70*/  FADD.FTZ R15, R41, R16 ;  /* 0x00000010290f7221 */ /* 0x000fe20000010000 */
[----:B------:R-:W-:-:S06]  /*ec80*/  FADD.FTZ R17, R79, R18 ;  /* 0x000000124f117221 */ /* 0x000fcc0000010000 */
[----:B------:R-:W4:Y:S08]  /*ec90*/  MUFU.EX2 R58, R58 ;  /* 0x0000003a003a7308 */ /* 0x000f300000000800 */
[----:B------:R-:W4:Y:S01]  /*eca0*/  MUFU.EX2 R36, R111 ;  /* 0x0000006f00247308 */ /* 0x000f220000000800 */
[----:B0-----:R-:W-:Y:S01]  /*ecb0*/  FADD.FTZ R16, R56, R15 ;  /* 0x0000000f38107221 */ /* 0x001fe20000010000 */
[----:B------:R-:W-:-:S06]  /*ecc0*/  F2FP.F16.F32.PACK_AB R25, R70, R25 ;  /* 0x000000194619723e */ /* 0x000fcc00000000ff */
[----:B------:R-:W0:Y:S01]  /*ecd0*/  MUFU.EX2 R49, R49 ;  /* 0x0000003100317308 */ /* 0x000e220000000800 */
[----:B--2---:R-:W-:Y:S01]  /*ece0*/  FADD.FTZ R18, R68, R17 ;  /* 0x0000001144127221 */ /* 0x004fe20000010000 */
[----:B------:R-:W-:-:S06]  /*ecf0*/  F2FP.F16.F32.PACK_AB R29, R74, R29 ;  /* 0x0000001d4a1d723e */ /* 0x000fcc00000000ff */
[----:B------:R-:W2:Y:S01]  /*ed00*/  MUFU.EX2 R143, R143 ;  /* 0x0000008f008f7308 */ /* 0x000ea20000000800 */
[----:B------:R-:W-:Y:S01]  /*ed10*/  F2FP.F16.F32.PACK_AB R31, R71, R64 ;  /* 0x00000040471f723e */ /* 0x000fe200000000ff */
[----:B---3--:R-:W-:-:S06]  /*ed20*/  FADD.FTZ R15, R45, R16 ;  /* 0x000000102d0f7221 */ /* 0x008fcc0000010000 */
[----:B------:R-:W3:Y:S01]  /*ed30*/  MUFU.EX2 R60, R60 ;  /* 0x0000003c003c7308 */ /* 0x000ee20000000800 */
[----:B-1----:R-:W-:Y:S01]  /*ed40*/  FADD.FTZ R19, R141, R18 ;  /* 0x000000128d137221 */ /* 0x002fe20000010000 */
[----:B------:R1:W-:Y:S06]  /*ed50*/  STSM.16.M88.4 [R23+0x27300], R24 ;  /* 0x0273001817007844 */ /* 0x0003ec0000000200 */
[----:B------:R-:W3:Y:S01]  /*ed60*/  MUFU.EX2 R40, R77 ;  /* 0x0000004d00287308 */ /* 0x000ee20000000800 */
[----:B------:R0:W-:Y:S01]  /*ed70*/  STSM.16.M88.4 [R23+0x28b00], R28 ;  /* 0x028b001c17007844 */ /* 0x0001e20000000200 */
[----:B----4-:R-:W-:-:S06]  /*ed80*/  FADD.FTZ R18, R58, R15 ;  /* 0x0000000f3a127221 */ /* 0x010fcc0000010000 */
[----:B------:R-:W4:Y:S01]  /*ed90*/  MUFU.EX2 R50, R50 ;  /* 0x0000003200327308 */ /* 0x000f220000000800 */
[----:B-1----:R-:W-:-:S07]  /*eda0*/  F2FP.F16.F32.PACK_AB R24, R57, R38 ;  /* 0x000000263918723e */ /* 0x002fce00000000ff */
[----:B------:R-:W1:Y:S01]  /*edb0*/  MUFU.EX2 R149, R149 ;  /* 0x0000009500957308 */ /* 0x000e620000000800 */
[----:B0-----:R-:W-:Y:S01]  /*edc0*/  FADD.FTZ R28, R36, R19 ;  /* 0x00000013241c7221 */ /* 0x001fe20000010000 */
[----:B------:R-:W-:Y:S01]  /*edd0*/  FADD.FTZ R15, R49, R18 ;  /* 0x00000012310f7221 */ /* 0x000fe20000010000 */
[----:B------:R-:W-:-:S05]  /*ede0*/  F2FP.F16.F32.PACK_AB R34, R35, R34 ;  /* 0x000000222322723e */ /* 0x000fca00000000ff */
[----:B------:R-:W0:Y:S01]  /*edf0*/  MUFU.EX2 R30, R61 ;  /* 0x0000003d001e7308 */ /* 0x000e220000000800 */
[----:B--2---:R-:W-:Y:S01]  /*ee00*/  FADD.FTZ R29, R143, R28 ;  /* 0x0000001c8f1d7221 */ /* 0x004fe20000010000 */
[----:B------:R-:W-:Y:S02]  /*ee10*/  F2FP.F16.F32.PACK_AB R33, R72, R33 ;  /* 0x000000214821723e */ /* 0x000fe400000000ff */
[----:B------:R-:W-:-:S04]  /*ee20*/  F2FP.F16.F32.PACK_AB R35, R63, R62 ;  /* 0x0000003e3f23723e */ /* 0x000fc800000000ff */
[----:B------:R-:W-:Y:S01]  /*ee30*/  MUFU.EX2 R37, R37 ;  /* 0x0000002500257308 */ /* 0x000fe20000000800 */
[----:B---3--:R-:W-:-:S07]  /*ee40*/  FADD.FTZ R15, R60, R15 ;  /* 0x0000000f3c0f7221 */ /* 0x008fce0000010000 */
[----:B------:R-:W2:Y:S01]  /*ee50*/  MUFU.EX2 R46, R46 ;  /* 0x0000002e002e7308 */ /* 0x000ea20000000800 */
[----:B------:R-:W-:-:S07]  /*ee60*/  FADD.FTZ R28, R40, R29 ;  /* 0x0000001d281c7221 */ /* 0x000fce0000010000 */
[----:B------:R-:W-:Y:S08]  /*ee70*/  MUFU.EX2 R113, R113 ;  /* 0x0000007100717308 */ /* 0x000ff00000000800 */
[----:B------:R-:W3:Y:S01]  /*ee80*/  MUFU.EX2 R38, R69 ;  /* 0x0000004500267308 */ /* 0x000ee20000000800 */
[----:B------:R4:W-:Y:S01]  /*ee90*/  STSM.16.M88.4 [R23+0x2a300], R32 ;  /* 0x02a3002017007844 */ /* 0x0009e20000000200 */
[----:B------:R-:W-:-:S02]  /*eea0*/  F2FP.F16.F32.PACK_AB R25, R76, R65 ;  /* 0x000000414c19723e */ /* 0x000fc400000000ff */
[----:B------:R-:W-:Y:S02]  /*eeb0*/  F2FP.F16.F32.PACK_AB R26, R52, R39 ;  /* 0x00000027341a723e */ /* 0x000fe400000000ff */
[----:B------:R-:W-:Y:S02]  /*eec0*/  F2FP.F16.F32.PACK_AB R27, R78, R51 ;  /* 0x000000334e1b723e */ /* 0x000fe400000000ff */
[----:B------:R-:W-:Y:S02]  /*eed0*/  F2FP.F16.F32.PACK_AB R16, R54, R47 ;  /* 0x0000002f3610723e */ /* 0x000fe400000000ff */
[----:B------:R-:W-:Y:S01]  /*eee0*/  F2FP.F16.F32.PACK_AB R17, R80, R55 ;  /* 0x000000375011723e */ /* 0x000fe200000000ff */
[----:B----4-:R-:W-:Y:S01]  /*eef0*/  FADD.FTZ R32, R50, R15 ;  /* 0x0000000f32207221 */ /* 0x010fe20000010000 */
[----:B-1----:R-:W-:Y:S01]  /*ef00*/  FADD.FTZ R15, R149, R28 ;  /* 0x0000001c950f7221 */ /* 0x002fe20000010000 */
[----:B------:R-:W-:Y:S02]  /*ef10*/  F2FP.F16.F32.PACK_AB R18, R56, R41 ;  /* 0x000000293812723e */ /* 0x000fe400000000ff */
[----:B------:R-:W-:Y:S01]  /*ef20*/  FADD.FTZ R32, R53, R32 ;  /* 0x0000002035207221 */ /* 0x000fe20000010000 */
[----:B0-----:R-:W-:Y:S01]  /*ef30*/  FADD.FTZ R34, R30, R15 ;  /* 0x0000000f1e227221 */ /* 0x001fe20000010000 */
[----:B------:R-:W-:-:S02]  /*ef40*/  F2FP.F16.F32.PACK_AB R19, R68, R79 ;  /* 0x0000004f4413723e */ /* 0x000fc400000000ff */
[----:B------:R-:W-:Y:S02]  /*ef50*/  F2FP.F16.F32.PACK_AB R29, R30, R149 ;  /* 0x000000951e1d723e */ /* 0x000fe400000000ff */
[----:B--2---:R-:W-:Y:S01]  /*ef60*/  F2FP.F16.F32.PACK_AB R30, R46, R37 ;  /* 0x000000252e1e723e */ /* 0x004fe200000000ff */
[----:B------:R-:W-:Y:S01]  /*ef70*/  FADD.FTZ R37, R37, R32 ;  /* 0x0000002025257221 */ /* 0x000fe20000010000 */
[----:B---3--:R-:W-:Y:S01]  /*ef80*/  F2FP.F16.F32.PACK_AB R31, R38, R113 ;  /* 0x00000071261f723e */ /* 0x008fe200000000ff */
[----:B------:R0:W-:Y:S01]  /*ef90*/  STSM.16.M88.4 [R23+0x2bb00], R24 ;  /* 0x02bb001817007844 */ /* 0x0001e20000000200 */
[----:B------:R-:W-:Y:S01]  /*efa0*/  FADD.FTZ R113, R113, R34 ;  /* 0x0000002271717221 */ /* 0x000fe20000010000 */
[----:B------:R-:W-:Y:S02]  /*efb0*/  F2FP.F16.F32.PACK_AB R28, R53, R50 ;  /* 0x00000032351c723e */ /* 0x000fe400000000ff */
[----:B------:R1:W-:Y:S01]  /*efc0*/  STSM.16.M88.4 [R23+0x2d300], R16 ;  /* 0x02d3001017007844 */ /* 0x0003e20000000200 */
[----:B0-----:R-:W-:-:S02]  /*efd0*/  F2FP.F16.F32.PACK_AB R24, R58, R45 ;  /* 0x0000002d3a18723e */ /* 0x001fc400000000ff */
[----:B------:R-:W-:Y:S02]  /*efe0*/  F2FP.F16.F32.PACK_AB R25, R36, R141 ;  /* 0x0000008d2419723e */ /* 0x000fe400000000ff */
[----:B------:R-:W-:Y:S02]  /*eff0*/  F2FP.F16.F32.PACK_AB R26, R60, R49 ;  /* 0x000000313c1a723e */ /* 0x000fe400000000ff */
[----:B------:R-:W-:Y:S01]  /*f000*/  F2FP.F16.F32.PACK_AB R27, R40, R143 ;  /* 0x0000008f281b723e */ /* 0x000fe200000000ff */
[----:B-1----:R-:W-:Y:S01]  /*f010*/  FADD.FTZ R17, R46, R37 ;  /* 0x000000252e117221 */ /* 0x002fe20000010000 */
[----:B------:R-:W-:-:S03]  /*f020*/  FADD.FTZ R16, R38, R113 ;  /* 0x0000007126107221 */ /* 0x000fc60000010000 */
[----:B------:R-:W-:Y:S04]  /*f030*/  STSM.16.M88.4 [R23+0x2eb00], R24 ;  /* 0x02eb001817007844 */ /* 0x000fe80000000200 */
[----:B------:R-:W-:Y:S04]  /*f040*/  STSM.16.M88.4 [R23+0x30300], R28 ;  /* 0x0303001c17007844 */ /* 0x000fe80000000200 */
[----:B------:R-:W-:Y:S01]  /*f050*/  STL [R1+0x1c], R17 ;  /* 0x00001c1101007387 */ /* 0x000fe20000100800 */
[----:B------:R0:W-:Y:S06]  /*f060*/  MEMBAR.ALL.CTA ;  /* 0x0000000000007992 */ /* 0x0001ec0000008000 */
[----:B0-----:R-:W0:Y:S04]  /*f070*/  FENCE.VIEW.ASYNC.S ;  /* 0x00000000000073c6 */ /* 0x001e280000000000 */
[----:B------:R1:W-:Y:S01]  /*f080*/  STL [R1+0x20], R16 ;  /* 0x0000201001007387 */ /* 0x0003e20000100800 */
[----:B------:R-:W-:Y:S01]  /*f090*/  VIADD R15, R104, 0xfffffffe ;  /* 0xfffffffe680f7836 */ /* 0x000fe20000000000 */
[----:B-1----:R-:W-:-:S05]  /*f0a0*/  VIMNMX R16, RZ, R21, !PT ;  /* 0x00000015ff107248 */ /* 0x002fca0007fe0100 */
[----:B------:R1:W-:Y:S01]  /*f0b0*/  STL [R1+0x4c], R16 ;  /* 0x00004c1001007387 */ /* 0x0003e20000100800 */
[----:B------:R-:W-:Y:S01]  /*f0c0*/  ISETP.GE.AND P2, PT, R15, R16, PT ;  /* 0x000000100f00720c */ /* 0x000fe20003f46270 */
[----:B------:R-:W-:-:S04]  /*f0d0*/  IMAD.MOV.U32 R71, RZ, RZ, RZ ;  /* 0x000000ffff477224 */ /* 0x000fc800078e00ff */
        /* <DEDUP_REMOVED lines=47> */
[----:B0-----:R-:W-:Y:S01]  /*f3d0*/  NOP ;  /* 0x0000000000007918 */ /* 0x001fe20000000000 */
[----:B-1----:R-:W-:Y:S05]  /*f3e0*/  @!P2 BRA `(.L_x_10229) ;  /* 0x0000005000f8a947 */ /* 0x002fea0003800000 */
[----:B------:R0:W-:Y:S01]  /*f3f0*/  STL [R1+0x18], R20 ;  /* 0x0000181401007387 */ /* 0x0001e20000100800 */
[----:B------:R-:W-:-:S03]  /*f400*/  IMAD.MOV.U32 R149, RZ, RZ, R15 ;  /* 0x000000ffff957224 */ /* 0x000fc600078e000f */
[----:B------:R0:W-:Y:S04]  /*f410*/  STL [R1+0xc], R14 ;  /* 0x00000c0e01007387 */ /* 0x0001e80000100800 */
[----:B------:R0:W5:Y:S01]  /*f420*/  LDL.LU R16, [R1+0x24] ;  /* 0x0000240001107983 */ /* 0x0001620000300800 */
        /* <DEDUP_REMOVED lines=24> */
[----:B0-----:R-:W-:-:S07]  /*f5b0*/  CS2R R24, SRZ ;  /* 0x0000000000187805 */ /* 0x001fce000001ff00 */
.L_x_10240:
        /* <DEDUP_REMOVED lines=12> */
.L_x_10231:
[----:B------:R-:W-:Y:S01]  /*f680*/  IMAD R0, R146, 0x8, R22 ;  /* 0x0000000892007824 */ /* 0x000fe200078e0216 */
[----:B------:R-:W-:-:S04]  /*f690*/  SHF.L.U32 R17, R14, 0x1f, RZ ;  /* 0x0000001f0e117819 */ /* 0x000fc800000006ff */
[----:B------:R0:W1:Y:S01]  /*f6a0*/  SYNCS.PHASECHK.TRANS64.TRYWAIT P3, [R0+URZ+0x31c30], R17 ;  /* 0x031c3011000075a7 */ /* 0x000062000806017f */
[----:B------:R-:W-:Y:S05]  /*f6b0*/  @!P0 BRA `(.L_x_10232) ;  /* 0x0000000000048947 */ /* 0x000fea0003800000 */
[----:B------:R-:W-:Y:S01]  /*f6c0*/  BPT.TRAP 0x1 ;  /* 0x000000040000795c */ /* 0x000fe20000300000 */
.L_x_10232:
[----:B------:R-:W-:Y:S04]  /*f6d0*/  BSSY B0, `(.L_x_10230) ;  /* 0x0000004000007945 */ /* 0x000fe80003800000 */
[----:B-1----:R-:W-:Y:S05]  /*f6e0*/  @P3 BRA `(.L_x_10233) ;  /* 0x0000000000083947 */ /* 0x002fea0003800000 */
[----:B------:R-:W1:Y:S02]  /*f6f0*/  SYNCS.PHASECHK.TRANS64.TRYWAIT P3, [R0+URZ+0x31c30], R17 ;  /* 0x031c3011000075a7 */ /* 0x000e64000806017f */
[----:B-1----:R-:W-:Y:S05]  /*f700*/  @!P3 BRA `(.L_x_10234) ;  /* 0x0000012000d8b947 */ /* 0x002fea0003800000 */
.L_x_10233:
[----:B------:R-:W-:Y:S05]  /*f710*/  BSYNC B0 ;  /* 0x0000000000007941 */ /* 0x000fea0003800000 */
.L_x_10230:
[----:B------:R-:W2:Y:S01]  /*f720*/  LDL R14, [R1+0x40] ;  /* 0x00004000010e7983 */ /* 0x000ea20000100800 */
[----:B------:R-:W-:Y:S05]  /*f730*/  WARPSYNC.ALL ;  /* 0x0000000000007948 */ /* 0x000fea0003800000 */
[----:B01----:R-:W0:Y:S01]  /*f740*/  S2R R0, SR_TID.X ;  /* 0x0000000000007919 */ /* 0x003e220000002100 */
[----:B------:R-:W-:Y:S01]  /*f750*/  IMAD.MOV.U32 R19, RZ, RZ, -0x7fffffe0 ;  /* 0x80000020ff137424 */ /* 0x000fe200078e00ff */
[C---:B------:R-:W-:Y:S01]  /*f760*/  R2UR UR44, R2.reuse ;  /* 0x00000000022c72ca */ /* 0x040fe200000e0000 */
[----:B------:R-:W-:Y:S01]  /*f770*/  IMAD.MOV.U32 R21, RZ, RZ, -0x7fffffe0 ;  /* 0x80000020ff157424 */ /* 0x000fe200078e00ff */
        /* <DEDUP_REMOVED lines=8> */
[----:B------:R-:W-:-:S02]  /*f800*/  R2UR UR49, R3 ;  /* 0x00000000033172ca */ /* 0x000fc400000e0000 */
[----:B------:R-:W-:Y:S01]  /*f810*/  R2UR UR55, R75 ;  /* 0x000000004b3772ca */ /* 0x000fe200000e0000 */
[----:B------:R-:W-:Y:S01]  /*f820*/  STL [R1+0xac], R26 ;  /* 0x0000ac1a01007387 */ /* 0x000fe20000100800 */
[C---:B------:R-:W-:Y:S02]  /*f830*/  R2UR UR52, R2.reuse ;  /* 0x00000000023472ca */ /* 0x040fe400000e0000 */
[----:B------:R-:W-:Y:S01]  /*f840*/  R2UR UR53, R3 ;  /* 0x00000000033572ca */ /* 0x000fe200000e0000 */
[----:B------:R1:W-:Y:S01]  /*f850*/  STL [R1+0xa8], R25 ;  /* 0x0000a81901007387 */ /* 0x0003e20000100800 */
[----:B------:R-:W-:Y:S02]  /*f860*/  R2UR UR15, R73 ;  /* 0x00000000490f72ca */ /* 0x000fe400000e0000 */
[----:B------:R-:W-:Y:S01]  /*f870*/  R2UR UR12, R2 ;  /* 0x00000000020c72ca */ /* 0x000fe200000e0000 */
[----:B------:R-:W-:Y:S01]  /*f880*/  STL [R1+0xa4], R24 ;  /* 0x0000a41801007387 */ /* 0x000fe20000100800 */
[----:B------:R-:W-:-:S02]  /*f890*/  R2UR UR13, R3 ;  /* 0x00000000030d72ca */ /* 0x000fc400000e0000 */
[C---:B------:R-:W-:Y:S01]  /*f8a0*/  R2UR UR5, R75.reuse ;  /* 0x000000004b0572ca */ /* 0x040fe200000e0000 */
[----:B------:R3:W-:Y:S01]  /*f8b0*/  STL [R1+0xa0], R23 ;  /* 0x0000a01701007387 */ /* 0x0007e20000100800 */
[C---:B------:R-:W-:Y:S02]  /*f8c0*/  R2UR UR19, R75.reuse ;  /* 0x000000004b1372ca */ /* 0x040fe400000e0000 */
[C---:B------:R-:W-:Y:S01]  /*f8d0*/  R2UR UR35, R75.reuse ;  /* 0x000000004b2372ca */ /* 0x040fe200000e0000 */
[----:B------:R4:W-:Y:S01]  /*f8e0*/  STL [R1+0x9c], R22 ;  /* 0x00009c1601007387 */ /* 0x0009e20000100800 */
[----:B0-----:R-:W-:Y:S02]  /*f8f0*/  SHF.R.U32.HI R0, RZ, 0x7, R0 ;  /* 0x00000007ff007819 */ /* 0x001fe40000011600 */
[C---:B------:R-:W-:Y:S01]  /*f900*/  R2UR UR33, R75.reuse ;  /* 0x000000004b2172ca */ /* 0x040fe200000e0000 */
[----:B------:R0:W-:Y:S01]  /*f910*/  STL [R1+0x98], R16 ;  /* 0x0000981001007387 */ /* 0x0001e20000100800 */
[----:B------:R-:W-:Y:S01]  /*f920*/  R2UR UR57, R75 ;  /* 0x000000004b3972ca */ /* 0x000fe200000e0000 */
[----:B------:R-:W-:Y:S01]  /*f930*/  VIADD R0, R0, 0x8 ;  /* 0x0000000800007836 */ /* 0x000fe20000000000 */
[C---:B------:R-:W-:Y:S01]  /*f940*/  R2UR UR11, R73.reuse ;  /* 0x00000000490b72ca */ /* 0x040fe200000e0000 */
[----:B------:R-:W-:Y:S01]  /*f950*/  IMAD.MOV.U32 R75, RZ, RZ, -0x7fffffe0 ;  /* 0x80000020ff4b7424 */ /* 0x000fe200078e00ff */
[C---:B------:R-:W-:Y:S01]  /*f960*/  R2UR UR27, R73.reuse ;  /* 0x00000000491b72ca */ /* 0x040fe200000e0000 */
[----:B------:R0:W-:Y:S01]  /*f970*/  STL [R1+0x94], R15 ;  /* 0x0000940f01007387 */ /* 0x0001e20000100800 */
[----:B------:R-:W-:-:S02]  /*f980*/  R2UR UR39, R73 ;  /* 0x00000000492772ca */ /* 0x000fc400000e0000 */
[----:B------:R-:W-:Y:S01]  /*f990*/  R2UR UR29, R73 ;  /* 0x00000000491d72ca */ /* 0x000fe200000e0000 */
[----:B------:R0:W-:Y:S01]  /*f9a0*/  BAR.SYNC.DEFER_BLOCKING R0, 0x100 ;  /* 0x000400000000751d */ /* 0x0001e20000010000 */
[----:B------:R-:W-:Y:S01]  /*f9b0*/  IMAD.U32 R73, RZ, RZ, UR5 ;  /* 0x00000005ff497e24 */ /* 0x000fe2000f8e00ff */
[C---:B------:R-:W-:Y:S02]  /*f9c0*/  R2UR UR5, R21.reuse ;  /* 0x00000000150572ca */ /* 0x040fe400000e0000 */
[C---:B------:R-:W-:Y:S02]  /*f9d0*/  R2UR UR7, R21.reuse ;  /* 0x00000000150772ca */ /* 0x040fe400000e0000 */
[C---:B------:R-:W-:Y:S02]  /*f9e0*/  R2UR UR23, R21.reuse ;  /* 0x00000000151772ca */ /* 0x040fe400000e0000 */
[C---:B------:R-:W-:Y:S02]  /*f9f0*/  R2UR UR31, R21.reuse ;  /* 0x00000000151f72ca */ /* 0x040fe400000e0000 */
[----:B------:R-:W-:-:S02]  /*fa00*/  R2UR UR25, R21 ;  /* 0x00000000151972ca */ /* 0x000fc400000e0000 */
[C---:B------:R-:W-:Y:S02]  /*fa10*/  R2UR UR21, R21.reuse ;  /* 0x00000000151572ca */ /* 0x040fe400000e0000 */
[----:B------:R-:W-:Y:S02]  /*fa20*/  R2UR UR41, R21 ;  /* 0x00000000152972ca */ /* 0x000fe400000e0000 */
[----:B------:R-:W-:Y:S02]  /*fa30*/  R2UR UR9, R77 ;  /* 0x000000004d0972ca */ /* 0x000fe400000e0000 */
[----:B------:R-:W-:Y:S02]  /*fa40*/  R2UR UR16, R2 ;  /* 0x00000000021072ca */ /* 0x000fe400000e0000 */
[----:B------:R-:W-:Y:S02]  /*fa50*/  R2UR UR17, R3 ;  /* 0x00000000031172ca */ /* 0x000fe400000e0000 */
[C---:B------:R-:W-:Y:S01]  /*fa60*/  R2UR UR37, R77.reuse ;  /* 0x000000004d2572ca */ /* 0x040fe200000e0000 */
[----:B------:R-:W-:Y:S01]  /*fa70*/  WARPGROUP.ARRIVE ;  /* 0x00000000000079c5 */ /* 0x000fe20000000000 */
[----:B------:R-:W-:-:S13]  /*fa80*/  R2UR UR43, R77 ;  /* 0x000000004d2b72ca */ /* 0x000fda00000e0000 */
[----:B-1----:R-:W-:Y:S01]  /*fa90*/  MOV R25, UR43 ;  /* 0x0000002b00197c02 */ /* 0x002fe20008000f00 */
[----:B------:R-:W-:Y:S01]  /*faa0*/  UMOV UR43, UR33 ;  /* 0x00000021002b7c82 */ /* 0x000fe20008000000 */
[----:B------:R-:W-:Y:S01]  /*fab0*/  R2UR UR33, R13 ;  /* 0x000000000d2172ca */ /* 0x000fe200000e0000 */
[----:B--2---:R-:W-:-:S04]  /*fac0*/  IMAD R18, R146, 0x6c0, R14 ;  /* 0x000006c092127824 */ /* 0x004fc800078e020e */
[C---:B------:R-:W-:Y:S01]  /*fad0*/  VIADD R20, R18.reuse, 0x40 ;  /* 0x0000004012147836 */ /* 0x040fe20000000000 */
[C---:B------:R-:W-:Y:S01]  /*fae0*/  R2UR UR46, R18.reuse ;  /* 0x00000000122e72ca */ /* 0x040fe200000e0000 */
[C---:B------:R-:W-:Y:S02]  /*faf0*/  VIADD R74, R18.reuse, 0x80 ;  /* 0x00000080124a7836 */ /* 0x040fe40000000000 */
        /* <DEDUP_REMOVED lines=10> */
[----:B------:R-:W-:Y:S01]  /*fba0*/  HGMMA.64x16x16.F32 R136, gdesc[UR44], RZ, !UPT, gsb0 ;  /* 0x002000002c8879f0 */ /* 0x000fe2000c0008ff */
        /* <DEDUP_REMOVED lines=26> */
[----:B------:R-:W-:Y:S01]  /*fd50*/  IMAD.U32 R72, RZ, RZ, UR4 ;  /* 0x00000004ff487e24 */ /* 0x000fe2000f8e00ff */
[----:B------:R-:W-:Y:S01]  /*fd60*/  R2UR UR4, R20 ;  /* 0x00000000140472ca */ /* 0x000fe200000e0000 */
[----:B------:R-:W-:Y:S01]  /*fd70*/  VIADD R20, R18, 0x2c0 ;  /* 0x000002c012147836 */ /* 0x000fe20000000000 */
[----:B------:R-:W-:Y:S01]  /*fd80*/  R2UR UR8, R76 ;  /* 0x000000004c0872ca */ /* 0x000fe200000e0000 */
[----:B------:R-:W-:-:S02]  /*fd90*/  IMAD.MOV.U32 R21, RZ, RZ, -0x7fffffe0 ;  /* 0x80000020ff157424 */ /* 0x000fc400078e00ff */
[----:B------:R-:W-:Y:S01]  /*fda0*/  VIADD R76, R18, 0x280 ;  /* 0x00000280124c7836 */ /* 0x000fe20000000000 */
[----:B------:R-:W-:Y:S01]  /*fdb0*/  R2UR UR40, R20 ;  /* 0x00000000142872ca */ /* 0x000fe200000e0000 */
[----:B------:R-:W-:-:S03]  /*fdc0*/  VIADD R20, R18, 0x380 ;  /* 0x0000038012147836 */ /* 0x000fc60000000000 */
[----:B------:R-:W-:Y:S01]  /*fdd0*/  R2UR UR36, R76 ;  /* 0x000000004c2472ca */ /* 0x000fe200000e0000 */
[----:B------:R-:W-:Y:S01]  /*fde0*/  VIADD R76, R18, 0x340 ;  /* 0x00000340124c7836 */ /* 0x000fe20000000000 */
[----:B------:R-:W-:Y:S01]  /*fdf0*/  R2UR UR46, R20 ;  /* 0x00000000142e72ca */ /* 0x000fe200000e0000 */
[----:B------:R-:W-:Y:S01]  /*fe00*/  VIADD R20, R18, 0x400 ;  /* 0x0000040012147836 */ /* 0x000fe20000000000 */
[----:B---3--:R-:W-:Y:S01]  /*fe10*/  MOV R23, UR47 ;  /* 0x0000002f00177c02 */ /* 0x008fe20008000f00 */
[----:B------:R-:W-:Y:S01]  /*fe20*/  UMOV UR47, UR37 ;  /* 0x00000025002f7c82 */ /* 0x000fe20008000000 */
[----:B------:R-:W-:Y:S02]  /*fe30*/  R2UR UR42, R76 ;  /* 0x000000004c2a72ca */ /* 0x000fe400000e0000 */
[----:B------:R-:W-:Y:S01]  /*fe40*/  R2UR UR37, R13 ;  /* 0x000000000d2572ca */ /* 0x000fe200000e0000 */
[----:B------:R-:W-:Y:S02]  /*fe50*/  WARPGROUP.DEPBAR.LE gsb0, 0x0 ;  /* 0x00008000000079c5 */ /* 0x000fe40000010000 */
[----:B------:R-:W-:-:S04]  /*fe60*/  WARPGROUP.ARRIVE ;  /* 0x00000000000079c5 */ /* 0x000fc80000000000 */
[----:B----4-:R-:W-:Y:S01]  /*fe70*/  MOV R22, UR46 ;  /* 0x0000002e00167c02 */ /* 0x010fe20008000f00 */
[----:B------:R-:W-:-:S03]  /*fe80*/  UMOV UR46, UR36 ;  /* 0x00000024002e7c82 */ /* 0x000fc60008000000 */
[----:B------:R-:W-:Y:S01]  /*fe90*/  MOV R24, UR42 ;  /* 0x0000002a00187c02 */ /* 0x000fe20008000f00 */
[----:B------:R-:W-:Y:S01]  /*fea0*/  UMOV UR42, UR32 ;  /* 0x00000020002a7c82 */ /* 0x000fe20008000000 */
[----:B------:R-:W-:Y:S01]  /*feb0*/  R2UR UR32, R12 ;  /* 0x000000000c2072ca */ /* 0x000fe200000e0000 */
[----:B------:R-:W-:Y:S01]  /*fec0*/  HGMMA.64x16x16.F32 R128, gdesc[UR48], RZ, !UPT, gsb0 ;  /* 0x00200000308079f0 */ /* 0x000fe2000c0008ff */
[----:B------:R-:W-:Y:S01]  /*fed0*/  R2UR UR50, R74 ;  /* 0x000000004a3272ca */ /* 0x000fe200000e0000 */
[----:B------:R-:W-:Y:S01]  /*fee0*/  VIADD R74, R18, 0x440 ;  /* 0x00000440124a7836 */ /* 0x000fe20000000000 */
[----:B------:R-:W-:Y:S01]  /*fef0*/  R2UR UR51, R75 ;  /* 0x000000004b3372ca */ /* 0x000fe200000e0000 */
[----:B------:R-:W-:Y:S01]  /*ff00*/  IMAD.MOV.U32 R75, RZ, RZ, -0x7fffffe0 ;  /* 0x80000020ff4b7424 */ /* 0x000fe200078e00ff */
[----:B------:R-:W-:Y:S02]  /*ff10*/  R2UR UR36, R12 ;  /* 0x000000000c2472ca */ /* 0x000fe400000e0000 */
[----:B------:R-:W-:Y:S01]  /*ff20*/  R2UR UR58, R74 ;  /* 0x000000004a3a72ca */ /* 0x000fe200000e0000 */
[----:B------:R-:W-:Y:S01]  /*ff30*/  VIADD R74, R18, 0x282 ;  /* 0x00000282124a7836 */ /* 0x000fe20000000000 */
[----:B------:R-:W-:Y:S01]  /*ff40*/  R2UR UR59, R75 ;  /* 0x000000004b3b72ca */ /* 0x000fe200000e0000 */
[----:B------:R-:W-:Y:S01]  /*ff50*/  IMAD.MOV.U32 R75, RZ, RZ, -0x7fffffe0 ;  /* 0x80000020ff4b7424 */ /* 0x000fe200078e00ff */
[----:B------:R-:W-:-:S02]  /*ff60*/  R2UR UR48, R12 ;  /* 0x000000000c3072ca */ /* 0x000fc400000e0000 */
[----:B------:R-:W-:Y:S02]  /*ff70*/  R2UR UR49, R13 ;  /* 0x000000000d3172ca */ /* 0x000fe400000e0000 */
[----:B------:R-:W-:Y:S01]  /*ff80*/  MOV R150, UR50 ;  /* 0x0000003200967c02 */ /* 0x000fe20008000f00 */
[----:B------:R-:W-:Y:S01]  /*ff90*/  UMOV UR50, UR4 ;  /* 0x0000000400327c82 */ /* 0x000fe20008000000 */
[----:B------:R-:W-:Y:S01]  /*ffa0*/  MOV R151, UR51 ;  /* 0x0000003300977c02 */ /* 0x000fe20008000f00 */
[----:B------:R-:W-:Y:S01]  /*ffb0*/  UMOV UR51, UR5 ;  /* 0x0000000500337c82 */ /* 0x000fe20008000000 */
[----:B------:R-:W-:Y:S02]  /*ffc0*/  R2UR UR4, R2 ;  /* 0x00000000020472ca */ /* 0x000fe400000e0000 */
[----:B------:R-:W-:Y:S02]  /*ffd0*/  R2UR UR5, R3 ;  /* 0x00000000030572ca */ /* 0x000fe400000e0000 */
[----:B0-----:R-:W-:Y:S01]  /*ffe0*/  MOV R0, UR51 ;  /* 0x0000003300007c02 */ /* 0x001fe20008000f00 */
[----:B------:R-:W-:Y:S01]  /*fff0*/  UMOV UR51, UR29 ;  /* 0x0000001d00337c82 */ /* 0x000fe20008000000 */
[----:B------:R-:W-:Y:S01]  /*10000*/  MOV R14, UR50 ;  /* 0x00000032000e7c02 */ /* 0x000fe20008000f00 */
[----:B------:R-:W-:Y:S01]  /*10010*/  UMOV UR50, UR28 ;  /* 0x0000001c00327c82 */ /* 0x000fe20008000000 */
[----:B------:R-:W-:-:S02]  /*10020*/  R2UR UR28, R12 ;  /* 0x000000000c1c72ca */ /* 0x000fc400000e0000 */
[----:B------:R-:W-:Y:S02]  /*10030*/  R2UR UR29, R13 ;  /* 0x000000000d1d72ca */ /* 0x000fe400000e0000 */
[----:B------:R-:W-:Y:S01]  /*10040*/  MOV R16, UR59 ;  /* 0x0000003b00107c02 */ /* 0x000fe20008000f00 */
[----:B------:R-:W-:Y:S01]  /*10050*/  UMOV UR59, UR41 ;  /* 0x00000029003b7c82 */ /* 0x000fe20008000000 */
[----:B------:R-:W-:Y:S01]  /*10060*/  MOV R15, UR58 ;  /* 0x0000003a000f7c02 */ /* 0x000fe20008000f00 */
[----:B------:R-:W-:Y:S01]  /*10070*/  UMOV UR58, UR40 ;  /* 0x00000028003a7c82 */ /* 0x000fe20008000000 */
        /* <DEDUP_REMOVED lines=23> */
[----:B------:R-:W-:Y:S03]  /*101f0*/  HGMMA.64x16x16.F32 R112, gdesc[UR12], RZ, !UPT, gsb0 ;  /* 0x002000000c7079f0 */ /* 0x000fe6000c0008ff */
        /* <DEDUP_REMOVED lines=9> */
[----:B------:R-:W-:Y:S02]  /*10290*/  R2UR UR40, R8 ;  /* 0x00000000082872ca */ /* 0x000fe400000e0000 */
        /* <DEDUP_REMOVED lines=8> */
[----:B------:R-:W-:-:S02]  /*10320*/  R2UR UR45, R9 ;  /* 0x00000000092d72ca */ /* 0x000fc400000e0000 */
[----:B------:R-:W-:Y:S01]  /*10330*/  R2UR UR14, R20 ;  /* 0x00000000140e72ca */ /* 0x000fe200000e0000 */
[----:B------:R-:W-:Y:S01]  /*10340*/  VIADD R20, R18, 0x342 ;  /* 0x0000034212147836 */ /* 0x000fe20000000000 */
[----:B------:R-:W-:Y:S01]  /*10350*/  R2UR UR15, R21 ;  /* 0x00000000150f72ca */ /* 0x000fe200000e0000 */
[----:B------:R-:W-:Y:S01]  /*10360*/  IMAD.MOV.U32 R21, RZ, RZ, -0x7fffffe0 ;  /* 0x80000020ff157424 */ /* 0x000fe200078e00ff */
[----:B------:R-:W-:Y:S02]  /*10370*/  WARPGROUP.DEPBAR.LE gsb0, 0x0 ;  /* 0x00008000000079c5 */ /* 0x000fe40000010000 */
[----:B------:R-:W-:-:S06]  /*10380*/  WARPGROUP.ARRIVE ;  /* 0x00000000000079c5 */ /* 0x000fcc0000000000 */
[----:B------:R-:W-:Y:S01]  /*10390*/  HGMMA.64x16x16.F32 R96, gdesc[UR8], RZ, !UPT, gsb0 ;  /* 0x00200000086079f0 */ /* 0x000fe2000c0008ff */
[----:B------:R-:W-:Y:S02]  /*103a0*/  R2UR UR10, R74 ;  /* 0x000000004a0a72ca */ /* 0x000fe400000e0000 */
[----:B------:R-:W-:Y:S02]  /*103b0*/  R2UR UR11, R75 ;  /* 0x000000004b0b72ca */ /* 0x000fe400000e0000 */
[----:B------:R-:W-:Y:S02]  /*103c0*/  R2UR UR8, R12 ;  /* 0x000000000c0872ca */ /* 0x000fe400000e0000 */
[----:B------:R-:W-:-:S07]  /*103d0*/  R2UR UR9, R13 ;  /* 0x000000000d0972ca */ /* 0x000fce00000e0000 */
[----:B------:R-:W-:Y:S02]  /*103e0*/  MOV R155, UR10 ;  /* 0x0000000a009b7c02 */ /* 0x000fe40008000f00 */
[----:B------:R-:W-:Y:S02]  /*103f0*/  MOV R27, UR11 ;  /* 0x0000000b001b7c02 */ /* 0x000fe40008000f00 */
        /* <DEDUP_REMOVED lines=16> */
[----:B------:R-:W-:Y:S02]  /*10500*/  WARPGROUP.DEPBAR.LE gsb0, 0x0 ;  /* 0x00008000000079c5 */ /* 0x000fe40000010000 */
[----:B------:R-:W-:-:S06]  /*10510*/  WARPGROUP.ARRIVE ;  /* 0x00000000000079c5 */ /* 0x000fcc0000000000 */
[----:B------:R-:W-:Y:S01]  /*10520*/  HGMMA.64x16x16.F32 R72, gdesc[UR24], RZ, !UPT, gsb0 ;  /* 0x00200000184879f0 */ /* 0x000fe2000c0008ff */
[----:B------:R-:W-:Y:S01]  /*10530*/  R2UR UR26, R20 ;  /* 0x00000000141a72ca */ /* 0x000fe200000e0000 */
[----:B------:R-:W-:Y:S01]  /*10540*/  VIADD R20, R18, 0x3c2 ;  /* 0x000003c212147836 */ /* 0x000fe20000000000 */
[----:B------:R-:W-:Y:S01]  /*10550*/  R2UR UR27, R21 ;  /* 0x00000000151b72ca */ /* 0x000fe200000e0000 */
[----:B------:R-:W-:-:S10]  /*10560*/  IMAD.MOV.U32 R21, RZ, RZ, -0x7fffffe0 ;  /* 0x80000020ff157424 */ /* 0x000fd400078e00ff */
[----:B------:R-:W-:Y:S01]  /*10570*/  MOV R156, UR26 ;  /* 0x0000001a009c7c02 */ /* 0x000fe20008000f00 */
[----:B------:R-:W-:Y:S01]  /*10580*/  UMOV UR26, UR56 ;  /* 0x00000038001a7c82 */ /* 0x000fe20008000000 */
[----:B------:R-:W-:Y:S01]  /*10590*/  MOV R157, UR27 ;  /* 0x0000001b009d7c02 */ /* 0x000fe20008000f00 */
[----:B------:R-:W-:Y:S01]  /*105a0*/  UMOV UR27, UR57 ;  /* 0x00000039001b7c82 */ /* 0x000fe20008000000 */
[----:B------:R-:W-:Y:S02]  /*105b0*/  WARPGROUP.DEPBAR.LE gsb0, 0x0 ;  /* 0x00008000000079c5 */ /* 0x000fe40000010000 */
[----:B------:R-:W-:-:S06]  /*105c0*/  WARPGROUP.ARRIVE ;  /* 0x00000000000079c5 */ /* 0x000fcc0000000000 */
[----:B------:R-:W-:Y:S01]  /*105d0*/  HGMMA.64x16x16.F32 R136, gdesc[UR28], R136, gsb0 ;  /* 0x002000001c8879f0 */ /* 0x000fe20008000888 */
[C---:B------:R-:W-:Y:S02]  /*105e0*/  R2UR UR56, R8.reuse ;  /* 0x00000000083872ca */ /* 0x040fe400000e0000 */
[C---:B------:R-:W-:Y:S02]  /*105f0*/  R2UR UR57, R9.reuse ;  /* 0x00000000093972ca */ /* 0x040fe400000e0000 */
        /* <DEDUP_REMOVED lines=13> */
[----:B------:R-:W-:Y:S02]  /*106d0*/  WARPGROUP.DEPBAR.LE gsb0, 0x0 ;  /* 0x00008000000079c5 */ /* 0x000fe40000010000 */
[----:B------:R-:W-:-:S06]  /*106e0*/  WARPGROUP.ARRIVE ;  /* 0x00000000000079c5 */ /* 0x000fcc0000000000 */
[----:B------:R-:W-:Y:S01]  /*106f0*/  HGMMA.64x16x16.F32 R120, gdesc[UR36], R120, gsb0 ;  /* 0x00200000247879f0 */ /* 0x000fe20008000878 */
[----:B------:R-:W-:Y:S01]  /*10700*/  R2UR UR38, R20 ;  /* 0x00000000142672ca */ /* 0x000fe200000e0000 */
[----:B------:R-:W-:Y:S01]  /*10710*/  VIADD R20, R18, 0x480 ;  /* 0x0000048012147836 */ /* 0x000fe20000000000 */
        /* <DEDUP_REMOVED lines=18> */
[----:B------:R-:W-:Y:S01]  /*10840*/  IMAD.MOV.U32 R21, RZ, RZ, -0x7fffffe0 ;  /* 0x80000020ff157424 */ /* 0x000fe200078e00ff */
[----:B------:R-:W-:Y:S02]  /*10850*/  R2UR UR16, R20 ;  /* 0x00000000141072ca */ /* 0x000fe400000e0000 */
[----:B------:R-:W-:Y:S01]  /*10860*/  R2UR UR11, R27 ;  /* 0x000000001b0b72ca */ /* 0x000fe200000e0000 */
[----:B------:R-:W-:Y:S02]  /*10870*/  WARPGROUP.DEPBAR.LE gsb0, 0x0 ;  /* 0x00008000000079c5 */ /* 0x000fe40000010000 */
[----:B------:R-:W-:Y:S01]  /*10880*/  WARPGROUP.ARRIVE ;  /* 0x00000000000079c5 */ /* 0x000fe20000000000 */
[----:B------:R-:W-:Y:S01]  /*10890*/  R2UR UR17, R21 ;  /* 0x00000000151172ca */ /* 0x000fe200000e0000 */
[----:B------:R-:W-:Y:S01]  /*108a0*/  VIADD R20, R18, 0x4c0 ;  /* 0x000004c012147836 */ /* 0x000fe20000000000 */
[----:B------:R-:W-:Y:S01]  /*108b0*/  R2UR UR10, R155 ;  /* 0x000000009b0a72ca */ /* 0x000fe200000e0000 */
[----:B------:R0:W5:Y:S02]  /*108c0*/  LDL.LU R27, [R1+0xb0] ;  /* 0x0000b000011b7983 */ /* 0x0001640000300800 */
[----:B------:R-:W-:Y:S01]  /*108d0*/  HGMMA.64x16x16.F32 R88, gdesc[UR4], R88, gsb0 ;  /* 0x00200000045879f0 */ /* 0x000fe20008000858 */
[----:B------:R-:W-:Y:S01]  /*108e0*/  IMAD.MOV.U32 R21, RZ, RZ, -0x7fffffe0 ;  /* 0x80000020ff157424 */ /* 0x000fe200078e00ff */
[----:B------:R-:W-:-:S02]  /*108f0*/  R2UR UR12, R20 ;  /* 0x00000000140c72ca */ /* 0x000fc400000e0000 */
[----:B------:R-:W-:Y:S01]  /*10900*/  R2UR UR7, R26 ;  /* 0x000000001a0772ca */ /* 0x000fe200000e0000 */
[----:B------:R-:W-:Y:S02]  /*10910*/  WARPGROUP.DEPBAR.LE gsb0, 0x0 ;  /* 0x00008000000079c5 */ /* 0x000fe40000010000 */
[----:B------:R-:W-:Y:S01]  /*10920*/  WARPGROUP.ARRIVE ;  /* 0x00000000000079c5 */ /* 0x000fe20000000000 */
[----:B------:R-:W-:Y:S01]  /*10930*/  R2UR UR13, R21 ;  /* 0x00000000150d72ca */ /* 0x000fe200000e0000 */
[----:B------:R-:W-:Y:S01]  /*10940*/  VIADD R20, R18, 0x500 ;  /* 0x0000050012147836 */ /* 0x000fe20000000000 */
[----:B------:R-:W-:Y:S01]  /*10950*/  R2UR UR6, R154 ;  /* 0x000000009a0672ca */ /* 0x000fe200000e0000 */
[----:B------:R0:W5:Y:S01]  /*10960*/  LDL.LU R26, [R1+0xac] ;  /* 0x0000ac00011a7983 */ /* 0x0001620000300800 */
[----:B------:R-:W-:Y:S01]  /*10970*/  IMAD.MOV.U32 R21, RZ, RZ, -0x7fffffe0 ;  /* 0x80000020ff157424 */ /* 0x000fe200078e00ff */
[----:B------:R-:W-:Y:S01]  /*10980*/  HGMMA.64x16x16.F32 R80, gdesc[UR52], R80, gsb0 ;  /* 0x00200000345079f0 */ /* 0x000fe20008000850 */
[----:B------:R-:W-:-:S02]  /*10990*/  R2UR UR55, R153 ;  /* 0x00000000993772ca */ /* 0x000fc400000e0000 */
[----:B------:R-:W-:Y:S02]  /*109a0*/  R2UR UR54, R152 ;  /* 0x00000000983672ca */ /* 0x000fe400000e0000 */
[----:B------:R-:W-:Y:S01]  /*109b0*/  R2UR UR8, R20 ;  /* 0x00000000140872ca */ /* 0x000fe200000e0000 */
[----:B------:R-:W-:Y:S01]  /*109c0*/  VIADD R20, R18, 0x540 ;  /* 0x0000054012147836 */ /* 0x000fe20000000000 */
[----:B------:R-:W-:Y:S02]  /*109d0*/  R2UR UR52, R8 ;  /* 0x00000000083472ca */ /* 0x000fe400000e0000 */
[----:B------:R-:W-:Y:S02]  /*109e0*/  R2UR UR53, R9 ;  /* 0x00000000093572ca */ /* 0x000fe400000e0000 */
[----:B------:R-:W-:Y:S01]  /*109f0*/  R2UR UR9, R21 ;  /* 0x00000000150972ca */ /* 0x000fe200000e0000 */
[----:B------:R-:W-:Y:S01]  /*10a00*/  IMAD.MOV.U32 R21, RZ, RZ, -0x7fffffe0 ;  /* 0x80000020ff157424 */ /* 0x000fe200078e00ff */
[----:B------:R-:W-:-:S04]  /*10a10*/  R2UR UR4, R20 ;  /* 0x00000000140472ca */ /* 0x000fc800000e0000 */
        /* <DEDUP_REMOVED lines=11> */
[----:B------:R-:W-:Y:S01]  /*10ad0*/  VIADD R20, R18, 0x580 ;  /* 0x0000058012147836 */ /* 0x000fe20000000000 */
[C---:B------:R-:W-:Y:S01]  /*10ae0*/  R2UR UR40, R8.reuse ;  /* 0x00000000082872ca */ /* 0x040fe200000e0000 */
[----:B------:R-:W-:Y:S01]  /*10af0*/  IMAD.MOV.U32 R21, RZ, RZ, -0x7fffffe0 ;  /* 0x80000020ff157424 */ /* 0x000fe200078e00ff */
[----:B------:R-:W-:Y:S01]  /*10b00*/  R2UR UR41, R9 ;  /* 0x00000000092972ca */ /* 0x000fe200000e0000 */
[----:B------:R0:W5:Y:S01]  /*10b10*/  LDL.LU R25, [R1+0xa8] ;  /* 0x0000a80001197983 */ /* 0x0001620000300800 */
[----:B------:R-:W-:Y:S02]  /*10b20*/  WARPGROUP.DEPBAR.LE gsb0, 0x0 ;  /* 0x00008000000079c5 */ /* 0x000fe40000010000 */
[----:B------:R-:W-:Y:S01]  /*10b30*/  WARPGROUP.ARRIVE ;  /* 0x00000000000079c5 */ /* 0x000fe20000000000 */
[----:B------:R-:W-:Y:S01]  /*10b40*/  R2UR UR48, R8 ;  /* 0x00000000083072ca */ /* 0x000fe200000e0000 */
[----:B------:R0:W5:Y:S04]  /*10b50*/  LDL.LU R24, [R1+0xa4] ;  /* 0x0000a40001187983 */ /* 0x0001680000300800 */
[----:B------:R-:W-:Y:S03]  /*10b60*/  HGMMA.64x16x16.F32 R128, gdesc[UR44], R128, gsb0 ;  /* 0x002000002c8079f0 */ /* 0x000fe60008000880 */
        /* <DEDUP_REMOVED lines=10> */
[----:B------:R-:W-:Y:S02]  /*10c10*/  R2UR UR46, R22 ;  /* 0x00000000162e72ca */ /* 0x000fe400000e0000 */
[----:B------:R-:W-:Y:S02]  /*10c20*/  R2UR UR44, R8 ;  /* 0x00000000082c72ca */ /* 0x000fe400000e0000 */
[C---:B------:R-:W-:Y:S02]  /*10c30*/  R2UR UR45, R9.reuse ;  /* 0x00000000092d72ca */ /* 0x040fe400000e0000 */
[----:B------:R-:W-:Y:S02]  /*10c40*/  R2UR UR49, R9 ;  /* 0x00000000093172ca */ /* 0x000fe400000e0000 */
[----:B------:R-:W-:-:S02]  /*10c50*/  R2UR UR59, R16 ;  /* 0x00000000103b72ca */ /* 0x000fc400000e0000 */
[----:B------:R-:W-:Y:S02]  /*10c60*/  R2UR UR58, R15 ;  /* 0x000000000f3a72ca */ /* 0x000fe400000e0000 */
[----:B------:R-:W-:Y:S02]  /*10c70*/  R2UR UR56, R8 ;  /* 0x00000000083872ca */ /* 0x000fe400000e0000 */
[----:B------:R-:W-:Y:S01]  /*10c80*/  R2UR UR57, R9 ;  /* 0x00000000093972ca */ /* 0x000fe200000e0000 */
[----:B------:R-:W-:Y:S01]  /*10c90*/  UMOV UR40, UR16 ;  /* 0x0000001000287c82 */ /* 0x000fe20008000000 */
[----:B------:R-:W-:Y:S02]  /*10ca0*/  WARPGROUP.DEPBAR.LE gsb0, 0x0 ;  /* 0x00008000000079c5 */ /* 0x000fe40000010000 */
[----:B------:R-:W-:Y:S01]  /*10cb0*/  WARPGROUP.ARRIVE ;  /* 0x00000000000079c5 */ /* 0x000fe20000000000 */
[----:B------:R-:W-:Y:S01]  /*10cc0*/  UMOV UR41, UR17 ;  /* 0x0000001100297c82 */ /* 0x000fe20008000000 */
[----:B------:R-:W-:Y:S01]  /*10cd0*/  R2UR UR20, R20 ;  /* 0x00000000141472ca */ /* 0x000fe200000e0000 */
[----:B------:R0:W5:Y:S03]  /*10ce0*/  LDL.LU R23, [R1+0xa0] ;  /* 0x0000a00001177983 */ /* 0x0001660000300800 */
[----:B------:R-:W-:Y:S01]  /*10cf0*/  HGMMA.64x16x16.F32 R96, gdesc[UR44], R96, gsb0 ;  /* 0x002000002c6079f0 */ /* 0x000fe20008000860 */
[----:B------:R-:W-:-:S02]  /*10d00*/  R2UR UR16, R6 ;  /* 0x00000000061072ca */ /* 0x000fc400000e0000 */
[----:B------:R-:W-:Y:S02]  /*10d10*/  R2UR UR17, R7 ;  /* 0x00000000071172ca */ /* 0x000fe400000e0000 */
[----:B------:R-:W-:Y:S02]  /*10d20*/  R2UR UR21, R21 ;  /* 0x00000000151572ca */ /* 0x000fe400000e0000 */
[----:B------:R-:W-:Y:S02]  /*10d30*/  R2UR UR27, R157 ;  /* 0x000000009d1b72ca */ /* 0x000fe400000e0000 */
[----:B------:R-:W-:Y:S02]  /*10d40*/  R2UR UR26, R156 ;  /* 0x000000009c1a72ca */ /* 0x000fe400000e0000 */
[----:B------:R-:W-:Y:S02]  /*10d50*/  R2UR UR24, R6 ;  /* 0x00000000061872ca */ /* 0x000fe400000e0000 */
[----:B------:R-:W-:-:S02]  /*10d60*/  R2UR UR25, R7 ;  /* 0x00000000071972ca */ /* 0x000fc400000e0000 */
[C---:B------:R-:W-:Y:S02]  /*10d70*/  R2UR UR28, R6.reuse ;  /* 0x00000000061c72ca */ /* 0x040fe400000e0000 */
[C---:B------:R-:W-:Y:S02]  /*10d80*/  R2UR UR29, R7.reuse ;  /* 0x00000000071d72ca */ /* 0x040fe400000e0000 */
[C---:B------:R-:W-:Y:S02]  /*10d90*/  R2UR UR32, R6.reuse ;  /* 0x00000000062072ca */ /* 0x040fe400000e0000 */
[C---:B------:R-:W-:Y:S02]  /*10da0*/  R2UR UR33, R7.reuse ;  /* 0x00000000072172ca */ /* 0x040fe400000e0000 */
[----:B------:R-:W-:Y:S02]  /*10db0*/  R2UR UR36, R6 ;  /* 0x00000000062472ca */ /* 0x000fe400000e0000 */
[----:B------:R-:W-:Y:S01]  /*10dc0*/  R2UR UR37, R7 ;  /* 0x00000000072572ca */ /* 0x000fe200000e0000 */
[----:B------:R-:W-:Y:S01]  /*10dd0*/  VIADD R20, R18, 0x5c0 ;  /* 0x000005c012147836 */ /* 0x000fe20000000000 */
[----:B------:R0:W5:Y:S01]  /*10de0*/  LDL.LU R22, [R1+0x9c] ;  /* 0x00009c0001167983 */ /* 0x0001620000300800 */
[----:B------:R-:W-:-:S02]  /*10df0*/  WARPGROUP.DEPBAR.LE gsb0, 0x0 ;  /* 0x00008000000079c5 */ /* 0x000fc40000010000 */
[----:B------:R-:W-:Y:S01]  /*10e00*/  WARPGROUP.ARRIVE ;  /* 0x00000000000079c5 */ /* 0x000fe20000000000 */
[----:B------:R-:W-:Y:S01]  /*10e10*/  UMOV UR44, UR12 ;  /* 0x0000000c002c7c82 */ /* 0x000fe20008000000 */
[----:B------:R-:W-:Y:S01]  /*10e20*/  UMOV UR45, UR13 ;  /* 0x0000000d002d7c82 */ /* 0x000fe20008000000 */
[----:B------:R-:W-:Y:S01]  /*10e30*/  IMAD.MOV.U32 R21, RZ, RZ, -0x7fffffe0 ;  /* 0x80000020ff157424 */ /* 0x000fe200078e00ff */
[----:B------:R0:W5:Y:S02]  /*10e40*/  LDL.LU R16, [R1+0x98] ;  /* 0x0000980001107983 */ /* 0x0001640000300800 */
[----:B------:R-:W-:Y:S01]  /*10e50*/  HGMMA.64x16x16.F32 R88, gdesc[UR48], R88, gsb0 ;  /* 0x00200000305879f0 */ /* 0x000fe20008000858 */
[----:B------:R-:W-:Y:S01]  /*10e60*/  R2UR UR12, R6 ;  /* 0x00000000060c72ca */ /* 0x000fe200000e0000 */
[----:B------:R0:W5:Y:S01]  /*10e70*/  LDL.LU R15, [R1+0x94] ;  /* 0x00009400010f7983 */ /* 0x0001620000300800 */
        /* <DEDUP_REMOVED lines=21> */
[----:B------:R-:W-:Y:S02]  /*10fd0*/  WARPGROUP.DEPBAR.LE gsb0, 0x0 ;  /* 0x00008000000079c5 */ /* 0x000fe40000010000 */
[----:B------:R-:W-:-:S09]  /*10fe0*/  WARPGROUP.ARRIVE ;  /* 0x00000000000079c5 */ /* 0x000fd20000000000 */
        /* <DEDUP_REMOVED lines=175> */
.L_x_10236:
[----:B-----5:R-:W-:Y:S01]  /*11ae0*/  SHF.L.U32 R0, R16, 0x1f, RZ ;  /* 0x0000001f10007819 */ /* 0x020fe200000006ff */
[----:B------:R-:W-:-:S04]  /*11af0*/  IMAD R14, R15, 0x8, R22 ;  /* 0x000000080f0e7824 */ /* 0x000fc800078e0216 */
[----:B------:R0:W1:Y:S01]  /*11b00*/  SYNCS.PHASECHK.TRANS64.TRYWAIT P2, [R14+URZ+0x31c50], R0 ;  /* 0x031c50000e0075a7 */ /* 0x000062000804017f */
[----:B------:R-:W-:Y:S05]  /*11b10*/  @!P0 BRA `(.L_x_10237) ;  /* 0x0000000000048947 */ /* 0x000fea0003800000 */
[----:B------:R-:W-:Y:S01]  /*11b20*/  BPT.TRAP 0x1 ;  /* 0x000000040000795c */ /* 0x000fe20000300000 */
.L_x_10237:
[----:B------:R-:W-:Y:S04]  /*11b30*/  BSSY B0, `(.L_x_10235) ;  /* 0x0000004000007945 */ /* 0x000fe80003800000 */
[----:B-1----:R-:W-:Y:S05]  /*11b40*/  @P2 BRA `(.L_x_10238) ;  /* 0x0000000000082947 */ /* 0x002fea0003800000 */
[----:B------:R-:W1:Y:S02]  /*11b50*/  SYNCS.PHASECHK.TRANS64.TRYWAIT P2, [R14+URZ+0x31c50], R0 ;  /* 0x031c50000e0075a7 */ /* 0x000e64000804017f */
[----:B-1----:R-:W-:Y:S05]  /*11b60*/  @!P2 BRA `(.L_x_10239) ;  /* 0x000000fc00d4a947 */ /* 0x002fea0003800000 */
.L_x_10238:
[----:B------:R-:W-:Y:S05]  /*11b70*/  BSYNC B0 ;  /* 0x0000000000007941 */ /* 0x000fea0003800000 */
.L_x_10235:
[----:B01----:R-:W2:Y:S04]  /*11b80*/  LDL R0, [R1+0x44] ;  /* 0x0000440001007983 */ /* 0x003ea80000100800 */
[----:B------:R-:W3:Y:S04]  /*11b90*/  LDL R18, [R1+0x54] ;  /* 0x0000540001127983 */ /* 0x000ee80000100800 */
[----:B------:R-:W4:Y:S04]  /*11ba0*/  LDL R17, [R1+0x50] ;  /* 0x0000500001117983 */ /* 0x000f280000100800 */
[----:B-----5:R-:W4:Y:S04]  /*11bb0*/  LDL R16, [R1+0x60] ;  /* 0x0000600001107983 */ /* 0x020f280000100800 */
[----:B------:R-:W4:Y:S04]  /*11bc0*/  LDL R14, [R1+0x64] ;  /* 0x00006400010e7983 */ /* 0x000f280000100800 */
[----:B------:R-:W4:Y:S04]  /*11bd0*/  LDL.LU R20, [R1] ;  /* 0x0000000001147983 */ /* 0x000f280000300800 */
[----:B------:R-:W4:Y:S01]  /*11be0*/  LDL.LU R19, [R1+0xc] ;  /* 0x00000c0001137983 */ /* 0x000f220000300800 */
[----:B------:R-:W-:Y:S05]  /*11bf0*/  WARPSYNC.ALL ;  /* 0x0000000000007948 */ /* 0x000fea0003800000 */
[----:B------:R-:W-:Y:S01]  /*11c00*/  ULDC UR4, c[0x0][0x988] ;  /* 0x0002620000047ab9 */ /* 0x000fe20000000800 */
[----:B--2---:R-:W-:-:S04]  /*11c10*/  IMAD R0, R0, 0xc0, RZ ;  /* 0x000000c000007824 */ /* 0x004fc800078e02ff */
[----:B------:R-:W-:-:S05]  /*11c20*/  IMAD R0, R149, -0x90, R0 ;  /* 0xffffff7095007824 */ /* 0x000fca00078e0200 */
[----:B---3--:R-:W-:-:S05]  /*11c30*/  IADD3 R0, R0, 0x1, R18 ;  /* 0x0000000100007810 */ /* 0x008fca0007ffe012 */
[----:B----4-:R-:W-:-:S04]  /*11c40*/  IMAD.IADD R0, R0, 0x1, -R17 ;  /* 0x0000000100007824 */ /* 0x010fc800078e0a11 */
[----:B------:R-:W-:Y:S01]  /*11c50*/  IMAD R0, R16, -0x2, R0 ;  /* 0xfffffffe10007824 */ /* 0x000fe200078e0200 */
[----:B------:R-:W-:-:S03]  /*11c60*/  LOP3.LUT R20, R20, 0xfffffbff, RZ, 0xc0, !PT ;  /* 0xfffffbff14147812 */ /* 0x000fc600078ec0ff */
[----:B------:R-:W-:Y:S01]  /*11c70*/  IMAD.IADD R0, R14, 0x1, R0 ;  /* 0x000000010e007824 */ /* 0x000fe200078e0200 */
[----:B------:R-:W-:-:S03]  /*11c80*/  @P1 LOP3.LUT R20, R20, 0x400, RZ, 0xfc, !PT ;  /* 0x0000040014141812 */ /* 0x000fc600078efcff */
[----:B------:R-:W-:Y:S01]  /*11c90*/  VIADD R16, R0, 0x8 ;  /* 0x0000000800107836 */ /* 0x000fe20000000000 */
[----:B------:R-:W-:-:S04]  /*11ca0*/  LOP3.LUT R20, R20, 0xfffffdff, RZ, 0xc0, !PT ;  /* 0xfffffdff14147812 */ /* 0x000fc800078ec0ff */
[----:B------:R-:W-:Y:S02]  /*11cb0*/  ISETP.GT.AND P1, PT, R16, 0x71, PT ;  /* 0x000000711000780c */ /* 0x000fe40003f24270 */
[----:B------:R-:W-:-:S04]  /*11cc0*/  @P0 LOP3.LUT R20, R20, 0x200, RZ, 0xfc, !PT ;  /* 0x0000020014140812 */ /* 0x000fc800078efcff */
[----:B------:R-:W-:-:S07]  /*11cd0*/  LOP3.LUT R20, R20, 0xfffff7ff, RZ, 0xc0, !PT ;  /* 0xfffff7ff14147812 */ /* 0x000fce00078ec0ff */
[----:B------:R-:W-:Y:S02]  /*11ce0*/  @P1 LOP3.LUT R20, R20, 0x800, RZ, 0xfc, !PT ;  /* 0x0000080014141812 */ /* 0x000fe400078efcff */
[C---:B------:R-:W-:Y:S02]  /*11cf0*/  ISETP.GT.AND P1, PT, R16.reuse, 0x70, PT ;  /* 0x000000701000780c */ /* 0x040fe40003f24270 */
[----:B------:R-:W-:Y:S02]  /*11d00*/  ISETP.GT.AND P0, PT, R16, 0x78, PT ;  /* 0x000000781000780c */ /* 0x000fe40003f04270 */
[----:B------:R-:W-:Y:S02]  /*11d10*/  FSEL R82, R82, -INF , P1 ;  /* 0xff80000052527808 */ /* 0x000fe40000800000 */
[----:B------:R-:W-:Y:S01]  /*11d20*/  LOP3.LUT P1, RZ, R20, 0x800, RZ, 0xc0, !PT ;  /* 0x0000080014ff7812 */ /* 0x000fe2000782c0ff */
[----:B------:R0:W-:Y:S01]  /*11d30*/  STL [R1], R20 ;  /* 0x0000001401007387 */ /* 0x0001e20000100800 */
[----:B------:R-:W-:-:S02]  /*11d40*/  FSEL R86, R86, -INF , P0 ;  /* 0xff80000056567808 */ /* 0x000fc40000000000 */
[----:B------:R-:W-:Y:S02]  /*11d50*/  FSEL R83, R83, -INF , P1 ;  /* 0xff80000053537808 */ /* 0x000fe40000800000 */
[C---:B------:R-:W-:Y:S02]  /*11d60*/  LOP3.LUT P1, RZ, R20.reuse, 0x400, RZ, 0xc0, !PT ;  /* 0x0000040014ff7812 */ /* 0x040fe4000782c0ff */
[----:B------:R-:W-:Y:S02]  /*11d70*/  LOP3.LUT P0, RZ, R20, 0x200, RZ, 0xc0, !PT ;  /* 0x0000020014ff7812 */ /* 0x000fe4000780c0ff */
[----:B0-----:R-:W2:Y:S01]  /*11d80*/  LDL.LU R20, [R1+0x1c] ;  /* 0x00001c0001147983 */ /* 0x001ea20000300800 */
[C---:B------:R-:W-:Y:S02]  /*11d90*/  ISETP.GT.AND P5, PT, R0.reuse, RZ, PT ;  /* 0x000000ff0000720c */ /* 0x040fe40003fa4270 */
[C---:B------:R-:W-:Y:S02]  /*11da0*/  ISETP.GT.AND P4, PT, R0.reuse, 0x1, PT ;  /* 0x000000010000780c */ /* 0x040fe40003f84270 */
[----:B------:R-:W-:-:S02]  /*11db0*/  ISETP.GT.AND P3, PT, R0, 0x8, PT ;  /* 0x000000080000780c */ /* 0x000fc40003f64270 */
[----:B------:R-:W-:Y:S02]  /*11dc0*/  ISETP.GT.AND P2, PT, R0, 0x9, PT ;  /* 0x000000090000780c */ /* 0x000fe40003f44270 */
[----:B------:R-:W-:Y:S02]  /*11dd0*/  FSEL R136, R136, -INF , P5 ;  /* 0xff80000088887808 */ /* 0x000fe40002800000 */
[----:B------:R-:W-:Y:S02]  /*11de0*/  FSEL R137, R137, -INF , P4 ;  /* 0xff80000089897808 */ /* 0x000fe40002000000 */
[----:B------:R-:W-:Y:S02]  /*11df0*/  FSEL R140, R140, -INF , P3 ;  /* 0xff8000008c8c7808 */ /* 0x000fe40001800000 */
[----:B------:R-:W-:Y:S02]  /*11e00*/  FSEL R141, R141, -INF , P2 ;  /* 0xff8000008d8d7808 */ /* 0x000fe40001000000 */
[----:B------:R-:W-:-:S02]  /*11e10*/  ISETP.GT.AND P5, PT, R0, 0x10, PT ;  /* 0x000000100000780c */ /* 0x000fc40003fa4270 */
[C---:B------:R-:W-:Y:S02]  /*11e20*/  ISETP.GT.AND P4, PT, R0.reuse, 0x11, PT ;  /* 0x000000110000780c */ /* 0x040fe40003f84270 */
[C---:B------:R-:W-:Y:S02]  /*11e30*/  ISETP.GT.AND P3, PT, R0.reuse, 0x18, PT ;  /* 0x000000180000780c */ /* 0x040fe40003f64270 */
[----:B------:R-:W-:Y:S02]  /*11e40*/  ISETP.GT.AND P2, PT, R0, 0x19, PT ;  /* 0x000000190000780c */ /* 0x000fe40003f44270 */
[----:B------:R-:W-:Y:S02]  /*11e50*/  FSEL R128, R128, -INF , P5 ;  /* 0xff80000080807808 */ /* 0x000fe40002800000 */
[----:B------:R-:W-:Y:S02]  /*11e60*/  FSEL R129, R129, -INF , P4 ;  /* 0xff80000081817808 */ /* 0x000fe40002000000 */
[----:B------:R-:W-:-:S02]  /*11e70*/  FSEL R132, R132, -INF , P3 ;  /* 0xff80000084847808 */ /* 0x000fc40001800000 */
[----:B------:R-:W-:Y:S02]  /*11e80*/  FSEL R133, R133, -INF , P2 ;  /* 0xff80000085857808 */ /* 0x000fe40001000000 */
[C---:B------:R-:W-:Y:S02]  /*11e90*/  ISETP.GT.AND P5, PT, R0.reuse, 0x20, PT ;  /* 0x000000200000780c */ /* 0x040fe40003fa4270 */
[C---:B------:R-:W-:Y:S02]  /*11ea0*/  ISETP.GT.AND P4, PT, R0.reuse, 0x21, PT ;  /* 0x000000210000780c */ /* 0x040fe40003f84270 */
[C---:B------:R-:W-:Y:S02]  /*11eb0*/  ISETP.GT.AND P3, PT, R0.reuse, 0x28, PT ;  /* 0x000000280000780c */ /* 0x040fe40003f64270 */
[----:B------:R-:W-:Y:S02]  /*11ec0*/  ISETP.GT.AND P2, PT, R0, 0x29, PT ;  /* 0x000000290000780c */ /* 0x000fe40003f44270 */
[----:B------:R-:W-:-:S02]  /*11ed0*/  FSEL R120, R120, -INF , P5 ;  /* 0xff80000078787808 */ /* 0x000fc40002800000 */
[----:B------:R-:W-:Y:S02]  /*11ee0*/  FSEL R121, R121, -INF , P4 ;  /* 0xff80000079797808 */ /* 0x000fe40002000000 */
[----:B------:R-:W-:Y:S02]  /*11ef0*/  FSEL R124, R124, -INF , P3 ;  /* 0xff8000007c7c7808 */ /* 0x000fe40001800000 */
[----:B------:R-:W-:Y:S02]  /*11f00*/  FSEL R125, R125, -INF , P2 ;  /* 0xff8000007d7d7808 */ /* 0x000fe40001000000 */
[C---:B------:R-:W-:Y:S02]  /*11f10*/  ISETP.GT.AND P5, PT, R0.reuse, 0x30, PT ;  /* 0x000000300000780c */ /* 0x040fe40003fa4270 */
        /* <DEDUP_REMOVED lines=64> */
[----:B------:R-:W-:Y:S02]  /*12320*/  FSEL R72, R72, -INF , P5 ;  /* 0xff80000048487808 */ /* 0x000fe40002800000 */
[----:B------:R-:W-:Y:S02]  /*12330*/  FMNMX.FTZ R0, R97, R0, !PT ;  /* 0x0000000061007209 */ /* 0x000fe40007810000 */
[----:B------:R-:W-:Y:S02]  /*12340*/  ISETP.GT.AND P5, PT, R16, RZ, PT ;  /* 0x000000ff1000720c */ /* 0x000fe40003fa4270 */
[----:B------:R-:W-:Y:S02]  /*12350*/  FMNMX.FTZ R0, R100, R0, !PT ;  /* 0x0000000064007209 */ /* 0x000fe40007810000 */
[----:B------:R-:W-:-:S02]  /*12360*/  FSEL R138, R138, -INF , P5 ;  /* 0xff8000008a8a7808 */ /* 0x000fc40002800000 */
[C---:B------:R-:W-:Y:S02]  /*12370*/  ISETP.GT.AND P5, PT, R16.reuse, 0x1, PT ;  /* 0x000000011000780c */ /* 0x040fe40003fa4270 */
[----:B------:R-:W-:Y:S02]  /*12380*/  FMNMX.FTZ R0, R101, R0, !PT ;  /* 0x0000000065007209 */ /* 0x000fe40007810000 */
[----:B------:R-:W-:Y:S02]  /*12390*/  FSEL R139, R139, -INF , P5 ;  /* 0xff8000008b8b7808 */ /* 0x000fe40002800000 */
[----:B------:R-:W-:Y:S02]  /*123a0*/  ISETP.GT.AND P5, PT, R16, 0x8, PT ;  /* 0x000000081000780c */ /* 0x000fe40003fa4270 */
[----:B------:R-:W-:Y:S02]  /*123b0*/  FMNMX.FTZ R0, R88, R0, !PT ;  /* 0x0000000058007209 */ /* 0x000fe40007810000 */
[----:B------:R-:W-:-:S02]  /*123c0*/  FSEL R142, R142, -INF , P5 ;  /* 0xff8000008e8e7808 */ /* 0x000fc40002800000 */
[----:B------:R-:W-:Y:S02]  /*123d0*/  ISETP.GT.AND P5, PT, R16, 0x9, PT ;  /* 0x000000091000780c */ /* 0x000fe40003fa4270 */
[----:B------:R-:W-:Y:S02]  /*123e0*/  FMNMX.FTZ R0, R89, R0, !PT ;  /* 0x0000000059007209 */ /* 0x000fe40007810000 */
[----:B------:R-:W-:Y:S02]  /*123f0*/  FSEL R143, R143, -INF , P5 ;  /* 0xff8000008f8f7808 */ /* 0x000fe40002800000 */
[----:B------:R-:W-:Y:S02]  /*12400*/  FMNMX.FTZ R0, R92, R0, !PT ;  /* 0x000000005c007209 */ /* 0x000fe40007810000 */
[----:B------:R-:W-:Y:S02]  /*12410*/  ISETP.GT.AND P5, PT, R16, 0x10, PT ;  /* 0x000000101000780c */ /* 0x000fe40003fa4270 */
[----:B------:R-:W-:-:S02]  /*12420*/  FMNMX.FTZ R0, R93, R0, !PT ;  /* 0x000000005d007209 */ /* 0x000fc40007810000 */
        /* <DEDUP_REMOVED lines=24> */
[----:B------:R-:W-:Y:S02]  /*125b0*/  FMNMX.FTZ R0, R18, R0, !PT ;  /* 0x0000000012007209 */ /* 0x000fe40007810000 */
[----:B------:R-:W-:Y:S02]  /*125c0*/  FSEL R127, R127, -INF , P5 ;  /* 0xff8000007f7f7808 */ /* 0x000fe40002800000 */
        /* <DEDUP_REMOVED lines=26> */
[----:B------:R-:W-:Y:S02]  /*12770*/  ISETP.GT.AND P5, PT, R16, 0x59, PT ;  /* 0x000000591000780c */ /* 0x000fe40003fa4270 */
[----:B------:R-:W-:-:S02]  /*12780*/  FSETP.NEU.FTZ.AND P6, PT, R14, -INF , PT ;  /* 0xff8000000e00780b */ /* 0x000fc40003fdd000 */
[----:B------:R-:W-:Y:S02]  /*12790*/  FSEL R103, R103, -INF , P5 ;  /* 0xff80000067677808 */ /* 0x000fe40002800000 */
[----:B------:R-:W-:Y:S02]  /*127a0*/  ISETP.GT.AND P5, PT, R16, 0x60, PT ;  /* 0x000000601000780c */ /* 0x000fe40003fa4270 */
[----:B------:R-:W-:Y:S01]  /*127b0*/  FSEL R17, R14, RZ, P6 ;  /* 0x000000ff0e117208 */ /* 0x000fe20003000000 */
[----:B------:R-:W-:Y:S01]  /*127c0*/  IMAD.U32 R0, RZ, RZ, UR4 ;  /* 0x00000004ff007e24 */ /* 0x000fe2000f8e00ff */
[----:B------:R-:W-:Y:S02]  /*127d0*/  FSEL R90, R90, -INF , P5 ;  /* 0xff8000005a5a7808 */ /* 0x000fe40002800000 */
[----:B------:R-:W-:Y:S01]  /*127e0*/  ISETP.GT.AND P5, PT, R16, 0x61, PT ;  /* 0x000000611000780c */ /* 0x000fe20003fa4270 */
[----:B------:R-:W-:Y:S01]  /*127f0*/  FADD.FTZ R17, -R17, R19 ;  /* 0x0000001311117221 */ /* 0x000fe20000010100 */
[----:B------:R-:W-:-:S02]  /*12800*/  FMUL.FTZ R19, R14, R0 ;  /* 0x000000000e137220 */ /* 0x000fc40000410000 */
[----:B------:R-:W-:Y:S02]  /*12810*/  FSEL R91, R91, -INF , P5 ;  /* 0xff8000005b5b7808 */ /* 0x000fe40002800000 */
[----:B------:R-:W-:Y:S02]  /*12820*/  ISETP.GT.AND P5, PT, R16, 0x68, PT ;  /* 0x000000681000780c */ /* 0x000fe40003fa4270 */
[----:B------:R-:W-:Y:S02]  /*12830*/  FSEL R19, R19, RZ, P6 ;  /* 0x000000ff13137208 */ /* 0x000fe40003000000 */
[----:B------:R-:W-:Y:S02]  /*12840*/  FSEL R94, R94, -INF , P5 ;  /* 0xff8000005e5e7808 */ /* 0x000fe40002800000 */
[----:B------:R-:W-:Y:S01]  /*12850*/  ISETP.GT.AND P5, PT, R16, 0x69, PT ;  /* 0x000000691000780c */ /* 0x000fe20003fa4270 */
[-CC-:B------:R-:W-:Y:S01]  /*12860*/  FFMA.FTZ R136, R136, R0.reuse, -R19.reuse ;  /* 0x0000000088887223 */ /* 0x180fe20000010813 */
[-C--:B------:R-:W-:Y:S01]  /*12870*/  FMUL.FTZ R17, R17, R0.reuse ;  /* 0x0000000011117220 */ /* 0x080fe20000410000 */
[----:B------:R-:W-:Y:S01]  /*12880*/  FFMA.FTZ R137, R137, R0, -R19 ;  /* 0x0000000089897223 */ /* 0x000fe20000010813 */
[----:B------:R-:W-:-:S02]  /*12890*/  FSEL R95, R95, -INF , P5 ;  /* 0xff8000005f5f7808 */ /* 0x000fc40002800000 */
[C---:B------:R-:W-:Y:S01]  /*128a0*/  ISETP.GT.AND P2, PT, R16.reuse, 0x80, PT ;  /* 0x000000801000780c */ /* 0x040fe20003f44270 */
[----:B------:R-:W-:Y:S01]  /*128b0*/  MUFU.EX2 R21, R17 ;  /* 0x0000001100157308 */ /* 0x000fe20000000800 */
[C---:B------:R-:W-:Y:S02]  /*128c0*/  ISETP.GT.AND P3, PT, R16.reuse, 0x81, PT ;  /* 0x000000811000780c */ /* 0x040fe40003f64270 */
[C---:B------:R-:W-:Y:S02]  /*128d0*/  ISETP.GT.AND P4, PT, R16.reuse, 0x88, PT ;  /* 0x000000881000780c */ /* 0x040fe40003f84270 */
[C---:B------:R-:W-:Y:S02]  /*128e0*/  ISETP.GT.AND P5, PT, R16.reuse, 0x89, PT ;  /* 0x000000891000780c */ /* 0x040fe40003fa4270 */
[----:B------:R-:W-:Y:S02]  /*128f0*/  ISETP.GT.AND P6, PT, R16, 0x79, PT ;  /* 0x000000791000780c */ /* 0x000fe40003fc4270 */
[----:B------:R-:W2:Y:S08]  /*12900*/  MUFU.EX2 R16, R136 ;  /* 0x0000008800107308 */ /* 0x000eb00000000800 */
[----:B------:R-:W0:Y:S01]  /*12910*/  MUFU.EX2 R137, R137 ;  /* 0x0000008900897308 */ /* 0x000e220000000800 */
[-CC-:B------:R-:W-:Y:S01]  /*12920*/  FFMA.FTZ R153, R104, R0.reuse, -R19.reuse ;  /* 0x0000000068997223 */ /* 0x180fe20000010813 */
[-CC-:B------:R-:W-:Y:S01]  /*12930*/  FFMA.FTZ R104, R88, R0.reuse, -R19.reuse ;  /* 0x0000000058687223 */ /* 0x180fe20000010813 */
[----:B------:R-:W-:-:S02]  /*12940*/  FFMA.FTZ R88, R72, R0, -R19 ;  /* 0x0000000048587223 */ /* 0x000fc40000010813 */
[----:B------:R-:W3:Y:S01]  /*12950*/  LDL R72, [R1+0x48] ;  /* 0x0000480001487983 */ /* 0x000ee20000100800 */
[----:B--2---:R-:W-:-:S04]  /*12960*/  FFMA.FTZ R17, R21, R20, R16 ;  /* 0x0000001415117223 */ /* 0x004fc80000010010 */
[C---:B0-----:R-:W-:Y:S01]  /*12970*/  FADD.FTZ R17, R137.reuse, R17 ;  /* 0x0000001189117221 */ /* 0x041fe20000010000 */
[----:B------:R-:W-:Y:S02]  /*12980*/  F2FP.F16.F32.PACK_AB R16, R137, R16 ;  /* 0x000000108910723e */ /* 0x000fe400000000ff */
[----:B------:R-:W2:Y:S01]  /*12990*/  LDL.LU R137, [R1+0x18] ;  /* 0x0000180001897983 */ /* 0x000ea20000300800 */
[-CC-:B------:R-:W-:Y:S01]  /*129a0*/  FFMA.FTZ R140, R140, R0.reuse, -R19.reuse ;  /* 0x000000008c8c7223 */ /* 0x180fe20000010813 */
[-CC-:B------:R-:W-:Y:S01]  /*129b0*/  FFMA.FTZ R141, R141, R0.reuse, -R19.reuse ;  /* 0x000000008d8d7223 */ /* 0x180fe20000010813 */
[-CC-:B------:R-:W-:Y:S01]  /*129c0*/  FFMA.FTZ R77, R76, R0.reuse, -R19.reuse ;  /* 0x000000004c4d7223 */ /* 0x180fe20000010813 */
[-CC-:B------:R-:W-:Y:S02]  /*129d0*/  FFMA.FTZ R76, R18, R0.reuse, -R19.reuse ;  /* 0x00000000124c7223 */ /* 0x180fe40000010813 */
[----:B------:R-:W0:Y:S08]  /*129e0*/  MUFU.EX2 R18, R140 ;  /* 0x0000008c00127308 */ /* 0x000e300000000800 */
[----:B------:R-:W1:Y:S01]  /*129f0*/  MUFU.EX2 R141, R141 ;  /* 0x0000008d008d7308 */ /* 0x000e620000000800 */
[-CC-:B------:R-:W-:Y:S01]  /*12a00*/  FFMA.FTZ R151, R108, R0.reuse, -R19.reuse ;  /* 0x000000006c977223 */ /* 0x180fe20000010813 */
[-CC-:B------:R-:W-:Y:S01]  /*12a10*/  FFMA.FTZ R108, R100, R0.reuse, -R19.reuse ;  /* 0x00000000646c7223 */ /* 0x180fe20000010813 */
[-CC-:B------:R-:W-:Y:S01]  /*12a20*/  FFMA.FTZ R100, R92, R0.reuse, -R19.reuse ;  /* 0x000000005c647223 */ /* 0x180fe20000010813 */
[----:B------:R-:W-:Y:S01]  /*12a30*/  FFMA.FTZ R92, R84, R0, -R19 ;  /* 0x00000000545c7223 */ /* 0x000fe20000010813 */
[----:B0-----:R-:W-:-:S04]  /*12a40*/  FADD.FTZ R17, R18, R17 ;  /* 0x0000001112117221 */ /* 0x001fc80000010000 */
[----:B-1----:R-:W-:Y:S01]  /*12a50*/  FADD.FTZ R84, R141, R17 ;  /* 0x000000118d547221 */ /* 0x002fe20000010000 */
[----:B------:R-:W-:Y:S01]  /*12a60*/  FSEL R87, R87, -INF , P6 ;  /* 0xff80000057577808 */ /* 0x000fe20003000000 */
[-CC-:B------:R-:W-:Y:S01]  /*12a70*/  FFMA.FTZ R154, R117, R0.reuse, -R19.reuse ;  /* 0x00000000759a7223 */ /* 0x180fe20000010813 */
[-CC-:B------:R-:W-:Y:S01]  /*12a80*/  FFMA.FTZ R117, R96, R0.reuse, -R19.reuse ;  /* 0x0000000060757223 */ /* 0x180fe20000010813 */
[-CC-:B------:R-:W-:Y:S01]  /*12a90*/  FFMA.FTZ R96, R80, R0.reuse, -R19.reuse ;  /* 0x0000000050607223 */ /* 0x180fe20000010813 */
[-CC-:B------:R-:W-:Y:S01]  /*12aa0*/  FFMA.FTZ R150, R109, R0.reuse, -R19.reuse ;  /* 0x000000006d967223 */ /* 0x180fe20000010813 */
[----:B------:R-:W-:Y:S01]  /*12ab0*/  FSEL R80, R74, -INF , P2 ;  /* 0xff8000004a507808 */ /* 0x000fe20001000000 */
[-CC-:B------:R-:W-:Y:S01]  /*12ac0*/  FFMA.FTZ R109, R97, R0.reuse, -R19.reuse ;  /* 0x00000000616d7223 */ /* 0x180fe20000010813 */
[-CC-:B------:R-:W-:Y:S01]  /*12ad0*/  FFMA.FTZ R97, R93, R0.reuse, -R19.reuse ;  /* 0x000000005d617223 */ /* 0x180fe20000010813 */
[----:B------:R-:W-:Y:S01]  /*12ae0*/  FFMA.FTZ R93, R81, R0, -R19 ;  /* 0x00000000515d7223 */ /* 0x000fe20000010813 */
[----:B------:R-:W-:-:S02]  /*12af0*/  FSEL R81, R75, -INF , P3 ;  /* 0xff8000004b517808 */ /* 0x000fc40001800000 */
[----:B------:R-:W-:Y:S02]  /*12b00*/  FSEL R78, R78, -INF , P4 ;  /* 0xff8000004e4e7808 */ /* 0x000fe40002000000 */
[----:B------:R-:W-:Y:S01]  /*12b10*/  FSEL R79, R79, -INF , P5 ;  /* 0xff8000004f4f7808 */ /* 0x000fe20002800000 */
        /* <DEDUP_REMOVED lines=16> */
[----:B------:R-:W-:-:S05]  /*12c20*/  IMAD.MOV.U32 R73, RZ, RZ, -0x3ffffff0 ;  /* 0xc0000010ff497424 */ /* 0x000fca00078e00ff */
[C---:B------:R-:W-:Y:S02]  /*12c30*/  R2UR UR5, R73.reuse ;  /* 0x00000000490572ca */ /* 0x040fe400000e0000 */
[----:B------:R-:W-:Y:S01]  /*12c40*/  R2UR UR37, R73 ;  /* 0x00000000492572ca */ /* 0x000fe200000e0000 */
[----:B------:R-:W-:-:S05]  /*12c50*/  IMAD.MOV.U32 R73, RZ, RZ, -0x7fffffe0 ;  /* 0x80000020ff497424 */ /* 0x000fca00078e00ff */
[----:B------:R-:W-:Y:S01]  /*12c60*/  R2UR UR7, R73 ;  /* 0x00000000490772ca */ /* 0x000fe200000e0000 */
[----:B------:R-:W-:Y:S01]  /*12c70*/  WARPGROUP.ARRIVE ;  /* 0x00000000000079c5 */ /* 0x000fe20000000000 */
[----:B--2---:R-:W-:-:S04]  /*12c80*/  FMNMX.FTZ R17, R138, R137, !PT ;  /* 0x000000898a117209 */ /* 0x004fc80007810000 */
        /* <DEDUP_REMOVED lines=34> */
[----:B---3--:R-:W-:Y:S02]  /*12eb0*/  LOP3.LUT R72, R72, 0x10000, RZ, 0xfc, !PT ;  /* 0x0001000048487812 */ /* 0x008fe400078efcff */
[----:B------:R-:W-:-:S03]  /*12ec0*/  FMNMX.FTZ R17, R79, R17, !PT ;  /* 0x000000114f117209 */ /* 0x000fc60007810000 */
[----:B------:R-:W-:Y:S02]  /*12ed0*/  VIADD R74, R72, 0x180 ;  /* 0x00000180484a7836 */ /* 0x000fe40000000000 */
[----:B------:R-:W0:Y:S03]  /*12ee0*/  SHFL.BFLY PT, R19, R17, 0x2, 0x1f ;  /* 0x0c401f0011137f89 */ /* 0x000e2600000e0000 */
[----:B------:R-:W-:Y:S01]  /*12ef0*/  R2UR UR8, R74 ;  /* 0x000000004a0872ca */ /* 0x000fe200000e0000 */
[----:B------:R-:W-:-:S05]  /*12f00*/  VIADD R74, R72, 0x300 ;  /* 0x00000300484a7836 */ /* 0x000fca0000000000 */
[----:B------:R-:W-:Y:S01]  /*12f10*/  R2UR UR12, R74 ;  /* 0x000000004a0c72ca */ /* 0x000fe200000e0000 */
[----:B------:R-:W-:-:S05]  /*12f20*/  VIADD R74, R72, 0x480 ;  /* 0x00000480484a7836 */ /* 0x000fca0000000000 */
[----:B------:R-:W-:Y:S01]  /*12f30*/  R2UR UR16, R74 ;  /* 0x000000004a1072ca */ /* 0x000fe200000e0000 */
[----:B------:R-:W-:-:S05]  /*12f40*/  VIADD R74, R72, 0x600 ;  /* 0x00000600484a7836 */ /* 0x000fca0000000000 */
[----:B------:R-:W-:Y:S01]  /*12f50*/  R2UR UR20, R74 ;  /* 0x000000004a1472ca */ /* 0x000fe200000e0000 */
[----:B------:R-:W-:Y:S01]  /*12f60*/  VIADD R74, R72, 0x780 ;  /* 0x00000780484a7836 */ /* 0x000fe20000000000 */
[----:B0-----:R-:W-:Y:S01]  /*12f70*/  FMNMX.FTZ R19, R17, R19, !PT ;  /* 0x0000001311137209 */ /* 0x001fe20007810000 */
[----:B------:R-:W-:-:S03]  /*12f80*/  VIADD R17, R22, 0x200 ;  /* 0x0000020016117836 */ /* 0x000fc60000000000 */
[----:B------:R-:W-:Y:S01]  /*12f90*/  R2UR UR24, R74 ;  /* 0x000000004a1872ca */ /* 0x000fe200000e0000 */
[C---:B------:R-:W-:Y:S01]  /*12fa0*/  VIADD R74, R72.reuse, 0x900 ;  /* 0x00000900484a7836 */ /* 0x040fe20000000000 */
[----:B------:R-:W-:Y:S02]  /*12fb0*/  SHF.R.U32.HI R17, RZ, 0x4, R17 ;  /* 0x00000004ff117819 */ /* 0x000fe40000011611 */
[----:B------:R-:W-:Y:S02]  /*12fc0*/  R2UR UR4, R72 ;  /* 0x00000000480472ca */ /* 0x000fe400000e0000 */
[----:B------:R-:W-:Y:S02]  /*12fd0*/  LOP3.LUT R17, R17, 0x3fff, RZ, 0xc0, !PT ;  /* 0x00003fff11117812 */ /* 0x000fe400078ec0ff */
[----:B------:R-:W-:Y:S01]  /*12fe0*/  R2UR UR28, R74 ;  /* 0x000000004a1c72ca */ /* 0x000fe200000e0000 */
[C---:B------:R-:W-:Y:S01]  /*12ff0*/  VIADD R74, R72.reuse, 0xa80 ;  /* 0x00000a80484a7836 */ /* 0x040fe20000000000 */
[----:B------:R-:W-:Y:S01]  /*13000*/  LOP3.LUT R17, R17, 0x2400000, RZ, 0xfc, !PT ;  /* 0x0240000011117812 */ /* 0x000fe200078efcff */
[----:B------:R-:W-:-:S05]  /*13010*/  VIADD R72, R72, 0xc00 ;  /* 0x00000c0048487836 */ /* 0x000fca0000000000 */
[----:B------:R-:W-:Y:S01]  /*13020*/  R2UR UR36, R72 ;  /* 0x00000000482472ca */ /* 0x000fe200000e0000 */
[----:B------:R-:W-:-:S05]  /*13030*/  IMAD R72, R15, 0x6c0, R17 ;  /* 0x000006c00f487824 */ /* 0x000fca00078e0211 */
[----:B------:R-:W-:-:S13]  /*13040*/  R2UR UR6, R72 ;  /* 0x00000000480672ca */ /* 0x000fda00000e0000 */
[----:B------:R-:W-:Y:S01]  /*13050*/  HGMMA.64x96x16.F32 R24, gdesc[UR4].tnspB, R24, gsb0 ;  /* 0x41600000041879f0 */ /* 0x000fe20008000818 */
        /* <DEDUP_REMOVED lines=16> */
[----:B------:R-:W-:Y:S02]  /*13160*/  VIADD R74, R72, 0x80 ;  /* 0x00000080484a7836 */ /* 0x000fe40000000000 */
[----:B------:R-:W-:-:S03]  /*13170*/  IMAD.MOV.U32 R75, RZ, RZ, -0x7fffffe0 ;  /* 0x80000020ff4b7424 */ /* 0x000fc600078e00ff */
        /* <DEDUP_REMOVED lines=37> */
[----:B------:R-:W0:Y:S01]  /*133d0*/  SHFL.BFLY PT, R20, R19, 0x1, 0x1f ;  /* 0x0c201f0013147f89 */ /* 0x000e2200000e0000 */
[----:B------:R-:W-:-:S05]  /*133e0*/  IMAD.MOV.U32 R73, RZ, RZ, -0x7fffffe0 ;  /* 0x80000020ff497424 */ /* 0x000fca00078e00ff */
[----:B------:R-:W-:Y:S01]  /*133f0*/  R2UR UR39, R73 ;  /* 0x00000000492772ca */ /* 0x000fe200000e0000 */
[----:B------:R-:W-:Y:S01]  /*13400*/  VIADD R72, R72, 0x200 ;  /* 0x0000020048487836 */ /* 0x000fe20000000000 */
[----:B0-----:R-:W-:-:S04]  /*13410*/  FMNMX.FTZ R20, R19, R20, !PT ;  /* 0x0000001413147209 */ /* 0x001fc80007810000 */
[C---:B------:R-:W-:Y:S01]  /*13420*/  FSETP.NEU.FTZ.AND P3, PT, R20.reuse, -INF , PT ;  /* 0xff8000001400780b */ /* 0x040fe20003f7d000 */
[----:B------:R-:W-:Y:S01]  /*13430*/  FMUL.FTZ R73, R20, R0 ;  /* 0x0000000014497220 */ /* 0x000fe20000410000 */
[----:B------:R-:W-:-:S04]  /*13440*/  R2UR UR38, R72 ;  /* 0x00000000482672ca */ /* 0x000fc800000e0000 */
[----:B------:R-:W-:Y:S01]  /*13450*/  FSEL R73, R73, RZ, P3 ;  /* 0x000000ff49497208 */ /* 0x000fe20001800000 */
[----:B------:R-:W-:Y:S02]  /*13460*/  WARPGROUP.DEPBAR.LE gsb0, 0x0 ;  /* 0x00008000000079c5 */ /* 0x000fe40000010000 */
[----:B------:R-:W-:-:S06]  /*13470*/  WARPGROUP.ARRIVE ;  /* 0x00000000000079c5 */ /* 0x000fcc0000000000 */
[----:B------:R-:W-:Y:S01]  /*13480*/  HGMMA.64x96x16.F32 R24, gdesc[UR32].tnspB, R24, gsb0 ;  /* 0x41600000201879f0 */ /* 0x000fe20008000818 */
[----:B------:R-:W-:Y:S02]  /*13490*/  FFMA.FTZ R72, R138, R0, -R73 ;  /* 0x000000008a487223 */ /* 0x000fe40000010849 */
[----:B------:R-:W2:Y:S01]  /*134a0*/  LDL.LU R138, [R1+0x20] ;  /* 0x00002000018a7983 */ /* 0x000ea20000300800 */
[----:B------:R-:W0:Y:S01]  /*134b0*/  S2R R112, SR_TID.X ;  /* 0x0000000000707919 */ /* 0x000e220000002100 */
[----:B------:R-:W-:Y:S02]  /*134c0*/  WARPGROUP.DEPBAR.LE gsb0, 0x0 ;  /* 0x00008000000079c5 */ /* 0x000fe40000010000 */
[----:B------:R-:W-:-:S06]  /*134d0*/  WARPGROUP.ARRIVE ;  /* 0x00000000000079c5 */ /* 0x000fcc0000000000 */
[----:B------:R-:W-:Y:S01]  /*134e0*/  HGMMA.64x96x16.F32 R24, gdesc[UR36].tnspB, R24, gsb0 ;  /* 0x41600000241879f0 */ /* 0x000fe20008000818 */
[----:B0-----:R-:W-:Y:S02]  /*134f0*/  SHF.R.U32.HI R19, RZ, 0x7, R112 ;  /* 0x00000007ff137819 */ /* 0x001fe40000011670 */
[----:B------:R-:W-:-:S03]  /*13500*/  ISETP.GE.U32.AND P2, PT, R112, 0x180, PT ;  /* 0x000001807000780c */ /* 0x000fc60003f46070 */
[----:B------:R-:W-:-:S05]  /*13510*/  VIADD R17, R19, 0x9 ;  /* 0x0000000913117836 */ /* 0x000fca0000000000 */
[----:B------:R-:W-:Y:S01]  /*13520*/  SEL R17, R17, 0x9, !P2 ;  /* 0x0000000911117807 */ /* 0x000fe20005000000 */
[----:B------:R-:W-:-:S04]  /*13530*/  WARPGROUP.DEPBAR.LE gsb0, 0x0 ;  /* 0x00008000000079c5 */ /* 0x000fc80000010000 */
[----:B------:R0:W-:Y:S06]  /*13540*/  BAR.ARV R17, 0x100 ;  /* 0x000400110000751d */ /* 0x0001ec0000002000 */
[--C-:B0-----:R-:W-:Y:S02]  /*13550*/  @!P1 IMAD R17, R15, 0x8, R22.reuse ;  /* 0x000000080f119824 */ /* 0x101fe400078e0216 */
[----:B------:R-:W-:-:S04]  /*13560*/  @!P1 IMAD R15, R146, 0x8, R22 ;  /* 0x00000008920f9824 */ /* 0x000fc800078e0216 */
[----:B------:R-:W-:-:S05]  /*13570*/  @!P1 VIADD R15, R15, 0x31c40 ;  /* 0x00031c400f0f9836 */ /* 0x000fca0000000000 */
[----:B------:R-:W-:-:S04]  /*13580*/  @!P1 PRMT R15, RZ, 0x654, R15 ;  /* 0x00000654ff0f9816 */ /* 0x000fc8000000000f */
[----:B------:R0:W-:Y:S02]  /*13590*/  @!P1 SYNCS.ARRIVE.TRANS64.RED.A1T0 RZ, [R15+URZ], RZ ;  /* 0x000000ff0fff99a7 */ /* 0x0001e4000810043f */
[----:B0-----:R-:W-:Y:S08]  /*135a0*/  MUFU.EX2 R15, R117 ;  /* 0x00000075000f7308 */ /* 0x001ff00000000800 */
[----:B------:R-:W-:Y:S08]  /*135b0*/  MUFU.EX2 R117, R85 ;  /* 0x0000005500757308 */ /* 0x000ff00000000800 */
[----:B------:R0:W-:Y:S02]  /*135c0*/  MUFU.EX2 R85, R76 ;  /* 0x0000004c00557308 */ /* 0x0001e40000000800 */
[----:B0-----:R-:W-:-:S05]  /*135d0*/  FSEL R76, R20, RZ, P3 ;  /* 0x000000ff144c7208 */ /* 0x001fca0001800000 */
[----:B------:R-:W-:Y:S02]  /*135e0*/  FADD.FTZ R76, -R76, R137 ;  /* 0x000000894c4c7221 */ /* 0x000fe40000010100 */
[----:B------:R-:W3:Y:S01]  /*135f0*/  LDL R137, [R1+0x4c] ;  /* 0x00004c0001897983 */ /* 0x000ee20000100800 */
[-CC-:B------:R-:W-:Y:S01]  /*13600*/  FFMA.FTZ R74, R139, R0.reuse, -R73.reuse ;  /* 0x000000008b4a7223 */ /* 0x180fe20000010849 */
[-CC-:B------:R-:W-:Y:S01]  /*13610*/  FFMA.FTZ R75, R142, R0.reuse, -R73.reuse ;  /* 0x000000008e4b7223 */ /* 0x180fe20000010849 */
[----:B------:R-:W-:Y:S01]  /*13620*/  FFMA.FTZ R112, R143, R0, -R73 ;  /* 0x000000008f707223 */ /* 0x000fe20000010849 */
[----:B------:R-:W-:Y:S01]  /*13630*/  MUFU.EX2 R72, R72 ;  /* 0x0000004800487308 */ /* 0x000fe20000000800 */
[----:B------:R-:W-:-:S07]  /*13640*/  @!P1 VIADD R17, R17, 0x31c60 ;  /* 0x00031c6011119836 */ /* 0x000fce0000000000 */
[----:B------:R-:W0:Y:S08]  /*13650*/  MUFU.EX2 R74, R74 ;  /* 0x0000004a004a7308 */ /* 0x000e300000000800 */
[----:B------:R-:W-:Y:S08]  /*13660*/  MUFU.EX2 R75, R75 ;  /* 0x0000004b004b7308 */ /* 0x000ff00000000800 */
[----:B------:R-:W1:Y:S01]  /*13670*/  MUFU.EX2 R112, R112 ;  /* 0x0000007000707308 */ /* 0x000e620000000800 */
[----:B------:R-:W-:-:S02]  /*13680*/  @!P1 PRMT R17, RZ, 0x654, R17 ;  /* 0x00000654ff119816 */ /* 0x000fc40000000011 */
[----:B------:R-:W-:Y:S02]  /*13690*/  F2FP.F16.F32.PACK_AB R18, R141, R18 ;  /* 0x000000128d12723e */ /* 0x000fe400000000ff */
[----:B------:R0:W-:Y:S02]  /*136a0*/  @!P1 SYNCS.ARRIVE.TRANS64.RED.A1T0 RZ, [R17+URZ], RZ ;  /* 0x000000ff11ff99a7 */ /* 0x0001e4000810043f */
[----:B0-----:R-:W-:Y:S02]  /*136b0*/  F2FP.F16.F32.PACK_AB R17, R74, R72 ;  /* 0x000000484a11723e */ /* 0x001fe400000000ff */
[----:B-1----:R-:W-:-:S05]  /*136c0*/  F2FP.F16.F32.PACK_AB R19, R112, R75 ;  /* 0x0000004b7013723e */ /* 0x002fca00000000ff */
[----:B------:R0:W-:Y:S01]  /*136d0*/  STSM.16.M88.4 [R23+0x24300], R16 ;  /* 0x0243001017007844 */ /* 0x0001e20000000200 */
[----:B------:R-:W-:Y:S08]  /*136e0*/  MUFU.EX2 R129, R129 ;  /* 0x0000008100817308 */ /* 0x000ff00000000800 */
[----:B0-----:R-:W0:Y:S01]  /*136f0*/  MUFU.EX2 R16, R128 ;  /* 0x0000008000107308 */ /* 0x001e220000000800 */
[----:B------:R-:W-:-:S02]  /*13700*/  IMAD.MOV.U32 R140, RZ, RZ, R124 ;  /* 0x000000ffff8c7224 */ /* 0x000fc400078e007c */
[----:B------:R-:W-:Y:S01]  /*13710*/  FMUL.FTZ R76, R76, R0 ;  /* 0x000000004c4c7220 */ /* 0x000fe20000410000 */
[----:B0-----:R-:W-:-:S04]  /*13720*/  FADD.FTZ R84, R16, R84 ;  /* 0x0000005410547221 */ /* 0x001fc80000010000 */
[----:B------:R-:W-:Y:S02]  /*13730*/  FADD.FTZ R124, R129, R84 ;  /* 0x00000054817c7221 */ /* 0x000fe40000010000 */
[----:B------:R0:W-:Y:S02]  /*13740*/  MUFU.EX2 R84, R77 ;  /* 0x0000004d00547308 */ /* 0x0001e40000000800 */
[-CC-:B0-----:R-:W-:Y:S01]  /*13750*/  FFMA.FTZ R77, R122, R0.reuse, -R73.reuse ;  /* 0x000000007a4d7223 */ /* 0x181fe20000010849 */
[-CC-:B------:R-:W-:Y:S01]  /*13760*/  FFMA.FTZ R122, R123, R0.reuse, -R73.reuse ;  /* 0x000000007b7a7223 */ /* 0x180fe20000010849 */
[-CC-:B------:R-:W-:Y:S01]  /*13770*/  FFMA.FTZ R123, R126, R0.reuse, -R73.reuse ;  /* 0x000000007e7b7223 */ /* 0x180fe20000010849 */
[-CC-:B------:R-:W-:Y:S01]  /*13780*/  FFMA.FTZ R126, R127, R0.reuse, -R73.reuse ;  /* 0x000000007f7e7223 */ /* 0x180fe20000010849 */
[-CC-:B------:R-:W-:Y:S02]  /*13790*/  FFMA.FTZ R127, R114, R0.reuse, -R73.reuse ;  /* 0x00000000727f7223 */ /* 0x180fe40000010849 */
[----:B------:R-:W2:Y:S01]  /*137a0*/  MUFU.EX2 R114, R76 ;  /* 0x0000004c00727308 */ /* 0x000ea20000000800 */
[-CC-:B------:R-:W-:Y:S01]  /*137b0*/  FFMA.FTZ R113, R130, R0.reuse, -R73.reuse ;  /* 0x0000000082717223 */ /* 0x180fe20000010849 */
[----:B------:R-:W-:Y:S01]  /*137c0*/  FFMA.FTZ R116, R131, R0, -R73 ;  /* 0x0000000083747223 */ /* 0x000fe20000010849 */
[----:B------:R-:W-:-:S02]  /*137d0*/  IMAD.MOV.U32 R141, RZ, RZ, R120 ;  /* 0x000000ffff8d7224 */ /* 0x000fc400078e0078 */
[----:B------:R-:W-:-:S03]  /*137e0*/  FFMA.FTZ R120, R134, R0, -R73 ;  /* 0x0000000086787223 */ /* 0x000fc60000010849 */
[----:B------:R-:W0:Y:S01]  /*137f0*/  MUFU.EX2 R113, R113 ;  /* 0x0000007100717308 */ /* 0x000e220000000800 */
[----:B------:R-:W-:Y:S02]  /*13800*/  IMAD.MOV.U32 R136, RZ, RZ, R121 ;  /* 0x000000ffff887224 */ /* 0x000fe400078e0079 */
[----:B------:R-:W-:-:S05]  /*13810*/  FFMA.FTZ R121, R135, R0, -R73 ;  /* 0x0000000087797223 */ /* 0x000fca0000010849 */
[----:B------:R-:W1:Y:S01]  /*13820*/  MUFU.EX2 R132, R132 ;  /* 0x0000008400847308 */ /* 0x000e620000000800 */
[----:B--2---:R-:W-:-:S04]  /*13830*/  FFMA.FTZ R72, R114, R138, R72 ;  /* 0x0000008a72487223 */ /* 0x004fc80000010048 */
[----:B------:R-:W-:-:S03]  /*13840*/  FADD.FTZ R72, R74, R72 ;  /* 0x000000484a487221 */ /* 0x000fc60000010000 */
[----:B------:R-:W2:Y:S01]  /*13850*/  MUFU.EX2 R116, R116 ;  /* 0x0000007400747308 */ /* 0x000ea20000000800 */
[----:B------:R-:W-:-:S07]  /*13860*/  FADD.FTZ R72, R75, R72 ;  /* 0x000000484b487221 */ /* 0x000fce0000010000 */
[----:B------:R-:W4:Y:S01]  /*13870*/  MUFU.EX2 R133, R133 ;  /* 0x0000008500857308 */ /* 0x000f220000000800 */
[----:B------:R-:W-:-:S07]  /*13880*/  FADD.FTZ R72, R112, R72 ;  /* 0x0000004870487221 */ /* 0x000fce0000010000 */
[----:B------:R-:W4:Y:S01]  /*13890*/  MUFU.EX2 R120, R120 ;  /* 0x0000007800787308 */ /* 0x000f220000000800 */
[----:B0-----:R-:W-:-:S07]  /*138a0*/  FADD.FTZ R72, R113, R72 ;  /* 0x0000004871487221 */ /* 0x001fce0000010000 */
[----:B------:R-:W0:Y:S01]  /*138b0*/  MUFU.EX2 R135, R141 ;  /* 0x0000008d00877308 */ /* 0x000e220000000800 */
[----:B-1----:R-:W-:-:S07]  /*138c0*/  FADD.FTZ R124, R132, R124 ;  /* 0x0000007c847c7221 */ /* 0x002fce0000010000 */
[----:B------:R-:W1:Y:S01]  /*138d0*/  MUFU.EX2 R121, R121 ;  /* 0x0000007900797308 */ /* 0x000e620000000800 */
[----:B--2---:R-:W-:-:S07]  /*138e0*/  FADD.FTZ R72, R116, R72 ;  /* 0x0000004874487221 */ /* 0x004fce0000010000 */
[----:B------:R-:W2:Y:S01]  /*138f0*/  MUFU.EX2 R136, R136 ;  /* 0x0000008800887308 */ /* 0x000ea20000000800 */
[----:B----4-:R-:W-:-:S07]  /*13900*/  FADD.FTZ R124, R133, R124 ;  /* 0x0000007c857c7221 */ /* 0x010fce0000010000 */
[----:B------:R-:W4:Y:S01]  /*13910*/  MUFU.EX2 R77, R77 ;  /* 0x0000004d004d7308 */ /* 0x000f220000000800 */
[----:B------:R-:W-:-:S07]  /*13920*/  F2FP.F16.F32.PACK_AB R16, R129, R16 ;  /* 0x000000108110723e */ /* 0x000fce00000000ff */
[----:B------:R-:W4:Y:S01]  /*13930*/  MUFU.EX2 R131, R140 ;  /* 0x0000008c00837308 */ /* 0x000f220000000800 */
[----:B------:R-:W-:-:S07]  /*13940*/  FADD.FTZ R72, R120, R72 ;  /* 0x0000004878487221 */ /* 0x000fce0000010000 */
[----:B------:R-:W4:Y:S01]  /*13950*/  MUFU.EX2 R122, R122 ;  /* 0x0000007a007a7308 */ /* 0x000f220000000800 */
[----:B0-----:R-:W-:-:S07]  /*13960*/  FADD.FTZ R124, R135, R124 ;  /* 0x0000007c877c7221 */ /* 0x001fce0000010000 */
[----:B------:R-:W0:Y:S01]  /*13970*/  MUFU.EX2 R134, R157 ;  /* 0x0000009d00867308 */ /* 0x000e220000000800 */
[----:B-1----:R-:W-:Y:S01]  /*13980*/  FADD.FTZ R72, R121, R72 ;  /* 0x0000004879487221 */ /* 0x002fe20000010000 */
[----:B------:R-:W-:-:S06]  /*13990*/  FFMA.FTZ R115, R115, R0, -R73 ;  /* 0x0000000073737223 */ /* 0x000fcc0000010849 */
[----:B------:R-:W1:Y:S01]  /*139a0*/  MUFU.EX2 R123, R123 ;  /* 0x0000007b007b7308 */ /* 0x000e620000000800 */
[----:B--2---:R-:W-:-:S07]  /*139b0*/  FADD.FTZ R76, R136, R124 ;  /* 0x0000007c884c7221 */ /* 0x004fce0000010000 */
[----:B------:R-:W2:Y:S01]  /*139c0*/  MUFU.EX2 R129, R156 ;  /* 0x0000009c00817308 */ /* 0x000ea20000000800 */
[----:B----4-:R-:W-:Y:S01]  /*139d0*/  FADD.FTZ R72, R77, R72 ;  /* 0x000000484d487221 */ /* 0x010fe20000010000 */
[----:B------:R-:W-:-:S06]  /*139e0*/  FFMA.FTZ R118, R118, R0, -R73 ;  /* 0x0000000076767223 */ /* 0x000fcc0000010849 */
[----:B------:R-:W4:Y:S01]  /*139f0*/  MUFU.EX2 R126, R126 ;  /* 0x0000007e007e7308 */ /* 0x000f220000000800 */
[----:B------:R-:W-:Y:S01]  /*13a00*/  FADD.FTZ R76, R131, R76 ;  /* 0x0000004c834c7221 */ /* 0x000fe20000010000 */
[----:B------:R-:W-:-:S06]  /*13a10*/  F2FP.F16.F32.PACK_AB R18, R133, R132 ;  /* 0x000000848512723e */ /* 0x000fcc00000000ff */
[----:B------:R-:W3:Y:S01]  /*13a20*/  MUFU.EX2 R130, R155 ;  /* 0x0000009b00827308 */ /* 0x000ee20000000800 */
[----:B------:R-:W-:Y:S01]  /*13a30*/  F2FP.F16.F32.PACK_AB R17, R116, R113 ;  /* 0x000000717411723e */ /* 0x000fe200000000ff */
[----:B------:R-:W-:Y:S01]  /*13a40*/  FADD.FTZ R72, R122, R72 ;  /* 0x000000487a487221 */ /* 0x000fe20000010000 */
[----:B------:R-:W-:-:S05]  /*13a50*/  F2FP.F16.F32.PACK_AB R19, R121, R120 ;  /* 0x000000787913723e */ /* 0x000fca00000000ff */
[----:B------:R-:W3:Y:S01]  /*13a60*/  MUFU.EX2 R127, R127 ;  /* 0x0000007f007f7308 */ /* 0x000ee20000000800 */
[----:B------:R-:W-:Y:S01]  /*13a70*/  FFMA.FTZ R119, R119, R0, -R73 ;  /* 0x0000000077777223 */ /* 0x000fe20000010849 */
[----:B0-----:R-:W-:-:S06]  /*13a80*/  FADD.FTZ R76, R134, R76 ;  /* 0x0000004c864c7221 */ /* 0x001fcc0000010000 */
[----:B------:R-:W0:Y:S01]  /*13a90*/  MUFU.EX2 R125, R125 ;  /* 0x0000007d007d7308 */ /* 0x000e220000000800 */
[----:B------:R-:W-:Y:S01]  /*13aa0*/  FFMA.FTZ R74, R95, R0, -R73 ;  /* 0x000000005f4a7223 */ /* 0x000fe20000010849 */
[----:B------:R0:W-:Y:S01]  /*13ab0*/  STSM.16.M88.4 [R23+0x25b00], R16 ;  /* 0x025b001017007844 */ /* 0x0001e20000000200 */
[----:B-1----:R-:W-:-:S05]  /*13ac0*/  FADD.FTZ R95, R123, R72 ;  /* 0x000000487b5f7221 */ /* 0x002fca0000010000 */
[----:B------:R-:W1:Y:S01]  /*13ad0*/  MUFU.EX2 R115, R115 ;  /* 0x0000007300737308 */ /* 0x000e620000000800 */
[----:B------:R-:W-:Y:S01]  /*13ae0*/  FFMA.FTZ R106, R106, R0, -R73 ;  /* 0x000000006a6a7223 */ /* 0x000fe20000010849 */
[----:B--2---:R-:W-:-:S06]  /*13af0*/  FADD.FTZ R76, R129, R76 ;  /* 0x0000004c814c7221 */ /* 0x004fcc0000010000 */
[----:B------:R-:W2:Y:S01]  /*13b00*/  MUFU.EX2 R128, R154 ;  /* 0x0000009a00807308 */ /* 0x000ea20000000800 */
[----:B------:R-:W-:Y:S01]  /*13b10*/  FFMA.FTZ R75, R83, R0, -R73 ;  /* 0x00000000534b7223 */ /* 0x000fe20000010849 */
[----:B----4-:R-:W-:-:S06]  /*13b20*/  FADD.FTZ R83, R126, R95 ;  /* 0x0000005f7e537221 */ /* 0x010fcc0000010000 */
[----:B------:R-:W-:Y:S01]  /*13b30*/  MUFU.EX2 R118, R118 ;  /* 0x0000007600767308 */ /* 0x000fe20000000800 */
[----:B------:R-:W-:Y:S01]  /*13b40*/  FFMA.FTZ R107, R107, R0, -R73 ;  /* 0x000000006b6b7223 */ /* 0x000fe20000010849 */
[----:B---3--:R-:W-:-:S06]  /*13b50*/  FADD.FTZ R76, R130, R76 ;  /* 0x0000004c824c7221 */ /* 0x008fcc0000010000 */
[----:B0-----:R-:W0:Y:S01]  /*13b60*/  MUFU.EX2 R18, R153 ;  /* 0x0000009900127308 */ /* 0x001e220000000800 */
[----:B------:R-:W-:Y:S01]  /*13b70*/  FADD.FTZ R83, R127, R83 ;  /* 0x000000537f537221 */ /* 0x000fe20000010000 */
[----:B------:R-:W-:-:S06]  /*13b80*/  FFMA.FTZ R110, R110, R0, -R73 ;  /* 0x000000006e6e7223 */ /* 0x000fcc0000010849 */
[----:B------:R-:W-:Y:S01]  /*13b90*/  MUFU.EX2 R119, R119 ;  /* 0x0000007700777308 */ /* 0x000fe20000000800 */
[----:B------:R-:W-:-:S07]  /*13ba0*/  FADD.FTZ R76, R125, R76 ;  /* 0x0000004c7d4c7221 */ /* 0x000fce0000010000 */
[----:B------:R-:W3:Y:S01]  /*13bb0*/  MUFU.EX2 R19, R152 ;  /* 0x0000009800137308 */ /* 0x000ee20000000800 */
[----:B-1----:R-:W-:Y:S01]  /*13bc0*/  FADD.FTZ R83, R115, R83 ;  /* 0x0000005373537221 */ /* 0x002fe20000010000 */
[----:B------:R-:W-:-:S06]  /*13bd0*/  FFMA.FTZ R111, R111, R0, -R73 ;  /* 0x000000006f6f7223 */ /* 0x000fcc0000010849 */
[----:B------:R-:W-:Y:S01]  /*13be0*/  MUFU.EX2 R106, R106 ;  /* 0x0000006a006a7308 */ /* 0x000fe20000000800 */
[----:B------:R-:W-:Y:S01]  /*13bf0*/  FFMA.FTZ R95, R80, R0, -R73 ;  /* 0x00000000505f7223 */ /* 0x000fe20000010849 */
[----:B--2---:R-:W-:-:S06]  /*13c00*/  FADD.FTZ R76, R128, R76 ;  /* 0x0000004c804c7221 */ /* 0x004fcc0000010000 */
[----:B------:R-:W1:Y:S01]  /*13c10*/  MUFU.EX2 R16, R151 ;  /* 0x0000009700107308 */ /* 0x000e620000000800 */
[----:B------:R-:W-:-:S07]  /*13c20*/  FFMA.FTZ R98, R98, R0, -R73 ;  /* 0x0000000062627223 */ /* 0x000fce0000010849 */
[----:B------:R-:W-:Y:S01]  /*13c30*/  MUFU.EX2 R107, R107 ;  /* 0x0000006b006b7308 */ /* 0x000fe20000000800 */
[----:B------:R-:W-:Y:S01]  /*13c40*/  FFMA.FTZ R94, R94, R0, -R73 ;  /* 0x000000005e5e7223 */ /* 0x000fe20000010849 */
[----:B0-----:R-:W-:-:S06]  /*13c50*/  FADD.FTZ R76, R18, R76 ;  /* 0x0000004c124c7221 */ /* 0x001fcc0000010000 */
[----:B------:R-:W0:Y:S01]  /*13c60*/  MUFU.EX2 R17, R150 ;  /* 0x0000009600117308 */ /* 0x000e220000000800 */
[-CC-:B------:R-:W-:Y:S01]  /*13c70*/  FFMA.FTZ R99, R99, R0.reuse, -R73.reuse ;  /* 0x0000000063637223 */ /* 0x180fe20000010849 */
[----:B------:R-:W-:-:S06]  /*13c80*/  FFMA.FTZ R72, R82, R0, -R73 ;  /* 0x0000000052487223 */ /* 0x000fcc0000010849 */
[----:B------:R-:W2:Y:S01]  /*13c90*/  MUFU.EX2 R110, R110 ;  /* 0x0000006e006e7308 */ /* 0x000ea20000000800 */
[----:B------:R-:W-:-:S07]  /*13ca0*/  FFMA.FTZ R113, R86, R0, -R73 ;  /* 0x0000000056717223 */ /* 0x000fce0000010849 */
[----:B------:R4:W-:Y:S01]  /*13cb0*/  MUFU.EX2 R80, R74 ;  /* 0x0000004a00507308 */ /* 0x0009e20000000800 */
[----:B---3--:R-:W-:Y:S01]  /*13cc0*/  FADD.FTZ R76, R19, R76 ;  /* 0x0000004c134c7221 */ /* 0x008fe20000010000 */
[----:B------:R-:W-:Y:S01]  /*13cd0*/  FFMA.FTZ R102, R102, R0, -R73 ;  /* 0x0000000066667223 */ /* 0x000fe20000010849 */
[----:B----4-:R-:W-:-:S05]  /*13ce0*/  FADD.FTZ R74, R118, R83 ;  /* 0x00000053764a7221 */ /* 0x010fca0000010000 */
[----:B------:R-:W3:Y:S01]  /*13cf0*/  MUFU.EX2 R111, R111 ;  /* 0x0000006f006f7308 */ /* 0x000ee20000000800 */
[----:B------:R-:W-:Y:S01]  /*13d00*/  FADD.FTZ R74, R119, R74 ;  /* 0x0000004a774a7221 */ /* 0x000fe20000010000 */
[-CC-:B------:R-:W-:Y:S01]  /*13d10*/  FFMA.FTZ R103, R103, R0.reuse, -R73.reuse ;  /* 0x0000000067677223 */ /* 0x180fe20000010849 */
[-CC-:B------:R-:W-:Y:S01]  /*13d20*/  FFMA.FTZ R90, R90, R0.reuse, -R73.reuse ;  /* 0x000000005a5a7223 */ /* 0x180fe20000010849 */
[----:B------:R-:W-:-:S04]  /*13d30*/  FFMA.FTZ R91, R91, R0, -R73 ;  /* 0x000000005b5b7223 */ /* 0x000fc80000010849 */
[----:B------:R-:W4:Y:S01]  /*13d40*/  MUFU.EX2 R109, R109 ;  /* 0x0000006d006d7308 */ /* 0x000f220000000800 */
[-CC-:B------:R-:W-:Y:S01]  /*13d50*/  FFMA.FTZ R112, R87, R0.reuse, -R73.reuse ;  /* 0x0000000057707223 */ /* 0x180fe20000010849 */
[-CC-:B------:R-:W-:Y:S01]  /*13d60*/  FFMA.FTZ R83, R78, R0.reuse, -R73.reuse ;  /* 0x000000004e537223 */ /* 0x180fe20000010849 */
[----:B------:R-:W-:Y:S01]  /*13d70*/  FFMA.FTZ R86, R79, R0, -R73 ;  /* 0x000000004f567223 */ /* 0x000fe20000010849 */
[----:B-1----:R-:W-:-:S04]  /*13d80*/  FADD.FTZ R78, R16, R76 ;  /* 0x0000004c104e7221 */ /* 0x002fc80000010000 */
[----:B------:R1:W-:Y:S01]  /*13d90*/  MUFU.EX2 R82, R94 ;  /* 0x0000005e00527308 */ /* 0x0003e20000000800 */
[----:B0-----:R-:W-:-:S07]  /*13da0*/  FADD.FTZ R79, R17, R78 ;  /* 0x0000004e114f7221 */ /* 0x001fce0000010000 */
[----:B------:R-:W0:Y:S01]  /*13db0*/  MUFU.EX2 R98, R98 ;  /* 0x0000006200627308 */ /* 0x000e220000000800 */
[----:B-1----:R-:W-:Y:S01]  /*13dc0*/  FFMA.FTZ R94, R81, R0, -R73 ;  /* 0x00000000515e7223 */ /* 0x002fe20000010849 */
[----:B------:R-:W-:-:S06]  /*13dd0*/  FADD.FTZ R73, R106, R74 ;  /* 0x0000004a6a497221 */ /* 0x000fcc0000010000 */
[----:B------:R-:W1:Y:S01]  /*13de0*/  MUFU.EX2 R108, R108 ;  /* 0x0000006c006c7308 */ /* 0x000e620000000800 */
[----:B------:R-:W-:-:S07]  /*13df0*/  FADD.FTZ R73, R107, R73 ;  /* 0x000000496b497221 */ /* 0x000fce0000010000 */
[----:B------:R-:W1:Y:S01]  /*13e00*/  MUFU.EX2 R99, R99 ;  /* 0x0000006300637308 */ /* 0x000e620000000800 */
[----:B--2---:R-:W-:Y:S01]  /*13e10*/  FADD.FTZ R116, R110, R73 ;  /* 0x000000496e747221 */ /* 0x004fe20000010000 */
[----:B------:R-:W-:-:S06]  /*13e20*/  FADD.FTZ R79, R15, R79 ;  /* 0x0000004f0f4f7221 */ /* 0x000fcc0000010000 */
[----:B------:R-:W2:Y:S01]  /*13e30*/  MUFU.EX2 R102, R102 ;  /* 0x0000006600667308 */ /* 0x000ea20000000800 */
[----:B---3--:R-:W-:Y:S01]  /*13e40*/  FADD.FTZ R116, R111, R116 ;  /* 0x000000746f747221 */ /* 0x008fe20000010000 */
[----:B----4-:R-:W-:-:S06]  /*13e50*/  FADD.FTZ R79, R109, R79 ;  /* 0x0000004f6d4f7221 */ /* 0x010fcc0000010000 */
[----:B------:R-:W3:Y:S01]  /*13e60*/  MUFU.EX2 R105, R105 ;  /* 0x0000006900697308 */ /* 0x000ee20000000800 */
[----:B------:R-:W-:Y:S01]  /*13e70*/  F2FP.F16.F32.PACK_AB R73, R122, R77 ;  /* 0x0000004d7a49723e */ /* 0x000fe200000000ff */
[----:B0-----:R-:W-:-:S06]  /*13e80*/  FADD.FTZ R116, R98, R116 ;  /* 0x0000007462747221 */ /* 0x001fcc0000010000 */
[----:B------:R-:W-:Y:S01]  /*13e90*/  MUFU.EX2 R103, R103 ;  /* 0x0000006700677308 */ /* 0x000fe20000000800 */
[----:B------:R-:W-:Y:S01]  /*13ea0*/  F2FP.F16.F32.PACK_AB R77, R115, R127 ;  /* 0x0000007f734d723e */ /* 0x000fe200000000ff */
[----:B-1----:R-:W-:Y:S01]  /*13eb0*/  FADD.FTZ R115, R108, R79 ;  /* 0x0000004f6c737221 */ /* 0x002fe20000010000 */
[----:B------:R-:W-:-:S05]  /*13ec0*/  F2FP.F16.F32.PACK_AB R79, R119, R118 ;  /* 0x00000076774f723e */ /* 0x000fca00000000ff */
[----:B------:R-:W0:Y:S01]  /*13ed0*/  MUFU.EX2 R104, R104 ;  /* 0x0000006800687308 */ /* 0x000e220000000800 */
[----:B------:R-:W-:Y:S01]  /*13ee0*/  FADD.FTZ R119, R99, R116 ;  /* 0x0000007463777221 */ /* 0x000fe20000010000 */
[----:B------:R-:W-:-:S06]  /*13ef0*/  F2FP.F16.F32.PACK_AB R74, R134, R131 ;  /* 0x00000083864a723e */ /* 0x000fcc00000000ff */
[----:B------:R-:W1:Y:S01]  /*13f00*/  MUFU.EX2 R90, R90 ;  /* 0x0000005a005a7308 */ /* 0x000e620000000800 */
[----:B--2---:R-:W-:-:S07]  /*13f10*/  FADD.FTZ R116, R102, R119 ;  /* 0x0000007766747221 */ /* 0x004fce0000010000 */
[----:B------:R-:W2:Y:S08]  /*13f20*/  MUFU.EX2 R101, R101 ;  /* 0x0000006500657308 */ /* 0x000eb00000000800 */
[----:B------:R-:W4:Y:S01]  /*13f30*/  MUFU.EX2 R91, R91 ;  /* 0x0000005b005b7308 */ /* 0x000f220000000800 */
[----:B---3--:R-:W-:-:S07]  /*13f40*/  FADD.FTZ R115, R105, R115 ;  /* 0x0000007369737221 */ /* 0x008fce0000010000 */
[----:B------:R3:W-:Y:S08]  /*13f50*/  MUFU.EX2 R81, R72 ;  /* 0x0000004800517308 */ /* 0x0007f00000000800 */
[----:B------:R0:W-:Y:S01]  /*13f60*/  MUFU.EX2 R87, R75 ;  /* 0x0000004b00577308 */ /* 0x0001e20000000800 */
[----:B---3--:R-:W-:-:S07]  /*13f70*/  F2FP.F16.F32.PACK_AB R72, R136, R135 ;  /* 0x000000878848723e */ /* 0x008fce00000000ff */
[----:B------:R-:W3:Y:S01]  /*13f80*/  MUFU.EX2 R100, R100 ;  /* 0x0000006400647308 */ /* 0x000ee20000000800 */
[----:B0-----:R-:W-:-:S05]  /*13f90*/  F2FP.F16.F32.PACK_AB R75, R126, R123 ;  /* 0x0000007b7e4b723e */ /* 0x001fca00000000ff */
[----:B------:R0:W-:Y:S02]  /*13fa0*/  STSM.16.M88.4 [R23+0x27300], R72 ;  /* 0x0273004817007844 */ /* 0x0001e40000000200 */
[----:B------:R-:W3:Y:S01]  /*13fb0*/  MUFU.EX2 R97, R97 ;  /* 0x0000006100617308 */ /* 0x000ee20000000800 */
[----:B------:R-:W-:-:S07]  /*13fc0*/  FADD.FTZ R118, R104, R115 ;  /* 0x0000007368767221 */ /* 0x000fce0000010000 */
[----:B------:R-:W3:Y:S01]  /*13fd0*/  MUFU.EX2 R96, R96 ;  /* 0x0000006000607308 */ /* 0x000ee20000000800 */
[----:B0-----:R-:W-:Y:S01]  /*13fe0*/  F2FP.F16.F32.PACK_AB R74, R17, R16 ;  /* 0x00000010114a723e */ /* 0x001fe200000000ff */
[----:B------:R-:W-:-:S06]  /*13ff0*/  FADD.FTZ R17, R103, R116 ;  /* 0x0000007467117221 */ /* 0x000fcc0000010000 */
[----:B------:R-:W0:Y:S01]  /*14000*/  MUFU.EX2 R93, R93 ;  /* 0x0000005d005d7308 */ /* 0x000e220000000800 */
[----:B------:R-:W-:Y:S01]  /*14010*/  F2FP.F16.F32.PACK_AB R72, R19, R18 ;  /* 0x000000121348723e */ /* 0x000fe200000000ff */
[----:B-1----:R-:W-:Y:S01]  /*14020*/  FADD.FTZ R116, R90, R17 ;  /* 0x000000115a747221 */ /* 0x002fe20000010000 */
[----:B--2---:R-:W-:Y:S01]  /*14030*/  FADD.FTZ R19, R101, R118 ;  /* 0x0000007665137221 */ /* 0x004fe20000010000 */
[----:B------:R-:W-:Y:S02]  /*14040*/  F2FP.F16.F32.PACK_AB R16, R109, R15 ;  /* 0x0000000f6d10723e */ /* 0x000fe400000000ff */
[----:B----4-:R-:W-:Y:S02]  /*14050*/  FADD.FTZ R15, R91, R116 ;  /* 0x000000745b0f7221 */ /* 0x010fe40000010000 */
[----:B------:R-:W1:Y:S01]  /*14060*/  MUFU.EX2 R92, R92 ;  /* 0x0000005c005c7308 */ /* 0x000e620000000800 */
[----:B------:R-:W-:Y:S01]  /*14070*/  F2FP.F16.F32.PACK_AB R76, R130, R129 ;  /* 0x00000081824c723e */ /* 0x000fe200000000ff */
[----:B---3--:R-:W-:Y:S01]  /*14080*/  FADD.FTZ R118, R100, R19 ;  /* 0x0000001364767221 */ /* 0x008fe20000010000 */
[----:B------:R-:W-:Y:S01]  /*14090*/  F2FP.F16.F32.PACK_AB R78, R128, R125 ;  /* 0x0000007d804e723e */ /* 0x000fe200000000ff */
[----:B------:R-:W-:-:S04]  /*140a0*/  FADD.FTZ R15, R82, R15 ;  /* 0x0000000f520f7221 */ /* 0x000fc80000010000 */
[----:B------:R-:W2:Y:S01]  /*140b0*/  MUFU.EX2 R113, R113 ;  /* 0x0000007100717308 */ /* 0x000ea20000000800 */
[----:B------:R3:W-:Y:S01]  /*140c0*/  STSM.16.M88.4 [R23+0x28b00], R76 ;  /* 0x028b004c17007844 */ /* 0x0007e20000000200 */
[----:B------:R-:W-:-:S06]  /*140d0*/  FADD.FTZ R17, R97, R118 ;  /* 0x0000007661117221 */ /* 0x000fcc0000010000 */
[----:B------:R-:W4:Y:S08]  /*140e0*/  MUFU.EX2 R89, R89 ;  /* 0x0000005900597308 */ /* 0x000f300000000800 */
[----:B------:R-:W4:Y:S01]  /*140f0*/  MUFU.EX2 R112, R112 ;  /* 0x0000007000707308 */ /* 0x000f220000000800 */
[----:B---3--:R-:W-:Y:S01]  /*14100*/  FADD.FTZ R76, R80, R15 ;  /* 0x0000000f504c7221 */ /* 0x008fe20000010000 */
[----:B------:R-:W-:-:S03]  /*14110*/  FADD.FTZ R78, R96, R17 ;  /* 0x00000011604e7221 */ /* 0x000fc60000010000 */
[----:B------:R-:W-:-:S03]  /*14120*/  FADD.FTZ R76, R81, R76 ;  /* 0x0000004c514c7221 */ /* 0x000fc60000010000 */
[----:B------:R-:W3:Y:S01]  /*14130*/  MUFU.EX2 R88, R88 ;  /* 0x0000005800587308 */ /* 0x000ee20000000800 */
[----:B0-----:R-:W-:Y:S01]  /*14140*/  FADD.FTZ R15, R93, R78 ;  /* 0x0000004e5d0f7221 */ /* 0x001fe20000010000 */
[----:B------:R-:W-:-:S06]  /*14150*/  FADD.FTZ R76, R87, R76 ;  /* 0x0000004c574c7221 */ /* 0x000fcc0000010000 */
[----:B------:R-:W0:Y:S01]  /*14160*/  MUFU.EX2 R95, R95 ;  /* 0x0000005f005f7308 */ /* 0x000e220000000800 */
[----:B------:R-:W-:Y:S01]  /*14170*/  F2FP.F16.F32.PACK_AB R73, R107, R106 ;  /* 0x0000006a6b49723e */ /* 0x000fe200000000ff */
[----:B-1----:R-:W-:Y:S01]  /*14180*/  FADD.FTZ R78, R92, R15 ;  /* 0x0000000f5c4e7221 */ /* 0x002fe20000010000 */
[----:B------:R-:W-:-:S05]  /*14190*/  F2FP.F16.F32.PACK_AB R75, R111, R110 ;  /* 0x0000006e6f4b723e */ /* 0x000fca00000000ff */
[----:B------:R-:W1:Y:S01]  /*141a0*/  MUFU.EX2 R94, R94 ;  /* 0x0000005e005e7308 */ /* 0x000e620000000800 */
[----:B--2---:R-:W-:Y:S01]  /*141b0*/  FADD.FTZ R15, R113, R76 ;  /* 0x0000004c710f7221 */ /* 0x004fe20000010000 */
[----:B------:R2:W-:Y:S01]  /*141c0*/  STSM.16.M88.4 [R23+0x2a300], R72 ;  /* 0x02a3004817007844 */ /* 0x0005e20000000200 */
[----:B----4-:R-:W-:-:S05]  /*141d0*/  FADD.FTZ R77, R89, R78 ;  /* 0x0000004e594d7221 */ /* 0x010fca0000010000 */
[----:B------:R-:W4:Y:S01]  /*141e0*/  MUFU.EX2 R83, R83 ;  /* 0x0000005300537308 */ /* 0x000f220000000800 */
[----:B------:R-:W-:-:S07]  /*141f0*/  F2FP.F16.F32.PACK_AB R18, R105, R108 ;  /* 0x0000006c6912723e */ /* 0x000fce00000000ff */
[----:B------:R-:W4:Y:S01]  /*14200*/  MUFU.EX2 R86, R86 ;  /* 0x0000005600567308 */ /* 0x000f220000000800 */
[----:B------:R-:W-:Y:S01]  /*14210*/  F2FP.F16.F32.PACK_AB R17, R99, R98 ;  /* 0x000000626311723e */ /* 0x000fe200000000ff */
[----:B--2---:R-:W-:Y:S01]  /*14220*/  FADD.FTZ R72, R112, R15 ;  /* 0x0000000f70487221 */ /* 0x004fe20000010000 */
[----:B------:R-:W-:Y:S01]  /*14230*/  F2FP.F16.F32.PACK_AB R19, R103, R102 ;  /* 0x000000666713723e */ /* 0x000fe200000000ff */
[----:B---3--:R-:W-:Y:S02]  /*14240*/  FADD.FTZ R76, R88, R77 ;  /* 0x0000004d584c7221 */ /* 0x008fe40000010000 */
[----:B0-----:R-:W-:Y:S02]  /*14250*/  FADD.FTZ R15, R95, R72 ;  /* 0x000000485f0f7221 */ /* 0x001fe40000010000 */
[----:B------:R0:W-:Y:S01]  /*14260*/  STSM.16.M88.4 [R23+0x2bb00], R16 ;  /* 0x02bb001017007844 */ /* 0x0001e20000000200 */
[----:B------:R-:W-:Y:S02]  /*14270*/  F2FP.F16.F32.PACK_AB R104, R101, R104 ;  /* 0x000000686568723e */ /* 0x000fe400000000ff */
[----:B------:R-:W-:-:S02]  /*14280*/  F2FP.F16.F32.PACK_AB R106, R97, R100 ;  /* 0x00000064616a723e */ /* 0x000fc400000000ff */
[----:B------:R-:W-:Y:S02]  /*14290*/  F2FP.F16.F32.PACK_AB R105, R91, R90 ;  /* 0x0000005a5b69723e */ /* 0x000fe400000000ff */
[----:B------:R-:W-:Y:S02]  /*142a0*/  F2FP.F16.F32.PACK_AB R107, R80, R82 ;  /* 0x00000052506b723e */ /* 0x000fe400000000ff */
[----:B------:R-:W-:Y:S02]  /*142b0*/  F2FP.F16.F32.PACK_AB R96, R93, R96 ;  /* 0x000000605d60723e */ /* 0x000fe400000000ff */
[----:B------:R-:W-:Y:S02]  /*142c0*/  F2FP.F16.F32.PACK_AB R98, R89, R92 ;  /* 0x0000005c5962723e */ /* 0x000fe400000000ff */
[----:B------:R-:W-:Y:S01]  /*142d0*/  F2FP.F16.F32.PACK_AB R97, R87, R81 ;  /* 0x000000515761723e */ /* 0x000fe200000000ff */
[----:B0-----:R-:W-:Y:S01]  /*142e0*/  FADD.FTZ R17, R117, R76 ;  /* 0x0000004c75117221 */ /* 0x001fe20000010000 */
[----:B-1----:R-:W-:Y:S01]  /*142f0*/  FADD.FTZ R16, R94, R15 ;  /* 0x0000000f5e107221 */ /* 0x002fe20000010000 */
[----:B------:R-:W-:-:S02]  /*14300*/  F2FP.F16.F32.PACK_AB R99, R112, R113 ;  /* 0x000000717063723e */ /* 0x000fc400000000ff */
[----:B------:R-:W-:Y:S01]  /*14310*/  F2FP.F16.F32.PACK_AB R90, R85, R84 ;  /* 0x00000054555a723e */ /* 0x000fe200000000ff */
[----:B------:R-:W-:Y:S01]  /*14320*/  FADD.FTZ R84, R84, R17 ;  /* 0x0000001154547221 */ /* 0x000fe20000010000 */
[----:B------:R-:W-:Y:S01]  /*14330*/  F2FP.F16.F32.PACK_AB R88, R117, R88 ;  /* 0x000000587558723e */ /* 0x000fe200000000ff */
[----:B----4-:R-:W-:Y:S01]  /*14340*/  FADD.FTZ R16, R83, R16 ;  /* 0x0000001053107221 */ /* 0x010fe20000010000 */
[----:B------:R-:W-:Y:S02]  /*14350*/  F2FP.F16.F32.PACK_AB R89, R94, R95 ;  /* 0x0000005f5e59723e */ /* 0x000fe400000000ff */
[C---:B------:R-:W-:Y:S01]  /*14360*/  F2FP.F16.F32.PACK_AB R91, R86.reuse, R83 ;  /* 0x00000053565b723e */ /* 0x040fe200000000ff */
[----:B------:R-:W-:Y:S01]  /*14370*/  STSM.16.M88.4 [R23+0x2d300], R104 ;  /* 0x02d3006817007844 */ /* 0x000fe20000000200 */
[----:B------:R-:W-:Y:S01]  /*14380*/  FADD.FTZ R17, R85, R84 ;  /* 0x0000005455117221 */ /* 0x000fe20000010000 */
[----:B------:R-:W-:Y:S02]  /*14390*/  FADD.FTZ R15, R86, R16 ;  /* 0x00000010560f7221 */ /* 0x000fe40000010000 */
[----:B------:R-:W-:Y:S04]  /*143a0*/  STSM.16.M88.4 [R23+0x2eb00], R96 ;  /* 0x02eb006017007844 */ /* 0x000fe80000000200 */
[----:B------:R-:W-:Y:S01]  /*143b0*/  STSM.16.M88.4 [R23+0x30300], R88 ;  /* 0x0303005817007844 */ /* 0x000fe20000000200 */
[----:B------:R-:W-:Y:S01]  /*143c0*/  @!PT LDS RZ, [RZ] ;  /* 0x00000000fffff984 */ /* 0x000fe20000000800 */
[----:B------:R-:W-:Y:S01]  /*143d0*/  @!PT LDS RZ, [RZ] ;  /* 0x00000000fffff984 */ /* 0x000fe20000000800 */
[----:B------:R-:W-:Y:S01]  /*143e0*/  @!PT LDS RZ, [RZ] ;  /* 0x00000000fffff984 */ /* 0x000fe20000000800 */
[----:B------:R-:W-:Y:S01]  /*143f0*/  @!PT LDS RZ, [RZ] ;  /* 0x00000000fffff984 */ /* 0x000fe20000000800 */
[----:B------:R0:W-:Y:S06]  /*14400*/  MEMBAR.ALL.CTA ;  /* 0x0000000000007992 */ /* 0x0001ec0000008000 */
[----:B0-----:R-:W0:Y:S04]  /*14410*/  FENCE.VIEW.ASYNC.S ;  /* 0x00000000000073c6 */ /* 0x001e280000000000 */
[----:B------:R-:W-:Y:S04]  /*14420*/  STL [R1+0x1c], R17 ;  /* 0x00001c1101007387 */ /* 0x000fe80000100800 */
[----:B------:R1:W-:Y:S04]  /*14430*/  STL [R1+0x20], R15 ;  /* 0x0000200f01007387 */ /* 0x0003e80000100800 */
[----:B------:R2:W5:Y:S04]  /*14440*/  LDL R16, [R1+0x24] ;  /* 0x0000240001107983 */ /* 0x0005680000100800 */
[----:B------:R2:W-:Y:S04]  /*14450*/  STL [R1+0xc], R14 ;  /* 0x00000c0e01007387 */ /* 0x0005e80000100800 */
[----:B------:R2:W-:Y:S01]  /*14460*/  STL [R1+0x18], R20 ;  /* 0x0000181401007387 */ /* 0x0005e20000100800 */
[----:B------:R-:W-:Y:S01]  /*14470*/  ISETP.GT.AND P2, PT, R149, R137, PT ;  /* 0x000000899500720c */ /* 0x000fe20003f44270 */
        /* <DEDUP_REMOVED lines=49> */
[----:B-1----:R-:W-:Y:S01]  /*14790*/  IMAD.MOV.U32 R15, RZ, RZ, R146 ;  /* 0x000000ffff0f7224 */ /* 0x002fe200078e0092 */
[----:B0-----:R-:W-:Y:S01]  /*147a0*/  NOP ;  /* 0x0000000000007918 */ /* 0x001fe20000000000 */
[----:B--2---:R-:W-:Y:S05]  /*147b0*/  @P2 BRA `(.L_x_10240) ;  /* 0xffffffac00802947 */ /* 0x004fea000383ffff */
[----:B------:R-:W-:-:S07]  /*147c0*/  IMAD.MOV.U32 R15, RZ, RZ, R149 ;  /* 0x000000ffff0f7224 */ /* 0x000fce00078e0095 */
.L_x_10229:
[----:B------:R-:W-:-:S13]  /*147d0*/  ISETP.GE.AND P2, PT, R15, RZ, PT ;  /* 0x000000ff0f00720c */ /* 0x000fda0003f46270 */
[----:B------:R-:W-:Y:S05]  /*147e0*/  @!P2 BRA `(.L_x_10241) ;  /* 0x0000004400d0a947 */ /* 0x000fea0003800000 */
[----:B------:R0:W-:Y:S01]  /*147f0*/  STL [R1+0x10], R20 ;  /* 0x0000101401007387 */ /* 0x0001e20000100800 */
[----:B------:R-:W-:-:S03]  /*14800*/  IMAD.MOV.U32 R18, RZ, RZ, R14 ;  /* 0x000000ffff127224 */ /* 0x000fc600078e000e */
[----:B------:R0:W5:Y:S01]  /*14810*/  LDL.LU R149, [R1+0x24] ;  /* 0x0000240001957983 */ /* 0x0001620000300800 */
[----:B------:R-:W-:-:S07]  /*14820*/  IMAD.MOV.U32 R19, RZ, RZ, R146 ;  /* 0x000000ffff137224 */ /* 0x000fce00078e0092 */
.L_x_10252:
[----:B------:R-:W2:Y:S01]  /*14830*/  LDL R14, [R1+0x38] ;  /* 0x00003800010e7983 */ /* 0x000ea20000100800 */
[----:B------:R-:W-:Y:S01]  /*14840*/  VIADD R146, R19, 0x1 ;  /* 0x0000000113927836 */ /* 0x000fe20000000000 */
[----:B------:R-:W-:Y:S05]  /*14850*/  YIELD ;  /* 0x0000000000007946 */ /* 0x000fea0003800000 */
[----:B------:R-:W-:-:S04]  /*14860*/  ISETP.NE.AND P3, PT, R146, 0x2, PT ;  /* 0x000000029200780c */ /* 0x000fc80003f65270 */
[----:B------:R-:W-:Y:S02]  /*14870*/  SEL R0, RZ, 0x1, P3 ;  /* 0x00000001ff007807 */ /* 0x000fe40001800000 */
[----:B------:R-:W-:Y:S02]  /*14880*/  SEL R146, R146, RZ, P3 ;  /* 0x000000ff92927207 */ /* 0x000fe40001800000 */
[----:B--2---:R-:W-:Y:S02]  /*14890*/  ISETP.NE.AND P2, PT, R14, RZ, PT ;  /* 0x000000ff0e00720c */ /* 0x004fe40003f45270 */
[----:B-----5:R-:W-:-:S05]  /*148a0*/  LOP3.LUT R14, R149, R0, RZ, 0x3c, !PT ;  /* 0x00000000950e7212 */ /* 0x020fca00078e3cff */
[----:B------:R1:W-:Y:S06]  /*148b0*/  STL [R1+0x24], R14 ;  /* 0x0000240e01007387 */ /* 0x0003ec0000100800 */
[----:B------:R-:W-:Y:S05]  /*148c0*/  @P2 BRA `(.L_x_10242) ;  /* 0x0000000000302947 */ /* 0x000fea0003800000 */
[----:B------:R-:W-:Y:S05]  /*148d0*/  @!P0 BRA `(.L_x_10243) ;  /* 0x0000000000048947 */ /* 0x000fea0003800000 */
[----:B------:R-:W-:Y:S01]  /*148e0*/  BPT.TRAP 0x1 ;  /* 0x000000040000795c */ /* 0x000fe20000300000 */
.L_x_10243:
[----:B------:R-:W-:Y:S01]  /*148f0*/  IMAD R0, R146, 0x8, R22 ;  /* 0x0000000892007824 */ /* 0x000fe200078e0216 */
[----:B------:R-:W-:-:S04]  /*14900*/  SHF.L.U32 R17, R14, 0x1f, RZ ;  /* 0x0000001f0e117819 */ /* 0x000fc800000006ff */
[----:B------:R2:W3:Y:S01]  /*14910*/  SYNCS.PHASECHK.TRANS64.TRYWAIT P3, [R0+URZ+0x31c30], R17 ;  /* 0x031c3011000075a7 */ /* 0x0004e2000806017f */
[----:B------:R-:W-:Y:S05]  /*14920*/  @!P0 BRA `(.L_x_10244) ;  /* 0x0000000000048947 */ /* 0x000fea0003800000 */
[----:B------:R-:W-:Y:S01]  /*14930*/  BPT.TRAP 0x1 ;  /* 0x000000040000795c */ /* 0x000fe20000300000 */
.L_x_10244:
[----:B------:R-:W-:Y:S04]  /*14940*/  BSSY B0, `(.L_x_10242) ;  /* 0x0000004000007945 */ /* 0x000fe80003800000 */
[----:B---3--:R-:W-:Y:S05]  /*14950*/  @P3 BRA `(.L_x_10245) ;  /* 0x0000000000083947 */ /* 0x008fea0003800000 */
[----:B------:R-:W3:Y:S02]  /*14960*/  SYNCS.PHASECHK.TRANS64.TRYWAIT P3, [R0+URZ+0x31c30], R17 ;  /* 0x031c3011000075a7 */ /* 0x000ee4000806017f */
[----:B---3--:R-:W-:Y:S05]  /*14970*/  @!P3 BRA `(.L_x_10246) ;  /* 0x000000d00064b947 */ /* 0x008fea0003800000 */
.L_x_10245:
[----:B------:R-:W-:Y:S05]  /*14980*/  BSYNC B0 ;  /* 0x0000000000007941 */ /* 0x000fea0003800000 */
.L_x_10242:
[----:B-1----:R-:W4:Y:S01]  /*14990*/  LDL R14, [R1+0x40] ;  /* 0x00004000010e7983 */ /* 0x002f220000100800 */
[----:B------:R-:W-:Y:S05]  /*149a0*/  WARPSYNC.ALL ;  /* 0x0000000000007948 */ /* 0x000fea0003800000 */
[----:B--23--:R-:W1:Y:S01]  /*149b0*/  S2R R0, SR_TID.X ;  /* 0x0000000000007919 */ /* 0x00ce620000002100 */
        /* <DEDUP_REMOVED lines=16> */
[----:B------:R-:W-:Y:S01]  /*14ac0*/  STL [R1+0xac], R25 ;  /* 0x0000ac1901007387 */ /* 0x000fe20000100800 */
[----:B------:R-:W-:Y:S02]  /*14ad0*/  R2UR UR15, R73 ;  /* 0x00000000490f72ca */ /* 0x000fe400000e0000 */
[----:B------:R-:W-:Y:S01]  /*14ae0*/  R2UR UR12, R2 ;  /* 0x00000000020c72ca */ /* 0x000fe200000e0000 */
[----:B------:R2:W-:Y:S01]  /*14af0*/  STL [R1+0xa8], R24 ;  /* 0x0000a81801007387 */ /* 0x0005e20000100800 */
[----:B------:R-:W-:-:S02]  /*14b00*/  R2UR UR13, R3 ;  /* 0x00000000030d72ca */ /* 0x000fc400000e0000 */
[C---:B------:R-:W-:Y:S01]  /*14b10*/  R2UR UR5, R75.reuse ;  /* 0x000000004b0572ca */ /* 0x040fe200000e0000 */
[----:B------:R-:W-:Y:S01]  /*14b20*/  STL [R1+0xa4], R23 ;  /* 0x0000a41701007387 */ /* 0x000fe20000100800 */
[C---:B------:R-:W-:Y:S02]  /*14b30*/  R2UR UR19, R75.reuse ;  /* 0x000000004b1372ca */ /* 0x040fe400000e0000 */
[C---:B------:R-:W-:Y:S01]  /*14b40*/  R2UR UR35, R75.reuse ;  /* 0x000000004b2372ca */ /* 0x040fe200000e0000 */
[----:B------:R3:W-:Y:S01]  /*14b50*/  STL [R1+0xa0], R22 ;  /* 0x0000a01601007387 */ /* 0x0007e20000100800 */
[----:B-1----:R-:W-:Y:S02]  /*14b60*/  SHF.R.U32.HI R0, RZ, 0x7, R0 ;  /* 0x00000007ff007819 */ /* 0x002fe40000011600 */
        /* <DEDUP_REMOVED lines=15> */
[C---:B------:R-:W-:Y:S01]  /*14c60*/  R2UR UR31, R21.reuse ;  /* 0x00000000151f72ca */ /* 0x040fe200000e0000 */
[----:B------:R1:W-:Y:S01]  /*14c70*/  STL [R1+0x94], R15 ;  /* 0x0000940f01007387 */ /* 0x0003e20000100800 */
        /* <DEDUP_REMOVED lines=9> */
[----:B--2---:R-:W-:Y:S01]  /*14d10*/  MOV R24, UR43 ;  /* 0x0000002b00187c02 */ /* 0x004fe20008000f00 */
[----:B------:R-:W-:Y:S01]  /*14d20*/  UMOV UR43, UR33 ;  /* 0x00000021002b7c82 */ /* 0x000fe20008000000 */
[----:B------:R-:W-:Y:S01]  /*14d30*/  R2UR UR33, R13 ;  /* 0x000000000d2172ca */ /* 0x000fe200000e0000 */
[----:B----4-:R-:W-:-:S04]  /*14d40*/  IMAD R16, R146, 0x6c0, R14 ;  /* 0x000006c092107824 */ /* 0x010fc800078e020e */
[C---:B0-----:R-:W-:Y:S01]  /*14d50*/  VIADD R20, R16.reuse, 0x40 ;  /* 0x0000004010147836 */ /* 0x041fe20000000000 */
        /* <DEDUP_REMOVED lines=57> */
[----:B-1----:R-:W-:Y:S01]  /*150f0*/  MOV R19, UR46 ;  /* 0x0000002e00137c02 */ /* 0x002fe20008000f00 */
        /* <DEDUP_REMOVED lines=22> */
[----:B------:R-:W-:Y:S01]  /*15260*/  MOV R0, UR51 ;  /* 0x0000003300007c02 */ /* 0x000fe20008000f00 */
        /* <DEDUP_REMOVED lines=154> */
[----:B------:R-:W-:Y:S01]  /*15c10*/  R2UR UR8, R20 ;  /* 0x00000000140872ca */ /* 0x000fe200000e0000 */
[----:B------:R0:W5:Y:S01]  /*15c20*/  LDL.LU R25, [R1+0xac] ;  /* 0x0000ac0001197983 */ /* 0x0001620000300800 */
[----:B------:R-:W-:Y:S01]  /*15c30*/  R2UR UR55, R154 ;  /* 0x000000009a3772ca */ /* 0x000fe200000e0000 */
[----:B------:R-:W-:Y:S01]  /*15c40*/  VIADD R20, R16, 0x540 ;  /* 0x0000054010147836 */ /* 0x000fe20000000000 */
[----:B------:R-:W-:-:S02]  /*15c50*/  R2UR UR54, R153 ;  /* 0x00000000993672ca */ /* 0x000fc400000e0000 */
        /* <DEDUP_REMOVED lines=273> */
.L_x_10248:
[----:B------:R-:W-:Y:S01]  /*16d70*/  SHF.L.U32 R0, R149, 0x1f, RZ ;  /* 0x0000001f95007819 */ /* 0x000fe200000006ff */
[----:B-----5:R-:W-:-:S04]  /*16d80*/  IMAD R14, R19, 0x8, R22 ;  /* 0x00000008130e7824 */ /* 0x020fc800078e0216 */
[----:B------:R0:W1:Y:S01]  /*16d90*/  SYNCS.PHASECHK.TRANS64.TRYWAIT P2, [R14+URZ+0x31c50], R0 ;  /* 0x031c50000e0075a7 */ /* 0x000062000804017f */
[----:B------:R-:W-:Y:S05]  /*16da0*/  @!P0 BRA `(.L_x_10249) ;  /* 0x0000000000048947 */ /* 0x000fea0003800000 */
[----:B------:R-:W-:Y:S01]  /*16db0*/  BPT.TRAP 0x1 ;  /* 0x000000040000795c */ /* 0x000fe20000300000 */
.L_x_10249:
[----:B------:R-:W-:Y:S04]  /*16dc0*/  BSSY B0, `(.L_x_10247) ;  /* 0x0000004000007945 */ /* 0x000fe80003800000 */
[----:B-1----:R-:W-:Y:S05]  /*16dd0*/  @P2 BRA `(.L_x_10250) ;  /* 0x0000000000082947 */ /* 0x002fea0003800000 */
[----:B------:R-:W1:Y:S02]  /*16de0*/  SYNCS.PHASECHK.TRANS64.TRYWAIT P2, [R14+URZ+0x31c50], R0 ;  /* 0x031c50000e0075a7 */ /* 0x000e64000804017f */
[----:B-1----:R-:W-:Y:S05]  /*16df0*/  @!P2 BRA `(.L_x_10251) ;  /* 0x000000ac0058a947 */ /* 0x002fea0003800000 */
.L_x_10250:
[----:B------:R-:W-:Y:S05]  /*16e00*/  BSYNC B0 ;  /* 0x0000000000007941 */ /* 0x000fea0003800000 */
.L_x_10247:
[----:B------:R-:W2:Y:S04]  /*16e10*/  LDL.LU R20, [R1+0x1c] ;  /* 0x00001c0001147983 */ /* 0x000ea80000300800 */
[----:B------:R-:W3:Y:S01]  /*16e20*/  LDL.LU R154, [R1+0x10] ;  /* 0x00001000019a7983 */ /* 0x000ee20000300800 */
[----:B01---5:R-:W-:Y:S01]  /*16e30*/  FMNMX.FTZ R0, R136, R18, !PT ;  /* 0x0000001288007209 */ /* 0x023fe20007810000 */
        /* <DEDUP_REMOVED lines=42> */
[C---:B------:R-:W-:Y:S01]  /*170e0*/  FADD.FTZ R16, -R14.reuse, R18 ;  /* 0x000000120e107221 */ /* 0x040fe20000010100 */
[----:B------:R-:W-:-:S03]  /*170f0*/  FMUL.FTZ R17, R14, R0 ;  /* 0x000000000e117220 */ /* 0x000fc60000410000 */
[-C--:B------:R-:W-:Y:S01]  /*17100*/  FMUL.FTZ R16, R16, R0.reuse ;  /* 0x0000000010107220 */ /* 0x080fe20000410000 */
[-CC-:B------:R-:W-:Y:S01]  /*17110*/  FFMA.FTZ R136, R136, R0.reuse, -R17.reuse ;  /* 0x0000000088887223 */ /* 0x180fe20000010811 */
[-CC-:B------:R-:W-:Y:S01]  /*17120*/  FFMA.FTZ R137, R137, R0.reuse, -R17.reuse ;  /* 0x0000000089897223 */ /* 0x180fe20000010811 */
[-CC-:B------:R-:W-:Y:S01]  /*17130*/  FFMA.FTZ R151, R132, R0.reuse, -R17.reuse ;  /* 0x0000000084977223 */ /* 0x180fe20000010811 */
[----:B------:R-:W-:Y:S01]  /*17140*/  MUFU.EX2 R21, R16 ;  /* 0x0000001000157308 */ /* 0x000fe20000000800 */
[-CC-:B------:R-:W-:Y:S01]  /*17150*/  FFMA.FTZ R132, R124, R0.reuse, -R17.reuse ;  /* 0x000000007c847223 */ /* 0x180fe20000010811 */
[-CC-:B------:R-:W-:Y:S01]  /*17160*/  FFMA.FTZ R140, R140, R0.reuse, -R17.reuse ;  /* 0x000000008c8c7223 */ /* 0x180fe20000010811 */
[----:B------:R-:W4:Y:S01]  /*17170*/  LDL R124, [R1+0x48] ;  /* 0x00004800017c7983 */ /* 0x000f220000100800 */
        /* <DEDUP_REMOVED lines=35> */
[----:B------:R-:W-:Y:S01]  /*173b0*/  WARPGROUP.ARRIVE ;  /* 0x00000000000079c5 */ /* 0x000fe20000000000 */
[----:B0-----:R-:W4:Y:S01]  /*173c0*/  LDL.LU R136, [R1+0x20] ;  /* 0x0000200001887983 */ /* 0x001f220000300800 */
[----:B--2---:R-:W-:-:S04]  /*173d0*/  FFMA.FTZ R17, R21, R20, R16 ;  /* 0x0000001415117223 */ /* 0x004fc80000010010 */
[C---:B-1----:R-:W-:Y:S01]  /*173e0*/  FADD.FTZ R17, R137.reuse, R17 ;  /* 0x0000001189117221 */ /* 0x042fe20000010000 */
[----:B------:R-:W-:-:S03]  /*173f0*/  F2FP.F16.F32.PACK_AB R16, R137, R16 ;  /* 0x000000108910723e */ /* 0x000fc600000000ff */
[----:B------:R-:W-:-:S04]  /*17400*/  FADD.FTZ R17, R18, R17 ;  /* 0x0000001112117221 */ /* 0x000fc80000010000 */
[----:B------:R-:W-:Y:S01]  /*17410*/  FADD.FTZ R137, R141, R17 ;  /* 0x000000118d897221 */ /* 0x000fe20000010000 */
[----:B---3--:R-:W-:-:S04]  /*17420*/  FMNMX.FTZ R17, R138, R154, !PT ;  /* 0x0000009a8a117209 */ /* 0x008fc80007810000 */
        /* <DEDUP_REMOVED lines=76> */
[----:B------:R-:W-:-:S05]  /*178f0*/  VIADD R17, R22, 0x200 ;  /* 0x0000020016117836 */ /* 0x000fca0000000000 */
[----:B------:R-:W-:-:S04]  /*17900*/  SHF.R.U32.HI R17, RZ, 0x4, R17 ;  /* 0x00000004ff117819 */ /* 0x000fc80000011611 */
[----:B------:R-:W-:-:S04]  /*17910*/  LOP3.LUT R17, R17, 0x3fff, RZ, 0xc0, !PT ;  /* 0x00003fff11117812 */ /* 0x000fc800078ec0ff */
[----:B------:R-:W-:-:S05]  /*17920*/  LOP3.LUT R17, R17, 0x2400000, RZ, 0xfc, !PT ;  /* 0x0240000011117812 */ /* 0x000fca00078efcff */
[----:B------:R-:W-:-:S04]  /*17930*/  IMAD R72, R19, 0x6c0, R17 ;  /* 0x000006c013487824 */ /* 0x000fc800078e0211 */
        /* <DEDUP_REMOVED lines=20> */
[----:B----4-:R-:W-:-:S02]  /*17a80*/  LOP3.LUT R72, R124, 0x10000, RZ, 0xfc, !PT ;  /* 0x000100007c487812 */ /* 0x010fc400078efcff */
[----:B------:R-:W-:Y:S02]  /*17a90*/  R2UR UR5, R73 ;  /* 0x00000000490572ca */ /* 0x000fe400000e0000 */
        /* <DEDUP_REMOVED lines=64> */
[----:B------:R-:W-:Y:S02]  /*17ea0*/  FADD.FTZ R17, -R20, R154 ;  /* 0x0000009a14117221 */ /* 0x000fe40000010100 */
[----:B------:R-:W0:Y:S02]  /*17eb0*/  S2R R154, SR_TID.X ;  /* 0x00000000009a7919 */ /* 0x000e240000002100 */
[----:B------:R-:W-:-:S04]  /*17ec0*/  FMUL.FTZ R17, R17, R0 ;  /* 0x0000000011117220 */ /* 0x000fc80000410000 */
[----:B------:R-:W-:Y:S08]  /*17ed0*/  MUFU.EX2 R124, R17 ;  /* 0x00000011007c7308 */ /* 0x000ff00000000800 */
[----:B------:R-:W1:Y:S01]  /*17ee0*/  MUFU.EX2 R17, R138 ;  /* 0x0000008a00117308 */ /* 0x000e620000000800 */
[----:B------:R-:W-:Y:S02]  /*17ef0*/  WARPGROUP.DEPBAR.LE gsb0, 0x0 ;  /* 0x00008000000079c5 */ /* 0x000fe40000010000 */
[----:B------:R-:W-:-:S06]  /*17f00*/  WARPGROUP.ARRIVE ;  /* 0x00000000000079c5 */ /* 0x000fcc0000000000 */
[----:B------:R-:W-:Y:S01]  /*17f10*/  HGMMA.64x96x16.F32 R24, gdesc[UR36].tnspB, R24, gsb0 ;  /* 0x41600000241879f0 */ /* 0x000fe20008000818 */
[----:B------:R-:W2:Y:S01]  /*17f20*/  MUFU.EX2 R139, R139 ;  /* 0x0000008b008b7308 */ /* 0x000ea20000000800 */
[----:B0-----:R-:W-:Y:S02]  /*17f30*/  SHF.R.U32.HI R140, RZ, 0x7, R154 ;  /* 0x00000007ff8c7819 */ /* 0x001fe4000001169a */
[----:B------:R-:W-:-:S03]  /*17f40*/  ISETP.GE.U32.AND P2, PT, R154, 0x180, PT ;  /* 0x000001809a00780c */ /* 0x000fc60003f46070 */
[----:B------:R-:W-:Y:S02]  /*17f50*/  VIADD R72, R140, 0x9 ;  /* 0x000000098c487836 */ /* 0x000fe40000000000 */
[----:B------:R-:W-:Y:S01]  /*17f60*/  MUFU.EX2 R142, R142 ;  /* 0x0000008e008e7308 */ /* 0x000fe20000000800 */
[----:B-1----:R-:W-:Y:S02]  /*17f70*/  FFMA.FTZ R73, R124, R136, R17 ;  /* 0x000000887c497223 */ /* 0x002fe40000010011 */
[----:B------:R-:W-:-:S05]  /*17f80*/  SEL R72, R72, 0x9, !P2 ;  /* 0x0000000948487807 */ /* 0x000fca0005000000 */
[----:B------:R-:W-:Y:S01]  /*17f90*/  MUFU.EX2 R143, R143 ;  /* 0x0000008f008f7308 */ /* 0x000fe20000000800 */
[----:B------:R-:W-:-:S04]  /*17fa0*/  @!P1 IMAD R74, R146, 0x8, R22 ;  /* 0x00000008924a9824 */ /* 0x000fc800078e0216 */
[----:B------:R-:W-:Y:S01]  /*17fb0*/  @!P1 VIADD R74, R74, 0x31c40 ;  /* 0x00031c404a4a9836 */ /* 0x000fe20000000000 */
[----:B------:R-:W-:Y:S02]  /*17fc0*/  F2FP.F16.F32.PACK_AB R18, R141, R18 ;  /* 0x000000128d12723e */ /* 0x000fe400000000ff */
[----:B--2---:R-:W-:Y:S02]  /*17fd0*/  F2FP.F16.F32.PACK_AB R17, R139, R17 ;  /* 0x000000118b11723e */ /* 0x004fe400000000ff */
[----:B------:R-:W-:Y:S01]  /*17fe0*/  @!P1 PRMT R74, RZ, 0x654, R74 ;  /* 0x00000654ff4a9816 */ /* 0x000fe2000000004a */
[----:B------:R-:W0:Y:S08]  /*17ff0*/  MUFU.EX2 R153, R153 ;  /* 0x0000009900997308 */ /* 0x000e300000000800 */
[----:B------:R-:W-:Y:S08]  /*18000*/  MUFU.EX2 R151, R151 ;  /* 0x0000009700977308 */ /* 0x000ff00000000800 */
[----:B------:R-:W-:Y:S01]  /*18010*/  MUFU.EX2 R131, R131 ;  /* 0x0000008300837308 */ /* 0x000fe20000000800 */
[----:B0-----:R-:W-:-:S07]  /*18020*/  FADD.FTZ R137, R153, R137 ;  /* 0x0000008999897221 */ /* 0x001fce0000010000 */
[----:B------:R-:W-:Y:S08]  /*18030*/  MUFU.EX2 R149, R149 ;  /* 0x0000009500957308 */ /* 0x000ff00000000800 */
[----:B------:R-:W-:Y:S08]  /*18040*/  MUFU.EX2 R135, R135 ;  /* 0x0000008700877308 */ /* 0x000ff00000000800 */
[----:B------:R-:W-:Y:S01]  /*18050*/  MUFU.EX2 R133, R133 ;  /* 0x0000008500857308 */ /* 0x000fe20000000800 */
[----:B------:R-:W-:-:S02]  /*18060*/  WARPGROUP.DEPBAR.LE gsb0, 0x0 ;  /* 0x00008000000079c5 */ /* 0x000fc40000010000 */
[----:B------:R0:W-:Y:S06]  /*18070*/  BAR.ARV R72, 0x100 ;  /* 0x000400480000751d */ /* 0x0001ec0000002000 */
[----:B------:R-:W-:Y:S01]  /*18080*/  @!P1 SYNCS.ARRIVE.TRANS64.RED.A1T0 RZ, [R74+URZ], RZ ;  /* 0x000000ff4aff99a7 */ /* 0x000fe2000810043f */
[----:B0-----:R-:W-:Y:S01]  /*18090*/  FADD.FTZ R72, R139, R73 ;  /* 0x000000498b487221 */ /* 0x001fe20000010000 */
[----:B------:R-:W-:-:S04]  /*180a0*/  @!P1 IMAD R73, R19, 0x8, R22 ;  /* 0x0000000813499824 */ /* 0x000fc800078e0216 */
[----:B------:R-:W-:Y:S01]  /*180b0*/  @!P1 VIADD R73, R73, 0x31c60 ;  /* 0x00031c6049499836 */ /* 0x000fe20000000000 */
[----:B------:R-:W-:-:S04]  /*180c0*/  F2FP.F16.F32.PACK_AB R19, R143, R142 ;  /* 0x0000008e8f13723e */ /* 0x000fc800000000ff */
[----:B------:R-:W-:-:S04]  /*180d0*/  @!P1 PRMT R73, RZ, 0x654, R73 ;  /* 0x00000654ff499816 */ /* 0x000fc80000000049 */
[----:B------:R0:W-:Y:S01]  /*180e0*/  @!P1 SYNCS.ARRIVE.TRANS64.RED.A1T0 RZ, [R73+URZ], RZ ;  /* 0x000000ff49ff99a7 */ /* 0x0001e2000810043f */
[----:B------:R1:W-:Y:S01]  /*180f0*/  STSM.16.M88.4 [R23+0x24300], R16 ;  /* 0x0243001017007844 */ /* 0x0003e20000000200 */
[----:B------:R-:W-:Y:S01]  /*18100*/  FADD.FTZ R72, R142, R72 ;  /* 0x000000488e487221 */ /* 0x000fe20000010000 */
[----:B-1----:R-:W1:Y:S08]  /*18110*/  MUFU.EX2 R16, R152 ;  /* 0x0000009800107308 */ /* 0x002e700000000800 */
[----:B------:R-:W2:Y:S01]  /*18120*/  MUFU.EX2 R17, R130 ;  /* 0x0000008200117308 */ /* 0x000ea20000000800 */
[----:B------:R-:W-:-:S07]  /*18130*/  FADD.FTZ R72, R143, R72 ;  /* 0x000000488f487221 */ /* 0x000fce0000010000 */
[----:B------:R-:W3:Y:S01]  /*18140*/  MUFU.EX2 R18, R150 ;  /* 0x0000009600127308 */ /* 0x000ee20000000800 */
[----:B-1----:R-:W-:-:S07]  /*18150*/  FADD.FTZ R137, R16, R137 ;  /* 0x0000008910897221 */ /* 0x002fce0000010000 */
[----:B------:R-:W1:Y:S01]  /*18160*/  MUFU.EX2 R19, R134 ;  /* 0x0000008600137308 */ /* 0x000e620000000800 */
[----:B--2---:R-:W-:Y:S01]  /*18170*/  FADD.FTZ R72, R17, R72 ;  /* 0x0000004811487221 */ /* 0x004fe20000010000 */
[----:B------:R-:W-:-:S06]  /*18180*/  FADD.FTZ R137, R151, R137 ;  /* 0x0000008997897221 */ /* 0x000fcc0000010000 */
[----:B0-----:R-:W0:Y:S01]  /*18190*/  MUFU.EX2 R73, R122 ;  /* 0x0000007a00497308 */ /* 0x001e220000000800 */
[----:B------:R-:W-:Y:S01]  /*181a0*/  FADD.FTZ R72, R131, R72 ;  /* 0x0000004883487221 */ /* 0x000fe20000010000 */
[----:B---3--:R-:W-:-:S06]  /*181b0*/  FADD.FTZ R137, R18, R137 ;  /* 0x0000008912897221 */ /* 0x008fcc0000010000 */
[----:B------:R-:W-:Y:S01]  /*181c0*/  MUFU.EX2 R132, R132 ;  /* 0x0000008400847308 */ /* 0x000fe20000000800 */
[----:B-1----:R-:W-:-:S07]  /*181d0*/  FADD.FTZ R72, R19, R72 ;  /* 0x0000004813487221 */ /* 0x002fce0000010000 */
[----:B------:R-:W1:Y:S01]  /*181e0*/  MUFU.EX2 R123, R123 ;  /* 0x0000007b007b7308 */ /* 0x000e620000000800 */
[----:B------:R-:W-:-:S07]  /*181f0*/  FADD.FTZ R137, R149, R137 ;  /* 0x0000008995897221 */ /* 0x000fce0000010000 */
[----:B------:R-:W-:Y:S01]  /*18200*/  MUFU.EX2 R74, R129 ;  /* 0x00000081004a7308 */ /* 0x000fe20000000800 */
[----:B------:R-:W-:-:S07]  /*18210*/  FADD.FTZ R137, R133, R137 ;  /* 0x0000008985897221 */ /* 0x000fce0000010000 */
[----:B------:R-:W-:Y:S08]  /*18220*/  MUFU.EX2 R129, R128 ;  /* 0x0000008000817308 */ /* 0x000ff00000000800 */
[----:B------:R-:W2:Y:S08]  /*18230*/  MUFU.EX2 R75, R126 ;  /* 0x0000007e004b7308 */ /* 0x000eb00000000800 */
[----:B------:R-:W-:Y:S08]  /*18240*/  MUFU.EX2 R128, R121 ;  /* 0x0000007900807308 */ /* 0x000ff00000000800 */
[----:B------:R-:W-:Y:S08]  /*18250*/  MUFU.EX2 R121, R117 ;  /* 0x0000007500797308 */ /* 0x000ff00000000800 */
[----:B------:R-:W-:Y:S08]  /*18260*/  MUFU.EX2 R117, R113 ;  /* 0x0000007100757308 */ /* 0x000ff00000000800 */
[----:B------:R3:W-:Y:S08]  /*18270*/  MUFU.EX2 R113, R80 ;  /* 0x0000005000717308 */ /* 0x0007f00000000800 */
[----:B------:R-:W4:Y:S01]  /*18280*/  MUFU.EX2 R127, R127 ;  /* 0x0000007f007f7308 */ /* 0x000f220000000800 */
[----:B---3--:R-:W-:-:S04]  /*18290*/  FADD.FTZ R80, R135, R72 ;  /* 0x0000004887507221 */ /* 0x008fc80000010000 */
[----:B0-----:R-:W-:-:S03]  /*182a0*/  FADD.FTZ R80, R73, R80 ;  /* 0x0000005049507221 */ /* 0x001fc60000010000 */
[----:B------:R-:W0:Y:S01]  /*182b0*/  MUFU.EX2 R125, R125 ;  /* 0x0000007d007d7308 */ /* 0x000e220000000800 */
[----:B-1----:R-:W-:-:S07]  /*182c0*/  FADD.FTZ R80, R123, R80 ;  /* 0x000000507b507221 */ /* 0x002fce0000010000 */
[----:B------:R-:W-:Y:S08]  /*182d0*/  MUFU.EX2 R136, R81 ;  /* 0x0000005100887308 */ /* 0x000ff00000000800 */
[----:B------:R1:W3:Y:S01]  /*182e0*/  MUFU.EX2 R81, R114 ;  /* 0x0000007200517308 */ /* 0x0002e20000000800 */
[----:B--2---:R-:W-:-:S07]  /*182f0*/  FADD.FTZ R80, R75, R80 ;  /* 0x000000504b507221 */ /* 0x004fce0000010000 */
[----:B------:R-:W2:Y:S01]  /*18300*/  MUFU.EX2 R115, R115 ;  /* 0x0000007300737308 */ /* 0x000ea20000000800 */
[----:B-1----:R-:W-:-:S04]  /*18310*/  FADD.FTZ R114, R132, R137 ;  /* 0x0000008984727221 */ /* 0x002fc80000010000 */
[----:B------:R-:W-:-:S03]  /*18320*/  FADD.FTZ R114, R74, R114 ;  /* 0x000000724a727221 */ /* 0x000fc60000010000 */
[----:B------:R-:W1:Y:S01]  /*18330*/  MUFU.EX2 R120, R120 ;  /* 0x0000007800787308 */ /* 0x000e620000000800 */
[----:B------:R-:W-:Y:S01]  /*18340*/  FADD.FTZ R114, R129, R114 ;  /* 0x0000007281727221 */ /* 0x000fe20000010000 */
[----:B----4-:R-:W-:-:S06]  /*18350*/  FADD.FTZ R80, R127, R80 ;  /* 0x000000507f507221 */ /* 0x010fcc0000010000 */
[----:B------:R-:W4:Y:S01]  /*18360*/  MUFU.EX2 R118, R118 ;  /* 0x0000007600767308 */ /* 0x000f220000000800 */
[----:B0-----:R-:W-:Y:S01]  /*18370*/  FADD.FTZ R114, R125, R114 ;  /* 0x000000727d727221 */ /* 0x001fe20000010000 */
[----:B---3--:R-:W-:-:S06]  /*18380*/  FADD.FTZ R80, R81, R80 ;  /* 0x0000005051507221 */ /* 0x008fcc0000010000 */
[----:B------:R-:W0:Y:S01]  /*18390*/  MUFU.EX2 R119, R119 ;  /* 0x0000007700777308 */ /* 0x000e220000000800 */
[----:B------:R-:W-:-:S07]  /*183a0*/  FADD.FTZ R114, R128, R114 ;  /* 0x0000007280727221 */ /* 0x000fce0000010000 */
[----:B------:R-:W3:Y:S01]  /*183b0*/  MUFU.EX2 R116, R116 ;  /* 0x0000007400747308 */ /* 0x000ee20000000800 */
[----:B--2---:R-:W-:-:S07]  /*183c0*/  FADD.FTZ R80, R115, R80 ;  /* 0x0000005073507221 */ /* 0x004fce0000010000 */
[----:B------:R-:W2:Y:S01]  /*183d0*/  MUFU.EX2 R106, R106 ;  /* 0x0000006a006a7308 */ /* 0x000ea20000000800 */
[----:B-1----:R-:W-:Y:S01]  /*183e0*/  FADD.FTZ R114, R120, R114 ;  /* 0x0000007278727221 */ /* 0x002fe20000010000 */
[----:B----4-:R-:W-:-:S06]  /*183f0*/  FADD.FTZ R80, R118, R80 ;  /* 0x0000005076507221 */ /* 0x010fcc0000010000 */
[----:B------:R-:W1:Y:S01]  /*18400*/  MUFU.EX2 R107, R107 ;  /* 0x0000006b006b7308 */ /* 0x000e620000000800 */
[----:B------:R-:W-:-:S07]  /*18410*/  FADD.FTZ R114, R121, R114 ;  /* 0x0000007279727221 */ /* 0x000fce0000010000 */
[----:B------:R-:W4:Y:S01]  /*18420*/  MUFU.EX2 R112, R112 ;  /* 0x0000007000707308 */ /* 0x000f220000000800 */
[----:B0-----:R-:W-:-:S07]  /*18430*/  FADD.FTZ R80, R119, R80 ;  /* 0x0000005077507221 */ /* 0x001fce0000010000 */
[----:B------:R-:W0:Y:S01]  /*18440*/  MUFU.EX2 R110, R110 ;  /* 0x0000006e006e7308 */ /* 0x000e220000000800 */
[----:B---3--:R-:W-:-:S07]  /*18450*/  FADD.FTZ R122, R116, R114 ;  /* 0x00000072747a7221 */ /* 0x008fce0000010000 */
[----:B------:R-:W3:Y:S01]  /*18460*/  MUFU.EX2 R109, R109 ;  /* 0x0000006d006d7308 */ /* 0x000ee20000000800 */
[----:B------:R-:W-:Y:S01]  /*18470*/  F2FP.F16.F32.PACK_AB R16, R16, R153 ;  /* 0x000000991010723e */ /* 0x000fe200000000ff */
[----:B--2---:R-:W-:Y:S01]  /*18480*/  FADD.FTZ R80, R106, R80 ;  /* 0x000000506a507221 */ /* 0x004fe20000010000 */
[----:B------:R-:W-:-:S05]  /*18490*/  F2FP.F16.F32.PACK_AB R17, R131, R17 ;  /* 0x000000118311723e */ /* 0x000fca00000000ff */
[----:B------:R-:W2:Y:S01]  /*184a0*/  MUFU.EX2 R111, R111 ;  /* 0x0000006f006f7308 */ /* 0x000ea20000000800 */
[----:B------:R-:W-:Y:S02]  /*184b0*/  F2FP.F16.F32.PACK_AB R18, R18, R151 ;  /* 0x000000971212723e */ /* 0x000fe400000000ff */
[----:B------:R-:W-:-:S05]  /*184c0*/  F2FP.F16.F32.PACK_AB R19, R135, R19 ;  /* 0x000000138713723e */ /* 0x000fca00000000ff */
[----:B------:R-:W2:Y:S01]  /*184d0*/  MUFU.EX2 R108, R108 ;  /* 0x0000006c006c7308 */ /* 0x000ea20000000800 */
[----:B------:R-:W-:Y:S01]  /*184e0*/  FADD.FTZ R122, R117, R122 ;  /* 0x0000007a757a7221 */ /* 0x000fe20000010000 */
[----:B-1----:R-:W-:-:S06]  /*184f0*/  FADD.FTZ R80, R107, R80 ;  /* 0x000000506b507221 */ /* 0x002fcc0000010000 */
[----:B------:R-:W1:Y:S01]  /*18500*/  MUFU.EX2 R98, R98 ;  /* 0x0000006200627308 */ /* 0x000e620000000800 */
[----:B------:R4:W-:Y:S07]  /*18510*/  STSM.16.M88.4 [R23+0x25b00], R16 ;  /* 0x025b001017007844 */ /* 0x0009ee0000000200 */
[----:B------:R-:W1:Y:S01]  /*18520*/  MUFU.EX2 R105, R105 ;  /* 0x0000006900697308 */ /* 0x000e620000000800 */
[----:B------:R-:W-:-:S07]  /*18530*/  F2FP.F16.F32.PACK_AB R75, R127, R75 ;  /* 0x0000004b7f4b723e */ /* 0x000fce00000000ff */
[----:B------:R-:W1:Y:S01]  /*18540*/  MUFU.EX2 R99, R99 ;  /* 0x0000006300637308 */ /* 0x000e620000000800 */
[----:B----4-:R-:W-:Y:S01]  /*18550*/  FADD.FTZ R16, R112, R122 ;  /* 0x0000007a70107221 */ /* 0x010fe20000010000 */
[----:B0-----:R-:W-:-:S06]  /*18560*/  FADD.FTZ R17, R110, R80 ;  /* 0x000000506e117221 */ /* 0x001fcc0000010000 */
[----:B------:R-:W0:Y:S01]  /*18570*/  MUFU.EX2 R104, R104 ;  /* 0x0000006800687308 */ /* 0x000e220000000800 */
[----:B---3--:R-:W-:Y:S01]  /*18580*/  FADD.FTZ R127, R109, R16 ;  /* 0x000000106d7f7221 */ /* 0x008fe20000010000 */
[----:B------:R-:W-:Y:S01]  /*18590*/  F2FP.F16.F32.PACK_AB R73, R123, R73 ;  /* 0x000000497b49723e */ /* 0x000fe200000000ff */
[----:B--2---:R-:W-:-:S05]  /*185a0*/  FADD.FTZ R123, R111, R17 ;  /* 0x000000116f7b7221 */ /* 0x004fca0000010000 */
[----:B------:R-:W2:Y:S01]  /*185b0*/  MUFU.EX2 R102, R102 ;  /* 0x0000006600667308 */ /* 0x000ea20000000800 */
[----:B------:R-:W-:-:S07]  /*185c0*/  FADD.FTZ R126, R108, R127 ;  /* 0x0000007f6c7e7221 */ /* 0x000fce0000010000 */
[----:B------:R-:W3:Y:S01]  /*185d0*/  MUFU.EX2 R101, R101 ;  /* 0x0000006500657308 */ /* 0x000ee20000000800 */
[----:B-1----:R-:W-:-:S07]  /*185e0*/  FADD.FTZ R16, R98, R123 ;  /* 0x0000007b62107221 */ /* 0x002fce0000010000 */
[----:B------:R-:W1:Y:S01]  /*185f0*/  MUFU.EX2 R103, R103 ;  /* 0x0000006700677308 */ /* 0x000e620000000800 */
[----:B------:R-:W-:Y:S01]  /*18600*/  F2FP.F16.F32.PACK_AB R72, R133, R149 ;  /* 0x000000958548723e */ /* 0x000fe200000000ff */
[----:B------:R-:W-:Y:S01]  /*18610*/  FADD.FTZ R19, R105, R126 ;  /* 0x0000007e69137221 */ /* 0x000fe20000010000 */
[----:B------:R-:W-:-:S05]  /*18620*/  F2FP.F16.F32.PACK_AB R74, R74, R132 ;  /* 0x000000844a4a723e */ /* 0x000fca00000000ff */
[----:B------:R-:W4:Y:S01]  /*18630*/  MUFU.EX2 R100, R100 ;  /* 0x0000006400647308 */ /* 0x000f220000000800 */
[----:B------:R-:W-:-:S07]  /*18640*/  FADD.FTZ R17, R99, R16 ;  /* 0x0000001063117221 */ /* 0x000fce0000010000 */
[----:B------:R-:W4:Y:S01]  /*18650*/  MUFU.EX2 R90, R90 ;  /* 0x0000005a005a7308 */ /* 0x000f220000000800 */
[----:B0-----:R-:W-:Y:S01]  /*18660*/  FADD.FTZ R18, R104, R19 ;  /* 0x0000001368127221 */ /* 0x001fe20000010000 */
[----:B------:R2:W-:Y:S06]  /*18670*/  STSM.16.M88.4 [R23+0x27300], R72 ;  /* 0x0273004817007844 */ /* 0x0005ec0000000200 */
[----:B------:R-:W0:Y:S08]  /*18680*/  MUFU.EX2 R97, R97 ;  /* 0x0000006100617308 */ /* 0x000e300000000800 */
[----:B------:R-:W0:Y:S01]  /*18690*/  MUFU.EX2 R91, R91 ;  /* 0x0000005b005b7308 */ /* 0x000e220000000800 */
[----:B--2---:R-:W-:Y:S01]  /*186a0*/  FADD.FTZ R72, R102, R17 ;  /* 0x0000001166487221 */ /* 0x004fe20000010000 */
[----:B---3--:R-:W-:-:S06]  /*186b0*/  FADD.FTZ R75, R101, R18 ;  /* 0x00000012654b7221 */ /* 0x008fcc0000010000 */
[----:B------:R-:W2:Y:S01]  /*186c0*/  MUFU.EX2 R96, R96 ;  /* 0x0000006000607308 */ /* 0x000ea20000000800 */
[----:B-1----:R-:W-:-:S07]  /*186d0*/  FADD.FTZ R73, R103, R72 ;  /* 0x0000004867497221 */ /* 0x002fce0000010000 */
[----:B------:R-:W1:Y:S01]  /*186e0*/  MUFU.EX2 R94, R94 ;  /* 0x0000005e005e7308 */ /* 0x000e620000000800 */
[----:B----4-:R-:W-:-:S07]  /*186f0*/  FADD.FTZ R74, R100, R75 ;  /* 0x0000004b644a7221 */ /* 0x010fce0000010000 */
[----:B------:R-:W3:Y:S01]  /*18700*/  MUFU.EX2 R93, R93 ;  /* 0x0000005d005d7308 */ /* 0x000ee20000000800 */
[----:B------:R-:W-:-:S07]  /*18710*/  FADD.FTZ R72, R90, R73 ;  /* 0x000000495a487221 */ /* 0x000fce0000010000 */
[----:B------:R-:W4:Y:S01]  /*18720*/  MUFU.EX2 R95, R95 ;  /* 0x0000005f005f7308 */ /* 0x000f220000000800 */
[----:B0-----:R-:W-:-:S07]  /*18730*/  FADD.FTZ R75, R97, R74 ;  /* 0x0000004a614b7221 */ /* 0x001fce0000010000 */
[----:B------:R-:W-:Y:S01]  /*18740*/  MUFU.EX2 R92, R92 ;  /* 0x0000005c005c7308 */ /* 0x000fe20000000800 */
[----:B------:R-:W-:-:S07]  /*18750*/  FADD.FTZ R73, R91, R72 ;  /* 0x000000485b497221 */ /* 0x000fce0000010000 */
[----:B------:R0:W4:Y:S01]  /*18760*/  MUFU.EX2 R114, R82 ;  /* 0x0000005200727308 */ /* 0x0001220000000800 */
[----:B--2---:R-:W-:Y:S01]  /*18770*/  FADD.FTZ R74, R96, R75 ;  /* 0x0000004b604a7221 */ /* 0x004fe20000010000 */
[----:B------:R-:W-:-:S06]  /*18780*/  F2FP.F16.F32.PACK_AB R80, R125, R129 ;  /* 0x000000817d50723e */ /* 0x000fcc00000000ff */
[----:B------:R-:W-:Y:S01]  /*18790*/  MUFU.EX2 R89, R89 ;  /* 0x0000005900597308 */ /* 0x000fe20000000800 */
[----:B------:R-:W-:Y:S01]  /*187a0*/  F2FP.F16.F32.PACK_AB R81, R115, R81 ;  /* 0x000000517351723e */ /* 0x000fe200000000ff */
[----:B-1----:R-:W-:Y:S01]  /*187b0*/  FADD.FTZ R72, R94, R73 ;  /* 0x000000495e487221 */ /* 0x002fe20000010000 */
[----:B0-----:R-:W-:-:S05]  /*187c0*/  F2FP.F16.F32.PACK_AB R82, R120, R128 ;  /* 0x000000807852723e */ /* 0x001fca00000000ff */
[----:B------:R0:W1:Y:S01]  /*187d0*/  MUFU.EX2 R122, R83 ;  /* 0x00000053007a7308 */ /* 0x0000620000000800 */
[----:B------:R-:W-:Y:S02]  /*187e0*/  F2FP.F16.F32.PACK_AB R16, R116, R121 ;  /* 0x000000797410723e */ /* 0x000fe400000000ff */
[----:B------:R-:W-:Y:S02]  /*187f0*/  F2FP.F16.F32.PACK_AB R17, R107, R106 ;  /* 0x0000006a6b11723e */ /* 0x000fe400000000ff */
[----:B------:R-:W-:-:S03]  /*18800*/  F2FP.F16.F32.PACK_AB R18, R112, R117 ;  /* 0x000000757012723e */ /* 0x000fc600000000ff */
[----:B------:R-:W2:Y:S01]  /*18810*/  MUFU.EX2 R88, R88 ;  /* 0x0000005800587308 */ /* 0x000ea20000000800 */
[----:B0-----:R-:W-:Y:S02]  /*18820*/  F2FP.F16.F32.PACK_AB R83, R119, R118 ;  /* 0x000000767753723e */ /* 0x001fe400000000ff */
[----:B------:R-:W-:Y:S01]  /*18830*/  F2FP.F16.F32.PACK_AB R19, R111, R110 ;  /* 0x0000006e6f13723e */ /* 0x000fe200000000ff */
[----:B---3--:R-:W-:-:S04]  /*18840*/  FADD.FTZ R75, R93, R74 ;  /* 0x0000004a5d4b7221 */ /* 0x008fc80000010000 */
[----:B------:R-:W0:Y:S01]  /*18850*/  MUFU.EX2 R86, R86 ;  /* 0x0000005600567308 */ /* 0x000e220000000800 */
[----:B------:R-:W-:Y:S01]  /*18860*/  STSM.16.M88.4 [R23+0x28b00], R80 ;  /* 0x028b005017007844 */ /* 0x000fe20000000200 */
[----:B----4-:R-:W-:-:S06]  /*18870*/  FADD.FTZ R73, R95, R72 ;  /* 0x000000485f497221 */ /* 0x010fcc0000010000 */
[----:B------:R-:W3:Y:S01]  /*18880*/  MUFU.EX2 R85, R85 ;  /* 0x0000005500557308 */ /* 0x000ee20000000800 */
[----:B------:R4:W-:Y:S01]  /*18890*/  STSM.16.M88.4 [R23+0x2a300], R16 ;  /* 0x02a3001017007844 */ /* 0x0009e20000000200 */
[----:B------:R-:W-:-:S06]  /*188a0*/  FADD.FTZ R73, R114, R73 ;  /* 0x0000004972497221 */ /* 0x000fcc0000010000 */
[----:B------:R-:W3:Y:S01]  /*188b0*/  MUFU.EX2 R87, R87 ;  /* 0x0000005700577308 */ /* 0x000ee20000000800 */
[----:B-1----:R-:W-:-:S07]  /*188c0*/  FADD.FTZ R73, R122, R73 ;  /* 0x000000497a497221 */ /* 0x002fce0000010000 */
[----:B------:R-:W1:Y:S01]  /*188d0*/  MUFU.EX2 R84, R84 ;  /* 0x0000005400547308 */ /* 0x000e620000000800 */
[----:B----4-:R-:W-:-:S04]  /*188e0*/  FADD.FTZ R16, R92, R75 ;  /* 0x0000004b5c107221 */ /* 0x010fc80000010000 */
[----:B------:R-:W-:-:S03]  /*188f0*/  FADD.FTZ R17, R89, R16 ;  /* 0x0000001059117221 */ /* 0x000fc60000010000 */
[----:B------:R-:W4:Y:S01]  /*18900*/  MUFU.EX2 R76, R76 ;  /* 0x0000004c004c7308 */ /* 0x000f220000000800 */
[----:B--2---:R-:W-:Y:S01]  /*18910*/  FADD.FTZ R18, R88, R17 ;  /* 0x0000001158127221 */ /* 0x004fe20000010000 */
[----:B0-----:R-:W-:-:S06]  /*18920*/  FADD.FTZ R16, R86, R73 ;  /* 0x0000004956107221 */ /* 0x001fcc0000010000 */
[----:B------:R-:W0:Y:S01]  /*18930*/  MUFU.EX2 R77, R77 ;  /* 0x0000004d004d7308 */ /* 0x000e220000000800 */
[----:B---3--:R-:W-:-:S07]  /*18940*/  FADD.FTZ R19, R85, R18 ;  /* 0x0000001255137221 */ /* 0x008fce0000010000 */
[----:B------:R-:W-:Y:S01]  /*18950*/  MUFU.EX2 R78, R78 ;  /* 0x0000004e004e7308 */ /* 0x000fe20000000800 */
[----:B------:R-:W-:-:S07]  /*18960*/  FADD.FTZ R17, R87, R16 ;  /* 0x0000001057117221 */ /* 0x000fce0000010000 */
[----:B------:R-:W2:Y:S01]  /*18970*/  MUFU.EX2 R79, R79 ;  /* 0x0000004f004f7308 */ /* 0x000ea20000000800 */
[----:B-1----:R-:W-:Y:S01]  /*18980*/  FADD.FTZ R19, R84, R19 ;  /* 0x0000001354137221 */ /* 0x002fe20000010000 */
[----:B----4-:R-:W-:Y:S01]  /*18990*/  FADD.FTZ R16, R76, R17 ;  /* 0x000000114c107221 */ /* 0x010fe20000010000 */
[----:B------:R-:W-:Y:S02]  /*189a0*/  F2FP.F16.F32.PACK_AB R108, R108, R109 ;  /* 0x0000006d6c6c723e */ /* 0x000fe400000000ff */
[----:B------:R-:W-:Y:S01]  /*189b0*/  FADD.FTZ R18, R136, R19 ;  /* 0x0000001388127221 */ /* 0x000fe20000010000 */
[----:B------:R-:W-:Y:S01]  /*189c0*/  F2FP.F16.F32.PACK_AB R109, R99, R98 ;  /* 0x00000062636d723e */ /* 0x000fe200000000ff */
[----:B0-----:R-:W-:Y:S01]  /*189d0*/  FADD.FTZ R17, R77, R16 ;  /* 0x000000104d117221 */ /* 0x001fe20000010000 */
[----:B------:R-:W-:Y:S02]  /*189e0*/  F2FP.F16.F32.PACK_AB R110, R104, R105 ;  /* 0x00000069686e723e */ /* 0x000fe400000000ff */
[----:B------:R-:W-:-:S02]  /*189f0*/  F2FP.F16.F32.PACK_AB R111, R103, R102 ;  /* 0x00000066676f723e */ /* 0x000fc400000000ff */
[----:B------:R-:W-:Y:S02]  /*18a00*/  F2FP.F16.F32.PACK_AB R100, R100, R101 ;  /* 0x000000656464723e */ /* 0x000fe400000000ff */
[----:B------:R-:W-:Y:S02]  /*18a10*/  F2FP.F16.F32.PACK_AB R101, R91, R90 ;  /* 0x0000005a5b65723e */ /* 0x000fe400000000ff */
[----:B------:R-:W-:Y:S02]  /*18a20*/  F2FP.F16.F32.PACK_AB R102, R96, R97 ;  /* 0x000000616066723e */ /* 0x000fe400000000ff */
[----:B------:R-:W-:Y:S02]  /*18a30*/  F2FP.F16.F32.PACK_AB R103, R95, R94 ;  /* 0x0000005e5f67723e */ /* 0x000fe400000000ff */
[----:B------:R-:W-:Y:S01]  /*18a40*/  F2FP.F16.F32.PACK_AB R92, R92, R93 ;  /* 0x0000005d5c5c723e */ /* 0x000fe200000000ff */
[----:B------:R-:W-:Y:S01]  /*18a50*/  FADD.FTZ R16, R113, R18 ;  /* 0x0000001271107221 */ /* 0x000fe20000010000 */
[----:B------:R-:W-:-:S02]  /*18a60*/  F2FP.F16.F32.PACK_AB R93, R122, R114 ;  /* 0x000000727a5d723e */ /* 0x000fc400000000ff */
[----:B------:R-:W-:Y:S02]  /*18a70*/  F2FP.F16.F32.PACK_AB R94, R88, R89 ;  /* 0x00000059585e723e */ /* 0x000fe400000000ff */
[----:B------:R-:W-:Y:S02]  /*18a80*/  F2FP.F16.F32.PACK_AB R95, R87, R86 ;  /* 0x00000056575f723e */ /* 0x000fe400000000ff */
[----:B------:R-:W-:Y:S02]  /*18a90*/  F2FP.F16.F32.PACK_AB R84, R84, R85 ;  /* 0x000000555454723e */ /* 0x000fe400000000ff */
[----:B------:R-:W-:Y:S02]  /*18aa0*/  F2FP.F16.F32.PACK_AB R85, R77, R76 ;  /* 0x0000004c4d55723e */ /* 0x000fe400000000ff */
[----:B------:R-:W-:Y:S02]  /*18ab0*/  F2FP.F16.F32.PACK_AB R86, R113, R136 ;  /* 0x000000887156723e */ /* 0x000fe400000000ff */
[----:B--2---:R-:W-:Y:S01]  /*18ac0*/  F2FP.F16.F32.PACK_AB R87, R79, R78 ;  /* 0x0000004e4f57723e */ /* 0x004fe200000000ff */
[----:B------:R-:W-:Y:S01]  /*18ad0*/  STSM.16.M88.4 [R23+0x2bb00], R108 ;  /* 0x02bb006c17007844 */ /* 0x000fe20000000200 */
[----:B------:R-:W-:-:S03]  /*18ae0*/  FADD.FTZ R17, R78, R17 ;  /* 0x000000114e117221 */ /* 0x000fc60000010000 */
[----:B------:R-:W-:Y:S04]  /*18af0*/  STSM.16.M88.4 [R23+0x2d300], R100 ;  /* 0x02d3006417007844 */ /* 0x000fe80000000200 */
[----:B------:R-:W-:Y:S04]  /*18b00*/  STSM.16.M88.4 [R23+0x2eb00], R92 ;  /* 0x02eb005c17007844 */ /* 0x000fe80000000200 */
[----:B------:R0:W-:Y:S04]  /*18b10*/  STL [R1+0x1c], R16 ;  /* 0x00001c1001007387 */ /* 0x0001e80000100800 */
[----:B------:R1:W-:Y:S01]  /*18b20*/  STSM.16.M88.4 [R23+0x30300], R84 ;  /* 0x0303005417007844 */ /* 0x0003e20000000200 */
[----:B------:R-:W-:Y:S01]  /*18b30*/  @!PT LDS RZ, [RZ] ;  /* 0x00000000fffff984 */ /* 0x000fe20000000800 */
[----:B------:R-:W-:Y:S01]  /*18b40*/  @!PT LDS RZ, [RZ] ;  /* 0x00000000fffff984 */ /* 0x000fe20000000800 */
[----:B------:R-:W-:Y:S01]  /*18b50*/  @!PT LDS RZ, [RZ] ;  /* 0x00000000fffff984 */ /* 0x000fe20000000800 */
[----:B------:R-:W-:Y:S01]  /*18b60*/  @!PT LDS RZ, [RZ] ;  /* 0x00000000fffff984 */ /* 0x000fe20000000800 */
[----:B------:R2:W-:Y:S06]  /*18b70*/  MEMBAR.ALL.CTA ;  /* 0x0000000000007992 */ /* 0x0005ec0000008000 */
[----:B--2---:R-:W2:Y:S01]  /*18b80*/  FENCE.VIEW.ASYNC.S ;  /* 0x00000000000073c6 */ /* 0x004ea20000000000 */
[----:B0-----:R-:W-:-:S05]  /*18b90*/  FADD.FTZ R16, R79, R17 ;  /* 0x000000114f107221 */ /* 0x001fca0000010000 */
[----:B------:R1:W-:Y:S04]  /*18ba0*/  STL [R1+0x20], R16 ;  /* 0x0000201001007387 */ /* 0x0003e80000100800 */
[----:B------:R1:W5:Y:S04]  /*18bb0*/  LDL R149, [R1+0x24] ;  /* 0x0000240001957983 */ /* 0x0003680000100800 */
[----:B------:R1:W-:Y:S01]  /*18bc0*/  STL [R1+0x10], R20 ;  /* 0x0000101401007387 */ /* 0x0003e20000100800 */
        /* <DEDUP_REMOVED lines=54> */
.L_x_10241:
[----:B------:R-:W-:Y:S05]  /*18f30*/  WARPSYNC.ALL ;  /* 0x0000000000007948 */ /* 0x000fea0003800000 */
[----:B------:R-:W-:Y:S06]  /*18f40*/  BAR.ARV 0x8, 0x1a0 ;  /* 0x0206800000007b1d */ /* 0x000fec0000002000 */
[----:B------:R-:W-:Y:S05]  /*18f50*/  @!P0 BRA `(.L_x_10253) ;  /* 0x0000000000048947 */ /* 0x000fea0003800000 */
[----:B------:R-:W-:Y:S01]  /*18f60*/  BPT.TRAP 0x1 ;  /* 0x000000040000795c */ /* 0x000fe20000300000 */
.L_x_10253:
[----:B------:R-:W2:Y:S01]  /*18f70*/  LDL R2, [R1+0x24] ;  /* 0x0000240001027983 */ /* 0x000ea20000100800 */
[----:B------:R-:W-:Y:S01]  /*18f80*/  IMAD R9, R146, 0x8, R22 ;  /* 0x0000000892097824 */ /* 0x000fe200078e0216 */
[----:B--2---:R-:W-:-:S04]  /*18f90*/  SHF.L.U32 R4, R2, 0x1f, RZ ;  /* 0x0000001f02047819 */ /* 0x004fc800000006ff */
[----:B------:R0:W1:Y:S01]  /*18fa0*/  SYNCS.PHASECHK.TRANS64.TRYWAIT P2, [R9+URZ+0x31c50], R4 ;  /* 0x031c5004090075a7 */ /* 0x000062000804017f */
[----:B------:R-:W-:Y:S05]  /*18fb0*/  @!P0 BRA `(.L_x_10254) ;  /* 0x0000000000048947 */ /* 0x000fea0003800000 */
[----:B------:R-:W-:Y:S01]  /*18fc0*/  BPT.TRAP 0x1 ;  /* 0x000000040000795c */ /* 0x000fe20000300000 */
.L_x_10254:
[----:B------:R-:W2:Y:S01]  /*18fd0*/  LDL.LU R2, [R1+0x48] ;  /* 0x0000480001027983 */ /* 0x000ea20000300800 */
[----:B------:R-:W-:Y:S02]  /*18fe0*/  VIADD R22, R22, 0x200 ;  /* 0x0000020016167836 */ /* 0x000fe40000000000 */
[----:B------:R-:W-:-:S03]  /*18ff0*/  IMAD.MOV.U32 R3, RZ, RZ, -0x3ffffff0 ;  /* 0xc0000010ff037424 */ /* 0x000fc600078e00ff */
[----:B------:R-:W-:-:S04]  /*19000*/  SHF.R.U32.HI R22, RZ, 0x4, R22 ;  /* 0x00000004ff167819 */ /* 0x000fc80000011616 */
[----:B------:R-:W-:-:S04]  /*19010*/  LOP3.LUT R22, R22, 0x3fff, RZ, 0xc0, !PT ;  /* 0x00003fff16167812 */ /* 0x000fc800078ec0ff */
[----:B------:R-:W-:Y:S02]  /*19020*/  LOP3.LUT R5, R22, 0x2400000, RZ, 0xfc, !PT ;  /* 0x0240000016057812 */ /* 0x000fe400078efcff */
[----:B--2---:R-:W-:Y:S01]  /*19030*/  LOP3.LUT R2, R2, 0x10000, RZ, 0xfc, !PT ;  /* 0x0001000002027812 */ /* 0x004fe200078efcff */
[----:B-1----:R-:W-:Y:S06]  /*19040*/  @P2 BRA `(.L_x_10255) ;  /* 0x0000000000082947 */ /* 0x002fec0003800000 */
[----:B------:R-:W1:Y:S02]  /*19050*/  SYNCS.PHASECHK.TRANS64.TRYWAIT P0, [R9+URZ+0x31c50], R4 ;  /* 0x031c5004090075a7 */ /* 0x000e64000800017f */
[----:B-1----:R-:W-:Y:S05]  /*19060*/  @!P0 BRA `(.L_x_10256) ;  /* 0x0000008800d08947 */ /* 0x002fea0003800000 */
.L_x_10255:
[----:B01----:R-:W-:Y:S01]  /*19070*/  IMAD R4, R146, 0x6c0, R5 ;  /* 0x000006c092047824 */ /* 0x003fe200078e0205 */
        /* <DEDUP_REMOVED lines=13> */
[----:B------:R-:W-:-:S03]  /*19150*/  IMAD.MOV.U32 R3, RZ, RZ, -0x3ffffff0 ;  /* 0xc0000010ff037424 */ /* 0x000fc600078e00ff */
[----:B------:R-:W4:Y:S01]  /*19160*/  LDL.LU R12, [R1+0x24] ;  /* 0x00002400010c7983 */ /* 0x000f220000300800 */
[----:B------:R-:W-:Y:S02]  /*19170*/  IMAD.MOV.U32 R5, RZ, RZ, -0x7fffffe0 ;  /* 0x80000020ff057424 */ /* 0x000fe400078e00ff */
[----:B------:R-:W-:-:S03]  /*19180*/  VIADD R146, R146, 0x1 ;  /* 0x0000000192927836 */ /* 0x000fc60000000000 */
        /* <DEDUP_REMOVED lines=78> */
[----:B--2---:R-:W0:Y:S01]  /*19670*/  SHFL.BFLY PT, R2, R13, 0x2, 0x1f ;  /* 0x0c401f000d027f89 */ /* 0x004e2200000e0000 */
[----:B------:R-:W-:Y:S02]  /*19680*/  R2UR UR5, R3 ;  /* 0x00000000030572ca */ /* 0x000fe400000e0000 */
[----:B------:R-:W-:Y:S01]  /*19690*/  R2UR UR6, R4 ;  /* 0x00000000040672ca */ /* 0x000fe200000e0000 */
[----:B---3--:R-:W1:Y:S01]  /*196a0*/  SHFL.BFLY PT, R3, R8, 0x2, 0x1f ;  /* 0x0c401f0008037f89 */ /* 0x008e6200000e0000 */
[----:B------:R-:W-:Y:S01]  /*196b0*/  R2UR UR7, R5 ;  /* 0x00000000050772ca */ /* 0x000fe200000e0000 */
[----:B0-----:R-:W-:Y:S01]  /*196c0*/  FADD.FTZ R2, R2, R13 ;  /* 0x0000000d02027221 */ /* 0x001fe20000010000 */
[----:B-1----:R-:W-:-:S04]  /*196d0*/  FADD.FTZ R4, R3, R8 ;  /* 0x0000000803047221 */ /* 0x002fc80000010000 */
[----:B------:R-:W0:Y:S04]  /*196e0*/  SHFL.BFLY PT, R3, R2, 0x1, 0x1f ;  /* 0x0c201f0002037f89 */ /* 0x000e2800000e0000 */
[----:B------:R-:W1:Y:S01]  /*196f0*/  SHFL.BFLY PT, R5, R4, 0x1, 0x1f ;  /* 0x0c201f0004057f89 */ /* 0x000e6200000e0000 */
[----:B0-----:R-:W-:Y:S01]  /*19700*/  FADD.FTZ R8, R2, R3 ;  /* 0x0000000302087221 */ /* 0x001fe20000010000 */
[----:B------:R-:W-:Y:S01]  /*19710*/  IMAD.MOV.U32 R3, RZ, RZ, RZ ;  /* 0x000000ffff037224 */ /* 0x000fe200078e00ff */
[----:B------:R-:W-:Y:S01]  /*19720*/  SEL R2, RZ, 0x1, P0 ;  /* 0x00000001ff027807 */ /* 0x000fe20000000000 */
[----:B-1----:R-:W-:Y:S02]  /*19730*/  FADD.FTZ R10, R4, R5 ;  /* 0x00000005040a7221 */ /* 0x002fe40000010000 */
[----:B------:R-:W-:-:S02]  /*19740*/  FSETP.NE.FTZ.AND P2, PT, R8, RZ, PT ;  /* 0x000000ff0800720b */ /* 0x000fc40003f55000 */
[----:B----4-:R-:W-:Y:S02]  /*19750*/  LOP3.LUT R12, R12, R2, RZ, 0x3c, !PT ;  /* 0x000000020c0c7212 */ /* 0x010fe400078e3cff */
[----:B------:R-:W-:-:S09]  /*19760*/  FSETP.NE.FTZ.AND P3, PT, R10, RZ, PT ;  /* 0x000000ff0a00720b */ /* 0x000fd20003f75000 */
[----:B------:R-:W-:Y:S08]  /*19770*/  @P2 MUFU.LG2 R6, R8 ;  /* 0x0000000800062308 */ /* 0x000ff00000000c00 */
[----:B------:R0:W-:Y:S01]  /*19780*/  @P2 MUFU.RCP R3, R8 ;  /* 0x0000000800032308 */ /* 0x0001e20000001000 */
[----:B------:R-:W-:Y:S02]  /*19790*/  WARPGROUP.DEPBAR.LE gsb0, 0x0 ;  /* 0x00008000000079c5 */ /* 0x000fe40000010000 */
[----:B0-----:R-:W2:Y:S01]  /*197a0*/  LDL.LU R8, [R1+0x7c] ;  /* 0x00007c0001087983 */ /* 0x001ea20000300800 */
[----:B------:R-:W-:-:S04]  /*197b0*/  WARPGROUP.ARRIVE ;  /* 0x00000000000079c5 */ /* 0x000fc80000000000 */
[----:B------:R-:W0:Y:S02]  /*197c0*/  @P3 MUFU.LG2 R7, R10 ;  /* 0x0000000a00073308 */ /* 0x000e240000000c00 */
[----:B------:R-:W-:Y:S01]  /*197d0*/  HGMMA.64x96x16.F32 R24, gdesc[UR4].tnspB, R24, gsb0 ;  /* 0x41600000041879f0 */ /* 0x000fe20008000818 */
[----:B------:R-:W-:Y:S01]  /*197e0*/  IMAD.MOV.U32 R2, RZ, RZ, RZ ;  /* 0x000000ffff027224 */ /* 0x000fe200078e00ff */
[----:B------:R1:W-:Y:S05]  /*197f0*/  STL [R1+0x24], R12 ;  /* 0x0000240c01007387 */ /* 0x0003ea0000100800 */
[----:B------:R-:W3:Y:S01]  /*19800*/  @P3 MUFU.RCP R2, R10 ;  /* 0x0000000a00023308 */ /* 0x000ee20000001000 */
[C---:B------:R-:W-:Y:S01]  /*19810*/  @P2 FMUL.FTZ R5, R0.reuse, 0.69314718246459960938 ;  /* 0x3f31721800052820 */ /* 0x040fe20000410000 */
[----:B------:R-:W-:Y:S01]  /*19820*/  @P3 FMUL.FTZ R0, R0, 0.69314718246459960938 ;  /* 0x3f31721800003820 */ /* 0x000fe20000410000 */
[----:B------:R-:W-:-:S02]  /*19830*/  @!P1 VIADD R4, R9, 0x31c60 ;  /* 0x00031c6009049836 */ /* 0x000fc40000000000 */
[----:B0-----:R-:W-:Y:S01]  /*19840*/  @P3 FMUL.FTZ R7, R7, 0.69314718246459960938 ;  /* 0x3f31721807073820 */ /* 0x001fe20000410000 */
[----:B------:R-:W-:Y:S02]  /*19850*/  IMAD.MOV.U32 R72, RZ, RZ, -0x800000 ;  /* 0xff800000ff487424 */ /* 0x000fe400078e00ff */
[----:B------:R-:W-:Y:S01]  /*19860*/  @P2 FMUL.FTZ R6, R6, 0.69314718246459960938 ;  /* 0x3f31721806062820 */ /* 0x000fe20000410000 */
[----:B------:R-:W-:Y:S01]  /*19870*/  @P3 FFMA.FTZ R72, R0, R20, R7 ;  /* 0x0000001400483223 */ /* 0x000fe20000010007 */
[----:B------:R-:W-:Y:S01]  /*19880*/  @!P1 PRMT R4, RZ, 0x654, R4 ;  /* 0x00000654ff049816 */ /* 0x000fe20000000004 */
[----:B------:R-:W-:Y:S02]  /*19890*/  IMAD.MOV.U32 R21, RZ, RZ, -0x800000 ;  /* 0xff800000ff157424 */ /* 0x000fe400078e00ff */
[----:B------:R-:W-:Y:S01]  /*198a0*/  @P2 FFMA.FTZ R21, R5, R14, R6 ;  /* 0x0000000e05152223 */ /* 0x000fe20000010006 */
[----:B------:R-:W-:Y:S01]  /*198b0*/  SEL R146, R146, RZ, P0 ;  /* 0x000000ff92927207 */ /* 0x000fe20000000000 */
        /* <DEDUP_REMOVED lines=51> */
[----:B--2---:R-:W-:-:S05]  /*19bf0*/  VIADD R8, R8, 0x1 ;  /* 0x0000000108087836 */ /* 0x004fca0000000000 */
[----:B------:R1:W-:Y:S02]  /*19c00*/  STL [R1+0x7c], R8 ;  /* 0x00007c0801007387 */ /* 0x0003e40000100800 */
.L_x_10182:
[----:B------:R-:W2:Y:S01]  /*19c10*/  LDL R62, [R1+0x68] ;  /* 0x00006800013e7983 */ /* 0x000ea20000100800 */
[----:B------:R-:W-:Y:S05]  /*19c20*/  WARPSYNC.ALL ;  /* 0x0000000000007948 */ /* 0x000fea0003800000 */
[----:B------:R-:W0:Y:S01]  /*19c30*/  S2UR UR5, SR_CgaCtaId ;  /* 0x00000000000579c3 */ /* 0x000e220000008800 */
[----:B------:R-:W-:Y:S01]  /*19c40*/  UMOV UR4, 0x400 ;  /* 0x0000040000047882 */ /* 0x000fe20000000000 */
[----:B------:R-:W-:Y:S01]  /*19c50*/  BSSY B0, `(.L_x_10257) ;  /* 0x000018a000007945 */ /* 0x000fe20003800000 */
[----:B0-----:R-:W-:-:S06]  /*19c60*/  ULEA UR4, UR5, UR4, 0x18 ;  /* 0x0000000405047291 */ /* 0x001fcc000f8ec03f */
[----:B------:R-:W-:Y:S01]  /*19c70*/  IMAD.U32 R22, RZ, RZ, UR4 ;  /* 0x00000004ff167e24 */ /* 0x000fe2000f8e00ff */
[----:B------:R-:W-:Y:S06]  /*19c80*/  BAR.SYNC.DEFER_BLOCKING 0x5, 0x1a0 ;  /* 0x0146800000007b1d */ /* 0x000fec0000010000 */
[----:B-1----:R-:W0:Y:S04]  /*19c90*/  LDS.128 R8, [R22+0x31cd0] ;  /* 0x031cd00016087984 */ /* 0x002e280000000c00 */
[----:B0-----:R0:W-:Y:S04]  /*19ca0*/  STL.64 [R1+0x40], R8 ;  /* 0x0000400801007387 */ /* 0x0011e80000100a00 */
[----:B------:R0:W-:Y:S01]  /*19cb0*/  STL.64 [R1+0x48], R10 ;  /* 0x0000480a01007387 */ /* 0x0001e20000100a00 */
[----:B--2---:R-:W-:Y:S01]  /*19cc0*/  SHF.R.S32.HI R26, RZ, 0x1f, R62 ;  /* 0x0000001fff1a7819 */ /* 0x004fe2000001143e */
[----:B------:R-:W-:-:S03]  /*19cd0*/  IMAD.SHL.U32 R46, R62, 0x4, RZ ;  /* 0x000000043e2e7824 */ /* 0x000fc600078e00ff */
[----:B------:R-:W-:Y:S01]  /*19ce0*/  SHF.L.U64.HI R27, R62, 0x2, R26 ;  /* 0x000000023e1b7819 */ /* 0x000fe2000001021a */
[----:B------:R-:W-:Y:S06]  /*19cf0*/  BAR.ARV 0x4, 0x1a0 ;  /* 0x0106800000007b1d */ /* 0x000fec0000002000 */
[----:B0-----:R-:W-:Y:S05]  /*19d00*/  @P1 BRA `(.L_x_10258) ;  /* 0x0000000c00f01947 */ /* 0x001fea0003800000 */
[----:B------:R-:W2:Y:S01]  /*19d10*/  LDL R4, [R1+0x90] ;  /* 0x0000900001047983 */ /* 0x000ea20000100800 */
[----:B------:R-:W-:Y:S05]  /*19d20*/  WARPSYNC.ALL ;  /* 0x0000000000007948 */ /* 0x000fea0003800000 */
[----:B------:R-:W0:Y:S01]  /*19d30*/  S2R R5, SR_SWINHI ;  /* 0x0000000000057919 */ /* 0x000e220000002f00 */
[----:B------:R-:W-:Y:S01]  /*19d40*/  F2FP.F16.F32.PACK_AB R6, R73, R6 ;  /* 0x000000064906723e */ /* 0x000fe200000000ff */
[----:B------:R-:W-:Y:S01]  /*19d50*/  ULDC.64 UR4, c[0x0][0xbd8] ;  /* 0x0002f60000047ab9 */ /* 0x000fe20000000a00 */
[----:B------:R-:W-:Y:S01]  /*19d60*/  ULDC.64 UR6, c[0x0][0x208] ;  /* 0x0000820000067ab9 */ /* 0x000fe20000000a00 */
[----:B------:R-:W-:-:S02]  /*19d70*/  MOV R2, R22 ;  /* 0x0000001600027202 */ /* 0x000fc40000000f00 */
[----:B0-----:R-:W-:Y:S01]  /*19d80*/  MOV R3, R5 ;  /* 0x0000000500037202 */ /* 0x001fe20000000f00 */
[----:B------:R-:W0:Y:S02]  /*19d90*/  S2R R66, SR_TID.X ;  /* 0x0000000000427919 */ /* 0x000e240000002100 */
[----:B0-----:R-:W-:Y:S01]  /*19da0*/  VIADD R66, R66, 0xffffff80 ;  /* 0xffffff8042427836 */ /* 0x001fe20000000000 */
        /* <DEDUP_REMOVED lines=9> */
[C---:B------:R-:W-:Y:S01]  /*19e40*/  LOP3.LUT R9, R4.reuse, 0x180, RZ, 0xc0, !PT ;  /* 0x0000018004097812 */ /* 0x040fe200078ec0ff */
[----:B------:R-:W-:Y:S01]  /*19e50*/  IMAD.X R17, RZ, RZ, R5, P2 ;  /* 0x000000ffff117224 */ /* 0x000fe200010e0605 */
[----:B------:R-:W-:-:S02]  /*19e60*/  IADD3 R58, P0, R4, 0x6020, RZ ;  /* 0x00006020043a7810 */ /* 0x000fc40007f1e0ff */
[----:B------:R-:W-:Y:S02]  /*19e70*/  LOP3.LUT R12, R8, R55, RZ, 0x3c, !PT ;  /* 0x00000037080c7212 */ /* 0x000fe400078e3cff */
[----:B------:R-:W-:Y:S01]  /*19e80*/  IADD3 R67, P1, R4, 0x6000, RZ ;  /* 0x0000600004437810 */ /* 0x000fe20007f3e0ff */
[----:B------:R-:W-:Y:S01]  /*19e90*/  IMAD.X R11, RZ, RZ, R5, P0 ;  /* 0x000000ffff0b7224 */ /* 0x000fe200000e0605 */
[----:B------:R-:W-:Y:S02]  /*19ea0*/  LOP3.LUT R8, R59, 0x180, RZ, 0xc0, !PT ;  /* 0x000001803b087812 */ /* 0x000fe400078ec0ff */
[----:B------:R-:W-:Y:S02]  /*19eb0*/  LOP3.LUT R10, R63, 0x180, RZ, 0xc0, !PT ;  /* 0x000001803f0a7812 */ /* 0x000fe400078ec0ff */
[----:B------:R-:W-:Y:S02]  /*19ec0*/  SHF.R.U64 R9, R9, 0x3, RZ ;  /* 0x0000000309097819 */ /* 0x000fe400000012ff */
[----:B------:R-:W-:-:S02]  /*19ed0*/  LOP3.LUT R55, R58, 0x180, RZ, 0xc0, !PT ;  /* 0x000001803a377812 */ /* 0x000fc400078ec0ff */
[----:B------:R-:W-:Y:S02]  /*19ee0*/  LOP3.LUT R54, R67, 0x180, RZ, 0xc0, !PT ;  /* 0x0000018043367812 */ /* 0x000fe400078ec0ff */
[----:B------:R-:W-:Y:S02]  /*19ef0*/  SHF.R.U64 R8, R8, 0x3, RZ ;  /* 0x0000000308087819 */ /* 0x000fe400000012ff */
[----:B------:R-:W-:Y:S02]  /*19f00*/  SHF.R.U64 R10, R10, 0x3, RZ ;  /* 0x000000030a0a7819 */ /* 0x000fe400000012ff */
[----:B------:R-:W-:Y:S01]  /*19f10*/  LOP3.LUT R4, R9, R4, RZ, 0x3c, !PT ;  /* 0x0000000409047212 */ /* 0x000fe200078e3cff */
[----:B------:R-:W-:Y:S01]  /*19f20*/  IMAD.X R9, RZ, RZ, R5, P1 ;  /* 0x000000ffff097224 */ /* 0x000fe200008e0605 */
[----:B------:R-:W-:Y:S02]  /*19f30*/  SHF.R.U64 R55, R55, 0x3, RZ ;  /* 0x0000000337377819 */ /* 0x000fe400000012ff */
[----:B------:R-:W-:-:S02]  /*19f40*/  SHF.R.U64 R54, R54, 0x3, RZ ;  /* 0x0000000336367819 */ /* 0x000fc400000012ff */
[----:B------:R-:W-:Y:S02]  /*19f50*/  LOP3.LUT R14, R8, R59, RZ, 0x3c, !PT ;  /* 0x0000003b080e7212 */ /* 0x000fe400078e3cff */
[----:B-----5:R-:W-:Y:S02]  /*19f60*/  LOP3.LUT R16, R10, R63, RZ, 0x3c, !PT ;  /* 0x0000003f0a107212 */ /* 0x020fe400078e3cff */
[----:B------:R-:W-:Y:S02]  /*19f70*/  MOV R59, R4 ;  /* 0x00000004003b7202 */ /* 0x000fe40000000f00 */
[----:B------:R-:W-:Y:S02]  /*19f80*/  LOP3.LUT R10, R55, R58, RZ, 0x3c, !PT ;  /* 0x0000003a370a7212 */ /* 0x000fe400078e3cff */
[----:B------:R-:W-:Y:S02]  /*19f90*/  F2FP.F16.F32.PACK_AB R4, R76, R7 ;  /* 0x000000074c04723e */ /* 0x000fe400000000ff */
[----:B------:R-:W-:-:S02]  /*19fa0*/  LOP3.LUT R8, R54, R67, RZ, 0x3c, !PT ;  /* 0x0000004336087212 */ /* 0x000fc400078e3cff */
[----:B------:R-:W-:Y:S02]  /*19fb0*/  F2FP.F16.F32.PACK_AB R5, R78, R79 ;  /* 0x0000004f4e05723e */ /* 0x000fe400000000ff */
[----:B------:R-:W-:Y:S02]  /*19fc0*/  F2FP.F16.F32.PACK_AB R7, R68, R77 ;  /* 0x0000004d4407723e */ /* 0x000fe400000000ff */
        /* <DEDUP_REMOVED lines=13> */
[----:B------:R-:W-:Y:S02]  /*1a0a0*/  ISETP.NE.U32.AND P1, PT, RZ, UR4, PT ;  /* 0x00000004ff007c0c */ /* 0x000fe4000bf25070 */
[----:B------:R-:W-:Y:S01]  /*1a0b0*/  MOV R24, R8 ;  /* 0x0000000800187202 */ /* 0x000fe20000000f00 */
[----:B------:R1:W-:Y:S01]  /*1a0c0*/  STSM.16.M88.4 [R55], R16 ;  /* 0x0000001037007844 */ /* 0x0003e20000000200 */
[----:B------:R-:W-:Y:S02]  /*1a0d0*/  MOV R20, R10 ;  /* 0x0000000a00147202 */ /* 0x000fe40000000f00 */
[----:B0-----:R-:W-:Y:S02]  /*1a0e0*/  F2FP.F16.F32.PACK_AB R4, R45, R28 ;  /* 0x0000001c2d04723e */ /* 0x001fe400000000ff */
[----:B------:R-:W-:-:S02]  /*1a0f0*/  F2FP.F16.F32.PACK_AB R5, R50, R43 ;  /* 0x0000002b3205723e */ /* 0x000fc400000000ff */
[----:B------:R-:W-:Y:S02]  /*1a100*/  F2FP.F16.F32.PACK_AB R6, R40, R29 ;  /* 0x0000001d2806723e */ /* 0x000fe400000000ff */
[----:B------:R-:W-:Y:S02]  /*1a110*/  F2FP.F16.F32.PACK_AB R7, R51, R42 ;  /* 0x0000002a3307723e */ /* 0x000fe400000000ff */
[----:B------:R-:W-:Y:S01]  /*1a120*/  F2FP.F16.F32.PACK_AB R8, R49, R32 ;  /* 0x000000203108723e */ /* 0x000fe200000000ff */
[----:B------:R-:W-:Y:S01]  /*1a130*/  IMAD.MOV.U32 R32, RZ, RZ, RZ ;  /* 0x000000ffff207224 */ /* 0x000fe200078e00ff */
[----:B------:R-:W-:Y:S01]  /*1a140*/  F2FP.F16.F32.PACK_AB R9, R48, R39 ;  /* 0x000000273009723e */ /* 0x000fe200000000ff */
[----:B------:R0:W-:Y:S01]  /*1a150*/  STSM.16.M88.4 [R54], R4 ;  /* 0x0000000436007844 */ /* 0x0001e20000000200 */
[----:B------:R-:W-:Y:S02]  /*1a160*/  F2FP.F16.F32.PACK_AB R10, R44, R33 ;  /* 0x000000212c0a723e */ /* 0x000fe400000000ff */
[----:B-1----:R-:W-:-:S02]  /*1a170*/  IADD3 R16, P0, R46, UR4, RZ ;  /* 0x000000042e107c10 */ /* 0x002fc4000ff1e0ff */
[----:B------:R-:W-:Y:S02]  /*1a180*/  F2FP.F16.F32.PACK_AB R11, R47, R38 ;  /* 0x000000262f0b723e */ /* 0x000fe400000000ff */
[----:B------:R-:W-:Y:S02]  /*1a190*/  F2FP.F16.F32.PACK_AB R12, R53, R36 ;  /* 0x00000024350c723e */ /* 0x000fe400000000ff */
[----:B------:R-:W-:Y:S01]  /*1a1a0*/  F2FP.F16.F32.PACK_AB R13, R35, R30 ;  /* 0x0000001e230d723e */ /* 0x000fe200000000ff */
[----:B------:R1:W-:Y:S01]  /*1a1b0*/  STSM.16.M88.4 [R24], R8 ;  /* 0x0000000818007844 */ /* 0x0003e20000000200 */
        /* <DEDUP_REMOVED lines=8> */
[----:B------:R-:W-:Y:S02]  /*1a240*/  ISETP.NE.AND.EX P0, PT, RZ, UR5, PT, P0 ;  /* 0x00000005ff007c0c */ /* 0x000fe4000bf05300 */
[----:B0-----:R-:W-:-:S11]  /*1a250*/  SHF.R.S32.HI R4, RZ, 0x1f, R66 ;  /* 0x0000001fff047819 */ /* 0x001fd60000011442 */
[----:B------:R-:W-:Y:S01]  /*1a260*/  @P0 IADD3 R46, P2, R46, UR4, RZ ;  /* 0x000000042e2e0c10 */ /* 0x000fe2000ff5e0ff */
[----:B------:R-:W-:Y:S02]  /*1a270*/  ULDC UR4, c[0x0][0xa88] ;  /* 0x0002a20000047ab9 */ /* 0x000fe40000000800 */
[----:B------:R-:W-:Y:S01]  /*1a280*/  IMAD.U32 R0, RZ, RZ, UR4 ;  /* 0x00000004ff007e24 */ /* 0x000fe2000f8e00ff */
[----:B------:R-:W-:Y:S01]  /*1a290*/  @P0 IADD3.X R47, R27, UR5, RZ, P2, !PT ;  /* 0x000000051b2f0c10 */ /* 0x000fe200097fe4ff */
[----:B------:R1:W5:Y:S01]  /*1a2a0*/  @P1 LDG.E R32, desc[UR6][R16.64] ;  /* 0x0000000610201981 */ /* 0x000362000c1e1900 */
[----:B------:R-:W-:-:S03]  /*1a2b0*/  LEA.HI R4, R4, R66, RZ, 0x7 ;  /* 0x0000004204047211 */ /* 0x000fc600078f38ff */
[----:B------:R1:W5:Y:S01]  /*1a2c0*/  @P0 LDG.E R0, desc[UR6][R46.64] ;  /* 0x000000062e000981 */ /* 0x000362000c1e1900 */
[----:B------:R-:W-:Y:S05]  /*1a2d0*/  @P0 BRA `(.L_x_10259) ;  /* 0x0000000000140947 */ /* 0x000fea0003800000 */
[----:B------:R-:W-:Y:S05]  /*1a2e0*/  @!P1 BRA `(.L_x_10259) ;  /* 0x0000000000109947 */ /* 0x000fea0003800000 */
[----:B------:R-:W-:Y:S02]  /*1a2f0*/  ULDC.64 UR4, c[0x0][0x208] ;  /* 0x0000820000047ab9 */ /* 0x000fe40000000a00 */
[----:B------:R-:W2:Y:S04]  /*1a300*/  LDG.E R5, desc[UR4][R16.64] ;  /* 0x0000000410057981 */ /* 0x000ea8000c1e1900 */
[----:B-----5:R-:W2:Y:S02]  /*1a310*/  LDG.E R0, desc[UR4][R16.64+0x4] ;  /* 0x0000040410007981 */ /* 0x020ea4000c1e1900 */
[----:B--2---:R-:W-:-:S07]  /*1a320*/  IMAD.IADD R0, R0, 0x1, -R5 ;  /* 0x0000000100007824 */ /* 0x004fce00078e0a05 */
.L_x_10259:
[----:B------:R-:W2:Y:S01]  /*1a330*/  LDL.64 R6, [R1+0x70] ;  /* 0x0000700001067983 */ /* 0x000ea20000100a00 */
[----:B------:R-:W-:-:S03]  /*1a340*/  ULDC.64 UR4, c[0x0][0xb70] ;  /* 0x0002dc0000047ab9 */ /* 0x000fc60000000a00 */
[----:B-1----:R-:W3:Y:S04]  /*1a350*/  LDL R8, [R1+0x64] ;  /* 0x0000640001087983 */ /* 0x002ee80000100800 */
[----:B------:R-:W4:Y:S04]  /*1a360*/  LDL.LU R43, [R1+0x78] ;  /* 0x00007800012b7983 */ /* 0x000f280000300800 */
[----:B------:R-:W2:Y:S04]  /*1a370*/  LDL.64 R44, [R1+0x70] ;  /* 0x00007000012c7983 */ /* 0x000ea80000100a00 */
[----:B------:R-:W3:Y:S04]  /*1a380*/  LDL.LU R42, [R1+0x80] ;  /* 0x00008000012a7983 */ /* 0x000ee80000300800 */
[----:B------:R-:W3:Y:S01]  /*1a390*/  LDL R41, [R1+0x58] ;  /* 0x0000580001297983 */ /* 0x000ee20000100800 */
[----:B-----5:R-:W-:Y:S01]  /*1a3a0*/  SHF.R.S32.HI R33, RZ, 0x1f, R32 ;  /* 0x0000001fff217819 */ /* 0x020fe20000011420 */
[----:B------:R-:W-:Y:S01]  /*1a3b0*/  ULDC.64 UR6, c[0x0][0x208] ;  /* 0x0000820000067ab9 */ /* 0x000fe20000000a00 */
[----:B------:R-:W-:-:S02]  /*1a3c0*/  SEL R40, R26, RZ, !P1 ;  /* 0x000000ff1a287207 */ /* 0x000fc40004800000 */
[----:B------:R-:W-:Y:S01]  /*1a3d0*/  SEL R39, R62, RZ, !P1 ;  /* 0x000000ff3e277207 */ /* 0x000fe20004800000 */
[----:B------:R-:W-:Y:S01]  /*1a3e0*/  BSSY B1, `(.L_x_10260) ;  /* 0x0000074000017945 */ /* 0x000fe20003800000 */
[----:B----4-:R-:W-:Y:S01]  /*1a3f0*/  SHF.R.S32.HI R38, RZ, 0x1f, R43 ;  /* 0x0000001fff267819 */ /* 0x010fe2000001142b */
[----:B--2---:R-:W-:Y:S01]  /*1a400*/  IMAD.MOV.U32 R44, RZ, RZ, R6 ;  /* 0x000000ffff2c7224 */ /* 0x004fe200078e0006 */
[----:B------:R-:W-:-:S03]  /*1a410*/  LOP3.LUT R6, R4, 0xffffff80, RZ, 0xc0, !PT ;  /* 0xffffff8004067812 */ /* 0x000fc600078ec0ff */
[----:B------:R-:W-:Y:S02]  /*1a420*/  IMAD R4, R38, UR4, RZ ;  /* 0x0000000426047c24 */ /* 0x000fe4000f8e02ff */
[----:B---3--:R-:W-:Y:S02]  /*1a430*/  IMAD R11, R42, 0xc0, R8 ;  /* 0x000000c02a0b7824 */ /* 0x008fe400078e0208 */
[----:B------:R-:W-:Y:S02]  /*1a440*/  IMAD R7, R43, UR5, R4 ;  /* 0x000000052b077c24 */ /* 0x000fe4000f8e0204 */
[----:B------:R-:W-:Y:S02]  /*1a450*/  IMAD R5, R44, 0x20, R41 ;  /* 0x000000202c057824 */ /* 0x000fe400078e0229 */
[----:B------:R-:W-:Y:S02]  /*1a460*/  IMAD.IADD R6, R66, 0x1, -R6 ;  /* 0x0000000142067824 */ /* 0x000fe400078e0a06 */
[----:B------:R-:W-:-:S03]  /*1a470*/  IMAD.WIDE R2, R5, 0x2, R2 ;  /* 0x0000000205027825 */ /* 0x000fc600078e0202 */
[----:B------:R-:W-:Y:S01]  /*1a480*/  LOP3.LUT P0, RZ, R6, 0x3, RZ, 0xc0, !PT ;  /* 0x0000000306ff7812 */ /* 0x000fe2000780c0ff */
[----:B------:R-:W-:Y:S01]  /*1a490*/  IMAD.WIDE.U32 R4, R43, UR4, R32 ;  /* 0x000000042b047c25 */ /* 0x000fe2000f8e0020 */
[----:B------:R-:W-:Y:S01]  /*1a4a0*/  ULDC.64 UR4, c[0x0][0xb78] ;  /* 0x0002de0000047ab9 */ /* 0x000fe20000000a00 */
[----:B------:R-:W-:Y:S02]  /*1a4b0*/  IADD3 R9, P2, R2, 0x1800, RZ ;  /* 0x0000180002097810 */ /* 0x000fe40007f5e0ff */
[----:B------:R-:W-:Y:S01]  /*1a4c0*/  IMAD.IADD R5, R5, 0x1, R7 ;  /* 0x0000000105057824 */ /* 0x000fe200078e0207 */
[----:B------:R-:W-:Y:S01]  /*1a4d0*/  SHF.R.S32.HI R7, RZ, 0x1f, R11 ;  /* 0x0000001fff077819 */ /* 0x000fe2000001140b */
[----:B------:R-:W-:Y:S01]  /*1a4e0*/  IMAD R6, R40, UR4, RZ ;  /* 0x0000000428067c24 */ /* 0x000fe2000f8e02ff */
[----:B------:R-:W-:Y:S01]  /*1a4f0*/  LOP3.LUT R8, R9, 0x180, RZ, 0xc0, !PT ;  /* 0x0000018009087812 */ /* 0x000fe200078ec0ff */
[----:B------:R-:W-:Y:S01]  /*1a500*/  IMAD.WIDE.U32 R4, R39, UR4, R4 ;  /* 0x0000000427047c25 */ /* 0x000fe2000f8e0004 */
[----:B------:R-:W-:-:S02]  /*1a510*/  IADD3 R13, P1, R2, 0x3000, RZ ;  /* 0x00003000020d7810 */ /* 0x000fc40007f3e0ff */
[----:B------:R-:W-:Y:S01]  /*1a520*/  SHF.R.U64 R8, R8, 0x3, RZ ;  /* 0x0000000308087819 */ /* 0x000fe200000012ff */
[----:B------:R-:W-:Y:S01]  /*1a530*/  IMAD R6, R39, UR5, R6 ;  /* 0x0000000527067c24 */ /* 0x000fe2000f8e0206 */
[----:B------:R-:W-:Y:S01]  /*1a540*/  IADD3 R4, P3, R11, R4, RZ ;  /* 0x000000040b047210 */ /* 0x000fe20007f7e0ff */
[----:B------:R-:W-:Y:S01]  /*1a550*/  ULDC.64 UR4, c[0x0][0xb40] ;  /* 0x0002d00000047ab9 */ /* 0x000fe20000000a00 */
[----:B------:R-:W-:Y:S01]  /*1a560*/  LOP3.LUT R8, R8, R9, RZ, 0x3c, !PT ;  /* 0x0000000908087212 */ /* 0x000fe200078e3cff */
[----:B------:R-:W-:Y:S01]  /*1a570*/  IMAD.X R9, RZ, RZ, R3, P2 ;  /* 0x000000ffff097224 */ /* 0x000fe200010e0603 */
[----:B------:R-:W-:Y:S01]  /*1a580*/  IADD3.X R7, R7, R5, R6, P3, !PT ;  /* 0x0000000507077210 */ /* 0x000fe20001ffe406 */
[----:B------:R-:W-:Y:S01]  /*1a590*/  VIADD R5, R11, 0x8 ;  /* 0x000000080b057836 */ /* 0x000fe20000000000 */
[----:B------:R-:W-:Y:S02]  /*1a5a0*/  LEA R36, P3, R4, UR4, 0x2 ;  /* 0x0000000404247c11 */ /* 0x000fe4000f8610ff */
[----:B------:R-:W-:-:S02]  /*1a5b0*/  IADD3 R17, P5, R2, 0x4800, RZ ;  /* 0x0000480002117810 */ /* 0x000fc40007fbe0ff */
[----:B------:R-:W-:Y:S01]  /*1a5c0*/  LEA.HI.X R37, R4, UR5, R7, 0x2, P3 ;  /* 0x0000000504257c11 */ /* 0x000fe200098f1407 */
[----:B------:R-:W-:Y:S01]  /*1a5d0*/  ULDC.64 UR4, c[0x0][0xaa0] ;  /* 0x0002a80000047ab9 */ /* 0x000fe20000000a00 */
[C---:B------:R-:W-:Y:S02]  /*1a5e0*/  IADD3 R25, P4, R2.reuse, 0x6000, RZ ;  /* 0x0000600002197810 */ /* 0x040fe40007f9e0ff */
[C---:B------:R-:W-:Y:S02]  /*1a5f0*/  LOP3.LUT R4, R2.reuse, 0x180, RZ, 0xc0, !PT ;  /* 0x0000018002047812 */ /* 0x040fe400078ec0ff */
[----:B------:R-:W-:Y:S02]  /*1a600*/  IADD3 R7, P2, R2, 0x7800, RZ ;  /* 0x0000780002077810 */ /* 0x000fe40007f5e0ff */
[-C--:B------:R-:W-:Y:S02]  /*1a610*/  ISETP.GE.OR P3, PT, R11, R0.reuse, P0 ;  /* 0x000000000b00720c */ /* 0x080fe40000766670 */
[----:B------:R-:W-:Y:S01]  /*1a620*/  ISETP.GE.OR P0, PT, R5, R0, P0 ;  /* 0x000000000500720c */ /* 0x000fe20000706670 */
[----:B------:R-:W-:Y:S01]  /*1a630*/  IMAD.X R29, RZ, RZ, R3, P2 ;  /* 0x000000ffff1d7224 */ /* 0x000fe200010e0603 */
[----:B------:R-:W-:-:S02]  /*1a640*/  LOP3.LUT R12, R13, 0x180, RZ, 0xc0, !PT ;  /* 0x000001800d0c7812 */ /* 0x000fc400078ec0ff */
[----:B------:R-:W-:Y:S02]  /*1a650*/  LOP3.LUT R16, R17, 0x180, RZ, 0xc0, !PT ;  /* 0x0000018011107812 */ /* 0x000fe400078ec0ff */
[----:B------:R-:W-:Y:S02]  /*1a660*/  LOP3.LUT R24, R25, 0x180, RZ, 0xc0, !PT ;  /* 0x0000018019187812 */ /* 0x000fe400078ec0ff */
[----:B------:R-:W-:Y:S02]  /*1a670*/  SHF.R.U64 R5, R4, 0x3, RZ ;  /* 0x0000000304057819 */ /* 0x000fe400000012ff */
[----:B------:R-:W-:Y:S01]  /*1a680*/  LOP3.LUT R4, R7, 0x180, RZ, 0xc0, !PT ;  /* 0x0000018007047812 */ /* 0x000fe200078ec0ff */
[----:B------:R0:W-:Y:S01]  /*1a690*/  @!P3 STG.E desc[UR6][R36.64], R21 ;  /* 0x000000152400b986 */ /* 0x0001e2000c101906 */
[----:B------:R-:W-:Y:S02]  /*1a6a0*/  SHF.R.U64 R12, R12, 0x3, RZ ;  /* 0x000000030c0c7819 */ /* 0x000fe400000012ff */
        /* <DEDUP_REMOVED lines=14> */
[----:B------:R-:W5:Y:S04]  /*1a790*/  LD.E.128 R16, desc[UR6][R16.64] ;  /* 0x0000000610107980 */ /* 0x000f68000c101d00 */
[----:B------:R2:W5:Y:S04]  /*1a7a0*/  LD.E.128 R4, desc[UR6][R2.64] ;  /* 0x0000000602047980 */ /* 0x000568000c101d00 */
[----:B------:R-:W5:Y:S04]  /*1a7b0*/  LD.E.128 R24, desc[UR6][R24.64] ;  /* 0x0000000618187980 */ /* 0x000f68000c101d00 */
[----:B------:R-:W5:Y:S01]  /*1a7c0*/  LD.E.128 R28, desc[UR6][R28.64] ;  /* 0x000000061c1c7980 */ /* 0x000f62000c101d00 */
[--C-:B------:R-:W-:Y:S01]  /*1a7d0*/  SHF.R.S32.HI R35, RZ, 0x1f, R41.reuse ;  /* 0x0000001fff237819 */ /* 0x100fe20000011429 */
[----:B------:R-:W-:Y:S01]  /*1a7e0*/  @!PT LDS RZ, [RZ] ;  /* 0x00000000fffff984 */ /* 0x000fe20000000800 */
[----:B------:R-:W-:Y:S01]  /*1a7f0*/  @!PT LDS RZ, [RZ] ;  /* 0x00000000fffff984 */ /* 0x000fe20000000800 */
[----:B------:R-:W-:Y:S01]  /*1a800*/  @!PT LDS RZ, [RZ] ;  /* 0x00000000fffff984 */ /* 0x000fe20000000800 */
[----:B------:R-:W-:Y:S01]  /*1a810*/  @!PT LDS RZ, [RZ] ;  /* 0x00000000fffff984 */ /* 0x000fe20000000800 */
[----:B------:R3:W-:Y:S06]  /*1a820*/  MEMBAR.ALL.CTA ;  /* 0x0000000000007992 */ /* 0x0007ec0000008000 */
[----:B---3--:R-:W3:Y:S01]  /*1a830*/  FENCE.VIEW.ASYNC.S ;  /* 0x00000000000073c6 */ /* 0x008ee20000000000 */
[----:B------:R-:W-:Y:S01]  /*1a840*/  IMAD.MOV.U32 R34, RZ, RZ, R41 ;  /* 0x000000ffff227224 */ /* 0x000fe200078e0029 */
[----:B------:R-:W-:Y:S01]  /*1a850*/  SHF.R.S32.HI R45, RZ, 0x1f, R44 ;  /* 0x0000001fff2d7819 */ /* 0x000fe2000001142c */
[----:B------:R-:W-:-:S02]  /*1a860*/  IMAD R33, R33, UR4, RZ ;  /* 0x0000000421217c24 */ /* 0x000fc4000f8e02ff */
[C---:B0-----:R-:W-:Y:S02]  /*1a870*/  IMAD.WIDE.U32 R20, R32.reuse, UR4, R34 ;  /* 0x0000000420147c25 */ /* 0x041fe4000f8e0022 */
[----:B------:R0:W-:Y:S02]  /*1a880*/  STL [R1+0x74], R45 ;  /* 0x0000742d01007387 */ /* 0x0001e40000100800 */
[----:B------:R-:W-:Y:S01]  /*1a890*/  IMAD R33, R32, UR5, R33 ;  /* 0x0000000520217c24 */ /* 0x000fe2000f8e0221 */
[----:B------:R-:W-:Y:S01]  /*1a8a0*/  ULDC.64 UR4, c[0x0][0xae0] ;  /* 0x0002b80000047ab9 */ /* 0x000fe20000000a00 */
[----:B------:R-:W-:Y:S02]  /*1a8b0*/  IMAD R35, R42, -0xc0, R0 ;  /* 0xffffff402a237824 */ /* 0x000fe400078e0200 */
[----:B--2---:R-:W-:Y:S02]  /*1a8c0*/  IMAD R2, R38, UR4, RZ ;  /* 0x0000000426027c24 */ /* 0x004fe4000f8e02ff */
[----:B------:R-:W-:Y:S01]  /*1a8d0*/  IMAD.IADD R21, R21, 0x1, R33 ;  /* 0x0000000115157824 */ /* 0x000fe200078e0221 */
[----:B------:R-:W-:Y:S01]  /*1a8e0*/  ISETP.GE.AND P0, PT, R44, R35, PT ;  /* 0x000000232c00720c */ /* 0x000fe20003f06270 */
[----:B------:R-:W-:-:S02]  /*1a8f0*/  VIADD R32, R22, 0x31c20 ;  /* 0x00031c2016207836 */ /* 0x000fc40000000000 */
[----:B------:R-:W-:Y:S02]  /*1a900*/  VIADD R0, R44, 0x60 ;  /* 0x000000602c007836 */ /* 0x000fe40000000000 */
[C---:B------:R-:W-:Y:S02]  /*1a910*/  IMAD R33, R43.reuse, UR5, R2 ;  /* 0x000000052b217c24 */ /* 0x040fe4000f8e0202 */
[----:B------:R-:W-:Y:S01]  /*1a920*/  IMAD.WIDE.U32 R2, R43, UR4, R20 ;  /* 0x000000042b027c25 */ /* 0x000fe2000f8e0014 */
[----:B------:R-:W-:Y:S01]  /*1a930*/  ULDC.64 UR4, c[0x0][0xae8] ;  /* 0x0002ba0000047ab9 */ /* 0x000fe20000000a00 */
[----:B------:R-:W-:Y:S02]  /*1a940*/  ISETP.GE.AND P3, PT, R0, R35, PT ;  /* 0x000000230000720c */ /* 0x000fe40003f66270 */
[----:B------:R-:W-:Y:S01]  /*1a950*/  PRMT R32, RZ, 0x654, R32 ;  /* 0x00000654ff207816 */ /* 0x000fe20000000020 */
[----:B------:R-:W-:Y:S02]  /*1a960*/  IMAD.IADD R3, R3, 0x1, R33 ;  /* 0x0000000103037824 */ /* 0x000fe400078e0221 */
[----:B------:R-:W-:Y:S01]  /*1a970*/  IMAD R0, R40, UR4, RZ ;  /* 0x0000000428007c24 */ /* 0x000fe2000f8e02ff */
[----:B---3--:R2:W-:Y:S03]  /*1a980*/  SYNCS.ARRIVE.TRANS64.RED.A1T0 RZ, [R32+URZ], RZ ;  /* 0x000000ff20ff79a7 */ /* 0x0085e6000810043f */
[----:B------:R-:W-:-:S02]  /*1a990*/  IMAD R35, R39, UR5, R0 ;  /* 0x0000000527237c24 */ /* 0x000fc4000f8e0200 */
[----:B--2---:R-:W-:-:S04]  /*1a9a0*/  IMAD.WIDE.U32 R32, R39, UR4, R2 ;  /* 0x0000000427207c25 */ /* 0x004fc8000f8e0002 */
[----:B------:R-:W-:-:S04]  /*1a9b0*/  IMAD.WIDE R20, R42, 0xc0, R44 ;  /* 0x000000c02a147825 */ /* 0x000fc800078e022c */
[----:B-1----:R-:W-:Y:S01]  /*1a9c0*/  IMAD.IADD R37, R33, 0x1, R35 ;  /* 0x0000000121257824 */ /* 0x002fe200078e0223 */
        /* <DEDUP_REMOVED lines=21> */
.L_x_10261:
[----:B------:R-:W-:Y:S05]  /*1ab20*/  BSYNC B1 ;  /* 0x0000000000017941 */ /* 0x000fea0003800000 */
.L_x_10260:
[----:B------:R-:W-:Y:S05]  /*1ab30*/  @P3 BRA `(.L_x_10262) ;  /* 0x00000008006c3947 */ /* 0x000fea0003800000 */
[----:B0----5:R-:W-:Y:S01]  /*1ab40*/  IADD3 R5, P0, R20, 0x60, RZ ;  /* 0x0000006014057810 */ /* 0x021fe20007f1e0ff */
[----:B------:R-:W-:Y:S01]  /*1ab50*/  ULDC.64 UR4, c[0x0][0xad8] ;  /* 0x0002b60000047ab9 */ /* 0x000fe20000000a00 */
[----:B------:R-:W-:Y:S01]  /*1ab60*/  IMAD.MOV.U32 R2, RZ, RZ, R32 ;  /* 0x000000ffff027224 */ /* 0x000fe200078e0020 */
[----:B------:R-:W-:Y:S01]  /*1ab70*/  ULDC.64 UR6, c[0x0][0xa80] ;  /* 0x0002a00000067ab9 */ /* 0x000fe20000000a00 */
[----:B------:R-:W-:Y:S01]  /*1ab80*/  IMAD.MOV.U32 R3, RZ, RZ, R37 ;  /* 0x000000ffff037224 */ /* 0x000fe200078e0025 */
[----:B------:R-:W-:Y:S01]  /*1ab90*/  ULDC.64 UR8, c[0x0][0x208] ;  /* 0x0000820000087ab9 */ /* 0x000fe20000000a00 */
[----:B------:R-:W-:Y:S02]  /*1aba0*/  IMAD.X R20, RZ, RZ, R21, P0 ;  /* 0x000000ffff147224 */ /* 0x000fe400000e0615 */
[----:B------:R-:W-:Y:S02]  /*1abb0*/  VIADD R0, R41, 0x20 ;  /* 0x0000002029007836 */ /* 0x000fe40000000000 */
[----:B------:R-:W-:-:S02]  /*1abc0*/  IMAD R20, R20, UR4, RZ ;  /* 0x0000000414147c24 */ /* 0x000fc4000f8e02ff */
[C---:B------:R-:W-:Y:S01]  /*1abd0*/  IMAD.WIDE.U32 R2, R5.reuse, UR4, R2 ;  /* 0x0000000405027c25 */ /* 0x040fe2000f8e0002 */
[----:B------:R-:W-:Y:S02]  /*1abe0*/  ULDC UR4, c[0x0][0xa8c] ;  /* 0x0002a30000047ab9 */ /* 0x000fe40000000800 */
[----:B------:R-:W-:Y:S01]  /*1abf0*/  ISETP.GE.AND P2, PT, R0, UR4, PT ;  /* 0x0000000400007c0c */ /* 0x000fe2000bf46270 */
[----:B------:R-:W-:Y:S01]  /*1ac00*/  IMAD R5, R5, UR5, R20 ;  /* 0x0000000505057c24 */ /* 0x000fe2000f8e0214 */
[----:B------:R-:W-:Y:S01]  /*1ac10*/  LEA R4, P0, R2, UR6, 0x1 ;  /* 0x0000000602047c11 */ /* 0x000fe2000f8008ff */
[C---:B------:R-:W-:Y:S01]  /*1ac20*/  VIADD R0, R41.reuse, 0x40 ;  /* 0x0000004029007836 */ /* 0x040fe20000000000 */
[----:B------:R-:W-:Y:S01]  /*1ac30*/  ISETP.GE.AND P1, PT, R41, UR4, PT ;  /* 0x0000000429007c0c */ /* 0x000fe2000bf26270 */
        /* <DEDUP_REMOVED lines=9> */
.L_x_10258:
[----:B------:R-:W0:Y:S01]  /*1acd0*/  S2R R0, SR_TID.X ;  /* 0x0000000000007919 */ /* 0x000e220000002100 */
[----:B------:R-:W-:Y:S01]  /*1ace0*/  ULDC.64 UR4, c[0x0][0xbd8] ;  /* 0x0002f60000047ab9 */ /* 0x000fe20000000a00 */
[----:B------:R-:W-:Y:S01]  /*1acf0*/  IMAD.MOV.U32 R7, RZ, RZ, RZ ;  /* 0x000000ffff077224 */ /* 0x000fe200078e00ff */
[----:B------:R-:W-:Y:S01]  /*1ad00*/  ISETP.NE.U32.AND P0, PT, RZ, UR4, PT ;  /* 0x00000004ff007c0c */ /* 0x000fe2000bf05070 */
[----:B------:R-:W-:Y:S01]  /*1ad10*/  ULDC.64 UR6, c[0x0][0x208] ;  /* 0x0000820000067ab9 */ /* 0x000fe20000000a00 */
        /* <DEDUP_REMOVED lines=9> */
[----:B0-----:R-:W-:-:S02]  /*1adb0*/  VIADD R4, R0, 0xffffff80 ;  /* 0xffffff8000047836 */ /* 0x001fc40000000000 */
[----:B------:R-:W-:Y:S01]  /*1adc0*/  @P1 IADD3.X R47, R27, UR5, RZ, P2, !PT ;  /* 0x000000051b2f1c10 */ /* 0x000fe200097fe4ff */
[----:B------:R-:W-:Y:S02]  /*1add0*/  IMAD.U32 R0, RZ, RZ, UR4 ;  /* 0x00000004ff007e24 */ /* 0x000fe4000f8e00ff */
[----:B------:R-:W-:-:S04]  /*1ade0*/  ISETP.GT.AND P2, PT, R4, 0xbf, PT ;  /* 0x000000bf0400780c */ /* 0x000fc80003f44270 */
[----:B------:R1:W5:Y:S01]  /*1adf0*/  @P1 LDG.E R0, desc[UR6][R46.64] ;  /* 0x000000062e001981 */ /* 0x000362000c1e1900 */
[----:B------:R-:W-:Y:S08]  /*1ae00*/  @P1 BRA `(.L_x_10263) ;  /* 0x0000000000141947 */ /* 0x000ff00003800000 */
[----:B------:R-:W-:Y:S05]  /*1ae10*/  @!P0 BRA `(.L_x_10263) ;  /* 0x0000000000108947 */ /* 0x000fea0003800000 */
[----:B------:R-:W-:Y:S02]  /*1ae20*/  ULDC.64 UR4, c[0x0][0x208] ;  /* 0x0000820000047ab9 */ /* 0x000fe40000000a00 */
[----:B------:R-:W2:Y:S04]  /*1ae30*/  LDG.E R5, desc[UR4][R2.64] ;  /* 0x0000000402057981 */ /* 0x000ea8000c1e1900 */
[----:B-----5:R-:W2:Y:S02]  /*1ae40*/  LDG.E R0, desc[UR4][R2.64+0x4] ;  /* 0x0000040402007981 */ /* 0x020ea4000c1e1900 */
[----:B--2---:R-:W-:-:S07]  /*1ae50*/  IMAD.IADD R0, R0, 0x1, -R5 ;  /* 0x0000000100007824 */ /* 0x004fce00078e0a05 */
.L_x_10263:
[----:B------:R-:W2:Y:S04]  /*1ae60*/  LDL R13, [R1+0x78] ;  /* 0x00007800010d7983 */ /* 0x000ea80000100800 */
[----:B------:R-:W3:Y:S04]  /*1ae70*/  LDL R10, [R1+0x58] ;  /* 0x00005800010a7983 */ /* 0x000ee80000100800 */
[----:B------:R0:W5:Y:S01]  /*1ae80*/  LDL R12, [R1+0x80] ;  /* 0x00008000010c7983 */ /* 0x0001620000100800 */
[----:B------:R-:W-:Y:S01]  /*1ae90*/  BSSY B1, `(.L_x_10264) ;  /* 0x000001e000017945 */ /* 0x000fe20003800000 */
[----:B------:R-:W-:-:S02]  /*1aea0*/  SEL R11, R62, RZ, !P0 ;  /* 0x000000ff3e0b7207 */ /* 0x000fc40004000000 */
[----:B------:R-:W-:Y:S02]  /*1aeb0*/  SEL R26, R26, RZ, !P0 ;  /* 0x000000ff1a1a7207 */ /* 0x000fe40004000000 */
[----:B-----5:R-:W-:Y:S02]  /*1aec0*/  SHF.R.S32.HI R6, RZ, 0x1f, R7 ;  /* 0x0000001fff067819 */ /* 0x020fe40000011407 */
[----:B--2---:R-:W-:Y:S02]  /*1aed0*/  SHF.R.S32.HI R8, RZ, 0x1f, R13 ;  /* 0x0000001fff087819 */ /* 0x004fe4000001140d */
[----:B---3--:R-:W-:Y:S01]  /*1aee0*/  SHF.R.S32.HI R9, RZ, 0x1f, R10 ;  /* 0x0000001fff097819 */ /* 0x008fe2000001140a */
[----:B0-----:R-:W-:Y:S06]  /*1aef0*/  @P2 BRA `(.L_x_10265) ;  /* 0x00000000005c2947 */ /* 0x001fec0003800000 */
[----:B-1----:R-:W0:Y:S02]  /*1af00*/  S2R R2, SR_TID.X ;  /* 0x0000000000027919 */ /* 0x002e240000002100 */
[----:B0-----:R-:W-:-:S04]  /*1af10*/  IMAD R2, R12, 0xc0, R2 ;  /* 0x000000c00c027824 */ /* 0x001fc800078e0202 */
[----:B------:R-:W-:-:S05]  /*1af20*/  VIADD R3, R2, 0xffffff80 ;  /* 0xffffff8002037836 */ /* 0x000fca0000000000 */
[----:B------:R-:W-:-:S13]  /*1af30*/  ISETP.GE.AND P0, PT, R3, R0, PT ;  /* 0x000000000300720c */ /* 0x000fda0003f06270 */
[----:B------:R-:W-:Y:S05]  /*1af40*/  @P0 BRA `(.L_x_10265) ;  /* 0x0000000000480947 */ /* 0x000fea0003800000 */
[C---:B------:R-:W-:Y:S01]  /*1af50*/  IADD3 R2, P0, R3.reuse, R7, RZ ;  /* 0x0000000703027210 */ /* 0x040fe20007f1e0ff */
        /* <DEDUP_REMOVED lines=17> */
.L_x_10265:
[----:B------:R-:W-:Y:S05]  /*1b070*/  BSYNC B1 ;  /* 0x0000000000017941 */ /* 0x000fea0003800000 */
.L_x_10264:
[----:B------:R-:W2:Y:S01]  /*1b080*/  LDL.64 R14, [R1+0x70] ;  /* 0x00007000010e7983 */ /* 0x000ea20000100a00 */
[----:B------:R-:W-:Y:S01]  /*1b090*/  ULDC.64 UR4, c[0x0][0xaa0] ;  /* 0x0002a80000047ab9 */ /* 0x000fe20000000a00 */
[----:B-1----:R-:W-:Y:S01]  /*1b0a0*/  IMAD.MOV.U32 R2, RZ, RZ, R10 ;  /* 0x000000ffff027224 */ /* 0x002fe200078e000a */
[----:B------:R-:W-:Y:S01]  /*1b0b0*/  BSSY B1, `(.L_x_10266) ;  /* 0x000002c000017945 */ /* 0x000fe20003800000 */
[----:B0-----:R-:W-:Y:S02]  /*1b0c0*/  IMAD.MOV.U32 R3, RZ, RZ, R9 ;  /* 0x000000ffff037224 */ /* 0x001fe400078e0009 */
        /* <DEDUP_REMOVED lines=42> */
.L_x_10267:
[----:B------:R-:W-:Y:S05]  /*1b370*/  BSYNC B1 ;  /* 0x0000000000017941 */ /* 0x000fea0003800000 */
.L_x_10266:
        /* <DEDUP_REMOVED lines=23> */
.L_x_10262:
[----:B------:R-:W-:Y:S05]  /*1b4f0*/  BSYNC B0 ;  /* 0x0000000000007941 */ /* 0x000fea0003800000 */
.L_x_10257:
[----:B------:R-:W4:Y:S01]  /*1b500*/  LDL R0, [R1+0x4c] ;  /* 0x00004c0001007983 */ /* 0x000f220000100800 */
[----:B------:R-:W-:Y:S02]  /*1b510*/  ULDC UR4, c[0x0][0xc14] ;  /* 0x0003050000047ab9 */ /* 0x000fe40000000800 */
[----:B----4-:R-:W-:-:S13]  /*1b520*/  ISETP.GE.AND P0, PT, R0, UR4, PT ;  /* 0x0000000400007c0c */ /* 0x010fda000bf06270 */
[----:B------:R-:W-:Y:S05]  /*1b530*/  @!P0 BRA `(.L_x_10268) ;  /* 0xfffffe5c00788947 */ /* 0x000fea000383ffff */
[----:B------:R-:W-:Y:S05]  /*1b540*/  BRA `(.L_x_10116) ;  /* 0x0000005c00547947 */ /* 0x000fea0003800000 */
.L_x_10114:
[----:B------:R-:W-:-:S08]  /*1b550*/  NOP ;  /* 0x0000000000007918 */ /* 0x000fd00000000000 */
[----:B------:R-:W0:-:S00]  /*1b560*/  USETMAXREG.DEALLOC.CTAPOOL 0x20 ;  /* 0x00000020000079c8 */ /* 0x000e0000080e0500 */
        /* <DEDUP_REMOVED lines=40> */
[----:B-1----:R-:W-:-:S05]  /*1b7f0*/  SEL R2, R2, RZ, P0 ;  /* 0x000000ff02027207 */ /* 0x002fca0000000000 */
[----:B------:R-:W-:-:S05]  /*1b800*/  IMAD.IADD R2, R3, 0x1, R2 ;  /* 0x0000000103027824 */ /* 0x000fca00078e0202 */
        /* <DEDUP_REMOVED lines=9> */
[----:B------:R2:W-:Y:S01]  /*1b8a0*/  STL [R1], R7 ;  /* 0x0000000701007387 */ /* 0x0005e20000100800 */
[----:B-1----:R-:W-:-:S05]  /*1b8b0*/  IMAD R4, R4, UR4, RZ ;  /* 0x0000000404047c24 */ /* 0x002fca000f8e02ff */
[----:B0-----:R-:W-:Y:S01]  /*1b8c0*/  ISETP.GT.AND P0, PT, R4, UR6, PT ;  /* 0x0000000604007c0c */ /* 0x001fe2000bf04270 */
[----:B------:R-:W-:Y:S02]  /*1b8d0*/  IMAD.MOV.U32 R6, RZ, RZ, RZ ;  /* 0x000000ffff067224 */ /* 0x000fe400078e00ff */
[----:B------:R-:W-:-:S10]  /*1b8e0*/  IMAD.MOV.U32 R3, RZ, RZ, R4 ;  /* 0x000000ffff037224 */ /* 0x000fd400078e0004 */
[----:B--2---:R-:W-:Y:S05]  /*1b8f0*/  @P0 BRA `(.L_x_10269) ;  /* 0x0000000000b80947 */ /* 0x004fea0003800000 */
[----:B------:R-:W-:Y:S01]  /*1b900*/  IMAD.MOV.U32 R4, RZ, RZ, R3 ;  /* 0x000000ffff047224 */ /* 0x000fe200078e0003 */
[----:B------:R-:W-:Y:S01]  /*1b910*/  ULDC UR5, c[0x0][0xc14] ;  /* 0x0003050000057ab9 */ /* 0x000fe20000000800 */
[----:B------:R-:W-:Y:S01]  /*1b920*/  IMAD.MOV.U32 R6, RZ, RZ, RZ ;  /* 0x000000ffff067224 */ /* 0x000fe200078e00ff */
[----:B------:R-:W-:Y:S01]  /*1b930*/  ULDC UR7, c[0x0][0xc14] ;  /* 0x0003050000077ab9 */ /* 0x000fe20000000800 */
[----:B------:R-:W-:-:S05]  /*1b940*/  ULDC UR4, c[0x0][0xc10] ;  /* 0x0003040000047ab9 */ /* 0x000fca0000000800 */
.L_x_10273:
        /* <DEDUP_REMOVED lines=10> */
[----:B------:R-:W0:Y:S01]  /*1b9f0*/  LDC.64 R2, c[0x0][0xc58] ;  /* 0x00031600ff027b82 */ /* 0x000e220000000a00 */
[----:B------:R-:W-:Y:S01]  /*1ba00*/  ULDC.64 UR8, c[0x0][0x208] ;  /* 0x0000820000087ab9 */ /* 0x000fe20000000a00 */
[----:B0-----:R-:W-:-:S05]  /*1ba10*/  IMAD.WIDE R2, R5, 0x4, R2 ;  /* 0x0000000405027825 */ /* 0x001fca00078e0202 */
[----:B------:R0:W5:Y:S02]  /*1ba20*/  LDG.E R0, desc[UR8][R2.64] ;  /* 0x0000000802007981 */ /* 0x000164000c1e1900 */
.L_x_10272:
[----:B------:R-:W-:Y:S05]  /*1ba30*/  BSYNC B0 ;  /* 0x0000000000007941 */ /* 0x000fea0003800000 */
.L_x_10271:
        /* <DEDUP_REMOVED lines=26> */
.L_x_10269:
        /* <DEDUP_REMOVED lines=21> */
.L_x_10274:
        /* <DEDUP_REMOVED lines=59> */
.L_x_10270:
[----:B------:R-:W-:Y:S02]  /*1c0e0*/  IMAD.MOV.U32 R17, RZ, RZ, RZ ;  /* 0x000000ffff117224 */ /* 0x000fe400078e00ff */
[----:B------:R-:W-:Y:S02]  /*1c0f0*/  IMAD.U32 R16, RZ, RZ, UR6 ;  /* 0x00000006ff107e24 */ /* 0x000fe4000f8e00ff */
[----:B------:R-:W-:-:S07]  /*1c100*/  IMAD.MOV.U32 R18, RZ, RZ, RZ ;  /* 0x000000ffff127224 */ /* 0x000fce00078e00ff */
.L_x_10275:
        /* <DEDUP_REMOVED lines=15> */
[----:B------:R-:W1:Y:S01]  /*1c200*/  S2R R4, SR_TID.X ;  /* 0x0000000000047919 */ /* 0x000e620000002100 */
        /* <DEDUP_REMOVED lines=10> */
[----:B------:R-:W-:Y:S01]  /*1c2b0*/  ULOP3.LUT UR37, UR60, 0x2, URZ, 0xfc, !UPT ;  /* 0x000000023c257892 */ /* 0x000fe2000f8efc3f */
[----:B-1----:R-:W-:-:S04]  /*1c2c0*/  LOP3.LUT R4, R4, 0x7f, RZ, 0xc0, !PT ;  /* 0x0000007f04047812 */ /* 0x002fc800078ec0ff */
[C---:B------:R-:W-:Y:S02]  /*1c2d0*/  ISETP.NE.AND P2, PT, R4.reuse, RZ, PT ;  /* 0x000000ff0400720c */ /* 0x040fe40003f45270 */
[----:B------:R-:W-:-:S11]  /*1c2e0*/  ISETP.NE.OR P0, PT, R4, RZ, !P1 ;  /* 0x000000ff0400720c */ /* 0x000fd60004f05670 */
[----:B------:R-:W-:-:S04]  /*1c2f0*/  @P2 LOP3.LUT R2, R2, 0x2, RZ, 0xfc, !PT ;  /* 0x0000000202022812 */ /* 0x000fc800078efcff */
[----:B------:R-:W-:-:S05]  /*1c300*/  @P0 LOP3.LUT R2, R2, 0x40, RZ, 0xfc, !PT ;  /* 0x0000004002020812 */ /* 0x000fca00078efcff */
[----:B------:R0:W-:Y:S02]  /*1c310*/  STL [R1], R2 ;  /* 0x0000000201007387 */ /* 0x0001e40000100800 */
.L_x_10366:
[----:B01----:R-:W0:Y:S01]  /*1c320*/  LDC.64 R2, c[0x0][0xc60] ;  /* 0x00031800ff027b82 */ /* 0x003e220000000a00 */
[----:B------:R-:W-:Y:S01]  /*1c330*/  ULDC.64 UR4, c[0x0][0x208] ;  /* 0x0000820000047ab9 */ /* 0x000fe20000000a00 */
[----:B0-----:R-:W-:-:S05]  /*1c340*/  IMAD.WIDE R2, R19, 0x4, R2 ;  /* 0x0000000413027825 */ /* 0x001fca00078e0202 */
[----:B------:R-:W2:Y:S01]  /*1c350*/  LDG.E R29, desc[UR4][R2.64] ;  /* 0x00000004021d7981 */ /* 0x000ea2000c1e1900 */
[----:B------:R-:W-:Y:S05]  /*1c360*/  YIELD ;  /* 0x0000000000007946 */ /* 0x000fea0003800000 */
[----:B------:R-:W-:Y:S01]  /*1c370*/  ULDC.64 UR4, c[0x0][0xa28] ;  /* 0x00028a0000047ab9 */ /* 0x000fe20000000a00 */
[----:B------:R-:W-:Y:S01]  /*1c380*/  ULDC.64 UR6, c[0x0][0x208] ;  /* 0x0000820000067ab9 */ /* 0x000fe20000000a00 */
[----:B------:R-:W-:Y:S01]  /*1c390*/  ISETP.NE.U32.AND P1, PT, RZ, UR4, PT ;  /* 0x00000004ff007c0c */ /* 0x000fe2000bf25070 */
[----:B------:R-:W-:Y:S01]  /*1c3a0*/  IMAD.MOV.U32 R10, RZ, RZ, RZ ;  /* 0x000000ffff0a7224 */ /* 0x000fe200078e00ff */
[----:B------:R-:W-:Y:S01]  /*1c3b0*/  ULDC.64 UR8, c[0x0][0xa08] ;  /* 0x0002820000087ab9 */ /* 0x000fe20000000a00 */
[----:B------:R-:W-:Y:S01]  /*1c3c0*/  ULDC.64 UR10, c[0x0][0xa10] ;  /* 0x00028400000a7ab9 */ /* 0x000fe20000000a00 */
[----:B------:R-:W-:-:S02]  /*1c3d0*/  ISETP.NE.AND.EX P1, PT, RZ, UR5, PT, P1 ;  /* 0x00000005ff007c0c */ /* 0x000fc4000bf25310 */
[----:B--2---:R-:W-:Y:S01]  /*1c3e0*/  SHF.R.S32.HI R0, RZ, 0x1f, R29 ;  /* 0x0000001fff007819 */ /* 0x004fe2000001141d */
[----:B------:R-:W-:-:S10]  /*1c3f0*/  IMAD.SHL.U32 R14, R29, 0x4, RZ ;  /* 0x000000041d0e7824 */ /* 0x000fd400078e00ff */
[C---:B------:R-:W-:Y:S02]  /*1c400*/  @P1 LEA R2, P0, R29.reuse, UR4, 0x2 ;  /* 0x000000041d021c11 */ /* 0x040fe4000f8010ff */
[C-C-:B------:R-:W-:Y:S02]  /*1c410*/  SHF.L.U64.HI R12, R29.reuse, 0x2, R0.reuse ;  /* 0x000000021d0c7819 */ /* 0x140fe40000010200 */
[----:B------:R-:W-:Y:S01]  /*1c420*/  @P1 LEA.HI.X R3, R29, UR5, R0, 0x2, P0 ;  /* 0x000000051d031c11 */ /* 0x000fe200080f1400 */
[----:B------:R-:W-:Y:S01]  /*1c430*/  ULDC.64 UR4, c[0x0][0xa18] ;  /* 0x0002860000047ab9 */ /* 0x000fe20000000a00 */
[----:B------:R-:W-:Y:S01]  /*1c440*/  IMAD.MOV.U32 R0, RZ, RZ, RZ ;  /* 0x000000ffff007224 */ /* 0x000fe200078e00ff */
[----:B------:R-:W-:Y:S01]  /*1c450*/  ISETP.NE.U32.AND P0, PT, RZ, UR4, PT ;  /* 0x00000004ff007c0c */ /* 0x000fe2000bf05070 */
[----:B------:R-:W-:Y:S03]  /*1c460*/  STL [R1+0x8], R14 ;  /* 0x0000080e01007387 */ /* 0x000fe60000100800 */
[----:B------:R-:W-:Y:S01]  /*1c470*/  ISETP.NE.AND.EX P0, PT, RZ, UR5, PT, P0 ;  /* 0x00000005ff007c0c */ /* 0x000fe2000bf05300 */
[----:B------:R0:W5:Y:S04]  /*1c480*/  @P1 LDG.E R0, desc[UR6][R2.64] ;  /* 0x0000000602001981 */ /* 0x000168000c1e1900 */
[----:B------:R-:W-:Y:S08]  /*1c490*/  STL [R1+0xc], R12 ;  /* 0x00000c0c01007387 */ /* 0x000ff00000100800 */
[----:B------:R-:W-:-:S04]  /*1c4a0*/  @P0 IADD3 R8, P2, R14, UR4, RZ ;  /* 0x000000040e080c10 */ /* 0x000fc8000ff5e0ff */
[----:B------:R-:W-:Y:S01]  /*1c4b0*/  @P0 IADD3.X R9, R12, UR5, RZ, P2, !PT ;  /* 0x000000050c090c10 */ /* 0x000fe200097fe4ff */
[----:B------:R-:W-:Y:S02]  /*1c4c0*/  ULDC.64 UR4, c[0x0][0xa00] ;  /* 0x0002800000047ab9 */ /* 0x000fe40000000a00 */
[----:B------:R-:W-:-:S04]  /*1c4d0*/  ISETP.NE.U32.AND P2, PT, RZ, UR4, PT ;  /* 0x00000004ff007c0c */ /* 0x000fc8000bf45070 */
[----:B------:R-:W-:Y:S02]  /*1c4e0*/  ISETP.NE.AND.EX P2, PT, RZ, UR5, PT, P2 ;  /* 0x00000005ff007c0c */ /* 0x000fe4000bf45320 */
[----:B0-----:R-:W-:-:S04]  /*1c4f0*/  IADD3 R2, P1, R14, UR4, RZ ;  /* 0x000000040e027c10 */ /* 0x001fc8000ff3e0ff */
[----:B------:R-:W-:-:S07]  /*1c500*/  IADD3.X R3, R12, UR5, RZ, P1, !PT ;  /* 0x000000050c037c10 */ /* 0x000fce0008ffe4ff */
[----:B------:R-:W2:Y:S01]  /*1c510*/  @P2 LDG.E R10, desc[UR6][R2.64] ;  /* 0x00000006020a2981 */ /* 0x000ea2000c1e1900 */
[----:B------:R-:W-:Y:S01]  /*1c520*/  ULDC UR4, c[0x0][0x288] ;  /* 0x0000a20000047ab9 */ /* 0x000fe20000000800 */
[----:B------:R-:W-:-:S04]  /*1c530*/  IADD3 R6, P1, R14, UR8, RZ ;  /* 0x000000080e067c10 */ /* 0x000fc8000ff3e0ff */
[----:B------:R-:W-:Y:S02]  /*1c540*/  IADD3.X R7, R12, UR9, RZ, P1, !PT ;  /* 0x000000090c077c10 */ /* 0x000fe40008ffe4ff */
[----:B------:R-:W-:-:S04]  /*1c550*/  IADD3 R4, P1, R14, UR10, RZ ;  /* 0x0000000a0e047c10 */ /* 0x000fc8000ff3e0ff */
[----:B------:R-:W-:Y:S02]  /*1c560*/  IADD3.X R5, R12, UR11, RZ, P1, !PT ;  /* 0x0000000b0c057c10 */ /* 0x000fe40008ffe4ff */
[----:B------:R-:W-:-:S04]  /*1c570*/  ISETP.NE.U32.AND P1, PT, RZ, UR8, PT ;  /* 0x00000008ff007c0c */ /* 0x000fc8000bf25070 */
        /* <DEDUP_REMOVED lines=13> */
[----:B------:R-:W-:Y:S02]  /*1c650*/  ULDC UR6, c[0x0][0x338] ;  /* 0x0000ce0000067ab9 */ /* 0x000fe40000000800 */
[----:B0-----:R-:W-:-:S03]  /*1c660*/  IMAD.U32 R9, RZ, RZ, UR6 ;  /* 0x00000006ff097e24 */ /* 0x001fc6000f8e00ff */
[----:B------:R-:W-:Y:S01]  /*1c670*/  IMAD.U32 R11, RZ, RZ, UR4 ;  /* 0x00000004ff0b7e24 */ /* 0x000fe2000f8e00ff */
[----:B------:R-:W-:Y:S06]  /*1c680*/  @P0 BRA `(.L_x_10277) ;  /* 0x0000000000140947 */ /* 0x000fec0003800000 */
[----:B------:R-:W-:Y:S05]  /*1c690*/  @!P2 BRA `(.L_x_10277) ;  /* 0x000000000010a947 */ /* 0x000fea0003800000 */
[----:B------:R-:W-:Y:S02]  /*1c6a0*/  ULDC.64 UR4, c[0x0][0x208] ;  /* 0x0000820000047ab9 */ /* 0x000fe40000000a00 */
[----:B------:R-:W2:Y:S04]  /*1c6b0*/  LDG.E R13, desc[UR4][R2.64] ;  /* 0x00000004020d7981 */ /* 0x000ea8000c1e1900 */
[----:B-----5:R-:W2:Y:S02]  /*1c6c0*/  LDG.E R10, desc[UR4][R2.64+0x4] ;  /* 0x00000404020a7981 */ /* 0x020ea4000c1e1900 */
[----:B--2---:R-:W-:-:S07]  /*1c6d0*/  IMAD.IADD R10, R10, 0x1, -R13 ;  /* 0x000000010a0a7824 */ /* 0x004fce00078e0a0d */
.L_x_10277:
[----:B------:R-:W-:Y:S01]  /*1c6e0*/  IMAD.MOV.U32 R23, RZ, RZ, RZ ;  /* 0x000000ffff177224 */ /* 0x000fe200078e00ff */
[----:B------:R-:W-:-:S05]  /*1c6f0*/  ULDC.64 UR4, c[0x0][0x208] ;  /* 0x0000820000047ab9 */ /* 0x000fca0000000a00 */
[----:B------:R-:W2:Y:S01]  /*1c700*/  @P3 LDG.E R23, desc[UR4][R6.64] ;  /* 0x0000000406173981 */ /* 0x000ea2000c1e1900 */
[----:B------:R-:W-:-:S06]  /*1c710*/  IMAD.MOV.U32 R8, RZ, RZ, RZ ;  /* 0x000000ffff087224 */ /* 0x000fcc00078e00ff */
[----:B------:R0:W5:Y:S01]  /*1c720*/  @P1 LDG.E R8, desc[UR4][R4.64] ;  /* 0x0000000404081981 */ /* 0x000162000c1e1900 */
[----:B------:R-:W-:Y:S02]  /*1c730*/  ULDC.64 UR4, c[0x0][0xa20] ;  /* 0x0002880000047ab9 */ /* 0x000fe40000000a00 */
[----:B------:R-:W-:-:S04]  /*1c740*/  ISETP.NE.U32.AND P0, PT, RZ, UR4, PT ;  /* 0x00000004ff007c0c */ /* 0x000fc8000bf05070 */
[----:B------:R-:W-:Y:S01]  /*1c750*/  ISETP.NE.AND.EX P0, PT, RZ, UR5, PT, P0 ;  /* 0x00000005ff007c0c */ /* 0x000fe2000bf05300 */
[----:B--2--5:R-:W-:-:S12]  /*1c760*/  IMAD.IADD R23, R23, 0x1, R0 ;  /* 0x0000000117177824 */ /* 0x024fd800078e0200 */
[----:B0-----:R-:W-:Y:S05]  /*1c770*/  @!P0 BRA `(.L_x_10278) ;  /* 0x0000000000148947 */ /* 0x001fea0003800000 */
[----:B------:R-:W-:Y:S01]  /*1c780*/  IADD3 R2, P0, R14, UR4, RZ ;  /* 0x000000040e027c10 */ /* 0x000fe2000ff1e0ff */
[----:B------:R-:W-:-:S03]  /*1c790*/  ULDC.64 UR6, c[0x0][0x208] ;  /* 0x0000820000067ab9 */ /* 0x000fc60000000a00 */
[----:B------:R-:W-:-:S05]  /*1c7a0*/  IADD3.X R3, R12, UR5, RZ, P0, !PT ;  /* 0x000000050c037c10 */ /* 0x000fca00087fe4ff */
[----:B------:R0:W5:Y:S01]  /*1c7b0*/  LDG.E R11, desc[UR6][R2.64] ;  /* 0x00000006020b7981 */ /* 0x000162000c1e1900 */
[----:B------:R-:W-:Y:S05]  /*1c7c0*/  BRA `(.L_x_10279) ;  /* 0x0000000000147947 */ /* 0x000fea0003800000 */
.L_x_10278:
[----:B------:R-:W-:Y:S05]  /*1c7d0*/  @!P3 BRA `(.L_x_10279) ;  /* 0x000000000010b947 */ /* 0x000fea0003800000 */
[----:B------:R-:W-:Y:S02]  /*1c7e0*/  ULDC.64 UR4, c[0x0][0x208] ;  /* 0x0000820000047ab9 */ /* 0x000fe40000000a00 */
[----:B------:R-:W2:Y:S04]  /*1c7f0*/  LDG.E R2, desc[UR4][R6.64] ;  /* 0x0000000406027981 */ /* 0x000ea8000c1e1900 */
[----:B------:R-:W2:Y:S02]  /*1c800*/  LDG.E R11, desc[UR4][R6.64+0x4] ;  /* 0x00000404060b7981 */ /* 0x000ea4000c1e1900 */
[----:B--2---:R-:W-:-:S07]  /*1c810*/  IMAD.IADD R11, R11, 0x1, -R2 ;  /* 0x000000010b0b7824 */ /* 0x004fce00078e0a02 */
.L_x_10279:
[----:B------:R-:W-:Y:S02]  /*1c820*/  ULDC.64 UR4, c[0x0][0x208] ;  /* 0x0000820000047ab9 */ /* 0x000fe40000000a00 */
[----:B0-----:R-:W2:Y:S04]  /*1c830*/  @P1 LDG.E R3, desc[UR4][R4.64] ;  /* 0x0000000404031981 */ /* 0x001ea8000c1e1900 */
[----:B------:R-:W2:Y:S01]  /*1c840*/  @P1 LDG.E R2, desc[UR4][R4.64+0x4] ;  /* 0x0000040404021981 */ /* 0x000ea2000c1e1900 */
[----:B-----5:R-:W-:Y:S01]  /*1c850*/  IMAD.IADD R0, R11, 0x1, -R0 ;  /* 0x000000010b007824 */ /* 0x020fe200078e0a00 */
[----:B------:R-:W-:Y:S01]  /*1c860*/  BSSY B0, `(.L_x_10280) ;  /* 0x00000de000007945 */ /* 0x000fe20003800000 */
[----:B------:R-:W-:Y:S01]  /*1c870*/  PLOP3.LUT P2, PT, PT, PT, PT, 0x80, 0x0 ;  /* 0x000000000000781c */ /* 0x000fe20003f4f070 */
[----:B--2---:R-:W-:-:S02]  /*1c880*/  @P1 IMAD.IADD R9, R2, 0x1, -R3 ;  /* 0x0000000102091824 */ /* 0x004fc400078e0a03 */
[----:B------:R-:W-:Y:S02]  /*1c890*/  IMAD R3, R17, 0xc0, RZ ;  /* 0x000000c011037824 */ /* 0x000fe400078e02ff */
[----:B------:R-:W-:-:S03]  /*1c8a0*/  IMAD.IADD R2, R0, 0x1, R9 ;  /* 0x0000000100027824 */ /* 0x000fc600078e0209 */
        /* <DEDUP_REMOVED lines=9> */
[----:B------:R-:W-:-:S05]  /*1c940*/  VIMNMX R6, R2, R7, PT ;  /* 0x0000000702067248 */ /* 0x000fca0003fe0100 */
[--C-:B------:R-:W-:Y:S01]  /*1c950*/  IMAD R2, R6, 0x90, -R0.reuse ;  /* 0x0000009006027824 */ /* 0x100fe200078e0a00 */
[----:B------:R0:W-:Y:S01]  /*1c960*/  STL [R1+0x4], R6 ;  /* 0x0000040601007387 */ /* 0x0001e20000100800 */
[----:B------:R-:W-:-:S03]  /*1c970*/  IMAD.MOV R0, RZ, RZ, -R0 ;  /* 0x000000ffff007224 */ /* 0x000fc600078e0a00 */
[----:B------:R-:W-:Y:S02]  /*1c980*/  VIMNMX R9, R2, R9, PT ;  /* 0x0000000902097248 */ /* 0x000fe40003fe0100 */
[----:B------:R-:W-:-:S04]  /*1c990*/  VIMNMX R2, RZ, R0, !PT ;  /* 0x00000000ff027248 */ /* 0x000fc80007fe0100 */
[----:B------:R-:W-:Y:S01]  /*1c9a0*/  ISETP.GT.AND P0, PT, R9, R2, PT ;  /* 0x000000020900720c */ /* 0x000fe20003f04270 */
[----:B------:R-:W-:-:S05]  /*1c9b0*/  IMAD.WIDE.U32 R2, R2, 0x38e38e39, RZ ;  /* 0x38e38e3902027825 */ /* 0x000fca00078e00ff */
[----:B------:R-:W-:-:S05]  /*1c9c0*/  SHF.R.U32.HI R2, RZ, 0x5, R3 ;  /* 0x00000005ff027819 */ /* 0x000fca0000011603 */
[----:B------:R-:W-:Y:S02]  /*1c9d0*/  IMAD.MOV.U32 R3, RZ, RZ, R2 ;  /* 0x000000ffff037224 */ /* 0x000fe400078e0002 */
[----:B------:R-:W-:-:S04]  /*1c9e0*/  @P0 VIADD R0, R9, 0x8f ;  /* 0x0000008f09000836 */ /* 0x000fc80000000000 */
[----:B------:R-:W-:-:S05]  /*1c9f0*/  @P0 IMAD.HI R0, R0, 0x38e38e39, RZ ;  /* 0x38e38e3900000827 */ /* 0x000fca00078e02ff */
[----:B------:R-:W-:-:S04]  /*1ca00*/  @P0 SHF.R.U32.HI R5, RZ, 0x1f, R0 ;  /* 0x0000001fff050819 */ /* 0x000fc80000011600 */
        /* <DEDUP_REMOVED lines=13> */
.L_x_10412:
[----:B------:R-:W-:-:S03]  /*1cae0*/  UMOV UR4, 0xffffffff ;  /* 0xffffffff00047882 */ /* 0x000fc60000000000 */
[----:B------:R-:W-:Y:S05]  /*1caf0*/  BRA.DIV UR4, `(.L_x_10283) ;  /* 0x0000005204747947 */ /* 0x000fea000b800000 */
[----:B------:R-:W-:-:S13]  /*1cb00*/  ELECT P6, URZ, PT ;  /* 0x00000000003f782f */ /* 0x000fda00038c0000 */
.L_x_10415:
[----:B------:R-:W2:Y:S01]  /*1cb10*/  LDL R5, [R1+0x10] ;  /* 0x0000100001057983 */ /* 0x000ea20000100800 */
[----:B------:R-:W-:Y:S01]  /*1cb20*/  BSSY B1, `(.L_x_10284) ;  /* 0x000000b000017945 */ /* 0x000fe20003800000 */
[----:B------:R-:W0:Y:S01]  /*1cb30*/  S2R R6, SR_CgaCtaId ;  /* 0x0000000000067919 */ /* 0x000e220000008800 */
[----:B--2---:R-:W-:-:S05]  /*1cb40*/  VIADD R5, R5, 0x1 ;  /* 0x0000000105057836 */ /* 0x004fca0000000000 */
[----:B------:R-:W-:-:S04]  /*1cb50*/  LEA.HI R7, R5, R5, RZ, 0x1 ;  /* 0x0000000505077211 */ /* 0x000fc800078f08ff */
[----:B------:R-:W-:Y:S02]  /*1cb60*/  LOP3.LUT R10, R7, 0xfffffffe, RZ, 0xc0, !PT ;  /* 0xfffffffe070a7812 */ /* 0x000fe400078ec0ff */
[----:B------:R-:W-:-:S03]  /*1cb70*/  MOV R7, 0x400 ;  /* 0x0000040000077802 */ /* 0x000fc60000000f00 */
[----:B------:R-:W-:Y:S01]  /*1cb80*/  IMAD.IADD R5, R5, 0x1, -R10 ;  /* 0x0000000105057824 */ /* 0x000fe200078e0a0a */
[----:B0-----:R-:W-:-:S04]  /*1cb90*/  LEA R6, R6, R7, 0x18 ;  /* 0x0000000706067211 */ /* 0x001fc800078ec0ff */
[----:B------:R-:W-:-:S04]  /*1cba0*/  SHF.L.U32 R5, R5, 0x1f, RZ ;  /* 0x0000001f05057819 */ /* 0x000fc800000006ff */
[----:B------:R-:W0:Y:S02]  /*1cbb0*/  SYNCS.PHASECHK.TRANS64.TRYWAIT P0, [R6+URZ+0x31c20], R5 ;  /* 0x031c2005060075a7 */ /* 0x000e24000800017f */
[----:B0-----:R-:W-:Y:S05]  /*1cbc0*/  @!P0 BRA `(.L_x_10285) ;  /* 0x0000005000608947 */ /* 0x001fea0003800000 */
.L_x_10416:
[----:B------:R-:W-:Y:S05]  /*1cbd0*/  BSYNC B1 ;  /* 0x0000000000017941 */ /* 0x000fea0003800000 */
.L_x_10284:
[----:B------:R-:W-:Y:S04]  /*1cbe0*/  BSSY B1, `(.L_x_10286) ;  /* 0x0000049000017945 */ /* 0x000fe80003800000 */
[----:B------:R-:W-:Y:S05]  /*1cbf0*/  @!P6 BRA `(.L_x_10287) ;  /* 0x00000004001ce947 */ /* 0x000fea0003800000 */
[----:B0-----:R-:W-:Y:S01]  /*1cc00*/  IMAD R5, R25, 0x8, R6 ;  /* 0x0000000819057824 */ /* 0x001fe200078e0206 */
[----:B------:R-:W-:-:S04]  /*1cc10*/  SHF.L.U32 R10, R26, 0x1f, RZ ;  /* 0x0000001f1a0a7819 */ /* 0x000fc800000006ff */
[----:B------:R-:W0:Y:S02]  /*1cc20*/  SYNCS.PHASECHK.TRANS64.TRYWAIT P0, [R5+URZ+0x31ca0], R10 ;  /* 0x031ca00a050075a7 */ /* 0x000e24000800017f */
[----:B0-----:R-:W-:Y:S05]  /*1cc30*/  @!P0 BRA `(.L_x_10288) ;  /* 0x0000005000588947 */ /* 0x001fea0003800000 */
.L_x_10417:
        /* <DEDUP_REMOVED lines=9> */
.L_x_10289:
[----:B------:R-:W-:Y:S01]  /*1ccd0*/  IMAD R9, R25, 0x6c00, R6 ;  /* 0x00006c0019097824 */ /* 0x000fe200078e0206 */
[----:B------:R-:W-:Y:S01]  /*1cce0*/  R2UR UR9, R5 ;  /* 0x00000000050972ca */ /* 0x000fe200000e0000 */
[----:B------:R-:W-:Y:S01]  /*1ccf0*/  IMAD R7, R3, 0x90, R8 ;  /* 0x0000009003077824 */ /* 0x000fe200078e0208 */
        /* <DEDUP_REMOVED lines=22> */
[----:B------:R2:W-:Y:S01]  /*1ce60*/  UTMALDG.4D [UR8], [UR4], desc[UR6] ;  /* 0x00000608040075b4 */ /* 0x0005e20008019000 */
[----:B------:R-:W3:Y:S02]  /*1ce70*/  SYNCS.PHASECHK.TRANS64.TRYWAIT P0, [R5+URZ+0x31cc0], R10 ;  /* 0x031cc00a050075a7 */ /* 0x000ee4000800017f */
[----:B--23--:R-:W-:Y:S05]  /*1ce80*/  @!P0 BRA `(.L_x_10290) ;  /* 0x0000004c00d88947 */ /* 0x00cfea0003800000 */
.L_x_10418:
[----:B------:R-:W-:Y:S05]  /*1ce90*/  @P1 BRA `(.L_x_10291) ;  /* 0x0000000000141947 */ /* 0x000fea0003800000 */
[----:B------:R-:W-:Y:S01]  /*1cea0*/  ISETP.NE.AND P0, PT, R27, RZ, PT ;  /* 0x000000ff1b00720c */ /* 0x000fe20003f05270 */
[----:B0-2---:R-:W-:-:S04]  /*1ceb0*/  IMAD.MOV.U32 R10, RZ, RZ, 0x6c00 ;  /* 0x00006c00ff0a7424 */ /* 0x005fc800078e00ff */
[----:B------:R3:W-:Y:S08]  /*1cec0*/  SYNCS.ARRIVE.TRANS64 RZ, [R5+URZ+0x31cb0], R10 ;  /* 0x031cb00a05ff79a7 */ /* 0x0007f0000800003f */
[----:B------:R-:W-:Y:S05]  /*1ced0*/  @!P0 BRA `(.L_x_10291) ;  /* 0x0000000000048947 */ /* 0x000fea0003800000 */
[----:B------:R-:W-:Y:S01]  /*1cee0*/  BPT.TRAP 0x1 ;  /* 0x000000040000795c */ /* 0x000fe20000300000 */
.L_x_10291:
        /* <DEDUP_REMOVED lines=16> */
[----:B----4-:R-:W-:Y:S01]  /*1cff0*/  UMOV UR8, UR14 ;  /* 0x0000000e00087c82 */ /* 0x010fe20008000000 */
[----:B------:R-:W-:Y:S01]  /*1d000*/  UMOV UR10, UR16 ;  /* 0x00000010000a7c82 */ /* 0x000fe20008000000 */
[----:B------:R-:W-:Y:S01]  /*1d010*/  UMOV UR14, 0x40 ;  /* 0x00000040000e7882 */ /* 0x000fe20000000000 */
[----:B------:R4:W-:Y:S02]  /*1d020*/  UTMALDG.4D [UR8], [UR4], desc[UR6] ;  /* 0x00000608040075b4 */ /* 0x0009e40008019000 */
[----:B----4-:R-:W-:Y:S01]  /*1d030*/  UMOV UR8, UR15 ;  /* 0x0000000f00087c82 */ /* 0x010fe20008000000 */
[----:B------:R-:W-:Y:S02]  /*1d040*/  UMOV UR10, UR14 ;  /* 0x0000000e000a7c82 */ /* 0x000fe40008000000 */
[----:B------:R4:W-:Y:S02]  /*1d050*/  UTMALDG.4D [UR8], [UR4], desc[UR6] ;  /* 0x00000608040075b4 */ /* 0x0009e40008019000 */
[----:B----4-:R-:W-:Y:S01]  /*1d060*/  NOP ;  /* 0x0000000000007918 */ /* 0x010fe20000000000 */
.L_x_10287:
[----:B------:R-:W-:Y:S05]  /*1d070*/  BSYNC B1 ;  /* 0x0000000000017941 */ /* 0x000fea0003800000 */
.L_x_10286:
[----:B------:R-:W-:Y:S01]  /*1d080*/  VIADD R25, R25, 0x1 ;  /* 0x0000000119197836 */ /* 0x000fe20000000000 */
[----:B------:R-:W-:Y:S01]  /*1d090*/  PLOP3.LUT P2, PT, PT, PT, PT, 0x8, 0x0 ;  /* 0x000000000000781c */ /* 0x000fe20003f4e170 */
[----:B------:R-:W-:-:S03]  /*1d0a0*/  VIADD R3, R3, 0xfffffffe ;  /* 0xfffffffe03037836 */ /* 0x000fc60000000000 */
[----:B------:R-:W-:-:S04]  /*1d0b0*/  ISETP.NE.AND P0, PT, R25, 0x2, PT ;  /* 0x000000021900780c */ /* 0x000fc80003f05270 */
[----:B------:R-:W-:Y:S02]  /*1d0c0*/  SEL R25, R25, RZ, P0 ;  /* 0x000000ff19197207 */ /* 0x000fe40000000000 */
[----:B0123--:R-:W-:Y:S02]  /*1d0d0*/  SEL R5, RZ, 0x1, P0 ;  /* 0x00000001ff057807 */ /* 0x00ffe40000000000 */
[----:B------:R-:W-:Y:S02]  /*1d0e0*/  ISETP.GE.AND P0, PT, R3, R2, PT ;  /* 0x000000020300720c */ /* 0x000fe40003f06270 */
[----:B------:R-:W-:-:S11]  /*1d0f0*/  LOP3.LUT R26, R26, R5, RZ, 0x3c, !PT ;  /* 0x000000051a1a7212 */ /* 0x000fd600078e3cff */
[----:B------:R-:W-:Y:S05]  /*1d100*/  @!P0 BRA `(.L_x_10281) ;  /* 0x00000004004c8947 */ /* 0x000fea0003800000 */
.L_x_10298:
[----:B------:R-:W-:Y:S05]  /*1d110*/  YIELD ;  /* 0x0000000000007946 */ /* 0x000fea0003800000 */
[----:B------:R-:W-:Y:S04]  /*1d120*/  BSSY B1, `(.L_x_10292) ;  /* 0x0000048000017945 */ /* 0x000fe80003800000 */
[----:B------:R-:W-:Y:S05]  /*1d130*/  @!P6 BRA `(.L_x_10293) ;  /* 0x000000040018e947 */ /* 0x000fea0003800000 */
[----:B------:R-:W-:Y:S01]  /*1d140*/  IMAD R10, R25, 0x8, R6 ;  /* 0x00000008190a7824 */ /* 0x000fe200078e0206 */
[----:B------:R-:W-:-:S04]  /*1d150*/  SHF.L.U32 R5, R26, 0x1f, RZ ;  /* 0x0000001f1a057819 */ /* 0x000fc800000006ff */
[----:B------:R-:W0:Y:S02]  /*1d160*/  SYNCS.PHASECHK.TRANS64.TRYWAIT P0, [R10+URZ+0x31ca0], R5 ;  /* 0x031ca0050a0075a7 */ /* 0x000e24000800017f */
[----:B0-----:R-:W-:Y:S05]  /*1d170*/  @!P0 BRA `(.L_x_10294) ;  /* 0x0000004c00308947 */ /* 0x001fea0003800000 */
.L_x_10419:
        /* <DEDUP_REMOVED lines=9> */
.L_x_10295:
        /* <DEDUP_REMOVED lines=27> */
.L_x_10420:
[----:B------:R-:W-:Y:S05]  /*1d3c0*/  @P0 BRA `(.L_x_10297) ;  /* 0x0000000000140947 */ /* 0x000fea0003800000 */
[----:B------:R-:W-:Y:S01]  /*1d3d0*/  ISETP.NE.AND P1, PT, R27, RZ, PT ;  /* 0x000000ff1b00720c */ /* 0x000fe20003f25270 */
[----:B01----:R-:W-:-:S04]  /*1d3e0*/  IMAD.MOV.U32 R5, RZ, RZ, 0x6c00 ;  /* 0x00006c00ff057424 */ /* 0x003fc800078e00ff */
[----:B------:R2:W-:Y:S08]  /*1d3f0*/  SYNCS.ARRIVE.TRANS64 RZ, [R10+URZ+0x31cb0], R5 ;  /* 0x031cb0050aff79a7 */ /* 0x0005f0000800003f */
[----:B------:R-:W-:Y:S05]  /*1d400*/  @!P1 BRA `(.L_x_10297) ;  /* 0x0000000000049947 */ /* 0x000fea0003800000 */
[----:B------:R-:W-:Y:S01]  /*1d410*/  BPT.TRAP 0x1 ;  /* 0x000000040000795c */ /* 0x000fe20000300000 */
.L_x_10297:
        /* <DEDUP_REMOVED lines=24> */
.L_x_10293:
[----:B------:R-:W-:Y:S05]  /*1d5a0*/  BSYNC B1 ;  /* 0x0000000000017941 */ /* 0x000fea0003800000 */
.L_x_10292:
[----:B------:R-:W-:-:S05]  /*1d5b0*/  VIADD R25, R25, 0x1 ;  /* 0x0000000119197836 */ /* 0x000fca0000000000 */
[----:B------:R-:W-:-:S04]  /*1d5c0*/  ISETP.NE.AND P0, PT, R25, 0x2, PT ;  /* 0x000000021900780c */ /* 0x000fc80003f05270 */
[----:B012---:R-:W-:Y:S02]  /*1d5d0*/  SEL R5, RZ, 0x1, P0 ;  /* 0x00000001ff057807 */ /* 0x007fe40000000000 */
[----:B------:R-:W-:Y:S02]  /*1d5e0*/  SEL R25, R25, RZ, P0 ;  /* 0x000000ff19197207 */ /* 0x000fe40000000000 */
[C---:B------:R-:W-:Y:S02]  /*1d5f0*/  ISETP.GT.AND P0, PT, R3.reuse, R2, PT ;  /* 0x000000020300720c */ /* 0x040fe40003f04270 */
[----:B------:R-:W-:Y:S01]  /*1d600*/  LOP3.LUT R26, R26, R5, RZ, 0x3c, !PT ;  /* 0x000000051a1a7212 */ /* 0x000fe200078e3cff */
[----:B------:R-:W-:-:S04]  /*1d610*/  VIADD R5, R3, 0xffffffff ;  /* 0xffffffff03057836 */ /* 0x000fc80000000000 */
[----:B------:R-:W-:-:S06]  /*1d620*/  IMAD.MOV.U32 R3, RZ, RZ, R5 ;  /* 0x000000ffff037224 */ /* 0x000fcc00078e0005 */
[----:B------:R-:W-:Y:S05]  /*1d630*/  @P0 BRA `(.L_x_10298) ;  /* 0xfffffff800b40947 */ /* 0x000fea000383ffff */
.L_x_10281:
[----:B------:R-:W-:Y:S05]  /*1d640*/  BSYNC B0 ;  /* 0x0000000000007941 */ /* 0x000fea0003800000 */
.L_x_10280:
        /* <DEDUP_REMOVED lines=22> */
.L_x_10300:
        /* <DEDUP_REMOVED lines=22> */
.L_x_10302:
        /* <DEDUP_REMOVED lines=19> */
.L_x_10304:
        /* <DEDUP_REMOVED lines=16> */
.L_x_10303:
[----:B------:R-:W2:Y:S01]  /*1db40*/  LDL.LU R2, [R1+0x8] ;  /* 0x0000080001027983 */ /* 0x000ea20000300800 */
[----:B------:R-:W-:Y:S01]  /*1db50*/  ULDC.64 UR4, c[0x0][0x9f8] ;  /* 0x00027e0000047ab9 */ /* 0x000fe20000000a00 */
[----:B------:R-:W0:Y:S02]  /*1db60*/  LDC R0, c[0x0][0x428] ;  /* 0x00010a00ff007b82 */ /* 0x000e240000000800 */
[----:B------:R-:W3:Y:S04]  /*1db70*/  LDL.LU R21, [R1+0xc] ;  /* 0x00000c0001157983 */ /* 0x000ee80000300800 */
[----:B------:R-:W4:Y:S01]  /*1db80*/  LDL.LU R20, [R1+0x14] ;  /* 0x0000140001147983 */ /* 0x000f220000300800 */
[----:B------:R-:W-:Y:S01]  /*1db90*/  ISETP.NE.U32.AND P0, PT, RZ, UR4, PT ;  /* 0x00000004ff007c0c */ /* 0x000fe2000bf05070 */
[----:B------:R-:W-:Y:S01]  /*1dba0*/  IMAD.MOV.U32 R6, RZ, RZ, R29 ;  /* 0x000000ffff067224 */ /* 0x000fe200078e001d */
[----:B------:R-:W-:-:S02]  /*1dbb0*/  ULDC.64 UR6, c[0x0][0x208] ;  /* 0x0000820000067ab9 */ /* 0x000fc40000000a00 */
        /* <DEDUP_REMOVED lines=15> */
[----:B------:R-:W2:Y:S01]  /*1dcb0*/  @P0 LDC R4, c[0x0][0x430] ;  /* 0x00010c00ff040b82 */ /* 0x000ea20000000800 */
[----:B0-----:R-:W-:-:S05]  /*1dcc0*/  @P0 IMAD.HI.U32 R5, R18, R5, RZ ;  /* 0x0000000512050227 */ /* 0x001fca00078e00ff */
[----:B--2---:R-:W-:Y:S02]  /*1dcd0*/  @P0 SHF.R.U32.HI R0, RZ, R4, R5 ;  /* 0x00000004ff000219 */ /* 0x004fe40000011605 */
[----:B------:R-:W-:-:S04]  /*1dce0*/  ISETP.NE.U32.AND P0, PT, RZ, UR4, PT ;  /* 0x00000004ff007c0c */ /* 0x000fc8000bf05070 */
[----:B------:R-:W-:-:S04]  /*1dcf0*/  ISETP.NE.AND.EX P0, PT, RZ, UR5, PT, P0 ;  /* 0x00000005ff007c0c */ /* 0x000fc8000bf05300 */
[----:B-1----:R-:W-:-:S09]  /*1dd00*/  SEL R9, R29, RZ, !P0 ;  /* 0x000000ff1d097207 */ /* 0x002fd20004000000 */
.L_x_10305:
        /* <DEDUP_REMOVED lines=14> */
.L_x_10306:
        /* <DEDUP_REMOVED lines=13> */
.L_x_10307:
        /* <DEDUP_REMOVED lines=18> */
.L_x_10423:
[----:B------:R-:W-:Y:S01]  /*1dfe0*/  UMOV UR4, 0xffffffff ;  /* 0xffffffff00047882 */ /* 0x000fe20000000000 */
[----:B------:R-:W-:Y:S02]  /*1dff0*/  SHF.R.S32.HI R12, RZ, 0x1f, R6 ;  /* 0x0000001fff0c7819 */ /* 0x000fe40000011406 */
[----:B------:R-:W-:Y:S05]  /*1e000*/  BRA.DIV UR4, `(.L_x_10309) ;  /* 0x0000003e04e87947 */ /* 0x000fea000b800000 */
[----:B------:R-:W-:-:S13]  /*1e010*/  ELECT P6, URZ, PT ;  /* 0x00000000003f782f */ /* 0x000fda00038c0000 */
.L_x_10426:
        /* <DEDUP_REMOVED lines=23> */
.L_x_10311:
[----:B------:R-:W-:Y:S01]  /*1e190*/  IMAD R5, R22, 0x8, R28 ;  /* 0x0000000816057824 */ /* 0x000fe200078e021c */
[----:B------:R-:W-:-:S04]  /*1e1a0*/  SHF.L.U32 R4, R24, 0x1f, RZ ;  /* 0x0000001f18047819 */ /* 0x000fc800000006ff */
[----:B------:R-:W1:Y:S02]  /*1e1b0*/  SYNCS.PHASECHK.TRANS64.TRYWAIT P0, [R5+URZ+0x31c40], R4 ;  /* 0x031c4004050075a7 */ /* 0x000e64000800017f */
[----:B-1----:R-:W-:Y:S05]  /*1e1c0*/  @!P0 BRA `(.L_x_10312) ;  /* 0x0000003c00988947 */ /* 0x002fea0003800000 */
.L_x_10427:
        /* <DEDUP_REMOVED lines=9> */
.L_x_10313:
        /* <DEDUP_REMOVED lines=28> */
.L_x_10310:
        /* <DEDUP_REMOVED lines=41> */
[----:B0-----:R-:W-:-:S04]  /*1e6b0*/  SHF.L.U32 R5, R4, 0x1f, RZ ;  /* 0x0000001f04057819 */ /* 0x001fc800000006ff */
[----:B------:R-:W0:Y:S02]  /*1e6c0*/  SYNCS.PHASECHK.TRANS64.TRYWAIT P0, [R28+URZ+0x31c20], R5 ;  /* 0x031c20051c0075a7 */ /* 0x000e24000800017f */
[----:B0--3--:R-:W-:Y:S05]  /*1e6d0*/  @!P0 BRA `(.L_x_10315) ;  /* 0x0000003800688947 */ /* 0x009fea0003800000 */
.L_x_10428:
[----:B------:R-:W-:Y:S05]  /*1e6e0*/  BSYNC B0 ;  /* 0x0000000000007941 */ /* 0x000fea0003800000 */
.L_x_10314:
[----:B------:R-:W2:Y:S01]  /*1e6f0*/  LDL R4, [R1+0x4] ;  /* 0x0000040001047983 */ /* 0x000ea20000100800 */
[----:B------:R-:W-:Y:S01]  /*1e700*/  BSSY B0, `(.L_x_10316) ;  /* 0x000017c000007945 */ /* 0x000fe20003800000 */
[----:B--2---:R-:W-:-:S13]  /*1e710*/  ISETP.GE.AND P0, PT, R4, 0x2, PT ;  /* 0x000000020400780c */ /* 0x004fda0003f06270 */
[----:B------:R-:W-:Y:S05]  /*1e720*/  @!P0 BRA `(.L_x_10317) ;  /* 0x0000001400e48947 */ /* 0x000fea0003800000 */
[C---:B------:R-:W-:Y:S01]  /*1e730*/  VIADD R10, R4.reuse, 0xfffffffe ;  /* 0xfffffffe040a7836 */ /* 0x040fe20000000000 */
[----:B------:R-:W-:Y:S01]  /*1e740*/  LOP3.LUT R4, R4, 0x1, RZ, 0xc0, !PT ;  /* 0x0000000104047812 */ /* 0x000fe200078ec0ff */
[----:B------:R-:W-:Y:S02]  /*1e750*/  BSSY B1, `(.L_x_10318) ;  /* 0x000007f000017945 */ /* 0x000fe40003800000 */
[----:B------:R-:W-:Y:S01]  /*1e760*/  IMAD.MOV.U32 R9, RZ, RZ, R10 ;  /* 0x000000ffff097224 */ /* 0x000fe200078e000a */
[----:B------:R-:W-:-:S13]  /*1e770*/  ISETP.NE.U32.AND P0, PT, R4, 0x1, PT ;  /* 0x000000010400780c */ /* 0x000fda0003f05070 */
        /* <DEDUP_REMOVED lines=13> */
[----:B------:R-:W1:Y:S01]  /*1e850*/  LDC R15, c[0x0][0x41c] ;  /* 0x00010700ff0f7b82 */ /* 0x000e620000000800 */
[----:B------:R-:W-:Y:S01]  /*1e860*/  IMAD.MOV.U32 R9, RZ, RZ, R10 ;  /* 0x000000ffff097224 */ /* 0x000fe200078e000a */
[----:B------:R-:W-:Y:S01]  /*1e870*/  ULDC.64 UR4, c[0x0][0x408] ;  /* 0x0001020000047ab9 */ /* 0x000fe20000000a00 */
[----:B------:R-:W-:Y:S01]  /*1e880*/  ULDC.64 UR6, c[0x0][0x208] ;  /* 0x0000820000067ab9 */ /* 0x000fe20000000a00 */
[----:B------:R-:W-:-:S04]  /*1e890*/  IMAD R17, R12, UR4, RZ ;  /* 0x000000040c117c24 */ /* 0x000fc8000f8e02ff */
[----:B------:R-:W-:Y:S01]  /*1e8a0*/  IMAD R14, R6, UR5, R17 ;  /* 0x00000005060e7c24 */ /* 0x000fe2000f8e0211 */
[----:B-1----:R-:W-:-:S13]  /*1e8b0*/  ISETP.NE.AND P0, PT, R15, 0x1, PT ;  /* 0x000000010f00780c */ /* 0x002fda0003f05270 */
        /* <DEDUP_REMOVED lines=12> */
.L_x_10322:
[----:B-1----:R-:W-:Y:S01]  /*1e980*/  IMAD R3, R11, 0x8, R28 ;  /* 0x000000080b037824 */ /* 0x002fe200078e021c */
[----:B------:R-:W-:-:S04]  /*1e990*/  SHF.L.U32 R2, R13, 0x1f, RZ ;  /* 0x0000001f0d027819 */ /* 0x000fc800000006ff */
[----:B------:R-:W1:Y:S02]  /*1e9a0*/  SYNCS.PHASECHK.TRANS64.TRYWAIT P0, [R3+URZ+0x31c40], R2 ;  /* 0x031c4002030075a7 */ /* 0x000e64000800017f */
[----:B-1----:R-:W-:Y:S05]  /*1e9b0*/  @!P0 BRA `(.L_x_10323) ;  /* 0x0000003400c48947 */ /* 0x002fea0003800000 */
.L_x_10429:
        /* <DEDUP_REMOVED lines=9> */
.L_x_10324:
        /* <DEDUP_REMOVED lines=31> */
.L_x_10430:
        /* <DEDUP_REMOVED lines=10> */
.L_x_10326:
[----:B------:R-:W2:Y:S02]  /*1ece0*/  LDL R3, [R1] ;  /* 0x0000000001037983 */ /* 0x000ea40000100800 */
[----:B--2---:R-:W-:-:S13]  /*1ecf0*/  LOP3.LUT P0, RZ, R3, 0x40, RZ, 0xc0, !PT ;  /* 0x0000004003ff7812 */ /* 0x004fda000780c0ff */
[----:B------:R-:W-:Y:S05]  /*1ed00*/  @P0 BRA `(.L_x_10327) ;  /* 0x0000000000040947 */ /* 0x000fea0003800000 */
[----:B------:R-:W-:Y:S01]  /*1ed10*/  BPT.TRAP 0x1 ;  /* 0x000000040000795c */ /* 0x000fe20000300000 */
.L_x_10327:
        /* <DEDUP_REMOVED lines=29> */
.L_x_10321:
[----:B------:R-:W-:Y:S05]  /*1eef0*/  BSYNC B2 ;  /* 0x0000000000027941 */ /* 0x000fea0003800000 */
.L_x_10320:
[----:B------:R-:W2:Y:S01]  /*1ef00*/  LDL.LU R2, [R1+0x4] ;  /* 0x0000040001027983 */ /* 0x000ea20000300800 */
[----:B------:R-:W-:Y:S02]  /*1ef10*/  IMAD.MOV.U32 R22, RZ, RZ, R11 ;  /* 0x000000ffff167224 */ /* 0x000fe400078e000b */
[----:B------:R-:W-:Y:S02]  /*1ef20*/  IMAD.MOV.U32 R24, RZ, RZ, R13 ;  /* 0x000000ffff187224 */ /* 0x000fe400078e000d */
[----:B--2---:R-:W-:-:S07]  /*1ef30*/  VIADD R9, R2, 0xfffffffd ;  /* 0xfffffffd02097836 */ /* 0x004fce0000000000 */
.L_x_10319:
[----:B------:R-:W-:Y:S05]  /*1ef40*/  BSYNC B1 ;  /* 0x0000000000017941 */ /* 0x000fea0003800000 */
.L_x_10318:
[----:B------:R-:W-:-:S13]  /*1ef50*/  ISETP.NE.AND P0, PT, R10, RZ, PT ;  /* 0x000000ff0a00720c */ /* 0x000fda0003f05270 */
[----:B------:R-:W-:Y:S05]  /*1ef60*/  @!P0 BRA `(.L_x_10317) ;  /* 0x0000000c00d48947 */ /* 0x000fea0003800000 */
[----:B------:R-:W-:-:S07]  /*1ef70*/  IMAD.MOV.U32 R4, RZ, RZ, R8 ;  /* 0x000000ffff047224 */ /* 0x000fce00078e0008 */
.L_x_10344:
        /* <DEDUP_REMOVED lines=13> */
[----:B------:R-:W1:Y:S01]  /*1f050*/  LDC R13, c[0x0][0x41c] ;  /* 0x00010700ff0d7b82 */ /* 0x000e620000000800 */
[----:B------:R-:W-:Y:S01]  /*1f060*/  IMAD.MOV.U32 R14, RZ, RZ, R9 ;  /* 0x000000ffff0e7224 */ /* 0x000fe200078e0009 */
[----:B------:R-:W-:Y:S01]  /*1f070*/  ULDC.64 UR6, c[0x0][0x408] ;  /* 0x0001020000067ab9 */ /* 0x000fe20000000a00 */
[----:B------:R-:W-:Y:S01]  /*1f080*/  ULDC.64 UR8, c[0x0][0x208] ;  /* 0x0000820000087ab9 */ /* 0x000fe20000000a00 */
[----:B0-----:R-:W-:-:S04]  /*1f090*/  IMAD R5, R12, UR6, RZ ;  /* 0x000000060c057c24 */ /* 0x001fc8000f8e02ff */
[----:B------:R-:W-:Y:S01]  /*1f0a0*/  IMAD R5, R6, UR7, R5 ;  /* 0x0000000706057c24 */ /* 0x000fe2000f8e0205 */
[----:B-1----:R-:W-:-:S13]  /*1f0b0*/  ISETP.NE.AND P0, PT, R13, 0x1, PT ;  /* 0x000000010d00780c */ /* 0x002fda0003f05270 */
        /* <DEDUP_REMOVED lines=12> */
.L_x_10330:
[----:B------:R-:W-:Y:S01]  /*1f180*/  IMAD R3, R10, 0x8, R28 ;  /* 0x000000080a037824 */ /* 0x000fe200078e021c */
[----:B------:R-:W-:-:S04]  /*1f190*/  SHF.L.U32 R2, R11, 0x1f, RZ ;  /* 0x0000001f0b027819 */ /* 0x000fc800000006ff */
[----:B------:R-:W2:Y:S02]  /*1f1a0*/  SYNCS.PHASECHK.TRANS64.TRYWAIT P0, [R3+URZ+0x31c40], R2 ;  /* 0x031c4002030075a7 */ /* 0x000ea4000800017f */
[----:B--2---:R-:W-:Y:S05]  /*1f1b0*/  @!P0 BRA `(.L_x_10331) ;  /* 0x0000002c00ec8947 */ /* 0x004fea0003800000 */
.L_x_10431:
[----:B01----:R-:W0:Y:S02]  /*1f1c0*/  S2R R5, SR_TID.X ;  /* 0x0000000000057919 */ /* 0x003e240000002100 */
        /* <DEDUP_REMOVED lines=8> */
.L_x_10332:
[--C-:B0-2---:R-:W-:Y:S01]  /*1f250*/  IMAD R2, R10, 0x6c00, R28.reuse ;  /* 0x00006c000a027824 */ /* 0x105fe200078e021c */
        /* <DEDUP_REMOVED lines=30> */
.L_x_10432:
        /* <DEDUP_REMOVED lines=10> */
.L_x_10334:
[----:B------:R-:W2:Y:S02]  /*1f4e0*/  LDL R2, [R1] ;  /* 0x0000000001027983 */ /* 0x000ea40000100800 */
[----:B--2---:R-:W-:-:S13]  /*1f4f0*/  LOP3.LUT P0, RZ, R2, 0x40, RZ, 0xc0, !PT ;  /* 0x0000004002ff7812 */ /* 0x004fda000780c0ff */
[----:B------:R-:W-:Y:S05]  /*1f500*/  @P0 BRA `(.L_x_10335) ;  /* 0x0000000000040947 */ /* 0x000fea0003800000 */
[----:B------:R-:W-:Y:S01]  /*1f510*/  BPT.TRAP 0x1 ;  /* 0x000000040000795c */ /* 0x000fe20000300000 */
.L_x_10335:
        /* <DEDUP_REMOVED lines=30> */
.L_x_10329:
[----:B------:R-:W-:Y:S05]  /*1f700*/  BSYNC B1 ;  /* 0x0000000000017941 */ /* 0x000fea0003800000 */
.L_x_10328:
        /* <DEDUP_REMOVED lines=31> */
.L_x_10338:
[----:B------:R-:W-:Y:S01]  /*1f900*/  IMAD R2, R22, 0x8, R28 ;  /* 0x0000000816027824 */ /* 0x000fe200078e021c */
[----:B------:R-:W-:-:S04]  /*1f910*/  SHF.L.U32 R3, R24, 0x1f, RZ ;  /* 0x0000001f18037819 */ /* 0x000fc800000006ff */
[----:B------:R-:W1:Y:S02]  /*1f920*/  SYNCS.PHASECHK.TRANS64.TRYWAIT P0, [R2+URZ+0x31c40], R3 ;  /* 0x031c4003020075a7 */ /* 0x000e64000800017f */
[----:B-1----:R-:W-:Y:S05]  /*1f930*/  @!P0 BRA `(.L_x_10339) ;  /* 0x0000002800348947 */ /* 0x002fea0003800000 */
.L_x_10433:
        /* <DEDUP_REMOVED lines=9> */
.L_x_10340:
        /* <DEDUP_REMOVED lines=31> */
.L_x_10434:
        /* <DEDUP_REMOVED lines=10> */
.L_x_10342:
[----:B------:R-:W2:Y:S02]  /*1fc60*/  LDL R3, [R1] ;  /* 0x0000000001037983 */ /* 0x000ea40000100800 */
[----:B--2---:R-:W-:-:S13]  /*1fc70*/  LOP3.LUT P0, RZ, R3, 0x40, RZ, 0xc0, !PT ;  /* 0x0000004003ff7812 */ /* 0x004fda000780c0ff */
[----:B------:R-:W-:Y:S05]  /*1fc80*/  @P0 BRA `(.L_x_10343) ;  /* 0x0000000000040947 */ /* 0x000fea0003800000 */
[----:B------:R-:W-:Y:S01]  /*1fc90*/  BPT.TRAP 0x1 ;  /* 0x000000040000795c */ /* 0x000fe20000300000 */
.L_x_10343:
        /* <DEDUP_REMOVED lines=29> */
.L_x_10337:
[----:B------:R-:W-:Y:S05]  /*1fe70*/  BSYNC B1 ;  /* 0x0000000000017941 */ /* 0x000fea0003800000 */
.L_x_10336:
[C---:B------:R-:W-:Y:S01]  /*1fe80*/  ISETP.GT.AND P0, PT, R9.reuse, 0x1, PT ;  /* 0x000000010900780c */ /* 0x040fe20003f04270 */
[----:B0-----:R-:W-:-:S04]  /*1fe90*/  VIADD R2, R9, 0xfffffffe ;  /* 0xfffffffe09027836 */ /* 0x001fc80000000000 */
[----:B------:R-:W-:-:S08]  /*1fea0*/  IMAD.MOV.U32 R9, RZ, RZ, R2 ;  /* 0x000000ffff097224 */ /* 0x000fd000078e0002 */
[----:B------:R-:W-:Y:S05]  /*1feb0*/  @P0 BRA `(.L_x_10344) ;  /* 0xfffffff000300947 */ /* 0x000fea000383ffff */
.L_x_10317:
[----:B------:R-:W-:Y:S05]  /*1fec0*/  BSYNC B0 ;  /* 0x0000000000007941 */ /* 0x000fea0003800000 */
.L_x_10316:
[----:B------:R-:W-:Y:S01]  /*1fed0*/  ISETP.NE.AND P0, PT, R27, RZ, PT ;  /* 0x000000ff1b00720c */ /* 0x000fe20003f05270 */
[----:B------:R-:W-:-:S12]  /*1fee0*/  BSSY B0, `(.L_x_10345) ;  /* 0x000000f000007945 */ /* 0x000fd80003800000 */
[----:B------:R-:W-:Y:S05]  /*1fef0*/  @P0 BRA `(.L_x_10346) ;  /* 0x0000000000340947 */ /* 0x000fea0003800000 */
[----:B------:R-:W1:Y:S01]  /*1ff00*/  S2R R9, SR_LANEID ;  /* 0x0000000000097919 */ /* 0x000e620000000000 */
[----:B------:R-:W-:Y:S01]  /*1ff10*/  VOTEU.ANY UR4, UPT, PT ;  /* 0x0000000000047886 */ /* 0x000fe200038e0100 */
[----:B------:R-:W2:Y:S01]  /*1ff20*/  LDC.64 R2, c[0x0][0xc38] ;  /* 0x00030e00ff027b82 */ /* 0x000ea20000000a00 */
[----:B------:R-:W1:Y:S01]  /*1ff30*/  FLO.U32 R4, UR4 ;  /* 0x0000000400047d00 */ /* 0x000e6200080e0000 */
[----:B------:R-:W-:-:S07]  /*1ff40*/  ULDC.64 UR6, c[0x0][0x208] ;  /* 0x0000820000067ab9 */ /* 0x000fce0000000a00 */
[----:B0-----:R-:W2:Y:S01]  /*1ff50*/  POPC R5, UR4 ;  /* 0x0000000400057d09 */ /* 0x001ea20008000000 */
[----:B-1----:R-:W-:-:S13]  /*1ff60*/  ISETP.EQ.U32.AND P0, PT, R4, R9, PT ;  /* 0x000000090400720c */ /* 0x002fda0003f02070 */
[----:B--2---:R-:W2:Y:S01]  /*1ff70*/  @P0 ATOMG.E.ADD.STRONG.GPU PT, R3, desc[UR6][R2.64], R5 ;  /* 0x00000005020309a8 */ /* 0x004ea200081ee1c6 */
[----:B------:R-:W0:Y:S02]  /*1ff80*/  S2R R6, SR_LTMASK ;  /* 0x0000000000067919 */ /* 0x000e240000003900 */
[----:B0-----:R-:W-:-:S04]  /*1ff90*/  LOP3.LUT R6, R6, UR4, RZ, 0xc0, !PT ;  /* 0x0000000406067c12 */ /* 0x001fc8000f8ec0ff */
[----:B------:R-:W0:Y:S01]  /*1ffa0*/  POPC R9, R6 ;  /* 0x0000000600097309 */ /* 0x000e220000000000 */
[----:B--2---:R-:W0:Y:S02]  /*1ffb0*/  SHFL.IDX PT, R4, R3, R4, 0x1f ;  /* 0x00001f0403047589 */ /* 0x004e2400000e0000 */
[----:B0-----:R-:W-:-:S07]  /*1ffc0*/  IADD3 R16, R4, UR36, R9 ;  /* 0x0000002404107c10 */ /* 0x001fce000fffe009 */
.L_x_10346:
[----:B------:R-:W-:Y:S05]  /*1ffd0*/  BSYNC B0 ;  /* 0x0000000000007941 */ /* 0x000fea0003800000 */
.L_x_10345:
[----:B------:R-:W-:Y:S04]  /*1ffe0*/  BSSY B0, `(.L_x_10347) ;  /* 0x0000030000007945 */ /* 0x000fe80003800000 */
[----:B------:R-:W-:Y:S05]  /*1fff0*/  @!P6 BRA `(.L_x_10348) ;  /* 0x0000000000b8e947 */ /* 0x000fea0003800000 */
[----:B------:R-:W-:Y:S01]  /*20000*/  IMAD R3, R22, 0x8, R28 ;  /* 0x0000000816037824 */ /* 0x000fe200078e021c */
[----:B------:R-:W-:-:S04]  /*20010*/  SHF.L.U32 R2, R24, 0x1f, RZ ;  /* 0x0000001f18027819 */ /* 0x000fc800000006ff */
[----:B------:R-:W1:Y:S02]  /*20020*/  SYNCS.PHASECHK.TRANS64.TRYWAIT P0, [R3+URZ+0x31c60], R2 ;  /* 0x031c6002030075a7 */ /* 0x000e64000800017f */
[----:B-1----:R-:W-:Y:S05]  /*20030*/  @!P0 BRA `(.L_x_10349) ;  /* 0x00000020009c8947 */ /* 0x002fea0003800000 */
.L_x_10435:
        /* <DEDUP_REMOVED lines=10> */
.L_x_10350:
[----:B------:R-:W2:Y:S02]  /*200e0*/  LDL R2, [R1] ;  /* 0x0000000001027983 */ /* 0x000ea40000100800 */
[----:B--2---:R-:W-:-:S13]  /*200f0*/  LOP3.LUT P0, RZ, R2, 0x40, RZ, 0xc0, !PT ;  /* 0x0000004002ff7812 */ /* 0x004fda000780c0ff */
[----:B------:R-:W-:Y:S05]  /*20100*/  @P0 BRA `(.L_x_10351) ;  /* 0x0000000000040947 */ /* 0x000fea0003800000 */
[----:B------:R-:W-:Y:S01]  /*20110*/  BPT.TRAP 0x1 ;  /* 0x000000040000795c */ /* 0x000fe20000300000 */
.L_x_10351:
        /* <DEDUP_REMOVED lines=28> */
.L_x_10348:
[----:B------:R-:W-:Y:S05]  /*202e0*/  BSYNC B0 ;  /* 0x0000000000007941 */ /* 0x000fea0003800000 */
.L_x_10347:
[----:B------:R-:W-:-:S05]  /*202f0*/  VIADD R22, R22, 0x1 ;  /* 0x0000000116167836 */ /* 0x000fca0000000000 */
[----:B------:R-:W-:-:S04]  /*20300*/  ISETP.NE.AND P0, PT, R22, 0x2, PT ;  /* 0x000000021600780c */ /* 0x000fc80003f05270 */
[----:B------:R-:W-:Y:S02]  /*20310*/  SEL R3, RZ, 0x1, P0 ;  /* 0x00000001ff037807 */ /* 0x000fe40000000000 */
[----:B------:R-:W-:Y:S02]  /*20320*/  SEL R22, R22, RZ, P0 ;  /* 0x000000ff16167207 */ /* 0x000fe40000000000 */
[----:B------:R-:W-:-:S07]  /*20330*/  LOP3.LUT R24, R24, R3, RZ, 0x3c, !PT ;  /* 0x0000000318187212 */ /* 0x000fce00078e3cff */
.L_x_10301:
[----:B------:R-:W-:Y:S05]  /*20340*/  BSYNC B6 ;  /* 0x0000000000067941 */ /* 0x000fea0003800000 */
.L_x_10299:
[----:B------:R-:W-:-:S03]  /*20350*/  UMOV UR4, 0xffffffff ;  /* 0xffffffff00047882 */ /* 0x000fc60000000000 */
[----:B------:R-:W-:Y:S05]  /*20360*/  BRA.DIV UR4, `(.L_x_10352) ;  /* 0x0000001e04e47947 */ /* 0x000fea000b800000 */
[----:B------:R1:W2:Y:S04]  /*20370*/  SHFL.IDX PT, R4, R16, RZ, 0x1f ;  /* 0x00001fff10047589 */ /* 0x0002a800000e0000 */
[----:B0-----:R1:W0:Y:S02]  /*20380*/  SHFL.IDX PT, R5, R16, 0x1, 0x1f ;  /* 0x00201f0010057f89 */ /* 0x00122400000e0000 */
.L_x_10439:
        /* <DEDUP_REMOVED lines=8> */
[----:B------:R-:W3:Y:S01]  /*20410*/  LDC.64 R2, c[0x0][0xc58] ;  /* 0x00031600ff027b82 */ /* 0x000ee20000000a00 */
[----:B------:R-:W-:Y:S01]  /*20420*/  ULDC.64 UR4, c[0x0][0x208] ;  /* 0x0000820000047ab9 */ /* 0x000fe20000000a00 */
[----:B---3--:R-:W-:-:S06]  /*20430*/  IMAD.WIDE R2, R7, 0x4, R2 ;  /* 0x0000000407027825 */ /* 0x008fcc00078e0202 */
[----:B------:R3:W5:Y:S02]  /*20440*/  LDG.E R2, desc[UR4][R2.64] ;  /* 0x0000000402027981 */ /* 0x000764000c1e1900 */
.L_x_10354:
[----:B------:R-:W-:Y:S05]  /*20450*/  BSYNC B0 ;  /* 0x0000000000007941 */ /* 0x000fea0003800000 */
.L_x_10353:
        /* <DEDUP_REMOVED lines=23> */
.L_x_10447:
[----:B------:R-:W-:Y:S02]  /*205d0*/  ULDC UR4, c[0x0][0xc10] ;  /* 0x0003040000047ab9 */ /* 0x000fe40000000800 */
[----:B------:R-:W-:-:S04]  /*205e0*/  IMAD.U32 R6, RZ, RZ, UR4 ;  /* 0x00000004ff067e24 */ /* 0x000fc8000f8e00ff */
[----:B----4-:R-:W-:-:S04]  /*205f0*/  IMAD R14, R14, R6, RZ ;  /* 0x000000060e0e7224 */ /* 0x010fc800078e02ff */
[----:B0-----:R-:W-:-:S05]  /*20600*/  IMAD.IADD R5, R5, 0x1, R14 ;  /* 0x0000000105057824 */ /* 0x001fca00078e020e */
[----:B--2---:R-:W-:-:S13]  /*20610*/  ISETP.GT.AND P0, PT, R5, R4, PT ;  /* 0x000000040500720c */ /* 0x004fda0003f04270 */
[----:B------:R-:W-:Y:S05]  /*20620*/  @P0 BRA `(.L_x_10356) ;  /* 0x0000000000b00947 */ /* 0x000fea0003800000 */
[----:B------:R-:W0:Y:S02]  /*20630*/  LDC R0, c[0x0][0xc14] ;  /* 0x00030500ff007b82 */ /* 0x000e240000000800 */
.L_x_10361:
        /* <DEDUP_REMOVED lines=9> */
[----:B---3--:R-:W0:Y:S01]  /*206d0*/  LDC.64 R2, c[0x0][0xc58] ;  /* 0x00031600ff027b82 */ /* 0x008e220000000a00 */
[----:B------:R-:W-:Y:S01]  /*206e0*/  ULDC.64 UR4, c[0x0][0x208] ;  /* 0x0000820000047ab9 */ /* 0x000fe20000000a00 */
[----:B0-----:R-:W-:-:S06]  /*206f0*/  IMAD.WIDE R2, R7, 0x4, R2 ;  /* 0x0000000407027825 */ /* 0x001fcc00078e0202 */
[----:B------:R0:W5:Y:S02]  /*20700*/  LDG.E R2, desc[UR4][R2.64] ;  /* 0x0000000402027981 */ /* 0x000164000c1e1900 */
.L_x_10359:
[----:B------:R-:W-:Y:S05]  /*20710*/  BSYNC B0 ;  /* 0x0000000000007941 */ /* 0x000fea0003800000 */
.L_x_10358:
        /* <DEDUP_REMOVED lines=11> */
[----:B0--3--:R-:W-:-:S05]  /*207d0*/  IMAD.IADD R3, R13, 0x1, R14 ;  /* 0x000000010d037824 */ /* 0x009fca00078e020e */
        /* <DEDUP_REMOVED lines=10> */
[----:B------:R0:W2:Y:S02]  /*20880*/  SHFL.IDX PT, R14, R3, 0x1f, 0x1f ;  /* 0x03e01f00030e7f89 */ /* 0x0000a400000e0000 */
.L_x_10455:
[----:B------:R-:W-:Y:S02]  /*20890*/  ULDC UR4, c[0x0][0xc10] ;  /* 0x0003040000047ab9 */ /* 0x000fe40000000800 */
[----:B------:R-:W-:-:S04]  /*208a0*/  IMAD.U32 R6, RZ, RZ, UR4 ;  /* 0x00000004ff067e24 */ /* 0x000fc8000f8e00ff */
[----:B--2---:R-:W-:-:S04]  /*208b0*/  IMAD R14, R14, R6, RZ ;  /* 0x000000060e0e7224 */ /* 0x004fc800078e02ff */
[----:B------:R-:W-:-:S05]  /*208c0*/  IMAD.IADD R5, R14, 0x1, R5 ;  /* 0x000000010e057824 */ /* 0x000fca00078e0205 */
[----:B------:R-:W-:-:S13]  /*208d0*/  ISETP.GT.AND P0, PT, R5, R4, PT ;  /* 0x000000040500720c */ /* 0x000fda0003f04270 */
[----:B------:R-:W-:Y:S05]  /*208e0*/  @!P0 BRA `(.L_x_10361) ;  /* 0xfffffffc00548947 */ /* 0x000fea000383ffff */
.L_x_10356:
        /* <DEDUP_REMOVED lines=8> */
.L_x_10459:
[----:B------:R-:W-:Y:S01]  /*20970*/  ISETP.NE.AND P0, PT, R5, RZ, PT ;  /* 0x000000ff0500720c */ /* 0x000fe20003f05270 */
[----:B------:R-:W-:-:S12]  /*20980*/  IMAD.MOV.U32 R14, RZ, RZ, RZ ;  /* 0x000000ffff0e7224 */ /* 0x000fd800078e00ff */
[----:B------:R-:W-:Y:S05]  /*20990*/  @!P0 BRA `(.L_x_10363) ;  /* 0x0000000000108947 */ /* 0x000fea0003800000 */
[----:B------:R-:W-:Y:S01]  /*209a0*/  UMOV UR4, 0xffffffff ;  /* 0xffffffff00047882 */ /* 0x000fe20000000000 */
[----:B------:R-:W-:Y:S02]  /*209b0*/  VIADD R12, R8, 0xffffffff ;  /* 0xffffffff080c7836 */ /* 0x000fe40000000000 */
[----:B------:R-:W-:Y:S05]  /*209c0*/  BRA.DIV UR4, `(.L_x_10364) ;  /* 0x0000002204807947 */ /* 0x000fea000b800000 */
[----:B------:R0:W0:Y:S02]  /*209d0*/  SHFL.IDX PT, R14, R3, R12, 0x1f ;  /* 0x00001f0c030e7589 */ /* 0x00002400000e0000 */
.L_x_10363:
[----:B0-23--:R-:W0:Y:S01]  /*209e0*/  LDC.64 R2, c[0x0][0xc68] ;  /* 0x00031a00ff027b82 */ /* 0x00de220000000a00 */
[----:B------:R-:W-:Y:S01]  /*209f0*/  IMAD.IADD R19, R8, 0x1, R19 ;  /* 0x0000000108137824 */ /* 0x000fe200078e0213 */
[----:B------:R-:W-:-:S03]  /*20a00*/  ULDC.64 UR4, c[0x0][0x208] ;  /* 0x0000820000047ab9 */ /* 0x000fc60000000a00 */
[----:B0-----:R-:W-:-:S05]  /*20a10*/  IMAD.WIDE R2, R19, 0x4, R2 ;  /* 0x0000000413027825 */ /* 0x001fca00078e0202 */
[----:B------:R0:W4:Y:S01]  /*20a20*/  LDG.E R8, desc[UR4][R2.64] ;  /* 0x0000000402087981 */ /* 0x000122000c1e1900 */
[----:B-1----:R-:W-:Y:S02]  /*20a30*/  IMAD R16, R14, R6, R7 ;  /* 0x000000060e107224 */ /* 0x002fe400078e0207 */
        /* <DEDUP_REMOVED lines=62> */
.L_x_10357:
[----:B------:R-:W-:Y:S01]  /*20e20*/  UMOV UR4, URZ ;  /* 0x0000003f00047c82 */ /* 0x000fe20008000000 */
[----:B------:R-:W-:Y:S01]  /*20e30*/  UMOV UR5, URZ ;  /* 0x0000003f00057c82 */ /* 0x000fe20008000000 */
[----:B------:R-:W-:Y:S01]  /*20e40*/  ULDC UR6, c[0x0][0xc14] ;  /* 0x0003050000067ab9 */ /* 0x000fe20000000800 */
[----:B-1----:R-:W-:Y:S02]  /*20e50*/  IMAD.MOV.U32 R16, RZ, RZ, R4 ;  /* 0x000000ffff107224 */ /* 0x002fe400078e0004 */
[----:B------:R-:W-:Y:S02]  /*20e60*/  IMAD.U32 R17, RZ, RZ, UR4 ;  /* 0x00000004ff117e24 */ /* 0x000fe4000f8e00ff */
[----:B------:R-:W-:Y:S02]  /*20e70*/  IMAD.U32 R18, RZ, RZ, UR5 ;  /* 0x00000005ff127e24 */ /* 0x000fe4000f8e00ff */
[----:B------:R-:W-:-:S07]  /*20e80*/  IMAD.U32 R19, RZ, RZ, UR6 ;  /* 0x00000006ff137e24 */ /* 0x000fce000f8e00ff */
.L_x_10365:
        /* <DEDUP_REMOVED lines=10> */
.L_x_10276:
        /* <DEDUP_REMOVED lines=12> */
.L_x_10462:
[----:B------:R-:W-:Y:S05]  /*20ff0*/  BSYNC B0 ;  /* 0x0000000000007941 */ /* 0x000fea0003800000 */
.L_x_10367:
[----:B------:R-:W-:-:S03]  /*21000*/  UMOV UR4, 0xffffffff ;  /* 0xffffffff00047882 */ /* 0x000fc60000000000 */
[----:B------:R-:W-:Y:S05]  /*21010*/  BRA.DIV UR4, `(.L_x_10369) ;  /* 0x0000001e04247947 */ /* 0x000fea000b800000 */
[----:B0-----:R-:W0:Y:S02]  /*21020*/  S2R R0, SR_TID.X ;  /* 0x0000000000007919 */ /* 0x001e240000002100 */
[----:B0-----:R-:W-:-:S04]  /*21030*/  SHF.R.U32.HI R0, RZ, 0x5, R0 ;  /* 0x00000005ff007819 */ /* 0x001fc80000011600 */
[----:B------:R-:W-:-:S05]  /*21040*/  LOP3.LUT R0, R0, 0x3, RZ, 0xc0, !PT ;  /* 0x0000000300007812 */ /* 0x000fca00078ec0ff */
[----:B------:R0:W1:Y:S02]  /*21050*/  SHFL.IDX PT, R14, R0, RZ, 0x1f ;  /* 0x00001fff000e7589 */ /* 0x00006400000e0000 */
.L_x_10465:
[----:B-1----:R-:W-:-:S13]  /*21060*/  ISETP.NE.AND P0, PT, R14, RZ, PT ;  /* 0x000000ff0e00720c */ /* 0x002fda0003f05270 */
[----:B------:R-:W-:Y:S05]  /*21070*/  @P0 BRA `(.L_x_10116) ;  /* 0x0000000000880947 */ /* 0x000fea0003800000 */
[----:B------:R-:W-:-:S03]  /*21080*/  UMOV UR4, 0xffffffff ;  /* 0xffffffff00047882 */ /* 0x000fc60000000000 */
[----:B------:R-:W-:Y:S05]  /*21090*/  BRA.DIV UR4, `(.L_x_10370) ;  /* 0x0000001e04387947 */ /* 0x000fea000b800000 */
[----:B------:R-:W-:-:S13]  /*210a0*/  ELECT P6, URZ, PT ;  /* 0x00000000003f782f */ /* 0x000fda00038c0000 */
.L_x_10468:
[----:B------:R-:W-:Y:S05]  /*210b0*/  @!P6 BRA `(.L_x_10116) ;  /* 0x000000000078e947 */ /* 0x000fea0003800000 */
[----:B------:R-:W-:-:S06]  /*210c0*/  ULOP3.LUT UR4, UR60, 0x2, URZ, 0xfc, !UPT ;  /* 0x000000023c047892 */ /* 0x000fcc000f8efc3f */
[----:B0-----:R-:W-:-:S05]  /*210d0*/  IMAD.U32 R0, RZ, RZ, UR4 ;  /* 0x00000004ff007e24 */ /* 0x001fca000f8e00ff */
[----:B------:R-:W-:-:S13]  /*210e0*/  ISETP.NE.AND P2, PT, R0, 0x3, PT ;  /* 0x000000030000780c */ /* 0x000fda0003f45270 */
[----:B------:R-:W-:Y:S05]  /*210f0*/  @!P2 BRA `(.L_x_10371) ;  /* 0x000000000004a947 */ /* 0x000fea0003800000 */
[----:B------:R-:W-:Y:S01]  /*21100*/  BPT.TRAP 0x1 ;  /* 0x000000040000795c */ /* 0x000fe20000300000 */
.L_x_10371:
        /* <DEDUP_REMOVED lines=12> */
.L_x_10469:
[----:B------:R-:W1:Y:S02]  /*211d0*/  SYNCS.PHASECHK.TRANS64.TRYWAIT P0, [R3+URZ], R0 ;  /* 0x00000000030075a7 */ /* 0x000e64000800017f */
[----:B-1----:R-:W-:Y:S05]  /*211e0*/  @!P0 BRA `(.L_x_10373) ;  /* 0x0000001c00188947 */ /* 0x002fea0003800000 */
.L_x_10470:
[----:B------:R-:W-:Y:S05]  /*211f0*/  @!P2 BRA `(.L_x_10374) ;  /* 0x000000000004a947 */ /* 0x000fea0003800000 */
[----:B------:R-:W-:Y:S01]  /*21200*/  BPT.TRAP 0x1 ;  /* 0x000000040000795c */ /* 0x000fe20000300000 */
.L_x_10374:
[----:B-1----:R-:W-:-:S04]  /*21210*/  VIADD R3, R9, 0x31c60 ;  /* 0x00031c6009037836 */ /* 0x002fc80000000000 */
[----:B------:R-:W-:-:S04]  /*21220*/  IMAD R5, R22, 0x8, R3 ;  /* 0x0000000816057824 */ /* 0x000fc800078e0203 */
[----:B------:R-:W1:Y:S02]  /*21230*/  SYNCS.PHASECHK.TRANS64.TRYWAIT P0, [R5+URZ], R2 ;  /* 0x00000002050075a7 */ /* 0x000e64000800017f */
[----:B-1----:R-:W-:Y:S05]  /*21240*/  @!P0 BRA `(.L_x_10375) ;  /* 0x0000001c00148947 */ /* 0x002fea0003800000 */
.L_x_10471:
[----:B------:R-:W-:-:S07]  /*21250*/  IMAD R3, R4, 0x8, R3 ;  /* 0x0000000804037824 */ /* 0x000fce00078e0203 */
.L_x_10376:
[----:B--2---:R2:W3:Y:S02]  /*21260*/  SYNCS.PHASECHK.TRANS64.TRYWAIT P0, [R3+URZ], R0 ;  /* 0x00000000030075a7 */ /* 0x0044e4000800017f */
[----:B---3--:R-:W-:Y:S05]  /*21270*/  @!P0 NANOSLEEP.SYNCS 0x989680 ;  /* 0x009896800000895d */ /* 0x008fea0003900000 */
[----:B------:R-:W3:Y:S02]  /*21280*/  @!P0 SYNCS.PHASECHK.TRANS64 P0, [R3+URZ], R0 ;  /* 0x00000000030085a7 */ /* 0x000ee4000800007f */
[----:B---3--:R-:W-:Y:S05]  /*21290*/  @!P0 BRA `(.L_x_10376) ;  /* 0xfffffffc00f08947 */ /* 0x008fea000383ffff */
.L_x_10116:
[----:B------:R-:W-:Y:S05]  /*212a0*/  BSYNC B7 ;  /* 0x0000000000077941 */ /* 0x000fea0003800000 */
.L_x_10113:
[----:B------:R-:W-:Y:S05]  /*212b0*/  EXIT ;  /* 0x000000000000794d */ /* 0x000fea0003800000 */
.L_x_10132:
[----:B0-----:R0:W1:Y:S02]  /*212c0*/  SYNCS.PHASECHK.TRANS64.TRYWAIT P5, [R15+URZ+0x31c90], R86 ;  /* 0x031c90560f0075a7 */ /* 0x00106400080a017f */
[----:B-1----:R-:W-:Y:S05]  /*212d0*/  @!P5 NANOSLEEP.SYNCS 0x989680 ;  /* 0x009896800000d95d */ /* 0x002fea0003900000 */
[----:B------:R-:W1:Y:S02]  /*212e0*/  @!P5 SYNCS.PHASECHK.TRANS64 P5, [R15+URZ+0x31c90], R86 ;  /* 0x031c90560f00d5a7 */ /* 0x000e6400080a007f */
[----:B-1----:R-:W-:Y:S05]  /*212f0*/  @!P5 BRA `(.L_x_10132) ;  /* 0xfffffffc00f0d947 */ /* 0x002fea000383ffff */
[----:B------:R-:W-:Y:S05]  /*21300*/  BRA `(.L_x_10377) ;  /* 0xfffffe1c00bc7947 */ /* 0x000fea000383ffff */
.L_x_10160:
[----:B0-----:R0:W1:Y:S02]  /*21310*/  SYNCS.PHASECHK.TRANS64.TRYWAIT P5, [R15+URZ+0x31c90], R86 ;  /* 0x031c90560f0075a7 */ /* 0x00106400080a017f */
[----:B-1----:R-:W-:Y:S05]  /*21320*/  @!P5 NANOSLEEP.SYNCS 0x989680 ;  /* 0x009896800000d95d */ /* 0x002fea0003900000 */
[----:B------:R-:W1:Y:S02]  /*21330*/  @!P5 SYNCS.PHASECHK.TRANS64 P5, [R15+URZ+0x31c90], R86 ;  /* 0x031c90560f00d5a7 */ /* 0x000e6400080a007f */
[----:B-1----:R-:W-:Y:S05]  /*21340*/  @!P5 BRA `(.L_x_10160) ;  /* 0xfffffffc00f0d947 */ /* 0x002fea000383ffff */
[----:B------:R-:W-:Y:S05]  /*21350*/  BRA `(.L_x_10378) ;  /* 0xfffffe3800507947 */ /* 0x000fea000383ffff */
.L_x_10173:
[----:B0-----:R0:W1:Y:S02]  /*21360*/  SYNCS.PHASECHK.TRANS64.TRYWAIT P4, [R15+URZ+0x31c90], R86 ;  /* 0x031c90560f0075a7 */ /* 0x001064000808017f */
[----:B-1----:R-:W-:Y:S05]  /*21370*/  @!P4 NANOSLEEP.SYNCS 0x989680 ;  /* 0x009896800000c95d */ /* 0x002fea0003900000 */
[----:B------:R-:W1:Y:S02]  /*21380*/  @!P4 SYNCS.PHASECHK.TRANS64 P4, [R15+URZ+0x31c90], R86 ;  /* 0x031c90560f00c5a7 */ /* 0x000e64000808007f */
[----:B-1----:R-:W-:Y:S05]  /*21390*/  @!P4 BRA `(.L_x_10173) ;  /* 0xfffffffc00f0c947 */ /* 0x002fea000383ffff */
[----:B------:R-:W-:Y:S05]  /*213a0*/  BRA `(.L_x_10379) ;  /* 0xfffffe5000b47947 */ /* 0x000fea000383ffff */
.L_x_10177:
[----:B--2---:R2:W3:Y:S02]  /*213b0*/  SYNCS.PHASECHK.TRANS64.TRYWAIT P3, [R15+URZ+0x31cb0], R86 ;  /* 0x031cb0560f0075a7 */ /* 0x0044e4000806017f */
[----:B---3--:R-:W-:Y:S05]  /*213c0*/  @!P3 NANOSLEEP.SYNCS 0x989680 ;  /* 0x009896800000b95d */ /* 0x008fea0003900000 */
[----:B------:R-:W3:Y:S02]  /*213d0*/  @!P3 SYNCS.PHASECHK.TRANS64 P3, [R15+URZ+0x31cb0], R86 ;  /* 0x031cb0560f00b5a7 */ /* 0x000ee4000806007f */
[----:B---3--:R-:W-:Y:S05]  /*213e0*/  @!P3 BRA `(.L_x_10177) ;  /* 0xfffffffc00f0b947 */ /* 0x008fea000383ffff */
[----:B------:R-:W-:Y:S05]  /*213f0*/  BRA `(.L_x_10380) ;  /* 0xfffffe5400507947 */ /* 0x000fea000383ffff */
.L_x_10183:
[----:B------:R-:W-:Y:S01]  /*21400*/  BSSY B0, `(.L_x_10381) ;  /* 0x0000007000007945 */ /* 0x000fe20003800000 */
[----:B------:R-:W-:Y:S02]  /*21410*/  IMAD.MOV.U32 R12, RZ, RZ, RZ ;  /* 0x000000ffff0c7224 */ /* 0x000fe400078e00ff */
[----:B------:R-:W-:Y:S02]  /*21420*/  IMAD.MOV.U32 R11, RZ, RZ, 0x1f ;  /* 0x0000001fff0b7424 */ /* 0x000fe400078e00ff */
[----:B------:R-:W-:-:S07]  /*21430*/  IMAD.MOV.U32 R15, RZ, RZ, -0x1 ;  /* 0xffffffffff0f7424 */ /* 0x000fce00078e00ff */
[----:B-----5:R-:W-:Y:S05]  /*21440*/  WARPSYNC.COLLECTIVE R15, `(.L_x_10382) ;  /* 0x000000000f087348 */ /* 0x020fea0003c00000 */
[----:B------:R0:W1:Y:S02]  /*21450*/  SHFL.IDX P6, R14, R13, R12, R11 ;  /* 0x0000000c0d0e7389 */ /* 0x00006400000c000b */
[----:B01---5:R-:W-:Y:S01]  /*21460*/  ENDCOLLECTIVE ;  /* 0x000000000000791b */ /* 0x023fe20003800000 */
.L_x_10382:
[----:B------:R-:W-:Y:S05]  /*21470*/  BSYNC B0 ;  /* 0x0000000000007941 */ /* 0x000fea0003800000 */
.L_x_10381:
[----:B------:R1:W-:Y:S01]  /*21480*/  STL [R1+0x38], R14 ;  /* 0x0000380e01007387 */ /* 0x0003e20000100800 */
[----:B------:R-:W-:Y:S05]  /*21490*/  BRA `(.L_x_10383) ;  /* 0xfffffe5800cc7947 */ /* 0x000fea000383ffff */
.L_x_10196:
[----:B------:R-:W-:Y:S01]  /*214a0*/  BSSY B1, `(.L_x_10384) ;  /* 0x0000007000017945 */ /* 0x000fe20003800000 */
[----:B------:R-:W-:Y:S02]  /*214b0*/  IMAD.MOV.U32 R12, RZ, RZ, RZ ;  /* 0x000000ffff0c7224 */ /* 0x000fe400078e00ff */
[----:B------:R-:W-:Y:S02]  /*214c0*/  IMAD.MOV.U32 R11, RZ, RZ, 0x1e1f ;  /* 0x00001e1fff0b7424 */ /* 0x000fe400078e00ff */
[----:B------:R-:W-:-:S07]  /*214d0*/  IMAD.MOV.U32 R15, RZ, RZ, -0x1 ;  /* 0xffffffffff0f7424 */ /* 0x000fce00078e00ff */
[----:B------:R-:W-:Y:S05]  /*214e0*/  WARPSYNC.COLLECTIVE R15, `(.L_x_10385) ;  /* 0x000000000f087348 */ /* 0x000fea0003c00000 */
[----:B------:R0:W1:Y:S02]  /*214f0*/  SHFL.IDX P6, R14, R13, R12, R11 ;  /* 0x0000000c0d0e7389 */ /* 0x00006400000c000b */
[----:B01----:R-:W-:Y:S01]  /*21500*/  ENDCOLLECTIVE ;  /* 0x000000000000791b */ /* 0x003fe20003800000 */
.L_x_10385:
[----:B------:R-:W-:Y:S05]  /*21510*/  BSYNC B1 ;  /* 0x0000000000017941 */ /* 0x000fea0003800000 */
.L_x_10384:
[----:B------:R-:W-:Y:S05]  /*21520*/  BRA `(.L_x_10386) ;  /* 0xfffffe6800087947 */ /* 0x000fea000383ffff */
.L_x_10197:
        /* <DEDUP_REMOVED lines=8> */
.L_x_10388:
[----:B------:R-:W-:Y:S05]  /*215b0*/  BSYNC B1 ;  /* 0x0000000000017941 */ /* 0x000fea0003800000 */
.L_x_10387:
[----:B------:R-:W-:Y:S05]  /*215c0*/  BRA `(.L_x_10389) ;  /* 0xfffffe6400ec7947 */ /* 0x000fea000383ffff */
.L_x_10198:
        /* <DEDUP_REMOVED lines=8> */
.L_x_10391:
[----:B------:R-:W-:Y:S05]  /*21650*/  BSYNC B1 ;  /* 0x0000000000017941 */ /* 0x000fea0003800000 */
.L_x_10390:
[----:B------:R-:W-:Y:S05]  /*21660*/  BRA `(.L_x_10392) ;  /* 0xfffffe6400d07947 */ /* 0x000fea000383ffff */
.L_x_10199:
        /* <DEDUP_REMOVED lines=8> */
.L_x_10394:
[----:B------:R-:W-:Y:S05]  /*216f0*/  BSYNC B1 ;  /* 0x0000000000017941 */ /* 0x000fea0003800000 */
.L_x_10393:
[----:B------:R-:W-:Y:S05]  /*21700*/  BRA `(.L_x_10395) ;  /* 0xfffffe6400b47947 */ /* 0x000fea000383ffff */
.L_x_10201:
[----:B0-----:R0:W1:Y:S02]  /*21710*/  SYNCS.PHASECHK.TRANS64.TRYWAIT P1, [R22+URZ+0x31c00], R3 ;  /* 0x031c0003160075a7 */ /* 0x001064000802017f */
[----:B-1----:R-:W-:Y:S05]  /*21720*/  @!P1 NANOSLEEP.SYNCS 0x989680 ;  /* 0x009896800000995d */ /* 0x002fea0003900000 */
[----:B------:R-:W1:Y:S02]  /*21730*/  @!P1 SYNCS.PHASECHK.TRANS64 P1, [R22+URZ+0x31c00], R3 ;  /* 0x031c0003160095a7 */ /* 0x000e64000802007f */
[----:B-1----:R-:W-:Y:S05]  /*21740*/  @!P1 BRA `(.L_x_10201) ;  /* 0xfffffffc00f09947 */ /* 0x002fea000383ffff */
[----:B------:R-:W-:Y:S05]  /*21750*/  BRA `(.L_x_10396) ;  /* 0xfffffe68001c7947 */ /* 0x000fea000383ffff */
.L_x_10215:
[----:B------:R-:W-:Y:S01]  /*21760*/  BSSY B1, `(.L_x_10397) ;  /* 0x0000007000017945 */ /* 0x000fe20003800000 */
[----:B------:R-:W-:Y:S02]  /*21770*/  IMAD.MOV.U32 R12, RZ, RZ, RZ ;  /* 0x000000ffff0c7224 */ /* 0x000fe400078e00ff */
[----:B------:R-:W-:Y:S02]  /*21780*/  IMAD.MOV.U32 R11, RZ, RZ, 0x1e1f ;  /* 0x00001e1fff0b7424 */ /* 0x000fe400078e00ff */
[----:B------:R-:W-:-:S07]  /*21790*/  IMAD.MOV.U32 R15, RZ, RZ, -0x1 ;  /* 0xffffffffff0f7424 */ /* 0x000fce00078e00ff */
[----:B------:R-:W-:Y:S05]  /*217a0*/  WARPSYNC.COLLECTIVE R15, `(.L_x_10398) ;  /* 0x000000000f087348 */ /* 0x000fea0003c00000 */
[----:B------:R0:W1:Y:S02]  /*217b0*/  SHFL.IDX P6, R14, R13, R12, R11 ;  /* 0x0000000c0d0e7389 */ /* 0x00006400000c000b */
[----:B01----:R-:W-:Y:S01]  /*217c0*/  ENDCOLLECTIVE ;  /* 0x000000000000791b */ /* 0x003fe20003800000 */
.L_x_10398:
[----:B------:R-:W-:Y:S05]  /*217d0*/  BSYNC B1 ;  /* 0x0000000000017941 */ /* 0x000fea0003800000 */
.L_x_10397:
[----:B------:R-:W-:Y:S05]  /*217e0*/  BRA `(.L_x_10399) ;  /* 0xfffffe8000247947 */ /* 0x000fea000383ffff */
.L_x_10216:
        /* <DEDUP_REMOVED lines=8> */
.L_x_10401:
[----:B------:R-:W-:Y:S05]  /*21870*/  BSYNC B1 ;  /* 0x0000000000017941 */ /* 0x000fea0003800000 */
.L_x_10400:
[----:B------:R-:W-:Y:S05]  /*21880*/  BRA `(.L_x_10402) ;  /* 0xfffffe8000087947 */ /* 0x000fea000383ffff */
.L_x_10217:
        /* <DEDUP_REMOVED lines=8> */
.L_x_10404:
[----:B------:R-:W-:Y:S05]  /*21910*/  BSYNC B1 ;  /* 0x0000000000017941 */ /* 0x000fea0003800000 */
.L_x_10403:
[----:B------:R-:W-:Y:S05]  /*21920*/  BRA `(.L_x_10405) ;  /* 0xfffffe7c00ec7947 */ /* 0x000fea000383ffff */
.L_x_10218:
        /* <DEDUP_REMOVED lines=8> */
.L_x_10407:
[----:B------:R-:W-:Y:S05]  /*219b0*/  BSYNC B1 ;  /* 0x0000000000017941 */ /* 0x000fea0003800000 */
.L_x_10406:
[----:B------:R-:W-:Y:S05]  /*219c0*/  BRA `(.L_x_10408) ;  /* 0xfffffe7c00d07947 */ /* 0x000fea000383ffff */
.L_x_10220:
[----:B0-----:R0:W1:Y:S02]  /*219d0*/  SYNCS.PHASECHK.TRANS64.TRYWAIT P1, [R22+URZ+0x31c00], R3 ;  /* 0x031c0003160075a7 */ /* 0x001064000802017f */
[----:B-1----:R-:W-:Y:S05]  /*219e0*/  @!P1 NANOSLEEP.SYNCS 0x989680 ;  /* 0x009896800000995d */ /* 0x002fea0003900000 */
[----:B------:R-:W1:Y:S02]  /*219f0*/  @!P1 SYNCS.PHASECHK.TRANS64 P1, [R22+URZ+0x31c00], R3 ;  /* 0x031c0003160095a7 */ /* 0x000e64000802007f */
[----:B-1----:R-:W-:Y:S05]  /*21a00*/  @!P1 BRA `(.L_x_10220) ;  /* 0xfffffffc00f09947 */ /* 0x002fea000383ffff */
[----:B------:R-:W-:Y:S05]  /*21a10*/  BRA `(.L_x_10409) ;  /* 0xfffffe80003c7947 */ /* 0x000fea000383ffff */
.L_x_10228:
[----:B--2---:R2:W4:Y:S02]  /*21a20*/  SYNCS.PHASECHK.TRANS64.TRYWAIT P1, [R21+URZ+0x31c30], R4 ;  /* 0x031c3004150075a7 */ /* 0x004524000802017f */
[----:B----4-:R-:W-:Y:S05]  /*21a30*/  @!P1 NANOSLEEP.SYNCS 0x989680 ;  /* 0x009896800000995d */ /* 0x010fea0003900000 */
[----:B------:R-:W4:Y:S02]  /*21a40*/  @!P1 SYNCS.PHASECHK.TRANS64 P1, [R21+URZ+0x31c30], R4 ;  /* 0x031c3004150095a7 */ /* 0x000f24000802007f */
[----:B----4-:R-:W-:Y:S05]  /*21a50*/  @!P1 BRA `(.L_x_10228) ;  /* 0xfffffffc00f09947 */ /* 0x010fea000383ffff */
[----:B------:R-:W-:Y:S05]  /*21a60*/  BRA `(.L_x_10227) ;  /* 0xfffffe9400a07947 */ /* 0x000fea000383ffff */
.L_x_10234:
[----:B-1----:R1:W2:Y:S02]  /*21a70*/  SYNCS.PHASECHK.TRANS64.TRYWAIT P3, [R0+URZ+0x31c30], R17 ;  /* 0x031c3011000075a7 */ /* 0x0022a4000806017f */
[----:B--2---:R-:W-:Y:S05]  /*21a80*/  @!P3 NANOSLEEP.SYNCS 0x989680 ;  /* 0x009896800000b95d */ /* 0x004fea0003900000 */
[----:B------:R-:W2:Y:S02]  /*21a90*/  @!P3 SYNCS.PHASECHK.TRANS64 P3, [R0+URZ+0x31c30], R17 ;  /* 0x031c30110000b5a7 */ /* 0x000ea4000806007f */
[----:B--2---:R-:W-:Y:S05]  /*21aa0*/  @!P3 BRA `(.L_x_10234) ;  /* 0xfffffffc00f0b947 */ /* 0x004fea000383ffff */
[----:B------:R-:W-:Y:S05]  /*21ab0*/  BRA `(.L_x_10233) ;  /* 0xfffffedc00147947 */ /* 0x000fea000383ffff */
.L_x_10239:
[----:B-1----:R1:W2:Y:S02]  /*21ac0*/  SYNCS.PHASECHK.TRANS64.TRYWAIT P2, [R14+URZ+0x31c50], R0 ;  /* 0x031c50000e0075a7 */ /* 0x0022a4000804017f */
[----:B--2---:R-:W-:Y:S05]  /*21ad0*/  @!P2 NANOSLEEP.SYNCS 0x989680 ;  /* 0x009896800000a95d */ /* 0x004fea0003900000 */
[----:B------:R-:W2:Y:S02]  /*21ae0*/  @!P2 SYNCS.PHASECHK.TRANS64 P2, [R14+URZ+0x31c50], R0 ;  /* 0x031c50000e00a5a7 */ /* 0x000ea4000804007f */
[----:B--2---:R-:W-:Y:S05]  /*21af0*/  @!P2 BRA `(.L_x_10239) ;  /* 0xfffffffc00f0a947 */ /* 0x004fea000383ffff */
[----:B------:R-:W-:Y:S05]  /*21b00*/  BRA `(.L_x_10238) ;  /* 0xffffff0000187947 */ /* 0x000fea000383ffff */
.L_x_10246:
[----:B---3--:R3:W4:Y:S02]  /*21b10*/  SYNCS.PHASECHK.TRANS64.TRYWAIT P3, [R0+URZ+0x31c30], R17 ;  /* 0x031c3011000075a7 */ /* 0x008724000806017f */
[----:B----4-:R-:W-:Y:S05]  /*21b20*/  @!P3 NANOSLEEP.SYNCS 0x989680 ;  /* 0x009896800000b95d */ /* 0x010fea0003900000 */
[----:B------:R-:W4:Y:S02]  /*21b30*/  @!P3 SYNCS.PHASECHK.TRANS64 P3, [R0+URZ+0x31c30], R17 ;  /* 0x031c30110000b5a7 */ /* 0x000f24000806007f */
[----:B----4-:R-:W-:Y:S05]  /*21b40*/  @!P3 BRA `(.L_x_10246) ;  /* 0xfffffffc00f0b947 */ /* 0x010fea000383ffff */
[----:B------:R-:W-:Y:S05]  /*21b50*/  BRA `(.L_x_10245) ;  /* 0xffffff2c00887947 */ /* 0x000fea000383ffff */
.L_x_10251:
[----:B-1----:R1:W2:Y:S02]  /*21b60*/  SYNCS.PHASECHK.TRANS64.TRYWAIT P2, [R14+URZ+0x31c50], R0 ;  /* 0x031c50000e0075a7 */ /* 0x0022a4000804017f */
[----:B--2---:R-:W-:Y:S05]  /*21b70*/  @!P2 NANOSLEEP.SYNCS 0x989680 ;  /* 0x009896800000a95d */ /* 0x004fea0003900000 */
[----:B------:R-:W2:Y:S02]  /*21b80*/  @!P2 SYNCS.PHASECHK.TRANS64 P2, [R14+URZ+0x31c50], R0 ;  /* 0x031c50000e00a5a7 */ /* 0x000ea4000804007f */
[----:B--2---:R-:W-:Y:S05]  /*21b90*/  @!P2 BRA `(.L_x_10251) ;  /* 0xfffffffc00f0a947 */ /* 0x004fea000383ffff */
[----:B------:R-:W-:Y:S05]  /*21ba0*/  BRA `(.L_x_10250) ;  /* 0xffffff5000947947 */ /* 0x000fea000383ffff */
.L_x_10256:
[----:B-1----:R1:W2:Y:S02]  /*21bb0*/  SYNCS.PHASECHK.TRANS64.TRYWAIT P0, [R9+URZ+0x31c50], R4 ;  /* 0x031c5004090075a7 */ /* 0x0022a4000800017f */
[----:B--2---:R-:W-:Y:S05]  /*21bc0*/  @!P0 NANOSLEEP.SYNCS 0x989680 ;  /* 0x009896800000895d */ /* 0x004fea0003900000 */
[----:B------:R-:W2:Y:S02]  /*21bd0*/  @!P0 SYNCS.PHASECHK.TRANS64 P0, [R9+URZ+0x31c50], R4 ;  /* 0x031c5004090085a7 */ /* 0x000ea4000800007f */
[----:B--2---:R-:W-:Y:S05]  /*21be0*/  @!P0 BRA `(.L_x_10256) ;  /* 0xfffffffc00f08947 */ /* 0x004fea000383ffff */
[----:B------:R-:W-:Y:S05]  /*21bf0*/  BRA `(.L_x_10255) ;  /* 0xffffff74001c7947 */ /* 0x000fea000383ffff */
.L_x_10282:
        /* <DEDUP_REMOVED lines=11> */
.L_x_10411:
[----:B------:R-:W-:Y:S05]  /*21cb0*/  BSYNC B1 ;  /* 0x0000000000017941 */ /* 0x000fea0003800000 */
.L_x_10410:
[----:B------:R-:W-:Y:S05]  /*21cc0*/  BRA `(.L_x_10412) ;  /* 0xffffffac00847947 */ /* 0x000fea000383ffff */
.L_x_10283:
[----:B------:R-:W-:Y:S01]  /*21cd0*/  BSSY B1, `(.L_x_10413) ;  /* 0x0000006000017945 */ /* 0x000fe20003800000 */
[----:B------:R-:W-:-:S07]  /*21ce0*/  IMAD.MOV.U32 R15, RZ, RZ, -0x1 ;  /* 0xffffffffff0f7424 */ /* 0x000fce00078e00ff */
[----:B------:R-:W-:Y:S05]  /*21cf0*/  WARPSYNC.COLLECTIVE R15, `(.L_x_10414) ;  /* 0x000000000f0c7348 */ /* 0x000fea0003c00000 */
[----:B------:R-:W-:Y:S02]  /*21d00*/  ELECT P6, UR62, PT ;  /* 0x00000000003e782f */ /* 0x000fe400038c0000 */
[----:B------:R-:W-:Y:S01]  /*21d10*/  MOV R14, UR62 ;  /* 0x0000003e000e7c02 */ /* 0x000fe20008000f00 */
[----:B------:R-:W-:Y:S10]  /*21d20*/  ENDCOLLECTIVE ;  /* 0x000000000000791b */ /* 0x000ff40003800000 */
.L_x_10414:
[----:B------:R-:W-:Y:S05]  /*21d30*/  BSYNC B1 ;  /* 0x0000000000017941 */ /* 0x000fea0003800000 */
.L_x_10413:
[----:B------:R-:W-:Y:S05]  /*21d40*/  BRA `(.L_x_10415) ;  /* 0xffffffac00707947 */ /* 0x000fea000383ffff */
.L_x_10285:
[----:B0-----:R0:W1:Y:S02]  /*21d50*/  SYNCS.PHASECHK.TRANS64.TRYWAIT P0, [R6+URZ+0x31c20], R5 ;  /* 0x031c2005060075a7 */ /* 0x001064000800017f */
[----:B-1----:R-:W-:Y:S05]  /*21d60*/  @!P0 NANOSLEEP.SYNCS 0x989680 ;  /* 0x009896800000895d */ /* 0x002fea0003900000 */
[----:B------:R-:W1:Y:S02]  /*21d70*/  @!P0 SYNCS.PHASECHK.TRANS64 P0, [R6+URZ+0x31c20], R5 ;  /* 0x031c2005060085a7 */ /* 0x000e64000800007f */
[----:B-1----:R-:W-:Y:S05]  /*21d80*/  @!P0 BRA `(.L_x_10285) ;  /* 0xfffffffc00f08947 */ /* 0x002fea000383ffff */
[----:B------:R-:W-:Y:S05]  /*21d90*/  BRA `(.L_x_10416) ;  /* 0xffffffac008c7947 */ /* 0x000fea000383ffff */
.L_x_10288:
[----:B0-----:R0:W1:Y:S02]  /*21da0*/  SYNCS.PHASECHK.TRANS64.TRYWAIT P0, [R5+URZ+0x31ca0], R10 ;  /* 0x031ca00a050075a7 */ /* 0x001064000800017f */
[----:B-1----:R-:W-:Y:S05]  /*21db0*/  @!P0 NANOSLEEP.SYNCS 0x989680 ;  /* 0x009896800000895d */ /* 0x002fea0003900000 */
[----:B------:R-:W1:Y:S02]  /*21dc0*/  @!P0 SYNCS.PHASECHK.TRANS64 P0, [R5+URZ+0x31ca0], R10 ;  /* 0x031ca00a050085a7 */ /* 0x000e64000800007f */
[----:B-1----:R-:W-:Y:S05]  /*21dd0*/  @!P0 BRA `(.L_x_10288) ;  /* 0xfffffffc00f08947 */ /* 0x002fea000383ffff */
[----:B------:R-:W-:Y:S05]  /*21de0*/  BRA `(.L_x_10417) ;  /* 0xffffffac00947947 */ /* 0x000fea000383ffff */
.L_x_10290:
[----:B--2---:R2:W3:Y:S02]  /*21df0*/  SYNCS.PHASECHK.TRANS64.TRYWAIT P0, [R5+URZ+0x31cc0], R10 ;  /* 0x031cc00a050075a7 */ /* 0x0044e4000800017f */
[----:B---3--:R-:W-:Y:S05]  /*21e00*/  @!P0 NANOSLEEP.SYNCS 0x989680 ;  /* 0x009896800000895d */ /* 0x008fea0003900000 */
[----:B------:R-:W3:Y:S02]  /*21e10*/  @!P0 SYNCS.PHASECHK.TRANS64 P0, [R5+URZ+0x31cc0], R10 ;  /* 0x031cc00a050085a7 */ /* 0x000ee4000800007f */
[----:B---3--:R-:W-:Y:S05]  /*21e20*/  @!P0 BRA `(.L_x_10290) ;  /* 0xfffffffc00f08947 */ /* 0x008fea000383ffff */
[----:B------:R-:W-:Y:S05]  /*21e30*/  BRA `(.L_x_10418) ;  /* 0xffffffb000147947 */ /* 0x000fea000383ffff */
.L_x_10294:
[----:B0-----:R0:W1:Y:S02]  /*21e40*/  SYNCS.PHASECHK.TRANS64.TRYWAIT P0, [R10+URZ+0x31ca0], R5 ;  /* 0x031ca0050a0075a7 */ /* 0x001064000800017f */
[----:B-1----:R-:W-:Y:S05]  /*21e50*/  @!P0 NANOSLEEP.SYNCS 0x989680 ;  /* 0x009896800000895d */ /* 0x002fea0003900000 */
[----:B------:R-:W1:Y:S02]  /*21e60*/  @!P0 SYNCS.PHASECHK.TRANS64 P0, [R10+URZ+0x31ca0], R5 ;  /* 0x031ca0050a0085a7 */ /* 0x000e64000800007f */
[----:B-1----:R-:W-:Y:S05]  /*21e70*/  @!P0 BRA `(.L_x_10294) ;  /* 0xfffffffc00f08947 */ /* 0x002fea000383ffff */
[----:B------:R-:W-:Y:S05]  /*21e80*/  BRA `(.L_x_10419) ;  /* 0xffffffb000bc7947 */ /* 0x000fea000383ffff */
.L_x_10296:
[----:B-1----:R1:W2:Y:S02]  /*21e90*/  SYNCS.PHASECHK.TRANS64.TRYWAIT P1, [R10+URZ+0x31cc0], R5 ;  /* 0x031cc0050a0075a7 */ /* 0x0022a4000802017f */
[----:B--2---:R-:W-:Y:S05]  /*21ea0*/  @!P1 NANOSLEEP.SYNCS 0x989680 ;  /* 0x009896800000995d */ /* 0x004fea0003900000 */
[----:B------:R-:W2:Y:S02]  /*21eb0*/  @!P1 SYNCS.PHASECHK.TRANS64 P1, [R10+URZ+0x31cc0], R5 ;  /* 0x031cc0050a0095a7 */ /* 0x000ea4000802007f */
[----:B--2---:R-:W-:Y:S05]  /*21ec0*/  @!P1 BRA `(.L_x_10296) ;  /* 0xfffffffc00f09947 */ /* 0x004fea000383ffff */
[----:B------:R-:W-:Y:S05]  /*21ed0*/  BRA `(.L_x_10420) ;  /* 0xffffffb400387947 */ /* 0x000fea000383ffff */
.L_x_10308:
        /* <DEDUP_REMOVED lines=11> */
.L_x_10422:
[----:B------:R-:W-:Y:S05]  /*21f90*/  BSYNC B0 ;  /* 0x0000000000007941 */ /* 0x000fea0003800000 */
.L_x_10421:
[----:B------:R-:W-:Y:S05]  /*21fa0*/  BRA `(.L_x_10423) ;  /* 0xffffffc0000c7947 */ /* 0x000fea000383ffff */
.L_x_10309:
[----:B------:R-:W-:Y:S01]  /*21fb0*/  BSSY B0, `(.L_x_10424) ;  /* 0x0000006000007945 */ /* 0x000fe20003800000 */
[----:B------:R-:W-:-:S07]  /*21fc0*/  IMAD.MOV.U32 R15, RZ, RZ, -0x1 ;  /* 0xffffffffff0f7424 */ /* 0x000fce00078e00ff */
[----:B------:R-:W-:Y:S05]  /*21fd0*/  WARPSYNC.COLLECTIVE R15, `(.L_x_10425) ;  /* 0x000000000f0c7348 */ /* 0x000fea0003c00000 */
[----:B------:R-:W-:Y:S02]  /*21fe0*/  ELECT P6, UR62, PT ;  /* 0x00000000003e782f */ /* 0x000fe400038c0000 */
[----:B------:R-:W-:Y:S01]  /*21ff0*/  MOV R14, UR62 ;  /* 0x0000003e000e7c02 */ /* 0x000fe20008000f00 */
[----:B------:R-:W-:Y:S10]  /*22000*/  ENDCOLLECTIVE ;  /* 0x000000000000791b */ /* 0x000ff40003800000 */
.L_x_10425:
[----:B------:R-:W-:Y:S05]  /*22010*/  BSYNC B0 ;  /* 0x0000000000007941 */ /* 0x000fea0003800000 */
.L_x_10424:
[----:B------:R-:W-:Y:S05]  /*22020*/  BRA `(.L_x_10426) ;  /* 0xffffffbc00fc7947 */ /* 0x000fea000383ffff */
.L_x_10312:
[----:B-1----:R1:W2:Y:S02]  /*22030*/  SYNCS.PHASECHK.TRANS64.TRYWAIT P0, [R5+URZ+0x31c40], R4 ;  /* 0x031c4004050075a7 */ /* 0x0022a4000800017f */
[----:B--2---:R-:W-:Y:S05]  /*22040*/  @!P0 NANOSLEEP.SYNCS 0x989680 ;  /* 0x009896800000895d */ /* 0x004fea0003900000 */
[----:B------:R-:W2:Y:S02]  /*22050*/  @!P0 SYNCS.PHASECHK.TRANS64 P0, [R5+URZ+0x31c40], R4 ;  /* 0x031c4004050085a7 */ /* 0x000ea4000800007f */
[----:B--2---:R-:W-:Y:S05]  /*22060*/  @!P0 BRA `(.L_x_10312) ;  /* 0xfffffffc00f08947 */ /* 0x004fea000383ffff */
[----:B------:R-:W-:Y:S05]  /*22070*/  BRA `(.L_x_10427) ;  /* 0xffffffc000547947 */ /* 0x000fea000383ffff */
.L_x_10315:
[----:B0-----:R0:W1:Y:S02]  /*22080*/  SYNCS.PHASECHK.TRANS64.TRYWAIT P0, [R28+URZ+0x31c20], R5 ;  /* 0x031c20051c0075a7 */ /* 0x001064000800017f */
[----:B-1----:R-:W-:Y:S05]  /*22090*/  @!P0 NANOSLEEP.SYNCS 0x989680 ;  /* 0x009896800000895d */ /* 0x002fea0003900000 */
[----:B------:R-:W1:Y:S02]  /*220a0*/  @!P0 SYNCS.PHASECHK.TRANS64 P0, [R28+URZ+0x31c20], R5 ;  /* 0x031c20051c0085a7 */ /* 0x000e64000800007f */
[----:B-1----:R-:W-:Y:S05]  /*220b0*/  @!P0 BRA `(.L_x_10315) ;  /* 0xfffffffc00f08947 */ /* 0x002fea000383ffff */
[----:B------:R-:W-:Y:S05]  /*220c0*/  BRA `(.L_x_10428) ;  /* 0xffffffc400847947 */ /* 0x000fea000383ffff */
.L_x_10323:
[----:B-1----:R1:W2:Y:S02]  /*220d0*/  SYNCS.PHASECHK.TRANS64.TRYWAIT P0, [R3+URZ+0x31c40], R2 ;  /* 0x031c4002030075a7 */ /* 0x0022a4000800017f */
[----:B--2---:R-:W-:Y:S05]  /*220e0*/  @!P0 NANOSLEEP.SYNCS 0x989680 ;  /* 0x009896800000895d */ /* 0x004fea0003900000 */
[----:B------:R-:W2:Y:S02]  /*220f0*/  @!P0 SYNCS.PHASECHK.TRANS64 P0, [R3+URZ+0x31c40], R2 ;  /* 0x031c4002030085a7 */ /* 0x000ea4000800007f */
[----:B--2---:R-:W-:Y:S05]  /*22100*/  @!P0 BRA `(.L_x_10323) ;  /* 0xfffffffc00f08947 */ /* 0x004fea000383ffff */
[----:B------:R-:W-:Y:S05]  /*22110*/  BRA `(.L_x_10429) ;  /* 0xffffffc800287947 */ /* 0x000fea000383ffff */
.L_x_10325:
[----:B0-----:R0:W1:Y:S02]  /*22120*/  SYNCS.PHASECHK.TRANS64.TRYWAIT P0, [R2+URZ+0x31c60], R3 ;  /* 0x031c6003020075a7 */ /* 0x001064000800017f */
[----:B-1----:R-:W-:Y:S05]  /*22130*/  @!P0 NANOSLEEP.SYNCS 0x989680 ;  /* 0x009896800000895d */ /* 0x002fea0003900000 */
[----:B------:R-:W1:Y:S02]  /*22140*/  @!P0 SYNCS.PHASECHK.TRANS64 P0, [R2+URZ+0x31c60], R3 ;  /* 0x031c6003020085a7 */ /* 0x000e64000800007f */
[----:B-1----:R-:W-:Y:S05]  /*22150*/  @!P0 BRA `(.L_x_10325) ;  /* 0xfffffffc00f08947 */ /* 0x002fea000383ffff */
[----:B------:R-:W-:Y:S05]  /*22160*/  BRA `(.L_x_10430) ;  /* 0xffffffc800b47947 */ /* 0x000fea000383ffff */
.L_x_10331:
[----:B--2---:R2:W3:Y:S02]  /*22170*/  SYNCS.PHASECHK.TRANS64.TRYWAIT P0, [R3+URZ+0x31c40], R2 ;  /* 0x031c4002030075a7 */ /* 0x0044e4000800017f */
[----:B---3--:R-:W-:Y:S05]  /*22180*/  @!P0 NANOSLEEP.SYNCS 0x989680 ;  /* 0x009896800000895d */ /* 0x008fea0003900000 */
[----:B------:R-:W3:Y:S02]  /*22190*/  @!P0 SYNCS.PHASECHK.TRANS64 P0, [R3+URZ+0x31c40], R2 ;  /* 0x031c4002030085a7 */ /* 0x000ee4000800007f */
[----:B---3--:R-:W-:Y:S05]  /*221a0*/  @!P0 BRA `(.L_x_10331) ;  /* 0xfffffffc00f08947 */ /* 0x008fea000383ffff */
[----:B------:R-:W-:Y:S05]  /*221b0*/  BRA `(.L_x_10431) ;  /* 0xffffffd000007947 */ /* 0x000fea000383ffff */
.L_x_10333:
[----:B0-----:R0:W1:Y:S02]  /*221c0*/  SYNCS.PHASECHK.TRANS64.TRYWAIT P0, [R3+URZ+0x31c60], R24 ;  /* 0x031c6018030075a7 */ /* 0x001064000800017f */
[----:B-1----:R-:W-:Y:S05]  /*221d0*/  @!P0 NANOSLEEP.SYNCS 0x989680 ;  /* 0x009896800000895d */ /* 0x002fea0003900000 */
[----:B------:R-:W1:Y:S02]  /*221e0*/  @!P0 SYNCS.PHASECHK.TRANS64 P0, [R3+URZ+0x31c60], R24 ;  /* 0x031c6018030085a7 */ /* 0x000e64000800007f */
[----:B-1----:R-:W-:Y:S05]  /*221f0*/  @!P0 BRA `(.L_x_10333) ;  /* 0xfffffffc00f08947 */ /* 0x002fea000383ffff */
[----:B------:R-:W-:Y:S05]  /*22200*/  BRA `(.L_x_10432) ;  /* 0xffffffd0008c7947 */ /* 0x000fea000383ffff */
.L_x_10339:
[----:B-1----:R1:W2:Y:S02]  /*22210*/  SYNCS.PHASECHK.TRANS64.TRYWAIT P0, [R2+URZ+0x31c40], R3 ;  /* 0x031c4003020075a7 */ /* 0x0022a4000800017f */
[----:B--2---:R-:W-:Y:S05]  /*22220*/  @!P0 NANOSLEEP.SYNCS 0x989680 ;  /* 0x009896800000895d */ /* 0x004fea0003900000 */
[----:B------:R-:W2:Y:S02]  /*22230*/  @!P0 SYNCS.PHASECHK.TRANS64 P0, [R2+URZ+0x31c40], R3 ;  /* 0x031c4003020085a7 */ /* 0x000ea4000800007f */
[----:B--2---:R-:W-:Y:S05]  /*22240*/  @!P0 BRA `(.L_x_10339) ;  /* 0xfffffffc00f08947 */ /* 0x004fea000383ffff */
[----:B------:R-:W-:Y:S05]  /*22250*/  BRA `(.L_x_10433) ;  /* 0xffffffd400b87947 */ /* 0x000fea000383ffff */
.L_x_10341:
[----:B0-----:R0:W1:Y:S02]  /*22260*/  SYNCS.PHASECHK.TRANS64.TRYWAIT P0, [R2+URZ+0x31c60], R11 ;  /* 0x031c600b020075a7 */ /* 0x001064000800017f */
[----:B-1----:R-:W-:Y:S05]  /*22270*/  @!P0 NANOSLEEP.SYNCS 0x989680 ;  /* 0x009896800000895d */ /* 0x002fea0003900000 */
[----:B------:R-:W1:Y:S02]  /*22280*/  @!P0 SYNCS.PHASECHK.TRANS64 P0, [R2+URZ+0x31c60], R11 ;  /* 0x031c600b020085a7 */ /* 0x000e64000800007f */
[----:B-1----:R-:W-:Y:S05]  /*22290*/  @!P0 BRA `(.L_x_10341) ;  /* 0xfffffffc00f08947 */ /* 0x002fea000383ffff */
[----:B------:R-:W-:Y:S05]  /*222a0*/  BRA `(.L_x_10434) ;  /* 0xffffffd800447947 */ /* 0x000fea000383ffff */
.L_x_10349:
[----:B-1----:R1:W2:Y:S02]  /*222b0*/  SYNCS.PHASECHK.TRANS64.TRYWAIT P0, [R3+URZ+0x31c60], R2 ;  /* 0x031c6002030075a7 */ /* 0x0022a4000800017f */
[----:B--2---:R-:W-:Y:S05]  /*222c0*/  @!P0 NANOSLEEP.SYNCS 0x989680 ;  /* 0x009896800000895d */ /* 0x004fea0003900000 */
[----:B------:R-:W2:Y:S02]  /*222d0*/  @!P0 SYNCS.PHASECHK.TRANS64 P0, [R3+URZ+0x31c60], R2 ;  /* 0x031c6002030085a7 */ /* 0x000ea4000800007f */
[----:B--2---:R-:W-:Y:S05]  /*222e0*/  @!P0 BRA `(.L_x_10349) ;  /* 0xfffffffc00f08947 */ /* 0x004fea000383ffff */
[----:B------:R-:W-:Y:S05]  /*222f0*/  BRA `(.L_x_10435) ;  /* 0xffffffdc00507947 */ /* 0x000fea000383ffff */
.L_x_10352:
[----:B------:R-:W-:Y:S01]  /*22300*/  BSSY B0, `(.L_x_10436) ;  /* 0x0000008000007945 */ /* 0x000fe20003800000 */
[----:B------:R-:W-:Y:S02]  /*22310*/  IMAD.MOV.U32 R13, RZ, RZ, R16 ;  /* 0x000000ffff0d7224 */ /* 0x000fe400078e0010 */
[----:B------:R-:W-:Y:S02]  /*22320*/  IMAD.MOV.U32 R12, RZ, RZ, RZ ;  /* 0x000000ffff0c7224 */ /* 0x000fe400078e00ff */
[----:B------:R-:W-:Y:S02]  /*22330*/  IMAD.MOV.U32 R11, RZ, RZ, 0x1f ;  /* 0x0000001fff0b7424 */ /* 0x000fe400078e00ff */
[----:B------:R-:W-:-:S07]  /*22340*/  IMAD.MOV.U32 R15, RZ, RZ, -0x1 ;  /* 0xffffffffff0f7424 */ /* 0x000fce00078e00ff */
[----:B0-----:R-:W-:Y:S05]  /*22350*/  WARPSYNC.COLLECTIVE R15, `(.L_x_10437) ;  /* 0x000000000f087348 */ /* 0x001fea0003c00000 */
[----:B------:R1:W2:Y:S02]  /*22360*/  SHFL.IDX P6, R14, R13, R12, R11 ;  /* 0x0000000c0d0e7389 */ /* 0x0002a400000c000b */
[----:B012---:R-:W-:Y:S01]  /*22370*/  ENDCOLLECTIVE ;  /* 0x000000000000791b */ /* 0x007fe20003800000 */
.L_x_10437:
[----:B------:R-:W-:Y:S05]  /*22380*/  BSYNC B0 ;  /* 0x0000000000007941 */ /* 0x000fea0003800000 */
.L_x_10436:
        /* <DEDUP_REMOVED lines=8> */
.L_x_10438:
[----:B------:R-:W-:Y:S01]  /*22410*/  IMAD.MOV.U32 R5, RZ, RZ, R14 ;  /* 0x000000ffff057224 */ /* 0x000fe200078e000e */
[----:B------:R-:W-:Y:S06]  /*22420*/  BRA `(.L_x_10439) ;  /* 0xffffffdc00d87947 */ /* 0x000fec000383ffff */
.L_x_10355:
        /* <DEDUP_REMOVED lines=8> */
.L_x_10441:
[----:B------:R-:W-:Y:S05]  /*224b0*/  BSYNC B0 ;  /* 0x0000000000007941 */ /* 0x000fea0003800000 */
.L_x_10440:
        /* <DEDUP_REMOVED lines=10> */
.L_x_10442:
        /* <DEDUP_REMOVED lines=8> */
.L_x_10443:
        /* <DEDUP_REMOVED lines=8> */
.L_x_10444:
        /* <DEDUP_REMOVED lines=8> */
.L_x_10445:
        /* <DEDUP_REMOVED lines=8> */
.L_x_10446:
[----:B------:R-:W-:Y:S05]  /*22760*/  BRA `(.L_x_10447) ;  /* 0xffffffdc00987947 */ /* 0x000fea000383ffff */
.L_x_10360:
        /* <DEDUP_REMOVED lines=8> */
.L_x_10449:
[----:B------:R-:W-:Y:S05]  /*227f0*/  BSYNC B0 ;  /* 0x0000000000007941 */ /* 0x000fea0003800000 */
.L_x_10448:
        /* <DEDUP_REMOVED lines=10> */
.L_x_10450:
        /* <DEDUP_REMOVED lines=8> */
.L_x_10451:
        /* <DEDUP_REMOVED lines=8> */
.L_x_10452:
        /* <DEDUP_REMOVED lines=8> */
.L_x_10453:
        /* <DEDUP_REMOVED lines=8> */
.L_x_10454:
[----:B------:R-:W-:Y:S05]  /*22aa0*/  BRA `(.L_x_10455) ;  /* 0xffffffdc00787947 */ /* 0x000fea000383ffff */
.L_x_10362:
[----:B------:R-:W-:Y:S01]  /*22ab0*/  BSSY B0, `(.L_x_10456) ;  /* 0x0000006000007945 */ /* 0x000fe20003800000 */
[----:B------:R-:W-:Y:S01]  /*22ac0*/  PLOP3.LUT P6, PT, P6, PT, PT, 0x8, 0x0 ;  /* 0x000000000000781c */ /* 0x000fe200037ce170 */
[----:B------:R-:W-:-:S12]  /*22ad0*/  IMAD.MOV.U32 R15, RZ, RZ, -0x1 ;  /* 0xffffffffff0f7424 */ /* 0x000fd800078e00ff */
[----:B01-3--:R-:W-:Y:S05]  /*22ae0*/  WARPSYNC.COLLECTIVE R15, `(.L_x_10457) ;  /* 0x000000000f087348 */ /* 0x00bfea0003c00000 */
[----:B------:R-:W-:Y:S01]  /*22af0*/  VOTE.ANY R14, PT, P6 ;  /* 0x00000000000e7806 */ /* 0x000fe200030e0100 */
[----:B01-3--:R-:W-:Y:S06]  /*22b00*/  ENDCOLLECTIVE ;  /* 0x000000000000791b */ /* 0x00bfec0003800000 */
.L_x_10457:
[----:B------:R-:W-:Y:S05]  /*22b10*/  BSYNC B0 ;  /* 0x0000000000007941 */ /* 0x000fea0003800000 */
.L_x_10456:
        /* <DEDUP_REMOVED lines=9> */
.L_x_10458:
[----:B------:R-:W-:Y:S01]  /*22bb0*/  IMAD.MOV.U32 R17, RZ, RZ, R14 ;  /* 0x000000ffff117224 */ /* 0x000fe200078e000e */
[----:B------:R-:W-:Y:S06]  /*22bc0*/  BRA `(.L_x_10459) ;  /* 0xffffffdc00687947 */ /* 0x000fec000383ffff */
.L_x_10364:
[----:B------:R-:W-:Y:S01]  /*22bd0*/  BSSY B0, `(.L_x_10460) ;  /* 0x0000007000007945 */ /* 0x000fe20003800000 */
[----:B------:R-:W-:Y:S02]  /*22be0*/  IMAD.MOV.U32 R13, RZ, RZ, R3 ;  /* 0x000000ffff0d7224 */ /* 0x000fe400078e0003 */
[----:B------:R-:W-:Y:S02]  /*22bf0*/  IMAD.MOV.U32 R11, RZ, RZ, 0x1f ;  /* 0x0000001fff0b7424 */ /* 0x000fe400078e00ff */
[----:B------:R-:W-:-:S07]  /*22c00*/  IMAD.MOV.U32 R15, RZ, RZ, -0x1 ;  /* 0xffffffffff0f7424 */ /* 0x000fce00078e00ff */
[----:B01234-:R-:W-:Y:S05]  /*22c10*/  WARPSYNC.COLLECTIVE R15, `(.L_x_10461) ;  /* 0x000000000f087348 */ /* 0x01ffea0003c00000 */
[----:B------:R0:W0:Y:S02]  /*22c20*/  SHFL.IDX P6, R14, R13, R12, R11 ;  /* 0x0000000c0d0e7389 */ /* 0x00002400000c000b */
[----:B01234-:R-:W-:Y:S01]  /*22c30*/  ENDCOLLECTIVE ;  /* 0x000000000000791b */ /* 0x01ffe20003800000 */
.L_x_10461:
[----:B------:R-:W-:Y:S05]  /*22c40*/  BSYNC B0 ;  /* 0x0000000000007941 */ /* 0x000fea0003800000 */
.L_x_10460:
[----:B------:R-:W-:Y:S05]  /*22c50*/  BRA `(.L_x_10363) ;  /* 0xffffffdc00607947 */ /* 0x000fea000383ffff */
.L_x_10368:
[----:B0-----:R0:W1:Y:S02]  /*22c60*/  SYNCS.PHASECHK.TRANS64.TRYWAIT P0, [R9+URZ+0x31c20], R0 ;  /* 0x031c2000090075a7 */ /* 0x001064000800017f */
[----:B-1----:R-:W-:Y:S05]  /*22c70*/  @!P0 NANOSLEEP.SYNCS 0x989680 ;  /* 0x009896800000895d */ /* 0x002fea0003900000 */
[----:B------:R-:W1:Y:S02]  /*22c80*/  @!P0 SYNCS.PHASECHK.TRANS64 P0, [R9+URZ+0x31c20], R0 ;  /* 0x031c2000090085a7 */ /* 0x000e64000800007f */
[----:B-1----:R-:W-:Y:S05]  /*22c90*/  @!P0 BRA `(.L_x_10368) ;  /* 0xfffffffc00f08947 */ /* 0x002fea000383ffff */
[----:B------:R-:W-:Y:S05]  /*22ca0*/  BRA `(.L_x_10462) ;  /* 0xffffffe000d07947 */ /* 0x000fea000383ffff */
.L_x_10369:
        /* <DEDUP_REMOVED lines=11> */
.L_x_10464:
[----:B------:R-:W-:Y:S05]  /*22d60*/  BSYNC B0 ;  /* 0x0000000000007941 */ /* 0x000fea0003800000 */
.L_x_10463:
[----:B------:R-:W-:Y:S05]  /*22d70*/  BRA `(.L_x_10465) ;  /* 0xffffffe000b87947 */ /* 0x000fea000383ffff */
.L_x_10370:
[----:B------:R-:W-:Y:S01]  /*22d80*/  BSSY B0, `(.L_x_10466) ;  /* 0x0000006000007945 */ /* 0x000fe20003800000 */
[----:B------:R-:W-:-:S07]  /*22d90*/  IMAD.MOV.U32 R15, RZ, RZ, -0x1 ;  /* 0xffffffffff0f7424 */ /* 0x000fce00078e00ff */
[----:B0-----:R-:W-:Y:S05]  /*22da0*/  WARPSYNC.COLLECTIVE R15, `(.L_x_10467) ;  /* 0x000000000f0c7348 */ /* 0x001fea0003c00000 */
[----:B------:R-:W-:Y:S02]  /*22db0*/  ELECT P6, UR62, PT ;  /* 0x00000000003e782f */ /* 0x000fe400038c0000 */
[----:B------:R-:W-:Y:S01]  /*22dc0*/  MOV R14, UR62 ;  /* 0x0000003e000e7c02 */ /* 0x000fe20008000f00 */
[----:B0-----:R-:W-:Y:S10]  /*22dd0*/  ENDCOLLECTIVE ;  /* 0x000000000000791b */ /* 0x001ff40003800000 */
.L_x_10467:
[----:B------:R-:W-:Y:S05]  /*22de0*/  BSYNC B0 ;  /* 0x0000000000007941 */ /* 0x000fea0003800000 */
.L_x_10466:
[----:B------:R-:W-:Y:S05]  /*22df0*/  BRA `(.L_x_10468) ;  /* 0xffffffe000ac7947 */ /* 0x000fea000383ffff */
.L_x_10372:
[----:B0-----:R0:W1:Y:S02]  /*22e00*/  SYNCS.PHASECHK.TRANS64.TRYWAIT P0, [R7+URZ], R2 ;  /* 0x00000002070075a7 */ /* 0x001064000800017f */
[----:B-1----:R-:W-:Y:S05]  /*22e10*/  @!P0 NANOSLEEP.SYNCS 0x989680 ;  /* 0x009896800000895d */ /* 0x002fea0003900000 */
[----:B------:R-:W1:Y:S02]  /*22e20*/  @!P0 SYNCS.PHASECHK.TRANS64 P0, [R7+URZ], R2 ;  /* 0x00000002070085a7 */ /* 0x000e64000800007f */
[----:B-1----:R-:W-:Y:S05]  /*22e30*/  @!P0 BRA `(.L_x_10372) ;  /* 0xfffffffc00f08947 */ /* 0x002fea000383ffff */
[----:B------:R-:W-:Y:S05]  /*22e40*/  BRA `(.L_x_10469) ;  /* 0xffffffe000e07947 */ /* 0x000fea000383ffff */
.L_x_10373:
[----:B-1----:R1:W2:Y:S02]  /*22e50*/  SYNCS.PHASECHK.TRANS64.TRYWAIT P0, [R3+URZ], R0 ;  /* 0x00000000030075a7 */ /* 0x0022a4000800017f */
[----:B--2---:R-:W-:Y:S05]  /*22e60*/  @!P0 NANOSLEEP.SYNCS 0x989680 ;  /* 0x009896800000895d */ /* 0x004fea0003900000 */
[----:B------:R-:W2:Y:S02]  /*22e70*/  @!P0 SYNCS.PHASECHK.TRANS64 P0, [R3+URZ], R0 ;  /* 0x00000000030085a7 */ /* 0x000ea4000800007f */
[----:B--2---:R-:W-:Y:S05]  /*22e80*/  @!P0 BRA `(.L_x_10373) ;  /* 0xfffffffc00f08947 */ /* 0x004fea000383ffff */
[----:B------:R-:W-:Y:S05]  /*22e90*/  BRA `(.L_x_10470) ;  /* 0xffffffe000d47947 */ /* 0x000fea000383ffff */
.L_x_10375:
[----:B-1----:R1:W2:Y:S02]  /*22ea0*/  SYNCS.PHASECHK.TRANS64.TRYWAIT P0, [R5+URZ], R2 ;  /* 0x00000002050075a7 */ /* 0x0022a4000800017f */
[----:B--2---:R-:W-:Y:S05]  /*22eb0*/  @!P0 NANOSLEEP.SYNCS 0x989680 ;  /* 0x009896800000895d */ /* 0x004fea0003900000 */
[----:B------:R-:W2:Y:S02]  /*22ec0*/  @!P0 SYNCS.PHASECHK.TRANS64 P0, [R5+URZ], R2 ;  /* 0x00000002050085a7 */ /* 0x000ea4000800007f */
[----:B--2---:R-:W-:Y:S05]  /*22ed0*/  @!P0 BRA `(.L_x_10375) ;  /* 0xfffffffc00f08947 */ /* 0x004fea000383ffff */
[----:B------:R-:W-:Y:S05]  /*22ee0*/  BRA `(.L_x_10471) ;  /* 0xffffffe000d87947 */ /* 0x000fea000383ffff */
.L_x_10472:
        /* <DEDUP_REMOVED lines=9> */
.L_x_12787:


//--------------------- .text._ZN7cutlass13device_kernelIN5flash11enable_sm90INS1_16FlashAttnFwdSm90INS1_25CollectiveMainloopFwdSm90ILi2EN4cute5tupleIJNS5_1CILi1EEES8_S8_EEENS6_IJNS7_ILi192EEESA_NS7_ILi64EEEEEELi64ENS_6half_tEfNS_4arch4Sm90ELb0ELb0ELb0ELb0ELb0ELb0ELb0ELb0ELb1ELb0ELb0ELb0EEENS1_21CollectiveEpilogueFwdINS6_IJSA_SB_SA_EEES9_SD_SF_Li384ELb0ELb0ELb0ELb0EEENS1_29StaticPersistentTileSchedulerILb0EEEEEEEEEvNT_6ParamsE --------------------------
	.section	.text._ZN7cutlass13device_kernelIN5flash11enable_sm90INS1_16FlashAttnFwdSm90INS1_25CollectiveMainloopFwdSm90ILi2EN4cute5tupleIJNS5_1CILi1EEES8_S8_EEENS6_IJNS7_ILi192EEESA_NS7_ILi64EEEEEELi64ENS_6half_tEfNS_4arch4Sm90ELb0ELb0ELb0ELb0ELb0ELb0ELb0ELb0ELb1ELb0ELb0ELb0EEENS1_21CollectiveEpilogueFwdINS6_IJSA_SB_SA_EEES9_SD_SF_Li384ELb0ELb0ELb0ELb0EEENS1_29StaticPersistentTileSchedulerILb0EEEEEEEEEvNT_6ParamsE,"ax",@progbits
	.align	128
.text._ZN7cutlass13device_kernelIN5flash11enable_sm90INS1_16FlashAttnFwdSm90INS1_25CollectiveMainloopFwdSm90ILi2EN4cute5tupleIJNS5_1CILi1EEES8_S8_EEENS6_IJNS7_ILi192EEESA_NS7_ILi64EEEEEELi64ENS_6half_tEfNS_4arch4Sm90ELb0ELb0ELb0ELb0ELb0ELb0ELb0ELb0ELb1ELb0ELb0ELb0EEENS1_21CollectiveEpilogueFwdINS6_IJSA_SB_SA_EEES9_SD_SF_Li384ELb0ELb0ELb0ELb0EEENS1_29StaticPersistentTileSchedulerILb0EEEEEEEEEvNT_6ParamsE:
        .type           _ZN7cutlass13device_kernelIN5flash11enable_sm90INS1_16FlashAttnFwdSm90INS1_25CollectiveMainloopFwdSm90ILi2EN4cute5tupleIJNS5_1CILi1EEES8_S8_EEENS6_IJNS7_ILi192EEESA_NS7_ILi64EEEEEELi64ENS_6half_tEfNS_4arch4Sm90ELb0ELb0ELb0ELb0ELb0ELb0ELb0ELb0ELb1ELb0ELb0ELb0EEENS1_21CollectiveEpilogueFwdINS6_IJSA_SB_SA_EEES9_SD_SF_Li384ELb0ELb0ELb0ELb0EEENS1_29StaticPersistentTileSchedulerILb0EEEEEEEEEvNT_6ParamsE,@function
        .size           _ZN7cutlass13device_kernelIN5flash11enable_sm90INS1_16FlashAttnFwdSm90INS1_25CollectiveMainloopFwdSm90ILi2EN4cute5tupleIJNS5_1CILi1EEES8_S8_EEENS6_IJNS7_ILi192EEESA_NS7_ILi64EEEEEELi64ENS_6half_tEfNS_4arch4Sm90ELb0ELb0ELb0ELb0ELb0ELb0ELb0ELb0ELb1ELb0ELb0ELb0EEENS1_21CollectiveEpilogueFwdINS6_IJSA_SB_SA_EEES9_SD_SF_Li384ELb0ELb0ELb0ELb0EEENS1_29StaticPersistentTileSchedulerILb0EEEEEEEEEvNT_6ParamsE,(.L_x_12788 - _ZN7cutlass13device_kernelIN5flash11enable_sm90INS1_16FlashAttnFwdSm90INS1_25CollectiveMainloopFwdSm90ILi2EN4cute5tupleIJNS5_1CILi1EEES8_S8_EEENS6_IJNS7_ILi192EEESA_NS7_ILi64EEEEEELi64ENS_6half_tEfNS_4arch4Sm90ELb0ELb0ELb0ELb0ELb0ELb0ELb0ELb0ELb1ELb0ELb0ELb0EEENS1_21CollectiveEpilogueFwdINS6_IJSA_SB_SA_EEES9_SD_SF_Li384ELb0ELb0ELb0ELb0EEENS1_29StaticPersistentTileSchedulerILb0EEEEEEEEEvNT_6ParamsE)
        .other          _ZN7cutlass13device_kernelIN5flash11enable_sm90INS1_16FlashAttnFwdSm90INS1_25CollectiveMainloopFwdSm90ILi2EN4cute5tupleIJNS5_1CILi1EEES8_S8_EEENS6_IJNS7_ILi192EEESA_NS7_ILi64EEEEEELi64ENS_6half_tEfNS_4arch4Sm90ELb0ELb0ELb0ELb0ELb0ELb0ELb0ELb0ELb1ELb0ELb0ELb0EEENS1_21CollectiveEpilogueFwdINS6_IJSA_SB_SA_EEES9_SD_SF_Li384ELb0ELb0ELb0ELb0EEENS1_29StaticPersistentTileSchedulerILb0EEEEEEEEEvNT_6ParamsE,@"STO_CUDA_ENTRY STV_DEFAULT"
_ZN7cutlass13device_kernelIN5flash11enable_sm90INS1_16FlashAttnFwdSm90INS1_25CollectiveMainloopFwdSm90ILi2EN4cute5tupleIJNS5_1CILi1EEES8_S8_EEENS6_IJNS7_ILi192EEESA_NS7_ILi64EEEEEELi64ENS_6half_tEfNS_4arch4Sm90ELb0ELb0ELb0ELb0ELb0ELb0ELb0ELb0ELb1ELb0ELb0ELb0EEENS1_21CollectiveEpilogueFwdINS6_IJSA_SB_SA_EEES9_SD_SF_Li384ELb0ELb0ELb0ELb0EEENS1_29StaticPersistentTileSchedulerILb0EEEEEEEEEvNT_6ParamsE:
        /* <DEDUP_REMOVED lines=23> */
.L_x_10474:
[----:B------:R-:W-:Y:S05]  /*0170*/  BSYNC B0 ;  /* 0x0000000000007941 */ /* 0x000fea0003800000 */
.L_x_10473:
        /* <DEDUP_REMOVED lines=36> */
.L_x_10475:
        /* <DEDUP_REMOVED lines=22> */
.L_x_10476:
        /* <DEDUP_REMOVED lines=18> */
.L_x_10477:
        /* <DEDUP_REMOVED lines=22> */
.L_x_10478:
        /* <DEDUP_REMOVED lines=22> */
.L_x_10479:
[----:B---3--:R-:W-:Y:S01]  /*0900*/  ISETP.NE.AND P0, PT, R2, RZ, PT ;  /* 0x000000ff0200720c */ /* 0x008fe20003f05270 */
[----:B------:R-:W-:Y:S01]  /*0910*/  IMAD.MOV.U32 R2, RZ, RZ, 0x1 ;  /* 0x00000001ff027424 */ /* 0x000fe200078e00ff */
[----:B------:R-:W-:Y:S01]  /*0920*/  NOP ;  /* 0x0000000000007918 */ /* 0x000fe20000000000 */
[----:B------:R-:W-:-:S03]  /*0930*/  ULDC.64 UR38, c[0x0][0x208] ;  /* 0x0000820000267ab9 */ /* 0x000fc60000000a00 */
[----:B------:R-:W-:-:S05]  /*0940*/  SEL R2, R2, 0x2, !P0 ;  /* 0x0000000202027807 */ /* 0x000fca0004000000 */
[----:B------:R3:W-:Y:S01]  /*0950*/  STL [R1+0x10], R2 ;  /* 0x0000100201007387 */ /* 0x0007e20000100800 */
[----:B-12-4-:R-:W-:Y:S06]  /*0960*/  BAR.SYNC.DEFER_BLOCKING 0x0 ;  /* 0x0000000000007b1d */ /* 0x016fec0000010000 */
[----:B------:R-:W-:Y:S05]  /*0970*/  @!P0 BRA `(.L_x_10480) ;  /* 0x0000007000c48947 */ /* 0x000fea0003800000 */
.L_x_10481:
        /* <DEDUP_REMOVED lines=15> */
[----:B------:R-:W-:-:S03]  /*0a70*/  UMOV UR40, 0x400 ;  /* 0x0000040000287882 */ /* 0x000fc60000000000 */
[----:B------:R-:W-:-:S04]  /*0a80*/  SHF.R.S32.HI R3, RZ, 0x1f, R0 ;  /* 0x0000001fff037819 */ /* 0x000fc80000011400 */
[CC--:B------:R-:W-:Y:S01]  /*0a90*/  LEA.HI R2, R3.reuse, R0.reuse, RZ, 0x7 ;  /* 0x0000000003027211 */ /* 0x0c0fe200078f38ff */
[----:B------:R-:W2:Y:S01]  /*0aa0*/  S2UR UR6, SR_SWINHI ;  /* 0x00000000000679c3 */ /* 0x000ea20000002f00 */
[CC--:B------:R-:W-:Y:S02]  /*0ab0*/  LEA.HI R4, R3.reuse, R0.reuse, RZ, 0x4 ;  /* 0x0000000003047211 */ /* 0x0c0fe400078f20ff */
[----:B------:R-:W-:Y:S02]  /*0ac0*/  LOP3.LUT R9, R2, 0xffffff80, RZ, 0xc0, !PT ;  /* 0xffffff8002097812 */ /* 0x000fe400078ec0ff */
[----:B------:R-:W-:Y:S02]  /*0ad0*/  LOP3.LUT R5, R4, 0xfffffff0, RZ, 0xc0, !PT ;  /* 0xfffffff004057812 */ /* 0x000fe400078ec0ff */
[----:B------:R-:W-:Y:S01]  /*0ae0*/  SHF.R.S32.HI R7, RZ, 0x4, R4 ;  /* 0x00000004ff077819 */ /* 0x000fe20000011404 */
[C---:B------:R-:W-:Y:S01]  /*0af0*/  IMAD.IADD R14, R0.reuse, 0x1, -R9 ;  /* 0x00000001000e7824 */ /* 0x040fe200078e0a09 */
[----:B------:R-:W-:Y:S01]  /*0b00*/  LEA.HI R3, R3, R0, RZ, 0x5 ;  /* 0x0000000003037211 */ /* 0x000fe200078f28ff */
[----:B------:R-:W-:Y:S01]  /*0b10*/  IMAD.IADD R5, R0, 0x1, -R5 ;  /* 0x0000000100057824 */ /* 0x000fe200078e0a05 */
[----:B------:R-:W-:-:S02]  /*0b20*/  LEA.HI R6, R4, R7, RZ, 0x1 ;  /* 0x0000000704067211 */ /* 0x000fc400078f08ff */
[----:B------:R3:W-:Y:S01]  /*0b30*/  STL [R1+0x4], R14 ;  /* 0x0000040e01007387 */ /* 0x0007e20000100800 */
[----:B------:R-:W-:Y:S02]  /*0b40*/  SHF.R.S32.HI R8, RZ, 0x1f, R14 ;  /* 0x0000001fff087819 */ /* 0x000fe4000001140e */
[----:B------:R-:W-:Y:S01]  /*0b50*/  SHF.R.S32.HI R4, RZ, 0x1f, R5 ;  /* 0x0000001fff047819 */ /* 0x000fe20000011405 */
[----:B------:R-:W4:Y:S01]  /*0b60*/  LDL.LU R12, [R1+0x10] ;  /* 0x00001000010c7983 */ /* 0x000f220000300800 */
[----:B------:R-:W-:Y:S02]  /*0b70*/  LOP3.LUT R6, R6, 0x1ffffffe, RZ, 0xc0, !PT ;  /* 0x1ffffffe06067812 */ /* 0x000fe400078ec0ff */
[----:B------:R-:W-:Y:S02]  /*0b80*/  LEA.HI R4, R4, R5, RZ, 0x3 ;  /* 0x0000000504047211 */ /* 0x000fe400078f18ff */
[----:B------:R-:W-:Y:S01]  /*0b90*/  SHF.R.S32.HI R10, RZ, 0x5, R3 ;  /* 0x00000005ff0a7819 */ /* 0x000fe20000011403 */
[----:B------:R-:W-:Y:S01]  /*0ba0*/  IMAD.IADD R6, R7, 0x1, -R6 ;  /* 0x0000000107067824 */ /* 0x000fe200078e0a06 */
[----:B------:R-:W-:-:S02]  /*0bb0*/  LOP3.LUT R0, R4, 0xfffffff8, RZ, 0xc0, !PT ;  /* 0xfffffff804007812 */ /* 0x000fc400078ec0ff */
[----:B------:R-:W-:Y:S01]  /*0bc0*/  LEA.HI R9, R8, R14, RZ, 0x2 ;  /* 0x0000000e08097211 */ /* 0x000fe200078f10ff */
[----:B------:R-:W-:Y:S02]  /*0bd0*/  IMAD.SHL.U32 R7, R10, 0x400, RZ ;  /* 0x000004000a077824 */ /* 0x000fe400078e00ff */
[C---:B------:R-:W-:Y:S01]  /*0be0*/  IMAD.IADD R0, R5.reuse, 0x1, -R0 ;  /* 0x0000000105007824 */ /* 0x040fe200078e0a00 */
[--C-:B------:R-:W-:Y:S02]  /*0bf0*/  SHF.R.S32.HI R10, RZ, 0x2, R9.reuse ;  /* 0x00000002ff0a7819 */ /* 0x100fe40000011409 */
[----:B------:R-:W-:Y:S01]  /*0c00*/  SHF.R.S32.HI R11, RZ, 0x1f, R9 ;  /* 0x0000001fff0b7819 */ /* 0x000fe20000011409 */
[----:B------:R-:W-:Y:S01]  /*0c10*/  IMAD.SHL.U32 R3, R0, 0x40, RZ ;  /* 0x0000004000037824 */ /* 0x000fe200078e00ff */
[----:B------:R-:W-:Y:S01]  /*0c20*/  SHF.R.S32.HI R13, RZ, 0x7, R2 ;  /* 0x00000007ff0d7819 */ /* 0x000fe20000011402 */
[----:B------:R-:W-:Y:S01]  /*0c30*/  IMAD R5, R5, 0x40, R7 ;  /* 0x0000004005057824 */ /* 0x000fe200078e0207 */
[----:B------:R-:W-:Y:S01]  /*0c40*/  LEA.HI R11, R11, R10, RZ, 0x3 ;  /* 0x0000000a0b0b7211 */ /* 0x000fe200078f18ff */
[----:B------:R-:W-:Y:S01]  /*0c50*/  IMAD.SHL.U32 R6, R6, 0x8, RZ ;  /* 0x0000000806067824 */ /* 0x000fe200078e00ff */
[----:B------:R-:W-:-:S02]  /*0c60*/  LOP3.LUT R3, R3, 0x1c0, RZ, 0xc0, !PT ;  /* 0x000001c003037812 */ /* 0x000fc400078ec0ff */
[----:B------:R-:W-:Y:S01]  /*0c70*/  R2P PR, R0, 0x6 ;  /* 0x0000000600007804 */ /* 0x000fe20000000000 */
[----:B------:R-:W-:Y:S01]  /*0c80*/  IMAD.HI R0, R13, 0x55555556, RZ ;  /* 0x555555560d007827 */ /* 0x000fe200078e02ff */
[----:B------:R-:W-:Y:S02]  /*0c90*/  LOP3.LUT R11, R11, 0xfffffff8, RZ, 0xc0, !PT ;  /* 0xfffffff80b0b7812 */ /* 0x000fe400078ec0ff */
[----:B------:R-:W-:Y:S01]  /*0ca0*/  LEA.HI R8, R8, R14, RZ, 0x5 ;  /* 0x0000000e08087211 */ /* 0x000fe200078f28ff */
[----:B------:R-:W-:Y:S01]  /*0cb0*/  IMAD.IADD R5, R6, 0x1, R5 ;  /* 0x0000000106057824 */ /* 0x000fe200078e0205 */
[----:B------:R-:W-:Y:S01]  /*0cc0*/  LOP3.LUT R6, R3, 0x8, R6, 0xf8, !PT ;  /* 0x0000000803067812 */ /* 0x000fe200078ef806 */
[----:B------:R-:W-:Y:S01]  /*0cd0*/  IMAD.SHL.U32 R4, R4, 0x40, RZ ;  /* 0x0000004004047824 */ /* 0x000fe200078e00ff */
[----:B------:R-:W-:Y:S02]  /*0ce0*/  SHF.R.U32.HI R3, RZ, 0x3, R3 ;  /* 0x00000003ff037819 */ /* 0x000fe40000011603 */
[----:B------:R-:W-:Y:S01]  /*0cf0*/  LOP3.LUT R9, R9, 0x7ffffffc, RZ, 0xc0, !PT ;  /* 0x7ffffffc09097812 */ /* 0x000fe200078ec0ff */
[----:B------:R-:W-:Y:S01]  /*0d00*/  IMAD.IADD R11, R10, 0x1, -R11 ;  /* 0x000000010a0b7824 */ /* 0x000fe200078e0a0b */
[----:B------:R-:W-:-:S02]  /*0d10*/  LEA.HI R0, R0, R0, RZ, 0x1 ;  /* 0x0000000000007211 */ /* 0x000fc400078f08ff */
[----:B------:R-:W-:Y:S01]  /*0d20*/  SHF.R.S32.HI R8, RZ, 0x5, R8 ;  /* 0x00000005ff087819 */ /* 0x000fe20000011408 */
[----:B------:R-:W-:Y:S01]  /*0d30*/  IMAD.IADD R9, R14, 0x1, -R9 ;  /* 0x000000010e097824 */ /* 0x000fe200078e0a09 */
[----:B------:R-:W-:Y:S01]  /*0d40*/  LOP3.LUT R3, R6, R3, RZ, 0x3c, !PT ;  /* 0x0000000306037212 */ /* 0x000fe200078e3cff */
[----:B------:R-:W-:Y:S01]  /*0d50*/  IMAD.MOV.U32 R6, RZ, RZ, -0x2 ;  /* 0xfffffffeff067424 */ /* 0x000fe200078e00ff */
[----:B------:R-:W-:Y:S01]  /*0d60*/  LOP3.LUT R4, R4, 0x7ffffe00, RZ, 0xc0, !PT ;  /* 0x7ffffe0004047812 */ /* 0x000fe200078ec0ff */
[----:B------:R-:W-:Y:S02]  /*0d70*/  IMAD R0, R0, -0x3, R13 ;  /* 0xfffffffd00007824 */ /* 0x000fe400078e020d */
[----:B------:R-:W-:Y:S01]  /*0d80*/  IMAD R11, R8, 0x10, R11 ;  /* 0x00000010080b7824 */ /* 0x000fe200078e020b */
[----:B------:R-:W-:Y:S01]  /*0d90*/  IADD3 R2, R3, R4, R7 ;  /* 0x0000000403027210 */ /* 0x000fe20007ffe007 */
[----:B------:R-:W-:Y:S02]  /*0da0*/  IMAD R3, R9, R6, 0xc0 ;  /* 0x000000c009037424 */ /* 0x000fe400078e0206 */
[----:B------:R-:W-:-:S03]  /*0db0*/  IMAD R0, R0, 0x40, R11 ;  /* 0x0000004000007824 */ /* 0x000fc600078e020b */
[----:B------:R3:W-:Y:S01]  /*0dc0*/  STL [R1+0xc], R3 ;  /* 0x00000c0301007387 */ /* 0x0007e20000100800 */
[----:B-1----:R-:W-:-:S03]  /*0dd0*/  ULEA UR40, UR4, UR40, 0x18 ;  /* 0x0000002804287291 */ /* 0x002fc6000f8ec03f */
[----:B------:R3:W-:Y:S04]  /*0de0*/  STL [R1+0x8], R0 ;  /* 0x0000080001007387 */ /* 0x0007e80000100800 */
[----:B------:R3:W-:Y:S01]  /*0df0*/  STL [R1], RZ ;  /* 0x000000ff01007387 */ /* 0x0007e20000100800 */
[----:B------:R-:W-:Y:S01]  /*0e00*/  LEA R2, R2, UR40, 0x1 ;  /* 0x0000002802027c11 */ /* 0x000fe2000f8e08ff */
[----:B------:R-:W-:Y:S01]  /*0e10*/  IMAD.MOV.U32 R16, RZ, RZ, 0x40 ;  /* 0x00000040ff107424 */ /* 0x000fe200078e00ff */
[----:B------:R-:W-:Y:S01]  /*0e20*/  UMOV UR4, UR40 ;  /* 0x0000002800047c82 */ /* 0x000fe20008000000 */
[----:B--2---:R-:W-:Y:S02]  /*0e30*/  UMOV UR5, UR6 ;  /* 0x0000000600057c82 */ /* 0x004fe40008000000 */
[----:B------:R-:W-:Y:S01]  /*0e40*/  VIADD R17, R2, 0x1e800 ;  /* 0x0001e80002117836 */ /* 0x000fe20000000000 */
[----:B------:R-:W-:Y:S01]  /*0e50*/  SEL R16, R16, 0xffffffc0, !P2 ;  /* 0xffffffc010107807 */ /* 0x000fe20005000000 */
[----:B------:R-:W-:-:S02]  /*0e60*/  VIADD R152, R2, 0x1e820 ;  /* 0x0001e82002987836 */ /* 0x000fc40000000000 */
[----:B------:R-:W-:Y:S02]  /*0e70*/  IMAD.U32 R156, RZ, RZ, UR4 ;  /* 0x00000004ff9c7e24 */ /* 0x000fe4000f8e00ff */
[----:B------:R-:W-:Y:S02]  /*0e80*/  IMAD.U32 R157, RZ, RZ, UR5 ;  /* 0x00000005ff9d7e24 */ /* 0x000fe4000f8e00ff */
[C---:B------:R-:W-:Y:S02]  /*0e90*/  @P1 VIADD R152, R17.reuse, 0xffffffe0 ;  /* 0xffffffe011981836 */ /* 0x040fe40000000000 */
[----:B------:R-:W-:Y:S02]  /*0ea0*/  IMAD.IADD R17, R17, 0x1, R16 ;  /* 0x0000000111117824 */ /* 0x000fe400078e0210 */
[----:B------:R-:W-:Y:S01]  /*0eb0*/  IMAD.WIDE R156, R5, 0x2, R156 ;  /* 0x00000002059c7825 */ /* 0x000fe200078e029c */
[----:B------:R-:W-:-:S03]  /*0ec0*/  ULDC.64 UR36, c[0x0][0x198] ;  /* 0x0000660000247ab9 */ /* 0x000fc60000000a00 */
[----:B------:R-:W-:Y:S02]  /*0ed0*/  IMAD.IADD R16, R16, 0x1, R152 ;  /* 0x0000000110107824 */ /* 0x000fe400078e0298 */
[C---:B------:R-:W-:Y:S02]  /*0ee0*/  VIADD R154, R152.reuse, 0x6000 ;  /* 0x00006000989a7836 */ /* 0x040fe40000000000 */
[----:B------:R-:W-:Y:S01]  /*0ef0*/  VIADD R153, R152, 0xc000 ;  /* 0x0000c00098997836 */ /* 0x000fe20000000000 */
[----:B------:R-:W-:Y:S01]  /*0f00*/  UMOV UR47, URZ ;  /* 0x0000003f002f7c82 */ /* 0x000fe20008000000 */
[----:B------:R-:W-:Y:S01]  /*0f10*/  UMOV UR46, URZ ;  /* 0x0000003f002e7c82 */ /* 0x000fe20008000000 */
[----:B---34-:R-:W-:-:S07]  /*0f20*/  LOP3.LUT R155, R12, 0x1, RZ, 0xfc, !PT ;  /* 0x000000010c9b7812 */ /* 0x018fce00078efcff */
.L_x_10504:
[----:B-1----:R-:W1:Y:S01]  /*0f30*/  S2R R0, SR_TID.X ;  /* 0x0000000000007919 */ /* 0x002e620000002100 */
[----:B------:R-:W2:Y:S01]  /*0f40*/  LDC R23, c[0x0][0x2e0] ;  /* 0x0000b800ff177b82 */ /* 0x000ea20000000800 */
[----:B------:R-:W-:Y:S01]  /*0f50*/  ULDC.64 UR6, c[0x0][0x3f8] ;  /* 0x0000fe0000067ab9 */ /* 0x000fe20000000a00 */
[----:B------:R-:W-:Y:S01]  /*0f60*/  ULDC UR4, c[0x0][0xda8] ;  /* 0x00036a0000047ab9 */ /* 0x000fe20000000800 */
[----:B------:R-:W-:Y:S02]  /*0f70*/  UISETP.NE.U32.AND UP0, UPT, UR6, URZ, UPT ;  /* 0x0000003f0600728c */ /* 0x000fe4000bf05070 */
[----:B------:R-:W-:Y:S02]  /*0f80*/  UISETP.NE.AND UP1, UPT, UR4, 0x1, UPT ;  /* 0x000000010400788c */ /* 0x000fe4000bf25270 */
[----:B------:R-:W-:Y:S01]  /*0f90*/  UISETP.NE.AND.EX UP0, UPT, UR7, URZ, UPT, UP0 ;  /* 0x0000003f0700728c */ /* 0x000fe2000bf05300 */
[----:B------:R-:W-:Y:S01]  /*0fa0*/  ULDC UR6, c[0x0][0x404] ;  /* 0x0001010000067ab9 */ /* 0x000fe20000000800 */
[----:B------:R-:W-:-:S02]  /*0fb0*/  UIADD3 UR7, UR40, 0x1e800, URZ ;  /* 0x0001e80028077890 */ /* 0x000fc4000fffe03f */
[----:B------:R-:W-:Y:S01]  /*0fc0*/  USEL UR6, UR6, 0x1, UP0 ;  /* 0x0000000106067887 */ /* 0x000fe20008000000 */
[----:B------:R-:W-:Y:S01]  /*0fd0*/  ULDC UR4, c[0x0][0xdb4] ;  /* 0x00036d0000047ab9 */ /* 0x000fe20000000800 */
[----:B------:R-:W-:Y:S02]  /*0fe0*/  ULOP3.LUT UP0, URZ, UR7, 0x3ff, URZ, 0xc0, !UPT ;  /* 0x000003ff073f7892 */ /* 0x000fe4000f80c03f */
[----:B------:R-:W-:Y:S01]  /*0ff0*/  UISETP.NE.AND UP2, UPT, UR4, 0x1, UPT ;  /* 0x000000010400788c */ /* 0x000fe2000bf45270 */
[----:B------:R-:W-:Y:S02]  /*1000*/  UMOV UR41, UR48 ;  /* 0x0000003000297c82 */ /* 0x000fe40008000000 */
[----:B------:R-:W-:Y:S01]  /*1010*/  @UP1 ULDC UR4, c[0x0][0xdac] ;  /* 0x00036b0000041ab9 */ /* 0x000fe20000000800 */
[----:B------:R-:W-:Y:S01]  /*1020*/  PLOP3.LUT P0, PT, PT, PT, UP0, 0x80, 0x0 ;  /* 0x000000000000781c */ /* 0x000fe20003f0f008 */
[----:B------:R-:W-:Y:S01]  /*1030*/  UIMAD.WIDE.U32 UR4, UR48, UR4, URZ ;  /* 0x00000004300472a5 */ /* 0x000fe2000f8e003f */
[----:B--2---:R-:W-:Y:S01]  /*1040*/  IMAD R23, R23, UR6, RZ ;  /* 0x0000000617177c24 */ /* 0x004fe2000f8e02ff */
[----:B------:R-:W-:-:S02]  /*1050*/  @UP1 ULDC UR6, c[0x0][0xdb0] ;  /* 0x00036c0000061ab9 */ /* 0x000fc40000000800 */
[----:B------:R-:W-:-:S03]  /*1060*/  @UP1 USHF.R.U32.HI UR41, URZ, UR6, UR5 ;  /* 0x000000063f291299 */ /* 0x000fc60008011605 */
[----:B------:R-:W-:Y:S01]  /*1070*/  @UP2 ULDC.64 UR6, c[0x0][0xdb8] ;  /* 0x00036e0000062ab9 */ /* 0x000fe20000000a00 */
[C---:B-1----:R-:W-:Y:S01]  /*1080*/  VIADD R3, R0.reuse, 0xffffff80 ;  /* 0xffffff8000037836 */ /* 0x042fe20000000000 */
[----:B------:R-:W-:Y:S01]  /*1090*/  UIMAD.WIDE.U32 UR4, UR41, UR6, URZ ;  /* 0x00000006290472a5 */ /* 0x000fe2000f8e003f */
[----:B------:R-:W-:Y:S01]  /*10a0*/  VIADD R0, R0, 0xffffff80 ;  /* 0xffffff8000007836 */ /* 0x000fe20000000000 */
[----:B------:R-:W-:Y:S02]  /*10b0*/  UMOV UR44, UR41 ;  /* 0x00000029002c7c82 */ /* 0x000fe40008000000 */
[----:B------:R-:W-:Y:S02]  /*10c0*/  @UP2 USHF.R.U32.HI UR44, URZ, UR7, UR5 ;  /* 0x000000073f2c2299 */ /* 0x000fe40008011605 */
[----:B------:R-:W-:-:S04]  /*10d0*/  SHF.R.S32.HI R0, RZ, 0x1f, R0 ;  /* 0x0000001fff007819 */ /* 0x000fc80000011400 */
[----:B------:R-:W-:-:S04]  /*10e0*/  LEA.HI R0, R0, R3, RZ, 0x7 ;  /* 0x0000000300007211 */ /* 0x000fc800078f38ff */
[----:B------:R-:W-:-:S05]  /*10f0*/  SHF.R.S32.HI R0, RZ, 0x7, R0 ;  /* 0x00000007ff007819 */ /* 0x000fca0000011400 */
[----:B------:R1:W2:Y:S02]  /*1100*/  SHFL.IDX PT, R22, R0, RZ, 0x1f ;  /* 0x00001fff00167589 */ /* 0x0002a400000e0000 */
[----:B-1----:R-:W-:-:S04]  /*1110*/  VIADD R0, R23, 0xbf ;  /* 0x000000bf17007836 */ /* 0x002fc80000000000 */
[----:B------:R-:W-:-:S04]  /*1120*/  IMAD.HI R0, R0, 0x2aaaaaab, RZ ;  /* 0x2aaaaaab00007827 */ /* 0x000fc800078e02ff */
[----:B--2---:R-:W-:-:S05]  /*1130*/  IMAD.HI R3, R22, 0x55555556, RZ ;  /* 0x5555555616037827 */ /* 0x004fca00078e02ff */
[----:B------:R-:W-:Y:S02]  /*1140*/  LEA.HI R5, R3, R3, RZ, 0x1 ;  /* 0x0000000303057211 */ /* 0x000fe400078f08ff */
[----:B------:R-:W-:-:S03]  /*1150*/  SHF.R.U32.HI R3, RZ, 0x1f, R0 ;  /* 0x0000001fff037819 */ /* 0x000fc60000011600 */
[----:B------:R-:W-:Y:S01]  /*1160*/  IMAD R19, R5, -0x3, R22 ;  /* 0xfffffffd05137824 */ /* 0x000fe200078e0216 */
[----:B------:R-:W-:Y:S01]  /*1170*/  LEA.HI.SX32 R18, R0, R3, 0x1b ;  /* 0x0000000300127211 */ /* 0x000fe200078fdaff */
        /* <DEDUP_REMOVED lines=17> */
.L_x_10482:
[----:B------:R-:W2:Y:S01]  /*1290*/  LDL R20, [R1] ;  /* 0x0000000001147983 */ /* 0x000ea20000100800 */
[----:B------:R-:W-:Y:S02]  /*12a0*/  ISETP.NE.AND P0, PT, R155, 0x3, PT ;  /* 0x000000039b00780c */ /* 0x000fe40003f05270 */
[----:B--2---:R-:W-:-:S04]  /*12b0*/  LOP3.LUT R0, R20, 0x1, RZ, 0xc0, !PT ;  /* 0x0000000114007812 */ /* 0x004fc800078ec0ff */
[----:B------:R-:W-:-:S04]  /*12c0*/  SHF.L.U32 R0, R0, 0x1f, RZ ;  /* 0x0000001f00007819 */ /* 0x000fc800000006ff */
[----:B------:R-:W1:Y:S02]  /*12d0*/  SYNCS.PHASECHK.TRANS64.TRYWAIT P1, [UR40+0x30800], R0 ;  /* 0x03080000ff0075a7 */ /* 0x000e640008020168 */
[----:B-1----:R-:W-:Y:S05]  /*12e0*/  @!P1 BRA `(.L_x_10483) ;  /* 0x0000008c00cc9947 */ /* 0x002fea0003800000 */
.L_x_10560:
[----:B------:R-:W-:Y:S05]  /*12f0*/  @!P0 BRA `(.L_x_10484) ;  /* 0x0000000000048947 */ /* 0x000fea0003800000 */
[----:B------:R-:W-:Y:S01]  /*1300*/  BPT.TRAP 0x1 ;  /* 0x000000040000795c */ /* 0x000fe20000300000 */
.L_x_10484:
[----:B------:R-:W-:Y:S02]  /*1310*/  IMAD.U32 R4, RZ, RZ, UR46 ;  /* 0x0000002eff047e24 */ /* 0x000fe4000f8e00ff */
[----:B-1----:R-:W-:-:S03]  /*1320*/  IMAD.U32 R3, RZ, RZ, UR47 ;  /* 0x0000002fff037e24 */ /* 0x002fc6000f8e00ff */
[----:B------:R-:W-:Y:S02]  /*1330*/  LEA R4, R4, UR40, 0x3 ;  /* 0x0000002804047c11 */ /* 0x000fe4000f8e18ff */
[----:B------:R-:W-:-:S04]  /*1340*/  SHF.L.U32 R3, R3, 0x1f, RZ ;  /* 0x0000001f03037819 */ /* 0x000fc800000006ff */
[----:B------:R1:W2:Y:S01]  /*1350*/  SYNCS.PHASECHK.TRANS64.TRYWAIT P2, [R4+URZ+0x30830], R3 ;  /* 0x03083003040075a7 */ /* 0x0002a2000804017f */
[----:B------:R-:W-:Y:S05]  /*1360*/  @!P0 BRA `(.L_x_10485) ;  /* 0x0000000000048947 */ /* 0x000fea0003800000 */
[----:B------:R-:W-:Y:S01]  /*1370*/  BPT.TRAP 0x1 ;  /* 0x000000040000795c */ /* 0x000fe20000300000 */
.L_x_10485:
[----:B------:R-:W3:Y:S01]  /*1380*/  S2R R5, SR_TID.X ;  /* 0x0000000000057919 */ /* 0x000ee20000002100 */
[----:B------:R-:W-:-:S05]  /*1390*/  LEA R19, R19, UR40, 0xd ;  /* 0x0000002813137c11 */ /* 0x000fca000f8e68ff */
[----:B------:R-:W-:-:S05]  /*13a0*/  VIADD R0, R19, 0xc400 ;  /* 0x0000c40013007836 */ /* 0x000fca0000000000 */
[----:B------:R-:W-:-:S04]  /*13b0*/  SHF.R.U32.HI R0, RZ, 0x4, R0 ;  /* 0x00000004ff007819 */ /* 0x000fc80000011600 */
[----:B------:R-:W-:Y:S02]  /*13c0*/  LOP3.LUT R0, R0, 0x3fff, RZ, 0xc0, !PT ;  /* 0x00003fff00007812 */ /* 0x000fe400078ec0ff */
[----:B---3--:R-:W-:Y:S01]  /*13d0*/  LOP3.LUT P1, RZ, R5, 0x7f, RZ, 0xc0, !PT ;  /* 0x0000007f05ff7812 */ /* 0x008fe2000782c0ff */
[----:B--2---:R-:W-:-:S12]  /*13e0*/  @P2 BRA `(.L_x_10486) ;  /* 0x0000000000082947 */ /* 0x004fd80003800000 */
[----:B------:R-:W2:Y:S02]  /*13f0*/  SYNCS.PHASECHK.TRANS64.TRYWAIT P2, [R4+URZ+0x30830], R3 ;  /* 0x03083003040075a7 */ /* 0x000ea4000804017f */
[----:B--2---:R-:W-:Y:S05]  /*1400*/  @!P2 BRA `(.L_x_10487) ;  /* 0x0000008c009ca947 */ /* 0x004fea0003800000 */
.L_x_10486:
[----:B------:R-:W-:Y:S05]  /*1410*/  WARPSYNC.ALL ;  /* 0x0000000000007948 */ /* 0x000fea0003800000 */
[----:B------:R-:W-:Y:S01]  /*1420*/  IMAD.MOV.U32 R151, RZ, RZ, RZ ;  /* 0x000000ffff977224 */ /* 0x000fe200078e00ff */
[----:B------:R-:W-:Y:S01]  /*1430*/  LOP3.LUT R20, R0, 0x10000, RZ, 0xfc, !PT ;  /* 0x0001000000147812 */ /* 0x000fe200078efcff */
[----:B------:R-:W-:Y:S01]  /*1440*/  IMAD.MOV.U32 R21, RZ, RZ, 0x40000040 ;  /* 0x40000040ff157424 */ /* 0x000fe200078e00ff */
[----:B------:R-:W-:Y:S02]  /*1450*/  UIADD3 UR4, UR40, 0x12400, URZ ;  /* 0x0001240028047890 */ /* 0x000fe4000fffe03f */
[C---:B------:R-:W-:Y:S01]  /*1460*/  R2UR UR8, R20.reuse ;  /* 0x00000000140872ca */ /* 0x040fe200000e0000 */
[----:B------:R-:W1:Y:S01]  /*1470*/  LDL R5, [R1+0xc] ;  /* 0x00000c0001057983 */ /* 0x000e620000100800 */
[----:B------:R-:W-:Y:S01]  /*1480*/  R2UR UR9, R21 ;  /* 0x00000000150972ca */ /* 0x000fe200000e0000 */
[----:B------:R-:W-:Y:S01]  /*1490*/  USHF.R.U32.HI UR4, URZ, 0x4, UR4 ;  /* 0x000000043f047899 */ /* 0x000fe20008011604 */
[----:B------:R-:W-:Y:S01]  /*14a0*/  WARPGROUP.ARRIVE ;  /* 0x00000000000079c5 */ /* 0x000fe20000000000 */
[----:B------:R-:W-:Y:S01]  /*14b0*/  UMOV UR11, 0x40000040 ;  /* 0x40000040000b7882 */ /* 0x000fe20000000000 */
[----:B------:R-:W-:Y:S01]  /*14c0*/  R2UR UR16, R20 ;  /* 0x00000000141072ca */ /* 0x000fe200000e0000 */
[----:B------:R-:W-:Y:S01]  /*14d0*/  ULOP3.LUT UR4, UR4, 0x3fff, URZ, 0xc0, !UPT ;  /* 0x00003fff04047892 */ /* 0x000fe2000f8ec03f */
[----:B------:R-:W-:Y:S01]  /*14e0*/  P2R R8, PR, RZ, 0x2 ;  /* 0x00000002ff087803 */ /* 0x000fe20000000000 */
[----:B------:R-:W-:Y:S01]  /*14f0*/  UMOV UR13, 0x40000040 ;  /* 0x40000040000d7882 */ /* 0x000fe20000000000 */
[----:B------:R-:W-:Y:S01]  /*1500*/  UMOV UR15, 0x40000040 ;  /* 0x40000040000f7882 */ /* 0x000fe20000000000 */
[----:B------:R-:W-:Y:S01]  /*1510*/  ULOP3.LUT UR4, UR4, 0x10000, URZ, 0xfc, !UPT ;  /* 0x0001000004047892 */ /* 0x000fe2000f8efc3f */
[----:B------:R-:W-:Y:S01]  /*1520*/  P2R R6, PR, RZ, 0x1 ;  /* 0x00000001ff067803 */ /* 0x000fe20000000000 */
[----:B------:R-:W-:Y:S01]  /*1530*/  UMOV UR17, 0x40000040 ;  /* 0x4000004000117882 */ /* 0x000fe20000000000 */
[----:B------:R-:W-:Y:S01]  /*1540*/  UMOV UR19, 0x40000040 ;  /* 0x4000004000137882 */ /* 0x000fe20000000000 */
[----:B------:R-:W-:Y:S01]  /*1550*/  UIMAD UR6, UR46, 0x600, UR4 ;  /* 0x000006002e0678a4 */ /* 0x000fe2000f8e0204 */
[--C-:B------:R-:W-:Y:S01]  /*1560*/  IMAD.MOV.U32 R150, RZ, RZ, R151.reuse ;  /* 0x000000ffff967224 */ /* 0x100fe200078e0097 */
[----:B------:R-:W-:Y:S01]  /*1570*/  ULDC UR5, c[0x0][0x988] ;  /* 0x0002620000057ab9 */ /* 0x000fe20000000800 */
[--C-:B------:R-:W-:Y:S01]  /*1580*/  IMAD.MOV.U32 R148, RZ, RZ, R151.reuse ;  /* 0x000000ffff947224 */ /* 0x100fe200078e0097 */
[----:B------:R-:W-:Y:S01]  /*1590*/  UIADD3 UR12, UR16, 0x4, URZ ;  /* 0x00000004100c7890 */ /* 0x000fe2000fffe03f */
[--C-:B------:R-:W-:Y:S01]  /*15a0*/  IMAD.MOV.U32 R146, RZ, RZ, R151.reuse ;  /* 0x000000ffff927224 */ /* 0x100fe200078e0097 */
[----:B------:R-:W-:Y:S01]  /*15b0*/  UIADD3 UR14, UR6, 0x4, URZ ;  /* 0x00000004060e7890 */ /* 0x000fe2000fffe03f */
[--C-:B------:R-:W-:Y:S01]  /*15c0*/  IMAD.MOV.U32 R144, RZ, RZ, R151.reuse ;  /* 0x000000ffff907224 */ /* 0x100fe200078e0097 */
[----:B------:R-:W-:Y:S01]  /*15d0*/  UMOV UR10, UR6 ;  /* 0x00000006000a7c82 */ /* 0x000fe20008000000 */
[----:B------:R-:W-:Y:S01]  /*15e0*/  UIADD3 UR18, UR6, 0x6, URZ ;  /* 0x0000000606127890 */ /* 0x000fe2000fffe03f */
[----:B------:R-:W-:Y:S01]  /*15f0*/  HGMMA.64x192x16.F32 R24, gdesc[UR8], RZ, !UPT, gsb0 ;  /* 0x02e00000081879f0 */ /* 0x000fe2000c0008ff */
[----:B------:R-:W-:Y:S01]  /*1600*/  UIADD3 UR8, UR16, 0x2, URZ ;  /* 0x0000000210087890 */ /* 0x000fe2000fffe03f */
[--C-:B------:R-:W-:Y:S01]  /*1610*/  IMAD.MOV.U32 R142, RZ, RZ, R151.reuse ;  /* 0x000000ffff8e7224 */ /* 0x100fe200078e0097 */
[----:B------:R-:W-:Y:S01]  /*1620*/  UIADD3 UR10, UR6, 0x2, URZ ;  /* 0x00000002060a7890 */ /* 0x000fe2000fffe03f */
[--C-:B------:R-:W-:Y:S01]  /*1630*/  IMAD.MOV.U32 R140, RZ, RZ, R151.reuse ;  /* 0x000000ffff8c7224 */ /* 0x100fe200078e0097 */
[----:B------:R-:W-:Y:S01]  /*1640*/  UMOV UR9, 0x40000040 ;  /* 0x4000004000097882 */ /* 0x000fe20000000000 */
[----:B------:R-:W-:Y:S01]  /*1650*/  UMOV UR11, 0x40000040 ;  /* 0x40000040000b7882 */ /* 0x000fe20000000000 */
        /* <DEDUP_REMOVED lines=13> */
[----:B------:R-:W-:Y:S01]  /*1730*/  HGMMA.64x192x16.F32 R24, gdesc[UR8], R24, gsb0 ;  /* 0x02e00000081879f0 */ /* 0x000fe20008000818 */
[----:B-12---:R-:W-:-:S04]  /*1740*/  IMAD.IADD R3, R5, 0x1, R23 ;  /* 0x0000000105037824 */ /* 0x006fc800078e0217 */
        /* <DEDUP_REMOVED lines=10> */
[----:B------:R-:W-:Y:S03]  /*17f0*/  HGMMA.64x192x16.F32 R24, gdesc[UR12], R24, gsb0 ;  /* 0x02e000000c1879f0 */ /* 0x000fe60008000818 */
[----:B------:R-:W-:Y:S02]  /*1800*/  WARPGROUP.DEPBAR.LE gsb0, 0x0 ;  /* 0x00008000000079c5 */ /* 0x000fe40000010000 */
[----:B------:R-:W-:-:S15]  /*1810*/  WARPGROUP.ARRIVE ;  /* 0x00000000000079c5 */ /* 0x000fde0000000000 */
[----:B------:R-:W-:Y:S03]  /*1820*/  HGMMA.64x192x16.F32 R24, gdesc[UR16], R24, gsb0 ;  /* 0x02e00000101879f0 */ /* 0x000fe60008000818 */
[----:B------:R-:W-:Y:S02]  /*1830*/  WARPGROUP.DEPBAR.LE gsb0, 0x0 ;  /* 0x00008000000079c5 */ /* 0x000fe40000010000 */
[----:B------:R-:W-:Y:S02]  /*1840*/  FSEL R5, R26, -INF , P5 ;  /* 0xff8000001a057808 */ /* 0x000fe40002800000 */
[----:B------:R-:W-:Y:S02]  /*1850*/  FSEL R27, R27, -INF , P4 ;  /* 0xff8000001b1b7808 */ /* 0x000fe40002000000 */
[----:B------:R-:W-:Y:S02]  /*1860*/  FSEL R7, R30, -INF , P3 ;  /* 0xff8000001e077808 */ /* 0x000fe40001800000 */
        /* <DEDUP_REMOVED lines=97> */
[C---:B------:R-:W-:Y:S02]  /*1e80*/  ISETP.GT.AND P4, PT, R3.reuse, 0x79, PT ;  /* 0x000000790300780c */ /* 0x040fe40003f84270 */
[----:B------:R-:W-:Y:S02]  /*1e90*/  ISETP.GT.AND P2, PT, R3, 0x70, PT ;  /* 0x000000700300780c */ /* 0x000fe40003f44270 */
[----:B------:R-:W-:Y:S02]  /*1ea0*/  FSEL R79, R79, -INF , P3 ;  /* 0xff8000004f4f7808 */ /* 0x000fe40001800000 */
[----:B------:R-:W-:Y:S02]  /*1eb0*/  FMNMX.FTZ R0, R78, R9, !PT ;  /* 0x000000094e007209 */ /* 0x000fe40007810000 */
[----:B------:R-:W-:Y:S02]  /*1ec0*/  FSEL R14, R87, -INF , P4 ;  /* 0xff800000570e7808 */ /* 0x000fe40002000000 */
[----:B------:R-:W-:-:S02]  /*1ed0*/  FSEL R82, R82, -INF , P2 ;  /* 0xff80000052527808 */ /* 0x000fc40001000000 */
[----:B------:R-:W-:Y:S02]  /*1ee0*/  FSEL R87, R80, -INF , P2 ;  /* 0xff80000050577808 */ /* 0x000fe40001000000 */
[----:B------:R-:W-:Y:S02]  /*1ef0*/  FSEL R72, R72, -INF , P6 ;  /* 0xff80000048487808 */ /* 0x000fe40003000000 */
[C---:B------:R-:W-:Y:S02]  /*1f00*/  ISETP.GT.AND P2, PT, R3.reuse, 0x81, PT ;  /* 0x000000810300780c */ /* 0x040fe40003f44270 */
[----:B------:R-:W-:Y:S02]  /*1f10*/  ISETP.GT.AND P6, PT, R3, 0x71, PT ;  /* 0x000000710300780c */ /* 0x000fe40003fc4270 */
[----:B------:R-:W-:Y:S02]  /*1f20*/  FMNMX.FTZ R9, R79, R0, !PT ;  /* 0x000000004f097209 */ /* 0x000fe40007810000 */
[----:B------:R-:W-:-:S02]  /*1f30*/  FSEL R73, R73, -INF , P5 ;  /* 0xff80000049497808 */ /* 0x000fc40002800000 */
[----:B------:R-:W-:Y:S02]  /*1f40*/  FSEL R24, R91, -INF , P2 ;  /* 0xff8000005b187808 */ /* 0x000fe40001000000 */
[----:B------:R-:W-:Y:S02]  /*1f50*/  FSEL R89, R89, -INF , P2 ;  /* 0xff80000059597808 */ /* 0x000fe40001000000 */
[----:B------:R-:W-:Y:S02]  /*1f60*/  ISETP.GT.AND P5, PT, R3, 0x78, PT ;  /* 0x000000780300780c */ /* 0x000fe40003fa4270 */
[----:B------:R-:W-:Y:S02]  /*1f70*/  FSEL R83, R83, -INF , P6 ;  /* 0xff80000053537808 */ /* 0x000fe40003000000 */
[----:B------:R-:W-:Y:S02]  /*1f80*/  FMNMX.FTZ R0, R82, R9, !PT ;  /* 0x0000000952007209 */ /* 0x000fe40007810000 */
[----:B------:R-:W-:-:S02]  /*1f90*/  ISETP.GT.AND P2, PT, R3, 0x98, PT ;  /* 0x000000980300780c */ /* 0x000fc40003f44270 */
[----:B------:R-:W-:Y:S02]  /*1fa0*/  FSEL R30, R103, -INF , P1 ;  /* 0xff800000671e7808 */ /* 0x000fe40000800000 */
[----:B------:R-:W-:Y:S02]  /*1fb0*/  ISETP.GT.AND P1, PT, R3, 0xa1, PT ;  /* 0x000000a10300780c */ /* 0x000fe40003f24270 */
[----:B------:R-:W-:Y:S02]  /*1fc0*/  FSEL R86, R86, -INF , P5 ;  /* 0xff80000056567808 */ /* 0x000fe40002800000 */
[----:B------:R-:W-:Y:S02]  /*1fd0*/  FMNMX.FTZ R9, R83, R0, !PT ;  /* 0x0000000053097209 */ /* 0x000fe40007810000 */
[----:B------:R-:W-:Y:S02]  /*1fe0*/  FSEL R102, R102, -INF , P2 ;  /* 0xff80000066667808 */ /* 0x000fe40001000000 */
[----:B------:R-:W-:-:S02]  /*1ff0*/  FSEL R103, R100, -INF , P2 ;  /* 0xff80000064677808 */ /* 0x000fc40001000000 */
[----:B------:R-:W-:Y:S02]  /*2000*/  FSEL R107, R107, -INF , P1 ;  /* 0xff8000006b6b7808 */ /* 0x000fe40000800000 */
[----:B------:R-:W-:Y:S02]  /*2010*/  P2R R46, PR, RZ, 0x2 ;  /* 0x00000002ff2e7803 */ /* 0x000fe40000000000 */
[C---:B------:R-:W-:Y:S02]  /*2020*/  ISETP.GT.AND P2, PT, R3.reuse, 0xa9, PT ;  /* 0x000000a90300780c */ /* 0x040fe40003f44270 */
[----:B------:R-:W-:Y:S02]  /*2030*/  ISETP.GT.AND P1, PT, R3, 0xa0, PT ;  /* 0x000000a00300780c */ /* 0x000fe40003f24270 */
[----:B------:R-:W-:Y:S02]  /*2040*/  FSEL R12, R77, -INF , P3 ;  /* 0xff8000004d0c7808 */ /* 0x000fe40001800000 */
[----:B------:R-:W-:-:S02]  /*2050*/  ISETP.GT.AND P3, PT, R3, 0x80, PT ;  /* 0x000000800300780c */ /* 0x000fc40003f64270 */
[----:B------:R-:W-:Y:S02]  /*2060*/  FMNMX.FTZ R9, R86, R9, !PT ;  /* 0x0000000956097209 */ /* 0x000fe40007810000 */
[----:B------:R-:W-:Y:S02]  /*2070*/  FSEL R32, R111, -INF , P2 ;  /* 0xff8000006f207808 */ /* 0x000fe40001000000 */
[----:B------:R-:W-:Y:S02]  /*2080*/  FSEL R111, R104, -INF , P1 ;  /* 0xff800000686f7808 */ /* 0x000fe40000800000 */
[----:B------:R-:W-:Y:S02]  /*2090*/  ISETP.NE.AND P1, PT, R46, RZ, PT ;  /* 0x000000ff2e00720c */ /* 0x000fe40003f25270 */
[----:B------:R-:W-:Y:S02]  /*20a0*/  FSEL R90, R90, -INF , P3 ;  /* 0xff8000005a5a7808 */ /* 0x000fe40001800000 */
[----:B------:R-:W-:-:S02]  /*20b0*/  FMNMX.FTZ R9, R14, R9, !PT ;  /* 0x000000090e097209 */ /* 0x000fc40007810000 */
[----:B------:R-:W-:Y:S02]  /*20c0*/  FSEL R81, R81, -INF , P6 ;  /* 0xff80000051517808 */ /* 0x000fe40003000000 */
[----:B------:R-:W-:Y:S02]  /*20d0*/  FSEL R105, R105, -INF , P1 ;  /* 0xff80000069697808 */ /* 0x000fe40000800000 */
[----:B------:R-:W-:Y:S02]  /*20e0*/  ISETP.GT.AND P6, PT, R3, 0x88, PT ;  /* 0x000000880300780c */ /* 0x000fe40003fc4270 */
[----:B------:R-:W-:Y:S02]  /*20f0*/  FMNMX.FTZ R9, R90, R9, !PT ;  /* 0x000000095a097209 */ /* 0x000fe40007810000 */
[----:B------:R-:W-:Y:S02]  /*2100*/  ISETP.NE.AND P1, PT, R8, RZ, PT ;  /* 0x000000ff0800720c */ /* 0x000fe40003f25270 */
[----:B------:R-:W-:-:S02]  /*2110*/  FMNMX.FTZ R8, R11, R25, !PT ;  /* 0x000000190b087209 */ /* 0x000fc40007810000 */
[----:B------:R-:W-:Y:S02]  /*2120*/  FSEL R77, R84, -INF , P5 ;  /* 0xff800000544d7808 */ /* 0x000fe40002800000 */
[----:B------:R-:W-:Y:S02]  /*2130*/  ISETP.GT.AND P5, PT, R3, 0x89, PT ;  /* 0x000000890300780c */ /* 0x000fe40003fa4270 */
[----:B------:R-:W-:Y:S02]  /*2140*/  FSEL R94, R94, -INF , P6 ;  /* 0xff8000005e5e7808 */ /* 0x000fe40003000000 */
[----:B------:R-:W-:Y:S02]  /*2150*/  FMNMX.FTZ R9, R24, R9, !PT ;  /* 0x0000000918097209 */ /* 0x000fe40007810000 */
[----:B------:R-:W-:Y:S01]  /*2160*/  FMNMX.FTZ R8, R15, R8, !PT ;  /* 0x000000080f087209 */ /* 0x000fe20007810000 */
[----:B------:R-:W-:Y:S01]  /*2170*/  @!P1 VIADD R4, R4, 0x30840 ;  /* 0x0003084004049836 */ /* 0x000fe20000000000 */
[----:B------:R-:W-:-:S02]  /*2180*/  FSEL R85, R85, -INF , P4 ;  /* 0xff80000055557808 */ /* 0x000fc40002000000 */
[----:B------:R-:W-:Y:S02]  /*2190*/  ISETP.GT.AND P4, PT, R3, 0x90, PT ;  /* 0x000000900300780c */ /* 0x000fe40003f84270 */
[----:B------:R-:W-:Y:S02]  /*21a0*/  FSEL R26, R95, -INF , P5 ;  /* 0xff8000005f1a7808 */ /* 0x000fe40002800000 */
[----:B------:R-:W-:Y:S02]  /*21b0*/  FMNMX.FTZ R9, R94, R9, !PT ;  /* 0x000000095e097209 */ /* 0x000fe40007810000 */
[----:B------:R-:W-:Y:S02]  /*21c0*/  FMNMX.FTZ R8, R29, R8, !PT ;  /* 0x000000081d087209 */ /* 0x000fe40007810000 */
[----:B------:R-:W-:Y:S02]  /*21d0*/  FSEL R91, R88, -INF , P3 ;  /* 0xff800000585b7808 */ /* 0x000fe40001800000 */
[----:B------:R-:W-:-:S02]  /*21e0*/  ISETP.GT.AND P3, PT, R3, 0x91, PT ;  /* 0x000000910300780c */ /* 0x000fc40003f64270 */
[----:B------:R-:W-:Y:S02]  /*21f0*/  FSEL R98, R98, -INF , P4 ;  /* 0xff80000062627808 */ /* 0x000fe40002000000 */
[----:B------:R-:W-:Y:S02]  /*2200*/  FMNMX.FTZ R9, R26, R9, !PT ;  /* 0x000000091a097209 */ /* 0x000fe40007810000 */
[----:B------:R-:W-:Y:S02]  /*2210*/  FMNMX.FTZ R8, R39, R8, !PT ;  /* 0x0000000827087209 */ /* 0x000fe40007810000 */
[----:B------:R-:W-:Y:S02]  /*2220*/  FSEL R28, R99, -INF , P3 ;  /* 0xff800000631c7808 */ /* 0x000fe40001800000 */
        /* <DEDUP_REMOVED lines=9> */
[----:B------:R-:W-:Y:S02]  /*22c0*/  ISETP.GT.AND P0, PT, R3, 0xa8, PT ;  /* 0x000000a80300780c */ /* 0x000fe40003f04270 */
[----:B------:R-:W-:Y:S02]  /*22d0*/  FMNMX.FTZ R0, R106, R9, !PT ;  /* 0x000000096a007209 */ /* 0x000fe40007810000 */
[----:B------:R-:W-:Y:S02]  /*22e0*/  FMNMX.FTZ R8, R41, R8, !PT ;  /* 0x0000000829087209 */ /* 0x000fe40007810000 */
[----:B------:R-:W-:Y:S02]  /*22f0*/  FSEL R110, R110, -INF , P0 ;  /* 0xff8000006e6e7808 */ /* 0x000fe40000000000 */
[----:B------:R-:W-:-:S02]  /*2300*/  FMNMX.FTZ R9, R107, R0, !PT ;  /* 0x000000006b097209 */ /* 0x000fc40007810000 */
[----:B------:R-:W-:Y:S02]  /*2310*/  FMNMX.FTZ R8, R51, R8, !PT ;  /* 0x0000000833087209 */ /* 0x000fe40007810000 */
[----:B------:R-:W-:Y:S02]  /*2320*/  FSEL R97, R97, -INF , P3 ;  /* 0xff80000061617808 */ /* 0x000fe40001800000 */
[----:B------:R-:W-:Y:S02]  /*2330*/  FMNMX.FTZ R9, R110, R9, !PT ;  /* 0x000000096e097209 */ /* 0x000fe40007810000 */
[----:B------:R-:W-:Y:S02]  /*2340*/  ISETP.GT.AND P3, PT, R3, 0xb0, PT ;  /* 0x000000b00300780c */ /* 0x000fe40003f64270 */
[----:B------:R-:W-:Y:S02]  /*2350*/  FMNMX.FTZ R8, R45, R8, !PT ;  /* 0x000000082d087209 */ /* 0x000fe40007810000 */
[----:B------:R-:W-:-:S02]  /*2360*/  FSEL R99, R96, -INF , P4 ;  /* 0xff80000060637808 */ /* 0x000fc40002000000 */
[----:B------:R-:W-:Y:S02]  /*2370*/  FSEL R114, R114, -INF , P3 ;  /* 0xff80000072727808 */ /* 0x000fe40001800000 */
[----:B------:R-:W-:Y:S02]  /*2380*/  FMNMX.FTZ R9, R32, R9, !PT ;  /* 0x0000000920097209 */ /* 0x000fe40007810000 */
[----:B------:R-:W-:Y:S02]  /*2390*/  ISETP.GT.AND P4, PT, R3, 0xb1, PT ;  /* 0x000000b10300780c */ /* 0x000fe40003f84270 */
[----:B------:R-:W-:Y:S02]  /*23a0*/  FMNMX.FTZ R8, R139, R8, !PT ;  /* 0x000000088b087209 */ /* 0x000fe40007810000 */
[----:B------:R-:W-:Y:S02]  /*23b0*/  FSEL R93, R93, -INF , P5 ;  /* 0xff8000005d5d7808 */ /* 0x000fe40002800000 */
[----:B------:R-:W-:-:S02]  /*23c0*/  FSEL R34, R115, -INF , P4 ;  /* 0xff80000073227808 */ /* 0x000fc40002000000 */
[----:B------:R-:W-:Y:S02]  /*23d0*/  FMNMX.FTZ R9, R114, R9, !PT ;  /* 0x0000000972097209 */ /* 0x000fe40007810000 */
[----:B------:R-:W-:Y:S02]  /*23e0*/  ISETP.GT.AND P5, PT, R3, 0xb8, PT ;  /* 0x000000b80300780c */ /* 0x000fe40003fa4270 */
[----:B------:R-:W-:Y:S02]  /*23f0*/  FMNMX.FTZ R8, R49, R8, !PT ;  /* 0x0000000831087209 */ /* 0x000fe40007810000 */
[----:B------:R-:W-:Y:S02]  /*2400*/  FSEL R95, R92, -INF , P6 ;  /* 0xff8000005c5f7808 */ /* 0x000fe40003000000 */
[----:B------:R-:W-:Y:S02]  /*2410*/  FSEL R118, R118, -INF , P5 ;  /* 0xff80000076767808 */ /* 0x000fe40002800000 */
[----:B------:R-:W-:-:S02]  /*2420*/  FMNMX.FTZ R9, R34, R9, !PT ;  /* 0x0000000922097209 */ /* 0x000fc40007810000 */
[----:B------:R-:W-:Y:S02]  /*2430*/  ISETP.GT.AND P6, PT, R3, 0xb9, PT ;  /* 0x000000b90300780c */ /* 0x000fe40003fc4270 */
[----:B------:R-:W-:Y:S02]  /*2440*/  FMNMX.FTZ R8, R143, R8, !PT ;  /* 0x000000088f087209 */ /* 0x000fe40007810000 */
[----:B------:R-:W-:Y:S02]  /*2450*/  FSEL R119, R119, -INF , P6 ;  /* 0xff80000077777808 */ /* 0x000fe40003000000 */
[----:B------:R-:W-:Y:S02]  /*2460*/  FMNMX.FTZ R0, R118, R9, !PT ;  /* 0x0000000976007209 */ /* 0x000fe40007810000 */
[----:B------:R-:W-:Y:S02]  /*2470*/  FMNMX.FTZ R8, R53, R8, !PT ;  /* 0x0000000835087209 */ /* 0x000fe40007810000 */
[----:B------:R-:W-:Y:S01]  /*2480*/  FMNMX.FTZ R38, R119, R0, !PT ;  /* 0x0000000077267209 */ /* 0x000fe20007810000 */
[----:B------:R-:W-:Y:S01]  /*2490*/  IMAD.U32 R0, RZ, RZ, UR5 ;  /* 0x00000005ff007e24 */ /* 0x000fe2000f8e00ff */
[----:B------:R-:W-:-:S02]  /*24a0*/  FMNMX.FTZ R8, R63, R8, !PT ;  /* 0x000000083f087209 */ /* 0x000fc40007810000 */
[----:B------:R-:W-:Y:S01]  /*24b0*/  P2R R44, PR, RZ, 0x1 ;  /* 0x00000001ff2c7803 */ /* 0x000fe20000000000 */
[----:B------:R-:W1:Y:S01]  /*24c0*/  SHFL.BFLY PT, R9, R38, 0x2, 0x1f ;  /* 0x0c401f0026097f89 */ /* 0x000e6200000e0000 */
[----:B------:R-:W-:Y:S02]  /*24d0*/  ISETP.GT.AND P0, PT, R3, 0x99, PT ;  /* 0x000000990300780c */ /* 0x000fe40003f04270 */
[----:B------:R-:W-:Y:S02]  /*24e0*/  FMNMX.FTZ R3, R57, R8, !PT ;  /* 0x0000000839037209 */ /* 0x000fe40007810000 */
[----:B------:R-:W-:Y:S02]  /*24f0*/  P2R R42, PR, RZ, 0x4 ;  /* 0x00000004ff2a7803 */ /* 0x000fe40000000000 */
[----:B------:R-:W-:Y:S02]  /*2500*/  FMNMX.FTZ R8, R60, R3, !PT ;  /* 0x000000033c087209 */ /* 0x000fe40007810000 */
[----:B------:R-:W-:-:S02]  /*2510*/  FSEL R101, R101, -INF , P0 ;  /* 0xff80000065657808 */ /* 0x000fc40000000000 */
[----:B------:R-:W-:Y:S02]  /*2520*/  FMNMX.FTZ R3, R61, R8, !PT ;  /* 0x000000083d037209 */ /* 0x000fe40007810000 */
[----:B------:R-:W-:Y:S02]  /*2530*/  ISETP.NE.AND P0, PT, R44, RZ, PT ;  /* 0x000000ff2c00720c */ /* 0x000fe40003f05270 */
[----:B------:R-:W-:Y:S02]  /*2540*/  FMNMX.FTZ R8, R64, R3, !PT ;  /* 0x0000000340087209 */ /* 0x000fe40007810000 */
[----:B------:R-:W-:Y:S02]  /*2550*/  FSEL R115, R108, -INF , P0 ;  /* 0xff8000006c737808 */ /* 0x000fe40000000000 */
[----:B------:R-:W-:Y:S02]  /*2560*/  FMNMX.FTZ R8, R65, R8, !PT ;  /* 0x0000000841087209 */ /* 0x000fe40007810000 */
[----:B------:R-:W-:-:S02]  /*2570*/  ISETP.NE.AND P0, PT, R6, RZ, PT ;  /* 0x000000ff0600720c */ /* 0x000fc40003f05270 */
[----:B------:R-:W-:Y:S02]  /*2580*/  FMNMX.FTZ R8, R75, R8, !PT ;  /* 0x000000084b087209 */ /* 0x000fe40007810000 */
[----:B-1----:R-:W-:Y:S02]  /*2590*/  FMNMX.FTZ R40, R38, R9, !PT ;  /* 0x0000000926287209 */ /* 0x002fe40007810000 */
[----:B------:R-:W-:Y:S02]  /*25a0*/  FMNMX.FTZ R3, R69, R8, !PT ;  /* 0x0000000845037209 */ /* 0x000fe40007810000 */
[----:B------:R-:W-:Y:S01]  /*25b0*/  @!P1 PRMT R4, RZ, 0x654, R4 ;  /* 0x00000654ff049816 */ /* 0x000fe20000000004 */
[----:B------:R-:W1:Y:S01]  /*25c0*/  SHFL.BFLY PT, R9, R40, 0x1, 0x1f ;  /* 0x0c201f0028097f89 */ /* 0x000e6200000e0000 */
[----:B------:R-:W-:Y:S02]  /*25d0*/  FMNMX.FTZ R8, R72, R3, !PT ;  /* 0x0000000348087209 */ /* 0x000fe40007810000 */
[----:B------:R2:W-:Y:S02]  /*25e0*/  @!P1 SYNCS.ARRIVE.TRANS64.RED.A1T0 RZ, [R4+URZ], RZ ;  /* 0x000000ff04ff99a7 */ /* 0x0005e4000810043f */
[----:B------:R-:W-:-:S04]  /*25f0*/  FMNMX.FTZ R3, R73, R8, !PT ;  /* 0x0000000849037209 */ /* 0x000fc80007810000 */
[----:B------:R-:W-:-:S04]  /*2600*/  FMNMX.FTZ R3, R76, R3, !PT ;  /* 0x000000034c037209 */ /* 0x000fc80007810000 */
        /* <DEDUP_REMOVED lines=53> */
[--C-:B------:R-:W-:Y:S01]  /*2960*/  FFMA.FTZ R40, R43, R0, -R36.reuse ;  /* 0x000000002b287223 */ /* 0x100fe20000010824 */
[----:B------:R-:W-:Y:S01]  /*2970*/  FMNMX.FTZ R14, R135, R14, !PT ;  /* 0x0000000e870e7209 */ /* 0x000fe20007810000 */
[-CC-:B------:R-:W-:Y:S01]  /*2980*/  FFMA.FTZ R44, R131, R0.reuse, -R36.reuse ;  /* 0x00000000832c7223 */ /* 0x180fe20000010824 */
[-CC-:B------:R-:W-:Y:S01]  /*2990*/  FFMA.FTZ R74, R94, R0.reuse, -R36.reuse ;  /* 0x000000005e4a7223 */ /* 0x180fe20000010824 */
[--C-:B------:R-:W-:Y:S01]  /*29a0*/  FFMA.FTZ R31, R129, R0, -R36.reuse ;  /* 0x00000000811f7223 */ /* 0x100fe20000010824 */
[----:B------:R-:W-:Y:S01]  /*29b0*/  FMNMX.FTZ R14, R137, R14, !PT ;  /* 0x0000000e890e7209 */ /* 0x000fe20007810000 */
[-CC-:B------:R-:W-:Y:S01]  /*29c0*/  FFMA.FTZ R42, R70, R0.reuse, -R36.reuse ;  /* 0x00000000462a7223 */ /* 0x180fe20000010824 */
[----:B------:R-:W3:Y:S01]  /*29d0*/  MUFU.EX2 R7, R7 ;  /* 0x0000000700077308 */ /* 0x000ee20000000800 */
[--C-:B------:R-:W-:Y:S01]  /*29e0*/  FFMA.FTZ R52, R78, R0, -R36.reuse ;  /* 0x000000004e347223 */ /* 0x100fe20000010824 */
[----:B------:R-:W-:Y:S01]  /*29f0*/  FMNMX.FTZ R14, R141, R14, !PT ;  /* 0x0000000e8d0e7209 */ /* 0x000fe20007810000 */
[-CC-:B------:R-:W-:Y:S01]  /*2a00*/  FFMA.FTZ R43, R83, R0.reuse, -R36.reuse ;  /* 0x00000000532b7223 */ /* 0x180fe20000010824 */
[-CC-:B------:R-:W-:Y:S01]  /*2a10*/  FFMA.FTZ R117, R32, R0.reuse, -R36.reuse ;  /* 0x0000000020757223 */ /* 0x180fe20000010824 */
[--C-:B------:R-:W-:Y:S01]  /*2a20*/  FFMA.FTZ R131, R34, R0, -R36.reuse ;  /* 0x0000000022837223 */ /* 0x100fe20000010824 */
[----:B------:R-:W-:Y:S01]  /*2a30*/  FMNMX.FTZ R14, R145, R14, !PT ;  /* 0x0000000e910e7209 */ /* 0x000fe20007810000 */
[-CC-:B------:R-:W-:Y:S01]  /*2a40*/  FFMA.FTZ R129, R147, R0.reuse, -R36.reuse ;  /* 0x0000000093817223 */ /* 0x180fe20000010824 */
[----:B------:R-:W4:Y:S01]  /*2a50*/  MUFU.EX2 R50, R50 ;  /* 0x0000003200327308 */ /* 0x000f220000000800 */
[-CC-:B------:R-:W-:Y:S01]  /*2a60*/  FFMA.FTZ R35, R149, R0.reuse, -R36.reuse ;  /* 0x0000000095237223 */ /* 0x180fe20000010824 */
[-CC-:B------:R-:W-:Y:S01]  /*2a70*/  FFMA.FTZ R86, R86, R0.reuse, -R36.reuse ;  /* 0x0000000056567223 */ /* 0x180fe20000010824 */
[----:B------:R-:W5:Y:S01]  /*2a80*/  SHFL.BFLY PT, R3, R14, 0x2, 0x1f ;  /* 0x0c401f000e037f89 */ /* 0x000f6200000e0000 */
        /* <DEDUP_REMOVED lines=13> */
[----:B------:R-:W-:-:S07]  /*2b60*/  IMAD.MOV.U32 R149, RZ, RZ, R151 ;  /* 0x000000ffff957224 */ /* 0x000fce00078e0097 */
[----:B------:R-:W2:Y:S01]  /*2b70*/  MUFU.EX2 R56, R56 ;  /* 0x0000003800387308 */ /* 0x000ea20000000800 */
[----:B-1----:R-:W-:Y:S01]  /*2b80*/  FFMA.FTZ R82, R106, R0, -R36 ;  /* 0x000000006a527223 */ /* 0x002fe20000010824 */
[----:B-----5:R-:W-:-:S05]  /*2b90*/  FMNMX.FTZ R24, R14, R3, !PT ;  /* 0x000000030e187209 */ /* 0x020fca0007810000 */
[----:B------:R-:W1:Y:S01]  /*2ba0*/  SHFL.BFLY PT, R3, R24, 0x1, 0x1f ;  /* 0x0c201f0018037f89 */ /* 0x000e6200000e0000 */
[----:B------:R5:W-:Y:S08]  /*2bb0*/  MUFU.EX2 R10, R86 ;  /* 0x00000056000a7308 */ /* 0x000bf00000000800 */
[----:B------:R-:W-:Y:S08]  /*2bc0*/  MUFU.EX2 R58, R58 ;  /* 0x0000003a003a7308 */ /* 0x000ff00000000800 */
[----:B------:R-:W-:Y:S01]  /*2bd0*/  MUFU.EX2 R62, R62 ;  /* 0x0000003e003e7308 */ /* 0x000fe20000000800 */
[----:B-1----:R-:W-:-:S07]  /*2be0*/  FMNMX.FTZ R3, R24, R3, !PT ;  /* 0x0000000318037209 */ /* 0x002fce0007810000 */
[----:B------:R-:W-:Y:S01]  /*2bf0*/  MUFU.EX2 R27, R27 ;  /* 0x0000001b001b7308 */ /* 0x000fe20000000800 */
[C---:B------:R-:W-:Y:S01]  /*2c00*/  FSETP.NEU.FTZ.AND P2, PT, R3.reuse, -INF , PT ;  /* 0xff8000000300780b */ /* 0x040fe20003f5d000 */
[----:B------:R-:W-:-:S06]  /*2c10*/  FMUL.FTZ R24, R3, R0 ;  /* 0x0000000003187220 */ /* 0x000fcc0000410000 */
[----:B------:R-:W-:Y:S01]  /*2c20*/  MUFU.EX2 R40, R40 ;  /* 0x0000002800287308 */ /* 0x000fe20000000800 */
        /* <DEDUP_REMOVED lines=11> */
[----:B------:R-:W-:Y:S01]  /*2ce0*/  FADD.FTZ R72, R5, R6 ;  /* 0x0000000605487221 */ /* 0x000fe20000010000 */
[-CC-:B-----5:R-:W-:Y:S01]  /*2cf0*/  FFMA.FTZ R86, R53, R0.reuse, -R24.reuse ;  /* 0x0000000035567223 */ /* 0x1a0fe20000010818 */
[-CC-:B------:R-:W-:Y:S01]  /*2d00*/  FFMA.FTZ R96, R127, R0.reuse, -R24.reuse ;  /* 0x000000007f607223 */ /* 0x180fe20000010818 */
[-C--:B------:R-:W-:Y:S01]  /*2d10*/  FFMA.FTZ R127, R37, R0.reuse, -R24 ;  /* 0x00000000257f7223 */ /* 0x080fe20000010818 */
[----:B---3--:R-:W-:Y:S01]  /*2d20*/  FADD.FTZ R53, R7, R72 ;  /* 0x0000004807357221 */ /* 0x008fe20000010000 */
[----:B------:R-:W1:Y:S01]  /*2d30*/  MUFU.EX2 R25, R25 ;  /* 0x0000001900197308 */ /* 0x000e620000000800 */
[-CC-:B------:R-:W-:Y:S01]  /*2d40*/  FFMA.FTZ R11, R47, R0.reuse, -R24.reuse ;  /* 0x000000002f0b7223 */ /* 0x180fe20000010818 */
[-CC-:B------:R-:W-:Y:S01]  /*2d50*/  FFMA.FTZ R26, R41, R0.reuse, -R24.reuse ;  /* 0x00000000291a7223 */ /* 0x180fe20000010818 */
[----:B----4-:R-:W-:Y:S01]  /*2d60*/  FADD.FTZ R72, R50, R53 ;  /* 0x0000003532487221 */ /* 0x010fe20000010000 */
[-CC-:B------:R-:W-:Y:S01]  /*2d70*/  FFMA.FTZ R28, R51, R0.reuse, -R24.reuse ;  /* 0x00000000331c7223 */ /* 0x180fe20000010818 */
[-CC-:B------:R-:W-:Y:S01]  /*2d80*/  FFMA.FTZ R33, R45, R0.reuse, -R24.reuse ;  /* 0x000000002d217223 */ /* 0x180fe20000010818 */
[-C--:B------:R-:W-:Y:S01]  /*2d90*/  FFMA.FTZ R30, R139, R0.reuse, -R24 ;  /* 0x000000008b1e7223 */ /* 0x080fe20000010818 */
[----:B--2---:R-:W-:Y:S01]  /*2da0*/  FADD.FTZ R53, R13, R72 ;  /* 0x000000480d357221 */ /* 0x004fe20000010000 */
[----:B------:R-:W2:Y:S01]  /*2db0*/  MUFU.EX2 R92, R92 ;  /* 0x0000005c005c7308 */ /* 0x000ea20000000800 */
[-CC-:B------:R-:W-:Y:S01]  /*2dc0*/  FFMA.FTZ R23, R76, R0.reuse, -R24.reuse ;  /* 0x000000004c177223 */ /* 0x180fe20000010818 */
[----:B------:R-:W-:Y:S01]  /*2dd0*/  F2FP.F16.F32.PACK_AB R5, R6, R5 ;  /* 0x000000050605723e */ /* 0x000fe200000000ff */
[----:B------:R-:W-:Y:S01]  /*2de0*/  FADD.FTZ R53, R56, R53 ;  /* 0x0000003538357221 */ /* 0x000fe20000010000 */
[-CC-:B------:R-:W-:Y:S01]  /*2df0*/  FFMA.FTZ R41, R49, R0.reuse, -R24.reuse ;  /* 0x0000000031297223 */ /* 0x180fe20000010818 */
[-CC-:B------:R-:W-:Y:S01]  /*2e00*/  FFMA.FTZ R45, R143, R0.reuse, -R24.reuse ;  /* 0x000000008f2d7223 */ /* 0x180fe20000010818 */
[-CC-:B------:R-:W-:Y:S01]  /*2e10*/  FFMA.FTZ R47, R63, R0.reuse, -R24.reuse ;  /* 0x000000003f2f7223 */ /* 0x180fe20000010818 */
[-CC-:B------:R-:W-:Y:S01]  /*2e20*/  FFMA.FTZ R88, R57, R0.reuse, -R24.reuse ;  /* 0x0000000039587223 */ /* 0x180fe20000010818 */
[----:B------:R-:W3:Y:S01]  /*2e30*/  MUFU.EX2 R29, R29 ;  /* 0x0000001d001d7308 */ /* 0x000ee20000000800 */
[----:B-1----:R-:W-:Y:S01]  /*2e40*/  FADD.FTZ R15, R14, R25 ;  /* 0x000000190e0f7221 */ /* 0x002fe20000010000 */
[-CC-:B------:R-:W-:Y:S01]  /*2e50*/  FFMA.FTZ R49, R60, R0.reuse, -R24.reuse ;  /* 0x000000003c317223 */ /* 0x180fe20000010818 */
[-CC-:B------:R-:W-:Y:S01]  /*2e60*/  FFMA.FTZ R37, R65, R0.reuse, -R24.reuse ;  /* 0x0000000041257223 */ /* 0x180fe20000010818 */
[-CC-:B------:R-:W-:Y:S01]  /*2e70*/  FFMA.FTZ R39, R75, R0.reuse, -R24.reuse ;  /* 0x000000004b277223 */ /* 0x180fe20000010818 */
[----:B------:R-:W-:Y:S01]  /*2e80*/  F2FP.F16.F32.PACK_AB R7, R50, R7 ;  /* 0x000000073207723e */ /* 0x000fe200000000ff */
[-CC-:B------:R-:W-:Y:S01]  /*2e90*/  FFMA.FTZ R60, R69, R0.reuse, -R24.reuse ;  /* 0x00000000453c7223 */ /* 0x180fe20000010818 */
[----:B------:R-:W-:Y:S01]  /*2ea0*/  F2FP.F16.F32.PACK_AB R13, R56, R13 ;  /* 0x0000000d380d723e */ /* 0x000fe200000000ff */
[----:B------:R-:W1:Y:S01]  /*2eb0*/  MUFU.EX2 R94, R94 ;  /* 0x0000005e005e7308 */ /* 0x000e620000000800 */
[----:B--2---:R-:W-:Y:S01]  /*2ec0*/  FADD.FTZ R4, R92, R15 ;  /* 0x0000000f5c047221 */ /* 0x004fe20000010000 */
[-CC-:B------:R-:W-:Y:S01]  /*2ed0*/  FFMA.FTZ R51, R73, R0.reuse, -R24.reuse ;  /* 0x0000000049337223 */ /* 0x180fe20000010818 */
[-CC-:B------:R-:W-:Y:S01]  /*2ee0*/  FFMA.FTZ R72, R12, R0.reuse, -R24.reuse ;  /* 0x000000000c487223 */ /* 0x180fe20000010818 */
[-CC-:B------:R-:W-:Y:S01]  /*2ef0*/  FFMA.FTZ R50, R87, R0.reuse, -R24.reuse ;  /* 0x0000000057327223 */ /* 0x180fe20000010818 */
[-CC-:B------:R-:W-:Y:S01]  /*2f00*/  FFMA.FTZ R56, R77, R0.reuse, -R24.reuse ;  /* 0x000000004d387223 */ /* 0x180fe20000010818 */
[-CC-:B------:R-:W-:Y:S01]  /*2f10*/  FFMA.FTZ R57, R85, R0.reuse, -R24.reuse ;  /* 0x0000000055397223 */ /* 0x180fe20000010818 */
[----:B------:R-:W-:Y:S01]  /*2f20*/  FFMA.FTZ R63, R93, R0, -R24 ;  /* 0x000000005d3f7223 */ /* 0x000fe20000010818 */
[----:B------:R-:W2:Y:S01]  /*2f30*/  MUFU.EX2 R147, R147 ;  /* 0x0000009300937308 */ /* 0x000ea20000000800 */
[C---:B---3--:R-:W-:Y:S01]  /*2f40*/  FADD.FTZ R15, R29.reuse, R4 ;  /* 0x000000041d0f7221 */ /* 0x048fe20000010000 */
[----:B------:R-:W-:Y:S01]  /*2f50*/  F2FP.F16.F32.PACK_AB R6, R29, R92 ;  /* 0x0000005c1d06723e */ /* 0x000fe200000000ff */
[-CC-:B------:R-:W-:Y:S01]  /*2f60*/  FFMA.FTZ R99, R99, R0.reuse, -R24.reuse ;  /* 0x0000000063637223 */ /* 0x180fe20000010818 */
[-CC-:B------:R-:W-:Y:S01]  /*2f70*/  FFMA.FTZ R97, R97, R0.reuse, -R24.reuse ;  /* 0x0000000061617223 */ /* 0x180fe20000010818 */
[-CC-:B------:R-:W-:Y:S01]  /*2f80*/  FFMA.FTZ R103, R103, R0.reuse, -R24.reuse ;  /* 0x0000000067677223 */ /* 0x180fe20000010818 */
[-CC-:B------:R-:W-:Y:S01]  /*2f90*/  FFMA.FTZ R101, R101, R0.reuse, -R24.reuse ;  /* 0x0000000065657223 */ /* 0x180fe20000010818 */
[-CC-:B------:R-:W-:Y:S01]  /*2fa0*/  FFMA.FTZ R111, R111, R0.reuse, -R24.reuse ;  /* 0x000000006f6f7223 */ /* 0x180fe20000010818 */
[----:B------:R-:W3:Y:S01]  /*2fb0*/  MUFU.EX2 R96, R96 ;  /* 0x0000006000607308 */ /* 0x000ee20000000800 */
[----:B-1----:R-:W-:Y:S01]  /*2fc0*/  FADD.FTZ R4, R94, R15 ;  /* 0x0000000f5e047221 */ /* 0x002fe20000010000 */
[----:B------:R-:W-:Y:S01]  /*2fd0*/  FADD.FTZ R15, R58, R53 ;  /* 0x000000353a0f7221 */ /* 0x000fe20000010000 */
[-CC-:B------:R-:W-:Y:S01]  /*2fe0*/  FFMA.FTZ R105, R105, R0.reuse, -R24.reuse ;  /* 0x0000000069697223 */ /* 0x180fe20000010818 */
[-CC-:B------:R-:W-:Y:S01]  /*2ff0*/  FFMA.FTZ R115, R115, R0.reuse, -R24.reuse ;  /* 0x0000000073737223 */ /* 0x180fe20000010818 */
[----:B------:R-:W-:Y:S01]  /*3000*/  FFMA.FTZ R133, R133, R0, -R24 ;  /* 0x0000000085857223 */ /* 0x000fe20000010818 */
[C---:B------:R-:W-:Y:S01]  /*3010*/  FADD.FTZ R98, R62.reuse, R15 ;  /* 0x0000000f3e627221 */ /* 0x040fe20000010000 */
[----:B------:R-:W-:Y:S01]  /*3020*/  F2FP.F16.F32.PACK_AB R15, R62, R58 ;  /* 0x0000003a3e0f723e */ /* 0x000fe200000000ff */
[----:B------:R-:W1:Y:S01]  /*3030*/  MUFU.EX2 R127, R127 ;  /* 0x0000007f007f7308 */ /* 0x000e620000000800 */
[----:B--2---:R-:W-:Y:S01]  /*3040*/  FADD.FTZ R53, R147, R4 ;  /* 0x0000000493357221 */ /* 0x004fe20000010000 */
[----:B------:R-:W-:Y:S01]  /*3050*/  F2FP.F16.F32.PACK_AB R4, R25, R14 ;  /* 0x0000000e1904723e */ /* 0x000fe200000000ff */
[----:B------:R-:W-:Y:S01]  /*3060*/  FADD.FTZ R25, R27, R98 ;  /* 0x000000621b197221 */ /* 0x000fe20000010000 */
[-CC-:B------:R-:W-:Y:S01]  /*3070*/  FFMA.FTZ R58, R91, R0.reuse, -R24.reuse ;  /* 0x000000005b3a7223 */ /* 0x180fe20000010818 */
[-CC-:B------:R-:W-:Y:S01]  /*3080*/  FFMA.FTZ R62, R95, R0.reuse, -R24.reuse ;  /* 0x000000005f3e7223 */ /* 0x180fe20000010818 */
[-CC-:B------:R-:W-:Y:S01]  /*3090*/  FFMA.FTZ R135, R135, R0.reuse, -R24.reuse ;  /* 0x0000000087877223 */ /* 0x180fe20000010818 */
[----:B------:R-:W-:Y:S01]  /*30a0*/  FADD.FTZ R92, R40, R25 ;  /* 0x00000019285c7221 */ /* 0x000fe20000010000 */
[----:B------:R-:W2:Y:S01]  /*30b0*/  MUFU.EX2 R11, R11 ;  /* 0x0000000b000b7308 */ /* 0x000ea20000000800 */
[----:B---3--:R-:W-:Y:S01]  /*30c0*/  FADD.FTZ R14, R96, R53 ;  /* 0x00000035600e7221 */ /* 0x008fe20000010000 */
[-CC-:B------:R-:W-:Y:S01]  /*30d0*/  FFMA.FTZ R53, R81, R0.reuse, -R24.reuse ;  /* 0x0000000051357223 */ /* 0x180fe20000010818 */
[-CC-:B------:R-:W-:Y:S01]  /*30e0*/  FFMA.FTZ R137, R137, R0.reuse, -R24.reuse ;  /* 0x0000000089897223 */ /* 0x180fe20000010818 */
[-CC-:B------:R-:W-:Y:S01]  /*30f0*/  FFMA.FTZ R141, R141, R0.reuse, -R24.reuse ;  /* 0x000000008d8d7223 */ /* 0x180fe20000010818 */
[----:B------:R-:W-:Y:S01]  /*3100*/  FFMA.FTZ R145, R145, R0, -R24 ;  /* 0x0000000091917223 */ /* 0x000fe20000010818 */
[----:B------:R-:W-:Y:S01]  /*3110*/  F2FP.F16.F32.PACK_AB R12, R147, R94 ;  /* 0x0000005e930c723e */ /* 0x000fe200000000ff */
[----:B------:R3:W-:Y:S01]  /*3120*/  STSM.16.M88.4 [R2+0x1e800], R4 ;  /* 0x01e8000402007844 */ /* 0x0007e20000000200 */
[----:B------:R-:W4:Y:S01]  /*3130*/  MUFU.EX2 R31, R31 ;  /* 0x0000001f001f7308 */ /* 0x000f220000000800 */
[C---:B-1----:R-:W-:Y:S01]  /*3140*/  FADD.FTZ R76, R127.reuse, R14 ;  /* 0x0000000e7f4c7221 */ /* 0x042fe20000010000 */
[----:B------:R-:W-:Y:S01]  /*3150*/  F2FP.F16.F32.PACK_AB R14, R127, R96 ;  /* 0x000000607f0e723e */ /* 0x000fe200000000ff */
[----:B------:R-:W-:-:S02]  /*3160*/  IMAD.MOV.U32 R147, RZ, RZ, R151 ;  /* 0x000000ffff937224 */ /* 0x000fc400078e0097 */
[--C-:B------:R-:W-:Y:S02]  /*3170*/  IMAD.MOV.U32 R143, RZ, RZ, R151.reuse ;  /* 0x000000ffff8f7224 */ /* 0x100fe400078e0097 */
[----:B------:R1:W-:Y:S01]  /*3180*/  STSM.16.M88.4 [R152], R12 ;  /* 0x0000000c98007844 */ /* 0x0003e20000000200 */
[----:B------:R-:W5:Y:S01]  /*3190*/  MUFU.EX2 R26, R26 ;  /* 0x0000001a001a7308 */ /* 0x000f620000000800 */
[----:B--2---:R-:W-:Y:S01]  /*31a0*/  FADD.FTZ R25, R11, R76 ;  /* 0x0000004c0b197221 */ /* 0x004fe20000010000 */
[--C-:B------:R-:W-:Y:S02]  /*31b0*/  IMAD.MOV.U32 R139, RZ, RZ, R151.reuse ;  /* 0x000000ffff8b7224 */ /* 0x100fe400078e0097 */
[----:B------:R-:W-:-:S04]  /*31c0*/  IMAD.MOV.U32 R127, RZ, RZ, R151 ;  /* 0x000000ffff7f7224 */ /* 0x000fc800078e0097 */
[----:B------:R-:W2:Y:S01]  /*31d0*/  MUFU.EX2 R44, R44 ;  /* 0x0000002c002c7308 */ /* 0x000ea20000000800 */
[----:B----4-:R-:W-:-:S07]  /*31e0*/  FADD.FTZ R29, R31, R92 ;  /* 0x0000005c1f1d7221 */ /* 0x010fce0000010000 */
[----:B------:R-:W4:Y:S01]  /*31f0*/  MUFU.EX2 R28, R28 ;  /* 0x0000001c001c7308 */ /* 0x000f220000000800 */
[----:B-----5:R-:W-:-:S07]  /*3200*/  FADD.FTZ R25, R26, R25 ;  /* 0x000000191a197221 */ /* 0x020fce0000010000 */
[----:B------:R-:W5:Y:S01]  /*3210*/  MUFU.EX2 R48, R48 ;  /* 0x0000003000307308 */ /* 0x000f620000000800 */
[----:B--2---:R-:W-:-:S07]  /*3220*/  FADD.FTZ R29, R44, R29 ;  /* 0x0000001d2c1d7221 */ /* 0x004fce0000010000 */
        /* <DEDUP_REMOVED lines=23> */
[C---:B--2---:R-:W-:Y:S01]  /*33a0*/  FADD.FTZ R29, R125.reuse, R92 ;  /* 0x0000005c7d1d7221 */ /* 0x044fe20000010000 */
[----:B---3--:R-:W-:Y:S01]  /*33b0*/  F2FP.F16.F32.PACK_AB R5, R125, R66 ;  /* 0x000000427d05723e */ /* 0x008fe200000000ff */
[----:B------:R-:W-:-:S05]  /*33c0*/  IMAD.MOV.U32 R125, RZ, RZ, R151 ;  /* 0x000000ffff7d7224 */ /* 0x000fca00078e0097 */
[----:B------:R-:W2:Y:S01]  /*33d0*/  MUFU.EX2 R88, R88 ;  /* 0x0000005800587308 */ /* 0x000ea20000000800 */
[----:B----4-:R-:W-:-:S07]  /*33e0*/  FADD.FTZ R25, R47, R76 ;  /* 0x0000004c2f197221 */ /* 0x010fce0000010000 */
[----:B------:R-:W3:Y:S01]  /*33f0*/  MUFU.EX2 R129, R129 ;  /* 0x0000008100817308 */ /* 0x000ee20000000800 */
[----:B-----5:R-:W-:Y:S01]  /*3400*/  FADD.FTZ R76, R80, R29 ;  /* 0x0000001d504c7221 */ /* 0x020fe20000010000 */
[----:B------:R-:W-:Y:S01]  /*3410*/  F2FP.F16.F32.PACK_AB R29, R121, R48 ;  /* 0x00000030791d723e */ /* 0x000fe200000000ff */
[----:B------:R-:W-:-:S05]  /*3420*/  IMAD.MOV.U32 R121, RZ, RZ, R151 ;  /* 0x000000ffff797224 */ /* 0x000fca00078e0097 */
[----:B------:R4:W-:Y:S08]  /*3430*/  MUFU.EX2 R68, R90 ;  /* 0x0000005a00447308 */ /* 0x0009f00000000800 */
[----:B------:R-:W5:Y:S01]  /*3440*/  MUFU.EX2 R49, R49 ;  /* 0x0000003100317308 */ /* 0x000f620000000800 */
[-CC-:B----4-:R-:W-:Y:S01]  /*3450*/  FFMA.FTZ R90, R61, R0.reuse, -R24.reuse ;  /* 0x000000003d5a7223 */ /* 0x190fe20000010818 */
[----:B------:R-:W-:Y:S01]  /*3460*/  FFMA.FTZ R61, R89, R0, -R24 ;  /* 0x00000000593d7223 */ /* 0x000fe20000010818 */
[----:B--2---:R-:W-:Y:S01]  /*3470*/  FADD.FTZ R24, R88, R25 ;  /* 0x0000001958187221 */ /* 0x004fe20000010000 */
[----:B---3--:R-:W-:Y:S01]  /*3480*/  FADD.FTZ R76, R129, R76 ;  /* 0x0000004c814c7221 */ /* 0x008fe20000010000 */
[----:B------:R-:W-:-:S02]  /*3490*/  F2FP.F16.F32.PACK_AB R25, R40, R27 ;  /* 0x0000001b2819723e */ /* 0x000fc400000000ff */
[----:B------:R-:W-:Y:S01]  /*34a0*/  F2FP.F16.F32.PACK_AB R27, R44, R31 ;  /* 0x0000001f2c1b723e */ /* 0x000fe200000000ff */
[----:B------:R-:W2:Y:S01]  /*34b0*/  MUFU.EX2 R35, R35 ;  /* 0x0000002300237308 */ /* 0x000ea20000000800 */
[----:B------:R-:W-:Y:S01]  /*34c0*/  F2FP.F16.F32.PACK_AB R31, R123, R54 ;  /* 0x000000367b1f723e */ /* 0x000fe200000000ff */
[--C-:B------:R-:W-:Y:S01]  /*34d0*/  IMAD.MOV.U32 R123, RZ, RZ, R151.reuse ;  /* 0x000000ffff7b7224 */ /* 0x100fe200078e0097 */
[----:B------:R-:W-:Y:S01]  /*34e0*/  F2FP.F16.F32.PACK_AB R7, R129, R80 ;  /* 0x000000508107723e */ /* 0x000fe200000000ff */
[----:B------:R-:W-:-:S04]  /*34f0*/  IMAD.MOV.U32 R129, RZ, RZ, R151 ;  /* 0x000000ffff817224 */ /* 0x000fc800078e0097 */
[----:B------:R-:W3:Y:S01]  /*3500*/  MUFU.EX2 R90, R90 ;  /* 0x0000005a005a7308 */ /* 0x000ee20000000800 */
[----:B-----5:R-:W-:Y:S01]  /*3510*/  FADD.FTZ R65, R49, R24 ;  /* 0x0000001831417221 */ /* 0x020fe20000010000 */
[----:B------:R-:W-:Y:S02]  /*3520*/  F2FP.F16.F32.PACK_AB R24, R26, R11 ;  /* 0x0000000b1a18723e */ /* 0x000fe400000000ff */
[----:B------:R-:W-:Y:S02]  /*3530*/  F2FP.F16.F32.PACK_AB R26, R33, R28 ;  /* 0x0000001c211a723e */ /* 0x000fe400000000ff */
[----:B------:R-:W-:Y:S02]  /*3540*/  F2FP.F16.F32.PACK_AB R28, R41, R30 ;  /* 0x0000001e291c723e */ /* 0x000fe400000000ff */
[----:B------:R-:W4:Y:S01]  /*3550*/  MUFU.EX2 R38, R38 ;  /* 0x0000002600267308 */ /* 0x000f220000000800 */
[----:B--2---:R-:W-:Y:S01]  /*3560*/  FADD.FTZ R69, R35, R76 ;  /* 0x0000004c23457221 */ /* 0x004fe20000010000 */
[----:B------:R-:W-:Y:S01]  /*3570*/  F2FP.F16.F32.PACK_AB R30, R86, R45 ;  /* 0x0000002d561e723e */ /* 0x000fe200000000ff */
[----:B------:R2:W-:Y:S04]  /*3580*/  STSM.16.M88.4 [R17], R24 ;  /* 0x0000001811007844 */ /* 0x0005e80000000200 */
[----:B------:R-:W-:Y:S01]  /*3590*/  STSM.16.M88.4 [R16], R28 ;  /* 0x0000001c10007844 */ /* 0x000fe20000000200 */
[----:B------:R-:W5:Y:S01]  /*35a0*/  MUFU.EX2 R36, R36 ;  /* 0x0000002400247308 */ /* 0x000f620000000800 */
[----:B---3--:R-:W-:-:S07]  /*35b0*/  FADD.FTZ R65, R90, R65 ;  /* 0x000000415a417221 */ /* 0x008fce0000010000 */
[----:B------:R-:W3:Y:S01]  /*35c0*/  MUFU.EX2 R42, R42 ;  /* 0x0000002a002a7308 */ /* 0x000ee20000000800 */
[----:B----4-:R-:W-:-:S07]  /*35d0*/  FADD.FTZ R69, R38, R69 ;  /* 0x0000004526457221 */ /* 0x010fce0000010000 */
[----:B------:R-:W4:Y:S01]  /*35e0*/  MUFU.EX2 R37, R37 ;  /* 0x0000002500257308 */ /* 0x000f220000000800 */
[----:B-----5:R-:W-:-:S07]  /*35f0*/  FADD.FTZ R4, R36, R65 ;  /* 0x0000004124047221 */ /* 0x020fce0000010000 */
[----:B------:R-:W1:Y:S01]  /*3600*/  MUFU.EX2 R55, R55 ;  /* 0x0000003700377308 */ /* 0x000e620000000800 */
[----:B---3--:R-:W-:-:S07]  /*3610*/  FADD.FTZ R6, R42, R69 ;  /* 0x000000452a067221 */ /* 0x008fce0000010000 */
[----:B------:R-:W3:Y:S01]  /*3620*/  MUFU.EX2 R39, R39 ;  /* 0x0000002700277308 */ /* 0x000ee20000000800 */
[----:B----4-:R-:W-:-:S07]  /*3630*/  FADD.FTZ R4, R37, R4 ;  /* 0x0000000425047221 */ /* 0x010fce0000010000 */
[----:B------:R-:W4:Y:S01]  /*3640*/  MUFU.EX2 R46, R46 ;  /* 0x0000002e002e7308 */ /* 0x000f220000000800 */
[----:B-1----:R-:W-:Y:S01]  /*3650*/  FADD.FTZ R13, R55, R6 ;  /* 0x00000006370d7221 */ /* 0x002fe20000010000 */
[----:B------:R-:W-:-:S06]  /*3660*/  F2FP.F16.F32.PACK_AB R6, R90, R49 ;  /* 0x000000315a06723e */ /* 0x000fcc00000000ff */
[----:B------:R-:W1:Y:S01]  /*3670*/  MUFU.EX2 R60, R60 ;  /* 0x0000003c003c7308 */ /* 0x000e620000000800 */
[----:B---3--:R-:W-:-:S07]  /*3680*/  FADD.FTZ R11, R39, R4 ;  /* 0x00000004270b7221 */ /* 0x008fce0000010000 */
[----:B------:R-:W3:Y:S01]  /*3690*/  MUFU.EX2 R59, R59 ;  /* 0x0000003b003b7308 */ /* 0x000ee20000000800 */
[----:B----4-:R-:W-:-:S07]  /*36a0*/  FADD.FTZ R4, R46, R13 ;  /* 0x0000000d2e047221 */ /* 0x010fce0000010000 */
[----:B------:R-:W4:Y:S01]  /*36b0*/  MUFU.EX2 R64, R64 ;  /* 0x0000004000407308 */ /* 0x000f220000000800 */
[----:B-1----:R-:W-:-:S07]  /*36c0*/  FADD.FTZ R11, R60, R11 ;  /* 0x0000000b3c0b7221 */ /* 0x002fce0000010000 */
[----:B------:R-:W1:Y:S01]  /*36d0*/  MUFU.EX2 R52, R52 ;  /* 0x0000003400347308 */ /* 0x000e620000000800 */
[C---:B---3--:R-:W-:Y:S01]  /*36e0*/  FADD.FTZ R13, R59.reuse, R4 ;  /* 0x000000043b0d7221 */ /* 0x048fe20000010000 */
[----:B------:R-:W-:Y:S02]  /*36f0*/  F2FP.F16.F32.PACK_AB R4, R88, R47 ;  /* 0x0000002f5804723e */ /* 0x000fe400000000ff */
[----:B------:R-:W-:-:S03]  /*3700*/  F2FP.F16.F32.PACK_AB R65, R59, R46 ;  /* 0x0000002e3b41723e */ /* 0x000fc600000000ff */
[----:B------:R3:W-:Y:S01]  /*3710*/  STSM.16.M88.4 [R2+0x24800], R4 ;  /* 0x0248000402007844 */ /* 0x0007e20000000200 */
[----:B------:R-:W5:Y:S01]  /*3720*/  MUFU.EX2 R51, R51 ;  /* 0x0000003300337308 */ /* 0x000f620000000800 */
[----:B----4-:R-:W-:-:S07]  /*3730*/  FADD.FTZ R12, R64, R11 ;  /* 0x0000000b400c7221 */ /* 0x010fce0000010000 */
[----:B------:R-:W4:Y:S01]  /*3740*/  MUFU.EX2 R67, R67 ;  /* 0x0000004300437308 */ /* 0x000f220000000800 */
[----:B-1----:R-:W-:-:S07]  /*3750*/  FADD.FTZ R14, R52, R13 ;  /* 0x0000000d340e7221 */ /* 0x002fce0000010000 */
[----:B------:R-:W1:Y:S01]  /*3760*/  MUFU.EX2 R23, R23 ;  /* 0x0000001700177308 */ /* 0x000e620000000800 */
[C---:B-----5:R-:W-:Y:S01]  /*3770*/  FADD.FTZ R12, R51.reuse, R12 ;  /* 0x0000000c330c7221 */ /* 0x060fe20000010000 */
[----:B------:R-:W-:-:S06]  /*3780*/  F2FP.F16.F32.PACK_AB R64, R51, R64 ;  /* 0x000000403340723e */ /* 0x000fcc00000000ff */
[----:B------:R-:W5:Y:S01]  /*3790*/  MUFU.EX2 R72, R72 ;  /* 0x0000004800487308 */ /* 0x000f620000000800 */
[C---:B----4-:R-:W-:Y:S01]  /*37a0*/  FADD.FTZ R13, R67.reuse, R14 ;  /* 0x0000000e430d7221 */ /* 0x050fe20000010000 */
[----:B------:R-:W-:-:S06]  /*37b0*/  F2FP.F16.F32.PACK_AB R67, R67, R52 ;  /* 0x000000344343723e */ /* 0x000fcc00000000ff */
[----:B------:R-:W4:Y:S01]  /*37c0*/  MUFU.EX2 R43, R43 ;  /* 0x0000002b002b7308 */ /* 0x000f220000000800 */
[----:B-1----:R-:W-:Y:S01]  /*37d0*/  FADD.FTZ R11, R23, R12 ;  /* 0x0000000c170b7221 */ /* 0x002fe20000010000 */
[----:B------:R-:W-:Y:S01]  /*37e0*/  FADD.FTZ R12, R8, R13 ;  /* 0x0000000d080c7221 */ /* 0x000fe20000010000 */
[----:B------:R-:W-:-:S05]  /*37f0*/  F2FP.F16.F32.PACK_AB R13, R38, R35 ;  /* 0x00000023260d723e */ /* 0x000fca00000000ff */
[----:B------:R-:W1:Y:S01]  /*3800*/  MUFU.EX2 R50, R50 ;  /* 0x0000003200327308 */ /* 0x000e620000000800 */
[C---:B-----5:R-:W-:Y:S01]  /*3810*/  FADD.FTZ R11, R72.reuse, R11 ;  /* 0x0000000b480b7221 */ /* 0x060fe20000010000 */
[----:B------:R-:W-:-:S06]  /*3820*/  F2FP.F16.F32.PACK_AB R66, R72, R23 ;  /* 0x000000174842723e */ /* 0x000fcc00000000ff */
[----:B------:R-:W5:Y:S01]  /*3830*/  MUFU.EX2 R53, R53 ;  /* 0x0000003500357308 */ /* 0x000f620000000800 */
[----:B----4-:R-:W-:-:S04]  /*3840*/  FADD.FTZ R15, R43, R12 ;  /* 0x0000000c2b0f7221 */ /* 0x010fc80000010000 */
[----:B------:R-:W-:Y:S01]  /*3850*/  FADD.FTZ R14, R10, R15 ;  /* 0x0000000f0a0e7221 */ /* 0x000fe20000010000 */
[----:B------:R-:W-:Y:S02]  /*3860*/  F2FP.F16.F32.PACK_AB R15, R55, R42 ;  /* 0x0000002a370f723e */ /* 0x000fe400000000ff */
[----:B------:R-:W2:Y:S01]  /*3870*/  MUFU.EX2 R71, R71 ;  /* 0x0000004700477308 */ /* 0x000ea20000000800 */
[----:B-1----:R-:W-:-:S07]  /*3880*/  FADD.FTZ R12, R50, R11 ;  /* 0x0000000b320c7221 */ /* 0x002fce0000010000 */
[----:B------:R-:W1:Y:S01]  /*3890*/  MUFU.EX2 R56, R56 ;  /* 0x0000003800387308 */ /* 0x000e620000000800 */
[----:B-----5:R-:W-:Y:S01]  /*38a0*/  FADD.FTZ R11, R53, R12 ;  /* 0x0000000c350b7221 */ /* 0x020fe20000010000 */
[----:B------:R-:W-:-:S06]  /*38b0*/  F2FP.F16.F32.PACK_AB R12, R37, R36 ;  /* 0x00000024250c723e */ /* 0x000fcc00000000ff */
[----:B------:R-:W4:Y:S01]  /*38c0*/  MUFU.EX2 R57, R57 ;  /* 0x0000003900397308 */ /* 0x000f220000000800 */
[----:B--2---:R-:W-:Y:S01]  /*38d0*/  FADD.FTZ R25, R71, R14 ;  /* 0x0000000e47197221 */ /* 0x004fe20000010000 */
[----:B------:R-:W-:-:S03]  /*38e0*/  F2FP.F16.F32.PACK_AB R14, R60, R39 ;  /* 0x000000273c0e723e */ /* 0x000fc600000000ff */
[----:B---3--:R-:W-:Y:S02]  /*38f0*/  FADD.FTZ R6, R68, R25 ;  /* 0x0000001944067221 */ /* 0x008fe40000010000 */
[----:B------:R2:W-:Y:S01]  /*3900*/  STSM.16.M88.4 [R154], R12 ;  /* 0x0000000c9a007844 */ /* 0x0005e20000000200 */
[----:B------:R-:W3:Y:S01]  /*3910*/  MUFU.EX2 R79, R79 ;  /* 0x0000004f004f7308 */ /* 0x000ee20000000800 */
[----:B-1----:R-:W-:Y:S02]  /*3920*/  FADD.FTZ R4, R56, R11 ;  /* 0x0000000b38047221 */ /* 0x002fe40000010000 */
[----:B------:R-:W-:Y:S05]  /*3930*/  STSM.16.M88.4 [R17+0x6000], R64 ;  /* 0x0060004011007844 */ /* 0x000fea0000000200 */
[----:B------:R-:W1:Y:S01]  /*3940*/  MUFU.EX2 R58, R58 ;  /* 0x0000003a003a7308 */ /* 0x000e620000000800 */
[----:B----4-:R-:W-:-:S07]  /*3950*/  FADD.FTZ R5, R57, R4 ;  /* 0x0000000439057221 */ /* 0x010fce0000010000 */
[----:B------:R-:W4:Y:S01]  /*3960*/  MUFU.EX2 R74, R74 ;  /* 0x0000004a004a7308 */ /* 0x000f220000000800 */
[C---:B---3--:R-:W-:Y:S01]  /*3970*/  FADD.FTZ R7, R79.reuse, R6 ;  /* 0x000000064f077221 */ /* 0x048fe20000010000 */
[----:B--2---:R-:W-:-:S06]  /*3980*/  F2FP.F16.F32.PACK_AB R13, R79, R68 ;  /* 0x000000444f0d723e */ /* 0x004fcc00000000ff */
[----:B------:R-:W2:Y:S01]  /*3990*/  MUFU.EX2 R61, R61 ;  /* 0x0000003d003d7308 */ /* 0x000ea20000000800 */
[----:B-1----:R-:W-:-:S07]  /*39a0*/  FADD.FTZ R4, R58, R5 ;  /* 0x000000053a047221 */ /* 0x002fce0000010000 */
[----:B------:R-:W1:Y:S01]  /*39b0*/  MUFU.EX2 R109, R109 ;  /* 0x0000006d006d7308 */ /* 0x000e620000000800 */
[----:B----4-:R-:W-:-:S07]  /*39c0*/  FADD.FTZ R6, R74, R7 ;  /* 0x000000074a067221 */ /* 0x010fce0000010000 */
[----:B------:R-:W3:Y:S01]  /*39d0*/  MUFU.EX2 R62, R62 ;  /* 0x0000003e003e7308 */ /* 0x000ee20000000800 */
[C---:B--2---:R-:W-:Y:S01]  /*39e0*/  FADD.FTZ R5, R61.reuse, R4 ;  /* 0x000000043d057221 */ /* 0x044fe20000010000 */
[----:B------:R-:W-:-:S06]  /*39f0*/  F2FP.F16.F32.PACK_AB R12, R61, R58 ;  /* 0x0000003a3d0c723e */ /* 0x000fcc00000000ff */
[----:B------:R-:W2:Y:S01]  /*3a00*/  MUFU.EX2 R70, R70 ;  /* 0x0000004600467308 */ /* 0x000ea20000000800 */
[C---:B-1----:R-:W-:Y:S01]  /*3a10*/  FADD.FTZ R7, R109.reuse, R6 ;  /* 0x000000066d077221 */ /* 0x042fe20000010000 */
[----:B------:R-:W-:-:S06]  /*3a20*/  F2FP.F16.F32.PACK_AB R15, R109, R74 ;  /* 0x0000004a6d0f723e */ /* 0x000fcc00000000ff */
[----:B------:R-:W1:Y:S01]  /*3a30*/  MUFU.EX2 R63, R63 ;  /* 0x0000003f003f7308 */ /* 0x000e620000000800 */
[----:B---3--:R-:W-:Y:S01]  /*3a40*/  FADD.FTZ R4, R62, R5 ;  /* 0x000000053e047221 */ /* 0x008fe20000010000 */
[----:B------:R-:W-:-:S06]  /*3a50*/  F2FP.F16.F32.PACK_AB R5, R43, R8 ;  /* 0x000000082b05723e */ /* 0x000fcc00000000ff */
[----:B------:R-:W3:Y:S01]  /*3a60*/  MUFU.EX2 R83, R83 ;  /* 0x0000005300537308 */ /* 0x000ee20000000800 */
[----:B--2---:R-:W-:Y:S01]  /*3a70*/  FADD.FTZ R6, R70, R7 ;  /* 0x0000000746067221 */ /* 0x004fe20000010000 */
[----:B------:R-:W-:-:S06]  /*3a80*/  F2FP.F16.F32.PACK_AB R7, R71, R10 ;  /* 0x0000000a4707723e */ /* 0x000fcc00000000ff */
[----:B------:R-:W2:Y:S01]  /*3a90*/  MUFU.EX2 R99, R99 ;  /* 0x0000006300637308 */ /* 0x000ea20000000800 */
[C---:B-1----:R-:W-:Y:S01]  /*3aa0*/  FADD.FTZ R4, R63.reuse, R4 ;  /* 0x000000043f047221 */ /* 0x042fe20000010000 */
[----:B------:R-:W-:-:S06]  /*3ab0*/  F2FP.F16.F32.PACK_AB R14, R63, R62 ;  /* 0x0000003e3f0e723e */ /* 0x000fcc00000000ff */
[----:B------:R-:W1:Y:S01]  /*3ac0*/  MUFU.EX2 R78, R78 ;  /* 0x0000004e004e7308 */ /* 0x000e620000000800 */
[C---:B---3--:R-:W-:Y:S01]  /*3ad0*/  FADD.FTZ R23, R83.reuse, R6 ;  /* 0x0000000653177221 */ /* 0x048fe20000010000 */
[----:B------:R-:W-:-:S06]  /*3ae0*/  F2FP.F16.F32.PACK_AB R25, R83, R70 ;  /* 0x000000465319723e */ /* 0x000fcc00000000ff */
[----:B------:R-:W3:Y:S01]  /*3af0*/  MUFU.EX2 R40, R97 ;  /* 0x0000006100287308 */ /* 0x000ee20000000800 */
[----:B--2---:R-:W-:Y:S01]  /*3b00*/  FADD.FTZ R11, R99, R4 ;  /* 0x00000004630b7221 */ /* 0x004fe20000010000 */
[----:B------:R-:W-:-:S06]  /*3b10*/  F2FP.F16.F32.PACK_AB R4, R53, R50 ;  /* 0x000000323504723e */ /* 0x000fcc00000000ff */
[----:B------:R-:W2:Y:S01]  /*3b20*/  MUFU.EX2 R113, R113 ;  /* 0x0000007100717308 */ /* 0x000ea20000000800 */
[----:B-1----:R-:W-:-:S07]  /*3b30*/  FADD.FTZ R6, R78, R23 ;  /* 0x000000174e067221 */ /* 0x002fce0000010000 */
[----:B------:R-:W1:Y:S01]  /*3b40*/  MUFU.EX2 R103, R103 ;  /* 0x0000006700677308 */ /* 0x000e620000000800 */
[----:B---3--:R-:W-:-:S07]  /*3b50*/  FADD.FTZ R10, R40, R11 ;  /* 0x0000000b280a7221 */ /* 0x008fce0000010000 */
[----:B------:R-:W3:Y:S01]  /*3b60*/  MUFU.EX2 R82, R82 ;  /* 0x0000005200527308 */ /* 0x000ee20000000800 */
[----:B--2---:R-:W-:Y:S01]  /*3b70*/  FADD.FTZ R23, R113, R6 ;  /* 0x0000000671177221 */ /* 0x004fe20000010000 */
[----:B------:R-:W-:Y:S02]  /*3b80*/  F2FP.F16.F32.PACK_AB R6, R57, R56 ;  /* 0x000000383906723e */ /* 0x000fe400000000ff */
[----:B------:R-:W-:-:S03]  /*3b90*/  F2FP.F16.F32.PACK_AB R27, R113, R78 ;  /* 0x0000004e711b723e */ /* 0x000fc600000000ff */
[----:B------:R2:W-:Y:S01]  /*3ba0*/  STSM.16.M88.4 [R16+0x6000], R4 ;  /* 0x0060000410007844 */ /* 0x0005e20000000200 */
[----:B------:R-:W4:Y:S01]  /*3bb0*/  MUFU.EX2 R44, R101 ;  /* 0x00000065002c7308 */ /* 0x000f220000000800 */
[----:B-1----:R-:W-:Y:S02]  /*3bc0*/  FADD.FTZ R11, R103, R10 ;  /* 0x0000000a670b7221 */ /* 0x002fe40000010000 */
[----:B------:R1:W-:Y:S05]  /*3bd0*/  STSM.16.M88.4 [R2+0x2a800], R12 ;  /* 0x02a8000c02007844 */ /* 0x0003ea0000000200 */
[----:B------:R-:W5:Y:S01]  /*3be0*/  MUFU.EX2 R107, R107 ;  /* 0x0000006b006b7308 */ /* 0x000f620000000800 */
[----:B---3--:R-:W-:-:S07]  /*3bf0*/  FADD.FTZ R24, R82, R23 ;  /* 0x0000001752187221 */ /* 0x008fce0000010000 */
[----:B------:R-:W3:Y:S01]  /*3c00*/  MUFU.EX2 R111, R111 ;  /* 0x0000006f006f7308 */ /* 0x000ee20000000800 */
[----:B----4-:R-:W-:-:S07]  /*3c10*/  FADD.FTZ R10, R44, R11 ;  /* 0x0000000b2c0a7221 */ /* 0x010fce0000010000 */
[----:B------:R-:W4:Y:S01]  /*3c20*/  MUFU.EX2 R84, R84 ;  /* 0x0000005400547308 */ /* 0x000f220000000800 */
[C---:B-----5:R-:W-:Y:S01]  /*3c30*/  FADD.FTZ R23, R107.reuse, R24 ;  /* 0x000000186b177221 */ /* 0x060fe20000010000 */
[----:B------:R-:W-:-:S06]  /*3c40*/  F2FP.F16.F32.PACK_AB R29, R107, R82 ;  /* 0x000000526b1d723e */ /* 0x000fcc00000000ff */
        /* <DEDUP_REMOVED lines=8> */
[C---:B---3--:R-:W-:Y:S01]  /*3cd0*/  FADD.FTZ R11, R28.reuse, R11 ;  /* 0x0000000b1c0b7221 */ /* 0x048fe20000010000 */
[----:B------:R-:W-:-:S06]  /*3ce0*/  F2FP.F16.F32.PACK_AB R28, R28, R111 ;  /* 0x0000006f1c1c723e */ /* 0x000fcc00000000ff */
[----:B------:R-:W2:Y:S01]  /*3cf0*/  MUFU.EX2 R131, R131 ;  /* 0x0000008300837308 */ /* 0x000ea20000000800 */
[----:B----4-:R-:W-:-:S07]  /*3d00*/  FADD.FTZ R26, R32, R23 ;  /* 0x00000017201a7221 */ /* 0x010fce0000010000 */
[----:B------:R-:W3:Y:S01]  /*3d10*/  MUFU.EX2 R133, R133 ;  /* 0x0000008500857308 */ /* 0x000ee20000000800 */
[----:B-----5:R-:W-:-:S07]  /*3d20*/  FADD.FTZ R24, R30, R11 ;  /* 0x0000000b1e187221 */ /* 0x020fce0000010000 */
[----:B------:R-:W-:Y:S01]  /*3d30*/  MUFU.EX2 R34, R34 ;  /* 0x0000002200227308 */ /* 0x000fe20000000800 */
[C---:B--2---:R-:W-:Y:S01]  /*3d40*/  FADD.FTZ R7, R131.reuse, R26 ;  /* 0x0000001a83077221 */ /* 0x044fe20000010000 */
[----:B------:R-:W-:Y:S02]  /*3d50*/  F2FP.F16.F32.PACK_AB R26, R44, R103 ;  /* 0x000000672c1a723e */ /* 0x000fe400000000ff */
[----:B-1----:R-:W-:Y:S01]  /*3d60*/  F2FP.F16.F32.PACK_AB R13, R131, R32 ;  /* 0x00000020830d723e */ /* 0x002fe200000000ff */
[----:B------:R-:W-:-:S03]  /*3d70*/  IMAD.MOV.U32 R131, RZ, RZ, R151 ;  /* 0x000000ffff837224 */ /* 0x000fc600078e0097 */
[----:B------:R-:W1:Y:S01]  /*3d80*/  MUFU.EX2 R119, R119 ;  /* 0x0000007700777308 */ /* 0x000e620000000800 */
[C---:B---3--:R-:W-:Y:S01]  /*3d90*/  FADD.FTZ R4, R133.reuse, R24 ;  /* 0x0000001885047221 */ /* 0x048fe20000010000 */
[----:B------:R-:W-:Y:S02]  /*3da0*/  F2FP.F16.F32.PACK_AB R24, R40, R99 ;  /* 0x000000632818723e */ /* 0x000fe400000000ff */
[----:B------:R-:W-:Y:S01]  /*3db0*/  F2FP.F16.F32.PACK_AB R30, R133, R30 ;  /* 0x0000001e851e723e */ /* 0x000fe200000000ff */
[----:B------:R-:W-:Y:S02]  /*3dc0*/  IMAD.MOV.U32 R133, RZ, RZ, R151 ;  /* 0x000000ffff857224 */ /* 0x000fe400078e0097 */
[----:B------:R2:W-:Y:S01]  /*3dd0*/  STSM.16.M88.4 [R153], R24 ;  /* 0x0000001899007844 */ /* 0x0005e20000000200 */
[----:B------:R-:W3:Y:S03]  /*3de0*/  MUFU.EX2 R135, R135 ;  /* 0x0000008700877308 */ /* 0x000ee60000000800 */
[----:B------:R2:W-:Y:S05]  /*3df0*/  STSM.16.M88.4 [R17+0xc000], R28 ;  /* 0x00c0001c11007844 */ /* 0x0005ea0000000200 */
[----:B------:R4:W5:Y:S01]  /*3e00*/  MUFU.EX2 R8, R137 ;  /* 0x0000008900087308 */ /* 0x0009620000000800 */
[----:B-1----:R-:W-:Y:S01]  /*3e10*/  F2FP.F16.F32.PACK_AB R15, R119, R34 ;  /* 0x00000022770f723e */ /* 0x002fe200000000ff */
[----:B------:R-:W-:-:S06]  /*3e20*/  FADD.FTZ R34, R34, R7 ;  /* 0x0000000722227221 */ /* 0x000fcc0000010000 */
[----:B------:R-:W-:Y:S01]  /*3e30*/  MUFU.EX2 R141, R141 ;  /* 0x0000008d008d7308 */ /* 0x000fe20000000800 */
[----:B---3--:R-:W-:Y:S01]  /*3e40*/  FADD.FTZ R5, R135, R4 ;  /* 0x0000000487057221 */ /* 0x008fe20000010000 */
[----:B----4-:R-:W-:-:S06]  /*3e50*/  IMAD.MOV.U32 R137, RZ, RZ, R151 ;  /* 0x000000ffff897224 */ /* 0x010fcc00078e0097 */
[----:B------:R1:W3:Y:S01]  /*3e60*/  MUFU.EX2 R10, R145 ;  /* 0x00000091000a7308 */ /* 0x0002e20000000800 */
[C---:B-----5:R-:W-:Y:S01]  /*3e70*/  F2FP.F16.F32.PACK_AB R12, R8.reuse, R135 ;  /* 0x00000087080c723e */ /* 0x060fe200000000ff */
[----:B------:R-:W-:Y:S01]  /*3e80*/  FADD.FTZ R4, R8, R5 ;  /* 0x0000000508047221 */ /* 0x000fe20000010000 */
[----:B------:R-:W-:Y:S01]  /*3e90*/  FADD.FTZ R5, R119, R34 ;  /* 0x0000002277057221 */ /* 0x000fe20000010000 */
[--C-:B------:R-:W-:Y:S02]  /*3ea0*/  IMAD.MOV.U32 R135, RZ, RZ, R151.reuse ;  /* 0x000000ffff877224 */ /* 0x100fe400078e0097 */
[----:B-1----:R-:W-:Y:S01]  /*3eb0*/  IMAD.MOV.U32 R145, RZ, RZ, R151 ;  /* 0x000000ffff917224 */ /* 0x002fe200078e0097 */
[----:B---3--:R-:W-:Y:S01]  /*3ec0*/  F2FP.F16.F32.PACK_AB R14, R10, R141 ;  /* 0x0000008d0a0e723e */ /* 0x008fe200000000ff */
[----:B------:R-:W-:-:S04]  /*3ed0*/  FADD.FTZ R141, R141, R4 ;  /* 0x000000048d8d7221 */ /* 0x000fc80000010000 */
[----:B------:R2:W-:Y:S01]  /*3ee0*/  STSM.16.M88.4 [R16+0xc000], R12 ;  /* 0x00c0000c10007844 */ /* 0x0005e20000000200 */
[----:B------:R-:W-:Y:S01]  /*3ef0*/  FADD.FTZ R6, R10, R141 ;  /* 0x0000008d0a067221 */ /* 0x000fe20000010000 */
[----:B------:R-:W-:Y:S01]  /*3f00*/  IMAD.MOV.U32 R141, RZ, RZ, R151 ;  /* 0x000000ffff8d7224 */ /* 0x000fe200078e0097 */
        /* <DEDUP_REMOVED lines=23> */
[----:B------:R-:W-:Y:S01]  /*4080*/  UMOV UR6, UR47 ;  /* 0x0000002f00067c82 */ /* 0x000fe20008000000 */
[----:B------:R-:W-:-:S05]  /*4090*/  UMOV UR5, UR46 ;  /* 0x0000002e00057c82 */ /* 0x000fca0008000000 */
.L_x_10497:
[----:B------:R-:W-:Y:S01]  /*40a0*/  UIADD3 UR46, UR5, 0x1, URZ ;  /* 0x00000001052e7890 */ /* 0x000fe2000fffe03f */
[----:B------:R-:W-:-:S03]  /*40b0*/  ISETP.NE.AND P3, PT, R22, RZ, PT ;  /* 0x000000ff1600720c */ /* 0x000fc60003f65270 */
[----:B------:R-:W-:-:S04]  /*40c0*/  UISETP.NE.AND UP0, UPT, UR46, 0x2, UPT ;  /* 0x000000022e00788c */ /* 0x000fc8000bf05270 */
[----:B------:R-:W-:Y:S02]  /*40d0*/  USEL UR47, URZ, 0x1, UP0 ;  /* 0x000000013f2f7887 */ /* 0x000fe40008000000 */
[----:B------:R-:W-:Y:S02]  /*40e0*/  USEL UR46, UR46, URZ, UP0 ;  /* 0x0000003f2e2e7287 */ /* 0x000fe40008000000 */
[----:B------:R-:W-:Y:S02]  /*40f0*/  ULOP3.LUT UR47, UR6, UR47, URZ, 0x3c, !UPT ;  /* 0x0000002f062f7292 */ /* 0x000fe4000f8e3c3f */
[----:B-1----:R-:W-:Y:S10]  /*4100*/  @P3 BRA `(.L_x_10489) ;  /* 0x00000000002c3947 */ /* 0x002ff40003800000 */
[----:B------:R-:W-:Y:S05]  /*4110*/  @!P0 BRA `(.L_x_10490) ;  /* 0x0000000000048947 */ /* 0x000fea0003800000 */
[----:B------:R-:W-:Y:S01]  /*4120*/  BPT.TRAP 0x1 ;  /* 0x000000040000795c */ /* 0x000fe20000300000 */
.L_x_10490:
[----:B------:R-:W-:Y:S01]  /*4130*/  ULEA UR7, UR46, UR40, 0x3 ;  /* 0x000000282e077291 */ /* 0x000fe2000f8e183f */
[----:B------:R-:W-:-:S05]  /*4140*/  IMAD.U32 R0, RZ, RZ, UR47 ;  /* 0x0000002fff007e24 */ /* 0x000fca000f8e00ff */
[----:B------:R-:W-:-:S04]  /*4150*/  SHF.L.U32 R0, R0, 0x1f, RZ ;  /* 0x0000001f00007819 */ /* 0x000fc800000006ff */
[----:B------:R1:W3:Y:S01]  /*4160*/  SYNCS.PHASECHK.TRANS64.TRYWAIT P2, [UR7+0x30830], R0 ;  /* 0x03083000ff0075a7 */ /* 0x0002e20008040147 */
[----:B------:R-:W-:Y:S05]  /*4170*/  @!P0 BRA `(.L_x_10491) ;  /* 0x0000000000048947 */ /* 0x000fea0003800000 */
[----:B------:R-:W-:Y:S01]  /*4180*/  BPT.TRAP 0x1 ;  /* 0x000000040000795c */ /* 0x000fe20000300000 */
.L_x_10491:
[----:B---3--:R-:W-:Y:S05]  /*4190*/  @P2 BRA `(.L_x_10489) ;  /* 0x0000000000082947 */ /* 0x008fea0003800000 */
[----:B------:R-:W3:Y:S02]  /*41a0*/  SYNCS.PHASECHK.TRANS64.TRYWAIT P2, [UR7+0x30830], R0 ;  /* 0x03083000ff0075a7 */ /* 0x000ee40008040147 */
[----:B---3--:R-:W-:Y:S05]  /*41b0*/  @!P2 BRA `(.L_x_10492) ;  /* 0x000000600044a947 */ /* 0x008fea0003800000 */
.L_x_10489:
[----:B---3--:R-:W3:Y:S01]  /*41c0*/  S2R R3, SR_TID.X ;  /* 0x0000000000037919 */ /* 0x008ee20000002100 */
[----:B------:R-:W-:Y:S01]  /*41d0*/  R2UR UR20, R20 ;  /* 0x00000000141472ca */ /* 0x000fe200000e0000 */
[----:B------:R-:W-:Y:S01]  /*41e0*/  UIMAD UR22, UR46, 0x600, UR4 ;  /* 0x000006002e1678a4 */ /* 0x000fe2000f8e0204 */
[----:B------:R-:W-:Y:S01]  /*41f0*/  R2UR UR21, R21 ;  /* 0x00000000151572ca */ /* 0x000fe200000e0000 */
[----:B------:R-:W-:Y:S01]  /*4200*/  UMOV UR23, 0x40000040 ;  /* 0x4000004000177882 */ /* 0x000fe20000000000 */
[----:B------:R-:W-:Y:S01]  /*4210*/  UMOV UR11, 0x40000040 ;  /* 0x40000040000b7882 */ /* 0x000fe20000000000 */
[----:B------:R-:W-:Y:S02]  /*4220*/  UIADD3 UR10, UR22, 0x2, URZ ;  /* 0x00000002160a7890 */ /* 0x000fe4000fffe03f */
[----:B------:R-:W-:Y:S01]  /*4230*/  UIADD3 UR14, UR22, 0x4, URZ ;  /* 0x00000004160e7890 */ /* 0x000fe2000fffe03f */
[----:B------:R-:W-:Y:S01]  /*4240*/  UMOV UR15, 0x40000040 ;  /* 0x40000040000f7882 */ /* 0x000fe20000000000 */
[----:B------:R-:W-:Y:S01]  /*4250*/  UIADD3 UR18, UR22, 0x6, URZ ;  /* 0x0000000616127890 */ /* 0x000fe2000fffe03f */
[----:B------:R-:W-:Y:S01]  /*4260*/  UMOV UR19, 0x40000040 ;  /* 0x4000004000137882 */ /* 0x000fe20000000000 */
[----:B---3--:R-:W-:-:S05]  /*4270*/  SHF.R.U32.HI R3, RZ, 0x7, R3 ;  /* 0x00000007ff037819 */ /* 0x008fca0000011603 */
[----:B-1----:R-:W-:-:S05]  /*4280*/  VIADD R0, R3, 0x8 ;  /* 0x0000000803007836 */ /* 0x002fca0000000000 */
[----:B------:R1:W-:Y:S06]  /*4290*/  BAR.SYNC.DEFER_BLOCKING R0, 0x100 ;  /* 0x000400000000751d */ /* 0x0003ec0000010000 */
[----:B--2---:R-:W-:-:S06]  /*42a0*/  WARPGROUP.ARRIVE ;  /* 0x00000000000079c5 */ /* 0x004fcc0000000000 */
[----:B------:R-:W-:Y:S03]  /*42b0*/  HGMMA.64x192x16.F32 R24, gdesc[UR20], RZ, !UPT, gsb0 ;  /* 0x02e00000141879f0 */ /* 0x000fe6000c0008ff */
[----:B------:R-:W-:Y:S02]  /*42c0*/  WARPGROUP.DEPBAR.LE gsb0, 0x0 ;  /* 0x00008000000079c5 */ /* 0x000fe40000010000 */
[----:B------:R-:W-:-:S15]  /*42d0*/  WARPGROUP.ARRIVE ;  /* 0x00000000000079c5 */ /* 0x000fde0000000000 */
[----:B------:R-:W-:Y:S03]  /*42e0*/  HGMMA.64x192x16.F32 R24, gdesc[UR8], R24, gsb0 ;  /* 0x02e00000081879f0 */ /* 0x000fe60008000818 */
[----:B------:R-:W-:Y:S02]  /*42f0*/  WARPGROUP.DEPBAR.LE gsb0, 0x0 ;  /* 0x00008000000079c5 */ /* 0x000fe40000010000 */
[----:B------:R-:W-:-:S15]  /*4300*/  WARPGROUP.ARRIVE ;  /* 0x00000000000079c5 */ /* 0x000fde0000000000 */
[----:B------:R-:W-:Y:S03]  /*4310*/  HGMMA.64x192x16.F32 R24, gdesc[UR12], R24, gsb0 ;  /* 0x02e000000c1879f0 */ /* 0x000fe60008000818 */
[----:B------:R-:W-:Y:S02]  /*4320*/  WARPGROUP.DEPBAR.LE gsb0, 0x0 ;  /* 0x00008000000079c5 */ /* 0x000fe40000010000 */
[----:B------:R-:W-:-:S15]  /*4330*/  WARPGROUP.ARRIVE ;  /* 0x00000000000079c5 */ /* 0x000fde0000000000 */
[----:B------:R-:W-:Y:S03]  /*4340*/  HGMMA.64x192x16.F32 R24, gdesc[UR16], R24, gsb0 ;  /* 0x02e00000101879f0 */ /* 0x000fe60008000818 */
[----:B------:R-:W-:Y:S02]  /*4350*/  WARPGROUP.DEPBAR.LE gsb0, 0x0 ;  /* 0x00008000000079c5 */ /* 0x000fe40000010000 */
[----:B-1----:R-:W-:Y:S05]  /*4360*/  @P3 BRA `(.L_x_10493) ;  /* 0x00000000002c3947 */ /* 0x002fea0003800000 */
[----:B------:R-:W-:Y:S05]  /*4370*/  @!P0 BRA `(.L_x_10494) ;  /* 0x0000000000048947 */ /* 0x000fea0003800000 */
[----:B------:R-:W-:Y:S01]  /*4380*/  BPT.TRAP 0x1 ;  /* 0x000000040000795c */ /* 0x000fe20000300000 */
.L_x_10494:
[----:B------:R-:W-:Y:S01]  /*4390*/  ULEA UR7, UR5, UR40, 0x3 ;  /* 0x0000002805077291 */ /* 0x000fe2000f8e183f */
[----:B------:R-:W-:-:S05]  /*43a0*/  IMAD.U32 R0, RZ, RZ, UR6 ;  /* 0x00000006ff007e24 */ /* 0x000fca000f8e00ff */
[----:B------:R-:W-:-:S04]  /*43b0*/  SHF.L.U32 R0, R0, 0x1f, RZ ;  /* 0x0000001f00007819 */ /* 0x000fc800000006ff */
[----:B------:R1:W2:Y:S01]  /*43c0*/  SYNCS.PHASECHK.TRANS64.TRYWAIT P2, [UR7+0x30850], R0 ;  /* 0x03085000ff0075a7 */ /* 0x0002a20008040147 */
[----:B------:R-:W-:Y:S05]  /*43d0*/  @!P0 BRA `(.L_x_10495) ;  /* 0x0000000000048947 */ /* 0x000fea0003800000 */
[----:B------:R-:W-:Y:S01]  /*43e0*/  BPT.TRAP 0x1 ;  /* 0x000000040000795c */ /* 0x000fe20000300000 */
.L_x_10495:
[----:B--2---:R-:W-:Y:S05]  /*43f0*/  @P2 BRA `(.L_x_10493) ;  /* 0x0000000000082947 */ /* 0x004fea0003800000 */
[----:B------:R-:W2:Y:S02]  /*4400*/  SYNCS.PHASECHK.TRANS64.TRYWAIT P2, [UR7+0x30850], R0 ;  /* 0x03085000ff0075a7 */ /* 0x000ea40008040147 */
[----:B--2---:R-:W-:Y:S05]  /*4410*/  @!P2 BRA `(.L_x_10496) ;  /* 0x0000005c00c4a947 */ /* 0x004fea0003800000 */
.L_x_10493:
[----:B------:R-:W-:Y:S01]  /*4420*/  R2UR UR7, R19 ;  /* 0x00000000130772ca */ /* 0x000fe200000e0000 */
[----:B------:R-:W-:Y:S01]  /*4430*/  UIADD3 UR6, UR40, 0x400, URZ ;  /* 0x0000040028067890 */ /* 0x000fe2000fffe03f */
[----:B------:R-:W-:Y:S01]  /*4440*/  WARPGROUP.ARRIVE ;  /* 0x00000000000079c5 */ /* 0x000fe20000000000 */
[----:B------:R-:W-:Y:S01]  /*4450*/  UMOV UR23, 0x40000040 ;  /* 0x4000004000177882 */ /* 0x000fe20000000000 */
[----:B------:R-:W-:Y:S01]  /*4460*/  UMOV UR21, 0x40000040 ;  /* 0x4000004000157882 */ /* 0x000fe20000000000 */
[----:B------:R-:W-:Y:S01]  /*4470*/  USHF.R.U32.HI UR6, URZ, 0x4, UR6 ;  /* 0x000000043f067899 */ /* 0x000fe20008011606 */
[----:B-12---:R-:W-:Y:S02]  /*4480*/  FMNMX.FTZ R0, R24, R4, !PT ;  /* 0x0000000418007209 */ /* 0x006fe40007810000 */
[----:B------:R-:W-:Y:S01]  /*4490*/  FMNMX.FTZ R14, R26, R7, !PT ;  /* 0x000000071a0e7209 */ /* 0x000fe20007810000 */
[----:B------:R-:W-:Y:S01]  /*44a0*/  ULOP3.LUT UR6, UR6, 0x3fff, URZ, 0xc0, !UPT ;  /* 0x00003fff06067892 */ /* 0x000fe2000f8ec03f */
[----:B------:R-:W-:-:S03]  /*44b0*/  FMNMX.FTZ R3, R25, R0, !PT ;  /* 0x0000000019037209 */ /* 0x000fc60007810000 */
[----:B------:R-:W-:Y:S01]  /*44c0*/  UIADD3 UR7, UR7, 0x1e800, URZ ;  /* 0x0001e80007077890 */ /* 0x000fe2000fffe03f */
[----:B------:R-:W-:-:S03]  /*44d0*/  FMNMX.FTZ R0, R28, R3, !PT ;  /* 0x000000031c007209 */ /* 0x000fc60007810000 */
[----:B------:R-:W-:Y:S01]  /*44e0*/  USHF.R.U32.HI UR7, URZ, 0x4, UR7 ;  /* 0x000000043f077899 */ /* 0x000fe20008011607 */
[----:B------:R-:W-:-:S03]  /*44f0*/  FMNMX.FTZ R3, R29, R0, !PT ;  /* 0x000000001d037209 */ /* 0x000fc60007810000 */
[----:B------:R-:W-:Y:S01]  /*4500*/  ULOP3.LUT UR10, UR7, 0x3fff, URZ, 0xc0, !UPT ;  /* 0x00003fff070a7892 */ /* 0x000fe2000f8ec03f */
[----:B------:R-:W-:Y:S01]  /*4510*/  FMNMX.FTZ R0, R32, R3, !PT ;  /* 0x0000000320007209 */ /* 0x000fe20007810000 */
[----:B------:R-:W-:Y:S02]  /*4520*/  UIMAD UR7, UR5, 0x600, UR6 ;  /* 0x00000600050778a4 */ /* 0x000fe4000f8e0206 */
[----:B------:R-:W-:Y:S01]  /*4530*/  ULOP3.LUT UR6, UR10, 0x10000, URZ, 0xfc, !UPT ;  /* 0x000100000a067892 */ /* 0x000fe2000f8efc3f */
[----:B------:R-:W-:-:S04]  /*4540*/  FMNMX.FTZ R3, R33, R0, !PT ;  /* 0x0000000021037209 */ /* 0x000fc80007810000 */
[----:B------:R-:W-:Y:S01]  /*4550*/  UMOV UR22, UR7 ;  /* 0x0000000700167c82 */ /* 0x000fe20008000000 */
[----:B------:R-:W-:Y:S01]  /*4560*/  FMNMX.FTZ R0, R36, R3, !PT ;  /* 0x0000000324007209 */ /* 0x000fe20007810000 */
[----:B------:R-:W-:Y:S02]  /*4570*/  UMOV UR20, UR6 ;  /* 0x0000000600147c82 */ /* 0x000fe40008000000 */
[----:B------:R-:W-:Y:S01]  /*4580*/  HGMMA.64x64x16.F32 R120, gdesc[UR20].tnspB, R120, gsb0 ;  /* 0x40e00000147879f0 */ /* 0x000fe20008000878 */
        /* <DEDUP_REMOVED lines=27> */
[----:B------:R-:W-:Y:S01]  /*4740*/  HGMMA.64x64x16.F32 R120, gdesc[UR20].tnspB, R120, gsb0 ;  /* 0x40e00000147879f0 */ /* 0x000fe20008000878 */
[----:B------:R-:W-:Y:S02]  /*4750*/  UIADD3 UR22, UR7, 0x100, URZ ;  /* 0x0000010007167890 */ /* 0x000fe4000fffe03f */
[----:B------:R-:W-:Y:S01]  /*4760*/  UIADD3 UR20, UR6, 0x4, URZ ;  /* 0x0000000406147890 */ /* 0x000fe2000fffe03f */
[----:B------:R-:W-:Y:S01]  /*4770*/  FMNMX.FTZ R0, R80, R3, !PT ;  /* 0x0000000350007209 */ /* 0x000fe20007810000 */
[----:B------:R-:W-:Y:S01]  /*4780*/  UMOV UR23, 0x40000040 ;  /* 0x4000004000177882 */ /* 0x000fe20000000000 */
[----:B------:R-:W-:Y:S02]  /*4790*/  UMOV UR21, 0x40000040 ;  /* 0x4000004000157882 */ /* 0x000fe40000000000 */
        /* <DEDUP_REMOVED lines=24> */
[----:B------:R-:W1:Y:S01]  /*4920*/  SHFL.BFLY PT, R3, R10, 0x2, 0x1f ;  /* 0x0c401f000a037f89 */ /* 0x000e6200000e0000 */
[----:B------:R-:W-:Y:S01]  /*4930*/  UMOV UR23, 0x40000040 ;  /* 0x4000004000177882 */ /* 0x000fe20000000000 */
[----:B------:R-:W-:Y:S01]  /*4940*/  UMOV UR21, 0x40000040 ;  /* 0x4000004000157882 */ /* 0x000fe20000000000 */
[----:B-1----:R-:W-:-:S05]  /*4950*/  FMNMX.FTZ R11, R10, R3, !PT ;  /* 0x000000030a0b7209 */ /* 0x002fca0007810000 */
[----:B------:R-:W1:Y:S02]  /*4960*/  SHFL.BFLY PT, R0, R11, 0x1, 0x1f ;  /* 0x0c201f000b007f89 */ /* 0x000e6400000e0000 */
[----:B-1----:R-:W-:Y:S02]  /*4970*/  FMNMX.FTZ R3, R11, R0, !PT ;  /* 0x000000000b037209 */ /* 0x002fe40007810000 */
[----:B------:R-:W1:Y:S03]  /*4980*/  LDC R0, c[0x0][0x988] ;  /* 0x00026200ff007b82 */ /* 0x000e660000000800 */
[C---:B------:R-:W-:Y:S01]  /*4990*/  FADD.FTZ R4, -R3.reuse, R4 ;  /* 0x0000000403047221 */ /* 0x040fe20000010100 */
[----:B------:R-:W-:Y:S02]  /*49a0*/  WARPGROUP.DEPBAR.LE gsb0, 0x0 ;  /* 0x00008000000079c5 */ /* 0x000fe40000010000 */
[----:B------:R-:W-:Y:S01]  /*49b0*/  WARPGROUP.ARRIVE ;  /* 0x00000000000079c5 */ /* 0x000fe20000000000 */
[----:B-1----:R-:W-:-:S05]  /*49c0*/  FMUL.FTZ R9, R3, R0 ;  /* 0x0000000003097220 */ /* 0x002fca0000410000 */
[----:B------:R-:W-:Y:S01]  /*49d0*/  HGMMA.64x64x16.F32 R120, gdesc[UR20].tnspB, R120, gsb0 ;  /* 0x40e00000147879f0 */ /* 0x000fe20008000878 */
[----:B------:R-:W-:Y:S01]  /*49e0*/  UIADD3 UR22, UR7, 0x200, URZ ;  /* 0x0000020007167890 */ /* 0x000fe2000fffe03f */
[-C--:B------:R-:W-:Y:S01]  /*49f0*/  FMUL.FTZ R4, R4, R0.reuse ;  /* 0x0000000004047220 */ /* 0x080fe20000410000 */
[----:B------:R-:W-:Y:S01]  /*4a00*/  UIADD3 UR20, UR6, 0x600, URZ ;  /* 0x0000060006147890 */ /* 0x000fe2000fffe03f */
[-CC-:B------:R-:W-:Y:S01]  /*4a10*/  FFMA.FTZ R24, R24, R0.reuse, -R9.reuse ;  /* 0x0000000018187223 */ /* 0x180fe20000010809 */
[----:B------:R-:W-:Y:S01]  /*4a20*/  UMOV UR23, 0x40000040 ;  /* 0x4000004000177882 */ /* 0x000fe20000000000 */
[----:B------:R-:W-:Y:S01]  /*4a30*/  UMOV UR21, 0x40000040 ;  /* 0x4000004000157882 */ /* 0x000fe20000000000 */
        /* <DEDUP_REMOVED lines=48> */
[----:B------:R1:W2:Y:S08]  /*4d40*/  MUFU.EX2 R9, R24 ;  /* 0x0000001800097308 */ /* 0x0002b00000000800 */
[----:B------:R-:W3:Y:S01]  /*4d50*/  MUFU.EX2 R4, R25 ;  /* 0x0000001900047308 */ /* 0x000ee20000000800 */
[----:B-1----:R-:W1:Y:S01]  /*4d60*/  S2R R24, SR_TID.X ;  /* 0x0000000000187919 */ /* 0x002e620000002100 */
[----:B------:R-:W-:-:S02]  /*4d70*/  WARPGROUP.DEPBAR.LE gsb0, 0x0 ;  /* 0x00008000000079c5 */ /* 0x000fc40000010000 */
[----:B------:R-:W-:Y:S01]  /*4d80*/  WARPGROUP.ARRIVE ;  /* 0x00000000000079c5 */ /* 0x000fe20000000000 */
[----:B--2---:R-:W-:-:S03]  /*4d90*/  FFMA.FTZ R11, R10, R6, R9 ;  /* 0x000000060a0b7223 */ /* 0x004fc60000010009 */
[----:B------:R-:W-:Y:S02]  /*4da0*/  MUFU.EX2 R29, R29 ;  /* 0x0000001d001d7308 */ /* 0x000fe40000000800 */
[----:B------:R-:W-:Y:S01]  /*4db0*/  HGMMA.64x64x16.F32 R120, gdesc[UR20].tnspB, R120, gsb0 ;  /* 0x40e00000147879f0 */ /* 0x000fe20008000878 */
[----:B------:R-:W-:Y:S02]  /*4dc0*/  UIADD3 UR22, UR7, 0x280, URZ ;  /* 0x0000028007167890 */ /* 0x000fe4000fffe03f */
[----:B------:R-:W-:Y:S01]  /*4dd0*/  UIADD3 UR20, UR6, 0x602, URZ ;  /* 0x0000060206147890 */ /* 0x000fe2000fffe03f */
[C---:B---3--:R-:W-:Y:S01]  /*4de0*/  FADD.FTZ R6, R4.reuse, R11 ;  /* 0x0000000b04067221 */ /* 0x048fe20000010000 */
[----:B------:R-:W-:Y:S01]  /*4df0*/  UMOV UR23, 0x40000040 ;  /* 0x4000004000177882 */ /* 0x000fe20000000000 */
[----:B------:R-:W-:Y:S01]  /*4e00*/  UMOV UR21, 0x40000040 ;  /* 0x4000004000157882 */ /* 0x000fe20000000000 */
[----:B------:R-:W-:Y:S01]  /*4e10*/  F2FP.F16.F32.PACK_AB R4, R4, R9 ;  /* 0x000000090404723e */ /* 0x000fe200000000ff */
[----:B------:R-:W-:Y:S08]  /*4e20*/  MUFU.EX2 R12, R32 ;  /* 0x00000020000c7308 */ /* 0x000ff00000000800 */
[----:B------:R-:W2:Y:S01]  /*4e30*/  MUFU.EX2 R9, R28 ;  /* 0x0000001c00097308 */ /* 0x000ea20000000800 */
[----:B-1----:R-:W-:-:S02]  /*4e40*/  SHF.R.U32.HI R23, RZ, 0x7, R24 ;  /* 0x00000007ff177819 */ /* 0x002fc40000011618 */
[----:B------:R-:W-:-:S05]  /*4e50*/  ISETP.GE.U32.AND P2, PT, R24, 0x180, PT ;  /* 0x000001801800780c */ /* 0x000fca0003f46070 */
[----:B------:R-:W1:Y:S08]  /*4e60*/  MUFU.EX2 R33, R33 ;  /* 0x0000002100217308 */ /* 0x000e700000000800 */
[----:B------:R-:W3:Y:S01]  /*4e70*/  MUFU.EX2 R36, R36 ;  /* 0x0000002400247308 */ /* 0x000ee20000000800 */
[----:B--2---:R-:W-:-:S04]  /*4e80*/  FADD.FTZ R6, R9, R6 ;  /* 0x0000000609067221 */ /* 0x004fc80000010000 */
[C---:B------:R-:W-:Y:S01]  /*4e90*/  FADD.FTZ R11, R29.reuse, R6 ;  /* 0x000000061d0b7221 */ /* 0x040fe20000010000 */
[----:B------:R-:W-:Y:S02]  /*4ea0*/  F2FP.F16.F32.PACK_AB R6, R29, R9 ;  /* 0x000000091d06723e */ /* 0x000fe400000000ff */
[----:B------:R-:W-:Y:S01]  /*4eb0*/  FMNMX.FTZ R9, R27, R14, !PT ;  /* 0x0000000e1b097209 */ /* 0x000fe20007810000 */
[----:B------:R-:W-:Y:S01]  /*4ec0*/  FADD.FTZ R11, R12, R11 ;  /* 0x0000000b0c0b7221 */ /* 0x000fe20000010000 */
[----:B------:R-:W-:Y:S01]  /*4ed0*/  MUFU.EX2 R41, R41 ;  /* 0x0000002900297308 */ /* 0x000fe20000000800 */
[C---:B-1----:R-:W-:Y:S02]  /*4ee0*/  F2FP.F16.F32.PACK_AB R12, R33.reuse, R12 ;  /* 0x0000000c210c723e */ /* 0x042fe400000000ff */
[----:B------:R-:W-:Y:S01]  /*4ef0*/  FMNMX.FTZ R14, R30, R9, !PT ;  /* 0x000000091e0e7209 */ /* 0x000fe20007810000 */
[----:B------:R-:W-:-:S03]  /*4f00*/  FADD.FTZ R11, R33, R11 ;  /* 0x0000000b210b7221 */ /* 0x000fc60000010000 */
[----:B------:R-:W-:Y:S01]  /*4f10*/  FMNMX.FTZ R9, R31, R14, !PT ;  /* 0x0000000e1f097209 */ /* 0x000fe20007810000 */
[----:B---3--:R-:W-:Y:S01]  /*4f20*/  FADD.FTZ R11, R36, R11 ;  /* 0x0000000b240b7221 */ /* 0x008fe20000010000 */
        /* <DEDUP_REMOVED lines=9> */
[----:B------:R-:W-:Y:S01]  /*4fc0*/  MUFU.EX2 R52, R52 ;  /* 0x0000003400347308 */ /* 0x000fe20000000800 */
[----:B------:R-:W-:Y:S02]  /*4fd0*/  WARPGROUP.DEPBAR.LE gsb0, 0x0 ;  /* 0x00008000000079c5 */ /* 0x000fe40000010000 */
[----:B------:R-:W-:Y:S01]  /*4fe0*/  WARPGROUP.ARRIVE ;  /* 0x00000000000079c5 */ /* 0x000fe20000000000 */
[----:B------:R-:W-:-:S04]  /*4ff0*/  FMNMX.FTZ R14, R46, R9, !PT ;  /* 0x000000092e0e7209 */ /* 0x000fc80007810000 */
[----:B------:R-:W-:Y:S01]  /*5000*/  FMNMX.FTZ R9, R47, R14, !PT ;  /* 0x0000000e2f097209 */ /* 0x000fe20007810000 */
[----:B------:R-:W-:Y:S01]  /*5010*/  HGMMA.64x64x16.F32 R120, gdesc[UR20].tnspB, R120, gsb0 ;  /* 0x40e00000147879f0 */ /* 0x000fe20008000878 */
[----:B------:R-:W-:Y:S01]  /*5020*/  UIADD3 UR22, UR7, 0x300, URZ ;  /* 0x0000030007167890 */ /* 0x000fe2000fffe03f */
[----:B------:R-:W-:Y:S01]  /*5030*/  MUFU.EX2 R53, R53 ;  /* 0x0000003500357308 */ /* 0x000fe20000000800 */
[----:B------:R-:W-:Y:S01]  /*5040*/  UIADD3 UR20, UR6, 0x604, URZ ;  /* 0x0000060406147890 */ /* 0x000fe2000fffe03f */
[----:B------:R-:W-:Y:S01]  /*5050*/  FMNMX.FTZ R14, R50, R9, !PT ;  /* 0x00000009320e7209 */ /* 0x000fe20007810000 */
[----:B------:R-:W-:Y:S01]  /*5060*/  UMOV UR23, 0x40000040 ;  /* 0x4000004000177882 */ /* 0x000fe20000000000 */
[----:B------:R-:W-:Y:S02]  /*5070*/  UMOV UR21, 0x40000040 ;  /* 0x4000004000157882 */ /* 0x000fe40000000000 */
        /* <DEDUP_REMOVED lines=29> */
[----:B------:R-:W-:Y:S01]  /*5250*/  MUFU.EX2 R73, R73 ;  /* 0x0000004900497308 */ /* 0x000fe20000000800 */
[----:B------:R-:W-:Y:S01]  /*5260*/  FMNMX.FTZ R9, R87, R14, !PT ;  /* 0x0000000e57097209 */ /* 0x000fe20007810000 */
[----:B------:R-:W-:Y:S01]  /*5270*/  HGMMA.64x64x16.F32 R120, gdesc[UR20].tnspB, R120, gsb0 ;  /* 0x40e00000147879f0 */ /* 0x000fe20008000878 */
[----:B------:R-:W-:Y:S02]  /*5280*/  UIADD3 UR22, UR7, 0x380, URZ ;  /* 0x0000038007167890 */ /* 0x000fe4000fffe03f */
[----:B------:R-:W-:Y:S01]  /*5290*/  UIADD3 UR20, UR6, 0x606, URZ ;  /* 0x0000060606147890 */ /* 0x000fe2000fffe03f */
[----:B------:R-:W-:Y:S01]  /*52a0*/  FMNMX.FTZ R14, R90, R9, !PT ;  /* 0x000000095a0e7209 */ /* 0x000fe20007810000 */
[----:B------:R-:W-:Y:S01]  /*52b0*/  UMOV UR23, 0x40000040 ;  /* 0x4000004000177882 */ /* 0x000fe20000000000 */
[----:B------:R-:W-:Y:S01]  /*52c0*/  UMOV UR21, 0x40000040 ;  /* 0x4000004000157882 */ /* 0x000fe20000000000 */
        /* <DEDUP_REMOVED lines=22> */
[----:B------:R-:W-:-:S05]  /*5430*/  FMNMX.FTZ R14, R119, R14, !PT ;  /* 0x0000000e770e7209 */ /* 0x000fca0007810000 */
[----:B------:R-:W1:Y:S02]  /*5440*/  SHFL.BFLY PT, R9, R14, 0x2, 0x1f ;  /* 0x0c401f000e097f89 */ /* 0x000e6400000e0000 */
[----:B------:R-:W-:Y:S01]  /*5450*/  MUFU.EX2 R92, R92 ;  /* 0x0000005c005c7308 */ /* 0x000fe20000000800 */
[----:B------:R-:W-:Y:S02]  /*5460*/  WARPGROUP.DEPBAR.LE gsb0, 0x0 ;  /* 0x00008000000079c5 */ /* 0x000fe40000010000 */
[----:B------:R-:W-:-:S05]  /*5470*/  WARPGROUP.ARRIVE ;  /* 0x00000000000079c5 */ /* 0x000fca0000000000 */
[----:B------:R-:W-:Y:S01]  /*5480*/  MUFU.EX2 R93, R93 ;  /* 0x0000005d005d7308 */ /* 0x000fe20000000800 */
[----:B------:R-:W-:Y:S01]  /*5490*/  HGMMA.64x64x16.F32 R120, gdesc[UR20].tnspB, R120, gsb0 ;  /* 0x40e00000147879f0 */ /* 0x000fe20008000878 */
[----:B------:R-:W-:Y:S02]  /*54a0*/  UIADD3 UR22, UR7, 0x400, URZ ;  /* 0x0000040007167890 */ /* 0x000fe4000fffe03f */
[----:B------:R-:W-:-:S04]  /*54b0*/  UIADD3 UR20, UR6, 0xc00, URZ ;  /* 0x00000c0006147890 */ /* 0x000fc8000fffe03f */
[----:B------:R-:W-:Y:S01]  /*54c0*/  MUFU.EX2 R96, R96 ;  /* 0x0000006000607308 */ /* 0x000fe20000000800 */
[----:B------:R-:W-:Y:S01]  /*54d0*/  UMOV UR23, 0x40000040 ;  /* 0x4000004000177882 */ /* 0x000fe20000000000 */
[----:B------:R-:W-:Y:S01]  /*54e0*/  UMOV UR21, 0x40000040 ;  /* 0x4000004000157882 */ /* 0x000fe20000000000 */
[----:B-1----:R-:W-:-:S05]  /*54f0*/  FMNMX.FTZ R15, R14, R9, !PT ;  /* 0x000000090e0f7209 */ /* 0x002fca0007810000 */
[----:B------:R-:W-:Y:S01]  /*5500*/  MUFU.EX2 R97, R97 ;  /* 0x0000006100617308 */ /* 0x000fe20000000800 */
[----:B------:R-:W1:Y:S07]  /*5510*/  SHFL.BFLY PT, R18, R15, 0x1, 0x1f ;  /* 0x0c201f000f127f89 */ /* 0x000e6e00000e0000 */
[----:B------:R-:W-:Y:S08]  /*5520*/  MUFU.EX2 R100, R100 ;  /* 0x0000006400647308 */ /* 0x000ff00000000800 */
[----:B------:R-:W-:Y:S08]  /*5530*/  MUFU.EX2 R101, R101 ;  /* 0x0000006500657308 */ /* 0x000ff00000000800 */
[----:B------:R-:W-:Y:S01]  /*5540*/  MUFU.EX2 R104, R104 ;  /* 0x0000006800687308 */ /* 0x000fe20000000800 */
[----:B-1----:R-:W-:Y:S01]  /*5550*/  FMNMX.FTZ R9, R15, R18, !PT ;  /* 0x000000120f097209 */ /* 0x002fe20007810000 */
[----:B------:R-:W-:-:S04]  /*5560*/  IMAD.U32 R15, RZ, RZ, UR46 ;  /* 0x0000002eff0f7e24 */ /* 0x000fc8000f8e00ff */
[----:B------:R-:W-:Y:S01]  /*5570*/  FADD.FTZ R7, -R9, R7 ;  /* 0x0000000709077221 */ /* 0x000fe20000010100 */
[----:B------:R-:W-:Y:S01]  /*5580*/  @!P1 LEA R15, R15, UR40, 0x3 ;  /* 0x000000280f0f9c11 */ /* 0x000fe2000f8e18ff */
[-C--:B------:R-:W-:Y:S01]  /*5590*/  FMUL.FTZ R13, R9, R0.reuse ;  /* 0x00000000090d7220 */ /* 0x080fe20000410000 */
[----:B------:R-:W-:Y:S01]  /*55a0*/  MUFU.EX2 R105, R105 ;  /* 0x0000006900697308 */ /* 0x000fe20000000800 */
[-C--:B------:R-:W-:Y:S01]  /*55b0*/  FMUL.FTZ R18, R7, R0.reuse ;  /* 0x0000000007127220 */ /* 0x080fe20000410000 */
[----:B------:R-:W-:Y:S02]  /*55c0*/  VIADD R7, R23, 0x9 ;  /* 0x0000000917077836 */ /* 0x000fe40000000000 */
[-CC-:B------:R-:W-:Y:S01]  /*55d0*/  FFMA.FTZ R26, R26, R0.reuse, -R13.reuse ;  /* 0x000000001a1a7223 */ /* 0x180fe2000001080d */
[----:B------:R-:W-:Y:S02]  /*55e0*/  @!P1 VIADD R15, R15, 0x30840 ;  /* 0x000308400f0f9836 */ /* 0x000fe40000000000 */
        /* <DEDUP_REMOVED lines=25> */
[----:B------:R-:W-:-:S02]  /*5780*/  WARPGROUP.DEPBAR.LE gsb0, 0x0 ;  /* 0x00008000000079c5 */ /* 0x000fc40000010000 */
[----:B------:R-:W-:Y:S01]  /*5790*/  WARPGROUP.ARRIVE ;  /* 0x00000000000079c5 */ /* 0x000fe20000000000 */
[-CC-:B------:R-:W-:Y:S01]  /*57a0*/  FFMA.FTZ R78, R78, R0.reuse, -R13.reuse ;  /* 0x000000004e4e7223 */ /* 0x180fe2000001080d */
[-CC-:B------:R-:W-:Y:S01]  /*57b0*/  FFMA.FTZ R79, R79, R0.reuse, -R13.reuse ;  /* 0x000000004f4f7223 */ /* 0x180fe2000001080d */
[-CC-:B------:R-:W-:Y:S01]  /*57c0*/  FFMA.FTZ R82, R82, R0.reuse, -R13.reuse ;  /* 0x0000000052527223 */ /* 0x180fe2000001080d */
[-CC-:B------:R-:W-:Y:S01]  /*57d0*/  FFMA.FTZ R83, R83, R0.reuse, -R13.reuse ;  /* 0x0000000053537223 */ /* 0x180fe2000001080d */
[-CC-:B------:R-:W-:Y:S01]  /*57e0*/  FFMA.FTZ R86, R86, R0.reuse, -R13.reuse ;  /* 0x0000000056567223 */ /* 0x180fe2000001080d */
[----:B------:R-:W-:Y:S01]  /*57f0*/  HGMMA.64x64x16.F32 R120, gdesc[UR20].tnspB, R120, gsb0 ;  /* 0x40e00000147879f0 */ /* 0x000fe20008000878 */
[----:B------:R-:W-:Y:S01]  /*5800*/  UIADD3 UR22, UR7, 0x480, URZ ;  /* 0x0000048007167890 */ /* 0x000fe2000fffe03f */
[-CC-:B------:R-:W-:Y:S01]  /*5810*/  FFMA.FTZ R87, R87, R0.reuse, -R13.reuse ;  /* 0x0000000057577223 */ /* 0x180fe2000001080d */
        /* <DEDUP_REMOVED lines=19> */
[----:B------:R-:W-:Y:S01]  /*5950*/  SEL R13, R7, 0x9, !P2 ;  /* 0x00000009070d7807 */ /* 0x000fe20005000000 */
[----:B------:R-:W-:Y:S01]  /*5960*/  MUFU.EX2 R18, R18 ;  /* 0x0000001200127308 */ /* 0x000fe20000000800 */
[----:B------:R-:W-:-:S02]  /*5970*/  @!P1 PRMT R15, RZ, 0x654, R15 ;  /* 0x00000654ff0f9816 */ /* 0x000fc4000000000f */
[C---:B------:R-:W-:Y:S01]  /*5980*/  ISETP.GT.AND P2, PT, R8.reuse, RZ, PT ;  /* 0x000000ff0800720c */ /* 0x040fe20003f44270 */
[----:B------:R-:W-:-:S04]  /*5990*/  VIADD R8, R8, 0xffffffff ;  /* 0xffffffff08087836 */ /* 0x000fc80000000000 */
[----:B------:R-:W1:Y:S08]  /*59a0*/  MUFU.EX2 R7, R26 ;  /* 0x0000001a00077308 */ /* 0x000e700000000800 */
[----:B------:R-:W2:Y:S08]  /*59b0*/  MUFU.EX2 R14, R27 ;  /* 0x0000001b000e7308 */ /* 0x000eb00000000800 */
[----:B------:R-:W-:Y:S08]  /*59c0*/  MUFU.EX2 R30, R30 ;  /* 0x0000001e001e7308 */ /* 0x000ff00000000800 */
[----:B------:R-:W3:Y:S08]  /*59d0*/  MUFU.EX2 R31, R31 ;  /* 0x0000001f001f7308 */ /* 0x000ef00000000800 */
[----:B------:R-:W-:Y:S08]  /*59e0*/  MUFU.EX2 R34, R34 ;  /* 0x0000002200227308 */ /* 0x000ff00000000800 */
[----:B------:R-:W4:Y:S01]  /*59f0*/  MUFU.EX2 R35, R35 ;  /* 0x0000002300237308 */ /* 0x000f220000000800 */
[----:B------:R-:W-:-:S02]  /*5a00*/  WARPGROUP.DEPBAR.LE gsb0, 0x0 ;  /* 0x00008000000079c5 */ /* 0x000fc40000010000 */
[----:B------:R-:W-:-:S05]  /*5a10*/  WARPGROUP.ARRIVE ;  /* 0x00000000000079c5 */ /* 0x000fca0000000000 */
[----:B------:R-:W-:Y:S01]  /*5a20*/  MUFU.EX2 R39, R39 ;  /* 0x0000002700277308 */ /* 0x000fe20000000800 */
[----:B------:R-:W-:Y:S01]  /*5a30*/  HGMMA.64x64x16.F32 R120, gdesc[UR20].tnspB, R120, gsb0 ;  /* 0x40e00000147879f0 */ /* 0x000fe20008000878 */
        /* <DEDUP_REMOVED lines=22> */
[----:B------:R-:W-:-:S05]  /*5ba0*/  UMOV UR6, UR47 ;  /* 0x0000002f00067c82 */ /* 0x000fca0008000000 */
        /* <DEDUP_REMOVED lines=11> */
[----:B------:R-:W-:Y:S07]  /*5c60*/  HGMMA.64x64x16.F32 R120, gdesc[UR20].tnspB, R120, gsb0 ;  /* 0x40e00000147879f0 */ /* 0x000fee0008000878 */
        /* <DEDUP_REMOVED lines=20> */
[----:B-1----:R-:W-:Y:S01]  /*5db0*/  IMAD.U32 R15, RZ, RZ, UR5 ;  /* 0x00000005ff0f7e24 */ /* 0x002fe2000f8e00ff */
[----:B------:R-:W-:Y:S01]  /*5dc0*/  MUFU.EX2 R109, R109 ;  /* 0x0000006d006d7308 */ /* 0x000fe20000000800 */
[----:B------:R-:W-:Y:S01]  /*5dd0*/  UMOV UR5, UR46 ;  /* 0x0000002e00057c82 */ /* 0x000fe20008000000 */
[-C--:B------:R-:W-:Y:S01]  /*5de0*/  FMUL.FTZ R132, R132, R10.reuse ;  /* 0x0000000a84847220 */ /* 0x080fe20000410000 */
[-C--:B------:R-:W-:Y:S01]  /*5df0*/  FMUL.FTZ R133, R133, R10.reuse ;  /* 0x0000000a85857220 */ /* 0x080fe20000410000 */
[----:B------:R-:W-:Y:S01]  /*5e00*/  @!P1 LEA R15, R15, UR40, 0x3 ;  /* 0x000000280f0f9c11 */ /* 0x000fe2000f8e18ff */
[-C--:B------:R-:W-:Y:S01]  /*5e10*/  FMUL.FTZ R136, R136, R10.reuse ;  /* 0x0000000a88887220 */ /* 0x080fe20000410000 */
[-C--:B------:R-:W-:Y:S01]  /*5e20*/  FMUL.FTZ R137, R137, R10.reuse ;  /* 0x0000000a89897220 */ /* 0x080fe20000410000 */
[----:B------:R-:W-:Y:S01]  /*5e30*/  FMUL.FTZ R140, R140, R10 ;  /* 0x0000000a8c8c7220 */ /* 0x000fe20000410000 */
[----:B------:R-:W-:Y:S01]  /*5e40*/  MUFU.EX2 R111, R111 ;  /* 0x0000006f006f7308 */ /* 0x000fe20000000800 */
[----:B-----5:R-:W-:-:S02]  /*5e50*/  @!P1 VIADD R13, R15, 0x30860 ;  /* 0x000308600f0d9836 */ /* 0x020fc40000000000 */
[-C--:B------:R-:W-:Y:S01]  /*5e60*/  FMUL.FTZ R141, R141, R10.reuse ;  /* 0x0000000a8d8d7220 */ /* 0x080fe20000410000 */
[-C--:B------:R-:W-:Y:S01]  /*5e70*/  FMUL.FTZ R144, R144, R10.reuse ;  /* 0x0000000a90907220 */ /* 0x080fe20000410000 */
[-C--:B------:R-:W-:Y:S01]  /*5e80*/  FMUL.FTZ R145, R145, R10.reuse ;  /* 0x0000000a91917220 */ /* 0x080fe20000410000 */
[----:B------:R-:W-:Y:S01]  /*5e90*/  FMUL.FTZ R148, R148, R10 ;  /* 0x0000000a94947220 */ /* 0x000fe20000410000 */
[----:B------:R-:W-:Y:S01]  /*5ea0*/  @!P1 PRMT R15, RZ, 0x654, R13 ;  /* 0x00000654ff0f9816 */ /* 0x000fe2000000000d */
[----:B------:R-:W-:Y:S01]  /*5eb0*/  FFMA.FTZ R13, R18, R5, R7 ;  /* 0x00000005120d7223 */ /* 0x000fe20000010007 */
[C---:B--2---:R-:W-:Y:S01]  /*5ec0*/  F2FP.F16.F32.PACK_AB R5, R14.reuse, R7 ;  /* 0x000000070e05723e */ /* 0x044fe200000000ff */
[----:B------:R-:W-:Y:S01]  /*5ed0*/  MUFU.EX2 R112, R112 ;  /* 0x0000007000707308 */ /* 0x000fe20000000800 */
[----:B---3--:R-:W-:Y:S01]  /*5ee0*/  F2FP.F16.F32.PACK_AB R7, R31, R30 ;  /* 0x0000001e1f07723e */ /* 0x008fe200000000ff */
[----:B------:R-:W-:Y:S01]  /*5ef0*/  FADD.FTZ R13, R14, R13 ;  /* 0x0000000d0e0d7221 */ /* 0x000fe20000010000 */
[----:B------:R1:W-:Y:S01]  /*5f00*/  @!P1 SYNCS.ARRIVE.TRANS64.RED.A1T0 RZ, [R15+URZ], RZ ;  /* 0x000000ff0fff99a7 */ /* 0x0003e2000810043f */
[----:B------:R-:W-:Y:S01]  /*5f10*/  FMUL.FTZ R149, R149, R10 ;  /* 0x0000000a95957220 */ /* 0x000fe20000410000 */
[----:B------:R-:W-:Y:S01]  /*5f20*/  FMUL.FTZ R122, R122, R18 ;  /* 0x000000127a7a7220 */ /* 0x000fe20000410000 */
[----:B------:R-:W-:Y:S01]  /*5f30*/  FADD.FTZ R30, R30, R13 ;  /* 0x0000000d1e1e7221 */ /* 0x000fe20000010000 */
[----:B------:R2:W-:Y:S01]  /*5f40*/  STSM.16.M88.4 [R2+0x1e800], R4 ;  /* 0x01e8000402007844 */ /* 0x0005e20000000200 */
[----:B------:R-:W3:Y:S01]  /*5f50*/  MUFU.EX2 R14, R37 ;  /* 0x00000025000e7308 */ /* 0x000ee20000000800 */
[----:B----4-:R-:W-:Y:S01]  /*5f60*/  F2FP.F16.F32.PACK_AB R13, R35, R34 ;  /* 0x00000022230d723e */ /* 0x010fe200000000ff */
[----:B------:R-:W-:Y:S01]  /*5f70*/  FADD.FTZ R31, R31, R30 ;  /* 0x0000001e1f1f7221 */ /* 0x000fe20000010000 */
[-C--:B------:R-:W-:Y:S01]  /*5f80*/  FMUL.FTZ R123, R123, R18.reuse ;  /* 0x000000127b7b7220 */ /* 0x080fe20000410000 */
[-C--:B------:R-:W-:Y:S01]  /*5f90*/  FMUL.FTZ R126, R126, R18.reuse ;  /* 0x000000127e7e7220 */ /* 0x080fe20000410000 */
[-C--:B------:R-:W-:Y:S01]  /*5fa0*/  FMUL.FTZ R127, R127, R18.reuse ;  /* 0x000000127f7f7220 */ /* 0x080fe20000410000 */
[----:B------:R-:W-:Y:S01]  /*5fb0*/  FADD.FTZ R28, R34, R31 ;  /* 0x0000001f221c7221 */ /* 0x000fe20000010000 */
[-C--:B------:R-:W-:Y:S01]  /*5fc0*/  FMUL.FTZ R130, R130, R18.reuse ;  /* 0x0000001282827220 */ /* 0x080fe20000410000 */
[----:B-1----:R-:W1:Y:S01]  /*5fd0*/  MUFU.EX2 R15, R38 ;  /* 0x00000026000f7308 */ /* 0x002e620000000800 */
[-C--:B------:R-:W-:Y:S01]  /*5fe0*/  FMUL.FTZ R131, R131, R18.reuse ;  /* 0x0000001283837220 */ /* 0x080fe20000410000 */
[----:B------:R-:W-:Y:S01]  /*5ff0*/  FADD.FTZ R28, R35, R28 ;  /* 0x0000001c231c7221 */ /* 0x000fe20000010000 */
[-C--:B------:R-:W-:Y:S01]  /*6000*/  FMUL.FTZ R134, R134, R18.reuse ;  /* 0x0000001286867220 */ /* 0x080fe20000410000 */
[-C--:B------:R-:W-:Y:S01]  /*6010*/  FMUL.FTZ R135, R135, R18.reuse ;  /* 0x0000001287877220 */ /* 0x080fe20000410000 */
[-C--:B------:R-:W-:Y:S01]  /*6020*/  FMUL.FTZ R138, R138, R18.reuse ;  /* 0x000000128a8a7220 */ /* 0x080fe20000410000 */
[-C--:B------:R-:W-:Y:S01]  /*6030*/  FMUL.FTZ R139, R139, R18.reuse ;  /* 0x000000128b8b7220 */ /* 0x080fe20000410000 */
[----:B------:R-:W-:Y:S01]  /*6040*/  FMUL.FTZ R142, R142, R18 ;  /* 0x000000128e8e7220 */ /* 0x000fe20000410000 */
[----:B--2---:R-:W2:Y:S01]  /*6050*/  MUFU.EX2 R4, R40 ;  /* 0x0000002800047308 */ /* 0x004ea20000000800 */
[C---:B---3--:R-:W-:Y:S01]  /*6060*/  FADD.FTZ R11, R14.reuse, R11 ;  /* 0x0000000b0e0b7221 */ /* 0x048fe20000010000 */
[----:B------:R-:W-:Y:S01]  /*6070*/  F2FP.F16.F32.PACK_AB R14, R14, R36 ;  /* 0x000000240e0e723e */ /* 0x000fe200000000ff */
[-C--:B------:R-:W-:Y:S01]  /*6080*/  FMUL.FTZ R143, R143, R18.reuse ;  /* 0x000000128f8f7220 */ /* 0x080fe20000410000 */
[-C--:B------:R-:W-:Y:S01]  /*6090*/  FMUL.FTZ R146, R146, R18.reuse ;  /* 0x0000001292927220 */ /* 0x080fe20000410000 */
[-C--:B------:R-:W-:Y:S01]  /*60a0*/  FMUL.FTZ R147, R147, R18.reuse ;  /* 0x0000001293937220 */ /* 0x080fe20000410000 */
[-C--:B------:R-:W-:Y:S01]  /*60b0*/  FMUL.FTZ R150, R150, R18.reuse ;  /* 0x0000001296967220 */ /* 0x080fe20000410000 */
[----:B------:R-:W-:Y:S01]  /*60c0*/  FMUL.FTZ R151, R151, R18 ;  /* 0x0000001297977220 */ /* 0x000fe20000410000 */
[----:B------:R-:W3:Y:S01]  /*60d0*/  MUFU.EX2 R5, R42 ;  /* 0x0000002a00057308 */ /* 0x000ee20000000800 */
[----:B-1----:R-:W-:Y:S01]  /*60e0*/  FADD.FTZ R28, R15, R28 ;  /* 0x0000001c0f1c7221 */ /* 0x002fe20000010000 */
[----:B------:R-:W-:-:S03]  /*60f0*/  F2FP.F16.F32.PACK_AB R15, R39, R15 ;  /* 0x0000000f270f723e */ /* 0x000fc600000000ff */
[----:B------:R-:W-:Y:S02]  /*6100*/  FADD.FTZ R28, R39, R28 ;  /* 0x0000001c271c7221 */ /* 0x000fe40000010000 */
[----:B------:R1:W-:Y:S01]  /*6110*/  STSM.16.M88.4 [R152], R12 ;  /* 0x0000000c98007844 */ /* 0x0003e20000000200 */
[----:B------:R-:W4:Y:S01]  /*6120*/  MUFU.EX2 R6, R44 ;  /* 0x0000002c00067308 */ /* 0x000f220000000800 */
[----:B--2---:R-:W-:Y:S01]  /*6130*/  FADD.FTZ R30, R4, R11 ;  /* 0x0000000b041e7221 */ /* 0x004fe20000010000 */
[----:B------:R-:W-:-:S03]  /*6140*/  F2FP.F16.F32.PACK_AB R4, R41, R4 ;  /* 0x000000042904723e */ /* 0x000fc600000000ff */
[----:B------:R-:W-:-:S03]  /*6150*/  FADD.FTZ R11, R41, R30 ;  /* 0x0000001e290b7221 */ /* 0x000fc60000010000 */
[----:B------:R-:W2:Y:S01]  /*6160*/  MUFU.EX2 R7, R46 ;  /* 0x0000002e00077308 */ /* 0x000ea20000000800 */
[----:B---3--:R-:W-:Y:S01]  /*6170*/  FADD.FTZ R28, R5, R28 ;  /* 0x0000001c051c7221 */ /* 0x008fe20000010000 */
[----:B------:R-:W-:-:S03]  /*6180*/  F2FP.F16.F32.PACK_AB R5, R43, R5 ;  /* 0x000000052b05723e */ /* 0x000fc600000000ff */
[----:B------:R-:W-:-:S03]  /*6190*/  FADD.FTZ R28, R43, R28 ;  /* 0x0000001c2b1c7221 */ /* 0x000fc60000010000 */
[----:B-1----:R-:W-:Y:S01]  /*61a0*/  MUFU.EX2 R13, R110 ;  /* 0x0000006e000d7308 */ /* 0x002fe20000000800 */
[----:B----4-:R-:W-:Y:S01]  /*61b0*/  FADD.FTZ R30, R6, R11 ;  /* 0x0000000b061e7221 */ /* 0x010fe20000010000 */
[----:B------:R-:W-:-:S03]  /*61c0*/  F2FP.F16.F32.PACK_AB R6, R45, R6 ;  /* 0x000000062d06723e */ /* 0x000fc600000000ff */
[----:B------:R-:W-:-:S03]  /*61d0*/  FADD.FTZ R11, R45, R30 ;  /* 0x0000001e2d0b7221 */ /* 0x000fc60000010000 */
[----:B------:R-:W-:Y:S01]  /*61e0*/  MUFU.EX2 R15, R114 ;  /* 0x00000072000f7308 */ /* 0x000fe20000000800 */
[----:B--2---:R-:W-:Y:S01]  /*61f0*/  FADD.FTZ R28, R7, R28 ;  /* 0x0000001c071c7221 */ /* 0x004fe20000010000 */
[----:B------:R-:W-:Y:S01]  /*6200*/  FADD.FTZ R30, R48, R11 ;  /* 0x0000000b301e7221 */ /* 0x000fe20000010000 */
[----:B------:R-:W-:Y:S02]  /*6210*/  F2FP.F16.F32.PACK_AB R48, R49, R48 ;  /* 0x000000303130723e */ /* 0x000fe400000000ff */
        /* <DEDUP_REMOVED lines=8> */
[C---:B------:R-:W-:Y:S01]  /*62a0*/  FADD.FTZ R27, R53.reuse, R30 ;  /* 0x0000001e351b7221 */ /* 0x040fe20000010000 */
[----:B------:R-:W-:Y:S01]  /*62b0*/  F2FP.F16.F32.PACK_AB R50, R53, R52 ;  /* 0x000000343532723e */ /* 0x000fe200000000ff */
[----:B------:R1:W-:Y:S01]  /*62c0*/  STSM.16.M88.4 [R17], R4 ;  /* 0x0000000411007844 */ /* 0x0003e20000000200 */
[----:B------:R-:W-:Y:S01]  /*62d0*/  FADD.FTZ R28, R51, R28 ;  /* 0x0000001c331c7221 */ /* 0x000fe20000010000 */
[----:B------:R-:W-:Y:S01]  /*62e0*/  FADD.FTZ R30, R56, R27 ;  /* 0x0000001b381e7221 */ /* 0x000fe20000010000 */
[----:B------:R-:W2:Y:S01]  /*62f0*/  MUFU.EX2 R11, R91 ;  /* 0x0000005b000b7308 */ /* 0x000ea20000000800 */
[----:B------:R-:W-:Y:S01]  /*6300*/  F2FP.F16.F32.PACK_AB R56, R57, R56 ;  /* 0x000000383938723e */ /* 0x000fe200000000ff */
[----:B------:R-:W-:Y:S01]  /*6310*/  FADD.FTZ R27, R55, R28 ;  /* 0x0000001c371b7221 */ /* 0x000fe20000010000 */
[----:B------:R-:W-:Y:S01]  /*6320*/  FADD.FTZ R29, R57, R30 ;  /* 0x0000001e391d7221 */ /* 0x000fe20000010000 */
[----:B------:R-:W-:-:S02]  /*6330*/  F2FP.F16.F32.PACK_AB R51, R55, R51 ;  /* 0x000000333733723e */ /* 0x000fc400000000ff */
[----:B------:R-:W-:Y:S01]  /*6340*/  FADD.FTZ R28, R58, R27 ;  /* 0x0000001b3a1c7221 */ /* 0x000fe20000010000 */
[----:B------:R-:W-:Y:S01]  /*6350*/  FADD.FTZ R30, R60, R29 ;  /* 0x0000001d3c1e7221 */ /* 0x000fe20000010000 */
[----:B------:R-:W3:Y:S01]  /*6360*/  MUFU.EX2 R91, R94 ;  /* 0x0000005e005b7308 */ /* 0x000ee20000000800 */
[C---:B------:R-:W-:Y:S01]  /*6370*/  F2FP.F16.F32.PACK_AB R57, R25.reuse, R58 ;  /* 0x0000003a1939723e */ /* 0x040fe200000000ff */
[----:B------:R-:W-:Y:S01]  /*6380*/  FADD.FTZ R28, R25, R28 ;  /* 0x0000001c191c7221 */ /* 0x000fe20000010000 */
[C---:B------:R-:W-:Y:S01]  /*6390*/  FADD.FTZ R27, R61.reuse, R30 ;  /* 0x0000001e3d1b7221 */ /* 0x040fe20000010000 */
[----:B------:R-:W-:Y:S01]  /*63a0*/  F2FP.F16.F32.PACK_AB R58, R61, R60 ;  /* 0x0000003c3d3a723e */ /* 0x000fe200000000ff */
[----:B------:R4:W-:Y:S01]  /*63b0*/  STSM.16.M88.4 [R16], R48 ;  /* 0x0000003010007844 */ /* 0x0009e20000000200 */
[----:B------:R-:W-:Y:S01]  /*63c0*/  FADD.FTZ R28, R59, R28 ;  /* 0x0000001c3b1c7221 */ /* 0x000fe20000010000 */
[----:B------:R-:W-:Y:S01]  /*63d0*/  FADD.FTZ R30, R64, R27 ;  /* 0x0000001b401e7221 */ /* 0x000fe20000010000 */
[----:B------:R-:W5:Y:S01]  /*63e0*/  MUFU.EX2 R115, R115 ;  /* 0x0000007300737308 */ /* 0x000f620000000800 */
[----:B------:R-:W-:Y:S01]  /*63f0*/  F2FP.F16.F32.PACK_AB R64, R65, R64 ;  /* 0x000000404140723e */ /* 0x000fe200000000ff */
[----:B------:R-:W-:Y:S01]  /*6400*/  FADD.FTZ R27, R63, R28 ;  /* 0x0000001c3f1b7221 */ /* 0x000fe20000010000 */
[----:B------:R-:W-:Y:S01]  /*6410*/  FADD.FTZ R29, R65, R30 ;  /* 0x0000001e411d7221 */ /* 0x000fe20000010000 */
[----:B------:R-:W-:-:S02]  /*6420*/  F2FP.F16.F32.PACK_AB R59, R63, R59 ;  /* 0x0000003b3f3b723e */ /* 0x000fc400000000ff */
[----:B------:R-:W-:Y:S01]  /*6430*/  FADD.FTZ R27, R66, R27 ;  /* 0x0000001b421b7221 */ /* 0x000fe20000010000 */
[----:B------:R-:W-:Y:S01]  /*6440*/  FADD.FTZ R28, R68, R29 ;  /* 0x0000001d441c7221 */ /* 0x000fe20000010000 */
[----:B------:R-:W4:Y:S01]  /*6450*/  MUFU.EX2 R116, R116 ;  /* 0x0000007400747308 */ /* 0x000f220000000800 */
[C---:B------:R-:W-:Y:S01]  /*6460*/  F2FP.F16.F32.PACK_AB R65, R24.reuse, R66 ;  /* 0x000000421841723e */ /* 0x040fe200000000ff */
[----:B------:R-:W-:Y:S01]  /*6470*/  FADD.FTZ R26, R24, R27 ;  /* 0x0000001b181a7221 */ /* 0x000fe20000010000 */
[C---:B------:R-:W-:Y:S01]  /*6480*/  FADD.FTZ R27, R69.reuse, R28 ;  /* 0x0000001c451b7221 */ /* 0x040fe20000010000 */
[----:B------:R-:W-:Y:S01]  /*6490*/  F2FP.F16.F32.PACK_AB R66, R69, R68 ;  /* 0x000000444542723e */ /* 0x000fe200000000ff */
[----:B------:R2:W-:Y:S01]  /*64a0*/  STSM.16.M88.4 [R2+0x24800], R56 ;  /* 0x0248003802007844 */ /* 0x0005e20000000200 */
[----:B------:R-:W-:Y:S01]  /*64b0*/  FADD.FTZ R26, R67, R26 ;  /* 0x0000001a431a7221 */ /* 0x000fe20000010000 */
[----:B------:R-:W-:Y:S01]  /*64c0*/  FADD.FTZ R28, R72, R27 ;  /* 0x0000001b481c7221 */ /* 0x000fe20000010000 */
[----:B------:R-:W4:Y:S01]  /*64d0*/  MUFU.EX2 R117, R117 ;  /* 0x0000007500757308 */ /* 0x000f220000000800 */
[----:B------:R-:W-:Y:S01]  /*64e0*/  F2FP.F16.F32.PACK_AB R72, R73, R72 ;  /* 0x000000484948723e */ /* 0x000fe200000000ff */
[----:B------:R-:W-:Y:S01]  /*64f0*/  FADD.FTZ R27, R71, R26 ;  /* 0x0000001a471b7221 */ /* 0x000fe20000010000 */
[----:B------:R-:W-:Y:S01]  /*6500*/  FADD.FTZ R29, R73, R28 ;  /* 0x0000001c491d7221 */ /* 0x000fe20000010000 */
[----:B------:R-:W-:-:S02]  /*6510*/  F2FP.F16.F32.PACK_AB R67, R71, R67 ;  /* 0x000000434743723e */ /* 0x000fc400000000ff */
[----:B------:R-:W-:Y:S01]  /*6520*/  FADD.FTZ R26, R74, R27 ;  /* 0x0000001b4a1a7221 */ /* 0x000fe20000010000 */
[----:B------:R-:W-:Y:S01]  /*6530*/  FADD.FTZ R28, R76, R29 ;  /* 0x0000001d4c1c7221 */ /* 0x000fe20000010000 */
[----:B------:R-:W-:Y:S01]  /*6540*/  MUFU.EX2 R119, R119 ;  /* 0x0000007700777308 */ /* 0x000fe20000000800 */
[C---:B------:R-:W-:Y:S01]  /*6550*/  F2FP.F16.F32.PACK_AB R73, R23.reuse, R74 ;  /* 0x0000004a1749723e */ /* 0x040fe200000000ff */
[----:B------:R-:W-:Y:S01]  /*6560*/  FADD.FTZ R26, R23, R26 ;  /* 0x0000001a171a7221 */ /* 0x000fe20000010000 */
[C---:B-1----:R-:W-:Y:S01]  /*6570*/  FADD.FTZ R5, R77.reuse, R28 ;  /* 0x0000001c4d057221 */ /* 0x042fe20000010000 */
[----:B------:R-:W-:Y:S01]  /*6580*/  F2FP.F16.F32.PACK_AB R74, R77, R76 ;  /* 0x0000004c4d4a723e */ /* 0x000fe200000000ff */
[----:B------:R1:W-:Y:S01]  /*6590*/  STSM.16.M88.4 [R154], R64 ;  /* 0x000000409a007844 */ /* 0x0003e20000000200 */
        /* <DEDUP_REMOVED lines=8> */
[C---:B------:R-:W-:Y:S01]  /*6620*/  F2FP.F16.F32.PACK_AB R81, R83.reuse, R82 ;  /* 0x000000525351723e */ /* 0x040fe200000000ff */
[----:B------:R1:W-:Y:S01]  /*6630*/  STSM.16.M88.4 [R17+0x6000], R72 ;  /* 0x0060004811007844 */ /* 0x0003e20000000200 */
[----:B------:R-:W-:Y:S01]  /*6640*/  FADD.FTZ R5, R83, R4 ;  /* 0x0000000453057221 */ /* 0x000fe20000010000 */
[C---:B------:R-:W-:Y:S01]  /*6650*/  FADD.FTZ R7, R85.reuse, R6 ;  /* 0x0000000655077221 */ /* 0x040fe20000010000 */
[----:B------:R-:W-:-:S02]  /*6660*/  F2FP.F16.F32.PACK_AB R82, R85, R84 ;  /* 0x000000545552723e */ /* 0x000fc400000000ff */
[----:B------:R-:W-:Y:S01]  /*6670*/  FADD.FTZ R4, R86, R5 ;  /* 0x0000000556047221 */ /* 0x000fe20000010000 */
[----:B------:R-:W-:Y:S01]  /*6680*/  FADD.FTZ R6, R88, R7 ;  /* 0x0000000758067221 */ /* 0x000fe20000010000 */
[----:B------:R-:W-:Y:S02]  /*6690*/  F2FP.F16.F32.PACK_AB R88, R89, R88 ;  /* 0x000000585958723e */ /* 0x000fe400000000ff */
[----:B------:R-:W-:Y:S01]  /*66a0*/  FADD.FTZ R5, R87, R4 ;  /* 0x0000000457057221 */ /* 0x000fe20000010000 */
[----:B------:R-:W-:Y:S01]  /*66b0*/  FADD.FTZ R7, R89, R6 ;  /* 0x0000000659077221 */ /* 0x000fe20000010000 */
[----:B--2---:R-:W-:Y:S02]  /*66c0*/  F2FP.F16.F32.PACK_AB R89, R11, R90 ;  /* 0x0000005a0b59723e */ /* 0x004fe400000000ff */
[----:B------:R-:W-:Y:S01]  /*66d0*/  FADD.FTZ R4, R90, R5 ;  /* 0x000000055a047221 */ /* 0x000fe20000010000 */
[----:B------:R-:W-:Y:S01]  /*66e0*/  FADD.FTZ R6, R92, R7 ;  /* 0x000000075c067221 */ /* 0x000fe20000010000 */
[----:B------:R-:W-:-:S02]  /*66f0*/  F2FP.F16.F32.PACK_AB R83, R87, R86 ;  /* 0x000000565753723e */ /* 0x000fc400000000ff */
[----:B------:R-:W-:Y:S01]  /*6700*/  FADD.FTZ R4, R11, R4 ;  /* 0x000000040b047221 */ /* 0x000fe20000010000 */
[C---:B------:R-:W-:Y:S01]  /*6710*/  FADD.FTZ R5, R93.reuse, R6 ;  /* 0x000000065d057221 */ /* 0x040fe20000010000 */
[----:B------:R-:W2:Y:S01]  /*6720*/  MUFU.EX2 R11, R118 ;  /* 0x00000076000b7308 */ /* 0x000ea20000000800 */
[----:B------:R-:W-:Y:S01]  /*6730*/  F2FP.F16.F32.PACK_AB R90, R93, R92 ;  /* 0x0000005c5d5a723e */ /* 0x000fe200000000ff */
[----:B---3--:R-:W-:Y:S01]  /*6740*/  FADD.FTZ R4, R91, R4 ;  /* 0x000000045b047221 */ /* 0x008fe20000010000 */
[----:B------:R-:W-:Y:S01]  /*6750*/  FADD.FTZ R6, R96, R5 ;  /* 0x0000000560067221 */ /* 0x000fe20000010000 */
[----:B------:R-:W-:Y:S01]  /*6760*/  F2FP.F16.F32.PACK_AB R96, R97, R96 ;  /* 0x000000606160723e */ /* 0x000fe200000000ff */
[----:B------:R1:W-:Y:S01]  /*6770*/  STSM.16.M88.4 [R16+0x6000], R80 ;  /* 0x0060005010007844 */ /* 0x0003e20000000200 */
[----:B------:R-:W-:Y:S01]  /*6780*/  FADD.FTZ R5, R95, R4 ;  /* 0x000000045f057221 */ /* 0x000fe20000010000 */
[----:B------:R-:W-:Y:S01]  /*6790*/  FADD.FTZ R7, R97, R6 ;  /* 0x0000000661077221 */ /* 0x000fe20000010000 */
[----:B------:R-:W-:-:S02]  /*67a0*/  F2FP.F16.F32.PACK_AB R91, R95, R91 ;  /* 0x0000005b5f5b723e */ /* 0x000fc400000000ff */
[----:B------:R-:W-:Y:S01]  /*67b0*/  FADD.FTZ R4, R98, R5 ;  /* 0x0000000562047221 */ /* 0x000fe20000010000 */
[----:B------:R-:W-:Y:S01]  /*67c0*/  FADD.FTZ R6, R100, R7 ;  /* 0x0000000764067221 */ /* 0x000fe20000010000 */
[C---:B------:R-:W-:Y:S01]  /*67d0*/  F2FP.F16.F32.PACK_AB R97, R99.reuse, R98 ;  /* 0x000000626361723e */ /* 0x040fe200000000ff */
[----:B------:R1:W-:Y:S01]  /*67e0*/  STSM.16.M88.4 [R2+0x2a800], R88 ;  /* 0x02a8005802007844 */ /* 0x0003e20000000200 */
[----:B------:R-:W-:Y:S01]  /*67f0*/  FADD.FTZ R5, R99, R4 ;  /* 0x0000000463057221 */ /* 0x000fe20000010000 */
[C---:B------:R-:W-:Y:S01]  /*6800*/  FADD.FTZ R7, R101.reuse, R6 ;  /* 0x0000000665077221 */ /* 0x040fe20000010000 */
        /* <DEDUP_REMOVED lines=10> */
[----:B------:R1:W-:Y:S01]  /*68b0*/  STSM.16.M88.4 [R153], R96 ;  /* 0x0000006099007844 */ /* 0x0003e20000000200 */
[----:B------:R-:W-:Y:S01]  /*68c0*/  FADD.FTZ R4, R107, R4 ;  /* 0x000000046b047221 */ /* 0x000fe20000010000 */
[C---:B------:R-:W-:Y:S01]  /*68d0*/  FADD.FTZ R5, R109.reuse, R6 ;  /* 0x000000066d057221 */ /* 0x040fe20000010000 */
[----:B------:R-:W-:Y:S01]  /*68e0*/  F2FP.F16.F32.PACK_AB R106, R109, R108 ;  /* 0x0000006c6d6a723e */ /* 0x000fe200000000ff */
[----:B------:R-:W-:-:S02]  /*68f0*/  IMAD.MOV.U32 R7, RZ, RZ, R9 ;  /* 0x000000ffff077224 */ /* 0x000fc400078e0009 */
[----:B------:R-:W-:Y:S01]  /*6900*/  FADD.FTZ R4, R13, R4 ;  /* 0x000000040d047221 */ /* 0x000fe20000010000 */
[----:B------:R-:W-:Y:S01]  /*6910*/  FADD.FTZ R6, R112, R5 ;  /* 0x0000000570067221 */ /* 0x000fe20000010000 */
[----:B------:R-:W-:Y:S02]  /*6920*/  F2FP.F16.F32.PACK_AB R112, R113, R112 ;  /* 0x000000707170723e */ /* 0x000fe400000000ff */
[----:B------:R-:W-:Y:S01]  /*6930*/  FADD.FTZ R4, R111, R4 ;  /* 0x000000046f047221 */ /* 0x000fe20000010000 */
[----:B------:R-:W-:Y:S01]  /*6940*/  FADD.FTZ R5, R113, R6 ;  /* 0x0000000671057221 */ /* 0x000fe20000010000 */
[----:B------:R-:W-:Y:S02]  /*6950*/  F2FP.F16.F32.PACK_AB R107, R111, R13 ;  /* 0x0000000d6f6b723e */ /* 0x000fe400000000ff */
[----:B------:R-:W-:Y:S01]  /*6960*/  FADD.FTZ R4, R15, R4 ;  /* 0x000000040f047221 */ /* 0x000fe20000010000 */
[----:B-----5:R-:W-:Y:S01]  /*6970*/  F2FP.F16.F32.PACK_AB R113, R115, R15 ;  /* 0x0000000f7371723e */ /* 0x020fe200000000ff */
[----:B----4-:R-:W-:Y:S01]  /*6980*/  FADD.FTZ R6, R116, R5 ;  /* 0x0000000574067221 */ /* 0x010fe20000010000 */
[----:B------:R-:W-:Y:S01]  /*6990*/  F2FP.F16.F32.PACK_AB R114, R117, R116 ;  /* 0x000000747572723e */ /* 0x000fe200000000ff */
[----:B------:R-:W-:Y:S01]  /*69a0*/  FADD.FTZ R4, R115, R4 ;  /* 0x0000000473047221 */ /* 0x000fe20000010000 */
[----:B--2---:R-:W-:Y:S01]  /*69b0*/  F2FP.F16.F32.PACK_AB R115, R119, R11 ;  /* 0x0000000b7773723e */ /* 0x004fe200000000ff */
[----:B------:R1:W-:Y:S01]  /*69c0*/  STSM.16.M88.4 [R17+0xc000], R104 ;  /* 0x00c0006811007844 */ /* 0x0003e20000000200 */
[----:B------:R-:W-:Y:S01]  /*69d0*/  FADD.FTZ R6, R117, R6 ;  /* 0x0000000675067221 */ /* 0x000fe20000010000 */
[----:B------:R-:W-:-:S02]  /*69e0*/  FADD.FTZ R4, R11, R4 ;  /* 0x000000040b047221 */ /* 0x000fc40000010000 */
[----:B------:R1:W-:Y:S02]  /*69f0*/  STSM.16.M88.4 [R16+0xc000], R112 ;  /* 0x00c0007010007844 */ /* 0x0003e40000000200 */
[----:B------:R-:W-:Y:S01]  /*6a00*/  FADD.FTZ R5, R119, R4 ;  /* 0x0000000477057221 */ /* 0x000fe20000010000 */
[----:B------:R-:W-:Y:S01]  /*6a10*/  IMAD.MOV.U32 R4, RZ, RZ, R3 ;  /* 0x000000ffff047224 */ /* 0x000fe200078e0003 */
[----:B------:R-:W-:Y:S01]  /*6a20*/  @!PT LDS RZ, [RZ] ;  /* 0x00000000fffff984 */ /* 0x000fe20000000800 */
[----:B------:R-:W-:Y:S01]  /*6a30*/  @!PT LDS RZ, [RZ] ;  /* 0x00000000fffff984 */ /* 0x000fe20000000800 */
[----:B------:R-:W-:Y:S01]  /*6a40*/  @!PT LDS RZ, [RZ] ;  /* 0x00000000fffff984 */ /* 0x000fe20000000800 */
[----:B------:R-:W-:Y:S01]  /*6a50*/  @!PT LDS RZ, [RZ] ;  /* 0x00000000fffff984 */ /* 0x000fe20000000800 */
[----:B------:R2:W-:Y:S06]  /*6a60*/  MEMBAR.ALL.CTA ;  /* 0x0000000000007992 */ /* 0x0005ec0000008000 */
[----:B--2---:R-:W2:Y:S02]  /*6a70*/  FENCE.VIEW.ASYNC.S ;  /* 0x00000000000073c6 */ /* 0x004ea40000000000 */
[----:B--2---:R-:W-:Y:S01]  /*6a80*/  NOP ;  /* 0x0000000000007918 */ /* 0x004fe20000000000 */
[----:B------:R-:W-:Y:S05]  /*6a90*/  @P2 BRA `(.L_x_10497) ;  /* 0xffffffd400802947 */ /* 0x000fea000383ffff */
.L_x_10488:
[----:B------:R-:W-:Y:S06]  /*6aa0*/  BAR.ARV 0x8, 0x1a0 ;  /* 0x0206800000007b1d */ /* 0x000fec0000002000 */
[----:B------:R-:W-:Y:S05]  /*6ab0*/  @!P0 BRA `(.L_x_10498) ;  /* 0x0000000000048947 */ /* 0x000fea0003800000 */
[----:B------:R-:W-:Y:S01]  /*6ac0*/  BPT.TRAP 0x1 ;  /* 0x000000040000795c */ /* 0x000fe20000300000 */
.L_x_10498:
[----:B------:R-:W-:Y:S01]  /*6ad0*/  ULEA UR12, UR46, UR40, 0x3 ;  /* 0x000000282e0c7291 */ /* 0x000fe2000f8e183f */
[----:B------:R-:W-:-:S05]  /*6ae0*/  IMAD.U32 R4, RZ, RZ, UR47 ;  /* 0x0000002fff047e24 */ /* 0x000fca000f8e00ff */
[----:B------:R-:W-:-:S04]  /*6af0*/  SHF.L.U32 R4, R4, 0x1f, RZ ;  /* 0x0000001f04047819 */ /* 0x000fc800000006ff */
[----:B------:R3:W4:Y:S01]  /*6b00*/  SYNCS.PHASECHK.TRANS64.TRYWAIT P2, [UR12+0x30850], R4 ;  /* 0x03085004ff0075a7 */ /* 0x000722000804014c */
[----:B------:R-:W-:Y:S05]  /*6b10*/  @!P0 BRA `(.L_x_10499) ;  /* 0x0000000000048947 */ /* 0x000fea0003800000 */
[----:B------:R-:W-:Y:S01]  /*6b20*/  BPT.TRAP 0x1 ;  /* 0x000000040000795c */ /* 0x000fe20000300000 */
.L_x_10499:
[----:B----4-:R-:W-:Y:S05]  /*6b30*/  @P2 BRA `(.L_x_10500) ;  /* 0x0000000000082947 */ /* 0x010fea0003800000 */
[----:B------:R-:W4:Y:S02]  /*6b40*/  SYNCS.PHASECHK.TRANS64.TRYWAIT P0, [UR12+0x30850], R4 ;  /* 0x03085004ff0075a7 */ /* 0x000f24000800014c */
[----:B----4-:R-:W-:Y:S05]  /*6b50*/  @!P0 BRA `(.L_x_10501) ;  /* 0x00000038000c8947 */ /* 0x010fea0003800000 */
.L_x_10500:
[----:B------:R-:W-:Y:S01]  /*6b60*/  R2UR UR4, R19 ;  /* 0x00000000130472ca */ /* 0x000fe200000e0000 */
[----:B------:R-:W-:Y:S01]  /*6b70*/  UIADD3 UR5, UR40, 0x400, URZ ;  /* 0x0000040028057890 */ /* 0x000fe2000fffe03f */
[----:B--2---:R-:W2:Y:S03]  /*6b80*/  LDL R14, [R1+0x4] ;  /* 0x00000400010e7983 */ /* 0x004ea60000100800 */
[----:B------:R-:W-:Y:S01]  /*6b90*/  USHF.R.U32.HI UR5, URZ, 0x4, UR5 ;  /* 0x000000043f057899 */ /* 0x000fe20008011605 */
[----:B------:R-:W5:Y:S01]  /*6ba0*/  LDL R20, [R1+0x8] ;  /* 0x0000080001147983 */ /* 0x000f620000100800 */
[----:B------:R-:W-:Y:S01]  /*6bb0*/  WARPGROUP.ARRIVE ;  /* 0x00000000000079c5 */ /* 0x000fe20000000000 */
[----:B------:R-:W-:Y:S01]  /*6bc0*/  UMOV UR7, 0x40000040 ;  /* 0x4000004000077882 */ /* 0x000fe20000000000 */
[----:B------:R-:W-:Y:S01]  /*6bd0*/  ULOP3.LUT UR5, UR5, 0x3fff, URZ, 0xc0, !UPT ;  /* 0x00003fff05057892 */ /* 0x000fe2000f8ec03f */
[----:B----4-:R-:W4:Y:S01]  /*6be0*/  SHFL.BFLY PT, R7, R6, 0x2, 0x1f ;  /* 0x0c401f0006077f89 */ /* 0x010f2200000e0000 */
[----:B------:R-:W-:Y:S01]  /*6bf0*/  UMOV UR11, 0x40000040 ;  /* 0x40000040000b7882 */ /* 0x000fe20000000000 */
[----:B------:R-:W-:Y:S01]  /*6c00*/  UMOV UR9, 0x40000040 ;  /* 0x4000004000097882 */ /* 0x000fe20000000000 */
[----:B------:R-:W-:Y:S01]  /*6c10*/  UIADD3 UR4, UR4, 0x1e800, URZ ;  /* 0x0001e80004047890 */ /* 0x000fe2000fffe03f */
[----:B------:R-:W1:Y:S01]  /*6c20*/  SHFL.BFLY PT, R8, R5, 0x2, 0x1f ;  /* 0x0c401f0005087f89 */ /* 0x000e6200000e0000 */
[----:B------:R-:W-:Y:S01]  /*6c30*/  UIMAD UR6, UR46, 0x600, UR5 ;  /* 0x000006002e0678a4 */ /* 0x000fe2000f8e0205 */
[C---:B------:R-:W-:Y:S01]  /*6c40*/  IADD3 R11, P4, R156.reuse, 0x20, RZ ;  /* 0x000000209c0b7810 */ /* 0x040fe20007f9e0ff */
[----:B------:R-:W-:Y:S01]  /*6c50*/  USHF.R.U32.HI UR4, URZ, 0x4, UR4 ;  /* 0x000000043f047899 */ /* 0x000fe20008011604 */
[----:B------:R-:W-:Y:S01]  /*6c60*/  LOP3.LUT R13, R156, 0x380, RZ, 0xc0, !PT ;  /* 0x000003809c0d7812 */ /* 0x000fe200078ec0ff */
[----:B------:R-:W-:Y:S01]  /*6c70*/  UMOV UR5, 0x40000040 ;  /* 0x4000004000057882 */ /* 0x000fe20000000000 */
[----:B------:R-:W-:Y:S01]  /*6c80*/  UIADD3 UR10, UR6, 0x80, URZ ;  /* 0x00000080060a7890 */ /* 0x000fe2000fffe03f */
[----:B------:R-:W-:Y:S01]  /*6c90*/  LOP3.LUT R10, R11, 0x380, RZ, 0xc0, !PT ;  /* 0x000003800b0a7812 */ /* 0x000fe200078ec0ff */
[----:B------:R-:W-:Y:S01]  /*6ca0*/  ULOP3.LUT UR4, UR4, 0x3fff, URZ, 0xc0, !UPT ;  /* 0x00003fff04047892 */ /* 0x000fe2000f8ec03f */
[----:B------:R-:W-:Y:S01]  /*6cb0*/  SHF.R.U64 R13, R13, 0x3, RZ ;  /* 0x000000030d0d7819 */ /* 0x000fe200000012ff */
[----:B------:R-:W-:Y:S01]  /*6cc0*/  UIADD3 UR42, -UR41, URZ, URZ ;  /* 0x0000003f292a7290 */ /* 0x000fe2000fffe13f */
[----:B------:R-:W-:Y:S01]  /*6cd0*/  SHF.R.U64 R10, R10, 0x3, RZ ;  /* 0x000000030a0a7819 */ /* 0x000fe200000012ff */
[----:B------:R-:W-:Y:S01]  /*6ce0*/  ULOP3.LUT UR4, UR4, 0x10000, URZ, 0xfc, !UPT ;  /* 0x0001000004047892 */ /* 0x000fe2000f8efc3f */
[----:B------:R-:W-:Y:S01]  /*6cf0*/  LOP3.LUT R12, R13, R156, RZ, 0x3c, !PT ;  /* 0x0000009c0d0c7212 */ /* 0x000fe200078e3cff */
[--C-:B------:R-:W-:Y:S01]  /*6d00*/  IMAD.MOV.U32 R13, RZ, RZ, R157.reuse ;  /* 0x000000ffff0d7224 */ /* 0x100fe200078e009d */
[----:B------:R-:W-:Y:S01]  /*6d10*/  LOP3.LUT R10, R10, R11, RZ, 0x3c, !PT ;  /* 0x0000000b0a0a7212 */ /* 0x000fe200078e3cff */
[----:B------:R-:W-:Y:S01]  /*6d20*/  UIADD3 UR8, UR4, 0x2, URZ ;  /* 0x0000000204087890 */ /* 0x000fe2000fffe03f */
[----:B------:R-:W-:Y:S01]  /*6d30*/  IMAD.X R11, RZ, RZ, R157, P4 ;  /* 0x000000ffff0b7224 */ /* 0x000fe200020e069d */
[----:B------:R-:W-:Y:S01]  /*6d40*/  UIADD3 UR43, -UR44, URZ, URZ ;  /* 0x0000003f2c2b7290 */ /* 0x000fe2000fffe13f */
[----:B------:R-:W-:Y:S01]  /*6d50*/  MOV R41, R12 ;  /* 0x0000000c00297202 */ /* 0x000fe20000000f00 */
[----:B----4-:R-:W-:Y:S01]  /*6d60*/  FADD.FTZ R7, R7, R6 ;  /* 0x0000000607077221 */ /* 0x010fe20000010000 */
[----:B------:R-:W-:Y:S01]  /*6d70*/  HGMMA.64x64x16.F32 R120, gdesc[UR4].tnspB, R120, gsb0 ;  /* 0x40e00000047879f0 */ /* 0x000fe20008000878 */
[----:B------:R-:W-:Y:S01]  /*6d80*/  UMOV UR7, 0x40000040 ;  /* 0x4000004000077882 */ /* 0x000fe20000000000 */
[----:B------:R-:W-:Y:S01]  /*6d90*/  UMOV UR5, 0x40000040 ;  /* 0x4000004000057882 */ /* 0x000fe20000000000 */
[----:B-1----:R-:W-:Y:S01]  /*6da0*/  FADD.FTZ R8, R8, R5 ;  /* 0x0000000508087221 */ /* 0x002fe20000010000 */
[----:B---3--:R-:W1:Y:S01]  /*6db0*/  SHFL.BFLY PT, R4, R7, 0x1, 0x1f ;  /* 0x0c201f0007047f89 */ /* 0x008e6200000e0000 */
[----:B------:R-:W-:-:S02]  /*6dc0*/  IADD3 R5, P0, R156, 0x60, RZ ;  /* 0x000000609c057810 */ /* 0x000fc40007f1e0ff */
[----:B------:R-:W-:Y:S02]  /*6dd0*/  CS2R R12, SRZ ;  /* 0x00000000000c7805 */ /* 0x000fe4000001ff00 */
[----:B------:R-:W-:Y:S01]  /*6de0*/  MOV R40, R10 ;  /* 0x0000000a00287202 */ /* 0x000fe20000000f00 */
[----:B------:R-:W3:Y:S01]  /*6df0*/  SHFL.BFLY PT, R15, R8, 0x1, 0x1f ;  /* 0x0c201f00080f7f89 */ /* 0x000ee200000e0000 */
[----:B------:R-:W-:Y:S02]  /*6e00*/  IMAD.MOV.U32 R19, RZ, RZ, -0x800000 ;  /* 0xff800000ff137424 */ /* 0x000fe400078e00ff */
[----:B------:R-:W-:Y:S01]  /*6e10*/  IMAD.MOV.U32 R21, RZ, RZ, -0x800000 ;  /* 0xff800000ff157424 */ /* 0x000fe200078e00ff */
[----:B------:R-:W4:Y:S01]  /*6e20*/  S2R R45, SR_TID.X ;  /* 0x00000000002d7919 */ /* 0x000f220000002100 */
[----:B-1----:R-:W-:Y:S01]  /*6e30*/  FADD.FTZ R18, R7, R4 ;  /* 0x0000000407127221 */ /* 0x002fe20000010000 */
[----:B------:R-:W-:Y:S02]  /*6e40*/  LOP3.LUT R4, R5, 0x380, RZ, 0xc0, !PT ;  /* 0x0000038005047812 */ /* 0x000fe400078ec0ff */
[----:B------:R-:W-:Y:S01]  /*6e50*/  IADD3 R7, P3, R156, 0x40, RZ ;  /* 0x000000409c077810 */ /* 0x000fe20007f7e0ff */
[----:B---3--:R-:W-:Y:S01]  /*6e60*/  FADD.FTZ R8, R8, R15 ;  /* 0x0000000f08087221 */ /* 0x008fe20000010000 */
[----:B------:R-:W-:Y:S01]  /*6e70*/  FSETP.NE.FTZ.AND P2, PT, R18, RZ, PT ;  /* 0x000000ff1200720b */ /* 0x000fe20003f55000 */
[----:B------:R-:W-:Y:S01]  /*6e80*/  IMAD.U32 R15, RZ, RZ, UR12 ;  /* 0x0000000cff0f7e24 */ /* 0x000fe2000f8e00ff */
[----:B------:R-:W-:-:S02]  /*6e90*/  SHF.R.U64 R4, R4, 0x3, RZ ;  /* 0x0000000304047819 */ /* 0x000fc400000012ff */
[----:B------:R-:W-:Y:S01]  /*6ea0*/  FSETP.NE.FTZ.AND P4, PT, R8, RZ, PT ;  /* 0x000000ff0800720b */ /* 0x000fe20003f95000 */
[----:B------:R-:W-:Y:S01]  /*6eb0*/  @!P1 VIADD R15, R15, 0x30860 ;  /* 0x000308600f0f9836 */ /* 0x000fe20000000000 */
[----:B------:R-:W-:Y:S01]  /*6ec0*/  LOP3.LUT R4, R4, R5, RZ, 0x3c, !PT ;  /* 0x0000000504047212 */ /* 0x000fe200078e3cff */
[----:B------:R-:W-:Y:S01]  /*6ed0*/  IMAD.X R5, RZ, RZ, R157, P0 ;  /* 0x000000ffff057224 */ /* 0x000fe200000e069d */
[----:B------:R-:W-:Y:S02]  /*6ee0*/  LOP3.LUT R6, R7, 0x380, RZ, 0xc0, !PT ;  /* 0x0000038007067812 */ /* 0x000fe400078ec0ff */
[----:B------:R-:W-:Y:S01]  /*6ef0*/  @!P1 PRMT R15, RZ, 0x654, R15 ;  /* 0x00000654ff0f9816 */ /* 0x000fe2000000000f */
[C---:B----4-:R-:W-:Y:S01]  /*6f00*/  VIADD R46, R45.reuse, 0xffffff80 ;  /* 0xffffff802d2e7836 */ /* 0x050fe20000000000 */
[----:B------:R-:W-:Y:S01]  /*6f10*/  MOV R36, R4 ;  /* 0x0000000400247202 */ /* 0x000fe20000000f00 */
[----:B------:R-:W1:Y:S01]  /*6f20*/  @P2 MUFU.LG2 R10, R18 ;  /* 0x00000012000a2308 */ /* 0x000e620000000c00 */
[----:B------:R-:W-:Y:S01]  /*6f30*/  SHF.R.U64 R6, R6, 0x3, RZ ;  /* 0x0000000306067819 */ /* 0x000fe200000012ff */
[----:B------:R-:W3:Y:S01]  /*6f40*/  LDC.64 R4, c[0x0][0xb78] ;  /* 0x0002de00ff047b82 */ /* 0x000ee20000000a00 */
[----:B------:R-:W-:-:S02]  /*6f50*/  VIADD R45, R45, 0xffffff80 ;  /* 0xffffff802d2d7836 */ /* 0x000fc40000000000 */
[----:B------:R-:W-:Y:S01]  /*6f60*/  @P4 FMUL.FTZ R23, R0, 0.69314718246459960938 ;  /* 0x3f31721800174820 */ /* 0x000fe20000410000 */
[----:B------:R-:W-:Y:S01]  /*6f70*/  LOP3.LUT R6, R6, R7, RZ, 0x3c, !PT ;  /* 0x0000000706067212 */ /* 0x000fe200078e3cff */
[----:B------:R-:W-:Y:S01]  /*6f80*/  IMAD.X R7, RZ, RZ, R157, P3 ;  /* 0x000000ffff077224 */ /* 0x000fe200018e069d */
[----:B------:R-:W-:Y:S01]  /*6f90*/  @P2 MUFU.RCP R12, R18 ;  /* 0x00000012000c2308 */ /* 0x000fe20000001000 */
[----:B------:R-:W-:-:S03]  /*6fa0*/  SHF.R.S32.HI R45, RZ, 0x1f, R45 ;  /* 0x0000001fff2d7819 */ /* 0x000fc6000001142d */
[----:B------:R-:W-:Y:S02]  /*6fb0*/  MOV R38, R6 ;  /* 0x0000000600267202 */ /* 0x000fe40000000f00 */
[----:B------:R-:W-:Y:S02]  /*6fc0*/  LEA.HI R45, R45, R46, RZ, 0x5 ;  /* 0x0000002e2d2d7211 */ /* 0x000fe400078f28ff */
[----:B------:R-:W-:Y:S01]  /*6fd0*/  @P4 MUFU.RCP R13, R8 ;  /* 0x00000008000d4308 */ /* 0x000fe20000001000 */
[----:B-1----:R-:W-:Y:S01]  /*6fe0*/  @P2 FMUL.FTZ R11, R10, 0.69314718246459960938 ;  /* 0x3f3172180a0b2820 */ /* 0x002fe20000410000 */
[----:B------:R-:W-:Y:S01]  /*6ff0*/  SHF.R.S32.HI R45, RZ, 0x5, R45 ;  /* 0x00000005ff2d7819 */ /* 0x000fe2000001142d */
[----:B------:R-:W-:Y:S02]  /*7000*/  WARPGROUP.DEPBAR.LE gsb0, 0x0 ;  /* 0x00008000000079c5 */ /* 0x000fe40000010000 */
[----:B------:R-:W-:-:S06]  /*7010*/  WARPGROUP.ARRIVE ;  /* 0x00000000000079c5 */ /* 0x000fcc0000000000 */
[----:B------:R-:W-:Y:S01]  /*7020*/  HGMMA.64x64x16.F32 R120, gdesc[UR8].tnspB, R120, gsb0 ;  /* 0x40e00000087879f0 */ /* 0x000fe20008000878 */
[----:B------:R-:W-:Y:S02]  /*7030*/  UIADD3 UR10, UR6, 0x100, URZ ;  /* 0x00000100060a7890 */ /* 0x000fe4000fffe03f */
[----:B------:R-:W-:Y:S01]  /*7040*/  UIADD3 UR8, UR4, 0x4, URZ ;  /* 0x0000000404087890 */ /* 0x000fe2000fffe03f */
[----:B------:R-:W-:Y:S01]  /*7050*/  UMOV UR11, 0x40000040 ;  /* 0x40000040000b7882 */ /* 0x000fe20000000000 */
[----:B------:R-:W-:Y:S01]  /*7060*/  UMOV UR9, 0x40000040 ;  /* 0x4000004000097882 */ /* 0x000fe20000000000 */
        /* <DEDUP_REMOVED lines=14> */
[----:B--2---:R-:W-:Y:S02]  /*7150*/  LOP3.LUT P0, RZ, R14, 0x3, RZ, 0xc0, !PT ;  /* 0x000000030eff7812 */ /* 0x004fe4000780c0ff */
[----:B------:R1:W2:Y:S02]  /*7160*/  @P4 MUFU.LG2 R14, R8 ;  /* 0x00000008000e4308 */ /* 0x0002a40000000c00 */
[----:B-1----:R-:W-:-:S04]  /*7170*/  @P2 FMUL.FTZ R8, R0, 0.69314718246459960938 ;  /* 0x3f31721800082820 */ /* 0x002fc80000410000 */
[----:B------:R-:W-:Y:S01]  /*7180*/  @P2 FFMA.FTZ R19, R8, R3, R11 ;  /* 0x0000000308132223 */ /* 0x000fe2000001000b */
[----:B--2---:R-:W-:-:S04]  /*7190*/  @P4 FMUL.FTZ R14, R14, 0.69314718246459960938 ;  /* 0x3f3172180e0e4820 */ /* 0x004fc80000410000 */
[----:B------:R-:W-:Y:S01]  /*71a0*/  @P4 FFMA.FTZ R21, R23, R9, R14 ;  /* 0x0000000917154223 */ /* 0x000fe2000001000e */
        /* <DEDUP_REMOVED lines=46> */
[----:B------:R-:W-:Y:S01]  /*7490*/  HGMMA.64x64x16.F32 R120, gdesc[UR8].tnspB, R120, gsb0 ;  /* 0x40e00000087879f0 */ /* 0x000fe20008000878 */
[----:B------:R-:W-:Y:S02]  /*74a0*/  ULDC.64 UR8, c[0x0][0xb70] ;  /* 0x0002dc0000087ab9 */ /* 0x000fe40000000a00 */
[----:B------:R-:W-:Y:S02]  /*74b0*/  WARPGROUP.DEPBAR.LE gsb0, 0x0 ;  /* 0x00008000000079c5 */ /* 0x000fe40000010000 */
[----:B------:R-:W-:-:S06]  /*74c0*/  WARPGROUP.ARRIVE ;  /* 0x00000000000079c5 */ /* 0x000fcc0000000000 */
[----:B------:R-:W-:Y:S01]  /*74d0*/  HGMMA.64x64x16.F32 R120, gdesc[UR4].tnspB, R120, gsb0 ;  /* 0x40e00000047879f0 */ /* 0x000fe20008000878 */
[----:B------:R-:W-:Y:S01]  /*74e0*/  ULDC UR4, c[0x0][0xda8] ;  /* 0x00036a0000047ab9 */ /* 0x000fe20000000800 */
[----:B------:R-:W-:Y:S01]  /*74f0*/  ULDC UR7, c[0x0][0xa88] ;  /* 0x0002a20000077ab9 */ /* 0x000fe20000000800 */
[----:B------:R-:W-:-:S03]  /*7500*/  UIMAD UR42, UR4, UR42, UR48 ;  /* 0x0000002a042a72a4 */ /* 0x000fc6000f8e0230 */
[----:B------:R-:W-:Y:S01]  /*7510*/  ULDC UR4, c[0x0][0xdb4] ;  /* 0x00036d0000047ab9 */ /* 0x000fe20000000800 */
[----:B------:R-:W-:Y:S02]  /*7520*/  UIMAD UR42, UR42, 0xc0, URZ ;  /* 0x000000c02a2a78a4 */ /* 0x000fe4000f8e023f */
[----:B------:R-:W-:-:S04]  /*7530*/  UIMAD UR43, UR4, UR43, UR41 ;  /* 0x0000002b042b72a4 */ /* 0x000fc8000f8e0229 */
[----:B------:R-:W-:Y:S01]  /*7540*/  USHF.R.S32.HI UR4, URZ, 0x1f, UR43 ;  /* 0x0000001f3f047899 */ /* 0x000fe2000801142b */
[----:B-----5:R-:W-:-:S03]  /*7550*/  VIADD R31, R20, UR42 ;  /* 0x0000002a141f7c36 */ /* 0x020fc60008000000 */
[----:B------:R-:W-:Y:S01]  /*7560*/  UIMAD UR6, UR4, UR8, URZ ;  /* 0x00000008040672a4 */ /* 0x000fe2000f8e023f */
[C---:B------:R-:W-:Y:S01]  /*7570*/  VIADD R6, R31.reuse, 0x8 ;  /* 0x000000081f067836 */ /* 0x040fe20000000000 */
[----:B------:R-:W-:Y:S01]  /*7580*/  UIMAD.WIDE.U32 UR4, UR43, UR8, URZ ;  /* 0x000000082b0472a5 */ /* 0x000fe2000f8e003f */
[----:B------:R-:W-:Y:S01]  /*7590*/  SHF.R.S32.HI R43, RZ, 0x1f, R31 ;  /* 0x0000001fff2b7819 */ /* 0x000fe2000001141f */
[----:B------:R-:W-:Y:S02]  /*75a0*/  UIMAD UR6, UR43, UR9, UR6 ;  /* 0x000000092b0672a4 */ /* 0x000fe4000f8e0206 */
[----:B------:R-:W-:Y:S02]  /*75b0*/  ISETP.GE.OR P3, PT, R6, UR7, P0 ;  /* 0x0000000706007c0c */ /* 0x000fe40008766670 */
[----:B------:R-:W-:Y:S01]  /*75c0*/  IMAD.U32 R6, RZ, RZ, UR4 ;  /* 0x00000004ff067e24 */ /* 0x000fe2000f8e00ff */
[----:B------:R-:W-:Y:S01]  /*75d0*/  USHF.R.S32.HI UR4, URZ, 0x1f, UR44 ;  /* 0x0000001f3f047899 */ /* 0x000fe2000801142c */
[----:B------:R-:W-:Y:S01]  /*75e0*/  IMAD.U32 R7, RZ, RZ, UR5 ;  /* 0x00000005ff077e24 */ /* 0x000fe2000f8e00ff */
[----:B------:R-:W-:Y:S01]  /*75f0*/  UIADD3 UR6, UR5, UR6, URZ ;  /* 0x0000000605067290 */ /* 0x000fe2000fffe03f */
[----:B------:R-:W-:-:S03]  /*7600*/  ISETP.GE.OR P0, PT, R31, UR7, P0 ;  /* 0x000000071f007c0c */ /* 0x000fc60008706670 */
[C---:B---3--:R-:W-:Y:S01]  /*7610*/  IMAD R8, R4.reuse, UR4, RZ ;  /* 0x0000000404087c24 */ /* 0x048fe2000f8e02ff */
[----:B------:R-:W-:Y:S01]  /*7620*/  ULDC.64 UR4, c[0x0][0xb40] ;  /* 0x0002d00000047ab9 */ /* 0x000fe20000000a00 */
[----:B------:R-:W-:Y:S02]  /*7630*/  IMAD.U32 R7, RZ, RZ, UR6 ;  /* 0x00000006ff077e24 */ /* 0x000fe4000f8e00ff */
[----:B------:R-:W-:Y:S02]  /*7640*/  IMAD R44, R5, UR44, R8 ;  /* 0x0000002c052c7c24 */ /* 0x000fe4000f8e0208 */
[----:B------:R-:W-:Y:S01]  /*7650*/  IMAD.WIDE.U32 R8, R4, UR44, R6 ;  /* 0x0000002c04087c25 */ /* 0x000fe2000f8e0006 */
[----:B------:R-:W-:Y:S02]  /*7660*/  WARPGROUP.DEPBAR.LE gsb0, 0x0 ;  /* 0x00008000000079c5 */ /* 0x000fe40000010000 */
        /* <DEDUP_REMOVED lines=18> */
[-C--:B-1----:R-:W-:Y:S01]  /*7790*/  FMUL.FTZ R15, R126, R13.reuse ;  /* 0x0000000d7e0f7220 */ /* 0x082fe20000410000 */
[----:B------:R-:W-:Y:S01]  /*77a0*/  F2FP.F16.F32.PACK_AB R6, R11, R14 ;  /* 0x0000000e0b06723e */ /* 0x000fe200000000ff */
[-C--:B------:R-:W-:Y:S01]  /*77b0*/  FMUL.FTZ R5, R123, R13.reuse ;  /* 0x0000000d7b057220 */ /* 0x080fe20000410000 */
[----:B------:R-:W-:Y:S01]  /*77c0*/  FMUL.FTZ R10, R122, R13 ;  /* 0x0000000d7a0a7220 */ /* 0x000fe20000410000 */
[----:B------:R-:W-:Y:S01]  /*77d0*/  F2FP.F16.F32.PACK_AB R4, R0, R3 ;  /* 0x000000030004723e */ /* 0x000fe200000000ff */
[----:B------:R-:W-:Y:S01]  /*77e0*/  FMUL.FTZ R14, R139, R13 ;  /* 0x0000000d8b0e7220 */ /* 0x000fe20000410000 */
[----:B------:R-:W-:Y:S01]  /*77f0*/  F2FP.F16.F32.PACK_AB R7, R12, R15 ;  /* 0x0000000f0c07723e */ /* 0x000fe200000000ff */
[-C--:B------:R-:W-:Y:S01]  /*7800*/  FMUL.FTZ R15, R138, R13.reuse ;  /* 0x0000000d8a0f7220 */ /* 0x080fe20000410000 */
[----:B------:R-:W-:Y:S01]  /*7810*/  IADD3 R42, P1, R31, R8, RZ ;  /* 0x000000081f2a7210 */ /* 0x000fe20007f3e0ff */
        /* <DEDUP_REMOVED lines=11> */
[----:B------:R-:W-:Y:S01]  /*78d0*/  BAR.SYNC.DEFER_BLOCKING 0x1, 0x180 ;  /* 0x0046000000007b1d */ /* 0x000fe20000010000 */
[----:B------:R-:W-:-:S02]  /*78e0*/  IADD3.X R43, R43, R9, R44, P1, !PT ;  /* 0x000000092b2b7210 */ /* 0x000fc40000ffe42c */
[----:B------:R-:W-:Y:S02]  /*78f0*/  F2FP.F16.F32.PACK_AB R13, R14, R15 ;  /* 0x0000000f0e0d723e */ /* 0x000fe400000000ff */
[----:B------:R-:W-:Y:S02]  /*7900*/  F2FP.F16.F32.PACK_AB R8, R18, R23 ;  /* 0x000000171208723e */ /* 0x000fe400000000ff */
[----:B------:R-:W-:Y:S02]  /*7910*/  F2FP.F16.F32.PACK_AB R9, R0, R3 ;  /* 0x000000030009723e */ /* 0x000fe400000000ff */
[----:B------:R-:W-:Y:S01]  /*7920*/  F2FP.F16.F32.PACK_AB R10, R20, R25 ;  /* 0x00000019140a723e */ /* 0x000fe200000000ff */
[----:B------:R-:W1:Y:S01]  /*7930*/  SHFL.IDX PT, R0, R45, RZ, 0x1f ;  /* 0x00001fff2d007589 */ /* 0x000e6200000e0000 */
[----:B------:R-:W-:Y:S02]  /*7940*/  F2FP.F16.F32.PACK_AB R11, R11, R12 ;  /* 0x0000000c0b0b723e */ /* 0x000fe400000000ff */
[----:B------:R-:W-:-:S02]  /*7950*/  F2FP.F16.F32.PACK_AB R14, R24, R29 ;  /* 0x0000001d180e723e */ /* 0x000fc400000000ff */
[----:B------:R-:W-:Y:S02]  /*7960*/  F2FP.F16.F32.PACK_AB R12, R22, R27 ;  /* 0x0000001b160c723e */ /* 0x000fe400000000ff */
[----:B------:R-:W-:Y:S02]  /*7970*/  F2FP.F16.F32.PACK_AB R15, R26, R31 ;  /* 0x0000001f1a0f723e */ /* 0x000fe400000000ff */
[----:B------:R-:W-:Y:S02]  /*7980*/  F2FP.F16.F32.PACK_AB R29, R30, R35 ;  /* 0x000000231e1d723e */ /* 0x000fe400000000ff */
[----:B------:R-:W-:Y:S02]  /*7990*/  F2FP.F16.F32.PACK_AB R28, R28, R33 ;  /* 0x000000211c1c723e */ /* 0x000fe400000000ff */
[----:B------:R-:W-:Y:S01]  /*79a0*/  F2FP.F16.F32.PACK_AB R30, R32, R37 ;  /* 0x00000025201e723e */ /* 0x000fe200000000ff */
[----:B------:R2:W-:Y:S01]  /*79b0*/  STSM.16.M88.4 [R41], R4 ;  /* 0x0000000429007844 */ /* 0x0005e20000000200 */
[----:B------:R-:W-:-:S03]  /*79c0*/  F2FP.F16.F32.PACK_AB R31, R34, R39 ;  /* 0x00000027221f723e */ /* 0x000fc600000000ff */
[----:B------:R3:W-:Y:S04]  /*79d0*/  STSM.16.M88.4 [R40], R8 ;  /* 0x0000000828007844 */ /* 0x0007e80000000200 */
[----:B------:R3:W-:Y:S04]  /*79e0*/  STSM.16.M88.4 [R38], R12 ;  /* 0x0000000c26007844 */ /* 0x0007e80000000200 */
[----:B------:R3:W-:Y:S01]  /*79f0*/  STSM.16.M88.4 [R36], R28 ;  /* 0x0000001c24007844 */ /* 0x0007e20000000200 */
[----:B------:R-:W-:Y:S01]  /*7a00*/  @!PT LDS RZ, [RZ] ;  /* 0x00000000fffff984 */ /* 0x000fe20000000800 */
[----:B------:R-:W-:Y:S01]  /*7a10*/  @!PT LDS RZ, [RZ] ;  /* 0x00000000fffff984 */ /* 0x000fe20000000800 */
[----:B------:R-:W-:Y:S01]  /*7a20*/  @!PT LDS RZ, [RZ] ;  /* 0x00000000fffff984 */ /* 0x000fe20000000800 */
[----:B------:R4:W-:Y:S06]  /*7a30*/  MEMBAR.ALL.CTA ;  /* 0x0000000000007992 */ /* 0x0009ec0000008000 */
[----:B----4-:R-:W4:Y:S02]  /*7a40*/  FENCE.VIEW.ASYNC.S ;  /* 0x00000000000073c6 */ /* 0x010f240000000000 */
[----:B----4-:R-:W-:Y:S06]  /*7a50*/  BAR.ARV 0x1, 0x1a0 ;  /* 0x0046800000007b1d */ /* 0x010fec0000002000 */
[----:B--2---:R-:W-:Y:S01]  /*7a60*/  LEA R4, P1, R42, UR4, 0x2 ;  /* 0x000000042a047c11 */ /* 0x004fe2000f8210ff */
[----:B------:R-:W-:-:S02]  /*7a70*/  ULDC UR4, c[0x0][0xc] ;  /* 0x0000030000047ab9 */ /* 0x000fc40000000800 */
[----:B------:R-:W-:Y:S01]  /*7a80*/  UIADD3 UR48, UR4, UR48, URZ ;  /* 0x0000003004307290 */ /* 0x000fe2000fffe03f */
[----:B------:R-:W-:-:S05]  /*7a90*/  LEA.HI.X R5, R42, UR5, R43, 0x2, P1 ;  /* 0x000000052a057c11 */ /* 0x000fca00088f142b */
[----:B------:R3:W-:Y:S04]  /*7aa0*/  @!P3 STG.E desc[UR38][R4.64+0x20], R21 ;  /* 0x000020150400b986 */ /* 0x0007e8000c101926 */
[----:B------:R3:W-:Y:S01]  /*7ab0*/  @!P0 STG.E desc[UR38][R4.64], R19 ;  /* 0x0000001304008986 */ /* 0x0007e2000c101926 */
[----:B-1----:R-:W-:-:S13]  /*7ac0*/  ISETP.NE.AND P0, PT, R0, 0xb, PT ;  /* 0x0000000b0000780c */ /* 0x002fda0003f05270 */
[----:B---3--:R-:W-:Y:S05]  /*7ad0*/  @P0 BRA `(.L_x_10502) ;  /* 0x00000000003c0947 */ /* 0x008fea0003800000 */
[----:B------:R-:W-:Y:S01]  /*7ae0*/  BAR.SYNC.DEFER_BLOCKING 0x1, 0x1a0 ;  /* 0x0046800000007b1d */ /* 0x000fe20000010000 */
[----:B------:R-:W-:-:S05]  /*7af0*/  ELECT P0, URZ, PT ;  /* 0x00000000003f782f */ /* 0x000fca0003800000 */
[----:B------:R-:W-:Y:S08]  /*7b00*/  BSSY B0, `(.L_x_10502) ;  /* 0x000000c000007945 */ /* 0x000ff00003800000 */
[----:B------:R-:W-:Y:S05]  /*7b10*/  @!P0 BRA `(.L_x_10503) ;  /* 0x0000000000288947 */ /* 0x000fea0003800000 */
[----:B------:R-:W-:Y:S01]  /*7b20*/  UIADD3 UR4, UP0, UR36, 0x9f0, URZ ;  /* 0x000009f024047890 */ /* 0x000fe2000ff1e03f */
[----:B------:R-:W-:Y:S01]  /*7b30*/  UMOV UR41, URZ ;  /* 0x0000003f00297c82 */ /* 0x000fe20008000000 */
[----:B------:R-:W-:Y:S02]  /*7b40*/  UMOV UR45, URZ ;  /* 0x0000003f002d7c82 */ /* 0x000fe40008000000 */
[----:B------:R-:W-:Y:S02]  /*7b50*/  UIADD3.X UR5, URZ, UR37, URZ, UP0, !UPT ;  /* 0x000000253f057290 */ /* 0x000fe400087fe43f */
[----:B------:R-:W-:-:S04]  /*7b60*/  UIADD3 UR6, UR40, 0x30820, URZ ;  /* 0x0003082028067890 */ /* 0x000fc8000fffe03f */
[----:B------:R-:W-:-:S03]  /*7b70*/  UPRMT UR6, URZ, 0x654, UR6 ;  /* 0x000006543f067896 */ /* 0x000fc60008000006 */
[----:B------:R1:W-:Y:S01]  /*7b80*/  UTMASTG.5D [UR40], [UR4] ;  /* 0x00000028040073b5 */ /* 0x0003e20008020000 */
[----:B------:R0:W-:Y:S01]  /*7b90*/  UTMACMDFLUSH ;  /* 0x00000000000079b7 */ /* 0x0001e20000000000 */
[----:B------:R-:W-:-:S04]  /*7ba0*/  DEPBAR.LE SB0, 0x0 ;  /* 0x000080000000791a */ /* 0x000fc80000000000 */
[----:B-1----:R-:W-:Y:S03]  /*7bb0*/  SYNCS.ARRIVE.TRANS64.RED.A1T0 RZ, [UR6], RZ ;  /* 0x000000ffffff79a7 */ /* 0x002fe60008100406 */
.L_x_10503:
[----:B------:R-:W-:Y:S05]  /*7bc0*/  BSYNC B0 ;  /* 0x0000000000007941 */ /* 0x000fea0003800000 */
.L_x_10502:
[----:B------:R-:W2:Y:S01]  /*7bd0*/  LDL.LU R3, [R1] ;  /* 0x0000000001037983 */ /* 0x000ea20000300800 */
[----:B------:R-:W1:Y:S01]  /*7be0*/  LDC R0, c[0x0][0xda4] ;  /* 0x00036900ff007b82 */ /* 0x000e620000000800 */
[----:B------:R-:W-:-:S04]  /*7bf0*/  UIADD3 UR46, UR46, 0x1, URZ ;  /* 0x000000012e2e7890 */ /* 0x000fc8000fffe03f */
[----:B------:R-:W-:-:S04]  /*7c00*/  UISETP.NE.AND UP0, UPT, UR46, 0x2, UPT ;  /* 0x000000022e00788c */ /* 0x000fc8000bf05270 */
[----:B------:R-:W-:Y:S02]  /*7c10*/  USEL UR4, URZ, 0x1, UP0 ;  /* 0x000000013f047887 */ /* 0x000fe40008000000 */
[----:B------:R-:W-:Y:S02]  /*7c20*/  USEL UR46, UR46, URZ, UP0 ;  /* 0x0000003f2e2e7287 */ /* 0x000fe40008000000 */
[----:B------:R-:W-:Y:S01]  /*7c30*/  ULOP3.LUT UR47, UR47, UR4, URZ, 0x3c, !UPT ;  /* 0x000000042f2f7292 */ /* 0x000fe2000f8e3c3f */
[----:B-1----:R-:W-:Y:S01]  /*7c40*/  ISETP.LE.AND P0, PT, R0, UR48, PT ;  /* 0x0000003000007c0c */ /* 0x002fe2000bf03270 */
[----:B--2---:R-:W-:-:S05]  /*7c50*/  VIADD R3, R3, 0x1 ;  /* 0x0000000103037836 */ /* 0x004fca0000000000 */
[----:B------:R1:W-:Y:S07]  /*7c60*/  STL [R1], R3 ;  /* 0x0000000301007387 */ /* 0x0003ee0000100800 */
[----:B------:R-:W-:Y:S05]  /*7c70*/  @!P0 BRA `(.L_x_10504) ;  /* 0xffffff9000ac8947 */ /* 0x000fea000383ffff */
[----:B------:R-:W-:Y:S05]  /*7c80*/  EXIT ;  /* 0x000000000000794d */ /* 0x000fea0003800000 */
.L_x_10480:
        /* <DEDUP_REMOVED lines=21> */
.L_x_10547:
        /* <DEDUP_REMOVED lines=49> */
.L_x_10506:
        /* <DEDUP_REMOVED lines=19> */
.L_x_10508:
        /* <DEDUP_REMOVED lines=16> */
.L_x_10507:
[----:B------:R-:W-:Y:S01]  /*8320*/  ULDC.64 UR4, c[0x0][0x9f8] ;  /* 0x00027e0000047ab9 */ /* 0x000fe20000000a00 */
[----:B------:R-:W1:Y:S01]  /*8330*/  LDC R0, c[0x0][0x428] ;  /* 0x00010a00ff007b82 */ /* 0x000e620000000800 */
[----:B------:R-:W-:Y:S01]  /*8340*/  ISETP.NE.U32.AND P0, PT, RZ, UR4, PT ;  /* 0x00000004ff007c0c */ /* 0x000fe2000bf05070 */
[----:B------:R-:W-:Y:S01]  /*8350*/  IMAD.MOV.U32 R6, RZ, RZ, R22 ;  /* 0x000000ffff067224 */ /* 0x000fe200078e0016 */
        /* <DEDUP_REMOVED lines=20> */
.L_x_10509:
        /* <DEDUP_REMOVED lines=16> */
.L_x_10563:
[----:B------:R-:W-:Y:S01]  /*85a0*/  UMOV UR4, 0xffffffff ;  /* 0xffffffff00047882 */ /* 0x000fe20000000000 */
[----:B------:R-:W-:Y:S01]  /*85b0*/  SHF.R.S32.HI R8, RZ, 0x1f, R6 ;  /* 0x0000001fff087819 */ /* 0x000fe20000011406 */
[----:B------:R-:W-:Y:S01]  /*85c0*/  VIADD R10, R24, 0xffffffff ;  /* 0xffffffff180a7836 */ /* 0x000fe20000000000 */
[----:B------:R-:W-:Y:S06]  /*85d0*/  BRA.DIV UR4, `(.L_x_10511) ;  /* 0x0000001e04b87947 */ /* 0x000fec000b800000 */
[----:B------:R-:W-:-:S13]  /*85e0*/  ELECT P6, URZ, PT ;  /* 0x00000000003f782f */ /* 0x000fda00038c0000 */
.L_x_10566:
[----:B------:R-:W-:Y:S05]  /*85f0*/  @!P6 BRA `(.L_x_10512) ;  /* 0x0000000000c8e947 */ /* 0x000fea0003800000 */
[----:B------:R-:W-:Y:S02]  /*8600*/  IMAD.MOV.U32 R18, RZ, RZ, R10 ;  /* 0x000000ffff127224 */ /* 0x000fe400078e000a */
        /* <DEDUP_REMOVED lines=20> */
.L_x_10513:
[----:B------:R-:W2:Y:S01]  /*8750*/  S2R R4, SR_TID.X ;  /* 0x0000000000047919 */ /* 0x000ea20000002100 */
[----:B------:R-:W-:Y:S01]  /*8760*/  IMAD R5, R16, 0x8, R19 ;  /* 0x0000000810057824 */ /* 0x000fe200078e0213 */
[----:B--2---:R-:W-:Y:S02]  /*8770*/  LOP3.LUT R11, R4, 0x7f, RZ, 0xc0, !PT ;  /* 0x0000007f040b7812 */ /* 0x004fe400078ec0ff */
[----:B------:R-:W-:Y:S02]  /*8780*/  SHF.L.U32 R4, R17, 0x1f, RZ ;  /* 0x0000001f11047819 */ /* 0x000fe400000006ff */
[----:B------:R-:W-:Y:S02]  /*8790*/  ISETP.NE.AND P2, PT, R11, RZ, PT ;  /* 0x000000ff0b00720c */ /* 0x000fe40003f45270 */
[----:B------:R-:W2:Y:S02]  /*87a0*/  SYNCS.PHASECHK.TRANS64.TRYWAIT P1, [R5+URZ+0x30840], R4 ;  /* 0x03084004050075a7 */ /* 0x000ea4000802017f */
[----:B--2---:R-:W-:Y:S09]  /*87b0*/  @!P1 BRA `(.L_x_10514) ;  /* 0x0000001c00609947 */ /* 0x004ff20003800000 */
.L_x_10567:
[----:B------:R-:W-:Y:S05]  /*87c0*/  @P2 BRA `(.L_x_10515) ;  /* 0x0000000000142947 */ /* 0x000fea0003800000 */
[----:B------:R-:W-:Y:S01]  /*87d0*/  ISETP.NE.AND P1, PT, R27, RZ, PT ;  /* 0x000000ff1b00720c */ /* 0x000fe20003f25270 */
[----:B--2---:R-:W-:-:S04]  /*87e0*/  IMAD.MOV.U32 R4, RZ, RZ, 0x6000 ;  /* 0x00006000ff047424 */ /* 0x004fc800078e00ff */
[----:B------:R3:W-:Y:S08]  /*87f0*/  SYNCS.ARRIVE.TRANS64 RZ, [R5+URZ+0x30830], R4 ;  /* 0x0308300405ff79a7 */ /* 0x0007f0000800003f */
[----:B------:R-:W-:Y:S05]  /*8800*/  @!P1 BRA `(.L_x_10515) ;  /* 0x0000000000049947 */ /* 0x000fea0003800000 */
[----:B------:R-:W-:Y:S01]  /*8810*/  BPT.TRAP 0x1 ;  /* 0x000000040000795c */ /* 0x000fe20000300000 */
.L_x_10515:
[----:B--23--:R-:W-:Y:S01]  /*8820*/  IMAD R4, R16, 0x6000, R19 ;  /* 0x0000600010047824 */ /* 0x00cfe200078e0213 */
[----:B------:R-:W-:Y:S01]  /*8830*/  R2UR UR9, R5 ;  /* 0x00000000050972ca */ /* 0x000fe200000e0000 */
[----:B------:R-:W-:Y:S01]  /*8840*/  UIADD3 UR4, UP0, UR40, 0x370, URZ ;  /* 0x0000037028047890 */ /* 0x000fe2000ff1e03f */
[----:B------:R-:W-:Y:S01]  /*8850*/  R2UR UR11, R18 ;  /* 0x00000000120b72ca */ /* 0x000fe200000e0000 */
[----:B------:R-:W-:Y:S01]  /*8860*/  UMOV UR6, 0x0 ;  /* 0x0000000000067882 */ /* 0x000fe20000000000 */
[----:B------:R-:W-:Y:S01]  /*8870*/  R2UR UR8, R4 ;  /* 0x00000000040872ca */ /* 0x000fe200000e0000 */
[----:B------:R-:W-:Y:S01]  /*8880*/  UIADD3.X UR5, URZ, UR41, URZ, UP0, !UPT ;  /* 0x000000293f057290 */ /* 0x000fe200087fe43f */
[----:B------:R-:W-:Y:S01]  /*8890*/  R2UR UR12, R0 ;  /* 0x00000000000c72ca */ /* 0x000fe200000e0000 */
[----:B------:R-:W-:Y:S01]  /*88a0*/  UMOV UR7, 0x14f00000 ;  /* 0x14f0000000077882 */ /* 0x000fe20000000000 */
[----:B-----5:R-:W-:Y:S01]  /*88b0*/  R2UR UR13, R7 ;  /* 0x00000000070d72ca */ /* 0x020fe200000e0000 */
[----:B------:R-:W-:-:S04]  /*88c0*/  UMOV UR10, URZ ;  /* 0x0000003f000a7c82 */ /* 0x000fc80008000000 */
[----:B------:R-:W-:Y:S02]  /*88d0*/  UIADD3 UR9, UR9, 0x30830, URZ ;  /* 0x0003083009097890 */ /* 0x000fe4000fffe03f */
[----:B------:R-:W-:Y:S02]  /*88e0*/  UIMAD UR11, UR11, 0xc0, URZ ;  /* 0x000000c00b0b78a4 */ /* 0x000fe4000f8e023f */
[----:B------:R-:W-:-:S09]  /*88f0*/  UIADD3 UR8, UR8, 0x12400, URZ ;  /* 0x0001240008087890 */ /* 0x000fd2000fffe03f */
[----:B------:R2:W-:Y:S02]  /*8900*/  UTMALDG.4D [UR8], [UR4], desc[UR6] ;  /* 0x00000608040075b4 */ /* 0x0005e40008019000 */
[----:B--2---:R-:W-:Y:S01]  /*8910*/  NOP ;  /* 0x0000000000007918 */ /* 0x004fe20000000000 */
.L_x_10512:
[----:B------:R-:W-:Y:S05]  /*8920*/  WARPSYNC.ALL ;  /* 0x0000000000007948 */ /* 0x000fea0003800000 */
[----:B------:R-:W-:Y:S01]  /*8930*/  BAR.SYNC.DEFER_BLOCKING 0x8, 0x1a0 ;  /* 0x0206800000007b1d */ /* 0x000fe20000010000 */
[----:B------:R-:W-:Y:S02]  /*8940*/  ELECT P1, URZ, PT ;  /* 0x00000000003f782f */ /* 0x000fe40003820000 */
[----:B------:R-:W-:Y:S01]  /*8950*/  R2UR UR9, R19 ;  /* 0x00000000130972ca */ /* 0x000fe200000e0000 */
[----:B------:R-:W-:-:S10]  /*8960*/  UIADD3 UR4, UP0, UR40, 0x270, URZ ;  /* 0x0000027028047890 */ /* 0x000fd4000ff1e03f */
[----:B------:R-:W-:Y:S02]  /*8970*/  @P1 R2UR UR13, R22 ;  /* 0x00000000160d12ca */ /* 0x000fe400000e0000 */
[----:B------:R-:W-:Y:S01]  /*8980*/  @P1 R2UR UR12, R23 ;  /* 0x00000000170c12ca */ /* 0x000fe200000e0000 */
[----:B------:R-:W-:Y:S01]  /*8990*/  UIADD3.X UR5, URZ, UR41, URZ, UP0, !UPT ;  /* 0x000000293f057290 */ /* 0x000fe200087fe43f */
[----:B------:R-:W-:Y:S01]  /*89a0*/  @P1 R2UR UR11, R9 ;  /* 0x00000000090b12ca */ /* 0x000fe200000e0000 */
[----:B------:R-:W-:Y:S01]  /*89b0*/  UMOV UR6, 0x0 ;  /* 0x0000000000067882 */ /* 0x000fe20000000000 */
[----:B------:R-:W-:Y:S01]  /*89c0*/  UMOV UR7, 0x12f00000 ;  /* 0x12f0000000077882 */ /* 0x000fe20000000000 */
[----:B------:R-:W-:Y:S01]  /*89d0*/  UMOV UR10, URZ ;  /* 0x0000003f000a7c82 */ /* 0x000fe20008000000 */
[----:B------:R-:W-:Y:S01]  /*89e0*/  BSSY B0, `(.L_x_10516) ;  /* 0x000000b000007945 */ /* 0x000fe20003800000 */
[----:B------:R-:W-:Y:S01]  /*89f0*/  ISETP.GE.AND P2, PT, R28, 0xc1, PT ;  /* 0x000000c11c00780c */ /* 0x000fe20003f46270 */
[----:B------:R-:W-:Y:S01]  /*8a00*/  @P1 IMAD.MOV.U32 R4, RZ, RZ, 0x6000 ;  /* 0x00006000ff041424 */ /* 0x000fe200078e00ff */
[----:B------:R-:W-:-:S02]  /*8a10*/  UIADD3 UR8, UR9, 0xc400, URZ ;  /* 0x0000c40009087890 */ /* 0x000fc4000fffe03f */
[----:B------:R-:W-:Y:S01]  /*8a20*/  UIADD3 UR9, UR9, 0x30800, URZ ;  /* 0x0003080009097890 */ /* 0x000fe2000fffe03f */
[----:B------:R2:W-:Y:S08]  /*8a30*/  @P1 SYNCS.ARRIVE.TRANS64 RZ, [R19+URZ+0x30800], R4 ;  /* 0x0308000413ff19a7 */ /* 0x0005f0000800003f */
[----:B------:R3:W-:Y:S01]  /*8a40*/  UTMALDG.4D [UR8], [UR4], desc[UR6] ;  /* 0x00000608040075b4 */ /* 0x0007e20008019000 */
[----:B--2---:R-:W-:-:S04]  /*8a50*/  LOP3.LUT R4, R29, 0x1, RZ, 0xc, !PT ;  /* 0x000000011d047812 */ /* 0x004fc800078e0cff */
[----:B------:R-:W-:-:S04]  /*8a60*/  SHF.L.U32 R4, R4, 0x1f, RZ ;  /* 0x0000001f04047819 */ /* 0x000fc800000006ff */
[----:B------:R-:W2:Y:S02]  /*8a70*/  SYNCS.PHASECHK.TRANS64.TRYWAIT P1, [R19+URZ+0x30820], R4 ;  /* 0x03082004130075a7 */ /* 0x000ea4000802017f */
[----:B--23--:R-:W-:Y:S05]  /*8a80*/  @!P1 BRA `(.L_x_10517) ;  /* 0x0000001800c09947 */ /* 0x00cfea0003800000 */
.L_x_10568:
[----:B------:R-:W-:Y:S05]  /*8a90*/  BSYNC B0 ;  /* 0x0000000000007941 */ /* 0x000fea0003800000 */
.L_x_10516:
        /* <DEDUP_REMOVED lines=35> */
.L_x_10522:
[----:B-1----:R-:W1:Y:S01]  /*8cd0*/  S2R R2, SR_TID.X ;  /* 0x0000000000027919 */ /* 0x002e620000002100 */
[----:B------:R-:W-:Y:S01]  /*8ce0*/  IMAD R3, R12, 0x8, R19 ;  /* 0x000000080c037824 */ /* 0x000fe200078e0213 */
[----:B-1----:R-:W-:Y:S02]  /*8cf0*/  LOP3.LUT R5, R2, 0x7f, RZ, 0xc0, !PT ;  /* 0x0000007f02057812 */ /* 0x002fe400078ec0ff */
[----:B------:R-:W-:Y:S02]  /*8d00*/  SHF.L.U32 R2, R13, 0x1f, RZ ;  /* 0x0000001f0d027819 */ /* 0x000fe400000006ff */
[----:B------:R-:W-:Y:S02]  /*8d10*/  ISETP.NE.AND P1, PT, R5, RZ, PT ;  /* 0x000000ff0500720c */ /* 0x000fe40003f25270 */
[----:B------:R-:W1:Y:S02]  /*8d20*/  SYNCS.PHASECHK.TRANS64.TRYWAIT P2, [R3+URZ+0x30840], R2 ;  /* 0x03084002030075a7 */ /* 0x000e64000804017f */
[----:B-1----:R-:W-:Y:S09]  /*8d30*/  @!P2 BRA `(.L_x_10523) ;  /* 0x000000180028a947 */ /* 0x002ff20003800000 */
.L_x_10569:
[----:B------:R-:W-:Y:S05]  /*8d40*/  @P1 BRA `(.L_x_10524) ;  /* 0x0000000000141947 */ /* 0x000fea0003800000 */
[----:B------:R-:W-:Y:S01]  /*8d50*/  ISETP.NE.AND P2, PT, R27, RZ, PT ;  /* 0x000000ff1b00720c */ /* 0x000fe20003f45270 */
[----:B-1----:R-:W-:-:S04]  /*8d60*/  IMAD.MOV.U32 R2, RZ, RZ, 0x6000 ;  /* 0x00006000ff027424 */ /* 0x002fc800078e00ff */
[----:B------:R2:W-:Y:S08]  /*8d70*/  SYNCS.ARRIVE.TRANS64 RZ, [R3+URZ+0x30830], R2 ;  /* 0x0308300203ff79a7 */ /* 0x0005f0000800003f */
[----:B------:R-:W-:Y:S05]  /*8d80*/  @!P2 BRA `(.L_x_10524) ;  /* 0x000000000004a947 */ /* 0x000fea0003800000 */
[----:B------:R-:W-:Y:S01]  /*8d90*/  BPT.TRAP 0x1 ;  /* 0x000000040000795c */ /* 0x000fe20000300000 */
.L_x_10524:
[----:B-12---:R-:W-:Y:S01]  /*8da0*/  IMAD R2, R12, 0x6000, R19 ;  /* 0x000060000c027824 */ /* 0x006fe200078e0213 */
[----:B------:R-:W-:Y:S01]  /*8db0*/  R2UR UR9, R3 ;  /* 0x00000000030972ca */ /* 0x000fe200000e0000 */
[----:B------:R-:W-:Y:S01]  /*8dc0*/  UIADD3 UR4, UP0, UR40, 0x370, URZ ;  /* 0x0000037028047890 */ /* 0x000fe2000ff1e03f */
[----:B------:R-:W-:Y:S01]  /*8dd0*/  R2UR UR11, R9 ;  /* 0x00000000090b72ca */ /* 0x000fe200000e0000 */
[----:B------:R-:W-:Y:S01]  /*8de0*/  VIADD R3, R19, 0x30800 ;  /* 0x0003080013037836 */ /* 0x000fe20000000000 */
[----:B------:R-:W-:Y:S01]  /*8df0*/  R2UR UR8, R2 ;  /* 0x00000000020872ca */ /* 0x000fe200000e0000 */
[----:B------:R-:W-:Y:S01]  /*8e00*/  UIADD3.X UR5, URZ, UR41, URZ, UP0, !UPT ;  /* 0x000000293f057290 */ /* 0x000fe200087fe43f */
[----:B------:R-:W-:Y:S01]  /*8e10*/  R2UR UR12, R0 ;  /* 0x00000000000c72ca */ /* 0x000fe200000e0000 */
[----:B------:R-:W-:Y:S01]  /*8e20*/  IMAD R2, R16, 0x8, R3 ;  /* 0x0000000810027824 */ /* 0x000fe200078e0203 */
[----:B-----5:R-:W-:Y:S01]  /*8e30*/  R2UR UR13, R4 ;  /* 0x00000000040d72ca */ /* 0x020fe200000e0000 */
[----:B------:R-:W-:Y:S01]  /*8e40*/  UMOV UR6, 0x0 ;  /* 0x0000000000067882 */ /* 0x000fe20000000000 */
[----:B------:R-:W-:Y:S01]  /*8e50*/  SHF.L.U32 R5, R17, 0x1f, RZ ;  /* 0x0000001f11057819 */ /* 0x000fe200000006ff */
[----:B------:R-:W-:Y:S01]  /*8e60*/  UMOV UR7, 0x14f00000 ;  /* 0x14f0000000077882 */ /* 0x000fe20000000000 */
[----:B------:R-:W-:Y:S01]  /*8e70*/  UMOV UR10, URZ ;  /* 0x0000003f000a7c82 */ /* 0x000fe20008000000 */
[----:B------:R-:W-:-:S02]  /*8e80*/  UIADD3 UR9, UR9, 0x30830, URZ ;  /* 0x0003083009097890 */ /* 0x000fc4000fffe03f */
[----:B------:R-:W-:Y:S02]  /*8e90*/  UIMAD UR11, UR11, 0xc0, URZ ;  /* 0x000000c00b0b78a4 */ /* 0x000fe4000f8e023f */
[----:B------:R-:W-:-:S09]  /*8ea0*/  UIADD3 UR8, UR8, 0x12400, URZ ;  /* 0x0001240008087890 */ /* 0x000fd2000fffe03f */
[----:B------:R1:W-:Y:S01]  /*8eb0*/  UTMALDG.4D [UR8], [UR4], desc[UR6] ;  /* 0x00000608040075b4 */ /* 0x0003e20008019000 */
[----:B------:R-:W2:Y:S02]  /*8ec0*/  SYNCS.PHASECHK.TRANS64.TRYWAIT P2, [R2+URZ+0x60], R5 ;  /* 0x00006005020075a7 */ /* 0x000ea4000804017f */
[----:B-12---:R-:W-:Y:S05]  /*8ed0*/  @!P2 BRA `(.L_x_10525) ;  /* 0x0000001400d4a947 */ /* 0x006fea0003800000 */
.L_x_10570:
[----:B------:R-:W-:Y:S05]  /*8ee0*/  @P1 BRA `(.L_x_10526) ;  /* 0x0000000000181947 */ /* 0x000fea0003800000 */
[----:B------:R-:W-:Y:S01]  /*8ef0*/  ISETP.NE.AND P1, PT, R27, RZ, PT ;  /* 0x000000ff1b00720c */ /* 0x000fe20003f25270 */
[----:B-1----:R-:W-:Y:S02]  /*8f00*/  IMAD R2, R16, 0x8, R19 ;  /* 0x0000000810027824 */ /* 0x002fe400078e0213 */
[----:B------:R-:W-:-:S04]  /*8f10*/  IMAD.MOV.U32 R3, RZ, RZ, 0x6000 ;  /* 0x00006000ff037424 */ /* 0x000fc800078e00ff */
[----:B------:R2:W-:Y:S06]  /*8f20*/  SYNCS.ARRIVE.TRANS64 RZ, [R2+URZ+0x30850], R3 ;  /* 0x0308500302ff79a7 */ /* 0x0005ec000800003f */
[----:B------:R-:W-:Y:S05]  /*8f30*/  @!P1 BRA `(.L_x_10526) ;  /* 0x0000000000049947 */ /* 0x000fea0003800000 */
[----:B------:R-:W-:Y:S01]  /*8f40*/  BPT.TRAP 0x1 ;  /* 0x000000040000795c */ /* 0x000fe20000300000 */
.L_x_10526:
[--C-:B--2---:R-:W-:Y:S01]  /*8f50*/  IMAD R3, R16, 0x6000, R19.reuse ;  /* 0x0000600010037824 */ /* 0x104fe200078e0213 */
[----:B------:R-:W-:Y:S01]  /*8f60*/  R2UR UR11, R18 ;  /* 0x00000000120b72ca */ /* 0x000fe200000e0000 */
[----:B-1----:R-:W-:Y:S01]  /*8f70*/  IMAD R2, R16, 0x8, R19 ;  /* 0x0000000810027824 */ /* 0x002fe200078e0213 */
        /* <DEDUP_REMOVED lines=8> */
[----:B------:R-:W-:Y:S01]  /*9000*/  UMOV UR10, URZ ;  /* 0x0000003f000a7c82 */ /* 0x000fe20008000000 */
[----:B------:R-:W-:-:S02]  /*9010*/  IMAD.MOV.U32 R7, RZ, RZ, R4 ;  /* 0x000000ffff077224 */ /* 0x000fc400078e0004 */
[----:B------:R-:W-:Y:S01]  /*9020*/  UIMAD UR11, UR11, 0xc0, URZ ;  /* 0x000000c00b0b78a4 */ /* 0x000fe2000f8e023f */
[----:B------:R-:W-:-:S03]  /*9030*/  IMAD.MOV.U32 R18, RZ, RZ, R9 ;  /* 0x000000ffff127224 */ /* 0x000fc600078e0009 */
[----:B------:R-:W-:Y:S02]  /*9040*/  UIADD3 UR8, UR8, 0x400, URZ ;  /* 0x0000040008087890 */ /* 0x000fe4000fffe03f */
[----:B------:R-:W-:-:S09]  /*9050*/  UIADD3 UR9, UR9, 0x30850, URZ ;  /* 0x0003085009097890 */ /* 0x000fd2000fffe03f */
[----:B------:R1:W-:Y:S02]  /*9060*/  UTMALDG.4D [UR8], [UR4], desc[UR6] ;  /* 0x00000608040075b4 */ /* 0x0003e40008019000 */
[----:B-1----:R-:W-:Y:S01]  /*9070*/  NOP ;  /* 0x0000000000007918 */ /* 0x002fe20000000000 */
.L_x_10521:
[----:B------:R-:W-:Y:S05]  /*9080*/  BSYNC B0 ;  /* 0x0000000000007941 */ /* 0x000fea0003800000 */
.L_x_10520:
[----:B------:R-:W-:Y:S02]  /*9090*/  VIADD R9, R24, 0xfffffffd ;  /* 0xfffffffd18097836 */ /* 0x000fe40000000000 */
[----:B------:R-:W-:Y:S02]  /*90a0*/  IMAD.MOV.U32 R16, RZ, RZ, R12 ;  /* 0x000000ffff107224 */ /* 0x000fe400078e000c */
[----:B------:R-:W-:-:S07]  /*90b0*/  IMAD.MOV.U32 R17, RZ, RZ, R13 ;  /* 0x000000ffff117224 */ /* 0x000fce00078e000d */
.L_x_10519:
[----:B------:R-:W-:Y:S01]  /*90c0*/  IMAD.MOV R11, RZ, RZ, -R11 ;  /* 0x000000ffff0b7224 */ /* 0x000fe200078e0a0b */
[----:B------:R-:W-:Y:S04]  /*90d0*/  BSSY B0, `(.L_x_10518) ;  /* 0x00000b4000007945 */ /* 0x000fe80003800000 */
[----:B------:R-:W-:-:S13]  /*90e0*/  ISETP.NE.AND P1, PT, R10, R11, PT ;  /* 0x0000000b0a00720c */ /* 0x000fda0003f25270 */
[----:B------:R-:W-:Y:S05]  /*90f0*/  @!P1 BRA `(.L_x_10527) ;  /* 0x0000000800c49947 */ /* 0x000fea0003800000 */
[----:B------:R-:W-:-:S07]  /*9100*/  IMAD.MOV.U32 R4, RZ, RZ, R7 ;  /* 0x000000ffff047224 */ /* 0x000fce00078e0007 */
.L_x_10542:
        /* <DEDUP_REMOVED lines=11> */
[----:B------:R-:W-:Y:S02]  /*91c0*/  ULDC.64 UR4, c[0x0][0x408] ;  /* 0x0001020000047ab9 */ /* 0x000fe40000000a00 */
        /* <DEDUP_REMOVED lines=16> */
.L_x_10530:
[----:B------:R-:W1:Y:S01]  /*92d0*/  S2R R2, SR_TID.X ;  /* 0x0000000000027919 */ /* 0x000e620000002100 */
[----:B------:R-:W-:Y:S01]  /*92e0*/  IMAD R3, R10, 0x8, R19 ;  /* 0x000000080a037824 */ /* 0x000fe200078e0213 */
[----:B-1----:R-:W-:Y:S02]  /*92f0*/  LOP3.LUT R5, R2, 0x7f, RZ, 0xc0, !PT ;  /* 0x0000007f02057812 */ /* 0x002fe400078ec0ff */
[----:B------:R-:W-:Y:S02]  /*9300*/  SHF.L.U32 R2, R11, 0x1f, RZ ;  /* 0x0000001f0b027819 */ /* 0x000fe400000006ff */
[----:B------:R-:W-:Y:S02]  /*9310*/  ISETP.NE.AND P1, PT, R5, RZ, PT ;  /* 0x000000ff0500720c */ /* 0x000fe40003f25270 */
[----:B------:R-:W1:Y:S02]  /*9320*/  SYNCS.PHASECHK.TRANS64.TRYWAIT P2, [R3+URZ+0x30840], R2 ;  /* 0x03084002030075a7 */ /* 0x000e64000804017f */
[----:B-1----:R-:W-:Y:S09]  /*9330*/  @!P2 BRA `(.L_x_10531) ;  /* 0x0000001000d0a947 */ /* 0x002ff20003800000 */
.L_x_10571:
[----:B------:R-:W-:Y:S05]  /*9340*/  @P1 BRA `(.L_x_10532) ;  /* 0x0000000000141947 */ /* 0x000fea0003800000 */
[----:B------:R-:W-:Y:S01]  /*9350*/  ISETP.NE.AND P2, PT, R27, RZ, PT ;  /* 0x000000ff1b00720c */ /* 0x000fe20003f45270 */
[----:B-1----:R-:W-:-:S04]  /*9360*/  IMAD.MOV.U32 R2, RZ, RZ, 0x6000 ;  /* 0x00006000ff027424 */ /* 0x002fc800078e00ff */
[----:B------:R2:W-:Y:S08]  /*9370*/  SYNCS.ARRIVE.TRANS64 RZ, [R3+URZ+0x30830], R2 ;  /* 0x0308300203ff79a7 */ /* 0x0005f0000800003f */
[----:B------:R-:W-:Y:S05]  /*9380*/  @!P2 BRA `(.L_x_10532) ;  /* 0x000000000004a947 */ /* 0x000fea0003800000 */
[----:B------:R-:W-:Y:S01]  /*9390*/  BPT.TRAP 0x1 ;  /* 0x000000040000795c */ /* 0x000fe20000300000 */
.L_x_10532:
        /* <DEDUP_REMOVED lines=20> */
.L_x_10572:
[----:B------:R-:W-:Y:S05]  /*94e0*/  @P1 BRA `(.L_x_10534) ;  /* 0x0000000000141947 */ /* 0x000fea0003800000 */
[----:B------:R-:W-:Y:S01]  /*94f0*/  ISETP.NE.AND P1, PT, R27, RZ, PT ;  /* 0x000000ff1b00720c */ /* 0x000fe20003f25270 */
[----:B------:R-:W-:-:S04]  /*9500*/  IMAD.MOV.U32 R3, RZ, RZ, 0x6000 ;  /* 0x00006000ff037424 */ /* 0x000fc800078e00ff */
[----:B------:R2:W-:Y:S08]  /*9510*/  SYNCS.ARRIVE.TRANS64 RZ, [R2+URZ+0x50], R3 ;  /* 0x0000500302ff79a7 */ /* 0x0005f0000800003f */
[----:B------:R-:W-:Y:S05]  /*9520*/  @!P1 BRA `(.L_x_10534) ;  /* 0x0000000000049947 */ /* 0x000fea0003800000 */
[----:B------:R-:W-:Y:S01]  /*9530*/  BPT.TRAP 0x1 ;  /* 0x000000040000795c */ /* 0x000fe20000300000 */
.L_x_10534:
[----:B------:R-:W-:Y:S01]  /*9540*/  IMAD R16, R16, 0x6000, R19 ;  /* 0x0000600010107824 */ /* 0x000fe200078e0213 */
        /* <DEDUP_REMOVED lines=8> */
[----:B------:R-:W-:Y:S01]  /*95d0*/  R2UR UR12, R0 ;  /* 0x00000000000c72ca */ /* 0x000fe200000e0000 */
[----:B------:R-:W-:Y:S01]  /*95e0*/  UMOV UR10, URZ ;  /* 0x0000003f000a7c82 */ /* 0x000fe20008000000 */
[----:B------:R-:W-:-:S02]  /*95f0*/  IMAD.MOV.U32 R18, RZ, RZ, R12 ;  /* 0x000000ffff127224 */ /* 0x000fc400078e000c */
[----:B------:R-:W-:Y:S01]  /*9600*/  IMAD.MOV.U32 R7, RZ, RZ, R4 ;  /* 0x000000ffff077224 */ /* 0x000fe200078e0004 */
[----:B------:R-:W-:Y:S02]  /*9610*/  UIMAD UR11, UR11, 0xc0, URZ ;  /* 0x000000c00b0b78a4 */ /* 0x000fe4000f8e023f */
[----:B------:R-:W-:Y:S02]  /*9620*/  UIADD3 UR9, UR9, 0x50, URZ ;  /* 0x0000005009097890 */ /* 0x000fe4000fffe03f */
[----:B------:R-:W-:-:S09]  /*9630*/  UIADD3 UR8, UR8, 0x400, URZ ;  /* 0x0000040008087890 */ /* 0x000fd2000fffe03f */
[----:B------:R3:W-:Y:S02]  /*9640*/  UTMALDG.4D [UR8], [UR4], desc[UR6] ;  /* 0x00000608040075b4 */ /* 0x0007e40008019000 */
[----:B---3--:R-:W-:Y:S01]  /*9650*/  NOP ;  /* 0x0000000000007918 */ /* 0x008fe20000000000 */
.L_x_10529:
[----:B------:R-:W-:Y:S05]  /*9660*/  BSYNC B1 ;  /* 0x0000000000017941 */ /* 0x000fea0003800000 */
.L_x_10528:
        /* <DEDUP_REMOVED lines=28> */
.L_x_10537:
[----:B------:R-:W1:Y:S01]  /*9830*/  S2R R2, SR_TID.X ;  /* 0x0000000000027919 */ /* 0x000e620000002100 */
[----:B------:R-:W-:Y:S02]  /*9840*/  SHF.L.U32 R3, R17, 0x1f, RZ ;  /* 0x0000001f11037819 */ /* 0x000fe400000006ff */
[----:B-1----:R-:W-:Y:S01]  /*9850*/  LOP3.LUT R5, R2, 0x7f, RZ, 0xc0, !PT ;  /* 0x0000007f02057812 */ /* 0x002fe200078ec0ff */
[----:B------:R-:W-:-:S03]  /*9860*/  IMAD R2, R16, 0x8, R19 ;  /* 0x0000000810027824 */ /* 0x000fc600078e0213 */
[----:B------:R-:W-:Y:S01]  /*9870*/  ISETP.NE.AND P1, PT, R5, RZ, PT ;  /* 0x000000ff0500720c */ /* 0x000fe20003f25270 */
[----:B------:R-:W1:Y:S02]  /*9880*/  SYNCS.PHASECHK.TRANS64.TRYWAIT P2, [R2+URZ+0x30840], R3 ;  /* 0x03084003020075a7 */ /* 0x000e64000804017f */
[----:B-1----:R-:W-:Y:S10]  /*9890*/  @!P2 BRA `(.L_x_10538) ;  /* 0x0000000c00a0a947 */ /* 0x002ff40003800000 */
.L_x_10573:
[----:B------:R-:W-:Y:S05]  /*98a0*/  @P1 BRA `(.L_x_10539) ;  /* 0x0000000000141947 */ /* 0x000fea0003800000 */
[----:B------:R-:W-:Y:S01]  /*98b0*/  ISETP.NE.AND P2, PT, R27, RZ, PT ;  /* 0x000000ff1b00720c */ /* 0x000fe20003f45270 */
[----:B-1----:R-:W-:-:S04]  /*98c0*/  IMAD.MOV.U32 R3, RZ, RZ, 0x6000 ;  /* 0x00006000ff037424 */ /* 0x002fc800078e00ff */
[----:B------:R2:W-:Y:S08]  /*98d0*/  SYNCS.ARRIVE.TRANS64 RZ, [R2+URZ+0x30830], R3 ;  /* 0x0308300302ff79a7 */ /* 0x0005f0000800003f */
[----:B------:R-:W-:Y:S05]  /*98e0*/  @!P2 BRA `(.L_x_10539) ;  /* 0x000000000004a947 */ /* 0x000fea0003800000 */
[----:B------:R-:W-:Y:S01]  /*98f0*/  BPT.TRAP 0x1 ;  /* 0x000000040000795c */ /* 0x000fe20000300000 */
.L_x_10539:
[----:B-12---:R-:W-:Y:S01]  /*9900*/  IMAD R2, R16, 0x6000, R19 ;  /* 0x0000600010027824 */ /* 0x006fe200078e0213 */
[----:B------:R-:W-:Y:S01]  /*9910*/  R2UR UR11, R13 ;  /* 0x000000000d0b72ca */ /* 0x000fe200000e0000 */
[----:B------:R-:W-:Y:S01]  /*9920*/  VIADD R3, R19, 0x30800 ;  /* 0x0003080013037836 */ /* 0x000fe20000000000 */
[----:B------:R-:W-:Y:S01]  /*9930*/  UIADD3 UR4, UP0, UR40, 0x370, URZ ;  /* 0x0000037028047890 */ /* 0x000fe2000ff1e03f */
[----:B------:R-:W-:Y:S01]  /*9940*/  R2UR UR12, R0 ;  /* 0x00000000000c72ca */ /* 0x000fe200000e0000 */
[----:B------:R-:W-:Y:S01]  /*9950*/  UMOV UR6, 0x0 ;  /* 0x0000000000067882 */ /* 0x000fe20000000000 */
[----:B------:R-:W-:Y:S01]  /*9960*/  R2UR UR8, R2 ;  /* 0x00000000020872ca */ /* 0x000fe200000e0000 */
[--C-:B------:R-:W-:Y:S01]  /*9970*/  IMAD R2, R16, 0x8, R3.reuse ;  /* 0x0000000810027824 */ /* 0x100fe200078e0203 */
[----:B-----5:R-:W-:Y:S01]  /*9980*/  R2UR UR13, R4 ;  /* 0x00000000040d72ca */ /* 0x020fe200000e0000 */
[----:B------:R-:W-:Y:S01]  /*9990*/  UIADD3.X UR5, URZ, UR41, URZ, UP0, !UPT ;  /* 0x000000293f057290 */ /* 0x000fe200087fe43f */
[----:B------:R-:W-:Y:S01]  /*99a0*/  SHF.L.U32 R11, R11, 0x1f, RZ ;  /* 0x0000001f0b0b7819 */ /* 0x000fe200000006ff */
[----:B------:R-:W-:Y:S01]  /*99b0*/  UMOV UR7, 0x14f00000 ;  /* 0x14f0000000077882 */ /* 0x000fe20000000000 */
[----:B------:R-:W-:Y:S01]  /*99c0*/  R2UR UR9, R2 ;  /* 0x00000000020972ca */ /* 0x000fe200000e0000 */
[----:B------:R-:W-:Y:S01]  /*99d0*/  IMAD R2, R10, 0x8, R3 ;  /* 0x000000080a027824 */ /* 0x000fe200078e0203 */
[----:B------:R-:W-:Y:S01]  /*99e0*/  UIMAD UR11, UR11, 0xc0, URZ ;  /* 0x000000c00b0b78a4 */ /* 0x000fe2000f8e023f */
[----:B------:R-:W-:-:S04]  /*99f0*/  UMOV UR10, URZ ;  /* 0x0000003f000a7c82 */ /* 0x000fc80008000000 */
[----:B------:R-:W-:-:S06]  /*9a00*/  UIADD3 UR8, UR8, 0x12400, URZ ;  /* 0x0001240008087890 */ /* 0x000fcc000fffe03f */
[----:B------:R-:W-:-:S09]  /*9a10*/  UIADD3 UR9, UR9, 0x30, URZ ;  /* 0x0000003009097890 */ /* 0x000fd2000fffe03f */
[----:B------:R1:W-:Y:S01]  /*9a20*/  UTMALDG.4D [UR8], [UR4], desc[UR6] ;  /* 0x00000608040075b4 */ /* 0x0003e20008019000 */
[----:B------:R-:W2:Y:S02]  /*9a30*/  SYNCS.PHASECHK.TRANS64.TRYWAIT P2, [R2+URZ+0x60], R11 ;  /* 0x0000600b020075a7 */ /* 0x000ea4000804017f */
[----:B-12---:R-:W-:Y:S05]  /*9a40*/  @!P2 BRA `(.L_x_10540) ;  /* 0x0000000c0048a947 */ /* 0x006fea0003800000 */
.L_x_10574:
[----:B------:R-:W-:Y:S05]  /*9a50*/  @P1 BRA `(.L_x_10541) ;  /* 0x0000000000141947 */ /* 0x000fea0003800000 */
[----:B------:R-:W-:Y:S01]  /*9a60*/  ISETP.NE.AND P1, PT, R27, RZ, PT ;  /* 0x000000ff1b00720c */ /* 0x000fe20003f25270 */
[----:B------:R-:W-:-:S04]  /*9a70*/  IMAD.MOV.U32 R3, RZ, RZ, 0x6000 ;  /* 0x00006000ff037424 */ /* 0x000fc800078e00ff */
[----:B------:R2:W-:Y:S08]  /*9a80*/  SYNCS.ARRIVE.TRANS64 RZ, [R2+URZ+0x50], R3 ;  /* 0x0000500302ff79a7 */ /* 0x0005f0000800003f */
[----:B------:R-:W-:Y:S05]  /*9a90*/  @!P1 BRA `(.L_x_10541) ;  /* 0x0000000000049947 */ /* 0x000fea0003800000 */
[----:B------:R-:W-:Y:S01]  /*9aa0*/  BPT.TRAP 0x1 ;  /* 0x000000040000795c */ /* 0x000fe20000300000 */
.L_x_10541:
        /* <DEDUP_REMOVED lines=18> */
.L_x_10536:
[----:B------:R-:W-:Y:S05]  /*9bd0*/  BSYNC B1 ;  /* 0x0000000000017941 */ /* 0x000fea0003800000 */
.L_x_10535:
[C---:B------:R-:W-:Y:S01]  /*9be0*/  ISETP.GT.AND P1, PT, R9.reuse, 0x1, PT ;  /* 0x000000010900780c */ /* 0x040fe20003f24270 */
[----:B------:R-:W-:-:S12]  /*9bf0*/  VIADD R9, R9, 0xfffffffe ;  /* 0xfffffffe09097836 */ /* 0x000fd80000000000 */
[----:B------:R-:W-:Y:S05]  /*9c00*/  @P1 BRA `(.L_x_10542) ;  /* 0xfffffff400401947 */ /* 0x000fea000383ffff */
.L_x_10527:
[----:B------:R-:W-:Y:S05]  /*9c10*/  BSYNC B0 ;  /* 0x0000000000007941 */ /* 0x000fea0003800000 */
.L_x_10518:
        /* <DEDUP_REMOVED lines=9> */
.L_x_10575:
[----:B------:R-:W-:Y:S05]  /*9cb0*/  @P1 BRA `(.L_x_10546) ;  /* 0x0000000000141947 */ /* 0x000fea0003800000 */
[----:B------:R-:W-:Y:S01]  /*9cc0*/  ISETP.NE.AND P0, PT, R27, RZ, PT ;  /* 0x000000ff1b00720c */ /* 0x000fe20003f05270 */
[----:B-1----:R-:W-:-:S04]  /*9cd0*/  IMAD.MOV.U32 R2, RZ, RZ, 0x6000 ;  /* 0x00006000ff027424 */ /* 0x002fc800078e00ff */
[----:B------:R2:W-:Y:S08]  /*9ce0*/  SYNCS.ARRIVE.TRANS64 RZ, [R3+URZ+0x30850], R2 ;  /* 0x0308500203ff79a7 */ /* 0x0005f0000800003f */
[----:B------:R-:W-:Y:S05]  /*9cf0*/  @!P0 BRA `(.L_x_10546) ;  /* 0x0000000000048947 */ /* 0x000fea0003800000 */
[----:B------:R-:W-:Y:S01]  /*9d00*/  BPT.TRAP 0x1 ;  /* 0x000000040000795c */ /* 0x000fe20000300000 */
.L_x_10546:
        /* <DEDUP_REMOVED lines=10> */
[----:B------:R-:W-:-:S04]  /*9db0*/  UMOV UR10, URZ ;  /* 0x0000003f000a7c82 */ /* 0x000fc80008000000 */
[----:B------:R-:W-:Y:S02]  /*9dc0*/  UIMAD UR11, UR11, 0xc0, URZ ;  /* 0x000000c00b0b78a4 */ /* 0x000fe4000f8e023f */
[----:B------:R-:W-:Y:S02]  /*9dd0*/  UIADD3 UR9, UR9, 0x30850, URZ ;  /* 0x0003085009097890 */ /* 0x000fe4000fffe03f */
[----:B------:R-:W-:-:S09]  /*9de0*/  UIADD3 UR8, UR8, 0x400, URZ ;  /* 0x0000040008087890 */ /* 0x000fd2000fffe03f */
[----:B------:R3:W-:Y:S02]  /*9df0*/  UTMALDG.4D [UR8], [UR4], desc[UR6] ;  /* 0x00000608040075b4 */ /* 0x0007e40008019000 */
[----:B---3--:R-:W-:Y:S01]  /*9e00*/  NOP ;  /* 0x0000000000007918 */ /* 0x008fe20000000000 */
.L_x_10544:
[----:B------:R-:W-:Y:S05]  /*9e10*/  BSYNC B0 ;  /* 0x0000000000007941 */ /* 0x000fea0003800000 */
.L_x_10543:
        /* <DEDUP_REMOVED lines=11> */
.L_x_10505:
[----:B-12---:R-:W1:Y:S01]  /*9ed0*/  S2R R3, SR_CgaCtaId ;  /* 0x0000000000037919 */ /* 0x006e620000008800 */
[----:B------:R-:W-:Y:S01]  /*9ee0*/  MOV R0, 0x400 ;  /* 0x0000040000007802 */ /* 0x000fe20000000f00 */
[----:B------:R-:W-:Y:S01]  /*9ef0*/  BSSY B0, `(.L_x_10548) ;  /* 0x0000005000007945 */ /* 0x000fe20003800000 */
[----:B------:R-:W-:Y:S02]  /*9f00*/  SHF.L.U32 R29, R29, 0x1f, RZ ;  /* 0x0000001f1d1d7819 */ /* 0x000fe400000006ff */
[----:B-1----:R-:W-:-:S04]  /*9f10*/  LEA R8, R3, R0, 0x18 ;  /* 0x0000000003087211 */ /* 0x002fc800078ec0ff */
[----:B------:R-:W1:Y:S02]  /*9f20*/  SYNCS.PHASECHK.TRANS64.TRYWAIT P0, [R8+URZ+0x30820], R29 ;  /* 0x0308201d080075a7 */ /* 0x000e64000800017f */
[----:B-1----:R-:W-:Y:S05]  /*9f30*/  @!P0 BRA `(.L_x_10549) ;  /* 0x0000000800348947 */ /* 0x002fea0003800000 */
.L_x_10576:
[----:B------:R-:W-:Y:S05]  /*9f40*/  BSYNC B0 ;  /* 0x0000000000007941 */ /* 0x000fea0003800000 */
.L_x_10548:
[----:B------:R-:W-:-:S03]  /*9f50*/  UMOV UR4, 0xffffffff ;  /* 0xffffffff00047882 */ /* 0x000fc60000000000 */
[----:B------:R-:W-:Y:S05]  /*9f60*/  BRA.DIV UR4, `(.L_x_10550) ;  /* 0x0000000a043c7947 */ /* 0x000fea000b800000 */
[----:B------:R-:W2:Y:S02]  /*9f70*/  S2R R0, SR_TID.X ;  /* 0x0000000000007919 */ /* 0x000ea40000002100 */
[----:B--2---:R-:W-:-:S04]  /*9f80*/  SHF.R.U32.HI R0, RZ, 0x5, R0 ;  /* 0x00000005ff007819 */ /* 0x004fc80000011600 */
[----:B------:R-:W-:-:S05]  /*9f90*/  LOP3.LUT R0, R0, 0x3, RZ, 0xc0, !PT ;  /* 0x0000000300007812 */ /* 0x000fca00078ec0ff */
[----:B------:R2:W3:Y:S02]  /*9fa0*/  SHFL.IDX PT, R14, R0, RZ, 0x1f ;  /* 0x00001fff000e7589 */ /* 0x0004e400000e0000 */
.L_x_10579:
[----:B---3--:R-:W-:Y:S01]  /*9fb0*/  ISETP.NE.AND P0, PT, R14, RZ, PT ;  /* 0x000000ff0e00720c */ /* 0x008fe20003f05270 */
[----:B------:R-:W-:-:S12]  /*9fc0*/  BSSY B0, `(.L_x_10551) ;  /* 0x0000024000007945 */ /* 0x000fd80003800000 */
[----:B------:R-:W-:Y:S05]  /*9fd0*/  @P0 BRA `(.L_x_10552) ;  /* 0x0000000000880947 */ /* 0x000fea0003800000 */
[----:B------:R-:W-:-:S03]  /*9fe0*/  UMOV UR4, 0xffffffff ;  /* 0xffffffff00047882 */ /* 0x000fc60000000000 */
[----:B------:R-:W-:Y:S05]  /*9ff0*/  BRA.DIV UR4, `(.L_x_10553) ;  /* 0x0000000a044c7947 */ /* 0x000fea000b800000 */
[----:B------:R-:W-:-:S13]  /*a000*/  ELECT P6, URZ, PT ;  /* 0x00000000003f782f */ /* 0x000fda00038c0000 */
.L_x_10582:
[----:B------:R-:W-:Y:S05]  /*a010*/  @!P6 BRA `(.L_x_10552) ;  /* 0x000000000078e947 */ /* 0x000fea0003800000 */
[----:B--2---:R-:W2:Y:S02]  /*a020*/  LDL.LU R0, [R1+0x10] ;  /* 0x0000100001007983 */ /* 0x004ea40000300800 */
[----:B--2---:R-:W-:-:S04]  /*a030*/  LOP3.LUT R0, R0, 0x2, RZ, 0xfc, !PT ;  /* 0x0000000200007812 */ /* 0x004fc800078efcff */
[----:B------:R-:W-:-:S13]  /*a040*/  ISETP.NE.AND P2, PT, R0, 0x3, PT ;  /* 0x000000030000780c */ /* 0x000fda0003f45270 */
[----:B------:R-:W-:Y:S05]  /*a050*/  @!P2 BRA `(.L_x_10554) ;  /* 0x000000000004a947 */ /* 0x000fea0003800000 */
[----:B------:R-:W-:Y:S01]  /*a060*/  BPT.TRAP 0x1 ;  /* 0x000000040000795c */ /* 0x000fe20000300000 */
.L_x_10554:
        /* <DEDUP_REMOVED lines=12> */
.L_x_10583:
[----:B------:R-:W3:Y:S02]  /*a130*/  SYNCS.PHASECHK.TRANS64.TRYWAIT P0, [R3+URZ], R0 ;  /* 0x00000000030075a7 */ /* 0x000ee4000800017f */
[----:B---3--:R-:W-:Y:S05]  /*a140*/  @!P0 BRA `(.L_x_10556) ;  /* 0x00000008002c8947 */ /* 0x008fea0003800000 */
.L_x_10584:
[----:B------:R-:W-:Y:S05]  /*a150*/  @!P2 BRA `(.L_x_10557) ;  /* 0x000000000004a947 */ /* 0x000fea0003800000 */
[----:B------:R-:W-:Y:S01]  /*a160*/  BPT.TRAP 0x1 ;  /* 0x000000040000795c */ /* 0x000fe20000300000 */
.L_x_10557:
[----:B---3--:R-:W-:-:S04]  /*a170*/  VIADD R3, R8, 0x30860 ;  /* 0x0003086008037836 */ /* 0x008fc80000000000 */
[----:B--2---:R-:W-:-:S04]  /*a180*/  IMAD R5, R16, 0x8, R3 ;  /* 0x0000000810057824 */ /* 0x004fc800078e0203 */
[----:B------:R-:W2:Y:S02]  /*a190*/  SYNCS.PHASECHK.TRANS64.TRYWAIT P0, [R5+URZ], R4 ;  /* 0x00000004050075a7 */ /* 0x000ea4000800017f */
[----:B--2---:R-:W-:Y:S05]  /*a1a0*/  @!P0 BRA `(.L_x_10558) ;  /* 0x0000000800288947 */ /* 0x004fea0003800000 */
.L_x_10585:
[----:B------:R-:W-:-:S07]  /*a1b0*/  IMAD R3, R6, 0x8, R3 ;  /* 0x0000000806037824 */ /* 0x000fce00078e0203 */
.L_x_10559:
[----:B---3--:R3:W4:Y:S02]  /*a1c0*/  SYNCS.PHASECHK.TRANS64.TRYWAIT P0, [R3+URZ], R0 ;  /* 0x00000000030075a7 */ /* 0x008724000800017f */
[----:B----4-:R-:W-:Y:S05]  /*a1d0*/  @!P0 NANOSLEEP.SYNCS 0x989680 ;  /* 0x009896800000895d */ /* 0x010fea0003900000 */
[----:B------:R-:W4:Y:S02]  /*a1e0*/  @!P0 SYNCS.PHASECHK.TRANS64 P0, [R3+URZ], R0 ;  /* 0x00000000030085a7 */ /* 0x000f24000800007f */
[----:B----4-:R-:W-:Y:S05]  /*a1f0*/  @!P0 BRA `(.L_x_10559) ;  /* 0xfffffffc00f08947 */ /* 0x010fea000383ffff */
.L_x_10552:
[----:B------:R-:W-:Y:S05]  /*a200*/  BSYNC B0 ;  /* 0x0000000000007941 */ /* 0x000fea0003800000 */
.L_x_10551:
[----:B------:R-:W-:Y:S05]  /*a210*/  EXIT ;  /* 0x000000000000794d */ /* 0x000fea0003800000 */
.L_x_10483:
[----:B-1----:R-:W-:-:S04]  /*a220*/  IMAD.U32 R3, RZ, RZ, UR40 ;  /* 0x00000028ff037e24 */ /* 0x002fc8000f8e00ff */
[----:B------:R1:W2:Y:S03]  /*a230*/  SYNCS.PHASECHK.TRANS64.TRYWAIT P1, [R3+URZ+0x30800], R0 ;  /* 0x03080000030075a7 */ /* 0x0002a6000802017f */
[----:B--2---:R-:W-:Y:S05]  /*a240*/  @!P1 NANOSLEEP.SYNCS 0x989680 ;  /* 0x009896800000995d */ /* 0x004fea0003900000 */
[----:B------:R-:W2:Y:S02]  /*a250*/  @!P1 SYNCS.PHASECHK.TRANS64 P1, [R3+URZ+0x30800], R0 ;  /* 0x03080000030095a7 */ /* 0x000ea4000802007f */
[----:B--2---:R-:W-:Y:S05]  /*a260*/  @!P1 BRA `(.L_x_10483) ;  /* 0xfffffffc00ec9947 */ /* 0x004fea000383ffff */
[----:B------:R-:W-:Y:S05]  /*a270*/  BRA `(.L_x_10560) ;  /* 0xffffff70001c7947 */ /* 0x000fea000383ffff */
.L_x_10487:
[----:B--2---:R2:W3:Y:S02]  /*a280*/  SYNCS.PHASECHK.TRANS64.TRYWAIT P2, [R4+URZ+0x30830], R3 ;  /* 0x03083003040075a7 */ /* 0x0044e4000804017f */
[----:B---3--:R-:W-:Y:S05]  /*a290*/  @!P2 NANOSLEEP.SYNCS 0x989680 ;  /* 0x009896800000a95d */ /* 0x008fea0003900000 */
[----:B------:R-:W3:Y:S02]  /*a2a0*/  @!P2 SYNCS.PHASECHK.TRANS64 P2, [R4+URZ+0x30830], R3 ;  /* 0x030830030400a5a7 */ /* 0x000ee4000804007f */
[----:B---3--:R-:W-:Y:S05]  /*a2b0*/  @!P2 BRA `(.L_x_10487) ;  /* 0xfffffffc00f0a947 */ /* 0x008fea000383ffff */
[----:B------:R-:W-:Y:S05]  /*a2c0*/  BRA `(.L_x_10486) ;  /* 0xffffff7000507947 */ /* 0x000fea000383ffff */
.L_x_10492:
[----:B---3--:R-:W-:-:S04]  /*a2d0*/  IMAD.U32 R3, RZ, RZ, UR7 ;  /* 0x00000007ff037e24 */ /* 0x008fc8000f8e00ff */
[----:B------:R3:W4:Y:S03]  /*a2e0*/  SYNCS.PHASECHK.TRANS64.TRYWAIT P2, [R3+URZ+0x30830], R0 ;  /* 0x03083000030075a7 */ /* 0x000726000804017f */
[----:B----4-:R-:W-:Y:S05]  /*a2f0*/  @!P2 NANOSLEEP.SYNCS 0x989680 ;  /* 0x009896800000a95d */ /* 0x010fea0003900000 */
[----:B------:R-:W4:Y:S02]  /*a300*/  @!P2 SYNCS.PHASECHK.TRANS64 P2, [R3+URZ+0x30830], R0 ;  /* 0x030830000300a5a7 */ /* 0x000f24000804007f */
[----:B----4-:R-:W-:Y:S05]  /*a310*/  @!P2 BRA `(.L_x_10492) ;  /* 0xfffffffc00eca947 */ /* 0x010fea000383ffff */
[----:B------:R-:W-:Y:S05]  /*a320*/  BRA `(.L_x_10489) ;  /* 0xffffff9c00a47947 */ /* 0x000fea000383ffff */
.L_x_10496:
[----:B--2---:R-:W-:-:S04]  /*a330*/  IMAD.U32 R3, RZ, RZ, UR7 ;  /* 0x00000007ff037e24 */ /* 0x004fc8000f8e00ff */
[----:B------:R2:W3:Y:S03]  /*a340*/  SYNCS.PHASECHK.TRANS64.TRYWAIT P2, [R3+URZ+0x30850], R0 ;  /* 0x03085000030075a7 */ /* 0x0004e6000804017f */
[----:B---3--:R-:W-:Y:S05]  /*a350*/  @!P2 NANOSLEEP.SYNCS 0x989680 ;  /* 0x009896800000a95d */ /* 0x008fea0003900000 */
[----:B------:R-:W3:Y:S02]  /*a360*/  @!P2 SYNCS.PHASECHK.TRANS64 P2, [R3+URZ+0x30850], R0 ;  /* 0x030850000300a5a7 */ /* 0x000ee4000804007f */
[----:B---3--:R-:W-:Y:S05]  /*a370*/  @!P2 BRA `(.L_x_10496) ;  /* 0xfffffffc00eca947 */ /* 0x008fea000383ffff */
[----:B------:R-:W-:Y:S05]  /*a380*/  BRA `(.L_x_10493) ;  /* 0xffffffa000247947 */ /* 0x000fea000383ffff */
.L_x_10501:
[----:B----4-:R-:W-:-:S04]  /*a390*/  IMAD.U32 R7, RZ, RZ, UR12 ;  /* 0x0000000cff077e24 */ /* 0x010fc8000f8e00ff */
[----:B------:R4:W1:Y:S03]  /*a3a0*/  SYNCS.PHASECHK.TRANS64.TRYWAIT P0, [R7+URZ+0x30850], R4 ;  /* 0x03085004070075a7 */ /* 0x000866000800017f */
[----:B-1----:R-:W-:Y:S05]  /*a3b0*/  @!P0 NANOSLEEP.SYNCS 0x989680 ;  /* 0x009896800000895d */ /* 0x002fea0003900000 */
[----:B------:R-:W1:Y:S02]  /*a3c0*/  @!P0 SYNCS.PHASECHK.TRANS64 P0, [R7+URZ+0x30850], R4 ;  /* 0x03085004070085a7 */ /* 0x000e64000800007f */
[----:B-1----:R-:W-:Y:S05]  /*a3d0*/  @!P0 BRA `(.L_x_10501) ;  /* 0xfffffffc00ec8947 */ /* 0x002fea000383ffff */
[----:B------:R-:W-:Y:S05]  /*a3e0*/  BRA `(.L_x_10500) ;  /* 0xffffffc400dc7947 */ /* 0x000fea000383ffff */
.L_x_10510:
        /* <DEDUP_REMOVED lines=11> */
.L_x_10562:
[----:B------:R-:W-:Y:S05]  /*a4a0*/  BSYNC B0 ;  /* 0x0000000000007941 */ /* 0x000fea0003800000 */
.L_x_10561:
[----:B------:R-:W-:Y:S05]  /*a4b0*/  BRA `(.L_x_10563) ;  /* 0xffffffe000387947 */ /* 0x000fea000383ffff */
.L_x_10511:
[----:B------:R-:W-:Y:S01]  /*a4c0*/  BSSY B0, `(.L_x_10564) ;  /* 0x0000006000007945 */ /* 0x000fe20003800000 */
[----:B------:R-:W-:-:S07]  /*a4d0*/  IMAD.MOV.U32 R15, RZ, RZ, -0x1 ;  /* 0xffffffffff0f7424 */ /* 0x000fce00078e00ff */
[----:B------:R-:W-:Y:S05]  /*a4e0*/  WARPSYNC.COLLECTIVE R15, `(.L_x_10565) ;  /* 0x000000000f0c7348 */ /* 0x000fea0003c00000 */
[----:B------:R-:W-:Y:S02]  /*a4f0*/  ELECT P6, UR62, PT ;  /* 0x00000000003e782f */ /* 0x000fe400038c0000 */
[----:B------:R-:W-:Y:S01]  /*a500*/  MOV R14, UR62 ;  /* 0x0000003e000e7c02 */ /* 0x000fe20008000f00 */
[----:B------:R-:W-:Y:S10]  /*a510*/  ENDCOLLECTIVE ;  /* 0x000000000000791b */ /* 0x000ff40003800000 */
.L_x_10565:
[----:B------:R-:W-:Y:S05]  /*a520*/  BSYNC B0 ;  /* 0x0000000000007941 */ /* 0x000fea0003800000 */
.L_x_10564:
[----:B------:R-:W-:Y:S05]  /*a530*/  BRA `(.L_x_10566) ;  /* 0xffffffe0002c7947 */ /* 0x000fea000383ffff */
.L_x_10514:
[----:B--2---:R2:W3:Y:S02]  /*a540*/  SYNCS.PHASECHK.TRANS64.TRYWAIT P1, [R5+URZ+0x30840], R4 ;  /* 0x03084004050075a7 */ /* 0x0044e4000802017f */
[----:B---3--:R-:W-:Y:S05]  /*a550*/  @!P1 NANOSLEEP.SYNCS 0x989680 ;  /* 0x009896800000995d */ /* 0x008fea0003900000 */
[----:B------:R-:W3:Y:S02]  /*a560*/  @!P1 SYNCS.PHASECHK.TRANS64 P1, [R5+URZ+0x30840], R4 ;  /* 0x03084004050095a7 */ /* 0x000ee4000802007f */
[----:B---3--:R-:W-:Y:S05]  /*a570*/  @!P1 BRA `(.L_x_10514) ;  /* 0xfffffffc00f09947 */ /* 0x008fea000383ffff */
[----:B------:R-:W-:Y:S05]  /*a580*/  BRA `(.L_x_10567) ;  /* 0xffffffe0008c7947 */ /* 0x000fea000383ffff */
.L_x_10517:
[----:B--2---:R2:W3:Y:S02]  /*a590*/  SYNCS.PHASECHK.TRANS64.TRYWAIT P1, [R19+URZ+0x30820], R4 ;  /* 0x03082004130075a7 */ /* 0x0044e4000802017f */
[----:B---3--:R-:W-:Y:S05]  /*a5a0*/  @!P1 NANOSLEEP.SYNCS 0x989680 ;  /* 0x009896800000995d */ /* 0x008fea0003900000 */
[----:B------:R-:W3:Y:S02]  /*a5b0*/  @!P1 SYNCS.PHASECHK.TRANS64 P1, [R19+URZ+0x30820], R4 ;  /* 0x03082004130095a7 */ /* 0x000ee4000802007f */
[----:B---3--:R-:W-:Y:S05]  /*a5c0*/  @!P1 BRA `(.L_x_10517) ;  /* 0xfffffffc00f09947 */ /* 0x008fea000383ffff */
[----:B------:R-:W-:Y:S05]  /*a5d0*/  BRA `(.L_x_10568) ;  /* 0xffffffe4002c7947 */ /* 0x000fea000383ffff */
.L_x_10523:
[----:B-1----:R1:W2:Y:S02]  /*a5e0*/  SYNCS.PHASECHK.TRANS64.TRYWAIT P2, [R3+URZ+0x30840], R2 ;  /* 0x03084002030075a7 */ /* 0x0022a4000804017f */
[----:B--2---:R-:W-:Y:S05]  /*a5f0*/  @!P2 NANOSLEEP.SYNCS 0x989680 ;  /* 0x009896800000a95d */ /* 0x004fea0003900000 */
[----:B------:R-:W2:Y:S02]  /*a600*/  @!P2 SYNCS.PHASECHK.TRANS64 P2, [R3+URZ+0x30840], R2 ;  /* 0x030840020300a5a7 */ /* 0x000ea4000804007f */
[----:B--2---:R-:W-:Y:S05]  /*a610*/  @!P2 BRA `(.L_x_10523) ;  /* 0xfffffffc00f0a947 */ /* 0x004fea000383ffff */
[----:B------:R-:W-:Y:S05]  /*a620*/  BRA `(.L_x_10569) ;  /* 0xffffffe400c47947 */ /* 0x000fea000383ffff */
.L_x_10525:
[----:B-1----:R1:W2:Y:S02]  /*a630*/  SYNCS.PHASECHK.TRANS64.TRYWAIT P2, [R2+URZ+0x60], R5 ;  /* 0x00006005020075a7 */ /* 0x0022a4000804017f */
[----:B--2---:R-:W-:Y:S05]  /*a640*/  @!P2 NANOSLEEP.SYNCS 0x989680 ;  /* 0x009896800000a95d */ /* 0x004fea0003900000 */
[----:B------:R-:W2:Y:S02]  /*a650*/  @!P2 SYNCS.PHASECHK.TRANS64 P2, [R2+URZ+0x60], R5 ;  /* 0x000060050200a5a7 */ /* 0x000ea4000804007f */
[----:B--2---:R-:W-:Y:S05]  /*a660*/  @!P2 BRA `(.L_x_10525) ;  /* 0xfffffffc00f0a947 */ /* 0x004fea000383ffff */
[----:B------:R-:W-:Y:S05]  /*a670*/  BRA `(.L_x_10570) ;  /* 0xffffffe800187947 */ /* 0x000fea000383ffff */
.L_x_10531:
[----:B-1----:R1:W2:Y:S02]  /*a680*/  SYNCS.PHASECHK.TRANS64.TRYWAIT P2, [R3+URZ+0x30840], R2 ;  /* 0x03084002030075a7 */ /* 0x0022a4000804017f */
[----:B--2---:R-:W-:Y:S05]  /*a690*/  @!P2 NANOSLEEP.SYNCS 0x989680 ;  /* 0x009896800000a95d */ /* 0x004fea0003900000 */
[----:B------:R-:W2:Y:S02]  /*a6a0*/  @!P2 SYNCS.PHASECHK.TRANS64 P2, [R3+URZ+0x30840], R2 ;  /* 0x030840020300a5a7 */ /* 0x000ea4000804007f */
[----:B--2---:R-:W-:Y:S05]  /*a6b0*/  @!P2 BRA `(.L_x_10531) ;  /* 0xfffffffc00f0a947 */ /* 0x004fea000383ffff */
[----:B------:R-:W-:Y:S05]  /*a6c0*/  BRA `(.L_x_10571) ;  /* 0xffffffec001c7947 */ /* 0x000fea000383ffff */
.L_x_10533:
[----:B-1----:R1:W2:Y:S02]  /*a6d0*/  SYNCS.PHASECHK.TRANS64.TRYWAIT P2, [R2+URZ+0x60], R17 ;  /* 0x00006011020075a7 */ /* 0x0022a4000804017f */
[----:B--2---:R-:W-:Y:S05]  /*a6e0*/  @!P2 NANOSLEEP.SYNCS 0x989680 ;  /* 0x009896800000a95d */ /* 0x004fea0003900000 */
[----:B------:R-:W2:Y:S02]  /*a6f0*/  @!P2 SYNCS.PHASECHK.TRANS64 P2, [R2+URZ+0x60], R17 ;  /* 0x000060110200a5a7 */ /* 0x000ea4000804007f */
[----:B--2---:R-:W-:Y:S05]  /*a700*/  @!P2 BRA `(.L_x_10533) ;  /* 0xfffffffc00f0a947 */ /* 0x004fea000383ffff */
[----:B------:R-:W-:Y:S05]  /*a710*/  BRA `(.L_x_10572) ;  /* 0xffffffec00707947 */ /* 0x000fea000383ffff */
.L_x_10538:
[----:B-1----:R1:W2:Y:S02]  /*a720*/  SYNCS.PHASECHK.TRANS64.TRYWAIT P2, [R2+URZ+0x30840], R3 ;  /* 0x03084003020075a7 */ /* 0x0022a4000804017f */
[----:B--2---:R-:W-:Y:S05]  /*a730*/  @!P2 NANOSLEEP.SYNCS 0x989680 ;  /* 0x009896800000a95d */ /* 0x004fea0003900000 */
[----:B------:R-:W2:Y:S02]  /*a740*/  @!P2 SYNCS.PHASECHK.TRANS64 P2, [R2+URZ+0x30840], R3 ;  /* 0x030840030200a5a7 */ /* 0x000ea4000804007f */
[----:B--2---:R-:W-:Y:S05]  /*a750*/  @!P2 BRA `(.L_x_10538) ;  /* 0xfffffffc00f0a947 */ /* 0x004fea000383ffff */
[----:B------:R-:W-:Y:S05]  /*a760*/  BRA `(.L_x_10573) ;  /* 0xfffffff0004c7947 */ /* 0x000fea000383ffff */
.L_x_10540:
[----:B-1----:R1:W2:Y:S02]  /*a770*/  SYNCS.PHASECHK.TRANS64.TRYWAIT P2, [R2+URZ+0x60], R11 ;  /* 0x0000600b020075a7 */ /* 0x0022a4000804017f */
[----:B--2---:R-:W-:Y:S05]  /*a780*/  @!P2 NANOSLEEP.SYNCS 0x989680 ;  /* 0x009896800000a95d */ /* 0x004fea0003900000 */
[----:B------:R-:W2:Y:S02]  /*a790*/  @!P2 SYNCS.PHASECHK.TRANS64 P2, [R2+URZ+0x60], R11 ;  /* 0x0000600b0200a5a7 */ /* 0x000ea4000804007f */
[----:B--2---:R-:W-:Y:S05]  /*a7a0*/  @!P2 BRA `(.L_x_10540) ;  /* 0xfffffffc00f0a947 */ /* 0x004fea000383ffff */
[----:B------:R-:W-:Y:S05]  /*a7b0*/  BRA `(.L_x_10574) ;  /* 0xfffffff000a47947 */ /* 0x000fea000383ffff */
.L_x_10545:
[----:B-1----:R1:W2:Y:S02]  /*a7c0*/  SYNCS.PHASECHK.TRANS64.TRYWAIT P0, [R3+URZ+0x30860], R2 ;  /* 0x03086002030075a7 */ /* 0x0022a4000800017f */
[----:B--2---:R-:W-:Y:S05]  /*a7d0*/  @!P0 NANOSLEEP.SYNCS 0x989680 ;  /* 0x009896800000895d */ /* 0x004fea0003900000 */
[----:B------:R-:W2:Y:S02]  /*a7e0*/  @!P0 SYNCS.PHASECHK.TRANS64 P0, [R3+URZ+0x30860], R2 ;  /* 0x03086002030085a7 */ /* 0x000ea4000800007f */
[----:B--2---:R-:W-:Y:S05]  /*a7f0*/  @!P0 BRA `(.L_x_10545) ;  /* 0xfffffffc00f08947 */ /* 0x004fea000383ffff */
[----:B------:R-:W-:Y:S05]  /*a800*/  BRA `(.L_x_10575) ;  /* 0xfffffff400287947 */ /* 0x000fea000383ffff */
.L_x_10549:
[----:B-1----:R1:W2:Y:S02]  /*a810*/  SYNCS.PHASECHK.TRANS64.TRYWAIT P0, [R8+URZ+0x30820], R29 ;  /* 0x0308201d080075a7 */ /* 0x0022a4000800017f */
[----:B--2---:R-:W-:Y:S05]  /*a820*/  @!P0 NANOSLEEP.SYNCS 0x989680 ;  /* 0x009896800000895d */ /* 0x004fea0003900000 */
[----:B------:R-:W2:Y:S02]  /*a830*/  @!P0 SYNCS.PHASECHK.TRANS64 P0, [R8+URZ+0x30820], R29 ;  /* 0x0308201d080085a7 */ /* 0x000ea4000800007f */
[----:B--2---:R-:W-:Y:S05]  /*a840*/  @!P0 BRA `(.L_x_10549) ;  /* 0xfffffffc00f08947 */ /* 0x004fea000383ffff */
[----:B------:R-:W-:Y:S05]  /*a850*/  BRA `(.L_x_10576) ;  /* 0xfffffff400b87947 */ /* 0x000fea000383ffff */
.L_x_10550:
        /* <DEDUP_REMOVED lines=11> */
.L_x_10578:
[----:B------:R-:W-:Y:S05]  /*a910*/  BSYNC B0 ;  /* 0x0000000000007941 */ /* 0x000fea0003800000 */
.L_x_10577:
[----:B------:R-:W-:Y:S05]  /*a920*/  BRA `(.L_x_10579) ;  /* 0xfffffff400a07947 */ /* 0x000fea000383ffff */
.L_x_10553:
[----:B------:R-:W-:Y:S01]  /*a930*/  BSSY B1, `(.L_x_10580) ;  /* 0x0000006000017945 */ /* 0x000fe20003800000 */
[----:B------:R-:W-:-:S07]  /*a940*/  IMAD.MOV.U32 R15, RZ, RZ, -0x1 ;  /* 0xffffffffff0f7424 */ /* 0x000fce00078e00ff */
[----:B-12---:R-:W-:Y:S05]  /*a950*/  WARPSYNC.COLLECTIVE R15, `(.L_x_10581) ;  /* 0x000000000f0c7348 */ /* 0x006fea0003c00000 */
[----:B------:R-:W-:Y:S02]  /*a960*/  ELECT P6, UR62, PT ;  /* 0x00000000003e782f */ /* 0x000fe400038c0000 */
[----:B------:R-:W-:Y:S01]  /*a970*/  MOV R14, UR62 ;  /* 0x0000003e000e7c02 */ /* 0x000fe20008000f00 */
[----:B-12---:R-:W-:Y:S10]  /*a980*/  ENDCOLLECTIVE ;  /* 0x000000000000791b */ /* 0x006ff40003800000 */
.L_x_10581:
[----:B------:R-:W-:Y:S05]  /*a990*/  BSYNC B1 ;  /* 0x0000000000017941 */ /* 0x000fea0003800000 */
.L_x_10580:
[----:B------:R-:W-:Y:S05]  /*a9a0*/  BRA `(.L_x_10582) ;  /* 0xfffffff400987947 */ /* 0x000fea000383ffff */
.L_x_10555:
[----:B--2---:R2:W3:Y:S02]  /*a9b0*/  SYNCS.PHASECHK.TRANS64.TRYWAIT P0, [R5+URZ], R4 ;  /* 0x00000004050075a7 */ /* 0x0044e4000800017f */
[----:B---3--:R-:W-:Y:S05]  /*a9c0*/  @!P0 NANOSLEEP.SYNCS 0x989680 ;  /* 0x009896800000895d */ /* 0x008fea0003900000 */
[----:B------:R-:W3:Y:S02]  /*a9d0*/  @!P0 SYNCS.PHASECHK.TRANS64 P0, [R5+URZ], R4 ;  /* 0x00000004050085a7 */ /* 0x000ee4000800007f */
[----:B---3--:R-:W-:Y:S05]  /*a9e0*/  @!P0 BRA `(.L_x_10555) ;  /* 0xfffffffc00f08947 */ /* 0x008fea000383ffff */
[----:B------:R-:W-:Y:S05]  /*a9f0*/  BRA `(.L_x_10583) ;  /* 0xfffffff400cc7947 */ /* 0x000fea000383ffff */
.L_x_10556:
[----:B---3--:R3:W4:Y:S02]  /*aa00*/  SYNCS.PHASECHK.TRANS64.TRYWAIT P0, [R3+URZ], R0 ;  /* 0x00000000030075a7 */ /* 0x008724000800017f */
[----:B----4-:R-:W-:Y:S05]  /*aa10*/  @!P0 NANOSLEEP.SYNCS 0x989680 ;  /* 0x009896800000895d */ /* 0x010fea0003900000 */
[----:B------:R-:W4:Y:S02]  /*aa20*/  @!P0 SYNCS.PHASECHK.TRANS64 P0, [R3+URZ], R0 ;  /* 0x00000000030085a7 */ /* 0x000f24000800007f */
[----:B----4-:R-:W-:Y:S05]  /*aa30*/  @!P0 BRA `(.L_x_10556) ;  /* 0xfffffffc00f08947 */ /* 0x010fea000383ffff */
[----:B------:R-:W-:Y:S05]  /*aa40*/  BRA `(.L_x_10584) ;  /* 0xfffffff400c07947 */ /* 0x000fea000383ffff */
.L_x_10558:
[----:B--2---:R2:W3:Y:S02]  /*aa50*/  SYNCS.PHASECHK.TRANS64.TRYWAIT P0, [R5+URZ], R4 ;  /* 0x00000004050075a7 */ /* 0x0044e4000800017f */
[----:B---3--:R-:W-:Y:S05]  /*aa60*/  @!P0 NANOSLEEP.SYNCS 0x989680 ;  /* 0x009896800000895d */ /* 0x008fea0003900000 */
[----:B------:R-:W3:Y:S02]  /*aa70*/  @!P0 SYNCS.PHASECHK.TRANS64 P0, [R5+URZ], R4 ;  /* 0x00000004050085a7 */ /* 0x000ee4000800007f */
[----:B---3--:R-:W-:Y:S05]  /*aa80*/  @!P0 BRA `(.L_x_10558) ;  /* 0xfffffffc00f08947 */ /* 0x008fea000383ffff */
[----:B------:R-:W-:Y:S05]  /*aa90*/  BRA `(.L_x_10585) ;  /* 0xfffffff400c47947 */ /* 0x000fea000383ffff */
.L_x_10586:
        /* <DEDUP_REMOVED lines=14> */
.L_x_12788:


//--------------------- .text._ZN7cutlass13device_kernelIN5flash11enable_sm90INS1_16FlashAttnFwdSm90INS1_25CollectiveMainloopFwdSm90ILi2EN4cute5tupleIJNS5_1CILi1EEES8_S8_EEENS6_IJNS7_ILi192EEESA_NS7_ILi64EEEEEELi64ENS_6half_tEfNS_4arch4Sm90ELb0ELb0ELb0ELb1ELb0ELb0ELb0ELb0ELb1ELb0ELb0ELb0EEENS1_21CollectiveEpilogueFwdINS6_IJSA_SB_SA_EEES9_SD_SF_Li384ELb1ELb0ELb0ELb0EEENS1_36VarlenDynamicPersistentTileSchedulerILi192ELi192ELi384ELi32ELb0ELb0ELb1ELb0ELb1ELb1EEEEEEEEEvNT_6ParamsE --------------------------
	.section	.text._ZN7cutlass13device_kernelIN5flash11enable_sm90INS1_16FlashAttnFwdSm90INS1_25CollectiveMainloopFwdSm90ILi2EN4cute5tupleIJNS5_1CILi1EEES8_S8_EEENS6_IJNS7_ILi192EEESA_NS7_ILi64EEEEEELi64ENS_6half_tEfNS_4arch4Sm90ELb0ELb0ELb0ELb1ELb0ELb0ELb0ELb0ELb1ELb0ELb0ELb0EEENS1_21CollectiveEpilogueFwdINS6_IJSA_SB_SA_EEES9_SD_SF_Li384ELb1ELb0ELb0ELb0EEENS1_36VarlenDynamicPersistentTileSchedulerILi192ELi192ELi384ELi32ELb0ELb0ELb1ELb0ELb1ELb1EEEEEEEEEvNT_6ParamsE,"ax",@progbits
	.align	128
.text._ZN7cutlass13device_kernelIN5flash11enable_sm90INS1_16FlashAttnFwdSm90INS1_25CollectiveMainloopFwdSm90ILi2EN4cute5tupleIJNS5_1CILi1EEES8_S8_EEENS6_IJNS7_ILi192EEESA_NS7_ILi64EEEEEELi64ENS_6half_tEfNS_4arch4Sm90ELb0ELb0ELb0ELb1ELb0ELb0ELb0ELb0ELb1ELb0ELb0ELb0EEENS1_21CollectiveEpilogueFwdINS6_IJSA_SB_SA_EEES9_SD_SF_Li384ELb1ELb0ELb0ELb0EEENS1_36VarlenDynamicPersistentTileSchedulerILi192ELi192ELi384ELi32ELb0ELb0ELb1ELb0ELb1ELb1EEEEEEEEEvNT_6ParamsE:
        .type           _ZN7cutlass13device_kernelIN5flash11enable_sm90INS1_16FlashAttnFwdSm90INS1_25CollectiveMainloopFwdSm90ILi2EN4cute5tupleIJNS5_1CILi1EEES8_S8_EEENS6_IJNS7_ILi192EEESA_NS7_ILi64EEEEEELi64ENS_6half_tEfNS_4arch4Sm90ELb0ELb0ELb0ELb1ELb0ELb0ELb0ELb0ELb1ELb0ELb0ELb0EEENS1_21CollectiveEpilogueFwdINS6_IJSA_SB_SA_EEES9_SD_SF_Li384ELb1ELb0ELb0ELb0EEENS1_36VarlenDynamicPersistentTileSchedulerILi192ELi192ELi384ELi32ELb0ELb0ELb1ELb0ELb1ELb1EEEEEEEEEvNT_6ParamsE,@function
        .size           _ZN7cutlass13device_kernelIN5flash11enable_sm90INS1_16FlashAttnFwdSm90INS1_25CollectiveMainloopFwdSm90ILi2EN4cute5tupleIJNS5_1CILi1EEES8_S8_EEENS6_IJNS7_ILi192EEESA_NS7_ILi64EEEEEELi64ENS_6half_tEfNS_4arch4Sm90ELb0ELb0ELb0ELb1ELb0ELb0ELb0ELb0ELb1ELb0ELb0ELb0EEENS1_21CollectiveEpilogueFwdINS6_IJSA_SB_SA_EEES9_SD_SF_Li384ELb1ELb0ELb0ELb0EEENS1_36VarlenDynamicPersistentTileSchedulerILi192ELi192ELi384ELi32ELb0ELb0ELb1ELb0ELb1ELb1EEEEEEEEEvNT_6ParamsE,(.L_x_12789 - _ZN7cutlass13device_kernelIN5flash11enable_sm90INS1_16FlashAttnFwdSm90INS1_25CollectiveMainloopFwdSm90ILi2EN4cute5tupleIJNS5_1CILi1EEES8_S8_EEENS6_IJNS7_ILi192EEESA_NS7_ILi64EEEEEELi64ENS_6half_tEfNS_4arch4Sm90ELb0ELb0ELb0ELb1ELb0ELb0ELb0ELb0ELb1ELb0ELb0ELb0EEENS1_21CollectiveEpilogueFwdINS6_IJSA_SB_SA_EEES9_SD_SF_Li384ELb1ELb0ELb0ELb0EEENS1_36VarlenDynamicPersistentTileSchedulerILi192ELi192ELi384ELi32ELb0ELb0ELb1ELb0ELb1ELb1EEEEEEEEEvNT_6ParamsE)
        .other          _ZN7cutlass13device_kernelIN5flash11enable_sm90INS1_16FlashAttnFwdSm90INS1_25CollectiveMainloopFwdSm90ILi2EN4cute5tupleIJNS5_1CILi1EEES8_S8_EEENS6_IJNS7_ILi192EEESA_NS7_ILi64EEEEEELi64ENS_6half_tEfNS_4arch4Sm90ELb0ELb0ELb0ELb1ELb0ELb0ELb0ELb0ELb1ELb0ELb0ELb0EEENS1_21CollectiveEpilogueFwdINS6_IJSA_SB_SA_EEES9_SD_SF_Li384ELb1ELb0ELb0ELb0EEENS1_36VarlenDynamicPersistentTileSchedulerILi192ELi192ELi384ELi32ELb0ELb0ELb1ELb0ELb1ELb1EEEEEEEEEvNT_6ParamsE,@"STO_CUDA_ENTRY STV_DEFAULT"
_ZN7cutlass13device_kernelIN5flash11enable_sm90INS1_16FlashAttnFwdSm90INS1_25CollectiveMainloopFwdSm90ILi2EN4cute5tupleIJNS5_1CILi1EEES8_S8_EEENS6_IJNS7_ILi192EEESA_NS7_ILi64EEEEEELi64ENS_6half_tEfNS_4arch4Sm90ELb0ELb0ELb0ELb1ELb0ELb0ELb0ELb0ELb1ELb0ELb0ELb0EEENS1_21CollectiveEpilogueFwdINS6_IJSA_SB_SA_EEES9_SD_SF_Li384ELb1ELb0ELb0ELb0EEENS1_36VarlenDynamicPersistentTileSchedulerILi192ELi192ELi384ELi32ELb0ELb0ELb1ELb0ELb1ELb1EEEEEEEEEvNT_6ParamsE:
        /* <DEDUP_REMOVED lines=21> */
.L_x_10588:
[----:B------:R-:W-:Y:S05]  /*0150*/  BSYNC B0 ;  /* 0x0000000000007941 */ /* 0x000fea0003800000 */
.L_x_10587:
        /* <DEDUP_REMOVED lines=41> */
.L_x_10589:
        /* <DEDUP_REMOVED lines=22> */
.L_x_10590:
        /* <DEDUP_REMOVED lines=18> */
.L_x_10591:
        /* <DEDUP_REMOVED lines=22> */
.L_x_10592:
        /* <DEDUP_REMOVED lines=22> */
.L_x_10593:
[----:B------:R-:W-:Y:S01]  /*0930*/  PLOP3.LUT P0, PT, PT, PT, UP0, 0x80, 0x0 ;  /* 0x000000000000781c */ /* 0x000fe20003f0f008 */
[----:B------:R-:W-:Y:S01]  /*0940*/  UMOV UR36, 0x1 ;  /* 0x0000000100247882 */ /* 0x000fe20000000000 */
[----:B------:R-:W-:Y:S01]  /*0950*/  NOP ;  /* 0x0000000000007918 */ /* 0x000fe20000000000 */
[----:B------:R-:W-:Y:S01]  /*0960*/  USEL UR36, UR36, 0x2, !UP0 ;  /* 0x0000000224247887 */ /* 0x000fe2000c000000 */
[----:B------:R-:W-:Y:S01]  /*0970*/  ULDC.64 UR46, c[0x0][0x208] ;  /* 0x00008200002e7ab9 */ /* 0x000fe20000000a00 */
[----:B012-4-:R-:W-:Y:S08]  /*0980*/  BAR.SYNC.DEFER_BLOCKING 0x0 ;  /* 0x0000000000007b1d */ /* 0x017ff00000010000 */
[----:B------:R-:W-:Y:S05]  /*0990*/  @!P0 BRA `(.L_x_10594) ;  /* 0x0000008800388947 */ /* 0x000fea0003800000 */
.L_x_10595:
        /* <DEDUP_REMOVED lines=21> */
[----:B------:R-:W-:Y:S02]  /*0af0*/  ULOP3.LUT UR45, UR36, 0x1, URZ, 0xfc, !UPT ;  /* 0x00000001242d7892 */ /* 0x000fe4000f8efc3f */
[----:B------:R-:W-:Y:S01]  /*0b00*/  SHF.R.S32.HI R0, RZ, 0x1f, R12 ;  /* 0x0000001fff007819 */ /* 0x000fe2000001140c */
[----:B------:R-:W-:Y:S01]  /*0b10*/  UMOV UR37, URZ ;  /* 0x0000003f00257c82 */ /* 0x000fe20008000000 */
[----:B------:R-:W-:Y:S01]  /*0b20*/  UMOV UR38, URZ ;  /* 0x0000003f00267c82 */ /* 0x000fe20008000000 */
[----:B------:R-:W-:Y:S01]  /*0b30*/  UMOV UR39, URZ ;  /* 0x0000003f00277c82 */ /* 0x000fe20008000000 */
[----:B------:R-:W-:-:S04]  /*0b40*/  LEA.HI R2, R0, R12, RZ, 0x7 ;  /* 0x0000000c00027211 */ /* 0x000fc800078f38ff */
[----:B------:R-:W-:Y:S02]  /*0b50*/  LOP3.LUT R3, R2, 0xffffff80, RZ, 0xc0, !PT ;  /* 0xffffff8002037812 */ /* 0x000fe400078ec0ff */
[----:B------:R-:W-:-:S03]  /*0b60*/  SHF.R.S32.HI R13, RZ, 0x7, R2 ;  /* 0x00000007ff0d7819 */ /* 0x000fc60000011402 */
[----:B------:R-:W-:Y:S01]  /*0b70*/  IMAD.IADD R14, R12, 0x1, -R3 ;  /* 0x000000010c0e7824 */ /* 0x000fe200078e0a03 */
[----:B------:R-:W-:-:S04]  /*0b80*/  LEA.HI R3, R0, R12, RZ, 0x4 ;  /* 0x0000000c00037211 */ /* 0x000fc800078f20ff */
[----:B------:R-:W-:Y:S02]  /*0b90*/  SHF.R.S32.HI R8, RZ, 0x1f, R14 ;  /* 0x0000001fff087819 */ /* 0x000fe4000001140e */
[----:B------:R-:W-:Y:S02]  /*0ba0*/  LOP3.LUT R4, R3, 0xfffffff0, RZ, 0xc0, !PT ;  /* 0xfffffff003047812 */ /* 0x000fe400078ec0ff */
[----:B------:R-:W-:-:S03]  /*0bb0*/  LEA.HI R9, R8, R14, RZ, 0x2 ;  /* 0x0000000e08097211 */ /* 0x000fc600078f10ff */
[----:B------:R-:W-:Y:S01]  /*0bc0*/  IMAD.IADD R4, R12, 0x1, -R4 ;  /* 0x000000010c047824 */ /* 0x000fe200078e0a04 */
[--C-:B------:R-:W-:Y:S02]  /*0bd0*/  SHF.R.S32.HI R7, RZ, 0x2, R9.reuse ;  /* 0x00000002ff077819 */ /* 0x100fe40000011409 */
[----:B------:R-:W-:Y:S02]  /*0be0*/  SHF.R.S32.HI R6, RZ, 0x1f, R9 ;  /* 0x0000001fff067819 */ /* 0x000fe40000011409 */
[----:B------:R-:W-:Y:S02]  /*0bf0*/  SHF.R.S32.HI R5, RZ, 0x1f, R4 ;  /* 0x0000001fff057819 */ /* 0x000fe40000011404 */
[----:B------:R-:W-:Y:S02]  /*0c00*/  LEA.HI R6, R6, R7, RZ, 0x3 ;  /* 0x0000000706067211 */ /* 0x000fe400078f18ff */
[----:B------:R-:W-:Y:S02]  /*0c10*/  LEA.HI R5, R5, R4, RZ, 0x3 ;  /* 0x0000000405057211 */ /* 0x000fe400078f18ff */
[----:B------:R-:W-:-:S02]  /*0c20*/  LOP3.LUT R10, R6, 0xfffffff8, RZ, 0xc0, !PT ;  /* 0xfffffff8060a7812 */ /* 0x000fc400078ec0ff */
[----:B------:R-:W-:Y:S02]  /*0c30*/  SHF.R.S32.HI R6, RZ, 0x4, R3 ;  /* 0x00000004ff067819 */ /* 0x000fe40000011403 */
[----:B------:R-:W-:Y:S01]  /*0c40*/  LOP3.LUT R9, R9, 0x7ffffffc, RZ, 0xc0, !PT ;  /* 0x7ffffffc09097812 */ /* 0x000fe200078ec0ff */
[----:B------:R-:W-:Y:S01]  /*0c50*/  IMAD.IADD R11, R7, 0x1, -R10 ;  /* 0x00000001070b7824 */ /* 0x000fe200078e0a0a */
[----:B------:R-:W-:Y:S02]  /*0c60*/  LEA.HI R7, R0, R12, RZ, 0x5 ;  /* 0x0000000c00077211 */ /* 0x000fe400078f28ff */
[----:B------:R-:W-:Y:S01]  /*0c70*/  LEA.HI R3, R3, R6, RZ, 0x1 ;  /* 0x0000000603037211 */ /* 0x000fe200078f08ff */
[----:B------:R-:W-:Y:S01]  /*0c80*/  IMAD.IADD R9, R14, 0x1, -R9 ;  /* 0x000000010e097824 */ /* 0x000fe200078e0a09 */
[----:B------:R-:W-:Y:S01]  /*0c90*/  LEA.HI R10, R8, R14, RZ, 0x5 ;  /* 0x0000000e080a7211 */ /* 0x000fe200078f28ff */
[----:B------:R-:W-:Y:S01]  /*0ca0*/  IMAD.SHL.U32 R8, R7, 0x20, RZ ;  /* 0x0000002007087824 */ /* 0x000fe200078e00ff */
[----:B------:R-:W-:-:S02]  /*0cb0*/  LOP3.LUT R7, R3, 0x1ffffffe, RZ, 0xc0, !PT ;  /* 0x1ffffffe03077812 */ /* 0x000fc400078ec0ff */
[C---:B------:R-:W-:Y:S01]  /*0cc0*/  LOP3.LUT R3, R5.reuse, 0xfffffff8, RZ, 0xc0, !PT ;  /* 0xfffffff805037812 */ /* 0x040fe200078ec0ff */
[----:B------:R-:W-:Y:S01]  /*0cd0*/  IMAD.SHL.U32 R5, R5, 0x40, RZ ;  /* 0x0000004005057824 */ /* 0x000fe200078e00ff */
[----:B------:R-:W-:Y:S01]  /*0ce0*/  LOP3.LUT R8, R8, 0xfffffc00, RZ, 0xc0, !PT ;  /* 0xfffffc0008087812 */ /* 0x000fe200078ec0ff */
[----:B------:R-:W-:Y:S01]  /*0cf0*/  IMAD.IADD R7, R6, 0x1, -R7 ;  /* 0x0000000106077824 */ /* 0x000fe200078e0a07 */
[----:B------:R-:W-:Y:S01]  /*0d00*/  SHF.R.S32.HI R10, RZ, 0x5, R10 ;  /* 0x00000005ff0a7819 */ /* 0x000fe2000001140a */
[C---:B------:R-:W-:Y:S01]  /*0d10*/  IMAD.IADD R3, R4.reuse, 0x1, -R3 ;  /* 0x0000000104037824 */ /* 0x040fe200078e0a03 */
[----:B------:R-:W-:Y:S01]  /*0d20*/  LOP3.LUT R5, R5, 0x7ffffe00, RZ, 0xc0, !PT ;  /* 0x7ffffe0005057812 */ /* 0x000fe200078ec0ff */
[----:B------:R-:W-:Y:S01]  /*0d30*/  IMAD R4, R4, 0x40, R8 ;  /* 0x0000004004047824 */ /* 0x000fe200078e0208 */
[----:B------:R-:W-:Y:S01]  /*0d40*/  LEA.HI R0, R0, R12, RZ, 0x3 ;  /* 0x0000000c00007211 */ /* 0x000fe200078f18ff */
[C---:B------:R-:W-:Y:S01]  /*0d50*/  IMAD.SHL.U32 R2, R3.reuse, 0x40, RZ ;  /* 0x0000004003027824 */ /* 0x040fe200078e00ff */
[----:B------:R-:W-:Y:S01]  /*0d60*/  R2P PR, R3, 0x6 ;  /* 0x0000000603007804 */ /* 0x000fe20000000000 */
[----:B------:R-:W-:Y:S01]  /*0d70*/  IMAD.SHL.U32 R7, R7, 0x8, RZ ;  /* 0x0000000807077824 */ /* 0x000fe200078e00ff */
[----:B------:R-:W-:Y:S01]  /*0d80*/  SHF.R.S32.HI R152, RZ, 0x3, R0 ;  /* 0x00000003ff987819 */ /* 0x000fe20000011400 */
[----:B------:R-:W-:Y:S01]  /*0d90*/  IMAD.HI R6, R13, 0x55555556, RZ ;  /* 0x555555560d067827 */ /* 0x000fe200078e02ff */
[----:B------:R-:W-:-:S02]  /*0da0*/  LOP3.LUT R2, R2, 0x1c0, RZ, 0xc0, !PT ;  /* 0x000001c002027812 */ /* 0x000fc400078ec0ff */
[----:B------:R-:W-:Y:S01]  /*0db0*/  SEL R16, R16, 0xffffffc0, !P2 ;  /* 0xffffffc010107807 */ /* 0x000fe20005000000 */
[----:B------:R-:W-:Y:S01]  /*0dc0*/  IMAD.IADD R4, R7, 0x1, R4 ;  /* 0x0000000107047824 */ /* 0x000fe200078e0204 */
[----:B------:R-:W-:Y:S01]  /*0dd0*/  LOP3.LUT R7, R2, 0x8, R7, 0xf8, !PT ;  /* 0x0000000802077812 */ /* 0x000fe200078ef807 */
[----:B------:R-:W-:Y:S01]  /*0de0*/  IMAD R11, R10, 0x10, R11 ;  /* 0x000000100a0b7824 */ /* 0x000fe200078e020b */
[----:B------:R-:W-:Y:S01]  /*0df0*/  SHF.R.U32.HI R2, RZ, 0x3, R2 ;  /* 0x00000003ff027819 */ /* 0x000fe20000011602 */
[----:B------:R-:W-:Y:S01]  /*0e00*/  IMAD.MOV.U32 R10, RZ, RZ, -0x2 ;  /* 0xfffffffeff0a7424 */ /* 0x000fe200078e00ff */
[----:B------:R-:W-:Y:S01]  /*0e10*/  LEA.HI R6, R6, R6, RZ, 0x1 ;  /* 0x0000000606067211 */ /* 0x000fe200078f08ff */
[----:B------:R0:W-:Y:S01]  /*0e20*/  STL [R1+0x18], R4 ;  /* 0x0000180401007387 */ /* 0x0001e20000100800 */
[----:B------:R-:W-:-:S03]  /*0e30*/  LOP3.LUT R2, R7, R2, RZ, 0x3c, !PT ;  /* 0x0000000207027212 */ /* 0x000fc600078e3cff */
[----:B------:R-:W-:Y:S01]  /*0e40*/  IMAD R6, R6, -0x3, R13 ;  /* 0xfffffffd06067824 */ /* 0x000fe200078e020d */
[----:B------:R-:W-:-:S03]  /*0e50*/  IADD3 R2, R2, R5, R8 ;  /* 0x0000000502027210 */ /* 0x000fc60007ffe008 */
[----:B------:R-:W-:Y:S01]  /*0e60*/  IMAD R3, R6, 0x40, R11 ;  /* 0x0000004006037824 */ /* 0x000fe200078e020b */
[----:B------:R-:W-:Y:S01]  /*0e70*/  LEA R2, R2, UR40, 0x1 ;  /* 0x0000002802027c11 */ /* 0x000fe2000f8e08ff */
[----:B0-----:R-:W-:-:S04]  /*0e80*/  IMAD R4, R9, R10, 0xc0 ;  /* 0x000000c009047424 */ /* 0x001fc800078e020a */
[C---:B------:R-:W-:Y:S01]  /*0e90*/  VIADD R17, R2.reuse, 0x1e800 ;  /* 0x0001e80002117836 */ /* 0x040fe20000000000 */
[----:B------:R-:W-:Y:S01]  /*0ea0*/  STL [R1+0x10], R4 ;  /* 0x0000100401007387 */ /* 0x000fe20000100800 */
[----:B------:R-:W-:Y:S02]  /*0eb0*/  VIADD R154, R2, 0x1e820 ;  /* 0x0001e820029a7836 */ /* 0x000fe40000000000 */
[C---:B------:R-:W-:Y:S01]  /*0ec0*/  @P1 VIADD R154, R17.reuse, 0xffffffe0 ;  /* 0xffffffe0119a1836 */ /* 0x040fe20000000000 */
[----:B------:R0:W-:Y:S01]  /*0ed0*/  STL [R1+0x14], R3 ;  /* 0x0000140301007387 */ /* 0x0001e20000100800 */
[----:B------:R-:W-:Y:S02]  /*0ee0*/  IMAD.IADD R17, R17, 0x1, R16 ;  /* 0x0000000111117824 */ /* 0x000fe400078e0210 */
[----:B------:R-:W-:Y:S02]  /*0ef0*/  IMAD.IADD R16, R16, 0x1, R154 ;  /* 0x0000000110107824 */ /* 0x000fe400078e029a */
[----:B------:R-:W-:-:S02]  /*0f00*/  VIADD R156, R154, 0x6000 ;  /* 0x000060009a9c7836 */ /* 0x000fc40000000000 */
[----:B------:R-:W-:Y:S01]  /*0f10*/  VIADD R155, R154, 0xc000 ;  /* 0x0000c0009a9b7836 */ /* 0x000fe20000000000 */
[----:B0-----:R-:W-:-:S05]  /*0f20*/  LOP3.LUT R3, R0, 0x1ffffff8, RZ, 0xc0, !PT ;  /* 0x1ffffff800037812 */ /* 0x001fca00078ec0ff */
[----:B------:R-:W-:-:S04]  /*0f30*/  IMAD.IADD R3, R12, 0x1, -R3 ;  /* 0x000000010c037824 */ /* 0x000fc800078e0a03 */
[----:B------:R-:W-:-:S07]  /*0f40*/  IMAD.SHL.U32 R157, R3, 0x8, RZ ;  /* 0x00000008039d7824 */ /* 0x000fce00078e00ff */
.L_x_10637:
        /* <DEDUP_REMOVED lines=14> */
[----:B------:R-:W-:Y:S02]  /*1030*/  @UP0 ULEA UR6, UP2, UR41, UR6, 0x2 ;  /* 0x0000000629060291 */ /* 0x000fe4000f84103f */
[----:B------:R-:W-:Y:S02]  /*1040*/  @UP1 ULEA UR8, UP3, UR41, UR8, 0x2 ;  /* 0x0000000829081291 */ /* 0x000fe4000f86103f */
[----:B------:R-:W-:Y:S02]  /*1050*/  @UP0 ULEA.HI.X UR7, UR41, UR7, UR42, 0x2, UP2 ;  /* 0x0000000729070291 */ /* 0x000fe400090f142a */
[----:B------:R-:W-:Y:S01]  /*1060*/  @UP1 ULEA.HI.X UR9, UR41, UR9, UR42, 0x2, UP3 ;  /* 0x0000000929091291 */ /* 0x000fe200098f142a */
[----:B------:R-:W-:Y:S02]  /*1070*/  IMAD.U32 R4, RZ, RZ, UR6 ;  /* 0x00000006ff047e24 */ /* 0x000fe4000f8e00ff */
[----:B----4-:R-:W-:-:S02]  /*1080*/  IMAD.U32 R6, RZ, RZ, UR8 ;  /* 0x00000008ff067e24 */ /* 0x010fc4000f8e00ff */
[----:B------:R-:W-:Y:S01]  /*1090*/  IMAD.U32 R5, RZ, RZ, UR7 ;  /* 0x00000007ff057e24 */ /* 0x000fe2000f8e00ff */
[----:B------:R-:W-:Y:S01]  /*10a0*/  ULDC.64 UR6, c[0x0][0x3f8] ;  /* 0x0000fe0000067ab9 */ /* 0x000fe20000000a00 */
[----:B------:R-:W-:-:S03]  /*10b0*/  IMAD.U32 R7, RZ, RZ, UR9 ;  /* 0x00000009ff077e24 */ /* 0x000fc6000f8e00ff */
[----:B------:R-:W2:Y:S04]  /*10c0*/  @P0 LDG.E R4, desc[UR46][R4.64] ;  /* 0x0000002e04040981 */ /* 0x000ea8000c1e1900 */
[----:B------:R-:W3:Y:S01]  /*10d0*/  @P1 LDG.E R6, desc[UR46][R6.64] ;  /* 0x0000002e06061981 */ /* 0x000ee2000c1e1900 */
[----:B------:R-:W-:Y:S01]  /*10e0*/  UISETP.NE.U32.AND UP0, UPT, UR6, URZ, UPT ;  /* 0x0000003f0600728c */ /* 0x000fe2000bf05070 */
[----:B------:R-:W-:Y:S01]  /*10f0*/  IMAD.MOV.U32 R3, RZ, RZ, RZ ;  /* 0x000000ffff037224 */ /* 0x000fe200078e00ff */
[----:B------:R-:W-:Y:S01]  /*1100*/  UMOV UR49, URZ ;  /* 0x0000003f00317c82 */ /* 0x000fe20008000000 */
[----:B------:R0:W-:Y:S01]  /*1110*/  STL [R1], R25 ;  /* 0x0000001901007387 */ /* 0x0001e20000100800 */
[----:B------:R-:W-:Y:S01]  /*1120*/  UISETP.NE.AND.EX UP0, UPT, UR7, URZ, UPT, UP0 ;  /* 0x0000003f0700728c */ /* 0x000fe2000bf05300 */
[----:B------:R-:W-:Y:S01]  /*1130*/  CS2R R18, SRZ ;  /* 0x0000000000127805 */ /* 0x000fe2000001ff00 */
[----:B------:R-:W-:Y:S01]  /*1140*/  ULDC UR6, c[0x0][0x2e0] ;  /* 0x0000b80000067ab9 */ /* 0x000fe20000000800 */
[----:B------:R-:W-:Y:S01]  /*1150*/  UMOV UR43, UR5 ;  /* 0x00000005002b7c82 */ /* 0x000fe20008000000 */
[----:B------:R-:W-:Y:S01]  /*1160*/  USEL UR4, UR4, 0x1, UP0 ;  /* 0x0000000104047887 */ /* 0x000fe20008000000 */
[----:B------:R-:W-:Y:S01]  /*1170*/  IMAD.MOV.U32 R151, RZ, RZ, RZ ;  /* 0x000000ffff977224 */ /* 0x000fe200078e00ff */
[----:B------:R-:W-:Y:S01]  /*1180*/  CS2R R22, SRZ ;  /* 0x0000000000167805 */ /* 0x000fe2000001ff00 */
[----:B------:R-:W-:Y:S01]  /*1190*/  IMAD.MOV.U32 R0, RZ, RZ, RZ ;  /* 0x000000ffff007224 */ /* 0x000fe200078e00ff */
[----:B------:R-:W-:Y:S01]  /*11a0*/  UIMAD UR4, UR4, UR6, URZ ;  /* 0x00000006040472a4 */ /* 0x000fe2000f8e023f */
[----:B------:R-:W-:-:S02]  /*11b0*/  CS2R R28, SRZ ;  /* 0x00000000001c7805 */ /* 0x000fc4000001ff00 */
[----:B------:R-:W-:Y:S02]  /*11c0*/  CS2R R30, SRZ ;  /* 0x00000000001e7805 */ /* 0x000fe4000001ff00 */
[----:B-1----:R-:W-:Y:S01]  /*11d0*/  CS2R R14, SRZ ;  /* 0x00000000000e7805 */ /* 0x002fe2000001ff00 */
[----:B------:R-:W-:Y:S01]  /*11e0*/  IMAD.MOV.U32 R32, RZ, RZ, RZ ;  /* 0x000000ffff207224 */ /* 0x000fe200078e00ff */
[----:B------:R-:W-:Y:S01]  /*11f0*/  CS2R R12, SRZ ;  /* 0x00000000000c7805 */ /* 0x000fe2000001ff00 */
[----:B------:R-:W-:Y:S01]  /*1200*/  IMAD.MOV.U32 R34, RZ, RZ, RZ ;  /* 0x000000ffff227224 */ /* 0x000fe200078e00ff */
[----:B--2---:R-:W-:Y:S02]  /*1210*/  @P0 R2UR UR49, R4 ;  /* 0x00000000043102ca */ /* 0x004fe400000e0000 */
[----:B------:R-:W-:Y:S02]  /*1220*/  PLOP3.LUT P0, PT, PT, PT, PT, 0x80, 0x0 ;  /* 0x000000000000781c */ /* 0x000fe40003f0f070 */
[----:B---3--:R-:W-:Y:S01]  /*1230*/  @P1 R2UR UR4, R6 ;  /* 0x00000000060412ca */ /* 0x008fe200000e0000 */
[----:B0-----:R-:W-:-:S14]  /*1240*/  @P1 BRA `(.L_x_10596) ;  /* 0x0000000000341947 */ /* 0x001fdc0003800000 */
        /* <DEDUP_REMOVED lines=13> */
.L_x_10596:
        /* <DEDUP_REMOVED lines=8> */
[----:B------:R-:W-:Y:S02]  /*13a0*/  CS2R R42, SRZ ;  /* 0x00000000002a7805 */ /* 0x000fe4000001ff00 */
[----:B------:R-:W-:-:S02]  /*13b0*/  CS2R R44, SRZ ;  /* 0x00000000002c7805 */ /* 0x000fc4000001ff00 */
[----:B------:R-:W-:Y:S01]  /*13c0*/  PLOP3.LUT P1, PT, PT, PT, UP0, 0x80, 0x0 ;  /* 0x000000000000781c */ /* 0x000fe20003f2f008 */
[----:B------:R-:W-:Y:S01]  /*13d0*/  UIMAD.WIDE UR4, UR4, 0x2aaaaaab, URZ ;  /* 0x2aaaaaab040478a5 */ /* 0x000fe2000f8e023f */
[----:B------:R-:W-:Y:S02]  /*13e0*/  CS2R R46, SRZ ;  /* 0x00000000002e7805 */ /* 0x000fe4000001ff00 */
[----:B------:R-:W-:Y:S01]  /*13f0*/  CS2R R48, SRZ ;  /* 0x0000000000307805 */ /* 0x000fe2000001ff00 */
[----:B------:R-:W-:Y:S01]  /*1400*/  IMAD.MOV.U32 R50, RZ, RZ, RZ ;  /* 0x000000ffff327224 */ /* 0x000fe200078e00ff */
[----:B------:R-:W-:-:S04]  /*1410*/  USHF.R.U32.HI UR48, URZ, 0x1f, UR5 ;  /* 0x0000001f3f307899 */ /* 0x000fc80008011605 */
[----:B------:R-:W-:-:S03]  /*1420*/  ULEA.HI.SX32 UR48, UR5, UR48, 0x1b ;  /* 0x0000003005307291 */ /* 0x000fc6000f8fda3f */
[----:B------:R-:W-:Y:S09]  /*1430*/  @!P1 BRA `(.L_x_10597) ;  /* 0x0000006400289947 */ /* 0x000ff20003800000 */
[----:B------:R-:W0:Y:S01]  /*1440*/  S2R R4, SR_TID.X ;  /* 0x0000000000047919 */ /* 0x000e220000002100 */
[----:B------:R-:W-:-:S04]  /*1450*/  UIADD3 UR6, UR40, 0x1e800, URZ ;  /* 0x0001e80028067890 */ /* 0x000fc8000fffe03f */
[----:B------:R-:W-:-:S06]  /*1460*/  ULOP3.LUT UP0, URZ, UR6, 0x3ff, URZ, 0xc0, !UPT ;  /* 0x000003ff063f7892 */ /* 0x000fcc000f80c03f */
[----:B------:R-:W-:Y:S01]  /*1470*/  PLOP3.LUT P0, PT, PT, PT, UP0, 0x80, 0x0 ;  /* 0x000000000000781c */ /* 0x000fe20003f0f008 */
[----:B0-----:R-:W-:-:S05]  /*1480*/  VIADD R5, R4, 0xffffff80 ;  /* 0xffffff8004057836 */ /* 0x001fca0000000000 */
[----:B------:R-:W-:-:S04]  /*1490*/  SHF.R.S32.HI R4, RZ, 0x1f, R5 ;  /* 0x0000001fff047819 */ /* 0x000fc80000011405 */
[----:B------:R-:W-:-:S04]  /*14a0*/  LEA.HI R4, R4, R5, RZ, 0x7 ;  /* 0x0000000504047211 */ /* 0x000fc800078f38ff */
[----:B------:R-:W-:-:S05]  /*14b0*/  SHF.R.S32.HI R4, RZ, 0x7, R4 ;  /* 0x00000007ff047819 */ /* 0x000fca0000011404 */
[----:B------:R-:W0:Y:S02]  /*14c0*/  SHFL.IDX PT, R0, R4, RZ, 0x1f ;  /* 0x00001fff04007589 */ /* 0x000e2400000e0000 */
[----:B0-----:R-:W-:-:S13]  /*14d0*/  R2UR UR44, R0 ;  /* 0x00000000002c72ca */ /* 0x001fda00000e0000 */
[----:B------:R-:W-:-:S04]  /*14e0*/  UIMAD.WIDE UR4, UR44, 0x55555556, URZ ;  /* 0x555555562c0478a5 */ /* 0x000fc8000f8e023f */
[----:B------:R-:W-:-:S04]  /*14f0*/  ULEA.HI UR5, UR5, UR5, URZ, 0x1 ;  /* 0x0000000505057291 */ /* 0x000fc8000f8f083f */
[----:B------:R-:W-:Y:S01]  /*1500*/  UIMAD UR50, UR5, -0x3, UR44 ;  /* 0xfffffffd053278a4 */ /* 0x000fe2000f8e022c */
        /* <DEDUP_REMOVED lines=17> */
.L_x_10598:
        /* <DEDUP_REMOVED lines=9> */
.L_x_10721:
[----:B------:R-:W-:Y:S05]  /*16b0*/  @!P0 BRA `(.L_x_10600) ;  /* 0x0000000000048947 */ /* 0x000fea0003800000 */
[----:B------:R-:W-:Y:S01]  /*16c0*/  BPT.TRAP 0x1 ;  /* 0x000000040000795c */ /* 0x000fe20000300000 */
.L_x_10600:
[----:B0-----:R-:W-:Y:S02]  /*16d0*/  IMAD.U32 R3, RZ, RZ, UR39 ;  /* 0x00000027ff037e24 */ /* 0x001fe4000f8e00ff */
[----:B------:R-:W-:-:S03]  /*16e0*/  IMAD.U32 R0, RZ, RZ, UR38 ;  /* 0x00000026ff007e24 */ /* 0x000fc6000f8e00ff */
[----:B------:R-:W-:Y:S02]  /*16f0*/  LEA R3, R3, UR40, 0x3 ;  /* 0x0000002803037c11 */ /* 0x000fe4000f8e18ff */
[----:B------:R-:W-:-:S04]  /*1700*/  SHF.L.U32 R0, R0, 0x1f, RZ ;  /* 0x0000001f00007819 */ /* 0x000fc800000006ff */
[----:B------:R0:W1:Y:S01]  /*1710*/  SYNCS.PHASECHK.TRANS64.TRYWAIT P2, [R3+URZ+0x30830], R0 ;  /* 0x03083000030075a7 */ /* 0x000062000804017f */
[----:B------:R-:W-:Y:S05]  /*1720*/  @!P0 BRA `(.L_x_10601) ;  /* 0x0000000000048947 */ /* 0x000fea0003800000 */
[----:B------:R-:W-:Y:S01]  /*1730*/  BPT.TRAP 0x1 ;  /* 0x000000040000795c */ /* 0x000fe20000300000 */
.L_x_10601:
[----:B------:R-:W2:Y:S01]  /*1740*/  S2R R4, SR_TID.X ;  /* 0x0000000000047919 */ /* 0x000ea20000002100 */
[----:B------:R-:W-:Y:S01]  /*1750*/  IMAD.MOV.U32 R151, RZ, RZ, RZ ;  /* 0x000000ffff977224 */ /* 0x000fe200078e00ff */
[----:B--2---:R-:W-:Y:S01]  /*1760*/  LOP3.LUT P1, RZ, R4, 0x7f, RZ, 0xc0, !PT ;  /* 0x0000007f04ff7812 */ /* 0x004fe2000782c0ff */
[----:B-1----:R-:W-:-:S12]  /*1770*/  @P2 BRA `(.L_x_10602) ;  /* 0x0000000000082947 */ /* 0x002fd80003800000 */
[----:B------:R-:W1:Y:S02]  /*1780*/  SYNCS.PHASECHK.TRANS64.TRYWAIT P2, [R3+URZ+0x30830], R0 ;  /* 0x03083000030075a7 */ /* 0x000e64000804017f */
[----:B-1----:R-:W-:Y:S05]  /*1790*/  @!P2 BRA `(.L_x_10603) ;  /* 0x000000b80040a947 */ /* 0x002fea0003800000 */
.L_x_10602:
[----:B------:R-:W-:Y:S05]  /*17a0*/  WARPSYNC.ALL ;  /* 0x0000000000007948 */ /* 0x000fea0003800000 */
[----:B------:R-:W-:Y:S01]  /*17b0*/  ULEA UR25, UR50, UR40, 0xd ;  /* 0x0000002832197291 */ /* 0x000fe2000f8e683f */
[----:B------:R-:W2:Y:S01]  /*17c0*/  LDL R4, [R1+0x10] ;  /* 0x0000100001047983 */ /* 0x000ea20000100800 */
[----:B------:R-:W-:Y:S01]  /*17d0*/  UIADD3 UR4, UR40, 0x12400, URZ ;  /* 0x0001240028047890 */ /* 0x000fe2000fffe03f */
[----:B------:R-:W-:Y:S01]  /*17e0*/  WARPGROUP.ARRIVE ;  /* 0x00000000000079c5 */ /* 0x000fe20000000000 */
[----:B------:R-:W-:Y:S01]  /*17f0*/  UIADD3 UR5, UR25, 0xc400, URZ ;  /* 0x0000c40019057890 */ /* 0x000fe2000fffe03f */
[----:B------:R-:W-:Y:S01]  /*1800*/  IMAD.U32 R7, RZ, RZ, UR48 ;  /* 0x00000030ff077e24 */ /* 0x000fe2000f8e00ff */
[----:B------:R-:W-:Y:S01]  /*1810*/  USHF.R.U32.HI UR4, URZ, 0x4, UR4 ;  /* 0x000000043f047899 */ /* 0x000fe20008011604 */
[----:B------:R-:W-:Y:S01]  /*1820*/  P2R R6, PR, RZ, 0x2 ;  /* 0x00000002ff067803 */ /* 0x000fe20000000000 */
[----:B------:R-:W-:Y:S01]  /*1830*/  USHF.R.U32.HI UR5, URZ, 0x4, UR5 ;  /* 0x000000043f057899 */ /* 0x000fe20008011605 */
[----:B------:R-:W-:Y:S01]  /*1840*/  P2R R5, PR, RZ, 0x1 ;  /* 0x00000001ff057803 */ /* 0x000fe20000000000 */
[----:B------:R-:W-:Y:S01]  /*1850*/  ULOP3.LUT UR4, UR4, 0x3fff, URZ, 0xc0, !UPT ;  /* 0x00003fff04047892 */ /* 0x000fe2000f8ec03f */
[--C-:B------:R-:W-:Y:S01]  /*1860*/  IMAD.MOV.U32 R150, RZ, RZ, R151.reuse ;  /* 0x000000ffff967224 */ /* 0x100fe200078e0097 */
[----:B------:R-:W-:Y:S01]  /*1870*/  ULOP3.LUT UR5, UR5, 0x3fff, URZ, 0xc0, !UPT ;  /* 0x00003fff05057892 */ /* 0x000fe2000f8ec03f */
[--C-:B------:R-:W-:Y:S01]  /*1880*/  IMAD.MOV.U32 R149, RZ, RZ, R151.reuse ;  /* 0x000000ffff957224 */ /* 0x100fe200078e0097 */
[----:B------:R-:W-:Y:S01]  /*1890*/  ULOP3.LUT UR24, UR4, 0x10000, URZ, 0xfc, !UPT ;  /* 0x0001000004187892 */ /* 0x000fe2000f8efc3f */
[--C-:B------:R-:W-:Y:S01]  /*18a0*/  IMAD.MOV.U32 R148, RZ, RZ, R151.reuse ;  /* 0x000000ffff947224 */ /* 0x100fe200078e0097 */
[----:B------:R-:W-:Y:S01]  /*18b0*/  ULOP3.LUT UR4, UR5, 0x10000, URZ, 0xfc, !UPT ;  /* 0x0001000005047892 */ /* 0x000fe2000f8efc3f */
[--C-:B------:R-:W-:Y:S01]  /*18c0*/  IMAD.MOV.U32 R147, RZ, RZ, R151.reuse ;  /* 0x000000ffff937224 */ /* 0x100fe200078e0097 */
[----:B------:R-:W-:Y:S01]  /*18d0*/  UIMAD UR6, UR39, 0x600, UR24 ;  /* 0x00000600270678a4 */ /* 0x000fe2000f8e0218 */
        /* <DEDUP_REMOVED lines=8> */
[----:B------:R-:W-:Y:S01]  /*1960*/  HGMMA.64x192x16.F32 R24, gdesc[UR4], RZ, !UPT, gsb0 ;  /* 0x02e00000041879f0 */ /* 0x000fe2000c0008ff */
        /* <DEDUP_REMOVED lines=13> */
[----:B------:R-:W-:Y:S01]  /*1a40*/  ULDC UR26, c[0x0][0x988] ;  /* 0x00026200001a7ab9 */ /* 0x000fe20000000800 */
[----:B------:R-:W-:Y:S01]  /*1a50*/  UISETP.GE.AND UP0, UPT, UR49, 0xc1, UPT ;  /* 0x000000c13100788c */ /* 0x000fe2000bf06270 */
        /* <DEDUP_REMOVED lines=21> */
[----:B------:R-:W-:Y:S01]  /*1bb0*/  HGMMA.64x192x16.F32 R24, gdesc[UR8], R24, gsb0 ;  /* 0x02e00000081879f0 */ /* 0x000fe20008000818 */
[----:B--2---:R-:W-:-:S04]  /*1bc0*/  VIADD R4, R4, UR49 ;  /* 0x0000003104047c36 */ /* 0x004fc80008000000 */
        /* <DEDUP_REMOVED lines=20> */
[----:B01----:R-:W-:Y:S02]  /*1d10*/  FMNMX.FTZ R0, R28, R7, !PT ;  /* 0x000000071c007209 */ /* 0x003fe40007810000 */
        /* <DEDUP_REMOVED lines=137> */
[----:B------:R-:W-:Y:S02]  /*25b0*/  FMNMX.FTZ R7, R97, R0, !PT ;  /* 0x0000000061077209 */ /* 0x000fe40007810000 */
        /* <DEDUP_REMOVED lines=13> */
[----:B------:R-:W-:Y:S02]  /*2690*/  FSEL R109, R109, -INF , P2 ;  /* 0xff8000006d6d7808 */ /* 0x000fe40001000000 */
[----:B------:R-:W-:Y:S02]  /*26a0*/  FMNMX.FTZ R0, R108, R7, !PT ;  /* 0x000000076c007209 */ /* 0x000fe40007810000 */
[----:B------:R-:W-:-:S02]  /*26b0*/  ISETP.GT.AND P3, PT, R4, 0xb0, PT ;  /* 0x000000b00400780c */ /* 0x000fc40003f64270 */
        /* <DEDUP_REMOVED lines=14> */
[----:B------:R-:W-:Y:S02]  /*27a0*/  P2R R10, PR, RZ, 0x4 ;  /* 0x00000004ff0a7803 */ /* 0x000fe40000000000 */
[----:B------:R-:W-:Y:S02]  /*27b0*/  FMNMX.FTZ R7, R117, R0, !PT ;  /* 0x0000000075077209 */ /* 0x000fe40007810000 */
[----:B------:R-:W-:Y:S02]  /*27c0*/  P2R R12, PR, RZ, 0x2 ;  /* 0x00000002ff0c7803 */ /* 0x000fe40000000000 */
[----:B------:R-:W-:Y:S01]  /*27d0*/  P2R R11, PR, RZ, 0x1 ;  /* 0x00000001ff0b7803 */ /* 0x000fe20000000000 */
[----:B------:R-:W0:Y:S01]  /*27e0*/  SHFL.BFLY PT, R0, R7, 0x2, 0x1f ;  /* 0x0c401f0007007f89 */ /* 0x000e2200000e0000 */
[----:B------:R-:W-:-:S02]  /*27f0*/  ISETP.GT.AND P0, PT, R4, 0x99, PT ;  /* 0x000000990400780c */ /* 0x000fc40003f04270 */
[----:B------:R-:W-:Y:S02]  /*2800*/  ISETP.GT.AND P1, PT, R4, 0xa0, PT ;  /* 0x000000a00400780c */ /* 0x000fe40003f24270 */
[----:B------:R-:W-:Y:S02]  /*2810*/  FSEL R103, R103, -INF , P0 ;  /* 0xff80000067677808 */ /* 0x000fe40000000000 */
[----:B------:R-:W-:Y:S02]  /*2820*/  FSEL R106, R106, -INF , P1 ;  /* 0xff8000006a6a7808 */ /* 0x000fe40000800000 */
[----:B------:R-:W-:Y:S02]  /*2830*/  ISETP.NE.AND P1, PT, R12, RZ, PT ;  /* 0x000000ff0c00720c */ /* 0x000fe40003f25270 */
[----:B------:R-:W-:Y:S02]  /*2840*/  ISETP.NE.AND P0, PT, R11, RZ, PT ;  /* 0x000000ff0b00720c */ /* 0x000fe40003f05270 */
[----:B------:R-:W-:-:S02]  /*2850*/  FSEL R107, R107, -INF , P1 ;  /* 0xff8000006b6b7808 */ /* 0x000fc40000800000 */
[----:B------:R-:W-:Y:S02]  /*2860*/  FSEL R110, R110, -INF , P0 ;  /* 0xff8000006e6e7808 */ /* 0x000fe40000000000 */
[----:B------:R-:W-:Y:S02]  /*2870*/  FSEL R114, R114, -INF , P3 ;  /* 0xff80000072727808 */ /* 0x000fe40001800000 */
[----:B------:R-:W-:Y:S02]  /*2880*/  ISETP.NE.AND P1, PT, R6, RZ, PT ;  /* 0x000000ff0600720c */ /* 0x000fe40003f25270 */
[----:B------:R-:W-:Y:S02]  /*2890*/  FSEL R115, R115, -INF , P4 ;  /* 0xff80000073737808 */ /* 0x000fe40002000000 */
[----:B------:R-:W-:Y:S02]  /*28a0*/  FSEL R118, R118, -INF , P5 ;  /* 0xff80000076767808 */ /* 0x000fe40002800000 */
[----:B0-----:R-:W-:-:S02]  /*28b0*/  FMNMX.FTZ R8, R7, R0, !PT ;  /* 0x0000000007087209 */ /* 0x001fc40007810000 */
[----:B------:R-:W-:Y:S02]  /*28c0*/  FSEL R119, R119, -INF , P6 ;  /* 0xff80000077777808 */ /* 0x000fe40003000000 */
[----:B------:R-:W-:Y:S01]  /*28d0*/  ISETP.NE.AND P0, PT, R5, RZ, PT ;  /* 0x000000ff0500720c */ /* 0x000fe20003f05270 */
[----:B------:R-:W0:Y:S02]  /*28e0*/  SHFL.BFLY PT, R9, R8, 0x1, 0x1f ;  /* 0x0c201f0008097f89 */ /* 0x000e2400000e0000 */
[----:B------:R-:W-:-:S05]  /*28f0*/  @!P1 VIADD R3, R3, 0x30840 ;  /* 0x0003084003039836 */ /* 0x000fca0000000000 */
[----:B------:R-:W-:-:S04]  /*2900*/  @!P1 PRMT R3, RZ, 0x654, R3 ;  /* 0x00000654ff039816 */ /* 0x000fc80000000003 */
[----:B------:R1:W-:Y:S01]  /*2910*/  @!P1 SYNCS.ARRIVE.TRANS64.RED.A1T0 RZ, [R3+URZ], RZ ;  /* 0x000000ff03ff99a7 */ /* 0x0003e2000810043f */
[----:B0-----:R-:W-:-:S04]  /*2920*/  FMNMX.FTZ R0, R8, R9, !PT ;  /* 0x0000000908007209 */ /* 0x001fc80007810000 */
        /* <DEDUP_REMOVED lines=9> */
[----:B------:R-:W-:Y:S01]  /*29c0*/  FSEL R111, R111, -INF , P2 ;  /* 0xff8000006f6f7808 */ /* 0x000fe20001000000 */
        /* <DEDUP_REMOVED lines=11> */
[----:B------:R-:W-:Y:S01]  /*2a80*/  MUFU.EX2 R6, R6 ;  /* 0x0000000600067308 */ /* 0x000fe20000000800 */
[--C-:B------:R-:W-:Y:S01]  /*2a90*/  FFMA.FTZ R12, R29, UR26, -R4.reuse ;  /* 0x0000001a1d0c7c23 */ /* 0x100fe20008010804 */
[----:B------:R-:W-:Y:S01]  /*2aa0*/  FMNMX.FTZ R8, R38, R9, !PT ;  /* 0x0000000926087209 */ /* 0x000fe20007810000 */
[--C-:B------:R-:W-:Y:S01]  /*2ab0*/  FFMA.FTZ R24, R48, UR26, -R4.reuse ;  /* 0x0000001a30187c23 */ /* 0x100fe20008010804 */
[--C-:B------:R-:W-:Y:S01]  /*2ac0*/  FFMA.FTZ R48, R88, UR26, -R4.reuse ;  /* 0x0000001a58307c23 */ /* 0x100fe20008010804 */
[--C-:B------:R-:W-:Y:S01]  /*2ad0*/  FFMA.FTZ R10, R64, UR26, -R4.reuse ;  /* 0x0000001a400a7c23 */ /* 0x100fe20008010804 */
[----:B------:R-:W-:Y:S01]  /*2ae0*/  FMNMX.FTZ R9, R39, R8, !PT ;  /* 0x0000000827097209 */ /* 0x000fe20007810000 */
[--C-:B------:R-:W-:Y:S01]  /*2af0*/  FFMA.FTZ R64, R93, UR26, -R4.reuse ;  /* 0x0000001a5d407c23 */ /* 0x100fe20008010804 */
[----:B------:R-:W0:Y:S01]  /*2b00*/  MUFU.EX2 R5, R5 ;  /* 0x0000000500057308 */ /* 0x000e220000000800 */
[--C-:B------:R-:W-:Y:S01]  /*2b10*/  FFMA.FTZ R14, R33, UR26, -R4.reuse ;  /* 0x0000001a210e7c23 */ /* 0x100fe20008010804 */
[----:B------:R-:W-:Y:S01]  /*2b20*/  FMNMX.FTZ R8, R42, R9, !PT ;  /* 0x000000092a087209 */ /* 0x000fe20007810000 */
[--C-:B------:R-:W-:Y:S01]  /*2b30*/  FFMA.FTZ R21, R45, UR26, -R4.reuse ;  /* 0x0000001a2d157c23 */ /* 0x100fe20008010804 */
[--C-:B------:R-:W-:Y:S01]  /*2b40*/  FFMA.FTZ R45, R56, UR26, -R4.reuse ;  /* 0x0000001a382d7c23 */ /* 0x100fe20008010804 */
[--C-:B------:R-:W-:Y:S01]  /*2b50*/  FFMA.FTZ R15, R36, UR26, -R4.reuse ;  /* 0x0000001a240f7c23 */ /* 0x100fe20008010804 */
[----:B------:R-:W-:Y:S01]  /*2b60*/  FMNMX.FTZ R9, R43, R8, !PT ;  /* 0x000000082b097209 */ /* 0x000fe20007810000 */
[--C-:B------:R-:W-:Y:S01]  /*2b70*/  FFMA.FTZ R20, R40, UR26, -R4.reuse ;  /* 0x0000001a28147c23 */ /* 0x100fe20008010804 */
[----:B------:R-:W2:Y:S01]  /*2b80*/  MUFU.EX2 R7, R7 ;  /* 0x0000000700077308 */ /* 0x000ea20000000800 */
[--C-:B------:R-:W-:Y:S01]  /*2b90*/  FFMA.FTZ R19, R41, UR26, -R4.reuse ;  /* 0x0000001a29137c23 */ /* 0x100fe20008010804 */
[----:B------:R-:W-:Y:S01]  /*2ba0*/  FMNMX.FTZ R8, R46, R9, !PT ;  /* 0x000000092e087209 */ /* 0x000fe20007810000 */
[--C-:B------:R-:W-:Y:S01]  /*2bb0*/  FFMA.FTZ R23, R49, UR26, -R4.reuse ;  /* 0x0000001a31177c23 */ /* 0x100fe20008010804 */
[--C-:B------:R-:W-:Y:S01]  /*2bc0*/  FFMA.FTZ R56, R61, UR26, -R4.reuse ;  /* 0x0000001a3d387c23 */ /* 0x100fe20008010804 */
[--C-:B------:R-:W-:Y:S01]  /*2bd0*/  FFMA.FTZ R49, R60, UR26, -R4.reuse ;  /* 0x0000001a3c317c23 */ /* 0x100fe20008010804 */
[----:B------:R-:W-:Y:S01]  /*2be0*/  FMNMX.FTZ R9, R47, R8, !PT ;  /* 0x000000082f097209 */ /* 0x000fe20007810000 */
[--C-:B------:R-:W-:Y:S01]  /*2bf0*/  FFMA.FTZ R11, R65, UR26, -R4.reuse ;  /* 0x0000001a410b7c23 */ /* 0x100fe20008010804 */
[----:B------:R-:W3:Y:S01]  /*2c00*/  MUFU.EX2 R12, R12 ;  /* 0x0000000c000c7308 */ /* 0x000ee20000000800 */
        /* <DEDUP_REMOVED lines=50> */
[----:B------:R-:W-:-:S03]  /*2f30*/  FFMA.FTZ R9, R80, UR26, -R4 ;  /* 0x0000001a50097c23 */ /* 0x000fc60008010804 */
        /* <DEDUP_REMOVED lines=19> */
[----:B------:R-:W-:Y:S01]  /*3070*/  FMNMX.FTZ R8, R118, R57, !PT ;  /* 0x0000003976087209 */ /* 0x000fe20007810000 */
[----:B------:R-:W-:-:S03]  /*3080*/  FFMA.FTZ R57, R92, UR26, -R4 ;  /* 0x0000001a5c397c23 */ /* 0x000fc60008010804 */
[----:B------:R-:W-:-:S03]  /*3090*/  FMNMX.FTZ R8, R119, R8, !PT ;  /* 0x0000000877087209 */ /* 0x000fc60007810000 */
[----:B------:R-:W-:Y:S02]  /*30a0*/  MUFU.EX2 R11, R11 ;  /* 0x0000000b000b7308 */ /* 0x000fe40000000800 */
[----:B------:R-:W4:Y:S06]  /*30b0*/  SHFL.BFLY PT, R69, R8, 0x2, 0x1f ;  /* 0x0c401f0008457f89 */ /* 0x000f2c00000e0000 */
[----:B------:R-:W-:Y:S08]  /*30c0*/  MUFU.EX2 R29, R29 ;  /* 0x0000001d001d7308 */ /* 0x000ff00000000800 */
[----:B------:R-:W-:Y:S08]  /*30d0*/  MUFU.EX2 R32, R32 ;  /* 0x0000002000207308 */ /* 0x000ff00000000800 */
[----:B------:R-:W-:Y:S01]  /*30e0*/  MUFU.EX2 R33, R33 ;  /* 0x0000002100217308 */ /* 0x000fe20000000800 */
[----:B----4-:R-:W-:Y:S01]  /*30f0*/  FMNMX.FTZ R80, R8, R69, !PT ;  /* 0x0000004508507209 */ /* 0x010fe20007810000 */
[----:B------:R-:W-:-:S04]  /*3100*/  FFMA.FTZ R69, R104, UR26, -R4 ;  /* 0x0000001a68457c23 */ /* 0x000fc80008010804 */
[----:B------:R-:W4:Y:S02]  /*3110*/  SHFL.BFLY PT, R81, R80, 0x1, 0x1f ;  /* 0x0c201f0050517f89 */ /* 0x000f2400000e0000 */
[----:B------:R-:W-:Y:S08]  /*3120*/  MUFU.EX2 R36, R36 ;  /* 0x0000002400247308 */ /* 0x000ff00000000800 */
[----:B------:R-:W-:Y:S08]  /*3130*/  MUFU.EX2 R40, R40 ;  /* 0x0000002800287308 */ /* 0x000ff00000000800 */
[----:B------:R-:W-:Y:S01]  /*3140*/  MUFU.EX2 R41, R41 ;  /* 0x0000002900297308 */ /* 0x000fe20000000800 */
[----:B----4-:R-:W-:Y:S01]  /*3150*/  FMNMX.FTZ R8, R80, R81, !PT ;  /* 0x0000005150087209 */ /* 0x010fe20007810000 */
[----:B------:R-:W-:Y:S01]  /*3160*/  FFMA.FTZ R81, R116, UR26, -R4 ;  /* 0x0000001a74517c23 */ /* 0x000fe20008010804 */
[----:B0-----:R-:W-:-:S05]  /*3170*/  FADD.FTZ R4, R5, R6 ;  /* 0x0000000605047221 */ /* 0x001fca0000010000 */
        /* <DEDUP_REMOVED lines=19> */
[----:B--2---:R-:W-:Y:S01]  /*32b0*/  FADD.FTZ R67, R7, R4 ;  /* 0x0000000407437221 */ /* 0x004fe20000010000 */
[----:B------:R-:W0:Y:S01]  /*32c0*/  MUFU.EX2 R89, R89 ;  /* 0x0000005900597308 */ /* 0x000e220000000800 */
[--C-:B------:R-:W-:Y:S01]  /*32d0*/  FFMA.FTZ R59, R63, UR26, -R85.reuse ;  /* 0x0000001a3f3b7c23 */ /* 0x100fe20008010855 */
[--C-:B------:R-:W-:Y:S01]  /*32e0*/  FFMA.FTZ R101, R39, UR26, -R85.reuse ;  /* 0x0000001a27657c23 */ /* 0x100fe20008010855 */
[----:B------:R-:W-:Y:S01]  /*32f0*/  FFMA.FTZ R30, R43, UR26, -R85 ;  /* 0x0000001a2b1e7c23 */ /* 0x000fe20008010855 */
[----:B---3--:R-:W-:Y:S01]  /*3300*/  FADD.FTZ R4, R12, R67 ;  /* 0x000000430c047221 */ /* 0x008fe20000010000 */
        /* <DEDUP_REMOVED lines=9> */
[--C-:B------:R-:W-:Y:S01]  /*33a0*/  FFMA.FTZ R46, R54, UR26, -R85.reuse ;  /* 0x0000001a362e7c23 */ /* 0x100fe20008010855 */
[----:B------:R-:W-:Y:S01]  /*33b0*/  FFMA.FTZ R67, R86, UR26, -R85 ;  /* 0x0000001a56437c23 */ /* 0x000fe20008010855 */
[----:B------:R-:W3:Y:S01]  /*33c0*/  MUFU.EX2 R93, R93 ;  /* 0x0000005d005d7308 */ /* 0x000ee20000000800 */
        /* <DEDUP_REMOVED lines=8> */
[----:B--2---:R-:W-:Y:S01]  /*3450*/  FADD.FTZ R70, R88, R63 ;  /* 0x0000003f58467221 */ /* 0x004fe20000010000 */
[----:B------:R-:W-:Y:S01]  /*3460*/  FADD.FTZ R63, R13, R4 ;  /* 0x000000040d3f7221 */ /* 0x000fe20000010000 */
[----:B------:R-:W-:Y:S01]  /*3470*/  F2FP.F16.F32.PACK_AB R4, R6, R5 ;  /* 0x000000050604723e */ /* 0x000fe200000000ff */
[----:B------:R-:W-:Y:S01]  /*3480*/  FFMA.FTZ R99, R99, UR26, -R85 ;  /* 0x0000001a63637c23 */ /* 0x000fe20008010855 */
[----:B------:R-:W-:Y:S01]  /*3490*/  F2FP.F16.F32.PACK_AB R6, R12, R7 ;  /* 0x000000070c06723e */ /* 0x000fe200000000ff */
[----:B------:R-:W-:Y:S01]  /*34a0*/  FADD.FTZ R74, R14, R63 ;  /* 0x0000003f0e4a7221 */ /* 0x000fe20000010000 */
[--C-:B------:R-:W-:Y:S01]  /*34b0*/  FFMA.FTZ R63, R82, UR26, -R85.reuse ;  /* 0x0000001a523f7c23 */ /* 0x100fe20008010855 */
[----:B------:R-:W2:Y:S01]  /*34c0*/  MUFU.EX2 R97, R97 ;  /* 0x0000006100617308 */ /* 0x000ea20000000800 */
[----:B---3--:R-:W-:Y:S01]  /*34d0*/  FADD.FTZ R5, R93, R70 ;  /* 0x000000465d057221 */ /* 0x008fe20000010000 */
[----:B------:R-:W-:Y:S01]  /*34e0*/  F2FP.F16.F32.PACK_AB R12, R14, R13 ;  /* 0x0000000d0e0c723e */ /* 0x000fe200000000ff */
[--C-:B------:R-:W-:Y:S01]  /*34f0*/  FFMA.FTZ R102, R102, UR26, -R85.reuse ;  /* 0x0000001a66667c23 */ /* 0x100fe20008010855 */
[----:B------:R-:W-:Y:S01]  /*3500*/  F2FP.F16.F32.PACK_AB R14, R120, R15 ;  /* 0x0000000f780e723e */ /* 0x000fe200000000ff */
[--C-:B------:R-:W-:Y:S01]  /*3510*/  FFMA.FTZ R103, R103, UR26, -R85.reuse ;  /* 0x0000001a67677c23 */ /* 0x100fe20008010855 */
[--C-:B------:R-:W-:Y:S01]  /*3520*/  FFMA.FTZ R106, R106, UR26, -R85.reuse ;  /* 0x0000001a6a6a7c23 */ /* 0x100fe20008010855 */
[----:B------:R-:W-:Y:S01]  /*3530*/  FFMA.FTZ R107, R107, UR26, -R85 ;  /* 0x0000001a6b6b7c23 */ /* 0x000fe20008010855 */
[----:B------:R-:W3:Y:S01]  /*3540*/  MUFU.EX2 R96, R96 ;  /* 0x0000006000607308 */ /* 0x000ee20000000800 */
[----:B0-----:R-:W-:Y:S01]  /*3550*/  FADD.FTZ R70, R92, R5 ;  /* 0x000000055c467221 */ /* 0x001fe20000010000 */
[----:B------:R-:W-:Y:S01]  /*3560*/  FADD.FTZ R5, R15, R74 ;  /* 0x0000004a0f057221 */ /* 0x000fe20000010000 */
[--C-:B------:R-:W-:Y:S01]  /*3570*/  FFMA.FTZ R74, R87, UR26, -R85.reuse ;  /* 0x0000001a574a7c23 */ /* 0x100fe20008010855 */
[--C-:B------:R-:W-:Y:S01]  /*3580*/  FFMA.FTZ R110, R110, UR26, -R85.reuse ;  /* 0x0000001a6e6e7c23 */ /* 0x100fe20008010855 */
[----:B------:R-:W-:Y:S01]  /*3590*/  FFMA.FTZ R111, R111, UR26, -R85 ;  /* 0x0000001a6f6f7c23 */ /* 0x000fe20008010855 */
[----:B------:R-:W-:Y:S01]  /*35a0*/  FADD.FTZ R71, R120, R5 ;  /* 0x0000000578477221 */ /* 0x000fe20000010000 */
[----:B------:R-:W-:Y:S01]  /*35b0*/  F2FP.F16.F32.PACK_AB R5, R89, R26 ;  /* 0x0000001a5905723e */ /* 0x000fe200000000ff */
[----:B------:R-:W0:Y:S01]  /*35c0*/  MUFU.EX2 R101, R101 ;  /* 0x0000006500657308 */ /* 0x000e220000000800 */
[----:B--2---:R-:W-:Y:S01]  /*35d0*/  FADD.FTZ R7, R97, R70 ;  /* 0x0000004661077221 */ /* 0x004fe20000010000 */
[----:B------:R-:W-:Y:S01]  /*35e0*/  FADD.FTZ R82, R20, R71 ;  /* 0x0000004714527221 */ /* 0x000fe20000010000 */
[--C-:B------:R-:W-:Y:S01]  /*35f0*/  FFMA.FTZ R70, R83, UR26, -R85.reuse ;  /* 0x0000001a53467c23 */ /* 0x100fe20008010855 */
[----:B------:R-:W-:Y:S01]  /*3600*/  F2FP.F16.F32.PACK_AB R13, R97, R92 ;  /* 0x0000005c610d723e */ /* 0x000fe200000000ff */
[----:B------:R-:W-:Y:S01]  /*3610*/  FFMA.FTZ R71, R90, UR26, -R85 ;  /* 0x0000001a5a477c23 */ /* 0x000fe20008010855 */
[C---:B------:R-:W-:Y:S01]  /*3620*/  FADD.FTZ R83, R19.reuse, R82 ;  /* 0x0000005213537221 */ /* 0x040fe20000010000 */
[----:B------:R-:W-:Y:S01]  /*3630*/  F2FP.F16.F32.PACK_AB R20, R19, R20 ;  /* 0x000000141314723e */ /* 0x000fe200000000ff */
[----:B------:R-:W2:Y:S01]  /*3640*/  MUFU.EX2 R27, R27 ;  /* 0x0000001b001b7308 */ /* 0x000ea20000000800 */
[----:B---3--:R-:W-:Y:S01]  /*3650*/  FADD.FTZ R26, R96, R7 ;  /* 0x00000007601a7221 */ /* 0x008fe20000010000 */
[----:B------:R-:W-:Y:S01]  /*3660*/  FADD.FTZ R86, R22, R83 ;  /* 0x0000005316567221 */ /* 0x000fe20000010000 */
[----:B------:R-:W-:Y:S01]  /*3670*/  F2FP.F16.F32.PACK_AB R7, R93, R88 ;  /* 0x000000585d07723e */ /* 0x000fe200000000ff */
[--C-:B------:R-:W-:Y:S01]  /*3680*/  FFMA.FTZ R82, R95, UR26, -R85.reuse ;  /* 0x0000001a5f527c23 */ /* 0x100fe20008010855 */
[C---:B------:R-:W-:Y:S01]  /*3690*/  F2FP.F16.F32.PACK_AB R22, R21.reuse, R22 ;  /* 0x000000161516723e */ /* 0x040fe200000000ff */
[----:B------:R-:W-:Y:S01]  /*36a0*/  FADD.FTZ R83, R21, R86 ;  /* 0x0000005615537221 */ /* 0x000fe20000010000 */
[--C-:B------:R-:W-:Y:S01]  /*36b0*/  FFMA.FTZ R114, R114, UR26, -R85.reuse ;  /* 0x0000001a72727c23 */ /* 0x100fe20008010855 */
[----:B------:R-:W3:Y:S01]  /*36c0*/  MUFU.EX2 R30, R30 ;  /* 0x0000001e001e7308 */ /* 0x000ee20000000800 */
[C---:B0-----:R-:W-:Y:S01]  /*36d0*/  FADD.FTZ R26, R101.reuse, R26 ;  /* 0x0000001a651a7221 */ /* 0x041fe20000010000 */
[----:B------:R-:W-:Y:S01]  /*36e0*/  F2FP.F16.F32.PACK_AB R15, R101, R96 ;  /* 0x00000060650f723e */ /* 0x000fe200000000ff */
[----:B------:R0:W-:Y:S01]  /*36f0*/  STSM.16.M88.4 [R2+0x1e800], R4 ;  /* 0x01e8000402007844 */ /* 0x0001e20000000200 */
[--C-:B------:R-:W-:Y:S01]  /*3700*/  FFMA.FTZ R115, R115, UR26, -R85.reuse ;  /* 0x0000001a73737c23 */ /* 0x100fe20008010855 */
[----:B------:R-:W-:Y:S01]  /*3710*/  FFMA.FTZ R118, R118, UR26, -R85 ;  /* 0x0000001a76767c23 */ /* 0x000fe20008010855 */
[----:B------:R-:W-:Y:S01]  /*3720*/  IMAD.MOV.U32 R120, RZ, RZ, R151 ;  /* 0x000000ffff787224 */ /* 0x000fe200078e0097 */
[----:B------:R-:W-:Y:S01]  /*3730*/  STSM.16.M88.4 [R154], R12 ;  /* 0x0000000c9a007844 */ /* 0x000fe20000000200 */
[----:B------:R-:W4:Y:S01]  /*3740*/  MUFU.EX2 R31, R31 ;  /* 0x0000001f001f7308 */ /* 0x000f220000000800 */
[----:B--2---:R-:W-:-:S07]  /*3750*/  FADD.FTZ R79, R27, R26 ;  /* 0x0000001a1b4f7221 */ /* 0x004fce0000010000 */
[----:B------:R-:W2:Y:S01]  /*3760*/  MUFU.EX2 R34, R34 ;  /* 0x0000002200227308 */ /* 0x000ea20000000800 */
[C---:B---3--:R-:W-:Y:S01]  /*3770*/  FADD.FTZ R26, R30.reuse, R79 ;  /* 0x0000004f1e1a7221 */ /* 0x048fe20000010000 */
[----:B------:R-:W-:Y:S02]  /*3780*/  F2FP.F16.F32.PACK_AB R21, R30, R27 ;  /* 0x0000001b1e15723e */ /* 0x000fe400000000ff */
[----:B0-----:R-:W-:Y:S02]  /*3790*/  F2FP.F16.F32.PACK_AB R4, R52, R45 ;  /* 0x0000002d3404723e */ /* 0x001fe400000000ff */
[----:B------:R-:W-:Y:S02]  /*37a0*/  F2FP.F16.F32.PACK_AB R6, R56, R49 ;  /* 0x000000313806723e */ /* 0x000fe400000000ff */
[----:B------:R-:W0:Y:S01]  /*37b0*/  MUFU.EX2 R38, R38 ;  /* 0x0000002600267308 */ /* 0x000e220000000800 */
[----:B----4-:R-:W-:Y:S01]  /*37c0*/  FADD.FTZ R79, R31, R26 ;  /* 0x0000001a1f4f7221 */ /* 0x010fe20000010000 */
[----:B------:R-:W-:Y:S01]  /*37d0*/  FADD.FTZ R26, R24, R83 ;  /* 0x00000053181a7221 */ /* 0x000fe20000010000 */
[----:B------:R-:W-:-:S03]  /*37e0*/  F2FP.F16.F32.PACK_AB R24, R23, R24 ;  /* 0x000000181718723e */ /* 0x000fc600000000ff */
[----:B------:R-:W-:Y:S02]  /*37f0*/  FADD.FTZ R86, R23, R26 ;  /* 0x0000001a17567221 */ /* 0x000fe40000010000 */
[----:B------:R-:W3:Y:S01]  /*3800*/  MUFU.EX2 R39, R39 ;  /* 0x0000002700277308 */ /* 0x000ee20000000800 */
[C---:B--2---:R-:W-:Y:S01]  /*3810*/  FADD.FTZ R79, R34.reuse, R79 ;  /* 0x0000004f224f7221 */ /* 0x044fe20000010000 */
[----:B------:R-:W-:Y:S01]  /*3820*/  FADD.FTZ R83, R25, R86 ;  /* 0x0000005619537221 */ /* 0x000fe20000010000 */
[----:B------:R-:W-:-:S03]  /*3830*/  F2FP.F16.F32.PACK_AB R23, R34, R31 ;  /* 0x0000001f2217723e */ /* 0x000fc600000000ff */
[----:B------:R-:W-:Y:S02]  /*3840*/  FADD.FTZ R86, R44, R83 ;  /* 0x000000532c567221 */ /* 0x000fe40000010000 */
[----:B------:R-:W2:Y:S01]  /*3850*/  MUFU.EX2 R46, R46 ;  /* 0x0000002e002e7308 */ /* 0x000ea20000000800 */
[----:B0-----:R-:W-:Y:S01]  /*3860*/  FADD.FTZ R26, R38, R79 ;  /* 0x0000004f261a7221 */ /* 0x001fe20000010000 */
[----:B------:R-:W-:Y:S01]  /*3870*/  FADD.FTZ R83, R45, R86 ;  /* 0x000000562d537221 */ /* 0x000fe20000010000 */
[----:B------:R0:W-:Y:S03]  /*3880*/  STSM.16.M88.4 [R17], R20 ;  /* 0x0000001411007844 */ /* 0x0001e60000000200 */
[----:B------:R-:W-:Y:S02]  /*3890*/  FADD.FTZ R86, R52, R83 ;  /* 0x0000005334567221 */ /* 0x000fe40000010000 */
[----:B------:R-:W4:Y:S01]  /*38a0*/  MUFU.EX2 R47, R47 ;  /* 0x0000002f002f7308 */ /* 0x000f220000000800 */
[----:B---3--:R-:W-:Y:S01]  /*38b0*/  FADD.FTZ R79, R39, R26 ;  /* 0x0000001a274f7221 */ /* 0x008fe20000010000 */
[----:B------:R-:W-:-:S04]  /*38c0*/  FADD.FTZ R83, R49, R86 ;  /* 0x0000005631537221 */ /* 0x000fc80000010000 */
[----:B------:R-:W-:Y:S02]  /*38d0*/  FADD.FTZ R83, R56, R83 ;  /* 0x0000005338537221 */ /* 0x000fe40000010000 */
[----:B------:R-:W3:Y:S01]  /*38e0*/  MUFU.EX2 R54, R54 ;  /* 0x0000003600367308 */ /* 0x000ee20000000800 */
[----:B--2---:R-:W-:Y:S01]  /*38f0*/  FADD.FTZ R26, R46, R79 ;  /* 0x0000004f2e1a7221 */ /* 0x004fe20000010000 */
[----:B------:R-:W-:Y:S01]  /*3900*/  FADD.FTZ R88, R10, R83 ;  /* 0x000000530a587221 */ /* 0x000fe20000010000 */
[----:B0-----:R-:W-:Y:S02]  /*3910*/  F2FP.F16.F32.PACK_AB R20, R36, R33 ;  /* 0x000000212414723e */ /* 0x001fe400000000ff */
[----:B------:R-:W-:Y:S01]  /*3920*/  F2FP.F16.F32.PACK_AB R22, R41, R40 ;  /* 0x000000282916723e */ /* 0x000fe200000000ff */
[----:B------:R-:W-:Y:S02]  /*3930*/  FADD.FTZ R88, R11, R88 ;  /* 0x000000580b587221 */ /* 0x000fe40000010000 */
[----:B------:R-:W0:Y:S01]  /*3940*/  MUFU.EX2 R55, R55 ;  /* 0x0000003700377308 */ /* 0x000e220000000800 */
[----:B----4-:R-:W-:Y:S01]  /*3950*/  FADD.FTZ R79, R47, R26 ;  /* 0x0000001a2f4f7221 */ /* 0x010fe20000010000 */
[----:B------:R-:W-:Y:S01]  /*3960*/  FADD.FTZ R7, R29, R88 ;  /* 0x000000581d077221 */ /* 0x000fe20000010000 */
[----:B------:R-:W-:-:S03]  /*3970*/  F2FP.F16.F32.PACK_AB R27, R47, R46 ;  /* 0x0000002e2f1b723e */ /* 0x000fc600000000ff */
[----:B------:R-:W-:Y:S02]  /*3980*/  FADD.FTZ R14, R32, R7 ;  /* 0x00000007200e7221 */ /* 0x000fe40000010000 */
[----:B------:R-:W2:Y:S01]  /*3990*/  MUFU.EX2 R58, R58 ;  /* 0x0000003a003a7308 */ /* 0x000ea20000000800 */
[----:B---3--:R-:W-:Y:S01]  /*39a0*/  FADD.FTZ R26, R54, R79 ;  /* 0x0000004f361a7221 */ /* 0x008fe20000010000 */
[----:B------:R-:W-:-:S04]  /*39b0*/  FADD.FTZ R7, R33, R14 ;  /* 0x0000000e21077221 */ /* 0x000fc80000010000 */
[----:B------:R-:W-:Y:S02]  /*39c0*/  FADD.FTZ R7, R36, R7 ;  /* 0x0000000724077221 */ /* 0x000fe40000010000 */
[----:B------:R-:W3:Y:S01]  /*39d0*/  MUFU.EX2 R59, R59 ;  /* 0x0000003b003b7308 */ /* 0x000ee20000000800 */
[----:B0-----:R-:W-:Y:S01]  /*39e0*/  FADD.FTZ R79, R55, R26 ;  /* 0x0000001a374f7221 */ /* 0x001fe20000010000 */
[----:B------:R-:W-:-:S04]  /*39f0*/  FADD.FTZ R14, R40, R7 ;  /* 0x00000007280e7221 */ /* 0x000fc80000010000 */
[----:B------:R-:W-:Y:S02]  /*3a00*/  FADD.FTZ R14, R41, R14 ;  /* 0x0000000e290e7221 */ /* 0x000fe40000010000 */
[----:B------:R-:W0:Y:S01]  /*3a10*/  MUFU.EX2 R35, R35 ;  /* 0x0000002300237308 */ /* 0x000e220000000800 */
[----:B--2---:R-:W-:Y:S01]  /*3a20*/  FADD.FTZ R26, R58, R79 ;  /* 0x0000004f3a1a7221 */ /* 0x004fe20000010000 */
[----:B------:R-:W-:-:S04]  /*3a30*/  FADD.FTZ R15, R9, R14 ;  /* 0x0000000e090f7221 */ /* 0x000fc80000010000 */
[----:B------:R-:W-:Y:S02]  /*3a40*/  FADD.FTZ R15, R18, R15 ;  /* 0x0000000f120f7221 */ /* 0x000fe40000010000 */
[----:B------:R-:W2:Y:S01]  /*3a50*/  MUFU.EX2 R42, R42 ;  /* 0x0000002a002a7308 */ /* 0x000ea20000000800 */
[----:B---3--:R-:W-:Y:S01]  /*3a60*/  FADD.FTZ R86, R59, R26 ;  /* 0x0000001a3b567221 */ /* 0x008fe20000010000 */
[----:B------:R-:W-:Y:S02]  /*3a70*/  F2FP.F16.F32.PACK_AB R26, R44, R25 ;  /* 0x000000192c1a723e */ /* 0x000fe400000000ff */
[----:B------:R-:W-:Y:S02]  /*3a80*/  F2FP.F16.F32.PACK_AB R25, R39, R38 ;  /* 0x000000262719723e */ /* 0x000fe400000000ff */
[----:B------:R-:W-:Y:S02]  /*3a90*/  F2FP.F16.F32.PACK_AB R7, R59, R58 ;  /* 0x0000003a3b07723e */ /* 0x000fe400000000ff */
[----:B------:R-:W3:Y:S01]  /*3aa0*/  MUFU.EX2 R43, R43 ;  /* 0x0000002b002b7308 */ /* 0x000ee20000000800 */
[----:B0-----:R-:W-:Y:S01]  /*3ab0*/  FADD.FTZ R5, R35, R86 ;  /* 0x0000005623057221 */ /* 0x001fe20000010000 */
[----:B------:R-:W-:Y:S06]  /*3ac0*/  STSM.16.M88.4 [R16], R24 ;  /* 0x0000001810007844 */ /* 0x000fec0000000200 */
[----:B------:R-:W0:Y:S01]  /*3ad0*/  MUFU.EX2 R50, R50 ;  /* 0x0000003200327308 */ /* 0x000e220000000800 */
[----:B--2---:R-:W-:-:S07]  /*3ae0*/  FADD.FTZ R12, R42, R5 ;  /* 0x000000052a0c7221 */ /* 0x004fce0000010000 */
[----:B------:R-:W2:Y:S01]  /*3af0*/  MUFU.EX2 R51, R51 ;  /* 0x0000003300337308 */ /* 0x000ea20000000800 */
[----:B---3--:R-:W-:-:S07]  /*3b00*/  FADD.FTZ R5, R43, R12 ;  /* 0x0000000c2b057221 */ /* 0x008fce0000010000 */
[----:B------:R-:W3:Y:S01]  /*3b10*/  MUFU.EX2 R62, R62 ;  /* 0x0000003e003e7308 */ /* 0x000ee20000000800 */
[----:B0-----:R-:W-:Y:S01]  /*3b20*/  FADD.FTZ R12, R50, R5 ;  /* 0x00000005320c7221 */ /* 0x001fe20000010000 */
[----:B------:R-:W-:-:S05]  /*3b30*/  F2FP.F16.F32.PACK_AB R5, R55, R54 ;  /* 0x000000363705723e */ /* 0x000fca00000000ff */
[----:B------:R0:W-:Y:S01]  /*3b40*/  STSM.16.M88.4 [R2+0x24800], R4 ;  /* 0x0248000402007844 */ /* 0x0001e20000000200 */
[----:B-1----:R1:W4:Y:S01]  /*3b50*/  MUFU.EX2 R3, R78 ;  /* 0x0000004e00037308 */ /* 0x0023220000000800 */
[----:B--2---:R-:W-:-:S07]  /*3b60*/  FADD.FTZ R13, R51, R12 ;  /* 0x0000000c330d7221 */ /* 0x004fce0000010000 */
[----:B------:R-:W2:Y:S01]  /*3b70*/  MUFU.EX2 R66, R66 ;  /* 0x0000004200427308 */ /* 0x000ea20000000800 */
[C---:B---3--:R-:W-:Y:S01]  /*3b80*/  FADD.FTZ R12, R62.reuse, R13 ;  /* 0x0000000d3e0c7221 */ /* 0x048fe20000010000 */
[--C-:B-1----:R-:W-:Y:S01]  /*3b90*/  FFMA.FTZ R78, R91, UR26, -R85.reuse ;  /* 0x0000001a5b4e7c23 */ /* 0x102fe20008010855 */
[----:B------:R-:W-:Y:S01]  /*3ba0*/  FFMA.FTZ R85, R119, UR26, -R85 ;  /* 0x0000001a77557c23 */ /* 0x000fe20008010855 */
[----:B------:R-:W-:-:S04]  /*3bb0*/  F2FP.F16.F32.PACK_AB R21, R62, R51 ;  /* 0x000000333e15723e */ /* 0x000fc800000000ff */
[----:B------:R-:W1:Y:S01]  /*3bc0*/  MUFU.EX2 R63, R63 ;  /* 0x0000003f003f7308 */ /* 0x000e620000000800 */
[----:B----4-:R-:W-:Y:S01]  /*3bd0*/  FADD.FTZ R13, R3, R12 ;  /* 0x0000000c030d7221 */ /* 0x010fe20000010000 */
[----:B------:R-:W-:-:S06]  /*3be0*/  F2FP.F16.F32.PACK_AB R12, R11, R10 ;  /* 0x0000000a0b0c723e */ /* 0x000fcc00000000ff */
[----:B------:R-:W3:Y:S01]  /*3bf0*/  MUFU.EX2 R28, R28 ;  /* 0x0000001c001c7308 */ /* 0x000ee20000000800 */
[C---:B--2---:R-:W-:Y:S01]  /*3c00*/  FADD.FTZ R14, R66.reuse, R13 ;  /* 0x0000000d420e7221 */ /* 0x044fe20000010000 */
[----:B------:R-:W-:Y:S02]  /*3c10*/  F2FP.F16.F32.PACK_AB R23, R66, R3 ;  /* 0x000000034217723e */ /* 0x000fe400000000ff */
[----:B------:R-:W-:-:S04]  /*3c20*/  F2FP.F16.F32.PACK_AB R13, R42, R35 ;  /* 0x000000232a0d723e */ /* 0x000fc800000000ff */
[----:B------:R-:W2:Y:S01]  /*3c30*/  MUFU.EX2 R70, R70 ;  /* 0x0000004600467308 */ /* 0x000ea20000000800 */
[----:B-1----:R-:W-:Y:S01]  /*3c40*/  FADD.FTZ R11, R63, R14 ;  /* 0x0000000e3f0b7221 */ /* 0x002fe20000010000 */
[----:B------:R-:W-:-:S06]  /*3c50*/  F2FP.F16.F32.PACK_AB R14, R32, R29 ;  /* 0x0000001d200e723e */ /* 0x000fcc00000000ff */
[----:B------:R-:W1:Y:S01]  /*3c60*/  MUFU.EX2 R37, R37 ;  /* 0x0000002500257308 */ /* 0x000e620000000800 */
[----:B---3--:R-:W-:Y:S01]  /*3c70*/  FADD.FTZ R30, R28, R15 ;  /* 0x0000000f1c1e7221 */ /* 0x008fe20000010000 */
[----:B------:R-:W-:-:S05]  /*3c80*/  F2FP.F16.F32.PACK_AB R15, R50, R43 ;  /* 0x0000002b320f723e */ /* 0x000fca00000000ff */
[----:B------:R3:W-:Y:S01]  /*3c90*/  STSM.16.M88.4 [R156], R12 ;  /* 0x0000000c9c007844 */ /* 0x0007e20000000200 */
[----:B------:R-:W0:Y:S01]  /*3ca0*/  MUFU.EX2 R67, R67 ;  /* 0x0000004300437308 */ /* 0x000e220000000800 */
[----:B--2---:R-:W-:Y:S02]  /*3cb0*/  FADD.FTZ R10, R70, R11 ;  /* 0x0000000b460a7221 */ /* 0x004fe40000010000 */
[----:B------:R-:W-:Y:S05]  /*3cc0*/  STSM.16.M88.4 [R17+0x6000], R20 ;  /* 0x0060001411007844 */ /* 0x000fea0000000200 */
[----:B------:R-:W2:Y:S01]  /*3cd0*/  MUFU.EX2 R48, R48 ;  /* 0x0000003000307308 */ /* 0x000ea20000000800 */
[----:B-1----:R-:W-:-:S07]  /*3ce0*/  FADD.FTZ R11, R37, R30 ;  /* 0x0000001e250b7221 */ /* 0x002fce0000010000 */
[----:B------:R-:W1:Y:S01]  /*3cf0*/  MUFU.EX2 R74, R74 ;  /* 0x0000004a004a7308 */ /* 0x000e620000000800 */
[----:B0-----:R-:W-:-:S07]  /*3d00*/  FADD.FTZ R5, R67, R10 ;  /* 0x0000000a43057221 */ /* 0x001fce0000010000 */
        /* <DEDUP_REMOVED lines=10> */
[----:B-1----:R-:W-:Y:S01]  /*3db0*/  FADD.FTZ R7, R57, R6 ;  /* 0x0000000639077221 */ /* 0x002fe20000010000 */
[----:B------:R-:W-:-:S06]  /*3dc0*/  F2FP.F16.F32.PACK_AB R6, R37, R28 ;  /* 0x0000001c2506723e */ /* 0x000fcc00000000ff */
[----:B------:R-:W1:Y:S01]  /*3dd0*/  MUFU.EX2 R75, R75 ;  /* 0x0000004b004b7308 */ /* 0x000e620000000800 */
[----:B0-----:R-:W-:Y:S01]  /*3de0*/  FADD.FTZ R4, R78, R5 ;  /* 0x000000054e047221 */ /* 0x001fe20000010000 */
[----:B------:R-:W-:Y:S02]  /*3df0*/  F2FP.F16.F32.PACK_AB R5, R70, R63 ;  /* 0x0000003f4605723e */ /* 0x000fe400000000ff */
[----:B------:R-:W-:-:S04]  /*3e00*/  F2FP.F16.F32.PACK_AB R49, R78, R71 ;  /* 0x000000474e31723e */ /* 0x000fc800000000ff */
[----:B------:R-:W0:Y:S01]  /*3e10*/  MUFU.EX2 R60, R60 ;  /* 0x0000003c003c7308 */ /* 0x000e220000000800 */
[C---:B--2---:R-:W-:Y:S01]  /*3e20*/  FADD.FTZ R7, R64.reuse, R7 ;  /* 0x0000000740077221 */ /* 0x044fe20000010000 */
[----:B------:R-:W-:-:S06]  /*3e30*/  F2FP.F16.F32.PACK_AB R50, R64, R57 ;  /* 0x000000394032723e */ /* 0x000fcc00000000ff */
[----:B------:R-:W2:Y:S01]  /*3e40*/  MUFU.EX2 R82, R82 ;  /* 0x0000005200527308 */ /* 0x000ea20000000800 */
[----:B-1----:R-:W-:Y:S01]  /*3e50*/  FADD.FTZ R3, R75, R4 ;  /* 0x000000044b037221 */ /* 0x002fe20000010000 */
[----:B------:R-:W-:-:S06]  /*3e60*/  F2FP.F16.F32.PACK_AB R4, R18, R9 ;  /* 0x000000091204723e */ /* 0x000fcc00000000ff */
[----:B------:R-:W1:Y:S01]  /*3e70*/  MUFU.EX2 R61, R61 ;  /* 0x0000003d003d7308 */ /* 0x000e620000000800 */
[----:B0-----:R-:W-:-:S07]  /*3e80*/  FADD.FTZ R24, R60, R7 ;  /* 0x000000073c187221 */ /* 0x001fce0000010000 */
[----:B------:R-:W0:Y:S01]  /*3e90*/  MUFU.EX2 R19, R98 ;  /* 0x0000006200137308 */ /* 0x000e220000000800 */
[C---:B--2---:R-:W-:Y:S01]  /*3ea0*/  FADD.FTZ R10, R82.reuse, R3 ;  /* 0x00000003520a7221 */ /* 0x044fe20000010000 */
[----:B------:R-:W-:-:S06]  /*3eb0*/  F2FP.F16.F32.PACK_AB R51, R82, R75 ;  /* 0x0000004b5233723e */ /* 0x000fcc00000000ff */
[----:B------:R-:W2:Y:S01]  /*3ec0*/  MUFU.EX2 R65, R65 ;  /* 0x0000004100417308 */ /* 0x000ea20000000800 */
[C---:B-1----:R-:W-:Y:S01]  /*3ed0*/  FADD.FTZ R24, R61.reuse, R24 ;  /* 0x000000183d187221 */ /* 0x042fe20000010000 */
[----:B------:R-:W-:-:S06]  /*3ee0*/  F2FP.F16.F32.PACK_AB R60, R61, R60 ;  /* 0x0000003c3d3c723e */ /* 0x000fcc00000000ff */
[----:B------:R-:W1:Y:S01]  /*3ef0*/  MUFU.EX2 R44, R99 ;  /* 0x00000063002c7308 */ /* 0x000e620000000800 */
[----:B0-----:R-:W-:-:S07]  /*3f00*/  FADD.FTZ R3, R19, R10 ;  /* 0x0000000a13037221 */ /* 0x001fce0000010000 */
[----:B------:R-:W3:Y:S01]  /*3f10*/  MUFU.EX2 R68, R68 ;  /* 0x0000004400447308 */ /* 0x000ee20000000800 */
[----:B--2---:R-:W-:-:S07]  /*3f20*/  FADD.FTZ R7, R65, R24 ;  /* 0x0000001841077221 */ /* 0x004fce0000010000 */
[----:B------:R-:W0:Y:S01]  /*3f30*/  MUFU.EX2 R102, R102 ;  /* 0x0000006600667308 */ /* 0x000e220000000800 */
[C---:B-1----:R-:W-:Y:S01]  /*3f40*/  FADD.FTZ R3, R44.reuse, R3 ;  /* 0x000000032c037221 */ /* 0x042fe20000010000 */
[----:B------:R-:W-:-:S06]  /*3f50*/  F2FP.F16.F32.PACK_AB R61, R44, R19 ;  /* 0x000000132c3d723e */ /* 0x000fcc00000000ff */
[----:B------:R-:W1:Y:S01]  /*3f60*/  MUFU.EX2 R69, R69 ;  /* 0x0000004500457308 */ /* 0x000e620000000800 */
[----:B---3--:R-:W-:Y:S01]  /*3f70*/  FADD.FTZ R14, R68, R7 ;  /* 0x00000007440e7221 */ /* 0x008fe20000010000 */
[----:B------:R-:W-:Y:S02]  /*3f80*/  F2FP.F16.F32.PACK_AB R7, R74, R67 ;  /* 0x000000434a07723e */ /* 0x000fe400000000ff */
[----:B------:R-:W-:-:S03]  /*3f90*/  F2FP.F16.F32.PACK_AB R62, R68, R65 ;  /* 0x00000041443e723e */ /* 0x000fc600000000ff */
[----:B------:R2:W-:Y:S01]  /*3fa0*/  STSM.16.M88.4 [R16+0x6000], R4 ;  /* 0x0060000410007844 */ /* 0x0005e20000000200 */
[----:B------:R-:W3:Y:S01]  /*3fb0*/  MUFU.EX2 R103, R103 ;  /* 0x0000006700677308 */ /* 0x000ee20000000800 */
[----:B0-----:R-:W-:Y:S02]  /*3fc0*/  FADD.FTZ R12, R102, R3 ;  /* 0x00000003660c7221 */ /* 0x001fe40000010000 */
[----:B------:R0:W-:Y:S05]  /*3fd0*/  STSM.16.M88.4 [R2+0x2a800], R48 ;  /* 0x02a8003002007844 */ /* 0x0001ea0000000200 */
[----:B------:R-:W4:Y:S01]  /*3fe0*/  MUFU.EX2 R72, R72 ;  /* 0x0000004800487308 */ /* 0x000f220000000800 */
[----:B-1----:R-:W-:-:S07]  /*3ff0*/  FADD.FTZ R9, R69, R14 ;  /* 0x0000000e45097221 */ /* 0x002fce0000010000 */
[----:B------:R-:W1:Y:S01]  /*4000*/  MUFU.EX2 R106, R106 ;  /* 0x0000006a006a7308 */ /* 0x000e620000000800 */
[C---:B---3--:R-:W-:Y:S01]  /*4010*/  FADD.FTZ R3, R103.reuse, R12 ;  /* 0x0000000c67037221 */ /* 0x048fe20000010000 */
[----:B------:R-:W-:-:S05]  /*4020*/  F2FP.F16.F32.PACK_AB R63, R103, R102 ;  /* 0x00000066673f723e */ /* 0x000fca00000000ff */
[----:B------:R0:W-:Y:S01]  /*4030*/  STSM.16.M88.4 [R155], R60 ;  /* 0x0000003c9b007844 */ /* 0x0001e20000000200 */
[----:B------:R-:W3:Y:S01]  /*4040*/  MUFU.EX2 R73, R73 ;  /* 0x0000004900497308 */ /* 0x000ee20000000800 */
[C---:B----4-:R-:W-:Y:S01]  /*4050*/  FADD.FTZ R14, R72.reuse, R9 ;  /* 0x00000009480e7221 */ /* 0x050fe20000010000 */
[----:B------:R-:W-:-:S06]  /*4060*/  F2FP.F16.F32.PACK_AB R72, R72, R69 ;  /* 0x000000454848723e */ /* 0x000fcc00000000ff */
[----:B------:R-:W4:Y:S01]  /*4070*/  MUFU.EX2 R107, R107 ;  /* 0x0000006b006b7308 */ /* 0x000f220000000800 */
[----:B-1----:R-:W-:-:S07]  /*4080*/  FADD.FTZ R12, R106, R3 ;  /* 0x000000036a0c7221 */ /* 0x002fce0000010000 */
[----:B------:R-:W1:Y:S01]  /*4090*/  MUFU.EX2 R76, R76 ;  /* 0x0000004c004c7308 */ /* 0x000e620000000800 */
[----:B---3--:R-:W-:-:S07]  /*40a0*/  FADD.FTZ R9, R73, R14 ;  /* 0x0000000e49097221 */ /* 0x008fce0000010000 */
[----:B------:R-:W3:Y:S01]  /*40b0*/  MUFU.EX2 R110, R110 ;  /* 0x0000006e006e7308 */ /* 0x000ee20000000800 */
[----:B----4-:R-:W-:-:S07]  /*40c0*/  FADD.FTZ R3, R107, R12 ;  /* 0x0000000c6b037221 */ /* 0x010fce0000010000 */
[----:B------:R-:W4:Y:S01]  /*40d0*/  MUFU.EX2 R77, R77 ;  /* 0x0000004d004d7308 */ /* 0x000f220000000800 */
[C---:B-1----:R-:W-:Y:S01]  /*40e0*/  FADD.FTZ R14, R76.reuse, R9 ;  /* 0x000000094c0e7221 */ /* 0x042fe20000010000 */
[----:B------:R-:W-:Y:S02]  /*40f0*/  F2FP.F16.F32.PACK_AB R74, R76, R73 ;  /* 0x000000494c4a723e */ /* 0x000fe400000000ff */
[----:B------:R-:W-:-:S04]  /*4100*/  F2FP.F16.F32.PACK_AB R73, R107, R106 ;  /* 0x0000006a6b49723e */ /* 0x000fc800000000ff */
[----:B------:R-:W2:Y:S01]  /*4110*/  MUFU.EX2 R111, R111 ;  /* 0x0000006f006f7308 */ /* 0x000ea20000000800 */
[----:B---3--:R-:W-:-:S07]  /*4120*/  FADD.FTZ R12, R110, R3 ;  /* 0x000000036e0c7221 */ /* 0x008fce0000010000 */
[----:B------:R-:W1:Y:S01]  /*4130*/  MUFU.EX2 R80, R113 ;  /* 0x0000007100507308 */ /* 0x000e620000000800 */
[----:B----4-:R-:W-:-:S07]  /*4140*/  FADD.FTZ R3, R77, R14 ;  /* 0x0000000e4d037221 */ /* 0x010fce0000010000 */
[----:B------:R-:W3:Y:S01]  /*4150*/  MUFU.EX2 R13, R114 ;  /* 0x00000072000d7308 */ /* 0x000ee20000000800 */
[C---:B--2---:R-:W-:Y:S01]  /*4160*/  FADD.FTZ R4, R111.reuse, R12 ;  /* 0x0000000c6f047221 */ /* 0x044fe20000010000 */
[----:B------:R-:W-:-:S05]  /*4170*/  F2FP.F16.F32.PACK_AB R75, R111, R110 ;  /* 0x0000006e6f4b723e */ /* 0x000fca00000000ff */
[----:B------:R0:W-:Y:S01]  /*4180*/  STSM.16.M88.4 [R17+0xc000], R72 ;  /* 0x00c0004811007844 */ /* 0x0001e20000000200 */
[----:B------:R-:W-:Y:S01]  /*4190*/  MUFU.EX2 R81, R81 ;  /* 0x0000005100517308 */ /* 0x000fe20000000800 */
[C---:B-1----:R-:W-:Y:S01]  /*41a0*/  FADD.FTZ R6, R80.reuse, R3 ;  /* 0x0000000350067221 */ /* 0x042fe20000010000 */
[----:B------:R-:W-:-:S06]  /*41b0*/  F2FP.F16.F32.PACK_AB R12, R80, R77 ;  /* 0x0000004d500c723e */ /* 0x000fcc00000000ff */
[----:B------:R-:W1:Y:S01]  /*41c0*/  MUFU.EX2 R84, R84 ;  /* 0x0000005400547308 */ /* 0x000e620000000800 */
[----:B---3--:R-:W-:-:S07]  /*41d0*/  FADD.FTZ R3, R13, R4 ;  /* 0x000000040d037221 */ /* 0x008fce0000010000 */
[----:B------:R-:W2:Y:S08]  /*41e0*/  MUFU.EX2 R10, R115 ;  /* 0x00000073000a7308 */ /* 0x000eb00000000800 */
[----:B------:R-:W3:Y:S01]  /*41f0*/  MUFU.EX2 R118, R118 ;  /* 0x0000007600767308 */ /* 0x000ee20000000800 */
[----:B-1----:R-:W-:Y:S01]  /*4200*/  F2FP.F16.F32.PACK_AB R14, R84, R81 ;  /* 0x00000051540e723e */ /* 0x002fe200000000ff */
[----:B------:R-:W-:-:S04]  /*4210*/  FADD.FTZ R81, R81, R6 ;  /* 0x0000000651517221 */ /* 0x000fc80000010000 */
[----:B------:R-:W-:Y:S02]  /*4220*/  FADD.FTZ R4, R84, R81 ;  /* 0x0000005154047221 */ /* 0x000fe40000010000 */
[----:B------:R-:W1:Y:S01]  /*4230*/  MUFU.EX2 R85, R85 ;  /* 0x0000005500557308 */ /* 0x000e620000000800 */
[C---:B--2---:R-:W-:Y:S01]  /*4240*/  F2FP.F16.F32.PACK_AB R13, R10.reuse, R13 ;  /* 0x0000000d0a0d723e */ /* 0x044fe200000000ff */
[----:B------:R-:W-:-:S04]  /*4250*/  FADD.FTZ R3, R10, R3 ;  /* 0x000000030a037221 */ /* 0x000fc80000010000 */
[----:B---3--:R-:W-:Y:S01]  /*4260*/  FADD.FTZ R6, R118, R3 ;  /* 0x0000000376067221 */ /* 0x008fe20000010000 */
[----:B-1----:R-:W-:-:S03]  /*4270*/  F2FP.F16.F32.PACK_AB R15, R85, R118 ;  /* 0x00000076550f723e */ /* 0x002fc600000000ff */
[----:B------:R-:W-:Y:S02]  /*4280*/  FADD.FTZ R6, R85, R6 ;  /* 0x0000000655067221 */ /* 0x000fe40000010000 */
[----:B------:R0:W-:Y:S01]  /*4290*/  STSM.16.M88.4 [R16+0xc000], R12 ;  /* 0x00c0000c10007844 */ /* 0x0001e20000000200 */
[----:B------:R1:W-:Y:S06]  /*42a0*/  MEMBAR.ALL.CTA ;  /* 0x0000000000007992 */ /* 0x0003ec0000008000 */
[----:B-1----:R-:W1:Y:S02]  /*42b0*/  FENCE.VIEW.ASYNC.S ;  /* 0x00000000000073c6 */ /* 0x002e640000000000 */
        /* <DEDUP_REMOVED lines=20> */
[----:B------:R-:W-:Y:S01]  /*4400*/  UIADD3 UR28, UR48, -0x2, URZ ;  /* 0xfffffffe301c7890 */ /* 0x000fe2000fffe03f */
[----:B------:R-:W-:Y:S01]  /*4410*/  UMOV UR20, UR38 ;  /* 0x0000002600147c82 */ /* 0x000fe20008000000 */
[----:B------:R-:W-:Y:S01]  /*4420*/  UMOV UR27, UR39 ;  /* 0x00000027001b7c82 */ /* 0x000fe20008000000 */
[----:B------:R-:W-:-:S09]  /*4430*/  ULDC UR26, c[0x0][0x988] ;  /* 0x00026200001a7ab9 */ /* 0x000fd20000000800 */
.L_x_10613:
        /* <DEDUP_REMOVED lines=9> */
.L_x_10606:
[----:B------:R-:W-:Y:S01]  /*44d0*/  ULEA UR6, UR39, UR40, 0x3 ;  /* 0x0000002827067291 */ /* 0x000fe2000f8e183f */
[----:B------:R-:W-:-:S05]  /*44e0*/  IMAD.U32 R0, RZ, RZ, UR38 ;  /* 0x00000026ff007e24 */ /* 0x000fca000f8e00ff */
[----:B------:R-:W-:-:S04]  /*44f0*/  SHF.L.U32 R0, R0, 0x1f, RZ ;  /* 0x0000001f00007819 */ /* 0x000fc800000006ff */
[----:B------:R1:W2:Y:S01]  /*4500*/  SYNCS.PHASECHK.TRANS64.TRYWAIT P2, [UR6+0x30830], R0 ;  /* 0x03083000ff0075a7 */ /* 0x0002a20008040146 */
[----:B------:R-:W-:Y:S05]  /*4510*/  @!P0 BRA `(.L_x_10607) ;  /* 0x0000000000048947 */ /* 0x000fea0003800000 */
[----:B------:R-:W-:Y:S01]  /*4520*/  BPT.TRAP 0x1 ;  /* 0x000000040000795c */ /* 0x000fe20000300000 */
.L_x_10607:
[----:B--2---:R-:W-:Y:S05]  /*4530*/  @P2 BRA `(.L_x_10605) ;  /* 0x0000000000082947 */ /* 0x004fea0003800000 */
[----:B------:R-:W2:Y:S02]  /*4540*/  SYNCS.PHASECHK.TRANS64.TRYWAIT P2, [UR6+0x30830], R0 ;  /* 0x03083000ff0075a7 */ /* 0x000ea40008040146 */
[----:B--2---:R-:W-:Y:S05]  /*4550*/  @!P2 BRA `(.L_x_10608) ;  /* 0x0000008800e4a947 */ /* 0x004fea0003800000 */
.L_x_10605:
[----:B--2---:R-:W2:Y:S01]  /*4560*/  S2R R5, SR_TID.X ;  /* 0x0000000000057919 */ /* 0x004ea20000002100 */
        /* <DEDUP_REMOVED lines=8> */
[----:B--2---:R-:W-:-:S05]  /*45f0*/  SHF.R.U32.HI R5, RZ, 0x7, R5 ;  /* 0x00000007ff057819 */ /* 0x004fca0000011605 */
[----:B-1----:R-:W-:-:S05]  /*4600*/  VIADD R0, R5, 0x8 ;  /* 0x0000000805007836 */ /* 0x002fca0000000000 */
[----:B------:R1:W-:Y:S06]  /*4610*/  BAR.SYNC.DEFER_BLOCKING R0, 0x100 ;  /* 0x000400000000751d */ /* 0x0003ec0000010000 */
[----:B0-----:R-:W-:-:S06]  /*4620*/  WARPGROUP.ARRIVE ;  /* 0x00000000000079c5 */ /* 0x001fcc0000000000 */
        /* <DEDUP_REMOVED lines=14> */
.L_x_10610:
[----:B------:R-:W-:Y:S01]  /*4710*/  ULEA UR6, UR27, UR40, 0x3 ;  /* 0x000000281b067291 */ /* 0x000fe2000f8e183f */
[----:B------:R-:W-:-:S05]  /*4720*/  IMAD.U32 R0, RZ, RZ, UR20 ;  /* 0x00000014ff007e24 */ /* 0x000fca000f8e00ff */
[----:B------:R-:W-:-:S04]  /*4730*/  SHF.L.U32 R0, R0, 0x1f, RZ ;  /* 0x0000001f00007819 */ /* 0x000fc800000006ff */
[----:B------:R0:W1:Y:S01]  /*4740*/  SYNCS.PHASECHK.TRANS64.TRYWAIT P2, [UR6+0x30850], R0 ;  /* 0x03085000ff0075a7 */ /* 0x0000620008040146 */
[----:B------:R-:W-:Y:S05]  /*4750*/  @!P0 BRA `(.L_x_10611) ;  /* 0x0000000000048947 */ /* 0x000fea0003800000 */
[----:B------:R-:W-:Y:S01]  /*4760*/  BPT.TRAP 0x1 ;  /* 0x000000040000795c */ /* 0x000fe20000300000 */
.L_x_10611:
[----:B-1----:R-:W-:Y:S05]  /*4770*/  @P2 BRA `(.L_x_10609) ;  /* 0x0000000000082947 */ /* 0x002fea0003800000 */
[----:B------:R-:W1:Y:S02]  /*4780*/  SYNCS.PHASECHK.TRANS64.TRYWAIT P2, [UR6+0x30850], R0 ;  /* 0x03085000ff0075a7 */ /* 0x000e640008040146 */
[----:B-1----:R-:W-:Y:S05]  /*4790*/  @!P2 BRA `(.L_x_10612) ;  /* 0x00000088006ca947 */ /* 0x002fea0003800000 */
.L_x_10609:
[----:B------:R-:W-:Y:S01]  /*47a0*/  UIADD3 UR7, UR25, 0x1e800, URZ ;  /* 0x0001e80019077890 */ /* 0x000fe2000fffe03f */
[----:B------:R-:W-:Y:S01]  /*47b0*/  WARPGROUP.ARRIVE ;  /* 0x00000000000079c5 */ /* 0x000fe20000000000 */
[----:B------:R-:W-:Y:S01]  /*47c0*/  UIADD3 UR6, UR40, 0x400, URZ ;  /* 0x0000040028067890 */ /* 0x000fe2000fffe03f */
[----:B01----:R-:W-:Y:S01]  /*47d0*/  FMNMX.FTZ R0, R24, R3, !PT ;  /* 0x0000000318007209 */ /* 0x003fe20007810000 */
[----:B------:R-:W-:-:S03]  /*47e0*/  USHF.R.U32.HI UR7, URZ, 0x4, UR7 ;  /* 0x000000043f077899 */ /* 0x000fc60008011607 */
[----:B------:R-:W0:Y:S01]  /*47f0*/  S2R R13, SR_TID.X ;  /* 0x00000000000d7919 */ /* 0x000e220000002100 */
[----:B------:R-:W-:Y:S01]  /*4800*/  USHF.R.U32.HI UR6, URZ, 0x4, UR6 ;  /* 0x000000043f067899 */ /* 0x000fe20008011606 */
[----:B------:R-:W-:Y:S01]  /*4810*/  FMNMX.FTZ R5, R25, R0, !PT ;  /* 0x0000000019057209 */ /* 0x000fe20007810000 */
[----:B------:R-:W-:Y:S02]  /*4820*/  ULOP3.LUT UR10, UR7, 0x3fff, URZ, 0xc0, !UPT ;  /* 0x00003fff070a7892 */ /* 0x000fe4000f8ec03f */
[----:B------:R-:W-:Y:S01]  /*4830*/  ULOP3.LUT UR7, UR6, 0x3fff, URZ, 0xc0, !UPT ;  /* 0x00003fff06077892 */ /* 0x000fe2000f8ec03f */
[----:B------:R-:W-:Y:S01]  /*4840*/  FMNMX.FTZ R0, R28, R5, !PT ;  /* 0x000000051c007209 */ /* 0x000fe20007810000 */
[----:B------:R-:W-:Y:S02]  /*4850*/  ULOP3.LUT UR6, UR10, 0x10000, URZ, 0xfc, !UPT ;  /* 0x000100000a067892 */ /* 0x000fe4000f8efc3f */
[----:B------:R-:W-:Y:S01]  /*4860*/  UIMAD UR7, UR27, 0x600, UR7 ;  /* 0x000006001b0778a4 */ /* 0x000fe2000f8e0207 */
[----:B------:R-:W-:Y:S01]  /*4870*/  FMNMX.FTZ R5, R29, R0, !PT ;  /* 0x000000001d057209 */ /* 0x000fe20007810000 */
[----:B------:R-:W-:Y:S01]  /*4880*/  UMOV UR21, 0x40000040 ;  /* 0x4000004000157882 */ /* 0x000fe20000000000 */
[----:B------:R-:W-:-:S02]  /*4890*/  UMOV UR23, 0x40000040 ;  /* 0x4000004000177882 */ /* 0x000fc40000000000 */
        /* <DEDUP_REMOVED lines=42> */
[----:B------:R-:W-:Y:S01]  /*4b40*/  FMNMX.FTZ R7, R69, R8, !PT ;  /* 0x0000000845077209 */ /* 0x000fe20007810000 */
[----:B------:R-:W-:Y:S02]  /*4b50*/  WARPGROUP.DEPBAR.LE gsb0, 0x0 ;  /* 0x00008000000079c5 */ /* 0x000fe40000010000 */
[----:B------:R-:W-:Y:S01]  /*4b60*/  WARPGROUP.ARRIVE ;  /* 0x00000000000079c5 */ /* 0x000fe20000000000 */
[----:B------:R-:W-:Y:S02]  /*4b70*/  FMNMX.FTZ R0, R58, R5, !PT ;  /* 0x000000053a007209 */ /* 0x000fe40007810000 */
[----:B------:R-:W-:-:S02]  /*4b80*/  FMNMX.FTZ R8, R72, R7, !PT ;  /* 0x0000000748087209 */ /* 0x000fc40007810000 */
[----:B------:R-:W-:Y:S01]  /*4b90*/  FMNMX.FTZ R5, R59, R0, !PT ;  /* 0x000000003b057209 */ /* 0x000fe20007810000 */
[----:B------:R-:W-:Y:S01]  /*4ba0*/  HGMMA.64x64x16.F32 R120, gdesc[UR20].tnspB, R120, gsb0 ;  /* 0x40e00000147879f0 */ /* 0x000fe20008000878 */
[----:B------:R-:W-:Y:S01]  /*4bb0*/  UIADD3 UR20, UR6, 0x4, URZ ;  /* 0x0000000406147890 */ /* 0x000fe2000fffe03f */
[----:B------:R-:W-:Y:S01]  /*4bc0*/  FMNMX.FTZ R7, R73, R8, !PT ;  /* 0x0000000849077209 */ /* 0x000fe20007810000 */
[----:B------:R-:W-:Y:S01]  /*4bd0*/  UIADD3 UR22, UR7, 0x100, URZ ;  /* 0x0000010007167890 */ /* 0x000fe2000fffe03f */
[----:B------:R-:W-:Y:S01]  /*4be0*/  FMNMX.FTZ R0, R62, R5, !PT ;  /* 0x000000053e007209 */ /* 0x000fe20007810000 */
[----:B------:R-:W-:Y:S01]  /*4bf0*/  UMOV UR21, 0x40000040 ;  /* 0x4000004000157882 */ /* 0x000fe20000000000 */
[----:B------:R-:W-:Y:S01]  /*4c00*/  UMOV UR23, 0x40000040 ;  /* 0x4000004000177882 */ /* 0x000fe20000000000 */
        /* <DEDUP_REMOVED lines=47> */
[----:B0-----:R-:W-:Y:S02]  /*4f00*/  SHF.R.U32.HI R12, RZ, 0x7, R13 ;  /* 0x00000007ff0c7819 */ /* 0x001fe4000001160d */
[----:B------:R-:W-:-:S02]  /*4f10*/  FMNMX.FTZ R5, R103, R0, !PT ;  /* 0x0000000067057209 */ /* 0x000fc40007810000 */
[----:B------:R-:W-:Y:S02]  /*4f20*/  FMNMX.FTZ R0, R116, R7, !PT ;  /* 0x0000000774007209 */ /* 0x000fe40007810000 */
[----:B------:R-:W-:Y:S02]  /*4f30*/  FMNMX.FTZ R8, R106, R5, !PT ;  /* 0x000000056a087209 */ /* 0x000fe40007810000 */
[----:B------:R-:W-:Y:S02]  /*4f40*/  FMNMX.FTZ R0, R117, R0, !PT ;  /* 0x0000000075007209 */ /* 0x000fe40007810000 */
[----:B------:R-:W-:Y:S02]  /*4f50*/  FMNMX.FTZ R7, R107, R8, !PT ;  /* 0x000000086b077209 */ /* 0x000fe40007810000 */
[----:B------:R-:W-:Y:S01]  /*4f60*/  ISETP.GE.U32.AND P2, PT, R13, 0x180, PT ;  /* 0x000001800d00780c */ /* 0x000fe20003f46070 */
        /* <DEDUP_REMOVED lines=8> */
[----:B------:R-:W-:Y:S02]  /*4ff0*/  VIADD R0, R12, 0x9 ;  /* 0x000000090c007836 */ /* 0x000fe40000000000 */
[----:B------:R-:W0:Y:S04]  /*5000*/  SHFL.BFLY PT, R11, R8, 0x2, 0x1f ;  /* 0x0c401f00080b7f89 */ /* 0x000e2800000e0000 */
[----:B------:R-:W1:Y:S01]  /*5010*/  SHFL.BFLY PT, R10, R5, 0x1, 0x1f ;  /* 0x0c201f00050a7f89 */ /* 0x000e6200000e0000 */
[----:B------:R-:W-:-:S02]  /*5020*/  SEL R7, R0, 0x9, !P2 ;  /* 0x0000000900077807 */ /* 0x000fc40005000000 */
[----:B------:R-:W-:Y:S02]  /*5030*/  ISETP.LT.AND P2, PT, RZ, UR28, PT ;  /* 0x0000001cff007c0c */ /* 0x000fe4000bf41270 */
[----:B0-----:R-:W-:Y:S02]  /*5040*/  FMNMX.FTZ R8, R8, R11, !PT ;  /* 0x0000000b08087209 */ /* 0x001fe40007810000 */
[----:B-1----:R-:W-:-:S03]  /*5050*/  FMNMX.FTZ R0, R5, R10, !PT ;  /* 0x0000000a05007209 */ /* 0x002fc60007810000 */
[----:B------:R-:W0:Y:S01]  /*5060*/  SHFL.BFLY PT, R11, R8, 0x1, 0x1f ;  /* 0x0c201f00080b7f89 */ /* 0x000e2200000e0000 */
[----:B------:R-:W-:Y:S02]  /*5070*/  WARPGROUP.DEPBAR.LE gsb0, 0x0 ;  /* 0x00008000000079c5 */ /* 0x000fe40000010000 */
[----:B------:R-:W-:Y:S01]  /*5080*/  WARPGROUP.ARRIVE ;  /* 0x00000000000079c5 */ /* 0x000fe20000000000 */
[----:B------:R-:W-:Y:S02]  /*5090*/  IMAD.U32 R5, RZ, RZ, UR39 ;  /* 0x00000027ff057e24 */ /* 0x000fe4000f8e00ff */
[----:B------:R-:W-:Y:S01]  /*50a0*/  FADD.FTZ R3, -R0, R3 ;  /* 0x0000000300037221 */ /* 0x000fe20000010100 */
[----:B------:R-:W-:Y:S01]  /*50b0*/  IMAD.U32 R10, RZ, RZ, UR27 ;  /* 0x0000001bff0a7e24 */ /* 0x000fe2000f8e00ff */
[----:B------:R-:W-:Y:S01]  /*50c0*/  UMOV UR27, UR39 ;  /* 0x00000027001b7c82 */ /* 0x000fe20008000000 */
[----:B------:R-:W-:Y:S01]  /*50d0*/  HGMMA.64x64x16.F32 R120, gdesc[UR20].tnspB, R120, gsb0 ;  /* 0x40e00000147879f0 */ /* 0x000fe20008000878 */
[----:B------:R-:W-:Y:S01]  /*50e0*/  UIADD3 UR20, UR6, 0x600, URZ ;  /* 0x0000060006147890 */ /* 0x000fe2000fffe03f */
[----:B------:R-:W-:Y:S01]  /*50f0*/  @!P1 LEA R5, R5, UR40, 0x3 ;  /* 0x0000002805059c11 */ /* 0x000fe2000f8e18ff */
[----:B------:R-:W-:Y:S01]  /*5100*/  UIADD3 UR22, UR7, 0x200, URZ ;  /* 0x0000020007167890 */ /* 0x000fe2000fffe03f */
[----:B------:R-:W-:Y:S01]  /*5110*/  @!P1 LEA R10, R10, UR40, 0x3 ;  /* 0x000000280a0a9c11 */ /* 0x000fe2000f8e18ff */
[----:B------:R-:W-:Y:S01]  /*5120*/  UMOV UR21, 0x40000040 ;  /* 0x4000004000157882 */ /* 0x000fe20000000000 */
[----:B------:R-:W-:Y:S01]  /*5130*/  UMOV UR23, 0x40000040 ;  /* 0x4000004000177882 */ /* 0x000fe20000000000 */
[----:B------:R-:W-:-:S02]  /*5140*/  @!P1 VIADD R5, R5, 0x30840 ;  /* 0x0003084005059836 */ /* 0x000fc40000000000 */
[----:B------:R-:W-:Y:S01]  /*5150*/  FMUL.FTZ R3, R3, UR26 ;  /* 0x0000001a03037c20 */ /* 0x000fe20008410000 */
[----:B------:R-:W-:Y:S02]  /*5160*/  @!P1 VIADD R10, R10, 0x30860 ;  /* 0x000308600a0a9836 */ /* 0x000fe40000000000 */
[----:B------:R-:W-:-:S03]  /*5170*/  @!P1 PRMT R5, RZ, 0x654, R5 ;  /* 0x00000654ff059816 */ /* 0x000fc60000000005 */
[----:B------:R-:W-:Y:S01]  /*5180*/  @!P1 PRMT R10, RZ, 0x654, R10 ;  /* 0x00000654ff0a9816 */ /* 0x000fe2000000000a */
[----:B------:R-:W1:Y:S01]  /*5190*/  MUFU.EX2 R3, R3 ;  /* 0x0000000300037308 */ /* 0x000e620000000800 */
[----:B0-----:R-:W-:-:S05]  /*51a0*/  FMNMX.FTZ R8, R8, R11, !PT ;  /* 0x0000000b08087209 */ /* 0x001fca0007810000 */
[----:B------:R-:W-:-:S04]  /*51b0*/  FADD.FTZ R9, -R8, R9 ;  /* 0x0000000908097221 */ /* 0x000fc80000010100 */
[----:B------:R-:W-:-:S06]  /*51c0*/  FMUL.FTZ R9, R9, UR26 ;  /* 0x0000001a09097c20 */ /* 0x000fcc0008410000 */
[----:B------:R-:W-:Y:S01]  /*51d0*/  MUFU.EX2 R9, R9 ;  /* 0x0000000900097308 */ /* 0x000fe20000000800 */
        /* <DEDUP_REMOVED lines=53> */
[----:B------:R-:W-:Y:S01]  /*5530*/  HGMMA.64x64x16.F32 R120, gdesc[UR20].tnspB, R120, gsb0 ;  /* 0x40e00000147879f0 */ /* 0x000fe20008000878 */
[----:B------:R-:W-:Y:S02]  /*5540*/  UMOV UR20, UR38 ;  /* 0x0000002600147c82 */ /* 0x000fe40008000000 */
[----:B------:R-:W-:Y:S02]  /*5550*/  WARPGROUP.DEPBAR.LE gsb0, 0x0 ;  /* 0x00008000000079c5 */ /* 0x000fe40000010000 */
[----:B------:R0:W-:Y:S06]  /*5560*/  BAR.ARV R7, 0x100 ;  /* 0x000400070000751d */ /* 0x0001ec0000002000 */
        /* <DEDUP_REMOVED lines=8> */
[----:B--2---:R-:W-:Y:S01]  /*55f0*/  FMUL.FTZ R5, R0, UR26 ;  /* 0x0000001a00057c20 */ /* 0x004fe20008410000 */
[----:B------:R1:W-:Y:S01]  /*5600*/  @!P1 SYNCS.ARRIVE.TRANS64.RED.A1T0 RZ, [R10+URZ], RZ ;  /* 0x000000ff0aff99a7 */ /* 0x0003e2000810043f */
[-C--:B------:R-:W-:Y:S01]  /*5610*/  FMUL.FTZ R133, R133, R3.reuse ;  /* 0x0000000385857220 */ /* 0x080fe20000410000 */
[----:B------:R-:W-:Y:S01]  /*5620*/  FMUL.FTZ R136, R136, R3 ;  /* 0x0000000388887220 */ /* 0x000fe20000410000 */
[--C-:B0-----:R-:W-:Y:S01]  /*5630*/  FFMA.FTZ R7, R24, UR26, -R5.reuse ;  /* 0x0000001a18077c23 */ /* 0x101fe20008010805 */
[--C-:B------:R-:W-:Y:S01]  /*5640*/  FFMA.FTZ R21, R25, UR26, -R5.reuse ;  /* 0x0000001a19157c23 */ /* 0x100fe20008010805 */
[--C-:B------:R-:W-:Y:S01]  /*5650*/  FFMA.FTZ R20, R28, UR26, -R5.reuse ;  /* 0x0000001a1c147c23 */ /* 0x100fe20008010805 */
[--C-:B------:R-:W-:Y:S01]  /*5660*/  FFMA.FTZ R19, R29, UR26, -R5.reuse ;  /* 0x0000001a1d137c23 */ /* 0x100fe20008010805 */
[--C-:B------:R-:W-:Y:S01]  /*5670*/  FFMA.FTZ R32, R32, UR26, -R5.reuse ;  /* 0x0000001a20207c23 */ /* 0x100fe20008010805 */
[----:B-1----:R-:W-:Y:S01]  /*5680*/  FMUL.FTZ R10, R8, UR26 ;  /* 0x0000001a080a7c20 */ /* 0x002fe20008410000 */
        /* <DEDUP_REMOVED lines=15> */
[----:B------:R-:W-:Y:S01]  /*5780*/  FFMA.FTZ R52, R52, UR26, -R5 ;  /* 0x0000001a34347c23 */ /* 0x000fe20008010805 */
[----:B------:R-:W1:Y:S01]  /*5790*/  MUFU.EX2 R11, R11 ;  /* 0x0000000b000b7308 */ /* 0x000e620000000800 */
[----:B0-----:R-:W-:Y:S01]  /*57a0*/  FFMA.FTZ R15, R3, R4, R7 ;  /* 0x00000004030f7223 */ /* 0x001fe20000010007 */
        /* <DEDUP_REMOVED lines=37> */
[----:B-1----:R-:W-:Y:S01]  /*5a00*/  FFMA.FTZ R18, R9, R6, R11 ;  /* 0x0000000609127223 */ /* 0x002fe2000001000b */
[----:B------:R-:W1:Y:S01]  /*5a10*/  MUFU.EX2 R14, R14 ;  /* 0x0000000e000e7308 */ /* 0x000e620000000800 */
[----:B------:R-:W-:Y:S01]  /*5a20*/  F2FP.F16.F32.PACK_AB R4, R21, R7 ;  /* 0x000000071504723e */ /* 0x000fe200000000ff */
[--C-:B------:R-:W-:Y:S01]  /*5a30*/  FFMA.FTZ R23, R35, UR26, -R10.reuse ;  /* 0x0000001a23177c23 */ /* 0x100fe2000801080a */
[----:B0-----:R-:W-:Y:S01]  /*5a40*/  F2FP.F16.F32.PACK_AB R5, R12, R11 ;  /* 0x0000000b0c05723e */ /* 0x001fe200000000ff */
[----:B------:R-:W-:Y:S01]  /*5a50*/  FFMA.FTZ R35, R38, UR26, -R10 ;  /* 0x0000001a26237c23 */ /* 0x000fe2000801080a */
[----:B------:R-:W-:Y:S01]  /*5a60*/  F2FP.F16.F32.PACK_AB R6, R19, R20 ;  /* 0x000000141306723e */ /* 0x000fe200000000ff */
[----:B------:R-:W-:Y:S01]  /*5a70*/  FADD.FTZ R21, R21, R15 ;  /* 0x0000000f15157221 */ /* 0x000fe20000010000 */
[----:B------:R-:W-:Y:S01]  /*5a80*/  FADD.FTZ R18, R12, R18 ;  /* 0x000000120c127221 */ /* 0x000fe20000010000 */
        /* <DEDUP_REMOVED lines=8> */
[----:B------:R-:W-:Y:S01]  /*5b10*/  MUFU.EX2 R33, R33 ;  /* 0x0000002100217308 */ /* 0x000fe20000000800 */
[----:B-1----:R-:W-:Y:S01]  /*5b20*/  F2FP.F16.F32.PACK_AB R7, R14, R13 ;  /* 0x0000000d0e07723e */ /* 0x002fe200000000ff */
[----:B------:R-:W-:Y:S01]  /*5b30*/  FADD.FTZ R13, R13, R18 ;  /* 0x000000120d0d7221 */ /* 0x000fe20000010000 */
[--C-:B------:R-:W-:Y:S01]  /*5b40*/  FFMA.FTZ R51, R54, UR26, -R10.reuse ;  /* 0x0000001a36337c23 */ /* 0x100fe2000801080a */
[--C-:B------:R-:W-:Y:S01]  /*5b50*/  FFMA.FTZ R28, R55, UR26, -R10.reuse ;  /* 0x0000001a371c7c23 */ /* 0x100fe2000801080a */
[--C-:B------:R-:W-:Y:S01]  /*5b60*/  FFMA.FTZ R29, R59, UR26, -R10.reuse ;  /* 0x0000001a3b1d7c23 */ /* 0x100fe2000801080a */
[----:B------:R0:W-:Y:S01]  /*5b70*/  STSM.16.M88.4 [R2+0x1e800], R4 ;  /* 0x01e8000402007844 */ /* 0x0001e20000000200 */
[----:B------:R-:W-:Y:S01]  /*5b80*/  FADD.FTZ R39, R14, R13 ;  /* 0x0000000d0e277221 */ /* 0x000fe20000010000 */
        /* <DEDUP_REMOVED lines=14> */
[--C-:B0-----:R-:W-:Y:S01]  /*5c70*/  FFMA.FTZ R4, R34, UR26, -R10.reuse ;  /* 0x0000001a22047c23 */ /* 0x101fe2000801080a */
        /* <DEDUP_REMOVED lines=24> */
[-C--:B------:R-:W-:Y:S01]  /*5e00*/  FMUL.FTZ R137, R137, R3.reuse ;  /* 0x0000000389897220 */ /* 0x080fe20000410000 */
[----:B------:R-:W1:Y:S01]  /*5e10*/  MUFU.EX2 R24, R24 ;  /* 0x0000001800187308 */ /* 0x000e620000000800 */
[----:B0-----:R-:W-:Y:S01]  /*5e20*/  FADD.FTZ R42, R4, R39 ;  /* 0x00000027042a7221 */ /* 0x001fe20000010000 */
[-C--:B------:R-:W-:Y:S01]  /*5e30*/  FMUL.FTZ R140, R140, R3.reuse ;  /* 0x000000038c8c7220 */ /* 0x080fe20000410000 */
[-C--:B------:R-:W-:Y:S01]  /*5e40*/  FMUL.FTZ R141, R141, R3.reuse ;  /* 0x000000038d8d7220 */ /* 0x080fe20000410000 */
[-C--:B------:R-:W-:Y:S01]  /*5e50*/  FMUL.FTZ R144, R144, R3.reuse ;  /* 0x0000000390907220 */ /* 0x080fe20000410000 */
[----:B------:R-:W-:Y:S01]  /*5e60*/  FADD.FTZ R42, R23, R42 ;  /* 0x0000002a172a7221 */ /* 0x000fe20000010000 */
[-C--:B------:R-:W-:Y:S01]  /*5e70*/  FMUL.FTZ R145, R145, R3.reuse ;  /* 0x0000000391917220 */ /* 0x080fe20000410000 */
[-C--:B------:R-:W-:Y:S01]  /*5e80*/  FMUL.FTZ R148, R148, R3.reuse ;  /* 0x0000000394947220 */ /* 0x080fe20000410000 */
[----:B------:R-:W0:Y:S01]  /*5e90*/  MUFU.EX2 R40, R40 ;  /* 0x0000002800287308 */ /* 0x000e220000000800 */
[----:B------:R-:W-:Y:S01]  /*5ea0*/  FMUL.FTZ R149, R149, R3 ;  /* 0x0000000395957220 */ /* 0x000fe20000410000 */
        /* <DEDUP_REMOVED lines=14> */
[----:B------:R-:W3:Y:S01]  /*5f90*/  MUFU.EX2 R5, R5 ;  /* 0x0000000500057308 */ /* 0x000ee20000000800 */
[----:B--2---:R-:W-:Y:S01]  /*5fa0*/  FADD.FTZ R34, R32, R21 ;  /* 0x0000001520227221 */ /* 0x004fe20000010000 */
[----:B------:R-:W-:Y:S01]  /*5fb0*/  F2FP.F16.F32.PACK_AB R32, R33, R32 ;  /* 0x000000202120723e */ /* 0x000fe200000000ff */
[-C--:B------:R-:W-:Y:S01]  /*5fc0*/  FMUL.FTZ R147, R147, R9.reuse ;  /* 0x0000000993937220 */ /* 0x080fe20000410000 */
[-C--:B------:R-:W-:Y:S01]  /*5fd0*/  FMUL.FTZ R150, R150, R9.reuse ;  /* 0x0000000996967220 */ /* 0x080fe20000410000 */
[----:B------:R-:W-:Y:S01]  /*5fe0*/  FADD.FTZ R21, R33, R34 ;  /* 0x0000002221157221 */ /* 0x000fe20000010000 */
[----:B------:R-:W-:Y:S01]  /*5ff0*/  F2FP.F16.F32.PACK_AB R33, R23, R4 ;  /* 0x000000041721723e */ /* 0x000fe200000000ff */
[----:B------:R-:W-:Y:S01]  /*6000*/  FMUL.FTZ R151, R151, R9 ;  /* 0x0000000997977220 */ /* 0x000fe20000410000 */
[----:B------:R-:W2:Y:S01]  /*6010*/  MUFU.EX2 R41, R41 ;  /* 0x0000002900297308 */ /* 0x000ea20000000800 */
[----:B------:R-:W-:Y:S01]  /*6020*/  FADD.FTZ R34, R36, R21 ;  /* 0x0000001524227221 */ /* 0x000fe20000010000 */
[----:B------:R-:W-:Y:S01]  /*6030*/  FADD.FTZ R21, R35, R42 ;  /* 0x0000002a23157221 */ /* 0x000fe20000010000 */
[----:B-1----:R-:W-:Y:S01]  /*6040*/  F2FP.F16.F32.PACK_AB R35, R24, R35 ;  /* 0x000000231823723e */ /* 0x002fe200000000ff */
[----:B------:R-:W-:-:S02]  /*6050*/  IMAD.MOV.U32 R9, RZ, RZ, R8 ;  /* 0x000000ffff097224 */ /* 0x000fc400078e0008 */
[----:B------:R-:W-:Y:S01]  /*6060*/  FADD.FTZ R39, R37, R34 ;  /* 0x0000002225277221 */ /* 0x000fe20000010000 */
[----:B------:R-:W-:Y:S01]  /*6070*/  FADD.FTZ R34, R24, R21 ;  /* 0x0000001518227221 */ /* 0x000fe20000010000 */
[----:B------:R-:W-:Y:S01]  /*6080*/  IMAD.MOV.U32 R3, RZ, RZ, R0 ;  /* 0x000000ffff037224 */ /* 0x000fe200078e0000 */
[----:B------:R-:W1:Y:S01]  /*6090*/  MUFU.EX2 R25, R25 ;  /* 0x0000001900197308 */ /* 0x000e620000000800 */
[----:B0-----:R-:W-:Y:S01]  /*60a0*/  FADD.FTZ R42, R40, R39 ;  /* 0x00000027282a7221 */ /* 0x001fe20000010000 */
[----:B---3--:R-:W-:-:S06]  /*60b0*/  FADD.FTZ R34, R5, R34 ;  /* 0x0000002205227221 */ /* 0x008fcc0000010000 */
        /* <DEDUP_REMOVED lines=28> */
[----:B0-----:R-:W-:Y:S01]  /*6280*/  FADD.FTZ R21, R51, R42 ;  /* 0x0000002a33157221 */ /* 0x001fe20000010000 */
[----:B------:R-:W-:-:S06]  /*6290*/  F2FP.F16.F32.PACK_AB R42, R45, R44 ;  /* 0x0000002c2d2a723e */ /* 0x000fcc00000000ff */
[----:B------:R-:W0:Y:S01]  /*62a0*/  MUFU.EX2 R56, R56 ;  /* 0x0000003800387308 */ /* 0x000e220000000800 */
[----:B--2---:R-:W-:Y:S01]  /*62b0*/  FADD.FTZ R23, R53, R34 ;  /* 0x0000002235177221 */ /* 0x004fe20000010000 */
[----:B------:R-:W-:Y:S02]  /*62c0*/  F2FP.F16.F32.PACK_AB R34, R37, R36 ;  /* 0x000000242522723e */ /* 0x000fe400000000ff */
[----:B------:R-:W-:-:S03]  /*62d0*/  F2FP.F16.F32.PACK_AB R50, R53, R52 ;  /* 0x000000343532723e */ /* 0x000fc600000000ff */
[----:B------:R2:W-:Y:S01]  /*62e0*/  STSM.16.M88.4 [R154], R32 ;  /* 0x000000209a007844 */ /* 0x0005e20000000200 */
[----:B------:R-:W3:Y:S01]  /*62f0*/  MUFU.EX2 R7, R7 ;  /* 0x0000000700077308 */ /* 0x000ee20000000800 */
[C---:B-1----:R-:W-:Y:S01]  /*6300*/  FADD.FTZ R4, R28.reuse, R21 ;  /* 0x000000151c047221 */ /* 0x042fe20000010000 */
[----:B------:R-:W-:Y:S01]  /*6310*/  F2FP.F16.F32.PACK_AB R51, R28, R51 ;  /* 0x000000331c33723e */ /* 0x000fe200000000ff */
[----:B------:R2:W-:Y:S04]  /*6320*/  STSM.16.M88.4 [R17], R40 ;  /* 0x0000002811007844 */ /* 0x0005e80000000200 */
[----:B------:R2:W-:Y:S01]  /*6330*/  STSM.16.M88.4 [R16], R48 ;  /* 0x0000003010007844 */ /* 0x0005e20000000200 */
        /* <DEDUP_REMOVED lines=20> */
[----:B------:R2:W-:Y:S01]  /*6480*/  STSM.16.M88.4 [R2+0x24800], R56 ;  /* 0x0248003802007844 */ /* 0x0005e20000000200 */
        /* <DEDUP_REMOVED lines=19> */
[----:B------:R-:W-:-:S05]  /*65c0*/  F2FP.F16.F32.PACK_AB R67, R38, R67 ;  /* 0x000000432643723e */ /* 0x000fca00000000ff */
[----:B------:R2:W-:Y:S01]  /*65d0*/  STSM.16.M88.4 [R156], R64 ;  /* 0x000000409c007844 */ /* 0x0005e20000000200 */
[----:B------:R-:W0:Y:S01]  /*65e0*/  MUFU.EX2 R73, R73 ;  /* 0x0000004900497308 */ /* 0x000e220000000800 */
[----:B---3--:R-:W-:-:S07]  /*65f0*/  FADD.FTZ R4, R72, R21 ;  /* 0x0000001548047221 */ /* 0x008fce0000010000 */
[----:B------:R-:W3:Y:S01]  /*6600*/  MUFU.EX2 R76, R76 ;  /* 0x0000004c004c7308 */ /* 0x000ee20000000800 */
[----:B-1----:R-:W-:-:S04]  /*6610*/  FADD.FTZ R6, R22, R5 ;  /* 0x0000000516067221 */ /* 0x002fc80000010000 */
[----:B------:R-:W-:-:S03]  /*6620*/  FADD.FTZ R6, R15, R6 ;  /* 0x000000060f067221 */ /* 0x000fc60000010000 */
[----:B------:R-:W1:Y:S01]  /*6630*/  MUFU.EX2 R75, R75 ;  /* 0x0000004b004b7308 */ /* 0x000e620000000800 */
[C---:B0-----:R-:W-:Y:S01]  /*6640*/  FADD.FTZ R5, R73.reuse, R4 ;  /* 0x0000000449057221 */ /* 0x041fe20000010000 */
[----:B------:R-:W-:Y:S02]  /*6650*/  F2FP.F16.F32.PACK_AB R72, R73, R72 ;  /* 0x000000484948723e */ /* 0x000fe400000000ff */
[----:B------:R-:W-:-:S04]  /*6660*/  F2FP.F16.F32.PACK_AB R73, R15, R22 ;  /* 0x000000160f49723e */ /* 0x000fc800000000ff */
        /* <DEDUP_REMOVED lines=31> */
[----:B------:R2:W-:Y:S01]  /*6860*/  STSM.16.M88.4 [R16+0x6000], R80 ;  /* 0x0060005010007844 */ /* 0x0005e20000000200 */
        /* <DEDUP_REMOVED lines=9> */
[----:B------:R-:W-:-:S06]  /*6900*/  F2FP.F16.F32.PACK_AB R89, R20, R19 ;  /* 0x000000131459723e */ /* 0x000fcc00000000ff */
        /* <DEDUP_REMOVED lines=9> */
[----:B------:R-:W-:-:S05]  /*69a0*/  F2FP.F16.F32.PACK_AB R91, R95, R91 ;  /* 0x0000005b5f5b723e */ /* 0x000fca00000000ff */
[----:B------:R2:W-:Y:S01]  /*69b0*/  STSM.16.M88.4 [R2+0x2a800], R88 ;  /* 0x02a8005802007844 */ /* 0x0005e20000000200 */
        /* <DEDUP_REMOVED lines=55> */
[C---:B0-----:R-:W-:Y:S01]  /*6d30*/  F2FP.F16.F32.PACK_AB R114, R117.reuse, R116 ;  /* 0x000000747572723e */ /* 0x041fe200000000ff */
[----:B------:R-:W-:Y:S01]  /*6d40*/  FADD.FTZ R4, R117, R4 ;  /* 0x0000000475047221 */ /* 0x000fe20000010000 */
[----:B---3--:R-:W-:Y:S01]  /*6d50*/  FADD.FTZ R6, R15, R6 ;  /* 0x000000060f067221 */ /* 0x008fe20000010000 */
[----:B-1----:R-:W-:-:S03]  /*6d60*/  F2FP.F16.F32.PACK_AB R115, R10, R15 ;  /* 0x0000000f0a73723e */ /* 0x002fc600000000ff */
[----:B------:R-:W-:Y:S02]  /*6d70*/  FADD.FTZ R6, R10, R6 ;  /* 0x000000060a067221 */ /* 0x000fe40000010000 */
[----:B------:R2:W-:Y:S01]  /*6d80*/  STSM.16.M88.4 [R16+0xc000], R112 ;  /* 0x00c0007010007844 */ /* 0x0005e20000000200 */
[----:B------:R-:W-:Y:S01]  /*6d90*/  @!PT LDS RZ, [RZ] ;  /* 0x00000000fffff984 */ /* 0x000fe20000000800 */
[----:B------:R-:W-:Y:S01]  /*6da0*/  @!PT LDS RZ, [RZ] ;  /* 0x00000000fffff984 */ /* 0x000fe20000000800 */
[----:B------:R-:W-:Y:S01]  /*6db0*/  @!PT LDS RZ, [RZ] ;  /* 0x00000000fffff984 */ /* 0x000fe20000000800 */
[----:B------:R-:W-:Y:S01]  /*6dc0*/  @!PT LDS RZ, [RZ] ;  /* 0x00000000fffff984 */ /* 0x000fe20000000800 */
[----:B------:R0:W-:Y:S06]  /*6dd0*/  MEMBAR.ALL.CTA ;  /* 0x0000000000007992 */ /* 0x0001ec0000008000 */
[----:B0-----:R-:W0:Y:S02]  /*6de0*/  FENCE.VIEW.ASYNC.S ;  /* 0x00000000000073c6 */ /* 0x001e240000000000 */
[----:B0-----:R-:W-:Y:S01]  /*6df0*/  NOP ;  /* 0x0000000000007918 */ /* 0x001fe20000000000 */
[----:B------:R-:W-:Y:S05]  /*6e00*/  @P2 BRA `(.L_x_10613) ;  /* 0xffffffd4008c2947 */ /* 0x000fea000383ffff */
.L_x_10604:
[----:B------:R-:W-:Y:S06]  /*6e10*/  BAR.ARV 0x8, 0x1a0 ;  /* 0x0206800000007b1d */ /* 0x000fec0000002000 */
[----:B------:R-:W-:Y:S05]  /*6e20*/  @!P0 BRA `(.L_x_10614) ;  /* 0x0000000000048947 */ /* 0x000fea0003800000 */
[----:B------:R-:W-:Y:S01]  /*6e30*/  BPT.TRAP 0x1 ;  /* 0x000000040000795c */ /* 0x000fe20000300000 */
.L_x_10614:
[----:B------:R-:W-:Y:S01]  /*6e40*/  ULEA UR5, UR39, UR40, 0x3 ;  /* 0x0000002827057291 */ /* 0x000fe2000f8e183f */
[----:B------:R-:W-:-:S05]  /*6e50*/  IMAD.U32 R3, RZ, RZ, UR38 ;  /* 0x00000026ff037e24 */ /* 0x000fca000f8e00ff */
[----:B------:R-:W-:-:S04]  /*6e60*/  SHF.L.U32 R3, R3, 0x1f, RZ ;  /* 0x0000001f03037819 */ /* 0x000fc800000006ff */
[----:B------:R1:W3:Y:S01]  /*6e70*/  SYNCS.PHASECHK.TRANS64.TRYWAIT P2, [UR5+0x30850], R3 ;  /* 0x03085003ff0075a7 */ /* 0x0002e20008040145 */
[----:B------:R-:W-:Y:S05]  /*6e80*/  @!P0 BRA `(.L_x_10615) ;  /* 0x0000000000048947 */ /* 0x000fea0003800000 */
[----:B------:R-:W-:Y:S01]  /*6e90*/  BPT.TRAP 0x1 ;  /* 0x000000040000795c */ /* 0x000fe20000300000 */
.L_x_10615:
[----:B---3--:R-:W-:Y:S05]  /*6ea0*/  @P2 BRA `(.L_x_10616) ;  /* 0x0000000000082947 */ /* 0x008fea0003800000 */
[----:B------:R-:W3:Y:S02]  /*6eb0*/  SYNCS.PHASECHK.TRANS64.TRYWAIT P0, [UR5+0x30850], R3 ;  /* 0x03085003ff0075a7 */ /* 0x000ee40008000145 */
[----:B---3--:R-:W-:Y:S05]  /*6ec0*/  @!P0 BRA `(.L_x_10617) ;  /* 0x0000006000b88947 */ /* 0x008fea0003800000 */
.L_x_10616:
[----:B------:R-:W-:Y:S01]  /*6ed0*/  UIADD3 UR40, UR40, 0x400, URZ ;  /* 0x0000040028287890 */ /* 0x000fe2000fffe03f */
[----:B------:R-:W-:Y:S01]  /*6ee0*/  WARPGROUP.ARRIVE ;  /* 0x00000000000079c5 */ /* 0x000fe20000000000 */
[----:B------:R-:W-:Y:S01]  /*6ef0*/  UIADD3 UR25, UR25, 0x1e800, URZ ;  /* 0x0001e80019197890 */ /* 0x000fe2000fffe03f */
[----:B-1-3--:R-:W1:Y:S01]  /*6f00*/  SHFL.BFLY PT, R3, R4, 0x2, 0x1f ;  /* 0x0c401f0004037f89 */ /* 0x00ae6200000e0000 */
[----:B------:R-:W-:Y:S01]  /*6f10*/  USHF.R.U32.HI UR40, URZ, 0x4, UR40 ;  /* 0x000000043f287899 */ /* 0x000fe20008011628 */
[----:B------:R-:W-:Y:S01]  /*6f20*/  IMAD.U32 R9, RZ, RZ, UR5 ;  /* 0x00000005ff097e24 */ /* 0x000fe2000f8e00ff */
[----:B------:R-:W-:Y:S01]  /*6f30*/  USHF.R.U32.HI UR25, URZ, 0x4, UR25 ;  /* 0x000000043f197899 */ /* 0x000fe20008011619 */
[----:B------:R-:W3:Y:S01]  /*6f40*/  SHFL.BFLY PT, R5, R6, 0x2, 0x1f ;  /* 0x0c401f0006057f89 */ /* 0x000ee200000e0000 */
[----:B------:R-:W-:Y:S01]  /*6f50*/  ULOP3.LUT UR6, UR40, 0x3fff, URZ, 0xc0, !UPT ;  /* 0x00003fff28067892 */ /* 0x000fe2000f8ec03f */
[----:B------:R-:W-:Y:S01]  /*6f60*/  @!P1 VIADD R9, R9, 0x30860 ;  /* 0x0003086009099836 */ /* 0x000fe20000000000 */
[----:B------:R-:W-:Y:S01]  /*6f70*/  ULOP3.LUT UR4, UR25, 0x3fff, URZ, 0xc0, !UPT ;  /* 0x00003fff19047892 */ /* 0x000fe2000f8ec03f */
[----:B------:R-:W-:Y:S01]  /*6f80*/  IMAD.MOV.U32 R19, RZ, RZ, RZ ;  /* 0x000000ffff137224 */ /* 0x000fe200078e00ff */
[----:B------:R-:W-:Y:S01]  /*6f90*/  UIMAD UR6, UR39, 0x600, UR6 ;  /* 0x00000600270678a4 */ /* 0x000fe2000f8e0206 */
[----:B------:R-:W-:Y:S01]  /*6fa0*/  IMAD.U32 R11, RZ, RZ, UR26 ;  /* 0x0000001aff0b7e24 */ /* 0x000fe2000f8e00ff */
[----:B------:R-:W-:Y:S01]  /*6fb0*/  ULOP3.LUT UR4, UR4, 0x10000, URZ, 0xfc, !UPT ;  /* 0x0001000004047892 */ /* 0x000fe2000f8efc3f */
[----:B------:R-:W-:Y:S01]  /*6fc0*/  @!P1 PRMT R9, RZ, 0x654, R9 ;  /* 0x00000654ff099816 */ /* 0x000fe20000000009 */
[----:B------:R-:W-:Y:S01]  /*6fd0*/  UMOV UR11, 0x40000040 ;  /* 0x40000040000b7882 */ /* 0x000fe20000000000 */
[----:B------:R-:W-:Y:S01]  /*6fe0*/  UMOV UR9, 0x40000040 ;  /* 0x4000004000097882 */ /* 0x000fe20000000000 */
[----:B------:R-:W-:Y:S01]  /*6ff0*/  UIADD3 UR39, UR39, 0x1, URZ ;  /* 0x0000000127277890 */ /* 0x000fe2000fffe03f */
[----:B------:R-:W-:Y:S01]  /*7000*/  IMAD.MOV.U32 R18, RZ, RZ, -0x800000 ;  /* 0xff800000ff127424 */ /* 0x000fe200078e00ff */
[----:B------:R-:W-:Y:S01]  /*7010*/  UMOV UR10, UR6 ;  /* 0x00000006000a7c82 */ /* 0x000fe20008000000 */
[----:B------:R-:W-:Y:S01]  /*7020*/  UMOV UR8, UR4 ;  /* 0x0000000400087c82 */ /* 0x000fe20008000000 */
[----:B------:R-:W-:Y:S01]  /*7030*/  UISETP.NE.AND UP0, UPT, UR39, 0x2, UPT ;  /* 0x000000022700788c */ /* 0x000fe2000bf05270 */
[----:B------:R-:W-:Y:S01]  /*7040*/  HGMMA.64x64x16.F32 R120, gdesc[UR8].tnspB, R120, gsb0 ;  /* 0x40e00000087879f0 */ /* 0x000fe20008000878 */
[----:B------:R-:W-:-:S02]  /*7050*/  UIADD3 UR10, UR6, 0x80, URZ ;  /* 0x00000080060a7890 */ /* 0x000fc4000fffe03f */
[----:B------:R-:W-:Y:S01]  /*7060*/  UIADD3 UR8, UR4, 0x2, URZ ;  /* 0x0000000204087890 */ /* 0x000fe2000fffe03f */
[----:B-1----:R-:W-:Y:S01]  /*7070*/  FADD.FTZ R3, R3, R4 ;  /* 0x0000000403037221 */ /* 0x002fe20000010000 */
[----:B------:R-:W-:Y:S01]  /*7080*/  UMOV UR11, 0x40000040 ;  /* 0x40000040000b7882 */ /* 0x000fe20000000000 */
[----:B------:R-:W-:Y:S01]  /*7090*/  UMOV UR9, 0x40000040 ;  /* 0x4000004000097882 */ /* 0x000fe20000000000 */
[----:B------:R-:W-:Y:S01]  /*70a0*/  UIADD3 UR37, UR37, 0x1, URZ ;  /* 0x0000000125257890 */ /* 0x000fe2000fffe03f */
[----:B---3--:R-:W-:Y:S01]  /*70b0*/  FADD.FTZ R5, R5, R6 ;  /* 0x0000000605057221 */ /* 0x008fe20000010000 */
[----:B------:R-:W1:Y:S01]  /*70c0*/  SHFL.BFLY PT, R10, R3, 0x1, 0x1f ;  /* 0x0c201f00030a7f89 */ /* 0x000e6200000e0000 */
[----:B------:R-:W-:Y:S01]  /*70d0*/  IMAD.MOV.U32 R6, RZ, RZ, RZ ;  /* 0x000000ffff067224 */ /* 0x000fe200078e00ff */
[----:B------:R-:W-:Y:S02]  /*70e0*/  USEL UR39, UR39, URZ, UP0 ;  /* 0x0000003f27277287 */ /* 0x000fe40008000000 */
[----:B0-----:R-:W0:Y:S01]  /*70f0*/  SHFL.BFLY PT, R12, R5, 0x1, 0x1f ;  /* 0x0c201f00050c7f89 */ /* 0x001e2200000e0000 */
[----:B-1----:R-:W-:Y:S01]  /*7100*/  FADD.FTZ R10, R3, R10 ;  /* 0x0000000a030a7221 */ /* 0x002fe20000010000 */
[----:B------:R-:W-:-:S02]  /*7110*/  IMAD.MOV.U32 R3, RZ, RZ, -0x800000 ;  /* 0xff800000ff037424 */ /* 0x000fc400078e00ff */
[----:B0-----:R-:W-:Y:S02]  /*7120*/  FADD.FTZ R12, R5, R12 ;  /* 0x0000000c050c7221 */ /* 0x001fe40000010000 */
[----:B------:R-:W-:Y:S01]  /*7130*/  FSETP.NE.FTZ.AND P0, PT, R10, RZ, PT ;  /* 0x000000ff0a00720b */ /* 0x000fe20003f15000 */
[----:B------:R-:W-:Y:S02]  /*7140*/  IMAD.U32 R5, RZ, RZ, UR26 ;  /* 0x0000001aff057e24 */ /* 0x000fe4000f8e00ff */
[----:B------:R-:W-:-:S10]  /*7150*/  FSETP.NE.FTZ.AND P2, PT, R12, RZ, PT ;  /* 0x000000ff0c00720b */ /* 0x000fd40003f55000 */
[----:B------:R-:W0:Y:S01]  /*7160*/  @P0 MUFU.LG2 R4, R10 ;  /* 0x0000000a00040308 */ /* 0x000e220000000c00 */
[----:B------:R-:W-:-:S07]  /*7170*/  @P0 FMUL.FTZ R5, R5, 0.69314718246459960938 ;  /* 0x3f31721805050820 */ /* 0x000fce0000410000 */
[----:B------:R-:W1:Y:S08]  /*7180*/  @P2 MUFU.LG2 R7, R12 ;  /* 0x0000000c00072308 */ /* 0x000e700000000c00 */
[----:B------:R3:W2:Y:S01]  /*7190*/  @P0 MUFU.RCP R19, R10 ;  /* 0x0000000a00130308 */ /* 0x0006a20000001000 */
[----:B0-----:R-:W-:-:S04]  /*71a0*/  @P0 FMUL.FTZ R4, R4, 0.69314718246459960938 ;  /* 0x3f31721804040820 */ /* 0x001fc80000410000 */
[----:B------:R-:W-:Y:S01]  /*71b0*/  @P0 FFMA.FTZ R18, R5, R0, R4 ;  /* 0x0000000005120223 */ /* 0x000fe20000010004 */
[----:B------:R-:W-:Y:S02]  /*71c0*/  PLOP3.LUT P0, PT, PT, PT, PT, 0x8, 0x0 ;  /* 0x000000000000781c */ /* 0x000fe40003f0e170 */
[----:B------:R0:W4:Y:S01]  /*71d0*/  @P2 MUFU.RCP R6, R12 ;  /* 0x0000000c00062308 */ /* 0x0001220000001000 */
[----:B------:R-:W-:Y:S02]  /*71e0*/  WARPGROUP.DEPBAR.LE gsb0, 0x0 ;  /* 0x00008000000079c5 */ /* 0x000fe40000010000 */
[----:B------:R-:W-:Y:S01]  /*71f0*/  WARPGROUP.ARRIVE ;  /* 0x00000000000079c5 */ /* 0x000fe20000000000 */
[----:B---3--:R-:W-:Y:S01]  /*7200*/  @P2 FMUL.FTZ R10, R11, 0.69314718246459960938 ;  /* 0x3f3172180b0a2820 */ /* 0x008fe20000410000 */
[----:B-1----:R-:W-:-:S04]  /*7210*/  @P2 FMUL.FTZ R7, R7, 0.69314718246459960938 ;  /* 0x3f31721807072820 */ /* 0x002fc80000410000 */
[----:B------:R-:W-:Y:S01]  /*7220*/  HGMMA.64x64x16.F32 R120, gdesc[UR8].tnspB, R120, gsb0 ;  /* 0x40e00000087879f0 */ /* 0x000fe20008000878 */
[----:B------:R-:W-:Y:S01]  /*7230*/  UIADD3 UR10, UR6, 0x100, URZ ;  /* 0x00000100060a7890 */ /* 0x000fe2000fffe03f */
[----:B------:R-:W-:Y:S01]  /*7240*/  @P2 FFMA.FTZ R3, R10, R8, R7 ;  /* 0x000000080a032223 */ /* 0x000fe20000010007 */
        /* <DEDUP_REMOVED lines=66> */
[----:B------:R-:W-:-:S04]  /*7670*/  USEL UR4, URZ, 0x1, UP0 ;  /* 0x000000013f047887 */ /* 0x000fc80008000000 */
[----:B------:R-:W-:Y:S01]  /*7680*/  ULOP3.LUT UR38, UR38, UR4, URZ, 0x3c, !UPT ;  /* 0x0000000426267292 */ /* 0x000fe2000f8e3c3f */
[----:B------:R-:W-:Y:S02]  /*7690*/  WARPGROUP.DEPBAR.LE gsb0, 0x0 ;  /* 0x00008000000079c5 */ /* 0x000fe40000010000 */
[----:B------:R-:W-:-:S06]  /*76a0*/  WARPGROUP.ARRIVE ;  /* 0x00000000000079c5 */ /* 0x000fcc0000000000 */
[----:B------:R-:W-:Y:S03]  /*76b0*/  HGMMA.64x64x16.F32 R120, gdesc[UR8].tnspB, R120, gsb0 ;  /* 0x40e00000087879f0 */ /* 0x000fe60008000878 */
        /* <DEDUP_REMOVED lines=34> */
.L_x_10597:
[----:B------:R-:W0:Y:S08]  /*78e0*/  S2UR UR4, SR_CgaCtaId ;  /* 0x00000000000479c3 */ /* 0x000e300000008800 */
[----:B------:R-:W-:Y:S06]  /*78f0*/  BAR.SYNC.DEFER_BLOCKING 0x5, 0x1a0 ;  /* 0x0146800000007b1d */ /* 0x000fec0000010000 */
[----:B------:R-:W-:Y:S01]  /*7900*/  UMOV UR40, 0x400 ;  /* 0x0000040000287882 */ /* 0x000fe20000000000 */
[----:B------:R-:W-:Y:S01]  /*7910*/  BSSY B0, `(.L_x_10618) ;  /* 0x0000192000007945 */ /* 0x000fe20003800000 */
[----:B0-----:R-:W-:-:S09]  /*7920*/  ULEA UR40, UR4, UR40, 0x18 ;  /* 0x0000002804287291 */ /* 0x001fd2000f8ec03f */
[----:B------:R-:W0:Y:S02]  /*7930*/  LDS.128 R24, [UR40+0x308d0] ;  /* 0x0308d028ff187984 */ /* 0x000e240008000c00 */
[----:B0-----:R-:W-:Y:S01]  /*7940*/  R2UR UR5, R26 ;  /* 0x000000001a0572ca */ /* 0x001fe200000e0000 */
[----:B------:R-:W-:Y:S06]  /*7950*/  BAR.ARV 0x4, 0x1a0 ;  /* 0x0106800000007b1d */ /* 0x000fec0000002000 */
[----:B------:R-:W-:Y:S08]  /*7960*/  @P0 BRA `(.L_x_10619) ;  /* 0x0000000c00c40947 */ /* 0x000ff00003800000 */
[----:B------:R-:W2:Y:S01]  /*7970*/  LDL R4, [R1+0x18] ;  /* 0x0000180001047983 */ /* 0x000ea20000100800 */
[----:B------:R-:W0:Y:S01]  /*7980*/  S2UR UR4, SR_SWINHI ;  /* 0x00000000000479c3 */ /* 0x000e220000002f00 */
[----:B------:R-:W-:Y:S01]  /*7990*/  USHF.L.U32 UR8, UR41, 0x2, URZ ;  /* 0x0000000229087899 */ /* 0x000fe2000800063f */
[----:B------:R-:W-:Y:S01]  /*79a0*/  F2FP.F16.F32.PACK_AB R12, R12, R33 ;  /* 0x000000210c0c723e */ /* 0x000fe200000000ff */
[----:B------:R-:W-:Y:S01]  /*79b0*/  USHF.L.U64.HI UR9, UR41, 0x2, UR42 ;  /* 0x0000000229097899 */ /* 0x000fe2000801022a */
[----:B------:R-:W-:Y:S02]  /*79c0*/  F2FP.F16.F32.PACK_AB R13, R13, R34 ;  /* 0x000000220d0d723e */ /* 0x000fe400000000ff */
[----:B------:R-:W-:Y:S02]  /*79d0*/  F2FP.F16.F32.PACK_AB R14, R14, R31 ;  /* 0x0000001f0e0e723e */ /* 0x000fe400000000ff */
[----:B------:R-:W-:Y:S02]  /*79e0*/  F2FP.F16.F32.PACK_AB R15, R15, R32 ;  /* 0x000000200f0f723e */ /* 0x000fe400000000ff */
[----:B------:R-:W-:-:S02]  /*79f0*/  F2FP.F16.F32.PACK_AB R148, R29, R30 ;  /* 0x0000001e1d94723e */ /* 0x000fc400000000ff */
[----:B------:R-:W-:Y:S02]  /*7a00*/  F2FP.F16.F32.PACK_AB R149, R23, R28 ;  /* 0x0000001c1795723e */ /* 0x000fe400000000ff */
[----:B------:R-:W-:Y:S02]  /*7a10*/  F2FP.F16.F32.PACK_AB R150, R19, R22 ;  /* 0x000000161396723e */ /* 0x000fe400000000ff */
[----:B------:R-:W-:Y:S01]  /*7a20*/  F2FP.F16.F32.PACK_AB R151, R151, R0 ;  /* 0x000000009797723e */ /* 0x000fe200000000ff */
[----:B------:R-:W-:Y:S01]  /*7a30*/  UMOV UR6, UR40 ;  /* 0x0000002800067c82 */ /* 0x000fe20008000000 */
[----:B0-----:R-:W-:Y:S01]  /*7a40*/  UMOV UR7, UR4 ;  /* 0x0000000400077c82 */ /* 0x001fe20008000000 */
[----:B------:R-:W-:Y:S02]  /*7a50*/  IMAD.U32 R20, RZ, RZ, UR6 ;  /* 0x00000006ff147e24 */ /* 0x000fe4000f8e00ff */
[----:B------:R-:W-:Y:S01]  /*7a60*/  IMAD.U32 R21, RZ, RZ, UR7 ;  /* 0x00000007ff157e24 */ /* 0x000fe2000f8e00ff */
[----:B------:R-:W-:-:S02]  /*7a70*/  ULDC.64 UR6, c[0x0][0xbd8] ;  /* 0x0002f60000067ab9 */ /* 0x000fc40000000a00 */
[----:B------:R-:W-:Y:S02]  /*7a80*/  UIADD3 UR4, UP1, UR8, UR6, URZ ;  /* 0x0000000608047290 */ /* 0x000fe4000ff3e03f */
[----:B------:R-:W-:Y:S02]  /*7a90*/  UISETP.NE.U32.AND UP0, UPT, UR6, URZ, UPT ;  /* 0x0000003f0600728c */ /* 0x000fe4000bf05070 */
[----:B------:R-:W-:Y:S02]  /*7aa0*/  UIADD3.X UR6, UR9, UR7, URZ, UP1, !UPT ;  /* 0x0000000709067290 */ /* 0x000fe40008ffe43f */
[----:B------:R-:W-:Y:S01]  /*7ab0*/  UISETP.NE.AND.EX UP0, UPT, UR7, URZ, UPT, UP0 ;  /* 0x0000003f0700728c */ /* 0x000fe2000bf05300 */
[----:B------:R-:W0:Y:S01]  /*7ac0*/  LDC R0, c[0x0][0xa88] ;  /* 0x0002a200ff007b82 */ /* 0x000e220000000800 */
[----:B------:R-:W-:Y:S02]  /*7ad0*/  IMAD.U32 R22, RZ, RZ, UR4 ;  /* 0x00000004ff167e24 */ /* 0x000fe4000f8e00ff */
[----:B------:R-:W-:Y:S01]  /*7ae0*/  IMAD.U32 R23, RZ, RZ, UR6 ;  /* 0x00000006ff177e24 */ /* 0x000fe2000f8e00ff */
[----:B------:R-:W-:-:S02]  /*7af0*/  ULDC.64 UR6, c[0x0][0xbe0] ;  /* 0x0002f80000067ab9 */ /* 0x000fc40000000a00 */
[----:B------:R-:W-:-:S04]  /*7b00*/  UISETP.NE.U32.AND UP1, UPT, UR6, URZ, UPT ;  /* 0x0000003f0600728c */ /* 0x000fc8000bf25070 */
[----:B------:R-:W-:-:S11]  /*7b10*/  UISETP.NE.AND.EX UP1, UPT, UR7, URZ, UPT, UP1 ;  /* 0x0000003f0700728c */ /* 0x000fd6000bf25310 */
[----:B------:R-:W-:-:S04]  /*7b20*/  @UP1 UIADD3 UR6, UP2, UR8, UR6, URZ ;  /* 0x0000000608061290 */ /* 0x000fc8000ff5e03f */
[----:B------:R-:W-:Y:S01]  /*7b30*/  @UP1 UIADD3.X UR7, UR9, UR7, URZ, UP2, !UPT ;  /* 0x0000000709071290 */ /* 0x000fe200097fe43f */
[----:B------:R-:W-:Y:S01]  /*7b40*/  BAR.SYNC.DEFER_BLOCKING 0x1, 0x180 ;  /* 0x0046000000007b1d */ /* 0x000fe20000010000 */
[----:B--2---:R-:W-:-:S03]  /*7b50*/  IMAD.WIDE R4, R4, 0x2, R20 ;  /* 0x0000000204047825 */ /* 0x004fc600078e0214 */
[C---:B------:R-:W-:Y:S02]  /*7b60*/  IADD3 R9, P1, R4.reuse, 0x40, RZ ;  /* 0x0000004004097810 */ /* 0x040fe40007f3e0ff */
[C---:B------:R-:W-:Y:S02]  /*7b70*/  IADD3 R11, P2, R4.reuse, 0x20, RZ ;  /* 0x00000020040b7810 */ /* 0x040fe40007f5e0ff */
[C---:B------:R-:W-:Y:S02]  /*7b80*/  IADD3 R51, P0, R4.reuse, 0x60, RZ ;  /* 0x0000006004337810 */ /* 0x040fe40007f1e0ff */
[----:B------:R-:W-:Y:S02]  /*7b90*/  LOP3.LUT R7, R4, 0x380, RZ, 0xc0, !PT ;  /* 0x0000038004077812 */ /* 0x000fe400078ec0ff */
[----:B------:R-:W-:Y:S02]  /*7ba0*/  LOP3.LUT R8, R9, 0x380, RZ, 0xc0, !PT ;  /* 0x0000038009087812 */ /* 0x000fe400078ec0ff */
[----:B------:R-:W-:-:S02]  /*7bb0*/  LOP3.LUT R10, R11, 0x380, RZ, 0xc0, !PT ;  /* 0x000003800b0a7812 */ /* 0x000fc400078ec0ff */
[----:B------:R-:W-:Y:S02]  /*7bc0*/  LOP3.LUT R6, R51, 0x380, RZ, 0xc0, !PT ;  /* 0x0000038033067812 */ /* 0x000fe400078ec0ff */
[----:B------:R-:W-:Y:S02]  /*7bd0*/  SHF.R.U64 R7, R7, 0x3, RZ ;  /* 0x0000000307077819 */ /* 0x000fe400000012ff */
        /* <DEDUP_REMOVED lines=9> */
[----:B------:R-:W-:-:S02]  /*7c70*/  LOP3.LUT R6, R6, R51, RZ, 0x3c, !PT ;  /* 0x0000003306067212 */ /* 0x000fc400078e3cff */
[----:B------:R-:W-:Y:S02]  /*7c80*/  MOV R52, R4 ;  /* 0x0000000400347202 */ /* 0x000fe40000000f00 */
[----:B------:R-:W-:Y:S02]  /*7c90*/  MOV R24, R6 ;  /* 0x0000000600187202 */ /* 0x000fe40000000f00 */
[----:B------:R-:W-:Y:S02]  /*7ca0*/  MOV R26, R8 ;  /* 0x00000008001a7202 */ /* 0x000fe40000000f00 */
        /* <DEDUP_REMOVED lines=9> */
[----:B------:R-:W-:-:S02]  /*7d40*/  F2FP.F16.F32.PACK_AB R11, R35, R36 ;  /* 0x00000024230b723e */ /* 0x000fc400000000ff */
[----:B------:R-:W-:-:S03]  /*7d50*/  PLOP3.LUT P0, PT, PT, PT, UP0, 0x80, 0x0 ;  /* 0x000000000000781c */ /* 0x000fc60003f0f008 */
[----:B------:R2:W-:Y:S04]  /*7d60*/  STSM.16.M88.4 [R51], R8 ;  /* 0x0000000833007844 */ /* 0x0005e80000000200 */
[----:B------:R2:W-:Y:S04]  /*7d70*/  STSM.16.M88.4 [R26], R12 ;  /* 0x0000000c1a007844 */ /* 0x0005e80000000200 */
[----:B------:R2:W-:Y:S01]  /*7d80*/  STSM.16.M88.4 [R24], R148 ;  /* 0x0000009418007844 */ /* 0x0005e20000000200 */
[----:B------:R-:W-:Y:S01]  /*7d90*/  BAR.SYNC.DEFER_BLOCKING 0x1, 0x180 ;  /* 0x0046000000007b1d */ /* 0x000fe20000010000 */
[----:B------:R-:W-:Y:S01]  /*7da0*/  PLOP3.LUT P1, PT, PT, PT, UP1, 0x80, 0x0 ;  /* 0x000000000000781c */ /* 0x000fe20003f2f018 */
[----:B-1----:R-:W-:-:S02]  /*7db0*/  IMAD.U32 R4, RZ, RZ, UR6 ;  /* 0x00000006ff047e24 */ /* 0x002fc4000f8e00ff */
[----:B------:R-:W-:Y:S02]  /*7dc0*/  IMAD.U32 R5, RZ, RZ, UR7 ;  /* 0x00000007ff057e24 */ /* 0x000fe4000f8e00ff */
[----:B------:R-:W3:Y:S01]  /*7dd0*/  @P0 LDG.E R19, desc[UR46][R22.64] ;  /* 0x0000002e16130981 */ /* 0x000ee2000c1e1900 */
[----:B------:R-:W-:-:S07]  /*7de0*/  UMOV UR4, URZ ;  /* 0x0000003f00047c82 */ /* 0x000fce0008000000 */
[----:B0-----:R2:W5:Y:S01]  /*7df0*/  @P1 LDG.E R0, desc[UR46][R4.64] ;  /* 0x0000002e04001981 */ /* 0x001562000c1e1900 */
[----:B---3--:R-:W-:Y:S01]  /*7e00*/  @P0 R2UR UR4, R19 ;  /* 0x00000000130402ca */ /* 0x008fe200000e0000 */
[----:B--2---:R-:W-:-:S14]  /*7e10*/  @P1 BRA `(.L_x_10620) ;  /* 0x0000000000101947 */ /* 0x004fdc0003800000 */
[----:B------:R-:W-:Y:S05]  /*7e20*/  @!P0 BRA `(.L_x_10620) ;  /* 0x00000000000c8947 */ /* 0x000fea0003800000 */
[----:B------:R-:W2:Y:S04]  /*7e30*/  LDG.E R5, desc[UR46][R22.64] ;  /* 0x0000002e16057981 */ /* 0x000ea8000c1e1900 */
[----:B-----5:R-:W2:Y:S02]  /*7e40*/  LDG.E R0, desc[UR46][R22.64+0x4] ;  /* 0x0000042e16007981 */ /* 0x020ea4000c1e1900 */
[----:B--2---:R-:W-:-:S07]  /*7e50*/  IMAD.IADD R0, R0, 0x1, -R5 ;  /* 0x0000000100007824 */ /* 0x004fce00078e0a05 */
.L_x_10620:
[----:B------:R-:W2:Y:S01]  /*7e60*/  LDL R5, [R1+0x14] ;  /* 0x0000140001057983 */ /* 0x000ea20000100800 */
[----:B------:R-:W-:Y:S01]  /*7e70*/  USHF.R.S32.HI UR11, URZ, 0x1f, UR43 ;  /* 0x0000001f3f0b7899 */ /* 0x000fe2000801142b */
[----:B------:R-:W-:Y:S02]  /*7e80*/  ULDC.64 UR12, c[0x0][0xb70] ;  /* 0x0002dc00000c7ab9 */ /* 0x000fe40000000a00 */
[----:B------:R-:W2:Y:S01]  /*7e90*/  LDL.LU R26, [R1] ;  /* 0x00000000011a7983 */ /* 0x000ea20000300800 */
[----:B------:R-:W-:Y:S02]  /*7ea0*/  USHF.R.S32.HI UR9, URZ, 0x1f, UR4 ;  /* 0x0000001f3f097899 */ /* 0x000fe40008011404 */
[----:B------:R-:W-:Y:S01]  /*7eb0*/  UIMAD UR10, UR11, UR12, URZ ;  /* 0x0000000c0b0a72a4 */ /* 0x000fe2000f8e023f */
[----:B------:R-:W0:Y:S01]  /*7ec0*/  S2R R4, SR_TID.X ;  /* 0x0000000000047919 */ /* 0x000e220000002100 */
[----:B------:R-:W-:Y:S01]  /*7ed0*/  UMOV UR8, UR4 ;  /* 0x0000000400087c82 */ /* 0x000fe20008000000 */
[----:B------:R-:W-:-:S02]  /*7ee0*/  USEL UR42, UR42, URZ, !UP0 ;  /* 0x0000003f2a2a7287 */ /* 0x000fc4000c000000 */
[----:B------:R-:W-:Y:S02]  /*7ef0*/  UIMAD.WIDE.U32 UR6, UR43, UR12, UR8 ;  /* 0x0000000c2b0672a5 */ /* 0x000fe4000f8e0008 */
[----:B------:R-:W-:Y:S02]  /*7f00*/  UIMAD UR10, UR43, UR13, UR10 ;  /* 0x0000000d2b0a72a4 */ /* 0x000fe4000f8e020a */
[----:B------:R-:W-:Y:S01]  /*7f10*/  USEL UR41, UR41, URZ, !UP0 ;  /* 0x0000003f29297287 */ /* 0x000fe2000c000000 */
[----:B------:R-:W-:Y:S01]  /*7f20*/  ULDC.64 UR12, c[0x0][0xb78] ;  /* 0x0002de00000c7ab9 */ /* 0x000fe20000000a00 */
[----:B------:R-:W-:Y:S02]  /*7f30*/  UIADD3 UR7, UR7, UR10, URZ ;  /* 0x0000000a07077290 */ /* 0x000fe4000fffe03f */
[----:B------:R-:W-:Y:S02]  /*7f40*/  UIMAD UR8, UR42, UR12, URZ ;  /* 0x0000000c2a0872a4 */ /* 0x000fe4000f8e023f */
[----:B------:R-:W-:-:S02]  /*7f50*/  UIMAD.WIDE.U32 UR6, UR41, UR12, UR6 ;  /* 0x0000000c290672a5 */ /* 0x000fc4000f8e0006 */
[----:B------:R-:W-:-:S03]  /*7f60*/  UIMAD UR8, UR41, UR13, UR8 ;  /* 0x0000000d290872a4 */ /* 0x000fc6000f8e0208 */
[----:B------:R-:W-:-:S03]  /*7f70*/  ULDC.64 UR12, c[0x0][0xaa0] ;  /* 0x0002a800000c7ab9 */ /* 0x000fc60000000a00 */
[----:B------:R-:W-:Y:S02]  /*7f80*/  IMAD.U32 R7, RZ, RZ, UR8 ;  /* 0x00000008ff077e24 */ /* 0x000fe4000f8e00ff */
[----:B0-----:R-:W-:-:S05]  /*7f90*/  VIADD R6, R4, 0xffffff80 ;  /* 0xffffff8004067836 */ /* 0x001fca0000000000 */
[----:B------:R-:W-:-:S04]  /*7fa0*/  SHF.R.S32.HI R8, RZ, 0x1f, R6 ;  /* 0x0000001fff087819 */ /* 0x000fc80000011406 */
[----:B------:R-:W-:-:S04]  /*7fb0*/  LEA.HI R8, R8, R6, RZ, 0x7 ;  /* 0x0000000608087211 */ /* 0x000fc800078f38ff */
[----:B------:R-:W-:-:S05]  /*7fc0*/  LOP3.LUT R8, R8, 0xffffff80, RZ, 0xc0, !PT ;  /* 0xffffff8008087812 */ /* 0x000fca00078ec0ff */
[----:B------:R-:W-:-:S05]  /*7fd0*/  IMAD.IADD R8, R6, 0x1, -R8 ;  /* 0x0000000106087824 */ /* 0x000fca00078e0a08 */
[----:B------:R-:W-:Y:S01]  /*7fe0*/  LOP3.LUT P0, RZ, R8, 0x3, RZ, 0xc0, !PT ;  /* 0x0000000308ff7812 */ /* 0x000fe2000780c0ff */
[----:B------:R-:W-:Y:S01]  /*7ff0*/  IMAD.U32 R19, RZ, RZ, UR12 ;  /* 0x0000000cff137e24 */ /* 0x000fe2000f8e00ff */
[--C-:B------:R-:W-:Y:S01]  /*8000*/  SHF.R.S32.HI R29, RZ, 0x1f, R157.reuse ;  /* 0x0000001fff1d7819 */ /* 0x100fe2000001149d */
[----:B------:R-:W-:Y:S02]  /*8010*/  IMAD.MOV.U32 R28, RZ, RZ, R157 ;  /* 0x000000ffff1c7224 */ /* 0x000fe400078e009d */
[----:B------:R-:W-:Y:S01]  /*8020*/  VIADD R24, R152, 0x90 ;  /* 0x0000009098187836 */ /* 0x000fe20000000000 */
[----:B------:R-:W-:Y:S01]  /*8030*/  SHF.R.S32.HI R153, RZ, 0x1f, R152 ;  /* 0x0000001fff997819 */ /* 0x000fe20000011498 */
[----:B------:R-:W-:Y:S01]  /*8040*/  BSSY B1, `(.L_x_10621) ;  /* 0x0000054000017945 */ /* 0x000fe20003800000 */
[----:B--2---:R-:W-:Y:S02]  /*8050*/  IMAD R9, R26, 0xc0, R5 ;  /* 0x000000c01a097824 */ /* 0x004fe400078e0205 */
[----:B------:R-:W-:-:S03]  /*8060*/  IMAD R5, R152, 0x40, R157 ;  /* 0x0000004098057824 */ /* 0x000fc600078e029d */
[----:B------:R-:W-:Y:S01]  /*8070*/  SHF.R.S32.HI R4, RZ, 0x1f, R9 ;  /* 0x0000001fff047819 */ /* 0x000fe20000011409 */
[----:B------:R-:W-:Y:S01]  /*8080*/  IMAD.WIDE R20, R5, 0x2, R20 ;  /* 0x0000000205147825 */ /* 0x000fe200078e0214 */
[----:B------:R-:W-:-:S03]  /*8090*/  IADD3 R6, P1, R9, UR6, RZ ;  /* 0x0000000609067c10 */ /* 0x000fc6000ff3e0ff */
[C---:B------:R-:W-:Y:S01]  /*80a0*/  VIADD R5, R9.reuse, 0x8 ;  /* 0x0000000809057836 */ /* 0x040fe20000000000 */
[----:B------:R-:W-:Y:S01]  /*80b0*/  IADD3.X R7, R4, UR7, R7, P1, !PT ;  /* 0x0000000704077c10 */ /* 0x000fe20008ffe407 */
[----:B------:R-:W-:Y:S01]  /*80c0*/  ULDC.64 UR6, c[0x0][0xb40] ;  /* 0x0002d00000067ab9 */ /* 0x000fe20000000a00 */
[----:B-----5:R-:W-:Y:S02]  /*80d0*/  ISETP.GE.OR P1, PT, R9, R0, P0 ;  /* 0x000000000900720c */ /* 0x020fe40000726670 */
[----:B------:R-:W-:Y:S02]  /*80e0*/  LEA R30, P2, R6, UR6, 0x2 ;  /* 0x00000006061e7c11 */ /* 0x000fe4000f8410ff */
[----:B------:R-:W-:Y:S02]  /*80f0*/  IADD3 R11, P3, R20, 0x3000, RZ ;  /* 0x00003000140b7810 */ /* 0x000fe40007f7e0ff */
[----:B------:R-:W-:Y:S02]  /*8100*/  LEA.HI.X R31, R6, UR7, R7, 0x2, P2 ;  /* 0x00000007061f7c11 */ /* 0x000fe400090f1407 */
[----:B------:R-:W-:-:S02]  /*8110*/  IADD3 R15, P2, R20, 0x1800, RZ ;  /* 0x00001800140f7810 */ /* 0x000fc40007f5e0ff */
[----:B------:R-:W-:Y:S01]  /*8120*/  ISETP.GE.OR P0, PT, R5, R0, P0 ;  /* 0x000000000500720c */ /* 0x000fe20000706670 */
[----:B------:R-:W-:Y:S01]  /*8130*/  UIMAD UR6, UR9, UR12, URZ ;  /* 0x0000000c090672a4 */ /* 0x000fe2000f8e023f */
[C---:B------:R-:W-:Y:S01]  /*8140*/  IADD3 R7, P4, R20.reuse, 0x4800, RZ ;  /* 0x0000480014077810 */ /* 0x040fe20007f9e0ff */
[----:B------:R0:W-:Y:S01]  /*8150*/  @!P1 STG.E desc[UR46][R30.64], R18 ;  /* 0x000000121e009986 */ /* 0x0001e2000c10192e */
[----:B------:R-:W-:Y:S01]  /*8160*/  LOP3.LUT R5, R20, 0x380, RZ, 0xc0, !PT ;  /* 0x0000038014057812 */ /* 0x000fe200078ec0ff */
[--C-:B------:R-:W-:Y:S01]  /*8170*/  IMAD.X R13, RZ, RZ, R21.reuse, P2 ;  /* 0x000000ffff0d7224 */ /* 0x100fe200010e0615 */
[----:B------:R-:W-:Y:S01]  /*8180*/  LOP3.LUT R8, R15, 0x380, RZ, 0xc0, !PT ;  /* 0x000003800f087812 */ /* 0x000fe200078ec0ff */
[----:B------:R-:W-:Y:S01]  /*8190*/  IMAD.X R9, RZ, RZ, R21, P3 ;  /* 0x000000ffff097224 */ /* 0x000fe200018e0615 */
[----:B------:R-:W-:Y:S01]  /*81a0*/  LOP3.LUT R6, R11, 0x380, RZ, 0xc0, !PT ;  /* 0x000003800b067812 */ /* 0x000fe200078ec0ff */
[----:B------:R-:W-:Y:S01]  /*81b0*/  ULDC.64 UR8, c[0x0][0xae8] ;  /* 0x0002ba0000087ab9 */ /* 0x000fe20000000a00 */
[----:B------:R-:W-:Y:S01]  /*81c0*/  LOP3.LUT R4, R7, 0x380, RZ, 0xc0, !PT ;  /* 0x0000038007047812 */ /* 0x000fe200078ec0ff */
[----:B------:R-:W-:Y:S01]  /*81d0*/  UIMAD UR6, UR4, UR13, UR6 ;  /* 0x0000000d040672a4 */ /* 0x000fe2000f8e0206 */
[----:B------:R-:W-:Y:S01]  /*81e0*/  SHF.R.U64 R5, R5, 0x3, RZ ;  /* 0x0000000305057819 */ /* 0x000fe200000012ff */
[----:B------:R1:W-:Y:S01]  /*81f0*/  @!P0 STG.E desc[UR46][R30.64+0x20], R3 ;  /* 0x000020031e008986 */ /* 0x0003e2000c10192e */
[----:B------:R-:W-:-:S02]  /*8200*/  SHF.R.U64 R8, R8, 0x3, RZ ;  /* 0x0000000308087819 */ /* 0x000fc400000012ff */
[----:B------:R-:W-:Y:S02]  /*8210*/  SHF.R.U64 R6, R6, 0x3, RZ ;  /* 0x0000000306067819 */ /* 0x000fe400000012ff */
[----:B------:R-:W-:Y:S01]  /*8220*/  SHF.R.U64 R4, R4, 0x3, RZ ;  /* 0x0000000304047819 */ /* 0x000fe200000012ff */
[----:B0-----:R-:W-:Y:S01]  /*8230*/  IMAD.WIDE.U32 R18, R19, UR4, R28 ;  /* 0x0000000413127c25 */ /* 0x001fe2000f8e001c */
[----:B------:R-:W-:Y:S02]  /*8240*/  LOP3.LUT R20, R5, R20, RZ, 0x3c, !PT ;  /* 0x0000001405147212 */ /* 0x000fe400078e3cff */
[----:B------:R-:W-:Y:S01]  /*8250*/  LOP3.LUT R12, R8, R15, RZ, 0x3c, !PT ;  /* 0x0000000f080c7212 */ /* 0x000fe200078e3cff */
[----:B------:R-:W-:Y:S01]  /*8260*/  IMAD.X R5, RZ, RZ, R21, P4 ;  /* 0x000000ffff057224 */ /* 0x000fe200020e0615 */
[----:B------:R-:W-:Y:S02]  /*8270*/  LOP3.LUT R8, R6, R11, RZ, 0x3c, !PT ;  /* 0x0000000b06087212 */ /* 0x000fe400078e3cff */
[----:B------:R-:W-:Y:S01]  /*8280*/  LOP3.LUT R4, R4, R7, RZ, 0x3c, !PT ;  /* 0x0000000704047212 */ /* 0x000fe200078e3cff */
[----:B------:R-:W-:Y:S01]  /*8290*/  VIADD R19, R19, UR6 ;  /* 0x0000000613137c36 */ /* 0x000fe20008000000 */
[----:B------:R-:W-:Y:S01]  /*82a0*/  ULDC.64 UR6, c[0x0][0xae0] ;  /* 0x0002b80000067ab9 */ /* 0x000fe20000000a00 */
[----:B------:R-:W5:Y:S01]  /*82b0*/  LD.E.128 R20, desc[UR46][R20.64] ;  /* 0x0000002e14147980 */ /* 0x000f62000c101d00 */
[----:B------:R-:W-:-:S03]  /*82c0*/  UIMAD UR4, UR11, UR6, URZ ;  /* 0x000000060b0472a4 */ /* 0x000fc6000f8e023f */
[----:B------:R-:W5:Y:S04]  /*82d0*/  LD.E.128 R12, desc[UR46][R12.64] ;  /* 0x0000002e0c0c7980 */ /* 0x000f68000c101d00 */
[----:B------:R-:W5:Y:S04]  /*82e0*/  LD.E.128 R8, desc[UR46][R8.64] ;  /* 0x0000002e08087980 */ /* 0x000f68000c101d00 */
[----:B------:R-:W5:Y:S01]  /*82f0*/  LD.E.128 R4, desc[UR46][R4.64] ;  /* 0x0000002e04047980 */ /* 0x000f62000c101d00 */
[----:B-1----:R-:W-:Y:S01]  /*8300*/  IMAD.U32 R31, RZ, RZ, UR6 ;  /* 0x00000006ff1f7e24 */ /* 0x002fe2000f8e00ff */
[----:B------:R-:W-:Y:S01]  /*8310*/  UIMAD UR6, UR43, UR7, UR4 ;  /* 0x000000072b0672a4 */ /* 0x000fe2000f8e0204 */
[----:B------:R-:W-:Y:S01]  /*8320*/  IMAD R29, R26, -0xc0, R0 ;  /* 0xffffff401a1d7824 */ /* 0x000fe200078e0200 */
[----:B------:R-:W-:Y:S01]  /*8330*/  @!PT LDS RZ, [RZ] ;  /* 0x00000000fffff984 */ /* 0x000fe20000000800 */
[----:B------:R-:W-:Y:S01]  /*8340*/  @!PT LDS RZ, [RZ] ;  /* 0x00000000fffff984 */ /* 0x000fe20000000800 */
[----:B------:R-:W-:Y:S01]  /*8350*/  @!PT LDS RZ, [RZ] ;  /* 0x00000000fffff984 */ /* 0x000fe20000000800 */
[----:B------:R-:W-:Y:S01]  /*8360*/  @!PT LDS RZ, [RZ] ;  /* 0x00000000fffff984 */ /* 0x000fe20000000800 */
[----:B------:R0:W-:Y:S06]  /*8370*/  MEMBAR.ALL.CTA ;  /* 0x0000000000007992 */ /* 0x0001ec0000008000 */
[----:B0-----:R-:W0:Y:S01]  /*8380*/  FENCE.VIEW.ASYNC.S ;  /* 0x00000000000073c6 */ /* 0x001e220000000000 */
[----:B------:R-:W-:Y:S01]  /*8390*/  ULDC UR4, c[0x0][0xa8c] ;  /* 0x0002a30000047ab9 */ /* 0x000fe20000000800 */
[C---:B------:R-:W-:Y:S01]  /*83a0*/  VIADD R3, R152.reuse, 0x30 ;  /* 0x0000003098037836 */ /* 0x040fe20000000000 */
[----:B------:R-:W-:Y:S01]  /*83b0*/  ISETP.GE.AND P0, PT, R157, UR4, PT ;  /* 0x000000049d007c0c */ /* 0x000fe2000bf06270 */
[----:B------:R-:W-:Y:S01]  /*83c0*/  VIADD R0, R152, 0x60 ;  /* 0x0000006098007836 */ /* 0x000fe20000000000 */
[----:B------:R-:W-:Y:S01]  /*83d0*/  UIADD3 UR4, UR40, 0x30820, URZ ;  /* 0x0003082028047890 */ /* 0x000fe2000fffe03f */
[----:B------:R-:W-:Y:S01]  /*83e0*/  IMAD.WIDE.U32 R18, R31, UR43, R18 ;  /* 0x0000002b1f127c25 */ /* 0x000fe2000f8e0012 */
[----:B------:R-:W-:-:S02]  /*83f0*/  ISETP.GE.OR P3, PT, R3, R29, P0 ;  /* 0x0000001d0300720c */ /* 0x000fc40000766670 */
[-C--:B------:R-:W-:Y:S01]  /*8400*/  ISETP.GE.OR P1, PT, R0, R29.reuse, P0 ;  /* 0x0000001d0000720c */ /* 0x080fe20000726670 */
[----:B------:R-:W-:Y:S01]  /*8410*/  VIADD R19, R19, UR6 ;  /* 0x0000000613137c36 */ /* 0x000fe20008000000 */
[-C--:B------:R-:W-:Y:S01]  /*8420*/  ISETP.GE.OR P2, PT, R24, R29.reuse, P0 ;  /* 0x0000001d1800720c */ /* 0x080fe20000746670 */
[----:B------:R-:W-:Y:S01]  /*8430*/  UIMAD UR6, UR42, UR8, URZ ;  /* 0x000000082a0672a4 */ /* 0x000fe2000f8e023f */
[----:B------:R-:W-:Y:S01]  /*8440*/  ISETP.GE.OR P0, PT, R152, R29, P0 ;  /* 0x0000001d9800720c */ /* 0x000fe20000706670 */
[----:B------:R-:W-:Y:S01]  /*8450*/  UPRMT UR4, URZ, 0x654, UR4 ;  /* 0x000006543f047896 */ /* 0x000fe20008000004 */
[----:B------:R-:W-:Y:S01]  /*8460*/  IMAD.U32 R33, RZ, RZ, UR8 ;  /* 0x00000008ff217e24 */ /* 0x000fe2000f8e00ff */
[----:B------:R-:W-:Y:S01]  /*8470*/  UIMAD UR6, UR41, UR9, UR6 ;  /* 0x00000009290672a4 */ /* 0x000fe2000f8e0206 */
[----:B------:R-:W-:-:S04]  /*8480*/  IMAD.WIDE R30, R26, 0xc0, R152 ;  /* 0x000000c01a1e7825 */ /* 0x000fc800078e0298 */
[----:B------:R-:W-:Y:S02]  /*8490*/  IMAD.WIDE.U32 R32, R33, UR41, R18 ;  /* 0x0000002921207c25 */ /* 0x000fe4000f8e0012 */
[----:B0-----:R-:W-:Y:S02]  /*84a0*/  SYNCS.ARRIVE.TRANS64.RED.A1T0 RZ, [UR4], RZ ;  /* 0x000000ffffff79a7 */ /* 0x001fe40008100404 */
[----:B------:R-:W-:Y:S01]  /*84b0*/  VIADD R35, R33, UR6 ;  /* 0x0000000621237c36 */ /* 0x000fe20008000000 */
[----:B------:R-:W-:Y:S06]  /*84c0*/  @P0 BRA `(.L_x_10622) ;  /* 0x00000000002c0947 */ /* 0x000fec0003800000 */
[----:B------:R-:W-:Y:S01]  /*84d0*/  ULDC.64 UR6, c[0x0][0xad8] ;  /* 0x0002b60000067ab9 */ /* 0x000fe20000000a00 */
[----:B------:R-:W-:Y:S02]  /*84e0*/  IMAD.MOV.U32 R18, RZ, RZ, R32 ;  /* 0x000000ffff127224 */ /* 0x000fe400078e0020 */
[----:B------:R-:W-:Y:S02]  /*84f0*/  IMAD R3, R31, UR6, RZ ;  /* 0x000000061f037c24 */ /* 0x000fe4000f8e02ff */
[----:B------:R-:W-:Y:S02]  /*8500*/  IMAD.MOV.U32 R19, RZ, RZ, R35 ;  /* 0x000000ffff137224 */ /* 0x000fe400078e0023 */
[C---:B------:R-:W-:Y:S02]  /*8510*/  IMAD R3, R30.reuse, UR7, R3 ;  /* 0x000000071e037c24 */ /* 0x040fe4000f8e0203 */
[----:B------:R-:W-:Y:S01]  /*8520*/  IMAD.WIDE.U32 R18, R30, UR6, R18 ;  /* 0x000000061e127c25 */ /* 0x000fe2000f8e0012 */
[----:B------:R-:W-:-:S03]  /*8530*/  ULDC.64 UR6, c[0x0][0xa80] ;  /* 0x0002a00000067ab9 */ /* 0x000fc60000000a00 */
[----:B------:R-:W-:Y:S01]  /*8540*/  IMAD.IADD R3, R19, 0x1, R3 ;  /* 0x0000000113037824 */ /* 0x000fe200078e0203 */
[----:B------:R-:W-:-:S04]  /*8550*/  LEA R28, P0, R18, UR6, 0x1 ;  /* 0x00000006121c7c11 */ /* 0x000fc8000f8008ff */
[----:B------:R-:W-:-:S05]  /*8560*/  LEA.HI.X R29, R18, UR7, R3, 0x1, P0 ;  /* 0x00000007121d7c11 */ /* 0x000fca00080f0c03 */
[----:B-----5:R0:W-:Y:S04]  /*8570*/  STG.E.128 desc[UR46][R28.64], R20 ;  /* 0x000000141c007986 */ /* 0x0201e8000c101d2e */
.L_x_10622:
[----:B------:R-:W-:Y:S05]  /*8580*/  BSYNC B1 ;  /* 0x0000000000017941 */ /* 0x000fea0003800000 */
.L_x_10621:
[----:B------:R-:W-:Y:S04]  /*8590*/  BSSY B1, `(.L_x_10623) ;  /* 0x000000f000017945 */ /* 0x000fe80003800000 */
[----:B------:R-:W-:Y:S05]  /*85a0*/  @P3 BRA `(.L_x_10624) ;  /* 0x0000000000343947 */ /* 0x000fea0003800000 */
[----:B------:R-:W-:Y:S01]  /*85b0*/  IADD3 R3, P0, R30, 0x30, RZ ;  /* 0x000000301e037810 */ /* 0x000fe20007f1e0ff */
[----:B------:R-:W-:Y:S01]  /*85c0*/  ULDC.64 UR6, c[0x0][0xad8] ;  /* 0x0002b60000067ab9 */ /* 0x000fe20000000a00 */
[----:B------:R-:W-:Y:S02]  /*85d0*/  IMAD.MOV.U32 R18, RZ, RZ, R32 ;  /* 0x000000ffff127224 */ /* 0x000fe400078e0020 */
[----:B------:R-:W-:Y:S02]  /*85e0*/  IMAD.MOV.U32 R19, RZ, RZ, R35 ;  /* 0x000000ffff137224 */ /* 0x000fe400078e0023 */
[----:B------:R-:W-:Y:S02]  /*85f0*/  IMAD.X R0, RZ, RZ, R31, P0 ;  /* 0x000000ffff007224 */ /* 0x000fe400000e061f */
[----:B------:R-:W-:-:S04]  /*8600*/  IMAD.WIDE.U32 R18, R3, UR6, R18 ;  /* 0x0000000603127c25 */ /* 0x000fc8000f8e0012 */
[----:B------:R-:W-:-:S04]  /*8610*/  IMAD R0, R0, UR6, RZ ;  /* 0x0000000600007c24 */ /* 0x000fc8000f8e02ff */
[----:B------:R-:W-:Y:S01]  /*8620*/  IMAD R3, R3, UR7, R0 ;  /* 0x0000000703037c24 */ /* 0x000fe2000f8e0200 */
[----:B------:R-:W-:Y:S02]  /*8630*/  ULDC.64 UR6, c[0x0][0xa80] ;  /* 0x0002a00000067ab9 */ /* 0x000fe40000000a00 */
[----:B0----5:R-:W-:Y:S01]  /*8640*/  LEA R20, P0, R18, UR6, 0x1 ;  /* 0x0000000612147c11 */ /* 0x021fe2000f8008ff */
[----:B------:R-:W-:-:S05]  /*8650*/  IMAD.IADD R3, R19, 0x1, R3 ;  /* 0x0000000113037824 */ /* 0x000fca00078e0203 */
[----:B------:R-:W-:-:S05]  /*8660*/  LEA.HI.X R21, R18, UR7, R3, 0x1, P0 ;  /* 0x0000000712157c11 */ /* 0x000fca00080f0c03 */
[----:B------:R1:W-:Y:S02]  /*8670*/  STG.E.128 desc[UR46][R20.64], R12 ;  /* 0x0000000c14007986 */ /* 0x0003e4000c101d2e */
.L_x_10624:
[----:B------:R-:W-:Y:S05]  /*8680*/  BSYNC B1 ;  /* 0x0000000000017941 */ /* 0x000fea0003800000 */
.L_x_10623:
[----:B------:R-:W-:Y:S04]  /*8690*/  BSSY B1, `(.L_x_10625) ;  /* 0x000000f000017945 */ /* 0x000fe80003800000 */
[----:B------:R-:W-:Y:S05]  /*86a0*/  @P1 BRA `(.L_x_10626) ;  /* 0x0000000000341947 */ /* 0x000fea0003800000 */
[----:B------:R-:W-:Y:S01]  /*86b0*/  IADD3 R3, P0, R30, 0x60, RZ ;  /* 0x000000601e037810 */ /* 0x000fe20007f1e0ff */
[----:B------:R-:W-:Y:S01]  /*86c0*/  ULDC.64 UR6, c[0x0][0xad8] ;  /* 0x0002b60000067ab9 */ /* 0x000fe20000000a00 */
[----:B-1---5:R-:W-:Y:S02]  /*86d0*/  IMAD.MOV.U32 R12, RZ, RZ, R32 ;  /* 0x000000ffff0c7224 */ /* 0x022fe400078e0020 */
[----:B------:R-:W-:Y:S02]  /*86e0*/  IMAD.MOV.U32 R13, RZ, RZ, R35 ;  /* 0x000000ffff0d7224 */ /* 0x000fe400078e0023 */
[----:B------:R-:W-:Y:S02]  /*86f0*/  IMAD.X R0, RZ, RZ, R31, P0 ;  /* 0x000000ffff007224 */ /* 0x000fe400000e061f */
[----:B------:R-:W-:-:S04]  /*8700*/  IMAD.WIDE.U32 R12, R3, UR6, R12 ;  /* 0x00000006030c7c25 */ /* 0x000fc8000f8e000c */
[----:B------:R-:W-:-:S04]  /*8710*/  IMAD R0, R0, UR6, RZ ;  /* 0x0000000600007c24 */ /* 0x000fc8000f8e02ff */
[----:B------:R-:W-:Y:S01]  /*8720*/  IMAD R3, R3, UR7, R0 ;  /* 0x0000000703037c24 */ /* 0x000fe2000f8e0200 */
[----:B------:R-:W-:Y:S02]  /*8730*/  ULDC.64 UR6, c[0x0][0xa80] ;  /* 0x0002a00000067ab9 */ /* 0x000fe40000000a00 */
[----:B------:R-:W-:Y:S01]  /*8740*/  LEA R14, P0, R12, UR6, 0x1 ;  /* 0x000000060c0e7c11 */ /* 0x000fe2000f8008ff */
[----:B------:R-:W-:-:S05]  /*8750*/  IMAD.IADD R3, R13, 0x1, R3 ;  /* 0x000000010d037824 */ /* 0x000fca00078e0203 */
[----:B------:R-:W-:-:S05]  /*8760*/  LEA.HI.X R15, R12, UR7, R3, 0x1, P0 ;  /* 0x000000070c0f7c11 */ /* 0x000fca00080f0c03 */
[----:B------:R2:W-:Y:S02]  /*8770*/  STG.E.128 desc[UR46][R14.64], R8 ;  /* 0x000000080e007986 */ /* 0x0005e4000c101d2e */
.L_x_10626:
[----:B------:R-:W-:Y:S05]  /*8780*/  BSYNC B1 ;  /* 0x0000000000017941 */ /* 0x000fea0003800000 */
.L_x_10625:
[----:B------:R-:W-:Y:S05]  /*8790*/  @P2 BRA `(.L_x_10627) ;  /* 0x0000000800a42947 */ /* 0x000fea0003800000 */
[----:B------:R-:W-:Y:S01]  /*87a0*/  IADD3 R3, P0, R30, 0x90, RZ ;  /* 0x000000901e037810 */ /* 0x000fe20007f1e0ff */
[----:B------:R-:W-:Y:S01]  /*87b0*/  ULDC.64 UR6, c[0x0][0xad8] ;  /* 0x0002b60000067ab9 */ /* 0x000fe20000000a00 */
[----:B--2--5:R-:W-:Y:S02]  /*87c0*/  IMAD.MOV.U32 R8, RZ, RZ, R32 ;  /* 0x000000ffff087224 */ /* 0x024fe400078e0020 */
        /* <DEDUP_REMOVED lines=9> */
[----:B------:R3:W-:Y:S01]  /*8860*/  STG.E.128 desc[UR46][R10.64], R4 ;  /* 0x000000040a007986 */ /* 0x0007e2000c101d2e */
[----:B------:R-:W-:Y:S05]  /*8870*/  BRA `(.L_x_10627) ;  /* 0x00000008006c7947 */ /* 0x000fea0003800000 */
.L_x_10619:
[----:B------:R-:W-:Y:S01]  /*8880*/  USHF.L.U32 UR8, UR41, 0x2, URZ ;  /* 0x0000000229087899 */ /* 0x000fe2000800063f */
[----:B------:R-:W-:Y:S01]  /*8890*/  ULDC.64 UR6, c[0x0][0xbd8] ;  /* 0x0002f60000067ab9 */ /* 0x000fe20000000a00 */
[----:B------:R-:W-:Y:S01]  /*88a0*/  USHF.L.U64.HI UR9, UR41, 0x2, UR42 ;  /* 0x0000000229097899 */ /* 0x000fe2000801022a */
[----:B------:R-:W-:Y:S01]  /*88b0*/  MOV R3, RZ ;  /* 0x000000ff00037202 */ /* 0x000fe20000000f00 */
[----:B------:R-:W-:Y:S02]  /*88c0*/  UIADD3 UR4, UP1, UR8, UR6, URZ ;  /* 0x0000000608047290 */ /* 0x000fe4000ff3e03f */
[----:B------:R-:W-:Y:S01]  /*88d0*/  UISETP.NE.U32.AND UP0, UPT, UR6, URZ, UPT ;  /* 0x0000003f0600728c */ /* 0x000fe2000bf05070 */
[----:B------:R-:W0:Y:S01]  /*88e0*/  S2R R6, SR_TID.X ;  /* 0x0000000000067919 */ /* 0x000e220000002100 */
[----:B------:R-:W-:Y:S02]  /*88f0*/  UIADD3.X UR6, UR9, UR7, URZ, UP1, !UPT ;  /* 0x0000000709067290 */ /* 0x000fe40008ffe43f */
[----:B------:R-:W-:Y:S01]  /*8900*/  UISETP.NE.AND.EX UP0, UPT, UR7, URZ, UPT, UP0 ;  /* 0x0000003f0700728c */ /* 0x000fe2000bf05300 */
[----:B------:R-:W1:Y:S01]  /*8910*/  LDC R0, c[0x0][0xa88] ;  /* 0x0002a200ff007b82 */ /* 0x000e620000000800 */
[----:B------:R-:W-:-:S02]  /*8920*/  IMAD.U32 R4, RZ, RZ, UR4 ;  /* 0x00000004ff047e24 */ /* 0x000fc4000f8e00ff */
[----:B------:R-:W-:Y:S01]  /*8930*/  IMAD.U32 R5, RZ, RZ, UR6 ;  /* 0x00000006ff057e24 */ /* 0x000fe2000f8e00ff */
[----:B------:R-:W-:Y:S01]  /*8940*/  ULDC.64 UR6, c[0x0][0xbe0] ;  /* 0x0002f80000067ab9 */ /* 0x000fe20000000a00 */
[----:B------:R-:W-:Y:S01]  /*8950*/  PLOP3.LUT P1, PT, PT, PT, UP0, 0x80, 0x0 ;  /* 0x000000000000781c */ /* 0x000fe20003f2f008 */
[----:B------:R-:W-:-:S04]  /*8960*/  UISETP.NE.U32.AND UP1, UPT, UR6, URZ, UPT ;  /* 0x0000003f0600728c */ /* 0x000fc8000bf25070 */
[----:B------:R-:W-:-:S06]  /*8970*/  UISETP.NE.AND.EX UP1, UPT, UR7, URZ, UPT, UP1 ;  /* 0x0000003f0700728c */ /* 0x000fcc000bf25310 */
[----:B------:R-:W-:Y:S02]  /*8980*/  PLOP3.LUT P2, PT, PT, PT, UP1, 0x80, 0x0 ;  /* 0x000000000000781c */ /* 0x000fe40003f4f018 */
[----:B------:R2:W5:Y:S03]  /*8990*/  @P1 LDG.E R3, desc[UR46][R4.64] ;  /* 0x0000002e04031981 */ /* 0x000566000c1e1900 */
[----:B------:R-:W-:-:S04]  /*89a0*/  @UP1 UIADD3 UR6, UP2, UR8, UR6, URZ ;  /* 0x0000000608061290 */ /* 0x000fc8000ff5e03f */
[----:B------:R-:W-:Y:S01]  /*89b0*/  @UP1 UIADD3.X UR7, UR9, UR7, URZ, UP2, !UPT ;  /* 0x0000000709071290 */ /* 0x000fe200097fe43f */
[----:B0-----:R-:W-:Y:S02]  /*89c0*/  VIADD R8, R6, 0xffffff80 ;  /* 0xffffff8006087836 */ /* 0x001fe40000000000 */
[----:B------:R-:W-:-:S03]  /*89d0*/  IMAD.U32 R6, RZ, RZ, UR6 ;  /* 0x00000006ff067e24 */ /* 0x000fc6000f8e00ff */
[----:B------:R-:W-:-:S05]  /*89e0*/  IMAD.U32 R7, RZ, RZ, UR7 ;  /* 0x00000007ff077e24 */ /* 0x000fca000f8e00ff */
[----:B-1----:R2:W5:Y:S01]  /*89f0*/  @P2 LDG.E R0, desc[UR46][R6.64] ;  /* 0x0000002e06002981 */ /* 0x002562000c1e1900 */
[----:B------:R-:W-:Y:S01]  /*8a00*/  ISETP.GT.AND P0, PT, R8, 0xbf, PT ;  /* 0x000000bf0800780c */ /* 0x000fe20003f04270 */
[----:B------:R-:W-:-:S12]  /*8a10*/  @P2 BRA `(.L_x_10628) ;  /* 0x0000000000102947 */ /* 0x000fd80003800000 */
[----:B------:R-:W-:Y:S05]  /*8a20*/  @!P1 BRA `(.L_x_10628) ;  /* 0x00000000000c9947 */ /* 0x000fea0003800000 */
[----:B--2---:R-:W2:Y:S04]  /*8a30*/  LDG.E R7, desc[UR46][R4.64] ;  /* 0x0000002e04077981 */ /* 0x004ea8000c1e1900 */
[----:B-----5:R-:W2:Y:S02]  /*8a40*/  LDG.E R0, desc[UR46][R4.64+0x4] ;  /* 0x0000042e04007981 */ /* 0x020ea4000c1e1900 */
[----:B--2---:R-:W-:-:S07]  /*8a50*/  IMAD.IADD R0, R0, 0x1, -R7 ;  /* 0x0000000100007824 */ /* 0x004fce00078e0a07 */
.L_x_10628:
[----:B------:R0:W5:Y:S01]  /*8a60*/  LDL R11, [R1] ;  /* 0x00000000010b7983 */ /* 0x0001620000100800 */
[----:B------:R-:W-:Y:S01]  /*8a70*/  USHF.R.S32.HI UR7, URZ, 0x1f, UR43 ;  /* 0x0000001f3f077899 */ /* 0x000fe2000801142b */
[----:B------:R-:W-:Y:S01]  /*8a80*/  BSSY B1, `(.L_x_10629) ;  /* 0x000001e000017945 */ /* 0x000fe20003800000 */
[----:B------:R-:W-:Y:S01]  /*8a90*/  USEL UR41, UR41, URZ, !UP0 ;  /* 0x0000003f29297287 */ /* 0x000fe2000c000000 */
[----:B------:R-:W-:Y:S01]  /*8aa0*/  SHF.R.S32.HI R10, RZ, 0x1f, R157 ;  /* 0x0000001fff0a7819 */ /* 0x000fe2000001149d */
[----:B------:R-:W-:Y:S01]  /*8ab0*/  USEL UR42, UR42, URZ, !UP0 ;  /* 0x0000003f2a2a7287 */ /* 0x000fe2000c000000 */
[----:B-----5:R-:W-:Y:S01]  /*8ac0*/  SHF.R.S32.HI R8, RZ, 0x1f, R3 ;  /* 0x0000001fff087819 */ /* 0x020fe20000011403 */
[----:B------:R-:W-:Y:S10]  /*8ad0*/  @P0 BRA `(.L_x_10630) ;  /* 0x0000000000600947 */ /* 0x000ff40003800000 */
[----:B--2---:R-:W1:Y:S02]  /*8ae0*/  S2R R4, SR_TID.X ;  /* 0x0000000000047919 */ /* 0x004e640000002100 */
[----:B-1----:R-:W-:-:S04]  /*8af0*/  IMAD R4, R11, 0xc0, R4 ;  /* 0x000000c00b047824 */ /* 0x002fc800078e0204 */
[----:B------:R-:W-:-:S05]  /*8b00*/  VIADD R5, R4, 0xffffff80 ;  /* 0xffffff8004057836 */ /* 0x000fca0000000000 */
[----:B------:R-:W-:-:S13]  /*8b10*/  ISETP.GE.AND P0, PT, R5, R0, PT ;  /* 0x000000000500720c */ /* 0x000fda0003f06270 */
        /* <DEDUP_REMOVED lines=20> */
.L_x_10630:
[----:B------:R-:W-:Y:S05]  /*8c60*/  BSYNC B1 ;  /* 0x0000000000017941 */ /* 0x000fea0003800000 */
.L_x_10629:
[----:B------:R-:W-:Y:S01]  /*8c70*/  ULDC.64 UR8, c[0x0][0xaa0] ;  /* 0x0002a80000087ab9 */ /* 0x000fe20000000a00 */
[----:B--2---:R-:W-:Y:S01]  /*8c80*/  IMAD.MOV.U32 R4, RZ, RZ, R157 ;  /* 0x000000ffff047224 */ /* 0x004fe200078e009d */
[----:B------:R-:W-:Y:S01]  /*8c90*/  ULDC UR6, c[0x0][0xa8c] ;  /* 0x0002a30000067ab9 */ /* 0x000fe20000000800 */
[----:B-1----:R-:W-:Y:S01]  /*8ca0*/  IMAD.MOV.U32 R5, RZ, RZ, R10 ;  /* 0x000000ffff057224 */ /* 0x002fe200078e000a */
[----:B------:R-:W-:Y:S01]  /*8cb0*/  ISETP.GE.AND P0, PT, R157, UR6, PT ;  /* 0x000000069d007c0c */ /* 0x000fe2000bf06270 */
[----:B------:R-:W-:Y:S01]  /*8cc0*/  IMAD R6, R8, UR8, RZ ;  /* 0x0000000808067c24 */ /* 0x000fe2000f8e02ff */
[----:B------:R-:W-:Y:S01]  /*8cd0*/  SHF.R.S32.HI R9, RZ, 0x1f, R152 ;  /* 0x0000001fff097819 */ /* 0x000fe20000011498 */
[C---:B------:R-:W-:Y:S01]  /*8ce0*/  IMAD.WIDE.U32 R4, R3.reuse, UR8, R4 ;  /* 0x0000000803047c25 */ /* 0x040fe2000f8e0004 */
[----:B------:R-:W-:Y:S03]  /*8cf0*/  BSSY B1, `(.L_x_10631) ;  /* 0x0000025000017945 */ /* 0x000fe60003800000 */
[----:B------:R-:W-:Y:S01]  /*8d00*/  IMAD R3, R3, UR9, R6 ;  /* 0x0000000903037c24 */ /* 0x000fe2000f8e0206 */
[----:B------:R-:W-:Y:S01]  /*8d10*/  ULDC.64 UR8, c[0x0][0xae0] ;  /* 0x0002b80000087ab9 */ /* 0x000fe20000000a00 */
[----:B------:R-:W-:Y:S01]  /*8d20*/  VIADD R6, R152, 0x30 ;  /* 0x0000003098067836 */ /* 0x000fe20000000000 */
[----:B------:R-:W-:Y:S01]  /*8d30*/  UIMAD UR4, UR7, UR8, URZ ;  /* 0x00000008070472a4 */ /* 0x000fe2000f8e023f */
[----:B------:R-:W-:-:S02]  /*8d40*/  IMAD.IADD R5, R5, 0x1, R3 ;  /* 0x0000000105057824 */ /* 0x000fc400078e0203 */
[----:B------:R-:W-:Y:S01]  /*8d50*/  IMAD R3, R11, -0xc0, R0 ;  /* 0xffffff400b037824 */ /* 0x000fe200078e0200 */
[----:B------:R-:W-:Y:S01]  /*8d60*/  UIMAD UR4, UR43, UR9, UR4 ;  /* 0x000000092b0472a4 */ /* 0x000fe2000f8e0204 */
[----:B------:R-:W-:Y:S01]  /*8d70*/  IMAD.U32 R7, RZ, RZ, UR8 ;  /* 0x00000008ff077e24 */ /* 0x000fe2000f8e00ff */
[----:B------:R-:W-:Y:S01]  /*8d80*/  ULDC.64 UR6, c[0x0][0xae8] ;  /* 0x0002ba0000067ab9 */ /* 0x000fe20000000a00 */
[----:B------:R-:W-:Y:S01]  /*8d90*/  VIADD R0, R152, 0x60 ;  /* 0x0000006098007836 */ /* 0x000fe20000000000 */
[-C--:B------:R-:W-:Y:S01]  /*8da0*/  ISETP.GE.OR P3, PT, R6, R3.reuse, P0 ;  /* 0x000000030600720c */ /* 0x080fe20000766670 */
[----:B------:R-:W-:Y:S02]  /*8db0*/  VIADD R6, R152, 0x90 ;  /* 0x0000009098067836 */ /* 0x000fe40000000000 */
[----:B------:R-:W-:Y:S01]  /*8dc0*/  IMAD.WIDE.U32 R4, R7, UR43, R4 ;  /* 0x0000002b07047c25 */ /* 0x000fe2000f8e0004 */
[-C--:B------:R-:W-:Y:S02]  /*8dd0*/  ISETP.GE.OR P1, PT, R0, R3.reuse, P0 ;  /* 0x000000030000720c */ /* 0x080fe40000726670 */
[-C--:B------:R-:W-:Y:S01]  /*8de0*/  ISETP.GE.OR P2, PT, R6, R3.reuse, P0 ;  /* 0x000000030600720c */ /* 0x080fe20000746670 */
[----:B------:R-:W-:Y:S01]  /*8df0*/  VIADD R5, R5, UR4 ;  /* 0x0000000405057c36 */ /* 0x000fe20008000000 */
[----:B------:R-:W-:Y:S01]  /*8e00*/  ISETP.GE.OR P0, PT, R152, R3, P0 ;  /* 0x000000039800720c */ /* 0x000fe20000706670 */
[----:B------:R-:W-:-:S02]  /*8e10*/  UIMAD UR4, UR42, UR6, URZ ;  /* 0x000000062a0472a4 */ /* 0x000fc4000f8e023f */
[----:B------:R-:W-:Y:S02]  /*8e20*/  IMAD.U32 R7, RZ, RZ, UR6 ;  /* 0x00000006ff077e24 */ /* 0x000fe4000f8e00ff */
[----:B------:R-:W-:Y:S01]  /*8e30*/  IMAD.MOV.U32 R8, RZ, RZ, R152 ;  /* 0x000000ffff087224 */ /* 0x000fe200078e0098 */
[----:B------:R-:W-:Y:S02]  /*8e40*/  UIMAD UR4, UR41, UR7, UR4 ;  /* 0x00000007290472a4 */ /* 0x000fe4000f8e0204 */
[----:B------:R-:W-:-:S04]  /*8e50*/  IMAD.WIDE.U32 R6, R7, UR41, R4 ;  /* 0x0000002907067c25 */ /* 0x000fc8000f8e0004 */
[----:B------:R-:W-:-:S04]  /*8e60*/  IMAD.WIDE R8, R11, 0xc0, R8 ;  /* 0x000000c00b087825 */ /* 0x000fc800078e0208 */
        /* <DEDUP_REMOVED lines=12> */
[----:B------:R1:W-:Y:S04]  /*8f30*/  STG.E.128 desc[UR46][R12.64], RZ ;  /* 0x000000ff0c007986 */ /* 0x0003e8000c101d2e */
.L_x_10632:
[----:B------:R-:W-:Y:S05]  /*8f40*/  BSYNC B1 ;  /* 0x0000000000017941 */ /* 0x000fea0003800000 */
.L_x_10631:
        /* <DEDUP_REMOVED lines=11> */
[----:B-1----:R-:W-:Y:S01]  /*9000*/  LEA R12, P0, R4, UR6, 0x1 ;  /* 0x00000006040c7c11 */ /* 0x002fe2000f8008ff */
[----:B------:R-:W-:-:S05]  /*9010*/  IMAD.IADD R3, R5, 0x1, R3 ;  /* 0x0000000105037824 */ /* 0x000fca00078e0203 */
[----:B------:R-:W-:-:S05]  /*9020*/  LEA.HI.X R13, R4, UR7, R3, 0x1, P0 ;  /* 0x00000007040d7c11 */ /* 0x000fca00080f0c03 */
[----:B------:R2:W-:Y:S02]  /*9030*/  STG.E.128 desc[UR46][R12.64], RZ ;  /* 0x000000ff0c007986 */ /* 0x0005e4000c101d2e */
.L_x_10634:
[----:B------:R-:W-:Y:S05]  /*9040*/  BSYNC B1 ;  /* 0x0000000000017941 */ /* 0x000fea0003800000 */
.L_x_10633:
        /* <DEDUP_REMOVED lines=11> */
[----:B-12---:R-:W-:Y:S01]  /*9100*/  LEA R12, P0, R4, UR6, 0x1 ;  /* 0x00000006040c7c11 */ /* 0x006fe2000f8008ff */
[----:B------:R-:W-:-:S05]  /*9110*/  IMAD.IADD R3, R5, 0x1, R3 ;  /* 0x0000000105037824 */ /* 0x000fca00078e0203 */
[----:B------:R-:W-:-:S05]  /*9120*/  LEA.HI.X R13, R4, UR7, R3, 0x1, P0 ;  /* 0x00000007040d7c11 */ /* 0x000fca00080f0c03 */
[----:B------:R3:W-:Y:S02]  /*9130*/  STG.E.128 desc[UR46][R12.64], RZ ;  /* 0x000000ff0c007986 */ /* 0x0007e4000c101d2e */
.L_x_10636:
[----:B------:R-:W-:Y:S05]  /*9140*/  BSYNC B1 ;  /* 0x0000000000017941 */ /* 0x000fea0003800000 */
.L_x_10635:
        /* <DEDUP_REMOVED lines=13> */
[----:B------:R4:W-:Y:S02]  /*9220*/  STG.E.128 desc[UR46][R6.64], RZ ;  /* 0x000000ff06007986 */ /* 0x0009e4000c101d2e */
.L_x_10627:
[----:B------:R-:W-:Y:S05]  /*9230*/  BSYNC B0 ;  /* 0x0000000000007941 */ /* 0x000fea0003800000 */
.L_x_10618:
[----:B------:R-:W-:Y:S02]  /*9240*/  ULDC UR4, c[0x0][0xc14] ;  /* 0x0003050000047ab9 */ /* 0x000fe40000000800 */
[----:B------:R-:W-:-:S13]  /*9250*/  ISETP.GE.AND P0, PT, R27, UR4, PT ;  /* 0x000000041b007c0c */ /* 0x000fda000bf06270 */
[----:B------:R-:W-:Y:S05]  /*9260*/  @!P0 BRA `(.L_x_10637) ;  /* 0xffffff7c00388947 */ /* 0x000fea000383ffff */
[----:B------:R-:W-:Y:S05]  /*9270*/  EXIT ;  /* 0x000000000000794d */ /* 0x000fea0003800000 */
.L_x_10594:
        /* <DEDUP_REMOVED lines=61> */
.L_x_10642:
        /* <DEDUP_REMOVED lines=13> */
.L_x_10641:
[----:B------:R-:W-:Y:S05]  /*9720*/  BSYNC B0 ;  /* 0x0000000000007941 */ /* 0x000fea0003800000 */
.L_x_10640:
        /* <DEDUP_REMOVED lines=25> */
.L_x_10638:
        /* <DEDUP_REMOVED lines=15> */
.L_x_10643:
        /* <DEDUP_REMOVED lines=28> */
.L_x_10639:
[----:B------:R-:W-:Y:S02]  /*9b70*/  IMAD.MOV.U32 R17, RZ, RZ, RZ ;  /* 0x000000ffff117224 */ /* 0x000fe400078e00ff */
[----:B------:R-:W-:Y:S02]  /*9b80*/  IMAD.U32 R16, RZ, RZ, UR6 ;  /* 0x00000006ff107e24 */ /* 0x000fe4000f8e00ff */
[----:B------:R-:W-:-:S07]  /*9b90*/  IMAD.MOV.U32 R18, RZ, RZ, RZ ;  /* 0x000000ffff127224 */ /* 0x000fce00078e00ff */
.L_x_10644:
        /* <DEDUP_REMOVED lines=16> */
.L_x_10708:
        /* <DEDUP_REMOVED lines=50> */
.L_x_10646:
        /* <DEDUP_REMOVED lines=25> */
.L_x_10648:
        /* <DEDUP_REMOVED lines=22> */
.L_x_10650:
        /* <DEDUP_REMOVED lines=18> */
[----:B-12---:R-:W-:Y:S05]  /*a3d0*/  CALL.ABS.NOINC R2 ;  /* 0x0000000002007343 */ /* 0x006fea0003c00000 */
.L_x_10652:
        /* <DEDUP_REMOVED lines=16> */
.L_x_10651:
        /* <DEDUP_REMOVED lines=28> */
.L_x_10653:
        /* <DEDUP_REMOVED lines=17> */
.L_x_10724:
[----:B------:R-:W-:Y:S01]  /*a7b0*/  UMOV UR4, 0xffffffff ;  /* 0xffffffff00047882 */ /* 0x000fe20000000000 */
[----:B------:R-:W-:Y:S01]  /*a7c0*/  SHF.R.S32.HI R8, RZ, 0x1f, R6 ;  /* 0x0000001fff087819 */ /* 0x000fe20000011406 */
[----:B------:R-:W-:Y:S01]  /*a7d0*/  VIADD R10, R29, 0xffffffff ;  /* 0xffffffff1d0a7836 */ /* 0x000fe20000000000 */
[----:B------:R-:W-:Y:S06]  /*a7e0*/  BRA.DIV UR4, `(.L_x_10655) ;  /* 0x0000002a04bc7947 */ /* 0x000fec000b800000 */
[----:B------:R-:W-:-:S13]  /*a7f0*/  ELECT P6, URZ, PT ;  /* 0x00000000003f782f */ /* 0x000fda00038c0000 */
.L_x_10727:
        /* <DEDUP_REMOVED lines=23> */
.L_x_10657:
[----:B------:R-:W-:Y:S01]  /*a970*/  IMAD R5, R22, 0x8, R26 ;  /* 0x0000000816057824 */ /* 0x000fe200078e021a */
[----:B------:R-:W-:-:S04]  /*a980*/  SHF.L.U32 R4, R24, 0x1f, RZ ;  /* 0x0000001f18047819 */ /* 0x000fc800000006ff */
[----:B------:R-:W2:Y:S02]  /*a990*/  SYNCS.PHASECHK.TRANS64.TRYWAIT P0, [R5+URZ+0x30840], R4 ;  /* 0x03084004050075a7 */ /* 0x000ea4000800017f */
[----:B--2---:R-:W-:Y:S05]  /*a9a0*/  @!P0 BRA `(.L_x_10658) ;  /* 0x00000028006c8947 */ /* 0x004fea0003800000 */
.L_x_10728:
        /* <DEDUP_REMOVED lines=9> */
.L_x_10659:
        /* <DEDUP_REMOVED lines=8> */
[----:B------:R-:W-:Y:S01]  /*aac0*/  UMOV UR10, URZ ;  /* 0x0000003f000a7c82 */ /* 0x000fe20008000000 */
[----:B------:R-:W-:Y:S02]  /*aad0*/  R2UR UR12, R0 ;  /* 0x00000000000c72ca */ /* 0x000fe400000e0000 */
[----:B-----5:R-:W-:-:S03]  /*aae0*/  R2UR UR13, R7 ;  /* 0x00000000070d72ca */ /* 0x020fc600000e0000 */
[----:B------:R-:W-:-:S04]  /*aaf0*/  UIADD3 UR9, UR9, 0x30830, URZ ;  /* 0x0003083009097890 */ /* 0x000fc8000fffe03f */
[----:B------:R-:W-:Y:S02]  /*ab00*/  UIMAD UR11, UR11, 0xc0, UR4 ;  /* 0x000000c00b0b78a4 */ /* 0x000fe4000f8e0204 */
[----:B------:R-:W-:Y:S01]  /*ab10*/  UIADD3 UR8, UR8, 0x12400, URZ ;  /* 0x0001240008087890 */ /* 0x000fe2000fffe03f */
[----:B------:R-:W-:-:S08]  /*ab20*/  UMOV UR4, 0x0 ;  /* 0x0000000000047882 */ /* 0x000fd00000000000 */
[----:B------:R2:W-:Y:S02]  /*ab30*/  UTMALDG.4D [UR8], [UR6], desc[UR4] ;  /* 0x00000408060075b4 */ /* 0x0005e40008019000 */
[----:B--2---:R-:W-:Y:S01]  /*ab40*/  NOP ;  /* 0x0000000000007918 */ /* 0x004fe20000000000 */
.L_x_10656:
        /* <DEDUP_REMOVED lines=13> */
[----:B------:R-:W-:Y:S01]  /*ac20*/  UIADD3 UR8, UR9, 0xc400, URZ ;  /* 0x0000c40009087890 */ /* 0x000fe2000fffe03f */
[----:B------:R-:W-:Y:S01]  /*ac30*/  @P0 IMAD.MOV.U32 R5, RZ, RZ, 0x6000 ;  /* 0x00006000ff050424 */ /* 0x000fe200078e00ff */
[----:B------:R-:W-:Y:S01]  /*ac40*/  BAR.SYNC.DEFER_BLOCKING 0x8, 0x1a0 ;  /* 0x0206800000007b1d */ /* 0x000fe20000010000 */
[----:B------:R-:W-:-:S05]  /*ac50*/  UIADD3 UR9, UR9, 0x30800, URZ ;  /* 0x0003080009097890 */ /* 0x000fca000fffe03f */
[----:B------:R3:W-:Y:S04]  /*ac60*/  @P0 SYNCS.ARRIVE.TRANS64 RZ, [R26+URZ+0x30800], R5 ;  /* 0x030800051aff09a7 */ /* 0x0007e8000800003f */
        /* <DEDUP_REMOVED lines=8> */
[----:B--2-4-:R-:W-:Y:S05]  /*acf0*/  @!P0 BRA `(.L_x_10661) ;  /* 0x0000002400ac8947 */ /* 0x014fea0003800000 */
.L_x_10729:
[----:B------:R-:W-:Y:S05]  /*ad00*/  BSYNC B0 ;  /* 0x0000000000007941 */ /* 0x000fea0003800000 */
.L_x_10660:
[----:B------:R-:W3:Y:S01]  /*ad10*/  LDL.LU R4, [R1+0x8] ;  /* 0x0000080001047983 */ /* 0x000ee20000300800 */
[----:B------:R-:W-:Y:S01]  /*ad20*/  BSSY B0, `(.L_x_10662) ;  /* 0x0000129000007945 */ /* 0x000fe20003800000 */
[----:B---3--:R-:W-:-:S13]  /*ad30*/  ISETP.GE.AND P0, PT, R4, 0xc1, PT ;  /* 0x000000c10400780c */ /* 0x008fda0003f06270 */
        /* <DEDUP_REMOVED lines=39> */
.L_x_10668:
[----:B0-----:R-:W-:Y:S01]  /*afb0*/  IMAD R3, R12, 0x8, R26 ;  /* 0x000000080c037824 */ /* 0x001fe200078e021a */
[----:B------:R-:W-:-:S04]  /*afc0*/  SHF.L.U32 R2, R13, 0x1f, RZ ;  /* 0x0000001f0d027819 */ /* 0x000fc800000006ff */
[----:B------:R-:W0:Y:S02]  /*afd0*/  SYNCS.PHASECHK.TRANS64.TRYWAIT P0, [R3+URZ+0x30840], R2 ;  /* 0x03084002030075a7 */ /* 0x000e24000800017f */
[----:B0-----:R-:W-:Y:S05]  /*afe0*/  @!P0 BRA `(.L_x_10669) ;  /* 0x0000002400048947 */ /* 0x001fea0003800000 */
.L_x_10730:
[----:B--2---:R-:W2:Y:S02]  /*aff0*/  S2R R5, SR_TID.X ;  /* 0x0000000000057919 */ /* 0x004ea40000002100 */
        /* <DEDUP_REMOVED lines=8> */
.L_x_10670:
[----:B0-2---:R-:W-:Y:S01]  /*b080*/  IMAD R2, R12, 0x6000, R26 ;  /* 0x000060000c027824 */ /* 0x005fe200078e021a */
        /* <DEDUP_REMOVED lines=8> */
[----:B------:R-:W-:Y:S01]  /*b110*/  R2UR UR12, R0 ;  /* 0x00000000000c72ca */ /* 0x000fe200000e0000 */
[----:B------:R-:W-:Y:S01]  /*b120*/  UMOV UR5, 0x14f00000 ;  /* 0x14f0000000057882 */ /* 0x000fe20000000000 */
[----:B-----5:R-:W-:Y:S01]  /*b130*/  R2UR UR13, R4 ;  /* 0x00000000040d72ca */ /* 0x020fe200000e0000 */
[----:B------:R-:W-:Y:S01]  /*b140*/  UMOV UR10, URZ ;  /* 0x0000003f000a7c82 */ /* 0x000fe20008000000 */
[----:B------:R-:W-:Y:S01]  /*b150*/  SHF.L.U32 R5, R24, 0x1f, RZ ;  /* 0x0000001f18057819 */ /* 0x000fe200000006ff */
[----:B------:R-:W-:-:S04]  /*b160*/  UIADD3 UR9, UR9, 0x30830, URZ ;  /* 0x0003083009097890 */ /* 0x000fc8000fffe03f */
[----:B------:R-:W-:Y:S02]  /*b170*/  UIMAD UR11, UR11, 0xc0, UR4 ;  /* 0x000000c00b0b78a4 */ /* 0x000fe4000f8e0204 */
[----:B------:R-:W-:Y:S01]  /*b180*/  UIADD3 UR8, UR8, 0x12400, URZ ;  /* 0x0001240008087890 */ /* 0x000fe2000fffe03f */
[----:B------:R-:W-:-:S08]  /*b190*/  UMOV UR4, 0x0 ;  /* 0x0000000000047882 */ /* 0x000fd00000000000 */
[----:B------:R0:W-:Y:S01]  /*b1a0*/  UTMALDG.4D [UR8], [UR6], desc[UR4] ;  /* 0x00000408060075b4 */ /* 0x0001e20008019000 */
[----:B------:R-:W2:Y:S02]  /*b1b0*/  SYNCS.PHASECHK.TRANS64.TRYWAIT P0, [R2+URZ+0x60], R5 ;  /* 0x00006005020075a7 */ /* 0x000ea4000800017f */
[----:B0-2---:R-:W-:Y:S05]  /*b1c0*/  @!P0 BRA `(.L_x_10671) ;  /* 0x0000002000a08947 */ /* 0x005fea0003800000 */
.L_x_10731:
[----:B------:R-:W-:Y:S05]  /*b1d0*/  @P1 BRA `(.L_x_10672) ;  /* 0x0000000000181947 */ /* 0x000fea0003800000 */
[----:B------:R-:W-:Y:S01]  /*b1e0*/  ISETP.NE.AND P0, PT, R27, RZ, PT ;  /* 0x000000ff1b00720c */ /* 0x000fe20003f05270 */
[----:B0-----:R-:W-:Y:S02]  /*b1f0*/  IMAD R2, R22, 0x8, R26 ;  /* 0x0000000816027824 */ /* 0x001fe400078e021a */
[----:B------:R-:W-:-:S04]  /*b200*/  IMAD.MOV.U32 R3, RZ, RZ, 0x6000 ;  /* 0x00006000ff037424 */ /* 0x000fc800078e00ff */
[----:B------:R2:W-:Y:S06]  /*b210*/  SYNCS.ARRIVE.TRANS64 RZ, [R2+URZ+0x30850], R3 ;  /* 0x0308500302ff79a7 */ /* 0x0005ec000800003f */
[----:B------:R-:W-:Y:S05]  /*b220*/  @!P0 BRA `(.L_x_10672) ;  /* 0x0000000000048947 */ /* 0x000fea0003800000 */
[----:B------:R-:W-:Y:S01]  /*b230*/  BPT.TRAP 0x1 ;  /* 0x000000040000795c */ /* 0x000fe20000300000 */
.L_x_10672:
[C-C-:B0-2---:R-:W-:Y:S01]  /*b240*/  IMAD R2, R22.reuse, 0x8, R26.reuse ;  /* 0x0000000816027824 */ /* 0x145fe200078e021a */
[----:B------:R-:W-:Y:S01]  /*b250*/  R2UR UR11, R25 ;  /* 0x00000000190b72ca */ /* 0x000fe200000e0000 */
        /* <DEDUP_REMOVED lines=9> */
[----:B------:R-:W-:Y:S01]  /*b2f0*/  R2UR UR12, R0 ;  /* 0x00000000000c72ca */ /* 0x000fe200000e0000 */
[----:B------:R-:W-:-:S02]  /*b300*/  IMAD.MOV.U32 R7, RZ, RZ, R4 ;  /* 0x000000ffff077224 */ /* 0x000fc400078e0004 */
[----:B------:R-:W-:Y:S02]  /*b310*/  IMAD.MOV.U32 R25, RZ, RZ, R9 ;  /* 0x000000ffff197224 */ /* 0x000fe400078e0009 */
[----:B------:R-:W-:Y:S02]  /*b320*/  UIMAD UR11, UR11, 0xc0, UR4 ;  /* 0x000000c00b0b78a4 */ /* 0x000fe4000f8e0204 */
[----:B------:R-:W-:Y:S02]  /*b330*/  UIADD3 UR9, UR9, 0x30850, URZ ;  /* 0x0003085009097890 */ /* 0x000fe4000fffe03f */
[----:B------:R-:W-:Y:S01]  /*b340*/  UIADD3 UR8, UR8, 0x400, URZ ;  /* 0x0000040008087890 */ /* 0x000fe2000fffe03f */
[----:B------:R-:W-:-:S08]  /*b350*/  UMOV UR4, 0x0 ;  /* 0x0000000000047882 */ /* 0x000fd00000000000 */
[----:B------:R0:W-:Y:S02]  /*b360*/  UTMALDG.4D [UR8], [UR6], desc[UR4] ;  /* 0x00000408060075b4 */ /* 0x0001e40008019000 */
[----:B0-----:R-:W-:Y:S01]  /*b370*/  NOP ;  /* 0x0000000000007918 */ /* 0x001fe20000000000 */
.L_x_10667:
[----:B------:R-:W-:Y:S05]  /*b380*/  BSYNC B2 ;  /* 0x0000000000027941 */ /* 0x000fea0003800000 */
.L_x_10666:
[----:B------:R-:W-:Y:S02]  /*b390*/  VIADD R9, R29, 0xfffffffd ;  /* 0xfffffffd1d097836 */ /* 0x000fe40000000000 */
[----:B------:R-:W-:Y:S02]  /*b3a0*/  IMAD.MOV.U32 R22, RZ, RZ, R12 ;  /* 0x000000ffff167224 */ /* 0x000fe400078e000c */
[----:B------:R-:W-:-:S07]  /*b3b0*/  IMAD.MOV.U32 R24, RZ, RZ, R13 ;  /* 0x000000ffff187224 */ /* 0x000fce00078e000d */
.L_x_10665:
[----:B------:R-:W-:Y:S05]  /*b3c0*/  BSYNC B1 ;  /* 0x0000000000017941 */ /* 0x000fea0003800000 */
.L_x_10664:
[----:B------:R-:W-:-:S05]  /*b3d0*/  IMAD.MOV R11, RZ, RZ, -R11 ;  /* 0x000000ffff0b7224 */ /* 0x000fca00078e0a0b */
[----:B------:R-:W-:-:S13]  /*b3e0*/  ISETP.NE.AND P0, PT, R10, R11, PT ;  /* 0x0000000b0a00720c */ /* 0x000fda0003f05270 */
[----:B------:R-:W-:Y:S05]  /*b3f0*/  @!P0 BRA `(.L_x_10663) ;  /* 0x0000000800ec8947 */ /* 0x000fea0003800000 */
[----:B------:R-:W-:-:S07]  /*b400*/  IMAD.MOV.U32 R4, RZ, RZ, R7 ;  /* 0x000000ffff047224 */ /* 0x000fce00078e0007 */
.L_x_10687:
        /* <DEDUP_REMOVED lines=9> */
[----:B0-----:R-:W-:Y:S01]  /*b4a0*/  IMAD.MOV.U32 R12, RZ, RZ, R9 ;  /* 0x000000ffff0c7224 */ /* 0x001fe200078e0009 */
[----:B------:R-:W-:-:S04]  /*b4b0*/  ISETP.NE.U32.AND P0, PT, RZ, UR4, PT ;  /* 0x00000004ff007c0c */ /* 0x000fc8000bf05070 */
[----:B------:R-:W-:-:S13]  /*b4c0*/  ISETP.NE.AND.EX P0, PT, RZ, UR5, PT, P0 ;  /* 0x00000005ff007c0c */ /* 0x000fda000bf05300 */
[----:B------:R-:W-:Y:S05]  /*b4d0*/  @!P0 BRA `(.L_x_10675) ;  /* 0x0000000000488947 */ /* 0x000fea0003800000 */
[----:B------:R-:W0:Y:S01]  /*b4e0*/  LDC R12, c[0x0][0x41c] ;  /* 0x00010700ff0c7b82 */ /* 0x000e220000000800 */
[----:B------:R-:W-:Y:S01]  /*b4f0*/  IMAD.MOV.U32 R13, RZ, RZ, R9 ;  /* 0x000000ffff0d7224 */ /* 0x000fe200078e0009 */
[----:B------:R-:W-:Y:S02]  /*b500*/  ULDC.64 UR6, c[0x0][0x408] ;  /* 0x0001020000067ab9 */ /* 0x000fe40000000a00 */
[----:B--2---:R-:W-:-:S04]  /*b510*/  IMAD R5, R8, UR6, RZ ;  /* 0x0000000608057c24 */ /* 0x004fc8000f8e02ff */
        /* <DEDUP_REMOVED lines=14> */
.L_x_10675:
[----:B------:R-:W-:Y:S01]  /*b600*/  IMAD R3, R10, 0x8, R26 ;  /* 0x000000080a037824 */ /* 0x000fe200078e021a */
[----:B------:R-:W-:-:S04]  /*b610*/  SHF.L.U32 R2, R11, 0x1f, RZ ;  /* 0x0000001f0b027819 */ /* 0x000fc800000006ff */
[----:B------:R-:W3:Y:S02]  /*b620*/  SYNCS.PHASECHK.TRANS64.TRYWAIT P0, [R3+URZ+0x30840], R2 ;  /* 0x03084002030075a7 */ /* 0x000ee4000800017f */
[----:B---3--:R-:W-:Y:S05]  /*b630*/  @!P0 BRA `(.L_x_10676) ;  /* 0x0000001c00988947 */ /* 0x008fea0003800000 */
.L_x_10732:
        /* <DEDUP_REMOVED lines=9> */
.L_x_10677:
[----:B0--3--:R-:W-:Y:S01]  /*b6d0*/  IMAD R2, R10, 0x6000, R26 ;  /* 0x000060000a027824 */ /* 0x009fe200078e021a */
        /* <DEDUP_REMOVED lines=20> */
.L_x_10733:
[----:B------:R-:W-:Y:S05]  /*b820*/  @P0 BRA `(.L_x_10679) ;  /* 0x0000000000140947 */ /* 0x000fea0003800000 */
[----:B------:R-:W-:Y:S01]  /*b830*/  ISETP.NE.AND P1, PT, R27, RZ, PT ;  /* 0x000000ff1b00720c */ /* 0x000fe20003f25270 */
[----:B------:R-:W-:-:S04]  /*b840*/  IMAD.MOV.U32 R2, RZ, RZ, 0x6000 ;  /* 0x00006000ff027424 */ /* 0x000fc800078e00ff */
[----:B------:R2:W-:Y:S08]  /*b850*/  SYNCS.ARRIVE.TRANS64 RZ, [R3+URZ+0x50], R2 ;  /* 0x0000500203ff79a7 */ /* 0x0005f0000800003f */
[----:B------:R-:W-:Y:S05]  /*b860*/  @!P1 BRA `(.L_x_10679) ;  /* 0x0000000000049947 */ /* 0x000fea0003800000 */
[----:B------:R-:W-:Y:S01]  /*b870*/  BPT.TRAP 0x1 ;  /* 0x000000040000795c */ /* 0x000fe20000300000 */
.L_x_10679:
        /* <DEDUP_REMOVED lines=10> */
[----:B------:R-:W-:Y:S01]  /*b920*/  IMAD.MOV.U32 R25, RZ, RZ, R12 ;  /* 0x000000ffff197224 */ /* 0x000fe200078e000c */
[----:B------:R-:W-:Y:S01]  /*b930*/  R2UR UR12, R0 ;  /* 0x00000000000c72ca */ /* 0x000fe200000e0000 */
[----:B------:R-:W-:-:S04]  /*b940*/  IMAD.MOV.U32 R7, RZ, RZ, R4 ;  /* 0x000000ffff077224 */ /* 0x000fc800078e0004 */
[----:B------:R-:W-:Y:S02]  /*b950*/  UIADD3 UR9, UR9, 0x50, URZ ;  /* 0x0000005009097890 */ /* 0x000fe4000fffe03f */
[----:B------:R-:W-:Y:S02]  /*b960*/  UIADD3 UR8, UR8, 0x400, URZ ;  /* 0x0000040008087890 */ /* 0x000fe4000fffe03f */
[----:B------:R-:W-:-:S03]  /*b970*/  UIMAD UR11, UR11, 0xc0, UR4 ;  /* 0x000000c00b0b78a4 */ /* 0x000fc6000f8e0204 */
[----:B------:R-:W-:-:S06]  /*b980*/  UMOV UR4, 0x0 ;  /* 0x0000000000047882 */ /* 0x000fcc0000000000 */
[----:B------:R3:W-:Y:S02]  /*b990*/  UTMALDG.4D [UR8], [UR6], desc[UR4] ;  /* 0x00000408060075b4 */ /* 0x0007e40008019000 */
[----:B---3--:R-:W-:Y:S01]  /*b9a0*/  NOP ;  /* 0x0000000000007918 */ /* 0x008fe20000000000 */
.L_x_10674:
[----:B------:R-:W-:Y:S05]  /*b9b0*/  BSYNC B1 ;  /* 0x0000000000017941 */ /* 0x000fea0003800000 */
.L_x_10673:
        /* <DEDUP_REMOVED lines=30> */
.L_x_10682:
[----:B--2---:R-:W-:Y:S01]  /*bba0*/  IMAD R2, R22, 0x8, R26 ;  /* 0x0000000816027824 */ /* 0x004fe200078e021a */
[----:B------:R-:W-:-:S04]  /*bbb0*/  SHF.L.U32 R3, R24, 0x1f, RZ ;  /* 0x0000001f18037819 */ /* 0x000fc800000006ff */
[----:B------:R-:W2:Y:S02]  /*bbc0*/  SYNCS.PHASECHK.TRANS64.TRYWAIT P0, [R2+URZ+0x30840], R3 ;  /* 0x03084003020075a7 */ /* 0x000ea4000800017f */
[----:B--2---:R-:W-:Y:S05]  /*bbd0*/  @!P0 BRA `(.L_x_10683) ;  /* 0x0000001800588947 */ /* 0x004fea0003800000 */
.L_x_10734:
        /* <DEDUP_REMOVED lines=9> */
.L_x_10684:
        /* <DEDUP_REMOVED lines=8> */
[----:B------:R-:W-:Y:S01]  /*bcf0*/  UIADD3.X UR7, URZ, UR39, URZ, UP0, !UPT ;  /* 0x000000273f077290 */ /* 0x000fe200087fe43f */
[----:B-----5:R-:W-:Y:S01]  /*bd00*/  R2UR UR13, R4 ;  /* 0x00000000040d72ca */ /* 0x020fe200000e0000 */
[----:B------:R-:W-:Y:S01]  /*bd10*/  UMOV UR5, 0x14f00000 ;  /* 0x14f0000000057882 */ /* 0x000fe20000000000 */
[----:B------:R-:W-:Y:S01]  /*bd20*/  R2UR UR9, R2 ;  /* 0x00000000020972ca */ /* 0x000fe200000e0000 */
[----:B------:R-:W-:Y:S01]  /*bd30*/  IMAD R2, R10, 0x8, R3 ;  /* 0x000000080a027824 */ /* 0x000fe200078e0203 */
[----:B------:R-:W-:Y:S01]  /*bd40*/  SHF.L.U32 R11, R11, 0x1f, RZ ;  /* 0x0000001f0b0b7819 */ /* 0x000fe200000006ff */
[----:B------:R-:W-:-:S02]  /*bd50*/  UMOV UR10, URZ ;  /* 0x0000003f000a7c82 */ /* 0x000fc40008000000 */
[----:B------:R-:W-:Y:S02]  /*bd60*/  UIMAD UR11, UR11, 0xc0, UR4 ;  /* 0x000000c00b0b78a4 */ /* 0x000fe4000f8e0204 */
[----:B------:R-:W-:Y:S01]  /*bd70*/  UIADD3 UR8, UR8, 0x12400, URZ ;  /* 0x0001240008087890 */ /* 0x000fe2000fffe03f */
[----:B------:R-:W-:-:S05]  /*bd80*/  UMOV UR4, 0x0 ;  /* 0x0000000000047882 */ /* 0x000fca0000000000 */
[----:B------:R-:W-:-:S09]  /*bd90*/  UIADD3 UR9, UR9, 0x30, URZ ;  /* 0x0000003009097890 */ /* 0x000fd2000fffe03f */
[----:B------:R0:W-:Y:S01]  /*bda0*/  UTMALDG.4D [UR8], [UR6], desc[UR4] ;  /* 0x00000408060075b4 */ /* 0x0001e20008019000 */
[----:B------:R-:W2:Y:S02]  /*bdb0*/  SYNCS.PHASECHK.TRANS64.TRYWAIT P1, [R2+URZ+0x60], R11 ;  /* 0x0000600b020075a7 */ /* 0x000ea4000802017f */
[----:B0-2---:R-:W-:Y:S05]  /*bdc0*/  @!P1 BRA `(.L_x_10685) ;  /* 0x0000001400f09947 */ /* 0x005fea0003800000 */
.L_x_10735:
[----:B------:R-:W-:Y:S05]  /*bdd0*/  @P0 BRA `(.L_x_10686) ;  /* 0x0000000000140947 */ /* 0x000fea0003800000 */
[----:B------:R-:W-:Y:S01]  /*bde0*/  ISETP.NE.AND P1, PT, R27, RZ, PT ;  /* 0x000000ff1b00720c */ /* 0x000fe20003f25270 */
[----:B------:R-:W-:-:S04]  /*bdf0*/  IMAD.MOV.U32 R3, RZ, RZ, 0x6000 ;  /* 0x00006000ff037424 */ /* 0x000fc800078e00ff */
[----:B------:R2:W-:Y:S08]  /*be00*/  SYNCS.ARRIVE.TRANS64 RZ, [R2+URZ+0x50], R3 ;  /* 0x0000500302ff79a7 */ /* 0x0005f0000800003f */
[----:B------:R-:W-:Y:S05]  /*be10*/  @!P1 BRA `(.L_x_10686) ;  /* 0x0000000000049947 */ /* 0x000fea0003800000 */
[----:B------:R-:W-:Y:S01]  /*be20*/  BPT.TRAP 0x1 ;  /* 0x000000040000795c */ /* 0x000fe20000300000 */
.L_x_10686:
        /* <DEDUP_REMOVED lines=19> */
.L_x_10681:
[----:B------:R-:W-:Y:S05]  /*bf60*/  BSYNC B1 ;  /* 0x0000000000017941 */ /* 0x000fea0003800000 */
.L_x_10680:
[C---:B------:R-:W-:Y:S01]  /*bf70*/  ISETP.GT.AND P0, PT, R9.reuse, 0x1, PT ;  /* 0x000000010900780c */ /* 0x040fe20003f04270 */
[----:B0-2---:R-:W-:-:S04]  /*bf80*/  VIADD R2, R9, 0xfffffffe ;  /* 0xfffffffe09027836 */ /* 0x005fc80000000000 */
[----:B------:R-:W-:-:S08]  /*bf90*/  IMAD.MOV.U32 R9, RZ, RZ, R2 ;  /* 0x000000ffff097224 */ /* 0x000fd000078e0002 */
[----:B------:R-:W-:Y:S05]  /*bfa0*/  @P0 BRA `(.L_x_10687) ;  /* 0xfffffff400180947 */ /* 0x000fea000383ffff */
.L_x_10663:
[----:B------:R-:W-:Y:S05]  /*bfb0*/  BSYNC B0 ;  /* 0x0000000000007941 */ /* 0x000fea0003800000 */
.L_x_10662:
[----:B------:R-:W-:Y:S01]  /*bfc0*/  ISETP.NE.AND P0, PT, R27, RZ, PT ;  /* 0x000000ff1b00720c */ /* 0x000fe20003f05270 */
[----:B------:R-:W-:-:S12]  /*bfd0*/  BSSY B0, `(.L_x_10688) ;  /* 0x000000e000007945 */ /* 0x000fd80003800000 */
[----:B------:R-:W-:Y:S05]  /*bfe0*/  @P0 BRA `(.L_x_10689) ;  /* 0x0000000000300947 */ /* 0x000fea0003800000 */
[----:B------:R-:W3:Y:S01]  /*bff0*/  S2R R9, SR_LANEID ;  /* 0x0000000000097919 */ /* 0x000ee20000000000 */
[----:B------:R-:W-:Y:S01]  /*c000*/  VOTEU.ANY UR4, UPT, PT ;  /* 0x0000000000047886 */ /* 0x000fe200038e0100 */
[----:B------:R-:W4:Y:S01]  /*c010*/  LDC.64 R2, c[0x0][0xc38] ;  /* 0x00030e00ff027b82 */ /* 0x000f220000000a00 */
[----:B------:R-:W3:Y:S08]  /*c020*/  FLO.U32 R4, UR4 ;  /* 0x0000000400047d00 */ /* 0x000ef000080e0000 */
[----:B--2---:R-:W4:Y:S01]  /*c030*/  POPC R5, UR4 ;  /* 0x0000000400057d09 */ /* 0x004f220008000000 */
[----:B---3--:R-:W-:-:S13]  /*c040*/  ISETP.EQ.U32.AND P0, PT, R4, R9, PT ;  /* 0x000000090400720c */ /* 0x008fda0003f02070 */
[----:B----4-:R-:W2:Y:S01]  /*c050*/  @P0 ATOMG.E.ADD.STRONG.GPU PT, R3, desc[UR46][R2.64], R5 ;  /* 0x00000005020309a8 */ /* 0x010ea200081ee1ee */
[----:B------:R-:W3:Y:S02]  /*c060*/  S2R R6, SR_LTMASK ;  /* 0x0000000000067919 */ /* 0x000ee40000003900 */
[----:B---3--:R-:W-:-:S04]  /*c070*/  LOP3.LUT R6, R6, UR4, RZ, 0xc0, !PT ;  /* 0x0000000406067c12 */ /* 0x008fc8000f8ec0ff */
[----:B------:R-:W3:Y:S01]  /*c080*/  POPC R9, R6 ;  /* 0x0000000600097309 */ /* 0x000ee20000000000 */
[----:B--2---:R-:W3:Y:S02]  /*c090*/  SHFL.IDX PT, R4, R3, R4, 0x1f ;  /* 0x00001f0403047589 */ /* 0x004ee400000e0000 */
[----:B---3--:R-:W-:-:S07]  /*c0a0*/  IADD3 R16, R4, UR37, R9 ;  /* 0x0000002504107c10 */ /* 0x008fce000fffe009 */
.L_x_10689:
[----:B------:R-:W-:Y:S05]  /*c0b0*/  BSYNC B0 ;  /* 0x0000000000007941 */ /* 0x000fea0003800000 */
.L_x_10688:
[----:B------:R-:W-:Y:S04]  /*c0c0*/  BSSY B0, `(.L_x_10690) ;  /* 0x0000020000007945 */ /* 0x000fe80003800000 */
[----:B------:R-:W-:Y:S05]  /*c0d0*/  @!P6 BRA `(.L_x_10691) ;  /* 0x000000000078e947 */ /* 0x000fea0003800000 */
[----:B------:R-:W-:Y:S01]  /*c0e0*/  IMAD R3, R22, 0x8, R26 ;  /* 0x0000000816037824 */ /* 0x000fe200078e021a */
[----:B------:R-:W-:-:S04]  /*c0f0*/  SHF.L.U32 R2, R24, 0x1f, RZ ;  /* 0x0000001f18027819 */ /* 0x000fc800000006ff */
[----:B------:R-:W3:Y:S02]  /*c100*/  SYNCS.PHASECHK.TRANS64.TRYWAIT P0, [R3+URZ+0x30860], R2 ;  /* 0x03086002030075a7 */ /* 0x000ee4000800017f */
[----:B---3--:R-:W-:Y:S05]  /*c110*/  @!P0 BRA `(.L_x_10692) ;  /* 0x0000001400308947 */ /* 0x008fea0003800000 */
.L_x_10736:
[----:B------:R-:W4:Y:S02]  /*c120*/  S2R R4, SR_TID.X ;  /* 0x0000000000047919 */ /* 0x000f240000002100 */
[----:B----4-:R-:W-:-:S04]  /*c130*/  LOP3.LUT R4, R4, 0x7f, RZ, 0xc0, !PT ;  /* 0x0000007f04047812 */ /* 0x010fc800078ec0ff */
[----:B------:R-:W-:-:S13]  /*c140*/  ISETP.NE.AND P0, PT, R4, RZ, PT ;  /* 0x000000ff0400720c */ /* 0x000fda0003f05270 */
[----:B------:R-:W-:Y:S05]  /*c150*/  @P0 BRA `(.L_x_10693) ;  /* 0x0000000000140947 */ /* 0x000fea0003800000 */
[----:B------:R-:W-:Y:S01]  /*c160*/  ISETP.NE.AND P1, PT, R27, RZ, PT ;  /* 0x000000ff1b00720c */ /* 0x000fe20003f25270 */
[----:B---3--:R-:W-:-:S04]  /*c170*/  IMAD.MOV.U32 R2, RZ, RZ, 0x6000 ;  /* 0x00006000ff027424 */ /* 0x008fc800078e00ff */
[----:B------:R4:W-:Y:S08]  /*c180*/  SYNCS.ARRIVE.TRANS64 RZ, [R3+URZ+0x30850], R2 ;  /* 0x0308500203ff79a7 */ /* 0x0009f0000800003f */
[----:B------:R-:W-:Y:S05]  /*c190*/  @!P1 BRA `(.L_x_10693) ;  /* 0x0000000000049947 */ /* 0x000fea0003800000 */
[----:B------:R-:W-:Y:S01]  /*c1a0*/  BPT.TRAP 0x1 ;  /* 0x000000040000795c */ /* 0x000fe20000300000 */
.L_x_10693:
[----:B--2---:R-:W-:Y:S01]  /*c1b0*/  IMAD R26, R22, 0x6000, R26 ;  /* 0x00006000161a7824 */ /* 0x004fe200078e021a */
        /* <DEDUP_REMOVED lines=9> */
[----:B------:R-:W-:-:S05]  /*c250*/  R2UR UR13, R7 ;  /* 0x00000000070d72ca */ /* 0x000fca00000e0000 */
[----:B------:R-:W-:Y:S02]  /*c260*/  UIMAD UR11, UR11, 0xc0, UR4 ;  /* 0x000000c00b0b78a4 */ /* 0x000fe4000f8e0204 */
[----:B------:R-:W-:Y:S02]  /*c270*/  UIADD3 UR9, UR9, 0x30850, URZ ;  /* 0x0003085009097890 */ /* 0x000fe4000fffe03f */
[----:B------:R-:W-:Y:S01]  /*c280*/  UIADD3 UR8, UR8, 0x400, URZ ;  /* 0x0000040008087890 */ /* 0x000fe2000fffe03f */
[----:B------:R-:W-:-:S08]  /*c290*/  UMOV UR4, 0x0 ;  /* 0x0000000000047882 */ /* 0x000fd00000000000 */
[----:B------:R2:W-:Y:S02]  /*c2a0*/  UTMALDG.4D [UR8], [UR6], desc[UR4] ;  /* 0x00000408060075b4 */ /* 0x0005e40008019000 */
[----:B--2---:R-:W-:Y:S01]  /*c2b0*/  NOP ;  /* 0x0000000000007918 */ /* 0x004fe20000000000 */
.L_x_10691:
[----:B------:R-:W-:Y:S05]  /*c2c0*/  BSYNC B0 ;  /* 0x0000000000007941 */ /* 0x000fea0003800000 */
.L_x_10690:
[----:B------:R-:W-:-:S05]  /*c2d0*/  VIADD R22, R22, 0x1 ;  /* 0x0000000116167836 */ /* 0x000fca0000000000 */
[----:B------:R-:W-:-:S04]  /*c2e0*/  ISETP.NE.AND P0, PT, R22, 0x2, PT ;  /* 0x000000021600780c */ /* 0x000fc80003f05270 */
[----:B---34-:R-:W-:Y:S02]  /*c2f0*/  SEL R3, RZ, 0x1, P0 ;  /* 0x00000001ff037807 */ /* 0x018fe40000000000 */
[----:B------:R-:W-:Y:S02]  /*c300*/  SEL R22, R22, RZ, P0 ;  /* 0x000000ff16167207 */ /* 0x000fe40000000000 */
[----:B------:R-:W-:-:S07]  /*c310*/  LOP3.LUT R24, R24, R3, RZ, 0x3c, !PT ;  /* 0x0000000318187212 */ /* 0x000fce00078e3cff */
.L_x_10649:
[----:B------:R-:W-:Y:S05]  /*c320*/  BSYNC B6 ;  /* 0x0000000000067941 */ /* 0x000fea0003800000 */
.L_x_10647:
[----:B------:R-:W-:-:S03]  /*c330*/  UMOV UR4, 0xffffffff ;  /* 0xffffffff00047882 */ /* 0x000fc60000000000 */
[----:B------:R-:W-:Y:S05]  /*c340*/  BRA.DIV UR4, `(.L_x_10694) ;  /* 0x0000001204b87947 */ /* 0x000fea000b800000 */
[----:B--2---:R2:W3:Y:S04]  /*c350*/  SHFL.IDX PT, R5, R16, RZ, 0x1f ;  /* 0x00001fff10057589 */ /* 0x0044e800000e0000 */
[----:B------:R2:W4:Y:S02]  /*c360*/  SHFL.IDX PT, R0, R16, 0x1, 0x1f ;  /* 0x00201f0010007f89 */ /* 0x00052400000e0000 */
.L_x_10740:
        /* <DEDUP_REMOVED lines=8> */
[----:B------:R-:W0:Y:S02]  /*c3f0*/  LDC.64 R2, c[0x0][0xc58] ;  /* 0x00031600ff027b82 */ /* 0x000e240000000a00 */
[----:B0-----:R-:W-:-:S06]  /*c400*/  IMAD.WIDE R2, R7, 0x4, R2 ;  /* 0x0000000407027825 */ /* 0x001fcc00078e0202 */
[----:B------:R0:W5:Y:S02]  /*c410*/  LDG.E R2, desc[UR46][R2.64] ;  /* 0x0000002e02027981 */ /* 0x000164000c1e1900 */
.L_x_10696:
[----:B------:R-:W-:Y:S05]  /*c420*/  BSYNC B0 ;  /* 0x0000000000007941 */ /* 0x000fea0003800000 */
.L_x_10695:
        /* <DEDUP_REMOVED lines=23> */
.L_x_10748:
[----:B------:R-:W-:Y:S02]  /*c5a0*/  ULDC UR4, c[0x0][0xc10] ;  /* 0x0003040000047ab9 */ /* 0x000fe40000000800 */
[----:B------:R-:W-:-:S04]  /*c5b0*/  IMAD.U32 R7, RZ, RZ, UR4 ;  /* 0x00000004ff077e24 */ /* 0x000fc8000f8e00ff */
[----:B0-----:R-:W-:-:S04]  /*c5c0*/  IMAD R3, R14, R7, RZ ;  /* 0x000000070e037224 */ /* 0x001fc800078e02ff */
[----:B----4-:R-:W-:-:S05]  /*c5d0*/  IMAD.IADD R6, R0, 0x1, R3 ;  /* 0x0000000100067824 */ /* 0x010fca00078e0203 */
[----:B---3--:R-:W-:-:S13]  /*c5e0*/  ISETP.GT.AND P0, PT, R6, R5, PT ;  /* 0x000000050600720c */ /* 0x008fda0003f04270 */
[----:B------:R-:W-:Y:S05]  /*c5f0*/  @P0 BRA `(.L_x_10698) ;  /* 0x0000000000ac0947 */ /* 0x000fea0003800000 */
[----:B------:R-:W0:Y:S02]  /*c600*/  LDC R4, c[0x0][0xc14] ;  /* 0x00030500ff047b82 */ /* 0x000e240000000800 */
.L_x_10703:
        /* <DEDUP_REMOVED lines=9> */
[----:B------:R-:W0:Y:S02]  /*c6a0*/  LDC.64 R2, c[0x0][0xc58] ;  /* 0x00031600ff027b82 */ /* 0x000e240000000a00 */
[----:B0-----:R-:W-:-:S06]  /*c6b0*/  IMAD.WIDE R2, R7, 0x4, R2 ;  /* 0x0000000407027825 */ /* 0x001fcc00078e0202 */
[----:B------:R0:W5:Y:S02]  /*c6c0*/  LDG.E R2, desc[UR46][R2.64] ;  /* 0x0000002e02027981 */ /* 0x000164000c1e1900 */
.L_x_10701:
[----:B------:R-:W-:Y:S05]  /*c6d0*/  BSYNC B0 ;  /* 0x0000000000007941 */ /* 0x000fea0003800000 */
.L_x_10700:
        /* <DEDUP_REMOVED lines=23> */
.L_x_10756:
[----:B------:R-:W-:Y:S02]  /*c850*/  ULDC UR4, c[0x0][0xc10] ;  /* 0x0003040000047ab9 */ /* 0x000fe40000000800 */
[----:B------:R-:W-:-:S04]  /*c860*/  IMAD.U32 R7, RZ, RZ, UR4 ;  /* 0x00000004ff077e24 */ /* 0x000fc8000f8e00ff */
[----:B---3--:R-:W-:-:S04]  /*c870*/  IMAD R3, R14, R7, RZ ;  /* 0x000000070e037224 */ /* 0x008fc800078e02ff */
[----:B------:R-:W-:-:S05]  /*c880*/  IMAD.IADD R6, R3, 0x1, R6 ;  /* 0x0000000103067824 */ /* 0x000fca00078e0206 */
[----:B------:R-:W-:-:S13]  /*c890*/  ISETP.GT.AND P0, PT, R6, R5, PT ;  /* 0x000000050600720c */ /* 0x000fda0003f04270 */
[----:B------:R-:W-:Y:S05]  /*c8a0*/  @!P0 BRA `(.L_x_10703) ;  /* 0xfffffffc00588947 */ /* 0x000fea000383ffff */
.L_x_10698:
[----:B------:R-:W-:Y:S01]  /*c8b0*/  IMAD.IADD R6, R6, 0x1, -R3 ;  /* 0x0000000106067824 */ /* 0x000fe200078e0a03 */
[----:B------:R-:W-:-:S03]  /*c8c0*/  UMOV UR4, 0xffffffff ;  /* 0xffffffff00047882 */ /* 0x000fc60000000000 */
[----:B------:R-:W-:-:S05]  /*c8d0*/  IMAD R0, R8, R7, R6 ;  /* 0x0000000708007224 */ /* 0x000fca00078e0206 */
[----:B------:R-:W-:Y:S01]  /*c8e0*/  ISETP.GT.AND P6, PT, R0, R5, PT ;  /* 0x000000050000720c */ /* 0x000fe20003fc4270 */
[----:B------:R-:W-:-:S12]  /*c8f0*/  BRA.DIV UR4, `(.L_x_10704) ;  /* 0x0000001604387947 */ /* 0x000fd8000b800000 */
[----:B------:R-:W-:-:S04]  /*c900*/  VOTE.ANY R3, PT, !P6 ;  /* 0x0000000000037806 */ /* 0x000fc800070e0100 */
[----:B------:R-:W3:Y:S02]  /*c910*/  POPC R0, R3 ;  /* 0x0000000300007309 */ /* 0x000ee40000000000 */
[----:B---3--:R3:W4:Y:S02]  /*c920*/  SHFL.IDX PT, R17, R2, R0, 0x1f ;  /* 0x00001f0002117589 */ /* 0x00872400000e0000 */
.L_x_10760:
[----:B------:R-:W-:Y:S01]  /*c930*/  ISETP.NE.AND P0, PT, R3, RZ, PT ;  /* 0x000000ff0300720c */ /* 0x000fe20003f05270 */
[----:B------:R-:W-:-:S12]  /*c940*/  IMAD.MOV.U32 R14, RZ, RZ, RZ ;  /* 0x000000ffff0e7224 */ /* 0x000fd800078e00ff */
[----:B------:R-:W-:Y:S05]  /*c950*/  @!P0 BRA `(.L_x_10705) ;  /* 0x0000000000108947 */ /* 0x000fea0003800000 */
[----:B------:R-:W-:Y:S01]  /*c960*/  UMOV UR4, 0xffffffff ;  /* 0xffffffff00047882 */ /* 0x000fe20000000000 */
[----:B------:R-:W-:Y:S02]  /*c970*/  IADD3 R12, R0, -0x1, RZ ;  /* 0xffffffff000c7810 */ /* 0x000fe40007ffe0ff */
[----:B------:R-:W-:Y:S05]  /*c980*/  BRA.DIV UR4, `(.L_x_10706) ;  /* 0x00000016045c7947 */ /* 0x000fea000b800000 */
[----:B------:R0:W0:Y:S02]  /*c990*/  SHFL.IDX PT, R14, R8, R12, 0x1f ;  /* 0x00001f0c080e7589 */ /* 0x00002400000e0000 */
.L_x_10705:
[----:B0---4-:R-:W-:Y:S01]  /*c9a0*/  IABS R8, R17 ;  /* 0x0000001100087213 */ /* 0x011fe20000000000 */
[----:B--2---:R-:W-:Y:S02]  /*c9b0*/  IMAD R16, R14, R7, R6 ;  /* 0x000000070e107224 */ /* 0x004fe400078e0206 */
[----:B------:R-:W-:Y:S01]  /*c9c0*/  IMAD.IADD R19, R0, 0x1, R19 ;  /* 0x0000000100137824 */ /* 0x000fe200078e0213 */
[----:B------:R-:W0:Y:S01]  /*c9d0*/  I2F.RP R9, R8 ;  /* 0x0000000800097306 */ /* 0x000e220000209400 */
[----:B------:R-:W-:Y:S01]  /*c9e0*/  IMAD.IADD R6, R5, 0x1, -R16 ;  /* 0x0000000105067824 */ /* 0x000fe200078e0a10 */
[----:B------:R-:W-:-:S05]  /*c9f0*/  IABS R5, R17 ;  /* 0x0000001100057213 */ /* 0x000fca0000000000 */
[----:B------:R-:W-:Y:S01]  /*ca00*/  IMAD.MOV R5, RZ, RZ, -R5 ;  /* 0x000000ffff057224 */ /* 0x000fe200078e0a05 */
[----:B0-----:R-:W3:Y:S02]  /*ca10*/  MUFU.RCP R9, R9 ;  /* 0x0000000900097308 */ /* 0x001ee40000001000 */
[----:B---3--:R-:W-:-:S06]  /*ca20*/  VIADD R2, R9, 0xffffffe ;  /* 0x0ffffffe09027836 */ /* 0x008fcc0000000000 */
        /* <DEDUP_REMOVED lines=22> */
.L_x_10699:
[----:B------:R-:W-:Y:S01]  /*cb90*/  UMOV UR4, URZ ;  /* 0x0000003f00047c82 */ /* 0x000fe20008000000 */
[----:B------:R-:W-:Y:S01]  /*cba0*/  UMOV UR5, URZ ;  /* 0x0000003f00057c82 */ /* 0x000fe20008000000 */
[----:B------:R-:W-:Y:S01]  /*cbb0*/  ULDC UR6, c[0x0][0xc14] ;  /* 0x0003050000067ab9 */ /* 0x000fe20000000800 */
[----:B--2---:R-:W-:Y:S02]  /*cbc0*/  IMAD.MOV.U32 R16, RZ, RZ, R5 ;  /* 0x000000ffff107224 */ /* 0x004fe400078e0005 */
[----:B------:R-:W-:Y:S02]  /*cbd0*/  IMAD.U32 R17, RZ, RZ, UR4 ;  /* 0x00000004ff117e24 */ /* 0x000fe4000f8e00ff */
[----:B------:R-:W-:Y:S02]  /*cbe0*/  IMAD.U32 R18, RZ, RZ, UR5 ;  /* 0x00000005ff127e24 */ /* 0x000fe4000f8e00ff */
[----:B------:R-:W-:-:S07]  /*cbf0*/  IMAD.U32 R19, RZ, RZ, UR6 ;  /* 0x00000006ff137e24 */ /* 0x000fce000f8e00ff */
.L_x_10707:
        /* <DEDUP_REMOVED lines=10> */
.L_x_10645:
[----:B0-2---:R-:W2:Y:S01]  /*cca0*/  LDL.LU R0, [R1+0xc] ;  /* 0x00000c0001007983 */ /* 0x005ea20000300800 */
        /* <DEDUP_REMOVED lines=11> */
.L_x_10763:
[----:B------:R-:W-:Y:S05]  /*cd60*/  BSYNC B0 ;  /* 0x0000000000007941 */ /* 0x000fea0003800000 */
.L_x_10709:
[----:B------:R-:W-:-:S03]  /*cd70*/  UMOV UR4, 0xffffffff ;  /* 0xffffffff00047882 */ /* 0x000fc60000000000 */
[----:B------:R-:W-:Y:S05]  /*cd80*/  BRA.DIV UR4, `(.L_x_10711) ;  /* 0x0000001204947947 */ /* 0x000fea000b800000 */
[----:B0-----:R-:W0:Y:S02]  /*cd90*/  S2R R0, SR_TID.X ;  /* 0x0000000000007919 */ /* 0x001e240000002100 */
[----:B0-----:R-:W-:-:S04]  /*cda0*/  SHF.R.U32.HI R0, RZ, 0x5, R0 ;  /* 0x00000005ff007819 */ /* 0x001fc80000011600 */
[----:B------:R-:W-:-:S05]  /*cdb0*/  LOP3.LUT R0, R0, 0x3, RZ, 0xc0, !PT ;  /* 0x0000000300007812 */ /* 0x000fca00078ec0ff */
[----:B------:R0:W2:Y:S02]  /*cdc0*/  SHFL.IDX PT, R14, R0, RZ, 0x1f ;  /* 0x00001fff000e7589 */ /* 0x0000a400000e0000 */
.L_x_10766:
[----:B--2---:R-:W-:Y:S01]  /*cdd0*/  ISETP.NE.AND P0, PT, R14, RZ, PT ;  /* 0x000000ff0e00720c */ /* 0x004fe20003f05270 */
[----:B------:R-:W-:-:S12]  /*cde0*/  BSSY B0, `(.L_x_10712) ;  /* 0x0000024000007945 */ /* 0x000fd80003800000 */
[----:B------:R-:W-:Y:S05]  /*cdf0*/  @P0 BRA `(.L_x_10713) ;  /* 0x0000000000880947 */ /* 0x000fea0003800000 */
[----:B------:R-:W-:-:S03]  /*ce00*/  UMOV UR4, 0xffffffff ;  /* 0xffffffff00047882 */ /* 0x000fc60000000000 */
[----:B------:R-:W-:Y:S05]  /*ce10*/  BRA.DIV UR4, `(.L_x_10714) ;  /* 0x0000001204a47947 */ /* 0x000fea000b800000 */
[----:B------:R-:W-:-:S13]  /*ce20*/  ELECT P6, URZ, PT ;  /* 0x00000000003f782f */ /* 0x000fda00038c0000 */
.L_x_10769:
[----:B------:R-:W-:Y:S05]  /*ce30*/  @!P6 BRA `(.L_x_10713) ;  /* 0x000000000078e947 */ /* 0x000fea0003800000 */
[----:B------:R-:W-:-:S06]  /*ce40*/  ULOP3.LUT UR4, UR36, 0x2, URZ, 0xfc, !UPT ;  /* 0x0000000224047892 */ /* 0x000fcc000f8efc3f */
[----:B0-----:R-:W-:-:S05]  /*ce50*/  IMAD.U32 R0, RZ, RZ, UR4 ;  /* 0x00000004ff007e24 */ /* 0x001fca000f8e00ff */
[----:B------:R-:W-:-:S13]  /*ce60*/  ISETP.NE.AND P2, PT, R0, 0x3, PT ;  /* 0x000000030000780c */ /* 0x000fda0003f45270 */
[----:B------:R-:W-:Y:S05]  /*ce70*/  @!P2 BRA `(.L_x_10715) ;  /* 0x000000000004a947 */ /* 0x000fea0003800000 */
[----:B------:R-:W-:Y:S01]  /*ce80*/  BPT.TRAP 0x1 ;  /* 0x000000040000795c */ /* 0x000fe20000300000 */
.L_x_10715:
        /* <DEDUP_REMOVED lines=12> */
.L_x_10770:
[----:B------:R-:W2:Y:S02]  /*cf50*/  SYNCS.PHASECHK.TRANS64.TRYWAIT P0, [R3+URZ], R0 ;  /* 0x00000000030075a7 */ /* 0x000ea4000800017f */
[----:B--2---:R-:W-:Y:S05]  /*cf60*/  @!P0 BRA `(.L_x_10717) ;  /* 0x0000001000848947 */ /* 0x004fea0003800000 */
.L_x_10771:
[----:B------:R-:W-:Y:S05]  /*cf70*/  @!P2 BRA `(.L_x_10718) ;  /* 0x000000000004a947 */ /* 0x000fea0003800000 */
[----:B------:R-:W-:Y:S01]  /*cf80*/  BPT.TRAP 0x1 ;  /* 0x000000040000795c */ /* 0x000fe20000300000 */
.L_x_10718:
[----:B--2---:R-:W-:-:S04]  /*cf90*/  VIADD R3, R9, 0x30860 ;  /* 0x0003086009037836 */ /* 0x004fc80000000000 */
[----:B------:R-:W-:-:S04]  /*cfa0*/  IMAD R5, R22, 0x8, R3 ;  /* 0x0000000816057824 */ /* 0x000fc800078e0203 */
[----:B------:R-:W2:Y:S02]  /*cfb0*/  SYNCS.PHASECHK.TRANS64.TRYWAIT P0, [R5+URZ], R2 ;  /* 0x00000002050075a7 */ /* 0x000ea4000800017f */
[----:B--2---:R-:W-:Y:S05]  /*cfc0*/  @!P0 BRA `(.L_x_10719) ;  /* 0x0000001000808947 */ /* 0x004fea0003800000 */
.L_x_10772:
[----:B------:R-:W-:-:S07]  /*cfd0*/  IMAD R3, R4, 0x8, R3 ;  /* 0x0000000804037824 */ /* 0x000fce00078e0203 */
.L_x_10720:
[----:B---3--:R3:W4:Y:S02]  /*cfe0*/  SYNCS.PHASECHK.TRANS64.TRYWAIT P0, [R3+URZ], R0 ;  /* 0x00000000030075a7 */ /* 0x008724000800017f */
[----:B----4-:R-:W-:Y:S05]  /*cff0*/  @!P0 NANOSLEEP.SYNCS 0x989680 ;  /* 0x009896800000895d */ /* 0x010fea0003900000 */
[----:B------:R-:W4:Y:S02]  /*d000*/  @!P0 SYNCS.PHASECHK.TRANS64 P0, [R3+URZ], R0 ;  /* 0x00000000030085a7 */ /* 0x000f24000800007f */
[----:B----4-:R-:W-:Y:S05]  /*d010*/  @!P0 BRA `(.L_x_10720) ;  /* 0xfffffffc00f08947 */ /* 0x010fea000383ffff */
.L_x_10713:
[----:B------:R-:W-:Y:S05]  /*d020*/  BSYNC B0 ;  /* 0x0000000000007941 */ /* 0x000fea0003800000 */
.L_x_10712:
[----:B------:R-:W-:Y:S05]  /*d030*/  EXIT ;  /* 0x000000000000794d */ /* 0x000fea0003800000 */
.L_x_10599:
[----:B0-----:R-:W-:-:S04]  /*d040*/  IMAD.U32 R3, RZ, RZ, UR40 ;  /* 0x00000028ff037e24 */ /* 0x001fc8000f8e00ff */
[----:B------:R0:W1:Y:S03]  /*d050*/  SYNCS.PHASECHK.TRANS64.TRYWAIT P1, [R3+URZ+0x30800], R0 ;  /* 0x03080000030075a7 */ /* 0x000066000802017f */
[----:B-1----:R-:W-:Y:S05]  /*d060*/  @!P1 NANOSLEEP.SYNCS 0x989680 ;  /* 0x009896800000995d */ /* 0x002fea0003900000 */
[----:B------:R-:W1:Y:S02]  /*d070*/  @!P1 SYNCS.PHASECHK.TRANS64 P1, [R3+URZ+0x30800], R0 ;  /* 0x03080000030095a7 */ /* 0x000e64000802007f */
[----:B-1----:R-:W-:Y:S05]  /*d080*/  @!P1 BRA `(.L_x_10599) ;  /* 0xfffffffc00ec9947 */ /* 0x002fea000383ffff */
[----:B------:R-:W-:Y:S05]  /*d090*/  BRA `(.L_x_10721) ;  /* 0xffffff4400847947 */ /* 0x000fea000383ffff */
.L_x_10603:
[----:B-1----:R1:W2:Y:S02]  /*d0a0*/  SYNCS.PHASECHK.TRANS64.TRYWAIT P2, [R3+URZ+0x30830], R0 ;  /* 0x03083000030075a7 */ /* 0x0022a4000804017f */
[----:B--2---:R-:W-:Y:S05]  /*d0b0*/  @!P2 NANOSLEEP.SYNCS 0x989680 ;  /* 0x009896800000a95d */ /* 0x004fea0003900000 */
[----:B------:R-:W2:Y:S02]  /*d0c0*/  @!P2 SYNCS.PHASECHK.TRANS64 P2, [R3+URZ+0x30830], R0 ;  /* 0x030830000300a5a7 */ /* 0x000ea4000804007f */
[----:B--2---:R-:W-:Y:S05]  /*d0d0*/  @!P2 BRA `(.L_x_10603) ;  /* 0xfffffffc00f0a947 */ /* 0x004fea000383ffff */
[----:B------:R-:W-:Y:S05]  /*d0e0*/  BRA `(.L_x_10602) ;  /* 0xffffff4400ac7947 */ /* 0x000fea000383ffff */
.L_x_10608:
[----:B--2---:R-:W-:-:S04]  /*d0f0*/  IMAD.U32 R5, RZ, RZ, UR6 ;  /* 0x00000006ff057e24 */ /* 0x004fc8000f8e00ff */
[----:B------:R2:W3:Y:S03]  /*d100*/  SYNCS.PHASECHK.TRANS64.TRYWAIT P2, [R5+URZ+0x30830], R0 ;  /* 0x03083000050075a7 */ /* 0x0004e6000804017f */
[----:B---3--:R-:W-:Y:S05]  /*d110*/  @!P2 NANOSLEEP.SYNCS 0x989680 ;  /* 0x009896800000a95d */ /* 0x008fea0003900000 */
[----:B------:R-:W3:Y:S02]  /*d120*/  @!P2 SYNCS.PHASECHK.TRANS64 P2, [R5+URZ+0x30830], R0 ;  /* 0x030830000500a5a7 */ /* 0x000ee4000804007f */
[----:B---3--:R-:W-:Y:S05]  /*d130*/  @!P2 BRA `(.L_x_10608) ;  /* 0xfffffffc00eca947 */ /* 0x008fea000383ffff */
[----:B------:R-:W-:Y:S05]  /*d140*/  BRA `(.L_x_10605) ;  /* 0xffffff7400047947 */ /* 0x000fea000383ffff */
.L_x_10612:
[----:B-1----:R-:W-:-:S04]  /*d150*/  IMAD.U32 R5, RZ, RZ, UR6 ;  /* 0x00000006ff057e24 */ /* 0x002fc8000f8e00ff */
[----:B------:R1:W2:Y:S03]  /*d160*/  SYNCS.PHASECHK.TRANS64.TRYWAIT P2, [R5+URZ+0x30850], R0 ;  /* 0x03085000050075a7 */ /* 0x0002a6000804017f */
[----:B--2---:R-:W-:Y:S05]  /*d170*/  @!P2 NANOSLEEP.SYNCS 0x989680 ;  /* 0x009896800000a95d */ /* 0x004fea0003900000 */
[----:B------:R-:W2:Y:S02]  /*d180*/  @!P2 SYNCS.PHASECHK.TRANS64 P2, [R5+URZ+0x30850], R0 ;  /* 0x030850000500a5a7 */ /* 0x000ea4000804007f */
[----:B--2---:R-:W-:Y:S05]  /*d190*/  @!P2 BRA `(.L_x_10612) ;  /* 0xfffffffc00eca947 */ /* 0x004fea000383ffff */
[----:B------:R-:W-:Y:S05]  /*d1a0*/  BRA `(.L_x_10609) ;  /* 0xffffff74007c7947 */ /* 0x000fea000383ffff */
.L_x_10617:
[----:B---3--:R-:W-:-:S04]  /*d1b0*/  IMAD.U32 R10, RZ, RZ, UR5 ;  /* 0x00000005ff0a7e24 */ /* 0x008fc8000f8e00ff */
[----:B------:R3:W4:Y:S03]  /*d1c0*/  SYNCS.PHASECHK.TRANS64.TRYWAIT P0, [R10+URZ+0x30850], R3 ;  /* 0x030850030a0075a7 */ /* 0x000726000800017f */
[----:B----4-:R-:W-:Y:S05]  /*d1d0*/  @!P0 NANOSLEEP.SYNCS 0x989680 ;  /* 0x009896800000895d */ /* 0x010fea0003900000 */
[----:B------:R-:W4:Y:S02]  /*d1e0*/  @!P0 SYNCS.PHASECHK.TRANS64 P0, [R10+URZ+0x30850], R3 ;  /* 0x030850030a0085a7 */ /* 0x000f24000800007f */
[----:B----4-:R-:W-:Y:S05]  /*d1f0*/  @!P0 BRA `(.L_x_10617) ;  /* 0xfffffffc00ec8947 */ /* 0x010fea000383ffff */
[----:B------:R-:W-:Y:S05]  /*d200*/  BRA `(.L_x_10616) ;  /* 0xffffff9c00307947 */ /* 0x000fea000383ffff */
.L_x_10654:
        /* <DEDUP_REMOVED lines=11> */
.L_x_10723:
[----:B------:R-:W-:Y:S05]  /*d2c0*/  BSYNC B0 ;  /* 0x0000000000007941 */ /* 0x000fea0003800000 */
.L_x_10722:
[----:B------:R-:W-:Y:S05]  /*d2d0*/  BRA `(.L_x_10724) ;  /* 0xffffffd400347947 */ /* 0x000fea000383ffff */
.L_x_10655:
[----:B------:R-:W-:Y:S01]  /*d2e0*/  BSSY B0, `(.L_x_10725) ;  /* 0x0000006000007945 */ /* 0x000fe20003800000 */
[----:B------:R-:W-:-:S07]  /*d2f0*/  IMAD.MOV.U32 R15, RZ, RZ, -0x1 ;  /* 0xffffffffff0f7424 */ /* 0x000fce00078e00ff */
[----:B-1----:R-:W-:Y:S05]  /*d300*/  WARPSYNC.COLLECTIVE R15, `(.L_x_10726) ;  /* 0x000000000f0c7348 */ /* 0x002fea0003c00000 */
[----:B------:R-:W-:Y:S02]  /*d310*/  ELECT P6, UR62, PT ;  /* 0x00000000003e782f */ /* 0x000fe400038c0000 */
[----:B------:R-:W-:Y:S01]  /*d320*/  MOV R14, UR62 ;  /* 0x0000003e000e7c02 */ /* 0x000fe20008000f00 */
[----:B-1----:R-:W-:Y:S10]  /*d330*/  ENDCOLLECTIVE ;  /* 0x000000000000791b */ /* 0x002ff40003800000 */
.L_x_10726:
[----:B------:R-:W-:Y:S05]  /*d340*/  BSYNC B0 ;  /* 0x0000000000007941 */ /* 0x000fea0003800000 */
.L_x_10725:
[----:B------:R-:W-:Y:S05]  /*d350*/  BRA `(.L_x_10727) ;  /* 0xffffffd400287947 */ /* 0x000fea000383ffff */
.L_x_10658:
[----:B--2---:R2:W3:Y:S02]  /*d360*/  SYNCS.PHASECHK.TRANS64.TRYWAIT P0, [R5+URZ+0x30840], R4 ;  /* 0x03084004050075a7 */ /* 0x0044e4000800017f */
[----:B---3--:R-:W-:Y:S05]  /*d370*/  @!P0 NANOSLEEP.SYNCS 0x989680 ;  /* 0x009896800000895d */ /* 0x008fea0003900000 */
[----:B------:R-:W3:Y:S02]  /*d380*/  @!P0 SYNCS.PHASECHK.TRANS64 P0, [R5+URZ+0x30840], R4 ;  /* 0x03084004050085a7 */ /* 0x000ee4000800007f */
[----:B---3--:R-:W-:Y:S05]  /*d390*/  @!P0 BRA `(.L_x_10658) ;  /* 0xfffffffc00f08947 */ /* 0x008fea000383ffff */
[----:B------:R-:W-:Y:S05]  /*d3a0*/  BRA `(.L_x_10728) ;  /* 0xffffffd400807947 */ /* 0x000fea000383ffff */
.L_x_10661:
[----:B--2---:R2:W3:Y:S02]  /*d3b0*/  SYNCS.PHASECHK.TRANS64.TRYWAIT P0, [R26+URZ+0x30820], R5 ;  /* 0x030820051a0075a7 */ /* 0x0044e4000800017f */
[----:B---3--:R-:W-:Y:S05]  /*d3c0*/  @!P0 NANOSLEEP.SYNCS 0x989680 ;  /* 0x009896800000895d */ /* 0x008fea0003900000 */
[----:B------:R-:W3:Y:S02]  /*d3d0*/  @!P0 SYNCS.PHASECHK.TRANS64 P0, [R26+URZ+0x30820], R5 ;  /* 0x030820051a0085a7 */ /* 0x000ee4000800007f */
[----:B---3--:R-:W-:Y:S05]  /*d3e0*/  @!P0 BRA `(.L_x_10661) ;  /* 0xfffffffc00f08947 */ /* 0x008fea000383ffff */
[----:B------:R-:W-:Y:S05]  /*d3f0*/  BRA `(.L_x_10729) ;  /* 0xffffffd800407947 */ /* 0x000fea000383ffff */
.L_x_10669:
[----:B0-----:R0:W3:Y:S02]  /*d400*/  SYNCS.PHASECHK.TRANS64.TRYWAIT P0, [R3+URZ+0x30840], R2 ;  /* 0x03084002030075a7 */ /* 0x0010e4000800017f */
[----:B---3--:R-:W-:Y:S05]  /*d410*/  @!P0 NANOSLEEP.SYNCS 0x989680 ;  /* 0x009896800000895d */ /* 0x008fea0003900000 */
[----:B------:R-:W3:Y:S02]  /*d420*/  @!P0 SYNCS.PHASECHK.TRANS64 P0, [R3+URZ+0x30840], R2 ;  /* 0x03084002030085a7 */ /* 0x000ee4000800007f */
[----:B---3--:R-:W-:Y:S05]  /*d430*/  @!P0 BRA `(.L_x_10669) ;  /* 0xfffffffc00f08947 */ /* 0x008fea000383ffff */
[----:B------:R-:W-:Y:S05]  /*d440*/  BRA `(.L_x_10730) ;  /* 0xffffffd800e87947 */ /* 0x000fea000383ffff */
.L_x_10671:
[----:B0-----:R0:W2:Y:S02]  /*d450*/  SYNCS.PHASECHK.TRANS64.TRYWAIT P0, [R2+URZ+0x60], R5 ;  /* 0x00006005020075a7 */ /* 0x0010a4000800017f */
[----:B--2---:R-:W-:Y:S05]  /*d460*/  @!P0 NANOSLEEP.SYNCS 0x989680 ;  /* 0x009896800000895d */ /* 0x004fea0003900000 */
[----:B------:R-:W2:Y:S02]  /*d470*/  @!P0 SYNCS.PHASECHK.TRANS64 P0, [R2+URZ+0x60], R5 ;  /* 0x00006005020085a7 */ /* 0x000ea4000800007f */
[----:B--2---:R-:W-:Y:S05]  /*d480*/  @!P0 BRA `(.L_x_10671) ;  /* 0xfffffffc00f08947 */ /* 0x004fea000383ffff */
[----:B------:R-:W-:Y:S05]  /*d490*/  BRA `(.L_x_10731) ;  /* 0xffffffdc004c7947 */ /* 0x000fea000383ffff */
.L_x_10676:
[----:B---3--:R3:W4:Y:S02]  /*d4a0*/  SYNCS.PHASECHK.TRANS64.TRYWAIT P0, [R3+URZ+0x30840], R2 ;  /* 0x03084002030075a7 */ /* 0x008724000800017f */
[----:B----4-:R-:W-:Y:S05]  /*d4b0*/  @!P0 NANOSLEEP.SYNCS 0x989680 ;  /* 0x009896800000895d */ /* 0x010fea0003900000 */
[----:B------:R-:W4:Y:S02]  /*d4c0*/  @!P0 SYNCS.PHASECHK.TRANS64 P0, [R3+URZ+0x30840], R2 ;  /* 0x03084002030085a7 */ /* 0x000f24000800007f */
[----:B----4-:R-:W-:Y:S05]  /*d4d0*/  @!P0 BRA `(.L_x_10676) ;  /* 0xfffffffc00f08947 */ /* 0x010fea000383ffff */
[----:B------:R-:W-:Y:S05]  /*d4e0*/  BRA `(.L_x_10732) ;  /* 0xffffffe000547947 */ /* 0x000fea000383ffff */
.L_x_10678:
[----:B0-----:R0:W2:Y:S02]  /*d4f0*/  SYNCS.PHASECHK.TRANS64.TRYWAIT P1, [R3+URZ+0x60], R24 ;  /* 0x00006018030075a7 */ /* 0x0010a4000802017f */
[----:B--2---:R-:W-:Y:S05]  /*d500*/  @!P1 NANOSLEEP.SYNCS 0x989680 ;  /* 0x009896800000995d */ /* 0x004fea0003900000 */
[----:B------:R-:W2:Y:S02]  /*d510*/  @!P1 SYNCS.PHASECHK.TRANS64 P1, [R3+URZ+0x60], R24 ;  /* 0x00006018030095a7 */ /* 0x000ea4000802007f */
[----:B--2---:R-:W-:Y:S05]  /*d520*/  @!P1 BRA `(.L_x_10678) ;  /* 0xfffffffc00f09947 */ /* 0x004fea000383ffff */
[----:B------:R-:W-:Y:S05]  /*d530*/  BRA `(.L_x_10733) ;  /* 0xffffffe000b87947 */ /* 0x000fea000383ffff */
.L_x_10683:
[----:B--2---:R2:W3:Y:S02]  /*d540*/  SYNCS.PHASECHK.TRANS64.TRYWAIT P0, [R2+URZ+0x30840], R3 ;  /* 0x03084003020075a7 */ /* 0x0044e4000800017f */
[----:B---3--:R-:W-:Y:S05]  /*d550*/  @!P0 NANOSLEEP.SYNCS 0x989680 ;  /* 0x009896800000895d */ /* 0x008fea0003900000 */
[----:B------:R-:W3:Y:S02]  /*d560*/  @!P0 SYNCS.PHASECHK.TRANS64 P0, [R2+URZ+0x30840], R3 ;  /* 0x03084003020085a7 */ /* 0x000ee4000800007f */
[----:B---3--:R-:W-:Y:S05]  /*d570*/  @!P0 BRA `(.L_x_10683) ;  /* 0xfffffffc00f08947 */ /* 0x008fea000383ffff */
[----:B------:R-:W-:Y:S05]  /*d580*/  BRA `(.L_x_10734) ;  /* 0xffffffe400947947 */ /* 0x000fea000383ffff */
.L_x_10685:
[----:B0-----:R0:W2:Y:S02]  /*d590*/  SYNCS.PHASECHK.TRANS64.TRYWAIT P1, [R2+URZ+0x60], R11 ;  /* 0x0000600b020075a7 */ /* 0x0010a4000802017f */
[----:B--2---:R-:W-:Y:S05]  /*d5a0*/  @!P1 NANOSLEEP.SYNCS 0x989680 ;  /* 0x009896800000995d */ /* 0x004fea0003900000 */
[----:B------:R-:W2:Y:S02]  /*d5b0*/  @!P1 SYNCS.PHASECHK.TRANS64 P1, [R2+URZ+0x60], R11 ;  /* 0x0000600b020095a7 */ /* 0x000ea4000802007f */
[----:B--2---:R-:W-:Y:S05]  /*d5c0*/  @!P1 BRA `(.L_x_10685) ;  /* 0xfffffffc00f09947 */ /* 0x004fea000383ffff */
[----:B------:R-:W-:Y:S05]  /*d5d0*/  BRA `(.L_x_10735) ;  /* 0xffffffe400fc7947 */ /* 0x000fea000383ffff */
.L_x_10692:
[----:B---3--:R3:W4:Y:S02]  /*d5e0*/  SYNCS.PHASECHK.TRANS64.TRYWAIT P0, [R3+URZ+0x30860], R2 ;  /* 0x03086002030075a7 */ /* 0x008724000800017f */
[----:B----4-:R-:W-:Y:S05]  /*d5f0*/  @!P0 NANOSLEEP.SYNCS 0x989680 ;  /* 0x009896800000895d */ /* 0x010fea0003900000 */
[----:B------:R-:W4:Y:S02]  /*d600*/  @!P0 SYNCS.PHASECHK.TRANS64 P0, [R3+URZ+0x30860], R2 ;  /* 0x03086002030085a7 */ /* 0x000f24000800007f */
[----:B----4-:R-:W-:Y:S05]  /*d610*/  @!P0 BRA `(.L_x_10692) ;  /* 0xfffffffc00f08947 */ /* 0x010fea000383ffff */
[----:B------:R-:W-:Y:S05]  /*d620*/  BRA `(.L_x_10736) ;  /* 0xffffffe800bc7947 */ /* 0x000fea000383ffff */
.L_x_10694:
[----:B------:R-:W-:Y:S01]  /*d630*/  BSSY B0, `(.L_x_10737) ;  /* 0x0000008000007945 */ /* 0x000fe20003800000 */
[----:B0-----:R-:W-:Y:S02]  /*d640*/  IMAD.MOV.U32 R13, RZ, RZ, R16 ;  /* 0x000000ffff0d7224 */ /* 0x001fe400078e0010 */
[----:B------:R-:W-:Y:S02]  /*d650*/  IMAD.MOV.U32 R12, RZ, RZ, RZ ;  /* 0x000000ffff0c7224 */ /* 0x000fe400078e00ff */
[----:B------:R-:W-:Y:S02]  /*d660*/  IMAD.MOV.U32 R11, RZ, RZ, 0x1f ;  /* 0x0000001fff0b7424 */ /* 0x000fe400078e00ff */
[----:B------:R-:W-:-:S07]  /*d670*/  IMAD.MOV.U32 R15, RZ, RZ, -0x1 ;  /* 0xffffffffff0f7424 */ /* 0x000fce00078e00ff */
[----:B-12---:R-:W-:Y:S05]  /*d680*/  WARPSYNC.COLLECTIVE R15, `(.L_x_10738) ;  /* 0x000000000f087348 */ /* 0x006fea0003c00000 */
[----:B------:R0:W3:Y:S02]  /*d690*/  SHFL.IDX P6, R14, R13, R12, R11 ;  /* 0x0000000c0d0e7389 */ /* 0x0000e400000c000b */
[----:B0123--:R-:W-:Y:S01]  /*d6a0*/  ENDCOLLECTIVE ;  /* 0x000000000000791b */ /* 0x00ffe20003800000 */
.L_x_10738:
[----:B------:R-:W-:Y:S05]  /*d6b0*/  BSYNC B0 ;  /* 0x0000000000007941 */ /* 0x000fea0003800000 */
.L_x_10737:
        /* <DEDUP_REMOVED lines=8> */
.L_x_10739:
[----:B------:R-:W-:Y:S01]  /*d740*/  IMAD.MOV.U32 R0, RZ, RZ, R14 ;  /* 0x000000ffff007224 */ /* 0x000fe200078e000e */
[----:B------:R-:W-:Y:S06]  /*d750*/  BRA `(.L_x_10740) ;  /* 0xffffffec00047947 */ /* 0x000fec000383ffff */
.L_x_10697:
        /* <DEDUP_REMOVED lines=8> */
.L_x_10742:
[----:B------:R-:W-:Y:S05]  /*d7e0*/  BSYNC B0 ;  /* 0x0000000000007941 */ /* 0x000fea0003800000 */
.L_x_10741:
        /* <DEDUP_REMOVED lines=10> */
.L_x_10743:
        /* <DEDUP_REMOVED lines=8> */
.L_x_10744:
        /* <DEDUP_REMOVED lines=8> */
.L_x_10745:
        /* <DEDUP_REMOVED lines=8> */
.L_x_10746:
        /* <DEDUP_REMOVED lines=8> */
.L_x_10747:
[----:B------:R-:W-:Y:S05]  /*da90*/  BRA `(.L_x_10748) ;  /* 0xffffffe800c07947 */ /* 0x000fea000383ffff */
.L_x_10702:
        /* <DEDUP_REMOVED lines=8> */
.L_x_10750:
[----:B------:R-:W-:Y:S05]  /*db20*/  BSYNC B0 ;  /* 0x0000000000007941 */ /* 0x000fea0003800000 */
.L_x_10749:
        /* <DEDUP_REMOVED lines=10> */
.L_x_10751:
        /* <DEDUP_REMOVED lines=8> */
.L_x_10752:
        /* <DEDUP_REMOVED lines=8> */
.L_x_10753:
        /* <DEDUP_REMOVED lines=8> */
.L_x_10754:
        /* <DEDUP_REMOVED lines=8> */
.L_x_10755:
[----:B------:R-:W-:Y:S05]  /*ddd0*/  BRA `(.L_x_10756) ;  /* 0xffffffe8009c7947 */ /* 0x000fea000383ffff */
.L_x_10704:
[----:B------:R-:W-:Y:S01]  /*dde0*/  BSSY B0, `(.L_x_10757) ;  /* 0x0000006000007945 */ /* 0x000fe20003800000 */
[----:B------:R-:W-:Y:S01]  /*ddf0*/  PLOP3.LUT P6, PT, P6, PT, PT, 0x8, 0x0 ;  /* 0x000000000000781c */ /* 0x000fe200037ce170 */
[----:B------:R-:W-:-:S12]  /*de00*/  IMAD.MOV.U32 R15, RZ, RZ, -0x1 ;  /* 0xffffffffff0f7424 */ /* 0x000fd800078e00ff */
[----:B012---:R-:W-:Y:S05]  /*de10*/  WARPSYNC.COLLECTIVE R15, `(.L_x_10758) ;  /* 0x000000000f087348 */ /* 0x007fea0003c00000 */
[----:B------:R-:W-:Y:S01]  /*de20*/  VOTE.ANY R14, PT, P6 ;  /* 0x00000000000e7806 */ /* 0x000fe200030e0100 */
[----:B012---:R-:W-:Y:S06]  /*de30*/  ENDCOLLECTIVE ;  /* 0x000000000000791b */ /* 0x007fec0003800000 */
.L_x_10758:
[----:B------:R-:W-:Y:S05]  /*de40*/  BSYNC B0 ;  /* 0x0000000000007941 */ /* 0x000fea0003800000 */
.L_x_10757:
        /* <DEDUP_REMOVED lines=9> */
.L_x_10759:
[----:B------:R-:W-:Y:S01]  /*dee0*/  IMAD.MOV.U32 R17, RZ, RZ, R14 ;  /* 0x000000ffff117224 */ /* 0x000fe200078e000e */
[----:B------:R-:W-:Y:S06]  /*def0*/  BRA `(.L_x_10760) ;  /* 0xffffffe8008c7947 */ /* 0x000fec000383ffff */
.L_x_10706:
[----:B------:R-:W-:Y:S01]  /*df00*/  BSSY B0, `(.L_x_10761) ;  /* 0x0000007000007945 */ /* 0x000fe20003800000 */
[----:B------:R-:W-:Y:S02]  /*df10*/  IMAD.MOV.U32 R13, RZ, RZ, R8 ;  /* 0x000000ffff0d7224 */ /* 0x000fe400078e0008 */
[----:B------:R-:W-:Y:S02]  /*df20*/  IMAD.MOV.U32 R11, RZ, RZ, 0x1f ;  /* 0x0000001fff0b7424 */ /* 0x000fe400078e00ff */
[----:B------:R-:W-:-:S07]  /*df30*/  IMAD.MOV.U32 R15, RZ, RZ, -0x1 ;  /* 0xffffffffff0f7424 */ /* 0x000fce00078e00ff */
[----:B01234-:R-:W-:Y:S05]  /*df40*/  WARPSYNC.COLLECTIVE R15, `(.L_x_10762) ;  /* 0x000000000f087348 */ /* 0x01ffea0003c00000 */
[----:B------:R0:W0:Y:S02]  /*df50*/  SHFL.IDX P6, R14, R13, R12, R11 ;  /* 0x0000000c0d0e7389 */ /* 0x00002400000c000b */
[----:B01234-:R-:W-:Y:S01]  /*df60*/  ENDCOLLECTIVE ;  /* 0x000000000000791b */ /* 0x01ffe20003800000 */
.L_x_10762:
[----:B------:R-:W-:Y:S05]  /*df70*/  BSYNC B0 ;  /* 0x0000000000007941 */ /* 0x000fea0003800000 */
.L_x_10761:
[----:B------:R-:W-:Y:S05]  /*df80*/  BRA `(.L_x_10705) ;  /* 0xffffffe800847947 */ /* 0x000fea000383ffff */
.L_x_10710:
[----:B0-----:R0:W2:Y:S02]  /*df90*/  SYNCS.PHASECHK.TRANS64.TRYWAIT P0, [R9+URZ+0x30820], R0 ;  /* 0x03082000090075a7 */ /* 0x0010a4000800017f */
[----:B--2---:R-:W-:Y:S05]  /*dfa0*/  @!P0 NANOSLEEP.SYNCS 0x989680 ;  /* 0x009896800000895d */ /* 0x004fea0003900000 */
[----:B------:R-:W2:Y:S02]  /*dfb0*/  @!P0 SYNCS.PHASECHK.TRANS64 P0, [R9+URZ+0x30820], R0 ;  /* 0x03082000090085a7 */ /* 0x000ea4000800007f */
[----:B--2---:R-:W-:Y:S05]  /*dfc0*/  @!P0 BRA `(.L_x_10710) ;  /* 0xfffffffc00f08947 */ /* 0x004fea000383ffff */
[----:B------:R-:W-:Y:S05]  /*dfd0*/  BRA `(.L_x_10763) ;  /* 0xffffffec00607947 */ /* 0x000fea000383ffff */
.L_x_10711:
        /* <DEDUP_REMOVED lines=11> */
.L_x_10765:
[----:B------:R-:W-:Y:S05]  /*e090*/  BSYNC B0 ;  /* 0x0000000000007941 */ /* 0x000fea0003800000 */
.L_x_10764:
[----:B------:R-:W-:Y:S05]  /*e0a0*/  BRA `(.L_x_10766) ;  /* 0xffffffec00487947 */ /* 0x000fea000383ffff */
.L_x_10714:
[----:B------:R-:W-:Y:S01]  /*e0b0*/  BSSY B1, `(.L_x_10767) ;  /* 0x0000006000017945 */ /* 0x000fe20003800000 */
[----:B------:R-:W-:-:S07]  /*e0c0*/  IMAD.MOV.U32 R15, RZ, RZ, -0x1 ;  /* 0xffffffffff0f7424 */ /* 0x000fce00078e00ff */
[----:B01----:R-:W-:Y:S05]  /*e0d0*/  WARPSYNC.COLLECTIVE R15, `(.L_x_10768) ;  /* 0x000000000f0c7348 */ /* 0x003fea0003c00000 */
[----:B------:R-:W-:Y:S02]  /*e0e0*/  ELECT P6, UR62, PT ;  /* 0x00000000003e782f */ /* 0x000fe400038c0000 */
[----:B------:R-:W-:Y:S01]  /*e0f0*/  MOV R14, UR62 ;  /* 0x0000003e000e7c02 */ /* 0x000fe20008000f00 */
[----:B01----:R-:W-:Y:S10]  /*e100*/  ENDCOLLECTIVE ;  /* 0x000000000000791b */ /* 0x003ff40003800000 */
.L_x_10768:
[----:B------:R-:W-:Y:S05]  /*e110*/  BSYNC B1 ;  /* 0x0000000000017941 */ /* 0x000fea0003800000 */
.L_x_10767:
[----:B------:R-:W-:Y:S05]  /*e120*/  BRA `(.L_x_10769) ;  /* 0xffffffec00407947 */ /* 0x000fea000383ffff */
.L_x_10716:
[----:B0-----:R0:W2:Y:S02]  /*e130*/  SYNCS.PHASECHK.TRANS64.TRYWAIT P0, [R7+URZ], R2 ;  /* 0x00000002070075a7 */ /* 0x0010a4000800017f */
[----:B--2---:R-:W-:Y:S05]  /*e140*/  @!P0 NANOSLEEP.SYNCS 0x989680 ;  /* 0x009896800000895d */ /* 0x004fea0003900000 */
[----:B------:R-:W2:Y:S02]  /*e150*/  @!P0 SYNCS.PHASECHK.TRANS64 P0, [R7+URZ], R2 ;  /* 0x00000002070085a7 */ /* 0x000ea4000800007f */
[----:B--2---:R-:W-:Y:S05]  /*e160*/  @!P0 BRA `(.L_x_10716) ;  /* 0xfffffffc00f08947 */ /* 0x004fea000383ffff */
[----:B------:R-:W-:Y:S05]  /*e170*/  BRA `(.L_x_10770) ;  /* 0xffffffec00747947 */ /* 0x000fea000383ffff */
.L_x_10717:
[----:B--2---:R2:W3:Y:S02]  /*e180*/  SYNCS.PHASECHK.TRANS64.TRYWAIT P0, [R3+URZ], R0 ;  /* 0x00000000030075a7 */ /* 0x0044e4000800017f */
[----:B---3--:R-:W-:Y:S05]  /*e190*/  @!P0 NANOSLEEP.SYNCS 0x989680 ;  /* 0x009896800000895d */ /* 0x008fea0003900000 */
[----:B------:R-:W3:Y:S02]  /*e1a0*/  @!P0 SYNCS.PHASECHK.TRANS64 P0, [R3+URZ], R0 ;  /* 0x00000000030085a7 */ /* 0x000ee4000800007f */
[----:B---3--:R-:W-:Y:S05]  /*e1b0*/  @!P0 BRA `(.L_x_10717) ;  /* 0xfffffffc00f08947 */ /* 0x008fea000383ffff */
[----:B------:R-:W-:Y:S05]  /*e1c0*/  BRA `(.L_x_10771) ;  /* 0xffffffec00687947 */ /* 0x000fea000383ffff */
.L_x_10719:
[----:B--2---:R2:W3:Y:S02]  /*e1d0*/  SYNCS.PHASECHK.TRANS64.TRYWAIT P0, [R5+URZ], R2 ;  /* 0x00000002050075a7 */ /* 0x0044e4000800017f */
[----:B---3--:R-:W-:Y:S05]  /*e1e0*/  @!P0 NANOSLEEP.SYNCS 0x989680 ;  /* 0x009896800000895d */ /* 0x008fea0003900000 */
[----:B------:R-:W3:Y:S02]  /*e1f0*/  @!P0 SYNCS.PHASECHK.TRANS64 P0, [R5+URZ], R2 ;  /* 0x00000002050085a7 */ /* 0x000ee4000800007f */
[----:B---3--:R-:W-:Y:S05]  /*e200*/  @!P0 BRA `(.L_x_10719) ;  /* 0xfffffffc00f08947 */ /* 0x008fea000383ffff */
[----:B------:R-:W-:Y:S05]  /*e210*/  BRA `(.L_x_10772) ;  /* 0xffffffec006c7947 */ /* 0x000fea000383ffff */
.L_x_10773:
        /* <DEDUP_REMOVED lines=14> */
.L_x_12789:


//--------------------- .text._ZN7cutlass13device_kernelIN5flash11enable_sm90INS1_16FlashAttnFwdSm90INS1_25CollectiveMainloopFwdSm90ILi2EN4cute5tupleIJNS5_1CILi1EEES8_S8_EEENS6_IJNS7_ILi192EEESA_NS7_ILi64EEEEEELi64ENS_6half_tEfNS_4arch4Sm90ELb0ELb0ELb0ELb1ELb0ELb1ELb0ELb0ELb1ELb0ELb0ELb0EEENS1_21CollectiveEpilogueFwdINS6_IJSA_SB_SA_EEES9_SD_SF_Li384ELb1ELb0ELb0ELb0EEENS1_36VarlenDynamicPersistentTileSchedulerILi192ELi192ELi384ELi32ELb0ELb0ELb1ELb0ELb1ELb1EEEEEEEEEvNT_6ParamsE --------------------------
	.section	.text._ZN7cutlass13device_kernelIN5flash11enable_sm90INS1_16FlashAttnFwdSm90INS1_25CollectiveMainloopFwdSm90ILi2EN4cute5tupleIJNS5_1CILi1EEES8_S8_EEENS6_IJNS7_ILi192EEESA_NS7_ILi64EEEEEELi64ENS_6half_tEfNS_4arch4Sm90ELb0ELb0ELb0ELb1ELb0ELb1ELb0ELb0ELb1ELb0ELb0ELb0EEENS1_21CollectiveEpilogueFwdINS6_IJSA_SB_SA_EEES9_SD_SF_Li384ELb1ELb0ELb0ELb0EEENS1_36VarlenDynamicPersistentTileSchedulerILi192ELi192ELi384ELi32ELb0ELb0ELb1ELb0ELb1ELb1EEEEEEEEEvNT_6ParamsE,"ax",@progbits
	.align	128
.text._ZN7cutlass13device_kernelIN5flash11enable_sm90INS1_16FlashAttnFwdSm90INS1_25CollectiveMainloopFwdSm90ILi2EN4cute5tupleIJNS5_1CILi1EEES8_S8_EEENS6_IJNS7_ILi192EEESA_NS7_ILi64EEEEEELi64ENS_6half_tEfNS_4arch4Sm90ELb0ELb0ELb0ELb1ELb0ELb1ELb0ELb0ELb1ELb0ELb0ELb0EEENS1_21CollectiveEpilogueFwdINS6_IJSA_SB_SA_EEES9_SD_SF_Li384ELb1ELb0ELb0ELb0EEENS1_36VarlenDynamicPersistentTileSchedulerILi192ELi192ELi384ELi32ELb0ELb0ELb1ELb0ELb1ELb1EEEEEEEEEvNT_6ParamsE:
        .type           _ZN7cutlass13device_kernelIN5flash11enable_sm90INS1_16FlashAttnFwdSm90INS1_25CollectiveMainloopFwdSm90ILi2EN4cute5tupleIJNS5_1CILi1EEES8_S8_EEENS6_IJNS7_ILi192EEESA_NS7_ILi64EEEEEELi64ENS_6half_tEfNS_4arch4Sm90ELb0ELb0ELb0ELb1ELb0ELb1ELb0ELb0ELb1ELb0ELb0ELb0EEENS1_21CollectiveEpilogueFwdINS6_IJSA_SB_SA_EEES9_SD_SF_Li384ELb1ELb0ELb0ELb0EEENS1_36VarlenDynamicPersistentTileSchedulerILi192ELi192ELi384ELi32ELb0ELb0ELb1ELb0ELb1ELb1EEEEEEEEEvNT_6ParamsE,@function
        .size           _ZN7cutlass13device_kernelIN5flash11enable_sm90INS1_16FlashAttnFwdSm90INS1_25CollectiveMainloopFwdSm90ILi2EN4cute5tupleIJNS5_1CILi1EEES8_S8_EEENS6_IJNS7_ILi192EEESA_NS7_ILi64EEEEEELi64ENS_6half_tEfNS_4arch4Sm90ELb0ELb0ELb0ELb1ELb0ELb1ELb0ELb0ELb1ELb0ELb0ELb0EEENS1_21CollectiveEpilogueFwdINS6_IJSA_SB_SA_EEES9_SD_SF_Li384ELb1ELb0ELb0ELb0EEENS1_36VarlenDynamicPersistentTileSchedulerILi192ELi192ELi384ELi32ELb0ELb0ELb1ELb0ELb1ELb1EEEEEEEEEvNT_6ParamsE,(.L_x_12790 - _ZN7cutlass13device_kernelIN5flash11enable_sm90INS1_16FlashAttnFwdSm90INS1_25CollectiveMainloopFwdSm90ILi2EN4cute5tupleIJNS5_1CILi1EEES8_S8_EEENS6_IJNS7_ILi192EEESA_NS7_ILi64EEEEEELi64ENS_6half_tEfNS_4arch4Sm90ELb0ELb0ELb0ELb1ELb0ELb1ELb0ELb0ELb1ELb0ELb0ELb0EEENS1_21CollectiveEpilogueFwdINS6_IJSA_SB_SA_EEES9_SD_SF_Li384ELb1ELb0ELb0ELb0EEENS1_36VarlenDynamicPersistentTileSchedulerILi192ELi192ELi384ELi32ELb0ELb0ELb1ELb0ELb1ELb1EEEEEEEEEvNT_6ParamsE)
        .other          _ZN7cutlass13device_kernelIN5flash11enable_sm90INS1_16FlashAttnFwdSm90INS1_25CollectiveMainloopFwdSm90ILi2EN4cute5tupleIJNS5_1CILi1EEES8_S8_EEENS6_IJNS7_ILi192EEESA_NS7_ILi64EEEEEELi64ENS_6half_tEfNS_4arch4Sm90ELb0ELb0ELb0ELb1ELb0ELb1ELb0ELb0ELb1ELb0ELb0ELb0EEENS1_21CollectiveEpilogueFwdINS6_IJSA_SB_SA_EEES9_SD_SF_Li384ELb1ELb0ELb0ELb0EEENS1_36VarlenDynamicPersistentTileSchedulerILi192ELi192ELi384ELi32ELb0ELb0ELb1ELb0ELb1ELb1EEEEEEEEEvNT_6ParamsE,@"STO_CUDA_ENTRY STV_DEFAULT"
_ZN7cutlass13device_kernelIN5flash11enable_sm90INS1_16FlashAttnFwdSm90INS1_25CollectiveMainloopFwdSm90ILi2EN4cute5tupleIJNS5_1CILi1EEES8_S8_EEENS6_IJNS7_ILi192EEESA_NS7_ILi64EEEEEELi64ENS_6half_tEfNS_4arch4Sm90ELb0ELb0ELb0ELb1ELb0ELb1ELb0ELb0ELb1ELb0ELb0ELb0EEENS1_21CollectiveEpilogueFwdINS6_IJSA_SB_SA_EEES9_SD_SF_Li384ELb1ELb0ELb0ELb0EEENS1_36VarlenDynamicPersistentTileSchedulerILi192ELi192ELi384ELi32ELb0ELb0ELb1ELb0ELb1ELb1EEEEEEEEEvNT_6ParamsE:
        /* <DEDUP_REMOVED lines=26> */
.L_x_10775:
[----:B------:R-:W-:Y:S05]  /*01a0*/  BSYNC B0 ;  /* 0x0000000000007941 */ /* 0x000fea0003800000 */
.L_x_10774:
        /* <DEDUP_REMOVED lines=40> */
.L_x_10776:
        /* <DEDUP_REMOVED lines=22> */
.L_x_10777:
        /* <DEDUP_REMOVED lines=18> */
.L_x_10778:
        /* <DEDUP_REMOVED lines=22> */
.L_x_10779:
        /* <DEDUP_REMOVED lines=22> */
.L_x_10780:
        /* <DEDUP_REMOVED lines=9> */
.L_x_10783:
        /* <DEDUP_REMOVED lines=22> */
[----:B----4-:R-:W-:Y:S05]  /*0b60*/  @P0 BRA `(.L_x_10784) ;  /* 0x00000140007c0947 */ /* 0x010fea0003800000 */
[----:B------:R-:W2:Y:S01]  /*0b70*/  LDL.LU R9, [R1+0x1c] ;  /* 0x00001c0001097983 */ /* 0x000ea20000300800 */
[----:B------:R-:W0:Y:S02]  /*0b80*/  S2R R0, SR_TID.X ;  /* 0x0000000000007919 */ /* 0x000e240000002100 */
[----:B0-----:R-:W-:-:S05]  /*0b90*/  VIADD R8, R0, 0xffffff80 ;  /* 0xffffff8000087836 */ /* 0x001fca0000000000 */
[----:B------:R-:W-:-:S04]  /*0ba0*/  SHF.R.S32.HI R0, RZ, 0x1f, R8 ;  /* 0x0000001fff007819 */ /* 0x000fc80000011408 */
[----:B------:R-:W-:-:S04]  /*0bb0*/  LEA.HI R3, R0, R8, RZ, 0x4 ;  /* 0x0000000800037211 */ /* 0x000fc800078f20ff */
[----:B------:R-:W-:-:S05]  /*0bc0*/  LOP3.LUT R4, R3, 0xfffffff0, RZ, 0xc0, !PT ;  /* 0xfffffff003047812 */ /* 0x000fca00078ec0ff */
[----:B------:R-:W-:Y:S01]  /*0bd0*/  IMAD.IADD R4, R8, 0x1, -R4 ;  /* 0x0000000108047824 */ /* 0x000fe200078e0a04 */
[----:B------:R-:W-:-:S04]  /*0be0*/  SHF.R.S32.HI R6, RZ, 0x4, R3 ;  /* 0x00000004ff067819 */ /* 0x000fc80000011403 */
[----:B------:R-:W-:-:S04]  /*0bf0*/  SHF.R.S32.HI R5, RZ, 0x1f, R4 ;  /* 0x0000001fff057819 */ /* 0x000fc80000011404 */
[----:B------:R-:W-:Y:S02]  /*0c00*/  LEA.HI R5, R5, R4, RZ, 0x3 ;  /* 0x0000000405057211 */ /* 0x000fe400078f18ff */
[----:B------:R-:W-:Y:S02]  /*0c10*/  LEA.HI R7, R3, R6, RZ, 0x1 ;  /* 0x0000000603077211 */ /* 0x000fe400078f08ff */
[----:B------:R-:W-:Y:S02]  /*0c20*/  LOP3.LUT R3, R5, 0xfffffff8, RZ, 0xc0, !PT ;  /* 0xfffffff805037812 */ /* 0x000fe400078ec0ff */
[----:B------:R-:W-:Y:S02]  /*0c30*/  LOP3.LUT R7, R7, 0x1ffffffe, RZ, 0xc0, !PT ;  /* 0x1ffffffe07077812 */ /* 0x000fe400078ec0ff */
[----:B------:R-:W-:-:S03]  /*0c40*/  IADD3 R3, R4, -R3, RZ ;  /* 0x8000000304037210 */ /* 0x000fc60007ffe0ff */
[----:B------:R-:W-:Y:S02]  /*0c50*/  IMAD.IADD R7, R6, 0x1, -R7 ;  /* 0x0000000106077824 */ /* 0x000fe400078e0a07 */
[----:B------:R-:W-:Y:S01]  /*0c60*/  IMAD.SHL.U32 R4, R3, 0x40, RZ ;  /* 0x0000004003047824 */ /* 0x000fe200078e00ff */
[----:B------:R-:W-:Y:S01]  /*0c70*/  LEA.HI R6, R0, R8, RZ, 0x5 ;  /* 0x0000000800067211 */ /* 0x000fe200078f28ff */
[----:B------:R-:W-:-:S03]  /*0c80*/  IMAD.SHL.U32 R7, R7, 0x8, RZ ;  /* 0x0000000807077824 */ /* 0x000fc600078e00ff */
[----:B------:R-:W-:Y:S01]  /*0c90*/  LOP3.LUT R4, R4, 0x1c0, RZ, 0xc0, !PT ;  /* 0x000001c004047812 */ /* 0x000fe200078ec0ff */
[----:B------:R-:W-:Y:S01]  /*0ca0*/  IMAD.SHL.U32 R5, R5, 0x40, RZ ;  /* 0x0000004005057824 */ /* 0x000fe200078e00ff */
[----:B------:R-:W-:Y:S02]  /*0cb0*/  SHF.R.S32.HI R10, RZ, 0x5, R6 ;  /* 0x00000005ff0a7819 */ /* 0x000fe40000011406 */
[----:B------:R-:W-:Y:S02]  /*0cc0*/  LOP3.LUT R7, R4, 0x8, R7, 0xf8, !PT ;  /* 0x0000000804077812 */ /* 0x000fe400078ef807 */
[----:B------:R-:W-:Y:S02]  /*0cd0*/  SHF.R.U32.HI R6, RZ, 0x3, R4 ;  /* 0x00000003ff067819 */ /* 0x000fe40000011604 */
[----:B------:R-:W-:Y:S01]  /*0ce0*/  R2P PR, R3, 0x6 ;  /* 0x0000000603007804 */ /* 0x000fe20000000000 */
[----:B------:R-:W-:Y:S01]  /*0cf0*/  IMAD.SHL.U32 R4, R10, 0x400, RZ ;  /* 0x000004000a047824 */ /* 0x000fe200078e00ff */
[----:B------:R-:W-:-:S02]  /*0d00*/  LEA.HI R3, R0, R8, RZ, 0x2 ;  /* 0x0000000800037211 */ /* 0x000fc400078f10ff */
[----:B------:R-:W-:Y:S02]  /*0d10*/  LOP3.LUT R5, R5, 0x7ffffe00, RZ, 0xc0, !PT ;  /* 0x7ffffe0005057812 */ /* 0x000fe400078ec0ff */
[----:B------:R-:W-:Y:S02]  /*0d20*/  LOP3.LUT R6, R7, R6, RZ, 0x3c, !PT ;  /* 0x0000000607067212 */ /* 0x000fe400078e3cff */
[----:B------:R-:W-:Y:S02]  /*0d30*/  LEA.HI R0, R0, R8, RZ, 0x7 ;  /* 0x0000000800007211 */ /* 0x000fe400078f38ff */
[----:B------:R-:W-:Y:S02]  /*0d40*/  SHF.R.S32.HI R18, RZ, 0x2, R3 ;  /* 0x00000002ff127819 */ /* 0x000fe40000011403 */
[----:B------:R-:W-:Y:S02]  /*0d50*/  IADD3 R5, R6, R5, R4 ;  /* 0x0000000506057210 */ /* 0x000fe40007ffe004 */
[----:B------:R-:W-:Y:S01]  /*0d60*/  SHF.R.S32.HI R4, RZ, 0x7, R0 ;  /* 0x00000007ff047819 */ /* 0x000fe20000011400 */
[----:B------:R-:W-:Y:S01]  /*0d70*/  VIADD R6, R18, 0x60 ;  /* 0x0000006012067836 */ /* 0x000fe20000000000 */
[----:B------:R-:W-:-:S02]  /*0d80*/  LOP3.LUT R0, R0, 0xffffff80, RZ, 0xc0, !PT ;  /* 0xffffff8000007812 */ /* 0x000fc400078ec0ff */
[----:B------:R-:W-:-:S03]  /*0d90*/  LOP3.LUT R4, R3, 0xfffffffc, RZ, 0xc0, !PT ;  /* 0xfffffffc03047812 */ /* 0x000fc600078ec0ff */
[C---:B------:R-:W-:Y:S01]  /*0da0*/  IMAD.IADD R7, R8.reuse, 0x1, -R0 ;  /* 0x0000000108077824 */ /* 0x040fe200078e0a00 */
[----:B------:R-:W-:Y:S01]  /*0db0*/  SHF.R.S32.HI R0, RZ, 0x1f, R6 ;  /* 0x0000001fff007819 */ /* 0x000fe20000011406 */
[----:B------:R-:W-:Y:S01]  /*0dc0*/  IMAD.IADD R4, R8, 0x1, -R4 ;  /* 0x0000000108047824 */ /* 0x000fe200078e0a04 */
[----:B------:R-:W-:Y:S02]  /*0dd0*/  SHF.L.U32 R157, R6, 0x6, RZ ;  /* 0x00000006069d7819 */ /* 0x000fe400000006ff */
[----:B------:R-:W-:Y:S01]  /*0de0*/  LEA.HI R0, R0, R6, RZ, 0x3 ;  /* 0x0000000600007211 */ /* 0x000fe200078f18ff */
[----:B------:R-:W-:Y:S01]  /*0df0*/  IMAD.SHL.U32 R16, R4, 0x8, RZ ;  /* 0x0000000804107824 */ /* 0x000fe200078e00ff */
[----:B------:R-:W-:Y:S02]  /*0e00*/  SHF.R.S32.HI R3, RZ, 0x1f, R3 ;  /* 0x0000001fff037819 */ /* 0x000fe40000011403 */
[----:B------:R-:W-:Y:S01]  /*0e10*/  LOP3.LUT R157, R157, 0x1c0, RZ, 0xc0, !PT ;  /* 0x000001c09d9d7812 */ /* 0x000fe200078ec0ff */
[----:B------:R-:W-:Y:S01]  /*0e20*/  IMAD.SHL.U32 R0, R0, 0x40, RZ ;  /* 0x0000004000007824 */ /* 0x000fe200078e00ff */
[----:B------:R-:W-:Y:S01]  /*0e30*/  LEA.HI R3, R3, R18, RZ, 0x3 ;  /* 0x0000001203037211 */ /* 0x000fe200078f18ff */
[----:B------:R-:W-:Y:S01]  /*0e40*/  IMAD R154, R5, 0x2, R2 ;  /* 0x00000002059a7824 */ /* 0x000fe200078e0202 */
[----:B------:R-:W-:-:S02]  /*0e50*/  SHF.R.U32.HI R7, RZ, 0x3, R157 ;  /* 0x00000003ff077819 */ /* 0x000fc4000001169d */
[----:B------:R-:W-:Y:S02]  /*0e60*/  LOP3.LUT R4, R157, 0x38, R16, 0xf8, !PT ;  /* 0x000000389d047812 */ /* 0x000fe400078ef810 */
[----:B------:R-:W-:Y:S01]  /*0e70*/  LOP3.LUT R0, R0, 0xfffffe00, RZ, 0xc0, !PT ;  /* 0xfffffe0000007812 */ /* 0x000fe200078ec0ff */
[----:B------:R-:W-:Y:S01]  /*0e80*/  VIADD R156, R154, 0x1e800 ;  /* 0x0001e8009a9c7836 */ /* 0x000fe20000000000 */
[----:B------:R-:W-:Y:S02]  /*0e90*/  LOP3.LUT R3, R3, 0xfffffff8, RZ, 0xc0, !PT ;  /* 0xfffffff803037812 */ /* 0x000fe400078ec0ff */
[----:B------:R-:W-:Y:S01]  /*0ea0*/  LOP3.LUT R5, R0, R4, R7, 0xf6, !PT ;  /* 0x0000000400057212 */ /* 0x000fe200078ef607 */
[----:B------:R-:W-:Y:S01]  /*0eb0*/  STL [R1+0x50], RZ ;  /* 0x000050ff01007387 */ /* 0x000fe20000100800 */
[----:B------:R-:W-:Y:S01]  /*0ec0*/  SHF.R.S32.HI R6, RZ, 0x1f, R18 ;  /* 0x0000001fff067819 */ /* 0x000fe20000011412 */
[----:B------:R-:W-:Y:S01]  /*0ed0*/  VIADD R6, R154, 0x1e820 ;  /* 0x0001e8209a067836 */ /* 0x000fe20000000000 */
[----:B------:R-:W-:Y:S01]  /*0ee0*/  @P1 IADD3 R6, R156, -0x20, RZ ;  /* 0xffffffe09c061810 */ /* 0x000fe20007ffe0ff */
[----:B------:R-:W-:Y:S01]  /*0ef0*/  IMAD.IADD R3, R18, 0x1, -R3 ;  /* 0x0000000112037824 */ /* 0x000fe200078e0a03 */
[----:B------:R0:W-:Y:S04]  /*0f00*/  STL [R1+0x38], R0 ;  /* 0x0000380001007387 */ /* 0x0001e80000100800 */
[----:B------:R1:W-:Y:S01]  /*0f10*/  STL [R1+0x28], R3 ;  /* 0x0000280301007387 */ /* 0x0003e20000100800 */
[----:B0-----:R-:W-:-:S03]  /*0f20*/  IMAD R0, R5, 0x2, R2 ;  /* 0x0000000205007824 */ /* 0x001fc600078e0202 */
[----:B------:R-:W-:Y:S04]  /*0f30*/  STL [R1+0x3c], R6 ;  /* 0x00003c0601007387 */ /* 0x000fe80000100800 */
[----:B------:R0:W-:Y:S01]  /*0f40*/  STL [R1+0x5c], R0 ;  /* 0x00005c0001007387 */ /* 0x0001e20000100800 */
[C---:B-1----:R-:W-:Y:S01]  /*0f50*/  VIADD R3, R6.reuse, 0x6000 ;  /* 0x0000600006037836 */ /* 0x042fe20000000000 */
[----:B0-----:R-:W-:-:S05]  /*0f60*/  IADD3 R0, R6, 0xc000, RZ ;  /* 0x0000c00006007810 */ /* 0x001fca0007ffe0ff */
[----:B------:R0:W-:Y:S04]  /*0f70*/  STL [R1+0x40], R0 ;  /* 0x0000400001007387 */ /* 0x0001e80000100800 */
[----:B------:R0:W-:Y:S01]  /*0f80*/  STL [R1+0x44], R3 ;  /* 0x0000440301007387 */ /* 0x0001e20000100800 */
[----:B------:R-:W-:-:S04]  /*0f90*/  MOV R155, 0x40 ;  /* 0x00000040009b7802 */ /* 0x000fc80000000f00 */
[----:B------:R-:W-:Y:S02]  /*0fa0*/  SEL R155, R155, 0xffffffc0, !P2 ;  /* 0xffffffc09b9b7807 */ /* 0x000fe40005000000 */
[----:B------:R-:W-:Y:S01]  /*0fb0*/  CS2R R22, SRZ ;  /* 0x0000000000167805 */ /* 0x000fe2000001ff00 */
[----:B------:R-:W-:Y:S02]  /*0fc0*/  IMAD.MOV.U32 R19, RZ, RZ, RZ ;  /* 0x000000ffff137224 */ /* 0x000fe400078e00ff */
[----:B------:R-:W-:Y:S02]  /*0fd0*/  IMAD.MOV.U32 R153, RZ, RZ, RZ ;  /* 0x000000ffff997224 */ /* 0x000fe400078e00ff */
[----:B------:R-:W-:Y:S02]  /*0fe0*/  IMAD.IADD R156, R156, 0x1, R155 ;  /* 0x000000019c9c7824 */ /* 0x000fe400078e029b */
[----:B------:R-:W-:Y:S01]  /*0ff0*/  IMAD.IADD R155, R155, 0x1, R6 ;  /* 0x000000019b9b7824 */ /* 0x000fe200078e0206 */
[----:B0-2---:R-:W-:-:S07]  /*1000*/  LOP3.LUT R152, R9, 0x1, RZ, 0xfc, !PT ;  /* 0x0000000109987812 */ /* 0x005fce00078efcff */
.L_x_10919:
[----:B0----5:R-:W0:Y:S02]  /*1010*/  LDC.64 R4, c[0x0][0xc60] ;  /* 0x00031800ff047b82 */ /* 0x021e240000000a00 */
[----:B0-----:R-:W-:-:S05]  /*1020*/  IMAD.WIDE R4, R35, 0x4, R4 ;  /* 0x0000000423047825 */ /* 0x001fca00078e0204 */
[----:B-12---:R-:W2:Y:S01]  /*1030*/  LDG.E R10, desc[UR56][R4.64] ;  /* 0x00000038040a7981 */ /* 0x006ea2000c1e1900 */
[----:B------:R-:W-:Y:S05]  /*1040*/  YIELD ;  /* 0x0000000000007946 */ /* 0x000fea0003800000 */
[----:B------:R-:W-:Y:S01]  /*1050*/  ULDC.64 UR4, c[0x0][0xa28] ;  /* 0x00028a0000047ab9 */ /* 0x000fe20000000a00 */
[----:B------:R-:W-:Y:S01]  /*1060*/  ULDC.64 UR8, c[0x0][0xa18] ;  /* 0x0002860000087ab9 */ /* 0x000fe20000000a00 */
[----:B------:R-:W-:Y:S01]  /*1070*/  ISETP.NE.U32.AND P1, PT, RZ, UR4, PT ;  /* 0x00000004ff007c0c */ /* 0x000fe2000bf25070 */
[----:B------:R-:W-:Y:S01]  /*1080*/  ULDC.64 UR6, c[0x0][0xa08] ;  /* 0x0002820000067ab9 */ /* 0x000fe20000000a00 */
[----:B------:R-:W-:Y:S01]  /*1090*/  IMAD.MOV.U32 R3, RZ, RZ, RZ ;  /* 0x000000ffff037224 */ /* 0x000fe200078e00ff */
[----:B------:R-:W-:Y:S01]  /*10a0*/  ISETP.NE.U32.AND P0, PT, RZ, UR6, PT ;  /* 0x00000006ff007c0c */ /* 0x000fe2000bf05070 */
[----:B------:R-:W-:Y:S01]  /*10b0*/  IMAD.MOV.U32 R37, RZ, RZ, RZ ;  /* 0x000000ffff257224 */ /* 0x000fe200078e00ff */
[----:B------:R-:W-:-:S02]  /*10c0*/  ISETP.NE.AND.EX P1, PT, RZ, UR5, PT, P1 ;  /* 0x00000005ff007c0c */ /* 0x000fc4000bf25310 */
[----:B------:R-:W-:Y:S02]  /*10d0*/  ISETP.NE.AND.EX P0, PT, RZ, UR7, PT, P0 ;  /* 0x00000007ff007c0c */ /* 0x000fe4000bf05300 */
[----:B--2---:R-:W-:Y:S01]  /*10e0*/  SHF.R.S32.HI R0, RZ, 0x1f, R10 ;  /* 0x0000001fff007819 */ /* 0x004fe2000001140a */
[----:B------:R-:W-:-:S08]  /*10f0*/  IMAD.SHL.U32 R30, R10, 0x4, RZ ;  /* 0x000000040a1e7824 */ /* 0x000fd000078e00ff */
[C---:B---34-:R-:W-:Y:S01]  /*1100*/  @P1 LEA R6, P2, R10.reuse, UR4, 0x2 ;  /* 0x000000040a061c11 */ /* 0x058fe2000f8410ff */
        /* <DEDUP_REMOVED lines=24> */
[----:B------:R-:W-:Y:S01]  /*1290*/  MOV R35, R10 ;  /* 0x0000000a00237202 */ /* 0x000fe20000000f00 */
        /* <DEDUP_REMOVED lines=10> */
.L_x_10785:
        /* <DEDUP_REMOVED lines=10> */
.L_x_10786:
[----:B------:R-:W-:Y:S05]  /*13e0*/  @!P0 BRA `(.L_x_10787) ;  /* 0x00000000000c8947 */ /* 0x000fea0003800000 */
[----:B------:R-:W2:Y:S04]  /*13f0*/  LDG.E R5, desc[UR56][R8.64] ;  /* 0x0000003808057981 */ /* 0x000ea8000c1e1900 */
[----:B------:R-:W2:Y:S02]  /*1400*/  LDG.E R32, desc[UR56][R8.64+0x4] ;  /* 0x0000043808207981 */ /* 0x000ea4000c1e1900 */
[----:B--2---:R-:W-:-:S07]  /*1410*/  IMAD.IADD R32, R32, 0x1, -R5 ;  /* 0x0000000120207824 */ /* 0x004fce00078e0a05 */
.L_x_10787:
        /* <DEDUP_REMOVED lines=23> */
[----:B------:R-:W-:Y:S01]  /*1590*/  IMAD R0, R10, 0xc0, -R8 ;  /* 0x000000c00a007824 */ /* 0x000fe200078e0a08 */
[----:B------:R0:W-:Y:S04]  /*15a0*/  STL [R1+0x54], R10 ;  /* 0x0000540a01007387 */ /* 0x0001e80000100800 */
        /* <DEDUP_REMOVED lines=32> */
.L_x_10790:
[----:B------:R-:W-:Y:S05]  /*17b0*/  BSYNC B6 ;  /* 0x0000000000067941 */ /* 0x000fea0003800000 */
.L_x_10789:
        /* <DEDUP_REMOVED lines=20> */
.L_x_10792:
[----:B------:R-:W-:Y:S05]  /*1900*/  BSYNC B6 ;  /* 0x0000000000067941 */ /* 0x000fea0003800000 */
.L_x_10791:
[----:B------:R-:W-:Y:S01]  /*1910*/  ULDC.64 UR4, c[0x0][0x9f8] ;  /* 0x00027e0000047ab9 */ /* 0x000fe20000000a00 */
[----:B------:R-:W-:Y:S01]  /*1920*/  IMAD.IADD R45, R37, 0x1, R32 ;  /* 0x00000001252d7824 */ /* 0x000fe200078e0220 */
[----:B------:R-:W-:Y:S01]  /*1930*/  ISETP.NE.U32.AND P0, PT, RZ, UR4, PT ;  /* 0x00000004ff007c0c */ /* 0x000fe2000bf05070 */
[----:B------:R-:W2:Y:S01]  /*1940*/  LDL R32, [R1+0x28] ;  /* 0x0000280001207983 */ /* 0x000ea20000100800 */
[----:B------:R-:W0:Y:S01]  /*1950*/  LDC R0, c[0x0][0x428] ;  /* 0x00010a00ff007b82 */ /* 0x000e220000000800 */
[----:B------:R-:W-:Y:S01]  /*1960*/  ULDC.64 UR6, c[0x0][0xa08] ;  /* 0x0002820000067ab9 */ /* 0x000fe20000000a00 */
[----:B------:R-:W-:Y:S01]  /*1970*/  ISETP.NE.AND.EX P0, PT, RZ, UR5, PT, P0 ;  /* 0x00000005ff007c0c */ /* 0x000fe2000bf05300 */
[----:B------:R-:W3:Y:S04]  /*1980*/  LDL.LU R42, [R1] ;  /* 0x00000000012a7983 */ /* 0x000ee80000300800 */
[----:B------:R-:W4:Y:S01]  /*1990*/  LDL R36, [R1+0x38] ;  /* 0x0000380001247983 */ /* 0x000f220000100800 */
[----:B------:R-:W1:Y:S07]  /*19a0*/  LDC.64 R12, c[0x0][0x3e8] ;  /* 0x0000fa00ff0c7b82 */ /* 0x000e6e0000000a00 */
[----:B------:R-:W-:Y:S01]  /*19b0*/  @P0 IADD3 R4, P1, R30, UR4, RZ ;  /* 0x000000041e040c10 */ /* 0x000fe2000ff3e0ff */
[----:B------:R-:W1:Y:S01]  /*19c0*/  S2R R20, SR_TID.X ;  /* 0x0000000000147919 */ /* 0x000e620000002100 */
[----:B------:R-:W2:Y:S02]  /*19d0*/  LDC R75, c[0x0][0x3d4] ;  /* 0x0000f500ff4b7b82 */ /* 0x000ea40000000800 */
[----:B------:R-:W-:Y:S01]  /*19e0*/  @P0 IADD3.X R5, R31, UR5, RZ, P1, !PT ;  /* 0x000000051f050c10 */ /* 0x000fe20008ffe4ff */
[----:B------:R-:W-:-:S04]  /*19f0*/  ULDC.64 UR4, c[0x0][0x2f8] ;  /* 0x0000be0000047ab9 */ /* 0x000fc80000000a00 */
[----:B------:R1:W3:Y:S01]  /*1a00*/  @P0 LDG.E R35, desc[UR56][R4.64] ;  /* 0x0000003804230981 */ /* 0x0002e2000c1e1900 */
[----:B0-----:R-:W-:Y:S01]  /*1a10*/  ISETP.NE.AND P0, PT, R0, 0x1, PT ;  /* 0x000000010000780c */ /* 0x001fe20003f05270 */
[----:B------:R-:W0:Y:S01]  /*1a20*/  LDC.64 R30, c[0x0][0x2f0] ;  /* 0x0000bc00ff1e7b82 */ /* 0x000e220000000a00 */
[----:B------:R-:W-:Y:S02]  /*1a30*/  SHF.R.S32.HI R47, RZ, 0x1f, R45 ;  /* 0x0000001fff2f7819 */ /* 0x000fe4000001142d */
[----:B------:R-:W-:Y:S02]  /*1a40*/  SHF.R.S32.HI R17, RZ, 0x1f, R16 ;  /* 0x0000001fff117819 */ /* 0x000fe40000011410 */
[----:B------:R-:W-:-:S07]  /*1a50*/  SHF.R.S32.HI R40, RZ, 0x1f, R18 ;  /* 0x0000001fff287819 */ /* 0x000fce0000011412 */
[----:B------:R-:W0:Y:S08]  /*1a60*/  @P0 LDC R3, c[0x0][0x42c] ;  /* 0x00010b00ff030b82 */ /* 0x000e300000000800 */
[----:B------:R-:W0:Y:S01]  /*1a70*/  @P0 LDC R7, c[0x0][0x430] ;  /* 0x00010c00ff070b82 */ /* 0x000e220000000800 */
[----:B-1----:R-:W-:Y:S01]  /*1a80*/  SHF.R.U32.HI R38, RZ, 0x7, R20 ;  /* 0x00000007ff267819 */ /* 0x002fe20000011614 */
[-C--:B0-----:R-:W-:Y:S01]  /*1a90*/  IMAD R6, R47, R30.reuse, RZ ;  /* 0x0000001e2f067224 */ /* 0x081fe200078e02ff */
[----:B------:R-:W-:Y:S01]  /*1aa0*/  IADD3 R21, R20, -0x80, RZ ;  /* 0xffffff8014157810 */ /* 0x000fe20007ffe0ff */
[----:B------:R-:W-:Y:S01]  /*1ab0*/  IMAD.WIDE.U32 R4, R45, R30, RZ ;  /* 0x0000001e2d047225 */ /* 0x000fe200078e00ff */
[----:B------:R-:W-:-:S02]  /*1ac0*/  ISETP.NE.AND P6, PT, R38, 0x1, PT ;  /* 0x000000012600780c */ /* 0x000fc40003fc5270 */
[----:B------:R-:W-:-:S04]  /*1ad0*/  SHF.R.S32.HI R20, RZ, 0x1f, R21 ;  /* 0x0000001fff147819 */ /* 0x000fc80000011415 */
[----:B------:R-:W-:Y:S01]  /*1ae0*/  LEA.HI R20, R20, R21, RZ, 0x2 ;  /* 0x0000001514147211 */ /* 0x000fe200078f10ff */
[----:B------:R-:W-:-:S03]  /*1af0*/  @P0 IMAD.HI.U32 R0, R34, R3, RZ ;  /* 0x0000000322000227 */ /* 0x000fc600078e00ff */
[----:B------:R-:W-:Y:S01]  /*1b00*/  LOP3.LUT R20, R20, 0xfffffffc, RZ, 0xc0, !PT ;  /* 0xfffffffc14147812 */ /* 0x000fe200078ec0ff */
[----:B------:R-:W-:-:S04]  /*1b10*/  IMAD R3, R45, R31, R6 ;  /* 0x0000001f2d037224 */ /* 0x000fc800078e0206 */
[----:B------:R-:W-:Y:S01]  /*1b20*/  IMAD.IADD R20, R21, 0x1, -R20 ;  /* 0x0000000115147824 */ /* 0x000fe200078e0a14 */
[----:B------:R-:W-:Y:S01]  /*1b30*/  @P0 SHF.R.U32.HI R34, RZ, R7, R0 ;  /* 0x00000007ff220219 */ /* 0x000fe20000011600 */
[----:B------:R-:W-:Y:S01]  /*1b40*/  IMAD.IADD R5, R5, 0x1, R3 ;  /* 0x0000000105057824 */ /* 0x000fe200078e0203 */
[----:B------:R-:W-:Y:S01]  /*1b50*/  ISETP.NE.U32.AND P0, PT, RZ, UR6, PT ;  /* 0x00000006ff007c0c */ /* 0x000fe2000bf05070 */
[----:B------:R-:W0:Y:S01]  /*1b60*/  LDC.64 R6, c[0x0][0x3d8] ;  /* 0x0000f600ff067b82 */ /* 0x000e220000000a00 */
[----:B------:R-:W-:Y:S01]  /*1b70*/  SHF.R.S32.HI R9, RZ, 0x1f, R34 ;  /* 0x0000001fff097819 */ /* 0x000fe20000011422 */
[----:B------:R-:W-:Y:S01]  /*1b80*/  IMAD.WIDE.U32 R4, R34, UR4, R4 ;  /* 0x0000000422047c25 */ /* 0x000fe2000f8e0004 */
[----:B------:R-:W-:-:S03]  /*1b90*/  ISETP.NE.AND.EX P0, PT, RZ, UR7, PT, P0 ;  /* 0x00000007ff007c0c */ /* 0x000fc6000bf05300 */
[----:B------:R-:W-:Y:S02]  /*1ba0*/  IMAD R3, R9, UR4, RZ ;  /* 0x0000000409037c24 */ /* 0x000fe4000f8e02ff */
[----:B------:R-:W-:Y:S02]  /*1bb0*/  IMAD.SHL.U32 R60, R20, 0x4, RZ ;  /* 0x00000004143c7824 */ /* 0x000fe400078e00ff */
[----:B------:R-:W-:Y:S01]  /*1bc0*/  IMAD R3, R34, UR5, R3 ;  /* 0x0000000522037c24 */ /* 0x000fe2000f8e0203 */
[----:B------:R-:W-:-:S03]  /*1bd0*/  ULDC.64 UR4, c[0x0][0x300] ;  /* 0x0000c00000047ab9 */ /* 0x000fc60000000a00 */
[----:B------:R-:W-:Y:S01]  /*1be0*/  IMAD.IADD R5, R5, 0x1, R3 ;  /* 0x0000000105057824 */ /* 0x000fe200078e0203 */
[----:B------:R-:W-:Y:S02]  /*1bf0*/  SHF.R.S32.HI R61, RZ, 0x1f, R60 ;  /* 0x0000001fff3d7819 */ /* 0x000fe4000001143c */
[----:B------:R-:W-:Y:S01]  /*1c00*/  IADD3 R96, R38, 0x8, RZ ;  /* 0x0000000826607810 */ /* 0x000fe20007ffe0ff */
[----:B------:R-:W-:Y:S02]  /*1c10*/  IMAD R73, R13, 0xc0, RZ ;  /* 0x000000c00d497824 */ /* 0x000fe400078e02ff */
[----:B------:R-:W-:Y:S02]  /*1c20*/  VIADD R78, R16, 0x20 ;  /* 0x00000020104e7836 */ /* 0x000fe40000000000 */
[----:B0-----:R-:W-:Y:S02]  /*1c30*/  IMAD R43, R7, 0xc0, RZ ;  /* 0x000000c0072b7824 */ /* 0x001fe400078e02ff */
[C---:B--2---:R-:W-:Y:S01]  /*1c40*/  IMAD.SHL.U32 R79, R32.reuse, 0x40, RZ ;  /* 0x00000040204f7824 */ /* 0x044fe200078e00ff */
[----:B------:R-:W-:Y:S01]  /*1c50*/  LOP3.LUT P1, RZ, R32, 0x4, RZ, 0xc0, !PT ;  /* 0x0000000420ff7812 */ /* 0x000fe2000782c0ff */
[----:B------:R-:W-:-:S05]  /*1c60*/  VIADD R32, R18, 0x60 ;  /* 0x0000006012207836 */ /* 0x000fca0000000000 */
[----:B------:R-:W-:Y:S02]  /*1c70*/  SHF.R.S32.HI R77, RZ, 0x1f, R32 ;  /* 0x0000001fff4d7819 */ /* 0x000fe40000011420 */
[----:B------:R-:W0:Y:S01]  /*1c80*/  S2R R32, SR_TID.X ;  /* 0x0000000000207919 */ /* 0x000e220000002100 */
[----:B---3--:R-:W-:Y:S02]  /*1c90*/  SHF.R.S32.HI R0, RZ, 0x1f, R35 ;  /* 0x0000001fff007819 */ /* 0x008fe40000011423 */
[----:B------:R-:W-:Y:S02]  /*1ca0*/  SEL R35, R35, RZ, !P0 ;  /* 0x000000ff23237207 */ /* 0x000fe40004000000 */
[----:B------:R-:W-:-:S03]  /*1cb0*/  SEL R10, R0, RZ, !P0 ;  /* 0x000000ff000a7207 */ /* 0x000fc60004000000 */
[----:B------:R-:W-:-:S04]  /*1cc0*/  IMAD.WIDE.U32 R62, R35, UR4, R4 ;  /* 0x00000004233e7c25 */ /* 0x000fc8000f8e0004 */
[----:B------:R-:W-:Y:S02]  /*1cd0*/  IMAD R0, R10, UR4, RZ ;  /* 0x000000040a007c24 */ /* 0x000fe4000f8e02ff */
[----:B------:R-:W-:-:S04]  /*1ce0*/  IMAD.WIDE.U32 R4, R18, R30, R16 ;  /* 0x0000001e12047225 */ /* 0x000fc800078e0010 */
[----:B------:R-:W-:Y:S01]  /*1cf0*/  IMAD R3, R35, UR5, R0 ;  /* 0x0000000523037c24 */ /* 0x000fe2000f8e0200 */
[----:B------:R-:W-:Y:S05]  /*1d00*/  @!P6 WARPSYNC.ALL ;  /* 0x000000000000e948 */ /* 0x000fea0003800000 */
[----:B------:R-:W-:Y:S01]  /*1d10*/  ULDC.64 UR4, c[0x0][0x320] ;  /* 0x0000c80000047ab9 */ /* 0x000fe20000000a00 */
[----:B------:R-:W-:Y:S01]  /*1d20*/  IMAD R0, R40, R30, RZ ;  /* 0x0000001e28007224 */ /* 0x000fe200078e02ff */
[----:B------:R-:W-:Y:S01]  /*1d30*/  @!P6 BAR.SYNC.DEFER_BLOCKING 0x9, 0x100 ;  /* 0x024400000000eb1d */ /* 0x000fe20000010000 */
[----:B------:R-:W-:Y:S01]  /*1d40*/  IMAD R9, R9, UR4, RZ ;  /* 0x0000000409097c24 */ /* 0x000fe2000f8e02ff */
[----:B------:R-:W-:Y:S01]  /*1d50*/  IADD3 R81, P0, R62, R4, RZ ;  /* 0x000000043e517210 */ /* 0x000fe20007f1e0ff */
[----:B------:R-:W-:-:S02]  /*1d60*/  IMAD R11, R18, R31, R0 ;  /* 0x0000001f120b7224 */ /* 0x000fc400078e0200 */
[----:B------:R-:W-:Y:S02]  /*1d70*/  IMAD.IADD R82, R63, 0x1, R3 ;  /* 0x000000013f527824 */ /* 0x000fe400078e0203 */
[C---:B------:R-:W-:Y:S02]  /*1d80*/  IMAD R15, R34.reuse, UR5, R9 ;  /* 0x00000005220f7c24 */ /* 0x040fe4000f8e0209 */
[----:B------:R-:W-:Y:S01]  /*1d90*/  IMAD.WIDE.U32 R8, R34, UR4, R16 ;  /* 0x0000000422087c25 */ /* 0x000fe2000f8e0010 */
[----:B------:R-:W-:Y:S01]  /*1da0*/  ULDC.64 UR4, c[0x0][0x328] ;  /* 0x0000ca0000047ab9 */ /* 0x000fe20000000a00 */
[----:B------:R-:W-:Y:S02]  /*1db0*/  IADD3.X R80, R82, R5, R11, P0, !PT ;  /* 0x0000000552507210 */ /* 0x000fe400007fe40b */
[----:B------:R-:W-:Y:S01]  /*1dc0*/  IMAD R3, R10, UR4, RZ ;  /* 0x000000040a037c24 */ /* 0x000fe2000f8e02ff */
[----:B------:R-:W-:Y:S01]  /*1dd0*/  ISETP.GE.AND P0, PT, R16, R75, PT ;  /* 0x0000004b1000720c */ /* 0x000fe20003f06270 */
[----:B------:R-:W-:-:S02]  /*1de0*/  IMAD R0, R40, R12, RZ ;  /* 0x0000000c28007224 */ /* 0x000fc400078e02ff */
[----:B------:R-:W-:Y:S01]  /*1df0*/  IMAD R41, R35, UR5, R3 ;  /* 0x0000000523297c24 */ /* 0x000fe2000f8e0203 */
[----:B------:R-:W-:Y:S01]  /*1e00*/  SEL R3, R75, RZ, P0 ;  /* 0x000000ff4b037207 */ /* 0x000fe20000000000 */
[----:B------:R-:W-:Y:S02]  /*1e10*/  IMAD R37, R18, R13, R0 ;  /* 0x0000000d12257224 */ /* 0x000fe400078e0200 */
[-C--:B------:R-:W-:Y:S02]  /*1e20*/  IMAD R0, R40, R6.reuse, RZ ;  /* 0x0000000628007224 */ /* 0x080fe400078e02ff */
[----:B------:R-:W-:-:S04]  /*1e30*/  IMAD.WIDE.U32 R10, R18, R6, R16 ;  /* 0x00000006120a7225 */ /* 0x000fc800078e0010 */
[C---:B------:R-:W-:Y:S02]  /*1e40*/  IMAD R21, R18.reuse, R7, R0 ;  /* 0x0000000712157224 */ /* 0x040fe400078e0200 */
[----:B------:R-:W-:-:S04]  /*1e50*/  IMAD.WIDE.U32 R4, R18, R6, R60 ;  /* 0x0000000612047225 */ /* 0x000fc800078e003c */
[----:B------:R-:W-:Y:S01]  /*1e60*/  IMAD.IADD R3, R16, 0x1, R3 ;  /* 0x0000000110037824 */ /* 0x000fe200078e0203 */
[----:B------:R-:W-:Y:S01]  /*1e70*/  IADD3 R11, R21, R11, RZ ;  /* 0x0000000b150b7210 */ /* 0x000fe20007ffe0ff */
[----:B------:R-:W-:Y:S01]  /*1e80*/  IMAD.IADD R5, R5, 0x1, R21 ;  /* 0x0000000105057824 */ /* 0x000fe200078e0215 */
[----:B-----5:R-:W-:Y:S01]  /*1e90*/  SHF.R.S32.HI R21, RZ, 0x1f, R24 ;  /* 0x0000001fff157819 */ /* 0x020fe20000011418 */
[----:B0-----:R-:W-:Y:S01]  /*1ea0*/  VIADD R38, R32, 0xffffff80 ;  /* 0xffffff8020267836 */ /* 0x001fe20000000000 */
[----:B------:R-:W-:Y:S01]  /*1eb0*/  SHF.R.S32.HI R0, RZ, 0x1f, R3 ;  /* 0x0000001fff007819 */ /* 0x000fe20000011403 */
[----:B------:R-:W-:Y:S01]  /*1ec0*/  IMAD.IADD R9, R9, 0x1, R15 ;  /* 0x0000000109097824 */ /* 0x000fe200078e020f */
[----:B------:R-:W-:Y:S02]  /*1ed0*/  LOP3.LUT R42, R42, 0xfffffffb, RZ, 0xc0, !PT ;  /* 0xfffffffb2a2a7812 */ /* 0x000fe400078ec0ff */
[----:B------:R-:W-:Y:S01]  /*1ee0*/  LEA.HI R0, R0, R3, RZ, 0x3 ;  /* 0x0000000300007211 */ /* 0x000fe200078f18ff */
[----:B------:R-:W-:Y:S01]  /*1ef0*/  IMAD R3, R21, R6, RZ ;  /* 0x0000000615037224 */ /* 0x000fe200078e02ff */
[----:B------:R-:W-:-:S02]  /*1f00*/  LOP3.LUT R79, R79, 0x1c0, RZ, 0xc0, !PT ;  /* 0x000001c04f4f7812 */ /* 0x000fc400078ec0ff */
[----:B------:R-:W-:Y:S02]  /*1f10*/  @P1 LOP3.LUT R42, R42, 0x4, RZ, 0xfc, !PT ;  /* 0x000000042a2a1812 */ /* 0x000fe400078efcff */
[----:B------:R-:W-:Y:S01]  /*1f20*/  SHF.R.S32.HI R32, RZ, 0x1f, R38 ;  /* 0x0000001fff207819 */ /* 0x000fe20000011426 */
[----:B------:R-:W-:Y:S01]  /*1f30*/  IMAD R65, R24, R7, R3 ;  /* 0x0000000718417224 */ /* 0x000fe200078e0203 */
[----:B------:R-:W-:Y:S01]  /*1f40*/  SHF.R.U32.HI R76, RZ, 0x3, R79 ;  /* 0x00000003ff4c7819 */ /* 0x000fe2000001164f */
[----:B------:R0:W-:Y:S01]  /*1f50*/  STL [R1], R42 ;  /* 0x0000002a01007387 */ /* 0x0001e20000100800 */
[----:B------:R-:W-:Y:S02]  /*1f60*/  LOP3.LUT R3, R79, 0x18, R16, 0xf8, !PT ;  /* 0x000000184f037812 */ /* 0x000fe400078ef810 */
[----:B------:R-:W-:Y:S01]  /*1f70*/  LEA.HI R32, R32, R38, RZ, 0x5 ;  /* 0x0000002620207211 */ /* 0x000fe200078f28ff */
[----:B------:R-:W-:Y:S01]  /*1f80*/  IMAD.WIDE.U32 R34, R35, UR4, R8 ;  /* 0x0000000423227c25 */ /* 0x000fe2000f8e0008 */
[----:B------:R-:W-:Y:S01]  /*1f90*/  LOP3.LUT R3, R3, R76, RZ, 0x3c, !PT ;  /* 0x0000004c03037212 */ /* 0x000fe200078e3cff */
[----:B------:R-:W-:Y:S01]  /*1fa0*/  ULDC UR4, c[0x0][0x2e4] ;  /* 0x0000b90000047ab9 */ /* 0x000fe20000000800 */
[----:B------:R-:W-:Y:S01]  /*1fb0*/  SHF.R.S32.HI R32, RZ, 0x5, R32 ;  /* 0x00000005ff207819 */ /* 0x000fe20000011420 */
[----:B------:R-:W-:-:S04]  /*1fc0*/  IMAD.WIDE.U32 R14, R18, R12, R16 ;  /* 0x0000000c120e7225 */ /* 0x000fc800078e0010 */
[----:B------:R-:W-:Y:S01]  /*1fd0*/  IMAD.WIDE.U32 R8, R18, R12, R60 ;  /* 0x0000000c12087225 */ /* 0x000fe200078e003c */
[----:B------:R-:W-:-:S03]  /*1fe0*/  SHF.R.S32.HI R68, RZ, 0x3, R0 ;  /* 0x00000003ff447819 */ /* 0x000fc60000011400 */
[-C--:B------:R-:W-:Y:S02]  /*1ff0*/  IMAD R20, R21, R12.reuse, RZ ;  /* 0x0000000c15147224 */ /* 0x080fe400078e02ff */
[----:B------:R-:W-:Y:S01]  /*2000*/  IMAD.IADD R15, R37, 0x1, R15 ;  /* 0x00000001250f7824 */ /* 0x000fe200078e020f */
[----:B------:R-:W-:Y:S01]  /*2010*/  LOP3.LUT R67, R0, 0xfffffff8, RZ, 0xc0, !PT ;  /* 0xfffffff800437812 */ /* 0x000fe200078ec0ff */
[----:B------:R-:W-:Y:S02]  /*2020*/  IMAD.IADD R9, R9, 0x1, R37 ;  /* 0x0000000109097824 */ /* 0x000fe400078e0225 */
[----:B------:R-:W-:Y:S01]  /*2030*/  IMAD R71, R32, 0x200, R3 ;  /* 0x0000020020477824 */ /* 0x000fe200078e0203 */
[----:B------:R-:W-:Y:S01]  /*2040*/  LOP3.LUT R3, R79, 0x38, R0, 0xf8, !PT ;  /* 0x000000384f037812 */ /* 0x000fe200078ef800 */
[C---:B------:R-:W-:Y:S01]  /*2050*/  IMAD R39, R24.reuse, R13, R20 ;  /* 0x0000000d18277224 */ /* 0x040fe200078e0214 */
[----:B------:R-:W-:Y:S01]  /*2060*/  LOP3.LUT R0, R157, 0x38, R0, 0xf8, !PT ;  /* 0x000000389d007812 */ /* 0x000fe200078ef800 */
[----:B------:R-:W-:Y:S01]  /*2070*/  IMAD.WIDE.U32 R20, R24, R12, R14 ;  /* 0x0000000c18147225 */ /* 0x000fe200078e000e */
[----:B------:R-:W-:-:S03]  /*2080*/  SHF.R.U32.HI R38, RZ, 0x3, R157 ;  /* 0x00000003ff267819 */ /* 0x000fc6000001169d */
[----:B------:R-:W-:Y:S01]  /*2090*/  IMAD.WIDE.U32 R14, R24, R12, R8 ;  /* 0x0000000c180e7225 */ /* 0x000fe200078e0008 */
[----:B------:R-:W-:Y:S02]  /*20a0*/  LOP3.LUT R3, R3, R76, RZ, 0x3c, !PT ;  /* 0x0000004c03037212 */ /* 0x000fe400078e3cff */
[----:B------:R-:W-:Y:S01]  /*20b0*/  LOP3.LUT R0, R0, R38, RZ, 0x3c, !PT ;  /* 0x0000002600007212 */ /* 0x000fe200078e3cff */
[----:B------:R-:W-:Y:S01]  /*20c0*/  IMAD.WIDE.U32 R8, R24, R6, R4 ;  /* 0x0000000618087225 */ /* 0x000fe200078e0004 */
[----:B------:R-:W-:-:S03]  /*20d0*/  IADD3 R4, P1, R18, R45, RZ ;  /* 0x0000002d12047210 */ /* 0x000fc60007f3e0ff */
[----:B------:R-:W-:Y:S01]  /*20e0*/  IMAD.WIDE.U32 R10, R24, R6, R10 ;  /* 0x00000006180a7225 */ /* 0x000fe200078e000a */
[----:B------:R-:W-:-:S03]  /*20f0*/  LEA R32, R32, R3, 0x9 ;  /* 0x0000000320207211 */ /* 0x000fc600078e48ff */
[----:B------:R-:W-:Y:S02]  /*2100*/  IMAD R37, R31, 0xc0, RZ ;  /* 0x000000c01f257824 */ /* 0x000fe400078e02ff */
[----:B------:R-:W-:-:S04]  /*2110*/  IMAD.WIDE.U32 R6, R6, 0xc0, RZ ;  /* 0x000000c006067825 */ /* 0x000fc800078e00ff */
[----:B------:R-:W-:-:S04]  /*2120*/  IMAD.WIDE.U32 R30, R30, 0xc0, RZ ;  /* 0x000000c01e1e7825 */ /* 0x000fc800078e00ff */
[----:B------:R-:W-:Y:S01]  /*2130*/  IMAD.WIDE.U32 R12, R12, 0xc0, RZ ;  /* 0x000000c00c0c7825 */ /* 0x000fe200078e00ff */
[----:B------:R-:W-:Y:S02]  /*2140*/  IADD3 R72, R7, R43, RZ ;  /* 0x0000002b07487210 */ /* 0x000fe40007ffe0ff */
[----:B------:R-:W-:Y:S01]  /*2150*/  ISETP.GE.AND P2, PT, R78, UR4, PT ;  /* 0x000000044e007c0c */ /* 0x000fe2000bf46270 */
[----:B------:R-:W-:Y:S01]  /*2160*/  IMAD.X R5, R40, 0x1, R47, P1 ;  /* 0x0000000128057824 */ /* 0x000fe200008e062f */
[----:B------:R-:W-:Y:S01]  /*2170*/  ISETP.GE.AND P1, PT, R16, UR4, PT ;  /* 0x0000000410007c0c */ /* 0x000fe2000bf26270 */
[----:B------:R-:W-:Y:S01]  /*2180*/  IMAD.IADD R69, R65, 0x1, R11 ;  /* 0x0000000141457824 */ /* 0x000fe200078e020b */
[----:B------:R-:W-:Y:S01]  /*2190*/  SHF.R.S32.HI R64, RZ, 0x1f, R67 ;  /* 0x0000001fff407819 */ /* 0x000fe20000011443 */
[----:B----4-:R-:W-:Y:S02]  /*21a0*/  IMAD.IADD R3, R36, 0x1, R0 ;  /* 0x0000000124037824 */ /* 0x010fe400078e0200 */
[----:B------:R-:W-:-:S02]  /*21b0*/  IMAD.SHL.U32 R75, R75, 0x2, RZ ;  /* 0x000000024b4b7824 */ /* 0x000fc400078e00ff */
[----:B------:R-:W-:Y:S02]  /*21c0*/  IMAD.IADD R74, R31, 0x1, R37 ;  /* 0x000000011f4a7824 */ /* 0x000fe400078e0225 */
[----:B------:R-:W-:Y:S02]  /*21d0*/  IMAD.IADD R73, R13, 0x1, R73 ;  /* 0x000000010d497824 */ /* 0x000fe400078e0249 */
[----:B------:R-:W-:Y:S02]  /*21e0*/  IMAD.IADD R70, R39, 0x1, R21 ;  /* 0x0000000127467824 */ /* 0x000fe400078e0215 */
[----:B------:R-:W-:Y:S02]  /*21f0*/  IMAD.IADD R66, R15, 0x1, R39 ;  /* 0x000000010f427824 */ /* 0x000fe400078e0227 */
[----:B------:R-:W-:Y:S02]  /*2200*/  IMAD.IADD R65, R9, 0x1, R65 ;  /* 0x0000000109417824 */ /* 0x000fe400078e0241 */
[----:B0-----:R-:W-:-:S07]  /*2210*/  IMAD.IADD R0, R35, 0x1, R41 ;  /* 0x0000000123007824 */ /* 0x001fce00078e0229 */
.L_x_10842:
[----:B------:R-:W2:Y:S01]  /*2220*/  LDL R49, [R1+0x28] ;  /* 0x0000280001317983 */ /* 0x000ea20000100800 */
[----:B------:R-:W0:Y:S03]  /*2230*/  LDC.64 R84, c[0x0][0x2d8] ;  /* 0x0000b600ff547b82 */ /* 0x000e260000000a00 */
[----:B------:R-:W3:Y:S01]  /*2240*/  LDL.LU R48, [R1] ;  /* 0x0000000001307983 */ /* 0x000ee20000300800 */
[----:B------:R-:W-:Y:S01]  /*2250*/  VIADD R43, R27, 0xffffffff ;  /* 0xffffffff1b2b7836 */ /* 0x000fe20000000000 */
[----:B------:R-:W-:Y:S05]  /*2260*/  YIELD ;  /* 0x0000000000007946 */ /* 0x000fea0003800000 */
[----:B------:R-:W-:Y:S01]  /*2270*/  SHF.R.S32.HI R42, RZ, 0x1f, R43 ;  /* 0x0000001fff2a7819 */ /* 0x000fe2000001142b */
[-C--:B------:R-:W-:Y:S01]  /*2280*/  IMAD R27, R74, R43.reuse, RZ ;  /* 0x0000002b4a1b7224 */ /* 0x080fe200078e02ff */
[----:B------:R-:W1:Y:S01]  /*2290*/  LDC.64 R90, c[0x0][0x2f0] ;  /* 0x0000bc00ff5a7b82 */ /* 0x000e620000000a00 */
[----:B------:R-:W-:Y:S01]  /*22a0*/  IMAD.WIDE.U32 R38, R30, R43, RZ ;  /* 0x0000002b1e267225 */ /* 0x000fe200078e00ff */
[----:B------:R-:W-:Y:S03]  /*22b0*/  BSSY B0, `(.L_x_10793) ;  /* 0x00002ca000007945 */ /* 0x000fe60003800000 */
[----:B------:R-:W-:-:S02]  /*22c0*/  IMAD R27, R42, R30, R27 ;  /* 0x0000001e2a1b7224 */ /* 0x000fc400078e021b */
[----:B------:R-:W-:Y:S01]  /*22d0*/  IMAD.MOV.U32 R88, RZ, RZ, R38 ;  /* 0x000000ffff587224 */ /* 0x000fe200078e0026 */
[----:B------:R-:W4:Y:S01]  /*22e0*/  LDC R92, c[0x0][0x3d4] ;  /* 0x0000f500ff5c7b82 */ /* 0x000f220000000800 */
[----:B------:R-:W-:Y:S01]  /*22f0*/  IMAD.IADD R89, R39, 0x1, R27 ;  /* 0x0000000127597824 */ /* 0x000fe200078e021b */
[----:B------:R-:W-:Y:S01]  /*2300*/  IADD3 R39, P4, R81, R38, RZ ;  /* 0x0000002651277210 */ /* 0x000fe20007f9e0ff */
[----:B------:R-:W-:-:S03]  /*2310*/  IMAD R27, R19, 0x3000, R71 ;  /* 0x00003000131b7824 */ /* 0x000fc600078e0247 */
[----:B------:R-:W-:Y:S01]  /*2320*/  IADD3.X R40, R89, R80, RZ, P4, !PT ;  /* 0x0000005059287210 */ /* 0x000fe200027fe4ff */
[----:B------:R-:W-:Y:S01]  /*2330*/  IMAD R94, R27, 0x2, R26 ;  /* 0x000000021b5e7824 */ /* 0x000fe200078e021a */
[----:B0-----:R-:W-:-:S04]  /*2340*/  LEA R46, P4, R39, R84, 0x1 ;  /* 0x00000054272e7211 */ /* 0x001fc800078808ff */
[----:B------:R-:W-:Y:S02]  /*2350*/  LEA.HI.X R47, R39, R85, R40, 0x1, P4 ;  /* 0x00000055272f7211 */ /* 0x000fe400020f0c28 */
[----:B------:R-:W-:Y:S01]  /*2360*/  ISETP.GT.AND P4, PT, R43, R28, PT ;  /* 0x0000001c2b00720c */ /* 0x000fe20003f84270 */
[----:B-1----:R-:W-:-:S04]  /*2370*/  IMAD.WIDE.U32 R36, R90, 0x60, R88 ;  /* 0x000000605a247825 */ /* 0x002fc800078e0058 */
[----:B------:R-:W-:Y:S01]  /*2380*/  IMAD R41, R91, 0x60, RZ ;  /* 0x000000605b297824 */ /* 0x000fe200078e02ff */
[----:B------:R-:W-:-:S04]  /*2390*/  IADD3 R36, P3, R81, R36, RZ ;  /* 0x0000002451247210 */ /* 0x000fc80007f7e0ff */
[----:B------:R-:W-:Y:S01]  /*23a0*/  IADD3.X R38, R80, R37, R41, P3, !PT ;  /* 0x0000002550267210 */ /* 0x000fe20001ffe429 */
[----:B------:R-:W-:Y:S01]  /*23b0*/  VIADD R37, R27, 0x20 ;  /* 0x000000201b257836 */ /* 0x000fe20000000000 */
[----:B------:R-:W-:-:S04]  /*23c0*/  LEA R44, P3, R36, R84, 0x1 ;  /* 0x00000054242c7211 */ /* 0x000fc800078608ff */
[----:B------:R-:W-:Y:S02]  /*23d0*/  LEA.HI.X R45, R36, R85, R38, 0x1, P3 ;  /* 0x00000055242d7211 */ /* 0x000fe400018f0c26 */
[----:B----4-:R-:W-:Y:S02]  /*23e0*/  ISETP.GE.AND P3, PT, R92, 0x1, PT ;  /* 0x000000015c00780c */ /* 0x010fe40003f66270 */
[----:B--2---:R-:W-:Y:S02]  /*23f0*/  LOP3.LUT P5, RZ, R49, 0x4, RZ, 0xc0, !PT ;  /* 0x0000000431ff7812 */ /* 0x004fe400078ac0ff */
[----:B---3--:R-:W-:-:S04]  /*2400*/  LOP3.LUT R48, R48, 0xfffffffd, RZ, 0xc0, !PT ;  /* 0xfffffffd30307812 */ /* 0x008fc800078ec0ff */
[----:B------:R-:W-:-:S05]  /*2410*/  @P4 LOP3.LUT R48, R48, 0x2, RZ, 0xfc, !PT ;  /* 0x0000000230304812 */ /* 0x000fca00078efcff */
[----:B------:R0:W-:Y:S02]  /*2420*/  STL [R1], R48 ;  /* 0x0000003001007387 */ /* 0x0001e40000100800 */
[----:B------:R-:W-:Y:S02]  /*2430*/  @P5 VIADD R37, R27, 0xffffffe0 ;  /* 0xffffffe01b255836 */ /* 0x000fe40000000000 */
[----:B------:R-:W-:Y:S02]  /*2440*/  IMAD.MOV.U32 R27, RZ, RZ, R43 ;  /* 0x000000ffff1b7224 */ /* 0x000fe400078e002b */
        /* <DEDUP_REMOVED lines=21> */
[----:B0-----:R-:W-:-:S02]  /*25a0*/  CS2R R48, SRZ ;  /* 0x0000000000307805 */ /* 0x001fc4000001ff00 */
[----:B------:R-:W-:Y:S02]  /*25b0*/  CS2R R42, SRZ ;  /* 0x00000000002a7805 */ /* 0x000fe4000001ff00 */
        /* <DEDUP_REMOVED lines=24> */
.L_x_10797:
[----:B------:R-:W-:Y:S05]  /*2740*/  BSYNC B1 ;  /* 0x0000000000017941 */ /* 0x000fea0003800000 */
.L_x_10796:
[----:B0-----:R-:W-:Y:S01]  /*2750*/  VIADD R36, R18, 0x60 ;  /* 0x0000006012247836 */ /* 0x001fe20000000000 */
[----:B------:R-:W-:Y:S01]  /*2760*/  BSSY B1, `(.L_x_10798) ;  /* 0x0000022000017945 */ /* 0x000fe20003800000 */
[----:B-----5:R-:W-:Y:S01]  /*2770*/  MOV R90, R56 ;  /* 0x00000038005a7202 */ /* 0x020fe20000000f00 */
[----:B------:R-:W-:Y:S02]  /*2780*/  IMAD.MOV.U32 R91, RZ, RZ, R57 ;  /* 0x000000ffff5b7224 */ /* 0x000fe400078e0039 */
[----:B------:R-:W-:-:S13]  /*2790*/  ISETP.GE.AND P5, PT, R36, R87, PT ;  /* 0x000000572400720c */ /* 0x000fda0003fa6270 */
[----:B------:R-:W-:Y:S05]  /*27a0*/  @P5 BRA `(.L_x_10799) ;  /* 0x0000000000745947 */ /* 0x000fea0003800000 */
[----:B------:R-:W0:Y:S01]  /*27b0*/  LDC.64 R36, c[0x0][0x3d8] ;  /* 0x0000f600ff247b82 */ /* 0x000e220000000a00 */
        /* <DEDUP_REMOVED lines=28> */
.L_x_10799:
[----:B------:R-:W-:Y:S05]  /*2980*/  BSYNC B1 ;  /* 0x0000000000017941 */ /* 0x000fea0003800000 */
.L_x_10798:
        /* <DEDUP_REMOVED lines=9> */
[----:B------:R-:W-:Y:S02]  /*2a20*/  ISETP.NE.AND P3, PT, R152, 0x3, PT ;  /* 0x000000039800780c */ /* 0x000fe40003f65270 */
        /* <DEDUP_REMOVED lines=17> */
.L_x_10800:
[----:B------:R-:W-:Y:S01]  /*2b40*/  IMAD R83, R19, 0x8, R2 ;  /* 0x0000000813537824 */ /* 0x000fe200078e0202 */
[----:B------:R-:W-:Y:S01]  /*2b50*/  SHF.L.U32 R95, R23, 0x1f, RZ ;  /* 0x0000001f175f7819 */ /* 0x000fe200000006ff */
[----:B------:R-:W-:Y:S03]  /*2b60*/  BSSY B1, `(.L_x_10801) ;  /* 0x0000003000017945 */ /* 0x000fe60003800000 */
[----:B------:R-:W0:Y:S02]  /*2b70*/  SYNCS.PHASECHK.TRANS64.TRYWAIT P6, [R83+URZ+0x30890], R95 ;  /* 0x0308905f530075a7 */ /* 0x000e2400080c017f */
[----:B0-----:R-:W-:Y:S05]  /*2b80*/  @!P6 BRA `(.L_x_10802) ;  /* 0x00000120007ce947 */ /* 0x001fea0003800000 */
.L_x_11020:
[----:B------:R-:W-:Y:S05]  /*2b90*/  BSYNC B1 ;  /* 0x0000000000017941 */ /* 0x000fea0003800000 */
.L_x_10801:
[----:B------:R-:W-:Y:S04]  /*2ba0*/  BSSY B1, `(.L_x_10803) ;  /* 0x0000065000017945 */ /* 0x000fe80003800000 */
[----:B------:R-:W-:Y:S05]  /*2bb0*/  @P4 BRA `(.L_x_10804) ;  /* 0x00000004008c4947 */ /* 0x000fea0003800000 */
[----:B------:R-:W-:Y:S04]  /*2bc0*/  BSSY B2, `(.L_x_10805) ;  /* 0x0000031000027945 */ /* 0x000fe80003800000 */
[----:B------:R-:W-:Y:S05]  /*2bd0*/  @P1 BRA `(.L_x_10806) ;  /* 0x0000000000bc1947 */ /* 0x000fea0003800000 */
        /* <DEDUP_REMOVED lines=45> */
.L_x_10808:
[----:B------:R-:W-:Y:S05]  /*2eb0*/  BSYNC B3 ;  /* 0x0000000000037941 */ /* 0x000fea0003800000 */
.L_x_10807:
[----:B--2---:R1:W-:Y:S02]  /*2ec0*/  STG.E.128 desc[UR56][R46.64], R36 ;  /* 0x000000242e007986 */ /* 0x0043e4000c101d38 */
.L_x_10806:
[----:B------:R-:W-:Y:S05]  /*2ed0*/  BSYNC B2 ;  /* 0x0000000000027941 */ /* 0x000fea0003800000 */
.L_x_10805:
[----:B------:R-:W-:Y:S05]  /*2ee0*/  @P2 BRA `(.L_x_10804) ;  /* 0x0000000000c02947 */ /* 0x000fea0003800000 */
[----:B-1----:R1:W2:Y:S01]  /*2ef0*/  LDS.128 R36, [R86+0x12000] ;  /* 0x0120000056247984 */ /* 0x0022a20000000c00 */
        /* <DEDUP_REMOVED lines=23> */
[----:B------:R-:W-:Y:S01]  /*3070*/  FFMA.FTZ R100, R39, R84, -R100 ;  /* 0x0000005427647223 */ /* 0x000fe20000010864 */
[--C-:B------:R-:W-:Y:S02]  /*3080*/  HADD2.F32 R39, -RZ, R91.reuse.H1_H1 ;  /* 0x3000005bff277230 */ /* 0x100fe40000004100 */
[----:B------:R-:W-:Y:S01]  /*3090*/  FFMA.FTZ R89, R38, R58, R59 ;  /* 0x0000003a26597223 */ /* 0x000fe2000001003b */
[----:B------:R-:W-:Y:S02]  /*30a0*/  HADD2.F32 R91, -RZ, R91.H0_H0 ;  /* 0x2000005bff5b7230 */ /* 0x000fe40000004100 */
[----:B------:R-:W-:Y:S01]  /*30b0*/  FFMA.FTZ R93, R57, R84, R88 ;  /* 0x00000054395d7223 */ /* 0x000fe20000010058 */
[----:B------:R-:W-:Y:S02]  /*30c0*/  HADD2.F32 R36, -RZ, R36.H0_H0 ;  /* 0x20000024ff247230 */ /* 0x000fe40000004100 */
[----:B------:R-:W-:Y:S02]  /*30d0*/  HADD2.F32 R59, -RZ, R90.H1_H1 ;  /* 0x3000005aff3b7230 */ /* 0x000fe40000004100 */
[----:B------:R-:W-:Y:S01]  /*30e0*/  FMUL.FTZ R85, R37, R91 ;  /* 0x0000005b25557220 */ /* 0x000fe20000410000 */
[----:B------:R-:W-:-:S02]  /*30f0*/  HADD2.F32 R38, -RZ, R56.H1_H1 ;  /* 0x30000038ff267230 */ /* 0x000fc40000004100 */
[C---:B------:R-:W-:Y:S01]  /*3100*/  FMUL.FTZ R58, R36.reuse, R91 ;  /* 0x0000005b243a7220 */ /* 0x040fe20000410000 */
[----:B------:R-:W-:Y:S02]  /*3110*/  HADD2.F32 R56, -RZ, R56.H0_H0 ;  /* 0x20000038ff387230 */ /* 0x000fe40000004100 */
[----:B------:R-:W-:Y:S01]  /*3120*/  FFMA.FTZ R85, R36, R39, -R85 ;  /* 0x0000002724557223 */ /* 0x000fe20000010855 */
[----:B------:R-:W-:Y:S02]  /*3130*/  HADD2.F32 R57, -RZ, R90.H0_H0 ;  /* 0x2000005aff397230 */ /* 0x000fe40000004100 */
[----:B------:R-:W-:Y:S01]  /*3140*/  FMUL.FTZ R91, R38, R59 ;  /* 0x0000003b265b7220 */ /* 0x000fe20000410000 */
[----:B------:R-:W-:Y:S01]  /*3150*/  FFMA.FTZ R58, R37, R39, R58 ;  /* 0x00000027253a7223 */ /* 0x000fe2000001003a */
[C---:B------:R-:W-:Y:S01]  /*3160*/  FMUL.FTZ R59, R56.reuse, R59 ;  /* 0x0000003b383b7220 */ /* 0x040fe20000410000 */
[----:B------:R-:W-:Y:S01]  /*3170*/  F2FP.F16.F32.PACK_AB R37, R89, R98 ;  /* 0x000000625925723e */ /* 0x000fe200000000ff */
[-C--:B------:R-:W-:Y:S01]  /*3180*/  FFMA.FTZ R91, R56, R57.reuse, -R91 ;  /* 0x00000039385b7223 */ /* 0x080fe2000001085b */
[----:B------:R-:W-:Y:S01]  /*3190*/  F2FP.F16.F32.PACK_AB R39, R93, R100 ;  /* 0x000000645d27723e */ /* 0x000fe200000000ff */
[----:B------:R-:W-:Y:S01]  /*31a0*/  FFMA.FTZ R38, R38, R57, R59 ;  /* 0x0000003926267223 */ /* 0x000fe2000001003b */
[----:B------:R-:W-:-:S04]  /*31b0*/  F2FP.F16.F32.PACK_AB R36, R58, R85 ;  /* 0x000000553a24723e */ /* 0x000fc800000000ff */
[----:B------:R-:W-:-:S07]  /*31c0*/  F2FP.F16.F32.PACK_AB R38, R38, R91 ;  /* 0x0000005b2626723e */ /* 0x000fce00000000ff */
.L_x_10810:
[----:B------:R-:W-:Y:S05]  /*31d0*/  BSYNC B2 ;  /* 0x0000000000027941 */ /* 0x000fea0003800000 */
.L_x_10809:
[----:B--2---:R2:W-:Y:S02]  /*31e0*/  STG.E.128 desc[UR56][R46.64+0x40], R36 ;  /* 0x000040242e007986 */ /* 0x0045e4000c101d38 */
.L_x_10804:
[----:B------:R-:W-:Y:S05]  /*31f0*/  BSYNC B1 ;  /* 0x0000000000017941 */ /* 0x000fea0003800000 */
.L_x_10803:
[----:B------:R-:W-:Y:S05]  /*3200*/  @P5 BRA `(.L_x_10811) ;  /* 0x0000001c00505947 */ /* 0x000fea0003800000 */
[----:B------:R-:W-:Y:S04]  /*3210*/  BSSY B1, `(.L_x_10812) ;  /* 0x0000031000017945 */ /* 0x000fe80003800000 */
[----:B------:R-:W-:Y:S05]  /*3220*/  @P1 BRA `(.L_x_10813) ;  /* 0x0000000000bc1947 */ /* 0x000fea0003800000 */
[----:B-12---:R1:W2:Y:S01]  /*3230*/  LDS.128 R36, [R94+0x15000] ;  /* 0x015000005e247984 */ /* 0x0062a20000000c00 */
        /* <DEDUP_REMOVED lines=44> */
.L_x_10815:
[----:B------:R-:W-:Y:S05]  /*3500*/  BSYNC B2 ;  /* 0x0000000000027941 */ /* 0x000fea0003800000 */
.L_x_10814:
[----:B--2---:R3:W-:Y:S02]  /*3510*/  STG.E.128 desc[UR56][R44.64], R36 ;  /* 0x000000242c007986 */ /* 0x0047e4000c101d38 */
.L_x_10813:
[----:B------:R-:W-:Y:S05]  /*3520*/  BSYNC B1 ;  /* 0x0000000000017941 */ /* 0x000fea0003800000 */
.L_x_10812:
[----:B------:R-:W-:Y:S05]  /*3530*/  @P2 BRA `(.L_x_10811) ;  /* 0x0000001800842947 */ /* 0x000fea0003800000 */
[----:B-123--:R1:W2:Y:S01]  /*3540*/  LDS.128 R36, [R86+0x15000] ;  /* 0x0150000056247984 */ /* 0x00e2a20000000c00 */
        /* <DEDUP_REMOVED lines=45> */
.L_x_10817:
[----:B------:R-:W-:Y:S05]  /*3820*/  BSYNC B1 ;  /* 0x0000000000017941 */ /* 0x000fea0003800000 */
.L_x_10816:
[----:B--2---:R1:W-:Y:S01]  /*3830*/  STG.E.128 desc[UR56][R44.64+0x40], R36 ;  /* 0x000040242c007986 */ /* 0x0043e2000c101d38 */
[----:B------:R-:W-:Y:S05]  /*3840*/  BRA `(.L_x_10811) ;  /* 0x0000001400c07947 */ /* 0x000fea0003800000 */
.L_x_10795:
[C---:B------:R-:W-:Y:S02]  /*3850*/  ISETP.GE.AND P3, PT, R18.reuse, R87, PT ;  /* 0x000000571200720c */ /* 0x040fe40003f66270 */
[----:B------:R-:W-:Y:S02]  /*3860*/  CS2R R42, SRZ ;  /* 0x00000000002a7805 */ /* 0x000fe4000001ff00 */
[----:B------:R-:W-:Y:S01]  /*3870*/  CS2R R40, SRZ ;  /* 0x0000000000287805 */ /* 0x000fe2000001ff00 */
[----:B0-----:R-:W-:Y:S01]  /*3880*/  VIADD R48, R18, 0x60 ;  /* 0x0000006012307836 */ /* 0x001fe20000000000 */
[----:B------:R-:W-:-:S13]  /*3890*/  ISETP.GE.OR P3, PT, R16, R92, P3 ;  /* 0x0000005c1000720c */ /* 0x000fda0001f66670 */
[----:B------:R-:W0:Y:S01]  /*38a0*/  @!P3 LDC.64 R44, c[0x0][0x3c8] ;  /* 0x0000f200ff2cbb82 */ /* 0x000e220000000a00 */
[----:B------:R-:W-:-:S05]  /*38b0*/  @!P3 IADD3 R38, P4, R10, R54, RZ ;  /* 0x000000360a26b210 */ /* 0x000fca0007f9e0ff */
[----:B------:R-:W-:Y:S01]  /*38c0*/  @!P3 IMAD.X R39, R93, 0x1, R69, P4 ;  /* 0x000000015d27b824 */ /* 0x000fe200020e0645 */
[----:B------:R-:W-:Y:S01]  /*38d0*/  @!P3 IADD3 R36, P4, R20, R52, RZ ;  /* 0x000000341424b210 */ /* 0x000fe20007f9e0ff */
[----:B------:R-:W1:Y:S04]  /*38e0*/  @!P3 LDC.64 R46, c[0x0][0x3e0] ;  /* 0x0000f800ff2ebb82 */ /* 0x000e680000000a00 */
[----:B------:R-:W-:Y:S01]  /*38f0*/  @!P3 IMAD.X R37, R83, 0x1, R70, P4 ;  /* 0x000000015325b824 */ /* 0x000fe200020e0646 */
[----:B0-----:R-:W-:-:S04]  /*3900*/  @!P3 LEA R44, P4, R38, R44, 0x1 ;  /* 0x0000002c262cb211 */ /* 0x001fc800078808ff */
[----:B------:R-:W-:Y:S02]  /*3910*/  @!P3 LEA.HI.X R45, R38, R45, R39, 0x1, P4 ;  /* 0x0000002d262db211 */ /* 0x000fe400020f0c27 */
[----:B------:R-:W-:Y:S02]  /*3920*/  CS2R R38, SRZ ;  /* 0x0000000000267805 */ /* 0x000fe4000001ff00 */
[----:B-1----:R-:W-:-:S04]  /*3930*/  @!P3 LEA R46, P4, R36, R46, 0x1 ;  /* 0x0000002e242eb211 */ /* 0x002fc800078808ff */
[----:B------:R-:W-:Y:S02]  /*3940*/  @!P3 LEA.HI.X R47, R36, R47, R37, 0x1, P4 ;  /* 0x0000002f242fb211 */ /* 0x000fe400020f0c25 */
[----:B------:R-:W-:-:S03]  /*3950*/  CS2R R36, SRZ ;  /* 0x0000000000247805 */ /* 0x000fc6000001ff00 */
[----:B------:R0:W5:Y:S04]  /*3960*/  @!P3 LDG.E.128 R40, desc[UR56][R46.64] ;  /* 0x000000382e28b981 */ /* 0x000168000c1e1d00 */
[----:B------:R1:W5:Y:S01]  /*3970*/  @!P3 LDG.E.128 R36, desc[UR56][R44.64] ;  /* 0x000000382c24b981 */ /* 0x000362000c1e1d00 */
[----:B------:R-:W-:-:S04]  /*3980*/  ISETP.GE.AND P3, PT, R48, R87, PT ;  /* 0x000000573000720c */ /* 0x000fc80003f66270 */
[CC--:B------:R-:W-:Y:S01]  /*3990*/  ISETP.GE.OR P3, PT, R16.reuse, R92.reuse, P3 ;  /* 0x0000005c1000720c */ /* 0x0c0fe20001f66670 */
[----:B------:R-:W-:Y:S01]  /*39a0*/  BSSY B1, `(.L_x_10818) ;  /* 0x000001b000017945 */ /* 0x000fe20003800000 */
[----:B0-----:R-:W-:Y:S02]  /*39b0*/  CS2R R46, SRZ ;  /* 0x00000000002e7805 */ /* 0x001fe4000001ff00 */
[----:B------:R-:W-:Y:S02]  /*39c0*/  CS2R R50, SRZ ;  /* 0x0000000000327805 */ /* 0x000fe4000001ff00 */
[----:B------:R-:W-:Y:S02]  /*39d0*/  CS2R R48, SRZ ;  /* 0x0000000000307805 */ /* 0x000fe4000001ff00 */
[----:B-1----:R-:W-:Y:S02]  /*39e0*/  CS2R R44, SRZ ;  /* 0x00000000002c7805 */ /* 0x002fe4000001ff00 */
[----:B------:R-:W-:-:S03]  /*39f0*/  ISETP.GE.AND P4, PT, R16, R92, PT ;  /* 0x0000005c1000720c */ /* 0x000fc60003f86270 */
[----:B------:R-:W-:Y:S10]  /*3a00*/  @P3 BRA `(.L_x_10819) ;  /* 0x0000000000503947 */ /* 0x000ff40003800000 */
[----:B------:R-:W0:Y:S01]  /*3a10*/  LDC.64 R44, c[0x0][0x3d8] ;  /* 0x0000f600ff2c7b82 */ /* 0x000e220000000a00 */
[----:B------:R-:W-:Y:S01]  /*3a20*/  IMAD.MOV.U32 R55, RZ, RZ, R93 ;  /* 0x000000ffff377224 */ /* 0x000fe200078e005d */
[----:B------:R-:W-:Y:S01]  /*3a30*/  MOV R53, R83 ;  /* 0x0000005300357202 */ /* 0x000fe20000000f00 */
        /* <DEDUP_REMOVED lines=15> */
[----:B------:R-:W5:Y:S04]  /*3b30*/  LDG.E.128 R44, desc[UR56][R44.64] ;  /* 0x000000382c2c7981 */ /* 0x000f68000c1e1d00 */
[----:B------:R-:W5:Y:S03]  /*3b40*/  LDG.E.128 R48, desc[UR56][R48.64] ;  /* 0x0000003830307981 */ /* 0x000f66000c1e1d00 */
.L_x_10819:
[----:B------:R-:W-:Y:S05]  /*3b50*/  BSYNC B1 ;  /* 0x0000000000017941 */ /* 0x000fea0003800000 */
.L_x_10818:
[----:B-----5:R-:W-:Y:S01]  /*3b60*/  IMAD.MOV.U32 R52, RZ, RZ, R46 ;  /* 0x000000ffff347224 */ /* 0x020fe200078e002e */
[----:B------:R-:W-:Y:S01]  /*3b70*/  ISETP.NE.AND P3, PT, R152, 0x3, PT ;  /* 0x000000039800780c */ /* 0x000fe20003f65270 */
[----:B------:R-:W-:Y:S02]  /*3b80*/  IMAD.MOV.U32 R53, RZ, RZ, R47 ;  /* 0x000000ffff357224 */ /* 0x000fe400078e002f */
        /* <DEDUP_REMOVED lines=23> */
[----:B------:R-:W-:Y:S02]  /*3d00*/  PRMT R111, R53, 0x7610, R111 ;  /* 0x00007610356f7816 */ /* 0x000fe4000000006f */
[----:B------:R-:W-:Y:S02]  /*3d10*/  PRMT R109, R109, 0x5410, R54 ;  /* 0x000054106d6d7816 */ /* 0x000fe40000000036 */
[----:B------:R-:W-:Y:S01]  /*3d20*/  PRMT R114, R55, 0x7610, R114 ;  /* 0x0000761037727816 */ /* 0x000fe20000000072 */
[----:B------:R-:W-:Y:S06]  /*3d30*/  @!P3 BRA `(.L_x_10820) ;  /* 0x000000000004b947 */ /* 0x000fec0003800000 */
[----:B------:R-:W-:Y:S01]  /*3d40*/  BPT.TRAP 0x1 ;  /* 0x000000040000795c */ /* 0x000fe20000300000 */
.L_x_10820:
[----:B------:R-:W-:Y:S01]  /*3d50*/  IMAD R83, R19, 0x8, R2 ;  /* 0x0000000813537824 */ /* 0x000fe200078e0202 */
[----:B------:R-:W-:Y:S01]  /*3d60*/  SHF.L.U32 R95, R23, 0x1f, RZ ;  /* 0x0000001f175f7819 */ /* 0x000fe200000006ff */
[----:B------:R-:W0:Y:S01]  /*3d70*/  LDC R98, c[0x0][0x2e4] ;  /* 0x0000b900ff627b82 */ /* 0x000e220000000800 */
[----:B------:R-:W-:Y:S02]  /*3d80*/  BSSY B1, `(.L_x_10821) ;  /* 0x0000004000017945 */ /* 0x000fe40003800000 */
[----:B------:R-:W1:Y:S01]  /*3d90*/  SYNCS.PHASECHK.TRANS64.TRYWAIT P5, [R83+URZ+0x30890], R95 ;  /* 0x0308905f530075a7 */ /* 0x000e6200080a017f */
[----:B0-----:R-:W-:Y:S01]  /*3da0*/  IADD3 R100, -R75, R98, RZ ;  /* 0x000000624b647210 */ /* 0x001fe20007ffe1ff */
[----:B-1----:R-:W-:Y:S06]  /*3db0*/  @!P5 BRA `(.L_x_10822) ;  /* 0x000001100004d947 */ /* 0x002fec0003800000 */
.L_x_11021:
[----:B------:R-:W-:Y:S05]  /*3dc0*/  BSYNC B1 ;  /* 0x0000000000017941 */ /* 0x000fea0003800000 */
.L_x_10821:
[----:B------:R-:W-:Y:S01]  /*3dd0*/  ISETP.GE.OR P5, PT, R18, R87, P1 ;  /* 0x000000571200720c */ /* 0x000fe20000fa6670 */
[----:B------:R-:W-:-:S12]  /*3de0*/  BSSY B1, `(.L_x_10823) ;  /* 0x000007f000017945 */ /* 0x000fd80003800000 */
[----:B------:R-:W-:Y:S05]  /*3df0*/  @P5 BRA `(.L_x_10824) ;  /* 0x0000000400f45947 */ /* 0x000fea0003800000 */
[----:B------:R-:W1:Y:S01]  /*3e00*/  S2R R53, SR_TID.X ;  /* 0x0000000000357919 */ /* 0x000e620000002100 */
[----:B------:R-:W-:Y:S01]  /*3e10*/  SHF.R.S32.HI R52, RZ, 0x1f, R18 ;  /* 0x0000001fff347819 */ /* 0x000fe20000011412 */
[-C--:B------:R-:W-:Y:S01]  /*3e20*/  IMAD.WIDE.U32 R92, R18, R90.reuse, R88 ;  /* 0x0000005a125c7225 */ /* 0x080fe200078e0058 */
[----:B------:R-:W-:Y:S03]  /*3e30*/  BSSY B2, `(.L_x_10825) ;  /* 0x000006d000027945 */ /* 0x000fe60003800000 */
[----:B------:R-:W-:Y:S01]  /*3e40*/  IMAD R52, R52, R90, RZ ;  /* 0x0000005a34347224 */ /* 0x000fe200078e02ff */
[----:B------:R-:W-:-:S03]  /*3e50*/  IADD3 R97, P5, P6, R62, R92, R67 ;  /* 0x0000005c3e617210 */ /* 0x000fc60007ebe043 */
[----:B------:R-:W-:Y:S01]  /*3e60*/  IMAD R99, R18, R91, R52 ;  /* 0x0000005b12637224 */ /* 0x000fe200078e0234 */
[----:B------:R-:W-:-:S03]  /*3e70*/  SEL R52, R75, R100, !P0 ;  /* 0x000000644b347207 */ /* 0x000fc60004000000 */
[----:B------:R-:W-:-:S05]  /*3e80*/  IMAD.IADD R99, R99, 0x1, R93 ;  /* 0x0000000163637824 */ /* 0x000fca00078e025d */
[----:B------:R-:W-:Y:S01]  /*3e90*/  IADD3.X R102, R82, R99, R64, P5, P6 ;  /* 0x0000006352667210 */ /* 0x000fe20002fec440 */
[----:B-1----:R-:W-:Y:S01]  /*3ea0*/  VIADD R55, R53, 0xffffff80 ;  /* 0xffffff8035377836 */ /* 0x002fe20000000000 */
[----:B------:R-:W-:-:S04]  /*3eb0*/  SHF.R.S32.HI R53, RZ, 0x1f, R52 ;  /* 0x0000001fff357819 */ /* 0x000fc80000011434 */
[----:B------:R-:W-:Y:S02]  /*3ec0*/  LEA.HI R53, R53, R52, RZ, 0x4 ;  /* 0x0000003435357211 */ /* 0x000fe400078f20ff */
[----:B------:R-:W-:Y:S02]  /*3ed0*/  SHF.R.S32.HI R54, RZ, 0x1f, R55 ;  /* 0x0000001fff367819 */ /* 0x000fe40000011437 */
[----:B------:R-:W-:Y:S02]  /*3ee0*/  LEA.HI.SX32 R53, R53, R68, 0x1c ;  /* 0x0000004435357211 */ /* 0x000fe400078fe2ff */
[----:B------:R-:W-:-:S03]  /*3ef0*/  LEA.HI R54, R54, R55, RZ, 0x5 ;  /* 0x0000003736367211 */ /* 0x000fc600078f28ff */
[----:B------:R-:W-:Y:S01]  /*3f00*/  IMAD.SHL.U32 R101, R53, 0x8, RZ ;  /* 0x0000000835657824 */ /* 0x000fe200078e00ff */
[----:B------:R-:W-:-:S04]  /*3f10*/  SHF.R.S32.HI R54, RZ, 0x5, R54 ;  /* 0x00000005ff367819 */ /* 0x000fc80000011436 */
[----:B------:R-:W-:-:S04]  /*3f20*/  LOP3.LUT R53, R79, 0x38, R101, 0xf8, !PT ;  /* 0x000000384f357812 */ /* 0x000fc800078ef865 */
[----:B------:R-:W-:-:S05]  /*3f30*/  LOP3.LUT R53, R53, R76, RZ, 0x3c, !PT ;  /* 0x0000004c35357212 */ /* 0x000fca00078e3cff */
[----:B------:R-:W-:Y:S02]  /*3f40*/  IMAD R52, R54, 0x200, R53 ;  /* 0x0000020036347824 */ /* 0x000fe400078e0235 */
[C---:B------:R-:W-:Y:S02]  /*3f50*/  IMAD R53, R19.reuse, 0x3000, R32 ;  /* 0x0000300013357824 */ /* 0x040fe400078e0220 */
[----:B------:R-:W-:Y:S02]  /*3f60*/  IMAD R55, R19, 0x3000, R52 ;  /* 0x0000300013377824 */ /* 0x000fe400078e0234 */
[----:B------:R-:W-:-:S03]  /*3f70*/  IMAD R53, R53, 0x2, R2 ;  /* 0x0000000235357824 */ /* 0x000fc600078e0202 */
[----:B------:R-:W-:-:S03]  /*3f80*/  LEA R56, R55, R2, 0x1 ;  /* 0x0000000237387211 */ /* 0x000fc600078e08ff */
[----:B------:R-:W1:Y:S04]  /*3f90*/  LDS.128 R52, [R53+0x12400] ;  /* 0x0124000035347984 */ /* 0x000e680000000c00 */
[----:B------:R-:W2:Y:S01]  /*3fa0*/  LDS.128 R56, [R56+0x12400] ;  /* 0x0124000038387984 */ /* 0x000ea20000000c00 */
[----:B------:R-:W-:Y:S05]  /*3fb0*/  @P4 BRA `(.L_x_10826) ;  /* 0x0000000400504947 */ /* 0x000fea0003800000 */
[--C-:B------:R-:W-:Y:S01]  /*3fc0*/  SHF.R.U64 R36, R36, 0x10, R37.reuse ;  /* 0x0000001024247819 */ /* 0x100fe20000001225 */
[----:B------:R-:W-:Y:S01]  /*3fd0*/  HADD2.F32 R114, -RZ, R114.H0_H0 ;  /* 0x20000072ff727230 */ /* 0x000fe20000004100 */
[----:B------:R-:W-:Y:S01]  /*3fe0*/  SHF.R.U32.HI R103, RZ, 0x10, R37 ;  /* 0x00000010ff677819 */ /* 0x000fe20000011625 */
[----:B--2---:R-:W-:Y:S01]  /*3ff0*/  HADD2.F32 R112, -RZ, R57.H1_H1 ;  /* 0x30000039ff707230 */ /* 0x004fe20000004100 */
[--C-:B------:R-:W-:Y:S01]  /*4000*/  SHF.R.U64 R37, R40, 0x10, R41.reuse ;  /* 0x0000001028257819 */ /* 0x100fe20000001229 */
[----:B------:R-:W-:Y:S01]  /*4010*/  HADD2.F32 R110, -RZ, R110.H0_H0 ;  /* 0x2000006eff6e7230 */ /* 0x000fe20000004100 */
[----:B------:R-:W-:Y:S01]  /*4020*/  SHF.R.U32.HI R41, RZ, 0x10, R41 ;  /* 0x00000010ff297819 */ /* 0x000fe20000011629 */
[----:B------:R-:W-:Y:S01]  /*4030*/  HADD2.F32 R103, -RZ, R103.H0_H0 ;  /* 0x20000067ff677230 */ /* 0x000fe20000004100 */
[--C-:B------:R-:W-:Y:S02]  /*4040*/  SHF.R.U64 R38, R38, 0x10, R39.reuse ;  /* 0x0000001026267819 */ /* 0x100fe40000001227 */
[----:B------:R-:W-:Y:S01]  /*4050*/  SHF.R.U32.HI R40, RZ, 0x10, R39 ;  /* 0x00000010ff287819 */ /* 0x000fe20000011627 */
[----:B------:R-:W-:Y:S01]  /*4060*/  HADD2.F32 R41, -RZ, R41.H0_H0 ;  /* 0x20000029ff297230 */ /* 0x000fe20000004100 */
[----:B------:R-:W-:-:S02]  /*4070*/  SHF.R.U64 R39, R42, 0x10, R43 ;  /* 0x000000102a277819 */ /* 0x000fc4000000122b */
[----:B------:R-:W-:Y:S01]  /*4080*/  SHF.R.U32.HI R42, RZ, 0x10, R43 ;  /* 0x00000010ff2a7819 */ /* 0x000fe2000001162b */
[----:B------:R-:W-:Y:S02]  /*4090*/  HADD2.F32 R43, -RZ, R57.H0_H0 ;  /* 0x20000039ff2b7230 */ /* 0x000fe40000004100 */
[-C--:B------:R-:W-:Y:S01]  /*40a0*/  FMUL.FTZ R118, R112, R41.reuse ;  /* 0x0000002970767220 */ /* 0x080fe20000410000 */
[--C-:B-1----:R-:W-:Y:S02]  /*40b0*/  HADD2.F32 R57, -RZ, R53.reuse.H0_H0 ;  /* 0x20000035ff397230 */ /* 0x102fe40000004100 */
[----:B------:R-:W-:Y:S02]  /*40c0*/  HADD2.F32 R53, -RZ, R53.H1_H1 ;  /* 0x30000035ff357230 */ /* 0x000fe40000004100 */
[-C--:B------:R-:W-:Y:S01]  /*40d0*/  FMUL.FTZ R116, R43, R114.reuse ;  /* 0x000000722b747220 */ /* 0x080fe20000410000 */
[----:B------:R-:W-:Y:S02]  /*40e0*/  HADD2.F32 R42, -RZ, R42.H0_H0 ;  /* 0x2000002aff2a7230 */ /* 0x000fe40000004100 */
[----:B------:R-:W-:Y:S01]  /*40f0*/  FMUL.FTZ R114, R57, R114 ;  /* 0x0000007239727220 */ /* 0x000fe20000410000 */
[----:B------:R-:W-:Y:S01]  /*4100*/  FMUL.FTZ R113, R53, R41 ;  /* 0x0000002935717220 */ /* 0x000fe20000410000 */
[----:B------:R-:W-:-:S02]  /*4110*/  FFMA.FTZ R41, R57, R110, -R116 ;  /* 0x0000006e39297223 */ /* 0x000fc40000010874 */
[----:B------:R-:W-:Y:S01]  /*4120*/  FFMA.FTZ R43, R43, R110, R114 ;  /* 0x0000006e2b2b7223 */ /* 0x000fe20000010072 */
[-C--:B------:R-:W-:Y:S01]  /*4130*/  FFMA.FTZ R110, R53, R103.reuse, -R118 ;  /* 0x00000067356e7223 */ /* 0x080fe20000010876 */
[--C-:B------:R-:W-:Y:S02]  /*4140*/  HADD2.F32 R53, -RZ, R111.reuse.H1_H1 ;  /* 0x3000006fff357230 */ /* 0x100fe40000004100 */
        /* <DEDUP_REMOVED lines=10> */
[----:B------:R-:W-:Y:S02]  /*41f0*/  HADD2.F32 R118, -RZ, R40.H0_H0 ;  /* 0x20000028ff767230 */ /* 0x000fe40000004100 */
[-C--:B------:R-:W-:Y:S01]  /*4200*/  FMUL.FTZ R120, R59, R42.reuse ;  /* 0x0000002a3b787220 */ /* 0x080fe20000410000 */
[-C--:B------:R-:W-:Y:S01]  /*4210*/  FFMA.FTZ R40, R114, R53.reuse, -R57 ;  /* 0x0000003572287223 */ /* 0x080fe20000010839 */
[----:B------:R-:W-:Y:S01]  /*4220*/  FMUL.FTZ R122, R55, R42 ;  /* 0x0000002a377a7220 */ /* 0x000fe20000410000 */
[----:B------:R-:W-:Y:S01]  /*4230*/  FFMA.FTZ R42, R116, R53, R111 ;  /* 0x00000035742a7223 */ /* 0x000fe2000001006f */
[----:B------:R-:W-:-:S02]  /*4240*/  HADD2.F32 R116, -RZ, R109.H1_H1 ;  /* 0x3000006dff747230 */ /* 0x000fc40000004100 */
[-C--:B------:R-:W-:Y:S01]  /*4250*/  FFMA.FTZ R53, R55, R118.reuse, -R120 ;  /* 0x0000007637357223 */ /* 0x080fe20000010878 */
[----:B------:R-:W-:Y:S02]  /*4260*/  HADD2.F32 R103, -RZ, R37.H0_H0 ;  /* 0x20000025ff677230 */ /* 0x000fe40000004100 */
[----:B------:R-:W-:Y:S01]  /*4270*/  FFMA.FTZ R55, R59, R118, R122 ;  /* 0x000000763b377223 */ /* 0x000fe2000001007a */
        /* <DEDUP_REMOVED lines=8> */
[C---:B------:R-:W-:Y:S01]  /*4300*/  FMUL.FTZ R116, R37.reuse, R116 ;  /* 0x0000007425747220 */ /* 0x040fe20000410000 */
[C---:B------:R-:W-:Y:S02]  /*4310*/  FMUL.FTZ R103, R52.reuse, R103 ;  /* 0x0000006734677220 */ /* 0x040fe40000410000 */
[-C--:B------:R-:W-:Y:S01]  /*4320*/  FFMA.FTZ R36, R37, R114.reuse, -R36 ;  /* 0x0000007225247223 */ /* 0x080fe20000010824 */
[----:B------:R-:W-:Y:S01]  /*4330*/  FFMA.FTZ R37, R57, R114, R116 ;  /* 0x0000007239257223 */ /* 0x000fe20000010074 */
[-C--:B------:R-:W-:Y:S01]  /*4340*/  FFMA.FTZ R57, R52, R59.reuse, -R109 ;  /* 0x0000003b34397223 */ /* 0x080fe2000001086d */
[----:B------:R-:W-:Y:S01]  /*4350*/  FFMA.FTZ R52, R56, R59, R103 ;  /* 0x0000003b38347223 */ /* 0x000fe20000010067 */
[----:B------:R-:W-:-:S02]  /*4360*/  HADD2.F32 R59, -RZ, R108.H0_H0 ;  /* 0x2000006cff3b7230 */ /* 0x000fc40000004100 */
[----:B------:R-:W-:Y:S02]  /*4370*/  HADD2.F32 R108, -RZ, R108.H1_H1 ;  /* 0x3000006cff6c7230 */ /* 0x000fe40000004100 */
[----:B------:R-:W-:Y:S02]  /*4380*/  HADD2.F32 R109, -RZ, R39.H0_H0 ;  /* 0x20000027ff6d7230 */ /* 0x000fe40000004100 */
[----:B------:R-:W-:Y:S02]  /*4390*/  HADD2.F32 R56, -RZ, R58.H0_H0 ;  /* 0x2000003aff387230 */ /* 0x000fe40000004100 */
[----:B------:R-:W-:Y:S02]  /*43a0*/  HADD2.F32 R39, -RZ, R54.H0_H0 ;  /* 0x20000036ff277230 */ /* 0x000fe40000004100 */
[----:B------:R-:W-:Y:S02]  /*43b0*/  HADD2.F32 R58, -RZ, R58.H1_H1 ;  /* 0x3000003aff3a7230 */ /* 0x000fe40000004100 */
[----:B------:R-:W-:-:S02]  /*43c0*/  HADD2.F32 R54, -RZ, R54.H1_H1 ;  /* 0x30000036ff367230 */ /* 0x000fc40000004100 */
[CC--:B------:R-:W-:Y:S01]  /*43d0*/  FMUL.FTZ R111, R39.reuse, R108.reuse ;  /* 0x0000006c276f7220 */ /* 0x0c0fe20000410000 */
[----:B------:R-:W-:Y:S02]  /*43e0*/  HADD2.F32 R103, -RZ, R38.H0_H0 ;  /* 0x20000026ff677230 */ /* 0x000fe40000004100 */
[----:B------:R-:W-:Y:S01]  /*43f0*/  FMUL.FTZ R38, R56, R108 ;  /* 0x0000006c38267220 */ /* 0x000fe20000410000 */
[-C--:B------:R-:W-:Y:S01]  /*4400*/  FMUL.FTZ R113, R58, R109.reuse ;  /* 0x0000006d3a717220 */ /* 0x080fe20000410000 */
[----:B------:R-:W-:Y:S01]  /*4410*/  FMUL.FTZ R109, R54, R109 ;  /* 0x0000006d366d7220 */ /* 0x000fe20000410000 */
[-C--:B------:R-:W-:Y:S01]  /*4420*/  FFMA.FTZ R111, R56, R59.reuse, R111 ;  /* 0x0000003b386f7223 */ /* 0x080fe2000001006f */
[----:B------:R-:W-:Y:S01]  /*4430*/  FFMA.FTZ R38, R39, R59, -R38 ;  /* 0x0000003b27267223 */ /* 0x000fe20000010826 */
[----:B------:R-:W-:Y:S01]  /*4440*/  F2FP.F16.F32.PACK_AB R39, R53, R40 ;  /* 0x000000283527723e */ /* 0x000fe200000000ff */
[-C--:B------:R-:W-:Y:S01]  /*4450*/  FFMA.FTZ R113, R54, R103.reuse, -R113 ;  /* 0x0000006736717223 */ /* 0x080fe20000010871 */
[----:B------:R-:W-:Y:S01]  /*4460*/  FFMA.FTZ R58, R58, R103, R109 ;  /* 0x000000673a3a7223 */ /* 0x000fe2000001006d */
[----:B------:R-:W-:Y:S01]  /*4470*/  F2FP.F16.F32.PACK_AB R40, R57, R36 ;  /* 0x000000243928723e */ /* 0x000fe200000000ff */
[----:B------:R-:W-:Y:S01]  /*4480*/  IMAD.MOV.U32 R53, RZ, RZ, R41 ;  /* 0x000000ffff357224 */ /* 0x000fe200078e0029 */
[----:B------:R-:W-:Y:S01]  /*4490*/  F2FP.F16.F32.PACK_AB R59, R55, R42 ;  /* 0x0000002a373b723e */ /* 0x000fe200000000ff */
[----:B------:R-:W-:Y:S01]  /*44a0*/  IMAD.MOV.U32 R57, RZ, RZ, R43 ;  /* 0x000000ffff397224 */ /* 0x000fe200078e002b */
[----:B------:R-:W-:Y:S01]  /*44b0*/  F2FP.F16.F32.PACK_AB R56, R52, R37 ;  /* 0x000000253438723e */ /* 0x000fe200000000ff */
[----:B------:R-:W-:Y:S01]  /*44c0*/  IMAD.MOV.U32 R52, RZ, RZ, R40 ;  /* 0x000000ffff347224 */ /* 0x000fe200078e0028 */
[----:B------:R-:W-:Y:S01]  /*44d0*/  F2FP.F16.F32.PACK_AB R54, R113, R38 ;  /* 0x000000267136723e */ /* 0x000fe200000000ff */
[----:B------:R-:W-:Y:S01]  /*44e0*/  IMAD.MOV.U32 R55, RZ, RZ, R39 ;  /* 0x000000ffff377224 */ /* 0x000fe200078e0027 */
[----:B------:R-:W-:-:S07]  /*44f0*/  F2FP.F16.F32.PACK_AB R58, R58, R111 ;  /* 0x0000006f3a3a723e */ /* 0x000fce00000000ff */
.L_x_10826:
[----:B------:R-:W-:Y:S05]  /*4500*/  BSYNC B2 ;  /* 0x0000000000027941 */ /* 0x000fea0003800000 */
.L_x_10825:
[----:B------:R-:W-:Y:S02]  /*4510*/  ISETP.GE.AND P5, PT, R101, R98, PT ;  /* 0x000000626500720c */ /* 0x000fe40003fa6270 */
[----:B------:R-:W-:-:S11]  /*4520*/  P2R R37, PR, RZ, 0x1 ;  /* 0x00000001ff257803 */ /* 0x000fd60000000000 */
[--C-:B------:R-:W-:Y:S02]  /*4530*/  @!P5 SHF.R.S32.HI R36, RZ, 0x1f, R101.reuse ;  /* 0x0000001fff24d819 */ /* 0x100fe40000011465 */
[----:B------:R-:W-:-:S04]  /*4540*/  @!P5 IADD3 R92, P0, P6, R62, R92, R101 ;  /* 0x0000005c3e5cd210 */ /* 0x000fc80007e1e065 */
[----:B------:R-:W-:Y:S02]  /*4550*/  @!P5 IADD3.X R99, R82, R99, R36, P0, P6 ;  /* 0x000000635263d210 */ /* 0x000fe400007ec424 */
[-C--:B------:R-:W-:Y:S02]  /*4560*/  LEA R36, P6, R97, R84.reuse, 0x1 ;  /* 0x0000005461247211 */ /* 0x080fe400078c08ff */
[----:B------:R-:W-:Y:S02]  /*4570*/  ISETP.NE.AND P0, PT, R37, RZ, PT ;  /* 0x000000ff2500720c */ /* 0x000fe40003f05270 */
[----:B------:R-:W-:Y:S02]  /*4580*/  LEA.HI.X R37, R97, R85, R102, 0x1, P6 ;  /* 0x0000005561257211 */ /* 0x000fe400030f0c66 */
[----:B------:R-:W-:-:S03]  /*4590*/  @!P5 LEA R38, P6, R92, R84, 0x1 ;  /* 0x000000545c26d211 */ /* 0x000fc600078c08ff */
[----:B-1----:R1:W-:Y:S01]  /*45a0*/  STG.E.128 desc[UR56][R36.64], R52 ;  /* 0x0000003424007986 */ /* 0x0023e2000c101d38 */
[----:B------:R-:W-:-:S05]  /*45b0*/  @!P5 LEA.HI.X R39, R92, R85, R99, 0x1, P6 ;  /* 0x000000555c27d211 */ /* 0x000fca00030f0c63 */
[----:B--2---:R1:W-:Y:S04]  /*45c0*/  @!P5 STG.E.128 desc[UR56][R38.64], R56 ;  /* 0x000000382600d986 */ /* 0x0043e8000c101d38 */
.L_x_10824:
[----:B------:R-:W-:Y:S05]  /*45d0*/  BSYNC B1 ;  /* 0x0000000000017941 */ /* 0x000fea0003800000 */
.L_x_10823:
[----:B-1----:R-:W-:Y:S02]  /*45e0*/  VIADD R37, R18, 0x60 ;  /* 0x0000006012257836 */ /* 0x002fe40000000000 */
[-C--:B------:R-:W-:Y:S02]  /*45f0*/  IMAD R36, R77, R90.reuse, RZ ;  /* 0x0000005a4d247224 */ /* 0x080fe400078e02ff */
[C---:B------:R-:W-:Y:S01]  /*4600*/  IMAD.WIDE.U32 R88, R37.reuse, R90, R88 ;  /* 0x0000005a25587225 */ /* 0x040fe200078e0058 */
[----:B------:R-:W-:-:S03]  /*4610*/  ISETP.GE.OR P5, PT, R37, R87, P1 ;  /* 0x000000572500720c */ /* 0x000fc60000fa6670 */
[----:B------:R-:W-:-:S10]  /*4620*/  IMAD R55, R37, R91, R36 ;  /* 0x0000005b25377224 */ /* 0x000fd400078e0224 */
[----:B------:R-:W-:Y:S05]  /*4630*/  @P5 BRA `(.L_x_10811) ;  /* 0x0000000800445947 */ /* 0x000fea0003800000 */
[----:B------:R-:W2:Y:S01]  /*4640*/  LDL R38, [R1+0x38] ;  /* 0x0000380001267983 */ /* 0x000ea20000100800 */
[----:B------:R-:W-:Y:S01]  /*4650*/  IADD3 R55, R89, R55, RZ ;  /* 0x0000003759377210 */ /* 0x000fe20007ffe0ff */
[----:B------:R-:W-:Y:S01]  /*4660*/  BSSY B1, `(.L_x_10827) ;  /* 0x000006a000017945 */ /* 0x000fe20003800000 */
[----:B------:R-:W-:Y:S02]  /*4670*/  IADD3 R36, P5, P6, R62, R88, R67 ;  /* 0x000000583e247210 */ /* 0x000fe40007ebe043 */
[----:B------:R-:W-:Y:S02]  /*4680*/  SEL R100, R75, R100, !P0 ;  /* 0x000000644b647207 */ /* 0x000fe40004000000 */
[----:B------:R-:W-:Y:S02]  /*4690*/  IADD3.X R37, R82, R55, R64, P5, P6 ;  /* 0x0000003752257210 */ /* 0x000fe40002fec440 */
[----:B------:R-:W-:Y:S02]  /*46a0*/  LEA R52, P5, R36, R84, 0x1 ;  /* 0x0000005424347211 */ /* 0x000fe400078a08ff */
[----:B------:R-:W-:-:S02]  /*46b0*/  SHF.R.U32.HI R39, RZ, 0x3, R157 ;  /* 0x00000003ff277819 */ /* 0x000fc4000001169d */
[----:B------:R-:W-:Y:S02]  /*46c0*/  LEA.HI.X R53, R36, R85, R37, 0x1, P5 ;  /* 0x0000005524357211 */ /* 0x000fe400028f0c25 */
[----:B------:R-:W-:-:S04]  /*46d0*/  SHF.R.S32.HI R37, RZ, 0x1f, R100 ;  /* 0x0000001fff257819 */ /* 0x000fc80000011464 */
[----:B------:R-:W-:-:S04]  /*46e0*/  LEA.HI R37, R37, R100, RZ, 0x4 ;  /* 0x0000006425257211 */ /* 0x000fc800078f20ff */
[----:B------:R-:W-:-:S05]  /*46f0*/  LEA.HI.SX32 R37, R37, R68, 0x1c ;  /* 0x0000004425257211 */ /* 0x000fca00078fe2ff */
[----:B------:R-:W-:Y:S02]  /*4700*/  IMAD.SHL.U32 R57, R37, 0x8, RZ ;  /* 0x0000000825397824 */ /* 0x000fe400078e00ff */
[----:B------:R-:W-:-:S03]  /*4710*/  IMAD R37, R19, 0x3000, R3 ;  /* 0x0000300013257824 */ /* 0x000fc600078e0203 */
[----:B------:R-:W-:Y:S01]  /*4720*/  LOP3.LUT R36, R157, 0x38, R57, 0xf8, !PT ;  /* 0x000000389d247812 */ /* 0x000fe200078ef839 */
[----:B------:R-:W-:-:S03]  /*4730*/  IMAD R37, R37, 0x2, R2 ;  /* 0x0000000225257824 */ /* 0x000fc600078e0202 */
[----:B------:R-:W-:-:S05]  /*4740*/  LOP3.LUT R36, R36, R39, RZ, 0x3c, !PT ;  /* 0x0000002724247212 */ /* 0x000fca00078e3cff */
[----:B--2---:R-:W-:-:S04]  /*4750*/  IMAD.IADD R36, R38, 0x1, R36 ;  /* 0x0000000126247824 */ /* 0x004fc800078e0224 */
[----:B------:R-:W-:-:S04]  /*4760*/  IMAD R39, R19, 0x3000, R36 ;  /* 0x0000300013277824 */ /* 0x000fc800078e0224 */
[----:B------:R-:W-:Y:S02]  /*4770*/  IMAD R40, R39, 0x2, R2 ;  /* 0x0000000227287824 */ /* 0x000fe400078e0202 */
[----:B------:R-:W1:Y:S04]  /*4780*/  LDS.128 R36, [R37+0x12400] ;  /* 0x0124000025247984 */ /* 0x000e680000000c00 */
[----:B------:R-:W2:Y:S01]  /*4790*/  LDS.128 R40, [R40+0x12400] ;  /* 0x0124000028287984 */ /* 0x000ea20000000c00 */
[----:B------:R-:W-:Y:S05]  /*47a0*/  @P4 BRA `(.L_x_10828) ;  /* 0x0000000400544947 */ /* 0x000fea0003800000 */
[--C-:B------:R-:W-:Y:S01]  /*47b0*/  SHF.R.U64 R44, R44, 0x10, R45.reuse ;  /* 0x000000102c2c7819 */ /* 0x100fe2000000122d */
[----:B------:R-:W-:Y:S01]  /*47c0*/  HADD2.F32 R56, -RZ, R107.H1_H1 ;  /* 0x3000006bff387230 */ /* 0x000fe20000004100 */
[----:B------:R-:W-:Y:S01]  /*47d0*/  SHF.R.U32.HI R59, RZ, 0x10, R45 ;  /* 0x00000010ff3b7819 */ /* 0x000fe2000001162d */
[----:B------:R-:W-:Y:S01]  /*47e0*/  HADD2.F32 R54, -RZ, R105.H1_H1 ;  /* 0x30000069ff367230 */ /* 0x000fe20000004100 */
[----:B------:R-:W-:Y:S01]  /*47f0*/  SHF.R.U64 R45, R46, 0x10, R47 ;  /* 0x000000102e2d7819 */ /* 0x000fe2000000122f */
[----:B------:R-:W-:Y:S01]  /*4800*/  HADD2.F32 R107, -RZ, R107.H0_H0 ;  /* 0x2000006bff6b7230 */ /* 0x000fe20000004100 */
[----:B------:R-:W-:Y:S01]  /*4810*/  SHF.R.U64 R46, R50, 0x10, R51 ;  /* 0x00000010322e7819 */ /* 0x000fe20000001233 */
[----:B--2---:R-:W-:Y:S01]  /*4820*/  IMAD.MOV.U32 R50, RZ, RZ, R41 ;  /* 0x000000ffff327224 */ /* 0x004fe200078e0029 */
[----:B------:R-:W-:Y:S01]  /*4830*/  SHF.R.U32.HI R91, RZ, 0x10, R49 ;  /* 0x00000010ff5b7819 */ /* 0x000fe20000011631 */
[----:B-1----:R-:W-:Y:S01]  /*4840*/  IMAD.MOV.U32 R41, RZ, RZ, R39 ;  /* 0x000000ffff297224 */ /* 0x002fe200078e0027 */
[----:B------:R-:W-:Y:S01]  /*4850*/  SHF.R.U32.HI R90, RZ, 0x10, R51 ;  /* 0x00000010ff5a7819 */ /* 0x000fe20000011633 */
[----:B------:R-:W-:Y:S01]  /*4860*/  IMAD.MOV.U32 R51, RZ, RZ, R43 ;  /* 0x000000ffff337224 */ /* 0x000fe200078e002b */
[----:B------:R-:W-:Y:S01]  /*4870*/  SHF.R.U64 R48, R48, 0x10, R49 ;  /* 0x0000001030307819 */ /* 0x000fe20000001231 */
[--C-:B------:R-:W-:Y:S01]  /*4880*/  HADD2.F32 R43, -RZ, R50.reuse.H0_H0 ;  /* 0x20000032ff2b7230 */ /* 0x100fe20000004100 */
[----:B------:R-:W-:Y:S01]  /*4890*/  SHF.R.U32.HI R49, RZ, 0x10, R47 ;  /* 0x00000010ff317819 */ /* 0x000fe2000001162f */
[----:B------:R-:W-:Y:S01]  /*48a0*/  HADD2.F32 R50, -RZ, R50.H1_H1 ;  /* 0x30000032ff327230 */ /* 0x000fe20000004100 */
[----:B------:R-:W-:Y:S01]  /*48b0*/  MOV R47, R40 ;  /* 0x00000028002f7202 */ /* 0x000fe20000000f00 */
[----:B------:R-:W-:-:S02]  /*48c0*/  HADD2.F32 R91, -RZ, R91.H0_H0 ;  /* 0x2000005bff5b7230 */ /* 0x000fc40000004100 */
[-C--:B------:R-:W-:Y:S01]  /*48d0*/  FMUL.FTZ R58, R43, R56.reuse ;  /* 0x000000382b3a7220 */ /* 0x080fe20000410000 */
[--C-:B------:R-:W-:Y:S02]  /*48e0*/  HADD2.F32 R39, -RZ, R37.reuse.H0_H0 ;  /* 0x20000025ff277230 */ /* 0x100fe40000004100 */
[----:B------:R-:W-:Y:S02]  /*48f0*/  HADD2.F32 R40, -RZ, R37.H1_H1 ;  /* 0x30000025ff287230 */ /* 0x000fe40000004100 */
[-C--:B------:R-:W-:Y:S01]  /*4900*/  FMUL.FTZ R93, R50, R91.reuse ;  /* 0x0000005b325d7220 */ /* 0x080fe20000410000 */
[----:B------:R-:W-:Y:S02]  /*4910*/  HADD2.F32 R59, -RZ, R59.H0_H0 ;  /* 0x2000003bff3b7230 */ /* 0x000fe40000004100 */
[C---:B------:R-:W-:Y:S01]  /*4920*/  FMUL.FTZ R56, R39.reuse, R56 ;  /* 0x0000003827387220 */ /* 0x040fe20000410000 */
[----:B------:R-:W-:Y:S01]  /*4930*/  FFMA.FTZ R37, R39, R54, -R58 ;  /* 0x0000003627257223 */ /* 0x000fe2000001083a */
[----:B------:R-:W-:Y:S01]  /*4940*/  FMUL.FTZ R91, R40, R91 ;  /* 0x0000005b285b7220 */ /* 0x000fe20000410000 */
[----:B------:R-:W-:-:S02]  /*4950*/  HADD2.F32 R90, -RZ, R90.H0_H0 ;  /* 0x2000005aff5a7230 */ /* 0x000fc40000004100 */
[----:B------:R-:W-:Y:S01]  /*4960*/  FFMA.FTZ R39, R43, R54, R56 ;  /* 0x000000362b277223 */ /* 0x000fe20000010038 */
[-C--:B------:R-:W-:Y:S01]  /*4970*/  FFMA.FTZ R40, R40, R59.reuse, -R93 ;  /* 0x0000003b28287223 */ /* 0x080fe2000001085d */
[----:B------:R-:W-:Y:S01]  /*4980*/  FFMA.FTZ R50, R50, R59, R91 ;  /* 0x0000003b32327223 */ /* 0x000fe2000001005b */
[----:B------:R-:W-:Y:S02]  /*4990*/  HADD2.F32 R59, -RZ, R106.H1_H1 ;  /* 0x3000006aff3b7230 */ /* 0x000fe40000004100 */
[--C-:B------:R-:W-:Y:S01]  /*49a0*/  HADD2.F32 R56, -RZ, R51.reuse.H0_H0 ;  /* 0x20000033ff387230 */ /* 0x100fe20000004100 */
[----:B------:R-:W-:Y:S01]  /*49b0*/  F2FP.F16.F32.PACK_AB R37, R40, R37 ;  /* 0x000000252825723e */ /* 0x000fe200000000ff */
[----:B------:R-:W-:Y:S02]  /*49c0*/  HADD2.F32 R51, -RZ, R51.H1_H1 ;  /* 0x30000033ff337230 */ /* 0x000fe40000004100 */
[--C-:B------:R-:W-:Y:S02]  /*49d0*/  HADD2.F32 R43, -RZ, R41.reuse.H0_H0 ;  /* 0x20000029ff2b7230 */ /* 0x100fe40000004100 */
[----:B------:R-:W-:Y:S01]  /*49e0*/  FMUL.FTZ R92, R56, R59 ;  /* 0x0000003b385c7220 */ /* 0x000fe20000410000 */
[----:B------:R-:W-:-:S02]  /*49f0*/  HADD2.F32 R54, -RZ, R41.H1_H1 ;  /* 0x30000029ff367230 */ /* 0x000fc40000004100 */
[-C--:B------:R-:W-:Y:S01]  /*4a00*/  FMUL.FTZ R91, R51, R90.reuse ;  /* 0x0000005a335b7220 */ /* 0x080fe20000410000 */
[----:B------:R-:W-:Y:S02]  /*4a10*/  HADD2.F32 R58, -RZ, R104.H1_H1 ;  /* 0x30000068ff3a7230 */ /* 0x000fe40000004100 */
[C---:B------:R-:W-:Y:S01]  /*4a20*/  FMUL.FTZ R59, R43.reuse, R59 ;  /* 0x0000003b2b3b7220 */ /* 0x040fe20000410000 */
[----:B------:R-:W-:Y:S02]  /*4a30*/  HADD2.F32 R49, -RZ, R49.H0_H0 ;  /* 0x20000031ff317230 */ /* 0x000fe40000004100 */
[----:B------:R-:W-:Y:S01]  /*4a40*/  FMUL.FTZ R90, R54, R90 ;  /* 0x0000005a365a7220 */ /* 0x000fe20000410000 */
[----:B------:R-:W-:Y:S02]  /*4a50*/  HADD2.F32 R105, -RZ, R105.H0_H0 ;  /* 0x20000069ff697230 */ /* 0x000fe40000004100 */
[-C--:B------:R-:W-:Y:S01]  /*4a60*/  FFMA.FTZ R41, R43, R58.reuse, -R92 ;  /* 0x0000003a2b297223 */ /* 0x080fe2000001085c */
[----:B------:R-:W-:Y:S01]  /*4a70*/  FFMA.FTZ R43, R56, R58, R59 ;  /* 0x0000003a382b7223 */ /* 0x000fe2000001003b */
[-C--:B------:R-:W-:Y:S01]  /*4a80*/  FFMA.FTZ R54, R54, R49.reuse, -R91 ;  /* 0x0000003136367223 */ /* 0x080fe2000001085b */
[----:B------:R-:W-:Y:S01]  /*4a90*/  FFMA.FTZ R56, R51, R49, R90 ;  /* 0x0000003133387223 */ /* 0x000fe2000001005a */
[----:B------:R-:W-:-:S02]  /*4aa0*/  HADD2.F32 R51, -RZ, R48.H0_H0 ;  /* 0x20000030ff337230 */ /* 0x000fc40000004100 */
[--C-:B------:R-:W-:Y:S01]  /*4ab0*/  HADD2.F32 R49, -RZ, R47.reuse.H0_H0 ;  /* 0x2000002fff317230 */ /* 0x100fe20000004100 */
[----:B------:R-:W-:Y:S01]  /*4ac0*/  F2FP.F16.F32.PACK_AB R54, R54, R41 ;  /* 0x000000293636723e */ /* 0x000fe200000000ff */
[--C-:B------:R-:W-:Y:S01]  /*4ad0*/  HADD2.F32 R48, -RZ, R36.reuse.H0_H0 ;  /* 0x20000024ff307230 */ /* 0x100fe20000004100 */
[----:B------:R-:W-:Y:S01]  /*4ae0*/  F2FP.F16.F32.PACK_AB R41, R50, R39 ;  /* 0x000000273229723e */ /* 0x000fe200000000ff */
[----:B------:R-:W-:Y:S02]  /*4af0*/  HADD2.F32 R47, -RZ, R47.H1_H1 ;  /* 0x3000002fff2f7230 */ /* 0x000fe40000004100 */
[-C--:B------:R-:W-:Y:S01]  /*4b00*/  FMUL.FTZ R59, R49, R107.reuse ;  /* 0x0000006b313b7220 */ /* 0x080fe20000410000 */
[----:B------:R-:W-:Y:S02]  /*4b10*/  HADD2.F32 R36, -RZ, R36.H1_H1 ;  /* 0x30000024ff247230 */ /* 0x000fe40000004100 */
[----:B------:R-:W-:Y:S01]  /*4b20*/  FMUL.FTZ R58, R48, R107 ;  /* 0x0000006b303a7220 */ /* 0x000fe20000410000 */
[----:B------:R-:W-:-:S02]  /*4b30*/  HADD2.F32 R44, -RZ, R44.H0_H0 ;  /* 0x2000002cff2c7230 */ /* 0x000fc40000004100 */
[----:B------:R-:W-:Y:S01]  /*4b40*/  FMUL.FTZ R91, R47, R51 ;  /* 0x000000332f5b7220 */ /* 0x000fe20000410000 */
[----:B------:R-:W-:Y:S01]  /*4b50*/  FFMA.FTZ R59, R48, R105, -R59 ;  /* 0x00000069303b7223 */ /* 0x000fe2000001083b */
[C---:B------:R-:W-:Y:S01]  /*4b60*/  FMUL.FTZ R90, R36.reuse, R51 ;  /* 0x00000033245a7220 */ /* 0x040fe20000410000 */
[----:B------:R-:W-:Y:S01]  /*4b70*/  FFMA.FTZ R58, R49, R105, R58 ;  /* 0x00000069313a7223 */ /* 0x000fe2000001003a */
[-C--:B------:R-:W-:Y:S01]  /*4b80*/  FFMA.FTZ R48, R36, R44.reuse, -R91 ;  /* 0x0000002c24307223 */ /* 0x080fe2000001085b */
[----:B------:R-:W-:Y:S02]  /*4b90*/  HADD2.F32 R49, -RZ, R106.H0_H0 ;  /* 0x2000006aff317230 */ /* 0x000fe40000004100 */
[----:B------:R-:W-:Y:S01]  /*4ba0*/  FFMA.FTZ R91, R47, R44, R90 ;  /* 0x0000002c2f5b7223 */ /* 0x000fe2000001005a */
[----:B------:R-:W-:Y:S01]  /*4bb0*/  HADD2.F32 R44, -RZ, R42.H0_H0 ;  /* 0x2000002aff2c7230 */ /* 0x000fe20000004100 */
[----:B------:R-:W-:Y:S01]  /*4bc0*/  F2FP.F16.F32.PACK_AB R43, R56, R43 ;  /* 0x0000002b382b723e */ /* 0x000fe200000000ff */
[----:B------:R-:W-:-:S02]  /*4bd0*/  HADD2.F32 R51, -RZ, R46.H0_H0 ;  /* 0x2000002eff337230 */ /* 0x000fc40000004100 */
[----:B------:R-:W-:Y:S02]  /*4be0*/  HADD2.F32 R36, -RZ, R38.H0_H0 ;  /* 0x20000026ff247230 */ /* 0x000fe40000004100 */
[-C--:B------:R-:W-:Y:S01]  /*4bf0*/  FMUL.FTZ R93, R44, R49.reuse ;  /* 0x000000312c5d7220 */ /* 0x080fe20000410000 */
        /* <DEDUP_REMOVED lines=8> */
[----:B------:R-:W-:Y:S02]  /*4c80*/  IMAD.MOV.U32 R39, RZ, RZ, R54 ;  /* 0x000000ffff277224 */ /* 0x000fe400078e0036 */
[-C--:B------:R-:W-:Y:S01]  /*4c90*/  FFMA.FTZ R93, R36, R47.reuse, -R93 ;  /* 0x0000002f245d7223 */ /* 0x080fe2000001085d */
[----:B------:R-:W-:Y:S01]  /*4ca0*/  FFMA.FTZ R49, R44, R47, R49 ;  /* 0x0000002f2c317223 */ /* 0x000fe20000010031 */
[-C--:B------:R-:W-:Y:S01]  /*4cb0*/  FFMA.FTZ R38, R38, R45.reuse, -R97 ;  /* 0x0000002d26267223 */ /* 0x080fe20000010861 */
[----:B------:R-:W-:Y:S01]  /*4cc0*/  FFMA.FTZ R42, R42, R45, R51 ;  /* 0x0000002d2a2a7223 */ /* 0x000fe20000010033 */
[----:B------:R-:W-:-:S03]  /*4cd0*/  F2FP.F16.F32.PACK_AB R36, R48, R59 ;  /* 0x0000003b3024723e */ /* 0x000fc600000000ff */
[----:B------:R-:W-:Y:S02]  /*4ce0*/  F2FP.F16.F32.PACK_AB R38, R38, R93 ;  /* 0x0000005d2626723e */ /* 0x000fe400000000ff */
[----:B------:R-:W-:-:S07]  /*4cf0*/  F2FP.F16.F32.PACK_AB R42, R42, R49 ;  /* 0x000000312a2a723e */ /* 0x000fce00000000ff */
.L_x_10828:
[----:B------:R-:W-:Y:S05]  /*4d00*/  BSYNC B1 ;  /* 0x0000000000017941 */ /* 0x000fea0003800000 */
.L_x_10827:
[----:B-1----:R3:W-:Y:S01]  /*4d10*/  STG.E.128 desc[UR56][R52.64], R36 ;  /* 0x0000002434007986 */ /* 0x0027e2000c101d38 */
[----:B------:R-:W-:-:S13]  /*4d20*/  ISETP.GE.AND P4, PT, R57, R98, PT ;  /* 0x000000623900720c */ /* 0x000fda0003f86270 */
[----:B------:R-:W-:Y:S05]  /*4d30*/  @P4 BRA `(.L_x_10811) ;  /* 0x0000000000844947 */ /* 0x000fea0003800000 */
[--C-:B---3--:R-:W-:Y:S02]  /*4d40*/  SHF.R.S32.HI R36, RZ, 0x1f, R57.reuse ;  /* 0x0000001fff247819 */ /* 0x108fe40000011439 */
[----:B------:R-:W-:-:S04]  /*4d50*/  IADD3 R57, P4, P5, R62, R88, R57 ;  /* 0x000000583e397210 */ /* 0x000fc80007d9e039 */
[----:B------:R-:W-:Y:S02]  /*4d60*/  IADD3.X R36, R82, R55, R36, P4, P5 ;  /* 0x0000003752247210 */ /* 0x000fe400027ea424 */
[----:B------:R-:W-:-:S04]  /*4d70*/  LEA R84, P4, R57, R84, 0x1 ;  /* 0x0000005439547211 */ /* 0x000fc800078808ff */
[----:B------:R-:W-:-:S05]  /*4d80*/  LEA.HI.X R85, R57, R85, R36, 0x1, P4 ;  /* 0x0000005539557211 */ /* 0x000fca00020f0c24 */
[----:B--2---:R4:W-:Y:S01]  /*4d90*/  STG.E.128 desc[UR56][R84.64], R40 ;  /* 0x0000002854007986 */ /* 0x0049e2000c101d38 */
[----:B------:R-:W-:Y:S05]  /*4da0*/  BRA `(.L_x_10811) ;  /* 0x0000000000687947 */ /* 0x000fea0003800000 */
.L_x_10794:
[----:B------:R-:W-:-:S13]  /*4db0*/  ISETP.NE.AND P3, PT, R152, 0x3, PT ;  /* 0x000000039800780c */ /* 0x000fda0003f65270 */
[----:B------:R-:W-:Y:S05]  /*4dc0*/  @!P3 BRA `(.L_x_10829) ;  /* 0x000000000004b947 */ /* 0x000fea0003800000 */
[----:B------:R-:W-:Y:S01]  /*4dd0*/  BPT.TRAP 0x1 ;  /* 0x000000040000795c */ /* 0x000fe20000300000 */
.L_x_10829:
[----:B------:R-:W-:Y:S01]  /*4de0*/  IMAD R83, R19, 0x8, R2 ;  /* 0x0000000813537824 */ /* 0x000fe200078e0202 */
[----:B------:R-:W-:Y:S01]  /*4df0*/  SHF.L.U32 R95, R23, 0x1f, RZ ;  /* 0x0000001f175f7819 */ /* 0x000fe200000006ff */
[----:B------:R-:W-:Y:S01]  /*4e00*/  IMAD R87, R27, -0xc0, R29 ;  /* 0xffffff401b577824 */ /* 0x000fe200078e021d */
[----:B------:R-:W-:Y:S02]  /*4e10*/  BSSY B1, `(.L_x_10830) ;  /* 0x0000004000017945 */ /* 0x000fe40003800000 */
[----:B------:R-:W1:Y:S02]  /*4e20*/  SYNCS.PHASECHK.TRANS64.TRYWAIT P4, [R83+URZ+0x30890], R95 ;  /* 0x0308905f530075a7 */ /* 0x000e64000808017f */
[----:B------:R-:W-:Y:S01]  /*4e30*/  VIMNMX R87, R87, 0xc0, PT ;  /* 0x000000c057577848 */ /* 0x000fe20003fe0100 */
[----:B-1----:R-:W-:Y:S06]  /*4e40*/  @!P4 BRA `(.L_x_10831) ;  /* 0x000000fc00f4c947 */ /* 0x002fec0003800000 */
.L_x_11022:
[----:B------:R-:W-:Y:S05]  /*4e50*/  BSYNC B1 ;  /* 0x0000000000017941 */ /* 0x000fea0003800000 */
.L_x_10830:
[----:B------:R-:W-:Y:S01]  /*4e60*/  ISETP.GE.AND P4, PT, R18, R87, PT ;  /* 0x000000571200720c */ /* 0x000fe20003f86270 */
[----:B------:R-:W-:-:S12]  /*4e70*/  BSSY B1, `(.L_x_10832) ;  /* 0x0000006000017945 */ /* 0x000fd80003800000 */
[----:B------:R-:W-:Y:S05]  /*4e80*/  @P4 BRA `(.L_x_10833) ;  /* 0x0000000000104947 */ /* 0x000fea0003800000 */
[----:B------:R-:W2:Y:S04]  /*4e90*/  @!P1 LDS.128 R36, [R94+0x12000] ;  /* 0x012000005e249984 */ /* 0x000ea80000000c00 */
[----:B------:R-:W3:Y:S04]  /*4ea0*/  @!P2 LDS.128 R40, [R86+0x12000] ;  /* 0x012000005628a984 */ /* 0x000ee80000000c00 */
[----:B--2---:R2:W-:Y:S04]  /*4eb0*/  @!P1 STG.E.128 desc[UR56][R46.64], R36 ;  /* 0x000000242e009986 */ /* 0x0045e8000c101d38 */
[----:B---3--:R2:W-:Y:S02]  /*4ec0*/  @!P2 STG.E.128 desc[UR56][R46.64+0x40], R40 ;  /* 0x000040282e00a986 */ /* 0x0085e4000c101d38 */
.L_x_10833:
[----:B------:R-:W-:Y:S05]  /*4ed0*/  BSYNC B1 ;  /* 0x0000000000017941 */ /* 0x000fea0003800000 */
.L_x_10832:
[----:B--2---:R-:W-:-:S05]  /*4ee0*/  VIADD R36, R18, 0x60 ;  /* 0x0000006012247836 */ /* 0x004fca0000000000 */
[----:B------:R-:W-:-:S13]  /*4ef0*/  ISETP.GE.AND P4, PT, R36, R87, PT ;  /* 0x000000572400720c */ /* 0x000fda0003f86270 */
[----:B------:R-:W-:Y:S05]  /*4f00*/  @P4 BRA `(.L_x_10811) ;  /* 0x0000000000104947 */ /* 0x000fea0003800000 */
[----:B------:R-:W2:Y:S04]  /*4f10*/  @!P1 LDS.128 R36, [R94+0x15000] ;  /* 0x015000005e249984 */ /* 0x000ea80000000c00 */
[----:B------:R-:W3:Y:S04]  /*4f20*/  @!P2 LDS.128 R40, [R86+0x15000] ;  /* 0x015000005628a984 */ /* 0x000ee80000000c00 */
[----:B--2---:R2:W-:Y:S04]  /*4f30*/  @!P1 STG.E.128 desc[UR56][R44.64], R36 ;  /* 0x000000242c009986 */ /* 0x0045e8000c101d38 */
[----:B---3--:R2:W-:Y:S02]  /*4f40*/  @!P2 STG.E.128 desc[UR56][R44.64+0x40], R40 ;  /* 0x000040282c00a986 */ /* 0x0085e4000c101d38 */
.L_x_10811:
[----:B------:R-:W-:Y:S05]  /*4f50*/  BSYNC B0 ;  /* 0x0000000000007941 */ /* 0x000fea0003800000 */
.L_x_10793:
[----:B-123--:R-:W1:Y:S01]  /*4f60*/  S2R R36, SR_TID.X ;  /* 0x0000000000247919 */ /* 0x00ee620000002100 */
        /* <DEDUP_REMOVED lines=11> */
[----:B------:R-:W-:-:S04]  /*5020*/  @!P4 IADD3 R36, R83, 0x308a0, RZ ;  /* 0x000308a05324c810 */ /* 0x000fc80007ffe0ff */
[----:B------:R-:W-:-:S04]  /*5030*/  @!P4 PRMT R36, RZ, 0x654, R36 ;  /* 0x00000654ff24c816 */ /* 0x000fc80000000024 */
[----:B------:R1:W-:Y:S01]  /*5040*/  @!P4 SYNCS.ARRIVE.TRANS64.RED.A1T0 RZ, [R36+URZ], RZ ;  /* 0x000000ff24ffc9a7 */ /* 0x0003e2000810043f */
[----:B------:R-:W-:Y:S05]  /*5050*/  @!P3 BRA `(.L_x_10835) ;  /* 0x000000000004b947 */ /* 0x000fea0003800000 */
[----:B------:R-:W-:Y:S01]  /*5060*/  BPT.TRAP 0x1 ;  /* 0x000000040000795c */ /* 0x000fe20000300000 */
.L_x_10835:
[----:B------:R-:W-:Y:S05]  /*5070*/  BSYNC B0 ;  /* 0x0000000000007941 */ /* 0x000fea0003800000 */
.L_x_10834:
[----:B------:R-:W2:Y:S01]  /*5080*/  SYNCS.PHASECHK.TRANS64.TRYWAIT P3, [R83+URZ+0x308b0], R95 ;  /* 0x0308b05f530075a7 */ /* 0x000ea2000806017f */
[----:B------:R-:W-:Y:S01]  /*5090*/  ULDC UR58, c[0x0][0x2e4] ;  /* 0x0000b900003a7ab9 */ /* 0x000fe20000000800 */
[----:B------:R-:W-:Y:S01]  /*50a0*/  ULDC.64 UR38, c[0x0][0x318] ;  /* 0x0000c60000267ab9 */ /* 0x000fe20000000a00 */
[----:B------:R-:W-:Y:S01]  /*50b0*/  ULDC.64 UR36, c[0x0][0x308] ;  /* 0x0000c20000247ab9 */ /* 0x000fe20000000a00 */
[----:B------:R-:W-:Y:S01]  /*50c0*/  BSSY B0, `(.L_x_10836) ;  /* 0x0000003000007945 */ /* 0x000fe20003800000 */
[----:B----4-:R-:W-:-:S03]  /*50d0*/  IMAD.WIDE R40, R27, 0xc0, R4 ;  /* 0x000000c01b287825 */ /* 0x010fc600078e0204 */
[----:B--2---:R-:W-:Y:S05]  /*50e0*/  @!P3 BRA `(.L_x_10837) ;  /* 0x000000fc0060b947 */ /* 0x004fea0003800000 */
.L_x_11023:
[----:B------:R-:W-:Y:S05]  /*50f0*/  BSYNC B0 ;  /* 0x0000000000007941 */ /* 0x000fea0003800000 */
.L_x_10836:
[----:B------:R-:W-:Y:S01]  /*5100*/  ISETP.GE.AND P3, PT, R18, R87, PT ;  /* 0x000000571200720c */ /* 0x000fe20003f66270 */
[----:B------:R-:W-:-:S12]  /*5110*/  BSSY B0, `(.L_x_10838) ;  /* 0x0000010000007945 */ /* 0x000fd80003800000 */
        /* <DEDUP_REMOVED lines=10> */
[----:B------:R-:W1:Y:S04]  /*51c0*/  @!P3 LDS.128 R36, [R94] ;  /* 0x000000005e24b984 */ /* 0x000e680000000c00 */
[----:B-1----:R-:W-:Y:S01]  /*51d0*/  @!P3 STG.E.128 desc[UR56][R42.64], R36 ;  /* 0x000000242a00b986 */ /* 0x002fe2000c101d38 */
[----:B------:R-:W-:-:S13]  /*51e0*/  ISETP.GE.AND P3, PT, R78, UR58, PT ;  /* 0x0000003a4e007c0c */ /* 0x000fda000bf66270 */
[----:B------:R-:W1:Y:S04]  /*51f0*/  @!P3 LDS.128 R36, [R86] ;  /* 0x000000005624b984 */ /* 0x000e680000000c00 */
[----:B-1----:R3:W-:Y:S02]  /*5200*/  @!P3 STG.E.128 desc[UR56][R42.64+0x40], R36 ;  /* 0x000040242a00b986 */ /* 0x0027e4000c101d38 */
.L_x_10839:
[----:B------:R-:W-:Y:S05]  /*5210*/  BSYNC B0 ;  /* 0x0000000000007941 */ /* 0x000fea0003800000 */
.L_x_10838:
[----:B-1-3--:R-:W-:Y:S01]  /*5220*/  VIADD R36, R18, 0x60 ;  /* 0x0000006012247836 */ /* 0x00afe20000000000 */
[----:B------:R-:W-:Y:S04]  /*5230*/  BSSY B0, `(.L_x_10840) ;  /* 0x0000013000007945 */ /* 0x000fe80003800000 */
[----:B------:R-:W-:-:S13]  /*5240*/  ISETP.GE.AND P3, PT, R36, R87, PT ;  /* 0x000000572400720c */ /* 0x000fda0003f66270 */
[----:B------:R-:W-:Y:S05]  /*5250*/  @P3 BRA `(.L_x_10841) ;  /* 0x0000000000403947 */ /* 0x000fea0003800000 */
[----:B------:R-:W-:Y:S01]  /*5260*/  IADD3 R39, P3, R40, 0x60, RZ ;  /* 0x0000006028277810 */ /* 0x000fe20007f7e0ff */
        /* <DEDUP_REMOVED lines=15> */
.L_x_10841:
[----:B------:R-:W-:Y:S05]  /*5360*/  BSYNC B0 ;  /* 0x0000000000007941 */ /* 0x000fea0003800000 */
.L_x_10840:
[----:B-1----:R-:W3:Y:S01]  /*5370*/  LDL R36, [R1] ;  /* 0x0000000001247983 */ /* 0x002ee20000100800 */
[----:B------:R-:W-:Y:S02]  /*5380*/  VIADD R19, R19, 0x1 ;  /* 0x0000000113137836 */ /* 0x000fe40000000000 */
[----:B0-2---:R-:W-:Y:S01]  /*5390*/  @!P4 VIADD R83, R83, 0x308c0 ;  /* 0x000308c05353c836 */ /* 0x005fe20000000000 */
        /* <DEDUP_REMOVED lines=11> */
[----:B---3--:R-:W-:Y:S02]  /*5450*/  LOP3.LUT P5, RZ, R36, 0x2, RZ, 0xc0, !PT ;  /* 0x0000000224ff7812 */ /* 0x008fe400078ac0ff */
        /* <DEDUP_REMOVED lines=8> */
.L_x_10788:
[----:B------:R-:W-:Y:S02]  /*54e0*/  ISETP.GE.AND P2, PT, R126, 0x1, PT ;  /* 0x000000017e00780c */ /* 0x000fe40003f46270 */
[----:B------:R-:W-:Y:S02]  /*54f0*/  CS2R R28, SRZ ;  /* 0x00000000001c7805 */ /* 0x000fe4000001ff00 */
[----:B------:R-:W-:Y:S01]  /*5500*/  PLOP3.LUT P1, PT, PT, PT, PT, 0x80, 0x0 ;  /* 0x000000000000781c */ /* 0x000fe20003f2f070 */
[----:B------:R-:W-:Y:S01]  /*5510*/  IMAD.MOV.U32 R21, RZ, RZ, RZ ;  /* 0x000000ffff157224 */ /* 0x000fe200078e00ff */
        /* <DEDUP_REMOVED lines=13> */
[----:B------:R-:W-:Y:S01]  /*55f0*/  CS2R R14, SRZ ;  /* 0x00000000000e7805 */ /* 0x000fe2000001ff00 */
[----:B------:R-:W-:Y:S02]  /*5600*/  IMAD.MOV.U32 R56, RZ, RZ, RZ ;  /* 0x000000ffff387224 */ /* 0x000fe400078e00ff */
[----:B------:R-:W-:Y:S02]  /*5610*/  IMAD.MOV.U32 R13, RZ, RZ, RZ ;  /* 0x000000ffff0d7224 */ /* 0x000fe400078e00ff */
[----:B------:R-:W-:Y:S01]  /*5620*/  IMAD.MOV.U32 R58, RZ, RZ, RZ ;  /* 0x000000ffff3a7224 */ /* 0x000fe200078e00ff */
[----:B------:R-:W-:Y:S06]  /*5630*/  @P0 BRA `(.L_x_10843) ;  /* 0x00000000000c0947 */ /* 0x000fec0003800000 */
[----:B------:R-:W0:Y:S01]  /*5640*/  FENCE.VIEW.ASYNC.G ;  /* 0x00000000000073c6 */ /* 0x000e220000000100 */
[----:B------:R-:W-:Y:S05]  /*5650*/  WARPSYNC.ALL ;  /* 0x0000000000007948 */ /* 0x000fea0003800000 */
[----:B0-----:R-:W-:Y:S06]  /*5660*/  BAR.ARV 0xc, 0x1a0 ;  /* 0x0306800000007b1d */ /* 0x001fec0000002000 */
.L_x_10843:
[----:B------:R-:W-:Y:S01]  /*5670*/  IMAD.MOV.U32 R12, RZ, RZ, RZ ;  /* 0x000000ffff0c7224 */ /* 0x000fe200078e00ff */
[----:B------:R-:W-:Y:S01]  /*5680*/  MOV R55, RZ ;  /* 0x000000ff00377202 */ /* 0x000fe20000000f00 */
        /* <DEDUP_REMOVED lines=10> */
.L_x_11026:
[----:B------:R-:W1:Y:S01]  /*5730*/  LDL R4, [R1+0x30] ;  /* 0x0000300001047983 */ /* 0x000e620000100800 */
[----:B------:R-:W-:Y:S01]  /*5740*/  VIADD R3, R2, 0x1e800 ;  /* 0x0001e80002037836 */ /* 0x000fe20000000000 */
[----:B------:R-:W-:Y:S04]  /*5750*/  BSSY B6, `(.L_x_10846) ;  /* 0x0000016000067945 */ /* 0x000fe80003800000 */
[----:B------:R-:W-:Y:S01]  /*5760*/  LOP3.LUT P0, RZ, R3, 0x3ff, RZ, 0xc0, !PT ;  /* 0x000003ff03ff7812 */ /* 0x000fe2000780c0ff */
[----:B-1----:R-:W-:-:S05]  /*5770*/  IMAD.HI R0, R4, 0x55555556, RZ ;  /* 0x5555555604007827 */ /* 0x002fca00078e02ff */
[----:B------:R-:W-:-:S05]  /*5780*/  LEA.HI R35, R0, R0, RZ, 0x1 ;  /* 0x0000000000237211 */ /* 0x000fca00078f08ff */
[----:B------:R-:W-:Y:S02]  /*5790*/  IMAD R35, R35, -0x3, R4 ;  /* 0xfffffffd23237824 */ /* 0x000fe400078e0204 */
        /* <DEDUP_REMOVED lines=17> */
.L_x_10847:
[----:B------:R-:W-:Y:S05]  /*58b0*/  BSYNC B6 ;  /* 0x0000000000067941 */ /* 0x000fea0003800000 */
.L_x_10846:
        /* <DEDUP_REMOVED lines=13> */
.L_x_10851:
[----:B--2---:R2:W3:Y:S02]  /*5990*/  SYNCS.PHASECHK.TRANS64.TRYWAIT P0, [R2+URZ+0x30800], R3 ;  /* 0x03080003020075a7 */ /* 0x0044e4000800017f */
[----:B---3--:R-:W-:Y:S05]  /*59a0*/  @!P0 NANOSLEEP.SYNCS 0x989680 ;  /* 0x009896800000895d */ /* 0x008fea0003900000 */
[----:B------:R-:W3:Y:S02]  /*59b0*/  @!P0 SYNCS.PHASECHK.TRANS64 P0, [R2+URZ+0x30800], R3 ;  /* 0x03080003020085a7 */ /* 0x000ee4000800007f */
[----:B---3--:R-:W-:Y:S05]  /*59c0*/  @!P0 BRA `(.L_x_10851) ;  /* 0xfffffffc00f08947 */ /* 0x008fea000383ffff */
.L_x_10850:
[----:B------:R-:W-:Y:S05]  /*59d0*/  BSYNC B0 ;  /* 0x0000000000007941 */ /* 0x000fea0003800000 */
.L_x_10849:
[----:B------:R-:W-:Y:S05]  /*59e0*/  BRA `(.L_x_10852) ;  /* 0x0000002000ec7947 */ /* 0x000fea0003800000 */
.L_x_10848:
[----:B------:R-:W1:Y:S01]  /*59f0*/  S2R R3, SR_TID.X ;  /* 0x0000000000037919 */ /* 0x000e620000002100 */
[----:B-----5:R-:W-:Y:S01]  /*5a00*/  SHF.R.S32.HI R0, RZ, 0x1f, R24 ;  /* 0x0000001fff007819 */ /* 0x020fe20000011418 */
[----:B------:R-:W-:Y:S01]  /*5a10*/  VIADD R4, R2, 0xc400 ;  /* 0x0000c40002047836 */ /* 0x000fe20000000000 */
[----:B------:R-:W-:Y:S01]  /*5a20*/  ULDC.64 UR4, c[0x0][0x3d8] ;  /* 0x0000f60000047ab9 */ /* 0x000fe20000000a00 */
[----:B------:R-:W-:Y:S01]  /*5a30*/  ULDC.64 UR6, c[0x0][0x3e8] ;  /* 0x0000fa0000067ab9 */ /* 0x000fe20000000a00 */
[----:B0-----:R-:W-:Y:S01]  /*5a40*/  SHF.R.S32.HI R14, RZ, 0x1f, R16 ;  /* 0x0000001fff0e7819 */ /* 0x001fe20000011410 */
[----:B------:R-:W-:Y:S01]  /*5a50*/  IMAD R7, R0, UR6, RZ ;  /* 0x0000000600077c24 */ /* 0x000fe2000f8e02ff */
[----:B------:R-:W-:Y:S01]  /*5a60*/  LOP3.LUT P0, RZ, R4, 0x3ff, RZ, 0xc0, !PT ;  /* 0x000003ff04ff7812 */ /* 0x000fe2000780c0ff */
[----:B------:R-:W-:Y:S02]  /*5a70*/  BSSY B6, `(.L_x_10853) ;  /* 0x0000036000067945 */ /* 0x000fe40003800000 */
[----:B------:R-:W-:-:S02]  /*5a80*/  IMAD R31, R24, UR7, R7 ;  /* 0x00000007181f7c24 */ /* 0x000fc4000f8e0207 */
[----:B-1----:R-:W-:Y:S02]  /*5a90*/  VIADD R5, R3, 0xffffff80 ;  /* 0xffffff8003057836 */ /* 0x002fe40000000000 */
[----:B------:R-:W-:-:S03]  /*5aa0*/  IMAD R3, R0, UR4, RZ ;  /* 0x0000000400037c24 */ /* 0x000fc6000f8e02ff */
[----:B------:R-:W-:Y:S01]  /*5ab0*/  SHF.R.S32.HI R6, RZ, 0x1f, R5 ;  /* 0x0000001fff067819 */ /* 0x000fe20000011405 */
[----:B------:R-:W-:-:S03]  /*5ac0*/  IMAD R3, R24, UR5, R3 ;  /* 0x0000000518037c24 */ /* 0x000fc6000f8e0203 */
[----:B------:R-:W-:-:S04]  /*5ad0*/  LEA.HI R6, R6, R5, RZ, 0x2 ;  /* 0x0000000506067211 */ /* 0x000fc800078f10ff */
[----:B------:R-:W-:-:S05]  /*5ae0*/  LOP3.LUT R6, R6, 0xfffffffc, RZ, 0xc0, !PT ;  /* 0xfffffffc06067812 */ /* 0x000fca00078ec0ff */
[----:B------:R-:W-:Y:S02]  /*5af0*/  IMAD.IADD R6, R5, 0x1, -R6 ;  /* 0x0000000105067824 */ /* 0x000fe400078e0a06 */
[----:B------:R-:W-:Y:S01]  /*5b00*/  IMAD.WIDE.U32 R4, R24, UR4, RZ ;  /* 0x0000000418047c25 */ /* 0x000fe2000f8e00ff */
[----:B------:R-:W-:-:S03]  /*5b10*/  ULDC.64 UR4, c[0x0][0x3c8] ;  /* 0x0000f20000047ab9 */ /* 0x000fc60000000a00 */
[----:B------:R-:W-:Y:S01]  /*5b20*/  IMAD.SHL.U32 R26, R6, 0x4, RZ ;  /* 0x00000004061a7824 */ /* 0x000fe200078e00ff */
[----:B------:R-:W-:Y:S01]  /*5b30*/  LEA R28, P2, R4, UR4, 0x1 ;  /* 0x00000004041c7c11 */ /* 0x000fe2000f8408ff */
[----:B------:R-:W-:Y:S01]  /*5b40*/  IMAD.IADD R3, R3, 0x1, R5 ;  /* 0x0000000103037824 */ /* 0x000fe200078e0205 */
[-C--:B------:R-:W-:Y:S01]  /*5b50*/  IADD3 R5, P5, R16, R4.reuse, RZ ;  /* 0x0000000410057210 */ /* 0x080fe20007fbe0ff */
[----:B------:R-:W-:Y:S01]  /*5b60*/  IMAD.WIDE.U32 R6, R24, UR6, RZ ;  /* 0x0000000618067c25 */ /* 0x000fe2000f8e00ff */
[----:B------:R-:W-:Y:S01]  /*5b70*/  IADD3 R9, P1, R26, R4, RZ ;  /* 0x000000041a097210 */ /* 0x000fe20007f3e0ff */
[----:B------:R-:W-:Y:S01]  /*5b80*/  ULDC.64 UR6, c[0x0][0x3e0] ;  /* 0x0000f80000067ab9 */ /* 0x000fe20000000a00 */
[--C-:B------:R-:W-:Y:S01]  /*5b90*/  LEA.HI.X R29, R4, UR5, R3.reuse, 0x1, P2 ;  /* 0x00000005041d7c11 */ /* 0x100fe200090f0c03 */
[----:B------:R-:W-:Y:S01]  /*5ba0*/  IMAD.X R4, R14, 0x1, R3, P5 ;  /* 0x000000010e047824 */ /* 0x000fe200028e0603 */
[----:B------:R-:W-:Y:S02]  /*5bb0*/  SHF.R.S32.HI R12, RZ, 0x1f, R26 ;  /* 0x0000001fff0c7819 */ /* 0x000fe4000001141a */
[----:B------:R-:W-:-:S02]  /*5bc0*/  IADD3 R8, P4, R26, R6, RZ ;  /* 0x000000061a087210 */ /* 0x000fc40007f9e0ff */
[----:B------:R-:W-:Y:S01]  /*5bd0*/  IADD3 R0, P2, R16, R6, RZ ;  /* 0x0000000610007210 */ /* 0x000fe20007f5e0ff */
[----:B------:R-:W-:Y:S01]  /*5be0*/  IMAD.X R10, R12, 0x1, R3, P1 ;  /* 0x000000010c0a7824 */ /* 0x000fe200008e0603 */
[----:B------:R-:W-:Y:S02]  /*5bf0*/  IADD3 R31, R31, R7, RZ ;  /* 0x000000071f1f7210 */ /* 0x000fe40007ffe0ff */
[----:B------:R-:W-:Y:S02]  /*5c00*/  LEA R30, P3, R6, UR6, 0x1 ;  /* 0x00000006061e7c11 */ /* 0x000fe4000f8608ff */
[----:B------:R-:W-:Y:S01]  /*5c10*/  LEA R38, P1, R9, UR4, 0x1 ;  /* 0x0000000409267c11 */ /* 0x000fe2000f8208ff */
[--C-:B------:R-:W-:Y:S01]  /*5c20*/  IMAD.X R7, R12, 0x1, R31.reuse, P4 ;  /* 0x000000010c077824 */ /* 0x100fe200020e061f */
[----:B------:R-:W-:Y:S01]  /*5c30*/  LEA R36, P5, R8, UR6, 0x1 ;  /* 0x0000000608247c11 */ /* 0x000fe2000f8a08ff */
[----:B------:R-:W-:Y:S01]  /*5c40*/  IMAD.X R3, R14, 0x1, R31, P2 ;  /* 0x000000010e037824 */ /* 0x000fe200010e061f */
[----:B------:R-:W-:-:S02]  /*5c50*/  LEA R42, P4, R5, UR4, 0x1 ;  /* 0x00000004052a7c11 */ /* 0x000fc4000f8808ff */
[----:B------:R-:W-:Y:S02]  /*5c60*/  LEA R40, P2, R0, UR6, 0x1 ;  /* 0x0000000600287c11 */ /* 0x000fe4000f8408ff */
[----:B------:R-:W-:Y:S02]  /*5c70*/  LEA.HI.X R39, R9, UR5, R10, 0x1, P1 ;  /* 0x0000000509277c11 */ /* 0x000fe400088f0c0a */
[----:B------:R-:W-:Y:S02]  /*5c80*/  LEA.HI.X R37, R8, UR7, R7, 0x1, P5 ;  /* 0x0000000708257c11 */ /* 0x000fe4000a8f0c07 */
        /* <DEDUP_REMOVED lines=20> */
.L_x_10854:
[----:B------:R-:W-:Y:S05]  /*5dd0*/  BSYNC B6 ;  /* 0x0000000000067941 */ /* 0x000fea0003800000 */
.L_x_10853:
[----:B------:R-:W-:Y:S01]  /*5de0*/  ULDC.U8 UR4, c[0x0][0x3f0] ;  /* 0x0000fc0000047ab9 */ /* 0x000fe20000000000 */
[----:B------:R-:W-:Y:S01]  /*5df0*/  BSSY B0, `(.L_x_10855) ;  /* 0x00001f2000007945 */ /* 0x000fe20003800000 */
[----:B------:R-:W-:-:S13]  /*5e00*/  ISETP.NE.AND P0, PT, RZ, UR4, PT ;  /* 0x00000004ff007c0c */ /* 0x000fda000bf05270 */
[----:B------:R-:W-:Y:S05]  /*5e10*/  @!P0 BRA `(.L_x_10856) ;  /* 0x0000001000048947 */ /* 0x000fea0003800000 */
[----:B------:R-:W2:Y:S04]  /*5e20*/  LDL R32, [R1+0x28] ;  /* 0x0000280001207983 */ /* 0x000ea80000100800 */
[----:B------:R-:W3:Y:S01]  /*5e30*/  LDL R20, [R1+0x50] ;  /* 0x0000500001147983 */ /* 0x000ee20000100800 */
[----:B------:R-:W-:-:S05]  /*5e40*/  IMAD R9, R33, -0xc0, R25 ;  /* 0xffffff4021097824 */ /* 0x000fca00078e0219 */
[----:B------:R-:W-:-:S04]  /*5e50*/  VIMNMX R9, R9, 0xc0, PT ;  /* 0x000000c009097848 */ /* 0x000fc80003fe0100 */
[----:B------:R-:W-:Y:S01]  /*5e60*/  ISETP.GE.AND P0, PT, R18, R9, PT ;  /* 0x000000091200720c */ /* 0x000fe20003f06270 */
[----:B------:R-:W-:Y:S01]  /*5e70*/  BSSY B1, `(.L_x_10857) ;  /* 0x000001b000017945 */ /* 0x000fe20003800000 */
[----:B------:R-:W-:Y:S02]  /*5e80*/  CS2R R6, SRZ ;  /* 0x0000000000067805 */ /* 0x000fe4000001ff00 */
[----:B------:R-:W-:Y:S01]  /*5e90*/  CS2R R24, SRZ ;  /* 0x0000000000187805 */ /* 0x000fe2000001ff00 */
[----:B--2---:R-:W-:Y:S01]  /*5ea0*/  IMAD.SHL.U32 R3, R32, 0x40, RZ ;  /* 0x0000004020037824 */ /* 0x004fe200078e00ff */
[----:B---3--:R-:W-:-:S04]  /*5eb0*/  LEA.HI R0, R20, R20, RZ, 0x1 ;  /* 0x0000001414007211 */ /* 0x008fc800078f08ff */
[----:B------:R-:W-:Y:S02]  /*5ec0*/  LOP3.LUT R3, R3, 0x1c0, RZ, 0xc0, !PT ;  /* 0x000001c003037812 */ /* 0x000fe400078ec0ff */
[----:B------:R-:W-:Y:S02]  /*5ed0*/  LOP3.LUT R0, R0, 0xfffffffe, RZ, 0xc0, !PT ;  /* 0xfffffffe00007812 */ /* 0x000fe400078ec0ff */
[----:B------:R-:W-:Y:S02]  /*5ee0*/  LOP3.LUT R4, R3, 0x18, R16, 0xf8, !PT ;  /* 0x0000001803047812 */ /* 0x000fe400078ef810 */
[----:B------:R-:W-:Y:S01]  /*5ef0*/  SHF.R.U32.HI R3, RZ, 0x3, R3 ;  /* 0x00000003ff037819 */ /* 0x000fe20000011603 */
[----:B------:R-:W-:Y:S01]  /*5f00*/  IMAD.IADD R0, R20, 0x1, -R0 ;  /* 0x0000000114007824 */ /* 0x000fe200078e0a00 */
[----:B------:R-:W-:Y:S02]  /*5f10*/  CS2R R20, SRZ ;  /* 0x0000000000147805 */ /* 0x000fe4000001ff00 */
[----:B------:R-:W-:-:S02]  /*5f20*/  LOP3.LUT R3, R4, R3, RZ, 0x3c, !PT ;  /* 0x0000000304037212 */ /* 0x000fc400078e3cff */
[----:B------:R-:W-:Y:S02]  /*5f30*/  CS2R R4, SRZ ;  /* 0x0000000000047805 */ /* 0x000fe4000001ff00 */
[----:B------:R-:W-:Y:S01]  /*5f40*/  SHF.L.U32 R27, R0, 0x1f, RZ ;  /* 0x0000001f001b7819 */ /* 0x000fe200000006ff */
[----:B------:R-:W-:Y:S06]  /*5f50*/  @P0 BRA `(.L_x_10858) ;  /* 0x0000000000300947 */ /* 0x000fec0003800000 */
[C---:B------:R-:W-:Y:S01]  /*5f60*/  VIADD R0, R26.reuse, 0x10 ;  /* 0x000000101a007836 */ /* 0x040fe20000000000 */
[----:B------:R-:W-:Y:S01]  /*5f70*/  ULDC UR4, c[0x0][0x3d4] ;  /* 0x0000f50000047ab9 */ /* 0x000fe20000000800 */
[----:B------:R-:W-:Y:S02]  /*5f80*/  CS2R R20, SRZ ;  /* 0x0000000000147805 */ /* 0x000fe4000001ff00 */
[----:B------:R-:W-:Y:S02]  /*5f90*/  ISETP.GE.AND P1, PT, R26, UR4, PT ;  /* 0x000000041a007c0c */ /* 0x000fe4000bf26270 */
[----:B------:R-:W-:Y:S02]  /*5fa0*/  CS2R R24, SRZ ;  /* 0x0000000000187805 */ /* 0x000fe4000001ff00 */
[----:B------:R-:W-:Y:S02]  /*5fb0*/  ISETP.GE.AND P2, PT, R0, UR4, PT ;  /* 0x0000000400007c0c */ /* 0x000fe4000bf46270 */
[----:B------:R-:W-:-:S02]  /*5fc0*/  CS2R R4, SRZ ;  /* 0x0000000000047805 */ /* 0x000fc4000001ff00 */
[----:B------:R-:W-:-:S05]  /*5fd0*/  CS2R R6, SRZ ;  /* 0x0000000000067805 */ /* 0x000fca000001ff00 */
[----:B------:R0:W5:Y:S04]  /*5fe0*/  @!P1 LDG.E.64 R20, desc[UR56][R38.64] ;  /* 0x0000003826149981 */ /* 0x000168000c1e1b00 */
[----:B------:R0:W5:Y:S04]  /*5ff0*/  @!P2 LDG.E.64 R24, desc[UR56][R38.64+0x20] ;  /* 0x000020382618a981 */ /* 0x000168000c1e1b00 */
[----:B------:R0:W5:Y:S04]  /*6000*/  @!P1 LDG.E.64 R4, desc[UR56][R36.64] ;  /* 0x0000003824049981 */ /* 0x000168000c1e1b00 */
[----:B------:R0:W5:Y:S02]  /*6010*/  @!P2 LDG.E.64 R6, desc[UR56][R36.64+0x20] ;  /* 0x000020382406a981 */ /* 0x000164000c1e1b00 */
.L_x_10858:
[----:B------:R-:W-:Y:S05]  /*6020*/  BSYNC B1 ;  /* 0x0000000000017941 */ /* 0x000fea0003800000 */
.L_x_10857:
[----:B------:R-:W-:-:S03]  /*6030*/  UMOV UR4, 0xffffffff ;  /* 0xffffffff00047882 */ /* 0x000fc60000000000 */
[----:B------:R-:W-:Y:S05]  /*6040*/  BRA.DIV UR4, `(.L_x_10859) ;  /* 0x000000ee04dc7947 */ /* 0x000fea000b800000 */
.L_x_11029:
[----:B------:R-:W-:-:S03]  /*6050*/  UMOV UR4, 0xffffffff ;  /* 0xffffffff00047882 */ /* 0x000fc60000000000 */
[----:B------:R-:W-:Y:S05]  /*6060*/  BRA.DIV UR4, `(.L_x_10860) ;  /* 0x000000ee04fc7947 */ /* 0x000fea000b800000 */
.L_x_11032:
[----:B------:R-:W-:-:S03]  /*6070*/  UMOV UR4, 0xffffffff ;  /* 0xffffffff00047882 */ /* 0x000fc60000000000 */
[----:B------:R-:W-:Y:S05]  /*6080*/  BRA.DIV UR4, `(.L_x_10861) ;  /* 0x000000f2041c7947 */ /* 0x000fea000b800000 */
.L_x_11035:
[----:B------:R-:W-:-:S03]  /*6090*/  UMOV UR4, 0xffffffff ;  /* 0xffffffff00047882 */ /* 0x000fc60000000000 */
[----:B------:R-:W-:Y:S05]  /*60a0*/  BRA.DIV UR4, `(.L_x_10862) ;  /* 0x000000f2043c7947 */ /* 0x000fea000b800000 */
.L_x_11038:
[----:B------:R-:W1:Y:S01]  /*60b0*/  S2R R0, SR_TID.X ;  /* 0x0000000000007919 */ /* 0x000e620000002100 */
[----:B------:R-:W2:Y:S01]  /*60c0*/  SYNCS.PHASECHK.TRANS64.TRYWAIT P1, [R2+URZ+0x30800], R27 ;  /* 0x0308001b020075a7 */ /* 0x000ea2000802017f */
[----:B------:R-:W-:Y:S01]  /*60d0*/  LOP3.LUT P2, RZ, R32, 0x4, RZ, 0xc0, !PT ;  /* 0x0000000420ff7812 */ /* 0x000fe2000784c0ff */
[--C-:B-----5:R-:W-:Y:S01]  /*60e0*/  IMAD.MOV.U32 R8, RZ, RZ, R21.reuse ;  /* 0x000000ffff087224 */ /* 0x120fe200078e0015 */
[--C-:B0-----:R-:W-:Y:S01]  /*60f0*/  SHF.R.U64 R36, R20, 0x10, R21.reuse ;  /* 0x0000001014247819 */ /* 0x101fe20000001215 */
[----:B------:R-:W-:Y:S01]  /*6100*/  IMAD.MOV.U32 R11, RZ, RZ, R24 ;  /* 0x000000ffff0b7224 */ /* 0x000fe200078e0018 */
[----:B------:R-:W-:Y:S01]  /*6110*/  SHF.R.U32.HI R14, RZ, 0x10, R21 ;  /* 0x00000010ff0e7819 */ /* 0x000fe20000011615 */
[----:B------:R-:W-:Y:S01]  /*6120*/  IMAD.MOV.U32 R12, RZ, RZ, R6 ;  /* 0x000000ffff0c7224 */ /* 0x000fe200078e0006 */
[----:B------:R-:W-:Y:S01]  /*6130*/  MOV R33, R4 ;  /* 0x0000000400217202 */ /* 0x000fe20000000f00 */
[----:B------:R-:W-:Y:S01]  /*6140*/  IMAD.MOV.U32 R13, RZ, RZ, R25 ;  /* 0x000000ffff0d7224 */ /* 0x000fe200078e0019 */
[--C-:B------:R-:W-:Y:S01]  /*6150*/  SHF.R.U64 R37, R4, 0x10, R5.reuse ;  /* 0x0000001004257819 */ /* 0x100fe20000001205 */
[----:B------:R-:W-:Y:S01]  /*6160*/  BSSY B1, `(.L_x_10863) ;  /* 0x000001b000017945 */ /* 0x000fe20003800000 */
[----:B------:R-:W-:-:S02]  /*6170*/  SHF.R.U32.HI R21, RZ, 0x10, R5 ;  /* 0x00000010ff157819 */ /* 0x000fc40000011605 */
[----:B------:R-:W-:Y:S02]  /*6180*/  MOV R34, R20 ;  /* 0x0000001400227202 */ /* 0x000fe40000000f00 */
[--C-:B------:R-:W-:Y:S02]  /*6190*/  SHF.R.U64 R15, R24, 0x10, R25.reuse ;  /* 0x00000010180f7819 */ /* 0x100fe40000001219 */
[----:B------:R-:W-:Y:S02]  /*61a0*/  SHF.R.U32.HI R20, RZ, 0x10, R25 ;  /* 0x00000010ff147819 */ /* 0x000fe40000011619 */
[----:B------:R-:W-:Y:S02]  /*61b0*/  SHF.R.U64 R6, R6, 0x10, R7 ;  /* 0x0000001006067819 */ /* 0x000fe40000001207 */
[----:B------:R-:W-:Y:S02]  /*61c0*/  PRMT R34, R34, 0x5410, R8 ;  /* 0x0000541022227816 */ /* 0x000fe40000000008 */
[----:B------:R-:W-:-:S02]  /*61d0*/  PRMT R12, R12, 0x5410, R11 ;  /* 0x000054100c0c7816 */ /* 0x000fc4000000000b */
[----:B------:R-:W-:Y:S02]  /*61e0*/  PRMT R36, R36, 0x5410, R14 ;  /* 0x0000541024247816 */ /* 0x000fe4000000000e */
[----:B------:R-:W-:Y:S02]  /*61f0*/  PRMT R8, R13, 0x5410, R20 ;  /* 0x000054100d087816 */ /* 0x000fe40000000014 */
[----:B------:R-:W-:Y:S01]  /*6200*/  PRMT R11, R15, 0x7610, R11 ;  /* 0x000076100f0b7816 */ /* 0x000fe2000000000b */
[----:B-1----:R-:W-:Y:S01]  /*6210*/  VIADD R10, R0, 0xffffff80 ;  /* 0xffffff80000a7836 */ /* 0x002fe20000000000 */
[----:B------:R-:W-:-:S04]  /*6220*/  PRMT R37, R37, 0x5410, R21 ;  /* 0x0000541025257816 */ /* 0x000fc80000000015 */
[----:B------:R-:W-:-:S04]  /*6230*/  SHF.R.S32.HI R0, RZ, 0x1f, R10 ;  /* 0x0000001fff007819 */ /* 0x000fc8000001140a */
[----:B------:R-:W-:Y:S01]  /*6240*/  LEA.HI R0, R0, R10, RZ, 0x5 ;  /* 0x0000000a00007211 */ /* 0x000fe200078f28ff */
[----:B------:R-:W-:Y:S02]  /*6250*/  IMAD.MOV.U32 R10, RZ, RZ, R5 ;  /* 0x000000ffff0a7224 */ /* 0x000fe400078e0005 */
[--C-:B------:R-:W-:Y:S01]  /*6260*/  IMAD.MOV.U32 R5, RZ, RZ, R7.reuse ;  /* 0x000000ffff057224 */ /* 0x100fe200078e0007 */
[----:B------:R-:W-:Y:S02]  /*6270*/  SHF.R.S32.HI R0, RZ, 0x5, R0 ;  /* 0x00000005ff007819 */ /* 0x000fe40000011400 */
[--C-:B------:R-:W-:Y:S02]  /*6280*/  PRMT R33, R33, 0x5410, R10.reuse ;  /* 0x0000541021217816 */ /* 0x100fe4000000000a */
[----:B------:R-:W-:Y:S01]  /*6290*/  SHF.R.U32.HI R7, RZ, 0x10, R7 ;  /* 0x00000010ff077819 */ /* 0x000fe20000011607 */
[----:B------:R-:W-:Y:S01]  /*62a0*/  IMAD R3, R0, 0x200, R3 ;  /* 0x0000020000037824 */ /* 0x000fe200078e0203 */
[----:B------:R-:W-:-:S03]  /*62b0*/  PRMT R10, R5, 0x7610, R10 ;  /* 0x00007610050a7816 */ /* 0x000fc6000000000a */
[----:B------:R-:W-:-:S04]  /*62c0*/  IMAD R3, R3, 0x2, R2 ;  /* 0x0000000203037824 */ /* 0x000fc800078e0202 */
[C---:B------:R-:W-:Y:S02]  /*62d0*/  VIADD R4, R3.reuse, 0xc400 ;  /* 0x0000c40003047836 */ /* 0x040fe40000000000 */
[----:B------:R-:W-:-:S03]  /*62e0*/  VIADD R0, R3, 0xc440 ;  /* 0x0000c44003007836 */ /* 0x000fc60000000000 */
[----:B------:R-:W-:Y:S01]  /*62f0*/  @P2 IADD3 R0, R4, -0x40, RZ ;  /* 0xffffffc004002810 */ /* 0x000fe20007ffe0ff */
[----:B--2---:R-:W-:Y:S06]  /*6300*/  @!P1 BRA `(.L_x_10864) ;  /* 0x000000ec00cc9947 */ /* 0x004fec0003800000 */
.L_x_11039:
[----:B------:R-:W-:Y:S05]  /*6310*/  BSYNC B1 ;  /* 0x0000000000017941 */ /* 0x000fea0003800000 */
.L_x_10863:
[----:B------:R-:W-:Y:S01]  /*6320*/  BSSY B1, `(.L_x_10865) ;  /* 0x0000058000017945 */ /* 0x000fe20003800000 */
[----:B------:R-:W-:Y:S02]  /*6330*/  PRMT R11, R11, 0x5410, R6 ;  /* 0x000054100b0b7816 */ /* 0x000fe40000000006 */
[----:B------:R-:W-:Y:S01]  /*6340*/  PRMT R10, R10, 0x5410, R7 ;  /* 0x000054100a0a7816 */ /* 0x000fe20000000007 */
[----:B------:R-:W-:Y:S06]  /*6350*/  @P0 BRA `(.L_x_10866) ;  /* 0x0000000400500947 */ /* 0x000fec0003800000 */
[----:B------:R-:W1:Y:S01]  /*6360*/  LDC R5, c[0x0][0x3d4] ;  /* 0x0000f500ff057b82 */ /* 0x000e620000000800 */
[C---:B------:R-:W-:Y:S01]  /*6370*/  VIADD R4, R26.reuse, 0x10 ;  /* 0x000000101a047836 */ /* 0x040fe20000000000 */
[----:B------:R-:W-:Y:S01]  /*6380*/  BSSY B2, `(.L_x_10867) ;  /* 0x000002a000027945 */ /* 0x000fe20003800000 */
[----:B-1----:R-:W-:-:S03]  /*6390*/  ISETP.GE.AND P0, PT, R26, R5, PT ;  /* 0x000000051a00720c */ /* 0x002fc60003f06270 */
[----:B------:R-:W-:-:S10]  /*63a0*/  ISETP.GE.AND P1, PT, R4, R5, PT ;  /* 0x000000050400720c */ /* 0x000fd40003f26270 */
[----:B------:R-:W-:Y:S05]  /*63b0*/  @P0 BRA `(.L_x_10868) ;  /* 0x0000000000980947 */ /* 0x000fea0003800000 */
[----:B------:R-:W1:Y:S01]  /*63c0*/  LDS.128 R4, [R3+0xc400] ;  /* 0x00c4000003047984 */ /* 0x000e620000000c00 */
[----:B------:R-:W-:Y:S02]  /*63d0*/  HADD2.F32 R25, -RZ, R33.H0_H0 ;  /* 0x20000021ff197230 */ /* 0x000fe40000004100 */
[----:B------:R-:W-:Y:S02]  /*63e0*/  HADD2.F32 R21, -RZ, R34.H0_H0 ;  /* 0x20000022ff157230 */ /* 0x000fe40000004100 */
[----:B------:R-:W-:Y:S02]  /*63f0*/  HADD2.F32 R24, -RZ, R36.H0_H0 ;  /* 0x20000024ff187230 */ /* 0x000fe40000004100 */
[----:B0-----:R-:W-:Y:S02]  /*6400*/  HADD2.F32 R27, -RZ, R37.H0_H0 ;  /* 0x20000025ff1b7230 */ /* 0x001fe40000004100 */
[--C-:B-1----:R-:W-:Y:S02]  /*6410*/  HADD2.F32 R13, -RZ, R4.reuse.H0_H0 ;  /* 0x20000004ff0d7230 */ /* 0x102fe40000004100 */
[----:B------:R-:W-:-:S02]  /*6420*/  HADD2.F32 R4, -RZ, R4.H1_H1 ;  /* 0x30000004ff047230 */ /* 0x000fc40000004100 */
[--C-:B------:R-:W-:Y:S02]  /*6430*/  HADD2.F32 R14, -RZ, R5.reuse.H0_H0 ;  /* 0x20000005ff0e7230 */ /* 0x100fe40000004100 */
[----:B------:R-:W-:Y:S02]  /*6440*/  HADD2.F32 R5, -RZ, R5.H1_H1 ;  /* 0x30000005ff057230 */ /* 0x000fe40000004100 */
[C---:B------:R-:W-:Y:S01]  /*6450*/  FMUL.FTZ R28, R4.reuse, R25 ;  /* 0x00000019041c7220 */ /* 0x040fe20000410000 */
[----:B------:R-:W-:Y:S01]  /*6460*/  FMUL.FTZ R4, R4, R21 ;  /* 0x0000001504047220 */ /* 0x000fe20000410000 */
        /* <DEDUP_REMOVED lines=27> */
.L_x_10868:
[----:B------:R-:W-:Y:S05]  /*6620*/  BSYNC B2 ;  /* 0x0000000000027941 */ /* 0x000fea0003800000 */
.L_x_10867:
[----:B------:R-:W-:Y:S05]  /*6630*/  @P1 BRA `(.L_x_10866) ;  /* 0x0000000000981947 */ /* 0x000fea0003800000 */
[----:B-1----:R-:W1:Y:S01]  /*6640*/  LDS.128 R4, [R0] ;  /* 0x0000000000047984 */ /* 0x002e620000000c00 */
[--C-:B------:R-:W-:Y:S02]  /*6650*/  HADD2.F32 R25, -RZ, R12.reuse.H0_H0 ;  /* 0x2000000cff197230 */ /* 0x100fe40000004100 */
[----:B------:R-:W-:Y:S02]  /*6660*/  HADD2.F32 R21, -RZ, R12.H1_H1 ;  /* 0x3000000cff157230 */ /* 0x000fe40000004100 */
[--C-:B------:R-:W-:Y:S02]  /*6670*/  HADD2.F32 R24, -RZ, R11.reuse.H0_H0 ;  /* 0x2000000bff187230 */ /* 0x100fe40000004100 */
[----:B0-----:R-:W-:Y:S02]  /*6680*/  HADD2.F32 R27, -RZ, R11.H1_H1 ;  /* 0x3000000bff1b7230 */ /* 0x001fe40000004100 */
        /* <DEDUP_REMOVED lines=16> */
[----:B------:R-:W-:Y:S02]  /*6790*/  HADD2.F32 R13, -RZ, R10.H0_H0 ;  /* 0x2000000aff0d7230 */ /* 0x000fe40000004100 */
[----:B------:R-:W-:Y:S02]  /*67a0*/  HADD2.F32 R4, -RZ, R8.H0_H0 ;  /* 0x20000008ff047230 */ /* 0x000fe40000004100 */
        /* <DEDUP_REMOVED lines=15> */
.L_x_10866:
[----:B------:R-:W-:Y:S05]  /*68a0*/  BSYNC B1 ;  /* 0x0000000000017941 */ /* 0x000fea0003800000 */
.L_x_10865:
[----:B-12---:R-:W-:-:S05]  /*68b0*/  VIADD R4, R18, 0x60 ;  /* 0x0000006012047836 */ /* 0x006fca0000000000 */
[----:B------:R-:W-:-:S13]  /*68c0*/  ISETP.GE.AND P0, PT, R4, R9, PT ;  /* 0x000000090400720c */ /* 0x000fda0003f06270 */
[----:B------:R-:W-:Y:S05]  /*68d0*/  @P0 BRA `(.L_x_10869) ;  /* 0x00000014000c0947 */ /* 0x000fea0003800000 */
[----:B------:R-:W1:Y:S01]  /*68e0*/  LDC R5, c[0x0][0x3d4] ;  /* 0x0000f500ff057b82 */ /* 0x000e620000000800 */
[C---:B------:R-:W-:Y:S01]  /*68f0*/  VIADD R4, R26.reuse, 0x10 ;  /* 0x000000101a047836 */ /* 0x040fe20000000000 */
[----:B------:R-:W-:Y:S01]  /*6900*/  BSSY B1, `(.L_x_10870) ;  /* 0x000002a000017945 */ /* 0x000fe20003800000 */
[----:B-1----:R-:W-:-:S03]  /*6910*/  ISETP.GE.AND P0, PT, R26, R5, PT ;  /* 0x000000051a00720c */ /* 0x002fc60003f06270 */
[----:B------:R-:W-:-:S10]  /*6920*/  ISETP.GE.AND P1, PT, R4, R5, PT ;  /* 0x000000050400720c */ /* 0x000fd40003f26270 */
[----:B------:R-:W-:Y:S05]  /*6930*/  @P0 BRA `(.L_x_10871) ;  /* 0x0000000000980947 */ /* 0x000fea0003800000 */
[----:B------:R-:W1:Y:S01]  /*6940*/  LDS.128 R4, [R3+0xf400] ;  /* 0x00f4000003047984 */ /* 0x000e620000000c00 */
[----:B0-----:R-:W-:Y:S02]  /*6950*/  HADD2.F32 R27, -RZ, R33.H0_H0 ;  /* 0x20000021ff1b7230 */ /* 0x001fe40000004100 */
[----:B------:R-:W-:Y:S02]  /*6960*/  HADD2.F32 R21, -RZ, R34.H0_H0 ;  /* 0x20000022ff157230 */ /* 0x000fe40000004100 */
[----:B------:R-:W-:Y:S02]  /*6970*/  HADD2.F32 R29, -RZ, R37.H0_H0 ;  /* 0x20000025ff1d7230 */ /* 0x000fe40000004100 */
[----:B------:R-:W-:Y:S02]  /*6980*/  HADD2.F32 R25, -RZ, R36.H0_H0 ;  /* 0x20000024ff197230 */ /* 0x000fe40000004100 */
[----:B------:R-:W-:Y:S02]  /*6990*/  HADD2.F32 R30, -RZ, R33.H1_H1 ;  /* 0x30000021ff1e7230 */ /* 0x000fe40000004100 */
[----:B------:R-:W-:-:S02]  /*69a0*/  HADD2.F32 R28, -RZ, R34.H1_H1 ;  /* 0x30000022ff1c7230 */ /* 0x000fc40000004100 */
[--C-:B-1----:R-:W-:Y:S02]  /*69b0*/  HADD2.F32 R9, -RZ, R4.reuse.H0_H0 ;  /* 0x20000004ff097230 */ /* 0x102fe40000004100 */
[----:B------:R-:W-:Y:S02]  /*69c0*/  HADD2.F32 R4, -RZ, R4.H1_H1 ;  /* 0x30000004ff047230 */ /* 0x000fe40000004100 */
[--C-:B------:R-:W-:Y:S02]  /*69d0*/  HADD2.F32 R13, -RZ, R5.reuse.H0_H0 ;  /* 0x20000005ff0d7230 */ /* 0x100fe40000004100 */
[----:B------:R-:W-:Y:S02]  /*69e0*/  HADD2.F32 R5, -RZ, R5.H1_H1 ;  /* 0x30000005ff057230 */ /* 0x000fe40000004100 */
[-C--:B------:R-:W-:Y:S01]  /*69f0*/  FMUL.FTZ R20, R27, R4.reuse ;  /* 0x000000041b147220 */ /* 0x080fe20000410000 */
[----:B------:R-:W-:Y:S01]  /*6a00*/  FMUL.FTZ R24, R21, R4 ;  /* 0x0000000415187220 */ /* 0x000fe20000410000 */
[----:B------:R-:W-:-:S02]  /*6a10*/  HADD2.F32 R14, -RZ, R6.H0_H0 ;  /* 0x20000006ff0e7230 */ /* 0x000fc40000004100 */
[----:B------:R-:W-:Y:S01]  /*6a20*/  FMUL.FTZ R26, R29, R5 ;  /* 0x000000051d1a7220 */ /* 0x000fe20000410000 */
[----:B------:R-:W-:Y:S01]  /*6a30*/  FFMA.FTZ R4, R21, R9, -R20 ;  /* 0x0000000915047223 */ /* 0x000fe20000010814 */
[----:B------:R-:W-:Y:S01]  /*6a40*/  FMUL.FTZ R20, R25, R5 ;  /* 0x0000000519147220 */ /* 0x000fe20000410000 */
[--C-:B------:R-:W-:Y:S02]  /*6a50*/  HADD2.F32 R15, -RZ, R7.reuse.H0_H0 ;  /* 0x20000007ff0f7230 */ /* 0x100fe40000004100 */
[----:B------:R-:W-:Y:S01]  /*6a60*/  FFMA.FTZ R9, R27, R9, R24 ;  /* 0x000000091b097223 */ /* 0x000fe20000010018 */
        /* <DEDUP_REMOVED lines=19> */
.L_x_10871:
[----:B------:R-:W-:Y:S05]  /*6ba0*/  BSYNC B1 ;  /* 0x0000000000017941 */ /* 0x000fea0003800000 */
.L_x_10870:
[----:B------:R-:W-:Y:S05]  /*6bb0*/  @P1 BRA `(.L_x_10869) ;  /* 0x0000001000541947 */ /* 0x000fea0003800000 */
[----:B-1----:R-:W1:Y:S01]  /*6bc0*/  LDS.128 R4, [R0+0x3000] ;  /* 0x0030000000047984 */ /* 0x002e620000000c00 */
[--C-:B------:R-:W-:Y:S02]  /*6bd0*/  HADD2.F32 R21, -RZ, R12.reuse.H0_H0 ;  /* 0x2000000cff157230 */ /* 0x100fe40000004100 */
[----:B------:R-:W-:Y:S02]  /*6be0*/  HADD2.F32 R13, -RZ, R12.H1_H1 ;  /* 0x3000000cff0d7230 */ /* 0x000fe40000004100 */
[--C-:B------:R-:W-:Y:S02]  /*6bf0*/  HADD2.F32 R25, -RZ, R11.reuse.H1_H1 ;  /* 0x3000000bff197230 */ /* 0x100fe40000004100 */
[----:B------:R-:W-:Y:S02]  /*6c00*/  HADD2.F32 R15, -RZ, R11.H0_H0 ;  /* 0x2000000bff0f7230 */ /* 0x000fe40000004100 */
[--C-:B-1----:R-:W-:Y:S02]  /*6c10*/  HADD2.F32 R3, -RZ, R4.reuse.H0_H0 ;  /* 0x20000004ff037230 */ /* 0x102fe40000004100 */
        /* <DEDUP_REMOVED lines=16> */
[--C-:B------:R-:W-:Y:S02]  /*6d20*/  HADD2.F32 R21, -RZ, R10.reuse.H0_H0 ;  /* 0x2000000aff157230 */ /* 0x100fe40000004100 */
[----:B------:R-:W-:Y:S01]  /*6d30*/  HADD2.F32 R24, -RZ, R10.H1_H1 ;  /* 0x3000000aff187230 */ /* 0x000fe20000004100 */
[----:B------:R-:W-:Y:S01]  /*6d40*/  F2FP.F16.F32.PACK_AB R5, R14, R5 ;  /* 0x000000050e05723e */ /* 0x000fe200000000ff */
[----:B------:R-:W-:-:S02]  /*6d50*/  HADD2.F32 R15, -RZ, R8.H0_H0 ;  /* 0x20000008ff0f7230 */ /* 0x000fc40000004100 */
        /* <DEDUP_REMOVED lines=13> */
.L_x_10856:
[----:B------:R-:W0:Y:S01]  /*6e30*/  LDC R21, c[0x0][0x3d4] ;  /* 0x0000f500ff157b82 */ /* 0x000e220000000800 */
[----:B------:R-:W-:Y:S01]  /*6e40*/  IMAD R25, R33, -0xc0, R25 ;  /* 0xffffff4021197824 */ /* 0x000fe200078e0219 */
[----:B------:R-:W2:Y:S01]  /*6e50*/  LDL R8, [R1+0x50] ;  /* 0x0000500001087983 */ /* 0x000ea20000100800 */
[----:B------:R-:W-:Y:S02]  /*6e60*/  CS2R R4, SRZ ;  /* 0x0000000000047805 */ /* 0x000fe4000001ff00 */
[----:B------:R-:W-:Y:S02]  /*6e70*/  CS2R R6, SRZ ;  /* 0x0000000000067805 */ /* 0x000fe4000001ff00 */
[----:B------:R-:W-:Y:S02]  /*6e80*/  CS2R R26, SRZ ;  /* 0x00000000001a7805 */ /* 0x000fe4000001ff00 */
[----:B------:R-:W-:Y:S02]  /*6e90*/  VIMNMX R3, R25, 0xc0, PT ;  /* 0x000000c019037848 */ /* 0x000fe40003fe0100 */
[----:B------:R-:W-:-:S02]  /*6ea0*/  CS2R R24, SRZ ;  /* 0x0000000000187805 */ /* 0x000fc4000001ff00 */
[----:B0-----:R-:W-:-:S04]  /*6eb0*/  ISETP.GE.AND P0, PT, R16, R21, PT ;  /* 0x000000151000720c */ /* 0x001fc80003f06270 */
[----:B------:R-:W-:-:S13]  /*6ec0*/  ISETP.GE.OR P1, PT, R18, R3, P0 ;  /* 0x000000031200720c */ /* 0x000fda0000726670 */
[----:B------:R0:W5:Y:S04]  /*6ed0*/  @!P1 LDG.E.128 R4, desc[UR56][R42.64] ;  /* 0x000000382a049981 */ /* 0x000168000c1e1d00 */
[----:B------:R0:W5:Y:S01]  /*6ee0*/  @!P1 LDG.E.128 R24, desc[UR56][R40.64] ;  /* 0x0000003828189981 */ /* 0x000162000c1e1d00 */
[----:B------:R-:W-:Y:S01]  /*6ef0*/  UMOV UR4, 0xffffffff ;  /* 0xffffffff00047882 */ /* 0x000fe20000000000 */
[----:B--2---:R-:W-:Y:S02]  /*6f00*/  LEA.HI R0, R8, R8, RZ, 0x1 ;  /* 0x0000000808007211 */ /* 0x004fe400078f08ff */
[----:B0-----:R-:W-:Y:S05]  /*6f10*/  BRA.DIV UR4, `(.L_x_10872) ;  /* 0x000000e204dc7947 */ /* 0x001fea000b800000 */
.L_x_11042:
[----:B------:R-:W-:Y:S01]  /*6f20*/  UMOV UR4, 0xffffffff ;  /* 0xffffffff00047882 */ /* 0x000fe20000000000 */
[----:B------:R-:W-:Y:S02]  /*6f30*/  LOP3.LUT R0, R0, 0xfffffffe, RZ, 0xc0, !PT ;  /* 0xfffffffe00007812 */ /* 0x000fe400078ec0ff */
[----:B------:R-:W-:Y:S05]  /*6f40*/  BRA.DIV UR4, `(.L_x_10873) ;  /* 0x000000e204f87947 */ /* 0x000fea000b800000 */
.L_x_11045:
[----:B------:R-:W-:Y:S01]  /*6f50*/  UMOV UR4, 0xffffffff ;  /* 0xffffffff00047882 */ /* 0x000fe20000000000 */
[----:B------:R-:W-:Y:S02]  /*6f60*/  IMAD.IADD R0, R8, 0x1, -R0 ;  /* 0x0000000108007824 */ /* 0x000fe400078e0a00 */
[----:B------:R-:W-:Y:S05]  /*6f70*/  BRA.DIV UR4, `(.L_x_10874) ;  /* 0x000000e604147947 */ /* 0x000fea000b800000 */
.L_x_11048:
[----:B------:R-:W-:Y:S01]  /*6f80*/  UMOV UR4, 0xffffffff ;  /* 0xffffffff00047882 */ /* 0x000fe20000000000 */
[----:B------:R-:W-:Y:S02]  /*6f90*/  SHF.L.U32 R9, R0, 0x1f, RZ ;  /* 0x0000001f00097819 */ /* 0x000fe400000006ff */
[----:B------:R-:W-:Y:S05]  /*6fa0*/  BRA.DIV UR4, `(.L_x_10875) ;  /* 0x000000e604307947 */ /* 0x000fea000b800000 */
.L_x_11051:
[----:B------:R-:W0:Y:S01]  /*6fb0*/  SYNCS.PHASECHK.TRANS64.TRYWAIT P1, [R2+URZ+0x30800], R9 ;  /* 0x03080009020075a7 */ /* 0x000e22000802017f */
[C---:B------:R-:W-:Y:S01]  /*6fc0*/  VIADD R0, R18.reuse, 0x60 ;  /* 0x0000006012007836 */ /* 0x040fe20000000000 */
[-C--:B------:R-:W-:Y:S01]  /*6fd0*/  ISETP.GE.OR P2, PT, R18, R3.reuse, P0 ;  /* 0x000000031200720c */ /* 0x080fe20000746670 */
[----:B-----5:R-:W-:Y:S01]  /*6fe0*/  IMAD.MOV.U32 R15, RZ, RZ, R5 ;  /* 0x000000ffff0f7224 */ /* 0x020fe200078e0005 */
[----:B------:R-:W-:Y:S01]  /*6ff0*/  MOV R20, R4 ;  /* 0x0000000400147202 */ /* 0x000fe20000000f00 */
[----:B------:R-:W-:Y:S01]  /*7000*/  IMAD.MOV.U32 R12, RZ, RZ, R6 ;  /* 0x000000ffff0c7224 */ /* 0x000fe200078e0006 */
[----:B------:R-:W-:Y:S01]  /*7010*/  ISETP.GE.OR P0, PT, R0, R3, P0 ;  /* 0x000000030000720c */ /* 0x000fe20000706670 */
[----:B------:R-:W-:Y:S01]  /*7020*/  IMAD.MOV.U32 R0, RZ, RZ, R7 ;  /* 0x000000ffff007224 */ /* 0x000fe200078e0007 */
[--C-:B------:R-:W-:Y:S01]  /*7030*/  SHF.R.U64 R3, R4, 0x10, R5.reuse ;  /* 0x0000001004037819 */ /* 0x100fe20000001205 */
[----:B------:R-:W-:Y:S01]  /*7040*/  IMAD.MOV.U32 R45, RZ, RZ, R24 ;  /* 0x000000ffff2d7224 */ /* 0x000fe200078e0018 */
[----:B------:R-:W-:Y:S01]  /*7050*/  SHF.R.U32.HI R13, RZ, 0x10, R5 ;  /* 0x00000010ff0d7819 */ /* 0x000fe20000011605 */
[----:B------:R-:W-:Y:S01]  /*7060*/  BSSY B1, `(.L_x_10876) ;  /* 0x0000017000017945 */ /* 0x000fe20003800000 */
[----:B------:R-:W-:-:S02]  /*7070*/  SHF.R.U64 R4, R6, 0x10, R7 ;  /* 0x0000001006047819 */ /* 0x000fc40000001207 */
[----:B------:R-:W-:Y:S02]  /*7080*/  SHF.R.U32.HI R5, RZ, 0x10, R7 ;  /* 0x00000010ff057819 */ /* 0x000fe40000011607 */
[--C-:B------:R-:W-:Y:S02]  /*7090*/  PRMT R15, R15, 0x5410, R3.reuse ;  /* 0x000054100f0f7816 */ /* 0x100fe40000000003 */
[----:B------:R-:W-:Y:S01]  /*70a0*/  PRMT R3, R4, 0x7610, R3 ;  /* 0x0000761004037816 */ /* 0x000fe20000000003 */
[----:B------:R-:W-:Y:S01]  /*70b0*/  IMAD.MOV.U32 R4, RZ, RZ, R25 ;  /* 0x000000ffff047224 */ /* 0x000fe200078e0019 */
[----:B------:R-:W-:Y:S01]  /*70c0*/  PRMT R0, R5, 0x5410, R0 ;  /* 0x0000541005007816 */ /* 0x000fe20000000000 */
[----:B------:R-:W-:Y:S01]  /*70d0*/  IMAD.MOV.U32 R5, RZ, RZ, R27 ;  /* 0x000000ffff057224 */ /* 0x000fe200078e001b */
[----:B------:R-:W-:Y:S02]  /*70e0*/  PRMT R20, R20, 0x5410, R20 ;  /* 0x0000541014147816 */ /* 0x000fe40000000014 */
[----:B------:R-:W-:-:S02]  /*70f0*/  PRMT R12, R12, 0x5410, R12 ;  /* 0x000054100c0c7816 */ /* 0x000fc4000000000c */
[--C-:B------:R-:W-:Y:S02]  /*7100*/  SHF.R.U64 R6, R24, 0x10, R25.reuse ;  /* 0x0000001018067819 */ /* 0x100fe40000001219 */
[----:B------:R-:W-:Y:S02]  /*7110*/  SHF.R.U32.HI R7, RZ, 0x10, R25 ;  /* 0x00000010ff077819 */ /* 0x000fe40000011619 */
[----:B------:R-:W-:Y:S02]  /*7120*/  MOV R14, R26 ;  /* 0x0000001a000e7202 */ /* 0x000fe40000000f00 */
[--C-:B------:R-:W-:Y:S02]  /*7130*/  SHF.R.U64 R8, R26, 0x10, R27.reuse ;  /* 0x000000101a087819 */ /* 0x100fe4000000121b */
[----:B------:R-:W-:Y:S02]  /*7140*/  SHF.R.U32.HI R10, RZ, 0x10, R27 ;  /* 0x00000010ff0a7819 */ /* 0x000fe4000001161b */
[----:B------:R-:W-:Y:S01]  /*7150*/  PRMT R20, R4, 0x7610, R20 ;  /* 0x0000761004147816 */ /* 0x000fe20000000014 */
[----:B------:R-:W-:Y:S01]  /*7160*/  IMAD.IADD R4, R16, 0x1, R21 ;  /* 0x0000000110047824 */ /* 0x000fe200078e0215 */
[----:B------:R-:W-:-:S02]  /*7170*/  PRMT R45, R45, 0x5410, R6 ;  /* 0x000054102d2d7816 */ /* 0x000fc40000000006 */
[----:B------:R-:W-:Y:S02]  /*7180*/  PRMT R14, R14, 0x5410, R7 ;  /* 0x000054100e0e7816 */ /* 0x000fe40000000007 */
[----:B------:R-:W-:Y:S02]  /*7190*/  PRMT R3, R3, 0x5410, R5 ;  /* 0x0000541003037816 */ /* 0x000fe40000000005 */
[----:B------:R-:W-:Y:S02]  /*71a0*/  PRMT R13, R13, 0x5410, R8 ;  /* 0x000054100d0d7816 */ /* 0x000fe40000000008 */
[----:B------:R-:W-:Y:S01]  /*71b0*/  PRMT R12, R10, 0x7610, R12 ;  /* 0x000076100a0c7816 */ /* 0x000fe2000000000c */
[----:B0-----:R-:W-:Y:S06]  /*71c0*/  @!P1 BRA `(.L_x_10877) ;  /* 0x000000e000d09947 */ /* 0x001fec0003800000 */
.L_x_11052:
[----:B------:R-:W-:Y:S05]  /*71d0*/  BSYNC B1 ;  /* 0x0000000000017941 */ /* 0x000fea0003800000 */
.L_x_10876:
[----:B------:R-:W-:Y:S01]  /*71e0*/  BSSY B1, `(.L_x_10878) ;  /* 0x000005f000017945 */ /* 0x000fe20003800000 */
[----:B------:R-:W-:-:S03]  /*71f0*/  LOP3.LUT R24, R4, 0x38, RZ, 0xc0, !PT ;  /* 0x0000003804187812 */ /* 0x000fc600078ec0ff */
[----:B------:R-:W-:Y:S05]  /*7200*/  @P2 BRA `(.L_x_10879) ;  /* 0x0000000400702947 */ /* 0x000fea0003800000 */
[----:B------:R-:W2:Y:S01]  /*7210*/  LDL R6, [R1+0x28] ;  /* 0x0000280001067983 */ /* 0x000ea20000100800 */
[----:B------:R-:W1:Y:S02]  /*7220*/  S2R R5, SR_TID.X ;  /* 0x0000000000057919 */ /* 0x000e640000002100 */
[----:B-1----:R-:W-:-:S05]  /*7230*/  VIADD R5, R5, 0xffffff80 ;  /* 0xffffff8005057836 */ /* 0x002fca0000000000 */
[----:B------:R-:W-:-:S04]  /*7240*/  SHF.R.S32.HI R10, RZ, 0x1f, R5 ;  /* 0x0000001fff0a7819 */ /* 0x000fc80000011405 */
[----:B------:R-:W-:-:S04]  /*7250*/  LEA.HI R10, R10, R5, RZ, 0x5 ;  /* 0x000000050a0a7211 */ /* 0x000fc800078f28ff */
[----:B------:R-:W-:Y:S01]  /*7260*/  SHF.R.S32.HI R10, RZ, 0x5, R10 ;  /* 0x00000005ff0a7819 */ /* 0x000fe2000001140a */
[--C-:B------:R-:W-:Y:S02]  /*7270*/  HADD2.F32 R34, -RZ, R45.reuse.H0_H0 ;  /* 0x2000002dff227230 */ /* 0x100fe40000004100 */
[----:B------:R-:W-:Y:S02]  /*7280*/  HADD2.F32 R32, -RZ, R20.H1_H1 ;  /* 0x30000014ff207230 */ /* 0x000fe40000004100 */
[----:B------:R-:W-:Y:S02]  /*7290*/  HADD2.F32 R37, -RZ, R45.H1_H1 ;  /* 0x3000002dff257230 */ /* 0x000fe40000004100 */
[----:B------:R-:W-:Y:S02]  /*72a0*/  HADD2.F32 R33, -RZ, R15.H1_H1 ;  /* 0x3000000fff217230 */ /* 0x000fe40000004100 */
[----:B--2---:R-:W-:-:S05]  /*72b0*/  IMAD.SHL.U32 R4, R6, 0x40, RZ ;  /* 0x0000004006047824 */ /* 0x004fca00078e00ff */
[----:B------:R-:W-:-:S04]  /*72c0*/  LOP3.LUT R7, R4, 0x1c0, RZ, 0xc0, !PT ;  /* 0x000001c004077812 */ /* 0x000fc800078ec0ff */
[--C-:B0-----:R-:W-:Y:S02]  /*72d0*/  SHF.R.U32.HI R9, RZ, 0x3, R7.reuse ;  /* 0x00000003ff097819 */ /* 0x101fe40000011607 */
[----:B------:R-:W-:Y:S02]  /*72e0*/  LOP3.LUT R4, R7, 0x38, R16, 0xf8, !PT ;  /* 0x0000003807047812 */ /* 0x000fe400078ef810 */
[----:B------:R-:W-:Y:S02]  /*72f0*/  LOP3.LUT R8, R9, R24, R7, 0x1e, !PT ;  /* 0x0000001809087212 */ /* 0x000fe400078e1e07 */
[----:B------:R-:W-:-:S03]  /*7300*/  LOP3.LUT R4, R4, R9, RZ, 0x3c, !PT ;  /* 0x0000000904047212 */ /* 0x000fc600078e3cff */
[C---:B------:R-:W-:Y:S02]  /*7310*/  IMAD R9, R10.reuse, 0x200, R8 ;  /* 0x000002000a097824 */ /* 0x040fe400078e0208 */
[----:B------:R-:W-:Y:S02]  /*7320*/  IMAD R5, R10, 0x200, R4 ;  /* 0x000002000a057824 */ /* 0x000fe400078e0204 */
[----:B------:R-:W-:-:S03]  /*7330*/  IMAD R44, R9, 0x2, R2 ;  /* 0x00000002092c7824 */ /* 0x000fc600078e0202 */
[----:B------:R-:W-:Y:S02]  /*7340*/  LEA R42, R5, R2, 0x1 ;  /* 0x00000002052a7211 */ /* 0x000fe400078e08ff */
[----:B------:R-:W0:Y:S04]  /*7350*/  LDS.128 R8, [R44+0xc400] ;  /* 0x00c400002c087984 */ /* 0x000e280000000c00 */
[----:B------:R-:W1:Y:S01]  /*7360*/  LDS.128 R4, [R42+0xc400] ;  /* 0x00c400002a047984 */ /* 0x000e620000000c00 */
[----:B0-----:R-:W-:Y:S02]  /*7370*/  HADD2.F32 R28, -RZ, R8.H0_H0 ;  /* 0x20000008ff1c7230 */ /* 0x001fe40000004100 */
[----:B-1----:R-:W-:-:S03]  /*7380*/  HADD2.F32 R21, -RZ, R4.H0_H0 ;  /* 0x20000004ff157230 */ /* 0x002fc60000004100 */
[C---:B------:R-:W-:Y:S01]  /*7390*/  FMUL.FTZ R36, R28.reuse, R34 ;  /* 0x000000221c247220 */ /* 0x040fe20000410000 */
[-C--:B------:R-:W-:Y:S01]  /*73a0*/  FMUL.FTZ R28, R28, R32.reuse ;  /* 0x000000201c1c7220 */ /* 0x080fe20000410000 */
[----:B------:R-:W-:Y:S02]  /*73b0*/  HADD2.F32 R8, -RZ, R8.H1_H1 ;  /* 0x30000008ff087230 */ /* 0x000fe40000004100 */
[C---:B------:R-:W-:Y:S01]  /*73c0*/  FFMA.FTZ R36, R21.reuse, R32, -R36 ;  /* 0x0000002015247223 */ /* 0x040fe20000010824 */
[----:B------:R-:W-:Y:S02]  /*73d0*/  HADD2.F32 R29, -RZ, R9.H0_H0 ;  /* 0x20000009ff1d7230 */ /* 0x000fe40000004100 */
[----:B------:R-:W-:Y:S01]  /*73e0*/  FFMA.FTZ R34, R21, R34, R28 ;  /* 0x0000002215227223 */ /* 0x000fe2000001001c */
[----:B------:R-:W-:Y:S02]  /*73f0*/  HADD2.F32 R32, -RZ, R20.H0_H0 ;  /* 0x20000014ff207230 */ /* 0x000fe40000004100 */
[----:B------:R-:W-:-:S02]  /*7400*/  HADD2.F32 R28, -RZ, R15.H0_H0 ;  /* 0x2000000fff1c7230 */ /* 0x000fc40000004100 */
[C---:B------:R-:W-:Y:S01]  /*7410*/  FMUL.FTZ R39, R8.reuse, R37 ;  /* 0x0000002508277220 */ /* 0x040fe20000410000 */
[----:B------:R-:W-:Y:S02]  /*7420*/  HADD2.F32 R4, -RZ, R4.H1_H1 ;  /* 0x30000004ff047230 */ /* 0x000fe40000004100 */
[-C--:B------:R-:W-:Y:S01]  /*7430*/  FMUL.FTZ R21, R8, R33.reuse ;  /* 0x0000002108157220 */ /* 0x080fe20000410000 */
[----:B------:R-:W-:Y:S02]  /*7440*/  HADD2.F32 R25, -RZ, R5.H0_H0 ;  /* 0x20000005ff197230 */ /* 0x000fe40000004100 */
[C---:B------:R-:W-:Y:S01]  /*7450*/  FMUL.FTZ R38, R29.reuse, R32 ;  /* 0x000000201d267220 */ /* 0x040fe20000410000 */
[----:B------:R-:W-:Y:S01]  /*7460*/  FMUL.FTZ R29, R29, R28 ;  /* 0x0000001c1d1d7220 */ /* 0x000fe20000410000 */
[C---:B------:R-:W-:Y:S01]  /*7470*/  FFMA.FTZ R39, R4.reuse, R33, -R39 ;  /* 0x0000002104277223 */ /* 0x040fe20000010827 */
[----:B------:R-:W-:Y:S01]  /*7480*/  FFMA.FTZ R37, R4, R37, R21 ;  /* 0x0000002504257223 */ /* 0x000fe20000010015 */
[----:B------:R-:W-:-:S02]  /*7490*/  HADD2.F32 R9, -RZ, R9.H1_H1 ;  /* 0x30000009ff097230 */ /* 0x000fc40000004100 */
[C---:B------:R-:W-:Y:S01]  /*74a0*/  FFMA.FTZ R38, R25.reuse, R28, -R38 ;  /* 0x0000001c19267223 */ /* 0x040fe20000010826 */
[----:B------:R-:W-:Y:S02]  /*74b0*/  HADD2.F32 R8, -RZ, R14.H1_H1 ;  /* 0x3000000eff087230 */ /* 0x000fe40000004100 */
[----:B------:R-:W-:Y:S01]  /*74c0*/  FFMA.FTZ R32, R25, R32, R29 ;  /* 0x0000002019207223 */ /* 0x000fe2000001001d */
[----:B------:R-:W-:Y:S02]  /*74d0*/  HADD2.F32 R4, -RZ, R13.H0_H0 ;  /* 0x2000000dff047230 */ /* 0x000fe40000004100 */
[----:B------:R-:W-:Y:S02]  /*74e0*/  HADD2.F32 R30, -RZ, R10.H0_H0 ;  /* 0x2000000aff1e7230 */ /* 0x000fe40000004100 */
[----:B------:R-:W-:Y:S02]  /*74f0*/  HADD2.F32 R25, -RZ, R14.H0_H0 ;  /* 0x2000000eff197230 */ /* 0x000fe40000004100 */
[----:B------:R-:W-:-:S02]  /*7500*/  HADD2.F32 R21, -RZ, R12.H1_H1 ;  /* 0x3000000cff157230 */ /* 0x000fc40000004100 */
[C---:B------:R-:W-:Y:S01]  /*7510*/  FMUL.FTZ R28, R9.reuse, R8 ;  /* 0x00000008091c7220 */ /* 0x040fe20000410000 */
[----:B------:R-:W-:Y:S02]  /*7520*/  HADD2.F32 R5, -RZ, R5.H1_H1 ;  /* 0x30000005ff057230 */ /* 0x000fe40000004100 */
[----:B------:R-:W-:Y:S01]  /*7530*/  FMUL.FTZ R40, R9, R4 ;  /* 0x0000000409287220 */ /* 0x000fe20000410000 */
[----:B------:R-:W-:Y:S02]  /*7540*/  HADD2.F32 R26, -RZ, R6.H0_H0 ;  /* 0x20000006ff1a7230 */ /* 0x000fe40000004100 */
[C---:B------:R-:W-:Y:S01]  /*7550*/  FMUL.FTZ R43, R30.reuse, R25 ;  /* 0x000000191e2b7220 */ /* 0x040fe20000410000 */
[----:B------:R-:W-:Y:S02]  /*7560*/  HADD2.F32 R10, -RZ, R10.H1_H1 ;  /* 0x3000000aff0a7230 */ /* 0x000fe40000004100 */
[----:B------:R-:W-:Y:S01]  /*7570*/  FMUL.FTZ R30, R30, R21 ;  /* 0x000000151e1e7220 */ /* 0x000fe20000410000 */
[----:B------:R-:W-:-:S02]  /*7580*/  HADD2.F32 R29, -RZ, R13.H1_H1 ;  /* 0x3000000dff1d7230 */ /* 0x000fc40000004100 */
[----:B------:R-:W-:Y:S02]  /*7590*/  HADD2.F32 R9, -RZ, R3.H0_H0 ;  /* 0x20000003ff097230 */ /* 0x000fe40000004100 */
[C---:B------:R-:W-:Y:S01]  /*75a0*/  FFMA.FTZ R33, R5.reuse, R4, -R28 ;  /* 0x0000000405217223 */ /* 0x040fe2000001081c */
[----:B------:R-:W-:Y:S01]  /*75b0*/  FFMA.FTZ R41, R5, R8, R40 ;  /* 0x0000000805297223 */ /* 0x000fe20000010028 */
[----:B------:R-:W-:Y:S01]  /*75c0*/  FFMA.FTZ R43, R26, R21, -R43 ;  /* 0x000000151a2b7223 */ /* 0x000fe2000001082b */
[----:B------:R-:W-:Y:S02]  /*75d0*/  HADD2.F32 R6, -RZ, R6.H1_H1 ;  /* 0x30000006ff067230 */ /* 0x000fe40000004100 */
[----:B------:R-:W-:Y:S01]  /*75e0*/  FMUL.FTZ R5, R10, R29 ;  /* 0x0000001d0a057220 */ /* 0x000fe20000410000 */
[--C-:B------:R-:W-:Y:S02]  /*75f0*/  HADD2.F32 R31, -RZ, R11.reuse.H0_H0 ;  /* 0x2000000bff1f7230 */ /* 0x100fe40000004100 */
[----:B------:R-:W-:Y:S01]  /*7600*/  FFMA.FTZ R30, R26, R25, R30 ;  /* 0x000000191a1e7223 */ /* 0x000fe2000001001e */
[----:B------:R-:W-:Y:S01]  /*7610*/  FMUL.FTZ R21, R10, R9 ;  /* 0x000000090a157220 */ /* 0x000fe20000410000 */
[----:B------:R-:W-:-:S02]  /*7620*/  HADD2.F32 R11, -RZ, R11.H1_H1 ;  /* 0x3000000bff0b7230 */ /* 0x000fc40000004100 */
[----:B------:R-:W-:Y:S02]  /*7630*/  HADD2.F32 R10, -RZ, R3.H1_H1 ;  /* 0x30000003ff0a7230 */ /* 0x000fe40000004100 */
[----:B------:R-:W-:Y:S02]  /*7640*/  HADD2.F32 R26, -RZ, R12.H0_H0 ;  /* 0x2000000cff1a7230 */ /* 0x000fe40000004100 */
[--C-:B------:R-:W-:Y:S02]  /*7650*/  HADD2.F32 R4, -RZ, R0.reuse.H1_H1 ;  /* 0x30000000ff047230 */ /* 0x100fe40000004100 */
[----:B------:R-:W-:Y:S02]  /*7660*/  HADD2.F32 R8, -RZ, R0.H0_H0 ;  /* 0x20000000ff087230 */ /* 0x000fe40000004100 */
[C---:B------:R-:W-:Y:S01]  /*7670*/  FFMA.FTZ R28, R6.reuse, R9, -R5 ;  /* 0x00000009061c7223 */ /* 0x040fe20000010805 */
        /* <DEDUP_REMOVED lines=19> */
[----:B------:R1:W-:Y:S04]  /*77b0*/  STS.128 [R42+0xc400], R4 ;  /* 0x00c400042a007388 */ /* 0x0003e80000000c00 */
[----:B------:R1:W-:Y:S02]  /*77c0*/  STS.128 [R44+0xc400], R8 ;  /* 0x00c400082c007388 */ /* 0x0003e40000000c00 */
.L_x_10879:
[----:B------:R-:W-:Y:S05]  /*77d0*/  BSYNC B1 ;  /* 0x0000000000017941 */ /* 0x000fea0003800000 */
.L_x_10878:
[----:B------:R-:W-:Y:S05]  /*77e0*/  @P0 BRA `(.L_x_10869) ;  /* 0x0000000400480947 */ /* 0x000fea0003800000 */
[----:B-1----:R-:W0:Y:S01]  /*77f0*/  LDL R8, [R1+0x38] ;  /* 0x0000380001087983 */ /* 0x002e220000100800 */
[----:B------:R-:W-:-:S03]  /*7800*/  SHF.R.U32.HI R4, RZ, 0x3, R157 ;  /* 0x00000003ff047819 */ /* 0x000fc6000001169d */
[----:B------:R-:W2:Y:S01]  /*7810*/  LDL R38, [R1+0x5c] ;  /* 0x00005c0001267983 */ /* 0x000ea20000100800 */
[----:B------:R-:W-:Y:S01]  /*7820*/  LOP3.LUT R24, R4, R24, R157, 0x1e, !PT ;  /* 0x0000001804187212 */ /* 0x000fe200078e1e9d */
[--C-:B------:R-:W-:Y:S02]  /*7830*/  HADD2.F32 R32, -RZ, R20.reuse.H1_H1 ;  /* 0x30000014ff207230 */ /* 0x100fe40000004100 */
[--C-:B------:R-:W-:Y:S02]  /*7840*/  HADD2.F32 R34, -RZ, R45.reuse.H0_H0 ;  /* 0x2000002dff227230 */ /* 0x100fe40000004100 */
[----:B------:R-:W-:Y:S02]  /*7850*/  HADD2.F32 R36, -RZ, R45.H1_H1 ;  /* 0x3000002dff247230 */ /* 0x000fe40000004100 */
[----:B------:R-:W-:Y:S02]  /*7860*/  HADD2.F32 R41, -RZ, R15.H0_H0 ;  /* 0x2000000fff297230 */ /* 0x000fe40000004100 */
[----:B------:R-:W-:-:S02]  /*7870*/  HADD2.F32 R43, -RZ, R20.H0_H0 ;  /* 0x20000014ff2b7230 */ /* 0x000fc40000004100 */
[----:B0-----:R-:W-:-:S04]  /*7880*/  IMAD.IADD R9, R8, 0x1, R24 ;  /* 0x0000000108097824 */ /* 0x001fc800078e0218 */
[----:B------:R-:W-:Y:S01]  /*7890*/  IMAD R21, R9, 0x2, R2 ;  /* 0x0000000209157824 */ /* 0x000fe200078e0202 */
[----:B--2---:R-:W-:Y:S04]  /*78a0*/  LDS.128 R4, [R38+0xc400] ;  /* 0x00c4000026047984 */ /* 0x004fe80000000c00 */
[----:B------:R-:W0:Y:S02]  /*78b0*/  LDS.128 R8, [R21+0xc400] ;  /* 0x00c4000015087984 */ /* 0x000e240000000c00 */
[--C-:B0-----:R-:W-:Y:S02]  /*78c0*/  HADD2.F32 R28, -RZ, R8.reuse.H0_H0 ;  /* 0x20000008ff1c7230 */ /* 0x101fe40000004100 */
[----:B------:R-:W-:-:S03]  /*78d0*/  HADD2.F32 R8, -RZ, R8.H1_H1 ;  /* 0x30000008ff087230 */ /* 0x000fc60000004100 */
[-C--:B------:R-:W-:Y:S01]  /*78e0*/  FMUL.FTZ R33, R34, R28.reuse ;  /* 0x0000001c22217220 */ /* 0x080fe20000410000 */
[----:B------:R-:W-:Y:S01]  /*78f0*/  FMUL.FTZ R37, R32, R28 ;  /* 0x0000001c20257220 */ /* 0x000fe20000410000 */
[----:B------:R-:W-:Y:S02]  /*7900*/  HADD2.F32 R28, -RZ, R15.H1_H1 ;  /* 0x3000000fff1c7230 */ /* 0x000fe40000004100 */
[--C-:B------:R-:W-:Y:S02]  /*7910*/  HADD2.F32 R24, -RZ, R4.reuse.H0_H0 ;  /* 0x20000004ff187230 */ /* 0x100fe40000004100 */
[-C--:B------:R-:W-:Y:S01]  /*7920*/  FMUL.FTZ R39, R36, R8.reuse ;  /* 0x0000000824277220 */ /* 0x080fe20000410000 */
[----:B------:R-:W-:Y:S02]  /*7930*/  HADD2.F32 R4, -RZ, R4.H1_H1 ;  /* 0x30000004ff047230 */ /* 0x000fe40000004100 */
[----:B------:R-:W-:Y:S01]  /*7940*/  FMUL.FTZ R15, R28, R8 ;  /* 0x000000081c0f7220 */ /* 0x000fe20000410000 */
[----:B------:R-:W-:-:S02]  /*7950*/  HADD2.F32 R29, -RZ, R9.H0_H0 ;  /* 0x20000009ff1d7230 */ /* 0x000fc40000004100 */
[----:B------:R-:W-:Y:S02]  /*7960*/  HADD2.F32 R9, -RZ, R9.H1_H1 ;  /* 0x30000009ff097230 */ /* 0x000fe40000004100 */
[-C--:B------:R-:W-:Y:S01]  /*7970*/  FFMA.FTZ R8, R28, R4.reuse, -R39 ;  /* 0x000000041c087223 */ /* 0x080fe20000010827 */
[----:B------:R-:W-:Y:S02]  /*7980*/  HADD2.F32 R39, -RZ, R14.H1_H1 ;  /* 0x3000000eff277230 */ /* 0x000fe40000004100 */
[----:B------:R-:W-:Y:S01]  /*7990*/  FFMA.FTZ R20, R36, R4, R15 ;  /* 0x0000000424147223 */ /* 0x000fe2000001000f */
[----:B------:R-:W-:Y:S02]  /*79a0*/  HADD2.F32 R15, -RZ, R13.H0_H0 ;  /* 0x2000000dff0f7230 */ /* 0x000fe40000004100 */
[--C-:B------:R-:W-:Y:S02]  /*79b0*/  HADD2.F32 R25, -RZ, R5.reuse.H0_H0 ;  /* 0x20000005ff197230 */ /* 0x100fe40000004100 */
[----:B------:R-:W-:Y:S01]  /*79c0*/  FFMA.FTZ R37, R34, R24, R37 ;  /* 0x0000001822257223 */ /* 0x000fe20000010025 */
[----:B------:R-:W-:-:S02]  /*79d0*/  HADD2.F32 R5, -RZ, R5.H1_H1 ;  /* 0x30000005ff057230 */ /* 0x000fc40000004100 */
[-C--:B------:R-:W-:Y:S01]  /*79e0*/  FMUL.FTZ R4, R39, R9.reuse ;  /* 0x0000000927047220 */ /* 0x080fe20000410000 */
[----:B------:R-:W-:Y:S02]  /*79f0*/  HADD2.F32 R30, -RZ, R10.H0_H0 ;  /* 0x2000000aff1e7230 */ /* 0x000fe40000004100 */
[----:B------:R-:W-:Y:S02]  /*7a00*/  HADD2.F32 R34, -RZ, R14.H0_H0 ;  /* 0x2000000eff227230 */ /* 0x000fe40000004100 */
[C---:B------:R-:W-:Y:S01]  /*7a10*/  FMUL.FTZ R14, R15.reuse, R9 ;  /* 0x000000090f0e7220 */ /* 0x040fe20000410000 */
[----:B------:R-:W-:Y:S02]  /*7a20*/  HADD2.F32 R10, -RZ, R10.H1_H1 ;  /* 0x3000000aff0a7230 */ /* 0x000fe40000004100 */
[----:B------:R-:W-:Y:S02]  /*7a30*/  HADD2.F32 R36, -RZ, R13.H1_H1 ;  /* 0x3000000dff247230 */ /* 0x000fe40000004100 */
[----:B------:R-:W-:Y:S01]  /*7a40*/  FFMA.FTZ R9, R15, R5, -R4 ;  /* 0x000000050f097223 */ /* 0x000fe20000010804 */
[----:B------:R-:W-:-:S02]  /*7a50*/  HADD2.F32 R26, -RZ, R6.H0_H0 ;  /* 0x20000006ff1a7230 */ /* 0x000fc40000004100 */
[----:B------:R-:W-:Y:S01]  /*7a60*/  FFMA.FTZ R33, R32, R24, -R33 ;  /* 0x0000001820217223 */ /* 0x000fe20000010821 */
[----:B------:R-:W-:Y:S02]  /*7a70*/  HADD2.F32 R4, -RZ, R3.H0_H0 ;  /* 0x20000003ff047230 */ /* 0x000fe40000004100 */
[----:B------:R-:W-:Y:S01]  /*7a80*/  FMUL.FTZ R24, R43, R29 ;  /* 0x0000001d2b187220 */ /* 0x000fe20000410000 */
[----:B------:R-:W-:Y:S02]  /*7a90*/  HADD2.F32 R6, -RZ, R6.H1_H1 ;  /* 0x30000006ff067230 */ /* 0x000fe40000004100 */
[----:B------:R-:W-:Y:S01]  /*7aa0*/  FFMA.FTZ R13, R39, R5, R14 ;  /* 0x00000005270d7223 */ /* 0x000fe2000001000e */
[-C--:B------:R-:W-:Y:S01]  /*7ab0*/  FMUL.FTZ R5, R36, R10.reuse ;  /* 0x0000000a24057220 */ /* 0x080fe20000410000 */
[C---:B------:R-:W-:Y:S01]  /*7ac0*/  FMUL.FTZ R28, R41.reuse, R29 ;  /* 0x0000001d291c7220 */ /* 0x040fe20000410000 */
[--C-:B------:R-:W-:Y:S02]  /*7ad0*/  HADD2.F32 R31, -RZ, R11.reuse.H0_H0 ;  /* 0x2000000bff1f7230 */ /* 0x100fe40000004100 */
[----:B------:R-:W-:Y:S01]  /*7ae0*/  FFMA.FTZ R24, R41, R25, -R24 ;  /* 0x0000001929187223 */ /* 0x000fe20000010818 */
[----:B------:R-:W-:Y:S01]  /*7af0*/  FMUL.FTZ R29, R4, R10 ;  /* 0x0000000a041d7220 */ /* 0x000fe20000410000 */
[----:B------:R-:W-:-:S02]  /*7b00*/  HADD2.F32 R11, -RZ, R11.H1_H1 ;  /* 0x3000000bff0b7230 */ /* 0x000fc40000004100 */
[----:B------:R-:W-:Y:S01]  /*7b10*/  FFMA.FTZ R10, R4, R6, -R5 ;  /* 0x00000006040a7223 */ /* 0x000fe20000010805 */
[----:B------:R-:W-:Y:S02]  /*7b20*/  HADD2.F32 R39, -RZ, R3.H1_H1 ;  /* 0x30000003ff277230 */ /* 0x000fe40000004100 */
[--C-:B------:R-:W-:Y:S02]  /*7b30*/  HADD2.F32 R41, -RZ, R12.reuse.H0_H0 ;  /* 0x2000000cff297230 */ /* 0x100fe40000004100 */
[----:B------:R-:W-:Y:S02]  /*7b40*/  HADD2.F32 R32, -RZ, R12.H1_H1 ;  /* 0x3000000cff207230 */ /* 0x000fe40000004100 */
[--C-:B------:R-:W-:Y:S02]  /*7b50*/  HADD2.F32 R3, -RZ, R0.reuse.H1_H1 ;  /* 0x30000000ff037230 */ /* 0x100fe40000004100 */
[----:B------:R-:W-:Y:S02]  /*7b60*/  HADD2.F32 R5, -RZ, R0.H0_H0 ;  /* 0x20000000ff057230 */ /* 0x000fe40000004100 */
[----:B------:R-:W-:-:S02]  /*7b70*/  HADD2.F32 R27, -RZ, R7.H0_H0 ;  /* 0x20000007ff1b7230 */ /* 0x000fc40000004100 */
[----:B------:R-:W-:Y:S01]  /*7b80*/  FFMA.FTZ R28, R43, R25, R28 ;  /* 0x000000192b1c7223 */ /* 0x000fe2000001001c */
[----:B------:R-:W-:Y:S02]  /*7b90*/  HADD2.F32 R7, -RZ, R7.H1_H1 ;  /* 0x30000007ff077230 */ /* 0x000fe40000004100 */
[----:B------:R-:W-:Y:S01]  /*7ba0*/  FMUL.FTZ R15, R34, R30 ;  /* 0x0000001e220f7220 */ /* 0x000fe20000410000 */
[----:B------:R-:W-:Y:S01]  /*7bb0*/  FFMA.FTZ R0, R36, R6, R29 ;  /* 0x0000000624007223 */ /* 0x000fe2000001001d */
[----:B------:R-:W-:Y:S01]  /*7bc0*/  FMUL.FTZ R4, R39, R31 ;  /* 0x0000001f27047220 */ /* 0x000fe20000410000 */
[----:B------:R-:W-:Y:S01]  /*7bd0*/  FMUL.FTZ R12, R41, R11 ;  /* 0x0000000b290c7220 */ /* 0x000fe20000410000 */
[C---:B------:R-:W-:Y:S01]  /*7be0*/  FMUL.FTZ R25, R32.reuse, R30 ;  /* 0x0000001e20197220 */ /* 0x040fe20000410000 */
        /* <DEDUP_REMOVED lines=16> */
[----:B------:R3:W-:Y:S04]  /*7cf0*/  STS.128 [R38+0xc400], R4 ;  /* 0x00c4000426007388 */ /* 0x0007e80000000c00 */
[----:B------:R3:W-:Y:S02]  /*7d00*/  STS.128 [R21+0xc400], R8 ;  /* 0x00c4000815007388 */ /* 0x0007e40000000c00 */
.L_x_10869:
[----:B------:R-:W-:Y:S05]  /*7d10*/  BSYNC B0 ;  /* 0x0000000000007941 */ /* 0x000fea0003800000 */
.L_x_10855:
[----:B------:R-:W-:Y:S01]  /*7d20*/  @!PT LDS RZ, [RZ] ;  /* 0x00000000fffff984 */ /* 0x000fe20000000800 */
[----:B------:R-:W-:Y:S01]  /*7d30*/  @!PT LDS RZ, [RZ] ;  /* 0x00000000fffff984 */ /* 0x000fe20000000800 */
[----:B------:R-:W-:Y:S01]  /*7d40*/  @!PT LDS RZ, [RZ] ;  /* 0x00000000fffff984 */ /* 0x000fe20000000800 */
[----:B------:R-:W-:Y:S01]  /*7d50*/  @!PT LDS RZ, [RZ] ;  /* 0x00000000fffff984 */ /* 0x000fe20000000800 */
[----:B------:R4:W-:Y:S06]  /*7d60*/  MEMBAR.ALL.CTA ;  /* 0x0000000000007992 */ /* 0x0009ec0000008000 */
[----:B----4-:R-:W4:Y:S01]  /*7d70*/  FENCE.VIEW.ASYNC.S ;  /* 0x00000000000073c6 */ /* 0x010f220000000000 */
[----:B------:R-:W-:Y:S05]  /*7d80*/  WARPSYNC.ALL ;  /* 0x0000000000007948 */ /* 0x000fea0003800000 */
[----:B----4-:R-:W-:Y:S06]  /*7d90*/  BAR.SYNC.DEFER_BLOCKING 0xd, 0x180 ;  /* 0x0346000000007b1d */ /* 0x010fec0000010000 */
.L_x_10852:
[----:B------:R-:W-:-:S13]  /*7da0*/  ISETP.NE.AND P0, PT, R152, 0x3, PT ;  /* 0x000000039800780c */ /* 0x000fda0003f05270 */
[----:B------:R-:W-:Y:S05]  /*7db0*/  @!P0 BRA `(.L_x_10880) ;  /* 0x0000000000048947 */ /* 0x000fea0003800000 */
[----:B------:R-:W-:Y:S01]  /*7dc0*/  BPT.TRAP 0x1 ;  /* 0x000000040000795c */ /* 0x000fe20000300000 */
.L_x_10880:
[----:B-123--:R-:W-:Y:S01]  /*7dd0*/  IMAD R4, R22, 0x8, R2 ;  /* 0x0000000816047824 */ /* 0x00efe200078e0202 */
[----:B------:R-:W-:-:S04]  /*7de0*/  SHF.L.U32 R5, R153, 0x1f, RZ ;  /* 0x0000001f99057819 */ /* 0x000fc800000006ff */
[----:B------:R1:W2:Y:S01]  /*7df0*/  SYNCS.PHASECHK.TRANS64.TRYWAIT P1, [R4+URZ+0x30830], R5 ;  /* 0x03083005040075a7 */ /* 0x0002a2000802017f */
[----:B------:R-:W-:Y:S05]  /*7e00*/  @!P0 BRA `(.L_x_10881) ;  /* 0x0000000000048947 */ /* 0x000fea0003800000 */
[----:B------:R-:W-:Y:S01]  /*7e10*/  BPT.TRAP 0x1 ;  /* 0x000000040000795c */ /* 0x000fe20000300000 */
.L_x_10881:
[----:B------:R-:W-:Y:S01]  /*7e20*/  IADD3 R0, R2, 0x12400, RZ ;  /* 0x0001240002007810 */ /* 0x000fe20007ffe0ff */
[----:B------:R-:W-:-:S03]  /*7e30*/  IMAD R3, R35, 0x2000, R2 ;  /* 0x0000200023037824 */ /* 0x000fc600078e0202 */
[----:B------:R-:W-:Y:S02]  /*7e40*/  SHF.R.U32.HI R0, RZ, 0x4, R0 ;  /* 0x00000004ff007819 */ /* 0x000fe40000011600 */
[----:B------:R3:W-:Y:S02]  /*7e50*/  STL [R1+0x2c], R3 ;  /* 0x00002c0301007387 */ /* 0x0007e40000100800 */
[----:B------:R-:W-:-:S04]  /*7e60*/  LOP3.LUT R0, R0, 0x3fff, RZ, 0xc0, !PT ;  /* 0x00003fff00007812 */ /* 0x000fc800078ec0ff */
[----:B------:R-:W-:Y:S01]  /*7e70*/  LOP3.LUT R0, R0, 0x10000, RZ, 0xfc, !PT ;  /* 0x0001000000007812 */ /* 0x000fe200078efcff */
[----:B---3--:R-:W-:-:S04]  /*7e80*/  VIADD R3, R3, 0xc400 ;  /* 0x0000c40003037836 */ /* 0x008fc80000000000 */
[----:B------:R3:W-:Y:S01]  /*7e90*/  STL [R1+0x34], R0 ;  /* 0x0000340001007387 */ /* 0x0007e20000100800 */
[----:B------:R-:W-:-:S04]  /*7ea0*/  SHF.R.U32.HI R3, RZ, 0x4, R3 ;  /* 0x00000004ff037819 */ /* 0x000fc80000011603 */
[----:B------:R-:W-:Y:S01]  /*7eb0*/  LOP3.LUT R3, R3, 0x3fff, RZ, 0xc0, !PT ;  /* 0x00003fff03037812 */ /* 0x000fe200078ec0ff */
[----:B--2---:R-:W-:Y:S06]  /*7ec0*/  @P1 BRA `(.L_x_10882) ;  /* 0x0000000000081947 */ /* 0x004fec0003800000 */
[----:B------:R-:W2:Y:S02]  /*7ed0*/  SYNCS.PHASECHK.TRANS64.TRYWAIT P1, [R4+URZ+0x30830], R5 ;  /* 0x03083005040075a7 */ /* 0x000ea4000802017f */
[----:B--2---:R-:W-:Y:S05]  /*7ee0*/  @!P1 BRA `(.L_x_10883) ;  /* 0x000000d4009c9947 */ /* 0x004fea0003800000 */
.L_x_10882:
[----:B---3--:R-:W3:Y:S01]  /*7ef0*/  LDL R0, [R1+0x34] ;  /* 0x0000340001007983 */ /* 0x008ee20000100800 */
[----:B------:R-:W-:Y:S01]  /*7f00*/  IMAD.MOV.U32 R7, RZ, RZ, 0x40000040 ;  /* 0x40000040ff077424 */ /* 0x000fe200078e00ff */
[----:B------:R-:W-:Y:S01]  /*7f10*/  LOP3.LUT R12, R3, 0x10000, RZ, 0xfc, !PT ;  /* 0x00010000030c7812 */ /* 0x000fe200078efcff */
[----:B------:R-:W-:Y:S01]  /*7f20*/  IMAD.MOV.U32 R13, RZ, RZ, 0x40000040 ;  /* 0x40000040ff0d7424 */ /* 0x000fe200078e00ff */
[----:B------:R-:W-:Y:S05]  /*7f30*/  WARPSYNC.ALL ;  /* 0x0000000000007948 */ /* 0x000fea0003800000 */
[----:B------:R-:W-:Y:S01]  /*7f40*/  R2UR UR7, R7 ;  /* 0x00000000070772ca */ /* 0x000fe200000e0000 */
[----:B------:R-:W4:Y:S01]  /*7f50*/  LDL R11, [R1+0x54] ;  /* 0x00005400010b7983 */ /* 0x000f220000100800 */
[----:B------:R-:W-:-:S02]  /*7f60*/  R2UR UR4, R12 ;  /* 0x000000000c0472ca */ /* 0x000fc400000e0000 */
[----:B------:R-:W-:Y:S01]  /*7f70*/  R2UR UR5, R13 ;  /* 0x000000000d0572ca */ /* 0x000fe200000e0000 */
[----:B0----5:R-:W-:Y:S01]  /*7f80*/  WARPGROUP.ARRIVE ;  /* 0x00000000000079c5 */ /* 0x021fe20000000000 */
[----:B------:R-:W-:Y:S01]  /*7f90*/  IMAD.MOV.U32 R9, RZ, RZ, 0x40000040 ;  /* 0x40000040ff097424 */ /* 0x000fe200078e00ff */
[----:B------:R-:W-:Y:S01]  /*7fa0*/  IADD3 R20, R12, 0x2, RZ ;  /* 0x000000020c147810 */ /* 0x000fe20007ffe0ff */
[----:B------:R-:W-:Y:S01]  /*7fb0*/  IMAD.MOV.U32 R21, RZ, RZ, 0x40000040 ;  /* 0x40000040ff157424 */ /* 0x000fe200078e00ff */
[----:B------:R-:W-:Y:S01]  /*7fc0*/  P2R R10, PR, RZ, 0x1 ;  /* 0x00000001ff0a7803 */ /* 0x000fe20000000000 */
[----:B---3--:R-:W-:-:S05]  /*7fd0*/  IMAD R6, R22, 0x600, R0 ;  /* 0x0000060016067824 */ /* 0x008fca00078e0200 */
[----:B------:R-:W-:-:S13]  /*7fe0*/  R2UR UR6, R6 ;  /* 0x00000000060672ca */ /* 0x000fda00000e0000 */
[----:B------:R-:W-:Y:S01]  /*7ff0*/  HGMMA.64x192x16.F32 R24, gdesc[UR4], RZ, !UPT, gsb0 ;  /* 0x02e00000041879f0 */ /* 0x000fe2000c0008ff */
[----:B------:R-:W-:Y:S01]  /*8000*/  VIADD R8, R6, 0x2 ;  /* 0x0000000206087836 */ /* 0x000fe20000000000 */
[----:B------:R-:W-:Y:S02]  /*8010*/  R2UR UR7, R9 ;  /* 0x00000000090772ca */ /* 0x000fe400000e0000 */
[----:B------:R-:W-:Y:S02]  /*8020*/  R2UR UR4, R20 ;  /* 0x00000000140472ca */ /* 0x000fe400000e0000 */
[----:B------:R-:W-:Y:S02]  /*8030*/  R2UR UR6, R8 ;  /* 0x00000000080672ca */ /* 0x000fe400000e0000 */
[----:B------:R-:W-:Y:S01]  /*8040*/  R2UR UR5, R21 ;  /* 0x00000000150572ca */ /* 0x000fe200000e0000 */
[----:B------:R-:W-:Y:S01]  /*8050*/  VIADD R8, R6, 0x4 ;  /* 0x0000000406087836 */ /* 0x000fe20000000000 */
[----:B------:R-:W-:Y:S01]  /*8060*/  MOV R15, 0x40000040 ;  /* 0x40000040000f7802 */ /* 0x000fe20000000f00 */
[----:B------:R-:W-:-:S02]  /*8070*/  VIADD R14, R12, 0x4 ;  /* 0x000000040c0e7836 */ /* 0x000fc40000000000 */
[----:B------:R-:W-:Y:S01]  /*8080*/  IMAD.MOV.U32 R9, RZ, RZ, 0x40000040 ;  /* 0x40000040ff097424 */ /* 0x000fe200078e00ff */
[----:B------:R-:W-:Y:S02]  /*8090*/  WARPGROUP.DEPBAR.LE gsb0, 0x0 ;  /* 0x00008000000079c5 */ /* 0x000fe40000010000 */
[----:B------:R-:W-:-:S06]  /*80a0*/  WARPGROUP.ARRIVE ;  /* 0x00000000000079c5 */ /* 0x000fcc0000000000 */
[----:B------:R-:W-:Y:S01]  /*80b0*/  HGMMA.64x192x16.F32 R24, gdesc[UR4], R24, gsb0 ;  /* 0x02e00000041879f0 */ /* 0x000fe20008000818 */
        /* <DEDUP_REMOVED lines=15> */
[----:B------:R-:W0:Y:S01]  /*81b0*/  S2R R0, SR_TID.X ;  /* 0x0000000000007919 */ /* 0x000e220000002100 */
[----:B------:R3:W-:Y:S01]  /*81c0*/  STL.64 [R1+0x8], R12 ;  /* 0x0000080c01007387 */ /* 0x0007e20000100a00 */
[----:B0-----:R-:W-:-:S05]  /*81d0*/  VIADD R0, R0, 0xffffff80 ;  /* 0xffffff8000007836 */ /* 0x001fca0000000000 */
[----:B---3--:R-:W-:-:S04]  /*81e0*/  SHF.R.S32.HI R12, RZ, 0x1f, R0 ;  /* 0x0000001fff0c7819 */ /* 0x008fc80000011400 */
[----:B------:R-:W-:-:S04]  /*81f0*/  LEA.HI R12, R12, R0, RZ, 0x7 ;  /* 0x000000000c0c7211 */ /* 0x000fc800078f38ff */
[----:B------:R-:W-:-:S05]  /*8200*/  LOP3.LUT R12, R12, 0xffffff80, RZ, 0xc0, !PT ;  /* 0xffffff800c0c7812 */ /* 0x000fca00078ec0ff */
[----:B------:R-:W-:-:S05]  /*8210*/  IMAD.IADD R12, R0, 0x1, -R12 ;  /* 0x00000001000c7824 */ /* 0x000fca00078e0a0c */
[----:B------:R-:W-:-:S04]  /*8220*/  SHF.R.S32.HI R0, RZ, 0x1f, R12 ;  /* 0x0000001fff007819 */ /* 0x000fc8000001140c */
[----:B------:R-:W-:-:S04]  /*8230*/  LEA.HI R0, R0, R12, RZ, 0x2 ;  /* 0x0000000c00007211 */ /* 0x000fc800078f10ff */
[----:B------:R-:W-:Y:S01]  /*8240*/  LOP3.LUT R0, R0, 0x7ffffffc, RZ, 0xc0, !PT ;  /* 0x7ffffffc00007812 */ /* 0x000fe200078ec0ff */
[----:B------:R-:W-:Y:S02]  /*8250*/  WARPGROUP.DEPBAR.LE gsb0, 0x0 ;  /* 0x00008000000079c5 */ /* 0x000fe40000010000 */
[----:B------:R-:W-:-:S06]  /*8260*/  WARPGROUP.ARRIVE ;  /* 0x00000000000079c5 */ /* 0x000fcc0000000000 */
[----:B------:R-:W-:Y:S01]  /*8270*/  HGMMA.64x192x16.F32 R24, gdesc[UR4], R24, gsb0 ;  /* 0x02e00000041879f0 */ /* 0x000fe20008000818 */
[----:B------:R-:W-:Y:S01]  /*8280*/  IMAD.IADD R0, R12, 0x1, -R0 ;  /* 0x000000010c007824 */ /* 0x000fe200078e0a00 */
[----:B------:R-:W-:Y:S01]  /*8290*/  ULDC UR4, c[0x0][0x988] ;  /* 0x0002620000047ab9 */ /* 0x000fe20000000800 */
[----:B------:R-:W-:-:S04]  /*82a0*/  IMAD.MOV.U32 R3, RZ, RZ, -0x2 ;  /* 0xfffffffeff037424 */ /* 0x000fc800078e00ff */
[----:B------:R-:W-:-:S04]  /*82b0*/  IMAD R3, R0, R3, 0xc0 ;  /* 0x000000c000037424 */ /* 0x000fc800078e0203 */
[----:B-12---:R-:W-:-:S04]  /*82c0*/  IMAD.IADD R5, R3, 0x1, R126 ;  /* 0x0000000103057824 */ /* 0x006fc800078e027e */
[----:B----4-:R-:W-:-:S05]  /*82d0*/  IMAD R5, R11, -0xc0, R5 ;  /* 0xffffff400b057824 */ /* 0x010fca00078e0205 */
        /* <DEDUP_REMOVED lines=8> */
[----:B------:R-:W-:Y:S02]  /*8360*/  FSEL R24, R24, -INF , P4 ;  /* 0xff80000018187808 */ /* 0x000fe40002000000 */
[----:B------:R-:W-:Y:S02]  /*8370*/  FSEL R25, R25, -INF , P3 ;  /* 0xff80000019197808 */ /* 0x000fe40001800000 */
[----:B------:R-:W-:Y:S02]  /*8380*/  FSEL R28, R28, -INF , P1 ;  /* 0xff8000001c1c7808 */ /* 0x000fe40000800000 */
        /* <DEDUP_REMOVED lines=140> */
[----:B------:R-:W-:Y:S02]  /*8c50*/  FMNMX.FTZ R3, R97, R0, !PT ;  /* 0x0000000061037209 */ /* 0x000fe40007810000 */
        /* <DEDUP_REMOVED lines=29> */
[----:B------:R-:W-:-:S04]  /*8e30*/  FSEL R117, R117, -INF , P6 ;  /* 0xff80000075757808 */ /* 0x000fc80003000000 */
[----:B------:R-:W-:-:S05]  /*8e40*/  FMNMX.FTZ R11, R117, R0, !PT ;  /* 0x00000000750b7209 */ /* 0x000fca0007810000 */
[----:B------:R-:W0:Y:S02]  /*8e50*/  SHFL.BFLY PT, R0, R11, 0x2, 0x1f ;  /* 0x0c401f000b007f89 */ /* 0x000e2400000e0000 */
[----:B0-----:R-:W-:-:S05]  /*8e60*/  FMNMX.FTZ R12, R11, R0, !PT ;  /* 0x000000000b0c7209 */ /* 0x001fca0007810000 */
[----:B------:R-:W0:Y:S01]  /*8e70*/  SHFL.BFLY PT, R3, R12, 0x1, 0x1f ;  /* 0x0c201f000c037f89 */ /* 0x000e2200000e0000 */
[----:B------:R-:W-:Y:S02]  /*8e80*/  P2R R7, PR, RZ, 0x1 ;  /* 0x00000001ff077803 */ /* 0x000fe40000000000 */
[----:B------:R-:W-:Y:S01]  /*8e90*/  ISETP.GT.AND P0, PT, R5, 0xa0, PT ;  /* 0x000000a00500780c */ /* 0x000fe20003f04270 */
[----:B------:R-:W-:Y:S04]  /*8ea0*/  STL.64 [R1+0x20], R20 ;  /* 0x0000201401007387 */ /* 0x000fe80000100a00 */
[----:B------:R-:W-:Y:S01]  /*8eb0*/  STL.64 [R1+0x18], R14 ;  /* 0x0000180e01007387 */ /* 0x000fe20000100a00 */
[----:B------:R-:W-:-:S03]  /*8ec0*/  FSEL R106, R106, -INF , P0 ;  /* 0xff8000006a6a7808 */ /* 0x000fc60000000000 */
[----:B------:R1:W-:Y:S01]  /*8ed0*/  STL.64 [R1+0x10], R8 ;  /* 0x0000100801007387 */ /* 0x0003e20000100a00 */
[----:B------:R-:W-:Y:S02]  /*8ee0*/  ISETP.NE.AND P0, PT, R7, RZ, PT ;  /* 0x000000ff0700720c */ /* 0x000fe40003f05270 */
[----:B0-----:R-:W-:Y:S01]  /*8ef0*/  FMNMX.FTZ R0, R12, R3, !PT ;  /* 0x000000030c007209 */ /* 0x001fe20007810000 */
[----:B------:R-:W-:Y:S01]  /*8f00*/  IMAD.U32 R3, RZ, RZ, UR4 ;  /* 0x00000004ff037e24 */ /* 0x000fe2000f8e00ff */
[----:B-1----:R-:W-:Y:S02]  /*8f10*/  P2R R9, PR, RZ, 0x4 ;  /* 0x00000004ff097803 */ /* 0x002fe40000000000 */
[C---:B------:R-:W-:Y:S01]  /*8f20*/  FSETP.NEU.FTZ.AND P2, PT, R0.reuse, -INF , PT ;  /* 0xff8000000000780b */ /* 0x040fe20003f5d000 */
[----:B------:R-:W-:Y:S01]  /*8f30*/  FMUL.FTZ R6, R0, R3 ;  /* 0x0000000300067220 */ /* 0x000fe20000410000 */
[----:B------:R-:W-:Y:S02]  /*8f40*/  FSEL R107, R107, -INF , P0 ;  /* 0xff8000006b6b7808 */ /* 0x000fe40000000000 */
[----:B------:R-:W-:-:S02]  /*8f50*/  ISETP.NE.AND P0, PT, R10, RZ, PT ;  /* 0x000000ff0a00720c */ /* 0x000fc40003f05270 */
[----:B------:R-:W-:Y:S02]  /*8f60*/  FSEL R6, R6, RZ, P2 ;  /* 0x000000ff06067208 */ /* 0x000fe40001000000 */
[----:B------:R-:W-:-:S03]  /*8f70*/  FMNMX.FTZ R10, R125, R124, !PT ;  /* 0x0000007c7d0a7209 */ /* 0x000fc60007810000 */
[----:B------:R-:W-:Y:S01]  /*8f80*/  FFMA.FTZ R7, R25, R3, -R6 ;  /* 0x0000000319077223 */ /* 0x000fe20000010806 */
        /* <DEDUP_REMOVED lines=8> */
[----:B------:R-:W-:-:S03]  /*9010*/  FFMA.FTZ R12, R33, R3, -R6 ;  /* 0x00000003210c7223 */ /* 0x000fc60000010806 */
[----:B------:R-:W-:-:S04]  /*9020*/  FMNMX.FTZ R10, R46, R27, !PT ;  /* 0x0000001b2e0a7209 */ /* 0x000fc80007810000 */
[----:B------:R-:W-:-:S04]  /*9030*/  FMNMX.FTZ R33, R47, R10, !PT ;  /* 0x0000000a2f217209 */ /* 0x000fc80007810000 */
[----:B------:R-:W-:-:S04]  /*9040*/  FMNMX.FTZ R10, R50, R33, !PT ;  /* 0x00000021320a7209 */ /* 0x000fc80007810000 */
[----:B------:R-:W-:-:S04]  /*9050*/  FMNMX.FTZ R33, R51, R10, !PT ;  /* 0x0000000a33217209 */ /* 0x000fc80007810000 */
[----:B------:R-:W-:-:S04]  /*9060*/  FMNMX.FTZ R10, R54, R33, !PT ;  /* 0x00000021360a7209 */ /* 0x000fc80007810000 */
[----:B------:R-:W-:Y:S02]  /*9070*/  FMNMX.FTZ R35, R55, R10, !PT ;  /* 0x0000000a37237209 */ /* 0x000fe40007810000 */
[----:B------:R-:W-:Y:S02]  /*9080*/  ISETP.NE.AND P2, PT, R9, RZ, PT ;  /* 0x000000ff0900720c */ /* 0x000fe40003f45270 */
[----:B------:R-:W-:Y:S01]  /*9090*/  FMNMX.FTZ R10, R58, R35, !PT ;  /* 0x000000233a0a7209 */ /* 0x000fe20007810000 */
[-CC-:B------:R-:W-:Y:S01]  /*90a0*/  FFMA.FTZ R9, R29, R3.reuse, -R6.reuse ;  /* 0x000000031d097223 */ /* 0x180fe20000010806 */
[-CC-:B------:R-:W-:Y:S01]  /*90b0*/  FFMA.FTZ R29, R45, R3.reuse, -R6.reuse ;  /* 0x000000032d1d7223 */ /* 0x180fe20000010806 */
[-CC-:B------:R-:W-:Y:S01]  /*90c0*/  FFMA.FTZ R45, R68, R3.reuse, -R6.reuse ;  /* 0x00000003442d7223 */ /* 0x180fe20000010806 */
[----:B------:R-:W-:Y:S01]  /*90d0*/  FMNMX.FTZ R35, R59, R10, !PT ;  /* 0x0000000a3b237209 */ /* 0x000fe20007810000 */
[-CC-:B------:R-:W-:Y:S01]  /*90e0*/  FFMA.FTZ R68, R104, R3.reuse, -R6.reuse ;  /* 0x0000000368447223 */ /* 0x180fe20000010806 */
[----:B------:R-:W-:-:S02]  /*90f0*/  FFMA.FTZ R104, R105, R3, -R6 ;  /* 0x0000000369687223 */ /* 0x000fc40000010806 */
[----:B------:R-:W2:Y:S01]  /*9100*/  LDL R105, [R1+0x3c] ;  /* 0x00003c0001697983 */ /* 0x000ea20000100800 */
        /* <DEDUP_REMOVED lines=8> */
[----:B------:R-:W-:Y:S02]  /*9190*/  P2R R8, PR, RZ, 0x2 ;  /* 0x00000002ff087803 */ /* 0x000fe40000000000 */
[----:B------:R-:W-:Y:S02]  /*91a0*/  ISETP.GT.AND P1, PT, R5, 0x99, PT ;  /* 0x000000990500780c */ /* 0x000fe40003f24270 */
[----:B------:R-:W-:Y:S02]  /*91b0*/  FMNMX.FTZ R37, R75, R10, !PT ;  /* 0x0000000a4b257209 */ /* 0x000fe40007810000 */
[----:B------:R-:W-:Y:S02]  /*91c0*/  FSEL R103, R103, -INF , P1 ;  /* 0xff80000067677808 */ /* 0x000fe40000800000 */
[----:B------:R-:W-:-:S02]  /*91d0*/  FMNMX.FTZ R10, R78, R37, !PT ;  /* 0x000000254e0a7209 */ /* 0x000fc40007810000 */
[----:B------:R-:W-:Y:S01]  /*91e0*/  ISETP.NE.AND P1, PT, R8, RZ, PT ;  /* 0x000000ff0800720c */ /* 0x000fe20003f25270 */
[-CC-:B------:R-:W-:Y:S01]  /*91f0*/  FFMA.FTZ R8, R28, R3.reuse, -R6.reuse ;  /* 0x000000031c087223 */ /* 0x180fe20000010806 */
[----:B------:R-:W-:Y:S01]  /*9200*/  FFMA.FTZ R28, R41, R3, -R6 ;  /* 0x00000003291c7223 */ /* 0x000fe20000010806 */
        /* <DEDUP_REMOVED lines=14> */
[----:B------:R-:W-:Y:S01]  /*92f0*/  FMNMX.FTZ R53, R103, R10, !PT ;  /* 0x0000000a67357209 */ /* 0x000fe20007810000 */
[----:B------:R0:W-:Y:S03]  /*9300*/  MUFU.EX2 R27, R57 ;  /* 0x00000039001b7308 */ /* 0x0001e60000000800 */
[----:B------:R-:W-:Y:S02]  /*9310*/  FMNMX.FTZ R10, R106, R53, !PT ;  /* 0x000000356a0a7209 */ /* 0x000fe40007810000 */
[----:B------:R-:W-:Y:S02]  /*9320*/  FSEL R110, R110, -INF , P1 ;  /* 0xff8000006e6e7808 */ /* 0x000fe40000800000 */
[----:B0-----:R-:W-:Y:S02]  /*9330*/  FMNMX.FTZ R57, R107, R10, !PT ;  /* 0x0000000a6b397209 */ /* 0x001fe40007810000 */
[----:B------:R-:W-:-:S02]  /*9340*/  FSEL R111, R111, -INF , P2 ;  /* 0xff8000006f6f7808 */ /* 0x000fc40001000000 */
[----:B------:R-:W-:Y:S02]  /*9350*/  FMNMX.FTZ R10, R110, R57, !PT ;  /* 0x000000396e0a7209 */ /* 0x000fe40007810000 */
[----:B------:R-:W-:Y:S02]  /*9360*/  FSEL R114, R114, -INF , P3 ;  /* 0xff80000072727808 */ /* 0x000fe40001800000 */
[----:B------:R-:W-:Y:S01]  /*9370*/  FMNMX.FTZ R57, R111, R10, !PT ;  /* 0x0000000a6f397209 */ /* 0x000fe20007810000 */
[----:B------:R-:W-:Y:S01]  /*9380*/  FFMA.FTZ R61, R61, R3, -R6 ;  /* 0x000000033d3d7223 */ /* 0x000fe20000010806 */
[----:B------:R-:W-:Y:S02]  /*9390*/  FSEL R115, R115, -INF , P4 ;  /* 0xff80000073737808 */ /* 0x000fe40002000000 */
[----:B------:R-:W-:Y:S01]  /*93a0*/  FMNMX.FTZ R10, R114, R57, !PT ;  /* 0x00000039720a7209 */ /* 0x000fe20007810000 */
[----:B------:R0:W-:Y:S01]  /*93b0*/  MUFU.EX2 R33, R61 ;  /* 0x0000003d00217308 */ /* 0x0001e20000000800 */
[----:B------:R-:W-:-:S02]  /*93c0*/  FSEL R118, R118, -INF , P5 ;  /* 0xff80000076767808 */ /* 0x000fc40002800000 */
[----:B------:R-:W-:Y:S02]  /*93d0*/  FSEL R119, R119, -INF , P6 ;  /* 0xff80000077777808 */ /* 0x000fe40003000000 */
[----:B0-----:R-:W-:-:S04]  /*93e0*/  FMNMX.FTZ R61, R115, R10, !PT ;  /* 0x0000000a733d7209 */ /* 0x001fc80007810000 */
[----:B------:R-:W-:Y:S01]  /*93f0*/  FMNMX.FTZ R10, R118, R61, !PT ;  /* 0x0000003d760a7209 */ /* 0x000fe20007810000 */
[----:B------:R-:W-:-:S03]  /*9400*/  FFMA.FTZ R21, R49, R3, -R6 ;  /* 0x0000000331157223 */ /* 0x000fc60000010806 */
[----:B------:R-:W-:Y:S01]  /*9410*/  FMNMX.FTZ R10, R119, R10, !PT ;  /* 0x0000000a770a7209 */ /* 0x000fe20007810000 */
[----:B------:R-:W-:-:S04]  /*9420*/  FFMA.FTZ R49, R69, R3, -R6 ;  /* 0x0000000345317223 */ /* 0x000fc80000010806 */
[----:B------:R-:W0:Y:S01]  /*9430*/  SHFL.BFLY PT, R69, R10, 0x2, 0x1f ;  /* 0x0c401f000a457f89 */ /* 0x000e2200000e0000 */
[-CC-:B------:R-:W-:Y:S01]  /*9440*/  FFMA.FTZ R15, R40, R3.reuse, -R6.reuse ;  /* 0x00000003280f7223 */ /* 0x180fe20000010806 */
[----:B------:R-:W-:Y:S01]  /*9450*/  FFMA.FTZ R40, R77, R3, -R6 ;  /* 0x000000034d287223 */ /* 0x000fe20000010806 */
[----:B------:R-:W1:Y:S01]  /*9460*/  S2R R128, SR_TID.X ;  /* 0x0000000000807919 */ /* 0x000e620000002100 */
[----:B0-----:R-:W-:-:S05]  /*9470*/  FMNMX.FTZ R77, R10, R69, !PT ;  /* 0x000000450a4d7209 */ /* 0x001fca0007810000 */
        /* <DEDUP_REMOVED lines=22> */
[----:B0-----:R-:W-:Y:S01]  /*95e0*/  FMNMX.FTZ R10, R77, R10, !PT ;  /* 0x0000000a4d0a7209 */ /* 0x001fe20007810000 */
[-CC-:B------:R-:W-:Y:S01]  /*95f0*/  FFMA.FTZ R92, R92, R3.reuse, -R6.reuse ;  /* 0x000000035c5c7223 */ /* 0x180fe20000010806 */
[-CC-:B------:R-:W-:Y:S01]  /*9600*/  FFMA.FTZ R60, R93, R3.reuse, -R6.reuse ;  /* 0x000000035d3c7223 */ /* 0x180fe20000010806 */
[-CC-:B------:R-:W-:Y:S01]  /*9610*/  FFMA.FTZ R61, R96, R3.reuse, -R6.reuse ;  /* 0x00000003603d7223 */ /* 0x180fe20000010806 */
[----:B------:R-:W-:-:S03]  /*9620*/  FFMA.FTZ R64, R97, R3, -R6 ;  /* 0x0000000361407223 */ /* 0x000fc60000010806 */
[----:B------:R0:W-:Y:S01]  /*9630*/  MUFU.EX2 R41, R80 ;  /* 0x0000005000297308 */ /* 0x0001e20000000800 */
[-CC-:B---3--:R-:W-:Y:S01]  /*9640*/  FFMA.FTZ R65, R100, R3.reuse, -R6.reuse ;  /* 0x0000000364417223 */ /* 0x188fe20000010806 */
[-CC-:B------:R-:W-:Y:S01]  /*9650*/  FFMA.FTZ R127, R101, R3.reuse, -R6.reuse ;  /* 0x00000003657f7223 */ /* 0x180fe20000010806 */
[-CC-:B------:R-:W-:Y:S01]  /*9660*/  FFMA.FTZ R69, R108, R3.reuse, -R6.reuse ;  /* 0x000000036c457223 */ /* 0x180fe20000010806 */
[-CC-:B------:R-:W-:Y:S01]  /*9670*/  FFMA.FTZ R72, R109, R3.reuse, -R6.reuse ;  /* 0x000000036d487223 */ /* 0x180fe20000010806 */
[-CC-:B----4-:R-:W-:Y:S01]  /*9680*/  FFMA.FTZ R73, R112, R3.reuse, -R6.reuse ;  /* 0x0000000370497223 */ /* 0x190fe20000010806 */
[-CC-:B------:R-:W-:Y:S01]  /*9690*/  FFMA.FTZ R76, R113, R3.reuse, -R6.reuse ;  /* 0x00000003714c7223 */ /* 0x180fe20000010806 */
[-CC-:B------:R-:W-:Y:S01]  /*96a0*/  FFMA.FTZ R77, R117, R3.reuse, -R6.reuse ;  /* 0x00000003754d7223 */ /* 0x180fe20000010806 */
[-C--:B0-----:R-:W-:Y:S01]  /*96b0*/  FFMA.FTZ R80, R116, R3.reuse, -R6 ;  /* 0x0000000374507223 */ /* 0x081fe20000010806 */
[C---:B------:R-:W-:Y:S01]  /*96c0*/  FMUL.FTZ R6, R10.reuse, R3 ;  /* 0x000000030a067220 */ /* 0x040fe20000410000 */
[----:B------:R-:W-:-:S04]  /*96d0*/  FSETP.NEU.FTZ.AND P1, PT, R10, -INF , PT ;  /* 0xff8000000a00780b */ /* 0x000fc80003f3d000 */
[----:B------:R-:W-:Y:S02]  /*96e0*/  FSEL R6, R6, RZ, P1 ;  /* 0x000000ff06067208 */ /* 0x000fe40000800000 */
[----:B-1----:R-:W-:-:S03]  /*96f0*/  LOP3.LUT R128, R128, 0x7f, RZ, 0xc0, !PT ;  /* 0x0000007f80807812 */ /* 0x002fc600078ec0ff */
[-CC-:B------:R-:W-:Y:S01]  /*9700*/  FFMA.FTZ R81, R125, R3.reuse, -R6.reuse ;  /* 0x000000037d517223 */ /* 0x180fe20000010806 */
[-CC-:B------:R-:W-:Y:S01]  /*9710*/  FFMA.FTZ R84, R124, R3.reuse, -R6.reuse ;  /* 0x000000037c547223 */ /* 0x180fe20000010806 */
[----:B------:R-:W-:Y:S01]  /*9720*/  MUFU.EX2 R5, R5 ;  /* 0x0000000500057308 */ /* 0x000fe20000000800 */
[----:B------:R-:W-:Y:S01]  /*9730*/  ISETP.NE.AND P1, PT, R128, RZ, PT ;  /* 0x000000ff8000720c */ /* 0x000fe20003f25270 */
[----:B------:R-:W-:-:S06]  /*9740*/  FFMA.FTZ R85, R123, R3, -R6 ;  /* 0x000000037b557223 */ /* 0x000fcc0000010806 */
[----:B------:R-:W0:Y:S01]  /*9750*/  MUFU.EX2 R7, R7 ;  /* 0x0000000700077308 */ /* 0x000e220000000800 */
[----:B------:R-:W-:-:S07]  /*9760*/  FFMA.FTZ R89, R121, R3, -R6 ;  /* 0x0000000379597223 */ /* 0x000fce0000010806 */
[----:B------:R-:W-:Y:S08]  /*9770*/  MUFU.EX2 R81, R81 ;  /* 0x0000005100517308 */ /* 0x000ff00000000800 */
[----:B------:R-:W1:Y:S08]  /*9780*/  MUFU.EX2 R84, R84 ;  /* 0x0000005400547308 */ /* 0x000e700000000800 */
[----:B------:R-:W3:Y:S08]  /*9790*/  MUFU.EX2 R8, R8 ;  /* 0x0000000800087308 */ /* 0x000ef00000000800 */
[----:B------:R4:W-:Y:S01]  /*97a0*/  MUFU.EX2 R53, R88 ;  /* 0x0000005800357308 */ /* 0x0009e20000000800 */
[-CC-:B------:R-:W-:Y:S01]  /*97b0*/  FFMA.FTZ R101, R47, R3.reuse, -R6.reuse ;  /* 0x000000032f657223 */ /* 0x180fe20000010806 */
[----:B----4-:R-:W-:-:S06]  /*97c0*/  FFMA.FTZ R88, R122, R3, -R6 ;  /* 0x000000037a587223 */ /* 0x010fcc0000010806 */
[----:B------:R-:W-:Y:S01]  /*97d0*/  MUFU.EX2 R85, R85 ;  /* 0x0000005500557308 */ /* 0x000fe20000000800 */
[----:B------:R-:W-:Y:S01]  /*97e0*/  FFMA.FTZ R47, R58, R3, -R6 ;  /* 0x000000033a2f7223 */ /* 0x000fe20000010806 */
[----:B------:R-:W-:-:S06]  /*97f0*/  @!P1 VIADD R4, R4, 0x30840 ;  /* 0x0003084004049836 */ /* 0x000fcc0000000000 */
[----:B------:R-:W4:Y:S01]  /*9800*/  MUFU.EX2 R9, R9 ;  /* 0x0000000900097308 */ /* 0x000f220000000800 */
[-CC-:B------:R-:W-:Y:S01]  /*9810*/  FFMA.FTZ R58, R67, R3.reuse, -R6.reuse ;  /* 0x00000003433a7223 */ /* 0x180fe20000010806 */
[-CC-:B------:R-:W-:Y:S01]  /*9820*/  FFMA.FTZ R93, R39, R3.reuse, -R6.reuse ;  /* 0x00000003275d7223 */ /* 0x180fe20000010806 */
[-CC-:B------:R-:W-:Y:S01]  /*9830*/  FFMA.FTZ R96, R42, R3.reuse, -R6.reuse ;  /* 0x000000032a607223 */ /* 0x180fe20000010806 */
[----:B------:R-:W-:-:S04]  /*9840*/  FFMA.FTZ R97, R43, R3, -R6 ;  /* 0x000000032b617223 */ /* 0x000fc80000010806 */
[----:B------:R-:W2:Y:S01]  /*9850*/  MUFU.EX2 R88, R88 ;  /* 0x0000005800587308 */ /* 0x000ea20000000800 */
[-CC-:B------:R-:W-:Y:S01]  /*9860*/  FFMA.FTZ R100, R46, R3.reuse, -R6.reuse ;  /* 0x000000032e647223 */ /* 0x180fe20000010806 */
[-CC-:B------:R-:W-:Y:S01]  /*9870*/  FFMA.FTZ R67, R78, R3.reuse, -R6.reuse ;  /* 0x000000034e437223 */ /* 0x180fe20000010806 */
[-CC-:B------:R-:W-:Y:S01]  /*9880*/  FFMA.FTZ R39, R50, R3.reuse, -R6.reuse ;  /* 0x0000000332277223 */ /* 0x180fe20000010806 */
[----:B------:R-:W-:-:S04]  /*9890*/  FFMA.FTZ R42, R51, R3, -R6 ;  /* 0x00000003332a7223 */ /* 0x000fc80000010806 */
[----:B------:R-:W2:Y:S01]  /*98a0*/  MUFU.EX2 R11, R11 ;  /* 0x0000000b000b7308 */ /* 0x000ea20000000800 */
[-CC-:B------:R-:W-:Y:S01]  /*98b0*/  FFMA.FTZ R43, R54, R3.reuse, -R6.reuse ;  /* 0x00000003362b7223 */ /* 0x180fe20000010806 */
[-CC-:B------:R-:W-:Y:S01]  /*98c0*/  FFMA.FTZ R46, R55, R3.reuse, -R6.reuse ;  /* 0x00000003372e7223 */ /* 0x180fe20000010806 */
[----:B------:R-:W-:-:S05]  /*98d0*/  FFMA.FTZ R78, R79, R3, -R6 ;  /* 0x000000034f4e7223 */ /* 0x000fca0000010806 */
[----:B------:R0:W-:Y:S01]  /*98e0*/  MUFU.EX2 R57, R92 ;  /* 0x0000005c00397308 */ /* 0x0001e20000000800 */
[-CC-:B------:R-:W-:Y:S01]  /*98f0*/  FFMA.FTZ R31, R31, R3.reuse, -R6.reuse ;  /* 0x000000031f1f7223 */ /* 0x180fe20000010806 */
[-CC-:B------:R-:W-:Y:S01]  /*9900*/  FFMA.FTZ R50, R59, R3.reuse, -R6.reuse ;  /* 0x000000033b327223 */ /* 0x180fe20000010806 */
[-CC-:B------:R-:W-:Y:S01]  /*9910*/  FFMA.FTZ R51, R62, R3.reuse, -R6.reuse ;  /* 0x000000033e337223 */ /* 0x180fe20000010806 */
[-CC-:B------:R-:W-:Y:S01]  /*9920*/  FFMA.FTZ R54, R63, R3.reuse, -R6.reuse ;  /* 0x000000033f367223 */ /* 0x180fe20000010806 */
[-CC-:B------:R-:W-:Y:S01]  /*9930*/  FFMA.FTZ R55, R66, R3.reuse, -R6.reuse ;  /* 0x0000000342377223 */ /* 0x180fe20000010806 */
[-CC-:B0-----:R-:W-:Y:S02]  /*9940*/  FFMA.FTZ R92, R120, R3.reuse, -R6.reuse ;  /* 0x00000003785c7223 */ /* 0x181fe40000010806 */
[----:B------:R-:W0:Y:S01]  /*9950*/  MUFU.EX2 R89, R89 ;  /* 0x0000005900597308 */ /* 0x000e220000000800 */
[----:B------:R-:W-:Y:S01]  /*9960*/  FADD.FTZ R79, R5, R7 ;  /* 0x00000007054f7221 */ /* 0x000fe20000010000 */
[-C--:B------:R-:W-:Y:S01]  /*9970*/  FFMA.FTZ R59, R70, R3.reuse, -R6 ;  /* 0x00000003463b7223 */ /* 0x080fe20000010806 */
[----:B------:R-:W-:Y:S01]  /*9980*/  @!P1 PRMT R4, RZ, 0x654, R4 ;  /* 0x00000654ff049816 */ /* 0x000fe20000000004 */
[-CC-:B------:R-:W-:Y:S01]  /*9990*/  FFMA.FTZ R62, R71, R3.reuse, -R6.reuse ;  /* 0x00000003473e7223 */ /* 0x180fe20000010806 */
[-CC-:B------:R-:W-:Y:S01]  /*99a0*/  FFMA.FTZ R63, R74, R3.reuse, -R6.reuse ;  /* 0x000000034a3f7223 */ /* 0x180fe20000010806 */
[----:B------:R-:W-:-:S02]  /*99b0*/  FFMA.FTZ R66, R75, R3, -R6 ;  /* 0x000000034b427223 */ /* 0x000fc40000010806 */
        /* <DEDUP_REMOVED lines=22> */
[----:B------:R-:W0:Y:S01]  /*9b20*/  MUFU.EX2 R13, R13 ;  /* 0x0000000d000d7308 */ /* 0x000e220000000800 */
[----:B-1----:R-:W-:Y:S01]  /*9b30*/  FADD.FTZ R6, R81, R84 ;  /* 0x0000005451067221 */ /* 0x002fe20000010000 */
[----:B---3--:R-:W-:Y:S01]  /*9b40*/  FADD.FTZ R82, R8, R79 ;  /* 0x0000004f08527221 */ /* 0x008fe20000010000 */
[----:B------:R1:W-:Y:S03]  /*9b50*/  @!P1 SYNCS.ARRIVE.TRANS64.RED.A1T0 RZ, [R4+URZ], RZ ;  /* 0x000000ff04ff99a7 */ /* 0x0003e6000810043f */
[----:B----4-:R-:W-:-:S02]  /*9b60*/  FADD.FTZ R82, R9, R82 ;  /* 0x0000005209527221 */ /* 0x010fc40000010000 */
[----:B------:R-:W3:Y:S01]  /*9b70*/  MUFU.EX2 R31, R31 ;  /* 0x0000001f001f7308 */ /* 0x000ee20000000800 */
[----:B-1----:R-:W-:Y:S01]  /*9b80*/  F2FP.F16.F32.PACK_AB R4, R7, R5 ;  /* 0x000000050704723e */ /* 0x002fe200000000ff */
[----:B------:R-:W-:-:S06]  /*9b90*/  FADD.FTZ R5, R85, R6 ;  /* 0x0000000655057221 */ /* 0x000fcc0000010000 */
[----:B------:R-:W1:Y:S01]  /*9ba0*/  MUFU.EX2 R14, R14 ;  /* 0x0000000e000e7308 */ /* 0x000e620000000800 */
[----:B--2---:R-:W-:Y:S01]  /*9bb0*/  FADD.FTZ R6, R88, R5 ;  /* 0x0000000558067221 */ /* 0x004fe20000010000 */
[----:B------:R-:W-:-:S06]  /*9bc0*/  FADD.FTZ R5, R11, R82 ;  /* 0x000000520b057221 */ /* 0x000fcc0000010000 */
[----:B------:R-:W2:Y:S01]  /*9bd0*/  MUFU.EX2 R93, R93 ;  /* 0x0000005d005d7308 */ /* 0x000ea20000000800 */
[----:B0-----:R-:W-:Y:S01]  /*9be0*/  FADD.FTZ R7, R89, R6 ;  /* 0x0000000659077221 */ /* 0x001fe20000010000 */
[----:B------:R-:W-:-:S06]  /*9bf0*/  FADD.FTZ R6, R12, R5 ;  /* 0x000000050c067221 */ /* 0x000fcc0000010000 */
[----:B------:R-:W0:Y:S01]  /*9c00*/  MUFU.EX2 R15, R15 ;  /* 0x0000000f000f7308 */ /* 0x000e220000000800 */
[----:B------:R-:W-:Y:S01]  /*9c10*/  FADD.FTZ R82, R92, R7 ;  /* 0x000000075c527221 */ /* 0x000fe20000010000 */
[----:B------:R-:W-:-:S06]  /*9c20*/  FADD.FTZ R5, R13, R6 ;  /* 0x000000060d057221 */ /* 0x000fcc0000010000 */
[----:B------:R-:W4:Y:S08]  /*9c30*/  MUFU.EX2 R96, R96 ;  /* 0x0000006000607308 */ /* 0x000f300000000800 */
[----:B------:R-:W4:Y:S01]  /*9c40*/  MUFU.EX2 R28, R28 ;  /* 0x0000001c001c7308 */ /* 0x000f220000000800 */
[----:B---3--:R-:W-:Y:S01]  /*9c50*/  FADD.FTZ R82, R31, R82 ;  /* 0x000000521f527221 */ /* 0x008fe20000010000 */
[----:B-1----:R-:W-:-:S06]  /*9c60*/  FADD.FTZ R6, R14, R5 ;  /* 0x000000050e067221 */ /* 0x002fcc0000010000 */
[----:B------:R-:W1:Y:S08]  /*9c70*/  MUFU.EX2 R97, R97 ;  /* 0x0000006100617308 */ /* 0x000e700000000800 */
[----:B------:R-:W3:Y:S01]  /*9c80*/  MUFU.EX2 R30, R30 ;  /* 0x0000001e001e7308 */ /* 0x000ee20000000800 */
[----:B--2---:R-:W-:Y:S01]  /*9c90*/  FADD.FTZ R5, R93, R82 ;  /* 0x000000525d057221 */ /* 0x004fe20000010000 */
[----:B0-----:R-:W-:-:S06]  /*9ca0*/  FADD.FTZ R7, R15, R6 ;  /* 0x000000060f077221 */ /* 0x001fcc0000010000 */
[----:B------:R-:W0:Y:S08]  /*9cb0*/  MUFU.EX2 R100, R100 ;  /* 0x0000006400647308 */ /* 0x000e300000000800 */
[----:B------:R-:W2:Y:S01]  /*9cc0*/  MUFU.EX2 R29, R29 ;  /* 0x0000001d001d7308 */ /* 0x000ea20000000800 */
[----:B----4-:R-:W-:Y:S01]  /*9cd0*/  FADD.FTZ R6, R96, R5 ;  /* 0x0000000560067221 */ /* 0x010fe20000010000 */
[----:B------:R-:W-:-:S06]  /*9ce0*/  FADD.FTZ R7, R28, R7 ;  /* 0x000000071c077221 */ /* 0x000fcc0000010000 */
[----:B------:R-:W4:Y:S08]  /*9cf0*/  MUFU.EX2 R101, R101 ;  /* 0x0000006500657308 */ /* 0x000f300000000800 */
[----:B------:R-:W4:Y:S01]  /*9d00*/  MUFU.EX2 R20, R20 ;  /* 0x0000001400147308 */ /* 0x000f220000000800 */
[----:B-1----:R-:W-:Y:S01]  /*9d10*/  FADD.FTZ R5, R97, R6 ;  /* 0x0000000661057221 */ /* 0x002fe20000010000 */
[----:B---3--:R-:W-:-:S06]  /*9d20*/  FADD.FTZ R6, R30, R7 ;  /* 0x000000071e067221 */ /* 0x008fcc0000010000 */
[----:B------:R-:W1:Y:S08]  /*9d30*/  MUFU.EX2 R39, R39 ;  /* 0x0000002700277308 */ /* 0x000e700000000800 */
[----:B------:R-:W3:Y:S01]  /*9d40*/  MUFU.EX2 R21, R21 ;  /* 0x0000001500157308 */ /* 0x000ee20000000800 */
[----:B0-----:R-:W-:Y:S01]  /*9d50*/  FADD.FTZ R82, R100, R5 ;  /* 0x0000000564527221 */ /* 0x001fe20000010000 */
[----:B--2---:R-:W-:-:S06]  /*9d60*/  FADD.FTZ R5, R29, R6 ;  /* 0x000000061d057221 */ /* 0x004fcc0000010000 */
        /* <DEDUP_REMOVED lines=12> */
[----:B------:R-:W0:Y:S01]  /*9e30*/  MUFU.EX2 R47, R47 ;  /* 0x0000002f002f7308 */ /* 0x000e220000000800 */
[----:B------:R-:W-:Y:S01]  /*9e40*/  F2FP.F16.F32.PACK_AB R12, R12, R11 ;  /* 0x0000000b0c0c723e */ /* 0x000fe200000000ff */
[----:B----4-:R-:W-:Y:S01]  /*9e50*/  FADD.FTZ R11, R43, R82 ;  /* 0x000000522b0b7221 */ /* 0x010fe20000010000 */
[----:B------:R-:W-:-:S05]  /*9e60*/  F2FP.F16.F32.PACK_AB R14, R14, R13 ;  /* 0x0000000d0e0e723e */ /* 0x000fca00000000ff */
[----:B------:R-:W2:Y:S01]  /*9e70*/  MUFU.EX2 R50, R50 ;  /* 0x0000003200327308 */ /* 0x000ea20000000800 */
[----:B------:R-:W-:-:S07]  /*9e80*/  FADD.FTZ R13, R25, R86 ;  /* 0x00000056190d7221 */ /* 0x000fce0000010000 */
[----:B------:R-:W4:Y:S01]  /*9e90*/  MUFU.EX2 R32, R32 ;  /* 0x0000002000207308 */ /* 0x000f220000000800 */
[----:B------:R-:W-:Y:S01]  /*9ea0*/  F2FP.F16.F32.PACK_AB R5, R84, R81 ;  /* 0x000000515405723e */ /* 0x000fe200000000ff */
[----:B-1----:R-:W-:-:S06]  /*9eb0*/  FADD.FTZ R82, R46, R11 ;  /* 0x0000000b2e527221 */ /* 0x002fcc0000010000 */
[----:B------:R-:W1:Y:S01]  /*9ec0*/  MUFU.EX2 R51, R51 ;  /* 0x0000003300337308 */ /* 0x000e620000000800 */
[----:B---3--:R-:W-:Y:S01]  /*9ed0*/  FADD.FTZ R84, R26, R13 ;  /* 0x0000000d1a547221 */ /* 0x008fe20000010000 */
[----:B0-----:R-:W-:-:S06]  /*9ee0*/  FADD.FTZ R11, R47, R82 ;  /* 0x000000522f0b7221 */ /* 0x001fcc0000010000 */
[----:B------:R-:W0:Y:S01]  /*9ef0*/  MUFU.EX2 R54, R54 ;  /* 0x0000003600367308 */ /* 0x000e220000000800 */
[----:B------:R-:W-:-:S07]  /*9f00*/  FADD.FTZ R79, R27, R84 ;  /* 0x000000541b4f7221 */ /* 0x000fce0000010000 */
[----:B------:R-:W3:Y:S01]  /*9f10*/  MUFU.EX2 R34, R34 ;  /* 0x0000002200227308 */ /* 0x000ee20000000800 */
[----:B--2---:R-:W-:Y:S01]  /*9f20*/  FADD.FTZ R82, R50, R11 ;  /* 0x0000000b32527221 */ /* 0x004fe20000010000 */
[----:B----4-:R-:W-:-:S06]  /*9f30*/  FADD.FTZ R84, R32, R79 ;  /* 0x0000004f20547221 */ /* 0x010fcc0000010000 */
[----:B------:R-:W2:Y:S01]  /*9f40*/  MUFU.EX2 R55, R55 ;  /* 0x0000003700377308 */ /* 0x000ea20000000800 */
[----:B-1----:R-:W-:Y:S01]  /*9f50*/  FADD.FTZ R11, R51, R82 ;  /* 0x00000052330b7221 */ /* 0x002fe20000010000 */
[----:B------:R-:W-:-:S06]  /*9f60*/  FADD.FTZ R79, R33, R84 ;  /* 0x00000054214f7221 */ /* 0x000fcc0000010000 */
[----:B------:R-:W-:Y:S08]  /*9f70*/  MUFU.EX2 R58, R58 ;  /* 0x0000003a003a7308 */ /* 0x000ff00000000800 */
[----:B------:R-:W1:Y:S01]  /*9f80*/  MUFU.EX2 R45, R45 ;  /* 0x0000002d002d7308 */ /* 0x000e620000000800 */
[----:B0-----:R-:W-:Y:S01]  /*9f90*/  FADD.FTZ R82, R54, R11 ;  /* 0x0000000b36527221 */ /* 0x001fe20000010000 */
[----:B------:R-:W-:-:S06]  /*9fa0*/  F2FP.F16.F32.PACK_AB R6, R9, R8 ;  /* 0x000000080906723e */ /* 0x000fcc00000000ff */
[----:B------:R-:W0:Y:S01]  /*9fb0*/  MUFU.EX2 R59, R59 ;  /* 0x0000003b003b7308 */ /* 0x000e220000000800 */
[----:B------:R-:W-:Y:S01]  /*9fc0*/  F2FP.F16.F32.PACK_AB R7, R88, R85 ;  /* 0x000000555807723e */ /* 0x000fe200000000ff */
[----:B---3--:R-:W-:-:S06]  /*9fd0*/  FADD.FTZ R84, R34, R79 ;  /* 0x0000004f22547221 */ /* 0x008fcc0000010000 */
[----:B------:R-:W3:Y:S01]  /*9fe0*/  MUFU.EX2 R49, R49 ;  /* 0x0000003100317308 */ /* 0x000ee20000000800 */
[----:B--2---:R-:W-:Y:S01]  /*9ff0*/  FADD.FTZ R11, R55, R82 ;  /* 0x00000052370b7221 */ /* 0x004fe20000010000 */
[----:B------:R-:W-:-:S06]  /*a000*/  FADD.FTZ R84, R35, R84 ;  /* 0x0000005423547221 */ /* 0x000fcc0000010000 */
[----:B------:R-:W2:Y:S01]  /*a010*/  MUFU.EX2 R62, R62 ;  /* 0x0000003e003e7308 */ /* 0x000ea20000000800 */
[----:B------:R4:W-:Y:S07]  /*a020*/  STSM.16.M88.4 [R154+0x1e800], R4 ;  /* 0x01e800049a007844 */ /* 0x0009ee0000000200 */
[----:B------:R-:W-:Y:S01]  /*a030*/  MUFU.EX2 R36, R36 ;  /* 0x0000002400247308 */ /* 0x000fe20000000800 */
[----:B------:R-:W-:Y:S01]  /*a040*/  F2FP.F16.F32.PACK_AB R28, R28, R15 ;  /* 0x0000000f1c1c723e */ /* 0x000fe200000000ff */
[----:B-1----:R-:W-:-:S06]  /*a050*/  FADD.FTZ R84, R45, R84 ;  /* 0x000000542d547221 */ /* 0x002fcc0000010000 */
[----:B------:R-:W1:Y:S01]  /*a060*/  MUFU.EX2 R63, R63 ;  /* 0x0000003f003f7308 */ /* 0x000e620000000800 */
[----:B----4-:R-:W-:Y:S01]  /*a070*/  F2FP.F16.F32.PACK_AB R4, R21, R20 ;  /* 0x000000141504723e */ /* 0x010fe200000000ff */
[----:B------:R-:W-:Y:S01]  /*a080*/  FADD.FTZ R20, R58, R11 ;  /* 0x0000000b3a147221 */ /* 0x000fe20000010000 */
[----:B------:R-:W-:Y:S01]  /*a090*/  F2FP.F16.F32.PACK_AB R30, R29, R30 ;  /* 0x0000001e1d1e723e */ /* 0x000fe200000000ff */
[----:B------:R-:W4:Y:S01]  /*a0a0*/  LDL R81, [R1+0x44] ;  /* 0x0000440001517983 */ /* 0x000f220000100800 */
[----:B------:R-:W-:-:S03]  /*a0b0*/  F2FP.F16.F32.PACK_AB R13, R92, R89 ;  /* 0x000000595c0d723e */ /* 0x000fc600000000ff */
[----:B------:R-:W1:Y:S01]  /*a0c0*/  MUFU.EX2 R66, R66 ;  /* 0x0000004200427308 */ /* 0x000e620000000800 */
[----:B------:R-:W-:Y:S01]  /*a0d0*/  F2FP.F16.F32.PACK_AB R15, R93, R31 ;  /* 0x0000001f5d0f723e */ /* 0x000fe200000000ff */
[----:B0-----:R-:W-:Y:S01]  /*a0e0*/  FADD.FTZ R5, R59, R20 ;  /* 0x000000143b057221 */ /* 0x001fe20000010000 */
[----:B------:R-:W-:Y:S02]  /*a0f0*/  F2FP.F16.F32.PACK_AB R29, R97, R96 ;  /* 0x00000060611d723e */ /* 0x000fe400000000ff */
[----:B------:R-:W-:-:S03]  /*a100*/  F2FP.F16.F32.PACK_AB R31, R101, R100 ;  /* 0x00000064651f723e */ /* 0x000fc600000000ff */
[----:B------:R-:W0:Y:S01]  /*a110*/  MUFU.EX2 R38, R38 ;  /* 0x0000002600267308 */ /* 0x000e220000000800 */
[----:B---3--:R-:W-:Y:S01]  /*a120*/  FADD.FTZ R7, R49, R84 ;  /* 0x0000005431077221 */ /* 0x008fe20000010000 */
[----:B------:R-:W-:Y:S01]  /*a130*/  STSM.16.M88.4 [R105], R12 ;  /* 0x0000000c69007844 */ /* 0x000fe20000000200 */
[----:B--2---:R-:W-:-:S03]  /*a140*/  FADD.FTZ R20, R62, R5 ;  /* 0x000000053e147221 */ /* 0x004fc60000010000 */
[----:B------:R2:W-:Y:S01]  /*a150*/  STSM.16.M88.4 [R156], R28 ;  /* 0x0000001c9c007844 */ /* 0x0005e20000000200 */
[----:B-1----:R-:W-:Y:S01]  /*a160*/  FADD.FTZ R11, R63, R20 ;  /* 0x000000143f0b7221 */ /* 0x002fe20000010000 */
[----:B------:R-:W-:Y:S02]  /*a170*/  F2FP.F16.F32.PACK_AB R6, R25, R24 ;  /* 0x000000181906723e */ /* 0x000fe400000000ff */
[----:B------:R-:W-:Y:S01]  /*a180*/  F2FP.F16.F32.PACK_AB R5, R42, R39 ;  /* 0x000000272a05723e */ /* 0x000fe200000000ff */
[----:B------:R-:W-:Y:S01]  /*a190*/  FADD.FTZ R20, R66, R11 ;  /* 0x0000000b42147221 */ /* 0x000fe20000010000 */
[----:B--2---:R-:W-:-:S04]  /*a1a0*/  FADD.FTZ R28, R36, R7 ;  /* 0x00000007241c7221 */ /* 0x004fc80000010000 */
[----:B------:R-:W-:Y:S01]  /*a1b0*/  FADD.FTZ R13, R37, R28 ;  /* 0x0000001c250d7221 */ /* 0x000fe20000010000 */
[----:B------:R-:W-:Y:S02]  /*a1c0*/  F2FP.F16.F32.PACK_AB R7, R46, R43 ;  /* 0x0000002b2e07723e */ /* 0x000fe400000000ff */
[----:B------:R-:W-:Y:S01]  /*a1d0*/  F2FP.F16.F32.PACK_AB R12, R27, R26 ;  /* 0x0000001a1b0c723e */ /* 0x000fe200000000ff */
[----:B0-----:R-:W-:Y:S01]  /*a1e0*/  FADD.FTZ R11, R38, R13 ;  /* 0x0000000d260b7221 */ /* 0x001fe20000010000 */
[----:B------:R-:W-:Y:S02]  /*a1f0*/  F2FP.F16.F32.PACK_AB R14, R33, R32 ;  /* 0x00000020210e723e */ /* 0x000fe400000000ff */
[----:B------:R-:W-:Y:S02]  /*a200*/  F2FP.F16.F32.PACK_AB R13, R50, R47 ;  /* 0x0000002f320d723e */ /* 0x000fe400000000ff */
[----:B------:R-:W-:Y:S01]  /*a210*/  F2FP.F16.F32.PACK_AB R15, R54, R51 ;  /* 0x00000033360f723e */ /* 0x000fe200000000ff */
[----:B------:R-:W-:Y:S04]  /*a220*/  STSM.16.M88.4 [R155], R4 ;  /* 0x000000049b007844 */ /* 0x000fe80000000200 */
[----:B------:R0:W-:Y:S04]  /*a230*/  STSM.16.M88.4 [R154+0x24800], R12 ;  /* 0x0248000c9a007844 */ /* 0x0001e80000000200 */
[----:B0-----:R-:W2:Y:S01]  /*a240*/  LDL R13, [R1+0x40] ;  /* 0x00004000010d7983 */ /* 0x001ea20000100800 */
[----:B------:R-:W0:Y:S08]  /*a250*/  MUFU.EX2 R67, R67 ;  /* 0x0000004300437308 */ /* 0x000e300000000800 */
[----:B------:R-:W1:Y:S08]  /*a260*/  MUFU.EX2 R40, R40 ;  /* 0x0000002800287308 */ /* 0x000e700000000800 */
[----:B------:R-:W3:Y:S08]  /*a270*/  MUFU.EX2 R78, R78 ;  /* 0x0000004e004e7308 */ /* 0x000ef00000000800 */
[----:B------:R-:W3:Y:S01]  /*a280*/  MUFU.EX2 R74, R74 ;  /* 0x0000004a004a7308 */ /* 0x000ee20000000800 */
[----:B0-----:R-:W-:-:S07]  /*a290*/  FADD.FTZ R21, R67, R20 ;  /* 0x0000001443157221 */ /* 0x001fce0000010000 */
[----:B------:R-:W0:Y:S08]  /*a2a0*/  MUFU.EX2 R44, R44 ;  /* 0x0000002c002c7308 */ /* 0x000e300000000800 */
[----:B------:R-:W0:Y:S01]  /*a2b0*/  MUFU.EX2 R75, R75 ;  /* 0x0000004b004b7308 */ /* 0x000e220000000800 */
[----:B-1----:R-:W-:Y:S01]  /*a2c0*/  FADD.FTZ R20, R40, R11 ;  /* 0x0000000b28147221 */ /* 0x002fe20000010000 */
[----:B---3--:R-:W-:-:S06]  /*a2d0*/  FADD.FTZ R21, R78, R21 ;  /* 0x000000154e157221 */ /* 0x008fcc0000010000 */
[----:B------:R-:W1:Y:S08]  /*a2e0*/  MUFU.EX2 R48, R48 ;  /* 0x0000003000307308 */ /* 0x000e700000000800 */
[----:B------:R-:W3:Y:S01]  /*a2f0*/  MUFU.EX2 R70, R70 ;  /* 0x0000004600467308 */ /* 0x000ee20000000800 */
[----:B------:R-:W-:Y:S01]  /*a300*/  FADD.FTZ R11, R41, R20 ;  /* 0x00000014290b7221 */ /* 0x000fe20000010000 */
[----:B------:R-:W-:-:S06]  /*a310*/  FADD.FTZ R20, R74, R21 ;  /* 0x000000154a147221 */ /* 0x000fcc0000010000 */
[----:B------:R-:W3:Y:S08]  /*a320*/  MUFU.EX2 R52, R52 ;  /* 0x0000003400347308 */ /* 0x000ef00000000800 */
[----:B------:R-:W3:Y:S01]  /*a330*/  MUFU.EX2 R71, R71 ;  /* 0x0000004700477308 */ /* 0x000ee20000000800 */
[----:B0-----:R-:W-:Y:S01]  /*a340*/  FADD.FTZ R11, R44, R11 ;  /* 0x0000000b2c0b7221 */ /* 0x001fe20000010000 */
[----:B------:R-:W-:-:S06]  /*a350*/  FADD.FTZ R21, R75, R20 ;  /* 0x000000144b157221 */ /* 0x000fcc0000010000 */
[----:B------:R-:W0:Y:S01]  /*a360*/  MUFU.EX2 R8, R90 ;  /* 0x0000005a00087308 */ /* 0x000e220000000800 */
[----:B-1----:R-:W-:Y:S01]  /*a370*/  FADD.FTZ R11, R48, R11 ;  /* 0x0000000b300b7221 */ /* 0x002fe20000010000 */
[----:B---3--:R-:W-:-:S06]  /*a380*/  FADD.FTZ R20, R70, R21 ;  /* 0x0000001546147221 */ /* 0x008fcc0000010000 */
[----:B------:R-:W1:Y:S08]  /*a390*/  MUFU.EX2 R56, R56 ;  /* 0x0000003800387308 */ /* 0x000e700000000800 */
[----:B------:R-:W3:Y:S01]  /*a3a0*/  MUFU.EX2 R9, R91 ;  /* 0x0000005b00097308 */ /* 0x000ee20000000800 */
[----:B------:R-:W-:Y:S01]  /*a3b0*/  FADD.FTZ R28, R52, R11 ;  /* 0x0000000b341c7221 */ /* 0x000fe20000010000 */
[----:B------:R-:W-:-:S06]  /*a3c0*/  FADD.FTZ R11, R71, R20 ;  /* 0x00000014470b7221 */ /* 0x000fcc0000010000 */
[----:B------:R-:W3:Y:S01]  /*a3d0*/  MUFU.EX2 R94, R94 ;  /* 0x0000005e005e7308 */ /* 0x000ee20000000800 */
[----:B------:R-:W-:Y:S01]  /*a3e0*/  FADD.FTZ R5, R53, R28 ;  /* 0x0000001c35057221 */ /* 0x000fe20000010000 */
[----:B0-----:R-:W-:-:S06]  /*a3f0*/  FADD.FTZ R4, R8, R11 ;  /* 0x0000000b08047221 */ /* 0x001fcc0000010000 */
        /* <DEDUP_REMOVED lines=21> */
[----:B------:R-:W4:Y:S01]  /*a550*/  MUFU.EX2 R106, R106 ;  /* 0x0000006a006a7308 */ /* 0x000f220000000800 */
        /* <DEDUP_REMOVED lines=9> */
[----:B------:R-:W-:Y:S01]  /*a5f0*/  F2FP.F16.F32.PACK_AB R25, R58, R55 ;  /* 0x000000373a19723e */ /* 0x000fe200000000ff */
[----:B----4-:R-:W-:-:S05]  /*a600*/  FADD.FTZ R4, R106, R11 ;  /* 0x0000000b6a047221 */ /* 0x010fca0000010000 */
[----:B------:R-:W4:Y:S01]  /*a610*/  MUFU.EX2 R72, R72 ;  /* 0x0000004800487308 */ /* 0x000f220000000800 */
[----:B------:R-:W-:-:S07]  /*a620*/  F2FP.F16.F32.PACK_AB R58, R60, R57 ;  /* 0x000000393c3a723e */ /* 0x000fce00000000ff */
[----:B------:R-:W4:Y:S01]  /*a630*/  MUFU.EX2 R111, R111 ;  /* 0x0000006f006f7308 */ /* 0x000f220000000800 */
[----:B------:R-:W-:Y:S01]  /*a640*/  F2FP.F16.F32.PACK_AB R57, R9, R8 ;  /* 0x000000080939723e */ /* 0x000fe200000000ff */
[----:B0-----:R-:W-:Y:S01]  /*a650*/  FADD.FTZ R8, R104, R7 ;  /* 0x0000000768087221 */ /* 0x001fe20000010000 */
[----:B------:R-:W-:-:S05]  /*a660*/  FADD.FTZ R7, R107, R4 ;  /* 0x000000046b077221 */ /* 0x000fca0000010000 */
[----:B------:R-:W0:Y:S08]  /*a670*/  MUFU.EX2 R73, R73 ;  /* 0x0000004900497308 */ /* 0x000e300000000800 */
[----:B------:R-:W0:Y:S01]  /*a680*/  MUFU.EX2 R5, R114 ;  /* 0x0000007200057308 */ /* 0x000e220000000800 */
[----:B-1----:R-:W-:Y:S01]  /*a690*/  FADD.FTZ R9, R69, R8 ;  /* 0x0000000845097221 */ /* 0x002fe20000010000 */
[----:B---3--:R-:W-:-:S06]  /*a6a0*/  FADD.FTZ R4, R110, R7 ;  /* 0x000000076e047221 */ /* 0x008fcc0000010000 */
[----:B------:R-:W1:Y:S08]  /*a6b0*/  MUFU.EX2 R76, R76 ;  /* 0x0000004c004c7308 */ /* 0x000e700000000800 */
[----:B------:R-:W3:Y:S08]  /*a6c0*/  MUFU.EX2 R6, R115 ;  /* 0x0000007300067308 */ /* 0x000ef00000000800 */
[----:B------:R-:W-:Y:S08]  /*a6d0*/  MUFU.EX2 R80, R80 ;  /* 0x0000005000507308 */ /* 0x000ff00000000800 */
[----:B------:R-:W2:Y:S08]  /*a6e0*/  MUFU.EX2 R77, R77 ;  /* 0x0000004d004d7308 */ /* 0x000eb00000000800 */
[----:B------:R-:W-:Y:S08]  /*a6f0*/  MUFU.EX2 R118, R118 ;  /* 0x0000007600767308 */ /* 0x000ff00000000800 */
[----:B------:R-:W2:Y:S01]  /*a700*/  MUFU.EX2 R119, R119 ;  /* 0x0000007700777308 */ /* 0x000ea20000000800 */
[----:B----4-:R-:W-:Y:S01]  /*a710*/  FADD.FTZ R8, R72, R9 ;  /* 0x0000000948087221 */ /* 0x010fe20000010000 */
[----:B------:R-:W-:Y:S01]  /*a720*/  FADD.FTZ R4, R111, R4 ;  /* 0x000000046f047221 */ /* 0x000fe20000010000 */
[----:B------:R-:W-:-:S02]  /*a730*/  F2FP.F16.F32.PACK_AB R24, R35, R34 ;  /* 0x000000222318723e */ /* 0x000fc400000000ff */
[----:B------:R-:W-:Y:S01]  /*a740*/  F2FP.F16.F32.PACK_AB R26, R49, R45 ;  /* 0x0000002d311a723e */ /* 0x000fe200000000ff */
[----:B0-----:R-:W-:Y:S01]  /*a750*/  FADD.FTZ R7, R73, R8 ;  /* 0x0000000849077221 */ /* 0x001fe20000010000 */
        /* <DEDUP_REMOVED lines=13> */
[----:B------:R-:W-:Y:S01]  /*a830*/  STSM.16.M88.4 [R81], R24 ;  /* 0x0000001851007844 */ /* 0x000fe20000000200 */
[----:B------:R-:W-:Y:S01]  /*a840*/  F2FP.F16.F32.PACK_AB R64, R64, R61 ;  /* 0x0000003d4040723e */ /* 0x000fe200000000ff */
[----:B-1----:R-:W-:Y:S01]  /*a850*/  FADD.FTZ R11, R76, R7 ;  /* 0x000000074c0b7221 */ /* 0x002fe20000010000 */
[----:B------:R-:W-:Y:S01]  /*a860*/  F2FP.F16.F32.PACK_AB R65, R99, R98 ;  /* 0x000000626341723e */ /* 0x000fe200000000ff */
[----:B---3--:R-:W-:Y:S01]  /*a870*/  FADD.FTZ R9, R6, R9 ;  /* 0x0000000906097221 */ /* 0x008fe20000010000 */
[----:B------:R-:W-:Y:S02]  /*a880*/  F2FP.F16.F32.PACK_AB R67, R103, R102 ;  /* 0x000000666743723e */ /* 0x000fe400000000ff */
[----:B------:R-:W-:Y:S01]  /*a890*/  F2FP.F16.F32.PACK_AB R70, R72, R69 ;  /* 0x000000454846723e */ /* 0x000fe200000000ff */
[----:B------:R-:W-:Y:S01]  /*a8a0*/  STSM.16.M88.4 [R156+0x6000], R36 ;  /* 0x006000249c007844 */ /* 0x000fe20000000200 */
[----:B------:R-:W-:-:S02]  /*a8b0*/  F2FP.F16.F32.PACK_AB R68, R104, R68 ;  /* 0x000000446844723e */ /* 0x000fc400000000ff */
[----:B------:R-:W-:Y:S02]  /*a8c0*/  F2FP.F16.F32.PACK_AB R69, R107, R106 ;  /* 0x0000006a6b45723e */ /* 0x000fe400000000ff */
[----:B------:R-:W-:Y:S02]  /*a8d0*/  F2FP.F16.F32.PACK_AB R71, R111, R110 ;  /* 0x0000006e6f47723e */ /* 0x000fe400000000ff */
[----:B------:R-:W-:Y:S01]  /*a8e0*/  F2FP.F16.F32.PACK_AB R5, R6, R5 ;  /* 0x000000050605723e */ /* 0x000fe200000000ff */
[----:B------:R-:W-:Y:S01]  /*a8f0*/  STSM.16.M88.4 [R155+0x6000], R44 ;  /* 0x0060002c9b007844 */ /* 0x000fe20000000200 */
[----:B------:R-:W-:Y:S02]  /*a900*/  F2FP.F16.F32.PACK_AB R4, R76, R73 ;  /* 0x000000494c04723e */ /* 0x000fe400000000ff */
[----:B--2---:R-:W-:Y:S02]  /*a910*/  F2FP.F16.F32.PACK_AB R6, R77, R80 ;  /* 0x000000504d06723e */ /* 0x004fe400000000ff */
[----:B------:R-:W-:Y:S01]  /*a920*/  F2FP.F16.F32.PACK_AB R7, R119, R118 ;  /* 0x000000767707723e */ /* 0x000fe200000000ff */
[----:B------:R-:W-:Y:S04]  /*a930*/  STSM.16.M88.4 [R154+0x2a800], R56 ;  /* 0x02a800389a007844 */ /* 0x000fe80000000200 */
[----:B------:R-:W-:Y:S04]  /*a940*/  STSM.16.M88.4 [R13], R64 ;  /* 0x000000400d007844 */ /* 0x000fe80000000200 */
[----:B------:R-:W-:Y:S04]  /*a950*/  STSM.16.M88.4 [R156+0xc000], R68 ;  /* 0x00c000449c007844 */ /* 0x000fe80000000200 */
[----:B------:R0:W-:Y:S01]  /*a960*/  STSM.16.M88.4 [R155+0xc000], R4 ;  /* 0x00c000049b007844 */ /* 0x0001e20000000200 */
[----:B------:R1:W-:Y:S06]  /*a970*/  MEMBAR.ALL.CTA ;  /* 0x0000000000007992 */ /* 0x0003ec0000008000 */
[----:B-1----:R-:W1:Y:S01]  /*a980*/  FENCE.VIEW.ASYNC.S ;  /* 0x00000000000073c6 */ /* 0x002e620000000000 */
[----:B------:R-:W-:Y:S01]  /*a990*/  ISETP.GE.AND P2, PT, R126, 0xc1, PT ;  /* 0x000000c17e00780c */ /* 0x000fe20003f46270 */
[----:B------:R-:W-:Y:S01]  /*a9a0*/  FADD.FTZ R80, R80, R11 ;  /* 0x0000000b50507221 */ /* 0x000fe20000010000 */
[----:B------:R-:W-:Y:S01]  /*a9b0*/  MOV R151, RZ ;  /* 0x000000ff00977202 */ /* 0x000fe20000000f00 */
[----:B------:R-:W-:-:S03]  /*a9c0*/  FADD.FTZ R118, R118, R9 ;  /* 0x0000000976767221 */ /* 0x000fc60000010000 */
[-C--:B------:R-:W-:Y:S01]  /*a9d0*/  MOV R145, R151.reuse ;  /* 0x0000009700917202 */ /* 0x080fe20000000f00 */
[----:B------:R-:W-:Y:S01]  /*a9e0*/  FADD.FTZ R11, R119, R118 ;  /* 0x00000076770b7221 */ /* 0x000fe20000010000 */
[--C-:B------:R-:W-:Y:S01]  /*a9f0*/  IMAD.MOV.U32 R150, RZ, RZ, R151.reuse ;  /* 0x000000ffff967224 */ /* 0x100fe200078e0097 */
[-C--:B------:R-:W-:Y:S01]  /*aa00*/  MOV R139, R151.reuse ;  /* 0x00000097008b7202 */ /* 0x080fe20000000f00 */
[--C-:B------:R-:W-:Y:S02]  /*aa10*/  IMAD.MOV.U32 R149, RZ, RZ, R151.reuse ;  /* 0x000000ffff957224 */ /* 0x100fe400078e0097 */
[----:B0-----:R-:W-:Y:S01]  /*aa20*/  FADD.FTZ R4, R77, R80 ;  /* 0x000000504d047221 */ /* 0x001fe20000010000 */
        /* <DEDUP_REMOVED lines=26> */
[----:B------:R-:W-:Y:S01]  /*abd0*/  IMAD.MOV.U32 R120, RZ, RZ, R151 ;  /* 0x000000ffff787224 */ /* 0x000fe200078e0097 */
[----:B-1----:R-:W-:Y:S01]  /*abe0*/  NOP ;  /* 0x0000000000007918 */ /* 0x002fe20000000000 */
[----:B------:R-:W-:Y:S05]  /*abf0*/  @!P2 BRA `(.L_x_10884) ;  /* 0x0000002c00cca947 */ /* 0x000fea0003800000 */
[----:B------:R-:W2:Y:S01]  /*ac00*/  LDL.LU R105, [R1+0x54] ;  /* 0x0000540001697983 */ /* 0x000ea20000300800 */
[----:B------:R-:W-:Y:S01]  /*ac10*/  IMAD.MOV.U32 R5, RZ, RZ, R10 ;  /* 0x000000ffff057224 */ /* 0x000fe200078e000a */
        /* <DEDUP_REMOVED lines=19> */
[----:B--2---:R-:W-:-:S07]  /*ad50*/  VIADD R8, R105, 0xfffffffe ;  /* 0xfffffffe69087836 */ /* 0x004fce0000000000 */
.L_x_10895:
        /* <DEDUP_REMOVED lines=11> */
.L_x_10886:
[----:B------:R-:W-:Y:S01]  /*ae10*/  IMAD R0, R22, 0x8, R2 ;  /* 0x0000000816007824 */ /* 0x000fe200078e0202 */
[----:B------:R-:W-:-:S04]  /*ae20*/  SHF.L.U32 R3, R153, 0x1f, RZ ;  /* 0x0000001f99037819 */ /* 0x000fc800000006ff */
[----:B------:R0:W1:Y:S01]  /*ae30*/  SYNCS.PHASECHK.TRANS64.TRYWAIT P3, [R0+URZ+0x30830], R3 ;  /* 0x03083003000075a7 */ /* 0x000062000806017f */
[----:B------:R-:W-:Y:S05]  /*ae40*/  @!P0 BRA `(.L_x_10887) ;  /* 0x0000000000048947 */ /* 0x000fea0003800000 */
[----:B------:R-:W-:Y:S01]  /*ae50*/  BPT.TRAP 0x1 ;  /* 0x000000040000795c */ /* 0x000fe20000300000 */
.L_x_10887:
[----:B------:R-:W-:Y:S04]  /*ae60*/  BSSY B0, `(.L_x_10885) ;  /* 0x0000004000007945 */ /* 0x000fe80003800000 */
[----:B-1----:R-:W-:Y:S05]  /*ae70*/  @P3 BRA `(.L_x_10888) ;  /* 0x0000000000083947 */ /* 0x002fea0003800000 */
[----:B------:R-:W1:Y:S02]  /*ae80*/  SYNCS.PHASECHK.TRANS64.TRYWAIT P3, [R0+URZ+0x30830], R3 ;  /* 0x03083003000075a7 */ /* 0x000e64000806017f */
[----:B-1----:R-:W-:Y:S05]  /*ae90*/  @!P3 BRA `(.L_x_10889) ;  /* 0x000000a400c4b947 */ /* 0x002fea0003800000 */
.L_x_10888:
[----:B------:R-:W-:Y:S05]  /*aea0*/  BSYNC B0 ;  /* 0x0000000000007941 */ /* 0x000fea0003800000 */
.L_x_10885:
[----:B01----:R-:W2:Y:S04]  /*aeb0*/  LDL R3, [R1+0x34] ;  /* 0x0000340001037983 */ /* 0x003ea80000100800 */
[----:B------:R-:W3:Y:S01]  /*aec0*/  LDL.64 R24, [R1+0x8] ;  /* 0x0000080001187983 */ /* 0x000ee20000100a00 */
[----:B------:R-:W-:Y:S05]  /*aed0*/  WARPSYNC.ALL ;  /* 0x0000000000007948 */ /* 0x000fea0003800000 */
[----:B------:R-:W-:Y:S01]  /*aee0*/  IMAD.MOV.U32 R13, RZ, RZ, 0x40000040 ;  /* 0x40000040ff0d7424 */ /* 0x000fe200078e00ff */
[----:B------:R-:W0:Y:S04]  /*aef0*/  S2R R0, SR_TID.X ;  /* 0x0000000000007919 */ /* 0x000e280000002100 */
[----:B------:R-:W-:-:S02]  /*af00*/  R2UR UR7, R13 ;  /* 0x000000000d0772ca */ /* 0x000fc400000e0000 */
[----:B------:R-:W-:Y:S01]  /*af10*/  R2UR UR19, R13 ;  /* 0x000000000d1372ca */ /* 0x000fe200000e0000 */
[----:B------:R-:W-:-:S05]  /*af20*/  IMAD.MOV.U32 R21, RZ, RZ, 0x40000040 ;  /* 0x40000040ff157424 */ /* 0x000fca00078e00ff */
[----:B------:R-:W-:Y:S02]  /*af30*/  R2UR UR15, R21 ;  /* 0x00000000150f72ca */ /* 0x000fe400000e0000 */
[----:B0-----:R-:W-:-:S05]  /*af40*/  SHF.R.U32.HI R0, RZ, 0x7, R0 ;  /* 0x00000007ff007819 */ /* 0x001fca0000011600 */
[----:B------:R-:W-:Y:S02]  /*af50*/  VIADD R0, R0, 0x8 ;  /* 0x0000000800007836 */ /* 0x000fe40000000000 */
[----:B------:R-:W-:Y:S02]  /*af60*/  IMAD.MOV.U32 R15, RZ, RZ, 0x40000040 ;  /* 0x40000040ff0f7424 */ /* 0x000fe400078e00ff */
[----:B--2---:R-:W-:-:S04]  /*af70*/  IMAD R12, R22, 0x600, R3 ;  /* 0x00000600160c7824 */ /* 0x004fc800078e0203 */
[C---:B------:R-:W-:Y:S01]  /*af80*/  VIADD R14, R12.reuse, 0x2 ;  /* 0x000000020c0e7836 */ /* 0x040fe20000000000 */
[C---:B------:R-:W-:Y:S02]  /*af90*/  R2UR UR6, R12.reuse ;  /* 0x000000000c0672ca */ /* 0x040fe400000e0000 */
[C---:B------:R-:W-:Y:S01]  /*afa0*/  IADD3 R20, R12.reuse, 0x4, RZ ;  /* 0x000000040c147810 */ /* 0x040fe20007ffe0ff */
[----:B------:R-:W-:-:S05]  /*afb0*/  VIADD R12, R12, 0x6 ;  /* 0x000000060c0c7836 */ /* 0x000fca0000000000 */
[----:B------:R-:W-:Y:S02]  /*afc0*/  R2UR UR18, R12 ;  /* 0x000000000c1272ca */ /* 0x000fe400000e0000 */
[----:B------:R-:W2:Y:S01]  /*afd0*/  LDL.64 R12, [R1+0x20] ;  /* 0x00002000010c7983 */ /* 0x000ea20000100a00 */
[----:B------:R-:W-:-:S03]  /*afe0*/  R2UR UR14, R20 ;  /* 0x00000000140e72ca */ /* 0x000fc600000e0000 */
[----:B------:R-:W4:Y:S01]  /*aff0*/  LDL.64 R20, [R1+0x18] ;  /* 0x0000180001147983 */ /* 0x000f220000100a00 */
[----:B---3--:R-:W-:Y:S02]  /*b000*/  R2UR UR4, R24 ;  /* 0x00000000180472ca */ /* 0x008fe400000e0000 */
[----:B------:R-:W-:Y:S01]  /*b010*/  R2UR UR5, R25 ;  /* 0x00000000190572ca */ /* 0x000fe200000e0000 */
[----:B------:R0:W-:Y:S06]  /*b020*/  BAR.SYNC.DEFER_BLOCKING R0, 0x100 ;  /* 0x000400000000751d */ /* 0x0001ec0000010000 */
[----:B------:R-:W-:-:S06]  /*b030*/  WARPGROUP.ARRIVE ;  /* 0x00000000000079c5 */ /* 0x000fcc0000000000 */
[----:B------:R-:W-:Y:S01]  /*b040*/  HGMMA.64x192x16.F32 R24, gdesc[UR4], RZ, !UPT, gsb0 ;  /* 0x02e00000041879f0 */ /* 0x000fe2000c0008ff */
[----:B------:R-:W-:Y:S02]  /*b050*/  R2UR UR10, R14 ;  /* 0x000000000e0a72ca */ /* 0x000fe400000e0000 */
[----:B------:R-:W-:Y:S02]  /*b060*/  R2UR UR11, R15 ;  /* 0x000000000f0b72ca */ /* 0x000fe400000e0000 */
[----:B------:R-:W3:Y:S01]  /*b070*/  LDL.64 R14, [R1+0x10] ;  /* 0x00001000010e7983 */ /* 0x000ee20000100a00 */
[----:B------:R-:W-:Y:S02]  /*b080*/  WARPGROUP.DEPBAR.LE gsb0, 0x0 ;  /* 0x00008000000079c5 */ /* 0x000fe40000010000 */
[----:B------:R-:W-:Y:S01]  /*b090*/  WARPGROUP.ARRIVE ;  /* 0x00000000000079c5 */ /* 0x000fe20000000000 */
[----:B--2---:R-:W-:Y:S02]  /*b0a0*/  R2UR UR8, R12 ;  /* 0x000000000c0872ca */ /* 0x004fe400000e0000 */
[----:B------:R-:W-:-:S13]  /*b0b0*/  R2UR UR9, R13 ;  /* 0x000000000d0972ca */ /* 0x000fda00000e0000 */
[----:B------:R-:W-:Y:S01]  /*b0c0*/  HGMMA.64x192x16.F32 R24, gdesc[UR8], R24, gsb0 ;  /* 0x02e00000081879f0 */ /* 0x000fe20008000818 */
[----:B----4-:R-:W-:Y:S02]  /*b0d0*/  R2UR UR12, R20 ;  /* 0x00000000140c72ca */ /* 0x010fe400000e0000 */
[----:B------:R-:W-:Y:S02]  /*b0e0*/  R2UR UR13, R21 ;  /* 0x00000000150d72ca */ /* 0x000fe400000e0000 */
[----:B---3--:R-:W-:Y:S02]  /*b0f0*/  R2UR UR16, R14 ;  /* 0x000000000e1072ca */ /* 0x008fe400000e0000 */
[----:B------:R-:W-:Y:S01]  /*b100*/  R2UR UR17, R15 ;  /* 0x000000000f1172ca */ /* 0x000fe200000e0000 */
[----:B------:R-:W-:Y:S02]  /*b110*/  WARPGROUP.DEPBAR.LE gsb0, 0x0 ;  /* 0x00008000000079c5 */ /* 0x000fe40000010000 */
[----:B------:R-:W-:-:S10]  /*b120*/  WARPGROUP.ARRIVE ;  /* 0x00000000000079c5 */ /* 0x000fd40000000000 */
[----:B------:R-:W-:Y:S03]  /*b130*/  HGMMA.64x192x16.F32 R24, gdesc[UR12], R24, gsb0 ;  /* 0x02e000000c1879f0 */ /* 0x000fe60008000818 */
[----:B------:R-:W-:Y:S02]  /*b140*/  WARPGROUP.DEPBAR.LE gsb0, 0x0 ;  /* 0x00008000000079c5 */ /* 0x000fe40000010000 */
[----:B------:R-:W-:-:S15]  /*b150*/  WARPGROUP.ARRIVE ;  /* 0x00000000000079c5 */ /* 0x000fde0000000000 */
[----:B------:R-:W-:Y:S03]  /*b160*/  HGMMA.64x192x16.F32 R24, gdesc[UR16], R24, gsb0 ;  /* 0x02e00000101879f0 */ /* 0x000fe60008000818 */
[----:B------:R-:W-:Y:S02]  /*b170*/  WARPGROUP.DEPBAR.LE gsb0, 0x0 ;  /* 0x00008000000079c5 */ /* 0x000fe40000010000 */
[----:B0-----:R-:W-:Y:S05]  /*b180*/  @P2 BRA `(.L_x_10890) ;  /* 0x0000000000302947 */ /* 0x001fea0003800000 */
[----:B------:R-:W-:Y:S05]  /*b190*/  @!P0 BRA `(.L_x_10891) ;  /* 0x0000000000048947 */ /* 0x000fea0003800000 */
[----:B------:R-:W-:Y:S01]  /*b1a0*/  BPT.TRAP 0x1 ;  /* 0x000000040000795c */ /* 0x000fe20000300000 */
.L_x_10891:
[----:B------:R-:W-:Y:S01]  /*b1b0*/  SHF.L.U32 R0, R6, 0x1f, RZ ;  /* 0x0000001f06007819 */ /* 0x000fe200000006ff */
[----:B------:R-:W-:-:S04]  /*b1c0*/  IMAD R3, R7, 0x8, R2 ;  /* 0x0000000807037824 */ /* 0x000fc800078e0202 */
[----:B------:R0:W1:Y:S01]  /*b1d0*/  SYNCS.PHASECHK.TRANS64.TRYWAIT P2, [R3+URZ+0x30850], R0 ;  /* 0x03085000030075a7 */ /* 0x000062000804017f */
[----:B------:R-:W-:Y:S05]  /*b1e0*/  @!P0 BRA `(.L_x_10892) ;  /* 0x0000000000048947 */ /* 0x000fea0003800000 */
[----:B------:R-:W-:Y:S01]  /*b1f0*/  BPT.TRAP 0x1 ;  /* 0x000000040000795c */ /* 0x000fe20000300000 */
.L_x_10892:
[----:B------:R-:W-:Y:S04]  /*b200*/  BSSY B0, `(.L_x_10890) ;  /* 0x0000004000007945 */ /* 0x000fe80003800000 */
[----:B-1----:R-:W-:Y:S05]  /*b210*/  @P2 BRA `(.L_x_10893) ;  /* 0x0000000000082947 */ /* 0x002fea0003800000 */
[----:B------:R-:W1:Y:S02]  /*b220*/  SYNCS.PHASECHK.TRANS64.TRYWAIT P2, [R3+URZ+0x30850], R0 ;  /* 0x03085000030075a7 */ /* 0x000e64000804017f */
[----:B-1----:R-:W-:Y:S05]  /*b230*/  @!P2 BRA `(.L_x_10894) ;  /* 0x000000a000f0a947 */ /* 0x002fea0003800000 */
.L_x_10893:
[----:B------:R-:W-:Y:S05]  /*b240*/  BSYNC B0 ;  /* 0x0000000000007941 */ /* 0x000fea0003800000 */
.L_x_10890:
[----:B01----:R-:W-:Y:S01]  /*b250*/  FMNMX.FTZ R0, R24, R9, !PT ;  /* 0x0000000918007209 */ /* 0x003fe20007810000 */
[----:B------:R-:W2:Y:S01]  /*b260*/  LDL R20, [R1+0x2c] ;  /* 0x00002c0001147983 */ /* 0x000ea20000100800 */
[----:B------:R-:W-:Y:S01]  /*b270*/  FMNMX.FTZ R10, R26, R5, !PT ;  /* 0x000000051a0a7209 */ /* 0x000fe20007810000 */
[----:B------:R-:W-:Y:S05]  /*b280*/  WARPSYNC.ALL ;  /* 0x0000000000007948 */ /* 0x000fea0003800000 */
[----:B------:R-:W-:Y:S01]  /*b290*/  FMNMX.FTZ R0, R25, R0, !PT ;  /* 0x0000000019007209 */ /* 0x000fe20007810000 */
[----:B------:R-:W-:Y:S01]  /*b2a0*/  ULDC UR4, c[0x0][0x988] ;  /* 0x0002620000047ab9 */ /* 0x000fe20000000800 */
[----:B------:R-:W-:Y:S01]  /*b2b0*/  FMNMX.FTZ R10, R27, R10, !PT ;  /* 0x0000000a1b0a7209 */ /* 0x000fe20007810000 */
[----:B------:R-:W-:Y:S01]  /*b2c0*/  IMAD.MOV.U32 R13, RZ, RZ, 0x40000040 ;  /* 0x40000040ff0d7424 */ /* 0x000fe200078e00ff */
[----:B------:R-:W-:Y:S01]  /*b2d0*/  FMNMX.FTZ R0, R28, R0, !PT ;  /* 0x000000001c007209 */ /* 0x000fe20007810000 */
[----:B------:R-:W-:Y:S01]  /*b2e0*/  WARPGROUP.ARRIVE ;  /* 0x00000000000079c5 */ /* 0x000fe20000000000 */
[----:B------:R-:W-:Y:S01]  /*b2f0*/  FMNMX.FTZ R10, R30, R10, !PT ;  /* 0x0000000a1e0a7209 */ /* 0x000fe20007810000 */
        /* <DEDUP_REMOVED lines=91> */
[C---:B------:R-:W-:Y:S01]  /*b8b0*/  R2UR UR7, R13.reuse ;  /* 0x000000000d0772ca */ /* 0x040fe200000e0000 */
[----:B------:R-:W0:Y:S01]  /*b8c0*/  SHFL.BFLY PT, R3, R0, 0x2, 0x1f ;  /* 0x0c401f0000037f89 */ /* 0x000e2200000e0000 */
[----:B------:R-:W-:-:S02]  /*b8d0*/  R2UR UR5, R13 ;  /* 0x000000000d0572ca */ /* 0x000fc400000e0000 */
[C---:B------:R-:W-:Y:S01]  /*b8e0*/  R2UR UR11, R15.reuse ;  /* 0x000000000f0b72ca */ /* 0x040fe200000e0000 */
[----:B------:R-:W1:Y:S01]  /*b8f0*/  SHFL.BFLY PT, R12, R10, 0x2, 0x1f ;  /* 0x0c401f000a0c7f89 */ /* 0x000e6200000e0000 */
[C---:B------:R-:W-:Y:S02]  /*b900*/  R2UR UR15, R15.reuse ;  /* 0x000000000f0f72ca */ /* 0x040fe400000e0000 */
[C---:B------:R-:W-:Y:S02]  /*b910*/  R2UR UR19, R15.reuse ;  /* 0x000000000f1372ca */ /* 0x040fe400000e0000 */
[C---:B------:R-:W-:Y:S02]  /*b920*/  R2UR UR23, R15.reuse ;  /* 0x000000000f1772ca */ /* 0x040fe400000e0000 */
[C---:B------:R-:W-:Y:S02]  /*b930*/  R2UR UR27, R15.reuse ;  /* 0x000000000f1b72ca */ /* 0x040fe400000e0000 */
[----:B------:R-:W-:-:S02]  /*b940*/  R2UR UR31, R15 ;  /* 0x000000000f1f72ca */ /* 0x000fc400000e0000 */
[C---:B------:R-:W-:Y:S02]  /*b950*/  R2UR UR35, R15.reuse ;  /* 0x000000000f2372ca */ /* 0x040fe400000e0000 */
[C---:B------:R-:W-:Y:S02]  /*b960*/  R2UR UR43, R15.reuse ;  /* 0x000000000f2b72ca */ /* 0x040fe400000e0000 */
[C---:B------:R-:W-:Y:S02]  /*b970*/  R2UR UR47, R15.reuse ;  /* 0x000000000f2f72ca */ /* 0x040fe400000e0000 */
[----:B------:R-:W-:Y:S01]  /*b980*/  R2UR UR51, R15 ;  /* 0x000000000f3372ca */ /* 0x000fe200000e0000 */
[----:B------:R-:W-:Y:S01]  /*b990*/  IMAD.MOV.U32 R15, RZ, RZ, 0x40000040 ;  /* 0x40000040ff0f7424 */ /* 0x000fe200078e00ff */
[----:B------:R-:W-:Y:S02]  /*b9a0*/  R2UR UR55, R13 ;  /* 0x000000000d3772ca */ /* 0x000fe400000e0000 */
[----:B0-----:R-:W-:-:S02]  /*b9b0*/  FMNMX.FTZ R0, R0, R3, !PT ;  /* 0x0000000300007209 */ /* 0x001fc40007810000 */
[----:B------:R-:W-:Y:S02]  /*b9c0*/  R2UR UR9, R15 ;  /* 0x000000000f0972ca */ /* 0x000fe400000e0000 */
[----:B-1----:R-:W-:Y:S01]  /*b9d0*/  FMNMX.FTZ R10, R10, R12, !PT ;  /* 0x0000000c0a0a7209 */ /* 0x002fe20007810000 */
[----:B------:R-:W0:Y:S01]  /*b9e0*/  SHFL.BFLY PT, R3, R0, 0x1, 0x1f ;  /* 0x0c201f0000037f89 */ /* 0x000e2200000e0000 */
[----:B------:R-:W-:Y:S02]  /*b9f0*/  MOV R15, 0x40000040 ;  /* 0x40000040000f7802 */ /* 0x000fe40000000f00 */
[----:B------:R-:W-:Y:S01]  /*ba00*/  MOV R13, 0x40000040 ;  /* 0x40000040000d7802 */ /* 0x000fe20000000f00 */
[----:B------:R-:W1:Y:S01]  /*ba10*/  SHFL.BFLY PT, R12, R10, 0x1, 0x1f ;  /* 0x0c201f000a0c7f89 */ /* 0x000e6200000e0000 */
[----:B------:R-:W-:Y:S01]  /*ba20*/  R2UR UR13, R15 ;  /* 0x000000000f0d72ca */ /* 0x000fe200000e0000 */
[----:B------:R-:W-:Y:S01]  /*ba30*/  IMAD.MOV.U32 R15, RZ, RZ, 0x40000040 ;  /* 0x40000040ff0f7424 */ /* 0x000fe200078e00ff */
[----:B------:R-:W-:Y:S01]  /*ba40*/  R2UR UR53, R13 ;  /* 0x000000000d3572ca */ /* 0x000fe200000e0000 */
[----:B------:R-:W-:-:S03]  /*ba50*/  @!P1 IMAD R13, R22, 0x8, R2 ;  /* 0x00000008160d9824 */ /* 0x000fc600078e0202 */
[----:B------:R-:W-:Y:S01]  /*ba60*/  R2UR UR17, R15 ;  /* 0x000000000f1172ca */ /* 0x000fe200000e0000 */
[----:B------:R-:W-:Y:S02]  /*ba70*/  IMAD.MOV.U32 R15, RZ, RZ, 0x40000040 ;  /* 0x40000040ff0f7424 */ /* 0x000fe400078e00ff */
[----:B------:R-:W-:-:S03]  /*ba80*/  @!P1 VIADD R13, R13, 0x30840 ;  /* 0x000308400d0d9836 */ /* 0x000fc60000000000 */
[----:B------:R-:W-:Y:S02]  /*ba90*/  R2UR UR21, R15 ;  /* 0x000000000f1572ca */ /* 0x000fe400000e0000 */
[----:B------:R-:W-:Y:S02]  /*baa0*/  MOV R15, 0x40000040 ;  /* 0x40000040000f7802 */ /* 0x000fe40000000f00 */
[----:B------:R-:W-:Y:S02]  /*bab0*/  @!P1 PRMT R13, RZ, 0x654, R13 ;  /* 0x00000654ff0d9816 */ /* 0x000fe4000000000d */
[----:B------:R-:W-:Y:S01]  /*bac0*/  R2UR UR25, R15 ;  /* 0x000000000f1972ca */ /* 0x000fe200000e0000 */
[----:B------:R-:W-:Y:S01]  /*bad0*/  IMAD.MOV.U32 R15, RZ, RZ, 0x40000040 ;  /* 0x40000040ff0f7424 */ /* 0x000fe200078e00ff */
[----:B0-----:R-:W-:Y:S01]  /*bae0*/  FMNMX.FTZ R0, R0, R3, !PT ;  /* 0x0000000300007209 */ /* 0x001fe20007810000 */
[----:B------:R-:W-:Y:S01]  /*baf0*/  IMAD.U32 R3, RZ, RZ, UR4 ;  /* 0x00000004ff037e24 */ /* 0x000fe2000f8e00ff */
[----:B-1----:R-:W-:-:S02]  /*bb00*/  FMNMX.FTZ R10, R10, R12, !PT ;  /* 0x0000000c0a0a7209 */ /* 0x002fc40007810000 */
[----:B------:R-:W-:Y:S01]  /*bb10*/  R2UR UR29, R15 ;  /* 0x000000000f1d72ca */ /* 0x000fe200000e0000 */
[----:B------:R-:W-:Y:S02]  /*bb20*/  IMAD.MOV.U32 R15, RZ, RZ, 0x40000040 ;  /* 0x40000040ff0f7424 */ /* 0x000fe400078e00ff */
[-C--:B------:R-:W-:Y:S01]  /*bb30*/  FMUL.FTZ R6, R0, R3.reuse ;  /* 0x0000000300067220 */ /* 0x080fe20000410000 */
[-C--:B------:R-:W-:Y:S01]  /*bb40*/  FMUL.FTZ R12, R10, R3.reuse ;  /* 0x000000030a0c7220 */ /* 0x080fe20000410000 */
[----:B------:R-:W-:Y:S01]  /*bb50*/  FADD.FTZ R9, -R0, R9 ;  /* 0x0000000900097221 */ /* 0x000fe20000010100 */
[----:B------:R-:W-:Y:S01]  /*bb60*/  FADD.FTZ R5, -R10, R5 ;  /* 0x000000050a057221 */ /* 0x000fe20000010100 */
[----:B------:R-:W-:Y:S01]  /*bb70*/  R2UR UR33, R15 ;  /* 0x000000000f2172ca */ /* 0x000fe200000e0000 */
        /* <DEDUP_REMOVED lines=48> */
[----:B------:R-:W-:Y:S01]  /*be80*/  IADD3 R12, R2, 0x400, RZ ;  /* 0x00000400020c7810 */ /* 0x000fe20007ffe0ff */
[-C--:B------:R-:W-:Y:S01]  /*be90*/  FFMA.FTZ R24, R24, R3.reuse, -R6 ;  /* 0x0000000318187223 */ /* 0x080fe20000010806 */
[----:B------:R-:W-:Y:S01]  /*bea0*/  MOV R15, 0x40000040 ;  /* 0x40000040000f7802 */ /* 0x000fe20000000f00 */
[-C--:B------:R-:W-:Y:S01]  /*beb0*/  FMUL.FTZ R9, R9, R3.reuse ;  /* 0x0000000309097220 */ /* 0x080fe20000410000 */
[----:B------:R-:W-:Y:S01]  /*bec0*/  SHF.R.U32.HI R12, RZ, 0x4, R12 ;  /* 0x00000004ff0c7819 */ /* 0x000fe2000001160c */
[-CC-:B------:R-:W-:Y:S01]  /*bed0*/  FFMA.FTZ R25, R25, R3.reuse, -R6.reuse ;  /* 0x0000000319197223 */ /* 0x180fe20000010806 */
[----:B------:R-:W-:Y:S01]  /*bee0*/  R2UR UR41, R15 ;  /* 0x000000000f2972ca */ /* 0x000fe200000e0000 */
[----:B------:R-:W-:Y:S01]  /*bef0*/  IMAD.MOV.U32 R15, RZ, RZ, 0x40000040 ;  /* 0x40000040ff0f7424 */ /* 0x000fe200078e00ff */
[----:B------:R-:W-:Y:S01]  /*bf00*/  LOP3.LUT R12, R12, 0x3fff, RZ, 0xc0, !PT ;  /* 0x00003fff0c0c7812 */ /* 0x000fe200078ec0ff */
[----:B------:R-:W-:Y:S01]  /*bf10*/  MUFU.EX2 R9, R9 ;  /* 0x0000000900097308 */ /* 0x000fe20000000800 */
[-CC-:B------:R-:W-:Y:S01]  /*bf20*/  FFMA.FTZ R28, R28, R3.reuse, -R6.reuse ;  /* 0x000000031c1c7223 */ /* 0x180fe20000010806 */
[----:B------:R-:W-:Y:S01]  /*bf30*/  FFMA.FTZ R29, R29, R3, -R6 ;  /* 0x000000031d1d7223 */ /* 0x000fe20000010806 */
[----:B------:R-:W-:Y:S01]  /*bf40*/  R2UR UR45, R15 ;  /* 0x000000000f2d72ca */ /* 0x000fe200000e0000 */
[----:B------:R-:W-:-:S02]  /*bf50*/  IMAD R12, R7, 0x600, R12 ;  /* 0x00000600070c7824 */ /* 0x000fc400078e020c */
[-CC-:B------:R-:W-:Y:S01]  /*bf60*/  FFMA.FTZ R32, R32, R3.reuse, -R6.reuse ;  /* 0x0000000320207223 */ /* 0x180fe20000010806 */
[----:B------:R-:W-:Y:S02]  /*bf70*/  IMAD.MOV.U32 R15, RZ, RZ, 0x40000040 ;  /* 0x40000040ff0f7424 */ /* 0x000fe400078e00ff */
[-CC-:B------:R-:W-:Y:S01]  /*bf80*/  FFMA.FTZ R33, R33, R3.reuse, -R6.reuse ;  /* 0x0000000321217223 */ /* 0x180fe20000010806 */
[C---:B------:R-:W-:Y:S01]  /*bf90*/  VIADD R14, R12.reuse, 0x80 ;  /* 0x000000800c0e7836 */ /* 0x040fe20000000000 */
[----:B------:R-:W-:Y:S01]  /*bfa0*/  R2UR UR6, R12 ;  /* 0x000000000c0672ca */ /* 0x000fe200000e0000 */
[----:B------:R-:W0:Y:S01]  /*bfb0*/  MUFU.EX2 R24, R24 ;  /* 0x0000001800187308 */ /* 0x000e220000000800 */
[----:B------:R-:W-:Y:S01]  /*bfc0*/  R2UR UR49, R15 ;  /* 0x000000000f3172ca */ /* 0x000fe200000e0000 */
[----:B------:R-:W-:Y:S01]  /*bfd0*/  FFMA.FTZ R36, R36, R3, -R6 ;  /* 0x0000000324247223 */ /* 0x000fe20000010806 */
[----:B------:R-:W-:Y:S01]  /*bfe0*/  R2UR UR10, R14 ;  /* 0x000000000e0a72ca */ /* 0x000fe200000e0000 */
[----:B------:R-:W-:-:S02]  /*bff0*/  VIADD R14, R12, 0x100 ;  /* 0x000001000c0e7836 */ /* 0x000fc40000000000 */
[-CC-:B------:R-:W-:Y:S01]  /*c000*/  FFMA.FTZ R37, R37, R3.reuse, -R6.reuse ;  /* 0x0000000325257223 */ /* 0x180fe20000010806 */
[-CC-:B------:R-:W-:Y:S01]  /*c010*/  FFMA.FTZ R40, R40, R3.reuse, -R6.reuse ;  /* 0x0000000328287223 */ /* 0x180fe20000010806 */
[-CC-:B------:R-:W-:Y:S01]  /*c020*/  FFMA.FTZ R41, R41, R3.reuse, -R6.reuse ;  /* 0x0000000329297223 */ /* 0x180fe20000010806 */
[----:B------:R-:W1:Y:S01]  /*c030*/  MUFU.EX2 R25, R25 ;  /* 0x0000001900197308 */ /* 0x000e620000000800 */
[----:B------:R-:W-:Y:S01]  /*c040*/  R2UR UR14, R14 ;  /* 0x000000000e0e72ca */ /* 0x000fe200000e0000 */
[----:B------:R-:W-:Y:S02]  /*c050*/  VIADD R14, R12, 0x180 ;  /* 0x000001800c0e7836 */ /* 0x000fe40000000000 */
[-CC-:B------:R-:W-:Y:S01]  /*c060*/  FFMA.FTZ R44, R44, R3.reuse, -R6.reuse ;  /* 0x000000032c2c7223 */ /* 0x180fe20000010806 */
[-CC-:B------:R-:W-:Y:S01]  /*c070*/  FFMA.FTZ R45, R45, R3.reuse, -R6.reuse ;  /* 0x000000032d2d7223 */ /* 0x180fe20000010806 */
[-CC-:B------:R-:W-:Y:S01]  /*c080*/  FFMA.FTZ R48, R48, R3.reuse, -R6.reuse ;  /* 0x0000000330307223 */ /* 0x180fe20000010806 */
[-CC-:B------:R-:W-:Y:S01]  /*c090*/  FFMA.FTZ R49, R49, R3.reuse, -R6.reuse ;  /* 0x0000000331317223 */ /* 0x180fe20000010806 */
[----:B------:R-:W-:Y:S01]  /*c0a0*/  R2UR UR18, R14 ;  /* 0x000000000e1272ca */ /* 0x000fe200000e0000 */
[-CC-:B------:R-:W-:Y:S01]  /*c0b0*/  FFMA.FTZ R52, R52, R3.reuse, -R6.reuse ;  /* 0x0000000334347223 */ /* 0x180fe20000010806 */
[----:B------:R-:W-:Y:S01]  /*c0c0*/  IADD3 R14, R12, 0x200, RZ ;  /* 0x000002000c0e7810 */ /* 0x000fe20007ffe0ff */
[-CC-:B------:R-:W-:Y:S01]  /*c0d0*/  FFMA.FTZ R53, R53, R3.reuse, -R6.reuse ;  /* 0x0000000335357223 */ /* 0x180fe20000010806 */
[-CC-:B------:R-:W-:Y:S01]  /*c0e0*/  FFMA.FTZ R56, R56, R3.reuse, -R6.reuse ;  /* 0x0000000338387223 */ /* 0x180fe20000010806 */
[----:B------:R-:W-:Y:S01]  /*c0f0*/  FFMA.FTZ R57, R57, R3, -R6 ;  /* 0x0000000339397223 */ /* 0x000fe20000010806 */
[----:B------:R-:W-:Y:S01]  /*c100*/  R2UR UR22, R14 ;  /* 0x000000000e1672ca */ /* 0x000fe200000e0000 */
[----:B------:R-:W-:-:S02]  /*c110*/  VIADD R14, R12, 0x280 ;  /* 0x000002800c0e7836 */ /* 0x000fc40000000000 */
[-CC-:B------:R-:W-:Y:S01]  /*c120*/  FFMA.FTZ R60, R60, R3.reuse, -R6.reuse ;  /* 0x000000033c3c7223 */ /* 0x180fe20000010806 */
[-CC-:B------:R-:W-:Y:S01]  /*c130*/  FFMA.FTZ R21, R61, R3.reuse, -R6.reuse ;  /* 0x000000033d157223 */ /* 0x180fe20000010806 */
[-CC-:B------:R-:W-:Y:S01]  /*c140*/  FFMA.FTZ R64, R64, R3.reuse, -R6.reuse ;  /* 0x0000000340407223 */ /* 0x180fe20000010806 */
[-CC-:B------:R-:W-:Y:S01]  /*c150*/  FFMA.FTZ R65, R65, R3.reuse, -R6.reuse ;  /* 0x0000000341417223 */ /* 0x180fe20000010806 */
[----:B------:R-:W-:Y:S01]  /*c160*/  R2UR UR26, R14 ;  /* 0x000000000e1a72ca */ /* 0x000fe200000e0000 */
[----:B------:R-:W-:Y:S02]  /*c170*/  VIADD R14, R12, 0x300 ;  /* 0x000003000c0e7836 */ /* 0x000fe40000000000 */
[-CC-:B------:R-:W-:Y:S01]  /*c180*/  FFMA.FTZ R68, R68, R3.reuse, -R6.reuse ;  /* 0x0000000344447223 */ /* 0x180fe20000010806 */
        /* <DEDUP_REMOVED lines=22> */
[-CC-:B------:R-:W-:Y:S01]  /*c2f0*/  FFMA.FTZ R100, R100, R3.reuse, -R6.reuse ;  /* 0x0000000364647223 */ /* 0x180fe20000010806 */
[C---:B------:R-:W-:Y:S01]  /*c300*/  IADD3 R14, R12.reuse, 0x500, RZ ;  /* 0x000005000c0e7810 */ /* 0x040fe20007ffe0ff */
[----:B------:R-:W-:Y:S02]  /*c310*/  VIADD R12, R12, 0x580 ;  /* 0x000005800c0c7836 */ /* 0x000fe40000000000 */
[-CC-:B------:R-:W-:Y:S01]  /*c320*/  FFMA.FTZ R101, R101, R3.reuse, -R6.reuse ;  /* 0x0000000365657223 */ /* 0x180fe20000010806 */
[-CC-:B------:R-:W-:Y:S01]  /*c330*/  FFMA.FTZ R104, R104, R3.reuse, -R6.reuse ;  /* 0x0000000368687223 */ /* 0x180fe20000010806 */
[----:B------:R-:W-:Y:S01]  /*c340*/  R2UR UR50, R14 ;  /* 0x000000000e3272ca */ /* 0x000fe200000e0000 */
[----:B------:R-:W-:Y:S01]  /*c350*/  FFMA.FTZ R105, R105, R3, -R6 ;  /* 0x0000000369697223 */ /* 0x000fe20000010806 */
[----:B------:R-:W-:Y:S01]  /*c360*/  R2UR UR54, R12 ;  /* 0x000000000c3672ca */ /* 0x000fe200000e0000 */
[----:B--2---:R-:W-:-:S02]  /*c370*/  VIADD R12, R20, 0x1e800 ;  /* 0x0001e800140c7836 */ /* 0x004fc40000000000 */
[-CC-:B------:R-:W-:Y:S01]  /*c380*/  FFMA.FTZ R108, R108, R3.reuse, -R6.reuse ;  /* 0x000000036c6c7223 */ /* 0x180fe20000010806 */
[-CC-:B------:R-:W-:Y:S01]  /*c390*/  FFMA.FTZ R109, R109, R3.reuse, -R6.reuse ;  /* 0x000000036d6d7223 */ /* 0x180fe20000010806 */
[-CC-:B------:R-:W-:Y:S01]  /*c3a0*/  FFMA.FTZ R112, R112, R3.reuse, -R6.reuse ;  /* 0x0000000370707223 */ /* 0x180fe20000010806 */
[-C--:B------:R-:W-:Y:S01]  /*c3b0*/  FFMA.FTZ R113, R113, R3.reuse, -R6 ;  /* 0x0000000371717223 */ /* 0x080fe20000010806 */
[----:B------:R-:W-:Y:S01]  /*c3c0*/  SHF.R.U32.HI R12, RZ, 0x4, R12 ;  /* 0x00000004ff0c7819 */ /* 0x000fe2000001160c */
[-CC-:B------:R-:W-:Y:S01]  /*c3d0*/  FFMA.FTZ R116, R116, R3.reuse, -R6.reuse ;  /* 0x0000000374747223 */ /* 0x180fe20000010806 */
[-C--:B------:R-:W-:Y:S01]  /*c3e0*/  FFMA.FTZ R117, R117, R3.reuse, -R6 ;  /* 0x0000000375757223 */ /* 0x080fe20000010806 */
[----:B0-----:R-:W-:Y:S01]  /*c3f0*/  FFMA.FTZ R6, R9, R4, R24 ;  /* 0x0000000409067223 */ /* 0x001fe20000010018 */
[----:B------:R-:W-:Y:S01]  /*c400*/  LOP3.LUT R12, R12, 0x3fff, RZ, 0xc0, !PT ;  /* 0x00003fff0c0c7812 */ /* 0x000fe200078ec0ff */
[----:B------:R-:W-:Y:S01]  /*c410*/  FMUL.FTZ R5, R5, R3 ;  /* 0x0000000305057220 */ /* 0x000fe20000410000 */
[C---:B-1----:R-:W-:Y:S01]  /*c420*/  F2FP.F16.F32.PACK_AB R4, R25.reuse, R24 ;  /* 0x000000181904723e */ /* 0x042fe200000000ff */
[----:B------:R-:W-:Y:S01]  /*c430*/  FADD.FTZ R6, R25, R6 ;  /* 0x0000000619067221 */ /* 0x000fe20000010000 */
[----:B------:R-:W-:Y:S01]  /*c440*/  LOP3.LUT R12, R12, 0x10000, RZ, 0xfc, !PT ;  /* 0x000100000c0c7812 */ /* 0x000fe200078efcff */
[----:B------:R-:W0:Y:S01]  /*c450*/  S2R R25, SR_TID.X ;  /* 0x0000000000197919 */ /* 0x000e220000002100 */
[----:B------:R-:W-:Y:S02]  /*c460*/  MUFU.EX2 R20, R5 ;  /* 0x0000000500147308 */ /* 0x000fe40000000800 */
[C---:B------:R-:W-:Y:S01]  /*c470*/  R2UR UR4, R12.reuse ;  /* 0x000000000c0472ca */ /* 0x040fe200000e0000 */
[----:B------:R-:W-:-:S05]  /*c480*/  VIADD R14, R12, 0x2 ;  /* 0x000000020c0e7836 */ /* 0x000fca0000000000 */
[----:B------:R-:W-:Y:S01]  /*c490*/  R2UR UR8, R14 ;  /* 0x000000000e0872ca */ /* 0x000fe200000e0000 */
[----:B------:R-:W-:Y:S01]  /*c4a0*/  VIADD R14, R12, 0x4 ;  /* 0x000000040c0e7836 */ /* 0x000fe20000000000 */
[----:B------:R-:W1:Y:S04]  /*c4b0*/  MUFU.EX2 R5, R26 ;  /* 0x0000001a00057308 */ /* 0x000e680000000800 */
[----:B------:R-:W-:Y:S01]  /*c4c0*/  R2UR UR12, R14 ;  /* 0x000000000e0c72ca */ /* 0x000fe200000e0000 */
[----:B------:R-:W-:Y:S01]  /*c4d0*/  HGMMA.64x64x16.F32 R120, gdesc[UR4].tnspB, R120, gsb0 ;  /* 0x40e00000047879f0 */ /* 0x000fe20008000878 */
[----:B------:R-:W-:Y:S02]  /*c4e0*/  VIADD R14, R12, 0x6 ;  /* 0x000000060c0e7836 */ /* 0x000fe40000000000 */
[----:B------:R-:W2:Y:S03]  /*c4f0*/  MUFU.EX2 R27, R27 ;  /* 0x0000001b001b7308 */ /* 0x000ea60000000800 */
[----:B------:R-:W-:Y:S01]  /*c500*/  R2UR UR16, R14 ;  /* 0x000000000e1072ca */ /* 0x000fe200000e0000 */
[----:B------:R-:W-:-:S04]  /*c510*/  VIADD R14, R12, 0x600 ;  /* 0x000006000c0e7836 */ /* 0x000fc80000000000 */
[----:B------:R-:W3:Y:S01]  /*c520*/  MUFU.EX2 R28, R28 ;  /* 0x0000001c001c7308 */ /* 0x000ee20000000800 */
[----:B------:R-:W-:Y:S01]  /*c530*/  R2UR UR20, R14 ;  /* 0x000000000e1472ca */ /* 0x000fe200000e0000 */
[----:B------:R-:W-:Y:S02]  /*c540*/  VIADD R14, R12, 0x602 ;  /* 0x000006020c0e7836 */ /* 0x000fe40000000000 */
[----:B-1----:R-:W-:Y:S01]  /*c550*/  FFMA.FTZ R11, R20, R11, R5 ;  /* 0x0000000b140b7223 */ /* 0x002fe20000010005 */
[----:B0-----:R-:W-:Y:S02]  /*c560*/  SHF.R.U32.HI R24, RZ, 0x7, R25 ;  /* 0x00000007ff187819 */ /* 0x001fe40000011619 */
[----:B------:R-:W-:Y:S01]  /*c570*/  R2UR UR24, R14 ;  /* 0x000000000e1872ca */ /* 0x000fe200000e0000 */
[----:B------:R-:W-:Y:S01]  /*c580*/  VIADD R14, R12, 0x604 ;  /* 0x000006040c0e7836 */ /* 0x000fe20000000000 */
[----:B------:R-:W-:Y:S01]  /*c590*/  ISETP.GE.U32.AND P2, PT, R25, 0x180, PT ;  /* 0x000001801900780c */ /* 0x000fe20003f46070 */
[----:B------:R-:W0:Y:S01]  /*c5a0*/  MUFU.EX2 R29, R29 ;  /* 0x0000001d001d7308 */ /* 0x000e220000000800 */
[----:B--2---:R-:W-:-:S02]  /*c5b0*/  F2FP.F16.F32.PACK_AB R5, R27, R5 ;  /* 0x000000051b05723e */ /* 0x004fc400000000ff */
[----:B------:R-:W-:Y:S01]  /*c5c0*/  R2UR UR28, R14 ;  /* 0x000000000e1c72ca */ /* 0x000fe200000e0000 */
[----:B------:R-:W-:Y:S02]  /*c5d0*/  VIADD R14, R12, 0x606 ;  /* 0x000006060c0e7836 */ /* 0x000fe40000000000 */
[----:B---3--:R-:W-:Y:S02]  /*c5e0*/  FADD.FTZ R6, R28, R6 ;  /* 0x000000061c067221 */ /* 0x008fe40000010000 */
[----:B------:R-:W-:Y:S01]  /*c5f0*/  MUFU.EX2 R30, R30 ;  /* 0x0000001e001e7308 */ /* 0x000fe20000000800 */
[----:B------:R-:W-:Y:S01]  /*c600*/  R2UR UR32, R14 ;  /* 0x000000000e2072ca */ /* 0x000fe200000e0000 */
[----:B------:R-:W-:-:S05]  /*c610*/  VIADD R14, R12, 0xc00 ;  /* 0x00000c000c0e7836 */ /* 0x000fca0000000000 */
[----:B------:R-:W-:Y:S01]  /*c620*/  R2UR UR40, R14 ;  /* 0x000000000e2872ca */ /* 0x000fe200000e0000 */
[----:B------:R-:W-:Y:S01]  /*c630*/  VIADD R14, R12, 0xc02 ;  /* 0x00000c020c0e7836 */ /* 0x000fe20000000000 */
[----:B------:R-:W1:Y:S01]  /*c640*/  MUFU.EX2 R31, R31 ;  /* 0x0000001f001f7308 */ /* 0x000e620000000800 */
[C---:B0-----:R-:W-:Y:S01]  /*c650*/  FADD.FTZ R61, R29.reuse, R6 ;  /* 0x000000061d3d7221 */ /* 0x041fe20000010000 */
[----:B------:R-:W-:Y:S02]  /*c660*/  F2FP.F16.F32.PACK_AB R6, R29, R28 ;  /* 0x0000001c1d06723e */ /* 0x000fe400000000ff */
[----:B------:R-:W-:Y:S01]  /*c670*/  R2UR UR44, R14 ;  /* 0x000000000e2c72ca */ /* 0x000fe200000e0000 */
[C---:B------:R-:W-:Y:S02]  /*c680*/  VIADD R14, R12.reuse, 0xc04 ;  /* 0x00000c040c0e7836 */ /* 0x040fe40000000000 */
[----:B------:R-:W-:Y:S01]  /*c690*/  VIADD R12, R12, 0xc06 ;  /* 0x00000c060c0c7836 */ /* 0x000fe20000000000 */
[----:B------:R-:W-:Y:S02]  /*c6a0*/  MUFU.EX2 R34, R34 ;  /* 0x0000002200227308 */ /* 0x000fe40000000800 */
[----:B------:R-:W-:-:S02]  /*c6b0*/  R2UR UR48, R14 ;  /* 0x000000000e3072ca */ /* 0x000fc400000e0000 */
[----:B------:R-:W-:Y:S01]  /*c6c0*/  R2UR UR52, R12 ;  /* 0x000000000c3472ca */ /* 0x000fe200000e0000 */
[----:B------:R-:W-:-:S03]  /*c6d0*/  VIADD R12, R24, 0x9 ;  /* 0x00000009180c7836 */ /* 0x000fc60000000000 */
[----:B------:R-:W-:Y:S02]  /*c6e0*/  MUFU.EX2 R36, R36 ;  /* 0x0000002400247308 */ /* 0x000fe40000000800 */
[----:B------:R-:W-:Y:S01]  /*c6f0*/  SEL R12, R12, 0x9, !P2 ;  /* 0x000000090c0c7807 */ /* 0x000fe20005000000 */
[----:B------:R-:W-:Y:S02]  /*c700*/  WARPGROUP.DEPBAR.LE gsb0, 0x0 ;  /* 0x00008000000079c5 */ /* 0x000fe40000010000 */
[----:B------:R-:W-:-:S06]  /*c710*/  WARPGROUP.ARRIVE ;  /* 0x00000000000079c5 */ /* 0x000fcc0000000000 */
[----:B------:R-:W-:Y:S03]  /*c720*/  HGMMA.64x64x16.F32 R120, gdesc[UR8].tnspB, R120, gsb0 ;  /* 0x40e00000087879f0 */ /* 0x000fe60008000878 */
        /* <DEDUP_REMOVED lines=31> */
[----:B------:R0:W-:Y:S06]  /*c920*/  BAR.ARV R12, 0x100 ;  /* 0x0004000c0000751d */ /* 0x0001ec0000002000 */
[----:B------:R2:W-:Y:S01]  /*c930*/  @!P1 SYNCS.ARRIVE.TRANS64.RED.A1T0 RZ, [R13+URZ], RZ ;  /* 0x000000ff0dff99a7 */ /* 0x0005e2000810043f */
[----:B0-----:R-:W-:Y:S01]  /*c940*/  FADD.FTZ R12, R27, R11 ;  /* 0x0000000b1b0c7221 */ /* 0x001fe20000010000 */
[----:B------:R-:W-:Y:S01]  /*c950*/  @!P1 IMAD R11, R7, 0x8, R2 ;  /* 0x00000008070b9824 */ /* 0x000fe200078e0202 */
[----:B-1----:R-:W-:Y:S01]  /*c960*/  F2FP.F16.F32.PACK_AB R7, R31, R30 ;  /* 0x0000001e1f07723e */ /* 0x002fe200000000ff */
[----:B------:R-:W-:Y:S01]  /*c970*/  MUFU.EX2 R35, R35 ;  /* 0x0000002300237308 */ /* 0x000fe20000000800 */
[----:B------:R-:W-:Y:S01]  /*c980*/  FADD.FTZ R12, R30, R12 ;  /* 0x0000000c1e0c7221 */ /* 0x000fe20000010000 */
[----:B------:R-:W-:-:S05]  /*c990*/  @!P1 VIADD R11, R11, 0x30860 ;  /* 0x000308600b0b9836 */ /* 0x000fca0000000000 */
[----:B------:R-:W-:-:S04]  /*c9a0*/  @!P1 PRMT R11, RZ, 0x654, R11 ;  /* 0x00000654ff0b9816 */ /* 0x000fc8000000000b */
[----:B------:R0:W-:Y:S01]  /*c9b0*/  @!P1 SYNCS.ARRIVE.TRANS64.RED.A1T0 RZ, [R11+URZ], RZ ;  /* 0x000000ff0bff99a7 */ /* 0x0001e2000810043f */
[----:B------:R1:W-:Y:S02]  /*c9c0*/  STSM.16.M88.4 [R154+0x1e800], R4 ;  /* 0x01e800049a007844 */ /* 0x0003e40000000200 */
[----:B-1----:R1:W-:Y:S08]  /*c9d0*/  MUFU.EX2 R6, R37 ;  /* 0x0000002500067308 */ /* 0x0023f00000000800 */
[----:B------:R-:W3:Y:S01]  /*c9e0*/  MUFU.EX2 R4, R32 ;  /* 0x0000002000047308 */ /* 0x000ee20000000800 */
[----:B-1----:R-:W4:Y:S07]  /*c9f0*/  LDL R37, [R1+0x3c] ;  /* 0x00003c0001257983 */ /* 0x002f2e0000100800 */
[----:B------:R-:W1:Y:S01]  /*ca00*/  MUFU.EX2 R5, R33 ;  /* 0x0000002100057308 */ /* 0x000e620000000800 */
[----:B------:R-:W-:-:S07]  /*ca10*/  FADD.FTZ R12, R31, R12 ;  /* 0x0000000c1f0c7221 */ /* 0x000fce0000010000 */
[----:B------:R-:W5:Y:S01]  /*ca20*/  MUFU.EX2 R7, R38 ;  /* 0x0000002600077308 */ /* 0x000f620000000800 */
[----:B---3--:R-:W-:Y:S01]  /*ca30*/  FADD.FTZ R61, R4, R61 ;  /* 0x0000003d043d7221 */ /* 0x008fe20000010000 */
[----:B------:R-:W-:-:S06]  /*ca40*/  FADD.FTZ R12, R34, R12 ;  /* 0x0000000c220c7221 */ /* 0x000fcc0000010000 */
[----:B--2---:R-:W2:Y:S01]  /*ca50*/  MUFU.EX2 R13, R40 ;  /* 0x00000028000d7308 */ /* 0x004ea20000000800 */
[----:B-1----:R-:W-:-:S07]  /*ca60*/  FADD.FTZ R61, R5, R61 ;  /* 0x0000003d053d7221 */ /* 0x002fce0000010000 */
[----:B------:R-:W1:Y:S01]  /*ca70*/  MUFU.EX2 R39, R39 ;  /* 0x0000002700277308 */ /* 0x000e620000000800 */
[----:B------:R-:W-:Y:S01]  /*ca80*/  FADD.FTZ R61, R36, R61 ;  /* 0x0000003d243d7221 */ /* 0x000fe20000010000 */
[----:B------:R-:W-:-:S06]  /*ca90*/  FADD.FTZ R12, R35, R12 ;  /* 0x0000000c230c7221 */ /* 0x000fcc0000010000 */
[----:B------:R-:W3:Y:S08]  /*caa0*/  MUFU.EX2 R15, R41 ;  /* 0x00000029000f7308 */ /* 0x000ef00000000800 */
[----:B------:R-:W0:Y:S01]  /*cab0*/  MUFU.EX2 R42, R42 ;  /* 0x0000002a002a7308 */ /* 0x000e220000000800 */
[----:B------:R-:W-:Y:S01]  /*cac0*/  FADD.FTZ R61, R6, R61 ;  /* 0x0000003d063d7221 */ /* 0x000fe20000010000 */
[----:B-----5:R-:W-:-:S06]  /*cad0*/  FADD.FTZ R12, R7, R12 ;  /* 0x0000000c070c7221 */ /* 0x020fcc0000010000 */
[----:B------:R-:W5:Y:S08]  /*cae0*/  MUFU.EX2 R44, R44 ;  /* 0x0000002c002c7308 */ /* 0x000f700000000800 */
[----:B------:R-:W5:Y:S01]  /*caf0*/  MUFU.EX2 R43, R43 ;  /* 0x0000002b002b7308 */ /* 0x000f620000000800 */
[----:B--2---:R-:W-:Y:S01]  /*cb00*/  FADD.FTZ R61, R13, R61 ;  /* 0x0000003d0d3d7221 */ /* 0x004fe20000010000 */
[----:B-1----:R-:W-:-:S06]  /*cb10*/  FADD.FTZ R31, R39, R12 ;  /* 0x0000000c271f7221 */ /* 0x002fcc0000010000 */
[----:B------:R-:W1:Y:S08]  /*cb20*/  MUFU.EX2 R14, R45 ;  /* 0x0000002d000e7308 */ /* 0x000e700000000800 */
[----:B------:R-:W2:Y:S01]  /*cb30*/  MUFU.EX2 R46, R46 ;  /* 0x0000002e002e7308 */ /* 0x000ea20000000800 */
[C---:B---3--:R-:W-:Y:S01]  /*cb40*/  FADD.FTZ R61, R15.reuse, R61 ;  /* 0x0000003d0f3d7221 */ /* 0x048fe20000010000 */
[----:B------:R-:W-:-:S06]  /*cb50*/  F2FP.F16.F32.PACK_AB R12, R15, R13 ;  /* 0x0000000d0f0c723e */ /* 0x000fcc00000000ff */
[----:B------:R-:W3:Y:S01]  /*cb60*/  MUFU.EX2 R48, R48 ;  /* 0x0000003000307308 */ /* 0x000ee20000000800 */
[----:B0-----:R-:W-:-:S07]  /*cb70*/  FADD.FTZ R13, R42, R31 ;  /* 0x0000001f2a0d7221 */ /* 0x001fce0000010000 */
[----:B------:R-:W0:Y:S01]  /*cb80*/  MUFU.EX2 R47, R47 ;  /* 0x0000002f002f7308 */ /* 0x000e220000000800 */
[----:B-----5:R-:W-:Y:S01]  /*cb90*/  FADD.FTZ R15, R44, R61 ;  /* 0x0000003d2c0f7221 */ /* 0x020fe20000010000 */
[----:B------:R-:W-:-:S06]  /*cba0*/  FADD.FTZ R13, R43, R13 ;  /* 0x0000000d2b0d7221 */ /* 0x000fcc0000010000 */
[----:B------:R-:W5:Y:S08]  /*cbb0*/  MUFU.EX2 R24, R49 ;  /* 0x0000003100187308 */ /* 0x000f700000000800 */
[----:B------:R-:W5:Y:S01]  /*cbc0*/  MUFU.EX2 R25, R50 ;  /* 0x0000003200197308 */ /* 0x000f620000000800 */
[----:B-1----:R-:W-:Y:S01]  /*cbd0*/  FADD.FTZ R15, R14, R15 ;  /* 0x0000000f0e0f7221 */ /* 0x002fe20000010000 */
[----:B--2---:R-:W-:-:S06]  /*cbe0*/  FADD.FTZ R13, R46, R13 ;  /* 0x0000000d2e0d7221 */ /* 0x004fcc0000010000 */
[----:B------:R-:W1:Y:S08]  /*cbf0*/  MUFU.EX2 R27, R52 ;  /* 0x00000034001b7308 */ /* 0x000e700000000800 */
[----:B------:R-:W2:Y:S01]  /*cc00*/  MUFU.EX2 R51, R51 ;  /* 0x0000003300337308 */ /* 0x000ea20000000800 */
[----:B---3--:R-:W-:Y:S01]  /*cc10*/  FADD.FTZ R15, R48, R15 ;  /* 0x0000000f300f7221 */ /* 0x008fe20000010000 */
[----:B0-----:R-:W-:-:S06]  /*cc20*/  FADD.FTZ R13, R47, R13 ;  /* 0x0000000d2f0d7221 */ /* 0x001fcc0000010000 */
[----:B------:R-:W0:Y:S08]  /*cc30*/  MUFU.EX2 R26, R53 ;  /* 0x00000035001a7308 */ /* 0x000e300000000800 */
[----:B------:R-:W3:Y:S01]  /*cc40*/  MUFU.EX2 R54, R54 ;  /* 0x0000003600367308 */ /* 0x000ee20000000800 */
        /* <DEDUP_REMOVED lines=8> */
[----:B0-----:R-:W-:Y:S01]  /*ccd0*/  FADD.FTZ R15, R26, R15 ;  /* 0x0000000f1a0f7221 */ /* 0x001fe20000010000 */
[----:B---3--:R-:W-:-:S06]  /*cce0*/  FADD.FTZ R13, R54, R13 ;  /* 0x0000000d360d7221 */ /* 0x008fcc0000010000 */
[----:B------:R-:W0:Y:S08]  /*ccf0*/  MUFU.EX2 R60, R60 ;  /* 0x0000003c003c7308 */ /* 0x000e300000000800 */
[----:B------:R-:W3:Y:S01]  /*cd00*/  MUFU.EX2 R59, R59 ;  /* 0x0000003b003b7308 */ /* 0x000ee20000000800 */
[----:B-----5:R-:W-:Y:S01]  /*cd10*/  FADD.FTZ R15, R29, R15 ;  /* 0x0000000f1d0f7221 */ /* 0x020fe20000010000 */
[----:B------:R-:W-:-:S06]  /*cd20*/  FADD.FTZ R13, R55, R13 ;  /* 0x0000000d370d7221 */ /* 0x000fcc0000010000 */
[----:B------:R-:W5:Y:S01]  /*cd30*/  MUFU.EX2 R62, R62 ;  /* 0x0000003e003e7308 */ /* 0x000f620000000800 */
[----:B-1----:R-:W-:Y:S01]  /*cd40*/  FADD.FTZ R15, R28, R15 ;  /* 0x0000000f1c0f7221 */ /* 0x002fe20000010000 */
[----:B--2---:R-:W-:-:S03]  /*cd50*/  FADD.FTZ R13, R58, R13 ;  /* 0x0000000d3a0d7221 */ /* 0x004fc60000010000 */
[----:B0-----:R-:W-:Y:S01]  /*cd60*/  FADD.FTZ R32, R60, R15 ;  /* 0x0000000f3c207221 */ /* 0x001fe20000010000 */
[----:B------:R-:W-:Y:S01]  /*cd70*/  F2FP.F16.F32.PACK_AB R4, R5, R4 ;  /* 0x000000040504723e */ /* 0x000fe200000000ff */
[----:B---3--:R-:W-:Y:S01]  /*cd80*/  FADD.FTZ R15, R59, R13 ;  /* 0x0000000d3b0f7221 */ /* 0x008fe20000010000 */
[----:B------:R-:W-:Y:S02]  /*cd90*/  F2FP.F16.F32.PACK_AB R5, R35, R34 ;  /* 0x000000222305723e */ /* 0x000fe400000000ff */
[----:B------:R-:W-:Y:S01]  /*cda0*/  F2FP.F16.F32.PACK_AB R6, R6, R36 ;  /* 0x000000240606723e */ /* 0x000fe200000000ff */
[----:B------:R-:W2:Y:S01]  /*cdb0*/  LDL R34, [R1+0x44] ;  /* 0x0000440001227983 */ /* 0x000ea20000100800 */
[----:B------:R-:W-:Y:S02]  /*cdc0*/  F2FP.F16.F32.PACK_AB R7, R39, R7 ;  /* 0x000000072707723e */ /* 0x000fe400000000ff */
[----:B------:R-:W-:Y:S01]  /*cdd0*/  F2FP.F16.F32.PACK_AB R13, R43, R42 ;  /* 0x0000002a2b0d723e */ /* 0x000fe200000000ff */
[----:B-----5:R-:W-:Y:S01]  /*cde0*/  FADD.FTZ R33, R62, R15 ;  /* 0x0000000f3e217221 */ /* 0x020fe20000010000 */
[----:B------:R-:W-:-:S02]  /*cdf0*/  F2FP.F16.F32.PACK_AB R14, R14, R44 ;  /* 0x0000002c0e0e723e */ /* 0x000fc400000000ff */
[----:B------:R-:W-:Y:S02]  /*ce00*/  F2FP.F16.F32.PACK_AB R15, R47, R46 ;  /* 0x0000002e2f0f723e */ /* 0x000fe400000000ff */
[----:B------:R-:W-:Y:S02]  /*ce10*/  F2FP.F16.F32.PACK_AB R26, R26, R27 ;  /* 0x0000001b1a1a723e */ /* 0x000fe400000000ff */
[----:B------:R-:W-:Y:S02]  /*ce20*/  F2FP.F16.F32.PACK_AB R24, R24, R48 ;  /* 0x000000301818723e */ /* 0x000fe400000000ff */
[----:B------:R-:W-:Y:S02]  /*ce30*/  F2FP.F16.F32.PACK_AB R25, R51, R25 ;  /* 0x000000193319723e */ /* 0x000fe400000000ff */
[----:B------:R-:W-:Y:S01]  /*ce40*/  F2FP.F16.F32.PACK_AB R27, R55, R54 ;  /* 0x00000036371b723e */ /* 0x000fe200000000ff */
[----:B----4-:R-:W-:Y:S04]  /*ce50*/  STSM.16.M88.4 [R37], R4 ;  /* 0x0000000425007844 */ /* 0x010fe80000000200 */
[----:B------:R-:W-:Y:S04]  /*ce60*/  STSM.16.M88.4 [R156], R12 ;  /* 0x0000000c9c007844 */ /* 0x000fe80000000200 */
[----:B------:R0:W-:Y:S04]  /*ce70*/  STSM.16.M88.4 [R155], R24 ;  /* 0x000000189b007844 */ /* 0x0001e80000000200 */
[----:B0-----:R-:W3:Y:S01]  /*ce80*/  LDL R25, [R1+0x40] ;  /* 0x0000400001197983 */ /* 0x001ee20000100800 */
[----:B------:R-:W0:Y:S08]  /*ce90*/  MUFU.EX2 R21, R21 ;  /* 0x0000001500157308 */ /* 0x000e300000000800 */
[----:B------:R-:W1:Y:S08]  /*cea0*/  MUFU.EX2 R64, R64 ;  /* 0x0000004000407308 */ /* 0x000e700000000800 */
[----:B------:R-:W4:Y:S08]  /*ceb0*/  MUFU.EX2 R63, R63 ;  /* 0x0000003f003f7308 */ /* 0x000f300000000800 */
[----:B------:R-:W5:Y:S08]  /*cec0*/  MUFU.EX2 R11, R65 ;  /* 0x00000041000b7308 */ /* 0x000f700000000800 */
[----:B------:R-:W5:Y:S01]  /*ced0*/  MUFU.EX2 R66, R66 ;  /* 0x0000004200427308 */ /* 0x000f620000000800 */
[----:B0-----:R-:W-:-:S07]  /*cee0*/  FADD.FTZ R32, R21, R32 ;  /* 0x0000002015207221 */ /* 0x001fce0000010000 */
[----:B------:R-:W0:Y:S08]  /*cef0*/  MUFU.EX2 R68, R68 ;  /* 0x0000004400447308 */ /* 0x000e300000000800 */
[----:B------:R-:W0:Y:S01]  /*cf00*/  MUFU.EX2 R67, R67 ;  /* 0x0000004300437308 */ /* 0x000e220000000800 */
[----:B-1----:R-:W-:Y:S01]  /*cf10*/  FADD.FTZ R32, R64, R32 ;  /* 0x0000002040207221 */ /* 0x002fe20000010000 */
[----:B----4-:R-:W-:-:S06]  /*cf20*/  FADD.FTZ R33, R63, R33 ;  /* 0x000000213f217221 */ /* 0x010fcc0000010000 */
[----:B------:R-:W1:Y:S08]  /*cf30*/  MUFU.EX2 R69, R69 ;  /* 0x0000004500457308 */ /* 0x000e700000000800 */
[----:B------:R-:W4:Y:S01]  /*cf40*/  MUFU.EX2 R70, R70 ;  /* 0x0000004600467308 */ /* 0x000f220000000800 */
[----:B-----5:R-:W-:Y:S01]  /*cf50*/  FADD.FTZ R32, R11, R32 ;  /* 0x000000200b207221 */ /* 0x020fe20000010000 */
[----:B------:R-:W-:-:S06]  /*cf60*/  FADD.FTZ R33, R66, R33 ;  /* 0x0000002142217221 */ /* 0x000fcc0000010000 */
[----:B------:R-:W5:Y:S08]  /*cf70*/  MUFU.EX2 R72, R72 ;  /* 0x0000004800487308 */ /* 0x000f700000000800 */
[----:B------:R-:W5:Y:S01]  /*cf80*/  MUFU.EX2 R71, R71 ;  /* 0x0000004700477308 */ /* 0x000f620000000800 */
[----:B0-----:R-:W-:Y:S01]  /*cf90*/  FADD.FTZ R32, R68, R32 ;  /* 0x0000002044207221 */ /* 0x001fe20000010000 */
[----:B------:R-:W-:-:S06]  /*cfa0*/  FADD.FTZ R33, R67, R33 ;  /* 0x0000002143217221 */ /* 0x000fcc0000010000 */
        /* <DEDUP_REMOVED lines=14> */
[----:B------:R-:W-:Y:S01]  /*d090*/  F2FP.F16.F32.PACK_AB R4, R28, R29 ;  /* 0x0000001d1c04723e */ /* 0x000fe200000000ff */
[----:B-1----:R-:W-:-:S06]  /*d0a0*/  FADD.FTZ R32, R76, R35 ;  /* 0x000000234c207221 */ /* 0x002fcc0000010000 */
[----:B------:R-:W1:Y:S01]  /*d0b0*/  MUFU.EX2 R81, R81 ;  /* 0x0000005100517308 */ /* 0x000e620000000800 */
[----:B----4-:R-:W-:-:S07]  /*d0c0*/  FADD.FTZ R28, R30, R33 ;  /* 0x000000211e1c7221 */ /* 0x010fce0000010000 */
[----:B------:R-:W4:Y:S01]  /*d0d0*/  MUFU.EX2 R82, R82 ;  /* 0x0000005200527308 */ /* 0x000f220000000800 */
[----:B-----5:R-:W-:Y:S01]  /*d0e0*/  FADD.FTZ R13, R77, R32 ;  /* 0x000000204d0d7221 */ /* 0x020fe20000010000 */
[----:B------:R-:W-:-:S06]  /*d0f0*/  FADD.FTZ R28, R75, R28 ;  /* 0x0000001c4b1c7221 */ /* 0x000fcc0000010000 */
[----:B------:R-:W5:Y:S08]  /*d100*/  MUFU.EX2 R84, R84 ;  /* 0x0000005400547308 */ /* 0x000f700000000800 */
[----:B------:R-:W2:Y:S01]  /*d110*/  MUFU.EX2 R83, R83 ;  /* 0x0000005300537308 */ /* 0x000ea20000000800 */
[----:B0-----:R-:W-:Y:S01]  /*d120*/  FADD.FTZ R14, R80, R13 ;  /* 0x0000000d500e7221 */ /* 0x001fe20000010000 */
[----:B------:R-:W-:-:S06]  /*d130*/  F2FP.F16.F32.PACK_AB R12, R11, R64 ;  /* 0x000000400b0c723e */ /* 0x000fcc00000000ff */
[----:B------:R-:W0:Y:S01]  /*d140*/  MUFU.EX2 R85, R85 ;  /* 0x0000005500557308 */ /* 0x000e220000000800 */
[----:B------:R-:W-:-:S07]  /*d150*/  FADD.FTZ R11, R79, R28 ;  /* 0x0000001c4f0b7221 */ /* 0x000fce0000010000 */
[----:B------:R-:W0:Y:S01]  /*d160*/  MUFU.EX2 R86, R86 ;  /* 0x0000005600567308 */ /* 0x000e220000000800 */
[----:B-1----:R-:W-:Y:S01]  /*d170*/  FADD.FTZ R15, R81, R14 ;  /* 0x0000000e510f7221 */ /* 0x002fe20000010000 */
[----:B----4-:R-:W-:-:S06]  /*d180*/  FADD.FTZ R24, R82, R11 ;  /* 0x0000000b52187221 */ /* 0x010fcc0000010000 */
[----:B------:R-:W1:Y:S08]  /*d190*/  MUFU.EX2 R88, R88 ;  /* 0x0000005800587308 */ /* 0x000e700000000800 */
[----:B------:R-:W4:Y:S01]  /*d1a0*/  MUFU.EX2 R87, R87 ;  /* 0x0000005700577308 */ /* 0x000f220000000800 */
[----:B-----5:R-:W-:Y:S01]  /*d1b0*/  FADD.FTZ R26, R84, R15 ;  /* 0x0000000f541a7221 */ /* 0x020fe20000010000 */
[----:B--2---:R-:W-:-:S06]  /*d1c0*/  FADD.FTZ R11, R83, R24 ;  /* 0x00000018530b7221 */ /* 0x004fcc0000010000 */
[----:B------:R-:W2:Y:S01]  /*d1d0*/  MUFU.EX2 R89, R89 ;  /* 0x0000005900597308 */ /* 0x000ea20000000800 */
[----:B------:R-:W-:-:S07]  /*d1e0*/  F2FP.F16.F32.PACK_AB R6, R21, R60 ;  /* 0x0000003c1506723e */ /* 0x000fce00000000ff */
[----:B------:R-:W5:Y:S01]  /*d1f0*/  MUFU.EX2 R90, R90 ;  /* 0x0000005a005a7308 */ /* 0x000f620000000800 */
[----:B0-----:R-:W-:Y:S01]  /*d200*/  FADD.FTZ R21, R85, R26 ;  /* 0x0000001a55157221 */ /* 0x001fe20000010000 */
[----:B------:R-:W-:-:S06]  /*d210*/  FADD.FTZ R24, R86, R11 ;  /* 0x0000000b56187221 */ /* 0x000fcc0000010000 */
[----:B------:R-:W0:Y:S01]  /*d220*/  MUFU.EX2 R92, R92 ;  /* 0x0000005c005c7308 */ /* 0x000e220000000800 */
[----:B------:R-:W-:-:S07]  /*d230*/  F2FP.F16.F32.PACK_AB R5, R59, R58 ;  /* 0x0000003a3b05723e */ /* 0x000fce00000000ff */
[----:B------:R-:W0:Y:S01]  /*d240*/  MUFU.EX2 R31, R91 ;  /* 0x0000005b001f7308 */ /* 0x000e220000000800 */
[----:B------:R-:W-:Y:S01]  /*d250*/  F2FP.F16.F32.PACK_AB R7, R63, R62 ;  /* 0x0000003e3f07723e */ /* 0x000fe200000000ff */
[----:B-1----:R-:W-:-:S06]  /*d260*/  FADD.FTZ R26, R88, R21 ;  /* 0x00000015581a7221 */ /* 0x002fcc0000010000 */
[----:B------:R-:W1:Y:S01]  /*d270*/  MUFU.EX2 R93, R93 ;  /* 0x0000005d005d7308 */ /* 0x000e620000000800 */
[----:B----4-:R-:W-:-:S07]  /*d280*/  FADD.FTZ R11, R87, R24 ;  /* 0x00000018570b7221 */ /* 0x010fce0000010000 */
[----:B------:R-:W4:Y:S01]  /*d290*/  MUFU.EX2 R91, R94 ;  /* 0x0000005e005b7308 */ /* 0x000f220000000800 */
[----:B------:R5:W-:Y:S01]  /*d2a0*/  STSM.16.M88.4 [R154+0x24800], R4 ;  /* 0x024800049a007844 */ /* 0x000be20000000200 */
[----:B--2---:R-:W-:-:S06]  /*d2b0*/  FADD.FTZ R21, R89, R26 ;  /* 0x0000001a59157221 */ /* 0x004fcc0000010000 */
[----:B------:R-:W2:Y:S08]  /*d2c0*/  MUFU.EX2 R96, R96 ;  /* 0x0000006000607308 */ /* 0x000eb00000000800 */
[----:B------:R-:W2:Y:S01]  /*d2d0*/  MUFU.EX2 R95, R95 ;  /* 0x0000005f005f7308 */ /* 0x000ea20000000800 */
[----:B-----5:R-:W-:Y:S01]  /*d2e0*/  FADD.FTZ R4, R90, R11 ;  /* 0x0000000b5a047221 */ /* 0x020fe20000010000 */
[----:B0-----:R-:W-:-:S06]  /*d2f0*/  FADD.FTZ R6, R92, R21 ;  /* 0x000000155c067221 */ /* 0x001fcc0000010000 */
[----:B------:R-:W0:Y:S01]  /*d300*/  MUFU.EX2 R98, R98 ;  /* 0x0000006200627308 */ /* 0x000e220000000800 */
[----:B------:R-:W-:Y:S01]  /*d310*/  FADD.FTZ R4, R31, R4 ;  /* 0x000000041f047221 */ /* 0x000fe20000010000 */
[----:B-1----:R-:W-:-:S06]  /*d320*/  FADD.FTZ R5, R93, R6 ;  /* 0x000000065d057221 */ /* 0x002fcc0000010000 */
[----:B------:R-:W1:Y:S01]  /*d330*/  MUFU.EX2 R97, R97 ;  /* 0x0000006100617308 */ /* 0x000e620000000800 */
[----:B----4-:R-:W-:-:S07]  /*d340*/  FADD.FTZ R4, R91, R4 ;  /* 0x000000045b047221 */ /* 0x010fce0000010000 */
[----:B------:R-:W4:Y:S01]  /*d350*/  MUFU.EX2 R99, R99 ;  /* 0x0000006300637308 */ /* 0x000f220000000800 */
[----:B--2---:R-:W-:Y:S01]  /*d360*/  FADD.FTZ R6, R96, R5 ;  /* 0x0000000560067221 */ /* 0x004fe20000010000 */
[----:B------:R-:W-:-:S06]  /*d370*/  FADD.FTZ R5, R95, R4 ;  /* 0x000000045f057221 */ /* 0x000fcc0000010000 */
[----:B------:R-:W2:Y:S08]  /*d380*/  MUFU.EX2 R100, R100 ;  /* 0x0000006400647308 */ /* 0x000eb00000000800 */
[----:B------:R-:W5:Y:S01]  /*d390*/  MUFU.EX2 R102, R102 ;  /* 0x0000006600667308 */ /* 0x000f620000000800 */
[----:B0-----:R-:W-:-:S07]  /*d3a0*/  FADD.FTZ R4, R98, R5 ;  /* 0x0000000562047221 */ /* 0x001fce0000010000 */
[----:B------:R-:W0:Y:S08]  /*d3b0*/  MUFU.EX2 R101, R101 ;  /* 0x0000006500657308 */ /* 0x000e300000000800 */
[----:B------:R-:W3:Y:S01]  /*d3c0*/  MUFU.EX2 R103, R103 ;  /* 0x0000006700677308 */ /* 0x000ee20000000800 */
[----:B-1----:R-:W-:Y:S01]  /*d3d0*/  FADD.FTZ R7, R97, R6 ;  /* 0x0000000661077221 */ /* 0x002fe20000010000 */
[----:B----4-:R-:W-:-:S06]  /*d3e0*/  FADD.FTZ R5, R99, R4 ;  /* 0x0000000463057221 */ /* 0x010fcc0000010000 */
[----:B------:R-:W1:Y:S08]  /*d3f0*/  MUFU.EX2 R104, R104 ;  /* 0x0000006800687308 */ /* 0x000e700000000800 */
[----:B------:R-:W4:Y:S01]  /*d400*/  MUFU.EX2 R106, R106 ;  /* 0x0000006a006a7308 */ /* 0x000f220000000800 */
[----:B--2---:R-:W-:Y:S01]  /*d410*/  FADD.FTZ R6, R100, R7 ;  /* 0x0000000764067221 */ /* 0x004fe20000010000 */
[----:B-----5:R-:W-:-:S06]  /*d420*/  FADD.FTZ R4, R102, R5 ;  /* 0x0000000566047221 */ /* 0x020fcc0000010000 */
[----:B------:R-:W2:Y:S08]  /*d430*/  MUFU.EX2 R105, R105 ;  /* 0x0000006900697308 */ /* 0x000eb00000000800 */
[----:B------:R-:W5:Y:S01]  /*d440*/  MUFU.EX2 R107, R107 ;  /* 0x0000006b006b7308 */ /* 0x000f620000000800 */
[----:B0-----:R-:W-:Y:S01]  /*d450*/  FADD.FTZ R7, R101, R6 ;  /* 0x0000000665077221 */ /* 0x001fe20000010000 */
[----:B---3--:R-:W-:-:S06]  /*d460*/  FADD.FTZ R5, R103, R4 ;  /* 0x0000000467057221 */ /* 0x008fcc0000010000 */
        /* <DEDUP_REMOVED lines=14> */
[----:B-1----:R-:W-:-:S07]  /*d550*/  FADD.FTZ R7, R109, R6 ;  /* 0x000000066d077221 */ /* 0x002fce0000010000 */
[----:B------:R-:W-:Y:S08]  /*d560*/  MUFU.EX2 R116, R116 ;  /* 0x0000007400747308 */ /* 0x000ff00000000800 */
[----:B------:R-:W1:Y:S08]  /*d570*/  MUFU.EX2 R117, R117 ;  /* 0x0000007500757308 */ /* 0x000e700000000800 */
[----:B------:R-:W-:Y:S08]  /*d580*/  MUFU.EX2 R118, R118 ;  /* 0x0000007600767308 */ /* 0x000ff00000000800 */
[----:B------:R-:W1:Y:S01]  /*d590*/  MUFU.EX2 R119, R119 ;  /* 0x0000007700777308 */ /* 0x000e620000000800 */
[----:B----4-:R-:W-:Y:S01]  /*d5a0*/  FADD.FTZ R5, R111, R4 ;  /* 0x000000046f057221 */ /* 0x010fe20000010000 */
[----:B------:R-:W-:Y:S01]  /*d5b0*/  F2FP.F16.F32.PACK_AB R72, R73, R72 ;  /* 0x000000484948723e */ /* 0x000fe200000000ff */
[----:B--2---:R-:W-:Y:S01]  /*d5c0*/  FADD.FTZ R6, R112, R7 ;  /* 0x0000000770067221 */ /* 0x004fe20000010000 */
        /* <DEDUP_REMOVED lines=15> */
[----:B------:R-:W-:-:S02]  /*d6c0*/  F2FP.F16.F32.PACK_AB R90, R93, R92 ;  /* 0x0000005c5d5a723e */ /* 0x000fc400000000ff */
[----:B------:R-:W-:Y:S02]  /*d6d0*/  F2FP.F16.F32.PACK_AB R91, R95, R91 ;  /* 0x0000005b5f5b723e */ /* 0x000fe400000000ff */
[----:B------:R-:W-:Y:S02]  /*d6e0*/  F2FP.F16.F32.PACK_AB R97, R99, R98 ;  /* 0x000000626361723e */ /* 0x000fe400000000ff */
[----:B------:R-:W-:Y:S01]  /*d6f0*/  F2FP.F16.F32.PACK_AB R104, R105, R104 ;  /* 0x000000686968723e */ /* 0x000fe200000000ff */
[----:B------:R0:W-:Y:S01]  /*d700*/  STSM.16.M88.4 [R34], R12 ;  /* 0x0000000c22007844 */ /* 0x0001e20000000200 */
[----:B------:R-:W-:Y:S01]  /*d710*/  F2FP.F16.F32.PACK_AB R98, R101, R100 ;  /* 0x000000646562723e */ /* 0x000fe200000000ff */
[----:B---3--:R-:W-:Y:S01]  /*d720*/  FADD.FTZ R5, R115, R5 ;  /* 0x0000000573057221 */ /* 0x008fe20000010000 */
[----:B------:R-:W-:Y:S02]  /*d730*/  F2FP.F16.F32.PACK_AB R99, R103, R102 ;  /* 0x000000666763723e */ /* 0x000fe400000000ff */
[----:B------:R-:W-:-:S02]  /*d740*/  F2FP.F16.F32.PACK_AB R105, R107, R106 ;  /* 0x0000006a6b69723e */ /* 0x000fc400000000ff */
[----:B------:R-:W-:Y:S01]  /*d750*/  F2FP.F16.F32.PACK_AB R112, R113, R112 ;  /* 0x000000707170723e */ /* 0x000fe200000000ff */
[----:B------:R0:W-:Y:S01]  /*d760*/  STSM.16.M88.4 [R156+0x6000], R72 ;  /* 0x006000489c007844 */ /* 0x0001e20000000200 */
[----:B------:R-:W-:Y:S02]  /*d770*/  F2FP.F16.F32.PACK_AB R106, R109, R108 ;  /* 0x0000006c6d6a723e */ /* 0x000fe400000000ff */
[----:B------:R-:W-:Y:S02]  /*d780*/  F2FP.F16.F32.PACK_AB R107, R111, R110 ;  /* 0x0000006e6f6b723e */ /* 0x000fe400000000ff */
[----:B------:R-:W-:Y:S01]  /*d790*/  F2FP.F16.F32.PACK_AB R113, R115, R114 ;  /* 0x000000727371723e */ /* 0x000fe200000000ff */
[----:B------:R0:W-:Y:S01]  /*d7a0*/  STSM.16.M88.4 [R155+0x6000], R80 ;  /* 0x006000509b007844 */ /* 0x0001e20000000200 */
[----:B-1----:R-:W-:Y:S02]  /*d7b0*/  F2FP.F16.F32.PACK_AB R114, R117, R116 ;  /* 0x000000747572723e */ /* 0x002fe400000000ff */
[----:B------:R-:W-:Y:S01]  /*d7c0*/  F2FP.F16.F32.PACK_AB R115, R119, R118 ;  /* 0x000000767773723e */ /* 0x000fe200000000ff */
[----:B------:R0:W-:Y:S04]  /*d7d0*/  STSM.16.M88.4 [R154+0x2a800], R88 ;  /* 0x02a800589a007844 */ /* 0x0001e80000000200 */
        /* <DEDUP_REMOVED lines=8> */
[----:B-1----:R-:W1:Y:S01]  /*d860*/  FENCE.VIEW.ASYNC.S ;  /* 0x00000000000073c6 */ /* 0x002e620000000000 */
[----:B------:R-:W-:Y:S01]  /*d870*/  ISETP.GT.AND P2, PT, R8, RZ, PT ;  /* 0x000000ff0800720c */ /* 0x000fe20003f44270 */
        /* <DEDUP_REMOVED lines=20> */
[----:B------:R-:W-:Y:S01]  /*d9c0*/  IADD3 R8, R8, -0x1, RZ ;  /* 0xffffffff08087810 */ /* 0x000fe20007ffe0ff */
        /* <DEDUP_REMOVED lines=20> */
[----:B-1----:R-:W-:Y:S01]  /*db10*/  NOP ;  /* 0x0000000000007918 */ /* 0x002fe20000000000 */
[----:B0-----:R-:W-:Y:S05]  /*db20*/  @P2 BRA `(.L_x_10895) ;  /* 0xffffffd0008c2947 */ /* 0x001fea000383ffff */
.L_x_10884:
[----:B------:R-:W-:Y:S05]  /*db30*/  WARPSYNC.ALL ;  /* 0x0000000000007948 */ /* 0x000fea0003800000 */
[----:B------:R-:W-:Y:S06]  /*db40*/  BAR.ARV 0x8, 0x1a0 ;  /* 0x0206800000007b1d */ /* 0x000fec0000002000 */
[----:B------:R-:W-:Y:S05]  /*db50*/  @!P0 BRA `(.L_x_10896) ;  /* 0x0000000000048947 */ /* 0x000fea0003800000 */
[----:B------:R-:W-:Y:S01]  /*db60*/  BPT.TRAP 0x1 ;  /* 0x000000040000795c */ /* 0x000fe20000300000 */
.L_x_10896:
[----:B------:R-:W-:Y:S01]  /*db70*/  IMAD R12, R22, 0x8, R2 ;  /* 0x00000008160c7824 */ /* 0x000fe200078e0202 */
[----:B------:R-:W-:-:S04]  /*db80*/  SHF.L.U32 R5, R153, 0x1f, RZ ;  /* 0x0000001f99057819 */ /* 0x000fc800000006ff */
[----:B------:R0:W1:Y:S01]  /*db90*/  SYNCS.PHASECHK.TRANS64.TRYWAIT P2, [R12+URZ+0x30850], R5 ;  /* 0x030850050c0075a7 */ /* 0x000062000804017f */
[----:B------:R-:W-:Y:S05]  /*dba0*/  @!P0 BRA `(.L_x_10897) ;  /* 0x0000000000048947 */ /* 0x000fea0003800000 */
[----:B------:R-:W-:Y:S01]  /*dbb0*/  BPT.TRAP 0x1 ;  /* 0x000000040000795c */ /* 0x000fe20000300000 */
.L_x_10897:
[----:B------:R-:W2:Y:S01]  /*dbc0*/  LDL.LU R6, [R1+0x2c] ;  /* 0x00002c0001067983 */ /* 0x000ea20000300800 */
[----:B------:R-:W-:-:S05]  /*dbd0*/  VIADD R2, R2, 0x400 ;  /* 0x0000040002027836 */ /* 0x000fca0000000000 */
[----:B------:R-:W-:-:S04]  /*dbe0*/  SHF.R.U32.HI R2, RZ, 0x4, R2 ;  /* 0x00000004ff027819 */ /* 0x000fc80000011602 */
[----:B------:R-:W-:Y:S02]  /*dbf0*/  LOP3.LUT R9, R2, 0x3fff, RZ, 0xc0, !PT ;  /* 0x00003fff02097812 */ /* 0x000fe400078ec0ff */
[----:B--2---:R-:W-:-:S04]  /*dc00*/  IADD3 R6, R6, 0x1e800, RZ ;  /* 0x0001e80006067810 */ /* 0x004fc80007ffe0ff */
[----:B------:R-:W-:-:S04]  /*dc10*/  SHF.R.U32.HI R6, RZ, 0x4, R6 ;  /* 0x00000004ff067819 */ /* 0x000fc80000011606 */
[----:B------:R-:W-:Y:S01]  /*dc20*/  LOP3.LUT R6, R6, 0x3fff, RZ, 0xc0, !PT ;  /* 0x00003fff06067812 */ /* 0x000fe200078ec0ff */
[----:B-1----:R-:W-:Y:S06]  /*dc30*/  @P2 BRA `(.L_x_10898) ;  /* 0x0000000000082947 */ /* 0x002fec0003800000 */
[----:B------:R-:W1:Y:S02]  /*dc40*/  SYNCS.PHASECHK.TRANS64.TRYWAIT P0, [R12+URZ+0x30850], R5 ;  /* 0x030850050c0075a7 */ /* 0x000e64000800017f */
[----:B-1----:R-:W-:Y:S05]  /*dc50*/  @!P0 BRA `(.L_x_10899) ;  /* 0x00000078007c8947 */ /* 0x002fea0003800000 */
.L_x_10898:
[----:B------:R-:W-:Y:S01]  /*dc60*/  IMAD R8, R22, 0x600, R9 ;  /* 0x0000060016087824 */ /* 0x000fe200078e0209 */
[----:B------:R-:W-:Y:S01]  /*dc70*/  LOP3.LUT R6, R6, 0x10000, RZ, 0xfc, !PT ;  /* 0x0001000006067812 */ /* 0x000fe200078efcff */
[----:B------:R-:W-:Y:S01]  /*dc80*/  IMAD.MOV.U32 R7, RZ, RZ, 0x40000040 ;  /* 0x40000040ff077424 */ /* 0x000fe200078e00ff */
[----:B------:R-:W2:Y:S01]  /*dc90*/  LDL.LU R24, [R1+0x50] ;  /* 0x0000500001187983 */ /* 0x000ea20000300800 */
[----:B------:R-:W-:Y:S01]  /*dca0*/  IMAD.MOV.U32 R9, RZ, RZ, 0x40000040 ;  /* 0x40000040ff097424 */ /* 0x000fe200078e00ff */
        /* <DEDUP_REMOVED lines=9> */
[----:B------:R-:W-:Y:S01]  /*dd40*/  MOV R21, 0x40000040 ;  /* 0x4000004000157802 */ /* 0x000fe20000000f00 */
[----:B------:R-:W-:Y:S01]  /*dd50*/  IMAD.MOV.U32 R7, RZ, RZ, 0x40000040 ;  /* 0x40000040ff077424 */ /* 0x000fe200078e00ff */
[----:B------:R-:W-:Y:S01]  /*dd60*/  SHFL.BFLY PT, R2, R11, 0x2, 0x1f ;  /* 0x0c401f000b027f89 */ /* 0x000fe200000e0000 */
[----:B------:R-:W-:Y:S01]  /*dd70*/  IMAD.MOV.U32 R9, RZ, RZ, 0x40000040 ;  /* 0x40000040ff097424 */ /* 0x000fe200078e00ff */
[----:B------:R-:W-:Y:S01]  /*dd80*/  IADD3 R22, R22, 0x1, RZ ;  /* 0x0000000116167810 */ /* 0x000fe20007ffe0ff */
[----:B------:R-:W-:Y:S01]  /*dd90*/  IMAD.MOV.U32 R27, RZ, RZ, RZ ;  /* 0x000000ffff1b7224 */ /* 0x000fe200078e00ff */
[----:B01----:R-:W0:Y:S01]  /*dda0*/  SHFL.BFLY PT, R5, R4, 0x2, 0x1f ;  /* 0x0c401f0004057f89 */ /* 0x003e2200000e0000 */
[----:B------:R-:W-:Y:S01]  /*ddb0*/  IMAD.MOV.U32 R28, RZ, RZ, -0x800000 ;  /* 0xff800000ff1c7424 */ /* 0x000fe200078e00ff */
[----:B------:R-:W-:-:S03]  /*ddc0*/  ISETP.NE.AND P0, PT, R22, 0x2, PT ;  /* 0x000000021600780c */ /* 0x000fc60003f05270 */
[----:B------:R-:W-:Y:S01]  /*ddd0*/  HGMMA.64x64x16.F32 R120, gdesc[UR4].tnspB, R120, gsb0 ;  /* 0x40e00000047879f0 */ /* 0x000fe20008000878 */
[----:B------:R-:W-:Y:S01]  /*dde0*/  R2UR UR4, R20 ;  /* 0x00000000140472ca */ /* 0x000fe200000e0000 */
[----:B------:R-:W-:Y:S01]  /*ddf0*/  VIADD R20, R6, 0x4 ;  /* 0x0000000406147836 */ /* 0x000fe20000000000 */
[----:B------:R-:W-:Y:S01]  /*de00*/  R2UR UR5, R21 ;  /* 0x00000000150572ca */ /* 0x000fe200000e0000 */
[----:B------:R-:W-:Y:S01]  /*de10*/  IMAD.MOV.U32 R21, RZ, RZ, 0x40000040 ;  /* 0x40000040ff157424 */ /* 0x000fe200078e00ff */
[----:B------:R-:W-:Y:S01]  /*de20*/  R2UR UR6, R14 ;  /* 0x000000000e0672ca */ /* 0x000fe200000e0000 */
[----:B------:R-:W-:Y:S01]  /*de30*/  VIADD R14, R8, 0x100 ;  /* 0x00000100080e7836 */ /* 0x000fe20000000000 */
[----:B------:R-:W-:Y:S01]  /*de40*/  R2UR UR7, R15 ;  /* 0x000000000f0772ca */ /* 0x000fe200000e0000 */
[----:B------:R-:W-:Y:S01]  /*de50*/  IMAD.MOV.U32 R15, RZ, RZ, 0x40000040 ;  /* 0x40000040ff0f7424 */ /* 0x000fe200078e00ff */
[----:B------:R-:W-:Y:S01]  /*de60*/  SEL R22, R22, RZ, P0 ;  /* 0x000000ff16167207 */ /* 0x000fe20000000000 */
[----:B0-----:R-:W-:Y:S01]  /*de70*/  FADD.FTZ R5, R5, R4 ;  /* 0x0000000405057221 */ /* 0x001fe20000010000 */
[----:B------:R-:W-:-:S04]  /*de80*/  SEL R4, RZ, 0x1, P0 ;  /* 0x00000001ff047807 */ /* 0x000fc80000000000 */
[----:B------:R-:W-:Y:S01]  /*de90*/  LOP3.LUT R153, R153, R4, RZ, 0x3c, !PT ;  /* 0x0000000499997212 */ /* 0x000fe200078e3cff */
[----:B------:R-:W-:Y:S01]  /*dea0*/  IMAD.MOV.U32 R4, RZ, RZ, RZ ;  /* 0x000000ffff047224 */ /* 0x000fe200078e00ff */
[----:B------:R-:W-:Y:S02]  /*deb0*/  WARPGROUP.DEPBAR.LE gsb0, 0x0 ;  /* 0x00008000000079c5 */ /* 0x000fe40000010000 */
[----:B------:R-:W-:-:S06]  /*dec0*/  WARPGROUP.ARRIVE ;  /* 0x00000000000079c5 */ /* 0x000fcc0000000000 */
[----:B------:R-:W-:Y:S01]  /*ded0*/  HGMMA.64x64x16.F32 R120, gdesc[UR4].tnspB, R120, gsb0 ;  /* 0x40e00000047879f0 */ /* 0x000fe20008000878 */
[----:B------:R-:W-:Y:S02]  /*dee0*/  R2UR UR4, R20 ;  /* 0x00000000140472ca */ /* 0x000fe400000e0000 */
[----:B------:R-:W-:Y:S01]  /*def0*/  R2UR UR5, R21 ;  /* 0x00000000150572ca */ /* 0x000fe200000e0000 */
[----:B------:R-:W-:Y:S01]  /*df00*/  IMAD.MOV.U32 R21, RZ, RZ, 0x40000040 ;  /* 0x40000040ff157424 */ /* 0x000fe200078e00ff */
[----:B------:R-:W-:Y:S01]  /*df10*/  R2UR UR6, R14 ;  /* 0x000000000e0672ca */ /* 0x000fe200000e0000 */
[----:B------:R-:W-:Y:S01]  /*df20*/  VIADD R14, R8, 0x180 ;  /* 0x00000180080e7836 */ /* 0x000fe20000000000 */
[----:B------:R-:W-:Y:S01]  /*df30*/  R2UR UR7, R15 ;  /* 0x000000000f0772ca */ /* 0x000fe200000e0000 */
[----:B------:R-:W-:Y:S01]  /*df40*/  IMAD.MOV.U32 R15, RZ, RZ, 0x40000040 ;  /* 0x40000040ff0f7424 */ /* 0x000fe200078e00ff */
[----:B------:R-:W-:Y:S01]  /*df50*/  IADD3 R20, R6, 0x6, RZ ;  /* 0x0000000606147810 */ /* 0x000fe20007ffe0ff */
[----:B------:R-:W-:-:S02]  /*df60*/  WARPGROUP.DEPBAR.LE gsb0, 0x0 ;  /* 0x00008000000079c5 */ /* 0x000fc40000010000 */
[----:B------:R-:W-:-:S08]  /*df70*/  WARPGROUP.ARRIVE ;  /* 0x00000000000079c5 */ /* 0x000fd00000000000 */
[----:B------:R-:W-:Y:S01]  /*df80*/  HGMMA.64x64x16.F32 R120, gdesc[UR4].tnspB, R120, gsb0 ;  /* 0x40e00000047879f0 */ /* 0x000fe20008000878 */
[----:B------:R-:W-:Y:S01]  /*df90*/  R2UR UR4, R20 ;  /* 0x00000000140472ca */ /* 0x000fe200000e0000 */
[----:B------:R-:W-:Y:S01]  /*dfa0*/  VIADD R20, R6, 0x600 ;  /* 0x0000060006147836 */ /* 0x000fe20000000000 */
[----:B------:R-:W-:Y:S02]  /*dfb0*/  R2UR UR5, R21 ;  /* 0x00000000150572ca */ /* 0x000fe400000e0000 */
[----:B------:R-:W-:Y:S01]  /*dfc0*/  R2UR UR6, R14 ;  /* 0x000000000e0672ca */ /* 0x000fe200000e0000 */
[----:B------:R-:W-:Y:S01]  /*dfd0*/  VIADD R14, R8, 0x200 ;  /* 0x00000200080e7836 */ /* 0x000fe20000000000 */
[----:B------:R-:W-:Y:S01]  /*dfe0*/  R2UR UR7, R15 ;  /* 0x000000000f0772ca */ /* 0x000fe200000e0000 */
[----:B------:R-:W-:Y:S01]  /*dff0*/  IMAD.MOV.U32 R15, RZ, RZ, 0x40000040 ;  /* 0x40000040ff0f7424 */ /* 0x000fe200078e00ff */
[----:B------:R-:W-:Y:S01]  /*e000*/  MOV R21, 0x40000040 ;  /* 0x4000004000157802 */ /* 0x000fe20000000f00 */
[----:B------:R-:W-:-:S02]  /*e010*/  WARPGROUP.DEPBAR.LE gsb0, 0x0 ;  /* 0x00008000000079c5 */ /* 0x000fc40000010000 */
[----:B------:R-:W-:-:S08]  /*e020*/  WARPGROUP.ARRIVE ;  /* 0x00000000000079c5 */ /* 0x000fd00000000000 */
        /* <DEDUP_REMOVED lines=9> */
[----:B--2---:R-:W-:-:S05]  /*e0c0*/  IADD3 R24, R24, 0x1, RZ ;  /* 0x0000000118187810 */ /* 0x004fca0007ffe0ff */
[----:B------:R-:W-:Y:S01]  /*e0d0*/  STL [R1+0x50], R24 ;  /* 0x0000501801007387 */ /* 0x000fe20000100800 */
        /* <DEDUP_REMOVED lines=33> */
[----:B------:R-:W-:Y:S02]  /*e2f0*/  WARPGROUP.DEPBAR.LE gsb0, 0x0 ;  /* 0x00008000000079c5 */ /* 0x000fe40000010000 */
[----:B------:R-:W-:-:S09]  /*e300*/  WARPGROUP.ARRIVE ;  /* 0x00000000000079c5 */ /* 0x000fd20000000000 */
        /* <DEDUP_REMOVED lines=13> */
[C---:B------:R-:W-:Y:S01]  /*e3e0*/  VIADD R20, R6.reuse, 0xc04 ;  /* 0x00000c0406147836 */ /* 0x040fe20000000000 */
[----:B------:R-:W-:Y:S01]  /*e3f0*/  R2UR UR5, R21 ;  /* 0x00000000150572ca */ /* 0x000fe200000e0000 */
[----:B------:R-:W-:Y:S01]  /*e400*/  VIADD R6, R6, 0xc06 ;  /* 0x00000c0606067836 */ /* 0x000fe20000000000 */
[----:B------:R-:W-:Y:S01]  /*e410*/  R2UR UR6, R14 ;  /* 0x000000000e0672ca */ /* 0x000fe200000e0000 */
[C---:B------:R-:W-:Y:S01]  /*e420*/  VIADD R14, R8.reuse, 0x500 ;  /* 0x00000500080e7836 */ /* 0x040fe20000000000 */
[----:B------:R-:W-:Y:S01]  /*e430*/  R2UR UR7, R15 ;  /* 0x000000000f0772ca */ /* 0x000fe200000e0000 */
[----:B------:R-:W-:Y:S01]  /*e440*/  IMAD.MOV.U32 R15, RZ, RZ, 0x40000040 ;  /* 0x40000040ff0f7424 */ /* 0x000fe200078e00ff */
[----:B------:R-:W-:Y:S01]  /*e450*/  MOV R21, 0x40000040 ;  /* 0x4000004000157802 */ /* 0x000fe20000000f00 */
[----:B------:R-:W-:Y:S01]  /*e460*/  VIADD R8, R8, 0x580 ;  /* 0x0000058008087836 */ /* 0x000fe20000000000 */
[----:B------:R-:W-:-:S02]  /*e470*/  WARPGROUP.DEPBAR.LE gsb0, 0x0 ;  /* 0x00008000000079c5 */ /* 0x000fc40000010000 */
[----:B------:R-:W-:-:S07]  /*e480*/  WARPGROUP.ARRIVE ;  /* 0x00000000000079c5 */ /* 0x000fce0000000000 */
[----:B------:R-:W-:Y:S01]  /*e490*/  HGMMA.64x64x16.F32 R120, gdesc[UR4].tnspB, R120, gsb0 ;  /* 0x40e00000047879f0 */ /* 0x000fe20008000878 */
[----:B------:R-:W-:Y:S02]  /*e4a0*/  R2UR UR4, R20 ;  /* 0x00000000140472ca */ /* 0x000fe400000e0000 */
[----:B------:R-:W-:Y:S01]  /*e4b0*/  R2UR UR5, R21 ;  /* 0x00000000150572ca */ /* 0x000fe200000e0000 */
[----:B------:R-:W-:Y:S01]  /*e4c0*/  IMAD.MOV.U32 R21, RZ, RZ, -0x800000 ;  /* 0xff800000ff157424 */ /* 0x000fe200078e00ff */
[----:B------:R-:W-:Y:S02]  /*e4d0*/  R2UR UR6, R14 ;  /* 0x000000000e0672ca */ /* 0x000fe400000e0000 */
[----:B------:R-:W-:Y:S01]  /*e4e0*/  R2UR UR7, R15 ;  /* 0x000000000f0772ca */ /* 0x000fe200000e0000 */
[----:B------:R-:W-:Y:S02]  /*e4f0*/  WARPGROUP.DEPBAR.LE gsb0, 0x0 ;  /* 0x00008000000079c5 */ /* 0x000fe40000010000 */
[----:B------:R-:W-:-:S10]  /*e500*/  WARPGROUP.ARRIVE ;  /* 0x00000000000079c5 */ /* 0x000fd40000000000 */
[----:B------:R-:W-:Y:S01]  /*e510*/  HGMMA.64x64x16.F32 R120, gdesc[UR4].tnspB, R120, gsb0 ;  /* 0x40e00000047879f0 */ /* 0x000fe20008000878 */
[----:B------:R-:W-:Y:S01]  /*e520*/  R2UR UR4, R6 ;  /* 0x00000000060472ca */ /* 0x000fe200000e0000 */
[----:B------:R-:W-:Y:S01]  /*e530*/  FADD.FTZ R6, R2, R11 ;  /* 0x0000000b02067221 */ /* 0x000fe20000010000 */
[----:B------:R-:W-:Y:S01]  /*e540*/  R2UR UR5, R7 ;  /* 0x00000000070572ca */ /* 0x000fe200000e0000 */
[----:B------:R-:W0:Y:S01]  /*e550*/  SHFL.BFLY PT, R2, R5, 0x1, 0x1f ;  /* 0x0c201f0005027f89 */ /* 0x000e2200000e0000 */
[----:B------:R-:W-:Y:S02]  /*e560*/  R2UR UR6, R8 ;  /* 0x00000000080672ca */ /* 0x000fe400000e0000 */
[----:B------:R-:W-:Y:S01]  /*e570*/  R2UR UR7, R9 ;  /* 0x00000000090772ca */ /* 0x000fe200000e0000 */
[----:B------:R-:W1:Y:S01]  /*e580*/  SHFL.BFLY PT, R7, R6, 0x1, 0x1f ;  /* 0x0c201f0006077f89 */ /* 0x000e6200000e0000 */
[----:B0-----:R-:W-:Y:S01]  /*e590*/  FADD.FTZ R8, R5, R2 ;  /* 0x0000000205087221 */ /* 0x001fe20000010000 */
[----:B-1----:R-:W-:-:S04]  /*e5a0*/  FADD.FTZ R9, R6, R7 ;  /* 0x0000000706097221 */ /* 0x002fc80000010000 */
[----:B------:R-:W-:Y:S01]  /*e5b0*/  FSETP.NE.FTZ.AND P2, PT, R8, RZ, PT ;  /* 0x000000ff0800720b */ /* 0x000fe20003f55000 */
[----:B------:R-:W-:Y:S01]  /*e5c0*/  @!P1 VIADD R6, R12, 0x30860 ;  /* 0x000308600c069836 */ /* 0x000fe20000000000 */
[----:B------:R-:W-:-:S04]  /*e5d0*/  FSETP.NE.FTZ.AND P3, PT, R9, RZ, PT ;  /* 0x000000ff0900720b */ /* 0x000fc80003f75000 */
[----:B------:R-:W-:-:S07]  /*e5e0*/  @!P1 PRMT R6, RZ, 0x654, R6 ;  /* 0x00000654ff069816 */ /* 0x000fce0000000006 */
[----:B------:R-:W0:Y:S01]  /*e5f0*/  @P2 MUFU.LG2 R2, R8 ;  /* 0x0000000800022308 */ /* 0x000e220000000c00 */
[C---:B------:R-:W-:Y:S01]  /*e600*/  @P2 FMUL.FTZ R5, R3.reuse, 0.69314718246459960938 ;  /* 0x3f31721803052820 */ /* 0x040fe20000410000 */
[----:B------:R-:W-:-:S06]  /*e610*/  @P3 FMUL.FTZ R12, R3, 0.69314718246459960938 ;  /* 0x3f317218030c3820 */ /* 0x000fcc0000410000 */
[----:B------:R-:W1:Y:S08]  /*e620*/  @P3 MUFU.LG2 R7, R9 ;  /* 0x0000000900073308 */ /* 0x000e700000000c00 */
[----:B------:R-:W2:Y:S01]  /*e630*/  @P2 MUFU.RCP R27, R8 ;  /* 0x00000008001b2308 */ /* 0x000ea20000001000 */
[----:B0-----:R-:W-:-:S04]  /*e640*/  @P2 FMUL.FTZ R2, R2, 0.69314718246459960938 ;  /* 0x3f31721802022820 */ /* 0x001fc80000410000 */
[----:B------:R-:W-:-:S03]  /*e650*/  @P2 FFMA.FTZ R21, R5, R0, R2 ;  /* 0x0000000005152223 */ /* 0x000fc60000010002 */
[----:B------:R-:W0:Y:S01]  /*e660*/  @P3 MUFU.RCP R4, R9 ;  /* 0x0000000900043308 */ /* 0x000e220000001000 */
[----:B-1----:R-:W-:-:S04]  /*e670*/  @P3 FMUL.FTZ R7, R7, 0.69314718246459960938 ;  /* 0x3f31721807073820 */ /* 0x002fc80000410000 */
[----:B------:R-:W-:Y:S01]  /*e680*/  @P3 FFMA.FTZ R28, R12, R10, R7 ;  /* 0x0000000a0c1c3223 */ /* 0x000fe20000010007 */
        /* <DEDUP_REMOVED lines=38> */
.L_x_10844:
[----:B------:R-:W2:Y:S01]  /*e8f0*/  LDL R63, [R1+0x48] ;  /* 0x00004800013f7983 */ /* 0x000ea20000100800 */
[----:B------:R-:W-:Y:S05]  /*e900*/  WARPSYNC.ALL ;  /* 0x0000000000007948 */ /* 0x000fea0003800000 */
[----:B------:R-:W0:Y:S01]  /*e910*/  S2R R5, SR_TID.X ;  /* 0x0000000000057919 */ /* 0x000e220000002100 */
[----:B------:R-:W1:Y:S01]  /*e920*/  S2UR UR5, SR_CgaCtaId ;  /* 0x00000000000579c3 */ /* 0x000e620000008800 */
[----:B------:R-:W-:Y:S01]  /*e930*/  UMOV UR4, 0x400 ;  /* 0x0000040000047882 */ /* 0x000fe20000000000 */
[----:B------:R-:W-:Y:S01]  /*e940*/  BSSY B0, `(.L_x_10900) ;  /* 0x00001a3000007945 */ /* 0x000fe20003800000 */
[----:B-1----:R-:W-:-:S06]  /*e950*/  ULEA UR4, UR5, UR4, 0x18 ;  /* 0x0000000405047291 */ /* 0x002fcc000f8ec03f */
[----:B------:R-:W-:Y:S01]  /*e960*/  IMAD.U32 R2, RZ, RZ, UR4 ;  /* 0x00000004ff027e24 */ /* 0x000fe2000f8e00ff */
[----:B------:R-:W-:Y:S01]  /*e970*/  BAR.SYNC.DEFER_BLOCKING 0x5, 0x1a0 ;  /* 0x0146800000007b1d */ /* 0x000fe20000010000 */
[----:B0-----:R-:W-:-:S05]  /*e980*/  VIADD R64, R5, 0xffffff80 ;  /* 0xffffff8005407836 */ /* 0x001fca0000000000 */
[----:B------:R-:W-:-:S04]  /*e990*/  SHF.R.S32.HI R4, RZ, 0x1f, R64 ;  /* 0x0000001fff047819 */ /* 0x000fc80000011440 */
[----:B------:R-:W-:-:S04]  /*e9a0*/  LEA.HI R20, R4, R64, RZ, 0x3 ;  /* 0x0000004004147211 */ /* 0x000fc800078f18ff */
[----:B------:R-:W-:Y:S02]  /*e9b0*/  LOP3.LUT R0, R20, 0x1ffffff8, RZ, 0xc0, !PT ;  /* 0x1ffffff814007812 */ /* 0x000fe400078ec0ff */
[----:B------:R-:W-:-:S03]  /*e9c0*/  SHF.R.S32.HI R20, RZ, 0x3, R20 ;  /* 0x00000003ff147819 */ /* 0x000fc60000011414 */
[----:B------:R-:W-:-:S04]  /*e9d0*/  IMAD.IADD R0, R64, 0x1, -R0 ;  /* 0x0000000140007824 */ /* 0x000fc800078e0a00 */
[----:B------:R-:W-:Y:S01]  /*e9e0*/  IMAD.SHL.U32 R0, R0, 0x8, RZ ;  /* 0x0000000800007824 */ /* 0x000fe200078e00ff */
[----:B------:R0:W1:Y:S01]  /*e9f0*/  LDS.128 R32, [R2+0x308d0] ;  /* 0x0308d00002207984 */ /* 0x0000620000000c00 */
[----:B------:R-:W-:Y:S06]  /*ea00*/  BAR.ARV 0x4, 0x1a0 ;  /* 0x0106800000007b1d */ /* 0x000fec0000002000 */
[----:B--2---:R-:W-:Y:S01]  /*ea10*/  SHF.R.S32.HI R3, RZ, 0x1f, R63 ;  /* 0x0000001fff037819 */ /* 0x004fe2000001143f */
[----:B------:R-:W-:-:S03]  /*ea20*/  IMAD.SHL.U32 R62, R63, 0x4, RZ ;  /* 0x000000043f3e7824 */ /* 0x000fc600078e00ff */
[----:B------:R-:W-:Y:S01]  /*ea30*/  SHF.L.U64.HI R60, R63, 0x2, R3 ;  /* 0x000000023f3c7819 */ /* 0x000fe20000010203 */
[----:B01----:R-:W-:Y:S06]  /*ea40*/  @P1 BRA `(.L_x_10901) ;  /* 0x0000001000101947 */ /* 0x003fec0003800000 */
[----:B------:R-:W-:Y:S01]  /*ea50*/  IADD3 R6, R5, -0x80, RZ ;  /* 0xffffff8005067810 */ /* 0x000fe20007ffe0ff */
[----:B------:R-:W-:Y:S05]  /*ea60*/  WARPSYNC.ALL ;  /* 0x0000000000007948 */ /* 0x000fea0003800000 */
[----:B------:R-:W0:Y:S01]  /*ea70*/  S2R R5, SR_SWINHI ;  /* 0x0000000000057919 */ /* 0x000e220000002f00 */
[----:B------:R-:W-:Y:S01]  /*ea80*/  LEA.HI R4, R4, R64, RZ, 0x4 ;  /* 0x0000004004047211 */ /* 0x000fe200078f20ff */
[----:B------:R-:W-:Y:S01]  /*ea90*/  ULDC.64 UR4, c[0x0][0xbd8] ;  /* 0x0002f60000047ab9 */ /* 0x000fe20000000a00 */
[----:B------:R-:W-:Y:S01]  /*eaa0*/  SHF.R.S32.HI R8, RZ, 0x1f, R6 ;  /* 0x0000001fff087819 */ /* 0x000fe20000011406 */
[----:B------:R-:W1:Y:S01]  /*eab0*/  S2R R65, SR_TID.X ;  /* 0x0000000000417919 */ /* 0x000e620000002100 */
[----:B------:R-:W-:-:S02]  /*eac0*/  SHF.R.S32.HI R7, RZ, 0x4, R4 ;  /* 0x00000004ff077819 */ /* 0x000fc40000011404 */
[----:B------:R-:W-:Y:S02]  /*ead0*/  LEA.HI R8, R8, R6, RZ, 0x5 ;  /* 0x0000000608087211 */ /* 0x000fe400078f28ff */
[C---:B------:R-:W-:Y:S02]  /*eae0*/  LEA.HI R6, R4.reuse, R7, RZ, 0x1 ;  /* 0x0000000704067211 */ /* 0x040fe400078f08ff */
[----:B------:R-:W-:Y:S02]  /*eaf0*/  SHF.R.S32.HI R8, RZ, 0x5, R8 ;  /* 0x00000005ff087819 */ /* 0x000fe40000011408 */
[----:B------:R-:W-:Y:S02]  /*eb00*/  LOP3.LUT R4, R4, 0xfffffff0, RZ, 0xc0, !PT ;  /* 0xfffffff004047812 */ /* 0x000fe400078ec0ff */
[----:B------:R-:W-:Y:S01]  /*eb10*/  LOP3.LUT R6, R6, 0x1ffffffe, RZ, 0xc0, !PT ;  /* 0x1ffffffe06067812 */ /* 0x000fe200078ec0ff */
[----:B------:R-:W-:Y:S01]  /*eb20*/  IMAD.SHL.U32 R9, R8, 0x400, RZ ;  /* 0x0000040008097824 */ /* 0x000fe200078e00ff */
[----:B------:R-:W-:Y:S01]  /*eb30*/  F2FP.F16.F32.PACK_AB R12, R12, R55 ;  /* 0x000000370c0c723e */ /* 0x000fe200000000ff */
[----:B------:R-:W-:Y:S01]  /*eb40*/  IMAD.IADD R4, R64, 0x1, -R4 ;  /* 0x0000000140047824 */ /* 0x000fe200078e0a04 */
[----:B------:R-:W-:Y:S01]  /*eb50*/  F2FP.F16.F32.PACK_AB R13, R13, R58 ;  /* 0x0000003a0d0d723e */ /* 0x000fe200000000ff */
[----:B------:R-:W-:Y:S01]  /*eb60*/  IMAD.IADD R6, R7, 0x1, -R6 ;  /* 0x0000000107067824 */ /* 0x000fe200078e0a06 */
[----:B------:R-:W-:Y:S01]  /*eb70*/  F2FP.F16.F32.PACK_AB R14, R14, R53 ;  /* 0x000000350e0e723e */ /* 0x000fe200000000ff */
[----:B------:R-:W-:Y:S01]  /*eb80*/  IMAD R9, R4, 0x40, R9 ;  /* 0x0000004004097824 */ /* 0x000fe200078e0209 */
[----:B------:R-:W-:Y:S01]  /*eb90*/  F2FP.F16.F32.PACK_AB R15, R15, R56 ;  /* 0x000000380f0f723e */ /* 0x000fe200000000ff */
[----:B------:R-:W-:-:S05]  /*eba0*/  IMAD.SHL.U32 R6, R6, 0x8, RZ ;  /* 0x0000000806067824 */ /* 0x000fca00078e00ff */
[----:B------:R-:W-:Y:S02]  /*ebb0*/  IADD3 R9, R6, R9, RZ ;  /* 0x0000000906097210 */ /* 0x000fe40007ffe0ff */
[----:B-----5:R-:W-:Y:S02]  /*ebc0*/  MOV R24, R2 ;  /* 0x0000000200187202 */ /* 0x020fe40000000f00 */
[----:B0-----:R-:W-:Y:S01]  /*ebd0*/  MOV R25, R5 ;  /* 0x0000000500197202 */ /* 0x001fe20000000f00 */
[----:B-1----:R-:W-:Y:S02]  /*ebe0*/  VIADD R66, R65, 0xffffff80 ;  /* 0xffffff8041427836 */ /* 0x002fe40000000000 */
[----:B------:R-:W-:-:S03]  /*ebf0*/  IMAD.WIDE R10, R9, 0x2, R24 ;  /* 0x00000002090a7825 */ /* 0x000fc600078e0218 */
[C---:B------:R-:W-:Y:S01]  /*ec00*/  LOP3.LUT R9, R10.reuse, 0x380, RZ, 0xc0, !PT ;  /* 0x000003800a097812 */ /* 0x040fe200078ec0ff */
[----:B------:R-:W-:Y:S01]  /*ec10*/  BAR.SYNC.DEFER_BLOCKING 0x1, 0x180 ;  /* 0x0046000000007b1d */ /* 0x000fe20000010000 */
[C---:B------:R-:W-:Y:S02]  /*ec20*/  IADD3 R57, P2, R10.reuse, 0x20, RZ ;  /* 0x000000200a397810 */ /* 0x040fe40007f5e0ff */
[C---:B------:R-:W-:Y:S02]  /*ec30*/  IADD3 R61, P0, R10.reuse, 0x60, RZ ;  /* 0x000000600a3d7810 */ /* 0x040fe40007f1e0ff */
[----:B------:R-:W-:Y:S02]  /*ec40*/  IADD3 R59, P1, R10, 0x40, RZ ;  /* 0x000000400a3b7810 */ /* 0x000fe40007f3e0ff */
[----:B------:R-:W-:Y:S01]  /*ec50*/  SHF.R.U64 R9, R9, 0x3, RZ ;  /* 0x0000000309097819 */ /* 0x000fe200000012ff */
[--C-:B------:R-:W-:Y:S01]  /*ec60*/  IMAD.X R5, RZ, RZ, R11.reuse, P0 ;  /* 0x000000ffff057224 */ /* 0x100fe200000e060b */
[----:B------:R-:W-:Y:S01]  /*ec70*/  LOP3.LUT R4, R57, 0x380, RZ, 0xc0, !PT ;  /* 0x0000038039047812 */ /* 0x000fe200078ec0ff */
[----:B------:R-:W-:Y:S01]  /*ec80*/  IMAD.X R7, RZ, RZ, R11, P1 ;  /* 0x000000ffff077224 */ /* 0x000fe200008e060b */
[----:B------:R-:W-:-:S02]  /*ec90*/  LOP3.LUT R6, R59, 0x380, RZ, 0xc0, !PT ;  /* 0x000003803b067812 */ /* 0x000fc400078ec0ff */
[----:B------:R-:W-:Y:S02]  /*eca0*/  LOP3.LUT R32, R61, 0x380, RZ, 0xc0, !PT ;  /* 0x000003803d207812 */ /* 0x000fe400078ec0ff */
[----:B------:R-:W-:Y:S01]  /*ecb0*/  LOP3.LUT R10, R9, R10, RZ, 0x3c, !PT ;  /* 0x0000000a090a7212 */ /* 0x000fe200078e3cff */
[----:B------:R-:W-:Y:S01]  /*ecc0*/  IMAD.X R9, RZ, RZ, R11, P2 ;  /* 0x000000ffff097224 */ /* 0x000fe200010e060b */
[----:B------:R-:W-:Y:S02]  /*ecd0*/  SHF.R.U64 R4, R4, 0x3, RZ ;  /* 0x0000000304047819 */ /* 0x000fe400000012ff */
[----:B------:R-:W-:Y:S02]  /*ece0*/  SHF.R.U64 R6, R6, 0x3, RZ ;  /* 0x0000000306067819 */ /* 0x000fe400000012ff */
[----:B------:R-:W-:Y:S02]  /*ecf0*/  SHF.R.U64 R32, R32, 0x3, RZ ;  /* 0x0000000320207819 */ /* 0x000fe400000012ff */
[----:B------:R-:W-:-:S02]  /*ed00*/  MOV R10, R10 ;  /* 0x0000000a000a7202 */ /* 0x000fc40000000f00 */
[----:B------:R-:W-:Y:S02]  /*ed10*/  LOP3.LUT R8, R4, R57, RZ, 0x3c, !PT ;  /* 0x0000003904087212 */ /* 0x000fe400078e3cff */
[----:B------:R-:W-:Y:S01]  /*ed20*/  LOP3.LUT R6, R6, R59, RZ, 0x3c, !PT ;  /* 0x0000003b06067212 */ /* 0x000fe200078e3cff */
[----:B------:R0:W-:Y:S01]  /*ed30*/  STSM.16.M88.4 [R10], R12 ;  /* 0x0000000c0a007844 */ /* 0x0001e20000000200 */
[----:B------:R-:W-:Y:S02]  /*ed40*/  LOP3.LUT R4, R32, R61, RZ, 0x3c, !PT ;  /* 0x0000003d20047212 */ /* 0x000fe400078e3cff */
[----:B------:R-:W-:Y:S02]  /*ed50*/  MOV R53, R6 ;  /* 0x0000000600357202 */ /* 0x000fe40000000f00 */
[----:B------:R-:W-:Y:S02]  /*ed60*/  MOV R32, R4 ;  /* 0x0000000400207202 */ /* 0x000fe40000000f00 */
[----:B------:R-:W-:-:S02]  /*ed70*/  ISETP.NE.U32.AND P0, PT, RZ, UR4, PT ;  /* 0x00000004ff007c0c */ /* 0x000fc4000bf05070 */
[----:B------:R-:W-:Y:S02]  /*ed80*/  MOV R55, R8 ;  /* 0x0000000800377202 */ /* 0x000fe40000000f00 */
[----:B------:R-:W-:Y:S02]  /*ed90*/  F2FP.F16.F32.PACK_AB R4, R38, R37 ;  /* 0x000000252604723e */ /* 0x000fe400000000ff */
[----:B------:R-:W-:Y:S02]  /*eda0*/  F2FP.F16.F32.PACK_AB R5, R51, R54 ;  /* 0x000000363305723e */ /* 0x000fe400000000ff */
[----:B------:R-:W-:Y:S01]  /*edb0*/  F2FP.F16.F32.PACK_AB R6, R41, R36 ;  /* 0x000000242906723e */ /* 0x000fe200000000ff */
[----:B------:R-:W-:Y:S01]  /*edc0*/  IMAD.MOV.U32 R41, RZ, RZ, RZ ;  /* 0x000000ffff297224 */ /* 0x000fe200078e00ff */
[----:B0-----:R-:W-:Y:S02]  /*edd0*/  F2FP.F16.F32.PACK_AB R10, R39, R30 ;  /* 0x0000001e270a723e */ /* 0x001fe400000000ff */
[----:B------:R-:W-:-:S02]  /*ede0*/  IADD3 R30, P1, R62, UR4, RZ ;  /* 0x000000043e1e7c10 */ /* 0x000fc4000ff3e0ff */
[----:B------:R-:W-:Y:S02]  /*edf0*/  F2FP.F16.F32.PACK_AB R7, R49, R52 ;  /* 0x000000343107723e */ /* 0x000fe400000000ff */
[----:B------:R-:W-:Y:S02]  /*ee00*/  F2FP.F16.F32.PACK_AB R8, R42, R31 ;  /* 0x0000001f2a08723e */ /* 0x000fe400000000ff */
[----:B------:R-:W-:Y:S01]  /*ee10*/  F2FP.F16.F32.PACK_AB R9, R47, R50 ;  /* 0x000000322f09723e */ /* 0x000fe200000000ff */
[----:B------:R0:W-:Y:S01]  /*ee20*/  STSM.16.M88.4 [R55], R4 ;  /* 0x0000000437007844 */ /* 0x0001e20000000200 */
[----:B------:R-:W-:Y:S02]  /*ee30*/  F2FP.F16.F32.PACK_AB R11, R45, R48 ;  /* 0x000000302d0b723e */ /* 0x000fe400000000ff */
[----:B------:R-:W-:Y:S02]  /*ee40*/  F2FP.F16.F32.PACK_AB R12, R40, R29 ;  /* 0x0000001d280c723e */ /* 0x000fe400000000ff */
[----:B------:R-:W-:Y:S01]  /*ee50*/  F2FP.F16.F32.PACK_AB R13, R43, R46 ;  /* 0x0000002e2b0d723e */ /* 0x000fe200000000ff */
[----:B------:R1:W-:Y:S01]  /*ee60*/  STSM.16.M88.4 [R53], R8 ;  /* 0x0000000835007844 */ /* 0x0003e20000000200 */
[----:B------:R-:W-:-:S02]  /*ee70*/  F2FP.F16.F32.PACK_AB R14, R27, R26 ;  /* 0x0000001a1b0e723e */ /* 0x000fc400000000ff */
[----:B------:R-:W-:Y:S02]  /*ee80*/  F2FP.F16.F32.PACK_AB R15, R151, R44 ;  /* 0x0000002c970f723e */ /* 0x000fe400000000ff */
[----:B------:R-:W-:Y:S02]  /*ee90*/  ISETP.NE.AND.EX P0, PT, RZ, UR5, PT, P0 ;  /* 0x00000005ff007c0c */ /* 0x000fe4000bf05300 */
        /* <DEDUP_REMOVED lines=10> */
[----:B------:R1:W5:Y:S01]  /*ef40*/  @P0 LDG.E R41, desc[UR56][R30.64] ;  /* 0x000000381e290981 */ /* 0x000362000c1e1900 */
[----:B------:R-:W-:-:S03]  /*ef50*/  SHF.R.S32.HI R65, RZ, 0x1f, R66 ;  /* 0x0000001fff417819 */ /* 0x000fc60000011442 */
[----:B------:R1:W5:Y:S01]  /*ef60*/  @P1 LDG.E R29, desc[UR56][R26.64] ;  /* 0x000000381a1d1981 */ /* 0x000362000c1e1900 */
[----:B------:R-:W-:-:S04]  /*ef70*/  LEA.HI R65, R65, R66, RZ, 0x7 ;  /* 0x0000004241417211 */ /* 0x000fc800078f38ff */
[----:B------:R-:W-:-:S04]  /*ef80*/  LOP3.LUT R65, R65, 0xffffff80, RZ, 0xc0, !PT ;  /* 0xffffff8041417812 */ /* 0x000fc800078ec0ff */
[----:B------:R-:W-:-:S04]  /*ef90*/  IADD3 R65, R66, -R65, RZ ;  /* 0x8000004142417210 */ /* 0x000fc80007ffe0ff */
[----:B------:R-:W-:-:S04]  /*efa0*/  SHF.R.S32.HI R36, RZ, 0x1f, R65 ;  /* 0x0000001fff247819 */ /* 0x000fc80000011441 */
[----:B0-----:R-:W-:-:S04]  /*efb0*/  LEA.HI R4, R36, R65, RZ, 0x2 ;  /* 0x0000004124047211 */ /* 0x001fc800078f10ff */
[--C-:B------:R-:W-:Y:S02]  /*efc0*/  SHF.R.S32.HI R6, RZ, 0x2, R4.reuse ;  /* 0x00000002ff067819 */ /* 0x100fe40000011404 */
[----:B------:R-:W-:-:S04]  /*efd0*/  SHF.R.S32.HI R5, RZ, 0x1f, R4 ;  /* 0x0000001fff057819 */ /* 0x000fc80000011404 */
[----:B------:R-:W-:Y:S01]  /*efe0*/  LEA.HI R7, R5, R6, RZ, 0x3 ;  /* 0x0000000605077211 */ /* 0x000fe200078f18ff */
[----:B-1----:R-:W-:Y:S06]  /*eff0*/  @P1 BRA `(.L_x_10902) ;  /* 0x0000000000101947 */ /* 0x002fec0003800000 */
[----:B------:R-:W-:Y:S05]  /*f000*/  @!P0 BRA `(.L_x_10902) ;  /* 0x00000000000c8947 */ /* 0x000fea0003800000 */
[----:B------:R-:W2:Y:S04]  /*f010*/  LDG.E R4, desc[UR56][R30.64] ;  /* 0x000000381e047981 */ /* 0x000ea8000c1e1900 */
[----:B-----5:R-:W2:Y:S02]  /*f020*/  LDG.E R29, desc[UR56][R30.64+0x4] ;  /* 0x000004381e1d7981 */ /* 0x020ea4000c1e1900 */
[----:B--2---:R-:W-:-:S07]  /*f030*/  IMAD.IADD R29, R29, 0x1, -R4 ;  /* 0x000000011d1d7824 */ /* 0x004fce00078e0a04 */
.L_x_10902:
[----:B------:R-:W2:Y:S01]  /*f040*/  LDL.LU R45, [R1+0x4c] ;  /* 0x00004c00012d7983 */ /* 0x000ea20000300800 */
[----:B------:R-:W-:Y:S01]  /*f050*/  SHF.R.S32.HI R8, RZ, 0x1f, R66 ;  /* 0x0000001fff087819 */ /* 0x000fe20000011442 */
[----:B------:R-:W-:Y:S02]  /*f060*/  ULDC.64 UR4, c[0x0][0xb70] ;  /* 0x0002dc0000047ab9 */ /* 0x000fe40000000a00 */
[----:B------:R-:W3:Y:S01]  /*f070*/  LDL.LU R44, [R1+0x58] ;  /* 0x00005800012c7983 */ /* 0x000ee20000300800 */
[----:B------:R-:W-:-:S04]  /*f080*/  LEA.HI R8, R8, R66, RZ, 0x7 ;  /* 0x0000004208087211 */ /* 0x000fc800078f38ff */
[----:B------:R-:W-:Y:S02]  /*f090*/  SHF.R.S32.HI R8, RZ, 0x7, R8 ;  /* 0x00000007ff087819 */ /* 0x000fe40000011408 */
[----:B------:R-:W-:Y:S02]  /*f0a0*/  LOP3.LUT R7, R7, 0xfffffff8, RZ, 0xc0, !PT ;  /* 0xfffffff807077812 */ /* 0x000fe400078ec0ff */
[----:B------:R-:W-:Y:S01]  /*f0b0*/  LEA.HI R36, R36, R65, RZ, 0x5 ;  /* 0x0000004124247211 */ /* 0x000fe200078f28ff */
[----:B------:R-:W-:Y:S01]  /*f0c0*/  IMAD.HI R5, R8, 0x55555556, RZ ;  /* 0x5555555608057827 */ /* 0x000fe200078e02ff */
[----:B-----5:R-:W-:Y:S02]  /*f0d0*/  SHF.R.S32.HI R31, RZ, 0x1f, R41 ;  /* 0x0000001fff1f7819 */ /* 0x020fe40000011429 */
[----:B------:R-:W-:Y:S01]  /*f0e0*/  SHF.R.S32.HI R36, RZ, 0x5, R36 ;  /* 0x00000005ff247819 */ /* 0x000fe20000011424 */
[----:B------:R-:W-:Y:S01]  /*f0f0*/  IMAD.IADD R9, R6, 0x1, -R7 ;  /* 0x0000000106097824 */ /* 0x000fe200078e0a07 */
[----:B------:R-:W-:Y:S01]  /*f100*/  LEA.HI R6, R5, R5, RZ, 0x1 ;  /* 0x0000000505067211 */ /* 0x000fe200078f08ff */
[----:B------:R-:W-:-:S02]  /*f110*/  IMAD.MOV.U32 R30, RZ, RZ, R41 ;  /* 0x000000ffff1e7224 */ /* 0x000fc400078e0029 */
[----:B------:R-:W-:Y:S02]  /*f120*/  IMAD R9, R36, 0x10, R9 ;  /* 0x0000001024097824 */ /* 0x000fe400078e0209 */
[----:B------:R-:W-:Y:S01]  /*f130*/  IMAD R6, R6, -0x3, R8 ;  /* 0xfffffffd06067824 */ /* 0x000fe200078e0208 */
[----:B------:R-:W-:Y:S02]  /*f140*/  SEL R42, R3, RZ, !P0 ;  /* 0x000000ff032a7207 */ /* 0x000fe40004000000 */
[----:B------:R-:W-:Y:S01]  /*f150*/  SEL R43, R63, RZ, !P0 ;  /* 0x000000ff3f2b7207 */ /* 0x000fe20004000000 */
[----:B------:R-:W-:Y:S02]  /*f160*/  IMAD R9, R6, 0x40, R9 ;  /* 0x0000004006097824 */ /* 0x000fe400078e0209 */
[----:B------:R-:W-:-:S04]  /*f170*/  IMAD R3, R20, 0x40, R0 ;  /* 0x0000004014037824 */ /* 0x000fc800078e0200 */
[----:B------:R-:W-:Y:S01]  /*f180*/  IMAD.WIDE R24, R3, 0x2, R24 ;  /* 0x0000000203187825 */ /* 0x000fe200078e0218 */
[----:B------:R-:W-:Y:S02]  /*f190*/  LOP3.LUT P0, RZ, R65, 0x3, RZ, 0xc0, !PT ;  /* 0x0000000341ff7812 */ /* 0x000fe4000780c0ff */
[----:B------:R-:W-:-:S05]  /*f1a0*/  IADD3 R10, P3, R24, 0x3000, RZ ;  /* 0x00003000180a7810 */ /* 0x000fca0007f7e0ff */
[----:B------:R-:W-:Y:S01]  /*f1b0*/  IMAD.X R13, RZ, RZ, R25, P3 ;  /* 0x000000ffff0d7224 */ /* 0x000fe200018e0619 */
[--C-:B------:R-:W-:Y:S01]  /*f1c0*/  SHF.R.S32.HI R37, RZ, 0x1f, R0.reuse ;  /* 0x0000001fff257819 */ /* 0x100fe20000011400 */
[----:B------:R-:W-:Y:S01]  /*f1d0*/  IMAD.MOV.U32 R36, RZ, RZ, R0 ;  /* 0x000000ffff247224 */ /* 0x000fe200078e0000 */
[----:B------:R-:W-:Y:S01]  /*f1e0*/  BSSY B1, `(.L_x_10903) ;  /* 0x000005b000017945 */ /* 0x000fe20003800000 */
[----:B--2---:R-:W-:-:S05]  /*f1f0*/  SHF.R.S32.HI R40, RZ, 0x1f, R45 ;  /* 0x0000001fff287819 */ /* 0x004fca000001142d */
[----:B------:R-:W-:-:S04]  /*f200*/  IMAD R4, R40, UR4, RZ ;  /* 0x0000000428047c24 */ /* 0x000fc8000f8e02ff */
[C---:B------:R-:W-:Y:S02]  /*f210*/  IMAD R7, R45.reuse, UR5, R4 ;  /* 0x000000052d077c24 */ /* 0x040fe4000f8e0204 */
[----:B------:R-:W-:Y:S01]  /*f220*/  IMAD.WIDE.U32 R4, R45, UR4, R30 ;  /* 0x000000042d047c25 */ /* 0x000fe2000f8e001e */
[----:B------:R-:W-:-:S04]  /*f230*/  ULDC.64 UR4, c[0x0][0xb78] ;  /* 0x0002de0000047ab9 */ /* 0x000fc80000000a00 */
[----:B------:R-:W-:Y:S01]  /*f240*/  IADD3 R5, R5, R7, RZ ;  /* 0x0000000705057210 */ /* 0x000fe20007ffe0ff */
[----:B---3--:R-:W-:Y:S02]  /*f250*/  IMAD R9, R44, 0xc0, R9 ;  /* 0x000000c02c097824 */ /* 0x008fe400078e0209 */
[----:B------:R-:W-:Y:S02]  /*f260*/  IMAD R6, R42, UR4, RZ ;  /* 0x000000042a067c24 */ /* 0x000fe4000f8e02ff */
[----:B------:R-:W-:Y:S01]  /*f270*/  IMAD.WIDE.U32 R4, R43, UR4, R4 ;  /* 0x000000042b047c25 */ /* 0x000fe2000f8e0004 */
[----:B------:R-:W-:-:S03]  /*f280*/  SHF.R.S32.HI R7, RZ, 0x1f, R9 ;  /* 0x0000001fff077819 */ /* 0x000fc60000011409 */
[----:B------:R-:W-:Y:S01]  /*f290*/  IMAD R8, R43, UR5, R6 ;  /* 0x000000052b087c24 */ /* 0x000fe2000f8e0206 */
[----:B------:R-:W-:Y:S01]  /*f2a0*/  IADD3 R6, P1, R9, R4, RZ ;  /* 0x0000000409067210 */ /* 0x000fe20007f3e0ff */
[----:B------:R-:W-:-:S03]  /*f2b0*/  ULDC.64 UR4, c[0x0][0xb40] ;  /* 0x0002d00000047ab9 */ /* 0x000fc60000000a00 */
[----:B------:R-:W-:Y:S02]  /*f2c0*/  IADD3.X R7, R7, R5, R8, P1, !PT ;  /* 0x0000000507077210 */ /* 0x000fe40000ffe408 */
[----:B------:R-:W-:Y:S01]  /*f2d0*/  LEA R38, P2, R6, UR4, 0x2 ;  /* 0x0000000406267c11 */ /* 0x000fe2000f8410ff */
[----:B------:R-:W-:-:S03]  /*f2e0*/  VIADD R4, R9, 0x8 ;  /* 0x0000000809047836 */ /* 0x000fc60000000000 */
[----:B------:R-:W-:Y:S01]  /*f2f0*/  LEA.HI.X R39, R6, UR5, R7, 0x2, P2 ;  /* 0x0000000506277c11 */ /* 0x000fe200090f1407 */
[----:B------:R-:W-:Y:S01]  /*f300*/  ULDC.64 UR4, c[0x0][0xaa0] ;  /* 0x0002a80000047ab9 */ /* 0x000fe20000000a00 */
[C---:B------:R-:W-:Y:S02]  /*f310*/  IADD3 R11, P2, R24.reuse, 0x1800, RZ ;  /* 0x00001800180b7810 */ /* 0x040fe40007f5e0ff */
[C---:B------:R-:W-:Y:S02]  /*f320*/  IADD3 R6, P4, R24.reuse, 0x4800, RZ ;  /* 0x0000480018067810 */ /* 0x040fe40007f9e0ff */
[-C--:B------:R-:W-:Y:S02]  /*f330*/  ISETP.GE.OR P1, PT, R9, R29.reuse, P0 ;  /* 0x0000001d0900720c */ /* 0x080fe40000726670 */
[----:B------:R-:W-:Y:S02]  /*f340*/  LOP3.LUT R5, R24, 0x380, RZ, 0xc0, !PT ;  /* 0x0000038018057812 */ /* 0x000fe400078ec0ff */
[----:B------:R-:W-:-:S02]  /*f350*/  ISETP.GE.OR P0, PT, R4, R29, P0 ;  /* 0x0000001d0400720c */ /* 0x000fc40000706670 */
[----:B------:R-:W-:Y:S02]  /*f360*/  LOP3.LUT R8, R11, 0x380, RZ, 0xc0, !PT ;  /* 0x000003800b087812 */ /* 0x000fe400078ec0ff */
[----:B------:R-:W-:Y:S02]  /*f370*/  LOP3.LUT R7, R10, 0x380, RZ, 0xc0, !PT ;  /* 0x000003800a077812 */ /* 0x000fe400078ec0ff */
[----:B------:R-:W-:Y:S02]  /*f380*/  LOP3.LUT R3, R6, 0x380, RZ, 0xc0, !PT ;  /* 0x0000038006037812 */ /* 0x000fe400078ec0ff */
[----:B------:R-:W-:Y:S02]  /*f390*/  SHF.R.U64 R5, R5, 0x3, RZ ;  /* 0x0000000305057819 */ /* 0x000fe400000012ff */
[----:B------:R-:W-:Y:S02]  /*f3a0*/  SHF.R.U64 R8, R8, 0x3, RZ ;  /* 0x0000000308087819 */ /* 0x000fe400000012ff */
[----:B------:R-:W-:-:S02]  /*f3b0*/  SHF.R.U64 R7, R7, 0x3, RZ ;  /* 0x0000000307077819 */ /* 0x000fc400000012ff */
[----:B------:R-:W-:Y:S01]  /*f3c0*/  SHF.R.U64 R3, R3, 0x3, RZ ;  /* 0x0000000303037819 */ /* 0x000fe200000012ff */
[--C-:B------:R-:W-:Y:S01]  /*f3d0*/  IMAD.X R9, RZ, RZ, R25.reuse, P2 ;  /* 0x000000ffff097224 */ /* 0x100fe200010e0619 */
[----:B------:R-:W-:Y:S01]  /*f3e0*/  LOP3.LUT R4, R5, R24, RZ, 0x3c, !PT ;  /* 0x0000001805047212 */ /* 0x000fe200078e3cff */
[----:B------:R-:W-:Y:S01]  /*f3f0*/  IMAD.MOV.U32 R5, RZ, RZ, R25 ;  /* 0x000000ffff057224 */ /* 0x000fe200078e0019 */
[----:B------:R-:W-:Y:S02]  /*f400*/  IADD3.X R27, RZ, R25, RZ, P4, !PT ;  /* 0x00000019ff1b7210 */ /* 0x000fe400027fe4ff */
[----:B------:R-:W-:Y:S02]  /*f410*/  LOP3.LUT R8, R8, R11, RZ, 0x3c, !PT ;  /* 0x0000000b08087212 */ /* 0x000fe400078e3cff */
[----:B------:R-:W-:Y:S02]  /*f420*/  LOP3.LUT R12, R7, R10, RZ, 0x3c, !PT ;  /* 0x0000000a070c7212 */ /* 0x000fe400078e3cff */
[----:B------:R-:W-:Y:S01]  /*f430*/  LOP3.LUT R26, R3, R6, RZ, 0x3c, !PT ;  /* 0x00000006031a7212 */ /* 0x000fe200078e3cff */
[----:B------:R0:W-:Y:S01]  /*f440*/  @!P1 STG.E desc[UR56][R38.64], R21 ;  /* 0x0000001526009986 */ /* 0x0001e2000c101938 */
[----:B------:R-:W-:-:S03]  /*f450*/  IMAD R32, R31, UR4, RZ ;  /* 0x000000041f207c24 */ /* 0x000fc6000f8e02ff */
[----:B------:R1:W-:Y:S01]  /*f460*/  @!P0 STG.E desc[UR56][R38.64+0x20], R28 ;  /* 0x0000201c26008986 */ /* 0x0003e2000c101938 */
[C---:B------:R-:W-:Y:S01]  /*f470*/  IMAD.WIDE.U32 R30, R41.reuse, UR4, R36 ;  /* 0x00000004291e7c25 */ /* 0x040fe2000f8e0024 */
[----:B------:R-:W-:Y:S02]  /*f480*/  ULDC UR4, c[0x0][0xa8c] ;  /* 0x0002a30000047ab9 */ /* 0x000fe40000000800 */
        /* <DEDUP_REMOVED lines=10> */
[----:B------:R-:W-:Y:S01]  /*f530*/  IMAD R41, R41, UR5, R32 ;  /* 0x0000000529297c24 */ /* 0x000fe2000f8e0220 */
[----:B------:R-:W-:Y:S01]  /*f540*/  ISETP.GE.AND P0, PT, R0, UR4, PT ;  /* 0x0000000400007c0c */ /* 0x000fe2000bf06270 */
[C---:B------:R-:W-:Y:S01]  /*f550*/  VIADD R0, R20.reuse, 0x30 ;  /* 0x0000003014007836 */ /* 0x040fe20000000000 */
[----:B0-----:R-:W-:Y:S01]  /*f560*/  IADD3 R21, R20, 0x90, RZ ;  /* 0x0000009014157810 */ /* 0x001fe20007ffe0ff */
[----:B------:R-:W-:Y:S01]  /*f570*/  IMAD R32, R44, -0xc0, R29 ;  /* 0xffffff402c207824 */ /* 0x000fe200078e021d */
[----:B------:R-:W-:Y:S01]  /*f580*/  ULDC.64 UR4, c[0x0][0xae0] ;  /* 0x0002b80000047ab9 */ /* 0x000fe20000000a00 */
[----:B------:R-:W-:-:S02]  /*f590*/  VIADD R3, R20, 0x60 ;  /* 0x0000006014037836 */ /* 0x000fc40000000000 */
[----:B-1----:R-:W-:Y:S01]  /*f5a0*/  IMAD R28, R40, UR4, RZ ;  /* 0x00000004281c7c24 */ /* 0x002fe2000f8e02ff */
[-C--:B------:R-:W-:Y:S01]  /*f5b0*/  ISETP.GE.OR P3, PT, R0, R32.reuse, P0 ;  /* 0x000000200000720c */ /* 0x080fe20000766670 */
[----:B------:R-:W-:Y:S01]  /*f5c0*/  IMAD.IADD R31, R31, 0x1, R41 ;  /* 0x000000011f1f7824 */ /* 0x000fe200078e0229 */
[-C--:B------:R-:W-:Y:S02]  /*f5d0*/  ISETP.GE.OR P1, PT, R3, R32.reuse, P0 ;  /* 0x000000200300720c */ /* 0x080fe40000726670 */
[-C--:B------:R-:W-:Y:S02]  /*f5e0*/  ISETP.GE.OR P2, PT, R21, R32.reuse, P0 ;  /* 0x000000201500720c */ /* 0x080fe40000746670 */
[----:B------:R-:W-:Y:S01]  /*f5f0*/  ISETP.GE.OR P0, PT, R20, R32, P0 ;  /* 0x000000201400720c */ /* 0x000fe20000706670 */
[C---:B------:R-:W-:Y:S02]  /*f600*/  IMAD R37, R45.reuse, UR5, R28 ;  /* 0x000000052d257c24 */ /* 0x040fe4000f8e021c */
[----:B------:R-:W-:Y:S01]  /*f610*/  IMAD.WIDE.U32 R28, R45, UR4, R30 ;  /* 0x000000042d1c7c25 */ /* 0x000fe2000f8e001e */
[----:B------:R-:W-:-:S03]  /*f620*/  ULDC.64 UR4, c[0x0][0xae8] ;  /* 0x0002ba0000047ab9 */ /* 0x000fc60000000a00 */
[----:B------:R-:W-:Y:S02]  /*f630*/  VIADD R0, R2, 0x30820 ;  /* 0x0003082002007836 */ /* 0x000fe40000000000 */
[----:B------:R-:W-:Y:S02]  /*f640*/  IMAD.IADD R29, R29, 0x1, R37 ;  /* 0x000000011d1d7824 */ /* 0x000fe400078e0225 */
[----:B------:R-:W-:Y:S01]  /*f650*/  IMAD R3, R42, UR4, RZ ;  /* 0x000000042a037c24 */ /* 0x000fe2000f8e02ff */
[----:B------:R-:W-:Y:S01]  /*f660*/  PRMT R0, RZ, 0x654, R0 ;  /* 0x00000654ff007816 */ /* 0x000fe20000000000 */
[C---:B------:R-:W-:Y:S01]  /*f670*/  IMAD.WIDE.U32 R36, R43.reuse, UR4, R28 ;  /* 0x000000042b247c25 */ /* 0x040fe2000f8e001c */
[----:B------:R-:W-:Y:S02]  /*f680*/  SHF.R.S32.HI R21, RZ, 0x1f, R20 ;  /* 0x0000001fff157819 */ /* 0x000fe40000011414 */
[----:B--2---:R0:W-:Y:S01]  /*f690*/  SYNCS.ARRIVE.TRANS64.RED.A1T0 RZ, [R0+URZ], RZ ;  /* 0x000000ff00ff79a7 */ /* 0x0041e2000810043f */
[----:B------:R-:W-:-:S02]  /*f6a0*/  IMAD R3, R43, UR5, R3 ;  /* 0x000000052b037c24 */ /* 0x000fc4000f8e0203 */
[----:B------:R-:W-:-:S04]  /*f6b0*/  IMAD.WIDE R30, R44, 0xc0, R20 ;  /* 0x000000c02c1e7825 */ /* 0x000fc800078e0214 */
[----:B------:R-:W-:Y:S01]  /*f6c0*/  IMAD.IADD R39, R37, 0x1, R3 ;  /* 0x0000000125277824 */ /* 0x000fe200078e0203 */
[----:B0-----:R-:W-:Y:S06]  /*f6d0*/  @P0 BRA `(.L_x_10904) ;  /* 0x00000000002c0947 */ /* 0x001fec0003800000 */
[----:B------:R-:W-:Y:S01]  /*f6e0*/  ULDC.64 UR4, c[0x0][0xad8] ;  /* 0x0002b60000047ab9 */ /* 0x000fe20000000a00 */
[----:B------:R-:W-:Y:S02]  /*f6f0*/  IMAD.MOV.U32 R20, RZ, RZ, R36 ;  /* 0x000000ffff147224 */ /* 0x000fe400078e0024 */
[----:B------:R-:W-:Y:S02]  /*f700*/  IMAD R3, R31, UR4, RZ ;  /* 0x000000041f037c24 */ /* 0x000fe4000f8e02ff */
[----:B------:R-:W-:Y:S02]  /*f710*/  IMAD.MOV.U32 R21, RZ, RZ, R39 ;  /* 0x000000ffff157224 */ /* 0x000fe400078e0027 */
[C---:B------:R-:W-:Y:S02]  /*f720*/  IMAD R3, R30.reuse, UR5, R3 ;  /* 0x000000051e037c24 */ /* 0x040fe4000f8e0203 */
[----:B------:R-:W-:Y:S01]  /*f730*/  IMAD.WIDE.U32 R20, R30, UR4, R20 ;  /* 0x000000041e147c25 */ /* 0x000fe2000f8e0014 */
[----:B------:R-:W-:-:S02]  /*f740*/  ULDC.64 UR4, c[0x0][0xa80] ;  /* 0x0002a00000047ab9 */ /* 0x000fc40000000a00 */
[----:B------:R-:W-:Y:S02]  /*f750*/  LEA R28, P0, R20, UR4, 0x1 ;  /* 0x00000004141c7c11 */ /* 0x000fe4000f8008ff */
[----:B------:R-:W-:-:S04]  /*f760*/  IADD3 R3, R21, R3, RZ ;  /* 0x0000000315037210 */ /* 0x000fc80007ffe0ff */
[----:B------:R-:W-:-:S05]  /*f770*/  LEA.HI.X R29, R20, UR5, R3, 0x1, P0 ;  /* 0x00000005141d7c11 */ /* 0x000fca00080f0c03 */
[----:B-----5:R0:W-:Y:S02]  /*f780*/  STG.E.128 desc[UR56][R28.64], R4 ;  /* 0x000000041c007986 */ /* 0x0201e4000c101d38 */
.L_x_10904:
[----:B------:R-:W-:Y:S05]  /*f790*/  BSYNC B1 ;  /* 0x0000000000017941 */ /* 0x000fea0003800000 */
.L_x_10903:
[----:B------:R-:W-:Y:S04]  /*f7a0*/  BSSY B1, `(.L_x_10905) ;  /* 0x000000f000017945 */ /* 0x000fe80003800000 */
[----:B------:R-:W-:Y:S05]  /*f7b0*/  @P3 BRA `(.L_x_10906) ;  /* 0x0000000000343947 */ /* 0x000fea0003800000 */
[----:B------:R-:W-:Y:S01]  /*f7c0*/  IADD3 R3, P0, R30, 0x30, RZ ;  /* 0x000000301e037810 */ /* 0x000fe20007f1e0ff */
[----:B------:R-:W-:Y:S01]  /*f7d0*/  ULDC.64 UR4, c[0x0][0xad8] ;  /* 0x0002b60000047ab9 */ /* 0x000fe20000000a00 */
[----:B0----5:R-:W-:Y:S02]  /*f7e0*/  IMAD.MOV.U32 R4, RZ, RZ, R36 ;  /* 0x000000ffff047224 */ /* 0x021fe400078e0024 */
        /* <DEDUP_REMOVED lines=10> */
.L_x_10906:
[----:B------:R-:W-:Y:S05]  /*f890*/  BSYNC B1 ;  /* 0x0000000000017941 */ /* 0x000fea0003800000 */
.L_x_10905:
[----:B------:R-:W-:Y:S04]  /*f8a0*/  BSSY B1, `(.L_x_10907) ;  /* 0x000000f000017945 */ /* 0x000fe80003800000 */
[----:B------:R-:W-:Y:S05]  /*f8b0*/  @P1 BRA `(.L_x_10908) ;  /* 0x0000000000341947 */ /* 0x000fea0003800000 */
[----:B------:R-:W-:Y:S01]  /*f8c0*/  IADD3 R3, P0, R30, 0x60, RZ ;  /* 0x000000601e037810 */ /* 0x000fe20007f1e0ff */
[----:B------:R-:W-:Y:S01]  /*f8d0*/  ULDC.64 UR4, c[0x0][0xad8] ;  /* 0x0002b60000047ab9 */ /* 0x000fe20000000a00 */
[----:B0----5:R-:W-:Y:S01]  /*f8e0*/  MOV R4, R36 ;  /* 0x0000002400047202 */ /* 0x021fe20000000f00 */
        /* <DEDUP_REMOVED lines=9> */
[----:B------:R2:W-:Y:S02]  /*f980*/  STG.E.128 desc[UR56][R6.64], R12 ;  /* 0x0000000c06007986 */ /* 0x0005e4000c101d38 */
.L_x_10908:
[----:B------:R-:W-:Y:S05]  /*f990*/  BSYNC B1 ;  /* 0x0000000000017941 */ /* 0x000fea0003800000 */
.L_x_10907:
        /* <DEDUP_REMOVED lines=10> */
[----:B-12---:R-:W-:Y:S02]  /*fa40*/  LEA R6, P0, R4, UR4, 0x1 ;  /* 0x0000000404067c11 */ /* 0x006fe4000f8008ff */
[----:B------:R-:W-:-:S04]  /*fa50*/  IADD3 R3, R5, R3, RZ ;  /* 0x0000000305037210 */ /* 0x000fc80007ffe0ff */
[----:B------:R-:W-:-:S05]  /*fa60*/  LEA.HI.X R7, R4, UR5, R3, 0x1, P0 ;  /* 0x0000000504077c11 */ /* 0x000fca00080f0c03 */
[----:B------:R3:W-:Y:S01]  /*fa70*/  STG.E.128 desc[UR56][R6.64], R24 ;  /* 0x0000001806007986 */ /* 0x0007e2000c101d38 */
[----:B------:R-:W-:Y:S05]  /*fa80*/  BRA `(.L_x_10909) ;  /* 0x0000000800387947 */ /* 0x000fea0003800000 */
.L_x_10901:
        /* <DEDUP_REMOVED lines=15> */
[----:B------:R-:W-:Y:S01]  /*fb80*/  ISETP.GT.AND P2, PT, R64, 0xbf, PT ;  /* 0x000000bf4000780c */ /* 0x000fe20003f44270 */
[----:B------:R-:W-:-:S12]  /*fb90*/  @P1 BRA `(.L_x_10910) ;  /* 0x0000000000101947 */ /* 0x000fd80003800000 */
[----:B------:R-:W-:Y:S05]  /*fba0*/  @!P0 BRA `(.L_x_10910) ;  /* 0x00000000000c8947 */ /* 0x000fea0003800000 */
[----:B0-----:R-:W2:Y:S04]  /*fbb0*/  LDG.E R7, desc[UR56][R4.64] ;  /* 0x0000003804077981 */ /* 0x001ea8000c1e1900 */
[----:B-----5:R-:W2:Y:S02]  /*fbc0*/  LDG.E R8, desc[UR56][R4.64+0x4] ;  /* 0x0000043804087981 */ /* 0x020ea4000c1e1900 */
[----:B--2---:R-:W-:-:S07]  /*fbd0*/  IMAD.IADD R8, R8, 0x1, -R7 ;  /* 0x0000000108087824 */ /* 0x004fce00078e0a07 */
.L_x_10910:
[----:B-----5:R-:W2:Y:S04]  /*fbe0*/  LDL R24, [R1+0x4c] ;  /* 0x00004c0001187983 */ /* 0x020ea80000100800 */
[----:B------:R1:W5:Y:S01]  /*fbf0*/  LDL R14, [R1+0x58] ;  /* 0x00005800010e7983 */ /* 0x0003620000100800 */
[----:B------:R-:W-:Y:S01]  /*fc00*/  BSSY B1, `(.L_x_10911) ;  /* 0x000001d000017945 */ /* 0x000fe20003800000 */
[----:B------:R-:W-:Y:S02]  /*fc10*/  SHF.R.S32.HI R15, RZ, 0x1f, R0 ;  /* 0x0000001fff0f7819 */ /* 0x000fe40000011400 */
[----:B------:R-:W-:Y:S02]  /*fc20*/  SEL R13, R63, RZ, !P0 ;  /* 0x000000ff3f0d7207 */ /* 0x000fe40004000000 */
[----:B------:R-:W-:-:S02]  /*fc30*/  SEL R12, R3, RZ, !P0 ;  /* 0x000000ff030c7207 */ /* 0x000fc40004000000 */
[----:B------:R-:W-:Y:S02]  /*fc40*/  SHF.R.S32.HI R10, RZ, 0x1f, R9 ;  /* 0x0000001fff0a7819 */ /* 0x000fe40000011409 */
[----:B--2---:R-:W-:Y:S01]  /*fc50*/  SHF.R.S32.HI R11, RZ, 0x1f, R24 ;  /* 0x0000001fff0b7819 */ /* 0x004fe20000011418 */
[----:B-1----:R-:W-:Y:S06]  /*fc60*/  @P2 BRA `(.L_x_10912) ;  /* 0x0000000000582947 */ /* 0x002fec0003800000 */
[----:B0-----:R-:W0:Y:S02]  /*fc70*/  S2R R4, SR_TID.X ;  /* 0x0000000000047919 */ /* 0x001e240000002100 */
[----:B0----5:R-:W-:-:S04]  /*fc80*/  IMAD R3, R14, 0xc0, R4 ;  /* 0x000000c00e037824 */ /* 0x021fc800078e0204 */
        /* <DEDUP_REMOVED lines=20> */
.L_x_10912:
[----:B------:R-:W-:Y:S05]  /*fdd0*/  BSYNC B1 ;  /* 0x0000000000017941 */ /* 0x000fea0003800000 */
.L_x_10911:
[----:B------:R-:W-:Y:S01]  /*fde0*/  ULDC.64 UR4, c[0x0][0xaa0] ;  /* 0x0002a80000047ab9 */ /* 0x000fe20000000a00 */
[----:B0-----:R-:W-:Y:S01]  /*fdf0*/  IMAD.MOV.U32 R4, RZ, RZ, R0 ;  /* 0x000000ffff047224 */ /* 0x001fe200078e0000 */
[----:B------:R-:W-:Y:S01]  /*fe00*/  ULDC.64 UR6, c[0x0][0xae0] ;  /* 0x0002b80000067ab9 */ /* 0x000fe20000000a00 */
[----:B------:R-:W-:Y:S01]  /*fe10*/  IMAD.MOV.U32 R5, RZ, RZ, R15 ;  /* 0x000000ffff057224 */ /* 0x000fe200078e000f */
[----:B------:R-:W-:Y:S01]  /*fe20*/  SHF.R.S32.HI R21, RZ, 0x1f, R20 ;  /* 0x0000001fff157819 */ /* 0x000fe20000011414 */
[----:B-1----:R-:W-:Y:S01]  /*fe30*/  IMAD R6, R10, UR4, RZ ;  /* 0x000000040a067c24 */ /* 0x002fe2000f8e02ff */
[----:B------:R-:W-:Y:S01]  /*fe40*/  BSSY B1, `(.L_x_10913) ;  /* 0x0000024000017945 */ /* 0x000fe20003800000 */
[C---:B------:R-:W-:Y:S01]  /*fe50*/  IMAD.WIDE.U32 R4, R9.reuse, UR4, R4 ;  /* 0x0000000409047c25 */ /* 0x040fe2000f8e0004 */
[----:B------:R-:W-:Y:S02]  /*fe60*/  ULDC UR4, c[0x0][0xa8c] ;  /* 0x0002a30000047ab9 */ /* 0x000fe40000000800 */
[----:B------:R-:W-:Y:S01]  /*fe70*/  ISETP.GE.AND P0, PT, R0, UR4, PT ;  /* 0x0000000400007c0c */ /* 0x000fe2000bf06270 */
[----:B------:R-:W-:Y:S01]  /*fe80*/  IMAD R9, R9, UR5, R6 ;  /* 0x0000000509097c24 */ /* 0x000fe2000f8e0206 */
[----:B------:R-:W-:Y:S01]  /*fe90*/  ULDC.64 UR4, c[0x0][0xae8] ;  /* 0x0002ba0000047ab9 */ /* 0x000fe20000000a00 */
[----:B------:R-:W-:-:S02]  /*fea0*/  VIADD R6, R20, 0x30 ;  /* 0x0000003014067836 */ /* 0x000fc40000000000 */
[----:B-----5:R-:W-:Y:S02]  /*feb0*/  IMAD R7, R14, -0xc0, R8 ;  /* 0xffffff400e077824 */ /* 0x020fe400078e0208 */
[----:B------:R-:W-:Y:S02]  /*fec0*/  IMAD R0, R11, UR6, RZ ;  /* 0x000000060b007c24 */ /* 0x000fe4000f8e02ff */
[----:B------:R-:W-:Y:S01]  /*fed0*/  IMAD.IADD R5, R5, 0x1, R9 ;  /* 0x0000000105057824 */ /* 0x000fe200078e0209 */
[-C--:B------:R-:W-:Y:S01]  /*fee0*/  ISETP.GE.OR P3, PT, R6, R7.reuse, P0 ;  /* 0x000000070600720c */ /* 0x080fe20000766670 */
[----:B------:R-:W-:Y:S01]  /*fef0*/  IMAD R3, R24, UR7, R0 ;  /* 0x0000000718037c24 */ /* 0x000fe2000f8e0200 */
[C---:B------:R-:W-:Y:S01]  /*ff00*/  IADD3 R0, R20.reuse, 0x60, RZ ;  /* 0x0000006014007810 */ /* 0x040fe20007ffe0ff */
[----:B------:R-:W-:Y:S02]  /*ff10*/  VIADD R6, R20, 0x90 ;  /* 0x0000009014067836 */ /* 0x000fe40000000000 */
[----:B------:R-:W-:Y:S01]  /*ff20*/  IMAD.WIDE.U32 R4, R24, UR6, R4 ;  /* 0x0000000618047c25 */ /* 0x000fe2000f8e0004 */
[----:B------:R-:W-:-:S02]  /*ff30*/  ISETP.GE.OR P1, PT, R0, R7, P0 ;  /* 0x000000070000720c */ /* 0x000fc40000726670 */
[-C--:B------:R-:W-:Y:S01]  /*ff40*/  ISETP.GE.OR P2, PT, R6, R7.reuse, P0 ;  /* 0x000000070600720c */ /* 0x080fe20000746670 */
[----:B------:R-:W-:Y:S01]  /*ff50*/  IMAD.IADD R5, R5, 0x1, R3 ;  /* 0x0000000105057824 */ /* 0x000fe200078e0203 */
[----:B------:R-:W-:Y:S01]  /*ff60*/  ISETP.GE.OR P0, PT, R20, R7, P0 ;  /* 0x000000071400720c */ /* 0x000fe20000706670 */
[----:B------:R-:W-:Y:S02]  /*ff70*/  IMAD R0, R12, UR4, RZ ;  /* 0x000000040c007c24 */ /* 0x000fe4000f8e02ff */
[----:B------:R-:W-:-:S04]  /*ff80*/  IMAD.WIDE.U32 R6, R13, UR4, R4 ;  /* 0x000000040d067c25 */ /* 0x000fc8000f8e0004 */
[----:B------:R-:W-:Y:S02]  /*ff90*/  IMAD R3, R13, UR5, R0 ;  /* 0x000000050d037c24 */ /* 0x000fe4000f8e0200 */
[----:B------:R-:W-:-:S04]  /*ffa0*/  IMAD.WIDE R20, R14, 0xc0, R20 ;  /* 0x000000c00e147825 */ /* 0x000fc800078e0214 */
[----:B------:R-:W-:Y:S01]  /*ffb0*/  IMAD.IADD R9, R7, 0x1, R3 ;  /* 0x0000000107097824 */ /* 0x000fe200078e0203 */
[----:B------:R-:W-:Y:S06]  /*ffc0*/  @P0 BRA `(.L_x_10914) ;  /* 0x00000000002c0947 */ /* 0x000fec0003800000 */
        /* <DEDUP_REMOVED lines=10> */
[----:B------:R0:W-:Y:S02]  /*10070*/  STG.E.128 desc[UR56][R10.64], RZ ;  /* 0x000000ff0a007986 */ /* 0x0001e4000c101d38 */
.L_x_10914:
[----:B------:R-:W-:Y:S05]  /*10080*/  BSYNC B1 ;  /* 0x0000000000017941 */ /* 0x000fea0003800000 */
.L_x_10913:
        /* <DEDUP_REMOVED lines=11> */
[----:B0-----:R-:W-:Y:S01]  /*10140*/  LEA R10, P0, R4, UR4, 0x1 ;  /* 0x00000004040a7c11 */ /* 0x001fe2000f8008ff */
[----:B------:R-:W-:-:S05]  /*10150*/  IMAD.IADD R3, R5, 0x1, R3 ;  /* 0x0000000105037824 */ /* 0x000fca00078e0203 */
[----:B------:R-:W-:-:S05]  /*10160*/  LEA.HI.X R11, R4, UR5, R3, 0x1, P0 ;  /* 0x00000005040b7c11 */ /* 0x000fca00080f0c03 */
[----:B------:R1:W-:Y:S02]  /*10170*/  STG.E.128 desc[UR56][R10.64], RZ ;  /* 0x000000ff0a007986 */ /* 0x0003e4000c101d38 */
.L_x_10916:
[----:B------:R-:W-:Y:S05]  /*10180*/  BSYNC B1 ;  /* 0x0000000000017941 */ /* 0x000fea0003800000 */
.L_x_10915:
[----:B------:R-:W-:Y:S04]  /*10190*/  BSSY B1, `(.L_x_10917) ;  /* 0x000000f000017945 */ /* 0x000fe80003800000 */
[----:B------:R-:W-:Y:S05]  /*101a0*/  @P1 BRA `(.L_x_10918) ;  /* 0x0000000000341947 */ /* 0x000fea0003800000 */
[----:B------:R-:W-:Y:S01]  /*101b0*/  IADD3 R3, P0, R20, 0x60, RZ ;  /* 0x0000006014037810 */ /* 0x000fe20007f1e0ff */
[----:B------:R-:W-:Y:S01]  /*101c0*/  ULDC.64 UR4, c[0x0][0xad8] ;  /* 0x0002b60000047ab9 */ /* 0x000fe20000000a00 */
[----:B------:R-:W-:Y:S01]  /*101d0*/  MOV R4, R6 ;  /* 0x0000000600047202 */ /* 0x000fe20000000f00 */
[----:B------:R-:W-:Y:S02]  /*101e0*/  IMAD.MOV.U32 R5, RZ, RZ, R9 ;  /* 0x000000ffff057224 */ /* 0x000fe400078e0009 */
[----:B------:R-:W-:Y:S02]  /*101f0*/  IMAD.X R0, RZ, RZ, R21, P0 ;  /* 0x000000ffff007224 */ /* 0x000fe400000e0615 */
[----:B------:R-:W-:-:S04]  /*10200*/  IMAD.WIDE.U32 R4, R3, UR4, R4 ;  /* 0x0000000403047c25 */ /* 0x000fc8000f8e0004 */
[----:B------:R-:W-:-:S04]  /*10210*/  IMAD R0, R0, UR4, RZ ;  /* 0x0000000400007c24 */ /* 0x000fc8000f8e02ff */
[----:B------:R-:W-:Y:S01]  /*10220*/  IMAD R3, R3, UR5, R0 ;  /* 0x0000000503037c24 */ /* 0x000fe2000f8e0200 */
[----:B------:R-:W-:Y:S02]  /*10230*/  ULDC.64 UR4, c[0x0][0xa80] ;  /* 0x0002a00000047ab9 */ /* 0x000fe40000000a00 */
[----:B01----:R-:W-:Y:S01]  /*10240*/  LEA R10, P0, R4, UR4, 0x1 ;  /* 0x00000004040a7c11 */ /* 0x003fe2000f8008ff */
[----:B------:R-:W-:-:S05]  /*10250*/  IMAD.IADD R3, R5, 0x1, R3 ;  /* 0x0000000105037824 */ /* 0x000fca00078e0203 */
[----:B------:R-:W-:-:S05]  /*10260*/  LEA.HI.X R11, R4, UR5, R3, 0x1, P0 ;  /* 0x00000005040b7c11 */ /* 0x000fca00080f0c03 */
[----:B------:R2:W-:Y:S02]  /*10270*/  STG.E.128 desc[UR56][R10.64], RZ ;  /* 0x000000ff0a007986 */ /* 0x0005e4000c101d38 */
.L_x_10918:
[----:B------:R-:W-:Y:S05]  /*10280*/  BSYNC B1 ;  /* 0x0000000000017941 */ /* 0x000fea0003800000 */
.L_x_10917:
        /* <DEDUP_REMOVED lines=10> */
[----:B------:R-:W-:Y:S02]  /*10330*/  LEA R6, P0, R4, UR4, 0x1 ;  /* 0x0000000404067c11 */ /* 0x000fe4000f8008ff */
[----:B------:R-:W-:-:S04]  /*10340*/  IADD3 R3, R5, R3, RZ ;  /* 0x0000000305037210 */ /* 0x000fc80007ffe0ff */
[----:B------:R-:W-:-:S05]  /*10350*/  LEA.HI.X R7, R4, UR5, R3, 0x1, P0 ;  /* 0x0000000504077c11 */ /* 0x000fca00080f0c03 */
[----:B------:R4:W-:Y:S02]  /*10360*/  STG.E.128 desc[UR56][R6.64], RZ ;  /* 0x000000ff06007986 */ /* 0x0009e4000c101d38 */
.L_x_10909:
[----:B------:R-:W-:Y:S05]  /*10370*/  BSYNC B0 ;  /* 0x0000000000007941 */ /* 0x000fea0003800000 */
.L_x_10900:
[----:B------:R-:W-:Y:S02]  /*10380*/  ULDC UR4, c[0x0][0xc14] ;  /* 0x0003050000047ab9 */ /* 0x000fe40000000800 */
[----:B------:R-:W-:-:S13]  /*10390*/  ISETP.GE.AND P0, PT, R35, UR4, PT ;  /* 0x0000000423007c0c */ /* 0x000fda000bf06270 */
[----:B------:R-:W-:Y:S05]  /*103a0*/  @!P0 BRA `(.L_x_10919) ;  /* 0xffffff0c00188947 */ /* 0x000fea000383ffff */
[----:B------:R-:W-:Y:S05]  /*103b0*/  BRA `(.L_x_10784) ;  /* 0x0000004800687947 */ /* 0x000fea0003800000 */
.L_x_10782:
        /* <DEDUP_REMOVED lines=47> */
[----:B0-----:R-:W-:-:S04]  /*106b0*/  SEL R5, R5, RZ, P0 ;  /* 0x000000ff05057207 */ /* 0x001fc80000000000 */
[----:B------:R-:W-:-:S05]  /*106c0*/  IADD3 R6, R2, R5, RZ ;  /* 0x0000000502067210 */ /* 0x000fca0007ffe0ff */
[----:B------:R-:W0:Y:S01]  /*106d0*/  SHFL.IDX PT, R5, R6, 0x1f, 0x1f ;  /* 0x03e01f0006057f89 */ /* 0x000e2200000e0000 */
[----:B------:R-:W-:-:S04]  /*106e0*/  LOP3.LUT R7, R7, 0xfffffffd, RZ, 0xc0, !PT ;  /* 0xfffffffd07077812 */ /* 0x000fc800078ec0ff */
[----:B------:R-:W-:-:S05]  /*106f0*/  @P0 LOP3.LUT R7, R7, 0x2, RZ, 0xfc, !PT ;  /* 0x0000000207070812 */ /* 0x000fca00078efcff */
[----:B------:R2:W-:Y:S01]  /*10700*/  STL [R1], R7 ;  /* 0x0000000701007387 */ /* 0x0005e20000100800 */
[----:B0-----:R-:W-:-:S05]  /*10710*/  IMAD R5, R5, UR4, RZ ;  /* 0x0000000405057c24 */ /* 0x001fca000f8e02ff */
[----:B-1----:R-:W-:Y:S01]  /*10720*/  ISETP.GT.AND P0, PT, R5, UR6, PT ;  /* 0x0000000605007c0c */ /* 0x002fe2000bf04270 */
        /* <DEDUP_REMOVED lines=8> */
.L_x_10924:
[----:B------:R-:W-:Y:S01]  /*107b0*/  IADD3 R4, R4, 0x1f, RZ ;  /* 0x0000001f04047810 */ /* 0x000fe20007ffe0ff */
        /* <DEDUP_REMOVED lines=12> */
.L_x_10923:
[----:B------:R-:W-:Y:S05]  /*10880*/  BSYNC B0 ;  /* 0x0000000000007941 */ /* 0x000fea0003800000 */
.L_x_10922:
        /* <DEDUP_REMOVED lines=25> */
.L_x_10920:
        /* <DEDUP_REMOVED lines=15> */
.L_x_10925:
        /* <DEDUP_REMOVED lines=28> */
.L_x_10921:
[----:B------:R-:W-:Y:S02]  /*10cd0*/  IMAD.MOV.U32 R17, RZ, RZ, RZ ;  /* 0x000000ffff117224 */ /* 0x000fe400078e00ff */
[----:B------:R-:W-:Y:S02]  /*10ce0*/  IMAD.U32 R16, RZ, RZ, UR6 ;  /* 0x00000006ff107e24 */ /* 0x000fe4000f8e00ff */
[----:B------:R-:W-:-:S07]  /*10cf0*/  IMAD.MOV.U32 R18, RZ, RZ, RZ ;  /* 0x000000ffff127224 */ /* 0x000fce00078e00ff */
.L_x_10926:
        /* <DEDUP_REMOVED lines=12> */
[----:B------:R-:W-:Y:S01]  /*10dc0*/  MOV R24, 0x1 ;  /* 0x0000000100187802 */ /* 0x000fe20000000f00 */
[----:B------:R-:W-:Y:S01]  /*10dd0*/  IMAD.MOV.U32 R22, RZ, RZ, RZ ;  /* 0x000000ffff167224 */ /* 0x000fe200078e00ff */
[----:B------:R-:W-:Y:S01]  /*10de0*/  ULDC.64 UR38, c[0x0][0x198] ;  /* 0x0000660000267ab9 */ /* 0x000fe20000000a00 */
[----:B------:R-:W-:Y:S01]  /*10df0*/  IMAD.MOV.U32 R27, RZ, RZ, 0x1 ;  /* 0x00000001ff1b7424 */ /* 0x000fe200078e00ff */
[----:B------:R-:W-:Y:S01]  /*10e00*/  ULDC UR36, c[0x0][0xc] ;  /* 0x0000030000247ab9 */ /* 0x000fe20000000800 */
[----:B------:R-:W-:-:S07]  /*10e10*/  IMAD.MOV.U32 R26, RZ, RZ, RZ ;  /* 0x000000ffff1a7224 */ /* 0x000fce00078e00ff */
.L_x_11009:
[----:B--2---:R-:W2:Y:S02]  /*10e20*/  LDC.64 R2, c[0x0][0xc60] ;  /* 0x00031800ff027b82 */ /* 0x004ea40000000a00 */
[----:B--2---:R-:W-:-:S05]  /*10e30*/  IMAD.WIDE R2, R19, 0x4, R2 ;  /* 0x0000000413027825 */ /* 0x004fca00078e0202 */
[----:B------:R-:W0:Y:S01]  /*10e40*/  LDG.E R9, desc[UR56][R2.64] ;  /* 0x0000003802097981 */ /* 0x000e22000c1e1900 */
[----:B------:R-:W-:Y:S05]  /*10e50*/  YIELD ;  /* 0x0000000000007946 */ /* 0x000fea0003800000 */
[----:B------:R-:W-:Y:S01]  /*10e60*/  ULDC.64 UR4, c[0x0][0xa28] ;  /* 0x00028a0000047ab9 */ /* 0x000fe20000000a00 */
[----:B------:R-:W-:Y:S01]  /*10e70*/  IMAD.MOV.U32 R6, RZ, RZ, RZ ;  /* 0x000000ffff067224 */ /* 0x000fe200078e00ff */
[----:B------:R-:W-:Y:S01]  /*10e80*/  ISETP.NE.U32.AND P1, PT, RZ, UR4, PT ;  /* 0x00000004ff007c0c */ /* 0x000fe2000bf25070 */
[----:B------:R-:W-:Y:S01]  /*10e90*/  IMAD.MOV.U32 R23, RZ, RZ, RZ ;  /* 0x000000ffff177224 */ /* 0x000fe200078e00ff */
[----:B------:R-:W-:-:S02]  /*10ea0*/  ULDC.64 UR6, c[0x0][0xa10] ;  /* 0x0002840000067ab9 */ /* 0x000fc40000000a00 */
[----:B------:R-:W-:Y:S02]  /*10eb0*/  ISETP.NE.AND.EX P1, PT, RZ, UR5, PT, P1 ;  /* 0x00000005ff007c0c */ /* 0x000fe4000bf25310 */
[----:B0-----:R-:W-:Y:S01]  /*10ec0*/  SHF.R.S32.HI R0, RZ, 0x1f, R9 ;  /* 0x0000001fff007819 */ /* 0x001fe20000011409 */
        /* <DEDUP_REMOVED lines=12> */
[----:B------:R-:W-:Y:S02]  /*10f90*/  ISETP.NE.AND.EX P1, PT, RZ, UR5, PT, P1 ;  /* 0x00000005ff007c0c */ /* 0x000fe4000bf25310 */
[C---:B0-----:R-:W-:Y:S02]  /*10fa0*/  SHF.L.U32 R4, R9.reuse, 0x2, RZ ;  /* 0x0000000209047819 */ /* 0x041fe400000006ff */
[----:B------:R-:W-:-:S03]  /*10fb0*/  SHF.L.U64.HI R0, R9, 0x2, R0 ;  /* 0x0000000209007819 */ /* 0x000fc60000010200 */
[----:B------:R-:W-:Y:S01]  /*10fc0*/  STL [R1+0x8], R4 ;  /* 0x0000080401007387 */ /* 0x000fe20000100800 */
[----:B------:R-:W-:-:S03]  /*10fd0*/  IMAD.MOV.U32 R8, RZ, RZ, RZ ;  /* 0x000000ffff087224 */ /* 0x000fc600078e00ff */
[----:B--2---:R0:W-:Y:S02]  /*10fe0*/  STL [R1+0x18], R6 ;  /* 0x0000180601007387 */ /* 0x0041e40000100800 */
        /* <DEDUP_REMOVED lines=23> */
[----:B--2---:R-:W-:Y:S01]  /*11160*/  IMAD.U32 R0, RZ, RZ, UR4 ;  /* 0x00000004ff007e24 */ /* 0x004fe2000f8e00ff */
[----:B0-----:R-:W-:Y:S11]  /*11170*/  @P1 BRA `(.L_x_10928) ;  /* 0x0000000000101947 */ /* 0x001ff60003800000 */
[----:B------:R-:W-:Y:S05]  /*11180*/  @!P2 BRA `(.L_x_10928) ;  /* 0x00000000000ca947 */ /* 0x000fea0003800000 */
[----:B------:R-:W2:Y:S04]  /*11190*/  LDG.E R7, desc[UR56][R2.64] ;  /* 0x0000003802077981 */ /* 0x000ea8000c1e1900 */
[----:B-----5:R-:W2:Y:S02]  /*111a0*/  LDG.E R10, desc[UR56][R2.64+0x4] ;  /* 0x00000438020a7981 */ /* 0x020ea4000c1e1900 */
[----:B--2---:R-:W-:-:S07]  /*111b0*/  IMAD.IADD R10, R10, 0x1, -R7 ;  /* 0x000000010a0a7824 */ /* 0x004fce00078e0a07 */
.L_x_10928:
[----:B------:R-:W2:Y:S04]  /*111c0*/  @P0 LDG.E R3, desc[UR56][R4.64] ;  /* 0x0000003804030981 */ /* 0x000ea8000c1e1900 */
[----:B------:R-:W2:Y:S02]  /*111d0*/  @P0 LDG.E R2, desc[UR56][R4.64+0x4] ;  /* 0x0000043804020981 */ /* 0x000ea4000c1e1900 */
[----:B--2---:R-:W-:Y:S01]  /*111e0*/  @P0 IMAD.IADD R0, R2, 0x1, -R3 ;  /* 0x0000000102000824 */ /* 0x004fe200078e0a03 */
[----:B-----5:R-:W-:-:S05]  /*111f0*/  IADD3 R3, -R23, R10, RZ ;  /* 0x0000000a17037210 */ /* 0x020fca0007ffe1ff */
        /* <DEDUP_REMOVED lines=12> */
[----:B------:R-:W-:-:S05]  /*112c0*/  IMAD.WIDE.U32 R2, R2, -0x55555555, RZ ;  /* 0xaaaaaaab02027825 */ /* 0x000fca00078e00ff */
[----:B------:R-:W-:-:S05]  /*112d0*/  SHF.R.U32.HI R0, RZ, 0x7, R3 ;  /* 0x00000007ff007819 */ /* 0x000fca0000011603 */
[----:B------:R-:W-:Y:S02]  /*112e0*/  IMAD.MOV.U32 R2, RZ, RZ, R0 ;  /* 0x000000ffff027224 */ /* 0x000fe400078e0000 */
[----:B0-----:R-:W-:-:S04]  /*112f0*/  @P1 VIADD R6, R7, 0xbf ;  /* 0x000000bf07061836 */ /* 0x001fc80000000000 */
[----:B------:R-:W-:-:S05]  /*11300*/  @P1 IMAD.HI R6, R6, 0x2aaaaaab, RZ ;  /* 0x2aaaaaab06061827 */ /* 0x000fca00078e02ff */
[----:B------:R-:W-:-:S04]  /*11310*/  @P1 SHF.R.U32.HI R3, RZ, 0x1f, R6 ;  /* 0x0000001fff031819 */ /* 0x000fc80000011606 */
[----:B------:R-:W-:Y:S02]  /*11320*/  @P1 LEA.HI.SX32 R2, R6, R3, 0x1b ;  /* 0x0000000306021211 */ /* 0x000fe400078fdaff */
[----:B------:R-:W-:-:S06]  /*11330*/  MOV R3, RZ ;  /* 0x000000ff00037202 */ /* 0x000fcc0000000f00 */
        /* <DEDUP_REMOVED lines=10> */
[----:B------:R-:W2:Y:S01]  /*113e0*/  @P1 LDC R7, c[0x0][0x430] ;  /* 0x00010c00ff071b82 */ /* 0x000ea20000000800 */
[----:B0-----:R-:W-:-:S04]  /*113f0*/  @P1 IMAD.HI.U32 R4, R18, R5, RZ ;  /* 0x0000000512041227 */ /* 0x001fc800078e00ff */
[----:B------:R-:W-:Y:S01]  /*11400*/  IMAD.MOV.U32 R5, RZ, RZ, R18 ;  /* 0x000000ffff057224 */ /* 0x000fe200078e0012 */
[----:B--2---:R-:W-:Y:S02]  /*11410*/  @P1 SHF.R.U32.HI R5, RZ, R7, R4 ;  /* 0x00000007ff051219 */ /* 0x004fe40000011604 */
[----:B------:R-:W-:Y:S01]  /*11420*/  SEL R4, R9, RZ, !P0 ;  /* 0x000000ff09047207 */ /* 0x000fe20004000000 */
[----:B------:R-:W-:Y:S06]  /*11430*/  BRA.DIV UR4, `(.L_x_10931) ;  /* 0x0000004204987947 */ /* 0x000fec000b800000 */
.L_x_11055:
[----:B------:R-:W-:-:S03]  /*11440*/  UMOV UR4, 0xffffffff ;  /* 0xffffffff00047882 */ /* 0x000fc60000000000 */
[----:B------:R-:W-:Y:S05]  /*11450*/  BRA.DIV UR4, `(.L_x_10932) ;  /* 0x0000004204c47947 */ /* 0x000fea000b800000 */
[----:B------:R-:W-:-:S13]  /*11460*/  ELECT P6, URZ, PT ;  /* 0x00000000003f782f */ /* 0x000fda00038c0000 */
.L_x_11058:
        /* <DEDUP_REMOVED lines=12> */
.L_x_11059:
[----:B------:R-:W-:Y:S05]  /*11530*/  BSYNC B1 ;  /* 0x0000000000017941 */ /* 0x000fea0003800000 */
.L_x_10933:
[----:B------:R-:W-:Y:S04]  /*11540*/  BSSY B1, `(.L_x_10935) ;  /* 0x0000035000017945 */ /* 0x000fe80003800000 */
[----:B------:R-:W-:Y:S05]  /*11550*/  @!P6 BRA `(.L_x_10936) ;  /* 0x0000000000cce947 */ /* 0x000fea0003800000 */
[----:B0-----:R-:W-:Y:S01]  /*11560*/  IMAD R7, R26, 0x8, R6 ;  /* 0x000000081a077824 */ /* 0x001fe200078e0206 */
[----:B------:R-:W-:-:S04]  /*11570*/  SHF.L.U32 R8, R27, 0x1f, RZ ;  /* 0x0000001f1b087819 */ /* 0x000fc800000006ff */
[----:B------:R-:W0:Y:S02]  /*11580*/  SYNCS.PHASECHK.TRANS64.TRYWAIT P0, [R7+URZ+0x308a0], R8 ;  /* 0x0308a008070075a7 */ /* 0x000e24000800017f */
[----:B0-----:R-:W-:Y:S05]  /*11590*/  @!P0 BRA `(.L_x_10937) ;  /* 0x0000004000a88947 */ /* 0x001fea0003800000 */
.L_x_11060:
[----:B------:R-:W2:Y:S02]  /*115a0*/  S2R R9, SR_TID.X ;  /* 0x0000000000097919 */ /* 0x000ea40000002100 */
[----:B--2---:R-:W-:-:S04]  /*115b0*/  LOP3.LUT R9, R9, 0x7f, RZ, 0xc0, !PT ;  /* 0x0000007f09097812 */ /* 0x004fc800078ec0ff */
[----:B------:R-:W-:-:S13]  /*115c0*/  ISETP.NE.AND P1, PT, R9, RZ, PT ;  /* 0x000000ff0900720c */ /* 0x000fda0003f25270 */
[----:B------:R-:W-:Y:S05]  /*115d0*/  @P1 BRA `(.L_x_10938) ;  /* 0x0000000000141947 */ /* 0x000fea0003800000 */
[----:B------:R-:W-:Y:S02]  /*115e0*/  ISETP.NE.AND P0, PT, R29, RZ, PT ;  /* 0x000000ff1d00720c */ /* 0x000fe40003f05270 */
[----:B------:R-:W-:-:S04]  /*115f0*/  MOV R9, 0x6000 ;  /* 0x0000600000097802 */ /* 0x000fc80000000f00 */
[----:B------:R2:W-:Y:S07]  /*11600*/  SYNCS.ARRIVE.TRANS64 RZ, [R7+URZ+0x30890], R9 ;  /* 0x0308900907ff79a7 */ /* 0x0005ee000800003f */
[----:B------:R-:W-:Y:S05]  /*11610*/  @!P0 BRA `(.L_x_10938) ;  /* 0x0000000000048947 */ /* 0x000fea0003800000 */
[----:B------:R-:W-:Y:S01]  /*11620*/  BPT.TRAP 0x1 ;  /* 0x000000040000795c */ /* 0x000fe20000300000 */
.L_x_10938:
[----:B--2---:R-:W-:Y:S01]  /*11630*/  IMAD R9, R26, 0x6000, R6 ;  /* 0x000060001a097824 */ /* 0x004fe200078e0206 */
[----:B------:R-:W-:Y:S01]  /*11640*/  R2UR UR9, R7 ;  /* 0x00000000070972ca */ /* 0x000fe200000e0000 */
[----:B-----5:R-:W-:Y:S01]  /*11650*/  IMAD R10, R2, 0xc0, R3 ;  /* 0x000000c0020a7824 */ /* 0x020fe200078e0203 */
[----:B------:R-:W-:Y:S01]  /*11660*/  R2UR UR12, R5 ;  /* 0x00000000050c72ca */ /* 0x000fe200000e0000 */
[----:B------:R-:W-:Y:S01]  /*11670*/  UIADD3 UR4, UP0, UR38, 0x570, URZ ;  /* 0x0000057026047890 */ /* 0x000fe2000ff1e03f */
[----:B------:R-:W-:Y:S01]  /*11680*/  R2UR UR8, R9 ;  /* 0x00000000090872ca */ /* 0x000fe200000e0000 */
[----:B------:R-:W-:Y:S01]  /*11690*/  VIADD R10, R10, 0xffffff40 ;  /* 0xffffff400a0a7836 */ /* 0x000fe20000000000 */
[----:B------:R-:W-:Y:S01]  /*116a0*/  R2UR UR13, R4 ;  /* 0x00000000040d72ca */ /* 0x000fe200000e0000 */
[----:B------:R-:W-:Y:S01]  /*116b0*/  UIADD3.X UR5, URZ, UR39, URZ, UP0, !UPT ;  /* 0x000000273f057290 */ /* 0x000fe200087fe43f */
[----:B------:R-:W-:Y:S02]  /*116c0*/  UMOV UR6, 0x0 ;  /* 0x0000000000067882 */ /* 0x000fe40000000000 */
[----:B------:R-:W-:Y:S01]  /*116d0*/  R2UR UR11, R10 ;  /* 0x000000000a0b72ca */ /* 0x000fe200000e0000 */
[----:B------:R-:W-:Y:S01]  /*116e0*/  UMOV UR7, 0x12f00000 ;  /* 0x12f0000000077882 */ /* 0x000fe20000000000 */
[----:B------:R-:W-:Y:S01]  /*116f0*/  UMOV UR10, URZ ;  /* 0x0000003f000a7c82 */ /* 0x000fe20008000000 */
[----:B------:R-:W-:-:S04]  /*11700*/  UIADD3 UR9, UR9, 0x30890, URZ ;  /* 0x0003089009097890 */ /* 0x000fc8000fffe03f */
[----:B------:R-:W-:-:S09]  /*11710*/  UIADD3 UR8, UR8, 0x12400, URZ ;  /* 0x0001240008087890 */ /* 0x000fd2000fffe03f */
[----:B------:R2:W-:Y:S01]  /*11720*/  UTMALDG.4D [UR8], [UR4], desc[UR6] ;  /* 0x00000608040075b4 */ /* 0x0005e20008019000 */
[----:B------:R-:W3:Y:S02]  /*11730*/  SYNCS.PHASECHK.TRANS64.TRYWAIT P0, [R7+URZ+0x308c0], R8 ;  /* 0x0308c008070075a7 */ /* 0x000ee4000800017f */
[----:B--23--:R-:W-:Y:S05]  /*11740*/  @!P0 BRA `(.L_x_10939) ;  /* 0x0000004000508947 */ /* 0x00cfea0003800000 */
.L_x_11061:
[----:B------:R-:W-:Y:S05]  /*11750*/  @P1 BRA `(.L_x_10940) ;  /* 0x0000000000141947 */ /* 0x000fea0003800000 */
[----:B------:R-:W-:Y:S01]  /*11760*/  ISETP.NE.AND P0, PT, R29, RZ, PT ;  /* 0x000000ff1d00720c */ /* 0x000fe20003f05270 */
[----:B0-2---:R-:W-:-:S04]  /*11770*/  IMAD.MOV.U32 R8, RZ, RZ, 0x6000 ;  /* 0x00006000ff087424 */ /* 0x005fc800078e00ff */
[----:B------:R3:W-:Y:S08]  /*11780*/  SYNCS.ARRIVE.TRANS64 RZ, [R7+URZ+0x308b0], R8 ;  /* 0x0308b00807ff79a7 */ /* 0x0007f0000800003f */
[----:B------:R-:W-:Y:S05]  /*11790*/  @!P0 BRA `(.L_x_10940) ;  /* 0x0000000000048947 */ /* 0x000fea0003800000 */
[----:B------:R-:W-:Y:S01]  /*117a0*/  BPT.TRAP 0x1 ;  /* 0x000000040000795c */ /* 0x000fe20000300000 */
.L_x_10940:
        /* <DEDUP_REMOVED lines=10> */
[----:B------:R-:W-:Y:S02]  /*11850*/  UIADD3 UR8, UR8, 0x400, URZ ;  /* 0x0000040008087890 */ /* 0x000fe4000fffe03f */
[----:B------:R-:W-:-:S09]  /*11860*/  UIADD3 UR9, UR9, 0x308b0, URZ ;  /* 0x000308b009097890 */ /* 0x000fd2000fffe03f */
[----:B------:R4:W-:Y:S02]  /*11870*/  UTMALDG.4D [UR8], [UR4], desc[UR6] ;  /* 0x00000608040075b4 */ /* 0x0009e40008019000 */
[----:B----4-:R-:W-:Y:S01]  /*11880*/  NOP ;  /* 0x0000000000007918 */ /* 0x010fe20000000000 */
.L_x_10936:
[----:B------:R-:W-:Y:S05]  /*11890*/  BSYNC B1 ;  /* 0x0000000000017941 */ /* 0x000fea0003800000 */
.L_x_10935:
[----:B------:R-:W-:Y:S01]  /*118a0*/  VIADD R26, R26, 0x1 ;  /* 0x000000011a1a7836 */ /* 0x000fe20000000000 */
[----:B------:R-:W-:Y:S01]  /*118b0*/  PLOP3.LUT P2, PT, PT, PT, PT, 0x8, 0x0 ;  /* 0x000000000000781c */ /* 0x000fe20003f4e170 */
[----:B------:R-:W-:-:S03]  /*118c0*/  VIADD R2, R2, 0xfffffffe ;  /* 0xfffffffe02027836 */ /* 0x000fc60000000000 */
[----:B------:R-:W-:-:S04]  /*118d0*/  ISETP.NE.AND P0, PT, R26, 0x2, PT ;  /* 0x000000021a00780c */ /* 0x000fc80003f05270 */
[----:B------:R-:W-:Y:S02]  /*118e0*/  SEL R26, R26, RZ, P0 ;  /* 0x000000ff1a1a7207 */ /* 0x000fe40000000000 */
[----:B0-23--:R-:W-:Y:S02]  /*118f0*/  SEL R8, RZ, 0x1, P0 ;  /* 0x00000001ff087807 */ /* 0x00dfe40000000000 */
[----:B------:R-:W-:Y:S02]  /*11900*/  ISETP.GE.AND P0, PT, R2, R0, PT ;  /* 0x000000000200720c */ /* 0x000fe40003f06270 */
[----:B------:R-:W-:-:S11]  /*11910*/  LOP3.LUT R27, R27, R8, RZ, 0x3c, !PT ;  /* 0x000000081b1b7212 */ /* 0x000fd600078e3cff */
[----:B------:R-:W-:Y:S05]  /*11920*/  @!P0 BRA `(.L_x_10930) ;  /* 0x0000000000f88947 */ /* 0x000fea0003800000 */
.L_x_10947:
[----:B------:R-:W-:Y:S05]  /*11930*/  YIELD ;  /* 0x0000000000007946 */ /* 0x000fea0003800000 */
[----:B------:R-:W-:Y:S04]  /*11940*/  BSSY B1, `(.L_x_10941) ;  /* 0x0000034000017945 */ /* 0x000fe80003800000 */
[----:B0-23--:R-:W-:Y:S05]  /*11950*/  @!P6 BRA `(.L_x_10942) ;  /* 0x0000000000c8e947 */ /* 0x00dfea0003800000 */
[----:B------:R-:W-:Y:S01]  /*11960*/  IMAD R7, R26, 0x8, R6 ;  /* 0x000000081a077824 */ /* 0x000fe200078e0206 */
[----:B------:R-:W-:-:S04]  /*11970*/  SHF.L.U32 R10, R27, 0x1f, RZ ;  /* 0x0000001f1b0a7819 */ /* 0x000fc800000006ff */
[----:B------:R-:W0:Y:S02]  /*11980*/  SYNCS.PHASECHK.TRANS64.TRYWAIT P0, [R7+URZ+0x308a0], R10 ;  /* 0x0308a00a070075a7 */ /* 0x000e24000800017f */
[----:B0-----:R-:W-:Y:S05]  /*11990*/  @!P0 BRA `(.L_x_10943) ;  /* 0x0000003c00d08947 */ /* 0x001fea0003800000 */
.L_x_11062:
        /* <DEDUP_REMOVED lines=9> */
.L_x_10944:
[----:B--2---:R-:W-:Y:S01]  /*11a30*/  IMAD R8, R26, 0x6000, R6 ;  /* 0x000060001a087824 */ /* 0x004fe200078e0206 */
[----:B------:R-:W-:Y:S01]  /*11a40*/  R2UR UR9, R7 ;  /* 0x00000000070972ca */ /* 0x000fe200000e0000 */
[----:B-----5:R-:W-:Y:S01]  /*11a50*/  IMAD R9, R2, 0xc0, R3 ;  /* 0x000000c002097824 */ /* 0x020fe200078e0203 */
        /* <DEDUP_REMOVED lines=8> */
[----:B------:R-:W-:-:S03]  /*11ae0*/  UMOV UR10, URZ ;  /* 0x0000003f000a7c82 */ /* 0x000fc60008000000 */
[----:B------:R-:W-:-:S04]  /*11af0*/  UIADD3 UR9, UR9, 0x30890, URZ ;  /* 0x0003089009097890 */ /* 0x000fc8000fffe03f */
[----:B------:R-:W-:-:S09]  /*11b00*/  UIADD3 UR8, UR8, 0x12400, URZ ;  /* 0x0001240008087890 */ /* 0x000fd2000fffe03f */
[----:B------:R2:W-:Y:S01]  /*11b10*/  UTMALDG.4D [UR8], [UR4], desc[UR6] ;  /* 0x00000608040075b4 */ /* 0x0005e20008019000 */
[----:B------:R-:W3:Y:S02]  /*11b20*/  SYNCS.PHASECHK.TRANS64.TRYWAIT P1, [R7+URZ+0x308c0], R10 ;  /* 0x0308c00a070075a7 */ /* 0x000ee4000802017f */
[----:B--23--:R-:W-:Y:S05]  /*11b30*/  @!P1 BRA `(.L_x_10945) ;  /* 0x0000003c007c9947 */ /* 0x00cfea0003800000 */
.L_x_11063:
[----:B------:R-:W-:Y:S05]  /*11b40*/  @P0 BRA `(.L_x_10946) ;  /* 0x0000000000140947 */ /* 0x000fea0003800000 */
[----:B------:R-:W-:Y:S01]  /*11b50*/  ISETP.NE.AND P1, PT, R29, RZ, PT ;  /* 0x000000ff1d00720c */ /* 0x000fe20003f25270 */
[----:B0-2---:R-:W-:-:S04]  /*11b60*/  IMAD.MOV.U32 R10, RZ, RZ, 0x6000 ;  /* 0x00006000ff0a7424 */ /* 0x005fc800078e00ff */
[----:B------:R3:W-:Y:S08]  /*11b70*/  SYNCS.ARRIVE.TRANS64 RZ, [R7+URZ+0x308b0], R10 ;  /* 0x0308b00a07ff79a7 */ /* 0x0007f0000800003f */
[----:B------:R-:W-:Y:S05]  /*11b80*/  @!P1 BRA `(.L_x_10946) ;  /* 0x0000000000049947 */ /* 0x000fea0003800000 */
[----:B------:R-:W-:Y:S01]  /*11b90*/  BPT.TRAP 0x1 ;  /* 0x000000040000795c */ /* 0x000fe20000300000 */
.L_x_10946:
        /* <DEDUP_REMOVED lines=14> */
.L_x_10942:
[----:B------:R-:W-:Y:S05]  /*11c80*/  BSYNC B1 ;  /* 0x0000000000017941 */ /* 0x000fea0003800000 */
.L_x_10941:
[----:B------:R-:W-:-:S05]  /*11c90*/  VIADD R26, R26, 0x1 ;  /* 0x000000011a1a7836 */ /* 0x000fca0000000000 */
[----:B------:R-:W-:-:S04]  /*11ca0*/  ISETP.NE.AND P0, PT, R26, 0x2, PT ;  /* 0x000000021a00780c */ /* 0x000fc80003f05270 */
[----:B------:R-:W-:Y:S02]  /*11cb0*/  SEL R8, RZ, 0x1, P0 ;  /* 0x00000001ff087807 */ /* 0x000fe40000000000 */
[----:B------:R-:W-:Y:S02]  /*11cc0*/  SEL R26, R26, RZ, P0 ;  /* 0x000000ff1a1a7207 */ /* 0x000fe40000000000 */
[C---:B------:R-:W-:Y:S01]  /*11cd0*/  ISETP.GT.AND P0, PT, R2.reuse, R0, PT ;  /* 0x000000000200720c */ /* 0x040fe20003f04270 */
[----:B------:R-:W-:Y:S01]  /*11ce0*/  VIADD R2, R2, 0xffffffff ;  /* 0xffffffff02027836 */ /* 0x000fe20000000000 */
[----:B------:R-:W-:-:S11]  /*11cf0*/  LOP3.LUT R27, R27, R8, RZ, 0x3c, !PT ;  /* 0x000000081b1b7212 */ /* 0x000fd600078e3cff */
[----:B------:R-:W-:Y:S05]  /*11d00*/  @P0 BRA `(.L_x_10947) ;  /* 0xfffffffc00080947 */ /* 0x000fea000383ffff */
.L_x_10930:
[----:B------:R-:W-:Y:S05]  /*11d10*/  BSYNC B0 ;  /* 0x0000000000007941 */ /* 0x000fea0003800000 */
.L_x_10929:
[----:B0-23--:R-:W2:Y:S01]  /*11d20*/  LDL R7, [R1+0x14] ;  /* 0x0000140001077983 */ /* 0x00dea20000100800 */
        /* <DEDUP_REMOVED lines=9> */
[----:B-----5:R-:W2:Y:S01]  /*11dc0*/  LDC.64 R2, c[0x0][0xc38] ;  /* 0x00030e00ff027b82 */ /* 0x020ea20000000a00 */
        /* <DEDUP_REMOVED lines=10> */
.L_x_10949:
[----:B-----5:R-:W0:Y:S01]  /*11e70*/  S2R R3, SR_CgaCtaId ;  /* 0x0000000000037919 */ /* 0x020e220000008800 */
        /* <DEDUP_REMOVED lines=20> */
[----:B01----:R-:W-:Y:S05]  /*11fc0*/  CALL.ABS.NOINC R2 ;  /* 0x0000000002007343 */ /* 0x003fea0003c00000 */
.L_x_10951:
        /* <DEDUP_REMOVED lines=19> */
.L_x_10953:
        /* <DEDUP_REMOVED lines=16> */
.L_x_10952:
        /* <DEDUP_REMOVED lines=23> */
[----:B------:R-:W3:Y:S01]  /*12370*/  @P0 LDC R4, c[0x0][0x430] ;  /* 0x00010c00ff040b82 */ /* 0x000ee20000000800 */
[----:B0-----:R-:W-:-:S05]  /*12380*/  @P0 IMAD.HI.U32 R5, R18, R5, RZ ;  /* 0x0000000512050227 */ /* 0x001fca00078e00ff */
[----:B---3--:R-:W-:Y:S02]  /*12390*/  @P0 SHF.R.U32.HI R0, RZ, R4, R5 ;  /* 0x00000004ff000219 */ /* 0x008fe40000011605 */
[----:B------:R-:W-:-:S04]  /*123a0*/  ISETP.NE.U32.AND P0, PT, RZ, UR4, PT ;  /* 0x00000004ff007c0c */ /* 0x000fc8000bf05070 */
[----:B------:R-:W-:-:S04]  /*123b0*/  ISETP.NE.AND.EX P0, PT, RZ, UR5, PT, P0 ;  /* 0x00000005ff007c0c */ /* 0x000fc8000bf05300 */
[----:B--2---:R-:W-:-:S09]  /*123c0*/  SEL R8, R21, RZ, !P0 ;  /* 0x000000ff15087207 */ /* 0x004fd20004000000 */
.L_x_10954:
        /* <DEDUP_REMOVED lines=17> */
.L_x_11066:
[----:B------:R-:W2:Y:S01]  /*124e0*/  LDL R4, [R1+0x4] ;  /* 0x0000040001047983 */ /* 0x000ea20000100800 */
[----:B------:R-:W-:Y:S01]  /*124f0*/  UMOV UR4, 0xffffffff ;  /* 0xffffffff00047882 */ /* 0x000fe20000000000 */
[----:B------:R-:W-:Y:S01]  /*12500*/  SHF.R.S32.HI R11, RZ, 0x1f, R6 ;  /* 0x0000001fff0b7819 */ /* 0x000fe20000011406 */
[----:B--2---:R-:W-:Y:S01]  /*12510*/  VIADD R9, R4, 0xffffffff ;  /* 0xffffffff04097836 */ /* 0x004fe20000000000 */
[----:B------:R-:W-:Y:S06]  /*12520*/  BRA.DIV UR4, `(.L_x_10956) ;  /* 0x0000003604487947 */ /* 0x000fec000b800000 */
[----:B------:R-:W-:-:S13]  /*12530*/  ELECT P6, URZ, PT ;  /* 0x00000000003f782f */ /* 0x000fda00038c0000 */
.L_x_11069:
[----:B------:R-:W-:Y:S05]  /*12540*/  @!P6 BRA `(.L_x_10957) ;  /* 0x0000000000cce947 */ /* 0x000fea0003800000 */
[----:B------:R-:W-:Y:S02]  /*12550*/  ISETP.NE.U32.AND P0, PT, R2, RZ, PT ;  /* 0x000000ff0200720c */ /* 0x000fe40003f05070 */
[----:B------:R-:W-:Y:S02]  /*12560*/  MOV R25, R9 ;  /* 0x0000000900197202 */ /* 0x000fe40000000f00 */
        /* <DEDUP_REMOVED lines=19> */
.L_x_10958:
[----:B------:R-:W-:Y:S01]  /*126a0*/  IMAD R5, R22, 0x8, R28 ;  /* 0x0000000816057824 */ /* 0x000fe200078e021c */
[----:B------:R-:W-:-:S04]  /*126b0*/  SHF.L.U32 R4, R24, 0x1f, RZ ;  /* 0x0000001f18047819 */ /* 0x000fc800000006ff */
[----:B------:R-:W2:Y:S02]  /*126c0*/  SYNCS.PHASECHK.TRANS64.TRYWAIT P0, [R5+URZ+0x30840], R4 ;  /* 0x03084004050075a7 */ /* 0x000ea4000800017f */
[----:B--2---:R-:W-:Y:S05]  /*126d0*/  @!P0 BRA `(.L_x_10959) ;  /* 0x0000003000fc8947 */ /* 0x004fea0003800000 */
.L_x_11070:
        /* <DEDUP_REMOVED lines=9> */
.L_x_10960:
        /* <DEDUP_REMOVED lines=17> */
.L_x_10957:
        /* <DEDUP_REMOVED lines=14> */
[----:B------:R-:W-:Y:S01]  /*12960*/  @P0 MOV R5, 0x6000 ;  /* 0x0000600000050802 */ /* 0x000fe20000000f00 */
        /* <DEDUP_REMOVED lines=12> */
.L_x_11071:
[----:B------:R-:W-:Y:S05]  /*12a30*/  BSYNC B0 ;  /* 0x0000000000007941 */ /* 0x000fea0003800000 */
.L_x_10961:
[----:B------:R-:W3:Y:S01]  /*12a40*/  LDL.LU R4, [R1+0x14] ;  /* 0x0000140001047983 */ /* 0x000ee20000300800 */
[----:B------:R-:W-:Y:S01]  /*12a50*/  BSSY B0, `(.L_x_10963) ;  /* 0x000012b000007945 */ /* 0x000fe20003800000 */
[----:B---3--:R-:W-:-:S13]  /*12a60*/  ISETP.GE.AND P0, PT, R4, 0xc1, PT ;  /* 0x000000c10400780c */ /* 0x008fda0003f06270 */
[----:B------:R-:W-:Y:S05]  /*12a70*/  @!P0 BRA `(.L_x_10964) ;  /* 0x0000001000a08947 */ /* 0x000fea0003800000 */
[----:B------:R-:W0:Y:S01]  /*12a80*/  LDL R8, [R1+0x4] ;  /* 0x0000040001087983 */ /* 0x000e220000100800 */
[----:B------:R-:W-:Y:S01]  /*12a90*/  IMAD.MOV.U32 R4, RZ, RZ, 0x1 ;  /* 0x00000001ff047424 */ /* 0x000fe200078e00ff */
[----:B------:R-:W-:Y:S01]  /*12aa0*/  BSSY B1, `(.L_x_10965) ;  /* 0x0000067000017945 */ /* 0x000fe20003800000 */
[----:B0-----:R-:W-:-:S05]  /*12ab0*/  IMAD.MOV R13, RZ, RZ, -R8 ;  /* 0x000000ffff0d7224 */ /* 0x001fca00078e0a08 */
[----:B------:R-:W-:-:S05]  /*12ac0*/  VIADDMNMX R13, R13, R4, 0xffffffff, !PT ;  /* 0xffffffff0d0d7446 */ /* 0x000fca0007800104 */
[C---:B------:R-:W-:Y:S01]  /*12ad0*/  IMAD.IADD R4, R8.reuse, 0x1, R13 ;  /* 0x0000000108047824 */ /* 0x040fe200078e020d */
[----:B------:R-:W-:-:S04]  /*12ae0*/  IADD3 R8, R8, -0x2, RZ ;  /* 0xfffffffe08087810 */ /* 0x000fc80007ffe0ff */
[----:B------:R-:W-:-:S04]  /*12af0*/  LOP3.LUT R4, R4, 0x1, RZ, 0xc0, !PT ;  /* 0x0000000104047812 */ /* 0x000fc800078ec0ff */
[----:B------:R-:W-:-:S13]  /*12b00*/  ISETP.NE.U32.AND P0, PT, R4, 0x1, PT ;  /* 0x000000010400780c */ /* 0x000fda0003f05070 */
[----:B------:R-:W-:Y:S05]  /*12b10*/  @P0 BRA `(.L_x_10966) ;  /* 0x00000004007c0947 */ /* 0x000fea0003800000 */
[----:B------:R-:W-:Y:S01]  /*12b20*/  VIADD R10, R22, 0x1 ;  /* 0x00000001160a7836 */ /* 0x000fe20000000000 */
[----:B------:R-:W-:Y:S04]  /*12b30*/  BSSY B2, `(.L_x_10967) ;  /* 0x0000059000027945 */ /* 0x000fe80003800000 */
[----:B------:R-:W-:-:S04]  /*12b40*/  ISETP.NE.AND P0, PT, R10, 0x2, PT ;  /* 0x000000020a00780c */ /* 0x000fc80003f05270 */
[----:B--2---:R-:W-:Y:S02]  /*12b50*/  SEL R5, RZ, 0x1, P0 ;  /* 0x00000001ff057807 */ /* 0x004fe40000000000 */
        /* <DEDUP_REMOVED lines=21> */
[----:B------:R-:W-:Y:S02]  /*12cb0*/  LEA.HI.X R3, R4, R3, R15, 0x2, P0 ;  /* 0x0000000304037211 */ /* 0x000fe400000f140f */
[----:B------:R-:W-:-:S05]  /*12cc0*/  IADD3 R4, -R12, RZ, RZ ;  /* 0x000000ff0c047210 */ /* 0x000fca0007ffe1ff */
[----:B------:R-:W-:Y:S02]  /*12cd0*/  IMAD R8, R17, R4, R8 ;  /* 0x0000000411087224 */ /* 0x000fe400078e0208 */
[----:B------:R0:W5:Y:S05]  /*12ce0*/  LDG.E R4, desc[UR56][R2.64] ;  /* 0x0000003802047981 */ /* 0x00016a000c1e1900 */
.L_x_10969:
[----:B0-----:R-:W-:Y:S01]  /*12cf0*/  IMAD R3, R10, 0x8, R28 ;  /* 0x000000080a037824 */ /* 0x001fe200078e021c */
[----:B------:R-:W-:-:S04]  /*12d00*/  SHF.L.U32 R2, R14, 0x1f, RZ ;  /* 0x0000001f0e027819 */ /* 0x000fc800000006ff */
[----:B------:R-:W0:Y:S02]  /*12d10*/  SYNCS.PHASECHK.TRANS64.TRYWAIT P0, [R3+URZ+0x30840], R2 ;  /* 0x03084002030075a7 */ /* 0x000e24000800017f */
[----:B0-----:R-:W-:Y:S05]  /*12d20*/  @!P0 BRA `(.L_x_10970) ;  /* 0x0000002c00908947 */ /* 0x001fea0003800000 */
.L_x_11072:
        /* <DEDUP_REMOVED lines=9> */
.L_x_10971:
        /* <DEDUP_REMOVED lines=21> */
.L_x_11073:
[----:B------:R-:W-:Y:S05]  /*12f10*/  @P1 BRA `(.L_x_10973) ;  /* 0x0000000000181947 */ /* 0x000fea0003800000 */
[----:B------:R-:W-:Y:S01]  /*12f20*/  ISETP.NE.AND P0, PT, R29, RZ, PT ;  /* 0x000000ff1d00720c */ /* 0x000fe20003f05270 */
[----:B------:R-:W-:Y:S01]  /*12f30*/  IMAD.MOV.U32 R3, RZ, RZ, 0x6000 ;  /* 0x00006000ff037424 */ /* 0x000fe200078e00ff */
[----:B0-----:R-:W-:-:S04]  /*12f40*/  LEA R2, R22, R28, 0x3 ;  /* 0x0000001c16027211 */ /* 0x001fc800078e18ff */
[----:B------:R2:W-:Y:S07]  /*12f50*/  SYNCS.ARRIVE.TRANS64 RZ, [R2+URZ+0x30850], R3 ;  /* 0x0308500302ff79a7 */ /* 0x0005ee000800003f */
[----:B------:R-:W-:Y:S05]  /*12f60*/  @!P0 BRA `(.L_x_10973) ;  /* 0x0000000000048947 */ /* 0x000fea0003800000 */
[----:B------:R-:W-:Y:S01]  /*12f70*/  BPT.TRAP 0x1 ;  /* 0x000000040000795c */ /* 0x000fe20000300000 */
.L_x_10973:
        /* <DEDUP_REMOVED lines=20> */
.L_x_10968:
[----:B------:R-:W-:Y:S05]  /*130c0*/  BSYNC B2 ;  /* 0x0000000000027941 */ /* 0x000fea0003800000 */
.L_x_10967:
[----:B------:R-:W2:Y:S01]  /*130d0*/  LDL.LU R2, [R1+0x4] ;  /* 0x0000040001027983 */ /* 0x000ea20000300800 */
[----:B------:R-:W-:Y:S02]  /*130e0*/  IMAD.MOV.U32 R22, RZ, RZ, R10 ;  /* 0x000000ffff167224 */ /* 0x000fe400078e000a */
[----:B------:R-:W-:Y:S01]  /*130f0*/  IMAD.MOV.U32 R24, RZ, RZ, R14 ;  /* 0x000000ffff187224 */ /* 0x000fe200078e000e */
[----:B--2---:R-:W-:-:S07]  /*13100*/  IADD3 R8, R2, -0x3, RZ ;  /* 0xfffffffd02087810 */ /* 0x004fce0007ffe0ff */
.L_x_10966:
[----:B------:R-:W-:Y:S05]  /*13110*/  BSYNC B1 ;  /* 0x0000000000017941 */ /* 0x000fea0003800000 */
.L_x_10965:
[----:B------:R-:W-:-:S05]  /*13120*/  IMAD.MOV R2, RZ, RZ, -R13 ;  /* 0x000000ffff027224 */ /* 0x000fca00078e0a0d */
[----:B------:R-:W-:-:S13]  /*13130*/  ISETP.NE.AND P0, PT, R9, R2, PT ;  /* 0x000000020900720c */ /* 0x000fda0003f05270 */
[----:B------:R-:W-:Y:S05]  /*13140*/  @!P0 BRA `(.L_x_10964) ;  /* 0x0000000800ec8947 */ /* 0x000fea0003800000 */
[----:B------:R-:W-:-:S07]  /*13150*/  IMAD.MOV.U32 R4, RZ, RZ, R7 ;  /* 0x000000ffff047224 */ /* 0x000fce00078e0007 */
.L_x_10988:
[----:B------:R-:W-:Y:S01]  /*13160*/  IADD3 R9, R22, 0x1, RZ ;  /* 0x0000000116097810 */ /* 0x000fe20007ffe0ff */
        /* <DEDUP_REMOVED lines=26> */
[----:B------:R-:W-:Y:S02]  /*13310*/  LEA.HI.X R5, R2, UR5, R3, 0x2, P0 ;  /* 0x0000000502057c11 */ /* 0x000fe400080f1403 */
[----:B------:R-:W-:-:S03]  /*13320*/  IADD3 R3, -R13, RZ, RZ ;  /* 0x000000ff0d037210 */ /* 0x000fc60007ffe1ff */
[----:B------:R0:W5:Y:S02]  /*13330*/  LDG.E R4, desc[UR56][R4.64] ;  /* 0x0000003804047981 */ /* 0x000164000c1e1900 */
[----:B------:R-:W-:-:S07]  /*13340*/  IMAD R12, R12, R3, R8 ;  /* 0x000000030c0c7224 */ /* 0x000fce00078e0208 */
.L_x_10976:
[----:B------:R-:W-:Y:S01]  /*13350*/  IMAD R3, R9, 0x8, R28 ;  /* 0x0000000809037824 */ /* 0x000fe200078e021c */
[----:B------:R-:W-:-:S04]  /*13360*/  SHF.L.U32 R2, R10, 0x1f, RZ ;  /* 0x0000001f0a027819 */ /* 0x000fc800000006ff */
[----:B------:R-:W3:Y:S02]  /*13370*/  SYNCS.PHASECHK.TRANS64.TRYWAIT P0, [R3+URZ+0x30840], R2 ;  /* 0x03084002030075a7 */ /* 0x000ee4000800017f */
[----:B---3--:R-:W-:Y:S05]  /*13380*/  @!P0 BRA `(.L_x_10977) ;  /* 0x0000002800208947 */ /* 0x008fea0003800000 */
.L_x_11074:
        /* <DEDUP_REMOVED lines=9> */
.L_x_10978:
        /* <DEDUP_REMOVED lines=21> */
.L_x_11075:
[----:B------:R-:W-:Y:S05]  /*13570*/  @P0 BRA `(.L_x_10980) ;  /* 0x0000000000140947 */ /* 0x000fea0003800000 */
[----:B------:R-:W-:Y:S02]  /*13580*/  ISETP.NE.AND P1, PT, R29, RZ, PT ;  /* 0x000000ff1d00720c */ /* 0x000fe40003f25270 */
[----:B------:R-:W-:-:S04]  /*13590*/  MOV R2, 0x6000 ;  /* 0x0000600000027802 */ /* 0x000fc80000000f00 */
[----:B------:R2:W-:Y:S07]  /*135a0*/  SYNCS.ARRIVE.TRANS64 RZ, [R3+URZ+0x50], R2 ;  /* 0x0000500203ff79a7 */ /* 0x0005ee000800003f */
[----:B------:R-:W-:Y:S05]  /*135b0*/  @!P1 BRA `(.L_x_10980) ;  /* 0x0000000000049947 */ /* 0x000fea0003800000 */
[----:B------:R-:W-:Y:S01]  /*135c0*/  BPT.TRAP 0x1 ;  /* 0x000000040000795c */ /* 0x000fe20000300000 */
.L_x_10980:
        /* <DEDUP_REMOVED lines=19> */
.L_x_10975:
[----:B------:R-:W-:Y:S05]  /*13700*/  BSYNC B1 ;  /* 0x0000000000017941 */ /* 0x000fea0003800000 */
.L_x_10974:
        /* <DEDUP_REMOVED lines=30> */
.L_x_10983:
[----:B------:R-:W-:Y:S01]  /*138f0*/  IMAD R2, R22, 0x8, R28 ;  /* 0x0000000816027824 */ /* 0x000fe200078e021c */
[----:B------:R-:W-:-:S04]  /*13900*/  SHF.L.U32 R3, R24, 0x1f, RZ ;  /* 0x0000001f18037819 */ /* 0x000fc800000006ff */
[----:B------:R-:W2:Y:S02]  /*13910*/  SYNCS.PHASECHK.TRANS64.TRYWAIT P0, [R2+URZ+0x30840], R3 ;  /* 0x03084003020075a7 */ /* 0x000ea4000800017f */
[----:B--2---:R-:W-:Y:S05]  /*13920*/  @!P0 BRA `(.L_x_10984) ;  /* 0x0000002000e08947 */ /* 0x004fea0003800000 */
.L_x_11076:
[----:B0-----:R-:W0:Y:S02]  /*13930*/  S2R R5, SR_TID.X ;  /* 0x0000000000057919 */ /* 0x001e240000002100 */
[----:B0-----:R-:W-:-:S04]  /*13940*/  LOP3.LUT R5, R5, 0x7f, RZ, 0xc0, !PT ;  /* 0x0000007f05057812 */ /* 0x001fc800078ec0ff */
[----:B------:R-:W-:-:S13]  /*13950*/  ISETP.NE.AND P0, PT, R5, RZ, PT ;  /* 0x000000ff0500720c */ /* 0x000fda0003f05270 */
[----:B------:R-:W-:Y:S05]  /*13960*/  @P0 BRA `(.L_x_10985) ;  /* 0x0000000000140947 */ /* 0x000fea0003800000 */
[----:B------:R-:W-:Y:S02]  /*13970*/  ISETP.NE.AND P1, PT, R29, RZ, PT ;  /* 0x000000ff1d00720c */ /* 0x000fe40003f25270 */
[----:B--2---:R-:W-:-:S04]  /*13980*/  MOV R3, 0x6000 ;  /* 0x0000600000037802 */ /* 0x004fc80000000f00 */
[----:B------:R0:W-:Y:S07]  /*13990*/  SYNCS.ARRIVE.TRANS64 RZ, [R2+URZ+0x30830], R3 ;  /* 0x0308300302ff79a7 */ /* 0x0001ee000800003f */
[----:B------:R-:W-:Y:S05]  /*139a0*/  @!P1 BRA `(.L_x_10985) ;  /* 0x0000000000049947 */ /* 0x000fea0003800000 */
[----:B------:R-:W-:Y:S01]  /*139b0*/  BPT.TRAP 0x1 ;  /* 0x000000040000795c */ /* 0x000fe20000300000 */
.L_x_10985:
[----:B0-2---:R-:W-:Y:S01]  /*139c0*/  IMAD R2, R22, 0x6000, R28 ;  /* 0x0000600016027824 */ /* 0x005fe200078e021c */
[----:B------:R-:W-:Y:S01]  /*139d0*/  R2UR UR11, R13 ;  /* 0x000000000d0b72ca */ /* 0x000fe200000e0000 */
[----:B------:R-:W-:Y:S01]  /*139e0*/  UIADD3 UR6, UP0, UR38, 0x370, URZ ;  /* 0x0000037026067890 */ /* 0x000fe2000ff1e03f */
[----:B------:R-:W-:Y:S01]  /*139f0*/  R2UR UR4, R23 ;  /* 0x00000000170472ca */ /* 0x000fe200000e0000 */
[----:B------:R-:W-:Y:S01]  /*13a00*/  UMOV UR5, 0x14f00000 ;  /* 0x14f0000000057882 */ /* 0x000fe20000000000 */
[----:B------:R-:W-:Y:S01]  /*13a10*/  R2UR UR8, R2 ;  /* 0x00000000020872ca */ /* 0x000fe200000e0000 */
[----:B------:R-:W-:Y:S01]  /*13a20*/  VIADD R2, R28, 0x30800 ;  /* 0x000308001c027836 */ /* 0x000fe20000000000 */
[----:B------:R-:W-:Y:S01]  /*13a30*/  R2UR UR12, R0 ;  /* 0x00000000000c72ca */ /* 0x000fe200000e0000 */
[----:B------:R-:W-:Y:S01]  /*13a40*/  UIADD3.X UR7, URZ, UR39, URZ, UP0, !UPT ;  /* 0x000000273f077290 */ /* 0x000fe200087fe43f */
[----:B-----5:R-:W-:Y:S01]  /*13a50*/  R2UR UR13, R4 ;  /* 0x00000000040d72ca */ /* 0x020fe200000e0000 */
[--C-:B------:R-:W-:Y:S01]  /*13a60*/  IMAD R3, R22, 0x8, R2.reuse ;  /* 0x0000000816037824 */ /* 0x100fe200078e0202 */
[----:B------:R-:W-:Y:S01]  /*13a70*/  UMOV UR10, URZ ;  /* 0x0000003f000a7c82 */ /* 0x000fe20008000000 */
[----:B------:R-:W-:-:S03]  /*13a80*/  IMAD R2, R9, 0x8, R2 ;  /* 0x0000000809027824 */ /* 0x000fc600078e0202 */
[----:B------:R-:W-:Y:S01]  /*13a90*/  R2UR UR9, R3 ;  /* 0x00000000030972ca */ /* 0x000fe200000e0000 */
[----:B------:R-:W-:Y:S01]  /*13aa0*/  UIMAD UR11, UR11, 0xc0, UR4 ;  /* 0x000000c00b0b78a4 */ /* 0x000fe2000f8e0204 */
[----:B------:R-:W-:Y:S01]  /*13ab0*/  SHF.L.U32 R3, R10, 0x1f, RZ ;  /* 0x0000001f0a037819 */ /* 0x000fe200000006ff */
[----:B------:R-:W-:Y:S01]  /*13ac0*/  UIADD3 UR8, UR8, 0x12400, URZ ;  /* 0x0001240008087890 */ /* 0x000fe2000fffe03f */
[----:B------:R-:W-:-:S09]  /*13ad0*/  UMOV UR4, 0x0 ;  /* 0x0000000000047882 */ /* 0x000fd20000000000 */
[----:B------:R-:W-:-:S09]  /*13ae0*/  UIADD3 UR9, UR9, 0x30, URZ ;  /* 0x0000003009097890 */ /* 0x000fd2000fffe03f */
[----:B------:R0:W-:Y:S01]  /*13af0*/  UTMALDG.4D [UR8], [UR6], desc[UR4] ;  /* 0x00000408060075b4 */ /* 0x0001e20008019000 */
[----:B------:R-:W2:Y:S02]  /*13b00*/  SYNCS.PHASECHK.TRANS64.TRYWAIT P1, [R2+URZ+0x60], R3 ;  /* 0x00006003020075a7 */ /* 0x000ea4000802017f */
[----:B0-2---:R-:W-:Y:S05]  /*13b10*/  @!P1 BRA `(.L_x_10986) ;  /* 0x0000002000789947 */ /* 0x005fea0003800000 */
.L_x_11077:
[----:B------:R-:W-:Y:S05]  /*13b20*/  @P0 BRA `(.L_x_10987) ;  /* 0x0000000000140947 */ /* 0x000fea0003800000 */
[----:B------:R-:W-:Y:S01]  /*13b30*/  ISETP.NE.AND P1, PT, R29, RZ, PT ;  /* 0x000000ff1d00720c */ /* 0x000fe20003f25270 */
[----:B0-----:R-:W-:-:S04]  /*13b40*/  IMAD.MOV.U32 R3, RZ, RZ, 0x6000 ;  /* 0x00006000ff037424 */ /* 0x001fc800078e00ff */
[----:B------:R2:W-:Y:S08]  /*13b50*/  SYNCS.ARRIVE.TRANS64 RZ, [R2+URZ+0x50], R3 ;  /* 0x0000500302ff79a7 */ /* 0x0005f0000800003f */
[----:B------:R-:W-:Y:S05]  /*13b60*/  @!P1 BRA `(.L_x_10987) ;  /* 0x0000000000049947 */ /* 0x000fea0003800000 */
[----:B------:R-:W-:Y:S01]  /*13b70*/  BPT.TRAP 0x1 ;  /* 0x000000040000795c */ /* 0x000fe20000300000 */
.L_x_10987:
        /* <DEDUP_REMOVED lines=11> */
[----:B------:R-:W-:-:S02]  /*13c30*/  R2UR UR12, R0 ;  /* 0x00000000000c72ca */ /* 0x000fc400000e0000 */
[----:B------:R-:W-:-:S03]  /*13c40*/  MOV R25, R13 ;  /* 0x0000000d00197202 */ /* 0x000fc60000000f00 */
[----:B------:R-:W-:Y:S02]  /*13c50*/  UIADD3 UR9, UR9, 0x50, URZ ;  /* 0x0000005009097890 */ /* 0x000fe4000fffe03f */
[----:B------:R-:W-:Y:S02]  /*13c60*/  UIADD3 UR8, UR8, 0x400, URZ ;  /* 0x0000040008087890 */ /* 0x000fe4000fffe03f */
[----:B------:R-:W-:-:S03]  /*13c70*/  UIMAD UR11, UR11, 0xc0, UR4 ;  /* 0x000000c00b0b78a4 */ /* 0x000fc6000f8e0204 */
[----:B------:R-:W-:-:S06]  /*13c80*/  UMOV UR4, 0x0 ;  /* 0x0000000000047882 */ /* 0x000fcc0000000000 */
[----:B------:R3:W-:Y:S02]  /*13c90*/  UTMALDG.4D [UR8], [UR6], desc[UR4] ;  /* 0x00000408060075b4 */ /* 0x0007e40008019000 */
[----:B---3--:R-:W-:Y:S01]  /*13ca0*/  NOP ;  /* 0x0000000000007918 */ /* 0x008fe20000000000 */
.L_x_10982:
[----:B------:R-:W-:Y:S05]  /*13cb0*/  BSYNC B1 ;  /* 0x0000000000017941 */ /* 0x000fea0003800000 */
.L_x_10981:
[C---:B------:R-:W-:Y:S01]  /*13cc0*/  ISETP.GT.AND P0, PT, R8.reuse, 0x1, PT ;  /* 0x000000010800780c */ /* 0x040fe20003f04270 */
[----:B0-2---:R-:W-:-:S04]  /*13cd0*/  VIADD R2, R8, 0xfffffffe ;  /* 0xfffffffe08027836 */ /* 0x005fc80000000000 */
[----:B------:R-:W-:-:S08]  /*13ce0*/  IMAD.MOV.U32 R8, RZ, RZ, R2 ;  /* 0x000000ffff087224 */ /* 0x000fd000078e0002 */
[----:B------:R-:W-:Y:S05]  /*13cf0*/  @P0 BRA `(.L_x_10988) ;  /* 0xfffffff400180947 */ /* 0x000fea000383ffff */
.L_x_10964:
[----:B------:R-:W-:Y:S05]  /*13d00*/  BSYNC B0 ;  /* 0x0000000000007941 */ /* 0x000fea0003800000 */
.L_x_10963:
        /* <DEDUP_REMOVED lines=15> */
.L_x_10990:
[----:B------:R-:W-:Y:S05]  /*13e00*/  BSYNC B0 ;  /* 0x0000000000007941 */ /* 0x000fea0003800000 */
.L_x_10989:
[----:B------:R-:W-:Y:S04]  /*13e10*/  BSSY B0, `(.L_x_10991) ;  /* 0x0000020000007945 */ /* 0x000fe80003800000 */
[----:B------:R-:W-:Y:S05]  /*13e20*/  @!P6 BRA `(.L_x_10992) ;  /* 0x000000000078e947 */ /* 0x000fea0003800000 */
[----:B------:R-:W-:Y:S01]  /*13e30*/  IMAD R3, R22, 0x8, R28 ;  /* 0x0000000816037824 */ /* 0x000fe200078e021c */
[----:B------:R-:W-:-:S04]  /*13e40*/  SHF.L.U32 R2, R24, 0x1f, RZ ;  /* 0x0000001f18027819 */ /* 0x000fc800000006ff */
[----:B------:R-:W3:Y:S02]  /*13e50*/  SYNCS.PHASECHK.TRANS64.TRYWAIT P0, [R3+URZ+0x30860], R2 ;  /* 0x03086002030075a7 */ /* 0x000ee4000800017f */
[----:B---3--:R-:W-:Y:S05]  /*13e60*/  @!P0 BRA `(.L_x_10993) ;  /* 0x0000001c00b88947 */ /* 0x008fea0003800000 */
.L_x_11078:
[----:B------:R-:W4:Y:S02]  /*13e70*/  S2R R4, SR_TID.X ;  /* 0x0000000000047919 */ /* 0x000f240000002100 */
[----:B----4-:R-:W-:-:S04]  /*13e80*/  LOP3.LUT R4, R4, 0x7f, RZ, 0xc0, !PT ;  /* 0x0000007f04047812 */ /* 0x010fc800078ec0ff */
[----:B------:R-:W-:-:S13]  /*13e90*/  ISETP.NE.AND P0, PT, R4, RZ, PT ;  /* 0x000000ff0400720c */ /* 0x000fda0003f05270 */
[----:B------:R-:W-:Y:S05]  /*13ea0*/  @P0 BRA `(.L_x_10994) ;  /* 0x0000000000140947 */ /* 0x000fea0003800000 */
[----:B------:R-:W-:Y:S02]  /*13eb0*/  ISETP.NE.AND P1, PT, R29, RZ, PT ;  /* 0x000000ff1d00720c */ /* 0x000fe40003f25270 */
[----:B---3--:R-:W-:-:S04]  /*13ec0*/  MOV R2, 0x6000 ;  /* 0x0000600000027802 */ /* 0x008fc80000000f00 */
[----:B------:R4:W-:Y:S07]  /*13ed0*/  SYNCS.ARRIVE.TRANS64 RZ, [R3+URZ+0x30850], R2 ;  /* 0x0308500203ff79a7 */ /* 0x0009ee000800003f */
[----:B------:R-:W-:Y:S05]  /*13ee0*/  @!P1 BRA `(.L_x_10994) ;  /* 0x0000000000049947 */ /* 0x000fea0003800000 */
[----:B------:R-:W-:Y:S01]  /*13ef0*/  BPT.TRAP 0x1 ;  /* 0x000000040000795c */ /* 0x000fe20000300000 */
.L_x_10994:
        /* <DEDUP_REMOVED lines=17> */
.L_x_10992:
[----:B------:R-:W-:Y:S05]  /*14010*/  BSYNC B0 ;  /* 0x0000000000007941 */ /* 0x000fea0003800000 */
.L_x_10991:
[----:B------:R-:W-:-:S05]  /*14020*/  VIADD R22, R22, 0x1 ;  /* 0x0000000116167836 */ /* 0x000fca0000000000 */
[----:B------:R-:W-:-:S04]  /*14030*/  ISETP.NE.AND P0, PT, R22, 0x2, PT ;  /* 0x000000021600780c */ /* 0x000fc80003f05270 */
[----:B---34-:R-:W-:Y:S02]  /*14040*/  SEL R3, RZ, 0x1, P0 ;  /* 0x00000001ff037807 */ /* 0x018fe40000000000 */
[----:B------:R-:W-:Y:S02]  /*14050*/  SEL R22, R22, RZ, P0 ;  /* 0x000000ff16167207 */ /* 0x000fe40000000000 */
[----:B------:R-:W-:-:S07]  /*14060*/  LOP3.LUT R24, R24, R3, RZ, 0x3c, !PT ;  /* 0x0000000318187212 */ /* 0x000fce00078e3cff */
.L_x_10950:
[----:B------:R-:W-:Y:S05]  /*14070*/  BSYNC B6 ;  /* 0x0000000000067941 */ /* 0x000fea0003800000 */
.L_x_10948:
[----:B------:R-:W-:-:S03]  /*14080*/  UMOV UR4, 0xffffffff ;  /* 0xffffffff00047882 */ /* 0x000fc60000000000 */
[----:B------:R-:W-:Y:S05]  /*14090*/  BRA.DIV UR4, `(.L_x_10995) ;  /* 0x0000001e04407947 */ /* 0x000fea000b800000 */
[----:B--2---:R2:W3:Y:S04]  /*140a0*/  SHFL.IDX PT, R5, R16, RZ, 0x1f ;  /* 0x00001fff10057589 */ /* 0x0044e800000e0000 */
[----:B------:R2:W4:Y:S02]  /*140b0*/  SHFL.IDX PT, R4, R16, 0x1, 0x1f ;  /* 0x00201f0010047f89 */ /* 0x00052400000e0000 */
.L_x_11082:
        /* <DEDUP_REMOVED lines=8> */
[----:B-----5:R-:W0:Y:S02]  /*14140*/  LDC.64 R2, c[0x0][0xc58] ;  /* 0x00031600ff027b82 */ /* 0x020e240000000a00 */
[----:B0-----:R-:W-:-:S06]  /*14150*/  IMAD.WIDE R2, R7, 0x4, R2 ;  /* 0x0000000407027825 */ /* 0x001fcc00078e0202 */
[----:B------:R0:W5:Y:S02]  /*14160*/  LDG.E R2, desc[UR56][R2.64] ;  /* 0x0000003802027981 */ /* 0x000164000c1e1900 */
.L_x_10997:
[----:B------:R-:W-:Y:S05]  /*14170*/  BSYNC B0 ;  /* 0x0000000000007941 */ /* 0x000fea0003800000 */
.L_x_10996:
[----:B------:R-:W-:-:S03]  /*14180*/  UMOV UR4, 0xffffffff ;  /* 0xffffffff00047882 */ /* 0x000fc60000000000 */
[----:B------:R-:W-:Y:S05]  /*14190*/  BRA.DIV UR4, `(.L_x_10998) ;  /* 0x0000001e044c7947 */ /* 0x000fea000b800000 */
[----:B-----5:R-:W0:Y:S01]  /*141a0*/  SHFL.UP PT, R14, R2, 0x1, RZ ;  /* 0x04200000020e7989 */ /* 0x020e2200000e00ff */
        /* <DEDUP_REMOVED lines=20> */
.L_x_11090:
[----:B------:R-:W-:Y:S02]  /*142f0*/  ULDC UR4, c[0x0][0xc10] ;  /* 0x0003040000047ab9 */ /* 0x000fe40000000800 */
[----:B--2---:R-:W-:-:S05]  /*14300*/  MOV R16, UR4 ;  /* 0x0000000400107c02 */ /* 0x004fca0008000f00 */
[----:B0-----:R-:W-:-:S04]  /*14310*/  IMAD R7, R14, R16, RZ ;  /* 0x000000100e077224 */ /* 0x001fc800078e02ff */
[----:B----4-:R-:W-:-:S05]  /*14320*/  IMAD.IADD R4, R4, 0x1, R7 ;  /* 0x0000000104047824 */ /* 0x010fca00078e0207 */
[----:B---3--:R-:W-:-:S13]  /*14330*/  ISETP.GT.AND P0, PT, R4, R5, PT ;  /* 0x000000050400720c */ /* 0x008fda0003f04270 */
[----:B------:R-:W-:Y:S05]  /*14340*/  @P0 BRA `(.L_x_10999) ;  /* 0x0000000000ac0947 */ /* 0x000fea0003800000 */
[----:B------:R-:W0:Y:S02]  /*14350*/  LDC R0, c[0x0][0xc14] ;  /* 0x00030500ff007b82 */ /* 0x000e240000000800 */
.L_x_11004:
        /* <DEDUP_REMOVED lines=12> */
.L_x_11002:
[----:B------:R-:W-:Y:S05]  /*14420*/  BSYNC B0 ;  /* 0x0000000000007941 */ /* 0x000fea0003800000 */
.L_x_11001:
        /* <DEDUP_REMOVED lines=23> */
.L_x_11098:
[----:B------:R-:W-:Y:S02]  /*145a0*/  ULDC UR4, c[0x0][0xc10] ;  /* 0x0003040000047ab9 */ /* 0x000fe40000000800 */
[----:B------:R-:W-:-:S05]  /*145b0*/  MOV R16, UR4 ;  /* 0x0000000400107c02 */ /* 0x000fca0008000f00 */
[----:B--2---:R-:W-:-:S04]  /*145c0*/  IMAD R7, R14, R16, RZ ;  /* 0x000000100e077224 */ /* 0x004fc800078e02ff */
[----:B------:R-:W-:-:S05]  /*145d0*/  IMAD.IADD R4, R7, 0x1, R4 ;  /* 0x0000000107047824 */ /* 0x000fca00078e0204 */
[----:B------:R-:W-:-:S13]  /*145e0*/  ISETP.GT.AND P0, PT, R4, R5, PT ;  /* 0x000000050400720c */ /* 0x000fda0003f04270 */
[----:B------:R-:W-:Y:S05]  /*145f0*/  @!P0 BRA `(.L_x_11004) ;  /* 0xfffffffc00588947 */ /* 0x000fea000383ffff */
.L_x_10999:
        /* <DEDUP_REMOVED lines=8> */
.L_x_11102:
[----:B------:R-:W-:Y:S01]  /*14680*/  ISETP.NE.AND P0, PT, R6, RZ, PT ;  /* 0x000000ff0600720c */ /* 0x000fe20003f05270 */
[----:B------:R-:W-:-:S12]  /*14690*/  IMAD.MOV.U32 R14, RZ, RZ, RZ ;  /* 0x000000ffff0e7224 */ /* 0x000fd800078e00ff */
[----:B------:R-:W-:Y:S05]  /*146a0*/  @!P0 BRA `(.L_x_11006) ;  /* 0x0000000000108947 */ /* 0x000fea0003800000 */
[----:B------:R-:W-:Y:S01]  /*146b0*/  UMOV UR4, 0xffffffff ;  /* 0xffffffff00047882 */ /* 0x000fe20000000000 */
[----:B------:R-:W-:Y:S02]  /*146c0*/  VIADD R12, R4, 0xffffffff ;  /* 0xffffffff040c7836 */ /* 0x000fe40000000000 */
[----:B------:R-:W-:Y:S05]  /*146d0*/  BRA.DIV UR4, `(.L_x_11007) ;  /* 0x0000001e04e47947 */ /* 0x000fea000b800000 */
[----:B------:R4:W0:Y:S02]  /*146e0*/  SHFL.IDX PT, R14, R3, R12, 0x1f ;  /* 0x00001f0c030e7589 */ /* 0x00082400000e0000 */
.L_x_11006:
[----:B---3--:R-:W-:Y:S01]  /*146f0*/  IABS R6, R17 ;  /* 0x0000001100067213 */ /* 0x008fe20000000000 */
[----:B0-----:R-:W-:Y:S01]  /*14700*/  IMAD R16, R14, R16, R7 ;  /* 0x000000100e107224 */ /* 0x001fe200078e0207 */
[----:B------:R-:W-:Y:S02]  /*14710*/  IADD3 R19, R4, R19, RZ ;  /* 0x0000001304137210 */ /* 0x000fe40007ffe0ff */
[----:B------:R-:W0:Y:S01]  /*14720*/  I2F.RP R8, R6 ;  /* 0x0000000600087306 */ /* 0x000e220000209400 */
[----:B------:R-:W-:Y:S01]  /*14730*/  IMAD.IADD R10, R5, 0x1, -R16 ;  /* 0x00000001050a7824 */ /* 0x000fe200078e0a10 */
[----:B------:R-:W-:-:S05]  /*14740*/  IABS R5, R17 ;  /* 0x0000001100057213 */ /* 0x000fca0000000000 */
[----:B------:R-:W-:Y:S01]  /*14750*/  IMAD.MOV R5, RZ, RZ, -R5 ;  /* 0x000000ffff057224 */ /* 0x000fe200078e0a05 */
[----:B0-----:R-:W2:Y:S02]  /*14760*/  MUFU.RCP R8, R8 ;  /* 0x0000000800087308 */ /* 0x001ea40000001000 */
[----:B--2---:R-:W-:-:S06]  /*14770*/  IADD3 R2, R8, 0xffffffe, RZ ;  /* 0x0ffffffe08027810 */ /* 0x004fcc0007ffe0ff */
[----:B----4-:R0:W2:Y:S02]  /*14780*/  F2I.FTZ.U32.TRUNC.NTZ R3, R2 ;  /* 0x0000000200037305 */ /* 0x0100a4000021f000 */
        /* <DEDUP_REMOVED lines=21> */
.L_x_11000:
[----:B------:R-:W-:Y:S01]  /*148e0*/  UMOV UR4, URZ ;  /* 0x0000003f00047c82 */ /* 0x000fe20008000000 */
[----:B------:R-:W-:Y:S01]  /*148f0*/  UMOV UR5, URZ ;  /* 0x0000003f00057c82 */ /* 0x000fe20008000000 */
[----:B------:R-:W-:Y:S01]  /*14900*/  ULDC UR6, c[0x0][0xc14] ;  /* 0x0003050000067ab9 */ /* 0x000fe20000000800 */
[----:B------:R-:W-:Y:S01]  /*14910*/  IMAD.MOV.U32 R16, RZ, RZ, R5 ;  /* 0x000000ffff107224 */ /* 0x000fe200078e0005 */
[----:B------:R-:W-:Y:S01]  /*14920*/  MOV R19, UR6 ;  /* 0x0000000600137c02 */ /* 0x000fe20008000f00 */
[----:B------:R-:W-:Y:S02]  /*14930*/  IMAD.U32 R17, RZ, RZ, UR4 ;  /* 0x00000004ff117e24 */ /* 0x000fe4000f8e00ff */
[----:B------:R-:W-:-:S07]  /*14940*/  IMAD.U32 R18, RZ, RZ, UR5 ;  /* 0x00000005ff127e24 */ /* 0x000fce000f8e00ff */
.L_x_11008:
        /* <DEDUP_REMOVED lines=10> */
.L_x_10927:
        /* <DEDUP_REMOVED lines=12> */
.L_x_11105:
[----:B------:R-:W-:Y:S05]  /*14ab0*/  BSYNC B0 ;  /* 0x0000000000007941 */ /* 0x000fea0003800000 */
.L_x_11010:
[----:B------:R-:W-:-:S03]  /*14ac0*/  UMOV UR4, 0xffffffff ;  /* 0xffffffff00047882 */ /* 0x000fc60000000000 */
[----:B------:R-:W-:Y:S05]  /*14ad0*/  BRA.DIV UR4, `(.L_x_11012) ;  /* 0x0000001e041c7947 */ /* 0x000fea000b800000 */
[----:B0-----:R-:W0:Y:S02]  /*14ae0*/  S2R R0, SR_TID.X ;  /* 0x0000000000007919 */ /* 0x001e240000002100 */
[----:B0-----:R-:W-:-:S04]  /*14af0*/  SHF.R.U32.HI R0, RZ, 0x5, R0 ;  /* 0x00000005ff007819 */ /* 0x001fc80000011600 */
[----:B------:R-:W-:-:S05]  /*14b00*/  LOP3.LUT R0, R0, 0x3, RZ, 0xc0, !PT ;  /* 0x0000000300007812 */ /* 0x000fca00078ec0ff */
[----:B------:R0:W2:Y:S02]  /*14b10*/  SHFL.IDX PT, R14, R0, RZ, 0x1f ;  /* 0x00001fff000e7589 */ /* 0x0000a400000e0000 */
.L_x_11108:
[----:B--2---:R-:W-:-:S13]  /*14b20*/  ISETP.NE.AND P0, PT, R14, RZ, PT ;  /* 0x000000ff0e00720c */ /* 0x004fda0003f05270 */
[----:B------:R-:W-:Y:S05]  /*14b30*/  @P0 BRA `(.L_x_10784) ;  /* 0x0000000000880947 */ /* 0x000fea0003800000 */
[----:B------:R-:W-:-:S03]  /*14b40*/  UMOV UR4, 0xffffffff ;  /* 0xffffffff00047882 */ /* 0x000fc60000000000 */
[----:B------:R-:W-:Y:S05]  /*14b50*/  BRA.DIV UR4, `(.L_x_11013) ;  /* 0x0000001e04307947 */ /* 0x000fea000b800000 */
[----:B------:R-:W-:-:S13]  /*14b60*/  ELECT P6, URZ, PT ;  /* 0x00000000003f782f */ /* 0x000fda00038c0000 */
.L_x_11111:
[----:B------:R-:W-:Y:S05]  /*14b70*/  @!P6 BRA `(.L_x_10784) ;  /* 0x000000000078e947 */ /* 0x000fea0003800000 */
[----:B0-----:R-:W2:Y:S02]  /*14b80*/  LDL.LU R0, [R1+0x1c] ;  /* 0x00001c0001007983 */ /* 0x001ea40000300800 */
[----:B--2---:R-:W-:-:S04]  /*14b90*/  LOP3.LUT R0, R0, 0x2, RZ, 0xfc, !PT ;  /* 0x0000000200007812 */ /* 0x004fc800078efcff */
[----:B------:R-:W-:-:S13]  /*14ba0*/  ISETP.NE.AND P2, PT, R0, 0x3, PT ;  /* 0x000000030000780c */ /* 0x000fda0003f45270 */
[----:B------:R-:W-:Y:S05]  /*14bb0*/  @!P2 BRA `(.L_x_11014) ;  /* 0x000000000004a947 */ /* 0x000fea0003800000 */
[----:B------:R-:W-:Y:S01]  /*14bc0*/  BPT.TRAP 0x1 ;  /* 0x000000040000795c */ /* 0x000fe20000300000 */
.L_x_11014:
[----:B------:R-:W-:Y:S01]  /*14bd0*/  VIADD R3, R9, 0x30840 ;  /* 0x0003084009037836 */ /* 0x000fe20000000000 */
[----:B------:R-:W-:Y:S02]  /*14be0*/  SHF.L.U32 R2, R24, 0x1f, RZ ;  /* 0x0000001f18027819 */ /* 0x000fe400000006ff */
[C---:B------:R-:W-:Y:S01]  /*14bf0*/  IADD3 R0, R22.reuse, 0x1, RZ ;  /* 0x0000000116007810 */ /* 0x040fe20007ffe0ff */
        /* <DEDUP_REMOVED lines=9> */
.L_x_11112:
[----:B------:R-:W2:Y:S02]  /*14c90*/  SYNCS.PHASECHK.TRANS64.TRYWAIT P0, [R3+URZ], R0 ;  /* 0x00000000030075a7 */ /* 0x000ea4000800017f */
[----:B--2---:R-:W-:Y:S05]  /*14ca0*/  @!P0 BRA `(.L_x_11016) ;  /* 0x0000001c00108947 */ /* 0x004fea0003800000 */
.L_x_11113:
[----:B------:R-:W-:Y:S05]  /*14cb0*/  @!P2 BRA `(.L_x_11017) ;  /* 0x000000000004a947 */ /* 0x000fea0003800000 */
[----:B------:R-:W-:Y:S01]  /*14cc0*/  BPT.TRAP 0x1 ;  /* 0x000000040000795c */ /* 0x000fe20000300000 */
.L_x_11017:
[----:B--2---:R-:W-:-:S04]  /*14cd0*/  VIADD R3, R9, 0x30860 ;  /* 0x0003086009037836 */ /* 0x004fc80000000000 */
[----:B------:R-:W-:-:S04]  /*14ce0*/  IMAD R5, R22, 0x8, R3 ;  /* 0x0000000816057824 */ /* 0x000fc800078e0203 */
[----:B------:R-:W2:Y:S02]  /*14cf0*/  SYNCS.PHASECHK.TRANS64.TRYWAIT P0, [R5+URZ], R2 ;  /* 0x00000002050075a7 */ /* 0x000ea4000800017f */
[----:B--2---:R-:W-:Y:S05]  /*14d00*/  @!P0 BRA `(.L_x_11018) ;  /* 0x0000001c000c8947 */ /* 0x004fea0003800000 */
.L_x_11114:
[----:B------:R-:W-:-:S07]  /*14d10*/  IMAD R3, R4, 0x8, R3 ;  /* 0x0000000804037824 */ /* 0x000fce00078e0203 */
.L_x_11019:
[----:B---3--:R3:W4:Y:S02]  /*14d20*/  SYNCS.PHASECHK.TRANS64.TRYWAIT P0, [R3+URZ], R0 ;  /* 0x00000000030075a7 */ /* 0x008724000800017f */
[----:B----4-:R-:W-:Y:S05]  /*14d30*/  @!P0 NANOSLEEP.SYNCS 0x989680 ;  /* 0x009896800000895d */ /* 0x010fea0003900000 */
[----:B------:R-:W4:Y:S02]  /*14d40*/  @!P0 SYNCS.PHASECHK.TRANS64 P0, [R3+URZ], R0 ;  /* 0x00000000030085a7 */ /* 0x000f24000800007f */
[----:B----4-:R-:W-:Y:S05]  /*14d50*/  @!P0 BRA `(.L_x_11019) ;  /* 0xfffffffc00f08947 */ /* 0x010fea000383ffff */
.L_x_10784:
[----:B------:R-:W-:Y:S05]  /*14d60*/  BSYNC B7 ;  /* 0x0000000000077941 */ /* 0x000fea0003800000 */
.L_x_10781:
[----:B------:R-:W-:Y:S05]  /*14d70*/  EXIT ;  /* 0x000000000000794d */ /* 0x000fea0003800000 */
.L_x_10802:
[----:B0-----:R0:W1:Y:S02]  /*14d80*/  SYNCS.PHASECHK.TRANS64.TRYWAIT P6, [R83+URZ+0x30890], R95 ;  /* 0x0308905f530075a7 */ /* 0x00106400080c017f */
[----:B-1----:R-:W-:Y:S05]  /*14d90*/  @!P6 NANOSLEEP.SYNCS 0x989680 ;  /* 0x009896800000e95d */ /* 0x002fea0003900000 */
[----:B------:R-:W1:Y:S02]  /*14da0*/  @!P6 SYNCS.PHASECHK.TRANS64 P6, [R83+URZ+0x30890], R95 ;  /* 0x0308905f5300e5a7 */ /* 0x000e6400080c007f */
[----:B-1----:R-:W-:Y:S05]  /*14db0*/  @!P6 BRA `(.L_x_10802) ;  /* 0xfffffffc00f0e947 */ /* 0x002fea000383ffff */
[----:B------:R-:W-:Y:S05]  /*14dc0*/  BRA `(.L_x_11020) ;  /* 0xfffffedc00707947 */ /* 0x000fea000383ffff */
.L_x_10822:
[----:B0-----:R0:W1:Y:S02]  /*14dd0*/  SYNCS.PHASECHK.TRANS64.TRYWAIT P5, [R83+URZ+0x30890], R95 ;  /* 0x0308905f530075a7 */ /* 0x00106400080a017f */
[----:B-1----:R-:W-:Y:S05]  /*14de0*/  @!P5 NANOSLEEP.SYNCS 0x989680 ;  /* 0x009896800000d95d */ /* 0x002fea0003900000 */
[----:B------:R-:W1:Y:S02]  /*14df0*/  @!P5 SYNCS.PHASECHK.TRANS64 P5, [R83+URZ+0x30890], R95 ;  /* 0x0308905f5300d5a7 */ /* 0x000e6400080a007f */
[----:B-1----:R-:W-:Y:S05]  /*14e00*/  @!P5 BRA `(.L_x_10822) ;  /* 0xfffffffc00f0d947 */ /* 0x002fea000383ffff */
[----:B------:R-:W-:Y:S05]  /*14e10*/  BRA `(.L_x_11021) ;  /* 0xfffffeec00e87947 */ /* 0x000fea000383ffff */
.L_x_10831:
[----:B-1----:R1:W2:Y:S02]  /*14e20*/  SYNCS.PHASECHK.TRANS64.TRYWAIT P4, [R83+URZ+0x30890], R95 ;  /* 0x0308905f530075a7 */ /* 0x0022a4000808017f */
[----:B--2---:R-:W-:Y:S05]  /*14e30*/  @!P4 NANOSLEEP.SYNCS 0x989680 ;  /* 0x009896800000c95d */ /* 0x004fea0003900000 */
[----:B------:R-:W2:Y:S02]  /*14e40*/  @!P4 SYNCS.PHASECHK.TRANS64 P4, [R83+URZ+0x30890], R95 ;  /* 0x0308905f5300c5a7 */ /* 0x000ea4000808007f */
[----:B--2---:R-:W-:Y:S05]  /*14e50*/  @!P4 BRA `(.L_x_10831) ;  /* 0xfffffffc00f0c947 */ /* 0x004fea000383ffff */
[----:B------:R-:W-:Y:S05]  /*14e60*/  BRA `(.L_x_11022) ;  /* 0xfffffefc00f87947 */ /* 0x000fea000383ffff */
.L_x_10837:
[----:B--2---:R2:W3:Y:S02]  /*14e70*/  SYNCS.PHASECHK.TRANS64.TRYWAIT P3, [R83+URZ+0x308b0], R95 ;  /* 0x0308b05f530075a7 */ /* 0x0044e4000806017f */
[----:B---3--:R-:W-:Y:S05]  /*14e80*/  @!P3 NANOSLEEP.SYNCS 0x989680 ;  /* 0x009896800000b95d */ /* 0x008fea0003900000 */
[----:B------:R-:W3:Y:S02]  /*14e90*/  @!P3 SYNCS.PHASECHK.TRANS64 P3, [R83+URZ+0x308b0], R95 ;  /* 0x0308b05f5300b5a7 */ /* 0x000ee4000806007f */
[----:B---3--:R-:W-:Y:S05]  /*14ea0*/  @!P3 BRA `(.L_x_10837) ;  /* 0xfffffffc00f0b947 */ /* 0x008fea000383ffff */
[----:B------:R-:W-:Y:S05]  /*14eb0*/  BRA `(.L_x_11023) ;  /* 0xffffff00008c7947 */ /* 0x000fea000383ffff */
.L_x_10845:
[----:B------:R-:W0:Y:S01]  /*14ec0*/  S2R R0, SR_TID.X ;  /* 0x0000000000007919 */ /* 0x000e220000002100 */
[----:B------:R-:W-:Y:S01]  /*14ed0*/  BSSY B0, `(.L_x_11024) ;  /* 0x000000c000007945 */ /* 0x000fe20003800000 */
[----:B------:R-:W-:Y:S02]  /*14ee0*/  IMAD.MOV.U32 R12, RZ, RZ, RZ ;  /* 0x000000ffff0c7224 */ /* 0x000fe400078e00ff */
[----:B------:R-:W-:Y:S02]  /*14ef0*/  IMAD.MOV.U32 R11, RZ, RZ, 0x1f ;  /* 0x0000001fff0b7424 */ /* 0x000fe400078e00ff */
[----:B------:R-:W-:Y:S01]  /*14f00*/  IMAD.MOV.U32 R15, RZ, RZ, -0x1 ;  /* 0xffffffffff0f7424 */ /* 0x000fe200078e00ff */
[----:B0-----:R-:W-:-:S04]  /*14f10*/  IADD3 R3, R0, -0x80, RZ ;  /* 0xffffff8000037810 */ /* 0x001fc80007ffe0ff */
[----:B------:R-:W-:-:S04]  /*14f20*/  SHF.R.S32.HI R0, RZ, 0x1f, R3 ;  /* 0x0000001fff007819 */ /* 0x000fc80000011403 */
[----:B------:R-:W-:-:S04]  /*14f30*/  LEA.HI R0, R0, R3, RZ, 0x7 ;  /* 0x0000000300007211 */ /* 0x000fc800078f38ff */
[----:B------:R-:W-:-:S05]  /*14f40*/  SHF.R.S32.HI R0, RZ, 0x7, R0 ;  /* 0x00000007ff007819 */ /* 0x000fca0000011400 */
[----:B------:R-:W-:-:S07]  /*14f50*/  IMAD.MOV.U32 R13, RZ, RZ, R0 ;  /* 0x000000ffff0d7224 */ /* 0x000fce00078e0000 */
[----:B-----5:R-:W-:Y:S05]  /*14f60*/  WARPSYNC.COLLECTIVE R15, `(.L_x_11025) ;  /* 0x000000000f087348 */ /* 0x020fea0003c00000 */
[----:B------:R0:W1:Y:S02]  /*14f70*/  SHFL.IDX P6, R14, R13, R12, R11 ;  /* 0x0000000c0d0e7389 */ /* 0x00006400000c000b */
[----:B01---5:R-:W-:Y:S01]  /*14f80*/  ENDCOLLECTIVE ;  /* 0x000000000000791b */ /* 0x023fe20003800000 */
.L_x_11025:
[----:B------:R-:W-:Y:S05]  /*14f90*/  BSYNC B0 ;  /* 0x0000000000007941 */ /* 0x000fea0003800000 */
.L_x_11024:
[----:B------:R0:W-:Y:S01]  /*14fa0*/  STL [R1+0x30], R14 ;  /* 0x0000300e01007387 */ /* 0x0001e20000100800 */
[----:B------:R-:W-:Y:S05]  /*14fb0*/  BRA `(.L_x_11026) ;  /* 0xffffff0400dc7947 */ /* 0x000fea000383ffff */
.L_x_10859:
        /* <DEDUP_REMOVED lines=8> */
.L_x_11028:
[----:B------:R-:W-:Y:S05]  /*15040*/  BSYNC B1 ;  /* 0x0000000000017941 */ /* 0x000fea0003800000 */
.L_x_11027:
[----:B------:R-:W-:Y:S05]  /*15050*/  BRA `(.L_x_11029) ;  /* 0xffffff0c00fc7947 */ /* 0x000fea000383ffff */
.L_x_10860:
        /* <DEDUP_REMOVED lines=8> */
.L_x_11031:
[----:B------:R-:W-:Y:S05]  /*150e0*/  BSYNC B1 ;  /* 0x0000000000017941 */ /* 0x000fea0003800000 */
.L_x_11030:
[----:B------:R-:W-:Y:S05]  /*150f0*/  BRA `(.L_x_11032) ;  /* 0xffffff0c00dc7947 */ /* 0x000fea000383ffff */
.L_x_10861:
        /* <DEDUP_REMOVED lines=8> */
.L_x_11034:
[----:B------:R-:W-:Y:S05]  /*15180*/  BSYNC B1 ;  /* 0x0000000000017941 */ /* 0x000fea0003800000 */
.L_x_11033:
[----:B------:R-:W-:Y:S05]  /*15190*/  BRA `(.L_x_11035) ;  /* 0xffffff0c00bc7947 */ /* 0x000fea000383ffff */
.L_x_10862:
        /* <DEDUP_REMOVED lines=8> */
.L_x_11037:
[----:B------:R-:W-:Y:S05]  /*15220*/  BSYNC B1 ;  /* 0x0000000000017941 */ /* 0x000fea0003800000 */
.L_x_11036:
[----:B------:R-:W-:Y:S05]  /*15230*/  BRA `(.L_x_11038) ;  /* 0xffffff0c009c7947 */ /* 0x000fea000383ffff */
.L_x_10864:
[----:B0-----:R0:W1:Y:S02]  /*15240*/  SYNCS.PHASECHK.TRANS64.TRYWAIT P1, [R2+URZ+0x30800], R27 ;  /* 0x0308001b020075a7 */ /* 0x001064000802017f */
[----:B-1----:R-:W-:Y:S05]  /*15250*/  @!P1 NANOSLEEP.SYNCS 0x989680 ;  /* 0x009896800000995d */ /* 0x002fea0003900000 */
[----:B------:R-:W1:Y:S02]  /*15260*/  @!P1 SYNCS.PHASECHK.TRANS64 P1, [R2+URZ+0x30800], R27 ;  /* 0x0308001b020095a7 */ /* 0x000e64000802007f */
[----:B-1----:R-:W-:Y:S05]  /*15270*/  @!P1 BRA `(.L_x_10864) ;  /* 0xfffffffc00f09947 */ /* 0x002fea000383ffff */
[----:B------:R-:W-:Y:S05]  /*15280*/  BRA `(.L_x_11039) ;  /* 0xffffff1000207947 */ /* 0x000fea000383ffff */
.L_x_10872:
        /* <DEDUP_REMOVED lines=8> */
.L_x_11041:
[----:B------:R-:W-:Y:S05]  /*15310*/  BSYNC B1 ;  /* 0x0000000000017941 */ /* 0x000fea0003800000 */
.L_x_11040:
[----:B------:R-:W-:Y:S05]  /*15320*/  BRA `(.L_x_11042) ;  /* 0xffffff1800fc7947 */ /* 0x000fea000383ffff */
.L_x_10873:
[----:B------:R-:W-:Y:S01]  /*15330*/  BSSY B1, `(.L_x_11043) ;  /* 0x0000008000017945 */ /* 0x000fe20003800000 */
[----:B------:R-:W-:Y:S01]  /*15340*/  MOV R13, R28 ;  /* 0x0000001c000d7202 */ /* 0x000fe20000000f00 */
[----:B------:R-:W-:Y:S02]  /*15350*/  IMAD.MOV.U32 R12, RZ, RZ, RZ ;  /* 0x000000ffff0c7224 */ /* 0x000fe400078e00ff */
[----:B------:R-:W-:Y:S02]  /*15360*/  IMAD.MOV.U32 R11, RZ, RZ, 0x1c1f ;  /* 0x00001c1fff0b7424 */ /* 0x000fe400078e00ff */
[----:B------:R-:W-:-:S07]  /*15370*/  IMAD.MOV.U32 R15, RZ, RZ, -0x1 ;  /* 0xffffffffff0f7424 */ /* 0x000fce00078e00ff */
[----:B-----5:R-:W-:Y:S05]  /*15380*/  WARPSYNC.COLLECTIVE R15, `(.L_x_11044) ;  /* 0x000000000f087348 */ /* 0x020fea0003c00000 */
[----:B------:R0:W1:Y:S02]  /*15390*/  SHFL.IDX P6, R14, R13, R12, R11 ;  /* 0x0000000c0d0e7389 */ /* 0x00006400000c000b */
[----:B01---5:R-:W-:Y:S01]  /*153a0*/  ENDCOLLECTIVE ;  /* 0x000000000000791b */ /* 0x023fe20003800000 */
.L_x_11044:
[----:B------:R-:W-:Y:S05]  /*153b0*/  BSYNC B1 ;  /* 0x0000000000017941 */ /* 0x000fea0003800000 */
.L_x_11043:
[----:B------:R-:W-:Y:S05]  /*153c0*/  BRA `(.L_x_11045) ;  /* 0xffffff1800e07947 */ /* 0x000fea000383ffff */
.L_x_10874:
        /* <DEDUP_REMOVED lines=8> */
.L_x_11047:
[----:B------:R-:W-:Y:S05]  /*15450*/  BSYNC B1 ;  /* 0x0000000000017941 */ /* 0x000fea0003800000 */
.L_x_11046:
[----:B------:R-:W-:Y:S05]  /*15460*/  BRA `(.L_x_11048) ;  /* 0xffffff1800c47947 */ /* 0x000fea000383ffff */
.L_x_10875:
        /* <DEDUP_REMOVED lines=8> */
.L_x_11050:
[----:B------:R-:W-:Y:S05]  /*154f0*/  BSYNC B1 ;  /* 0x0000000000017941 */ /* 0x000fea0003800000 */
.L_x_11049:
[----:B------:R-:W-:Y:S05]  /*15500*/  BRA `(.L_x_11051) ;  /* 0xffffff1800a87947 */ /* 0x000fea000383ffff */
.L_x_10877:
[----:B0-----:R0:W1:Y:S02]  /*15510*/  SYNCS.PHASECHK.TRANS64.TRYWAIT P1, [R2+URZ+0x30800], R9 ;  /* 0x03080009020075a7 */ /* 0x001064000802017f */
[----:B-1----:R-:W-:Y:S05]  /*15520*/  @!P1 NANOSLEEP.SYNCS 0x989680 ;  /* 0x009896800000995d */ /* 0x002fea0003900000 */
[----:B------:R-:W1:Y:S02]  /*15530*/  @!P1 SYNCS.PHASECHK.TRANS64 P1, [R2+URZ+0x30800], R9 ;  /* 0x03080009020095a7 */ /* 0x000e64000802007f */
[----:B-1----:R-:W-:Y:S05]  /*15540*/  @!P1 BRA `(.L_x_10877) ;  /* 0xfffffffc00f09947 */ /* 0x002fea000383ffff */
[----:B------:R-:W-:Y:S05]  /*15550*/  BRA `(.L_x_11052) ;  /* 0xffffff1c001c7947 */ /* 0x000fea000383ffff */
.L_x_10883:
[----:B--2---:R2:W4:Y:S02]  /*15560*/  SYNCS.PHASECHK.TRANS64.TRYWAIT P1, [R4+URZ+0x30830], R5 ;  /* 0x03083005040075a7 */ /* 0x004524000802017f */
[----:B----4-:R-:W-:Y:S05]  /*15570*/  @!P1 NANOSLEEP.SYNCS 0x989680 ;  /* 0x009896800000995d */ /* 0x010fea0003900000 */
[----:B------:R-:W4:Y:S02]  /*15580*/  @!P1 SYNCS.PHASECHK.TRANS64 P1, [R4+URZ+0x30830], R5 ;  /* 0x03083005040095a7 */ /* 0x000f24000802007f */
[----:B----4-:R-:W-:Y:S05]  /*15590*/  @!P1 BRA `(.L_x_10883) ;  /* 0xfffffffc00f09947 */ /* 0x010fea000383ffff */
[----:B------:R-:W-:Y:S05]  /*155a0*/  BRA `(.L_x_10882) ;  /* 0xffffff2800507947 */ /* 0x000fea000383ffff */
.L_x_10889:
[----:B-1----:R1:W2:Y:S02]  /*155b0*/  SYNCS.PHASECHK.TRANS64.TRYWAIT P3, [R0+URZ+0x30830], R3 ;  /* 0x03083003000075a7 */ /* 0x0022a4000806017f */
[----:B--2---:R-:W-:Y:S05]  /*155c0*/  @!P3 NANOSLEEP.SYNCS 0x989680 ;  /* 0x009896800000b95d */ /* 0x004fea0003900000 */
[----:B------:R-:W2:Y:S02]  /*155d0*/  @!P3 SYNCS.PHASECHK.TRANS64 P3, [R0+URZ+0x30830], R3 ;  /* 0x030830030000b5a7 */ /* 0x000ea4000806007f */
[----:B--2---:R-:W-:Y:S05]  /*155e0*/  @!P3 BRA `(.L_x_10889) ;  /* 0xfffffffc00f0b947 */ /* 0x004fea000383ffff */
[----:B------:R-:W-:Y:S05]  /*155f0*/  BRA `(.L_x_10888) ;  /* 0xffffff5800287947 */ /* 0x000fea000383ffff */
.L_x_10894:
[----:B-1----:R1:W2:Y:S02]  /*15600*/  SYNCS.PHASECHK.TRANS64.TRYWAIT P2, [R3+URZ+0x30850], R0 ;  /* 0x03085000030075a7 */ /* 0x0022a4000804017f */
[----:B--2---:R-:W-:Y:S05]  /*15610*/  @!P2 NANOSLEEP.SYNCS 0x989680 ;  /* 0x009896800000a95d */ /* 0x004fea0003900000 */
[----:B------:R-:W2:Y:S02]  /*15620*/  @!P2 SYNCS.PHASECHK.TRANS64 P2, [R3+URZ+0x30850], R0 ;  /* 0x030850000300a5a7 */ /* 0x000ea4000804007f */
[----:B--2---:R-:W-:Y:S05]  /*15630*/  @!P2 BRA `(.L_x_10894) ;  /* 0xfffffffc00f0a947 */ /* 0x004fea000383ffff */
[----:B------:R-:W-:Y:S05]  /*15640*/  BRA `(.L_x_10893) ;  /* 0xffffff5800fc7947 */ /* 0x000fea000383ffff */
.L_x_10899:
[----:B-1----:R1:W2:Y:S02]  /*15650*/  SYNCS.PHASECHK.TRANS64.TRYWAIT P0, [R12+URZ+0x30850], R5 ;  /* 0x030850050c0075a7 */ /* 0x0022a4000800017f */
[----:B--2---:R-:W-:Y:S05]  /*15660*/  @!P0 NANOSLEEP.SYNCS 0x989680 ;  /* 0x009896800000895d */ /* 0x004fea0003900000 */
[----:B------:R-:W2:Y:S02]  /*15670*/  @!P0 SYNCS.PHASECHK.TRANS64 P0, [R12+URZ+0x30850], R5 ;  /* 0x030850050c0085a7 */ /* 0x000ea4000800007f */
[----:B--2---:R-:W-:Y:S05]  /*15680*/  @!P0 BRA `(.L_x_10899) ;  /* 0xfffffffc00f08947 */ /* 0x004fea000383ffff */
[----:B------:R-:W-:Y:S05]  /*15690*/  BRA `(.L_x_10898) ;  /* 0xffffff8400707947 */ /* 0x000fea000383ffff */
.L_x_10931:
        /* <DEDUP_REMOVED lines=8> */
[----:B-1---5:R-:W-:Y:S05]  /*15720*/  WARPSYNC.COLLECTIVE R15, `(.L_x_11054) ;  /* 0x000000000f087348 */ /* 0x022fea0003c00000 */
[----:B------:R0:W2:Y:S02]  /*15730*/  SHFL.IDX P6, R14, R13, R12, R11 ;  /* 0x0000000c0d0e7389 */ /* 0x0000a400000c000b */
[----:B012--5:R-:W-:Y:S01]  /*15740*/  ENDCOLLECTIVE ;  /* 0x000000000000791b */ /* 0x027fe20003800000 */
.L_x_11054:
[----:B------:R-:W-:Y:S05]  /*15750*/  BSYNC B1 ;  /* 0x0000000000017941 */ /* 0x000fea0003800000 */
.L_x_11053:
[----:B------:R-:W-:Y:S05]  /*15760*/  BRA `(.L_x_11055) ;  /* 0xffffffbc00347947 */ /* 0x000fea000383ffff */
.L_x_10932:
[----:B------:R-:W-:Y:S01]  /*15770*/  BSSY B1, `(.L_x_11056) ;  /* 0x0000006000017945 */ /* 0x000fe20003800000 */
[----:B------:R-:W-:-:S07]  /*15780*/  IMAD.MOV.U32 R15, RZ, RZ, -0x1 ;  /* 0xffffffffff0f7424 */ /* 0x000fce00078e00ff */
[----:B-1---5:R-:W-:Y:S05]  /*15790*/  WARPSYNC.COLLECTIVE R15, `(.L_x_11057) ;  /* 0x000000000f0c7348 */ /* 0x022fea0003c00000 */
[----:B------:R-:W-:Y:S02]  /*157a0*/  ELECT P6, UR62, PT ;  /* 0x00000000003e782f */ /* 0x000fe400038c0000 */
[----:B------:R-:W-:Y:S01]  /*157b0*/  MOV R14, UR62 ;  /* 0x0000003e000e7c02 */ /* 0x000fe20008000f00 */
[----:B-1---5:R-:W-:Y:S10]  /*157c0*/  ENDCOLLECTIVE ;  /* 0x000000000000791b */ /* 0x022ff40003800000 */
.L_x_11057:
[----:B------:R-:W-:Y:S05]  /*157d0*/  BSYNC B1 ;  /* 0x0000000000017941 */ /* 0x000fea0003800000 */
.L_x_11056:
[----:B------:R-:W-:Y:S05]  /*157e0*/  BRA `(.L_x_11058) ;  /* 0xffffffbc00207947 */ /* 0x000fea000383ffff */
.L_x_10934:
[----:B0-----:R0:W2:Y:S02]  /*157f0*/  SYNCS.PHASECHK.TRANS64.TRYWAIT P0, [R6+URZ+0x30820], R7 ;  /* 0x03082007060075a7 */ /* 0x0010a4000800017f */
[----:B--2---:R-:W-:Y:S05]  /*15800*/  @!P0 NANOSLEEP.SYNCS 0x989680 ;  /* 0x009896800000895d */ /* 0x004fea0003900000 */
[----:B------:R-:W2:Y:S02]  /*15810*/  @!P0 SYNCS.PHASECHK.TRANS64 P0, [R6+URZ+0x30820], R7 ;  /* 0x03082007060085a7 */ /* 0x000ea4000800007f */
[----:B--2---:R-:W-:Y:S05]  /*15820*/  @!P0 BRA `(.L_x_10934) ;  /* 0xfffffffc00f08947 */ /* 0x004fea000383ffff */
[----:B------:R-:W-:Y:S05]  /*15830*/  BRA `(.L_x_11059) ;  /* 0xffffffbc003c7947 */ /* 0x000fea000383ffff */
.L_x_10937:
[----:B0-----:R0:W2:Y:S02]  /*15840*/  SYNCS.PHASECHK.TRANS64.TRYWAIT P0, [R7+URZ+0x308a0], R8 ;  /* 0x0308a008070075a7 */ /* 0x0010a4000800017f */
[----:B--2---:R-:W-:Y:S05]  /*15850*/  @!P0 NANOSLEEP.SYNCS 0x989680 ;  /* 0x009896800000895d */ /* 0x004fea0003900000 */
[----:B------:R-:W2:Y:S02]  /*15860*/  @!P0 SYNCS.PHASECHK.TRANS64 P0, [R7+URZ+0x308a0], R8 ;  /* 0x0308a008070085a7 */ /* 0x000ea4000800007f */
[----:B--2---:R-:W-:Y:S05]  /*15870*/  @!P0 BRA `(.L_x_10937) ;  /* 0xfffffffc00f08947 */ /* 0x004fea000383ffff */
[----:B------:R-:W-:Y:S05]  /*15880*/  BRA `(.L_x_11060) ;  /* 0xffffffbc00447947 */ /* 0x000fea000383ffff */
.L_x_10939:
[----:B--2---:R2:W3:Y:S02]  /*15890*/  SYNCS.PHASECHK.TRANS64.TRYWAIT P0, [R7+URZ+0x308c0], R8 ;  /* 0x0308c008070075a7 */ /* 0x0044e4000800017f */
[----:B---3--:R-:W-:Y:S05]  /*158a0*/  @!P0 NANOSLEEP.SYNCS 0x989680 ;  /* 0x009896800000895d */ /* 0x008fea0003900000 */
[----:B------:R-:W3:Y:S02]  /*158b0*/  @!P0 SYNCS.PHASECHK.TRANS64 P0, [R7+URZ+0x308c0], R8 ;  /* 0x0308c008070085a7 */ /* 0x000ee4000800007f */
[----:B---3--:R-:W-:Y:S05]  /*158c0*/  @!P0 BRA `(.L_x_10939) ;  /* 0xfffffffc00f08947 */ /* 0x008fea000383ffff */
[----:B------:R-:W-:Y:S05]  /*158d0*/  BRA `(.L_x_11061) ;  /* 0xffffffbc009c7947 */ /* 0x000fea000383ffff */
.L_x_10943:
[----:B0-----:R0:W2:Y:S02]  /*158e0*/  SYNCS.PHASECHK.TRANS64.TRYWAIT P0, [R7+URZ+0x308a0], R10 ;  /* 0x0308a00a070075a7 */ /* 0x0010a4000800017f */
[----:B--2---:R-:W-:Y:S05]  /*158f0*/  @!P0 NANOSLEEP.SYNCS 0x989680 ;  /* 0x009896800000895d */ /* 0x004fea0003900000 */
[----:B------:R-:W2:Y:S02]  /*15900*/  @!P0 SYNCS.PHASECHK.TRANS64 P0, [R7+URZ+0x308a0], R10 ;  /* 0x0308a00a070085a7 */ /* 0x000ea4000800007f */
[----:B--2---:R-:W-:Y:S05]  /*15910*/  @!P0 BRA `(.L_x_10943) ;  /* 0xfffffffc00f08947 */ /* 0x004fea000383ffff */
[----:B------:R-:W-:Y:S05]  /*15920*/  BRA `(.L_x_11062) ;  /* 0xffffffc0001c7947 */ /* 0x000fea000383ffff */
.L_x_10945:
[----:B--2---:R2:W3:Y:S02]  /*15930*/  SYNCS.PHASECHK.TRANS64.TRYWAIT P1, [R7+URZ+0x308c0], R10 ;  /* 0x0308c00a070075a7 */ /* 0x0044e4000802017f */
[----:B---3--:R-:W-:Y:S05]  /*15940*/  @!P1 NANOSLEEP.SYNCS 0x989680 ;  /* 0x009896800000995d */ /* 0x008fea0003900000 */
[----:B------:R-:W3:Y:S02]  /*15950*/  @!P1 SYNCS.PHASECHK.TRANS64 P1, [R7+URZ+0x308c0], R10 ;  /* 0x0308c00a070095a7 */ /* 0x000ee4000802007f */
[----:B---3--:R-:W-:Y:S05]  /*15960*/  @!P1 BRA `(.L_x_10945) ;  /* 0xfffffffc00f09947 */ /* 0x008fea000383ffff */
[----:B------:R-:W-:Y:S05]  /*15970*/  BRA `(.L_x_11063) ;  /* 0xffffffc000707947 */ /* 0x000fea000383ffff */
.L_x_10955:
        /* <DEDUP_REMOVED lines=8> */
[----:B-1----:R-:W-:Y:S05]  /*15a00*/  WARPSYNC.COLLECTIVE R15, `(.L_x_11065) ;  /* 0x000000000f087348 */ /* 0x002fea0003c00000 */
[----:B------:R0:W2:Y:S02]  /*15a10*/  SHFL.IDX P6, R14, R13, R12, R11 ;  /* 0x0000000c0d0e7389 */ /* 0x0000a400000c000b */
[----:B012---:R-:W-:Y:S01]  /*15a20*/  ENDCOLLECTIVE ;  /* 0x000000000000791b */ /* 0x007fe20003800000 */
.L_x_11065:
[----:B------:R-:W-:Y:S05]  /*15a30*/  BSYNC B0 ;  /* 0x0000000000007941 */ /* 0x000fea0003800000 */
.L_x_11064:
[----:B------:R-:W-:Y:S05]  /*15a40*/  BRA `(.L_x_11066) ;  /* 0xffffffc800a47947 */ /* 0x000fea000383ffff */
.L_x_10956:
[----:B------:R-:W-:Y:S01]  /*15a50*/  BSSY B0, `(.L_x_11067) ;  /* 0x0000006000007945 */ /* 0x000fe20003800000 */
[----:B------:R-:W-:-:S07]  /*15a60*/  IMAD.MOV.U32 R15, RZ, RZ, -0x1 ;  /* 0xffffffffff0f7424 */ /* 0x000fce00078e00ff */
[----:B-1----:R-:W-:Y:S05]  /*15a70*/  WARPSYNC.COLLECTIVE R15, `(.L_x_11068) ;  /* 0x000000000f0c7348 */ /* 0x002fea0003c00000 */
[----:B------:R-:W-:Y:S02]  /*15a80*/  ELECT P6, UR62, PT ;  /* 0x00000000003e782f */ /* 0x000fe400038c0000 */
[----:B------:R-:W-:Y:S01]  /*15a90*/  MOV R14, UR62 ;  /* 0x0000003e000e7c02 */ /* 0x000fe20008000f00 */
[----:B-1----:R-:W-:Y:S10]  /*15aa0*/  ENDCOLLECTIVE ;  /* 0x000000000000791b */ /* 0x002ff40003800000 */
.L_x_11068:
[----:B------:R-:W-:Y:S05]  /*15ab0*/  BSYNC B0 ;  /* 0x0000000000007941 */ /* 0x000fea0003800000 */
.L_x_11067:
[----:B------:R-:W-:Y:S05]  /*15ac0*/  BRA `(.L_x_11069) ;  /* 0xffffffc8009c7947 */ /* 0x000fea000383ffff */
.L_x_10959:
[----:B--2---:R2:W3:Y:S02]  /*15ad0*/  SYNCS.PHASECHK.TRANS64.TRYWAIT P0, [R5+URZ+0x30840], R4 ;  /* 0x03084004050075a7 */ /* 0x0044e4000800017f */
[----:B---3--:R-:W-:Y:S05]  /*15ae0*/  @!P0 NANOSLEEP.SYNCS 0x989680 ;  /* 0x009896800000895d */ /* 0x008fea0003900000 */
[----:B------:R-:W3:Y:S02]  /*15af0*/  @!P0 SYNCS.PHASECHK.TRANS64 P0, [R5+URZ+0x30840], R4 ;  /* 0x03084004050085a7 */ /* 0x000ee4000800007f */
[----:B---3--:R-:W-:Y:S05]  /*15b00*/  @!P0 BRA `(.L_x_10959) ;  /* 0xfffffffc00f08947 */ /* 0x008fea000383ffff */
[----:B------:R-:W-:Y:S05]  /*15b10*/  BRA `(.L_x_11070) ;  /* 0xffffffc800f07947 */ /* 0x000fea000383ffff */
.L_x_10962:
[----:B--2---:R2:W3:Y:S02]  /*15b20*/  SYNCS.PHASECHK.TRANS64.TRYWAIT P0, [R28+URZ+0x30820], R5 ;  /* 0x030820051c0075a7 */ /* 0x0044e4000800017f */
[----:B---3--:R-:W-:Y:S05]  /*15b30*/  @!P0 NANOSLEEP.SYNCS 0x989680 ;  /* 0x009896800000895d */ /* 0x008fea0003900000 */
[----:B------:R-:W3:Y:S02]  /*15b40*/  @!P0 SYNCS.PHASECHK.TRANS64 P0, [R28+URZ+0x30820], R5 ;  /* 0x030820051c0085a7 */ /* 0x000ee4000800007f */
[----:B---3--:R-:W-:Y:S05]  /*15b50*/  @!P0 BRA `(.L_x_10962) ;  /* 0xfffffffc00f08947 */ /* 0x008fea000383ffff */
[----:B------:R-:W-:Y:S05]  /*15b60*/  BRA `(.L_x_11071) ;  /* 0xffffffcc00b07947 */ /* 0x000fea000383ffff */
.L_x_10970:
[----:B0-----:R0:W2:Y:S02]  /*15b70*/  SYNCS.PHASECHK.TRANS64.TRYWAIT P0, [R3+URZ+0x30840], R2 ;  /* 0x03084002030075a7 */ /* 0x0010a4000800017f */
[----:B--2---:R-:W-:Y:S05]  /*15b80*/  @!P0 NANOSLEEP.SYNCS 0x989680 ;  /* 0x009896800000895d */ /* 0x004fea0003900000 */
[----:B------:R-:W2:Y:S02]  /*15b90*/  @!P0 SYNCS.PHASECHK.TRANS64 P0, [R3+URZ+0x30840], R2 ;  /* 0x03084002030085a7 */ /* 0x000ea4000800007f */
[----:B--2---:R-:W-:Y:S05]  /*15ba0*/  @!P0 BRA `(.L_x_10970) ;  /* 0xfffffffc00f08947 */ /* 0x004fea000383ffff */
[----:B------:R-:W-:Y:S05]  /*15bb0*/  BRA `(.L_x_11072) ;  /* 0xffffffd0005c7947 */ /* 0x000fea000383ffff */
.L_x_10972:
[----:B0-----:R0:W2:Y:S02]  /*15bc0*/  SYNCS.PHASECHK.TRANS64.TRYWAIT P0, [R2+URZ+0x60], R5 ;  /* 0x00006005020075a7 */ /* 0x0010a4000800017f */
[----:B--2---:R-:W-:Y:S05]  /*15bd0*/  @!P0 NANOSLEEP.SYNCS 0x989680 ;  /* 0x009896800000895d */ /* 0x004fea0003900000 */
[----:B------:R-:W2:Y:S02]  /*15be0*/  @!P0 SYNCS.PHASECHK.TRANS64 P0, [R2+URZ+0x60], R5 ;  /* 0x00006005020085a7 */ /* 0x000ea4000800007f */
[----:B--2---:R-:W-:Y:S05]  /*15bf0*/  @!P0 BRA `(.L_x_10972) ;  /* 0xfffffffc00f08947 */ /* 0x004fea000383ffff */
[----:B------:R-:W-:Y:S05]  /*15c00*/  BRA `(.L_x_11073) ;  /* 0xffffffd000c07947 */ /* 0x000fea000383ffff */
.L_x_10977:
[----:B---3--:R3:W4:Y:S02]  /*15c10*/  SYNCS.PHASECHK.TRANS64.TRYWAIT P0, [R3+URZ+0x30840], R2 ;  /* 0x03084002030075a7 */ /* 0x008724000800017f */
[----:B----4-:R-:W-:Y:S05]  /*15c20*/  @!P0 NANOSLEEP.SYNCS 0x989680 ;  /* 0x009896800000895d */ /* 0x010fea0003900000 */
[----:B------:R-:W4:Y:S02]  /*15c30*/  @!P0 SYNCS.PHASECHK.TRANS64 P0, [R3+URZ+0x30840], R2 ;  /* 0x03084002030085a7 */ /* 0x000f24000800007f */
[----:B----4-:R-:W-:Y:S05]  /*15c40*/  @!P0 BRA `(.L_x_10977) ;  /* 0xfffffffc00f08947 */ /* 0x010fea000383ffff */
[----:B------:R-:W-:Y:S05]  /*15c50*/  BRA `(.L_x_11074) ;  /* 0xffffffd400cc7947 */ /* 0x000fea000383ffff */
.L_x_10979:
[----:B0-----:R0:W2:Y:S02]  /*15c60*/  SYNCS.PHASECHK.TRANS64.TRYWAIT P1, [R3+URZ+0x60], R24 ;  /* 0x00006018030075a7 */ /* 0x0010a4000802017f */
[----:B--2---:R-:W-:Y:S05]  /*15c70*/  @!P1 NANOSLEEP.SYNCS 0x989680 ;  /* 0x009896800000995d */ /* 0x004fea0003900000 */
[----:B------:R-:W2:Y:S02]  /*15c80*/  @!P1 SYNCS.PHASECHK.TRANS64 P1, [R3+URZ+0x60], R24 ;  /* 0x00006018030095a7 */ /* 0x000ea4000802007f */
[----:B--2---:R-:W-:Y:S05]  /*15c90*/  @!P1 BRA `(.L_x_10979) ;  /* 0xfffffffc00f09947 */ /* 0x004fea000383ffff */
[----:B------:R-:W-:Y:S05]  /*15ca0*/  BRA `(.L_x_11075) ;  /* 0xffffffd800307947 */ /* 0x000fea000383ffff */
.L_x_10984:
[----:B--2---:R2:W3:Y:S02]  /*15cb0*/  SYNCS.PHASECHK.TRANS64.TRYWAIT P0, [R2+URZ+0x30840], R3 ;  /* 0x03084003020075a7 */ /* 0x0044e4000800017f */
[----:B---3--:R-:W-:Y:S05]  /*15cc0*/  @!P0 NANOSLEEP.SYNCS 0x989680 ;  /* 0x009896800000895d */ /* 0x008fea0003900000 */
[----:B------:R-:W3:Y:S02]  /*15cd0*/  @!P0 SYNCS.PHASECHK.TRANS64 P0, [R2+URZ+0x30840], R3 ;  /* 0x03084003020085a7 */ /* 0x000ee4000800007f */
[----:B---3--:R-:W-:Y:S05]  /*15ce0*/  @!P0 BRA `(.L_x_10984) ;  /* 0xfffffffc00f08947 */ /* 0x008fea000383ffff */
[----:B------:R-:W-:Y:S05]  /*15cf0*/  BRA `(.L_x_11076) ;  /* 0xffffffdc000c7947 */ /* 0x000fea000383ffff */
.L_x_10986:
[----:B0-----:R0:W2:Y:S02]  /*15d00*/  SYNCS.PHASECHK.TRANS64.TRYWAIT P1, [R2+URZ+0x60], R3 ;  /* 0x00006003020075a7 */ /* 0x0010a4000802017f */
[----:B--2---:R-:W-:Y:S05]  /*15d10*/  @!P1 NANOSLEEP.SYNCS 0x989680 ;  /* 0x009896800000995d */ /* 0x004fea0003900000 */
[----:B------:R-:W2:Y:S02]  /*15d20*/  @!P1 SYNCS.PHASECHK.TRANS64 P1, [R2+URZ+0x60], R3 ;  /* 0x00006003020095a7 */ /* 0x000ea4000802007f */
[----:B--2---:R-:W-:Y:S05]  /*15d30*/  @!P1 BRA `(.L_x_10986) ;  /* 0xfffffffc00f09947 */ /* 0x004fea000383ffff */
[----:B------:R-:W-:Y:S05]  /*15d40*/  BRA `(.L_x_11077) ;  /* 0xffffffdc00747947 */ /* 0x000fea000383ffff */
.L_x_10993:
[----:B---3--:R3:W4:Y:S02]  /*15d50*/  SYNCS.PHASECHK.TRANS64.TRYWAIT P0, [R3+URZ+0x30860], R2 ;  /* 0x03086002030075a7 */ /* 0x008724000800017f */
[----:B----4-:R-:W-:Y:S05]  /*15d60*/  @!P0 NANOSLEEP.SYNCS 0x989680 ;  /* 0x009896800000895d */ /* 0x010fea0003900000 */
[----:B------:R-:W4:Y:S02]  /*15d70*/  @!P0 SYNCS.PHASECHK.TRANS64 P0, [R3+URZ+0x30860], R2 ;  /* 0x03086002030085a7 */ /* 0x000f24000800007f */
[----:B----4-:R-:W-:Y:S05]  /*15d80*/  @!P0 BRA `(.L_x_10993) ;  /* 0xfffffffc00f08947 */ /* 0x010fea000383ffff */
[----:B------:R-:W-:Y:S05]  /*15d90*/  BRA `(.L_x_11078) ;  /* 0xffffffe000347947 */ /* 0x000fea000383ffff */
.L_x_10995:
[----:B------:R-:W-:Y:S01]  /*15da0*/  BSSY B0, `(.L_x_11079) ;  /* 0x0000008000007945 */ /* 0x000fe20003800000 */
[----:B0-----:R-:W-:Y:S01]  /*15db0*/  IMAD.MOV.U32 R13, RZ, RZ, R16 ;  /* 0x000000ffff0d7224 */ /* 0x001fe200078e0010 */
[----:B------:R-:W-:Y:S01]  /*15dc0*/  MOV R15, 0xffffffff ;  /* 0xffffffff000f7802 */ /* 0x000fe20000000f00 */
[----:B------:R-:W-:Y:S02]  /*15dd0*/  IMAD.MOV.U32 R12, RZ, RZ, RZ ;  /* 0x000000ffff0c7224 */ /* 0x000fe400078e00ff */
[----:B------:R-:W-:-:S07]  /*15de0*/  IMAD.MOV.U32 R11, RZ, RZ, 0x1f ;  /* 0x0000001fff0b7424 */ /* 0x000fce00078e00ff */
[----:B-12--5:R-:W-:Y:S05]  /*15df0*/  WARPSYNC.COLLECTIVE R15, `(.L_x_11080) ;  /* 0x000000000f087348 */ /* 0x026fea0003c00000 */
[----:B------:R0:W3:Y:S02]  /*15e00*/  SHFL.IDX P6, R14, R13, R12, R11 ;  /* 0x0000000c0d0e7389 */ /* 0x0000e400000c000b */
[----:B0123-5:R-:W-:Y:S01]  /*15e10*/  ENDCOLLECTIVE ;  /* 0x000000000000791b */ /* 0x02ffe20003800000 */
.L_x_11080:
[----:B------:R-:W-:Y:S05]  /*15e20*/  BSYNC B0 ;  /* 0x0000000000007941 */ /* 0x000fea0003800000 */
.L_x_11079:
        /* <DEDUP_REMOVED lines=8> */
.L_x_11081:
[----:B------:R-:W-:Y:S01]  /*15eb0*/  IMAD.MOV.U32 R4, RZ, RZ, R14 ;  /* 0x000000ffff047224 */ /* 0x000fe200078e000e */
[----:B------:R-:W-:Y:S06]  /*15ec0*/  BRA `(.L_x_11082) ;  /* 0xffffffe0007c7947 */ /* 0x000fec000383ffff */
.L_x_10998:
[----:B------:R-:W-:Y:S01]  /*15ed0*/  BSSY B0, `(.L_x_11083) ;  /* 0x0000008000007945 */ /* 0x000fe20003800000 */
[----:B0----5:R-:W-:Y:S01]  /*15ee0*/  IMAD.MOV.U32 R13, RZ, RZ, R2 ;  /* 0x000000ffff0d7224 */ /* 0x021fe200078e0002 */
[----:B------:R-:W-:Y:S01]  /*15ef0*/  MOV R15, 0xffffffff ;  /* 0xffffffff000f7802 */ /* 0x000fe20000000f00 */
[----:B------:R-:W-:Y:S02]  /*15f00*/  IMAD.MOV.U32 R12, RZ, RZ, 0x1 ;  /* 0x00000001ff0c7424 */ /* 0x000fe400078e00ff */
[----:B------:R-:W-:-:S07]  /*15f10*/  IMAD.MOV.U32 R11, RZ, RZ, RZ ;  /* 0x000000ffff0b7224 */ /* 0x000fce00078e00ff */
[----:B-1234-:R-:W-:Y:S05]  /*15f20*/  WARPSYNC.COLLECTIVE R15, `(.L_x_11084) ;  /* 0x000000000f087348 */ /* 0x01efea0003c00000 */
[----:B------:R0:W0:Y:S02]  /*15f30*/  SHFL.UP P6, R14, R13, R12, R11 ;  /* 0x0400000c0d0e7389 */ /* 0x00002400000c000b */
[----:B01234-:R-:W-:Y:S01]  /*15f40*/  ENDCOLLECTIVE ;  /* 0x000000000000791b */ /* 0x01ffe20003800000 */
.L_x_11084:
[----:B------:R-:W-:Y:S05]  /*15f50*/  BSYNC B0 ;  /* 0x0000000000007941 */ /* 0x000fea0003800000 */
.L_x_11083:
        /* <DEDUP_REMOVED lines=10> */
.L_x_11085:
        /* <DEDUP_REMOVED lines=8> */
.L_x_11086:
        /* <DEDUP_REMOVED lines=8> */
.L_x_11087:
        /* <DEDUP_REMOVED lines=8> */
.L_x_11088:
        /* <DEDUP_REMOVED lines=8> */
.L_x_11089:
[----:B------:R-:W-:Y:S05]  /*16200*/  BRA `(.L_x_11090) ;  /* 0xffffffe000387947 */ /* 0x000fea000383ffff */
.L_x_11003:
        /* <DEDUP_REMOVED lines=8> */
.L_x_11092:
[----:B------:R-:W-:Y:S05]  /*16290*/  BSYNC B0 ;  /* 0x0000000000007941 */ /* 0x000fea0003800000 */
.L_x_11091:
        /* <DEDUP_REMOVED lines=10> */
.L_x_11093:
        /* <DEDUP_REMOVED lines=8> */
.L_x_11094:
        /* <DEDUP_REMOVED lines=8> */
.L_x_11095:
        /* <DEDUP_REMOVED lines=8> */
.L_x_11096:
        /* <DEDUP_REMOVED lines=8> */
.L_x_11097:
[----:B------:R-:W-:Y:S05]  /*16540*/  BRA `(.L_x_11098) ;  /* 0xffffffe000147947 */ /* 0x000fea000383ffff */
.L_x_11005:
[----:B------:R-:W-:Y:S01]  /*16550*/  BSSY B0, `(.L_x_11099) ;  /* 0x0000006000007945 */ /* 0x000fe20003800000 */
[----:B------:R-:W-:Y:S01]  /*16560*/  PLOP3.LUT P6, PT, P6, PT, PT, 0x8, 0x0 ;  /* 0x000000000000781c */ /* 0x000fe200037ce170 */
[----:B------:R-:W-:-:S12]  /*16570*/  IMAD.MOV.U32 R15, RZ, RZ, -0x1 ;  /* 0xffffffffff0f7424 */ /* 0x000fd800078e00ff */
[----:B01----:R-:W-:Y:S05]  /*16580*/  WARPSYNC.COLLECTIVE R15, `(.L_x_11100) ;  /* 0x000000000f087348 */ /* 0x003fea0003c00000 */
[----:B------:R-:W-:Y:S01]  /*16590*/  VOTE.ANY R14, PT, P6 ;  /* 0x00000000000e7806 */ /* 0x000fe200030e0100 */
[----:B01----:R-:W-:Y:S06]  /*165a0*/  ENDCOLLECTIVE ;  /* 0x000000000000791b */ /* 0x003fec0003800000 */
.L_x_11100:
[----:B------:R-:W-:Y:S05]  /*165b0*/  BSYNC B0 ;  /* 0x0000000000007941 */ /* 0x000fea0003800000 */
.L_x_11099:
[----:B------:R-:W-:Y:S01]  /*165c0*/  MOV R6, R14 ;  /* 0x0000000e00067202 */ /* 0x000fe20000000f00 */
[----:B------:R-:W-:Y:S02]  /*165d0*/  IMAD.MOV.U32 R13, RZ, RZ, R2 ;  /* 0x000000ffff0d7224 */ /* 0x000fe400078e0002 */
[----:B------:R-:W-:Y:S01]  /*165e0*/  IMAD.MOV.U32 R11, RZ, RZ, 0x1f ;  /* 0x0000001fff0b7424 */ /* 0x000fe200078e00ff */
[----:B------:R-:W0:Y:S01]  /*165f0*/  POPC R4, R6 ;  /* 0x0000000600047309 */ /* 0x000e220000000000 */
[----:B------:R-:W-:Y:S02]  /*16600*/  IMAD.MOV.U32 R15, RZ, RZ, -0x1 ;  /* 0xffffffffff0f7424 */ /* 0x000fe400078e00ff */
[----:B0-----:R-:W-:-:S07]  /*16610*/  IMAD.MOV.U32 R12, RZ, RZ, R4 ;  /* 0x000000ffff0c7224 */ /* 0x001fce00078e0004 */
[----:B------:R-:W-:Y:S05]  /*16620*/  WARPSYNC.COLLECTIVE R15, `(.L_x_11101) ;  /* 0x000000000f087348 */ /* 0x000fea0003c00000 */
[----:B------:R0:W1:Y:S02]  /*16630*/  SHFL.IDX P6, R14, R13, R12, R11 ;  /* 0x0000000c0d0e7389 */ /* 0x00006400000c000b */
[----:B01----:R-:W-:Y:S01]  /*16640*/  ENDCOLLECTIVE ;  /* 0x000000000000791b */ /* 0x003fe20003800000 */
.L_x_11101:
[----:B------:R-:W-:Y:S01]  /*16650*/  MOV R17, R14 ;  /* 0x0000000e00117202 */ /* 0x000fe20000000f00 */
[----:B------:R-:W-:Y:S06]  /*16660*/  BRA `(.L_x_11102) ;  /* 0xffffffe000047947 */ /* 0x000fec000383ffff */
.L_x_11007:
[----:B------:R-:W-:Y:S01]  /*16670*/  BSSY B0, `(.L_x_11103) ;  /* 0x0000007000007945 */ /* 0x000fe20003800000 */
[----:B------:R-:W-:Y:S02]  /*16680*/  IMAD.MOV.U32 R13, RZ, RZ, R3 ;  /* 0x000000ffff0d7224 */ /* 0x000fe400078e0003 */
[----:B------:R-:W-:Y:S02]  /*16690*/  IMAD.MOV.U32 R11, RZ, RZ, 0x1f ;  /* 0x0000001fff0b7424 */ /* 0x000fe400078e00ff */
[----:B------:R-:W-:-:S07]  /*166a0*/  IMAD.MOV.U32 R15, RZ, RZ, -0x1 ;  /* 0xffffffffff0f7424 */ /* 0x000fce00078e00ff */
[----:B0123--:R-:W-:Y:S05]  /*166b0*/  WARPSYNC.COLLECTIVE R15, `(.L_x_11104) ;  /* 0x000000000f087348 */ /* 0x00ffea0003c00000 */
[----:B------:R4:W0:Y:S02]  /*166c0*/  SHFL.IDX P6, R14, R13, R12, R11 ;  /* 0x0000000c0d0e7389 */ /* 0x00082400000c000b */
[----:B01234-:R-:W-:Y:S01]  /*166d0*/  ENDCOLLECTIVE ;  /* 0x000000000000791b */ /* 0x01ffe20003800000 */
.L_x_11104:
[----:B------:R-:W-:Y:S05]  /*166e0*/  BSYNC B0 ;  /* 0x0000000000007941 */ /* 0x000fea0003800000 */
.L_x_11103:
[----:B------:R-:W-:Y:S05]  /*166f0*/  BRA `(.L_x_11006) ;  /* 0xffffffdc00fc7947 */ /* 0x000fea000383ffff */
.L_x_11011:
[----:B0-----:R0:W2:Y:S02]  /*16700*/  SYNCS.PHASECHK.TRANS64.TRYWAIT P0, [R9+URZ+0x30820], R0 ;  /* 0x03082000090075a7 */ /* 0x0010a4000800017f */
[----:B--2---:R-:W-:Y:S05]  /*16710*/  @!P0 NANOSLEEP.SYNCS 0x989680 ;  /* 0x009896800000895d */ /* 0x004fea0003900000 */
[----:B------:R-:W2:Y:S02]  /*16720*/  @!P0 SYNCS.PHASECHK.TRANS64 P0, [R9+URZ+0x30820], R0 ;  /* 0x03082000090085a7 */ /* 0x000ea4000800007f */
[----:B--2---:R-:W-:Y:S05]  /*16730*/  @!P0 BRA `(.L_x_11011) ;  /* 0xfffffffc00f08947 */ /* 0x004fea000383ffff */
[----:B------:R-:W-:Y:S05]  /*16740*/  BRA `(.L_x_11105) ;  /* 0xffffffe000d87947 */ /* 0x000fea000383ffff */
.L_x_11012:
[----:B------:R-:W2:Y:S01]  /*16750*/  S2R R2, SR_TID.X ;  /* 0x0000000000027919 */ /* 0x000ea20000002100 */
[----:B------:R-:W-:Y:S01]  /*16760*/  BSSY B0, `(.L_x_11106) ;  /* 0x000000a000007945 */ /* 0x000fe20003800000 */
[----:B------:R-:W-:Y:S01]  /*16770*/  MOV R12, RZ ;  /* 0x000000ff000c7202 */ /* 0x000fe20000000f00 */
        /* <DEDUP_REMOVED lines=8> */
.L_x_11107:
[----:B------:R-:W-:Y:S05]  /*16800*/  BSYNC B0 ;  /* 0x0000000000007941 */ /* 0x000fea0003800000 */
.L_x_11106:
[----:B------:R-:W-:Y:S05]  /*16810*/  BRA `(.L_x_11108) ;  /* 0xffffffe000c07947 */ /* 0x000fea000383ffff */
.L_x_11013:
[----:B------:R-:W-:Y:S01]  /*16820*/  BSSY B0, `(.L_x_11109) ;  /* 0x0000006000007945 */ /* 0x000fe20003800000 */
[----:B------:R-:W-:-:S07]  /*16830*/  IMAD.MOV.U32 R15, RZ, RZ, -0x1 ;  /* 0xffffffffff0f7424 */ /* 0x000fce00078e00ff */
[----:B01----:R-:W-:Y:S05]  /*16840*/  WARPSYNC.COLLECTIVE R15, `(.L_x_11110) ;  /* 0x000000000f0c7348 */ /* 0x003fea0003c00000 */
[----:B------:R-:W-:Y:S02]  /*16850*/  ELECT P6, UR62, PT ;  /* 0x00000000003e782f */ /* 0x000fe400038c0000 */
[----:B------:R-:W-:Y:S01]  /*16860*/  MOV R14, UR62 ;  /* 0x0000003e000e7c02 */ /* 0x000fe20008000f00 */
[----:B01----:R-:W-:Y:S10]  /*16870*/  ENDCOLLECTIVE ;  /* 0x000000000000791b */ /* 0x003ff40003800000 */
.L_x_11110:
[----:B------:R-:W-:Y:S05]  /*16880*/  BSYNC B0 ;  /* 0x0000000000007941 */ /* 0x000fea0003800000 */
.L_x_11109:
[----:B------:R-:W-:Y:S05]  /*16890*/  BRA `(.L_x_11111) ;  /* 0xffffffe000b47947 */ /* 0x000fea000383ffff */
.L_x_11015:
[----:B0-----:R0:W2:Y:S02]  /*168a0*/  SYNCS.PHASECHK.TRANS64.TRYWAIT P0, [R7+URZ], R2 ;  /* 0x00000002070075a7 */ /* 0x0010a4000800017f */
[----:B--2---:R-:W-:Y:S05]  /*168b0*/  @!P0 NANOSLEEP.SYNCS 0x989680 ;  /* 0x009896800000895d */ /* 0x004fea0003900000 */
[----:B------:R-:W2:Y:S02]  /*168c0*/  @!P0 SYNCS.PHASECHK.TRANS64 P0, [R7+URZ], R2 ;  /* 0x00000002070085a7 */ /* 0x000ea4000800007f */
[----:B--2---:R-:W-:Y:S05]  /*168d0*/  @!P0 BRA `(.L_x_11015) ;  /* 0xfffffffc00f08947 */ /* 0x004fea000383ffff */
[----:B------:R-:W-:Y:S05]  /*168e0*/  BRA `(.L_x_11112) ;  /* 0xffffffe000e87947 */ /* 0x000fea000383ffff */
.L_x_11016:
[----:B--2---:R2:W3:Y:S02]  /*168f0*/  SYNCS.PHASECHK.TRANS64.TRYWAIT P0, [R3+URZ], R0 ;  /* 0x00000000030075a7 */ /* 0x0044e4000800017f */
[----:B---3--:R-:W-:Y:S05]  /*16900*/  @!P0 NANOSLEEP.SYNCS 0x989680 ;  /* 0x009896800000895d */ /* 0x008fea0003900000 */
[----:B------:R-:W3:Y:S02]  /*16910*/  @!P0 SYNCS.PHASECHK.TRANS64 P0, [R3+URZ], R0 ;  /* 0x00000000030085a7 */ /* 0x000ee4000800007f */
[----:B---3--:R-:W-:Y:S05]  /*16920*/  @!P0 BRA `(.L_x_11016) ;  /* 0xfffffffc00f08947 */ /* 0x008fea000383ffff */
[----:B------:R-:W-:Y:S05]  /*16930*/  BRA `(.L_x_11113) ;  /* 0xffffffe000dc7947 */ /* 0x000fea000383ffff */
.L_x_11018:
[----:B--2---:R2:W3:Y:S02]  /*16940*/  SYNCS.PHASECHK.TRANS64.TRYWAIT P0, [R5+URZ], R2 ;  /* 0x00000002050075a7 */ /* 0x0044e4000800017f */
[----:B---3--:R-:W-:Y:S05]  /*16950*/  @!P0 NANOSLEEP.SYNCS 0x989680 ;  /* 0x009896800000895d */ /* 0x008fea0003900000 */
[----:B------:R-:W3:Y:S02]  /*16960*/  @!P0 SYNCS.PHASECHK.TRANS64 P0, [R5+URZ], R2 ;  /* 0x00000002050085a7 */ /* 0x000ee4000800007f */
[----:B---3--:R-:W-:Y:S05]  /*16970*/  @!P0 BRA `(.L_x_11018) ;  /* 0xfffffffc00f08947 */ /* 0x008fea000383ffff */
[----:B------:R-:W-:Y:S05]  /*16980*/  BRA `(.L_x_11114) ;  /* 0xffffffe000e07947 */ /* 0x000fea000383ffff */
.L_x_11115:
        /* <DEDUP_REMOVED lines=15> */
.L_x_12790:


//--------------------- .text._ZN7cutlass13device_kernelIN5flash11enable_sm90INS1_16FlashAttnFwdSm90INS1_25CollectiveMainloopFwdSm90ILi2EN4cute5tupleIJNS5_1CILi1EEES8_S8_EEENS6_IJNS7_ILi192EEENS7_ILi128EEENS7_ILi64EEEEEELi64ENS_6half_tEfNS_4arch4Sm90ELb0ELb1ELb0ELb0ELb0ELb0ELb0ELb1ELb1ELb0ELb0ELb0EEENS1_21CollectiveEpilogueFwdINS6_IJSA_SC_SB_EEES9_SE_SG_Li384ELb0ELb0ELb0ELb0EEENS1_30DynamicPersistentTileSchedulerILi384ELi32ELb0ELb0ELb1EEEEEEEEEvNT_6ParamsE --------------------------
	.section	.text._ZN7cutlass13device_kernelIN5flash11enable_sm90INS1_16FlashAttnFwdSm90INS1_25CollectiveMainloopFwdSm90ILi2EN4cute5tupleIJNS5_1CILi1EEES8_S8_EEENS6_IJNS7_ILi192EEENS7_ILi128EEENS7_ILi64EEEEEELi64ENS_6half_tEfNS_4arch4Sm90ELb0ELb1ELb0ELb0ELb0ELb0ELb0ELb1ELb1ELb0ELb0ELb0EEENS1_21CollectiveEpilogueFwdINS6_IJSA_SC_SB_EEES9_SE_SG_Li384ELb0ELb0ELb0ELb0EEENS1_30DynamicPersistentTileSchedulerILi384ELi32ELb0ELb0ELb1EEEEEEEEEvNT_6ParamsE,"ax",@progbits
	.align	128
.text._ZN7cutlass13device_kernelIN5flash11enable_sm90INS1_16FlashAttnFwdSm90INS1_25CollectiveMainloopFwdSm90ILi2EN4cute5tupleIJNS5_1CILi1EEES8_S8_EEENS6_IJNS7_ILi192EEENS7_ILi128EEENS7_ILi64EEEEEELi64ENS_6half_tEfNS_4arch4Sm90ELb0ELb1ELb0ELb0ELb0ELb0ELb0ELb1ELb1ELb0ELb0ELb0EEENS1_21CollectiveEpilogueFwdINS6_IJSA_SC_SB_EEES9_SE_SG_Li384ELb0ELb0ELb0ELb0EEENS1_30DynamicPersistentTileSchedulerILi384ELi32ELb0ELb0ELb1EEEEEEEEEvNT_6ParamsE:
        .type           _ZN7cutlass13device_kernelIN5flash11enable_sm90INS1_16FlashAttnFwdSm90INS1_25CollectiveMainloopFwdSm90ILi2EN4cute5tupleIJNS5_1CILi1EEES8_S8_EEENS6_IJNS7_ILi192EEENS7_ILi128EEENS7_ILi64EEEEEELi64ENS_6half_tEfNS_4arch4Sm90ELb0ELb1ELb0ELb0ELb0ELb0ELb0ELb1ELb1ELb0ELb0ELb0EEENS1_21CollectiveEpilogueFwdINS6_IJSA_SC_SB_EEES9_SE_SG_Li384ELb0ELb0ELb0ELb0EEENS1_30DynamicPersistentTileSchedulerILi384ELi32ELb0ELb0ELb1EEEEEEEEEvNT_6ParamsE,@function
        .size           _ZN7cutlass13device_kernelIN5flash11enable_sm90INS1_16FlashAttnFwdSm90INS1_25CollectiveMainloopFwdSm90ILi2EN4cute5tupleIJNS5_1CILi1EEES8_S8_EEENS6_IJNS7_ILi192EEENS7_ILi128EEENS7_ILi64EEEEEELi64ENS_6half_tEfNS_4arch4Sm90ELb0ELb1ELb0ELb0ELb0ELb0ELb0ELb1ELb1ELb0ELb0ELb0EEENS1_21CollectiveEpilogueFwdINS6_IJSA_SC_SB_EEES9_SE_SG_Li384ELb0ELb0ELb0ELb0EEENS1_30DynamicPersistentTileSchedulerILi384ELi32ELb0ELb0ELb1EEEEEEEEEvNT_6ParamsE,(.L_x_12791 - _ZN7cutlass13device_kernelIN5flash11enable_sm90INS1_16FlashAttnFwdSm90INS1_25CollectiveMainloopFwdSm90ILi2EN4cute5tupleIJNS5_1CILi1EEES8_S8_EEENS6_IJNS7_ILi192EEENS7_ILi128EEENS7_ILi64EEEEEELi64ENS_6half_tEfNS_4arch4Sm90ELb0ELb1ELb0ELb0ELb0ELb0ELb0ELb1ELb1ELb0ELb0ELb0EEENS1_21CollectiveEpilogueFwdINS6_IJSA_SC_SB_EEES9_SE_SG_Li384ELb0ELb0ELb0ELb0EEENS1_30DynamicPersistentTileSchedulerILi384ELi32ELb0ELb0ELb1EEEEEEEEEvNT_6ParamsE)
        .other          _ZN7cutlass13device_kernelIN5flash11enable_sm90INS1_16FlashAttnFwdSm90INS1_25CollectiveMainloopFwdSm90ILi2EN4cute5tupleIJNS5_1CILi1EEES8_S8_EEENS6_IJNS7_ILi192EEENS7_ILi128EEENS7_ILi64EEEEEELi64ENS_6half_tEfNS_4arch4Sm90ELb0ELb1ELb0ELb0ELb0ELb0ELb0ELb1ELb1ELb0ELb0ELb0EEENS1_21CollectiveEpilogueFwdINS6_IJSA_SC_SB_EEES9_SE_SG_Li384ELb0ELb0ELb0ELb0EEENS1_30DynamicPersistentTileSchedulerILi384ELi32ELb0ELb0ELb1EEEEEEEEEvNT_6ParamsE,@"STO_CUDA_ENTRY STV_DEFAULT"
_ZN7cutlass13device_kernelIN5flash11enable_sm90INS1_16FlashAttnFwdSm90INS1_25CollectiveMainloopFwdSm90ILi2EN4cute5tupleIJNS5_1CILi1EEES8_S8_EEENS6_IJNS7_ILi192EEENS7_ILi128EEENS7_ILi64EEEEEELi64ENS_6half_tEfNS_4arch4Sm90ELb0ELb1ELb0ELb0ELb0ELb0ELb0ELb1ELb1ELb0ELb0ELb0EEENS1_21CollectiveEpilogueFwdINS6_IJSA_SC_SB_EEES9_SE_SG_Li384ELb0ELb0ELb0ELb0EEENS1_30DynamicPersistentTileSchedulerILi384ELi32ELb0ELb0ELb1EEEEEEEEEvNT_6ParamsE:
        /* <DEDUP_REMOVED lines=23> */
.L_x_11117:
[----:B------:R-:W-:Y:S05]  /*0170*/  BSYNC B0 ;  /* 0x0000000000007941 */ /* 0x000fea0003800000 */
.L_x_11116:
        /* <DEDUP_REMOVED lines=37> */
.L_x_11118:
        /* <DEDUP_REMOVED lines=22> */
.L_x_11119:
        /* <DEDUP_REMOVED lines=18> */
.L_x_11120:
        /* <DEDUP_REMOVED lines=22> */
.L_x_11121:
        /* <DEDUP_REMOVED lines=22> */
.L_x_11122:
        /* <DEDUP_REMOVED lines=8> */
.L_x_11124:
        /* <DEDUP_REMOVED lines=16> */
[----:B------:R-:W-:Y:S02]  /*0a90*/  ULOP3.LUT UR46, UR38, 0x1, URZ, 0xfc, !UPT ;  /* 0x00000001262e7892 */ /* 0x000fe4000f8efc3f */
[----:B------:R-:W-:Y:S01]  /*0aa0*/  SHF.R.S32.HI R3, RZ, 0x1f, R0 ;  /* 0x0000001fff037819 */ /* 0x000fe20000011400 */
[----:B------:R-:W-:Y:S01]  /*0ab0*/  UMOV UR36, URZ ;  /* 0x0000003f00247c82 */ /* 0x000fe20008000000 */
[----:B------:R-:W-:Y:S01]  /*0ac0*/  UMOV UR37, URZ ;  /* 0x0000003f00257c82 */ /* 0x000fe20008000000 */
[----:B------:R-:W-:Y:S01]  /*0ad0*/  UMOV UR39, URZ ;  /* 0x0000003f00277c82 */ /* 0x000fe20008000000 */
[----:B------:R-:W-:Y:S01]  /*0ae0*/  LEA.HI R4, R3, R0, RZ, 0x7 ;  /* 0x0000000003047211 */ /* 0x000fe200078f38ff */
[----:B------:R-:W2:Y:S03]  /*0af0*/  S2UR UR6, SR_SWINHI ;  /* 0x00000000000679c3 */ /* 0x000ea60000002f00 */
[----:B------:R-:W-:-:S02]  /*0b00*/  LOP3.LUT R5, R4, 0xffffff80, RZ, 0xc0, !PT ;  /* 0xffffff8004057812 */ /* 0x000fc400078ec0ff */
[----:B------:R-:W-:-:S03]  /*0b10*/  SHF.R.S32.HI R4, RZ, 0x7, R4 ;  /* 0x00000007ff047819 */ /* 0x000fc60000011404 */
[----:B------:R-:W-:Y:S01]  /*0b20*/  IMAD.IADD R17, R0, 0x1, -R5 ;  /* 0x0000000100117824 */ /* 0x000fe200078e0a05 */
[CC--:B------:R-:W-:Y:S02]  /*0b30*/  LEA.HI R5, R3.reuse, R0.reuse, RZ, 0x4 ;  /* 0x0000000003057211 */ /* 0x0c0fe400078f20ff */
[----:B------:R-:W-:Y:S02]  /*0b40*/  LEA.HI R3, R3, R0, RZ, 0x5 ;  /* 0x0000000003037211 */ /* 0x000fe400078f28ff */
[----:B------:R-:W-:Y:S02]  /*0b50*/  SHF.R.S32.HI R8, RZ, 0x1f, R17 ;  /* 0x0000001fff087819 */ /* 0x000fe40000011411 */
[C---:B------:R-:W-:Y:S01]  /*0b60*/  LOP3.LUT R7, R5.reuse, 0x3fffff0, RZ, 0xc0, !PT ;  /* 0x03fffff005077812 */ /* 0x040fe200078ec0ff */
[----:B-1----:R-:W-:Y:S01]  /*0b70*/  ULEA UR40, UR4, UR40, 0x18 ;  /* 0x0000002804287291 */ /* 0x002fe2000f8ec03f */
[----:B------:R-:W-:Y:S02]  /*0b80*/  SHF.R.S32.HI R6, RZ, 0x4, R5 ;  /* 0x00000004ff067819 */ /* 0x000fe40000011405 */
[----:B------:R-:W-:Y:S01]  /*0b90*/  LEA.HI R9, R8, R17, RZ, 0x2 ;  /* 0x0000001108097211 */ /* 0x000fe200078f10ff */
[----:B------:R-:W-:Y:S01]  /*0ba0*/  IMAD.IADD R7, R0, 0x1, -R7 ;  /* 0x0000000100077824 */ /* 0x000fe200078e0a07 */
[----:B------:R-:W-:-:S02]  /*0bb0*/  LEA.HI R5, R5, R6, RZ, 0x1 ;  /* 0x0000000605057211 */ /* 0x000fc400078f08ff */
[----:B------:R-:W-:Y:S01]  /*0bc0*/  SHF.R.S32.HI R0, RZ, 0x5, R3 ;  /* 0x00000005ff007819 */ /* 0x000fe20000011403 */
[----:B------:R-:W-:Y:S01]  /*0bd0*/  UMOV UR4, UR40 ;  /* 0x0000002800047c82 */ /* 0x000fe20008000000 */
[----:B--2---:R-:W-:Y:S01]  /*0be0*/  UMOV UR5, UR6 ;  /* 0x0000000600057c82 */ /* 0x004fe20008000000 */
[--C-:B------:R-:W-:Y:S01]  /*0bf0*/  SHF.R.S32.HI R3, RZ, 0x2, R9.reuse ;  /* 0x00000002ff037819 */ /* 0x100fe20000011409 */
[----:B------:R-:W-:Y:S01]  /*0c00*/  IMAD.U32 R22, RZ, RZ, UR4 ;  /* 0x00000004ff167e24 */ /* 0x000fe2000f8e00ff */
[----:B------:R-:W-:Y:S01]  /*0c10*/  SHF.R.S32.HI R10, RZ, 0x1f, R9 ;  /* 0x0000001fff0a7819 */ /* 0x000fe20000011409 */
[----:B------:R-:W-:Y:S01]  /*0c20*/  IMAD R12, R0, 0x10, R7 ;  /* 0x00000010000c7824 */ /* 0x000fe200078e0207 */
[----:B------:R-:W-:Y:S01]  /*0c30*/  LOP3.LUT R5, R5, 0x1ffffffe, RZ, 0xc0, !PT ;  /* 0x1ffffffe05057812 */ /* 0x000fe200078ec0ff */
[----:B------:R-:W-:Y:S01]  /*0c40*/  IMAD.HI R0, R4, 0x55555556, RZ ;  /* 0x5555555604007827 */ /* 0x000fe200078e02ff */
[----:B------:R-:W-:Y:S01]  /*0c50*/  LEA.HI R10, R10, R3, RZ, 0x3 ;  /* 0x000000030a0a7211 */ /* 0x000fe200078f18ff */
[----:B------:R-:W-:Y:S01]  /*0c60*/  UMOV UR4, UR7 ;  /* 0x0000000700047c82 */ /* 0x000fe20008000000 */
[----:B------:R-:W-:Y:S01]  /*0c70*/  LEA.HI R8, R8, R17, RZ, 0x5 ;  /* 0x0000001108087211 */ /* 0x000fe200078f28ff */
[----:B------:R-:W-:Y:S01]  /*0c80*/  IMAD.IADD R5, R6, 0x1, -R5 ;  /* 0x0000000106057824 */ /* 0x000fe200078e0a05 */
[----:B------:R-:W-:Y:S01]  /*0c90*/  LOP3.LUT R10, R10, 0xfffffff8, RZ, 0xc0, !PT ;  /* 0xfffffff80a0a7812 */ /* 0x000fe200078ec0ff */
[----:B------:R-:W-:Y:S01]  /*0ca0*/  IMAD.U32 R23, RZ, RZ, UR5 ;  /* 0x00000005ff177e24 */ /* 0x000fe2000f8e00ff */
[----:B------:R-:W-:Y:S01]  /*0cb0*/  SHF.R.S32.HI R8, RZ, 0x5, R8 ;  /* 0x00000005ff087819 */ /* 0x000fe20000011408 */
[----:B------:R-:W-:Y:S01]  /*0cc0*/  IMAD R12, R12, 0x8, R5 ;  /* 0x000000080c0c7824 */ /* 0x000fe200078e0205 */
[----:B------:R-:W-:Y:S01]  /*0cd0*/  LEA.HI R5, R0, R0, RZ, 0x1 ;  /* 0x0000000000057211 */ /* 0x000fe200078f08ff */
[----:B------:R-:W-:Y:S01]  /*0ce0*/  IMAD.IADD R7, R3, 0x1, -R10 ;  /* 0x0000000103077824 */ /* 0x000fe200078e0a0a */
[----:B------:R-:W-:Y:S01]  /*0cf0*/  LOP3.LUT R0, R9, 0x7ffffffc, RZ, 0xc0, !PT ;  /* 0x7ffffffc09007812 */ /* 0x000fe200078ec0ff */
[----:B------:R-:W-:-:S02]  /*0d00*/  IMAD.SHL.U32 R3, R12, 0x8, RZ ;  /* 0x000000080c037824 */ /* 0x000fc400078e00ff */
[----:B------:R-:W-:Y:S02]  /*0d10*/  IMAD R5, R5, -0x3, R4 ;  /* 0xfffffffd05057824 */ /* 0x000fe400078e0204 */
[----:B------:R-:W-:Y:S02]  /*0d20*/  IMAD R8, R8, 0x10, R7 ;  /* 0x0000001008087824 */ /* 0x000fe400078e0207 */
[----:B------:R-:W-:Y:S02]  /*0d30*/  IMAD.IADD R17, R17, 0x1, -R0 ;  /* 0x0000000111117824 */ /* 0x000fe400078e0a00 */
[----:B------:R-:W-:-:S04]  /*0d40*/  IMAD.WIDE R22, R3, 0x2, R22 ;  /* 0x0000000203167825 */ /* 0x000fc800078e0216 */
[----:B------:R-:W-:-:S07]  /*0d50*/  IMAD R18, R5, 0x40, R8 ;  /* 0x0000004005127824 */ /* 0x000fce00078e0208 */
.L_x_11217:
        /* <DEDUP_REMOVED lines=20> */
.L_x_11125:
[----:B------:R-:W-:Y:S01]  /*0ea0*/  ULDC UR6, c[0x0][0xdc4] ;  /* 0x0003710000067ab9 */ /* 0x000fe20000000800 */
[----:B------:R-:W-:Y:S01]  /*0eb0*/  UMOV UR48, UR7 ;  /* 0x0000000700307c82 */ /* 0x000fe20008000000 */
[----:B------:R-:W-:-:S11]  /*0ec0*/  UISETP.NE.AND UP0, UPT, UR6, 0x1, UPT ;  /* 0x000000010600788c */ /* 0x000fd6000bf05270 */
[----:B------:R-:W-:Y:S02]  /*0ed0*/  @UP0 ULDC.64 UR10, c[0x0][0xdc8] ;  /* 0x00037200000a0ab9 */ /* 0x000fe40000000a00 */
[----:B------:R-:W-:-:S04]  /*0ee0*/  UIMAD.WIDE.U32 UR4, UR7, UR10, URZ ;  /* 0x0000000a070472a5 */ /* 0x000fc8000f8e003f */
[----:B------:R-:W-:-:S04]  /*0ef0*/  @UP0 USHF.R.U32.HI UR48, URZ, UR11, UR5 ;  /* 0x0000000b3f300299 */ /* 0x000fc80008011605 */
[----:B------:R-:W-:-:S12]  /*0f00*/  UIMAD UR4, UR48, UR6, URZ ;  /* 0x00000006300472a4 */ /* 0x000fd8000f8e023f */
.L_x_11126:
        /* <DEDUP_REMOVED lines=41> */
.L_x_11128:
[----:B------:R-:W-:-:S11]  /*11a0*/  UISETP.NE.AND UP0, UPT, UR5, 0x1, UPT ;  /* 0x000000010500788c */ /* 0x000fd6000bf05270 */
[----:B------:R-:W-:Y:S02]  /*11b0*/  @UP0 ULDC.64 UR12, c[0x0][0x9e8] ;  /* 0x00027a00000c0ab9 */ /* 0x000fe40000000a00 */
[----:B------:R-:W-:-:S04]  /*11c0*/  UIMAD.WIDE.U32 UR6, UR4, UR12, URZ ;  /* 0x0000000c040672a5 */ /* 0x000fc8000f8e003f */
[----:B------:R-:W-:-:S12]  /*11d0*/  @UP0 USHF.R.U32.HI UR4, URZ, UR13, UR7 ;  /* 0x0000000d3f040299 */ /* 0x000fd80008011607 */
.L_x_11129:
[----:B------:R-:W-:-:S06]  /*11e0*/  UIMAD UR4, UR4, UR5, UR5 ;  /* 0x00000005040472a4 */ /* 0x000fcc000f8e0205 */
[----:B------:R-:W-:-:S07]  /*11f0*/  VIMNMX R0, R0, UR4, PT ;  /* 0x0000000400007c48 */ /* 0x000fce000bfe0100 */
.L_x_11127:
        /* <DEDUP_REMOVED lines=25> */
.L_x_11131:
[----:B------:R-:W-:-:S11]  /*1390*/  UISETP.NE.AND UP0, UPT, UR5, 0x1, UPT ;  /* 0x000000010500788c */ /* 0x000fd6000bf05270 */
[----:B------:R-:W-:Y:S02]  /*13a0*/  @UP0 ULDC.64 UR10, c[0x0][0x9e8] ;  /* 0x00027a00000a0ab9 */ /* 0x000fe40000000a00 */
[----:B------:R-:W-:-:S04]  /*13b0*/  UIMAD.WIDE.U32 UR6, UR4, UR10, URZ ;  /* 0x0000000a040672a5 */ /* 0x000fc8000f8e003f */
[----:B------:R-:W-:-:S12]  /*13c0*/  @UP0 USHF.R.U32.HI UR4, URZ, UR11, UR7 ;  /* 0x0000000b3f040299 */ /* 0x000fd80008011607 */
.L_x_11132:
[----:B------:R-:W-:-:S04]  /*13d0*/  UIMAD UR4, UR4, UR5, URZ ;  /* 0x00000005040472a4 */ /* 0x000fc8000f8e023f */
[----:B------:R-:W-:-:S04]  /*13e0*/  UISETP.LT.AND UP0, UPT, UR8, UR4, UPT ;  /* 0x000000040800728c */ /* 0x000fc8000bf01270 */
[----:B------:R-:W-:-:S12]  /*13f0*/  USEL UR8, UR8, UR4, !UP0 ;  /* 0x0000000408087287 */ /* 0x000fd8000c000000 */
.L_x_11130:
        /* <DEDUP_REMOVED lines=20> */
[----:B------:R-:W-:Y:S01]  /*1540*/  CS2R R6, SRZ ;  /* 0x0000000000067805 */ /* 0x000fe2000001ff00 */
[----:B------:R-:W-:Y:S01]  /*1550*/  IMAD.MOV.U32 R94, RZ, RZ, RZ ;  /* 0x000000ffff5e7224 */ /* 0x000fe200078e00ff */
[----:B------:R-:W-:Y:S01]  /*1560*/  ISETP.GT.AND P1, PT, R88, UR45, PT ;  /* 0x0000002d58007c0c */ /* 0x000fe2000bf24270 */
[----:B------:R-:W-:Y:S01]  /*1570*/  IMAD.MOV.U32 R9, RZ, RZ, RZ ;  /* 0x000000ffff097224 */ /* 0x000fe200078e00ff */
[----:B------:R-:W-:Y:S01]  /*1580*/  CS2R R90, SRZ ;  /* 0x00000000005a7805 */ /* 0x000fe2000001ff00 */
[----:B------:R-:W-:Y:S02]  /*1590*/  IMAD.MOV.U32 R89, RZ, RZ, RZ ;  /* 0x000000ffff597224 */ /* 0x000fe400078e00ff */
[----:B------:R-:W-:-:S08]  /*15a0*/  IMAD.MOV.U32 R0, RZ, RZ, RZ ;  /* 0x000000ffff007224 */ /* 0x000fd000078e00ff */
[----:B------:R-:W-:Y:S05]  /*15b0*/  @!P1 BRA `(.L_x_11133) ;  /* 0x000000b4000c9947 */ /* 0x000fea0003800000 */
[----:B------:R-:W-:-:S05]  /*15c0*/  VIADD R0, R2, 0xffffff80 ;  /* 0xffffff8002007836 */ /* 0x000fca0000000000 */
[----:B------:R-:W-:-:S04]  /*15d0*/  SHF.R.S32.HI R3, RZ, 0x1f, R0 ;  /* 0x0000001fff037819 */ /* 0x000fc80000011400 */
[----:B------:R-:W-:-:S04]  /*15e0*/  LEA.HI R3, R3, R0, RZ, 0x7 ;  /* 0x0000000003037211 */ /* 0x000fc800078f38ff */
[----:B------:R-:W-:-:S06]  /*15f0*/  SHF.R.S32.HI R3, RZ, 0x7, R3 ;  /* 0x00000007ff037819 */ /* 0x000fcc0000011403 */
[----:B------:R-:W1:Y:S02]  /*1600*/  SHFL.IDX PT, R3, R3, RZ, 0x1f ;  /* 0x00001fff03037589 */ /* 0x000e6400000e0000 */
[----:B-1----:R-:W-:-:S13]  /*1610*/  R2UR UR41, R3 ;  /* 0x00000000032972ca */ /* 0x002fda00000e0000 */
[----:B------:R-:W-:Y:S02]  /*1620*/  UIMAD.WIDE UR4, UR41, 0x55555556, URZ ;  /* 0x55555556290478a5 */ /* 0x000fe4000f8e023f */
[----:B------:R-:W-:Y:S02]  /*1630*/  UIADD3 UR4, UR40, 0x8400, URZ ;  /* 0x0000840028047890 */ /* 0x000fe4000fffe03f */
[----:B------:R-:W-:Y:S02]  /*1640*/  ULEA.HI UR5, UR5, UR5, URZ, 0x1 ;  /* 0x0000000505057291 */ /* 0x000fe4000f8f083f */
[----:B------:R-:W-:Y:S02]  /*1650*/  ULOP3.LUT UP0, URZ, UR4, 0x3ff, URZ, 0xc0, !UPT ;  /* 0x000003ff043f7892 */ /* 0x000fe4000f80c03f */
[----:B------:R-:W-:-:S04]  /*1660*/  UIMAD UR5, UR5, -0x3, UR41 ;  /* 0xfffffffd050578a4 */ /* 0x000fc8000f8e0229 */
[----:B------:R-:W-:Y:S01]  /*1670*/  PLOP3.LUT P0, PT, PT, PT, UP0, 0x80, 0x0 ;  /* 0x000000000000781c */ /* 0x000fe20003f0f008 */
[----:B------:R-:W-:-:S04]  /*1680*/  ULEA UR5, UR5, UR4, 0xd ;  /* 0x0000000405057291 */ /* 0x000fc8000f8e683f */
[----:B------:R-:W-:-:S04]  /*1690*/  USHF.R.U32.HI UR5, URZ, 0x4, UR5 ;  /* 0x000000043f057899 */ /* 0x000fc80008011605 */
        /* <DEDUP_REMOVED lines=18> */
.L_x_11134:
        /* <DEDUP_REMOVED lines=9> */
.L_x_11282:
[----:B------:R-:W-:Y:S05]  /*1850*/  @!P0 BRA `(.L_x_11136) ;  /* 0x0000000000048947 */ /* 0x000fea0003800000 */
[----:B------:R-:W-:Y:S01]  /*1860*/  BPT.TRAP 0x1 ;  /* 0x000000040000795c */ /* 0x000fe20000300000 */
.L_x_11136:
[----:B------:R-:W-:Y:S02]  /*1870*/  IMAD.U32 R5, RZ, RZ, UR39 ;  /* 0x00000027ff057e24 */ /* 0x000fe4000f8e00ff */
[----:B-1----:R-:W-:-:S03]  /*1880*/  IMAD.U32 R0, RZ, RZ, UR37 ;  /* 0x00000025ff007e24 */ /* 0x002fc6000f8e00ff */
[----:B------:R-:W-:Y:S02]  /*1890*/  LEA R5, R5, UR40, 0x3 ;  /* 0x0000002805057c11 */ /* 0x000fe4000f8e18ff */
[----:B------:R-:W-:-:S04]  /*18a0*/  SHF.L.U32 R0, R0, 0x1f, RZ ;  /* 0x0000001f00007819 */ /* 0x000fc800000006ff */
[----:B------:R1:W2:Y:S01]  /*18b0*/  SYNCS.PHASECHK.TRANS64.TRYWAIT P2, [R5+URZ+0x16830], R0 ;  /* 0x01683000050075a7 */ /* 0x0002a2000804017f */
[----:B------:R-:W-:Y:S05]  /*18c0*/  @!P0 BRA `(.L_x_11137) ;  /* 0x0000000000048947 */ /* 0x000fea0003800000 */
[----:B------:R-:W-:Y:S01]  /*18d0*/  BPT.TRAP 0x1 ;  /* 0x000000040000795c */ /* 0x000fe20000300000 */
.L_x_11137:
[----:B------:R-:W-:Y:S01]  /*18e0*/  LOP3.LUT P1, RZ, R2, 0x7f, RZ, 0xc0, !PT ;  /* 0x0000007f02ff7812 */ /* 0x000fe2000782c0ff */
[----:B--2---:R-:W-:-:S12]  /*18f0*/  @P2 BRA `(.L_x_11138) ;  /* 0x0000000000082947 */ /* 0x004fd80003800000 */
[----:B------:R-:W2:Y:S02]  /*1900*/  SYNCS.PHASECHK.TRANS64.TRYWAIT P2, [R5+URZ+0x16830], R0 ;  /* 0x01683000050075a7 */ /* 0x000ea4000804017f */
[----:B--2---:R-:W-:Y:S05]  /*1910*/  @!P2 BRA `(.L_x_11139) ;  /* 0x000000ec0020a947 */ /* 0x004fea0003800000 */
.L_x_11138:
        /* <DEDUP_REMOVED lines=10> */
[----:B-12---:R-:W-:Y:S01]  /*19c0*/  @!P1 VIADD R0, R5, 0x16840 ;  /* 0x0001684005009836 */ /* 0x006fe20000000000 */
[----:B------:R-:W-:Y:S01]  /*19d0*/  UMOV UR5, 0x40000040 ;  /* 0x4000004000057882 */ /* 0x000fe20000000000 */
[----:B------:R-:W-:Y:S01]  /*19e0*/  UMOV UR7, 0x40000040 ;  /* 0x4000004000077882 */ /* 0x000fe20000000000 */
[----:B------:R-:W-:Y:S01]  /*19f0*/  ULOP3.LUT UR20, UR4, 0x10000, URZ, 0xfc, !UPT ;  /* 0x0001000004147892 */ /* 0x000fe2000f8efc3f */
[----:B------:R-:W1:Y:S01]  /*1a00*/  LDC R7, c[0x0][0x288] ;  /* 0x0000a200ff077b82 */ /* 0x000e620000000800 */
[----:B------:R-:W-:Y:S01]  /*1a10*/  UIADD3 UR4, UR16, 0x2, URZ ;  /* 0x0000000210047890 */ /* 0x000fe2000fffe03f */
[C---:B------:R-:W-:Y:S01]  /*1a20*/  IMAD R11, R88.reuse, R3, 0x80 ;  /* 0x00000080580b7424 */ /* 0x040fe200078e0203 */
[----:B------:R-:W-:Y:S01]  /*1a30*/  ULEA UR18, UR39, UR20, 0xa ;  /* 0x0000001427127291 */ /* 0x000fe2000f8e503f */
[----:B------:R-:W-:Y:S01]  /*1a40*/  @!P1 PRMT R0, RZ, 0x654, R0 ;  /* 0x00000654ff009816 */ /* 0x000fe20000000000 */
[----:B------:R-:W-:Y:S01]  /*1a50*/  UIADD3 UR8, UR16, 0x4, URZ ;  /* 0x0000000410087890 */ /* 0x000fe2000fffe03f */
[----:B------:R-:W-:Y:S01]  /*1a60*/  LEA R9, R88, 0xffffff80, 0x7 ;  /* 0xffffff8058097811 */ /* 0x000fe200078e38ff */
[----:B------:R-:W-:-:S02]  /*1a70*/  UIADD3 UR6, UR18, 0x2, URZ ;  /* 0x0000000212067890 */ /* 0x000fc4000fffe03f */
[----:B------:R-:W-:Y:S01]  /*1a80*/  UIADD3 UR10, UR18, 0x4, URZ ;  /* 0x00000004120a7890 */ /* 0x000fe2000fffe03f */
[----:B------:R-:W-:Y:S02]  /*1a90*/  UMOV UR9, 0x40000040 ;  /* 0x4000004000097882 */ /* 0x000fe40000000000 */
[----:B------:R-:W-:Y:S01]  /*1aa0*/  HGMMA.64x128x16.F32 R24, gdesc[UR16], RZ, !UPT, gsb0 ;  /* 0x01e00000101879f0 */ /* 0x000fe2000c0008ff */
[----:B------:R-:W-:Y:S01]  /*1ab0*/  UMOV UR11, 0x40000040 ;  /* 0x40000040000b7882 */ /* 0x000fe20000000000 */
[----:B------:R-:W-:Y:S01]  /*1ac0*/  UIADD3 UR12, UR16, 0x6, URZ ;  /* 0x00000006100c7890 */ /* 0x000fe2000fffe03f */
[----:B---3--:R-:W-:Y:S01]  /*1ad0*/  IMAD R6, R4, UR47, R11 ;  /* 0x0000002f04067c24 */ /* 0x008fe2000f8e020b */
[----:B------:R-:W-:Y:S01]  /*1ae0*/  UIADD3 UR14, UR18, 0x6, URZ ;  /* 0x00000006120e7890 */ /* 0x000fe2000fffe03f */
[----:B------:R-:W-:Y:S01]  /*1af0*/  UMOV UR13, 0x40000040 ;  /* 0x40000040000d7882 */ /* 0x000fe20000000000 */
[----:B------:R-:W-:Y:S01]  /*1b00*/  UMOV UR15, 0x40000040 ;  /* 0x40000040000f7882 */ /* 0x000fe20000000000 */
[----:B------:R-:W-:Y:S01]  /*1b10*/  ULDC UR23, c[0x0][0x9dc] ;  /* 0x0002770000177ab9 */ /* 0x000fe20000000800 */
[----:B------:R-:W-:Y:S01]  /*1b20*/  IMAD R8, R17, -0x2, R6 ;  /* 0xfffffffe11087824 */ /* 0x000fe200078e0206 */
[----:B------:R-:W-:-:S02]  /*1b30*/  WARPGROUP.DEPBAR.LE gsb0, 0x0 ;  /* 0x00008000000079c5 */ /* 0x000fc40000010000 */
[----:B------:R-:W-:-:S06]  /*1b40*/  WARPGROUP.ARRIVE ;  /* 0x00000000000079c5 */ /* 0x000fcc0000000000 */
[----:B------:R-:W-:Y:S01]  /*1b50*/  HGMMA.64x128x16.F32 R24, gdesc[UR4], R24, gsb0 ;  /* 0x01e00000041879f0 */ /* 0x000fe20008000818 */
[----:B------:R-:W-:Y:S02]  /*1b60*/  ULDC.64 UR6, c[0x0][0x9e0] ;  /* 0x0002780000067ab9 */ /* 0x000fe40000000a00 */
        /* <DEDUP_REMOVED lines=10> */
[----:B------:R1:W-:Y:S02]  /*1c10*/  @!P1 SYNCS.ARRIVE.TRANS64.RED.A1T0 RZ, [R0+URZ], RZ ;  /* 0x000000ff00ff99a7 */ /* 0x0003e4000810043f */
[----:B-1----:R-:W-:-:S05]  /*1c20*/  IADD3 R0, R6, 0x1, -R7 ;  /* 0x0000000106007810 */ /* 0x002fca0007ffe807 */
        /* <DEDUP_REMOVED lines=20> */
.L_x_11142:
[----:B------:R-:W-:-:S06]  /*1d70*/  UISETP.NE.AND UP1, UPT, UR7, 0x1, UPT ;  /* 0x000000010700788c */ /* 0x000fcc000bf25270 */
[----:B------:R-:W-:-:S05]  /*1d80*/  PLOP3.LUT P2, PT, PT, PT, UP1, 0x80, 0x0 ;  /* 0x000000000000781c */ /* 0x000fca0003f4f018 */
[----:B------:R-:W-:-:S08]  /*1d90*/  @UP1 ULDC.64 UR10, c[0x0][0x9e8] ;  /* 0x00027a00000a1ab9 */ /* 0x000fd00000000a00 */
[----:B------:R-:W-:-:S05]  /*1da0*/  @P2 IMAD.HI.U32 R12, R6, UR10, RZ ;  /* 0x0000000a060c2c27 */ /* 0x000fca000f8e00ff */
[----:B------:R-:W-:-:S07]  /*1db0*/  @P2 SHF.R.U32.HI R6, RZ, UR11, R12 ;  /* 0x0000000bff062c19 */ /* 0x000fce000801160c */
.L_x_11143:
[----:B------:R-:W-:Y:S05]  /*1dc0*/  BSYNC B0 ;  /* 0x0000000000007941 */ /* 0x000fea0003800000 */
.L_x_11141:
[----:B------:R-:W-:-:S04]  /*1dd0*/  IMAD R6, R6, UR7, -R9 ;  /* 0x0000000706067c24 */ /* 0x000fc8000f8e0a09 */
[----:B------:R-:W-:-:S05]  /*1de0*/  IMAD R6, R17, -0x2, R6 ;  /* 0xfffffffe11067824 */ /* 0x000fca00078e0206 */
[----:B------:R-:W-:Y:S02]  /*1df0*/  VIMNMX R5, R5, R6, !PT ;  /* 0x0000000605057248 */ /* 0x000fe40007fe0100 */
[----:B------:R-:W-:-:S07]  /*1e00*/  VIADDMNMX R3, R6, UR7, R3, PT ;  /* 0x0000000706037c46 */ /* 0x000fce000b800103 */
.L_x_11140:
        /* <DEDUP_REMOVED lines=184> */
[----:B------:R-:W-:Y:S02]  /*2990*/  FSEL R85, R85, -INF , !P6 ;  /* 0xff80000055557808 */ /* 0x000fe40007000000 */
[----:B------:R-:W-:Y:S02]  /*29a0*/  PLOP3.LUT P6, PT, PT, PT, UP0, 0x40, 0x0 ;  /* 0x000000000000781c */ /* 0x000fe40003fce808 */
[----:B------:R-:W-:Y:S01]  /*29b0*/  VIADDMNMX R5, R3, R13, R8, PT ;  /* 0x0000000d03057246 */ /* 0x000fe20003800108 */
[----:B------:R-:W-:-:S10]  /*29c0*/  IMAD.IADD R8, R10, 0x1, R3 ;  /* 0x000000010a087824 */ /* 0x000fd400078e0203 */
        /* <DEDUP_REMOVED lines=15> */
.L_x_11146:
[----:B------:R-:W-:-:S06]  /*2ac0*/  UISETP.NE.AND UP1, UPT, UR7, 0x1, UPT ;  /* 0x000000010700788c */ /* 0x000fcc000bf25270 */
[----:B------:R-:W-:-:S05]  /*2ad0*/  PLOP3.LUT P6, PT, PT, PT, UP1, 0x80, 0x0 ;  /* 0x000000000000781c */ /* 0x000fca0003fcf018 */
[----:B------:R-:W-:-:S08]  /*2ae0*/  @UP1 ULDC.64 UR10, c[0x0][0x9e8] ;  /* 0x00027a00000a1ab9 */ /* 0x000fd00000000a00 */
[----:B------:R-:W-:Y:S01]  /*2af0*/  @P6 IMAD.HI.U32 R10, R6, UR10, RZ ;  /* 0x0000000a060a6c27 */ /* 0x000fe2000f8e00ff */
[----:B------:R-:W-:-:S13]  /*2b00*/  PLOP3.LUT P6, PT, PT, PT, UP1, 0x80, 0x0 ;  /* 0x000000000000781c */ /* 0x000fda0003fcf018 */
[----:B------:R-:W-:-:S07]  /*2b10*/  @P6 SHF.R.U32.HI R6, RZ, UR11, R10 ;  /* 0x0000000bff066c19 */ /* 0x000fce000801160a */
.L_x_11147:
[----:B------:R-:W-:Y:S05]  /*2b20*/  BSYNC B0 ;  /* 0x0000000000007941 */ /* 0x000fea0003800000 */
.L_x_11145:
[----:B------:R-:W-:-:S04]  /*2b30*/  IMAD R6, R6, UR7, -R9 ;  /* 0x0000000706067c24 */ /* 0x000fc8000f8e0a09 */
[----:B------:R-:W-:-:S05]  /*2b40*/  IMAD R6, R17, -0x2, R6 ;  /* 0xfffffffe11067824 */ /* 0x000fca00078e0206 */
[----:B------:R-:W-:Y:S02]  /*2b50*/  VIMNMX R8, R8, R6, !PT ;  /* 0x0000000608087248 */ /* 0x000fe40007fe0100 */
[----:B------:R-:W-:-:S07]  /*2b60*/  VIADDMNMX R5, R6, UR7, R5, PT ;  /* 0x0000000706057c46 */ /* 0x000fce000b800105 */
.L_x_11144:
        /* <DEDUP_REMOVED lines=157> */
[----:B------:R-:W-:Y:S01]  /*3540*/  LOP3.LUT P6, RZ, R19, 0x8000000, RZ, 0xc0, !PT ;  /* 0x0800000013ff7812 */ /* 0x000fe200078cc0ff */
[--C-:B------:R-:W-:Y:S01]  /*3550*/  FFMA.FTZ R148, R15, UR10, -R10.reuse ;  /* 0x0000000a0f947c23 */ /* 0x100fe2000801080a */
[----:B------:R-:W-:Y:S01]  /*3560*/  ISETP.LT.OR P2, PT, R5, 0x1, P2 ;  /* 0x000000010500780c */ /* 0x000fe20001741670 */
[--C-:B------:R-:W-:Y:S01]  /*3570*/  FFMA.FTZ R11, R25, UR10, -R10.reuse ;  /* 0x0000000a190b7c23 */ /* 0x100fe2000801080a */
[----:B------:R-:W-:Y:S01]  /*3580*/  ISETP.GT.AND P6, PT, R8, 0x79, !P6 ;  /* 0x000000790800780c */ /* 0x000fe200077c4270 */
[--C-:B------:R-:W-:Y:S01]  /*3590*/  FFMA.FTZ R150, R28, UR10, -R10.reuse ;  /* 0x0000000a1c967c23 */ /* 0x100fe2000801080a */
[----:B------:R-:W-:Y:S01]  /*35a0*/  FSEL R26, R26, -INF , !P2 ;  /* 0xff8000001a1a7808 */ /* 0x000fe20005000000 */
[----:B------:R-:W-:Y:S01]  /*35b0*/  MUFU.EX2 R148, R148 ;  /* 0x0000009400947308 */ /* 0x000fe20000000800 */
[----:B------:R-:W-:Y:S01]  /*35c0*/  LOP3.LUT P2, RZ, R19, 0x4000000, RZ, 0xc0, !PT ;  /* 0x0400000013ff7812 */ /* 0x000fe2000784c0ff */
[--C-:B------:R-:W-:Y:S01]  /*35d0*/  FFMA.FTZ R13, R29, UR10, -R10.reuse ;  /* 0x0000000a1d0d7c23 */ /* 0x100fe2000801080a */
[----:B------:R-:W-:Y:S01]  /*35e0*/  FMNMX.FTZ R9, R26, R27, !PT ;  /* 0x0000001b1a097209 */ /* 0x000fe20007810000 */
[--C-:B------:R-:W-:Y:S01]  /*35f0*/  FFMA.FTZ R144, R32, UR10, -R10.reuse ;  /* 0x0000000a20907c23 */ /* 0x100fe2000801080a */
[----:B------:R-:W-:Y:S01]  /*3600*/  ISETP.GT.AND P2, PT, R8, 0x69, !P2 ;  /* 0x000000690800780c */ /* 0x000fe20005744270 */
[--C-:B------:R-:W-:Y:S01]  /*3610*/  FFMA.FTZ R15, R33, UR10, -R10.reuse ;  /* 0x0000000a210f7c23 */ /* 0x100fe2000801080a */
[----:B------:R-:W-:Y:S01]  /*3620*/  FMNMX.FTZ R12, R30, R9, !PT ;  /* 0x000000091e0c7209 */ /* 0x000fe20007810000 */
[----:B------:R-:W1:Y:S01]  /*3630*/  MUFU.EX2 R11, R11 ;  /* 0x0000000b000b7308 */ /* 0x000e620000000800 */
[----:B------:R-:W-:Y:S01]  /*3640*/  ISETP.LT.OR P2, PT, R5, 0x6a, P2 ;  /* 0x0000006a0500780c */ /* 0x000fe20001741670 */
[--C-:B------:R-:W-:Y:S01]  /*3650*/  FFMA.FTZ R146, R36, UR10, -R10.reuse ;  /* 0x0000000a24927c23 */ /* 0x100fe2000801080a */
[----:B------:R-:W-:Y:S01]  /*3660*/  FMNMX.FTZ R9, R31, R12, !PT ;  /* 0x0000000c1f097209 */ /* 0x000fe20007810000 */
[--C-:B------:R-:W-:Y:S01]  /*3670*/  FFMA.FTZ R21, R37, UR10, -R10.reuse ;  /* 0x0000000a25157c23 */ /* 0x100fe2000801080a */
[----:B------:R-:W-:Y:S01]  /*3680*/  FSEL R79, R79, -INF , !P2 ;  /* 0xff8000004f4f7808 */ /* 0x000fe20005000000 */
        /* <DEDUP_REMOVED lines=24> */
[--C-:B------:R-:W-:Y:S01]  /*3810*/  FFMA.FTZ R128, R64, UR10, -R10.reuse ;  /* 0x0000000a40807c23 */ /* 0x100fe2000801080a */
[----:B------:R-:W-:Y:S01]  /*3820*/  FMNMX.FTZ R12, R46, R9, !PT ;  /* 0x000000092e0c7209 */ /* 0x000fe20007810000 */
[----:B------:R-:W5:Y:S01]  /*3830*/  MUFU.EX2 R15, R15 ;  /* 0x0000000f000f7308 */ /* 0x000f620000000800 */
        /* <DEDUP_REMOVED lines=12> */
[----:B------:R-:W-:-:S02]  /*3900*/  FFMA.FTZ R65, R85, UR10, -R10 ;  /* 0x0000000a55417c23 */ /* 0x000fc4000801080a */
[----:B------:R-:W-:Y:S01]  /*3910*/  FMNMX.FTZ R12, R54, R9, !PT ;  /* 0x00000009360c7209 */ /* 0x000fe20007810000 */
[----:B------:R-:W5:Y:S03]  /*3920*/  MUFU.EX2 R21, R21 ;  /* 0x0000001500157308 */ /* 0x000f660000000800 */
[----:B------:R-:W-:-:S04]  /*3930*/  FMNMX.FTZ R9, R55, R12, !PT ;  /* 0x0000000c37097209 */ /* 0x000fc80007810000 */
[----:B------:R-:W-:Y:S01]  /*3940*/  FMNMX.FTZ R12, R58, R9, !PT ;  /* 0x000000093a0c7209 */ /* 0x000fe20007810000 */
[----:B------:R-:W5:Y:S03]  /*3950*/  MUFU.EX2 R140, R140 ;  /* 0x0000008c008c7308 */ /* 0x000f660000000800 */
[----:B------:R-:W-:-:S04]  /*3960*/  FMNMX.FTZ R9, R59, R12, !PT ;  /* 0x0000000c3b097209 */ /* 0x000fc80007810000 */
[----:B------:R-:W-:Y:S01]  /*3970*/  FMNMX.FTZ R12, R62, R9, !PT ;  /* 0x000000093e0c7209 */ /* 0x000fe20007810000 */
[----:B------:R1:W-:Y:S03]  /*3980*/  MUFU.EX2 R5, R57 ;  /* 0x0000003900057308 */ /* 0x0003e60000000800 */
[----:B------:R-:W-:-:S04]  /*3990*/  FMNMX.FTZ R9, R63, R12, !PT ;  /* 0x0000000c3f097209 */ /* 0x000fc80007810000 */
[----:B------:R-:W-:Y:S01]  /*39a0*/  FMNMX.FTZ R12, R66, R9, !PT ;  /* 0x00000009420c7209 */ /* 0x000fe20007810000 */
[----:B------:R-:W-:Y:S01]  /*39b0*/  MUFU.EX2 R25, R25 ;  /* 0x0000001900197308 */ /* 0x000fe20000000800 */
[----:B-1----:R-:W-:Y:S02]  /*39c0*/  FFMA.FTZ R57, R77, UR10, -R10 ;  /* 0x0000000a4d397c23 */ /* 0x002fe4000801080a */
        /* <DEDUP_REMOVED lines=28> */
[----:B------:R-:W-:Y:S02]  /*3b90*/  FMUL.FTZ R28, R9, UR10 ;  /* 0x0000000a091c7c20 */ /* 0x000fe40008410000 */
[----:B------:R-:W-:Y:S03]  /*3ba0*/  MUFU.EX2 R49, R49 ;  /* 0x0000003100317308 */ /* 0x000fe60000000800 */
[----:B------:R-:W-:Y:S02]  /*3bb0*/  FSEL R28, R28, RZ, P2 ;  /* 0x000000ff1c1c7208 */ /* 0x000fe40001000000 */
[----:B------:R-:W-:-:S03]  /*3bc0*/  PLOP3.LUT P2, PT, PT, PT, UP0, 0x40, 0x0 ;  /* 0x000000000000781c */ /* 0x000fc60003f4e808 */
[----:B------:R-:W-:Y:S01]  /*3bd0*/  MUFU.EX2 R124, R124 ;  /* 0x0000007c007c7308 */ /* 0x000fe20000000800 */
[--C-:B------:R-:W-:Y:S01]  /*3be0*/  FFMA.FTZ R8, R27, UR10, -R28.reuse ;  /* 0x0000000a1b087c23 */ /* 0x100fe2000801081c */
[----:B------:R-:W-:Y:S01]  /*3bf0*/  FADD.FTZ R27, R148, R11 ;  /* 0x0000000b941b7221 */ /* 0x000fe20000010000 */
[--C-:B------:R-:W-:Y:S01]  /*3c00*/  FFMA.FTZ R149, R26, UR10, -R28.reuse ;  /* 0x0000000a1a957c23 */ /* 0x100fe2000801081c */
[--C-:B------:R-:W-:Y:S01]  /*3c10*/  FFMA.FTZ R151, R30, UR10, -R28.reuse ;  /* 0x0000000a1e977c23 */ /* 0x100fe2000801081c */
[--C-:B------:R-:W-:Y:S01]  /*3c20*/  FFMA.FTZ R10, R31, UR10, -R28.reuse ;  /* 0x0000000a1f0a7c23 */ /* 0x100fe2000801081c */
[----:B--2---:R-:W-:Y:S01]  /*3c30*/  FADD.FTZ R32, R150, R27 ;  /* 0x0000001b96207221 */ /* 0x004fe20000010000 */
[--C-:B------:R-:W-:Y:S01]  /*3c40*/  FFMA.FTZ R145, R34, UR10, -R28.reuse ;  /* 0x0000000a22917c23 */ /* 0x100fe2000801081c */
[----:B------:R-:W-:Y:S01]  /*3c50*/  MUFU.EX2 R8, R8 ;  /* 0x0000000800087308 */ /* 0x000fe20000000800 */
[----:B------:R-:W-:Y:S01]  /*3c60*/  FFMA.FTZ R12, R35, UR10, -R28 ;  /* 0x0000000a230c7c23 */ /* 0x000fe2000801081c */
[----:B---3--:R-:W-:Y:S01]  /*3c70*/  FADD.FTZ R27, R13, R32 ;  /* 0x000000200d1b7221 */ /* 0x008fe20000010000 */
[--C-:B------:R-:W-:Y:S01]  /*3c80*/  FFMA.FTZ R147, R38, UR10, -R28.reuse ;  /* 0x0000000a26937c23 */ /* 0x100fe2000801081c */
[--C-:B------:R-:W-:Y:S01]  /*3c90*/  FFMA.FTZ R14, R39, UR10, -R28.reuse ;  /* 0x0000000a270e7c23 */ /* 0x100fe2000801081c */
[--C-:B------:R-:W-:Y:S01]  /*3ca0*/  FFMA.FTZ R141, R42, UR10, -R28.reuse ;  /* 0x0000000a2a8d7c23 */ /* 0x100fe2000801081c */
[----:B----4-:R-:W-:Y:S01]  /*3cb0*/  FADD.FTZ R32, R144, R27 ;  /* 0x0000001b90207221 */ /* 0x010fe20000010000 */
[--C-:B------:R-:W-:Y:S01]  /*3cc0*/  FFMA.FTZ R20, R43, UR10, -R28.reuse ;  /* 0x0000000a2b147c23 */ /* 0x100fe2000801081c */
[----:B------:R-:W1:Y:S01]  /*3cd0*/  MUFU.EX2 R149, R149 ;  /* 0x0000009500957308 */ /* 0x000e620000000800 */
[----:B------:R-:W-:Y:S01]  /*3ce0*/  FFMA.FTZ R143, R46, UR10, -R28 ;  /* 0x0000000a2e8f7c23 */ /* 0x000fe2000801081c */
[----:B-----5:R-:W-:Y:S01]  /*3cf0*/  FADD.FTZ R27, R15, R32 ;  /* 0x000000200f1b7221 */ /* 0x020fe20000010000 */
[--C-:B------:R-:W-:Y:S01]  /*3d00*/  FFMA.FTZ R24, R47, UR10, -R28.reuse ;  /* 0x0000000a2f187c23 */ /* 0x100fe2000801081c */
[--C-:B------:R-:W-:Y:S01]  /*3d10*/  FFMA.FTZ R137, R50, UR10, -R28.reuse ;  /* 0x0000000a32897c23 */ /* 0x100fe2000801081c */
[--C-:B------:R-:W-:Y:S01]  /*3d20*/  FFMA.FTZ R26, R51, UR10, -R28.reuse ;  /* 0x0000000a331a7c23 */ /* 0x100fe2000801081c */
[----:B------:R-:W-:Y:S01]  /*3d30*/  FADD.FTZ R34, R146, R27 ;  /* 0x0000001b92227221 */ /* 0x000fe20000010000 */
[--C-:B------:R-:W-:Y:S01]  /*3d40*/  FFMA.FTZ R139, R54, UR10, -R28.reuse ;  /* 0x0000000a368b7c23 */ /* 0x100fe2000801081c */
[----:B------:R-:W2:Y:S01]  /*3d50*/  MUFU.EX2 R151, R151 ;  /* 0x0000009700977308 */ /* 0x000ea20000000800 */
[----:B------:R-:W-:Y:S01]  /*3d60*/  FFMA.FTZ R30, R55, UR10, -R28 ;  /* 0x0000000a371e7c23 */ /* 0x000fe2000801081c */
[----:B------:R-:W-:Y:S01]  /*3d70*/  FADD.FTZ R27, R21, R34 ;  /* 0x00000022151b7221 */ /* 0x000fe20000010000 */
[--C-:B------:R-:W-:Y:S01]  /*3d80*/  FFMA.FTZ R133, R58, UR10, -R28.reuse ;  /* 0x0000000a3a857c23 */ /* 0x100fe2000801081c */
[--C-:B------:R-:W-:Y:S01]  /*3d90*/  FFMA.FTZ R32, R59, UR10, -R28.reuse ;  /* 0x0000000a3b207c23 */ /* 0x100fe2000801081c */
[----:B------:R-:W-:Y:S01]  /*3da0*/  FFMA.FTZ R135, R62, UR10, -R28 ;  /* 0x0000000a3e877c23 */ /* 0x000fe2000801081c */
[----:B------:R-:W-:Y:S01]  /*3db0*/  FADD.FTZ R34, R140, R27 ;  /* 0x0000001b8c227221 */ /* 0x000fe20000010000 */
[----:B------:R-:W-:Y:S01]  /*3dc0*/  F2FP.F16.F32.PACK_AB R148, R11, R148 ;  /* 0x000000940b94723e */ /* 0x000fe200000000ff */
[----:B------:R-:W3:Y:S01]  /*3dd0*/  MUFU.EX2 R10, R10 ;  /* 0x0000000a000a7308 */ /* 0x000ee20000000800 */
[----:B-1----:R-:W-:Y:S01]  /*3de0*/  FADD.FTZ R36, R149, R8 ;  /* 0x0000000895247221 */ /* 0x002fe20000010000 */
[----:B------:R-:W-:Y:S01]  /*3df0*/  FADD.FTZ R31, R25, R34 ;  /* 0x00000022191f7221 */ /* 0x000fe20000010000 */
[--C-:B------:R-:W-:Y:S01]  /*3e00*/  FFMA.FTZ R34, R63, UR10, -R28.reuse ;  /* 0x0000000a3f227c23 */ /* 0x100fe2000801081c */
[--C-:B------:R-:W-:Y:S01]  /*3e10*/  FFMA.FTZ R129, R66, UR10, -R28.reuse ;  /* 0x0000000a42817c23 */ /* 0x100fe2000801081c */
[----:B------:R-:W-:Y:S01]  /*3e20*/  F2FP.F16.F32.PACK_AB R150, R13, R150 ;  /* 0x000000960d96723e */ /* 0x000fe200000000ff */
        /* <DEDUP_REMOVED lines=11> */
[----:B---3--:R-:W-:Y:S01]  /*3ee0*/  FADD.FTZ R36, R10, R27 ;  /* 0x0000001b0a247221 */ /* 0x008fe20000010000 */
[----:B------:R-:W-:Y:S01]  /*3ef0*/  FADD.FTZ R31, R33, R38 ;  /* 0x00000026211f7221 */ /* 0x000fe20000010000 */
[--C-:B------:R-:W-:Y:S01]  /*3f00*/  FFMA.FTZ R78, R78, UR10, -R28.reuse ;  /* 0x0000000a4e4e7c23 */ /* 0x100fe2000801081c */
[--C-:B------:R-:W-:Y:S01]  /*3f10*/  FFMA.FTZ R79, R79, UR10, -R28.reuse ;  /* 0x0000000a4f4f7c23 */ /* 0x100fe2000801081c */
[--C-:B------:R-:W-:Y:S01]  /*3f20*/  FFMA.FTZ R82, R82, UR10, -R28.reuse ;  /* 0x0000000a52527c23 */ /* 0x100fe2000801081c */
[----:B------:R-:W-:Y:S01]  /*3f30*/  FADD.FTZ R38, R138, R31 ;  /* 0x0000001f8a267221 */ /* 0x000fe20000010000 */
[----:B------:R-:W-:Y:S01]  /*3f40*/  FFMA.FTZ R83, R83, UR10, -R28 ;  /* 0x0000000a53537c23 */ /* 0x000fe2000801081c */
[----:B------:R-:W3:Y:S01]  /*3f50*/  MUFU.EX2 R147, R147 ;  /* 0x0000009300937308 */ /* 0x000ee20000000800 */
[----:B-1----:R-:W-:Y:S01]  /*3f60*/  FADD.FTZ R27, R145, R36 ;  /* 0x00000024911b7221 */ /* 0x002fe20000010000 */
[----:B------:R-:W-:Y:S01]  /*3f70*/  FADD.FTZ R31, R37, R38 ;  /* 0x00000026251f7221 */ /* 0x000fe20000010000 */
[--C-:B------:R-:W-:Y:S01]  /*3f80*/  FFMA.FTZ R86, R86, UR10, -R28.reuse ;  /* 0x0000000a56567c23 */ /* 0x100fe2000801081c */
[----:B------:R-:W-:Y:S01]  /*3f90*/  FFMA.FTZ R28, R87, UR10, -R28 ;  /* 0x0000000a571c7c23 */ /* 0x000fe2000801081c */
[----:B------:R-:W-:Y:S01]  /*3fa0*/  F2FP.F16.F32.PACK_AB R149, R8, R149 ;  /* 0x000000950895723e */ /* 0x000fe200000000ff */
[----:B------:R-:W-:Y:S01]  /*3fb0*/  FADD.FTZ R38, R132, R31 ;  /* 0x0000001f84267221 */ /* 0x000fe20000010000 */
[C---:B------:R-:W-:Y:S01]  /*3fc0*/  F2FP.F16.F32.PACK_AB R132, R5.reuse, R132 ;  /* 0x000000840584723e */ /* 0x040fe200000000ff */
        /* <DEDUP_REMOVED lines=8> */
[----:B---3--:R-:W-:Y:S01]  /*4050*/  FADD.FTZ R27, R147, R36 ;  /* 0x00000024931b7221 */ /* 0x008fe20000010000 */
[----:B------:R-:W-:Y:S01]  /*4060*/  FADD.FTZ R31, R41, R40 ;  /* 0x00000028291f7221 */ /* 0x000fe20000010000 */
[----:B------:R-:W-:Y:S02]  /*4070*/  F2FP.F16.F32.PACK_AB R142, R29, R142 ;  /* 0x0000008e1d8e723e */ /* 0x000fe400000000ff */
[----:B------:R-:W-:Y:S01]  /*4080*/  F2FP.F16.F32.PACK_AB R136, R33, R136 ;  /* 0x000000882188723e */ /* 0x000fe200000000ff */
[----:B------:R-:W-:Y:S01]  /*4090*/  FADD.FTZ R40, R128, R31 ;  /* 0x0000001f80287221 */ /* 0x000fe20000010000 */
[----:B------:R-:W-:Y:S01]  /*40a0*/  F2FP.F16.F32.PACK_AB R138, R37, R138 ;  /* 0x0000008a258a723e */ /* 0x000fe200000000ff */
[----:B------:R-:W3:Y:S01]  /*40b0*/  MUFU.EX2 R20, R20 ;  /* 0x0000001400147308 */ /* 0x000ee20000000800 */
        /* <DEDUP_REMOVED lines=26> */
[----:B------:R-:W-:-:S04]  /*4260*/  FADD.FTZ R13, R49, R40 ;  /* 0x00000028310d7221 */ /* 0x000fc80000010000 */
[----:B------:R-:W-:Y:S02]  /*4270*/  FADD.FTZ R40, R124, R13 ;  /* 0x0000000d7c287221 */ /* 0x000fe40000010000 */
        /* <DEDUP_REMOVED lines=55> */
[----:B------:R-:W-:Y:S01]  /*45f0*/  F2FP.F16.F32.PACK_AB R121, R83, R82 ;  /* 0x000000525379723e */ /* 0x000fe200000000ff */
[----:B------:R-:W-:Y:S02]  /*4600*/  VIADD R8, R88, 0xfffffffe ;  /* 0xfffffffe58087836 */ /* 0x000fe40000000000 */
[----:B-1----:R-:W-:-:S04]  /*4610*/  FADD.FTZ R4, R86, R11 ;  /* 0x0000000b56047221 */ /* 0x002fc80000010000 */
        /* <DEDUP_REMOVED lines=13> */
.L_x_11149:
[----:B------:R-:W-:-:S11]  /*46f0*/  UISETP.NE.AND UP1, UPT, UR7, 0x1, UPT ;  /* 0x000000010700788c */ /* 0x000fd6000bf25270 */
[----:B------:R-:W-:Y:S02]  /*4700*/  @UP1 ULDC.64 UR18, c[0x0][0x9e8] ;  /* 0x00027a0000121ab9 */ /* 0x000fe40000000a00 */
[----:B------:R-:W-:-:S04]  /*4710*/  UIMAD.WIDE.U32 UR14, UR11, UR18, URZ ;  /* 0x000000120b0e72a5 */ /* 0x000fc8000f8e003f */
[----:B------:R-:W-:-:S12]  /*4720*/  @UP1 USHF.R.U32.HI UR11, URZ, UR19, UR15 ;  /* 0x000000133f0b1299 */ /* 0x000fd8000801160f */
.L_x_11150:
[----:B------:R-:W-:-:S04]  /*4730*/  UIMAD UR7, UR11, UR7, UR7 ;  /* 0x000000070b0772a4 */ /* 0x000fc8000f8e0207 */
[----:B------:R-:W-:-:S04]  /*4740*/  UISETP.LT.AND UP1, UPT, UR6, UR7, UPT ;  /* 0x000000070600728c */ /* 0x000fc8000bf21270 */
[----:B------:R-:W-:-:S12]  /*4750*/  USEL UR6, UR6, UR7, UP1 ;  /* 0x0000000706067287 */ /* 0x000fd80008800000 */
.L_x_11148:
        /* <DEDUP_REMOVED lines=21> */
[----:B------:R-:W-:-:S13]  /*48b0*/  ISETP.GE.AND P2, PT, R8, UR28, PT ;  /* 0x0000001c08007c0c */ /* 0x000fda000bf46270 */
[----:B------:R-:W-:Y:S05]  /*48c0*/  @!P2 BRA `(.L_x_11151) ;  /* 0x0000002c0058a947 */ /* 0x000fea0003800000 */
[----:B------:R-:W-:Y:S01]  /*48d0*/  IMAD.IADD R10, R0, 0x1, R7 ;  /* 0x00000001000a7824 */ /* 0x000fe200078e0207 */
[----:B------:R-:W-:Y:S01]  /*48e0*/  ULDC UR22, c[0x0][0x9e4] ;  /* 0x0002790000167ab9 */ /* 0x000fe20000000800 */
[----:B------:R-:W-:Y:S01]  /*48f0*/  IMAD.MOV.U32 R119, RZ, RZ, RZ ;  /* 0x000000ffff777224 */ /* 0x000fe200078e00ff */
[----:B------:R-:W-:Y:S01]  /*4900*/  ULDC UR23, c[0x0][0x9dc] ;  /* 0x0002770000177ab9 */ /* 0x000fe20000000800 */
[----:B------:R-:W-:Y:S01]  /*4910*/  ULDC UR25, c[0x0][0x288] ;  /* 0x0000a20000197ab9 */ /* 0x000fe20000000800 */
[----:B------:R-:W-:Y:S01]  /*4920*/  ULDC UR21, c[0x0][0x988] ;  /* 0x0002620000157ab9 */ /* 0x000fe20000000800 */
[----:B------:R-:W-:-:S05]  /*4930*/  ULDC UR24, c[0x0][0x9e0] ;  /* 0x0002780000187ab9 */ /* 0x000fca0000000800 */
.L_x_11168:
        /* <DEDUP_REMOVED lines=9> */
.L_x_11153:
[----:B------:R-:W-:Y:S01]  /*49d0*/  ULEA UR6, UR27, UR40, 0x3 ;  /* 0x000000281b067291 */ /* 0x000fe2000f8e183f */
[----:B------:R-:W-:-:S05]  /*49e0*/  IMAD.U32 R11, RZ, RZ, UR26 ;  /* 0x0000001aff0b7e24 */ /* 0x000fca000f8e00ff */
[----:B------:R-:W-:-:S04]  /*49f0*/  SHF.L.U32 R11, R11, 0x1f, RZ ;  /* 0x0000001f0b0b7819 */ /* 0x000fc800000006ff */
[----:B------:R1:W2:Y:S01]  /*4a00*/  SYNCS.PHASECHK.TRANS64.TRYWAIT P2, [UR6+0x16830], R11 ;  /* 0x0168300bff0075a7 */ /* 0x0002a20008040146 */
[----:B------:R-:W-:Y:S05]  /*4a10*/  @!P0 BRA `(.L_x_11154) ;  /* 0x0000000000048947 */ /* 0x000fea0003800000 */
[----:B------:R-:W-:Y:S01]  /*4a20*/  BPT.TRAP 0x1 ;  /* 0x000000040000795c */ /* 0x000fe20000300000 */
.L_x_11154:
[----:B--2---:R-:W-:Y:S05]  /*4a30*/  @P2 BRA `(.L_x_11152) ;  /* 0x0000000000082947 */ /* 0x004fea0003800000 */
[----:B------:R-:W2:Y:S02]  /*4a40*/  SYNCS.PHASECHK.TRANS64.TRYWAIT P2, [UR6+0x16830], R11 ;  /* 0x0168300bff0075a7 */ /* 0x000ea40008040146 */
[----:B--2---:R-:W-:Y:S05]  /*4a50*/  @!P2 BRA `(.L_x_11155) ;  /* 0x000000b800e4a947 */ /* 0x004fea0003800000 */
.L_x_11152:
        /* <DEDUP_REMOVED lines=25> */
.L_x_11157:
[----:B------:R-:W-:Y:S01]  /*4bf0*/  ULEA UR6, UR39, UR40, 0x3 ;  /* 0x0000002827067291 */ /* 0x000fe2000f8e183f */
[----:B------:R-:W-:-:S05]  /*4c00*/  IMAD.U32 R11, RZ, RZ, UR37 ;  /* 0x00000025ff0b7e24 */ /* 0x000fca000f8e00ff */
[----:B------:R-:W-:-:S04]  /*4c10*/  SHF.L.U32 R11, R11, 0x1f, RZ ;  /* 0x0000001f0b0b7819 */ /* 0x000fc800000006ff */
[----:B------:R1:W2:Y:S01]  /*4c20*/  SYNCS.PHASECHK.TRANS64.TRYWAIT P2, [UR6+0x16850], R11 ;  /* 0x0168500bff0075a7 */ /* 0x0002a20008040146 */
[----:B------:R-:W-:Y:S05]  /*4c30*/  @!P0 BRA `(.L_x_11158) ;  /* 0x0000000000048947 */ /* 0x000fea0003800000 */
[----:B------:R-:W-:Y:S01]  /*4c40*/  BPT.TRAP 0x1 ;  /* 0x000000040000795c */ /* 0x000fe20000300000 */
.L_x_11158:
[----:B--2---:R-:W-:Y:S05]  /*4c50*/  @P2 BRA `(.L_x_11156) ;  /* 0x0000000000082947 */ /* 0x004fea0003800000 */
[----:B------:R-:W2:Y:S02]  /*4c60*/  SYNCS.PHASECHK.TRANS64.TRYWAIT P2, [UR6+0x16850], R11 ;  /* 0x0168500bff0075a7 */ /* 0x000ea40008040146 */
[----:B--2---:R-:W-:Y:S05]  /*4c70*/  @!P2 BRA `(.L_x_11159) ;  /* 0x000000b80074a947 */ /* 0x004fea0003800000 */
.L_x_11156:
[----:B------:R-:W-:Y:S01]  /*4c80*/  UIADD3 UR6, UR40, 0x400, URZ ;  /* 0x0000040028067890 */ /* 0x000fe2000fffe03f */
[----:B------:R-:W-:Y:S01]  /*4c90*/  WARPGROUP.ARRIVE ;  /* 0x00000000000079c5 */ /* 0x000fe20000000000 */
[----:B------:R-:W-:Y:S01]  /*4ca0*/  UMOV UR7, 0x40000040 ;  /* 0x4000004000077882 */ /* 0x000fe20000000000 */
[----:B------:R-:W3:Y:S01]  /*4cb0*/  LDC R15, c[0x0][0x2e0] ;  /* 0x0000b800ff0f7b82 */ /* 0x000ee20000000800 */
[----:B------:R-:W-:Y:S01]  /*4cc0*/  USHF.R.U32.HI UR6, URZ, 0x4, UR6 ;  /* 0x000000043f067899 */ /* 0x000fe20008011606 */
[----:B-12---:R-:W-:Y:S01]  /*4cd0*/  IMAD.SHL.U32 R11, R8, 0x80, RZ ;  /* 0x00000080080b7824 */ /* 0x006fe200078e00ff */
[----:B------:R-:W-:Y:S01]  /*4ce0*/  ISETP.GE.U32.AND P2, PT, R2, 0x180, PT ;  /* 0x000001800200780c */ /* 0x000fe20003f46070 */
[----:B------:R-:W-:Y:S01]  /*4cf0*/  IMAD.U32 R13, RZ, RZ, UR27 ;  /* 0x0000001bff0d7e24 */ /* 0x000fe2000f8e00ff */
[----:B------:R-:W-:Y:S01]  /*4d00*/  ULOP3.LUT UR6, UR6, 0x3fff, URZ, 0xc0, !UPT ;  /* 0x00003fff06067892 */ /* 0x000fe2000f8ec03f */
[----:B------:R-:W-:Y:S01]  /*4d10*/  VIADD R12, R16, 0x9 ;  /* 0x00000009100c7836 */ /* 0x000fe20000000000 */
[----:B------:R-:W-:-:S02]  /*4d20*/  IADD3 R14, -R11, 0x1, RZ ;  /* 0x000000010b0e7810 */ /* 0x000fc40007ffe1ff */
[----:B------:R-:W-:Y:S01]  /*4d30*/  ULEA UR10, UR39, UR6, 0xa ;  /* 0x00000006270a7291 */ /* 0x000fe2000f8e503f */
[----:B------:R-:W-:Y:S02]  /*4d40*/  @!P1 LEA R13, R13, UR40, 0x3 ;  /* 0x000000280d0d9c11 */ /* 0x000fe4000f8e18ff */
[----:B------:R-:W-:Y:S02]  /*4d50*/  SEL R20, R12, 0x9, !P2 ;  /* 0x000000090c147807 */ /* 0x000fe40005000000 */
[----:B------:R-:W-:Y:S01]  /*4d60*/  PLOP3.LUT P2, PT, PT, PT, UP0, 0x40, 0x0 ;  /* 0x000000000000781c */ /* 0x000fe20003f4e808 */
[----:B------:R-:W-:Y:S01]  /*4d70*/  @!P1 VIADD R13, R13, 0x16840 ;  /* 0x000168400d0d9836 */ /* 0x000fe20000000000 */
[----:B------:R-:W-:Y:S02]  /*4d80*/  UMOV UR6, UR10 ;  /* 0x0000000a00067c82 */ /* 0x000fe40008000000 */
[----:B------:R-:W-:Y:S01]  /*4d90*/  HGMMA.64x64x16.F32 R88, R148, gdesc[UR4].tnspB, R88, gsb0 ;  /* 0x40e0000494587df0 */ /* 0x000fe20008000858 */
[----:B------:R-:W-:Y:S01]  /*4da0*/  UIADD3 UR6, UR10, 0x80, URZ ;  /* 0x000000800a067890 */ /* 0x000fe2000fffe03f */
[----:B------:R-:W-:Y:S01]  /*4db0*/  @!P1 PRMT R13, RZ, 0x654, R13 ;  /* 0x00000654ff0d9816 */ /* 0x000fe2000000000d */
[----:B------:R-:W-:Y:S01]  /*4dc0*/  UMOV UR7, 0x40000040 ;  /* 0x4000004000077882 */ /* 0x000fe20000000000 */
[----:B---3--:R-:W-:-:S04]  /*4dd0*/  IMAD R14, R15, UR47, R14 ;  /* 0x0000002f0f0e7c24 */ /* 0x008fc8000f8e020e */
[----:B------:R-:W-:-:S04]  /*4de0*/  VIADD R14, R14, -UR25 ;  /* 0x800000190e0e7c36 */ /* 0x000fc80008000000 */
[----:B------:R-:W-:-:S04]  /*4df0*/  IMAD R14, R17, -0x2, R14 ;  /* 0xfffffffe110e7824 */ /* 0x000fc800078e020e */
[----:B------:R-:W-:-:S04]  /*4e00*/  VIADD R15, R14, UR24 ;  /* 0x000000180e0f7c36 */ /* 0x000fc80008000000 */
[----:B------:R-:W-:Y:S01]  /*4e10*/  IMAD.IADD R12, R0, 0x1, R15 ;  /* 0x00000001000c7824 */ /* 0x000fe200078e020f */
[----:B------:R-:W-:Y:S02]  /*4e20*/  WARPGROUP.DEPBAR.LE gsb0, 0x0 ;  /* 0x00008000000079c5 */ /* 0x000fe40000010000 */
[----:B------:R-:W-:-:S06]  /*4e30*/  WARPGROUP.ARRIVE ;  /* 0x00000000000079c5 */ /* 0x000fcc0000000000 */
[----:B------:R-:W-:Y:S01]  /*4e40*/  HGMMA.64x64x16.F32 R88, R144, gdesc[UR4].tnspB, R88, gsb0 ;  /* 0x40e0000490587df0 */ /* 0x000fe20008000858 */
[----:B------:R-:W-:Y:S01]  /*4e50*/  UIADD3 UR6, UR10, 0x100, URZ ;  /* 0x000001000a067890 */ /* 0x000fe2000fffe03f */
[----:B------:R-:W-:Y:S01]  /*4e60*/  UMOV UR7, 0x40000040 ;  /* 0x4000004000077882 */ /* 0x000fe20000000000 */
        /* <DEDUP_REMOVED lines=28> */
[----:B------:R-:W-:-:S06]  /*5030*/  ULOP3.LUT UR6, URZ, UR23, URZ, 0x33, !UPT ;  /* 0x000000173f067292 */ /* 0x000fcc000f8e333f */
[----:B------:R-:W-:Y:S01]  /*5040*/  VIADD R14, R14, UR6 ;  /* 0x000000060e0e7c36 */ /* 0x000fe20008000000 */
        /* <DEDUP_REMOVED lines=16> */
.L_x_11162:
[----:B------:R-:W-:Y:S02]  /*5150*/  IMAD.U32 R121, RZ, RZ, UR22 ;  /* 0x00000016ff797e24 */ /* 0x000fe4000f8e00ff */
[----:B------:R-:W-:-:S03]  /*5160*/  IMAD.MOV.U32 R20, RZ, RZ, R10 ;  /* 0x000000ffff147224 */ /* 0x000fc600078e000a */
[----:B------:R-:W-:-:S13]  /*5170*/  ISETP.NE.AND P2, PT, R121, 0x1, PT ;  /* 0x000000017900780c */ /* 0x000fda0003f45270 */
[----:B------:R-:W1:Y:S01]  /*5180*/  @P2 LDC.64 R122, c[0x0][0x9e8] ;  /* 0x00027a00ff7a2b82 */ /* 0x000e620000000a00 */
[----:B------:R-:W-:-:S04]  /*5190*/  @P2 IMAD.IADD R21, R0, 0x1, R7 ;  /* 0x0000000100152824 */ /* 0x000fc800078e0207 */
[----:B-1----:R-:W-:-:S05]  /*51a0*/  @P2 IMAD.HI.U32 R120, R21, R122, RZ ;  /* 0x0000007a15782227 */ /* 0x002fca00078e00ff */
[----:B------:R-:W-:-:S07]  /*51b0*/  @P2 SHF.R.U32.HI R20, RZ, R123, R120 ;  /* 0x0000007bff142219 */ /* 0x000fce0000011678 */
.L_x_11163:
[----:B------:R-:W-:Y:S05]  /*51c0*/  BSYNC B0 ;  /* 0x0000000000007941 */ /* 0x000fea0003800000 */
.L_x_11161:
[----:B------:R-:W-:-:S04]  /*51d0*/  IMAD R20, R20, R121, -R11 ;  /* 0x0000007914147224 */ /* 0x000fc800078e0a0b */
[----:B------:R-:W-:-:S05]  /*51e0*/  IMAD R20, R17, -0x2, R20 ;  /* 0xfffffffe11147824 */ /* 0x000fca00078e0214 */
[----:B------:R-:W-:Y:S02]  /*51f0*/  VIADDMNMX R12, R20, R121, R12, PT ;  /* 0x00000079140c7246 */ /* 0x000fe4000380010c */
[----:B------:R-:W-:-:S07]  /*5200*/  VIMNMX R13, R13, R20, !PT ;  /* 0x000000140d0d7248 */ /* 0x000fce0007fe0100 */
.L_x_11160:
        /* <DEDUP_REMOVED lines=113> */
.L_x_11166:
[----:B------:R-:W-:-:S05]  /*5920*/  IMAD.U32 R20, RZ, RZ, UR22 ;  /* 0x00000016ff147e24 */ /* 0x000fca000f8e00ff */
[----:B------:R-:W-:-:S13]  /*5930*/  ISETP.NE.AND P3, PT, R20, 0x1, PT ;  /* 0x000000011400780c */ /* 0x000fda0003f65270 */
[----:B------:R-:W1:Y:S02]  /*5940*/  @P3 LDC.64 R12, c[0x0][0x9e8] ;  /* 0x00027a00ff0c3b82 */ /* 0x000e640000000a00 */
[----:B-1----:R-:W-:-:S05]  /*5950*/  @P3 IMAD.HI.U32 R12, R123, R12, RZ ;  /* 0x0000000c7b0c3227 */ /* 0x002fca00078e00ff */
[----:B------:R-:W-:-:S07]  /*5960*/  @P3 SHF.R.U32.HI R123, RZ, R13, R12 ;  /* 0x0000000dff7b3219 */ /* 0x000fce000001160c */
.L_x_11167:
[----:B------:R-:W-:Y:S05]  /*5970*/  BSYNC B0 ;  /* 0x0000000000007941 */ /* 0x000fea0003800000 */
.L_x_11165:
[----:B------:R-:W-:-:S04]  /*5980*/  IMAD R12, R123, R20, -R11 ;  /* 0x000000147b0c7224 */ /* 0x000fc800078e0a0b */
[----:B------:R-:W-:-:S05]  /*5990*/  IMAD R12, R17, -0x2, R12 ;  /* 0xfffffffe110c7824 */ /* 0x000fca00078e020c */
[----:B------:R-:W-:Y:S02]  /*59a0*/  VIADDMNMX R15, R12, R20, R15, PT ;  /* 0x000000140c0f7246 */ /* 0x000fe4000380010f */
[----:B------:R-:W-:-:S07]  /*59b0*/  VIMNMX R14, R14, R12, !PT ;  /* 0x0000000c0e0e7248 */ /* 0x000fce0007fe0100 */
.L_x_11164:
[----:B------:R-:W-:Y:S01]  /*59c0*/  FMNMX.FTZ R12, R121, R6, !PT ;  /* 0x00000006790c7209 */ /* 0x000fe20007810000 */
[----:B------:R-:W-:Y:S01]  /*59d0*/  UMOV UR10, UR21 ;  /* 0x00000015000a7c82 */ /* 0x000fe20008000000 */
        /* <DEDUP_REMOVED lines=101> */
[----:B------:R-:W-:Y:S02]  /*6030*/  FMNMX.FTZ R20, R26, R9, !PT ;  /* 0x000000091a147209 */ /* 0x000fe40007810000 */
[----:B------:R-:W-:Y:S01]  /*6040*/  ISETP.LT.OR P5, PT, R15, 0x51, P5 ;  /* 0x000000510f00780c */ /* 0x000fe20002fa1670 */
        /* <DEDUP_REMOVED lines=45> */
[----:B------:R-:W-:Y:S01]  /*6320*/  FMNMX.FTZ R20, R50, R37, !PT ;  /* 0x0000002532147209 */ /* 0x000fe20007810000 */
[----:B------:R-:W-:Y:S01]  /*6330*/  FFMA.FTZ R37, R45, UR10, -R12 ;  /* 0x0000000a2d257c23 */ /* 0x000fe2000801080c */
[----:B------:R-:W-:Y:S01]  /*6340*/  ISETP.LT.OR P4, PT, R15, 0x61, P4 ;  /* 0x000000610f00780c */ /* 0x000fe20002781670 */
[----:B------:R-:W-:Y:S01]  /*6350*/  MUFU.EX2 R13, R13 ;  /* 0x0000000d000d7308 */ /* 0x000fe20000000800 */
[----:B------:R-:W-:Y:S02]  /*6360*/  FMNMX.FTZ R41, R51, R20, !PT ;  /* 0x0000001433297209 */ /* 0x000fe40007810000 */
[----:B------:R-:W-:Y:S02]  /*6370*/  ISETP.GT.AND P5, PT, R14, 0x68, P2 ;  /* 0x000000680e00780c */ /* 0x000fe400017a4270 */
[----:B------:R-:W-:-:S02]  /*6380*/  FMNMX.FTZ R20, R54, R41, !PT ;  /* 0x0000002936147209 */ /* 0x000fc40007810000 */
        /* <DEDUP_REMOVED lines=12> */
[----:B------:R-:W-:Y:S01]  /*6450*/  MUFU.EX2 R144, R144 ;  /* 0x0000009000907308 */ /* 0x000fe20000000800 */
[----:B------:R-:W-:Y:S02]  /*6460*/  FMNMX.FTZ R45, R63, R20, !PT ;  /* 0x000000143f2d7209 */ /* 0x000fe40007810000 */
[----:B------:R-:W-:Y:S02]  /*6470*/  ISETP.LT.OR P4, PT, R15, 0x6a, P4 ;  /* 0x0000006a0f00780c */ /* 0x000fe40002781670 */
[----:B------:R-:W-:Y:S01]  /*6480*/  FMNMX.FTZ R20, R66, R45, !PT ;  /* 0x0000002d42147209 */ /* 0x000fe20007810000 */
[----:B------:R-:W-:Y:S01]  /*6490*/  FFMA.FTZ R45, R53, UR10, -R12 ;  /* 0x0000000a352d7c23 */ /* 0x000fe2000801080c */
[----:B------:R-:W-:Y:S01]  /*64a0*/  ISETP.GT.AND P3, PT, R14, 0x70, P2 ;  /* 0x000000700e00780c */ /* 0x000fe20001764270 */
[----:B------:R-:W-:Y:S01]  /*64b0*/  MUFU.EX2 R25, R25 ;  /* 0x0000001900197308 */ /* 0x000fe20000000800 */
[----:B------:R-:W-:-:S02]  /*64c0*/  FMNMX.FTZ R49, R67, R20, !PT ;  /* 0x0000001443317209 */ /* 0x000fc40007810000 */
[----:B------:R-:W-:Y:S02]  /*64d0*/  FSEL R78, R78, -INF , !P5 ;  /* 0xff8000004e4e7808 */ /* 0x000fe40006800000 */
[----:B------:R-:W-:Y:S02]  /*64e0*/  FMNMX.FTZ R20, R70, R49, !PT ;  /* 0x0000003146147209 */ /* 0x000fe40007810000 */
[----:B------:R-:W-:Y:S01]  /*64f0*/  FSEL R79, R79, -INF , !P4 ;  /* 0xff8000004f4f7808 */ /* 0x000fe20006000000 */
[----:B------:R-:W-:Y:S01]  /*6500*/  MUFU.EX2 R146, R146 ;  /* 0x0000009200927308 */ /* 0x000fe20000000800 */
[----:B------:R-:W-:Y:S02]  /*6510*/  FMNMX.FTZ R49, R71, R20, !PT ;  /* 0x0000001447317209 */ /* 0x000fe40007810000 */
[----:B------:R-:W-:Y:S02]  /*6520*/  ISETP.GT.AND P5, PT, R14, 0x71, P2 ;  /* 0x000000710e00780c */ /* 0x000fe400017a4270 */
[----:B------:R-:W-:Y:S01]  /*6530*/  FMNMX.FTZ R20, R74, R49, !PT ;  /* 0x000000314a147209 */ /* 0x000fe20007810000 */
[--C-:B------:R-:W-:Y:S01]  /*6540*/  FFMA.FTZ R49, R57, UR10, -R12.reuse ;  /* 0x0000000a39317c23 */ /* 0x100fe2000801080c */
[C---:B------:R-:W-:Y:S01]  /*6550*/  ISETP.GT.AND P4, PT, R14.reuse, 0x78, P2 ;  /* 0x000000780e00780c */ /* 0x040fe20001784270 */
[--C-:B------:R-:W-:Y:S01]  /*6560*/  FFMA.FTZ R57, R69, UR10, -R12.reuse ;  /* 0x0000000a45397c23 */ /* 0x100fe2000801080c */
[----:B------:R-:W-:Y:S01]  /*6570*/  FMNMX.FTZ R53, R75, R20, !PT ;  /* 0x000000144b357209 */ /* 0x000fe20007810000 */
[----:B------:R-:W-:Y:S01]  /*6580*/  FFMA.FTZ R69, R81, UR10, -R12 ;  /* 0x0000000a51457c23 */ /* 0x000fe2000801080c */
[----:B------:R-:W-:Y:S01]  /*6590*/  ISETP.GT.AND P2, PT, R14, 0x79, P2 ;  /* 0x000000790e00780c */ /* 0x000fe20001744270 */
[----:B------:R-:W-:Y:S01]  /*65a0*/  MUFU.EX2 R29, R29 ;  /* 0x0000001d001d7308 */ /* 0x000fe20000000800 */
[----:B------:R-:W-:-:S02]  /*65b0*/  ISETP.LT.OR P3, PT, R15, 0x71, P3 ;  /* 0x000000710f00780c */ /* 0x000fc40001f61670 */
[----:B------:R-:W-:Y:S02]  /*65c0*/  FMNMX.FTZ R14, R78, R53, !PT ;  /* 0x000000354e0e7209 */ /* 0x000fe40007810000 */
[----:B------:R-:W-:Y:S02]  /*65d0*/  ISETP.LT.OR P5, PT, R15, 0x72, P5 ;  /* 0x000000720f00780c */ /* 0x000fe40002fa1670 */
[----:B------:R-:W-:Y:S01]  /*65e0*/  FSEL R82, R82, -INF , !P3 ;  /* 0xff80000052527808 */ /* 0x000fe20005800000 */
[----:B------:R-:W-:Y:S01]  /*65f0*/  MUFU.EX2 R140, R140 ;  /* 0x0000008c008c7308 */ /* 0x000fe20000000800 */
[----:B------:R-:W-:Y:S02]  /*6600*/  FMNMX.FTZ R53, R79, R14, !PT ;  /* 0x0000000e4f357209 */ /* 0x000fe40007810000 */
[----:B------:R-:W-:Y:S02]  /*6610*/  ISETP.LT.OR P4, PT, R15, 0x79, P4 ;  /* 0x000000790f00780c */ /* 0x000fe40002781670 */
[----:B------:R-:W-:-:S02]  /*6620*/  FSEL R83, R83, -INF , !P5 ;  /* 0xff80000053537808 */ /* 0x000fc40006800000 */
[----:B------:R-:W-:Y:S01]  /*6630*/  FMNMX.FTZ R14, R82, R53, !PT ;  /* 0x00000035520e7209 */ /* 0x000fe20007810000 */
[----:B------:R-:W-:Y:S01]  /*6640*/  MUFU.EX2 R33, R33 ;  /* 0x0000002100217308 */ /* 0x000fe20000000800 */
[----:B------:R-:W-:Y:S01]  /*6650*/  ISETP.LT.OR P2, PT, R15, 0x7a, P2 ;  /* 0x0000007a0f00780c */ /* 0x000fe20001741670 */
[--C-:B------:R-:W-:Y:S01]  /*6660*/  FFMA.FTZ R15, R61, UR10, -R12.reuse ;  /* 0x0000000a3d0f7c23 */ /* 0x100fe2000801080c */
[----:B------:R-:W-:Y:S01]  /*6670*/  FSEL R86, R86, -INF , !P4 ;  /* 0xff80000056567808 */ /* 0x000fe20006000000 */
[--C-:B------:R-:W-:Y:S01]  /*6680*/  FFMA.FTZ R61, R73, UR10, -R12.reuse ;  /* 0x0000000a493d7c23 */ /* 0x100fe2000801080c */
[----:B------:R-:W-:Y:S02]  /*6690*/  FMNMX.FTZ R53, R83, R14, !PT ;  /* 0x0000000e53357209 */ /* 0x000fe40007810000 */
[----:B------:R-:W-:Y:S01]  /*66a0*/  FSEL R87, R87, -INF , !P2 ;  /* 0xff80000057577808 */ /* 0x000fe20005000000 */
[----:B------:R-:W-:Y:S01]  /*66b0*/  MUFU.EX2 R142, R142 ;  /* 0x0000008e008e7308 */ /* 0x000fe20000000800 */
[----:B------:R-:W-:Y:S01]  /*66c0*/  FMNMX.FTZ R14, R86, R53, !PT ;  /* 0x00000035560e7209 */ /* 0x000fe20007810000 */
[----:B------:R-:W-:-:S03]  /*66d0*/  FFMA.FTZ R53, R65, UR10, -R12 ;  /* 0x0000000a41357c23 */ /* 0x000fc6000801080c */
[----:B------:R-:W-:-:S03]  /*66e0*/  FMNMX.FTZ R14, R87, R14, !PT ;  /* 0x0000000e570e7209 */ /* 0x000fc60007810000 */
[----:B------:R-:W-:Y:S02]  /*66f0*/  MUFU.EX2 R37, R37 ;  /* 0x0000002500257308 */ /* 0x000fe40000000800 */
[----:B------:R-:W1:Y:S06]  /*6700*/  SHFL.BFLY PT, R65, R14, 0x2, 0x1f ;  /* 0x0c401f000e417f89 */ /* 0x000e6c00000e0000 */
[----:B------:R-:W-:Y:S08]  /*6710*/  MUFU.EX2 R136, R136 ;  /* 0x0000008800887308 */ /* 0x000ff00000000800 */
[----:B------:R-:W-:Y:S08]  /*6720*/  MUFU.EX2 R41, R41 ;  /* 0x0000002900297308 */ /* 0x000ff00000000800 */
[----:B------:R-:W-:Y:S01]  /*6730*/  MUFU.EX2 R138, R138 ;  /* 0x0000008a008a7308 */ /* 0x000fe20000000800 */
[----:B-1----:R-:W-:Y:S01]  /*6740*/  FMNMX.FTZ R20, R14, R65, !PT ;  /* 0x000000410e147209 */ /* 0x002fe20007810000 */
[----:B------:R-:W-:Y:S01]  /*6750*/  FFMA.FTZ R65, R77, UR10, -R12 ;  /* 0x0000000a4d417c23 */ /* 0x000fe2000801080c */
[----:B------:R-:W-:-:S03]  /*6760*/  FSEL R77, R11, RZ, P6 ;  /* 0x000000ff0b4d7208 */ /* 0x000fc60003000000 */
[----:B------:R-:W1:Y:S02]  /*6770*/  SHFL.BFLY PT, R73, R20, 0x1, 0x1f ;  /* 0x0c201f0014497f89 */ /* 0x000e6400000e0000 */
[----:B------:R-:W-:Y:S01]  /*6780*/  MUFU.EX2 R45, R45 ;  /* 0x0000002d002d7308 */ /* 0x000fe20000000800 */
[----:B------:R-:W-:-:S07]  /*6790*/  FADD.FTZ R6, -R77, R6 ;  /* 0x000000064d067221 */ /* 0x000fce0000010100 */
[----:B------:R-:W-:Y:S08]  /*67a0*/  MUFU.EX2 R132, R132 ;  /* 0x0000008400847308 */ /* 0x000ff00000000800 */
[----:B------:R-:W-:Y:S01]  /*67b0*/  MUFU.EX2 R49, R49 ;  /* 0x0000003100317308 */ /* 0x000fe20000000800 */
[----:B-1----:R-:W-:Y:S01]  /*67c0*/  FMNMX.FTZ R12, R20, R73, !PT ;  /* 0x00000049140c7209 */ /* 0x002fe20007810000 */
[----:B------:R-:W-:-:S06]  /*67d0*/  FMUL.FTZ R73, R6, UR10 ;  /* 0x0000000a06497c20 */ /* 0x000fcc0008410000 */
[----:B------:R-:W-:Y:S01]  /*67e0*/  MUFU.EX2 R134, R134 ;  /* 0x0000008600867308 */ /* 0x000fe20000000800 */
[C---:B------:R-:W-:Y:S01]  /*67f0*/  FSETP.NEU.FTZ.AND P2, PT, R12.reuse, -INF , PT ;  /* 0xff8000000c00780b */ /* 0x040fe20003f5d000 */
[----:B------:R-:W-:-:S06]  /*6800*/  FMUL.FTZ R32, R12, UR10 ;  /* 0x0000000a0c207c20 */ /* 0x000fcc0008410000 */
[----:B------:R-:W1:Y:S01]  /*6810*/  MUFU.EX2 R73, R73 ;  /* 0x0000004900497308 */ /* 0x000e620000000800 */
[----:B------:R-:W-:-:S05]  /*6820*/  FSEL R32, R32, RZ, P2 ;  /* 0x000000ff20207208 */ /* 0x000fca0001000000 */
        /* <DEDUP_REMOVED lines=10> */
[----:B------:R-:W-:Y:S01]  /*68d0*/  FFMA.FTZ R26, R43, UR10, -R32 ;  /* 0x0000000a2b1a7c23 */ /* 0x000fe20008010820 */
[----:B-1----:R-:W-:Y:S01]  /*68e0*/  FFMA.FTZ R34, R73, R5, R148 ;  /* 0x0000000549227223 */ /* 0x002fe20000010094 */
[--C-:B------:R-:W-:Y:S01]  /*68f0*/  FFMA.FTZ R143, R46, UR10, -R32.reuse ;  /* 0x0000000a2e8f7c23 */ /* 0x100fe20008010820 */
[--C-:B------:R-:W-:Y:S01]  /*6900*/  FFMA.FTZ R28, R47, UR10, -R32.reuse ;  /* 0x0000000a2f1c7c23 */ /* 0x100fe20008010820 */
[----:B------:R-:W-:Y:S01]  /*6910*/  FFMA.FTZ R137, R50, UR10, -R32 ;  /* 0x0000000a32897c23 */ /* 0x000fe20008010820 */
[----:B------:R-:W-:Y:S01]  /*6920*/  FADD.FTZ R5, R13, R34 ;  /* 0x000000220d057221 */ /* 0x000fe20000010000 */
        /* <DEDUP_REMOVED lines=10> */
[----:B------:R-:W-:Y:S01]  /*69d0*/  F2FP.F16.F32.PACK_AB R148, R13, R148 ;  /* 0x000000940d94723e */ /* 0x000fe200000000ff */
        /* <DEDUP_REMOVED lines=15> */
[----:B------:R1:W2:Y:S01]  /*6ad0*/  MUFU.EX2 R9, R5 ;  /* 0x0000000500097308 */ /* 0x0002a20000000800 */
[----:B------:R-:W-:Y:S01]  /*6ae0*/  FADD.FTZ R36, R140, R27 ;  /* 0x0000001b8c247221 */ /* 0x000fe20000010000 */
[----:B------:R-:W-:Y:S01]  /*6af0*/  FFMA.FTZ R86, R86, UR10, -R32 ;  /* 0x0000000a56567c23 */ /* 0x000fe20008010820 */
[----:B------:R-:W-:Y:S01]  /*6b00*/  IMAD.U32 R31, RZ, RZ, UR39 ;  /* 0x00000027ff1f7e24 */ /* 0x000fe2000f8e00ff */
[----:B------:R-:W-:Y:S01]  /*6b10*/  ISETP.GT.AND P2, PT, R8, UR28, PT ;  /* 0x0000001c08007c0c */ /* 0x000fe2000bf44270 */
[----:B------:R-:W-:Y:S01]  /*6b20*/  FADD.FTZ R27, R33, R36 ;  /* 0x00000024211b7221 */ /* 0x000fe20000010000 */
[----:B------:R-:W-:Y:S01]  /*6b30*/  FFMA.FTZ R36, R59, UR10, -R32 ;  /* 0x0000000a3b247c23 */ /* 0x000fe20008010820 */
[----:B------:R-:W-:Y:S01]  /*6b40*/  UMOV UR39, UR27 ;  /* 0x0000001b00277c82 */ /* 0x000fe20008000000 */
[----:B------:R-:W3:Y:S01]  /*6b50*/  MUFU.EX2 R145, R145 ;  /* 0x0000009100917308 */ /* 0x000ee20000000800 */
[----:B------:R-:W-:Y:S01]  /*6b60*/  FADD.FTZ R38, R142, R27 ;  /* 0x0000001b8e267221 */ /* 0x000fe20000010000 */
[----:B------:R-:W-:Y:S01]  /*6b70*/  @!P1 LEA R31, R31, UR40, 0x3 ;  /* 0x000000281f1f9c11 */ /* 0x000fe2000f8e18ff */
[----:B------:R-:W-:Y:S01]  /*6b80*/  FMUL.FTZ R88, R88, R73 ;  /* 0x0000004958587220 */ /* 0x000fe20000410000 */
[----:B------:R-:W-:Y:S01]  /*6b90*/  F2FP.F16.F32.PACK_AB R150, R21, R150 ;  /* 0x000000961596723e */ /* 0x000fe200000000ff */
[----:B-1----:R-:W-:Y:S01]  /*6ba0*/  FADD.FTZ R5, R37, R38 ;  /* 0x0000002625057221 */ /* 0x002fe20000010000 */
[----:B------:R-:W-:Y:S01]  /*6bb0*/  F2FP.F16.F32.PACK_AB R144, R25, R144 ;  /* 0x000000901990723e */ /* 0x000fe200000000ff */
[----:B------:R-:W-:Y:S01]  /*6bc0*/  @!P1 VIADD R31, R31, 0x16860 ;  /* 0x000168601f1f9836 */ /* 0x000fe20000000000 */
[----:B------:R-:W1:Y:S01]  /*6bd0*/  MUFU.EX2 R20, R20 ;  /* 0x0000001400147308 */ /* 0x000e620000000800 */
[----:B--2---:R-:W-:Y:S01]  /*6be0*/  FFMA.FTZ R38, R9, R4, R6 ;  /* 0x0000000409267223 */ /* 0x004fe20000010006 */
[----:B------:R-:W-:Y:S01]  /*6bf0*/  FADD.FTZ R42, R136, R5 ;  /* 0x00000005882a7221 */ /* 0x000fe20000010000 */
[----:B------:R-:W-:Y:S01]  /*6c00*/  FFMA.FTZ R4, R63, UR10, -R32 ;  /* 0x0000000a3f047c23 */ /* 0x000fe20008010820 */
[----:B------:R-:W-:Y:S01]  /*6c10*/  @!P1 PRMT R31, RZ, 0x654, R31 ;  /* 0x00000654ff1f9816 */ /* 0x000fe2000000001f */
[----:B------:R-:W-:Y:S01]  /*6c20*/  FADD.FTZ R40, R149, R38 ;  /* 0x0000002695287221 */ /* 0x000fe20000010000 */
[----:B------:R-:W-:Y:S01]  /*6c30*/  FADD.FTZ R27, R41, R42 ;  /* 0x0000002a291b7221 */ /* 0x000fe20000010000 */
[----:B------:R-:W-:Y:S01]  /*6c40*/  FFMA.FTZ R38, R67, UR10, -R32 ;  /* 0x0000000a43267c23 */ /* 0x000fe20008010820 */
[----:B------:R-:W2:Y:S01]  /*6c50*/  MUFU.EX2 R147, R147 ;  /* 0x0000009300937308 */ /* 0x000ea20000000800 */
[----:B------:R-:W-:Y:S01]  /*6c60*/  FADD.FTZ R5, R151, R40 ;  /* 0x0000002897057221 */ /* 0x000fe20000010000 */
[----:B------:R-:W-:Y:S01]  /*6c70*/  FADD.FTZ R40, R138, R27 ;  /* 0x0000001b8a287221 */ /* 0x000fe20000010000 */
[----:B------:R4:W-:Y:S01]  /*6c80*/  @!P1 SYNCS.ARRIVE.TRANS64.RED.A1T0 RZ, [R31+URZ], RZ ;  /* 0x000000ff1fff99a7 */ /* 0x0009e2000810043f */
[----:B------:R-:W-:Y:S01]  /*6c90*/  F2FP.F16.F32.PACK_AB R149, R149, R6 ;  /* 0x000000069595723e */ /* 0x000fe200000000ff */
[----:B------:R-:W-:Y:S01]  /*6ca0*/  FADD.FTZ R42, R14, R5 ;  /* 0x000000050e2a7221 */ /* 0x000fe20000010000 */
[----:B------:R-:W-:Y:S01]  /*6cb0*/  FADD.FTZ R27, R45, R40 ;  /* 0x000000282d1b7221 */ /* 0x000fe20000010000 */
[----:B------:R-:W-:Y:S01]  /*6cc0*/  FFMA.FTZ R40, R71, UR10, -R32 ;  /* 0x0000000a47287c23 */ /* 0x000fe20008010820 */
[----:B------:R-:W5:Y:S01]  /*6cd0*/  MUFU.EX2 R24, R24 ;  /* 0x0000001800187308 */ /* 0x000f620000000800 */
[----:B---3--:R-:W-:Y:S01]  /*6ce0*/  FADD.FTZ R5, R145, R42 ;  /* 0x0000002a91057221 */ /* 0x008fe20000010000 */
[----:B------:R-:W-:Y:S01]  /*6cf0*/  FADD.FTZ R44, R132, R27 ;  /* 0x0000001b842c7221 */ /* 0x000fe20000010000 */
[----:B------:R-:W-:Y:S01]  /*6d00*/  FFMA.FTZ R32, R87, UR10, -R32 ;  /* 0x0000000a57207c23 */ /* 0x000fe20008010820 */
[-C--:B------:R-:W-:Y:S01]  /*6d10*/  FMUL.FTZ R90, R90, R9.reuse ;  /* 0x000000095a5a7220 */ /* 0x080fe20000410000 */
[----:B-1----:R-:W-:Y:S01]  /*6d20*/  FADD.FTZ R42, R20, R5 ;  /* 0x00000005142a7221 */ /* 0x002fe20000010000 */
[----:B------:R-:W-:Y:S01]  /*6d30*/  FADD.FTZ R27, R49, R44 ;  /* 0x0000002c311b7221 */ /* 0x000fe20000010000 */
[-C--:B------:R-:W-:Y:S01]  /*6d40*/  FMUL.FTZ R91, R91, R9.reuse ;  /* 0x000000095b5b7220 */ /* 0x080fe20000410000 */
[----:B------:R-:W1:Y:S01]  /*6d50*/  MUFU.EX2 R141, R141 ;  /* 0x0000008d008d7308 */ /* 0x000e620000000800 */
        /* <DEDUP_REMOVED lines=8> */
[----:B-----5:R-:W-:Y:S01]  /*6de0*/  FADD.FTZ R42, R24, R5 ;  /* 0x00000005182a7221 */ /* 0x020fe20000010000 */
        /* <DEDUP_REMOVED lines=10> */
[----:B------:R-:W-:Y:S01]  /*6e90*/  FMUL.FTZ R119, R119, R9 ;  /* 0x0000000977777220 */ /* 0x000fe20000410000 */
[----:B------:R-:W-:Y:S01]  /*6ea0*/  F2FP.F16.F32.PACK_AB R146, R29, R146 ;  /* 0x000000921d92723e */ /* 0x000fe200000000ff */
[-C--:B------:R-:W-:Y:S01]  /*6eb0*/  FMUL.FTZ R89, R89, R73.reuse ;  /* 0x0000004959597220 */ /* 0x080fe20000410000 */
[----:B------:R-:W-:Y:S01]  /*6ec0*/  F2FP.F16.F32.PACK_AB R140, R33, R140 ;  /* 0x0000008c218c723e */ /* 0x000fe200000000ff */
        /* <DEDUP_REMOVED lines=12> */
[----:B------:R-:W-:Y:S01]  /*6f90*/  F2FP.F16.F32.PACK_AB R134, R15, R134 ;  /* 0x000000860f86723e */ /* 0x000fe200000000ff */
        /* <DEDUP_REMOVED lines=13> */
[----:B------:R-:W-:Y:S01]  /*7070*/  FMUL.FTZ R117, R117, R73 ;  /* 0x0000004975757220 */ /* 0x000fe20000410000 */
[----:B------:R-:W-:Y:S01]  /*7080*/  F2FP.F16.F32.PACK_AB R151, R14, R151 ;  /* 0x000000970e97723e */ /* 0x000fe200000000ff */
[----:B------:R-:W-:Y:S01]  /*7090*/  VIADD R8, R8, 0xffffffff ;  /* 0xffffffff08087836 */ /* 0x000fe20000000000 */
[----:B------:R-:W-:Y:S01]  /*70a0*/  F2FP.F16.F32.PACK_AB R145, R20, R145 ;  /* 0x000000911491723e */ /* 0x000fe200000000ff */
[----:B------:R-:W-:Y:S01]  /*70b0*/  IMAD.MOV.U32 R6, RZ, RZ, R11 ;  /* 0x000000ffff067224 */ /* 0x000fe200078e000b */
[----:B------:R-:W-:Y:S01]  /*70c0*/  F2FP.F16.F32.PACK_AB R147, R24, R147 ;  /* 0x000000931893723e */ /* 0x000fe200000000ff */
[----:B------:R-:W2:Y:S01]  /*70d0*/  MUFU.EX2 R130, R130 ;  /* 0x0000008200827308 */ /* 0x000ea20000000800 */
[C---:B---3--:R-:W-:Y:S01]  /*70e0*/  FADD.FTZ R27, R53.reuse, R44 ;  /* 0x0000002c351b7221 */ /* 0x048fe20000010000 */
[----:B------:R-:W-:Y:S01]  /*70f0*/  F2FP.F16.F32.PACK_AB R128, R53, R128 ;  /* 0x000000803580723e */ /* 0x000fe200000000ff */
[----:B------:R-:W-:Y:S01]  /*7100*/  IMAD.MOV.U32 R9, RZ, RZ, R12 ;  /* 0x000000ffff097224 */ /* 0x000fe200078e000c */
[----:B------:R-:W-:-:S04]  /*7110*/  F2FP.F16.F32.PACK_AB R141, R26, R141 ;  /* 0x0000008d1a8d723e */ /* 0x000fc800000000ff */
        /* <DEDUP_REMOVED lines=71> */
[----:B--2---:R-:W-:Y:S01]  /*7590*/  FADD.FTZ R42, R123, R42 ;  /* 0x0000002a7b2a7221 */ /* 0x004fe20000010000 */
[C---:B---3--:R-:W-:Y:S01]  /*75a0*/  FADD.FTZ R5, R77.reuse, R44 ;  /* 0x0000002c4d057221 */ /* 0x048fe20000010000 */
[----:B------:R-:W-:Y:S02]  /*75b0*/  F2FP.F16.F32.PACK_AB R122, R77, R122 ;  /* 0x0000007a4d7a723e */ /* 0x000fe400000000ff */
[C---:B-1----:R-:W-:Y:S01]  /*75c0*/  FADD.FTZ R4, R32.reuse, R42 ;  /* 0x0000002a20047221 */ /* 0x042fe20000010000 */
[----:B------:R-:W-:Y:S01]  /*75d0*/  F2FP.F16.F32.PACK_AB R123, R32, R123 ;  /* 0x0000007b207b723e */ /* 0x000fe200000000ff */
[----:B----4-:R-:W-:Y:S06]  /*75e0*/  @P2 BRA `(.L_x_11168) ;  /* 0xffffffd000d42947 */ /* 0x010fec000383ffff */
[----:B------:R-:W-:Y:S01]  /*75f0*/  IMAD.MOV.U32 R9, RZ, RZ, R12 ;  /* 0x000000ffff097224 */ /* 0x000fe200078e000c */
[----:B------:R-:W-:Y:S01]  /*7600*/  UMOV UR39, UR27 ;  /* 0x0000001b00277c82 */ /* 0x000fe20008000000 */
[----:B------:R-:W-:Y:S01]  /*7610*/  IMAD.MOV.U32 R6, RZ, RZ, R11 ;  /* 0x000000ffff067224 */ /* 0x000fe200078e000b */
[----:B------:R-:W-:-:S06]  /*7620*/  UMOV UR37, UR26 ;  /* 0x0000001a00257c82 */ /* 0x000fcc0008000000 */
.L_x_11151:
        /* <DEDUP_REMOVED lines=15> */
.L_x_11170:
[----:B------:R-:W-:-:S11]  /*7720*/  UISETP.NE.AND UP0, UPT, UR11, 0x1, UPT ;  /* 0x000000010b00788c */ /* 0x000fd6000bf05270 */
[----:B------:R-:W-:Y:S02]  /*7730*/  @UP0 ULDC.64 UR14, c[0x0][0x9e8] ;  /* 0x00027a00000e0ab9 */ /* 0x000fe40000000a00 */
[----:B------:R-:W-:-:S04]  /*7740*/  UIMAD.WIDE.U32 UR6, UR49, UR14, URZ ;  /* 0x0000000e310672a5 */ /* 0x000fc8000f8e003f */
[----:B------:R-:W-:-:S12]  /*7750*/  @UP0 USHF.R.U32.HI UR49, URZ, UR15, UR7 ;  /* 0x0000000f3f310299 */ /* 0x000fd80008011607 */
.L_x_11171:
[----:B------:R-:W-:-:S04]  /*7760*/  UIMAD UR49, UR49, UR11, URZ ;  /* 0x0000000b313172a4 */ /* 0x000fc8000f8e023f */
[----:B------:R-:W-:-:S04]  /*7770*/  UISETP.LT.AND UP0, UPT, UR23, UR49, UPT ;  /* 0x000000311700728c */ /* 0x000fc8000bf01270 */
[----:B------:R-:W-:-:S12]  /*7780*/  USEL UR23, UR23, UR49, !UP0 ;  /* 0x0000003117177287 */ /* 0x000fd8000c000000 */
.L_x_11169:
        /* <DEDUP_REMOVED lines=13> */
.L_x_11181:
        /* <DEDUP_REMOVED lines=9> */
.L_x_11174:
[----:B------:R-:W-:Y:S01]  /*78f0*/  ULEA UR6, UR39, UR40, 0x3 ;  /* 0x0000002827067291 */ /* 0x000fe2000f8e183f */
[----:B------:R-:W-:-:S05]  /*7900*/  IMAD.U32 R6, RZ, RZ, UR37 ;  /* 0x00000025ff067e24 */ /* 0x000fca000f8e00ff */
[----:B------:R-:W-:-:S04]  /*7910*/  SHF.L.U32 R6, R6, 0x1f, RZ ;  /* 0x0000001f06067819 */ /* 0x000fc800000006ff */
[----:B------:R1:W2:Y:S01]  /*7920*/  SYNCS.PHASECHK.TRANS64.TRYWAIT P2, [UR6+0x16830], R6 ;  /* 0x01683006ff0075a7 */ /* 0x0002a20008040146 */
[----:B------:R-:W-:Y:S05]  /*7930*/  @!P0 BRA `(.L_x_11175) ;  /* 0x0000000000048947 */ /* 0x000fea0003800000 */
[----:B------:R-:W-:Y:S01]  /*7940*/  BPT.TRAP 0x1 ;  /* 0x000000040000795c */ /* 0x000fe20000300000 */
.L_x_11175:
[----:B--2---:R-:W-:Y:S05]  /*7950*/  @P2 BRA `(.L_x_11173) ;  /* 0x0000000000082947 */ /* 0x004fea0003800000 */
[----:B------:R-:W2:Y:S02]  /*7960*/  SYNCS.PHASECHK.TRANS64.TRYWAIT P2, [UR6+0x16830], R6 ;  /* 0x01683006ff0075a7 */ /* 0x000ea40008040146 */
[----:B--2---:R-:W-:Y:S05]  /*7970*/  @!P2 BRA `(.L_x_11176) ;  /* 0x0000008c004ca947 */ /* 0x004fea0003800000 */
.L_x_11173:
        /* <DEDUP_REMOVED lines=25> */
.L_x_11178:
[----:B------:R-:W-:Y:S01]  /*7b10*/  ULEA UR6, UR23, UR40, 0x3 ;  /* 0x0000002817067291 */ /* 0x000fe2000f8e183f */
[----:B------:R-:W-:-:S05]  /*7b20*/  IMAD.U32 R6, RZ, RZ, UR24 ;  /* 0x00000018ff067e24 */ /* 0x000fca000f8e00ff */
[----:B------:R-:W-:-:S04]  /*7b30*/  SHF.L.U32 R6, R6, 0x1f, RZ ;  /* 0x0000001f06067819 */ /* 0x000fc800000006ff */
[----:B------:R1:W2:Y:S01]  /*7b40*/  SYNCS.PHASECHK.TRANS64.TRYWAIT P2, [UR6+0x16850], R6 ;  /* 0x01685006ff0075a7 */ /* 0x0002a20008040146 */
[----:B------:R-:W-:Y:S05]  /*7b50*/  @!P0 BRA `(.L_x_11179) ;  /* 0x0000000000048947 */ /* 0x000fea0003800000 */
[----:B------:R-:W-:Y:S01]  /*7b60*/  BPT.TRAP 0x1 ;  /* 0x000000040000795c */ /* 0x000fe20000300000 */
.L_x_11179:
[----:B--2---:R-:W-:Y:S05]  /*7b70*/  @P2 BRA `(.L_x_11177) ;  /* 0x0000000000082947 */ /* 0x004fea0003800000 */
[----:B------:R-:W2:Y:S02]  /*7b80*/  SYNCS.PHASECHK.TRANS64.TRYWAIT P2, [UR6+0x16850], R6 ;  /* 0x01685006ff0075a7 */ /* 0x000ea40008040146 */
[----:B--2---:R-:W-:Y:S05]  /*7b90*/  @!P2 BRA `(.L_x_11180) ;  /* 0x0000008800dca947 */ /* 0x004fea0003800000 */
.L_x_11177:
[----:B------:R-:W-:Y:S01]  /*7ba0*/  UIADD3 UR6, UR40, 0x400, URZ ;  /* 0x0000040028067890 */ /* 0x000fe2000fffe03f */
[----:B------:R-:W-:Y:S01]  /*7bb0*/  WARPGROUP.ARRIVE ;  /* 0x00000000000079c5 */ /* 0x000fe20000000000 */
[----:B------:R-:W-:Y:S01]  /*7bc0*/  UMOV UR7, 0x40000040 ;  /* 0x4000004000077882 */ /* 0x000fe20000000000 */
[----:B-12---:R-:W-:Y:S01]  /*7bd0*/  FMNMX.FTZ R6, R24, R11, !PT ;  /* 0x0000000b18067209 */ /* 0x006fe20007810000 */
[----:B------:R-:W-:Y:S01]  /*7be0*/  USHF.R.U32.HI UR6, URZ, 0x4, UR6 ;  /* 0x000000043f067899 */ /* 0x000fe20008011606 */
[----:B------:R-:W-:Y:S01]  /*7bf0*/  FMNMX.FTZ R14, R26, R10, !PT ;  /* 0x0000000a1a0e7209 */ /* 0x000fe20007810000 */
[----:B------:R-:W-:Y:S01]  /*7c00*/  UMOV UR10, UR22 ;  /* 0x00000016000a7c82 */ /* 0x000fe20008000000 */
[----:B------:R-:W-:Y:S01]  /*7c10*/  FMNMX.FTZ R9, R25, R6, !PT ;  /* 0x0000000619097209 */ /* 0x000fe20007810000 */
[----:B------:R-:W-:Y:S01]  /*7c20*/  ULOP3.LUT UR6, UR6, 0x3fff, URZ, 0xc0, !UPT ;  /* 0x00003fff06067892 */ /* 0x000fe2000f8ec03f */
[----:B------:R-:W-:Y:S01]  /*7c30*/  ISETP.GE.U32.AND P2, PT, R2, 0x180, PT ;  /* 0x000001800200780c */ /* 0x000fe20003f46070 */
[----:B------:R-:W-:Y:S01]  /*7c40*/  UMOV UR24, UR37 ;  /* 0x0000002500187c82 */ /* 0x000fe20008000000 */
[----:B------:R-:W-:Y:S01]  /*7c50*/  FMNMX.FTZ R6, R28, R9, !PT ;  /* 0x000000091c067209 */ /* 0x000fe20007810000 */
[----:B------:R-:W-:-:S03]  /*7c60*/  ULEA UR11, UR23, UR6, 0xa ;  /* 0x00000006170b7291 */ /* 0x000fc6000f8e503f */
[----:B------:R-:W-:-:S04]  /*7c70*/  FMNMX.FTZ R9, R29, R6, !PT ;  /* 0x000000061d097209 */ /* 0x000fc80007810000 */
[----:B------:R-:W-:Y:S01]  /*7c80*/  UMOV UR6, UR11 ;  /* 0x0000000b00067c82 */ /* 0x000fe20008000000 */
[----:B------:R-:W-:Y:S01]  /*7c90*/  FMNMX.FTZ R6, R32, R9, !PT ;  /* 0x0000000920067209 */ /* 0x000fe20007810000 */
[----:B------:R-:W-:Y:S01]  /*7ca0*/  HGMMA.64x64x16.F32 R88, R148, gdesc[UR4].tnspB, R88, gsb0 ;  /* 0x40e0000494587df0 */ /* 0x000fe20008000858 */
        /* <DEDUP_REMOVED lines=33> */
[----:B------:R-:W-:-:S05]  /*7ec0*/  FMNMX.FTZ R9, R85, R6, !PT ;  /* 0x0000000655097209 */ /* 0x000fca0007810000 */
        /* <DEDUP_REMOVED lines=12> */
[----:B-1----:R-:W-:Y:S02]  /*7f90*/  FMNMX.FTZ R6, R13, R6, !PT ;  /* 0x000000060d067209 */ /* 0x002fe40007810000 */
[----:B------:R-:W-:Y:S01]  /*7fa0*/  FMNMX.FTZ R14, R42, R9, !PT ;  /* 0x000000092a0e7209 */ /* 0x000fe20007810000 */
[----:B------:R-:W-:Y:S01]  /*7fb0*/  HGMMA.64x64x16.F32 R88, R140, gdesc[UR4].tnspB, R88, gsb0 ;  /* 0x40e000048c587df0 */ /* 0x000fe20008000858 */
[----:B------:R-:W-:Y:S01]  /*7fc0*/  UIADD3 UR6, UR11, 0x180, URZ ;  /* 0x000001800b067890 */ /* 0x000fe2000fffe03f */
[----:B------:R-:W-:Y:S01]  /*7fd0*/  FADD.FTZ R11, -R6, R11 ;  /* 0x0000000b060b7221 */ /* 0x000fe20000010100 */
[----:B------:R-:W-:Y:S01]  /*7fe0*/  UMOV UR7, 0x40000040 ;  /* 0x4000004000077882 */ /* 0x000fe20000000000 */
[----:B------:R-:W-:-:S02]  /*7ff0*/  FMNMX.FTZ R9, R43, R14, !PT ;  /* 0x0000000e2b097209 */ /* 0x000fc40007810000 */
[----:B------:R-:W-:Y:S01]  /*8000*/  FMUL.FTZ R12, R11, UR10 ;  /* 0x0000000a0b0c7c20 */ /* 0x000fe20008410000 */
[----:B------:R-:W-:Y:S01]  /*8010*/  FMUL.FTZ R11, R6, UR10 ;  /* 0x0000000a060b7c20 */ /* 0x000fe20008410000 */
[----:B------:R-:W-:-:S03]  /*8020*/  FMNMX.FTZ R14, R46, R9, !PT ;  /* 0x000000092e0e7209 */ /* 0x000fc60007810000 */
        /* <DEDUP_REMOVED lines=20> */
[----:B------:R1:W2:Y:S01]  /*8170*/  MUFU.EX2 R13, R24 ;  /* 0x00000018000d7308 */ /* 0x0002a20000000800 */
[----:B------:R-:W-:Y:S01]  /*8180*/  FMNMX.FTZ R14, R58, R9, !PT ;  /* 0x000000093a0e7209 */ /* 0x000fe20007810000 */
[--C-:B------:R-:W-:Y:S01]  /*8190*/  FFMA.FTZ R41, R57, UR10, -R11.reuse ;  /* 0x0000000a39297c23 */ /* 0x100fe2000801080b */
[--C-:B------:R-:W-:Y:S01]  /*81a0*/  FFMA.FTZ R53, R65, UR10, -R11.reuse ;  /* 0x0000000a41357c23 */ /* 0x100fe2000801080b */
[--C-:B------:R-:W-:Y:S01]  /*81b0*/  FFMA.FTZ R20, R68, UR10, -R11.reuse ;  /* 0x0000000a44147c23 */ /* 0x100fe2000801080b */
[----:B------:R-:W-:Y:S01]  /*81c0*/  FMNMX.FTZ R9, R59, R14, !PT ;  /* 0x0000000e3b097209 */ /* 0x000fe20007810000 */
[--C-:B------:R-:W-:Y:S01]  /*81d0*/  FFMA.FTZ R57, R69, UR10, -R11.reuse ;  /* 0x0000000a45397c23 */ /* 0x100fe2000801080b */
[--C-:B------:R-:W-:Y:S01]  /*81e0*/  FFMA.FTZ R65, R77, UR10, -R11.reuse ;  /* 0x0000000a4d417c23 */ /* 0x100fe2000801080b */
[----:B------:R-:W3:Y:S01]  /*81f0*/  MUFU.EX2 R148, R148 ;  /* 0x0000009400947308 */ /* 0x000ee20000000800 */
[----:B------:R-:W-:Y:S01]  /*8200*/  FMNMX.FTZ R14, R62, R9, !PT ;  /* 0x000000093e0e7209 */ /* 0x000fe20007810000 */
[--C-:B-1----:R-:W-:Y:S01]  /*8210*/  FFMA.FTZ R24, R72, UR10, -R11.reuse ;  /* 0x0000000a48187c23 */ /* 0x102fe2000801080b */
[--C-:B------:R-:W-:Y:S01]  /*8220*/  FFMA.FTZ R32, R80, UR10, -R11.reuse ;  /* 0x0000000a50207c23 */ /* 0x100fe2000801080b */
[--C-:B------:R-:W-:Y:S01]  /*8230*/  FFMA.FTZ R69, R81, UR10, -R11.reuse ;  /* 0x0000000a51457c23 */ /* 0x100fe2000801080b */
[----:B------:R-:W-:Y:S01]  /*8240*/  FMNMX.FTZ R9, R63, R14, !PT ;  /* 0x0000000e3f097209 */ /* 0x000fe20007810000 */
[----:B------:R-:W-:-:S02]  /*8250*/  FFMA.FTZ R84, R84, UR10, -R11 ;  /* 0x0000000a54547c23 */ /* 0x000fc4000801080b */
[----:B------:R-:W1:Y:S01]  /*8260*/  MUFU.EX2 R150, R150 ;  /* 0x0000009600967308 */ /* 0x000e620000000800 */
[----:B------:R-:W-:Y:S01]  /*8270*/  FMNMX.FTZ R14, R66, R9, !PT ;  /* 0x00000009420e7209 */ /* 0x000fe20007810000 */
[----:B--2---:R-:W-:-:S03]  /*8280*/  FFMA.FTZ R5, R12, R5, R13 ;  /* 0x000000050c057223 */ /* 0x004fc6000001000d */
[----:B------:R-:W-:-:S03]  /*8290*/  FMNMX.FTZ R9, R67, R14, !PT ;  /* 0x0000000e43097209 */ /* 0x000fc60007810000 */
[----:B------:R-:W-:Y:S01]  /*82a0*/  MUFU.EX2 R21, R21 ;  /* 0x0000001500157308 */ /* 0x000fe20000000800 */
[----:B------:R-:W-:Y:S01]  /*82b0*/  FMNMX.FTZ R14, R70, R9, !PT ;  /* 0x00000009460e7209 */ /* 0x000fe20007810000 */
[C---:B---3--:R-:W-:Y:S01]  /*82c0*/  FADD.FTZ R5, R148.reuse, R5 ;  /* 0x0000000594057221 */ /* 0x048fe20000010000 */
[----:B------:R-:W-:Y:S02]  /*82d0*/  F2FP.F16.F32.PACK_AB R148, R148, R13 ;  /* 0x0000000d9494723e */ /* 0x000fe400000000ff */
        /* <DEDUP_REMOVED lines=10> */
[--C-:B------:R-:W-:Y:S01]  /*8380*/  FFMA.FTZ R140, R40, UR10, -R11.reuse ;  /* 0x0000000a288c7c23 */ /* 0x100fe2000801080b */
[----:B------:R-:W-:Y:S01]  /*8390*/  MUFU.EX2 R146, R146 ;  /* 0x0000009200927308 */ /* 0x000fe20000000800 */
[----:B------:R-:W-:Y:S01]  /*83a0*/  FFMA.FTZ R142, R44, UR10, -R11 ;  /* 0x0000000a2c8e7c23 */ /* 0x000fe2000801080b */
[----:B------:R-:W-:Y:S01]  /*83b0*/  FMNMX.FTZ R9, R83, R14, !PT ;  /* 0x0000000e53097209 */ /* 0x000fe20007810000 */
[----:B------:R-:W-:Y:S01]  /*83c0*/  HGMMA.64x64x16.F32 R88, R136, gdesc[UR4].tnspB, R88, gsb0 ;  /* 0x40e0000488587df0 */ /* 0x000fe20008000858 */
[----:B------:R-:W-:Y:S01]  /*83d0*/  UIADD3 UR6, UR11, 0x200, URZ ;  /* 0x000002000b067890 */ /* 0x000fe2000fffe03f */
[----:B------:R-:W-:Y:S01]  /*83e0*/  UMOV UR7, 0x40000040 ;  /* 0x4000004000077882 */ /* 0x000fe20000000000 */
[----:B------:R-:W-:-:S02]  /*83f0*/  FMNMX.FTZ R14, R86, R9, !PT ;  /* 0x00000009560e7209 */ /* 0x000fc40007810000 */
[----:B------:R-:W-:Y:S02]  /*8400*/  MUFU.EX2 R29, R29 ;  /* 0x0000001d001d7308 */ /* 0x000fe40000000800 */
[----:B------:R-:W-:Y:S01]  /*8410*/  FMNMX.FTZ R9, R87, R14, !PT ;  /* 0x0000000e57097209 */ /* 0x000fe20007810000 */
[----:B------:R-:W-:-:S04]  /*8420*/  FFMA.FTZ R14, R64, UR10, -R11 ;  /* 0x0000000a400e7c23 */ /* 0x000fc8000801080b */
[----:B------:R-:W2:Y:S01]  /*8430*/  SHFL.BFLY PT, R28, R9, 0x2, 0x1f ;  /* 0x0c401f00091c7f89 */ /* 0x000ea200000e0000 */
[----:B------:R-:W-:Y:S08]  /*8440*/  MUFU.EX2 R140, R140 ;  /* 0x0000008c008c7308 */ /* 0x000ff00000000800 */
[----:B------:R-:W-:Y:S08]  /*8450*/  MUFU.EX2 R33, R33 ;  /* 0x0000002100217308 */ /* 0x000ff00000000800 */
[----:B------:R-:W-:Y:S01]  /*8460*/  MUFU.EX2 R142, R142 ;  /* 0x0000008e008e7308 */ /* 0x000fe20000000800 */
[----:B--2---:R-:W-:-:S07]  /*8470*/  FMNMX.FTZ R36, R9, R28, !PT ;  /* 0x0000001c09247209 */ /* 0x004fce0007810000 */
[----:B------:R-:W-:Y:S01]  /*8480*/  MUFU.EX2 R25, R25 ;  /* 0x0000001900197308 */ /* 0x000fe20000000800 */
[----:B------:R-:W-:Y:S01]  /*8490*/  FFMA.FTZ R28, R76, UR10, -R11 ;  /* 0x0000000a4c1c7c23 */ /* 0x000fe2000801080b */
[----:B------:R-:W2:Y:S06]  /*84a0*/  SHFL.BFLY PT, R9, R36, 0x1, 0x1f ;  /* 0x0c201f0024097f89 */ /* 0x000eac00000e0000 */
[----:B------:R-:W-:Y:S08]  /*84b0*/  MUFU.EX2 R37, R37 ;  /* 0x0000002500257308 */ /* 0x000ff00000000800 */
[----:B------:R-:W-:Y:S08]  /*84c0*/  MUFU.EX2 R45, R45 ;  /* 0x0000002d002d7308 */ /* 0x000ff00000000800 */
[----:B------:R-:W-:Y:S01]  /*84d0*/  MUFU.EX2 R41, R41 ;  /* 0x0000002900297308 */ /* 0x000fe20000000800 */
[----:B--2---:R-:W-:-:S07]  /*84e0*/  FMNMX.FTZ R9, R36, R9, !PT ;  /* 0x0000000924097209 */ /* 0x004fce0007810000 */
[----:B------:R-:W-:Y:S01]  /*84f0*/  MUFU.EX2 R49, R49 ;  /* 0x0000003100317308 */ /* 0x000fe20000000800 */
[C---:B------:R-:W-:Y:S01]  /*8500*/  FMUL.FTZ R40, R9.reuse, UR10 ;  /* 0x0000000a09287c20 */ /* 0x040fe20008410000 */
[----:B------:R-:W-:-:S03]  /*8510*/  FADD.FTZ R10, -R9, R10 ;  /* 0x0000000a090a7221 */ /* 0x000fc60000010100 */
[--C-:B------:R-:W-:Y:S01]  /*8520*/  FFMA.FTZ R149, R27, UR10, -R40.reuse ;  /* 0x0000000a1b957c23 */ /* 0x100fe20008010828 */
[----:B------:R-:W-:Y:S02]  /*8530*/  IMAD.U32 R27, RZ, RZ, UR39 ;  /* 0x00000027ff1b7e24 */ /* 0x000fe4000f8e00ff */
[----:B------:R-:W-:Y:S01]  /*8540*/  FMUL.FTZ R73, R10, UR10 ;  /* 0x0000000a0a497c20 */ /* 0x000fe20008410000 */
[----:B------:R-:W-:Y:S02]  /*8550*/  WARPGROUP.DEPBAR.LE gsb0, 0x0 ;  /* 0x00008000000079c5 */ /* 0x000fe40000010000 */
[----:B------:R-:W-:Y:S01]  /*8560*/  WARPGROUP.ARRIVE ;  /* 0x00000000000079c5 */ /* 0x000fe20000000000 */
[--C-:B------:R-:W-:Y:S01]  /*8570*/  FFMA.FTZ R10, R26, UR10, -R40.reuse ;  /* 0x0000000a1a0a7c23 */ /* 0x100fe20008010828 */
[----:B------:R-:W-:Y:S01]  /*8580*/  @!P1 LEA R27, R27, UR40, 0x3 ;  /* 0x000000281b1b9c11 */ /* 0x000fe2000f8e18ff */
[--C-:B------:R-:W-:Y:S01]  /*8590*/  FFMA.FTZ R26, R31, UR10, -R40.reuse ;  /* 0x0000000a1f1a7c23 */ /* 0x100fe20008010828 */
[----:B------:R-:W-:Y:S01]  /*85a0*/  MUFU.EX2 R73, R73 ;  /* 0x0000004900497308 */ /* 0x000fe20000000800 */
[----:B------:R-:W-:Y:S01]  /*85b0*/  VIADD R31, R16, 0x9 ;  /* 0x00000009101f7836 */ /* 0x000fe20000000000 */
[----:B------:R-:W-:Y:S01]  /*85c0*/  HGMMA.64x64x16.F32 R88, R132, gdesc[UR4].tnspB, R88, gsb0 ;  /* 0x40e0000484587df0 */ /* 0x000fe20008000858 */
[----:B------:R-:W-:Y:S01]  /*85d0*/  UIADD3 UR6, UR11, 0x280, URZ ;  /* 0x000002800b067890 */ /* 0x000fe2000fffe03f */
[--C-:B------:R-:W-:Y:S01]  /*85e0*/  FFMA.FTZ R151, R30, UR10, -R40.reuse ;  /* 0x0000000a1e977c23 */ /* 0x100fe20008010828 */
[----:B------:R-:W-:Y:S01]  /*85f0*/  UMOV UR7, 0x40000040 ;  /* 0x4000004000077882 */ /* 0x000fe20000000000 */
[----:B------:R-:W-:Y:S01]  /*8600*/  @!P1 VIADD R27, R27, 0x16840 ;  /* 0x000168401b1b9836 */ /* 0x000fe20000000000 */
[----:B------:R-:W-:Y:S01]  /*8610*/  SEL R31, R31, 0x9, !P2 ;  /* 0x000000091f1f7807 */ /* 0x000fe20005000000 */
[----:B------:R-:W2:Y:S01]  /*8620*/  MUFU.EX2 R10, R10 ;  /* 0x0000000a000a7308 */ /* 0x000ea20000000800 */
[--C-:B------:R-:W-:Y:S01]  /*8630*/  FFMA.FTZ R145, R34, UR10, -R40.reuse ;  /* 0x0000000a22917c23 */ /* 0x100fe20008010828 */
[--C-:B------:R-:W-:Y:S01]  /*8640*/  FFMA.FTZ R30, R35, UR10, -R40.reuse ;  /* 0x0000000a231e7c23 */ /* 0x100fe20008010828 */
[----:B------:R-:W-:Y:S01]  /*8650*/  @!P1 PRMT R27, RZ, 0x654, R27 ;  /* 0x00000654ff1b9816 */ /* 0x000fe2000000001b */
[--C-:B------:R-:W-:Y:S01]  /*8660*/  FFMA.FTZ R147, R38, UR10, -R40.reuse ;  /* 0x0000000a26937c23 */ /* 0x100fe20008010828 */
[--C-:B------:R-:W-:Y:S01]  /*8670*/  FFMA.FTZ R137, R50, UR10, -R40.reuse ;  /* 0x0000000a32897c23 */ /* 0x100fe20008010828 */
[--C-:B------:R-:W-:Y:S01]  /*8680*/  FFMA.FTZ R34, R39, UR10, -R40.reuse ;  /* 0x0000000a27227c23 */ /* 0x100fe20008010828 */
[----:B------:R-:W-:Y:S01]  /*8690*/  FFMA.FTZ R138, R52, UR10, -R11 ;  /* 0x0000000a348a7c23 */ /* 0x000fe2000801080b */
[----:B------:R-:W3:Y:S01]  /*86a0*/  MUFU.EX2 R149, R149 ;  /* 0x0000009500957308 */ /* 0x000ee20000000800 */
[----:B-1----:R-:W-:Y:S01]  /*86b0*/  FADD.FTZ R52, R150, R5 ;  /* 0x0000000596347221 */ /* 0x002fe20000010000 */
[--C-:B------:R-:W-:Y:S01]  /*86c0*/  FFMA.FTZ R141, R42, UR10, -R40.reuse ;  /* 0x0000000a2a8d7c23 */ /* 0x100fe20008010828 */
[--C-:B------:R-:W-:Y:S01]  /*86d0*/  FFMA.FTZ R38, R43, UR10, -R40.reuse ;  /* 0x0000000a2b267c23 */ /* 0x100fe20008010828 */
[--C-:B------:R-:W-:Y:S01]  /*86e0*/  FFMA.FTZ R143, R46, UR10, -R40.reuse ;  /* 0x0000000a2e8f7c23 */ /* 0x100fe20008010828 */
[--C-:B------:R-:W-:Y:S01]  /*86f0*/  FFMA.FTZ R139, R54, UR10, -R40.reuse ;  /* 0x0000000a368b7c23 */ /* 0x100fe20008010828 */
[----:B------:R-:W-:Y:S01]  /*8700*/  FFMA.FTZ R42, R47, UR10, -R40 ;  /* 0x0000000a2f2a7c23 */ /* 0x000fe20008010828 */
[----:B------:R-:W-:Y:S01]  /*8710*/  FFMA.FTZ R136, R48, UR10, -R11 ;  /* 0x0000000a30887c23 */ /* 0x000fe2000801080b */
[----:B------:R-:W1:Y:S01]  /*8720*/  MUFU.EX2 R151, R151 ;  /* 0x0000009700977308 */ /* 0x000e620000000800 */
[----:B--2---:R-:W-:Y:S01]  /*8730*/  FFMA.FTZ R4, R73, R4, R10 ;  /* 0x0000000449047223 */ /* 0x004fe2000001000a */
[--C-:B------:R-:W-:Y:S01]  /*8740*/  FFMA.FTZ R44, R51, UR10, -R40.reuse ;  /* 0x0000000a332c7c23 */ /* 0x100fe20008010828 */
[--C-:B------:R-:W-:Y:S01]  /*8750*/  FFMA.FTZ R46, R55, UR10, -R40.reuse ;  /* 0x0000000a372e7c23 */ /* 0x100fe20008010828 */
[--C-:B------:R-:W-:Y:S01]  /*8760*/  FFMA.FTZ R48, R59, UR10, -R40.reuse ;  /* 0x0000000a3b307c23 */ /* 0x100fe20008010828 */
[--C-:B------:R-:W-:Y:S01]  /*8770*/  FFMA.FTZ R75, R75, UR10, -R40.reuse ;  /* 0x0000000a4b4b7c23 */ /* 0x100fe20008010828 */
[--C-:B------:R-:W-:Y:S01]  /*8780*/  FFMA.FTZ R78, R78, UR10, -R40.reuse ;  /* 0x0000000a4e4e7c23 */ /* 0x100fe20008010828 */
[----:B------:R-:W-:Y:S01]  /*8790*/  FFMA.FTZ R79, R79, UR10, -R40 ;  /* 0x0000000a4f4f7c23 */ /* 0x000fe20008010828 */
[----:B------:R-:W2:Y:S01]  /*87a0*/  MUFU.EX2 R26, R26 ;  /* 0x0000001a001a7308 */ /* 0x000ea20000000800 */
[----:B---3--:R-:W-:Y:S01]  /*87b0*/  FADD.FTZ R50, R149, R4 ;  /* 0x0000000495327221 */ /* 0x008fe20000010000 */
[--C-:B------:R-:W-:Y:S01]  /*87c0*/  FFMA.FTZ R4, R63, UR10, -R40.reuse ;  /* 0x0000000a3f047c23 */ /* 0x100fe20008010828 */
[----:B------:R-:W-:Y:S01]  /*87d0*/  F2FP.F16.F32.PACK_AB R149, R149, R10 ;  /* 0x0000000a9595723e */ /* 0x000fe200000000ff */
[--C-:B------:R-:W-:Y:S01]  /*87e0*/  FFMA.FTZ R82, R82, UR10, -R40.reuse ;  /* 0x0000000a52527c23 */ /* 0x100fe20008010828 */
[--C-:B------:R-:W-:Y:S01]  /*87f0*/  FFMA.FTZ R83, R83, UR10, -R40.reuse ;  /* 0x0000000a53537c23 */ /* 0x100fe20008010828 */
[----:B------:R-:W-:Y:S01]  /*8800*/  FFMA.FTZ R86, R86, UR10, -R40 ;  /* 0x0000000a56567c23 */ /* 0x000fe20008010828 */
[C---:B------:R-:W-:Y:S01]  /*8810*/  ISETP.GT.AND P2, PT, R8.reuse, UR21, PT ;  /* 0x0000001508007c0c */ /* 0x040fe2000bf44270 */
[----:B------:R-:W3:Y:S01]  /*8820*/  MUFU.EX2 R145, R145 ;  /* 0x0000009100917308 */ /* 0x000ee20000000800 */
[----:B-1----:R-:W-:Y:S01]  /*8830*/  FADD.FTZ R5, R151, R50 ;  /* 0x0000003297057221 */ /* 0x002fe20000010000 */
[----:B------:R-:W-:Y:S01]  /*8840*/  F2FP.F16.F32.PACK_AB R150, R21, R150 ;  /* 0x000000961596723e */ /* 0x000fe200000000ff */
[----:B------:R-:W-:-:S05]  /*8850*/  VIADD R8, R8, 0xffffffff ;  /* 0xffffffff08087836 */ /* 0x000fca0000000000 */
[----:B------:R-:W1:Y:S01]  /*8860*/  MUFU.EX2 R30, R30 ;  /* 0x0000001e001e7308 */ /* 0x000e620000000800 */
[C---:B--2---:R-:W-:Y:S01]  /*8870*/  FADD.FTZ R50, R26.reuse, R5 ;  /* 0x000000051a327221 */ /* 0x044fe20000010000 */
[----:B------:R-:W-:-:S06]  /*8880*/  F2FP.F16.F32.PACK_AB R151, R26, R151 ;  /* 0x000000971a97723e */ /* 0x000fcc00000000ff */
[----:B------:R-:W2:Y:S01]  /*8890*/  MUFU.EX2 R147, R147 ;  /* 0x0000009300937308 */ /* 0x000ea20000000800 */
[----:B---3--:R-:W-:Y:S01]  /*88a0*/  FADD.FTZ R5, R145, R50 ;  /* 0x0000003291057221 */ /* 0x008fe20000010000 */
[----:B------:R-:W-:-:S06]  /*88b0*/  FFMA.FTZ R50, R67, UR10, -R40 ;  /* 0x0000000a43327c23 */ /* 0x000fcc0008010828 */
[----:B------:R-:W3:Y:S01]  /*88c0*/  MUFU.EX2 R34, R34 ;  /* 0x0000002200227308 */ /* 0x000ee20000000800 */
[C---:B-1----:R-:W-:Y:S01]  /*88d0*/  FADD.FTZ R54, R30.reuse, R5 ;  /* 0x000000051e367221 */ /* 0x042fe20000010000 */
[----:B------:R-:W-:-:S06]  /*88e0*/  F2FP.F16.F32.PACK_AB R145, R30, R145 ;  /* 0x000000911e91723e */ /* 0x000fcc00000000ff */
[----:B------:R-:W1:Y:S01]  /*88f0*/  MUFU.EX2 R141, R141 ;  /* 0x0000008d008d7308 */ /* 0x000e620000000800 */
[----:B--2---:R-:W-:Y:S01]  /*8900*/  FADD.FTZ R5, R147, R54 ;  /* 0x0000003693057221 */ /* 0x004fe20000010000 */
[----:B------:R-:W-:Y:S02]  /*8910*/  WARPGROUP.DEPBAR.LE gsb0, 0x0 ;  /* 0x00008000000079c5 */ /* 0x000fe40000010000 */
[----:B------:R-:W-:-:S04]  /*8920*/  WARPGROUP.ARRIVE ;  /* 0x00000000000079c5 */ /* 0x000fc80000000000 */
[----:B------:R-:W2:Y:S01]  /*8930*/  MUFU.EX2 R38, R38 ;  /* 0x0000002600267308 */ /* 0x000ea20000000800 */
[----:B------:R-:W-:Y:S01]  /*8940*/  FFMA.FTZ R132, R56, UR10, -R11 ;  /* 0x0000000a38847c23 */ /* 0x000fe2000801080b */
[----:B---3--:R-:W-:Y:S01]  /*8950*/  FADD.FTZ R54, R34, R5 ;  /* 0x0000000522367221 */ /* 0x008fe20000010000 */
[----:B------:R-:W-:Y:S01]  /*8960*/  FFMA.FTZ R133, R58, UR10, -R40 ;  /* 0x0000000a3a857c23 */ /* 0x000fe20008010828 */
[--C-:B------:R-:W-:Y:S01]  /*8970*/  FFMA.FTZ R134, R60, UR10, -R11.reuse ;  /* 0x0000000a3c867c23 */ /* 0x100fe2000801080b */
[----:B------:R-:W-:Y:S01]  /*8980*/  HGMMA.64x64x16.F32 R88, R128, gdesc[UR4].tnspB, R88, gsb0 ;  /* 0x40e0000480587df0 */ /* 0x000fe20008000858 */
[----:B------:R-:W-:Y:S01]  /*8990*/  UIADD3 UR6, UR11, 0x300, URZ ;  /* 0x000003000b067890 */ /* 0x000fe2000fffe03f */
[----:B-1----:R-:W-:Y:S01]  /*89a0*/  FADD.FTZ R5, R141, R54 ;  /* 0x000000368d057221 */ /* 0x002fe20000010000 */
[----:B------:R-:W-:Y:S01]  /*89b0*/  UMOV UR7, 0x40000040 ;  /* 0x4000004000077882 */ /* 0x000fe20000000000 */
[----:B------:R-:W1:Y:S01]  /*89c0*/  MUFU.EX2 R143, R143 ;  /* 0x0000008f008f7308 */ /* 0x000e620000000800 */
[----:B------:R-:W-:Y:S01]  /*89d0*/  FFMA.FTZ R135, R62, UR10, -R40 ;  /* 0x0000000a3e877c23 */ /* 0x000fe20008010828 */
[----:B------:R-:W-:Y:S01]  /*89e0*/  FFMA.FTZ R11, R85, UR10, -R11 ;  /* 0x0000000a550b7c23 */ /* 0x000fe2000801080b */
[----:B------:R-:W-:-:S05]  /*89f0*/  F2FP.F16.F32.PACK_AB R147, R34, R147 ;  /* 0x000000932293723e */ /* 0x000fca00000000ff */
[----:B------:R-:W3:Y:S01]  /*8a00*/  MUFU.EX2 R42, R42 ;  /* 0x0000002a002a7308 */ /* 0x000ee20000000800 */
[C---:B--2---:R-:W-:Y:S01]  /*8a10*/  FADD.FTZ R54, R38.reuse, R5 ;  /* 0x0000000526367221 */ /* 0x044fe20000010000 */
[----:B------:R-:W-:-:S06]  /*8a20*/  F2FP.F16.F32.PACK_AB R141, R38, R141 ;  /* 0x0000008d268d723e */ /* 0x000fcc00000000ff */
[----:B------:R-:W-:Y:S01]  /*8a30*/  MUFU.EX2 R136, R136 ;  /* 0x0000008800887308 */ /* 0x000fe20000000800 */
[----:B-1----:R-:W-:-:S07]  /*8a40*/  FADD.FTZ R5, R143, R54 ;  /* 0x000000368f057221 */ /* 0x002fce0000010000 */
[----:B------:R-:W1:Y:S01]  /*8a50*/  MUFU.EX2 R137, R137 ;  /* 0x0000008900897308 */ /* 0x000e620000000800 */
[C---:B---3--:R-:W-:Y:S01]  /*8a60*/  FADD.FTZ R54, R42.reuse, R5 ;  /* 0x000000052a367221 */ /* 0x048fe20000010000 */
[----:B------:R-:W-:-:S06]  /*8a70*/  F2FP.F16.F32.PACK_AB R143, R42, R143 ;  /* 0x0000008f2a8f723e */ /* 0x000fcc00000000ff */
[----:B------:R-:W2:Y:S08]  /*8a80*/  MUFU.EX2 R44, R44 ;  /* 0x0000002c002c7308 */ /* 0x000eb00000000800 */
[----:B------:R-:W-:Y:S01]  /*8a90*/  MUFU.EX2 R138, R138 ;  /* 0x0000008a008a7308 */ /* 0x000fe20000000800 */
[----:B-1----:R-:W-:-:S07]  /*8aa0*/  FADD.FTZ R5, R137, R54 ;  /* 0x0000003689057221 */ /* 0x002fce0000010000 */
[----:B------:R-:W1:Y:S01]  /*8ab0*/  MUFU.EX2 R139, R139 ;  /* 0x0000008b008b7308 */ /* 0x000e620000000800 */
[C---:B--2---:R-:W-:Y:S01]  /*8ac0*/  FADD.FTZ R54, R44.reuse, R5 ;  /* 0x000000052c367221 */ /* 0x044fe20000010000 */
[----:B------:R-:W-:-:S06]  /*8ad0*/  F2FP.F16.F32.PACK_AB R137, R44, R137 ;  /* 0x000000892c89723e */ /* 0x000fcc00000000ff */
[----:B------:R-:W2:Y:S08]  /*8ae0*/  MUFU.EX2 R46, R46 ;  /* 0x0000002e002e7308 */ /* 0x000eb00000000800 */
[----:B------:R-:W-:Y:S01]  /*8af0*/  MUFU.EX2 R132, R132 ;  /* 0x0000008400847308 */ /* 0x000fe20000000800 */
[----:B-1----:R-:W-:-:S07]  /*8b00*/  FADD.FTZ R5, R139, R54 ;  /* 0x000000368b057221 */ /* 0x002fce0000010000 */
[----:B------:R-:W1:Y:S01]  /*8b10*/  MUFU.EX2 R133, R133 ;  /* 0x0000008500857308 */ /* 0x000e620000000800 */
[----:B--2---:R-:W-:Y:S01]  /*8b20*/  FADD.FTZ R26, R46, R5 ;  /* 0x000000052e1a7221 */ /* 0x004fe20000010000 */
[----:B------:R-:W-:Y:S02]  /*8b30*/  WARPGROUP.DEPBAR.LE gsb0, 0x0 ;  /* 0x00008000000079c5 */ /* 0x000fe40000010000 */
[----:B------:R-:W-:Y:S01]  /*8b40*/  WARPGROUP.ARRIVE ;  /* 0x00000000000079c5 */ /* 0x000fe20000000000 */
[--C-:B------:R-:W-:Y:S01]  /*8b50*/  FFMA.FTZ R129, R66, UR10, -R40.reuse ;  /* 0x0000000a42817c23 */ /* 0x100fe20008010828 */
[----:B------:R-:W-:Y:S01]  /*8b60*/  FFMA.FTZ R131, R70, UR10, -R40 ;  /* 0x0000000a46837c23 */ /* 0x000fe20008010828 */
[----:B------:R-:W-:Y:S01]  /*8b70*/  F2FP.F16.F32.PACK_AB R139, R46, R139 ;  /* 0x0000008b2e8b723e */ /* 0x000fe200000000ff */
[----:B------:R-:W2:Y:S02]  /*8b80*/  MUFU.EX2 R48, R48 ;  /* 0x0000003000307308 */ /* 0x000ea40000000800 */
[----:B------:R-:W-:Y:S01]  /*8b90*/  HGMMA.64x64x16.F32 R88, R124, gdesc[UR4].tnspB, R88, gsb0 ;  /* 0x40e000047c587df0 */ /* 0x000fe20008000858 */
[----:B------:R-:W-:Y:S01]  /*8ba0*/  UIADD3 UR6, UR11, 0x380, URZ ;  /* 0x000003800b067890 */ /* 0x000fe2000fffe03f */
[----:B------:R-:W-:-:S04]  /*8bb0*/  UMOV UR7, 0x40000040 ;  /* 0x4000004000077882 */ /* 0x000fc80000000000 */
        /* <DEDUP_REMOVED lines=18> */
[----:B------:R-:W-:Y:S01]  /*8ce0*/  F2FP.F16.F32.PACK_AB R129, R50, R129 ;  /* 0x000000813281723e */ /* 0x000fe200000000ff */
[----:B------:R-:W-:Y:S02]  /*8cf0*/  WARPGROUP.DEPBAR.LE gsb0, 0x0 ;  /* 0x00008000000079c5 */ /* 0x000fe40000010000 */
[----:B------:R-:W-:Y:S01]  /*8d00*/  WARPGROUP.ARRIVE ;  /* 0x00000000000079c5 */ /* 0x000fe20000000000 */
[----:B------:R-:W-:Y:S02]  /*8d10*/  FFMA.FTZ R125, R74, UR10, -R40 ;  /* 0x0000000a4a7d7c23 */ /* 0x000fe40008010828 */
[----:B------:R-:W2:Y:S03]  /*8d20*/  MUFU.EX2 R57, R57 ;  /* 0x0000003900397308 */ /* 0x000ea60000000800 */
[----:B------:R-:W-:Y:S01]  /*8d30*/  HGMMA.64x64x16.F32 R88, R120, gdesc[UR4].tnspB, R88, gsb0 ;  /* 0x40e0000478587df0 */ /* 0x000fe20008000858 */
[----:B-1----:R-:W-:-:S04]  /*8d40*/  FADD.FTZ R5, R131, R26 ;  /* 0x0000001a83057221 */ /* 0x002fc80000010000 */
[----:B------:R-:W-:Y:S08]  /*8d50*/  MUFU.EX2 R24, R24 ;  /* 0x0000001800187308 */ /* 0x000ff00000000800 */
[----:B------:R-:W-:Y:S01]  /*8d60*/  MUFU.EX2 R125, R125 ;  /* 0x0000007d007d7308 */ /* 0x000fe20000000800 */
[----:B--2---:R-:W-:-:S07]  /*8d70*/  F2FP.F16.F32.PACK_AB R130, R57, R20 ;  /* 0x000000143982723e */ /* 0x004fce00000000ff */
[----:B------:R-:W1:Y:S08]  /*8d80*/  MUFU.EX2 R61, R61 ;  /* 0x0000003d003d7308 */ /* 0x000e700000000800 */
[----:B------:R-:W-:Y:S08]  /*8d90*/  MUFU.EX2 R28, R28 ;  /* 0x0000001c001c7308 */ /* 0x000ff00000000800 */
[----:B------:R-:W-:Y:S01]  /*8da0*/  MUFU.EX2 R78, R78 ;  /* 0x0000004e004e7308 */ /* 0x000fe20000000800 */
[----:B-1----:R-:W-:-:S07]  /*8db0*/  F2FP.F16.F32.PACK_AB R124, R61, R24 ;  /* 0x000000183d7c723e */ /* 0x002fce00000000ff */
[----:B------:R-:W1:Y:S08]  /*8dc0*/  MUFU.EX2 R65, R65 ;  /* 0x0000004100417308 */ /* 0x000e700000000800 */
[----:B------:R-:W2:Y:S08]  /*8dd0*/  MUFU.EX2 R79, R79 ;  /* 0x0000004f004f7308 */ /* 0x000eb00000000800 */
[----:B------:R-:W-:Y:S01]  /*8de0*/  MUFU.EX2 R32, R32 ;  /* 0x0000002000207308 */ /* 0x000fe20000000800 */
[----:B-1----:R-:W-:-:S07]  /*8df0*/  F2FP.F16.F32.PACK_AB R126, R65, R28 ;  /* 0x0000001c417e723e */ /* 0x002fce00000000ff */
[----:B------:R-:W-:Y:S01]  /*8e00*/  MUFU.EX2 R82, R82 ;  /* 0x0000005200527308 */ /* 0x000fe20000000800 */
[----:B--2---:R-:W-:-:S07]  /*8e10*/  F2FP.F16.F32.PACK_AB R127, R79, R78 ;  /* 0x0000004e4f7f723e */ /* 0x004fce00000000ff */
[----:B------:R-:W1:Y:S01]  /*8e20*/  MUFU.EX2 R69, R69 ;  /* 0x0000004500457308 */ /* 0x000e620000000800 */
[----:B------:R-:W-:Y:S02]  /*8e30*/  WARPGROUP.DEPBAR.LE gsb0, 0x0 ;  /* 0x00008000000079c5 */ /* 0x000fe40000010000 */
[----:B------:R2:W-:Y:S06]  /*8e40*/  BAR.ARV R31, 0x100 ;  /* 0x0004001f0000751d */ /* 0x0005ec0000002000 */
[----:B------:R3:W-:Y:S01]  /*8e50*/  @!P1 SYNCS.ARRIVE.TRANS64.RED.A1T0 RZ, [R27+URZ], RZ ;  /* 0x000000ff1bff99a7 */ /* 0x0007e2000810043f */
[----:B------:R-:W4:Y:S01]  /*8e60*/  MUFU.EX2 R83, R83 ;  /* 0x0000005300537308 */ /* 0x000f220000000800 */
[-C--:B------:R-:W-:Y:S01]  /*8e70*/  FMUL.FTZ R88, R88, R12.reuse ;  /* 0x0000000c58587220 */ /* 0x080fe20000410000 */
[-C--:B------:R-:W-:Y:S01]  /*8e80*/  FMUL.FTZ R89, R89, R12.reuse ;  /* 0x0000000c59597220 */ /* 0x080fe20000410000 */
[-C--:B------:R-:W-:Y:S01]  /*8e90*/  FMUL.FTZ R92, R92, R12.reuse ;  /* 0x0000000c5c5c7220 */ /* 0x080fe20000410000 */
[-C--:B------:R-:W-:Y:S01]  /*8ea0*/  FMUL.FTZ R93, R93, R12.reuse ;  /* 0x0000000c5d5d7220 */ /* 0x080fe20000410000 */
[----:B------:R-:W-:Y:S01]  /*8eb0*/  FMUL.FTZ R96, R96, R12 ;  /* 0x0000000c60607220 */ /* 0x000fe20000410000 */
[----:B-1----:R-:W-:Y:S01]  /*8ec0*/  F2FP.F16.F32.PACK_AB R120, R69, R32 ;  /* 0x000000204578723e */ /* 0x002fe200000000ff */
[----:B---3--:R-:W-:Y:S01]  /*8ed0*/  IMAD.U32 R27, RZ, RZ, UR23 ;  /* 0x00000017ff1b7e24 */ /* 0x008fe2000f8e00ff */
        /* <DEDUP_REMOVED lines=9> */
[----:B------:R-:W-:Y:S01]  /*8f70*/  @!P1 VIADD R27, R27, 0x16860 ;  /* 0x000168601b1b9836 */ /* 0x000fe20000000000 */
[----:B----4-:R-:W-:Y:S01]  /*8f80*/  F2FP.F16.F32.PACK_AB R121, R83, R82 ;  /* 0x000000525379723e */ /* 0x010fe200000000ff */
[-C--:B------:R-:W-:Y:S01]  /*8f90*/  FMUL.FTZ R108, R108, R12.reuse ;  /* 0x0000000c6c6c7220 */ /* 0x080fe20000410000 */
[-C--:B------:R-:W-:Y:S01]  /*8fa0*/  FMUL.FTZ R109, R109, R12.reuse ;  /* 0x0000000c6d6d7220 */ /* 0x080fe20000410000 */
[-C--:B------:R-:W-:Y:S01]  /*8fb0*/  FMUL.FTZ R112, R112, R12.reuse ;  /* 0x0000000c70707220 */ /* 0x080fe20000410000 */
[----:B--2---:R-:W-:Y:S01]  /*8fc0*/  @!P1 PRMT R31, RZ, 0x654, R27 ;  /* 0x00000654ff1f9816 */ /* 0x004fe2000000001b */
[----:B------:R-:W-:Y:S01]  /*8fd0*/  FADD.FTZ R27, R21, R52 ;  /* 0x00000034151b7221 */ /* 0x000fe20000010000 */
[----:B------:R-:W1:Y:S01]  /*8fe0*/  MUFU.EX2 R11, R11 ;  /* 0x0000000b000b7308 */ /* 0x000e620000000800 */
[----:B------:R-:W-:Y:S01]  /*8ff0*/  FMUL.FTZ R113, R113, R12 ;  /* 0x0000000c71717220 */ /* 0x000fe20000410000 */
[----:B------:R2:W-:Y:S01]  /*9000*/  @!P1 SYNCS.ARRIVE.TRANS64.RED.A1T0 RZ, [R31+URZ], RZ ;  /* 0x000000ff1fff99a7 */ /* 0x0005e2000810043f */
[----:B------:R-:W-:Y:S01]  /*9010*/  FADD.FTZ R52, R144, R27 ;  /* 0x0000001b90347221 */ /* 0x000fe20000010000 */
[----:B------:R-:W-:Y:S01]  /*9020*/  F2FP.F16.F32.PACK_AB R144, R15, R144 ;  /* 0x000000900f90723e */ /* 0x000fe200000000ff */
[-C--:B------:R-:W-:Y:S01]  /*9030*/  FMUL.FTZ R116, R116, R12.reuse ;  /* 0x0000000c74747220 */ /* 0x080fe20000410000 */
[----:B------:R-:W-:Y:S01]  /*9040*/  FMUL.FTZ R117, R117, R12 ;  /* 0x0000000c75757220 */ /* 0x000fe20000410000 */
[----:B------:R-:W-:Y:S01]  /*9050*/  FADD.FTZ R27, R15, R52 ;  /* 0x000000340f1b7221 */ /* 0x000fe20000010000 */
[--C-:B------:R-:W-:Y:S01]  /*9060*/  FFMA.FTZ R52, R71, UR10, -R40.reuse ;  /* 0x0000000a47347c23 */ /* 0x100fe20008010828 */
[----:B------:R-:W-:Y:S01]  /*9070*/  FFMA.FTZ R40, R87, UR10, -R40 ;  /* 0x0000000a57287c23 */ /* 0x000fe20008010828 */
[-C--:B------:R-:W-:Y:S01]  /*9080*/  FMUL.FTZ R90, R90, R73.reuse ;  /* 0x000000495a5a7220 */ /* 0x080fe20000410000 */
[----:B------:R-:W-:Y:S01]  /*9090*/  FADD.FTZ R56, R146, R27 ;  /* 0x0000001b92387221 */ /* 0x000fe20000010000 */
[----:B------:R-:W-:Y:S01]  /*90a0*/  F2FP.F16.F32.PACK_AB R146, R29, R146 ;  /* 0x000000921d92723e */ /* 0x000fe200000000ff */
[----:B------:R-:W-:Y:S01]  /*90b0*/  MUFU.EX2 R123, R40 ;  /* 0x00000028007b7308 */ /* 0x000fe20000000800 */
[-C--:B------:R-:W-:Y:S01]  /*90c0*/  FMUL.FTZ R91, R91, R73.reuse ;  /* 0x000000495b5b7220 */ /* 0x080fe20000410000 */
[----:B------:R-:W-:Y:S01]  /*90d0*/  FADD.FTZ R27, R29, R56 ;  /* 0x000000381d1b7221 */ /* 0x000fe20000010000 */
[-C--:B------:R-:W-:Y:S01]  /*90e0*/  FMUL.FTZ R94, R94, R73.reuse ;  /* 0x000000495e5e7220 */ /* 0x080fe20000410000 */
[----:B-1----:R-:W-:Y:S01]  /*90f0*/  F2FP.F16.F32.PACK_AB R122, R11, R36 ;  /* 0x000000240b7a723e */ /* 0x002fe200000000ff */
[-C--:B------:R-:W-:Y:S01]  /*9100*/  FMUL.FTZ R95, R95, R73.reuse ;  /* 0x000000495f5f7220 */ /* 0x080fe20000410000 */
[----:B------:R-:W-:Y:S01]  /*9110*/  FADD.FTZ R56, R140, R27 ;  /* 0x0000001b8c387221 */ /* 0x000fe20000010000 */
[C---:B------:R-:W-:Y:S01]  /*9120*/  F2FP.F16.F32.PACK_AB R140, R33.reuse, R140 ;  /* 0x0000008c218c723e */ /* 0x040fe200000000ff */
[----:B------:R-:W1:Y:S01]  /*9130*/  MUFU.EX2 R52, R52 ;  /* 0x0000003400347308 */ /* 0x000e620000000800 */
        /* <DEDUP_REMOVED lines=15> */
[----:B------:R-:W-:Y:S01]  /*9230*/  FMUL.FTZ R115, R115, R73 ;  /* 0x0000004973737220 */ /* 0x000fe20000410000 */
[C---:B-1----:R-:W-:Y:S01]  /*9240*/  FADD.FTZ R26, R52.reuse, R5 ;  /* 0x00000005341a7221 */ /* 0x042fe20000010000 */
[----:B------:R-:W-:Y:S01]  /*9250*/  FADD.FTZ R13, R37, R56 ;  /* 0x00000038250d7221 */ /* 0x000fe20000010000 */
[----:B------:R-:W-:Y:S01]  /*9260*/  F2FP.F16.F32.PACK_AB R131, R52, R131 ;  /* 0x000000833483723e */ /* 0x000fe200000000ff */
[-C--:B------:R-:W-:Y:S01]  /*9270*/  FMUL.FTZ R118, R118, R73.reuse ;  /* 0x0000004976767220 */ /* 0x080fe20000410000 */
[----:B------:R-:W-:Y:S01]  /*9280*/  FADD.FTZ R5, R125, R26 ;  /* 0x0000001a7d057221 */ /* 0x000fe20000010000 */
[----:B------:R-:W-:Y:S01]  /*9290*/  FADD.FTZ R10, R138, R13 ;  /* 0x0000000d8a0a7221 */ /* 0x000fe20000010000 */
[----:B------:R-:W-:Y:S01]  /*92a0*/  F2FP.F16.F32.PACK_AB R138, R45, R138 ;  /* 0x0000008a2d8a723e */ /* 0x000fe200000000ff */
[----:B------:R-:W-:-:S02]  /*92b0*/  FMUL.FTZ R119, R119, R73 ;  /* 0x0000004977777220 */ /* 0x000fc40000410000 */
[----:B------:R-:W-:Y:S02]  /*92c0*/  FADD.FTZ R13, R45, R10 ;  /* 0x0000000a2d0d7221 */ /* 0x000fe40000010000 */
[----:B------:R-:W1:Y:S02]  /*92d0*/  MUFU.EX2 R10, R75 ;  /* 0x0000004b000a7308 */ /* 0x000e640000000800 */
[----:B------:R-:W-:Y:S01]  /*92e0*/  FADD.FTZ R30, R132, R13 ;  /* 0x0000000d841e7221 */ /* 0x000fe20000010000 */
[----:B------:R-:W-:-:S03]  /*92f0*/  F2FP.F16.F32.PACK_AB R132, R41, R132 ;  /* 0x000000842984723e */ /* 0x000fc600000000ff */
[----:B------:R-:W-:-:S04]  /*9300*/  FADD.FTZ R13, R41, R30 ;  /* 0x0000001e290d7221 */ /* 0x000fc80000010000 */
[----:B------:R-:W-:Y:S01]  /*9310*/  FADD.FTZ R30, R134, R13 ;  /* 0x0000000d861e7221 */ /* 0x000fe20000010000 */
[----:B------:R-:W-:-:S03]  /*9320*/  F2FP.F16.F32.PACK_AB R134, R49, R134 ;  /* 0x000000863186723e */ /* 0x000fc600000000ff */
[----:B------:R-:W-:Y:S01]  /*9330*/  FADD.FTZ R13, R49, R30 ;  /* 0x0000001e310d7221 */ /* 0x000fe20000010000 */
[----:B-1----:R-:W-:-:S03]  /*9340*/  FADD.FTZ R5, R10, R5 ;  /* 0x000000050a057221 */ /* 0x002fc60000010000 */
[----:B------:R-:W-:Y:S01]  /*9350*/  FADD.FTZ R30, R14, R13 ;  /* 0x0000000d0e1e7221 */ /* 0x000fe20000010000 */
[----:B------:R-:W-:Y:S01]  /*9360*/  F2FP.F16.F32.PACK_AB R125, R10, R125 ;  /* 0x0000007d0a7d723e */ /* 0x000fe200000000ff */
[----:B------:R-:W-:Y:S02]  /*9370*/  FADD.FTZ R5, R78, R5 ;  /* 0x000000054e057221 */ /* 0x000fe40000010000 */
[----:B------:R-:W-:Y:S02]  /*9380*/  FADD.FTZ R13, R53, R30 ;  /* 0x0000001e350d7221 */ /* 0x000fe40000010000 */
[----:B------:R-:W-:Y:S02]  /*9390*/  FADD.FTZ R5, R79, R5 ;  /* 0x000000054f057221 */ /* 0x000fe40000010000 */
[----:B------:R-:W-:Y:S02]  /*93a0*/  FADD.FTZ R30, R20, R13 ;  /* 0x0000000d141e7221 */ /* 0x000fe40000010000 */
[----:B------:R-:W-:-:S02]  /*93b0*/  FADD.FTZ R5, R82, R5 ;  /* 0x0000000552057221 */ /* 0x000fc40000010000 */
[----:B------:R-:W-:Y:S02]  /*93c0*/  FADD.FTZ R13, R57, R30 ;  /* 0x0000001e390d7221 */ /* 0x000fe40000010000 */
[----:B------:R-:W-:Y:S02]  /*93d0*/  FADD.FTZ R5, R83, R5 ;  /* 0x0000000553057221 */ /* 0x000fe40000010000 */
[----:B------:R-:W-:Y:S02]  /*93e0*/  FADD.FTZ R30, R24, R13 ;  /* 0x0000000d181e7221 */ /* 0x000fe40000010000 */
[----:B------:R-:W-:Y:S02]  /*93f0*/  FADD.FTZ R10, R86, R5 ;  /* 0x00000005560a7221 */ /* 0x000fe40000010000 */
[----:B------:R-:W-:-:S04]  /*9400*/  FADD.FTZ R13, R61, R30 ;  /* 0x0000001e3d0d7221 */ /* 0x000fc80000010000 */
[----:B------:R-:W-:-:S04]  /*9410*/  FADD.FTZ R4, R28, R13 ;  /* 0x0000000d1c047221 */ /* 0x000fc80000010000 */
[----:B------:R-:W-:-:S04]  /*9420*/  FADD.FTZ R13, R65, R4 ;  /* 0x00000004410d7221 */ /* 0x000fc80000010000 */
[----:B------:R-:W-:-:S04]  /*9430*/  FADD.FTZ R4, R32, R13 ;  /* 0x0000000d20047221 */ /* 0x000fc80000010000 */
[----:B------:R-:W-:-:S04]  /*9440*/  FADD.FTZ R13, R69, R4 ;  /* 0x00000004450d7221 */ /* 0x000fc80000010000 */
[----:B------:R-:W-:-:S04]  /*9450*/  FADD.FTZ R4, R36, R13 ;  /* 0x0000000d24047221 */ /* 0x000fc80000010000 */
[----:B------:R-:W-:Y:S01]  /*9460*/  FADD.FTZ R5, R11, R4 ;  /* 0x000000040b057221 */ /* 0x000fe20000010000 */
[C---:B------:R-:W-:Y:S01]  /*9470*/  FADD.FTZ R4, R123.reuse, R10 ;  /* 0x0000000a7b047221 */ /* 0x040fe20000010000 */
[----:B------:R-:W-:Y:S01]  /*9480*/  F2FP.F16.F32.PACK_AB R123, R123, R86 ;  /* 0x000000567b7b723e */ /* 0x000fe200000000ff */
[----:B------:R-:W-:Y:S02]  /*9490*/  IMAD.MOV.U32 R10, RZ, RZ, R9 ;  /* 0x000000ffff0a7224 */ /* 0x000fe400078e0009 */
[----:B------:R-:W-:Y:S01]  /*94a0*/  IMAD.MOV.U32 R11, RZ, RZ, R6 ;  /* 0x000000ffff0b7224 */ /* 0x000fe200078e0006 */
[----:B--2---:R-:W-:Y:S06]  /*94b0*/  @P2 BRA `(.L_x_11181) ;  /* 0xffffffe000e82947 */ /* 0x004fec000383ffff */
.L_x_11172:
        /* <DEDUP_REMOVED lines=12> */
.L_x_11199:
        /* <DEDUP_REMOVED lines=9> */
.L_x_11184:
[----:B------:R-:W-:Y:S01]  /*9610*/  ULEA UR6, UR39, UR40, 0x3 ;  /* 0x0000002827067291 */ /* 0x000fe2000f8e183f */
[----:B------:R-:W-:-:S05]  /*9620*/  IMAD.U32 R6, RZ, RZ, UR37 ;  /* 0x00000025ff067e24 */ /* 0x000fca000f8e00ff */
[----:B------:R-:W-:-:S04]  /*9630*/  SHF.L.U32 R6, R6, 0x1f, RZ ;  /* 0x0000001f06067819 */ /* 0x000fc800000006ff */
[----:B------:R1:W2:Y:S01]  /*9640*/  SYNCS.PHASECHK.TRANS64.TRYWAIT P2, [UR6+0x16830], R6 ;  /* 0x01683006ff0075a7 */ /* 0x0002a20008040146 */
[----:B------:R-:W-:Y:S05]  /*9650*/  @!P0 BRA `(.L_x_11185) ;  /* 0x0000000000048947 */ /* 0x000fea0003800000 */
[----:B------:R-:W-:Y:S01]  /*9660*/  BPT.TRAP 0x1 ;  /* 0x000000040000795c */ /* 0x000fe20000300000 */
.L_x_11185:
[----:B--2---:R-:W-:Y:S05]  /*9670*/  @P2 BRA `(.L_x_11183) ;  /* 0x0000000000082947 */ /* 0x004fea0003800000 */
[----:B------:R-:W2:Y:S02]  /*9680*/  SYNCS.PHASECHK.TRANS64.TRYWAIT P2, [UR6+0x16830], R6 ;  /* 0x01683006ff0075a7 */ /* 0x000ea40008040146 */
[----:B--2---:R-:W-:Y:S05]  /*9690*/  @!P2 BRA `(.L_x_11186) ;  /* 0x000000700034a947 */ /* 0x004fea0003800000 */
.L_x_11183:
        /* <DEDUP_REMOVED lines=25> */
.L_x_11188:
[----:B------:R-:W-:Y:S01]  /*9830*/  ULEA UR6, UR26, UR40, 0x3 ;  /* 0x000000281a067291 */ /* 0x000fe2000f8e183f */
[----:B------:R-:W-:-:S05]  /*9840*/  IMAD.U32 R6, RZ, RZ, UR27 ;  /* 0x0000001bff067e24 */ /* 0x000fca000f8e00ff */
[----:B------:R-:W-:-:S04]  /*9850*/  SHF.L.U32 R6, R6, 0x1f, RZ ;  /* 0x0000001f06067819 */ /* 0x000fc800000006ff */
[----:B------:R1:W2:Y:S01]  /*9860*/  SYNCS.PHASECHK.TRANS64.TRYWAIT P2, [UR6+0x16850], R6 ;  /* 0x01685006ff0075a7 */ /* 0x0002a20008040146 */
[----:B------:R-:W-:Y:S05]  /*9870*/  @!P0 BRA `(.L_x_11189) ;  /* 0x0000000000048947 */ /* 0x000fea0003800000 */
[----:B------:R-:W-:Y:S01]  /*9880*/  BPT.TRAP 0x1 ;  /* 0x000000040000795c */ /* 0x000fe20000300000 */
.L_x_11189:
[----:B--2---:R-:W-:Y:S05]  /*9890*/  @P2 BRA `(.L_x_11187) ;  /* 0x0000000000082947 */ /* 0x004fea0003800000 */
[----:B------:R-:W2:Y:S02]  /*98a0*/  SYNCS.PHASECHK.TRANS64.TRYWAIT P2, [UR6+0x16850], R6 ;  /* 0x01685006ff0075a7 */ /* 0x000ea40008040146 */
[----:B--2---:R-:W-:Y:S05]  /*98b0*/  @!P2 BRA `(.L_x_11190) ;  /* 0x0000006c00c4a947 */ /* 0x004fea0003800000 */
.L_x_11187:
[----:B------:R-:W-:Y:S01]  /*98c0*/  UIADD3 UR6, UR40, 0x400, URZ ;  /* 0x0000040028067890 */ /* 0x000fe2000fffe03f */
[----:B------:R-:W-:Y:S01]  /*98d0*/  WARPGROUP.ARRIVE ;  /* 0x00000000000079c5 */ /* 0x000fe20000000000 */
[----:B------:R-:W-:Y:S01]  /*98e0*/  UMOV UR7, 0x40000040 ;  /* 0x4000004000077882 */ /* 0x000fe20000000000 */
[----:B------:R-:W3:Y:S01]  /*98f0*/  LDC R20, c[0x0][0x2e0] ;  /* 0x0000b800ff147b82 */ /* 0x000ee20000000800 */
[----:B------:R-:W-:Y:S01]  /*9900*/  USHF.R.U32.HI UR6, URZ, 0x4, UR6 ;  /* 0x000000043f067899 */ /* 0x000fe20008011606 */
[----:B------:R-:W-:Y:S01]  /*9910*/  IMAD.U32 R14, RZ, RZ, UR39 ;  /* 0x00000027ff0e7e24 */ /* 0x000fe2000f8e00ff */
[----:B------:R-:W-:Y:S01]  /*9920*/  ISETP.GE.U32.AND P2, PT, R2, 0x180, PT ;  /* 0x000001800200780c */ /* 0x000fe20003f46070 */
[----:B-12---:R-:W-:Y:S01]  /*9930*/  IMAD.SHL.U32 R6, R8, 0x80, RZ ;  /* 0x0000008008067824 */ /* 0x006fe200078e00ff */
[----:B------:R-:W-:Y:S01]  /*9940*/  ULOP3.LUT UR6, UR6, 0x3fff, URZ, 0xc0, !UPT ;  /* 0x00003fff06067892 */ /* 0x000fe2000f8ec03f */
[----:B------:R-:W-:Y:S01]  /*9950*/  VIADD R13, R16, 0x9 ;  /* 0x00000009100d7836 */ /* 0x000fe20000000000 */
[----:B------:R-:W-:-:S02]  /*9960*/  @!P1 LEA R14, R14, UR40, 0x3 ;  /* 0x000000280e0e9c11 */ /* 0x000fc4000f8e18ff */
[----:B------:R-:W-:Y:S01]  /*9970*/  ULEA UR10, UR26, UR6, 0xa ;  /* 0x000000061a0a7291 */ /* 0x000fe2000f8e503f */
[----:B------:R-:W-:Y:S02]  /*9980*/  IADD3 R9, -R6, 0x1, RZ ;  /* 0x0000000106097810 */ /* 0x000fe40007ffe1ff */
[----:B------:R-:W-:-:S04]  /*9990*/  @!P1 VIADD R14, R14, 0x16840 ;  /* 0x000168400e0e9836 */ /* 0x000fc80000000000 */
[----:B------:R-:W-:Y:S01]  /*99a0*/  UMOV UR6, UR10 ;  /* 0x0000000a00067c82 */ /* 0x000fe20008000000 */
[----:B------:R-:W-:Y:S01]  /*99b0*/  @!P1 PRMT R14, RZ, 0x654, R14 ;  /* 0x00000654ff0e9816 */ /* 0x000fe2000000000e */
[----:B------:R-:W-:Y:S01]  /*99c0*/  HGMMA.64x64x16.F32 R88, R148, gdesc[UR4].tnspB, R88, gsb0 ;  /* 0x40e0000494587df0 */ /* 0x000fe20008000858 */
[----:B------:R-:W-:Y:S01]  /*99d0*/  UIADD3 UR6, UR10, 0x80, URZ ;  /* 0x000000800a067890 */ /* 0x000fe2000fffe03f */
[----:B------:R-:W-:Y:S01]  /*99e0*/  UMOV UR7, 0x40000040 ;  /* 0x4000004000077882 */ /* 0x000fe20000000000 */
[----:B---3--:R-:W-:Y:S01]  /*99f0*/  IMAD R9, R20, UR47, R9 ;  /* 0x0000002f14097c24 */ /* 0x008fe2000f8e0209 */
[----:B------:R-:W-:Y:S01]  /*9a00*/  SEL R20, R13, 0x9, !P2 ;  /* 0x000000090d147807 */ /* 0x000fe20005000000 */
        /* <DEDUP_REMOVED lines=33> */
[----:B------:R-:W-:Y:S02]  /*9c20*/  ULOP3.LUT UR6, URZ, UR25, URZ, 0x33, !UPT ;  /* 0x000000193f067292 */ /* 0x000fe4000f8e333f */
[----:B------:R-:W-:Y:S02]  /*9c30*/  WARPGROUP.DEPBAR.LE gsb0, 0x0 ;  /* 0x00008000000079c5 */ /* 0x000fe40000010000 */
[----:B------:R1:W-:Y:S06]  /*9c40*/  BAR.ARV R20, 0x100 ;  /* 0x000400140000751d */ /* 0x0003ec0000002000 */
[----:B------:R2:W-:Y:S02]  /*9c50*/  @!P1 SYNCS.ARRIVE.TRANS64.RED.A1T0 RZ, [R14+URZ], RZ ;  /* 0x000000ff0eff99a7 */ /* 0x0005e4000810043f */
[----:B--2---:R-:W-:-:S04]  /*9c60*/  VIADD R14, R9, -UR24 ;  /* 0x80000018090e7c36 */ /* 0x004fc80008000000 */
[----:B------:R-:W-:-:S04]  /*9c70*/  IMAD R14, R17, -0x2, R14 ;  /* 0xfffffffe110e7824 */ /* 0x000fc800078e020e */
[C---:B------:R-:W-:Y:S02]  /*9c80*/  VIADD R9, R14.reuse, UR23 ;  /* 0x000000170e097c36 */ /* 0x040fe40008000000 */
[----:B------:R-:W-:Y:S02]  /*9c90*/  VIADD R13, R14, UR6 ;  /* 0x000000060e0d7c36 */ /* 0x000fe40008000000 */
[C---:B------:R-:W-:Y:S02]  /*9ca0*/  IMAD.IADD R14, R0.reuse, 0x1, R9 ;  /* 0x00000001000e7824 */ /* 0x040fe400078e0209 */
        /* <DEDUP_REMOVED lines=13> */
.L_x_11193:
[----:B------:R-:W-:-:S05]  /*9d80*/  IMAD.U32 R121, RZ, RZ, UR22 ;  /* 0x00000016ff797e24 */ /* 0x000fca000f8e00ff */
[----:B------:R-:W-:-:S13]  /*9d90*/  ISETP.NE.AND P2, PT, R121, 0x1, PT ;  /* 0x000000017900780c */ /* 0x000fda0003f45270 */
[----:B------:R-:W1:Y:S01]  /*9da0*/  @P2 LDC.64 R122, c[0x0][0x9e8] ;  /* 0x00027a00ff7a2b82 */ /* 0x000e620000000a00 */
[----:B------:R-:W-:-:S04]  /*9db0*/  @P2 IMAD.IADD R21, R0, 0x1, R7 ;  /* 0x0000000100152824 */ /* 0x000fc800078e0207 */
[----:B-1----:R-:W-:-:S04]  /*9dc0*/  @P2 IMAD.HI.U32 R122, R21, R122, RZ ;  /* 0x0000007a157a2227 */ /* 0x002fc800078e00ff */
[----:B------:R-:W-:Y:S01]  /*9dd0*/  IMAD.MOV.U32 R21, RZ, RZ, R10 ;  /* 0x000000ffff157224 */ /* 0x000fe200078e000a */
[----:B------:R-:W-:-:S07]  /*9de0*/  @P2 SHF.R.U32.HI R21, RZ, R123, R122 ;  /* 0x0000007bff152219 */ /* 0x000fce000001167a */
.L_x_11194:
[----:B------:R-:W-:Y:S05]  /*9df0*/  BSYNC B0 ;  /* 0x0000000000007941 */ /* 0x000fea0003800000 */
.L_x_11192:
[----:B------:R-:W-:-:S04]  /*9e00*/  IMAD R20, R21, R121, -R6 ;  /* 0x0000007915147224 */ /* 0x000fc800078e0a06 */
[----:B------:R-:W-:-:S05]  /*9e10*/  IMAD R20, R17, -0x2, R20 ;  /* 0xfffffffe11147824 */ /* 0x000fca00078e0214 */
[----:B------:R-:W-:Y:S02]  /*9e20*/  VIADDMNMX R14, R20, R121, R14, PT ;  /* 0x00000079140e7246 */ /* 0x000fe4000380010e */
[----:B------:R-:W-:-:S07]  /*9e30*/  VIMNMX R15, R15, R20, !PT ;  /* 0x000000140f0f7248 */ /* 0x000fce0007fe0100 */
.L_x_11191:
        /* <DEDUP_REMOVED lines=112> */
.L_x_11197:
[----:B------:R-:W-:-:S05]  /*a540*/  IMAD.U32 R20, RZ, RZ, UR22 ;  /* 0x00000016ff147e24 */ /* 0x000fca000f8e00ff */
[----:B------:R-:W-:-:S13]  /*a550*/  ISETP.NE.AND P3, PT, R20, 0x1, PT ;  /* 0x000000011400780c */ /* 0x000fda0003f65270 */
[----:B------:R-:W1:Y:S02]  /*a560*/  @P3 LDC.64 R14, c[0x0][0x9e8] ;  /* 0x00027a00ff0e3b82 */ /* 0x000e640000000a00 */
[----:B-1----:R-:W-:-:S05]  /*a570*/  @P3 IMAD.HI.U32 R14, R123, R14, RZ ;  /* 0x0000000e7b0e3227 */ /* 0x002fca00078e00ff */
[----:B------:R-:W-:-:S07]  /*a580*/  @P3 SHF.R.U32.HI R123, RZ, R15, R14 ;  /* 0x0000000fff7b3219 */ /* 0x000fce000001160e */
.L_x_11198:
[----:B------:R-:W-:Y:S05]  /*a590*/  BSYNC B0 ;  /* 0x0000000000007941 */ /* 0x000fea0003800000 */
.L_x_11196:
[----:B------:R-:W-:-:S04]  /*a5a0*/  IMAD R6, R123, R20, -R6 ;  /* 0x000000147b067224 */ /* 0x000fc800078e0a06 */
[----:B------:R-:W-:-:S05]  /*a5b0*/  IMAD R6, R17, -0x2, R6 ;  /* 0xfffffffe11067824 */ /* 0x000fca00078e0206 */
[----:B------:R-:W-:Y:S02]  /*a5c0*/  VIADDMNMX R9, R6, R20, R9, PT ;  /* 0x0000001406097246 */ /* 0x000fe40003800109 */
[----:B------:R-:W-:-:S07]  /*a5d0*/  VIMNMX R13, R13, R6, !PT ;  /* 0x000000060d0d7248 */ /* 0x000fce0007fe0100 */
.L_x_11195:
        /* <DEDUP_REMOVED lines=89> */
[C---:B------:R-:W-:Y:S01]  /*ab70*/  FMUL.FTZ R14, R6.reuse, UR10 ;  /* 0x0000000a060e7c20 */ /* 0x040fe20008410000 */
[----:B------:R-:W-:Y:S02]  /*ab80*/  ISETP.GT.AND P4, PT, R13, 0x59, P2 ;  /* 0x000000590d00780c */ /* 0x000fe40001784270 */
[----:B------:R-:W-:-:S02]  /*ab90*/  FSEL R24, R6, RZ, P6 ;  /* 0x000000ff06187208 */ /* 0x000fc40003000000 */
[----:B------:R-:W-:Y:S02]  /*aba0*/  FSEL R14, R14, RZ, P6 ;  /* 0x000000ff0e0e7208 */ /* 0x000fe40003000000 */
[----:B------:R-:W-:Y:S01]  /*abb0*/  ISETP.LT.OR P4, PT, R9, 0x5a, P4 ;  /* 0x0000005a0900780c */ /* 0x000fe20002781670 */
[----:B------:R-:W-:Y:S02]  /*abc0*/  FADD.FTZ R24, -R24, R11 ;  /* 0x0000000b18187221 */ /* 0x000fe40000010100 */
[--C-:B------:R-:W-:Y:S01]  /*abd0*/  FFMA.FTZ R15, R25, UR10, -R14.reuse ;  /* 0x0000000a190f7c23 */ /* 0x100fe2000801080e */
[----:B------:R-:W-:Y:S01]  /*abe0*/  FSEL R25, R26, -INF , !P3 ;  /* 0xff8000001a197808 */ /* 0x000fe20005800000 */
[--C-:B------:R-:W-:Y:S01]  /*abf0*/  FFMA.FTZ R150, R21, UR10, -R14.reuse ;  /* 0x0000000a15967c23 */ /* 0x100fe2000801080e */
[--C-:B------:R-:W-:Y:S01]  /*ac00*/  FFMA.FTZ R21, R29, UR10, -R14.reuse ;  /* 0x0000000a1d157c23 */ /* 0x100fe2000801080e */
[--C-:B------:R-:W-:Y:S01]  /*ac10*/  FFMA.FTZ R29, R33, UR10, -R14.reuse ;  /* 0x0000000a211d7c23 */ /* 0x100fe2000801080e */
[----:B------:R-:W-:Y:S01]  /*ac20*/  FMNMX.FTZ R20, R25, R12, !PT ;  /* 0x0000000c19147209 */ /* 0x000fe20007810000 */
[--C-:B------:R-:W-:Y:S01]  /*ac30*/  FFMA.FTZ R148, R121, UR10, -R14.reuse ;  /* 0x0000000a79947c23 */ /* 0x100fe2000801080e */
[----:B------:R-:W-:Y:S01]  /*ac40*/  ISETP.GT.AND P3, PT, R13, 0x30, P2 ;  /* 0x000000300d00780c */ /* 0x000fe20001764270 */
[----:B------:R-:W-:Y:S01]  /*ac50*/  FMUL.FTZ R11, R24, UR10 ;  /* 0x0000000a180b7c20 */ /* 0x000fe20008410000 */
[----:B------:R-:W-:Y:S01]  /*ac60*/  FMNMX.FTZ R33, R27, R20, !PT ;  /* 0x000000141b217209 */ /* 0x000fe20007810000 */
[----:B------:R-:W-:Y:S01]  /*ac70*/  MUFU.EX2 R15, R15 ;  /* 0x0000000f000f7308 */ /* 0x000fe20000000800 */
[----:B------:R-:W-:Y:S01]  /*ac80*/  ISETP.LT.OR P3, PT, R9, 0x31, P3 ;  /* 0x000000310900780c */ /* 0x000fe20001f61670 */
        /* <DEDUP_REMOVED lines=19> */
[----:B------:R-:W-:Y:S01]  /*adc0*/  ISETP.GT.AND P3, PT, R13, 0x40, P2 ;  /* 0x000000400d00780c */ /* 0x000fe20001764270 */
        /* <DEDUP_REMOVED lines=11> */
[----:B------:R-:W-:Y:S01]  /*ae80*/  ISETP.GT.AND P3, PT, R13, 0x48, P2 ;  /* 0x000000480d00780c */ /* 0x000fe20001764270 */
[--C-:B------:R-:W-:Y:S01]  /*ae90*/  FFMA.FTZ R124, R72, UR10, -R14.reuse ;  /* 0x0000000a487c7c23 */ /* 0x100fe2000801080e */
[----:B------:R-:W-:Y:S01]  /*aea0*/  FMNMX.FTZ R20, R46, R41, !PT ;  /* 0x000000292e147209 */ /* 0x000fe20007810000 */
[--C-:B------:R-:W-:Y:S01]  /*aeb0*/  FFMA.FTZ R126, R76, UR10, -R14.reuse ;  /* 0x0000000a4c7e7c23 */ /* 0x100fe2000801080e */
[----:B------:R-:W-:Y:S01]  /*aec0*/  ISETP.LT.OR P3, PT, R9, 0x49, P3 ;  /* 0x000000490900780c */ /* 0x000fe20001f61670 */
[--C-:B------:R-:W-:Y:S01]  /*aed0*/  FFMA.FTZ R120, R80, UR10, -R14.reuse ;  /* 0x0000000a50787c23 */ /* 0x100fe2000801080e */
[----:B------:R-:W-:Y:S01]  /*aee0*/  FMNMX.FTZ R41, R47, R20, !PT ;  /* 0x000000142f297209 */ /* 0x000fe20007810000 */
[----:B------:R-:W4:Y:S01]  /*aef0*/  MUFU.EX2 R144, R144 ;  /* 0x0000009000907308 */ /* 0x000f220000000800 */
[----:B------:R-:W-:Y:S01]  /*af00*/  FSEL R62, R62, -INF , !P3 ;  /* 0xff8000003e3e7808 */ /* 0x000fe20005800000 */
[--C-:B------:R-:W-:Y:S01]  /*af10*/  FFMA.FTZ R122, R84, UR10, -R14.reuse ;  /* 0x0000000a547a7c23 */ /* 0x100fe2000801080e */
[----:B------:R-:W-:Y:S01]  /*af20*/  FMNMX.FTZ R20, R50, R41, !PT ;  /* 0x0000002932147209 */ /* 0x000fe20007810000 */
[--C-:B------:R-:W-:Y:S01]  /*af30*/  FFMA.FTZ R41, R45, UR10, -R14.reuse ;  /* 0x0000000a2d297c23 */ /* 0x100fe2000801080e */
[----:B------:R-:W-:Y:S01]  /*af40*/  ISETP.GT.AND P3, PT, R13, 0x50, P2 ;  /* 0x000000500d00780c */ /* 0x000fe20001764270 */
[-C--:B-1----:R-:W-:Y:S01]  /*af50*/  FMUL.FTZ R88, R88, R11.reuse ;  /* 0x0000000b58587220 */ /* 0x082fe20000410000 */
[----:B------:R-:W-:Y:S01]  /*af60*/  FMNMX.FTZ R45, R51, R20, !PT ;  /* 0x00000014332d7209 */ /* 0x000fe20007810000 */
[----:B------:R-:W1:Y:S01]  /*af70*/  MUFU.EX2 R29, R29 ;  /* 0x0000001d001d7308 */ /* 0x000e620000000800 */
[----:B------:R-:W-:Y:S01]  /*af80*/  ISETP.LT.OR P3, PT, R9, 0x51, P3 ;  /* 0x000000510900780c */ /* 0x000fe20001f61670 */
[----:B------:R-:W-:Y:S01]  /*af90*/  FMUL.FTZ R89, R89, R11 ;  /* 0x0000000b59597220 */ /* 0x000fe20000410000 */
[----:B------:R-:W-:Y:S01]  /*afa0*/  FMNMX.FTZ R20, R54, R45, !PT ;  /* 0x0000002d36147209 */ /* 0x000fe20007810000 */
[-C--:B------:R-:W-:Y:S01]  /*afb0*/  FMUL.FTZ R92, R92, R11.reuse ;  /* 0x0000000b5c5c7220 */ /* 0x080fe20000410000 */
[----:B------:R-:W-:Y:S01]  /*afc0*/  FSEL R66, R66, -INF , !P3 ;  /* 0xff80000042427808 */ /* 0x000fe20005800000 */
[-C--:B------:R-:W-:Y:S01]  /*afd0*/  FMUL.FTZ R93, R93, R11.reuse ;  /* 0x0000000b5d5d7220 */ /* 0x080fe20000410000 */
[----:B------:R-:W-:Y:S01]  /*afe0*/  FMNMX.FTZ R45, R55, R20, !PT ;  /* 0x00000014372d7209 */ /* 0x000fe20007810000 */
[----:B------:R-:W5:Y:S01]  /*aff0*/  MUFU.EX2 R146, R146 ;  /* 0x0000009200927308 */ /* 0x000f620000000800 */
[----:B------:R-:W-:Y:S01]  /*b000*/  ISETP.GT.AND P3, PT, R13, 0x58, P2 ;  /* 0x000000580d00780c */ /* 0x000fe20001764270 */
[----:B------:R-:W-:Y:S01]  /*b010*/  FMUL.FTZ R96, R96, R11 ;  /* 0x0000000b60607220 */ /* 0x000fe20000410000 */
[----:B------:R-:W-:Y:S01]  /*b020*/  FMNMX.FTZ R20, R58, R45, !PT ;  /* 0x0000002d3a147209 */ /* 0x000fe20007810000 */
[--C-:B------:R-:W-:Y:S01]  /*b030*/  FFMA.FTZ R45, R49, UR10, -R14.reuse ;  /* 0x0000000a312d7c23 */ /* 0x100fe2000801080e */
[----:B------:R-:W-:Y:S01]  /*b040*/  ISETP.LT.OR P3, PT, R9, 0x59, P3 ;  /* 0x000000590900780c */ /* 0x000fe20001f61670 */
[-C--:B------:R-:W-:Y:S01]  /*b050*/  FMUL.FTZ R97, R97, R11.reuse ;  /* 0x0000000b61617220 */ /* 0x080fe20000410000 */
[----:B------:R-:W-:Y:S01]  /*b060*/  FMNMX.FTZ R49, R59, R20, !PT ;  /* 0x000000143b317209 */ /* 0x000fe20007810000 */
[----:B------:R-:W5:Y:S01]  /*b070*/  MUFU.EX2 R33, R33 ;  /* 0x0000002100217308 */ /* 0x000f620000000800 */
[----:B------:R-:W-:Y:S01]  /*b080*/  FSEL R70, R70, -INF , !P3 ;  /* 0xff80000046467808 */ /* 0x000fe20005800000 */
[----:B------:R-:W-:Y:S01]  /*b090*/  FMUL.FTZ R100, R100, R11 ;  /* 0x0000000b64647220 */ /* 0x000fe20000410000 */
[----:B------:R-:W-:Y:S01]  /*b0a0*/  FMNMX.FTZ R20, R62, R49, !PT ;  /* 0x000000313e147209 */ /* 0x000fe20007810000 */
[-C--:B------:R-:W-:Y:S01]  /*b0b0*/  FMUL.FTZ R101, R101, R11.reuse ;  /* 0x0000000b65657220 */ /* 0x080fe20000410000 */
[----:B------:R-:W-:Y:S01]  /*b0c0*/  ISETP.GT.AND P3, PT, R13, 0x60, P2 ;  /* 0x000000600d00780c */ /* 0x000fe20001764270 */
[-C--:B------:R-:W-:Y:S01]  /*b0d0*/  FMUL.FTZ R104, R104, R11.reuse ;  /* 0x0000000b68687220 */ /* 0x080fe20000410000 */
[----:B------:R-:W-:Y:S01]  /*b0e0*/  FMNMX.FTZ R49, R63, R20, !PT ;  /* 0x000000143f317209 */ /* 0x000fe20007810000 */
[----:B------:R-:W5:Y:S01]  /*b0f0*/  MUFU.EX2 R140, R140 ;  /* 0x0000008c008c7308 */ /* 0x000f620000000800 */
[----:B------:R-:W-:Y:S01]  /*b100*/  ISETP.LT.OR P3, PT, R9, 0x61, P3 ;  /* 0x000000610900780c */ /* 0x000fe20001f61670 */
[----:B------:R-:W-:Y:S01]  /*b110*/  FMUL.FTZ R105, R105, R11 ;  /* 0x0000000b69697220 */ /* 0x000fe20000410000 */
[----:B------:R-:W-:Y:S01]  /*b120*/  FMNMX.FTZ R20, R66, R49, !PT ;  /* 0x0000003142147209 */ /* 0x000fe20007810000 */
[----:B------:R-:W-:Y:S01]  /*b130*/  FFMA.FTZ R49, R53, UR10, -R14 ;  /* 0x0000000a35317c23 */ /* 0x000fe2000801080e */
[----:B------:R-:W-:Y:S01]  /*b140*/  FSEL R71, R71, -INF , !P4 ;  /* 0xff80000047477808 */ /* 0x000fe20006000000 */
[-C--:B------:R-:W-:Y:S01]  /*b150*/  FMUL.FTZ R108, R108, R11.reuse ;  /* 0x0000000b6c6c7220 */ /* 0x080fe20000410000 */
[----:B------:R-:W-:Y:S01]  /*b160*/  FMNMX.FTZ R53, R67, R20, !PT ;  /* 0x0000001443357209 */ /* 0x000fe20007810000 */
[----:B------:R-:W5:Y:S01]  /*b170*/  MUFU.EX2 R37, R37 ;  /* 0x0000002500257308 */ /* 0x000f620000000800 */
[----:B------:R-:W-:Y:S01]  /*b180*/  ISETP.GT.AND P4, PT, R13, 0x61, P2 ;  /* 0x000000610d00780c */ /* 0x000fe20001784270 */
[-C--:B------:R-:W-:Y:S01]  /*b190*/  FMUL.FTZ R109, R109, R11.reuse ;  /* 0x0000000b6d6d7220 */ /* 0x080fe20000410000 */
[----:B------:R-:W-:Y:S01]  /*b1a0*/  FSEL R74, R74, -INF , !P3 ;  /* 0xff8000004a4a7808 */ /* 0x000fe20005800000 */
[-C--:B------:R-:W-:Y:S01]  /*b1b0*/  FMUL.FTZ R112, R112, R11.reuse ;  /* 0x0000000b70707220 */ /* 0x080fe20000410000 */
[----:B------:R-:W-:Y:S01]  /*b1c0*/  ISETP.GT.AND P3, PT, R13, 0x68, P2 ;  /* 0x000000680d00780c */ /* 0x000fe20001764270 */
[----:B------:R-:W-:Y:S01]  /*b1d0*/  FMUL.FTZ R113, R113, R11 ;  /* 0x0000000b71717220 */ /* 0x000fe20000410000 */
[----:B------:R-:W-:Y:S01]  /*b1e0*/  FMNMX.FTZ R20, R70, R53, !PT ;  /* 0x0000003546147209 */ /* 0x000fe20007810000 */
[----:B------:R-:W5:Y:S01]  /*b1f0*/  MUFU.EX2 R142, R142 ;  /* 0x0000008e008e7308 */ /* 0x000f620000000800 */
[C---:B------:R-:W-:Y:S01]  /*b200*/  ISETP.LT.OR P4, PT, R9.reuse, 0x62, P4 ;  /* 0x000000620900780c */ /* 0x040fe20002781670 */
[-C--:B------:R-:W-:Y:S01]  /*b210*/  FMUL.FTZ R116, R116, R11.reuse ;  /* 0x0000000b74747220 */ /* 0x080fe20000410000 */
[----:B------:R-:W-:Y:S01]  /*b220*/  ISETP.LT.OR P3, PT, R9, 0x69, P3 ;  /* 0x000000690900780c */ /* 0x000fe20001f61670 */
[----:B------:R-:W-:Y:S01]  /*b230*/  FMUL.FTZ R117, R117, R11 ;  /* 0x0000000b75757220 */ /* 0x000fe20000410000 */
[----:B------:R-:W-:-:S02]  /*b240*/  FMNMX.FTZ R53, R71, R20, !PT ;  /* 0x0000001447357209 */ /* 0x000fc40007810000 */
[----:B------:R-:W-:Y:S01]  /*b250*/  FSEL R75, R75, -INF , !P4 ;  /* 0xff8000004b4b7808 */ /* 0x000fe20006000000 */
[----:B------:R-:W5:Y:S01]  /*b260*/  MUFU.EX2 R41, R41 ;  /* 0x0000002900297308 */ /* 0x000f620000000800 */
[----:B------:R-:W-:Y:S02]  /*b270*/  ISETP.GT.AND P4, PT, R13, 0x69, P2 ;  /* 0x000000690d00780c */ /* 0x000fe40001784270 */
[----:B------:R-:W-:Y:S02]  /*b280*/  FSEL R78, R78, -INF , !P3 ;  /* 0xff8000004e4e7808 */ /* 0x000fe40005800000 */
        /* <DEDUP_REMOVED lines=10> */
[----:B------:R-:W-:Y:S01]  /*b330*/  FMNMX.FTZ R20, R78, R57, !PT ;  /* 0x000000394e147209 */ /* 0x000fe20007810000 */
[--C-:B------:R-:W-:Y:S01]  /*b340*/  FFMA.FTZ R57, R65, UR10, -R14.reuse ;  /* 0x0000000a41397c23 */ /* 0x100fe2000801080e */
[----:B------:R-:W-:Y:S01]  /*b350*/  FSEL R82, R82, -INF , !P3 ;  /* 0xff80000052527808 */ /* 0x000fe20005800000 */
[--C-:B------:R-:W-:Y:S01]  /*b360*/  FFMA.FTZ R65, R73, UR10, -R14.reuse ;  /* 0x0000000a49417c23 */ /* 0x100fe2000801080e */
[----:B------:R-:W-:Y:S01]  /*b370*/  ISETP.GT.AND P3, PT, R13, 0x78, P2 ;  /* 0x000000780d00780c */ /* 0x000fe20001764270 */
        /* <DEDUP_REMOVED lines=8> */
[----:B------:R-:W-:Y:S01]  /*b400*/  FMNMX.FTZ R20, R82, R13, !PT ;  /* 0x0000000d52147209 */ /* 0x000fe20007810000 */
[--C-:B------:R-:W-:Y:S01]  /*b410*/  FFMA.FTZ R13, R61, UR10, -R14.reuse ;  /* 0x0000000a3d0d7c23 */ /* 0x100fe2000801080e */
[----:B------:R-:W-:Y:S01]  /*b420*/  ISETP.LT.OR P2, PT, R9, 0x7a, P2 ;  /* 0x0000007a0900780c */ /* 0x000fe20001741670 */
[--C-:B------:R-:W-:Y:S01]  /*b430*/  FFMA.FTZ R61, R69, UR10, -R14.reuse ;  /* 0x0000000a453d7c23 */ /* 0x100fe2000801080e */
[----:B------:R-:W-:Y:S01]  /*b440*/  FSEL R86, R86, -INF , !P3 ;  /* 0xff80000056567808 */ /* 0x000fe20005800000 */
[--C-:B------:R-:W-:Y:S01]  /*b450*/  FFMA.FTZ R69, R77, UR10, -R14.reuse ;  /* 0x0000000a4d457c23 */ /* 0x100fe2000801080e */
[----:B------:R-:W-:Y:S01]  /*b460*/  FMNMX.FTZ R9, R83, R20, !PT ;  /* 0x0000001453097209 */ /* 0x000fe20007810000 */
[----:B------:R-:W-:Y:S01]  /*b470*/  FFMA.FTZ R77, R85, UR10, -R14 ;  /* 0x0000000a554d7c23 */ /* 0x000fe2000801080e */
[----:B------:R-:W-:Y:S01]  /*b480*/  FSEL R87, R87, -INF , !P2 ;  /* 0xff80000057577808 */ /* 0x000fe20005000000 */
[----:B------:R-:W-:Y:S01]  /*b490*/  MUFU.EX2 R132, R132 ;  /* 0x0000008400847308 */ /* 0x000fe20000000800 */
[----:B------:R-:W-:-:S04]  /*b4a0*/  FMNMX.FTZ R20, R86, R9, !PT ;  /* 0x0000000956147209 */ /* 0x000fc80007810000 */
[----:B------:R-:W-:-:S03]  /*b4b0*/  FMNMX.FTZ R20, R87, R20, !PT ;  /* 0x0000001457147209 */ /* 0x000fc60007810000 */
[----:B------:R-:W-:Y:S02]  /*b4c0*/  MUFU.EX2 R53, R53 ;  /* 0x0000003500357308 */ /* 0x000fe40000000800 */
[----:B------:R-:W2:Y:S06]  /*b4d0*/  SHFL.BFLY PT, R9, R20, 0x2, 0x1f ;  /* 0x0c401f0014097f89 */ /* 0x000eac00000e0000 */
[----:B------:R-:W-:Y:S08]  /*b4e0*/  MUFU.EX2 R134, R134 ;  /* 0x0000008600867308 */ /* 0x000ff00000000800 */
[----:B------:R-:W-:Y:S08]  /*b4f0*/  MUFU.EX2 R13, R13 ;  /* 0x0000000d000d7308 */ /* 0x000ff00000000800 */
[----:B------:R-:W-:Y:S01]  /*b500*/  MUFU.EX2 R128, R128 ;  /* 0x0000008000807308 */ /* 0x000fe20000000800 */
[----:B--2---:R-:W-:-:S05]  /*b510*/  FMNMX.FTZ R9, R20, R9, !PT ;  /* 0x0000000914097209 */ /* 0x004fca0007810000 */
[----:B------:R-:W2:Y:S02]  /*b520*/  SHFL.BFLY PT, R20, R9, 0x1, 0x1f ;  /* 0x0c201f0009147f89 */ /* 0x000ea400000e0000 */
[----:B------:R-:W-:Y:S08]  /*b530*/  MUFU.EX2 R57, R57 ;  /* 0x0000003900397308 */ /* 0x000ff00000000800 */
[----:B------:R-:W-:Y:S08]  /*b540*/  MUFU.EX2 R130, R130 ;  /* 0x0000008200827308 */ /* 0x000ff00000000800 */
[----:B------:R-:W-:Y:S01]  /*b550*/  MUFU.EX2 R61, R61 ;  /* 0x0000003d003d7308 */ /* 0x000fe20000000800 */
[----:B--2---:R-:W-:-:S07]  /*b560*/  FMNMX.FTZ R9, R9, R20, !PT ;  /* 0x0000001409097209 */ /* 0x004fce0007810000 */
[----:B------:R-:W-:Y:S01]  /*b570*/  MUFU.EX2 R124, R124 ;  /* 0x0000007c007c7308 */ /* 0x000fe20000000800 */
[C---:B------:R-:W-:Y:S01]  /*b580*/  FSETP.NEU.FTZ.AND P2, PT, R9.reuse, -INF , PT ;  /* 0xff8000000900780b */ /* 0x040fe20003f5d000 */
[----:B------:R-:W-:-:S06]  /*b590*/  FMUL.FTZ R36, R9, UR10 ;  /* 0x0000000a09247c20 */ /* 0x000fcc0008410000 */
[----:B------:R-:W-:Y:S01]  /*b5a0*/  MUFU.EX2 R65, R65 ;  /* 0x0000004100417308 */ /* 0x000fe20000000800 */
[----:B------:R-:W-:-:S05]  /*b5b0*/  FSEL R36, R36, RZ, P2 ;  /* 0x000000ff24247208 */ /* 0x000fca0001000000 */
[----:B------:R-:W-:Y:S01]  /*b5c0*/  FFMA.FTZ R145, R34, UR10, -R36 ;  /* 0x0000000a22917c23 */ /* 0x000fe20008010824 */
[----:B------:R-:W-:Y:S01]  /*b5d0*/  FFMA.FTZ R34, R11, R5, R148 ;  /* 0x000000050b227223 */ /* 0x000fe20000010094 */
[--C-:B------:R-:W-:Y:S01]  /*b5e0*/  FFMA.FTZ R14, R25, UR10, -R36.reuse ;  /* 0x0000000a190e7c23 */ /* 0x100fe20008010824 */
[--C-:B------:R-:W-:Y:S01]  /*b5f0*/  FFMA.FTZ R149, R27, UR10, -R36.reuse ;  /* 0x0000000a1b957c23 */ /* 0x100fe20008010824 */
[----:B------:R-:W-:Y:S01]  /*b600*/  FFMA.FTZ R151, R30, UR10, -R36 ;  /* 0x0000000a1e977c23 */ /* 0x000fe20008010824 */
[----:B------:R-:W-:Y:S01]  /*b610*/  FADD.FTZ R5, R15, R34 ;  /* 0x000000220f057221 */ /* 0x000fe20000010000 */
[--C-:B------:R-:W-:Y:S01]  /*b620*/  FFMA.FTZ R20, R31, UR10, -R36.reuse ;  /* 0x0000000a1f147c23 */ /* 0x100fe20008010824 */
[--C-:B------:R-:W-:Y:S01]  /*b630*/  FFMA.FTZ R147, R38, UR10, -R36.reuse ;  /* 0x0000000a26937c23 */ /* 0x100fe20008010824 */
[----:B------:R-:W-:Y:S01]  /*b640*/  MUFU.EX2 R14, R14 ;  /* 0x0000000e000e7308 */ /* 0x000fe20000000800 */
[----:B------:R-:W-:Y:S01]  /*b650*/  FADD.FTZ R34, R150, R5 ;  /* 0x0000000596227221 */ /* 0x000fe20000010000 */
[----:B------:R-:W-:Y:S01]  /*b660*/  FSEL R5, R9, RZ, P2 ;  /* 0x000000ff09057208 */ /* 0x000fe20001000000 */
[--C-:B------:R-:W-:Y:S01]  /*b670*/  FFMA.FTZ R24, R35, UR10, -R36.reuse ;  /* 0x0000000a23187c23 */ /* 0x100fe20008010824 */
[----:B------:R-:W-:Y:S01]  /*b680*/  FFMA.FTZ R26, R39, UR10, -R36 ;  /* 0x0000000a271a7c23 */ /* 0x000fe20008010824 */
[----:B---3--:R-:W-:Y:S01]  /*b690*/  FADD.FTZ R25, R21, R34 ;  /* 0x0000002215197221 */ /* 0x008fe20000010000 */
[----:B------:R-:W-:Y:S01]  /*b6a0*/  FFMA.FTZ R141, R42, UR10, -R36 ;  /* 0x0000000a2a8d7c23 */ /* 0x000fe20008010824 */
[----:B------:R-:W-:Y:S01]  /*b6b0*/  FADD.FTZ R5, -R5, R12 ;  /* 0x0000000c05057221 */ /* 0x000fe20000010100 */
[----:B------:R-:W-:Y:S01]  /*b6c0*/  MUFU.EX2 R149, R149 ;  /* 0x0000009500957308 */ /* 0x000fe20000000800 */
[----:B----4-:R-:W-:Y:S01]  /*b6d0*/  FADD.FTZ R34, R144, R25 ;  /* 0x0000001990227221 */ /* 0x010fe20000010000 */
[--C-:B------:R-:W-:Y:S01]  /*b6e0*/  FFMA.FTZ R28, R43, UR10, -R36.reuse ;  /* 0x0000000a2b1c7c23 */ /* 0x100fe20008010824 */
[----:B------:R-:W-:Y:S01]  /*b6f0*/  FMUL.FTZ R5, R5, UR10 ;  /* 0x0000000a05057c20 */ /* 0x000fe20008410000 */
[----:B------:R-:W-:Y:S01]  /*b700*/  FFMA.FTZ R143, R46, UR10, -R36 ;  /* 0x0000000a2e8f7c23 */ /* 0x000fe20008010824 */
[----:B-1----:R-:W-:Y:S01]  /*b710*/  FADD.FTZ R25, R29, R34 ;  /* 0x000000221d197221 */ /* 0x002fe20000010000 */
[--C-:B------:R-:W-:Y:S01]  /*b720*/  FFMA.FTZ R30, R47, UR10, -R36.reuse ;  /* 0x0000000a2f1e7c23 */ /* 0x100fe20008010824 */
[--C-:B------:R-:W-:Y:S01]  /*b730*/  FFMA.FTZ R137, R50, UR10, -R36.reuse ;  /* 0x0000000a32897c23 */ /* 0x100fe20008010824 */
[----:B------:R-:W-:Y:S01]  /*b740*/  MUFU.EX2 R151, R151 ;  /* 0x0000009700977308 */ /* 0x000fe20000000800 */
[----:B-----5:R-:W-:Y:S01]  /*b750*/  FADD.FTZ R34, R146, R25 ;  /* 0x0000001992227221 */ /* 0x020fe20000010000 */
        /* <DEDUP_REMOVED lines=8> */
[----:B------:R-:W-:Y:S01]  /*b7e0*/  F2FP.F16.F32.PACK_AB R148, R15, R148 ;  /* 0x000000940f94723e */ /* 0x000fe200000000ff */
[--C-:B------:R-:W-:Y:S01]  /*b7f0*/  FFMA.FTZ R129, R66, UR10, -R36.reuse ;  /* 0x0000000a42817c23 */ /* 0x100fe20008010824 */
[----:B------:R-:W-:Y:S01]  /*b800*/  FFMA.FTZ R131, R70, UR10, -R36 ;  /* 0x0000000a46837c23 */ /* 0x000fe20008010824 */
[----:B------:R-:W-:Y:S01]  /*b810*/  FADD.FTZ R27, R37, R34 ;  /* 0x00000022251b7221 */ /* 0x000fe20000010000 */
[--C-:B------:R-:W-:Y:S01]  /*b820*/  FFMA.FTZ R34, R59, UR10, -R36.reuse ;  /* 0x0000000a3b227c23 */ /* 0x100fe20008010824 */
[--C-:B------:R-:W-:Y:S01]  /*b830*/  FFMA.FTZ R125, R74, UR10, -R36.reuse ;  /* 0x0000000a4a7d7c23 */ /* 0x100fe20008010824 */
[----:B------:R-:W3:Y:S01]  /*b840*/  MUFU.EX2 R20, R20 ;  /* 0x0000001400147308 */ /* 0x000ee20000000800 */
[----:B------:R-:W-:Y:S01]  /*b850*/  FADD.FTZ R38, R142, R27 ;  /* 0x0000001b8e267221 */ /* 0x000fe20000010000 */
[--C-:B------:R-:W-:Y:S01]  /*b860*/  FFMA.FTZ R75, R75, UR10, -R36.reuse ;  /* 0x0000000a4b4b7c23 */ /* 0x100fe20008010824 */
[--C-:B------:R-:W-:Y:S01]  /*b870*/  FFMA.FTZ R78, R78, UR10, -R36.reuse ;  /* 0x0000000a4e4e7c23 */ /* 0x100fe20008010824 */
[----:B------:R-:W-:Y:S01]  /*b880*/  FFMA.FTZ R79, R79, UR10, -R36 ;  /* 0x0000000a4f4f7c23 */ /* 0x000fe20008010824 */
[----:B-1----:R-:W-:Y:S01]  /*b890*/  FADD.FTZ R5, R41, R38 ;  /* 0x0000002629057221 */ /* 0x002fe20000010000 */
[--C-:B------:R-:W-:Y:S01]  /*b8a0*/  FFMA.FTZ R82, R82, UR10, -R36.reuse ;  /* 0x0000000a52527c23 */ /* 0x100fe20008010824 */
[----:B------:R-:W-:Y:S01]  /*b8b0*/  FFMA.FTZ R83, R83, UR10, -R36 ;  /* 0x0000000a53537c23 */ /* 0x000fe20008010824 */
[----:B------:R-:W1:Y:S01]  /*b8c0*/  MUFU.EX2 R145, R145 ;  /* 0x0000009100917308 */ /* 0x000e620000000800 */
[----:B--2---:R-:W-:Y:S01]  /*b8d0*/  FFMA.FTZ R38, R25, R4, R14 ;  /* 0x0000000419267223 */ /* 0x004fe2000001000e */
[----:B------:R-:W-:Y:S01]  /*b8e0*/  FADD.FTZ R42, R136, R5 ;  /* 0x00000005882a7221 */ /* 0x000fe20000010000 */
[--C-:B------:R-:W-:Y:S01]  /*b8f0*/  FFMA.FTZ R4, R63, UR10, -R36.reuse ;  /* 0x0000000a3f047c23 */ /* 0x100fe20008010824 */
[----:B------:R-:W-:Y:S01]  /*b900*/  FFMA.FTZ R86, R86, UR10, -R36 ;  /* 0x0000000a56567c23 */ /* 0x000fe20008010824 */
[----:B------:R-:W-:Y:S01]  /*b910*/  FADD.FTZ R40, R149, R38 ;  /* 0x0000002695287221 */ /* 0x000fe20000010000 */
[----:B------:R-:W-:Y:S01]  /*b920*/  FADD.FTZ R27, R45, R42 ;  /* 0x0000002a2d1b7221 */ /* 0x000fe20000010000 */
[----:B------:R-:W-:Y:S01]  /*b930*/  FFMA.FTZ R38, R67, UR10, -R36 ;  /* 0x0000000a43267c23 */ /* 0x000fe20008010824 */
[----:B------:R-:W2:Y:S01]  /*b940*/  MUFU.EX2 R24, R24 ;  /* 0x0000001800187308 */ /* 0x000ea20000000800 */
[----:B------:R-:W-:Y:S01]  /*b950*/  FADD.FTZ R5, R151, R40 ;  /* 0x0000002897057221 */ /* 0x000fe20000010000 */
[----:B------:R-:W-:Y:S01]  /*b960*/  FADD.FTZ R40, R138, R27 ;  /* 0x0000001b8a287221 */ /* 0x000fe20000010000 */
[----:B------:R-:W-:Y:S01]  /*b970*/  IMAD.U32 R31, RZ, RZ, UR26 ;  /* 0x0000001aff1f7e24 */ /* 0x000fe2000f8e00ff */
[----:B------:R-:W-:Y:S01]  /*b980*/  ISETP.GT.AND P2, PT, R8, UR45, PT ;  /* 0x0000002d08007c0c */ /* 0x000fe2000bf44270 */
[----:B---3--:R-:W-:Y:S01]  /*b990*/  FADD.FTZ R42, R20, R5 ;  /* 0x00000005142a7221 */ /* 0x008fe20000010000 */
[----:B------:R-:W-:Y:S01]  /*b9a0*/  FADD.FTZ R27, R49, R40 ;  /* 0x00000028311b7221 */ /* 0x000fe20000010000 */
[----:B------:R-:W-:Y:S01]  /*b9b0*/  FFMA.FTZ R40, R71, UR10, -R36 ;  /* 0x0000000a47287c23 */ /* 0x000fe20008010824 */
[----:B------:R-:W3:Y:S01]  /*b9c0*/  MUFU.EX2 R147, R147 ;  /* 0x0000009300937308 */ /* 0x000ee20000000800 */
[----:B-1----:R-:W-:Y:S01]  /*b9d0*/  FADD.FTZ R5, R145, R42 ;  /* 0x0000002a91057221 */ /* 0x002fe20000010000 */
[----:B------:R-:W-:Y:S01]  /*b9e0*/  FADD.FTZ R44, R132, R27 ;  /* 0x0000001b842c7221 */ /* 0x000fe20000010000 */
[----:B------:R-:W-:Y:S01]  /*b9f0*/  FFMA.FTZ R36, R87, UR10, -R36 ;  /* 0x0000000a57247c23 */ /* 0x000fe20008010824 */
[----:B------:R-:W-:Y:S01]  /*ba00*/  @!P1 LEA R31, R31, UR40, 0x3 ;  /* 0x000000281f1f9c11 */ /* 0x000fe2000f8e18ff */
[----:B------:R-:W-:Y:S01]  /*ba10*/  UMOV UR26, UR39 ;  /* 0x00000027001a7c82 */ /* 0x000fe20008000000 */
[----:B------:R-:W-:Y:S01]  /*ba20*/  FADD.FTZ R27, R53, R44 ;  /* 0x0000002c351b7221 */ /* 0x000fe20000010000 */
[----:B------:R-:W-:Y:S01]  /*ba30*/  F2FP.F16.F32.PACK_AB R150, R21, R150 ;  /* 0x000000961596723e */ /* 0x000fe200000000ff */
[----:B------:R-:W1:Y:S01]  /*ba40*/  MUFU.EX2 R26, R26 ;  /* 0x0000001a001a7308 */ /* 0x000e620000000800 */
[----:B--2---:R-:W-:Y:S01]  /*ba50*/  FADD.FTZ R42, R24, R5 ;  /* 0x00000005182a7221 */ /* 0x004fe20000010000 */
[----:B------:R-:W-:Y:S01]  /*ba60*/  FADD.FTZ R44, R134, R27 ;  /* 0x0000001b862c7221 */ /* 0x000fe20000010000 */
[----:B------:R-:W-:Y:S01]  /*ba70*/  F2FP.F16.F32.PACK_AB R134, R13, R134 ;  /* 0x000000860d86723e */ /* 0x000fe200000000ff */
[----:B------:R-:W-:Y:S01]  /*ba80*/  @!P1 VIADD R31, R31, 0x16860 ;  /* 0x000168601f1f9836 */ /* 0x000fe20000000000 */
[----:B------:R-:W-:Y:S01]  /*ba90*/  F2FP.F16.F32.PACK_AB R144, R29, R144 ;  /* 0x000000901d90723e */ /* 0x000fe200000000ff */
[----:B------:R-:W-:Y:S01]  /*baa0*/  FADD.FTZ R27, R13, R44 ;  /* 0x0000002c0d1b7221 */ /* 0x000fe20000010000 */
[----:B------:R-:W-:Y:S01]  /*bab0*/  F2FP.F16.F32.PACK_AB R146, R33, R146 ;  /* 0x000000922192723e */ /* 0x000fe200000000ff */
[----:B------:R-:W2:Y:S01]  /*bac0*/  MUFU.EX2 R141, R141 ;  /* 0x0000008d008d7308 */ /* 0x000ea20000000800 */
[----:B---3--:R-:W-:Y:S01]  /*bad0*/  FADD.FTZ R5, R147, R42 ;  /* 0x0000002a93057221 */ /* 0x008fe20000010000 */
[----:B------:R-:W-:Y:S01]  /*bae0*/  FADD.FTZ R44, R128, R27 ;  /* 0x0000001b802c7221 */ /* 0x000fe20000010000 */
[----:B------:R-:W-:Y:S01]  /*baf0*/  @!P1 PRMT R31, RZ, 0x654, R31 ;  /* 0x00000654ff1f9816 */ /* 0x000fe2000000001f */
[----:B------:R-:W-:Y:S01]  /*bb00*/  VIADD R8, R8, 0xffffffff ;  /* 0xffffffff08087836 */ /* 0x000fe20000000000 */
[----:B------:R-:W-:Y:S01]  /*bb10*/  F2FP.F16.F32.PACK_AB R140, R37, R140 ;  /* 0x0000008c258c723e */ /* 0x000fe200000000ff */
[----:B------:R-:W-:Y:S01]  /*bb20*/  FADD.FTZ R27, R57, R44 ;  /* 0x0000002c391b7221 */ /* 0x000fe20000010000 */
[----:B------:R3:W-:Y:S01]  /*bb30*/  @!P1 SYNCS.ARRIVE.TRANS64.RED.A1T0 RZ, [R31+URZ], RZ ;  /* 0x000000ff1fff99a7 */ /* 0x0007e2000810043f */
[----:B------:R-:W4:Y:S01]  /*bb40*/  MUFU.EX2 R28, R28 ;  /* 0x0000001c001c7308 */ /* 0x000f220000000800 */
[----:B-1----:R-:W-:Y:S01]  /*bb50*/  FADD.FTZ R42, R26, R5 ;  /* 0x000000051a2a7221 */ /* 0x002fe20000010000 */
[----:B------:R-:W-:Y:S01]  /*bb60*/  FADD.FTZ R44, R130, R27 ;  /* 0x0000001b822c7221 */ /* 0x000fe20000010000 */
[----:B------:R-:W-:Y:S01]  /*bb70*/  F2FP.F16.F32.PACK_AB R142, R41, R142 ;  /* 0x0000008e298e723e */ /* 0x000fe200000000ff */
[-C--:B------:R-:W-:Y:S01]  /*bb80*/  FMUL.FTZ R90, R90, R25.reuse ;  /* 0x000000195a5a7220 */ /* 0x080fe20000410000 */
[----:B------:R-:W-:Y:S01]  /*bb90*/  F2FP.F16.F32.PACK_AB R136, R45, R136 ;  /* 0x000000882d88723e */ /* 0x000fe200000000ff */
[----:B------:R-:W-:Y:S01]  /*bba0*/  FADD.FTZ R15, R61, R44 ;  /* 0x0000002c3d0f7221 */ /* 0x000fe20000010000 */
[----:B------:R-:W-:Y:S01]  /*bbb0*/  F2FP.F16.F32.PACK_AB R138, R49, R138 ;  /* 0x0000008a318a723e */ /* 0x000fe200000000ff */
[----:B------:R-:W1:Y:S01]  /*bbc0*/  MUFU.EX2 R143, R143 ;  /* 0x0000008f008f7308 */ /* 0x000e620000000800 */
[----:B--2---:R-:W-:Y:S01]  /*bbd0*/  FADD.FTZ R5, R141, R42 ;  /* 0x0000002a8d057221 */ /* 0x004fe20000010000 */
[----:B------:R-:W-:Y:S01]  /*bbe0*/  FADD.FTZ R44, R124, R15 ;  /* 0x0000000f7c2c7221 */ /* 0x000fe20000010000 */
[----:B------:R-:W-:Y:S01]  /*bbf0*/  F2FP.F16.F32.PACK_AB R132, R53, R132 ;  /* 0x000000843584723e */ /* 0x000fe200000000ff */
[-C--:B------:R-:W-:Y:S01]  /*bc00*/  FMUL.FTZ R91, R91, R25.reuse ;  /* 0x000000195b5b7220 */ /* 0x080fe20000410000 */
[----:B------:R-:W-:Y:S01]  /*bc10*/  F2FP.F16.F32.PACK_AB R128, R57, R128 ;  /* 0x000000803980723e */ /* 0x000fe200000000ff */
[----:B------:R-:W-:Y:S01]  /*bc20*/  FADD.FTZ R15, R65, R44 ;  /* 0x0000002c410f7221 */ /* 0x000fe20000010000 */
[----:B------:R-:W-:Y:S01]  /*bc30*/  F2FP.F16.F32.PACK_AB R130, R61, R130 ;  /* 0x000000823d82723e */ /* 0x000fe200000000ff */
[----:B------:R-:W2:Y:S01]  /*bc40*/  MUFU.EX2 R30, R30 ;  /* 0x0000001e001e7308 */ /* 0x000ea20000000800 */
[----:B----4-:R-:W-:Y:S01]  /*bc50*/  FADD.FTZ R42, R28, R5 ;  /* 0x000000051c2a7221 */ /* 0x010fe20000010000 */
[----:B------:R-:W-:Y:S01]  /*bc60*/  F2FP.F16.F32.PACK_AB R124, R65, R124 ;  /* 0x0000007c417c723e */ /* 0x000fe200000000ff */
[-C--:B------:R-:W-:Y:S01]  /*bc70*/  FMUL.FTZ R94, R94, R25.reuse ;  /* 0x000000195e5e7220 */ /* 0x080fe20000410000 */
[----:B------:R-:W-:Y:S01]  /*bc80*/  F2FP.F16.F32.PACK_AB R149, R149, R14 ;  /* 0x0000000e9595723e */ /* 0x000fe200000000ff */
[----:B------:R-:W-:Y:S01]  /*bc90*/  FMUL.FTZ R95, R95, R25 ;  /* 0x000000195f5f7220 */ /* 0x000fe20000410000 */
[----:B------:R-:W-:Y:S01]  /*bca0*/  F2FP.F16.F32.PACK_AB R151, R20, R151 ;  /* 0x000000971497723e */ /* 0x000fe200000000ff */
[----:B------:R-:W-:Y:S01]  /*bcb0*/  FMUL.FTZ R98, R98, R25 ;  /* 0x0000001962627220 */ /* 0x000fe20000410000 */
[----:B------:R-:W4:Y:S01]  /*bcc0*/  MUFU.EX2 R137, R137 ;  /* 0x0000008900897308 */ /* 0x000f220000000800 */
[----:B-1----:R-:W-:Y:S01]  /*bcd0*/  FADD.FTZ R5, R143, R42 ;  /* 0x0000002a8f057221 */ /* 0x002fe20000010000 */
[----:B------:R-:W-:Y:S01]  /*bce0*/  F2FP.F16.F32.PACK_AB R145, R24, R145 ;  /* 0x000000911891723e */ /* 0x000fe200000000ff */
[----:B------:R-:W-:Y:S01]  /*bcf0*/  FMUL.FTZ R99, R99, R25 ;  /* 0x0000001963637220 */ /* 0x000fe20000410000 */
[----:B------:R-:W-:Y:S01]  /*bd00*/  F2FP.F16.F32.PACK_AB R147, R26, R147 ;  /* 0x000000931a93723e */ /* 0x000fe200000000ff */
[----:B------:R-:W-:Y:S01]  /*bd10*/  FMUL.FTZ R102, R102, R25 ;  /* 0x0000001966667220 */ /* 0x000fe20000410000 */
[----:B------:R-:W-:Y:S01]  /*bd20*/  F2FP.F16.F32.PACK_AB R141, R28, R141 ;  /* 0x0000008d1c8d723e */ /* 0x000fe200000000ff */
[----:B------:R-:W-:Y:S01]  /*bd30*/  FMUL.FTZ R103, R103, R25 ;  /* 0x0000001967677220 */ /* 0x000fe20000410000 */
        /* <DEDUP_REMOVED lines=12> */
[----:B------:R-:W-:Y:S01]  /*be00*/  FMUL.FTZ R119, R119, R25 ;  /* 0x0000001977777220 */ /* 0x000fe20000410000 */
[----:B------:R-:W-:-:S03]  /*be10*/  IMAD.MOV.U32 R11, RZ, RZ, R6 ;  /* 0x000000ffff0b7224 */ /* 0x000fc600078e0006 */
[----:B------:R-:W4:Y:S01]  /*be20*/  MUFU.EX2 R12, R55 ;  /* 0x00000037000c7308 */ /* 0x000f220000000800 */
[C---:B-1----:R-:W-:Y:S01]  /*be30*/  FADD.FTZ R42, R32.reuse, R5 ;  /* 0x00000005202a7221 */ /* 0x042fe20000010000 */
[----:B------:R-:W-:-:S06]  /*be40*/  F2FP.F16.F32.PACK_AB R137, R32, R137 ;  /* 0x000000892089723e */ /* 0x000fcc00000000ff */
[----:B------:R-:W1:Y:S01]  /*be50*/  MUFU.EX2 R126, R126 ;  /* 0x0000007e007e7308 */ /* 0x000e620000000800 */
[----:B--2---:R-:W-:-:S07]  /*be60*/  FADD.FTZ R5, R139, R42 ;  /* 0x0000002a8b057221 */ /* 0x004fce0000010000 */
[----:B------:R-:W2:Y:S01]  /*be70*/  MUFU.EX2 R133, R133 ;  /* 0x0000008500857308 */ /* 0x000ea20000000800 */
[C---:B----4-:R-:W-:Y:S01]  /*be80*/  FADD.FTZ R42, R12.reuse, R5 ;  /* 0x000000050c2a7221 */ /* 0x050fe20000010000 */
[----:B------:R-:W-:Y:S01]  /*be90*/  F2FP.F16.F32.PACK_AB R139, R12, R139 ;  /* 0x0000008b0c8b723e */ /* 0x000fe200000000ff */
[----:B------:R-:W-:-:S05]  /*bea0*/  IMAD.MOV.U32 R12, RZ, RZ, R9 ;  /* 0x000000ffff0c7224 */ /* 0x000fca00078e0009 */
[----:B------:R-:W4:Y:S01]  /*beb0*/  MUFU.EX2 R69, R69 ;  /* 0x0000004500457308 */ /* 0x000f220000000800 */
[----:B-1----:R-:W-:-:S07]  /*bec0*/  FADD.FTZ R44, R126, R15 ;  /* 0x0000000f7e2c7221 */ /* 0x002fce0000010000 */
[----:B------:R-:W1:Y:S01]  /*bed0*/  MUFU.EX2 R34, R34 ;  /* 0x0000002200227308 */ /* 0x000e620000000800 */
[----:B--2---:R-:W-:-:S07]  /*bee0*/  FADD.FTZ R5, R133, R42 ;  /* 0x0000002a85057221 */ /* 0x004fce0000010000 */
[----:B------:R-:W2:Y:S01]  /*bef0*/  MUFU.EX2 R120, R120 ;  /* 0x0000007800787308 */ /* 0x000ea20000000800 */
[C---:B----4-:R-:W-:Y:S01]  /*bf00*/  FADD.FTZ R15, R69.reuse, R44 ;  /* 0x0000002c450f7221 */ /* 0x050fe20000010000 */
[----:B------:R-:W-:-:S06]  /*bf10*/  F2FP.F16.F32.PACK_AB R126, R69, R126 ;  /* 0x0000007e457e723e */ /* 0x000fcc00000000ff */
[----:B------:R-:W4:Y:S01]  /*bf20*/  MUFU.EX2 R135, R135 ;  /* 0x0000008700877308 */ /* 0x000f220000000800 */
[C---:B-1----:R-:W-:Y:S01]  /*bf30*/  FADD.FTZ R42, R34.reuse, R5 ;  /* 0x00000005222a7221 */ /* 0x042fe20000010000 */
[----:B------:R-:W-:-:S06]  /*bf40*/  F2FP.F16.F32.PACK_AB R133, R34, R133 ;  /* 0x000000852285723e */ /* 0x000fcc00000000ff */
[----:B------:R-:W1:Y:S01]  /*bf50*/  MUFU.EX2 R73, R73 ;  /* 0x0000004900497308 */ /* 0x000e620000000800 */
[----:B--2---:R-:W-:-:S07]  /*bf60*/  FADD.FTZ R44, R120, R15 ;  /* 0x0000000f782c7221 */ /* 0x004fce0000010000 */
[----:B------:R-:W2:Y:S01]  /*bf70*/  MUFU.EX2 R4, R4 ;  /* 0x0000000400047308 */ /* 0x000ea20000000800 */
[----:B----4-:R-:W-:-:S07]  /*bf80*/  FADD.FTZ R5, R135, R42 ;  /* 0x0000002a87057221 */ /* 0x010fce0000010000 */
[----:B------:R-:W4:Y:S01]  /*bf90*/  MUFU.EX2 R122, R122 ;  /* 0x0000007a007a7308 */ /* 0x000f220000000800 */
[C---:B-1----:R-:W-:Y:S01]  /*bfa0*/  FADD.FTZ R13, R73.reuse, R44 ;  /* 0x0000002c490d7221 */ /* 0x042fe20000010000 */
[----:B------:R-:W-:-:S06]  /*bfb0*/  F2FP.F16.F32.PACK_AB R120, R73, R120 ;  /* 0x000000784978723e */ /* 0x000fcc00000000ff */
[----:B------:R-:W1:Y:S01]  /*bfc0*/  MUFU.EX2 R129, R129 ;  /* 0x0000008100817308 */ /* 0x000e620000000800 */
[C---:B--2---:R-:W-:Y:S01]  /*bfd0*/  FADD.FTZ R42, R4.reuse, R5 ;  /* 0x00000005042a7221 */ /* 0x044fe20000010000 */
[----:B------:R-:W-:-:S06]  /*bfe0*/  F2FP.F16.F32.PACK_AB R135, R4, R135 ;  /* 0x000000870487723e */ /* 0x000fcc00000000ff */
[----:B------:R-:W2:Y:S01]  /*bff0*/  MUFU.EX2 R38, R38 ;  /* 0x0000002600267308 */ /* 0x000ea20000000800 */
[----:B----4-:R-:W-:-:S07]  /*c000*/  FADD.FTZ R44, R122, R13 ;  /* 0x0000000d7a2c7221 */ /* 0x010fce0000010000 */
[----:B------:R-:W4:Y:S01]  /*c010*/  MUFU.EX2 R131, R131 ;  /* 0x0000008300837308 */ /* 0x000f220000000800 */
[----:B-1----:R-:W-:-:S07]  /*c020*/  FADD.FTZ R13, R129, R42 ;  /* 0x0000002a810d7221 */ /* 0x002fce0000010000 */
[----:B------:R-:W1:Y:S01]  /*c030*/  MUFU.EX2 R40, R40 ;  /* 0x0000002800287308 */ /* 0x000e620000000800 */
[C---:B--2---:R-:W-:Y:S01]  /*c040*/  FADD.FTZ R42, R38.reuse, R13 ;  /* 0x0000000d262a7221 */ /* 0x044fe20000010000 */
[----:B------:R-:W-:-:S06]  /*c050*/  F2FP.F16.F32.PACK_AB R129, R38, R129 ;  /* 0x000000812681723e */ /* 0x000fcc00000000ff */
[----:B------:R-:W2:Y:S01]  /*c060*/  MUFU.EX2 R125, R125 ;  /* 0x0000007d007d7308 */ /* 0x000ea20000000800 */
[----:B----4-:R-:W-:-:S07]  /*c070*/  FADD.FTZ R13, R131, R42 ;  /* 0x0000002a830d7221 */ /* 0x010fce0000010000 */
[----:B------:R-:W4:Y:S01]  /*c080*/  MUFU.EX2 R75, R75 ;  /* 0x0000004b004b7308 */ /* 0x000f220000000800 */
[C---:B-1----:R-:W-:Y:S01]  /*c090*/  FADD.FTZ R42, R40.reuse, R13 ;  /* 0x0000000d282a7221 */ /* 0x042fe20000010000 */
[----:B------:R-:W-:-:S06]  /*c0a0*/  F2FP.F16.F32.PACK_AB R131, R40, R131 ;  /* 0x000000832883723e */ /* 0x000fcc00000000ff */
[----:B------:R-:W1:Y:S01]  /*c0b0*/  MUFU.EX2 R127, R78 ;  /* 0x0000004e007f7308 */ /* 0x000e620000000800 */
[----:B--2---:R-:W-:-:S07]  /*c0c0*/  FADD.FTZ R42, R125, R42 ;  /* 0x0000002a7d2a7221 */ /* 0x004fce0000010000 */
[----:B------:R-:W2:Y:S01]  /*c0d0*/  MUFU.EX2 R79, R79 ;  /* 0x0000004f004f7308 */ /* 0x000ea20000000800 */
[C---:B----4-:R-:W-:Y:S01]  /*c0e0*/  FADD.FTZ R42, R75.reuse, R42 ;  /* 0x0000002a4b2a7221 */ /* 0x050fe20000010000 */
[----:B------:R-:W-:-:S06]  /*c0f0*/  F2FP.F16.F32.PACK_AB R125, R75, R125 ;  /* 0x0000007d4b7d723e */ /* 0x000fcc00000000ff */
        /* <DEDUP_REMOVED lines=11> */
[----:B--2---:R-:W-:Y:S01]  /*c1b0*/  FADD.FTZ R42, R123, R42 ;  /* 0x0000002a7b2a7221 */ /* 0x004fe20000010000 */
[C---:B----4-:R-:W-:Y:S01]  /*c1c0*/  FADD.FTZ R5, R77.reuse, R44 ;  /* 0x0000002c4d057221 */ /* 0x050fe20000010000 */
[----:B------:R-:W-:Y:S02]  /*c1d0*/  F2FP.F16.F32.PACK_AB R122, R77, R122 ;  /* 0x0000007a4d7a723e */ /* 0x000fe400000000ff */
[C---:B-1----:R-:W-:Y:S01]  /*c1e0*/  FADD.FTZ R4, R36.reuse, R42 ;  /* 0x0000002a24047221 */ /* 0x042fe20000010000 */
[----:B------:R-:W-:Y:S01]  /*c1f0*/  F2FP.F16.F32.PACK_AB R123, R36, R123 ;  /* 0x0000007b247b723e */ /* 0x000fe200000000ff */
[----:B---3--:R-:W-:Y:S06]  /*c200*/  @P2 BRA `(.L_x_11199) ;  /* 0xffffffd000dc2947 */ /* 0x008fec000383ffff */
.L_x_11182:
[----:B------:R-:W-:Y:S06]  /*c210*/  BAR.ARV 0x8, 0x1a0 ;  /* 0x0206800000007b1d */ /* 0x000fec0000002000 */
[----:B------:R-:W-:Y:S05]  /*c220*/  @!P0 BRA `(.L_x_11200) ;  /* 0x0000000000048947 */ /* 0x000fea0003800000 */
[----:B------:R-:W-:Y:S01]  /*c230*/  BPT.TRAP 0x1 ;  /* 0x000000040000795c */ /* 0x000fe20000300000 */
.L_x_11200:
[----:B------:R-:W-:Y:S01]  /*c240*/  ULEA UR5, UR39, UR40, 0x3 ;  /* 0x0000002827057291 */ /* 0x000fe2000f8e183f */
[----:B------:R-:W-:-:S05]  /*c250*/  IMAD.U32 R0, RZ, RZ, UR37 ;  /* 0x00000025ff007e24 */ /* 0x000fca000f8e00ff */
[----:B------:R-:W-:-:S04]  /*c260*/  SHF.L.U32 R0, R0, 0x1f, RZ ;  /* 0x0000001f00007819 */ /* 0x000fc800000006ff */
[----:B------:R1:W2:Y:S01]  /*c270*/  SYNCS.PHASECHK.TRANS64.TRYWAIT P2, [UR5+0x16850], R0 ;  /* 0x01685000ff0075a7 */ /* 0x0002a20008040145 */
[----:B------:R-:W-:Y:S05]  /*c280*/  @!P0 BRA `(.L_x_11201) ;  /* 0x0000000000048947 */ /* 0x000fea0003800000 */
[----:B------:R-:W-:Y:S01]  /*c290*/  BPT.TRAP 0x1 ;  /* 0x000000040000795c */ /* 0x000fe20000300000 */
.L_x_11201:
[----:B--2---:R-:W-:Y:S05]  /*c2a0*/  @P2 BRA `(.L_x_11202) ;  /* 0x0000000000082947 */ /* 0x004fea0003800000 */
[----:B------:R-:W2:Y:S02]  /*c2b0*/  SYNCS.PHASECHK.TRANS64.TRYWAIT P0, [UR5+0x16850], R0 ;  /* 0x01685000ff0075a7 */ /* 0x000ea40008000145 */
[----:B--2---:R-:W-:Y:S05]  /*c2c0*/  @!P0 BRA `(.L_x_11203) ;  /* 0x0000004400588947 */ /* 0x004fea0003800000 */
.L_x_11202:
        /* <DEDUP_REMOVED lines=9> */
[----:B------:R-:W-:Y:S02]  /*c360*/  IMAD.U32 R13, RZ, RZ, UR10 ;  /* 0x0000000aff0d7e24 */ /* 0x000fe4000f8e00ff */
[----:B------:R-:W-:Y:S01]  /*c370*/  IMAD.MOV.U32 R15, RZ, RZ, -0x800000 ;  /* 0xff800000ff0f7424 */ /* 0x000fe200078e00ff */
[----:B------:R-:W-:-:S02]  /*c380*/  ULEA UR4, UR39, UR4, 0xa ;  /* 0x0000000427047291 */ /* 0x000fc4000f8e503f */
[----:B------:R-:W-:-:S04]  /*c390*/  UIADD3 UR39, UR39, 0x1, URZ ;  /* 0x0000000127277890 */ /* 0x000fc8000fffe03f */
[----:B------:R-:W-:Y:S01]  /*c3a0*/  UISETP.NE.AND UP0, UPT, UR39, 0x2, UPT ;  /* 0x000000022700788c */ /* 0x000fe2000bf05270 */
[----:B------:R-:W-:Y:S02]  /*c3b0*/  UMOV UR6, UR4 ;  /* 0x0000000400067c82 */ /* 0x000fe40008000000 */
[----:B------:R-:W-:Y:S01]  /*c3c0*/  HGMMA.64x64x16.F32 R88, R148, gdesc[UR4].tnspB, R88, gsb0 ;  /* 0x40e0000494587df0 */ /* 0x000fe20008000858 */
[----:B------:R-:W-:Y:S01]  /*c3d0*/  UIADD3 UR6, UR4, 0x80, URZ ;  /* 0x0000008004067890 */ /* 0x000fe2000fffe03f */
[----:B------:R-:W-:Y:S01]  /*c3e0*/  UMOV UR7, 0x40000040 ;  /* 0x4000004000077882 */ /* 0x000fe20000000000 */
[----:B------:R-:W-:Y:S01]  /*c3f0*/  USEL UR39, UR39, URZ, UP0 ;  /* 0x0000003f27277287 */ /* 0x000fe20008000000 */
[----:B-1----:R-:W-:Y:S01]  /*c400*/  FADD.FTZ R0, R0, R5 ;  /* 0x0000000500007221 */ /* 0x002fe20000010000 */
[----:B------:R-:W-:Y:S02]  /*c410*/  IMAD.U32 R5, RZ, RZ, UR10 ;  /* 0x0000000aff057e24 */ /* 0x000fe4000f8e00ff */
[----:B--2---:R-:W-:Y:S01]  /*c420*/  FADD.FTZ R7, R3, R4 ;  /* 0x0000000403077221 */ /* 0x004fe20000010000 */
[----:B------:R-:W-:Y:S01]  /*c430*/  IMAD.MOV.U32 R4, RZ, RZ, RZ ;  /* 0x000000ffff047224 */ /* 0x000fe200078e00ff */
[----:B------:R-:W1:Y:S04]  /*c440*/  SHFL.BFLY PT, R3, R0, 0x1, 0x1f ;  /* 0x0c201f0000037f89 */ /* 0x000e6800000e0000 */
[----:B------:R-:W2:Y:S01]  /*c450*/  SHFL.BFLY PT, R8, R7, 0x1, 0x1f ;  /* 0x0c201f0007087f89 */ /* 0x000ea200000e0000 */
[----:B-1----:R-:W-:Y:S01]  /*c460*/  FADD.FTZ R11, R0, R3 ;  /* 0x00000003000b7221 */ /* 0x002fe20000010000 */
[----:B------:R-:W-:-:S02]  /*c470*/  IMAD.MOV.U32 R3, RZ, RZ, -0x800000 ;  /* 0xff800000ff037424 */ /* 0x000fc400078e00ff */
[----:B--2---:R-:W-:Y:S02]  /*c480*/  FADD.FTZ R12, R7, R8 ;  /* 0x00000008070c7221 */ /* 0x004fe40000010000 */
[----:B------:R-:W-:Y:S01]  /*c490*/  FSETP.NE.FTZ.AND P0, PT, R11, RZ, PT ;  /* 0x000000ff0b00720b */ /* 0x000fe20003f15000 */
[----:B------:R-:W-:Y:S02]  /*c4a0*/  IMAD.U32 R7, RZ, RZ, UR5 ;  /* 0x00000005ff077e24 */ /* 0x000fe4000f8e00ff */
[----:B------:R-:W-:Y:S02]  /*c4b0*/  FSETP.NE.FTZ.AND P2, PT, R12, RZ, PT ;  /* 0x000000ff0c00720b */ /* 0x000fe40003f55000 */
[----:B------:R-:W-:-:S05]  /*c4c0*/  @!P1 VIADD R7, R7, 0x16860 ;  /* 0x0001686007079836 */ /* 0x000fca0000000000 */
[----:B------:R-:W-:-:S03]  /*c4d0*/  @!P1 PRMT R7, RZ, 0x654, R7 ;  /* 0x00000654ff079816 */ /* 0x000fc60000000007 */
[----:B------:R-:W1:Y:S01]  /*c4e0*/  @P0 MUFU.LG2 R8, R11 ;  /* 0x0000000b00080308 */ /* 0x000e620000000c00 */
[----:B------:R-:W-:-:S07]  /*c4f0*/  @P0 FMUL.FTZ R5, R5, 0.69314718246459960938 ;  /* 0x3f31721805050820 */ /* 0x000fce0000410000 */
[----:B------:R-:W2:Y:S08]  /*c500*/  @P2 MUFU.LG2 R0, R12 ;  /* 0x0000000c00002308 */ /* 0x000eb00000000c00 */
[----:B------:R3:W4:Y:S01]  /*c510*/  @P0 MUFU.RCP R4, R11 ;  /* 0x0000000b00040308 */ /* 0x0007220000001000 */
[----:B-1----:R-:W-:-:S04]  /*c520*/  @P0 FMUL.FTZ R8, R8, 0.69314718246459960938 ;  /* 0x3f31721808080820 */ /* 0x002fc80000410000 */
[----:B------:R-:W-:Y:S01]  /*c530*/  @P0 FFMA.FTZ R15, R5, R6, R8 ;  /* 0x00000006050f0223 */ /* 0x000fe20000010008 */
[----:B------:R-:W-:Y:S02]  /*c540*/  PLOP3.LUT P0, PT, PT, PT, PT, 0x8, 0x0 ;  /* 0x000000000000781c */ /* 0x000fe40003f0e170 */
[----:B------:R-:W1:Y:S01]  /*c550*/  @P2 MUFU.RCP R10, R12 ;  /* 0x0000000c000a2308 */ /* 0x000e620000001000 */
[----:B------:R-:W-:Y:S02]  /*c560*/  WARPGROUP.DEPBAR.LE gsb0, 0x0 ;  /* 0x00008000000079c5 */ /* 0x000fe40000010000 */
[----:B------:R-:W-:Y:S01]  /*c570*/  WARPGROUP.ARRIVE ;  /* 0x00000000000079c5 */ /* 0x000fe20000000000 */
[----:B---3--:R-:W-:Y:S01]  /*c580*/  @P2 FMUL.FTZ R11, R13, 0.69314718246459960938 ;  /* 0x3f3172180d0b2820 */ /* 0x008fe20000410000 */
[----:B--2---:R-:W-:-:S04]  /*c590*/  @P2 FMUL.FTZ R0, R0, 0.69314718246459960938 ;  /* 0x3f31721800002820 */ /* 0x004fc80000410000 */
[----:B------:R-:W-:Y:S01]  /*c5a0*/  HGMMA.64x64x16.F32 R88, R144, gdesc[UR4].tnspB, R88, gsb0 ;  /* 0x40e0000490587df0 */ /* 0x000fe20008000858 */
[----:B------:R-:W-:Y:S01]  /*c5b0*/  UIADD3 UR6, UR4, 0x100, URZ ;  /* 0x0000010004067890 */ /* 0x000fe2000fffe03f */
[----:B------:R-:W-:Y:S01]  /*c5c0*/  @P2 FFMA.FTZ R3, R11, R9, R0 ;  /* 0x000000090b032223 */ /* 0x000fe20000010000 */
        /* <DEDUP_REMOVED lines=21> */
[----:B------:R-:W-:Y:S01]  /*c720*/  UIADD3 UR4, UR4, 0x380, URZ ;  /* 0x0000038004047890 */ /* 0x000fe2000fffe03f */
[----:B------:R-:W-:Y:S02]  /*c730*/  WARPGROUP.DEPBAR.LE gsb0, 0x0 ;  /* 0x00008000000079c5 */ /* 0x000fe40000010000 */
[----:B------:R-:W-:-:S06]  /*c740*/  WARPGROUP.ARRIVE ;  /* 0x00000000000079c5 */ /* 0x000fcc0000000000 */
[----:B------:R-:W-:Y:S01]  /*c750*/  HGMMA.64x64x16.F32 R88, R124, gdesc[UR4].tnspB, R88, gsb0 ;  /* 0x40e000047c587df0 */ /* 0x000fe20008000858 */
[----:B------:R-:W-:Y:S01]  /*c760*/  UMOV UR6, UR4 ;  /* 0x0000000400067c82 */ /* 0x000fe20008000000 */
[----:B------:R-:W-:Y:S01]  /*c770*/  UMOV UR7, 0x40000040 ;  /* 0x4000004000077882 */ /* 0x000fe20000000000 */
[----:B------:R-:W-:-:S04]  /*c780*/  USEL UR4, URZ, 0x1, UP0 ;  /* 0x000000013f047887 */ /* 0x000fc80008000000 */
[----:B------:R-:W-:Y:S01]  /*c790*/  ULOP3.LUT UR37, UR37, UR4, URZ, 0x3c, !UPT ;  /* 0x0000000425257292 */ /* 0x000fe2000f8e3c3f */
[----:B------:R-:W-:Y:S02]  /*c7a0*/  WARPGROUP.DEPBAR.LE gsb0, 0x0 ;  /* 0x00008000000079c5 */ /* 0x000fe40000010000 */
[----:B------:R-:W-:-:S06]  /*c7b0*/  WARPGROUP.ARRIVE ;  /* 0x00000000000079c5 */ /* 0x000fcc0000000000 */
[----:B------:R-:W-:Y:S03]  /*c7c0*/  HGMMA.64x64x16.F32 R88, R120, gdesc[UR4].tnspB, R88, gsb0 ;  /* 0x40e0000478587df0 */ /* 0x000fe60008000858 */
[----:B------:R-:W-:Y:S02]  /*c7d0*/  WARPGROUP.DEPBAR.LE gsb0, 0x0 ;  /* 0x00008000000079c5 */ /* 0x000fe40000010000 */
[----:B------:R2:W-:Y:S01]  /*c7e0*/  @!P1 SYNCS.ARRIVE.TRANS64.RED.A1T0 RZ, [R7+URZ], RZ ;  /* 0x000000ff07ff99a7 */ /* 0x0005e2000810043f */
        /* <DEDUP_REMOVED lines=32> */
.L_x_11133:
        /* <DEDUP_REMOVED lines=9> */
[----:B------:R-:W-:Y:S01]  /*ca80*/  SHF.R.S32.HI R11, RZ, 0x1f, R8 ;  /* 0x0000001fff0b7819 */ /* 0x000fe20000011408 */
[----:B------:R-:W-:Y:S01]  /*ca90*/  BAR.SYNC.DEFER_BLOCKING 0x1, 0x180 ;  /* 0x0046000000007b1d */ /* 0x000fe20000010000 */
[----:B------:R-:W-:Y:S01]  /*caa0*/  IADD3 R13, P3, R22, 0x20, RZ ;  /* 0x00000020160d7810 */ /* 0x000fe20007f7e0ff */
[----:B------:R-:W-:Y:S01]  /*cab0*/  USHF.R.S32.HI UR5, URZ, 0x1f, UR43 ;  /* 0x0000001f3f057899 */ /* 0x000fe2000801142b */
[-C--:B------:R-:W-:Y:S01]  /*cac0*/  LEA.HI R4, R11, R8.reuse, RZ, 0x7 ;  /* 0x000000080b047211 */ /* 0x080fe200078f38ff */
[----:B------:R-:W-:Y:S01]  /*cad0*/  VIADD R25, R18, UR42 ;  /* 0x0000002a12197c36 */ /* 0x000fe20008000000 */
[----:B------:R-:W-:Y:S01]  /*cae0*/  LOP3.LUT R12, R13, 0x380, RZ, 0xc0, !PT ;  /* 0x000003800d0c7812 */ /* 0x000fe200078ec0ff */
[----:B------:R-:W-:Y:S01]  /*caf0*/  ULDC.64 UR8, c[0x0][0xb70] ;  /* 0x0002dc0000087ab9 */ /* 0x000fe20000000a00 */
[----:B------:R-:W-:Y:S01]  /*cb00*/  LOP3.LUT R21, R4, 0xffffff80, RZ, 0xc0, !PT ;  /* 0xffffff8004157812 */ /* 0x000fe200078ec0ff */
[----:B------:R-:W-:Y:S01]  /*cb10*/  UIMAD UR5, UR5, UR8, URZ ;  /* 0x00000008050572a4 */ /* 0x000fe2000f8e023f */
[----:B------:R-:W-:Y:S01]  /*cb20*/  SHF.R.U64 R12, R12, 0x3, RZ ;  /* 0x000000030c0c7819 */ /* 0x000fe200000012ff */
[----:B------:R-:W-:Y:S01]  /*cb30*/  UIMAD.WIDE.U32 UR6, UR43, UR8, URZ ;  /* 0x000000082b0672a5 */ /* 0x000fe2000f8e003f */
[----:B------:R-:W-:Y:S01]  /*cb40*/  LEA.HI R24, R11, R8, RZ, 0x5 ;  /* 0x000000080b187211 */ /* 0x000fe200078f28ff */
[----:B------:R-:W-:Y:S01]  /*cb50*/  IMAD.IADD R21, R8, 0x1, -R21 ;  /* 0x0000000108157824 */ /* 0x000fe200078e0a15 */
[C---:B------:R-:W-:Y:S01]  /*cb60*/  LOP3.LUT R5, R22.reuse, 0x380, RZ, 0xc0, !PT ;  /* 0x0000038016057812 */ /* 0x040fe200078ec0ff */
[----:B------:R-:W-:Y:S01]  /*cb70*/  UIMAD UR5, UR43, UR9, UR5 ;  /* 0x000000092b0572a4 */ /* 0x000fe2000f8e0205 */
[----:B------:R-:W-:Y:S01]  /*cb80*/  IADD3 R11, P2, R22, 0x40, RZ ;  /* 0x00000040160b7810 */ /* 0x000fe20007f5e0ff */
[----:B------:R-:W-:Y:S01]  /*cb90*/  USHF.R.S32.HI UR8, URZ, 0x1f, UR44 ;  /* 0x0000001f3f087899 */ /* 0x000fe2000801142c */
[----:B------:R-:W-:Y:S01]  /*cba0*/  LOP3.LUT P0, RZ, R21, 0x3, RZ, 0xc0, !PT ;  /* 0x0000000315ff7812 */ /* 0x000fe2000780c0ff */
[----:B------:R-:W-:Y:S01]  /*cbb0*/  UIADD3 UR5, UR7, UR5, URZ ;  /* 0x0000000507057290 */ /* 0x000fe2000fffe03f */
[----:B------:R-:W1:Y:S01]  /*cbc0*/  LDC.64 R20, c[0x0][0xb78] ;  /* 0x0002de00ff147b82 */ /* 0x000e620000000a00 */
[----:B------:R-:W-:-:S02]  /*cbd0*/  LOP3.LUT R12, R12, R13, RZ, 0x3c, !PT ;  /* 0x0000000d0c0c7212 */ /* 0x000fc400078e3cff */
[----:B------:R-:W-:Y:S02]  /*cbe0*/  IADD3 R13, P1, R22, 0x60, RZ ;  /* 0x00000060160d7810 */ /* 0x000fe40007f3e0ff */
[----:B------:R-:W-:Y:S02]  /*cbf0*/  SHF.R.U64 R5, R5, 0x3, RZ ;  /* 0x0000000305057819 */ /* 0x000fe400000012ff */
[----:B------:R-:W-:Y:S02]  /*cc00*/  LOP3.LUT R10, R11, 0x380, RZ, 0xc0, !PT ;  /* 0x000003800b0a7812 */ /* 0x000fe400078ec0ff */
[----:B------:R-:W-:Y:S02]  /*cc10*/  LOP3.LUT R8, R13, 0x380, RZ, 0xc0, !PT ;  /* 0x000003800d087812 */ /* 0x000fe400078ec0ff */
[----:B------:R-:W-:Y:S01]  /*cc20*/  LOP3.LUT R4, R5, R22, RZ, 0x3c, !PT ;  /* 0x0000001605047212 */ /* 0x000fe200078e3cff */
[----:B------:R-:W-:Y:S01]  /*cc30*/  IMAD.MOV.U32 R5, RZ, RZ, R23 ;  /* 0x000000ffff057224 */ /* 0x000fe200078e0017 */
[----:B------:R-:W-:-:S02]  /*cc40*/  SHF.R.U64 R10, R10, 0x3, RZ ;  /* 0x000000030a0a7819 */ /* 0x000fc400000012ff */
[----:B------:R-:W-:Y:S02]  /*cc50*/  SHF.R.U64 R8, R8, 0x3, RZ ;  /* 0x0000000308087819 */ /* 0x000fe400000012ff */
[----:B------:R-:W-:Y:S01]  /*cc60*/  LOP3.LUT R10, R10, R11, RZ, 0x3c, !PT ;  /* 0x0000000b0a0a7212 */ /* 0x000fe200078e3cff */
[--C-:B------:R-:W-:Y:S01]  /*cc70*/  IMAD.X R11, RZ, RZ, R23.reuse, P2 ;  /* 0x000000ffff0b7224 */ /* 0x100fe200010e0617 */
[----:B------:R-:W-:Y:S01]  /*cc80*/  F2FP.F16.F32.PACK_AB R6, R6, R9 ;  /* 0x000000090606723e */ /* 0x000fe200000000ff */
[----:B------:R-:W-:Y:S01]  /*cc90*/  IMAD.X R9, RZ, RZ, R23, P1 ;  /* 0x000000ffff097224 */ /* 0x000fe200008e0617 */
[----:B------:R-:W-:Y:S02]  /*cca0*/  MOV R14, R4 ;  /* 0x00000004000e7202 */ /* 0x000fe40000000f00 */
[----:B------:R-:W-:Y:S01]  /*ccb0*/  F2FP.F16.F32.PACK_AB R4, R89, R0 ;  /* 0x000000005904723e */ /* 0x000fe200000000ff */
[----:B-1----:R-:W-:Y:S01]  /*ccc0*/  IMAD R0, R20, UR8, RZ ;  /* 0x0000000814007c24 */ /* 0x002fe2000f8e02ff */
[----:B------:R-:W-:-:S02]  /*ccd0*/  F2FP.F16.F32.PACK_AB R5, R91, R90 ;  /* 0x0000005a5b05723e */ /* 0x000fc400000000ff */
[----:B------:R-:W-:Y:S01]  /*cce0*/  F2FP.F16.F32.PACK_AB R7, R7, R94 ;  /* 0x0000005e0707723e */ /* 0x000fe200000000ff */
[----:B------:R-:W-:Y:S01]  /*ccf0*/  IMAD R0, R21, UR44, R0 ;  /* 0x0000002c15007c24 */ /* 0x000fe2000f8e0200 */
[----:B------:R-:W-:Y:S01]  /*cd00*/  LOP3.LUT R8, R8, R13, RZ, 0x3c, !PT ;  /* 0x0000000d08087212 */ /* 0x000fe200078e3cff */
[----:B------:R-:W-:Y:S01]  /*cd10*/  IMAD.X R13, RZ, RZ, R23, P3 ;  /* 0x000000ffff0d7224 */ /* 0x000fe200018e0617 */
[----:B------:R-:W-:Y:S01]  /*cd20*/  MOV R11, R10 ;  /* 0x0000000a000b7202 */ /* 0x000fe20000000f00 */
[----:B------:R1:W-:Y:S01]  /*cd30*/  STSM.16.M88.4 [R14], R4 ;  /* 0x000000040e007844 */ /* 0x0003e20000000200 */
[----:B------:R-:W-:Y:S01]  /*cd40*/  MOV R10, R8 ;  /* 0x00000008000a7202 */ /* 0x000fe20000000f00 */
[----:B------:R-:W-:Y:S01]  /*cd50*/  IMAD.U32 R9, RZ, RZ, UR7 ;  /* 0x00000007ff097e24 */ /* 0x000fe2000f8e00ff */
[----:B------:R-:W-:Y:S01]  /*cd60*/  F2FP.F16.F32.PACK_AB R104, R105, R104 ;  /* 0x000000686968723e */ /* 0x000fe200000000ff */
[----:B------:R-:W-:Y:S01]  /*cd70*/  IMAD.U32 R8, RZ, RZ, UR6 ;  /* 0x00000006ff087e24 */ /* 0x000fe2000f8e00ff */
[----:B------:R-:W-:Y:S01]  /*cd80*/  MOV R12, R12 ;  /* 0x0000000c000c7202 */ /* 0x000fe20000000f00 */
[----:B------:R-:W-:Y:S01]  /*cd90*/  IMAD.U32 R9, RZ, RZ, UR5 ;  /* 0x00000005ff097e24 */ /* 0x000fe2000f8e00ff */
[----:B------:R-:W-:Y:S01]  /*cda0*/  F2FP.F16.F32.PACK_AB R105, R107, R106 ;  /* 0x0000006a6b69723e */ /* 0x000fe200000000ff */
[----:B------:R-:W-:Y:S01]  /*cdb0*/  VIADD R13, R25, 0x8 ;  /* 0x00000008190d7836 */ /* 0x000fe20000000000 */
[----:B------:R-:W-:Y:S01]  /*cdc0*/  F2FP.F16.F32.PACK_AB R112, R113, R112 ;  /* 0x000000707170723e */ /* 0x000fe200000000ff */
[----:B------:R-:W-:Y:S01]  /*cdd0*/  IMAD.WIDE.U32 R8, R20, UR44, R8 ;  /* 0x0000002c14087c25 */ /* 0x000fe2000f8e0008 */
[----:B------:R-:W-:Y:S01]  /*cde0*/  F2FP.F16.F32.PACK_AB R106, R109, R108 ;  /* 0x0000006c6d6a723e */ /* 0x000fe200000000ff */
[----:B------:R-:W-:Y:S01]  /*cdf0*/  ULDC UR5, c[0x0][0xa88] ;  /* 0x0002a20000057ab9 */ /* 0x000fe20000000800 */
[----:B------:R-:W-:Y:S01]  /*ce00*/  F2FP.F16.F32.PACK_AB R107, R111, R110 ;  /* 0x0000006e6f6b723e */ /* 0x000fe200000000ff */
[----:B------:R-:W-:Y:S01]  /*ce10*/  ULDC.64 UR6, c[0x0][0xb40] ;  /* 0x0002d00000067ab9 */ /* 0x000fe20000000a00 */
[----:B------:R-:W-:-:S02]  /*ce20*/  F2FP.F16.F32.PACK_AB R113, R115, R114 ;  /* 0x000000727371723e */ /* 0x000fc400000000ff */
[----:B-1----:R-:W-:Y:S02]  /*ce30*/  F2FP.F16.F32.PACK_AB R4, R97, R96 ;  /* 0x000000606104723e */ /* 0x002fe400000000ff */
[----:B------:R-:W-:Y:S02]  /*ce40*/  F2FP.F16.F32.PACK_AB R5, R99, R98 ;  /* 0x000000626305723e */ /* 0x000fe400000000ff */
[----:B------:R-:W-:Y:S02]  /*ce50*/  F2FP.F16.F32.PACK_AB R6, R101, R100 ;  /* 0x000000646506723e */ /* 0x000fe400000000ff */
[----:B------:R-:W-:Y:S02]  /*ce60*/  F2FP.F16.F32.PACK_AB R7, R103, R102 ;  /* 0x000000666707723e */ /* 0x000fe400000000ff */
[----:B------:R-:W-:Y:S02]  /*ce70*/  F2FP.F16.F32.PACK_AB R114, R117, R116 ;  /* 0x000000747572723e */ /* 0x000fe400000000ff */
[----:B------:R-:W-:Y:S01]  /*ce80*/  F2FP.F16.F32.PACK_AB R115, R119, R118 ;  /* 0x000000767773723e */ /* 0x000fe200000000ff */
[----:B------:R1:W-:Y:S01]  /*ce90*/  STSM.16.M88.4 [R12], R4 ;  /* 0x000000040c007844 */ /* 0x0003e20000000200 */
[----:B------:R-:W-:-:S02]  /*cea0*/  ISETP.GE.OR P1, PT, R13, UR5, P0 ;  /* 0x000000050d007c0c */ /* 0x000fc40008726670 */
[----:B------:R-:W-:Y:S01]  /*ceb0*/  SHF.R.S32.HI R13, RZ, 0x1f, R25 ;  /* 0x0000001fff0d7819 */ /* 0x000fe20000011419 */
[----:B------:R-:W-:Y:S01]  /*cec0*/  STSM.16.M88.4 [R11], R104 ;  /* 0x000000680b007844 */ /* 0x000fe20000000200 */
[----:B------:R-:W-:Y:S02]  /*ced0*/  SHF.R.S32.HI R24, RZ, 0x5, R24 ;  /* 0x00000005ff187819 */ /* 0x000fe40000011418 */
[C---:B------:R-:W-:Y:S01]  /*cee0*/  ISETP.GE.OR P0, PT, R25.reuse, UR5, P0 ;  /* 0x0000000519007c0c */ /* 0x040fe20008706670 */
[----:B------:R-:W-:Y:S01]  /*cef0*/  STSM.16.M88.4 [R10], R112 ;  /* 0x000000700a007844 */ /* 0x000fe20000000200 */
[----:B------:R-:W-:Y:S01]  /*cf00*/  @!PT LDS RZ, [RZ] ;  /* 0x00000000fffff984 */ /* 0x000fe20000000800 */
[----:B------:R-:W-:Y:S01]  /*cf10*/  @!PT LDS RZ, [RZ] ;  /* 0x00000000fffff984 */ /* 0x000fe20000000800 */
[----:B------:R-:W-:Y:S01]  /*cf20*/  @!PT LDS RZ, [RZ] ;  /* 0x00000000fffff984 */ /* 0x000fe20000000800 */
[----:B------:R-:W-:Y:S01]  /*cf30*/  @!PT LDS RZ, [RZ] ;  /* 0x00000000fffff984 */ /* 0x000fe20000000800 */
[----:B------:R2:W-:Y:S06]  /*cf40*/  MEMBAR.ALL.CTA ;  /* 0x0000000000007992 */ /* 0x0005ec0000008000 */
[----:B--2---:R-:W2:Y:S02]  /*cf50*/  FENCE.VIEW.ASYNC.S ;  /* 0x00000000000073c6 */ /* 0x004ea40000000000 */
[----:B--2---:R-:W-:Y:S06]  /*cf60*/  BAR.ARV 0x1, 0x1a0 ;  /* 0x0046800000007b1d */ /* 0x004fec0000002000 */
[----:B-1----:R-:W-:-:S04]  /*cf70*/  IADD3 R5, P2, R25, R8, RZ ;  /* 0x0000000819057210 */ /* 0x002fc80007f5e0ff */
[----:B------:R-:W-:Y:S02]  /*cf80*/  IADD3.X R8, R13, R9, R0, P2, !PT ;  /* 0x000000090d087210 */ /* 0x000fe400017fe400 */
[----:B------:R-:W1:Y:S01]  /*cf90*/  SHFL.IDX PT, R0, R24, RZ, 0x1f ;  /* 0x00001fff18007589 */ /* 0x000e6200000e0000 */
[----:B------:R-:W-:-:S04]  /*cfa0*/  LEA R4, P2, R5, UR6, 0x2 ;  /* 0x0000000605047c11 */ /* 0x000fc8000f8410ff */
        /* <DEDUP_REMOVED lines=11> */
[----:B------:R-:W-:Y:S01]  /*d060*/  UIADD3 UR6, UP0, UR6, 0x9f0, URZ ;  /* 0x000009f006067890 */ /* 0x000fe2000ff1e03f */
[----:B------:R-:W-:Y:S01]  /*d070*/  UMOV UR45, URZ ;  /* 0x0000003f002d7c82 */ /* 0x000fe20008000000 */
[----:B------:R-:W-:Y:S02]  /*d080*/  UIADD3 UR5, UR40, 0x16820, URZ ;  /* 0x0001682028057890 */ /* 0x000fe4000fffe03f */
[----:B------:R-:W-:Y:S02]  /*d090*/  UIADD3.X UR7, URZ, UR7, URZ, UP0, !UPT ;  /* 0x000000073f077290 */ /* 0x000fe400087fe43f */
[----:B------:R-:W-:-:S07]  /*d0a0*/  UPRMT UR5, URZ, 0x654, UR5 ;  /* 0x000006543f057896 */ /* 0x000fce0008000005 */
[----:B------:R1:W-:Y:S01]  /*d0b0*/  UTMASTG.5D [UR40], [UR6] ;  /* 0x00000028060073b5 */ /* 0x0003e20008020000 */
[----:B------:R0:W-:Y:S01]  /*d0c0*/  UTMACMDFLUSH ;  /* 0x00000000000079b7 */ /* 0x0001e20000000000 */
[----:B------:R-:W-:-:S04]  /*d0d0*/  DEPBAR.LE SB0, 0x0 ;  /* 0x000080000000791a */ /* 0x000fc80000000000 */
[----:B-1----:R-:W-:Y:S01]  /*d0e0*/  SYNCS.ARRIVE.TRANS64.RED.A1T0 RZ, [UR5], RZ ;  /* 0x000000ffffff79a7 */ /* 0x002fe20008100405 */
.L_x_11207:
[----:B------:R-:W-:Y:S05]  /*d0f0*/  BSYNC B0 ;  /* 0x0000000000007941 */ /* 0x000fea0003800000 */
.L_x_11206:
[----:B------:R-:W-:Y:S05]  /*d100*/  BRA `(.L_x_11205) ;  /* 0x0000000400e47947 */ /* 0x000fea0003800000 */
.L_x_11204:
        /* <DEDUP_REMOVED lines=10> */
[----:B------:R-:W3:Y:S02]  /*d1b0*/  LDC.64 R24, c[0x0][0xa88] ;  /* 0x0002a200ff187b82 */ /* 0x000ee40000000a00 */
[----:B------:R-:W-:-:S05]  /*d1c0*/  IMAD.SHL.U32 R8, R3, 0x8, RZ ;  /* 0x0000000803087824 */ /* 0x000fca00078e00ff */
[----:B------:R-:W-:Y:S01]  /*d1d0*/  SHF.R.S32.HI R9, RZ, 0x1f, R8 ;  /* 0x0000001fff097819 */ /* 0x000fe20000011408 */
[----:B------:R-:W4:Y:S01]  /*d1e0*/  LDC.64 R14, c[0x0][0xae8] ;  /* 0x0002ba00ff0e7b82 */ /* 0x000f220000000a00 */
        /* <DEDUP_REMOVED lines=23> */
.L_x_11209:
[----:B------:R-:W-:Y:S05]  /*d360*/  BSYNC B0 ;  /* 0x0000000000007941 */ /* 0x000fea0003800000 */
.L_x_11208:
[----:B------:R-:W-:Y:S01]  /*d370*/  ULOP3.LUT UR48, URZ, UR48, URZ, 0x33, !UPT ;  /* 0x000000303f307292 */ /* 0x000fe2000f8e333f */
[----:B-1----:R-:W-:Y:S01]  /*d380*/  IMAD R3, R13, UR43, R10 ;  /* 0x0000002b0d037c24 */ /* 0x002fe2000f8e020a */
[----:B------:R-:W-:Y:S01]  /*d390*/  SHF.R.S32.HI R4, RZ, 0x3, R26 ;  /* 0x00000003ff047819 */ /* 0x000fe2000001141a */
[----:B------:R-:W-:Y:S01]  /*d3a0*/  IMAD.WIDE.U32 R6, R12, UR43, R8 ;  /* 0x0000002b0c067c25 */ /* 0x000fe2000f8e0008 */
[----:B---3--:R-:W-:Y:S01]  /*d3b0*/  ISETP.GE.AND P0, PT, R8, R25, PT ;  /* 0x000000190800720c */ /* 0x008fe20003f06270 */
[----:B------:R-:W-:Y:S02]  /*d3c0*/  BSSY B0, `(.L_x_11210) ;  /* 0x000001d000007945 */ /* 0x000fe40003800000 */
[----:B--2---:R-:W-:Y:S02]  /*d3d0*/  VIADD R11, R11, UR48 ;  /* 0x000000300b0b7c36 */ /* 0x004fe40008000000 */
[----:B------:R-:W-:Y:S02]  /*d3e0*/  IMAD.IADD R7, R7, 0x1, R3 ;  /* 0x0000000107077824 */ /* 0x000fe400078e0203 */
[----:B------:R-:W-:-:S02]  /*d3f0*/  IMAD R8, R11, -0xc0, R24 ;  /* 0xffffff400b087824 */ /* 0x000fc400078e0218 */
[C---:B------:R-:W-:Y:S02]  /*d400*/  VIADD R0, R4.reuse, 0x30 ;  /* 0x0000003004007836 */ /* 0x040fe40000000000 */
[C---:B------:R-:W-:Y:S02]  /*d410*/  VIADD R3, R4.reuse, 0x60 ;  /* 0x0000006004037836 */ /* 0x040fe40000000000 */
[----:B------:R-:W-:Y:S01]  /*d420*/  VIADD R5, R4, 0x90 ;  /* 0x0000009004057836 */ /* 0x000fe20000000000 */
[-C--:B------:R-:W-:Y:S01]  /*d430*/  ISETP.GE.OR P3, PT, R0, R8.reuse, P0 ;  /* 0x000000080000720c */ /* 0x080fe20000766670 */
[----:B----4-:R-:W-:Y:S01]  /*d440*/  IMAD R0, R14, UR6, RZ ;  /* 0x000000060e007c24 */ /* 0x010fe2000f8e02ff */
[-C--:B------:R-:W-:Y:S02]  /*d450*/  ISETP.GE.OR P1, PT, R3, R8.reuse, P0 ;  /* 0x000000080300720c */ /* 0x080fe40000726670 */
[-C--:B------:R-:W-:Y:S01]  /*d460*/  ISETP.GE.OR P2, PT, R5, R8.reuse, P0 ;  /* 0x000000080500720c */ /* 0x080fe20000746670 */
[----:B------:R-:W-:Y:S01]  /*d470*/  IMAD R3, R15, UR44, R0 ;  /* 0x0000002c0f037c24 */ /* 0x000fe2000f8e0200 */
[----:B------:R-:W-:Y:S01]  /*d480*/  ISETP.GE.OR P0, PT, R4, R8, P0 ;  /* 0x000000080400720c */ /* 0x000fe20000706670 */
[----:B------:R-:W-:Y:S01]  /*d490*/  IMAD.WIDE.U32 R8, R14, UR44, R6 ;  /* 0x0000002c0e087c25 */ /* 0x000fe2000f8e0006 */
[----:B------:R-:W-:-:S03]  /*d4a0*/  SHF.R.S32.HI R5, RZ, 0x1f, R4 ;  /* 0x0000001fff057819 */ /* 0x000fc60000011404 */
[----:B------:R-:W-:-:S04]  /*d4b0*/  IMAD.WIDE R6, R11, 0xc0, R4 ;  /* 0x000000c00b067825 */ /* 0x000fc800078e0204 */
[----:B------:R-:W-:-:S04]  /*d4c0*/  IMAD.IADD R11, R9, 0x1, R3 ;  /* 0x00000001090b7824 */ /* 0x000fc800078e0203 */
[----:B------:R-:W-:Y:S05]  /*d4d0*/  @P0 BRA `(.L_x_11211) ;  /* 0x00000000002c0947 */ /* 0x000fea0003800000 */
        /* <DEDUP_REMOVED lines=11> */
.L_x_11211:
[----:B------:R-:W-:Y:S05]  /*d590*/  BSYNC B0 ;  /* 0x0000000000007941 */ /* 0x000fea0003800000 */
.L_x_11210:
        /* <DEDUP_REMOVED lines=15> */
.L_x_11213:
[----:B------:R-:W-:Y:S05]  /*d690*/  BSYNC B0 ;  /* 0x0000000000007941 */ /* 0x000fea0003800000 */
.L_x_11212:
        /* <DEDUP_REMOVED lines=15> */
.L_x_11215:
[----:B------:R-:W-:Y:S05]  /*d790*/  BSYNC B0 ;  /* 0x0000000000007941 */ /* 0x000fea0003800000 */
.L_x_11214:
        /* <DEDUP_REMOVED lines=15> */
.L_x_11216:
[----:B------:R-:W-:Y:S05]  /*d890*/  BSYNC B0 ;  /* 0x0000000000007941 */ /* 0x000fea0003800000 */
.L_x_11205:
[----:B------:R-:W5:Y:S02]  /*d8a0*/  LDC R0, c[0x0][0xda8] ;  /* 0x00036a00ff007b82 */ /* 0x000f640000000800 */
[----:B-----5:R-:W-:-:S13]  /*d8b0*/  ISETP.LE.AND P0, PT, R0, UR4, PT ;  /* 0x0000000400007c0c */ /* 0x020fda000bf03270 */
[----:B------:R-:W-:Y:S05]  /*d8c0*/  @!P0 BRA `(.L_x_11217) ;  /* 0xffffff3400248947 */ /* 0x000fea000383ffff */
[----:B------:R-:W-:Y:S05]  /*d8d0*/  EXIT ;  /* 0x000000000000794d */ /* 0x000fea0003800000 */
.L_x_11123:
        /* <DEDUP_REMOVED lines=20> */
.L_x_11272:
        /* <DEDUP_REMOVED lines=21> */
.L_x_11219:
[----:B------:R-:W-:Y:S01]  /*db70*/  ULDC UR9, c[0x0][0xdc4] ;  /* 0x0003710000097ab9 */ /* 0x000fe20000000800 */
[----:B------:R-:W-:Y:S01]  /*db80*/  UMOV UR7, UR8 ;  /* 0x0000000800077c82 */ /* 0x000fe20008000000 */
[----:B------:R-:W-:-:S11]  /*db90*/  UISETP.NE.AND UP0, UPT, UR9, 0x1, UPT ;  /* 0x000000010900788c */ /* 0x000fd6000bf05270 */
[----:B------:R-:W-:Y:S02]  /*dba0*/  @UP0 ULDC.64 UR10, c[0x0][0xdc8] ;  /* 0x00037200000a0ab9 */ /* 0x000fe40000000a00 */
[----:B------:R-:W-:-:S04]  /*dbb0*/  UIMAD.WIDE.U32 UR4, UR8, UR10, URZ ;  /* 0x0000000a080472a5 */ /* 0x000fc8000f8e003f */
[----:B------:R-:W-:-:S04]  /*dbc0*/  @UP0 USHF.R.U32.HI UR7, URZ, UR11, UR5 ;  /* 0x0000000b3f070299 */ /* 0x000fc80008011605 */
[----:B------:R-:W-:-:S12]  /*dbd0*/  UIMAD UR4, UR7, UR9, URZ ;  /* 0x00000009070472a4 */ /* 0x000fd8000f8e023f */
.L_x_11220:
        /* <DEDUP_REMOVED lines=40> */
.L_x_11222:
[----:B------:R-:W-:-:S11]  /*de60*/  UISETP.NE.AND UP0, UPT, UR5, 0x1, UPT ;  /* 0x000000010500788c */ /* 0x000fd6000bf05270 */
[----:B------:R-:W-:Y:S02]  /*de70*/  @UP0 ULDC.64 UR14, c[0x0][0x9e8] ;  /* 0x00027a00000e0ab9 */ /* 0x000fe40000000a00 */
[----:B------:R-:W-:-:S04]  /*de80*/  UIMAD.WIDE.U32 UR6, UR8, UR14, URZ ;  /* 0x0000000e080672a5 */ /* 0x000fc8000f8e003f */
[----:B------:R-:W-:-:S12]  /*de90*/  @UP0 USHF.R.U32.HI UR8, URZ, UR15, UR7 ;  /* 0x0000000f3f080299 */ /* 0x000fd80008011607 */
.L_x_11223:
[----:B------:R-:W-:-:S04]  /*dea0*/  UIMAD UR8, UR8, UR5, UR5 ;  /* 0x00000005080872a4 */ /* 0x000fc8000f8e0205 */
[----:B------:R-:W-:-:S04]  /*deb0*/  UISETP.LT.AND UP0, UPT, UR4, UR8, UPT ;  /* 0x000000080400728c */ /* 0x000fc8000bf01270 */
[----:B------:R-:W-:-:S12]  /*dec0*/  USEL UR4, UR4, UR8, UP0 ;  /* 0x0000000804047287 */ /* 0x000fd80008000000 */
.L_x_11221:
        /* <DEDUP_REMOVED lines=25> */
.L_x_11225:
[----:B------:R-:W-:-:S11]  /*e060*/  UISETP.NE.AND UP0, UPT, UR5, 0x1, UPT ;  /* 0x000000010500788c */ /* 0x000fd6000bf05270 */
[----:B------:R-:W-:Y:S02]  /*e070*/  @UP0 ULDC.64 UR10, c[0x0][0x9e8] ;  /* 0x00027a00000a0ab9 */ /* 0x000fe40000000a00 */
[----:B------:R-:W-:-:S04]  /*e080*/  UIMAD.WIDE.U32 UR6, UR4, UR10, URZ ;  /* 0x0000000a040672a5 */ /* 0x000fc8000f8e003f */
[----:B------:R-:W-:-:S12]  /*e090*/  @UP0 USHF.R.U32.HI UR4, URZ, UR11, UR7 ;  /* 0x0000000b3f040299 */ /* 0x000fd80008011607 */
.L_x_11226:
[----:B------:R-:W-:-:S04]  /*e0a0*/  UIMAD UR4, UR4, UR5, URZ ;  /* 0x00000005040472a4 */ /* 0x000fc8000f8e023f */
[----:B------:R-:W-:-:S04]  /*e0b0*/  UISETP.LT.AND UP0, UPT, UR8, UR4, UPT ;  /* 0x000000040800728c */ /* 0x000fc8000bf01270 */
[----:B------:R-:W-:-:S12]  /*e0c0*/  USEL UR8, UR8, UR4, !UP0 ;  /* 0x0000000408087287 */ /* 0x000fd8000c000000 */
.L_x_11224:
        /* <DEDUP_REMOVED lines=25> */
.L_x_11228:
        /* <DEDUP_REMOVED lines=23> */
.L_x_11230:
        /* <DEDUP_REMOVED lines=20> */
.L_x_11232:
        /* <DEDUP_REMOVED lines=15> */
.L_x_11231:
        /* <DEDUP_REMOVED lines=12> */
[----:B------:R-:W-:-:S04]  /*e6c0*/  IMAD.U32 R7, RZ, RZ, UR45 ;  /* 0x0000002dff077e24 */ /* 0x000fc8000f8e00ff */
[----:B------:R-:W-:-:S06]  /*e6d0*/  VIADD R7, R7, 0xffffffff ;  /* 0xffffffff07077836 */ /* 0x000fcc0000000000 */
[----:B------:R-:W-:-:S05]  /*e6e0*/  VOTEU.ALL UP1, P1 ;  /* 0x00000000003f7886 */ /* 0x000fca0000820000 */
[----:B------:R-:W-:Y:S01]  /*e6f0*/  @!UP1 UIADD3 UR4, UP0, UR48, 0x270, URZ ;  /* 0x0000027030049890 */ /* 0x000fe2000ff1e03f */
[----:B-1----:R-:W-:Y:S02]  /*e700*/  ISETP.NE.AND P2, PT, R2, 0x1, PT ;  /* 0x000000010200780c */ /* 0x002fe40003f45270 */
[----:B------:R-:W1:Y:S01]  /*e710*/  LDC.64 R2, c[0x0][0x3f8] ;  /* 0x0000fe00ff027b82 */ /* 0x000e620000000a00 */
[----:B------:R-:W-:-:S09]  /*e720*/  @!UP1 UIADD3.X UR5, URZ, UR49, URZ, UP0, !UPT ;  /* 0x000000313f059290 */ /* 0x000fd200087fe43f */
[----:B------:R4:W-:Y:S01]  /*e730*/  @!UP1 UTMAPF.L2.4D [UR40], [UR4] ;  /* 0x00000028040095b8 */ /* 0x0009e20008018000 */
[----:B------:R-:W2:Y:S08]  /*e740*/  @P2 LDC R6, c[0x0][0x42c] ;  /* 0x00010b00ff062b82 */ /* 0x000eb00000000800 */
[----:B------:R-:W5:Y:S01]  /*e750*/  @P2 LDC R9, c[0x0][0x430] ;  /* 0x00010c00ff092b82 */ /* 0x000f620000000800 */
[----:B-1----:R-:W-:-:S04]  /*e760*/  ISETP.NE.U32.AND P0, PT, R2, RZ, PT ;  /* 0x000000ff0200720c */ /* 0x002fc80003f05070 */
[----:B------:R-:W-:Y:S01]  /*e770*/  ISETP.NE.AND.EX P0, PT, R3, RZ, PT, P0 ;  /* 0x000000ff0300720c */ /* 0x000fe20003f05300 */
[----:B--2---:R-:W-:-:S04]  /*e780*/  @P2 IMAD.HI.U32 R4, R6, UR42, RZ ;  /* 0x0000002a06042c27 */ /* 0x004fc8000f8e00ff */
[----:B------:R-:W-:Y:S01]  /*e790*/  IMAD.U32 R6, RZ, RZ, UR42 ;  /* 0x0000002aff067e24 */ /* 0x000fe2000f8e00ff */
[----:B-----5:R-:W-:Y:S02]  /*e7a0*/  @P2 SHF.R.U32.HI R6, RZ, R9, R4 ;  /* 0x00000009ff062219 */ /* 0x020fe40000011604 */
[----:B---3--:R-:W-:Y:S01]  /*e7b0*/  SEL R9, R0, RZ, !P0 ;  /* 0x000000ff00097207 */ /* 0x008fe20004000000 */
[----:B----4-:R-:W-:Y:S06]  /*e7c0*/  BRA.DIV UR6, `(.L_x_11233) ;  /* 0x0000002206307947 */ /* 0x010fec000b800000 */
.L_x_11284:
[----:B------:R-:W-:Y:S01]  /*e7d0*/  UMOV UR4, 0xffffffff ;  /* 0xffffffff00047882 */ /* 0x000fe20000000000 */
[----:B------:R-:W-:Y:S02]  /*e7e0*/  SHF.R.S32.HI R8, RZ, 0x1f, R0 ;  /* 0x0000001fff087819 */ /* 0x000fe40000011400 */
[----:B------:R-:W-:Y:S05]  /*e7f0*/  BRA.DIV UR4, `(.L_x_11234) ;  /* 0x0000002204447947 */ /* 0x000fea000b800000 */
[----:B------:R-:W-:-:S13]  /*e800*/  ELECT P6, URZ, PT ;  /* 0x00000000003f782f */ /* 0x000fda00038c0000 */
.L_x_11287:
        /* <DEDUP_REMOVED lines=23> */
.L_x_11236:
[----:B------:R-:W2:Y:S01]  /*e980*/  SYNCS.PHASECHK.TRANS64.TRYWAIT P2, [R13+URZ+0x16840], R12 ;  /* 0x0168400c0d0075a7 */ /* 0x000ea2000804017f */
[----:B------:R-:W-:Y:S01]  /*e990*/  ISETP.NE.AND P3, PT, R17, RZ, PT ;  /* 0x000000ff1100720c */ /* 0x000fe20003f65270 */
[----:B--2---:R-:W-:-:S12]  /*e9a0*/  @!P2 BRA `(.L_x_11237) ;  /* 0x0000001c00f8a947 */ /* 0x004fd80003800000 */
.L_x_11288:
[----:B------:R-:W-:Y:S05]  /*e9b0*/  @P3 BRA `(.L_x_11238) ;  /* 0x0000000000143947 */ /* 0x000fea0003800000 */
[----:B------:R-:W-:Y:S01]  /*e9c0*/  ISETP.NE.AND P2, PT, R23, RZ, PT ;  /* 0x000000ff1700720c */ /* 0x000fe20003f45270 */
[----:B-1----:R-:W-:-:S04]  /*e9d0*/  IMAD.MOV.U32 R4, RZ, RZ, 0x4000 ;  /* 0x00004000ff047424 */ /* 0x002fc800078e00ff */
[----:B------:R3:W-:Y:S08]  /*e9e0*/  SYNCS.ARRIVE.TRANS64 RZ, [R13+URZ+0x16830], R4 ;  /* 0x016830040dff79a7 */ /* 0x0007f0000800003f */
[----:B------:R-:W-:Y:S05]  /*e9f0*/  @!P2 BRA `(.L_x_11238) ;  /* 0x000000000004a947 */ /* 0x000fea0003800000 */
[----:B------:R-:W-:Y:S01]  /*ea00*/  BPT.TRAP 0x1 ;  /* 0x000000040000795c */ /* 0x000fe20000300000 */
.L_x_11238:
        /* <DEDUP_REMOVED lines=10> */
[----:B------:R-:W-:Y:S02]  /*eab0*/  ULEA UR8, UR8, UR39, 0xe ;  /* 0x0000002708087291 */ /* 0x000fe4000f8e703f */
[----:B------:R-:W-:Y:S02]  /*eac0*/  USHF.L.U32 UR11, UR11, 0x7, URZ ;  /* 0x000000070b0b7899 */ /* 0x000fe4000800063f */
[----:B------:R-:W-:Y:S02]  /*ead0*/  UIADD3 UR9, UR9, 0x16830, URZ ;  /* 0x0001683009097890 */ /* 0x000fe4000fffe03f */
[----:B------:R-:W-:-:S09]  /*eae0*/  UIADD3 UR8, UR8, 0xe400, URZ ;  /* 0x0000e40008087890 */ /* 0x000fd2000fffe03f */
[----:B------:R4:W-:Y:S02]  /*eaf0*/  UTMALDG.4D [UR8], [UR4], desc[UR6] ;  /* 0x00000608040075b4 */ /* 0x0009e40008019000 */
[----:B----4-:R-:W-:Y:S01]  /*eb00*/  NOP ;  /* 0x0000000000007918 */ /* 0x010fe20000000000 */
.L_x_11235:
        /* <DEDUP_REMOVED lines=11> */
[----:B------:R-:W-:Y:S01]  /*ebc0*/  UIADD3.X UR7, URZ, UR49, URZ, UP0, !UPT ;  /* 0x000000313f077290 */ /* 0x000fe200087fe43f */
[----:B------:R-:W-:Y:S01]  /*ebd0*/  UMOV UR11, UR41 ;  /* 0x00000029000b7c82 */ /* 0x000fe20008000000 */
[----:B------:R-:W-:Y:S01]  /*ebe0*/  UMOV UR12, UR42 ;  /* 0x0000002a000c7c82 */ /* 0x000fe20008000000 */
[----:B------:R-:W-:Y:S01]  /*ebf0*/  UMOV UR13, UR43 ;  /* 0x0000002b000d7c82 */ /* 0x000fe20008000000 */
[----:B------:R-:W-:Y:S01]  /*ec00*/  UMOV UR5, 0x12f00000 ;  /* 0x12f0000000057882 */ /* 0x000fe20000000000 */
[----:B------:R-:W-:Y:S01]  /*ec10*/  UMOV UR10, URZ ;  /* 0x0000003f000a7c82 */ /* 0x000fe20008000000 */
[----:B------:R1:W-:Y:S02]  /*ec20*/  @P2 SYNCS.ARRIVE.TRANS64 RZ, [UR39+0x16800], R4 ;  /* 0x01680004ffff29a7 */ /* 0x0003e40008000027 */
[----:B-1----:R-:W-:Y:S01]  /*ec30*/  IMAD.U32 R4, RZ, RZ, UR4 ;  /* 0x00000004ff047e24 */ /* 0x002fe2000f8e00ff */
[----:B------:R-:W-:-:S02]  /*ec40*/  UMOV UR4, 0x0 ;  /* 0x0000000000047882 */ /* 0x000fc40000000000 */
[----:B------:R1:W-:Y:S02]  /*ec50*/  UTMALDG.4D [UR8], [UR6], desc[UR4] ;  /* 0x00000408060075b4 */ /* 0x0003e40008019000 */
[----:B------:R-:W-:-:S04]  /*ec60*/  SHF.L.U32 R4, R4, 0x1f, RZ ;  /* 0x0000001f04047819 */ /* 0x000fc800000006ff */
[----:B------:R-:W3:Y:S02]  /*ec70*/  SYNCS.PHASECHK.TRANS64.TRYWAIT P2, [UR39+0x16820], R4 ;  /* 0x01682004ff0075a7 */ /* 0x000ee40008040167 */
[----:B-1-3--:R-:W-:Y:S05]  /*ec80*/  @!P2 BRA `(.L_x_11239) ;  /* 0x0000001c0054a947 */ /* 0x00afea0003800000 */
.L_x_11289:
        /* <DEDUP_REMOVED lines=40> */
.L_x_11244:
[----:B-1----:R-:W-:Y:S02]  /*ef10*/  LEA R3, R12, UR39, 0x3 ;  /* 0x000000270c037c11 */ /* 0x002fe4000f8e18ff */
[----:B------:R-:W-:Y:S02]  /*ef20*/  SHF.L.U32 R2, R13, 0x1f, RZ ;  /* 0x0000001f0d027819 */ /* 0x000fe400000006ff */
[----:B------:R-:W-:Y:S02]  /*ef30*/  ISETP.NE.AND P2, PT, R17, RZ, PT ;  /* 0x000000ff1100720c */ /* 0x000fe40003f45270 */
[----:B------:R-:W1:Y:S02]  /*ef40*/  SYNCS.PHASECHK.TRANS64.TRYWAIT P3, [R3+URZ+0x16840], R2 ;  /* 0x01684002030075a7 */ /* 0x000e64000806017f */
[----:B-1----:R-:W-:Y:S09]  /*ef50*/  @!P3 BRA `(.L_x_11245) ;  /* 0x0000001800b8b947 */ /* 0x002ff20003800000 */
.L_x_11290:
[----:B------:R-:W-:Y:S05]  /*ef60*/  @P2 BRA `(.L_x_11246) ;  /* 0x0000000000142947 */ /* 0x000fea0003800000 */
[----:B------:R-:W-:Y:S01]  /*ef70*/  ISETP.NE.AND P3, PT, R23, RZ, PT ;  /* 0x000000ff1700720c */ /* 0x000fe20003f65270 */
[----:B-1----:R-:W-:-:S04]  /*ef80*/  IMAD.MOV.U32 R2, RZ, RZ, 0x4000 ;  /* 0x00004000ff027424 */ /* 0x002fc800078e00ff */
[----:B------:R2:W-:Y:S08]  /*ef90*/  SYNCS.ARRIVE.TRANS64 RZ, [R3+URZ+0x16830], R2 ;  /* 0x0168300203ff79a7 */ /* 0x0005f0000800003f */
[----:B------:R-:W-:Y:S05]  /*efa0*/  @!P3 BRA `(.L_x_11246) ;  /* 0x000000000004b947 */ /* 0x000fea0003800000 */
[----:B------:R-:W-:Y:S01]  /*efb0*/  BPT.TRAP 0x1 ;  /* 0x000000040000795c */ /* 0x000fe20000300000 */
.L_x_11246:
[----:B------:R-:W-:Y:S01]  /*efc0*/  R2UR UR8, R12 ;  /* 0x000000000c0872ca */ /* 0x000fe200000e0000 */
[----:B------:R-:W-:Y:S01]  /*efd0*/  UIADD3 UR6, UP0, UR48, 0x370, URZ ;  /* 0x0000037030067890 */ /* 0x000fe2000ff1e03f */
[----:B------:R-:W-:Y:S01]  /*efe0*/  R2UR UR9, R3 ;  /* 0x00000000030972ca */ /* 0x000fe200000e0000 */
[----:B------:R-:W-:Y:S01]  /*eff0*/  UIADD3 UR4, UR39, 0x16800, URZ ;  /* 0x0001680027047890 */ /* 0x000fe2000fffe03f */
[----:B------:R-:W-:Y:S01]  /*f000*/  R2UR UR11, R11 ;  /* 0x000000000b0b72ca */ /* 0x000fe200000e0000 */
[----:B------:R-:W-:Y:S01]  /*f010*/  UIADD3.X UR7, URZ, UR49, URZ, UP0, !UPT ;  /* 0x000000313f077290 */ /* 0x000fe200087fe43f */
[----:B------:R-:W-:Y:S01]  /*f020*/  R2UR UR12, R6 ;  /* 0x00000000060c72ca */ /* 0x000fe200000e0000 */
[----:B------:R-:W-:Y:S01]  /*f030*/  UMOV UR14, 0x0 ;  /* 0x00000000000e7882 */ /* 0x000fe20000000000 */
[----:B-----5:R-:W-:Y:S01]  /*f040*/  R2UR UR13, R4 ;  /* 0x00000000040d72ca */ /* 0x020fe200000e0000 */
[----:B------:R-:W-:Y:S01]  /*f050*/  UMOV UR15, 0x14f00000 ;  /* 0x14f00000000f7882 */ /* 0x000fe20000000000 */
[----:B-12---:R-:W-:Y:S01]  /*f060*/  SHF.L.U32 R3, R18, 0x1f, RZ ;  /* 0x0000001f12037819 */ /* 0x006fe200000006ff */
[----:B------:R-:W-:Y:S01]  /*f070*/  UMOV UR10, URZ ;  /* 0x0000003f000a7c82 */ /* 0x000fe20008000000 */
[----:B------:R-:W-:Y:S01]  /*f080*/  LEA R2, R19, UR4, 0x3 ;  /* 0x0000000413027c11 */ /* 0x000fe2000f8e18ff */
[----:B------:R-:W-:-:S02]  /*f090*/  ULEA UR8, UR8, UR39, 0xe ;  /* 0x0000002708087291 */ /* 0x000fc4000f8e703f */
[----:B------:R-:W-:Y:S02]  /*f0a0*/  UIADD3 UR9, UR9, 0x16830, URZ ;  /* 0x0001683009097890 */ /* 0x000fe4000fffe03f */
[----:B------:R-:W-:Y:S02]  /*f0b0*/  USHF.L.U32 UR11, UR11, 0x7, URZ ;  /* 0x000000070b0b7899 */ /* 0x000fe4000800063f */
[----:B------:R-:W-:-:S09]  /*f0c0*/  UIADD3 UR8, UR8, 0xe400, URZ ;  /* 0x0000e40008087890 */ /* 0x000fd2000fffe03f */
[----:B------:R1:W-:Y:S01]  /*f0d0*/  UTMALDG.4D [UR8], [UR6], desc[UR14] ;  /* 0x00000e08060075b4 */ /* 0x0003e20008019000 */
[----:B------:R-:W2:Y:S02]  /*f0e0*/  SYNCS.PHASECHK.TRANS64.TRYWAIT P3, [R2+URZ+0x60], R3 ;  /* 0x00006003020075a7 */ /* 0x000ea4000806017f */
[----:B-12---:R-:W-:Y:S05]  /*f0f0*/  @!P3 BRA `(.L_x_11247) ;  /* 0x000000180064b947 */ /* 0x006fea0003800000 */
.L_x_11291:
[----:B------:R-:W-:Y:S05]  /*f100*/  @P2 BRA `(.L_x_11248) ;  /* 0x0000000000182947 */ /* 0x000fea0003800000 */
[----:B------:R-:W-:Y:S01]  /*f110*/  ISETP.NE.AND P2, PT, R23, RZ, PT ;  /* 0x000000ff1700720c */ /* 0x000fe20003f45270 */
[----:B-1----:R-:W-:Y:S01]  /*f120*/  IMAD.MOV.U32 R3, RZ, RZ, 0x4000 ;  /* 0x00004000ff037424 */ /* 0x002fe200078e00ff */
[----:B------:R-:W-:-:S04]  /*f130*/  LEA R2, R19, UR39, 0x3 ;  /* 0x0000002713027c11 */ /* 0x000fc8000f8e18ff */
[----:B------:R2:W-:Y:S07]  /*f140*/  SYNCS.ARRIVE.TRANS64 RZ, [R2+URZ+0x16850], R3 ;  /* 0x0168500302ff79a7 */ /* 0x0005ee000800003f */
[----:B------:R-:W-:Y:S05]  /*f150*/  @!P2 BRA `(.L_x_11248) ;  /* 0x000000000004a947 */ /* 0x000fea0003800000 */
[----:B------:R-:W-:Y:S01]  /*f160*/  BPT.TRAP 0x1 ;  /* 0x000000040000795c */ /* 0x000fe20000300000 */
.L_x_11248:
        /* <DEDUP_REMOVED lines=9> */
[----:B------:R-:W-:Y:S02]  /*f200*/  IMAD.MOV.U32 R9, RZ, RZ, R4 ;  /* 0x000000ffff097224 */ /* 0x000fe400078e0004 */
[----:B------:R-:W-:-:S02]  /*f210*/  IMAD.MOV.U32 R7, RZ, RZ, R11 ;  /* 0x000000ffff077224 */ /* 0x000fc400078e000b */
[----:B------:R-:W-:Y:S02]  /*f220*/  ULEA UR8, UR9, UR39, 0xe ;  /* 0x0000002709087291 */ /* 0x000fe4000f8e703f */
[----:B------:R-:W-:Y:S02]  /*f230*/  ULEA UR9, UR9, UR39, 0x3 ;  /* 0x0000002709097291 */ /* 0x000fe4000f8e183f */
[----:B------:R-:W-:Y:S02]  /*f240*/  USHF.L.U32 UR11, UR11, 0x7, URZ ;  /* 0x000000070b0b7899 */ /* 0x000fe4000800063f */
[----:B------:R-:W-:Y:S02]  /*f250*/  UIADD3 UR8, UR8, 0x400, URZ ;  /* 0x0000040008087890 */ /* 0x000fe4000fffe03f */
[----:B------:R-:W-:-:S09]  /*f260*/  UIADD3 UR9, UR9, 0x16850, URZ ;  /* 0x0001685009097890 */ /* 0x000fd2000fffe03f */
[----:B------:R3:W-:Y:S02]  /*f270*/  UTMALDG.4D [UR8], [UR4], desc[UR6] ;  /* 0x00000608040075b4 */ /* 0x0007e40008019000 */
[----:B---3--:R-:W-:Y:S01]  /*f280*/  NOP ;  /* 0x0000000000007918 */ /* 0x008fe20000000000 */
.L_x_11243:
[----:B------:R-:W-:Y:S05]  /*f290*/  BSYNC B0 ;  /* 0x0000000000007941 */ /* 0x000fea0003800000 */
.L_x_11242:
[----:B------:R-:W-:Y:S01]  /*f2a0*/  UIADD3 UR4, UR45, -0x3, URZ ;  /* 0xfffffffd2d047890 */ /* 0x000fe2000fffe03f */
[----:B------:R-:W-:Y:S02]  /*f2b0*/  IMAD.MOV.U32 R19, RZ, RZ, R12 ;  /* 0x000000ffff137224 */ /* 0x000fe400078e000c */
[----:B------:R-:W-:-:S03]  /*f2c0*/  IMAD.MOV.U32 R18, RZ, RZ, R13 ;  /* 0x000000ffff127224 */ /* 0x000fc600078e000d */
[----:B------:R-:W-:-:S07]  /*f2d0*/  IMAD.U32 R11, RZ, RZ, UR4 ;  /* 0x00000004ff0b7e24 */ /* 0x000fce000f8e00ff */
.L_x_11241:
[----:B------:R-:W-:Y:S01]  /*f2e0*/  ULOP3.LUT UR4, URZ, UR45, URZ, 0x33, !UPT ;  /* 0x0000002d3f047292 */ /* 0x000fe2000f8e333f */
[----:B------:R-:W-:Y:S01]  /*f2f0*/  VIADD R10, R10, 0xfffffffe ;  /* 0xfffffffe0a0a7836 */ /* 0x000fe20000000000 */
[----:B------:R-:W-:Y:S04]  /*f300*/  BSSY B0, `(.L_x_11240) ;  /* 0x00000af000007945 */ /* 0x000fe80003800000 */
[----:B------:R-:W-:-:S13]  /*f310*/  ISETP.NE.AND P2, PT, R10, UR4, PT ;  /* 0x000000040a007c0c */ /* 0x000fda000bf45270 */
[----:B------:R-:W-:Y:S05]  /*f320*/  @!P2 BRA `(.L_x_11249) ;  /* 0x0000000800b0a947 */ /* 0x000fea0003800000 */
[----:B-12---:R-:W-:-:S07]  /*f330*/  IMAD.MOV.U32 R2, RZ, RZ, R9 ;  /* 0x000000ffff027224 */ /* 0x006fce00078e0009 */
.L_x_11264:
        /* <DEDUP_REMOVED lines=28> */
.L_x_11252:
[----:B------:R-:W-:Y:S02]  /*f500*/  LEA R4, R10, UR39, 0x3 ;  /* 0x000000270a047c11 */ /* 0x000fe4000f8e18ff */
[----:B-1----:R-:W-:Y:S02]  /*f510*/  SHF.L.U32 R3, R12, 0x1f, RZ ;  /* 0x0000001f0c037819 */ /* 0x002fe400000006ff */
[----:B------:R-:W-:Y:S02]  /*f520*/  ISETP.NE.AND P2, PT, R17, RZ, PT ;  /* 0x000000ff1100720c */ /* 0x000fe40003f45270 */
[----:B------:R-:W1:Y:S02]  /*f530*/  SYNCS.PHASECHK.TRANS64.TRYWAIT P3, [R4+URZ+0x16840], R3 ;  /* 0x01684003040075a7 */ /* 0x000e64000806017f */
[----:B-1----:R-:W-:Y:S09]  /*f540*/  @!P3 BRA `(.L_x_11253) ;  /* 0x000000140064b947 */ /* 0x002ff20003800000 */
.L_x_11292:
[----:B------:R-:W-:Y:S05]  /*f550*/  @P2 BRA `(.L_x_11254) ;  /* 0x0000000000142947 */ /* 0x000fea0003800000 */
[----:B------:R-:W-:Y:S01]  /*f560*/  ISETP.NE.AND P3, PT, R23, RZ, PT ;  /* 0x000000ff1700720c */ /* 0x000fe20003f65270 */
[----:B-1----:R-:W-:-:S04]  /*f570*/  IMAD.MOV.U32 R3, RZ, RZ, 0x4000 ;  /* 0x00004000ff037424 */ /* 0x002fc800078e00ff */
[----:B------:R2:W-:Y:S08]  /*f580*/  SYNCS.ARRIVE.TRANS64 RZ, [R4+URZ+0x16830], R3 ;  /* 0x0168300304ff79a7 */ /* 0x0005f0000800003f */
[----:B------:R-:W-:Y:S05]  /*f590*/  @!P3 BRA `(.L_x_11254) ;  /* 0x000000000004b947 */ /* 0x000fea0003800000 */
[----:B------:R-:W-:Y:S01]  /*f5a0*/  BPT.TRAP 0x1 ;  /* 0x000000040000795c */ /* 0x000fe20000300000 */
.L_x_11254:
        /* <DEDUP_REMOVED lines=10> */
[----:B------:R-:W-:Y:S01]  /*f650*/  SHF.L.U32 R18, R18, 0x1f, RZ ;  /* 0x0000001f12127819 */ /* 0x000fe200000006ff */
[----:B------:R-:W-:Y:S01]  /*f660*/  UMOV UR10, URZ ;  /* 0x0000003f000a7c82 */ /* 0x000fe20008000000 */
[----:B-12---:R-:W-:Y:S01]  /*f670*/  LEA R3, R19, UR4, 0x3 ;  /* 0x0000000413037c11 */ /* 0x006fe2000f8e18ff */
[----:B------:R-:W-:-:S02]  /*f680*/  ULEA UR8, UR8, UR39, 0xe ;  /* 0x0000002708087291 */ /* 0x000fc4000f8e703f */
[----:B------:R-:W-:Y:S02]  /*f690*/  UIADD3 UR9, UR9, 0x16830, URZ ;  /* 0x0001683009097890 */ /* 0x000fe4000fffe03f */
[----:B------:R-:W-:Y:S02]  /*f6a0*/  USHF.L.U32 UR11, UR11, 0x7, URZ ;  /* 0x000000070b0b7899 */ /* 0x000fe4000800063f */
[----:B------:R-:W-:-:S09]  /*f6b0*/  UIADD3 UR8, UR8, 0xe400, URZ ;  /* 0x0000e40008087890 */ /* 0x000fd2000fffe03f */
[----:B------:R1:W-:Y:S01]  /*f6c0*/  UTMALDG.4D [UR8], [UR6], desc[UR14] ;  /* 0x00000e08060075b4 */ /* 0x0003e20008019000 */
[----:B------:R-:W2:Y:S02]  /*f6d0*/  SYNCS.PHASECHK.TRANS64.TRYWAIT P3, [R3+URZ+0x60], R18 ;  /* 0x00006012030075a7 */ /* 0x000ea4000806017f */
[----:B-12---:R-:W-:Y:S05]  /*f6e0*/  @!P3 BRA `(.L_x_11255) ;  /* 0x000000140010b947 */ /* 0x006fea0003800000 */
.L_x_11293:
[----:B------:R-:W-:Y:S05]  /*f6f0*/  @P2 BRA `(.L_x_11256) ;  /* 0x0000000000142947 */ /* 0x000fea0003800000 */
[----:B------:R-:W-:Y:S01]  /*f700*/  ISETP.NE.AND P2, PT, R23, RZ, PT ;  /* 0x000000ff1700720c */ /* 0x000fe20003f45270 */
[----:B------:R-:W-:-:S04]  /*f710*/  IMAD.MOV.U32 R4, RZ, RZ, 0x4000 ;  /* 0x00004000ff047424 */ /* 0x000fc800078e00ff */
[----:B------:R2:W-:Y:S08]  /*f720*/  SYNCS.ARRIVE.TRANS64 RZ, [R3+URZ+0x50], R4 ;  /* 0x0000500403ff79a7 */ /* 0x0005f0000800003f */
[----:B------:R-:W-:Y:S05]  /*f730*/  @!P2 BRA `(.L_x_11256) ;  /* 0x000000000004a947 */ /* 0x000fea0003800000 */
[----:B------:R-:W-:Y:S01]  /*f740*/  BPT.TRAP 0x1 ;  /* 0x000000040000795c */ /* 0x000fe20000300000 */
.L_x_11256:
        /* <DEDUP_REMOVED lines=12> */
[----:B------:R-:W-:Y:S02]  /*f810*/  ULEA UR8, UR8, UR39, 0xe ;  /* 0x0000002708087291 */ /* 0x000fe4000f8e703f */
[----:B------:R-:W-:Y:S02]  /*f820*/  USHF.L.U32 UR11, UR11, 0x7, URZ ;  /* 0x000000070b0b7899 */ /* 0x000fe4000800063f */
[----:B------:R-:W-:Y:S02]  /*f830*/  UIADD3 UR9, UR9, 0x50, URZ ;  /* 0x0000005009097890 */ /* 0x000fe4000fffe03f */
[----:B------:R-:W-:-:S09]  /*f840*/  UIADD3 UR8, UR8, 0x400, URZ ;  /* 0x0000040008087890 */ /* 0x000fd2000fffe03f */
[----:B------:R3:W-:Y:S02]  /*f850*/  UTMALDG.4D [UR8], [UR4], desc[UR6] ;  /* 0x00000608040075b4 */ /* 0x0007e40008019000 */
[----:B---3--:R-:W-:Y:S01]  /*f860*/  NOP ;  /* 0x0000000000007918 */ /* 0x008fe20000000000 */
.L_x_11251:
[----:B------:R-:W-:Y:S05]  /*f870*/  BSYNC B1 ;  /* 0x0000000000017941 */ /* 0x000fea0003800000 */
.L_x_11250:
        /* <DEDUP_REMOVED lines=28> */
.L_x_11259:
[----:B-1----:R-:W-:Y:S02]  /*fa40*/  LEA R3, R19, UR39, 0x3 ;  /* 0x0000002713037c11 */ /* 0x002fe4000f8e18ff */
[----:B------:R-:W-:Y:S02]  /*fa50*/  SHF.L.U32 R4, R18, 0x1f, RZ ;  /* 0x0000001f12047819 */ /* 0x000fe400000006ff */
[----:B------:R-:W-:Y:S02]  /*fa60*/  ISETP.NE.AND P2, PT, R17, RZ, PT ;  /* 0x000000ff1100720c */ /* 0x000fe40003f45270 */
[----:B------:R-:W1:Y:S02]  /*fa70*/  SYNCS.PHASECHK.TRANS64.TRYWAIT P3, [R3+URZ+0x16840], R4 ;  /* 0x01684004030075a7 */ /* 0x000e64000806017f */
[----:B-1----:R-:W-:Y:S09]  /*fa80*/  @!P3 BRA `(.L_x_11260) ;  /* 0x00000010003cb947 */ /* 0x002ff20003800000 */
.L_x_11294:
[----:B------:R-:W-:Y:S05]  /*fa90*/  @P2 BRA `(.L_x_11261) ;  /* 0x0000000000142947 */ /* 0x000fea0003800000 */
[----:B------:R-:W-:Y:S01]  /*faa0*/  ISETP.NE.AND P3, PT, R23, RZ, PT ;  /* 0x000000ff1700720c */ /* 0x000fe20003f65270 */
[----:B-1----:R-:W-:-:S04]  /*fab0*/  IMAD.MOV.U32 R4, RZ, RZ, 0x4000 ;  /* 0x00004000ff047424 */ /* 0x002fc800078e00ff */
[----:B------:R2:W-:Y:S08]  /*fac0*/  SYNCS.ARRIVE.TRANS64 RZ, [R3+URZ+0x16830], R4 ;  /* 0x0168300403ff79a7 */ /* 0x0005f0000800003f */
[----:B------:R-:W-:Y:S05]  /*fad0*/  @!P3 BRA `(.L_x_11261) ;  /* 0x000000000004b947 */ /* 0x000fea0003800000 */
[----:B------:R-:W-:Y:S01]  /*fae0*/  BPT.TRAP 0x1 ;  /* 0x000000040000795c */ /* 0x000fe20000300000 */
.L_x_11261:
[----:B------:R-:W-:Y:S01]  /*faf0*/  R2UR UR9, R19 ;  /* 0x00000000130972ca */ /* 0x000fe200000e0000 */
[----:B------:R-:W-:Y:S01]  /*fb00*/  UIADD3 UR4, UR39, 0x16800, URZ ;  /* 0x0001680027047890 */ /* 0x000fe2000fffe03f */
[----:B------:R-:W-:Y:S01]  /*fb10*/  R2UR UR11, R14 ;  /* 0x000000000e0b72ca */ /* 0x000fe200000e0000 */
[----:B------:R-:W-:Y:S01]  /*fb20*/  UIADD3 UR6, UP0, UR48, 0x370, URZ ;  /* 0x0000037030067890 */ /* 0x000fe2000ff1e03f */
[----:B------:R-:W-:Y:S01]  /*fb30*/  R2UR UR12, R6 ;  /* 0x00000000060c72ca */ /* 0x000fe200000e0000 */
[----:B------:R-:W-:Y:S01]  /*fb40*/  UMOV UR14, 0x0 ;  /* 0x00000000000e7882 */ /* 0x000fe20000000000 */
[----:B-----5:R-:W-:Y:S01]  /*fb50*/  R2UR UR13, R2 ;  /* 0x00000000020d72ca */ /* 0x020fe200000e0000 */
[----:B------:R-:W-:Y:S01]  /*fb60*/  UIADD3.X UR7, URZ, UR49, URZ, UP0, !UPT ;  /* 0x000000313f077290 */ /* 0x000fe200087fe43f */
[----:B------:R-:W-:Y:S01]  /*fb70*/  SHF.L.U32 R12, R12, 0x1f, RZ ;  /* 0x0000001f0c0c7819 */ /* 0x000fe200000006ff */
[----:B------:R-:W-:Y:S01]  /*fb80*/  UMOV UR15, 0x14f00000 ;  /* 0x14f00000000f7882 */ /* 0x000fe20000000000 */
[----:B-12---:R-:W-:Y:S01]  /*fb90*/  LEA R3, R10, UR4, 0x3 ;  /* 0x000000040a037c11 */ /* 0x006fe2000f8e18ff */
[----:B------:R-:W-:-:S02]  /*fba0*/  UMOV UR10, URZ ;  /* 0x0000003f000a7c82 */ /* 0x000fc40008000000 */
[----:B------:R-:W-:Y:S02]  /*fbb0*/  ULEA UR8, UR9, UR39, 0xe ;  /* 0x0000002709087291 */ /* 0x000fe4000f8e703f */
[----:B------:R-:W-:Y:S02]  /*fbc0*/  ULEA UR9, UR9, UR4, 0x3 ;  /* 0x0000000409097291 */ /* 0x000fe4000f8e183f */
[----:B------:R-:W-:Y:S02]  /*fbd0*/  USHF.L.U32 UR11, UR11, 0x7, URZ ;  /* 0x000000070b0b7899 */ /* 0x000fe4000800063f */
[----:B------:R-:W-:Y:S02]  /*fbe0*/  UIADD3 UR8, UR8, 0xe400, URZ ;  /* 0x0000e40008087890 */ /* 0x000fe4000fffe03f */
[----:B------:R-:W-:-:S09]  /*fbf0*/  UIADD3 UR9, UR9, 0x30, URZ ;  /* 0x0000003009097890 */ /* 0x000fd2000fffe03f */
[----:B------:R1:W-:Y:S01]  /*fc00*/  UTMALDG.4D [UR8], [UR6], desc[UR14] ;  /* 0x00000e08060075b4 */ /* 0x0003e20008019000 */
[----:B------:R-:W2:Y:S02]  /*fc10*/  SYNCS.PHASECHK.TRANS64.TRYWAIT P3, [R3+URZ+0x60], R12 ;  /* 0x0000600c030075a7 */ /* 0x000ea4000806017f */
[----:B-12---:R-:W-:Y:S05]  /*fc20*/  @!P3 BRA `(.L_x_11262) ;  /* 0x0000000c00e8b947 */ /* 0x006fea0003800000 */
.L_x_11295:
[----:B------:R-:W-:Y:S05]  /*fc30*/  @P2 BRA `(.L_x_11263) ;  /* 0x0000000000142947 */ /* 0x000fea0003800000 */
[----:B------:R-:W-:Y:S01]  /*fc40*/  ISETP.NE.AND P2, PT, R23, RZ, PT ;  /* 0x000000ff1700720c */ /* 0x000fe20003f45270 */
[----:B------:R-:W-:-:S04]  /*fc50*/  IMAD.MOV.U32 R4, RZ, RZ, 0x4000 ;  /* 0x00004000ff047424 */ /* 0x000fc800078e00ff */
[----:B------:R2:W-:Y:S08]  /*fc60*/  SYNCS.ARRIVE.TRANS64 RZ, [R3+URZ+0x50], R4 ;  /* 0x0000500403ff79a7 */ /* 0x0005f0000800003f */
[----:B------:R-:W-:Y:S05]  /*fc70*/  @!P2 BRA `(.L_x_11263) ;  /* 0x000000000004a947 */ /* 0x000fea0003800000 */
[----:B------:R-:W-:Y:S01]  /*fc80*/  BPT.TRAP 0x1 ;  /* 0x000000040000795c */ /* 0x000fe20000300000 */
.L_x_11263:
        /* <DEDUP_REMOVED lines=18> */
.L_x_11258:
[----:B------:R-:W-:Y:S05]  /*fdb0*/  BSYNC B1 ;  /* 0x0000000000017941 */ /* 0x000fea0003800000 */
.L_x_11257:
[----:B------:R-:W-:Y:S01]  /*fdc0*/  ISETP.GT.AND P2, PT, R13, UR44, PT ;  /* 0x0000002c0d007c0c */ /* 0x000fe2000bf44270 */
[----:B------:R-:W-:-:S12]  /*fdd0*/  VIADD R11, R11, 0xfffffffe ;  /* 0xfffffffe0b0b7836 */ /* 0x000fd80000000000 */
[----:B------:R-:W-:Y:S05]  /*fde0*/  @P2 BRA `(.L_x_11264) ;  /* 0xfffffff400542947 */ /* 0x000fea000383ffff */
.L_x_11249:
[----:B------:R-:W-:Y:S05]  /*fdf0*/  BSYNC B0 ;  /* 0x0000000000007941 */ /* 0x000fea0003800000 */
.L_x_11240:
        /* <DEDUP_REMOVED lines=14> */
.L_x_11266:
[----:B------:R-:W-:Y:S05]  /*fee0*/  BSYNC B0 ;  /* 0x0000000000007941 */ /* 0x000fea0003800000 */
.L_x_11265:
[----:B------:R-:W-:Y:S04]  /*fef0*/  BSSY B0, `(.L_x_11267) ;  /* 0x000001d000007945 */ /* 0x000fe80003800000 */
[----:B------:R-:W-:Y:S05]  /*ff00*/  @!P6 BRA `(.L_x_11268) ;  /* 0x00000000006ce947 */ /* 0x000fea0003800000 */
[----:B-12---:R-:W-:Y:S02]  /*ff10*/  LEA R3, R19, UR39, 0x3 ;  /* 0x0000002713037c11 */ /* 0x006fe4000f8e18ff */
[----:B------:R-:W-:Y:S02]  /*ff20*/  SHF.L.U32 R0, R18, 0x1f, RZ ;  /* 0x0000001f12007819 */ /* 0x000fe400000006ff */
[----:B------:R-:W-:Y:S02]  /*ff30*/  ISETP.NE.AND P1, PT, R17, RZ, PT ;  /* 0x000000ff1100720c */ /* 0x000fe40003f25270 */
[----:B------:R-:W1:Y:S02]  /*ff40*/  SYNCS.PHASECHK.TRANS64.TRYWAIT P0, [R3+URZ+0x16860], R0 ;  /* 0x01686000030075a7 */ /* 0x000e64000800017f */
[----:B-1----:R-:W-:Y:S09]  /*ff50*/  @!P0 BRA `(.L_x_11269) ;  /* 0x0000000c00308947 */ /* 0x002ff20003800000 */
.L_x_11296:
[----:B------:R-:W-:Y:S05]  /*ff60*/  @P1 BRA `(.L_x_11270) ;  /* 0x0000000000141947 */ /* 0x000fea0003800000 */
[----:B------:R-:W-:Y:S01]  /*ff70*/  ISETP.NE.AND P0, PT, R23, RZ, PT ;  /* 0x000000ff1700720c */ /* 0x000fe20003f05270 */
[----:B-1----:R-:W-:-:S04]  /*ff80*/  IMAD.MOV.U32 R0, RZ, RZ, 0x4000 ;  /* 0x00004000ff007424 */ /* 0x002fc800078e00ff */
[----:B------:R2:W-:Y:S08]  /*ff90*/  SYNCS.ARRIVE.TRANS64 RZ, [R3+URZ+0x16850], R0 ;  /* 0x0168500003ff79a7 */ /* 0x0005f0000800003f */
[----:B------:R-:W-:Y:S05]  /*ffa0*/  @!P0 BRA `(.L_x_11270) ;  /* 0x0000000000048947 */ /* 0x000fea0003800000 */
[----:B------:R-:W-:Y:S01]  /*ffb0*/  BPT.TRAP 0x1 ;  /* 0x000000040000795c */ /* 0x000fe20000300000 */
.L_x_11270:
        /* <DEDUP_REMOVED lines=10> */
[----:B------:R-:W-:Y:S02]  /*10060*/  ULEA UR8, UR8, UR39, 0xe ;  /* 0x0000002708087291 */ /* 0x000fe4000f8e703f */
[----:B------:R-:W-:Y:S02]  /*10070*/  USHF.L.U32 UR11, UR11, 0x7, URZ ;  /* 0x000000070b0b7899 */ /* 0x000fe4000800063f */
[----:B------:R-:W-:Y:S02]  /*10080*/  UIADD3 UR9, UR9, 0x16850, URZ ;  /* 0x0001685009097890 */ /* 0x000fe4000fffe03f */
[----:B------:R-:W-:-:S09]  /*10090*/  UIADD3 UR8, UR8, 0x400, URZ ;  /* 0x0000040008087890 */ /* 0x000fd2000fffe03f */
[----:B------:R3:W-:Y:S02]  /*100a0*/  UTMALDG.4D [UR8], [UR4], desc[UR6] ;  /* 0x00000608040075b4 */ /* 0x0007e40008019000 */
[----:B---3--:R-:W-:Y:S01]  /*100b0*/  NOP ;  /* 0x0000000000007918 */ /* 0x008fe20000000000 */
.L_x_11268:
[----:B------:R-:W-:Y:S05]  /*100c0*/  BSYNC B0 ;  /* 0x0000000000007941 */ /* 0x000fea0003800000 */
.L_x_11267:
[----:B------:R-:W-:Y:S02]  /*100d0*/  VIADD R19, R19, 0x1 ;  /* 0x0000000113137836 */ /* 0x000fe40000000000 */
[----:B--2---:R-:W-:-:S03]  /*100e0*/  IMAD.MOV.U32 R13, RZ, RZ, R22 ;  /* 0x000000ffff0d7224 */ /* 0x004fc600078e0016 */
[----:B------:R-:W-:-:S04]  /*100f0*/  ISETP.NE.AND P0, PT, R19, 0x2, PT ;  /* 0x000000021300780c */ /* 0x000fc80003f05270 */
[----:B-1----:R-:W-:Y:S02]  /*10100*/  SEL R3, RZ, 0x1, P0 ;  /* 0x00000001ff037807 */ /* 0x002fe40000000000 */
[----:B------:R-:W-:Y:S02]  /*10110*/  SEL R19, R19, RZ, P0 ;  /* 0x000000ff13137207 */ /* 0x000fe40000000000 */
[----:B------:R-:W-:-:S07]  /*10120*/  LOP3.LUT R18, R18, R3, RZ, 0x3c, !PT ;  /* 0x0000000312127212 */ /* 0x000fce00078e3cff */
.L_x_11229:
[----:B------:R-:W-:Y:S05]  /*10130*/  BSYNC B6 ;  /* 0x0000000000067941 */ /* 0x000fea0003800000 */
.L_x_11227:
[----:B------:R-:W-:-:S03]  /*10140*/  UMOV UR4, 0xffffffff ;  /* 0xffffffff00047882 */ /* 0x000fc60000000000 */
[----:B------:R-:W-:Y:S05]  /*10150*/  BRA.DIV UR4, `(.L_x_11271) ;  /* 0x0000000a04c47947 */ /* 0x000fea000b800000 */
[----:B------:R1:W2:Y:S02]  /*10160*/  SHFL.IDX PT, R14, R13, RZ, 0x1f ;  /* 0x00001fff0d0e7589 */ /* 0x0002a400000e0000 */
.L_x_11299:
        /* <DEDUP_REMOVED lines=12> */
.L_x_11218:
        /* <DEDUP_REMOVED lines=11> */
.L_x_11300:
        /* <DEDUP_REMOVED lines=11> */
.L_x_11276:
        /* <DEDUP_REMOVED lines=12> */
.L_x_11301:
[----:B------:R-:W3:Y:S02]  /*10450*/  SYNCS.PHASECHK.TRANS64.TRYWAIT P0, [R3+URZ], R2 ;  /* 0x00000002030075a7 */ /* 0x000ee4000800017f */
[----:B---3--:R-:W-:Y:S05]  /*10460*/  @!P0 BRA `(.L_x_11278) ;  /* 0x00000008004c8947 */ /* 0x008fea0003800000 */
.L_x_11302:
[----:B------:R-:W-:Y:S05]  /*10470*/  @!P2 BRA `(.L_x_11279) ;  /* 0x000000000004a947 */ /* 0x000fea0003800000 */
[----:B------:R-:W-:Y:S01]  /*10480*/  BPT.TRAP 0x1 ;  /* 0x000000040000795c */ /* 0x000fe20000300000 */
.L_x_11279:
[----:B------:R-:W-:-:S04]  /*10490*/  VIADD R0, R9, 0x16860 ;  /* 0x0001686009007836 */ /* 0x000fc80000000000 */
[----:B------:R-:W-:-:S04]  /*104a0*/  IMAD R19, R19, 0x8, R0 ;  /* 0x0000000813137824 */ /* 0x000fc800078e0200 */
[----:B------:R-:W4:Y:S02]  /*104b0*/  SYNCS.PHASECHK.TRANS64.TRYWAIT P0, [R19+URZ], R4 ;  /* 0x00000004130075a7 */ /* 0x000f24000800017f */
[----:B----4-:R-:W-:Y:S05]  /*104c0*/  @!P0 BRA `(.L_x_11280) ;  /* 0x0000000800488947 */ /* 0x010fea0003800000 */
.L_x_11303:
[----:B------:R-:W-:-:S07]  /*104d0*/  IMAD R7, R7, 0x8, R0 ;  /* 0x0000000807077824 */ /* 0x000fce00078e0200 */
.L_x_11281:
[----:B------:R1:W1:Y:S02]  /*104e0*/  SYNCS.PHASECHK.TRANS64.TRYWAIT P0, [R7+URZ], R2 ;  /* 0x00000002070075a7 */ /* 0x000264000800017f */
[----:B-1----:R-:W-:Y:S05]  /*104f0*/  @!P0 NANOSLEEP.SYNCS 0x989680 ;  /* 0x009896800000895d */ /* 0x002fea0003900000 */
[----:B------:R-:W1:Y:S02]  /*10500*/  @!P0 SYNCS.PHASECHK.TRANS64 P0, [R7+URZ], R2 ;  /* 0x00000002070085a7 */ /* 0x000e64000800007f */
[----:B-1----:R-:W-:Y:S05]  /*10510*/  @!P0 BRA `(.L_x_11281) ;  /* 0xfffffffc00f08947 */ /* 0x002fea000383ffff */
.L_x_11275:
[----:B------:R-:W-:Y:S05]  /*10520*/  BSYNC B0 ;  /* 0x0000000000007941 */ /* 0x000fea0003800000 */
.L_x_11274:
[----:B------:R-:W-:Y:S05]  /*10530*/  EXIT ;  /* 0x000000000000794d */ /* 0x000fea0003800000 */
.L_x_11135:
[----:B-1----:R-:W-:-:S04]  /*10540*/  IMAD.U32 R3, RZ, RZ, UR40 ;  /* 0x00000028ff037e24 */ /* 0x002fc8000f8e00ff */
[----:B------:R1:W2:Y:S03]  /*10550*/  SYNCS.PHASECHK.TRANS64.TRYWAIT P1, [R3+URZ+0x16800], R0 ;  /* 0x01680000030075a7 */ /* 0x0002a6000802017f */
[----:B--2---:R-:W-:Y:S05]  /*10560*/  @!P1 NANOSLEEP.SYNCS 0x989680 ;  /* 0x009896800000995d */ /* 0x004fea0003900000 */
[----:B------:R-:W2:Y:S02]  /*10570*/  @!P1 SYNCS.PHASECHK.TRANS64 P1, [R3+URZ+0x16800], R0 ;  /* 0x01680000030095a7 */ /* 0x000ea4000802007f */
[----:B--2---:R-:W-:Y:S05]  /*10580*/  @!P1 BRA `(.L_x_11135) ;  /* 0xfffffffc00ec9947 */ /* 0x004fea000383ffff */
[----:B------:R-:W-:Y:S05]  /*10590*/  BRA `(.L_x_11282) ;  /* 0xffffff1000ac7947 */ /* 0x000fea000383ffff */
.L_x_11139:
[----:B--2---:R2:W3:Y:S02]  /*105a0*/  SYNCS.PHASECHK.TRANS64.TRYWAIT P2, [R5+URZ+0x16830], R0 ;  /* 0x01683000050075a7 */ /* 0x0044e4000804017f */
[----:B---3--:R-:W-:Y:S05]  /*105b0*/  @!P2 NANOSLEEP.SYNCS 0x989680 ;  /* 0x009896800000a95d */ /* 0x008fea0003900000 */
[----:B------:R-:W3:Y:S02]  /*105c0*/  @!P2 SYNCS.PHASECHK.TRANS64 P2, [R5+URZ+0x16830], R0 ;  /* 0x016830000500a5a7 */ /* 0x000ee4000804007f */
[----:B---3--:R-:W-:Y:S05]  /*105d0*/  @!P2 BRA `(.L_x_11139) ;  /* 0xfffffffc00f0a947 */ /* 0x008fea000383ffff */
[----:B------:R-:W-:Y:S05]  /*105e0*/  BRA `(.L_x_11138) ;  /* 0xffffff1000cc7947 */ /* 0x000fea000383ffff */
.L_x_11155:
[----:B--2---:R-:W-:-:S04]  /*105f0*/  IMAD.U32 R12, RZ, RZ, UR6 ;  /* 0x00000006ff0c7e24 */ /* 0x004fc8000f8e00ff */
[----:B------:R2:W3:Y:S03]  /*10600*/  SYNCS.PHASECHK.TRANS64.TRYWAIT P2, [R12+URZ+0x16830], R11 ;  /* 0x0168300b0c0075a7 */ /* 0x0004e6000804017f */
[----:B---3--:R-:W-:Y:S05]  /*10610*/  @!P2 NANOSLEEP.SYNCS 0x989680 ;  /* 0x009896800000a95d */ /* 0x008fea0003900000 */
[----:B------:R-:W3:Y:S02]  /*10620*/  @!P2 SYNCS.PHASECHK.TRANS64 P2, [R12+URZ+0x16830], R11 ;  /* 0x0168300b0c00a5a7 */ /* 0x000ee4000804007f */
[----:B---3--:R-:W-:Y:S05]  /*10630*/  @!P2 BRA `(.L_x_11155) ;  /* 0xfffffffc00eca947 */ /* 0x008fea000383ffff */
[----:B------:R-:W-:Y:S05]  /*10640*/  BRA `(.L_x_11152) ;  /* 0xffffff4400047947 */ /* 0x000fea000383ffff */
.L_x_11159:
[----:B--2---:R-:W-:-:S04]  /*10650*/  IMAD.U32 R12, RZ, RZ, UR6 ;  /* 0x00000006ff0c7e24 */ /* 0x004fc8000f8e00ff */
[----:B------:R2:W3:Y:S03]  /*10660*/  SYNCS.PHASECHK.TRANS64.TRYWAIT P2, [R12+URZ+0x16850], R11 ;  /* 0x0168500b0c0075a7 */ /* 0x0004e6000804017f */
[----:B---3--:R-:W-:Y:S05]  /*10670*/  @!P2 NANOSLEEP.SYNCS 0x989680 ;  /* 0x009896800000a95d */ /* 0x008fea0003900000 */
[----:B------:R-:W3:Y:S02]  /*10680*/  @!P2 SYNCS.PHASECHK.TRANS64 P2, [R12+URZ+0x16850], R11 ;  /* 0x0168500b0c00a5a7 */ /* 0x000ee4000804007f */
[----:B---3--:R-:W-:Y:S05]  /*10690*/  @!P2 BRA `(.L_x_11159) ;  /* 0xfffffffc00eca947 */ /* 0x008fea000383ffff */
[----:B------:R-:W-:Y:S05]  /*106a0*/  BRA `(.L_x_11156) ;  /* 0xffffff4400747947 */ /* 0x000fea000383ffff */
.L_x_11176:
[----:B--2---:R-:W-:-:S04]  /*106b0*/  IMAD.U32 R9, RZ, RZ, UR6 ;  /* 0x00000006ff097e24 */ /* 0x004fc8000f8e00ff */
[----:B------:R2:W3:Y:S03]  /*106c0*/  SYNCS.PHASECHK.TRANS64.TRYWAIT P2, [R9+URZ+0x16830], R6 ;  /* 0x01683006090075a7 */ /* 0x0004e6000804017f */
[----:B---3--:R-:W-:Y:S05]  /*106d0*/  @!P2 NANOSLEEP.SYNCS 0x989680 ;  /* 0x009896800000a95d */ /* 0x008fea0003900000 */
[----:B------:R-:W3:Y:S02]  /*106e0*/  @!P2 SYNCS.PHASECHK.TRANS64 P2, [R9+URZ+0x16830], R6 ;  /* 0x016830060900a5a7 */ /* 0x000ee4000804007f */
[----:B---3--:R-:W-:Y:S05]  /*106f0*/  @!P2 BRA `(.L_x_11176) ;  /* 0xfffffffc00eca947 */ /* 0x008fea000383ffff */
[----:B------:R-:W-:Y:S05]  /*10700*/  BRA `(.L_x_11173) ;  /* 0xffffff70009c7947 */ /* 0x000fea000383ffff */
.L_x_11180:
[----:B--2---:R-:W-:-:S04]  /*10710*/  IMAD.U32 R9, RZ, RZ, UR6 ;  /* 0x00000006ff097e24 */ /* 0x004fc8000f8e00ff */
[----:B------:R2:W3:Y:S03]  /*10720*/  SYNCS.PHASECHK.TRANS64.TRYWAIT P2, [R9+URZ+0x16850], R6 ;  /* 0x01685006090075a7 */ /* 0x0004e6000804017f */
[----:B---3--:R-:W-:Y:S05]  /*10730*/  @!P2 NANOSLEEP.SYNCS 0x989680 ;  /* 0x009896800000a95d */ /* 0x008fea0003900000 */
[----:B------:R-:W3:Y:S02]  /*10740*/  @!P2 SYNCS.PHASECHK.TRANS64 P2, [R9+URZ+0x16850], R6 ;  /* 0x016850060900a5a7 */ /* 0x000ee4000804007f */
[----:B---3--:R-:W-:Y:S05]  /*10750*/  @!P2 BRA `(.L_x_11180) ;  /* 0xfffffffc00eca947 */ /* 0x008fea000383ffff */
[----:B------:R-:W-:Y:S05]  /*10760*/  BRA `(.L_x_11177) ;  /* 0xffffff74000c7947 */ /* 0x000fea000383ffff */
.L_x_11186:
[----:B--2---:R-:W-:-:S04]  /*10770*/  IMAD.U32 R9, RZ, RZ, UR6 ;  /* 0x00000006ff097e24 */ /* 0x004fc8000f8e00ff */
[----:B------:R2:W3:Y:S03]  /*10780*/  SYNCS.PHASECHK.TRANS64.TRYWAIT P2, [R9+URZ+0x16830], R6 ;  /* 0x01683006090075a7 */ /* 0x0004e6000804017f */
[----:B---3--:R-:W-:Y:S05]  /*10790*/  @!P2 NANOSLEEP.SYNCS 0x989680 ;  /* 0x009896800000a95d */ /* 0x008fea0003900000 */
[----:B------:R-:W3:Y:S02]  /*107a0*/  @!P2 SYNCS.PHASECHK.TRANS64 P2, [R9+URZ+0x16830], R6 ;  /* 0x016830060900a5a7 */ /* 0x000ee4000804007f */
[----:B---3--:R-:W-:Y:S05]  /*107b0*/  @!P2 BRA `(.L_x_11186) ;  /* 0xfffffffc00eca947 */ /* 0x008fea000383ffff */
[----:B------:R-:W-:Y:S05]  /*107c0*/  BRA `(.L_x_11183) ;  /* 0xffffff8c00b47947 */ /* 0x000fea000383ffff */
.L_x_11190:
[----:B--2---:R-:W-:-:S04]  /*107d0*/  IMAD.U32 R9, RZ, RZ, UR6 ;  /* 0x00000006ff097e24 */ /* 0x004fc8000f8e00ff */
[----:B------:R2:W3:Y:S03]  /*107e0*/  SYNCS.PHASECHK.TRANS64.TRYWAIT P2, [R9+URZ+0x16850], R6 ;  /* 0x01685006090075a7 */ /* 0x0004e6000804017f */
[----:B---3--:R-:W-:Y:S05]  /*107f0*/  @!P2 NANOSLEEP.SYNCS 0x989680 ;  /* 0x009896800000a95d */ /* 0x008fea0003900000 */
[----:B------:R-:W3:Y:S02]  /*10800*/  @!P2 SYNCS.PHASECHK.TRANS64 P2, [R9+URZ+0x16850], R6 ;  /* 0x016850060900a5a7 */ /* 0x000ee4000804007f */
[----:B---3--:R-:W-:Y:S05]  /*10810*/  @!P2 BRA `(.L_x_11190) ;  /* 0xfffffffc00eca947 */ /* 0x008fea000383ffff */
[----:B------:R-:W-:Y:S05]  /*10820*/  BRA `(.L_x_11187) ;  /* 0xffffff9000247947 */ /* 0x000fea000383ffff */
.L_x_11203:
[----:B--2---:R-:W-:-:S04]  /*10830*/  IMAD.U32 R3, RZ, RZ, UR5 ;  /* 0x00000005ff037e24 */ /* 0x004fc8000f8e00ff */
[----:B------:R2:W3:Y:S03]  /*10840*/  SYNCS.PHASECHK.TRANS64.TRYWAIT P0, [R3+URZ+0x16850], R0 ;  /* 0x01685000030075a7 */ /* 0x0004e6000800017f */
[----:B---3--:R-:W-:Y:S05]  /*10850*/  @!P0 NANOSLEEP.SYNCS 0x989680 ;  /* 0x009896800000895d */ /* 0x008fea0003900000 */
[----:B------:R-:W3:Y:S02]  /*10860*/  @!P0 SYNCS.PHASECHK.TRANS64 P0, [R3+URZ+0x16850], R0 ;  /* 0x01685000030085a7 */ /* 0x000ee4000800007f */
[----:B---3--:R-:W-:Y:S05]  /*10870*/  @!P0 BRA `(.L_x_11203) ;  /* 0xfffffffc00ec8947 */ /* 0x008fea000383ffff */
[----:B------:R-:W-:Y:S05]  /*10880*/  BRA `(.L_x_11202) ;  /* 0xffffffb800907947 */ /* 0x000fea000383ffff */
.L_x_11233:
[----:B------:R-:W-:Y:S02]  /*10890*/  IMAD.MOV.U32 R13, RZ, RZ, R16 ;  /* 0x000000ffff0d7224 */ /* 0x000fe400078e0010 */
[----:B------:R-:W-:Y:S02]  /*108a0*/  IMAD.MOV.U32 R12, RZ, RZ, RZ ;  /* 0x000000ffff0c7224 */ /* 0x000fe400078e00ff */
[----:B------:R-:W-:Y:S02]  /*108b0*/  IMAD.MOV.U32 R11, RZ, RZ, 0x1f ;  /* 0x0000001fff0b7424 */ /* 0x000fe400078e00ff */
[----:B------:R-:W-:-:S07]  /*108c0*/  IMAD.MOV.U32 R15, RZ, RZ, -0x1 ;  /* 0xffffffffff0f7424 */ /* 0x000fce00078e00ff */
[----:B------:R-:W-:Y:S05]  /*108d0*/  WARPSYNC.COLLECTIVE R15, `(.L_x_11283) ;  /* 0x000000000f087348 */ /* 0x000fea0003c00000 */
[----:B------:R1:W2:Y:S02]  /*108e0*/  SHFL.IDX P6, R14, R13, R12, R11 ;  /* 0x0000000c0d0e7389 */ /* 0x0002a400000c000b */
[----:B-12---:R-:W-:Y:S01]  /*108f0*/  ENDCOLLECTIVE ;  /* 0x000000000000791b */ /* 0x006fe20003800000 */
.L_x_11283:
[----:B------:R-:W-:Y:S05]  /*10900*/  BRA `(.L_x_11284) ;  /* 0xffffffdc00b07947 */ /* 0x000fea000383ffff */
.L_x_11234:
[----:B------:R-:W-:Y:S01]  /*10910*/  BSSY B0, `(.L_x_11285) ;  /* 0x0000006000007945 */ /* 0x000fe20003800000 */
[----:B------:R-:W-:-:S07]  /*10920*/  IMAD.MOV.U32 R15, RZ, RZ, -0x1 ;  /* 0xffffffffff0f7424 */ /* 0x000fce00078e00ff */
[----:B------:R-:W-:Y:S05]  /*10930*/  WARPSYNC.COLLECTIVE R15, `(.L_x_11286) ;  /* 0x000000000f0c7348 */ /* 0x000fea0003c00000 */
[----:B------:R-:W-:Y:S02]  /*10940*/  ELECT P6, UR62, PT ;  /* 0x00000000003e782f */ /* 0x000fe400038c0000 */
[----:B------:R-:W-:Y:S01]  /*10950*/  MOV R14, UR62 ;  /* 0x0000003e000e7c02 */ /* 0x000fe20008000f00 */
[----:B------:R-:W-:Y:S10]  /*10960*/  ENDCOLLECTIVE ;  /* 0x000000000000791b */ /* 0x000ff40003800000 */
.L_x_11286:
[----:B------:R-:W-:Y:S05]  /*10970*/  BSYNC B0 ;  /* 0x0000000000007941 */ /* 0x000fea0003800000 */
.L_x_11285:
[----:B------:R-:W-:Y:S05]  /*10980*/  BRA `(.L_x_11287) ;  /* 0xffffffdc00a07947 */ /* 0x000fea000383ffff */
.L_x_11237:
[----:B--2---:R2:W3:Y:S02]  /*10990*/  SYNCS.PHASECHK.TRANS64.TRYWAIT P2, [R13+URZ+0x16840], R12 ;  /* 0x0168400c0d0075a7 */ /* 0x0044e4000804017f */
[----:B---3--:R-:W-:Y:S05]  /*109a0*/  @!P2 NANOSLEEP.SYNCS 0x989680 ;  /* 0x009896800000a95d */ /* 0x008fea0003900000 */
[----:B------:R-:W3:Y:S02]  /*109b0*/  @!P2 SYNCS.PHASECHK.TRANS64 P2, [R13+URZ+0x16840], R12 ;  /* 0x0168400c0d00a5a7 */ /* 0x000ee4000804007f */
[----:B---3--:R-:W-:Y:S05]  /*109c0*/  @!P2 BRA `(.L_x_11237) ;  /* 0xfffffffc00f0a947 */ /* 0x008fea000383ffff */
[----:B------:R-:W-:Y:S05]  /*109d0*/  BRA `(.L_x_11288) ;  /* 0xffffffdc00f47947 */ /* 0x000fea000383ffff */
.L_x_11239:
[----:B-1----:R-:W-:-:S04]  /*109e0*/  IMAD.U32 R5, RZ, RZ, UR39 ;  /* 0x00000027ff057e24 */ /* 0x002fc8000f8e00ff */
[----:B------:R1:W3:Y:S03]  /*109f0*/  SYNCS.PHASECHK.TRANS64.TRYWAIT P2, [R5+URZ+0x16820], R4 ;  /* 0x01682004050075a7 */ /* 0x0002e6000804017f */
[----:B---3--:R-:W-:Y:S05]  /*10a00*/  @!P2 NANOSLEEP.SYNCS 0x989680 ;  /* 0x009896800000a95d */ /* 0x008fea0003900000 */
[----:B------:R-:W3:Y:S02]  /*10a10*/  @!P2 SYNCS.PHASECHK.TRANS64 P2, [R5+URZ+0x16820], R4 ;  /* 0x016820040500a5a7 */ /* 0x000ee4000804007f */
[----:B---3--:R-:W-:Y:S05]  /*10a20*/  @!P2 BRA `(.L_x_11239) ;  /* 0xfffffffc00eca947 */ /* 0x008fea000383ffff */
[----:B------:R-:W-:Y:S05]  /*10a30*/  BRA `(.L_x_11289) ;  /* 0xffffffe000947947 */ /* 0x000fea000383ffff */
.L_x_11245:
[----:B-1----:R1:W2:Y:S02]  /*10a40*/  SYNCS.PHASECHK.TRANS64.TRYWAIT P3, [R3+URZ+0x16840], R2 ;  /* 0x01684002030075a7 */ /* 0x0022a4000806017f */
[----:B--2---:R-:W-:Y:S05]  /*10a50*/  @!P3 NANOSLEEP.SYNCS 0x989680 ;  /* 0x009896800000b95d */ /* 0x004fea0003900000 */
[----:B------:R-:W2:Y:S02]  /*10a60*/  @!P3 SYNCS.PHASECHK.TRANS64 P3, [R3+URZ+0x16840], R2 ;  /* 0x016840020300b5a7 */ /* 0x000ea4000806007f */
[----:B--2---:R-:W-:Y:S05]  /*10a70*/  @!P3 BRA `(.L_x_11245) ;  /* 0xfffffffc00f0b947 */ /* 0x004fea000383ffff */
[----:B------:R-:W-:Y:S05]  /*10a80*/  BRA `(.L_x_11290) ;  /* 0xffffffe400347947 */ /* 0x000fea000383ffff */
.L_x_11247:
[----:B-1----:R1:W2:Y:S02]  /*10a90*/  SYNCS.PHASECHK.TRANS64.TRYWAIT P3, [R2+URZ+0x60], R3 ;  /* 0x00006003020075a7 */ /* 0x0022a4000806017f */
[----:B--2---:R-:W-:Y:S05]  /*10aa0*/  @!P3 NANOSLEEP.SYNCS 0x989680 ;  /* 0x009896800000b95d */ /* 0x004fea0003900000 */
[----:B------:R-:W2:Y:S02]  /*10ab0*/  @!P3 SYNCS.PHASECHK.TRANS64 P3, [R2+URZ+0x60], R3 ;  /* 0x000060030200b5a7 */ /* 0x000ea4000806007f */
[----:B--2---:R-:W-:Y:S05]  /*10ac0*/  @!P3 BRA `(.L_x_11247) ;  /* 0xfffffffc00f0b947 */ /* 0x004fea000383ffff */
[----:B------:R-:W-:Y:S05]  /*10ad0*/  BRA `(.L_x_11291) ;  /* 0xffffffe400887947 */ /* 0x000fea000383ffff */
.L_x_11253:
[----:B-1----:R1:W2:Y:S02]  /*10ae0*/  SYNCS.PHASECHK.TRANS64.TRYWAIT P3, [R4+URZ+0x16840], R3 ;  /* 0x01684003040075a7 */ /* 0x0022a4000806017f */
[----:B--2---:R-:W-:Y:S05]  /*10af0*/  @!P3 NANOSLEEP.SYNCS 0x989680 ;  /* 0x009896800000b95d */ /* 0x004fea0003900000 */
[----:B------:R-:W2:Y:S02]  /*10b00*/  @!P3 SYNCS.PHASECHK.TRANS64 P3, [R4+URZ+0x16840], R3 ;  /* 0x016840030400b5a7 */ /* 0x000ea4000806007f */
[----:B--2---:R-:W-:Y:S05]  /*10b10*/  @!P3 BRA `(.L_x_11253) ;  /* 0xfffffffc00f0b947 */ /* 0x004fea000383ffff */
[----:B------:R-:W-:Y:S05]  /*10b20*/  BRA `(.L_x_11292) ;  /* 0xffffffe800887947 */ /* 0x000fea000383ffff */
.L_x_11255:
[----:B-1----:R1:W2:Y:S02]  /*10b30*/  SYNCS.PHASECHK.TRANS64.TRYWAIT P3, [R3+URZ+0x60], R18 ;  /* 0x00006012030075a7 */ /* 0x0022a4000806017f */
[----:B--2---:R-:W-:Y:S05]  /*10b40*/  @!P3 NANOSLEEP.SYNCS 0x989680 ;  /* 0x009896800000b95d */ /* 0x004fea0003900000 */
[----:B------:R-:W2:Y:S02]  /*10b50*/  @!P3 SYNCS.PHASECHK.TRANS64 P3, [R3+URZ+0x60], R18 ;  /* 0x000060120300b5a7 */ /* 0x000ea4000806007f */
[----:B--2---:R-:W-:Y:S05]  /*10b60*/  @!P3 BRA `(.L_x_11255) ;  /* 0xfffffffc00f0b947 */ /* 0x004fea000383ffff */
[----:B------:R-:W-:Y:S05]  /*10b70*/  BRA `(.L_x_11293) ;  /* 0xffffffe800dc7947 */ /* 0x000fea000383ffff */
.L_x_11260:
[----:B-1----:R1:W2:Y:S02]  /*10b80*/  SYNCS.PHASECHK.TRANS64.TRYWAIT P3, [R3+URZ+0x16840], R4 ;  /* 0x01684004030075a7 */ /* 0x0022a4000806017f */
[----:B--2---:R-:W-:Y:S05]  /*10b90*/  @!P3 NANOSLEEP.SYNCS 0x989680 ;  /* 0x009896800000b95d */ /* 0x004fea0003900000 */
[----:B------:R-:W2:Y:S02]  /*10ba0*/  @!P3 SYNCS.PHASECHK.TRANS64 P3, [R3+URZ+0x16840], R4 ;  /* 0x016840040300b5a7 */ /* 0x000ea4000806007f */
[----:B--2---:R-:W-:Y:S05]  /*10bb0*/  @!P3 BRA `(.L_x_11260) ;  /* 0xfffffffc00f0b947 */ /* 0x004fea000383ffff */
[----:B------:R-:W-:Y:S05]  /*10bc0*/  BRA `(.L_x_11294) ;  /* 0xffffffec00b07947 */ /* 0x000fea000383ffff */
.L_x_11262:
[----:B-1----:R1:W2:Y:S02]  /*10bd0*/  SYNCS.PHASECHK.TRANS64.TRYWAIT P3, [R3+URZ+0x60], R12 ;  /* 0x0000600c030075a7 */ /* 0x0022a4000806017f */
[----:B--2---:R-:W-:Y:S05]  /*10be0*/  @!P3 NANOSLEEP.SYNCS 0x989680 ;  /* 0x009896800000b95d */ /* 0x004fea0003900000 */
[----:B------:R-:W2:Y:S02]  /*10bf0*/  @!P3 SYNCS.PHASECHK.TRANS64 P3, [R3+URZ+0x60], R12 ;  /* 0x0000600c0300b5a7 */ /* 0x000ea4000806007f */
[----:B--2---:R-:W-:Y:S05]  /*10c00*/  @!P3 BRA `(.L_x_11262) ;  /* 0xfffffffc00f0b947 */ /* 0x004fea000383ffff */
[----:B------:R-:W-:Y:S05]  /*10c10*/  BRA `(.L_x_11295) ;  /* 0xfffffff000047947 */ /* 0x000fea000383ffff */
.L_x_11269:
[----:B-1----:R1:W2:Y:S02]  /*10c20*/  SYNCS.PHASECHK.TRANS64.TRYWAIT P0, [R3+URZ+0x16860], R0 ;  /* 0x01686000030075a7 */ /* 0x0022a4000800017f */
[----:B--2---:R-:W-:Y:S05]  /*10c30*/  @!P0 NANOSLEEP.SYNCS 0x989680 ;  /* 0x009896800000895d */ /* 0x004fea0003900000 */
[----:B------:R-:W2:Y:S02]  /*10c40*/  @!P0 SYNCS.PHASECHK.TRANS64 P0, [R3+URZ+0x16860], R0 ;  /* 0x01686000030085a7 */ /* 0x000ea4000800007f */
[----:B--2---:R-:W-:Y:S05]  /*10c50*/  @!P0 BRA `(.L_x_11269) ;  /* 0xfffffffc00f08947 */ /* 0x004fea000383ffff */
[----:B------:R-:W-:Y:S05]  /*10c60*/  BRA `(.L_x_11296) ;  /* 0xfffffff000bc7947 */ /* 0x000fea000383ffff */
.L_x_11271:
[----:B------:R-:W-:Y:S01]  /*10c70*/  BSSY B0, `(.L_x_11297) ;  /* 0x0000007000007945 */ /* 0x000fe20003800000 */
[----:B------:R-:W-:Y:S02]  /*10c80*/  IMAD.MOV.U32 R12, RZ, RZ, RZ ;  /* 0x000000ffff0c7224 */ /* 0x000fe400078e00ff */
[----:B------:R-:W-:Y:S02]  /*10c90*/  IMAD.MOV.U32 R11, RZ, RZ, 0x1f ;  /* 0x0000001fff0b7424 */ /* 0x000fe400078e00ff */
[----:B------:R-:W-:-:S07]  /*10ca0*/  IMAD.MOV.U32 R15, RZ, RZ, -0x1 ;  /* 0xffffffffff0f7424 */ /* 0x000fce00078e00ff */
[----:B------:R-:W-:Y:S05]  /*10cb0*/  WARPSYNC.COLLECTIVE R15, `(.L_x_11298) ;  /* 0x000000000f087348 */ /* 0x000fea0003c00000 */
[----:B------:R1:W2:Y:S02]  /*10cc0*/  SHFL.IDX P6, R14, R13, R12, R11 ;  /* 0x0000000c0d0e7389 */ /* 0x0002a400000c000b */
[----:B-12---:R-:W-:Y:S01]  /*10cd0*/  ENDCOLLECTIVE ;  /* 0x000000000000791b */ /* 0x006fe20003800000 */
.L_x_11298:
[----:B------:R-:W-:Y:S05]  /*10ce0*/  BSYNC B0 ;  /* 0x0000000000007941 */ /* 0x000fea0003800000 */
.L_x_11297:
[----:B------:R-:W-:Y:S05]  /*10cf0*/  BRA `(.L_x_11299) ;  /* 0xfffffff4001c7947 */ /* 0x000fea000383ffff */
.L_x_11273:
[----:B--2---:R2:W3:Y:S02]  /*10d00*/  SYNCS.PHASECHK.TRANS64.TRYWAIT P0, [R9+URZ+0x16820], R0 ;  /* 0x01682000090075a7 */ /* 0x0044e4000800017f */
[----:B---3--:R-:W-:Y:S05]  /*10d10*/  @!P0 NANOSLEEP.SYNCS 0x989680 ;  /* 0x009896800000895d */ /* 0x008fea0003900000 */
[----:B------:R-:W3:Y:S02]  /*10d20*/  @!P0 SYNCS.PHASECHK.TRANS64 P0, [R9+URZ+0x16820], R0 ;  /* 0x01682000090085a7 */ /* 0x000ee4000800007f */
[----:B---3--:R-:W-:Y:S05]  /*10d30*/  @!P0 BRA `(.L_x_11273) ;  /* 0xfffffffc00f08947 */ /* 0x008fea000383ffff */
[----:B------:R-:W-:Y:S05]  /*10d40*/  BRA `(.L_x_11300) ;  /* 0xfffffff400647947 */ /* 0x000fea000383ffff */
.L_x_11277:
[----:B--2---:R2:W3:Y:S02]  /*10d50*/  SYNCS.PHASECHK.TRANS64.TRYWAIT P0, [R5+URZ], R4 ;  /* 0x00000004050075a7 */ /* 0x0044e4000800017f */
[----:B---3--:R-:W-:Y:S05]  /*10d60*/  @!P0 NANOSLEEP.SYNCS 0x989680 ;  /* 0x009896800000895d */ /* 0x008fea0003900000 */
[----:B------:R-:W3:Y:S02]  /*10d70*/  @!P0 SYNCS.PHASECHK.TRANS64 P0, [R5+URZ], R4 ;  /* 0x00000004050085a7 */ /* 0x000ee4000800007f */
[----:B---3--:R-:W-:Y:S05]  /*10d80*/  @!P0 BRA `(.L_x_11277) ;  /* 0xfffffffc00f08947 */ /* 0x008fea000383ffff */
[----:B------:R-:W-:Y:S05]  /*10d90*/  BRA `(.L_x_11301) ;  /* 0xfffffff400ac7947 */ /* 0x000fea000383ffff */
.L_x_11278:
[----:B---3--:R3:W4:Y:S02]  /*10da0*/  SYNCS.PHASECHK.TRANS64.TRYWAIT P0, [R3+URZ], R2 ;  /* 0x00000002030075a7 */ /* 0x008724000800017f */
[----:B----4-:R-:W-:Y:S05]  /*10db0*/  @!P0 NANOSLEEP.SYNCS 0x989680 ;  /* 0x009896800000895d */ /* 0x010fea0003900000 */
[----:B------:R-:W4:Y:S02]  /*10dc0*/  @!P0 SYNCS.PHASECHK.TRANS64 P0, [R3+URZ], R2 ;  /* 0x00000002030085a7 */ /* 0x000f24000800007f */
[----:B----4-:R-:W-:Y:S05]  /*10dd0*/  @!P0 BRA `(.L_x_11278) ;  /* 0xfffffffc00f08947 */ /* 0x010fea000383ffff */
[----:B------:R-:W-:Y:S05]  /*10de0*/  BRA `(.L_x_11302) ;  /* 0xfffffff400a07947 */ /* 0x000fea000383ffff */
.L_x_11280:
[----:B----4-:R4:W1:Y:S02]  /*10df0*/  SYNCS.PHASECHK.TRANS64.TRYWAIT P0, [R19+URZ], R4 ;  /* 0x00000004130075a7 */ /* 0x010864000800017f */
[----:B-1----:R-:W-:Y:S05]  /*10e00*/  @!P0 NANOSLEEP.SYNCS 0x989680 ;  /* 0x009896800000895d */ /* 0x002fea0003900000 */
[----:B------:R-:W1:Y:S02]  /*10e10*/  @!P0 SYNCS.PHASECHK.TRANS64 P0, [R19+URZ], R4 ;  /* 0x00000004130085a7 */ /* 0x000e64000800007f */
[----:B-1----:R-:W-:Y:S05]  /*10e20*/  @!P0 BRA `(.L_x_11280) ;  /* 0xfffffffc00f08947 */ /* 0x002fea000383ffff */
[----:B------:R-:W-:Y:S05]  /*10e30*/  BRA `(.L_x_11303) ;  /* 0xfffffff400a47947 */ /* 0x000fea000383ffff */
.L_x_11304:
        /* <DEDUP_REMOVED lines=12> */
.L_x_12791:


//--------------------- .text._ZN7cutlass13device_kernelIN5flash11enable_sm90INS1_16FlashAttnFwdSm90INS1_25CollectiveMainloopFwdSm90ILi2EN4cute5tupleIJNS5_1CILi1EEES8_S8_EEENS6_IJNS7_ILi192EEENS7_ILi128EEENS7_ILi64EEEEEELi64ENS_6half_tEfNS_4arch4Sm90ELb0ELb1ELb0ELb1ELb0ELb0ELb0ELb1ELb1ELb0ELb0ELb0EEENS1_21CollectiveEpilogueFwdINS6_IJSA_SC_SB_EEES9_SE_SG_Li384ELb1ELb0ELb0ELb0EEENS1_36VarlenDynamicPersistentTileSchedulerILi192ELi128ELi384ELi32ELb0ELb0ELb1ELb1ELb0ELb1EEEEEEEEEvNT_6ParamsE --------------------------
	.section	.text._ZN7cutlass13device_kernelIN5flash11enable_sm90INS1_16FlashAttnFwdSm90INS1_25CollectiveMainloopFwdSm90ILi2EN4cute5tupleIJNS5_1CILi1EEES8_S8_EEENS6_IJNS7_ILi192EEENS7_ILi128EEENS7_ILi64EEEEEELi64ENS_6half_tEfNS_4arch4Sm90ELb0ELb1ELb0ELb1ELb0ELb0ELb0ELb1ELb1ELb0ELb0ELb0EEENS1_21CollectiveEpilogueFwdINS6_IJSA_SC_SB_EEES9_SE_SG_Li384ELb1ELb0ELb0ELb0EEENS1_36VarlenDynamicPersistentTileSchedulerILi192ELi128ELi384ELi32ELb0ELb0ELb1ELb1ELb0ELb1EEEEEEEEEvNT_6ParamsE,"ax",@progbits
	.align	128
.text._ZN7cutlass13device_kernelIN5flash11enable_sm90INS1_16FlashAttnFwdSm90INS1_25CollectiveMainloopFwdSm90ILi2EN4cute5tupleIJNS5_1CILi1EEES8_S8_EEENS6_IJNS7_ILi192EEENS7_ILi128EEENS7_ILi64EEEEEELi64ENS_6half_tEfNS_4arch4Sm90ELb0ELb1ELb0ELb1ELb0ELb0ELb0ELb1ELb1ELb0ELb0ELb0EEENS1_21CollectiveEpilogueFwdINS6_IJSA_SC_SB_EEES9_SE_SG_Li384ELb1ELb0ELb0ELb0EEENS1_36VarlenDynamicPersistentTileSchedulerILi192ELi128ELi384ELi32ELb0ELb0ELb1ELb1ELb0ELb1EEEEEEEEEvNT_6ParamsE:
        .type           _ZN7cutlass13device_kernelIN5flash11enable_sm90INS1_16FlashAttnFwdSm90INS1_25CollectiveMainloopFwdSm90ILi2EN4cute5tupleIJNS5_1CILi1EEES8_S8_EEENS6_IJNS7_ILi192EEENS7_ILi128EEENS7_ILi64EEEEEELi64ENS_6half_tEfNS_4arch4Sm90ELb0ELb1ELb0ELb1ELb0ELb0ELb0ELb1ELb1ELb0ELb0ELb0EEENS1_21CollectiveEpilogueFwdINS6_IJSA_SC_SB_EEES9_SE_SG_Li384ELb1ELb0ELb0ELb0EEENS1_36VarlenDynamicPersistentTileSchedulerILi192ELi128ELi384ELi32ELb0ELb0ELb1ELb1ELb0ELb1EEEEEEEEEvNT_6ParamsE,@function
        .size           _ZN7cutlass13device_kernelIN5flash11enable_sm90INS1_16FlashAttnFwdSm90INS1_25CollectiveMainloopFwdSm90ILi2EN4cute5tupleIJNS5_1CILi1EEES8_S8_EEENS6_IJNS7_ILi192EEENS7_ILi128EEENS7_ILi64EEEEEELi64ENS_6half_tEfNS_4arch4Sm90ELb0ELb1ELb0ELb1ELb0ELb0ELb0ELb1ELb1ELb0ELb0ELb0EEENS1_21CollectiveEpilogueFwdINS6_IJSA_SC_SB_EEES9_SE_SG_Li384ELb1ELb0ELb0ELb0EEENS1_36VarlenDynamicPersistentTileSchedulerILi192ELi128ELi384ELi32ELb0ELb0ELb1ELb1ELb0ELb1EEEEEEEEEvNT_6ParamsE,(.L_x_12792 - _ZN7cutlass13device_kernelIN5flash11enable_sm90INS1_16FlashAttnFwdSm90INS1_25CollectiveMainloopFwdSm90ILi2EN4cute5tupleIJNS5_1CILi1EEES8_S8_EEENS6_IJNS7_ILi192EEENS7_ILi128EEENS7_ILi64EEEEEELi64ENS_6half_tEfNS_4arch4Sm90ELb0ELb1ELb0ELb1ELb0ELb0ELb0ELb1ELb1ELb0ELb0ELb0EEENS1_21CollectiveEpilogueFwdINS6_IJSA_SC_SB_EEES9_SE_SG_Li384ELb1ELb0ELb0ELb0EEENS1_36VarlenDynamicPersistentTileSchedulerILi192ELi128ELi384ELi32ELb0ELb0ELb1ELb1ELb0ELb1EEEEEEEEEvNT_6ParamsE)
        .other          _ZN7cutlass13device_kernelIN5flash11enable_sm90INS1_16FlashAttnFwdSm90INS1_25CollectiveMainloopFwdSm90ILi2EN4cute5tupleIJNS5_1CILi1EEES8_S8_EEENS6_IJNS7_ILi192EEENS7_ILi128EEENS7_ILi64EEEEEELi64ENS_6half_tEfNS_4arch4Sm90ELb0ELb1ELb0ELb1ELb0ELb0ELb0ELb1ELb1ELb0ELb0ELb0EEENS1_21CollectiveEpilogueFwdINS6_IJSA_SC_SB_EEES9_SE_SG_Li384ELb1ELb0ELb0ELb0EEENS1_36VarlenDynamicPersistentTileSchedulerILi192ELi128ELi384ELi32ELb0ELb0ELb1ELb1ELb0ELb1EEEEEEEEEvNT_6ParamsE,@"STO_CUDA_ENTRY STV_DEFAULT"
_ZN7cutlass13device_kernelIN5flash11enable_sm90INS1_16FlashAttnFwdSm90INS1_25CollectiveMainloopFwdSm90ILi2EN4cute5tupleIJNS5_1CILi1EEES8_S8_EEENS6_IJNS7_ILi192EEENS7_ILi128EEENS7_ILi64EEEEEELi64ENS_6half_tEfNS_4arch4Sm90ELb0ELb1ELb0ELb1ELb0ELb0ELb0ELb1ELb1ELb0ELb0ELb0EEENS1_21CollectiveEpilogueFwdINS6_IJSA_SC_SB_EEES9_SE_SG_Li384ELb1ELb0ELb0ELb0EEENS1_36VarlenDynamicPersistentTileSchedulerILi192ELi128ELi384ELi32ELb0ELb0ELb1ELb1ELb0ELb1EEEEEEEEEvNT_6ParamsE:
        /* <DEDUP_REMOVED lines=21> */
.L_x_11306:
[----:B------:R-:W-:Y:S05]  /*0150*/  BSYNC B0 ;  /* 0x0000000000007941 */ /* 0x000fea0003800000 */
.L_x_11305:
        /* <DEDUP_REMOVED lines=41> */
.L_x_11307:
        /* <DEDUP_REMOVED lines=22> */
.L_x_11308:
        /* <DEDUP_REMOVED lines=18> */
.L_x_11309:
        /* <DEDUP_REMOVED lines=22> */
.L_x_11310:
        /* <DEDUP_REMOVED lines=22> */
.L_x_11311:
[----:B------:R-:W-:Y:S01]  /*0930*/  PLOP3.LUT P0, PT, PT, PT, UP0, 0x80, 0x0 ;  /* 0x000000000000781c */ /* 0x000fe20003f0f008 */
[----:B------:R-:W-:Y:S01]  /*0940*/  UMOV UR36, 0x1 ;  /* 0x0000000100247882 */ /* 0x000fe20000000000 */
[----:B------:R-:W-:Y:S01]  /*0950*/  NOP ;  /* 0x0000000000007918 */ /* 0x000fe20000000000 */
[----:B------:R-:W-:Y:S01]  /*0960*/  USEL UR36, UR36, 0x2, !UP0 ;  /* 0x0000000224247887 */ /* 0x000fe2000c000000 */
[----:B------:R-:W-:Y:S01]  /*0970*/  ULDC.64 UR46, c[0x0][0x208] ;  /* 0x00008200002e7ab9 */ /* 0x000fe20000000a00 */
[----:B012-4-:R-:W-:Y:S08]  /*0980*/  BAR.SYNC.DEFER_BLOCKING 0x0 ;  /* 0x0000000000007b1d */ /* 0x017ff00000010000 */
[----:B------:R-:W-:Y:S05]  /*0990*/  @!P0 BRA `(.L_x_11312) ;  /* 0x000000d800ec8947 */ /* 0x000fea0003800000 */
.L_x_11313:
        /* <DEDUP_REMOVED lines=29> */
[----:B------:R-:W-:Y:S01]  /*0b70*/  SHF.R.S32.HI R13, RZ, 0x7, R2 ;  /* 0x00000007ff0d7819 */ /* 0x000fe20000011402 */
[----:B------:R-:W-:Y:S02]  /*0b80*/  IMAD.SHL.U32 R5, R4, 0x20, RZ ;  /* 0x0000002004057824 */ /* 0x000fe400078e00ff */
[----:B------:R-:W-:Y:S01]  /*0b90*/  IMAD.IADD R11, R12, 0x1, -R3 ;  /* 0x000000010c0b7824 */ /* 0x000fe200078e0a03 */
[----:B------:R-:W-:Y:S02]  /*0ba0*/  LEA.HI R3, R0, R12, RZ, 0x4 ;  /* 0x0000000c00037211 */ /* 0x000fe400078f20ff */
[----:B------:R-:W-:Y:S02]  /*0bb0*/  LOP3.LUT R5, R5, 0xfffffc00, RZ, 0xc0, !PT ;  /* 0xfffffc0005057812 */ /* 0x000fe400078ec0ff */
[----:B------:R-:W-:-:S02]  /*0bc0*/  SHF.R.S32.HI R7, RZ, 0x1f, R11 ;  /* 0x0000001fff077819 */ /* 0x000fc4000001140b */
[----:B------:R-:W-:Y:S02]  /*0bd0*/  SHF.R.S32.HI R4, RZ, 0x4, R3 ;  /* 0x00000004ff047819 */ /* 0x000fe40000011403 */
[----:B------:R-:W-:Y:S02]  /*0be0*/  LEA.HI R8, R7, R11, RZ, 0x2 ;  /* 0x0000000b07087211 */ /* 0x000fe400078f10ff */
[C---:B------:R-:W-:Y:S02]  /*0bf0*/  LOP3.LUT R2, R3.reuse, 0x3fffff0, RZ, 0xc0, !PT ;  /* 0x03fffff003027812 */ /* 0x040fe400078ec0ff */
[--C-:B------:R-:W-:Y:S02]  /*0c00*/  SHF.R.S32.HI R9, RZ, 0x2, R8.reuse ;  /* 0x00000002ff097819 */ /* 0x100fe40000011408 */
[----:B------:R-:W-:Y:S01]  /*0c10*/  SHF.R.S32.HI R6, RZ, 0x1f, R8 ;  /* 0x0000001fff067819 */ /* 0x000fe20000011408 */
[----:B------:R-:W-:Y:S01]  /*0c20*/  IMAD.IADD R2, R12, 0x1, -R2 ;  /* 0x000000010c027824 */ /* 0x000fe200078e0a02 */
[----:B------:R-:W-:-:S02]  /*0c30*/  LEA.HI R3, R3, R4, RZ, 0x1 ;  /* 0x0000000403037211 */ /* 0x000fc400078f08ff */
[----:B------:R-:W-:Y:S01]  /*0c40*/  LEA.HI R10, R6, R9, RZ, 0x3 ;  /* 0x00000009060a7211 */ /* 0x000fe200078f18ff */
[----:B------:R-:W-:Y:S01]  /*0c50*/  IMAD.HI R6, R13, 0x55555556, RZ ;  /* 0x555555560d067827 */ /* 0x000fe200078e02ff */
[----:B------:R-:W-:Y:S02]  /*0c60*/  LEA.HI R7, R7, R11, RZ, 0x5 ;  /* 0x0000000b07077211 */ /* 0x000fe400078f28ff */
[----:B------:R-:W-:Y:S01]  /*0c70*/  LOP3.LUT R10, R10, 0xfffffff8, RZ, 0xc0, !PT ;  /* 0xfffffff80a0a7812 */ /* 0x000fe200078ec0ff */
[----:B------:R-:W-:Y:S01]  /*0c80*/  IMAD R2, R2, 0x40, R5 ;  /* 0x0000004002027824 */ /* 0x000fe200078e0205 */
[----:B------:R-:W-:Y:S02]  /*0c90*/  LOP3.LUT R3, R3, 0x1ffffffe, RZ, 0xc0, !PT ;  /* 0x1ffffffe03037812 */ /* 0x000fe400078ec0ff */
[----:B------:R-:W-:Y:S01]  /*0ca0*/  LEA.HI R6, R6, R6, RZ, 0x1 ;  /* 0x0000000606067211 */ /* 0x000fe200078f08ff */
[----:B------:R-:W-:Y:S01]  /*0cb0*/  IMAD.IADD R10, R9, 0x1, -R10 ;  /* 0x00000001090a7824 */ /* 0x000fe200078e0a0a */
[----:B------:R-:W-:Y:S01]  /*0cc0*/  SHF.R.S32.HI R7, RZ, 0x5, R7 ;  /* 0x00000005ff077819 */ /* 0x000fe20000011407 */
[----:B------:R-:W-:Y:S01]  /*0cd0*/  IMAD.IADD R3, R4, 0x1, -R3 ;  /* 0x0000000104037824 */ /* 0x000fe200078e0a03 */
[----:B------:R-:W-:Y:S01]  /*0ce0*/  LEA.HI R0, R0, R12, RZ, 0x3 ;  /* 0x0000000c00007211 */ /* 0x000fe200078f18ff */
[----:B------:R-:W-:Y:S01]  /*0cf0*/  IMAD R6, R6, -0x3, R13 ;  /* 0xfffffffd06067824 */ /* 0x000fe200078e020d */
[----:B------:R-:W-:Y:S01]  /*0d00*/  LOP3.LUT R16, R8, 0x7ffffffc, RZ, 0xc0, !PT ;  /* 0x7ffffffc08107812 */ /* 0x000fe200078ec0ff */
[----:B------:R-:W-:Y:S01]  /*0d10*/  IMAD R7, R7, 0x10, R10 ;  /* 0x0000001007077824 */ /* 0x000fe200078e020a */
[----:B------:R-:W-:Y:S01]  /*0d20*/  SHF.R.S32.HI R156, RZ, 0x3, R0 ;  /* 0x00000003ff9c7819 */ /* 0x000fe20000011400 */
[----:B------:R-:W-:Y:S01]  /*0d30*/  IMAD R4, R3, 0x8, R2 ;  /* 0x0000000803047824 */ /* 0x000fe200078e0202 */
[----:B------:R-:W-:Y:S01]  /*0d40*/  LOP3.LUT R2, R0, 0x1ffffff8, RZ, 0xc0, !PT ;  /* 0x1ffffff800027812 */ /* 0x000fe200078ec0ff */
[----:B------:R-:W-:-:S02]  /*0d50*/  IMAD R3, R6, 0x40, R7 ;  /* 0x0000004006037824 */ /* 0x000fc400078e0207 */
[----:B------:R-:W-:Y:S01]  /*0d60*/  IMAD.IADD R16, R11, 0x1, -R16 ;  /* 0x000000010b107824 */ /* 0x000fe200078e0a10 */
[----:B------:R0:W-:Y:S01]  /*0d70*/  STL [R1+0x8], R4 ;  /* 0x0000080401007387 */ /* 0x0001e20000100800 */
[----:B------:R-:W-:-:S03]  /*0d80*/  IMAD.IADD R2, R12, 0x1, -R2 ;  /* 0x000000010c027824 */ /* 0x000fc600078e0a02 */
[----:B------:R0:W-:Y:S01]  /*0d90*/  STL [R1+0x4], R3 ;  /* 0x0000040301007387 */ /* 0x0001e20000100800 */
[----:B------:R-:W-:-:S07]  /*0da0*/  IMAD.SHL.U32 R19, R2, 0x8, RZ ;  /* 0x0000000802137824 */ /* 0x000fce00078e00ff */
.L_x_11413:
[----:B------:R-:W-:Y:S01]  /*0db0*/  ULDC.64 UR8, c[0x0][0xa28] ;  /* 0x00028a0000087ab9 */ /* 0x000fe20000000a00 */
[----:B-1----:R-:W1:Y:S01]  /*0dc0*/  LDC R18, c[0x0][0x288] ;  /* 0x0000a200ff127b82 */ /* 0x002e620000000800 */
[----:B------:R-:W-:Y:S01]  /*0dd0*/  UISETP.NE.U32.AND UP0, UPT, UR8, URZ, UPT ;  /* 0x0000003f0800728c */ /* 0x000fe2000bf05070 */
[----:B----45:R-:W-:-:S03]  /*0de0*/  IMAD.MOV.U32 R6, RZ, RZ, RZ ;  /* 0x000000ffff067224 */ /* 0x030fc600078e00ff */
[----:B------:R-:W-:-:S03]  /*0df0*/  UISETP.NE.AND.EX UP0, UPT, UR9, URZ, UPT, UP0 ;  /* 0x0000003f0900728c */ /* 0x000fc6000bf05300 */
[----:B------:R-:W-:Y:S01]  /*0e00*/  ULDC.64 UR8, c[0x0][0xa18] ;  /* 0x0002860000087ab9 */ /* 0x000fe20000000a00 */
[----:B0-23--:R-:W2:Y:S01]  /*0e10*/  LDC.64 R8, c[0x0][0x3f8] ;  /* 0x0000fe00ff087b82 */ /* 0x00dea20000000a00 */
[----:B------:R-:W-:Y:S01]  /*0e20*/  UISETP.NE.U32.AND UP1, UPT, UR8, URZ, UPT ;  /* 0x0000003f0800728c */ /* 0x000fe2000bf25070 */
[----:B------:R-:W-:-:S03]  /*0e30*/  PLOP3.LUT P0, PT, PT, PT, UP0, 0x80, 0x0 ;  /* 0x000000000000781c */ /* 0x000fc60003f0f008 */
[----:B------:R-:W-:-:S03]  /*0e40*/  UISETP.NE.AND.EX UP1, UPT, UR9, URZ, UPT, UP1 ;  /* 0x0000003f0900728c */ /* 0x000fc6000bf25310 */
[----:B------:R-:W-:Y:S01]  /*0e50*/  @UP0 ULDC.64 UR8, c[0x0][0xa28] ;  /* 0x00028a0000080ab9 */ /* 0x000fe20000000a00 */
[----:B------:R-:W3:Y:S01]  /*0e60*/  LDC R0, c[0x0][0x404] ;  /* 0x00010100ff007b82 */ /* 0x000ee20000000800 */
[----:B------:R-:W-:Y:S01]  /*0e70*/  @UP0 UIMAD.WIDE UR8, UR5, 0x4, UR8 ;  /* 0x00000004050808a5 */ /* 0x000fe2000f8e0208 */
[----:B------:R-:W-:-:S05]  /*0e80*/  PLOP3.LUT P2, PT, PT, PT, UP1, 0x80, 0x0 ;  /* 0x000000000000781c */ /* 0x000fca0003f4f018 */
[----:B------:R-:W-:Y:S01]  /*0e90*/  @UP1 ULDC.64 UR10, c[0x0][0xa18] ;  /* 0x00028600000a1ab9 */ /* 0x000fe20000000a00 */
[----:B------:R-:W-:Y:S01]  /*0ea0*/  IMAD.U32 R2, RZ, RZ, UR8 ;  /* 0x00000008ff027e24 */ /* 0x000fe2000f8e00ff */
[----:B------:R-:W4:Y:S01]  /*0eb0*/  LDC R17, c[0x0][0x2e0] ;  /* 0x0000b800ff117b82 */ /* 0x000f220000000800 */
[----:B0-----:R-:W-:Y:S01]  /*0ec0*/  IMAD.U32 R3, RZ, RZ, UR9 ;  /* 0x00000009ff037e24 */ /* 0x001fe2000f8e00ff */
[----:B------:R-:W-:-:S04]  /*0ed0*/  @UP1 UIMAD.WIDE UR8, UR5, 0x4, UR10 ;  /* 0x00000004050818a5 */ /* 0x000fc8000f8e020a */
[----:B------:R0:W5:Y:S02]  /*0ee0*/  @P0 LDG.E R6, desc[UR46][R2.64] ;  /* 0x0000002e02060981 */ /* 0x000164000c1e1900 */
[----:B------:R-:W-:Y:S02]  /*0ef0*/  IMAD.U32 R4, RZ, RZ, UR8 ;  /* 0x00000008ff047e24 */ /* 0x000fe4000f8e00ff */
[----:B------:R-:W-:Y:S01]  /*0f00*/  IMAD.U32 R5, RZ, RZ, UR9 ;  /* 0x00000009ff057e24 */ /* 0x000fe2000f8e00ff */
[----:B------:R-:W-:-:S04]  /*0f10*/  ULDC.64 UR8, c[0x0][0xa20] ;  /* 0x0002880000087ab9 */ /* 0x000fc80000000a00 */
[----:B-1----:R0:W5:Y:S01]  /*0f20*/  @P2 LDG.E R18, desc[UR46][R4.64] ;  /* 0x0000002e04122981 */ /* 0x002162000c1e1900 */
[----:B--2---:R-:W-:Y:S01]  /*0f30*/  ISETP.NE.U32.AND P0, PT, R8, RZ, PT ;  /* 0x000000ff0800720c */ /* 0x004fe20003f05070 */
[----:B------:R-:W-:Y:S01]  /*0f40*/  UMOV UR41, UR6 ;  /* 0x0000000600297c82 */ /* 0x000fe20008000000 */
[----:B------:R-:W-:Y:S02]  /*0f50*/  ISETP.NE.U32.AND P1, PT, RZ, UR8, PT ;  /* 0x00000008ff007c0c */ /* 0x000fe4000bf25070 */
[----:B------:R-:W-:Y:S02]  /*0f60*/  ISETP.NE.AND.EX P0, PT, R9, RZ, PT, P0 ;  /* 0x000000ff0900720c */ /* 0x000fe40003f05300 */
[----:B------:R-:W-:Y:S02]  /*0f70*/  ISETP.NE.AND.EX P1, PT, RZ, UR9, PT, P1 ;  /* 0x00000009ff007c0c */ /* 0x000fe4000bf25310 */
[----:B---3--:R-:W-:Y:S01]  /*0f80*/  SEL R0, R0, 0x1, P0 ;  /* 0x0000000100007807 */ /* 0x008fe20000000000 */
[----:B0-----:R-:W-:Y:S10]  /*0f90*/  @P2 BRA `(.L_x_11314) ;  /* 0x00000000002c2947 */ /* 0x001ff40003800000 */
        /* <DEDUP_REMOVED lines=11> */
.L_x_11314:
[----:B------:R-:W-:Y:S01]  /*1050*/  UMOV UR42, UR5 ;  /* 0x00000005002a7c82 */ /* 0x000fe20008000000 */
[----:B----4-:R-:W-:Y:S02]  /*1060*/  IMAD R17, R0, R17, RZ ;  /* 0x0000001100117224 */ /* 0x010fe400078e02ff */
        /* <DEDUP_REMOVED lines=8> */
.L_x_11315:
        /* <DEDUP_REMOVED lines=11> */
.L_x_11316:
[----:B------:R-:W1:Y:S01]  /*11a0*/  LDC.64 R8, c[0x0][0x9e0] ;  /* 0x00027800ff087b82 */ /* 0x000e620000000a00 */
[----:B0-----:R-:W-:Y:S02]  /*11b0*/  IMAD R3, R153, 0xc0, RZ ;  /* 0x000000c099037824 */ /* 0x001fe400078e02ff */
[----:B-----5:R-:W-:-:S03]  /*11c0*/  IMAD.IADD R17, R17, 0x1, -R6 ;  /* 0x0000000111117824 */ /* 0x020fc600078e0a06 */
[----:B------:R-:W-:-:S05]  /*11d0*/  IADD3 R0, -R18, 0xc0, R3 ;  /* 0x000000c012007810 */ /* 0x000fca0007ffe103 */
[----:B------:R-:W-:Y:S01]  /*11e0*/  IMAD.IADD R3, R17, 0x1, R0 ;  /* 0x0000000111037824 */ /* 0x000fe200078e0200 */
        /* <DEDUP_REMOVED lines=13> */
.L_x_11318:
[----:B------:R-:W-:-:S13]  /*12c0*/  ISETP.NE.AND P0, PT, R9, 0x1, PT ;  /* 0x000000010900780c */ /* 0x000fda0003f05270 */
[----:B------:R-:W0:Y:S02]  /*12d0*/  @P0 LDC.64 R4, c[0x0][0x9e8] ;  /* 0x00027a00ff040b82 */ /* 0x000e240000000a00 */
[----:B0-----:R-:W-:-:S05]  /*12e0*/  @P0 IMAD.HI.U32 R4, R2, R4, RZ ;  /* 0x0000000402040227 */ /* 0x001fca00078e00ff */
[----:B------:R-:W-:-:S07]  /*12f0*/  @P0 SHF.R.U32.HI R2, RZ, R5, R4 ;  /* 0x00000005ff020219 */ /* 0x000fce0000011604 */
.L_x_11319:
[----:B------:R-:W-:-:S05]  /*1300*/  IMAD R3, R2, R9, R9 ;  /* 0x0000000902037224 */ /* 0x000fca00078e0209 */
[----:B------:R-:W-:-:S07]  /*1310*/  VIMNMX R0, R0, R3, PT ;  /* 0x0000000300007248 */ /* 0x000fce0003fe0100 */
.L_x_11317:
        /* <DEDUP_REMOVED lines=24> */
.L_x_11321:
[----:B------:R-:W-:-:S13]  /*14a0*/  ISETP.NE.AND P0, PT, R9, 0x1, PT ;  /* 0x000000010900780c */ /* 0x000fda0003f05270 */
[----:B------:R-:W0:Y:S02]  /*14b0*/  @P0 LDC.64 R2, c[0x0][0x9e8] ;  /* 0x00027a00ff020b82 */ /* 0x000e240000000a00 */
[----:B0-----:R-:W-:-:S05]  /*14c0*/  @P0 IMAD.HI.U32 R0, R4, R2, RZ ;  /* 0x0000000204000227 */ /* 0x001fca00078e00ff */
[----:B------:R-:W-:-:S07]  /*14d0*/  @P0 SHF.R.U32.HI R4, RZ, R3, R0 ;  /* 0x00000003ff040219 */ /* 0x000fce0000011600 */
.L_x_11322:
[----:B------:R-:W-:-:S05]  /*14e0*/  IMAD R4, R4, R9, RZ ;  /* 0x0000000904047224 */ /* 0x000fca00078e02ff */
[----:B------:R-:W-:-:S13]  /*14f0*/  R2UR UR5, R4 ;  /* 0x00000000040572ca */ /* 0x000fda00000e0000 */
[----:B------:R-:W-:-:S04]  /*1500*/  UISETP.LT.AND UP0, UPT, UR4, UR5, UPT ;  /* 0x000000050400728c */ /* 0x000fc8000bf01270 */
[----:B------:R-:W-:-:S12]  /*1510*/  USEL UR4, UR4, UR5, !UP0 ;  /* 0x0000000504047287 */ /* 0x000fd8000c000000 */
.L_x_11320:
        /* <DEDUP_REMOVED lines=10> */
[----:B------:R-:W-:Y:S01]  /*15c0*/  CS2R R14, SRZ ;  /* 0x00000000000e7805 */ /* 0x000fe2000001ff00 */
[----:B------:R-:W-:Y:S01]  /*15d0*/  IMAD.MOV.U32 R110, RZ, RZ, RZ ;  /* 0x000000ffff6e7224 */ /* 0x000fe200078e00ff */
[----:B------:R-:W-:Y:S01]  /*15e0*/  UISETP.LT.AND UP0, UPT, URZ, UR5, UPT ;  /* 0x000000053f00728c */ /* 0x000fe2000bf01270 */
[----:B------:R-:W-:Y:S01]  /*15f0*/  CS2R R12, SRZ ;  /* 0x00000000000c7805 */ /* 0x000fe2000001ff00 */
[----:B------:R-:W-:Y:S01]  /*1600*/  IMAD.MOV.U32 R106, RZ, RZ, RZ ;  /* 0x000000ffff6a7224 */ /* 0x000fe200078e00ff */
[----:B------:R-:W-:Y:S01]  /*1610*/  CS2R R102, SRZ ;  /* 0x0000000000667805 */ /* 0x000fe2000001ff00 */
[----:B------:R-:W-:Y:S01]  /*1620*/  USEL UR43, URZ, UR5, !UP0 ;  /* 0x000000053f2b7287 */ /* 0x000fe2000c000000 */
[----:B------:R-:W-:Y:S01]  /*1630*/  IMAD.MOV.U32 R27, RZ, RZ, RZ ;  /* 0x000000ffff1b7224 */ /* 0x000fe200078e00ff */
[----:B------:R-:W-:Y:S02]  /*1640*/  CS2R R100, SRZ ;  /* 0x0000000000647805 */ /* 0x000fe4000001ff00 */
[----:B------:R-:W-:-:S02]  /*1650*/  CS2R R98, SRZ ;  /* 0x0000000000627805 */ /* 0x000fc4000001ff00 */
[----:B------:R-:W-:Y:S02]  /*1660*/  CS2R R96, SRZ ;  /* 0x0000000000607805 */ /* 0x000fe4000001ff00 */
[----:B------:R-:W-:Y:S02]  /*1670*/  CS2R R94, SRZ ;  /* 0x00000000005e7805 */ /* 0x000fe4000001ff00 */
[----:B------:R-:W-:Y:S02]  /*1680*/  ISETP.GT.AND P1, PT, R88, UR43, PT ;  /* 0x0000002b58007c0c */ /* 0x000fe4000bf24270 */
[----:B------:R-:W-:Y:S02]  /*1690*/  CS2R R92, SRZ ;  /* 0x00000000005c7805 */ /* 0x000fe4000001ff00 */
[----:B------:R-:W-:Y:S01]  /*16a0*/  CS2R R90, SRZ ;  /* 0x00000000005a7805 */ /* 0x000fe2000001ff00 */
[----:B------:R-:W-:-:S08]  /*16b0*/  IMAD.MOV.U32 R89, RZ, RZ, RZ ;  /* 0x000000ffff597224 */ /* 0x000fd000078e00ff */
[----:B------:R-:W-:Y:S05]  /*16c0*/  @!P1 BRA `(.L_x_11323) ;  /* 0x000000b400489947 */ /* 0x000fea0003800000 */
[----:B------:R-:W0:Y:S01]  /*16d0*/  S2R R0, SR_TID.X ;  /* 0x0000000000007919 */ /* 0x000e220000002100 */
[----:B------:R-:W1:Y:S01]  /*16e0*/  S2UR UR6, SR_CgaCtaId ;  /* 0x00000000000679c3 */ /* 0x000e620000008800 */
[----:B------:R-:W-:Y:S02]  /*16f0*/  UMOV UR45, 0x400 ;  /* 0x00000400002d7882 */ /* 0x000fe40000000000 */
[----:B-1----:R-:W-:Y:S01]  /*1700*/  ULEA UR45, UR6, UR45, 0x18 ;  /* 0x0000002d062d7291 */ /* 0x002fe2000f8ec03f */
[----:B0-----:R-:W-:-:S05]  /*1710*/  VIADD R4, R0, 0xffffff80 ;  /* 0xffffff8000047836 */ /* 0x001fca0000000000 */
[----:B------:R-:W-:-:S04]  /*1720*/  SHF.R.S32.HI R0, RZ, 0x1f, R4 ;  /* 0x0000001fff007819 */ /* 0x000fc80000011404 */
[----:B------:R-:W-:-:S04]  /*1730*/  LEA.HI R0, R0, R4, RZ, 0x7 ;  /* 0x0000000400007211 */ /* 0x000fc800078f38ff */
[----:B------:R-:W-:-:S06]  /*1740*/  SHF.R.S32.HI R0, RZ, 0x7, R0 ;  /* 0x00000007ff007819 */ /* 0x000fcc0000011400 */
[----:B------:R-:W0:Y:S02]  /*1750*/  SHFL.IDX PT, R0, R0, RZ, 0x1f ;  /* 0x00001fff00007589 */ /* 0x000e2400000e0000 */
[----:B0-----:R-:W-:-:S13]  /*1760*/  R2UR UR44, R0 ;  /* 0x00000000002c72ca */ /* 0x001fda00000e0000 */
        /* <DEDUP_REMOVED lines=26> */
.L_x_11324:
        /* <DEDUP_REMOVED lines=9> */
.L_x_11507:
[----:B------:R-:W-:Y:S05]  /*19a0*/  @!P0 BRA `(.L_x_11326) ;  /* 0x0000000000048947 */ /* 0x000fea0003800000 */
[----:B------:R-:W-:Y:S01]  /*19b0*/  BPT.TRAP 0x1 ;  /* 0x000000040000795c */ /* 0x000fe20000300000 */
.L_x_11326:
[----:B------:R-:W-:Y:S02]  /*19c0*/  IMAD.U32 R5, RZ, RZ, UR39 ;  /* 0x00000027ff057e24 */ /* 0x000fe4000f8e00ff */
[----:B0-----:R-:W-:-:S03]  /*19d0*/  IMAD.U32 R0, RZ, RZ, UR38 ;  /* 0x00000026ff007e24 */ /* 0x001fc6000f8e00ff */
[----:B------:R-:W-:Y:S02]  /*19e0*/  LEA R5, R5, UR45, 0x3 ;  /* 0x0000002d05057c11 */ /* 0x000fe4000f8e18ff */
[----:B------:R-:W-:-:S04]  /*19f0*/  SHF.L.U32 R0, R0, 0x1f, RZ ;  /* 0x0000001f00007819 */ /* 0x000fc800000006ff */
[----:B------:R0:W1:Y:S01]  /*1a00*/  SYNCS.PHASECHK.TRANS64.TRYWAIT P2, [R5+URZ+0x16830], R0 ;  /* 0x01683000050075a7 */ /* 0x000062000804017f */
[----:B------:R-:W-:Y:S05]  /*1a10*/  @!P0 BRA `(.L_x_11327) ;  /* 0x0000000000048947 */ /* 0x000fea0003800000 */
[----:B------:R-:W-:Y:S01]  /*1a20*/  BPT.TRAP 0x1 ;  /* 0x000000040000795c */ /* 0x000fe20000300000 */
.L_x_11327:
[----:B------:R-:W2:Y:S02]  /*1a30*/  S2R R2, SR_TID.X ;  /* 0x0000000000027919 */ /* 0x000ea40000002100 */
[----:B--2---:R-:W-:Y:S01]  /*1a40*/  LOP3.LUT P1, RZ, R2, 0x7f, RZ, 0xc0, !PT ;  /* 0x0000007f02ff7812 */ /* 0x004fe2000782c0ff */
[----:B-1----:R-:W-:-:S12]  /*1a50*/  @P2 BRA `(.L_x_11328) ;  /* 0x0000000000082947 */ /* 0x002fd80003800000 */
[----:B------:R-:W1:Y:S02]  /*1a60*/  SYNCS.PHASECHK.TRANS64.TRYWAIT P2, [R5+URZ+0x16830], R0 ;  /* 0x01683000050075a7 */ /* 0x000e64000804017f */
[----:B-1----:R-:W-:Y:S05]  /*1a70*/  @!P2 BRA `(.L_x_11329) ;  /* 0x000001100038a947 */ /* 0x002fea0003800000 */
.L_x_11328:
[----:B------:R-:W-:Y:S05]  /*1a80*/  WARPSYNC.ALL ;  /* 0x0000000000007948 */ /* 0x000fea0003800000 */
[----:B------:R-:W-:Y:S01]  /*1a90*/  UIADD3 UR4, UR45, 0xe400, URZ ;  /* 0x0000e4002d047890 */ /* 0x000fe2000fffe03f */
[----:B------:R-:W2:Y:S01]  /*1aa0*/  LDL R2, [R1+0x4] ;  /* 0x0000040001027983 */ /* 0x000ea20000100800 */
[----:B------:R-:W-:Y:S01]  /*1ab0*/  ULOP3.LUT UR16, UR48, 0x10000, URZ, 0xfc, !UPT ;  /* 0x0001000030107892 */ /* 0x000fe2000f8efc3f */
[----:B------:R-:W-:Y:S01]  /*1ac0*/  WARPGROUP.ARRIVE ;  /* 0x00000000000079c5 */ /* 0x000fe20000000000 */
        /* <DEDUP_REMOVED lines=11> */
[----:B01----:R-:W-:Y:S01]  /*1b80*/  @!P1 VIADD R0, R5, 0x16840 ;  /* 0x0001684005009836 */ /* 0x003fe20000000000 */
[----:B------:R-:W-:Y:S01]  /*1b90*/  ULEA UR18, UR39, UR20, 0xa ;  /* 0x0000001427127291 */ /* 0x000fe2000f8e503f */
[--C-:B------:R-:W-:Y:S01]  /*1ba0*/  IMAD R7, R16, -0x2, R3.reuse ;  /* 0xfffffffe10077824 */ /* 0x100fe200078e0203 */
[----:B------:R-:W-:Y:S01]  /*1bb0*/  UIADD3 UR8, UR16, 0x4, URZ ;  /* 0x0000000410087890 */ /* 0x000fe2000fffe03f */
[----:B------:R-:W-:Y:S01]  /*1bc0*/  IADD3 R5, -R18, 0x1, R3 ;  /* 0x0000000112057810 */ /* 0x000fe20007ffe103 */
[----:B------:R-:W-:Y:S01]  /*1bd0*/  UIADD3 UR6, UR18, 0x2, URZ ;  /* 0x0000000212067890 */ /* 0x000fe2000fffe03f */
[----:B------:R-:W-:Y:S01]  /*1be0*/  @!P1 PRMT R0, RZ, 0x654, R0 ;  /* 0x00000654ff009816 */ /* 0x000fe20000000000 */
        /* <DEDUP_REMOVED lines=10> */
[----:B------:R-:W-:Y:S01]  /*1c90*/  ULDC UR23, c[0x0][0x9dc] ;  /* 0x0002770000177ab9 */ /* 0x000fe20000000800 */
[----:B------:R-:W-:-:S02]  /*1ca0*/  WARPGROUP.DEPBAR.LE gsb0, 0x0 ;  /* 0x00008000000079c5 */ /* 0x000fc40000010000 */
[----:B------:R-:W-:-:S06]  /*1cb0*/  WARPGROUP.ARRIVE ;  /* 0x00000000000079c5 */ /* 0x000fcc0000000000 */
[----:B------:R-:W-:Y:S01]  /*1cc0*/  HGMMA.64x128x16.F32 R24, gdesc[UR4], R24, gsb0 ;  /* 0x01e00000041879f0 */ /* 0x000fe20008000818 */
[----:B------:R-:W-:Y:S02]  /*1cd0*/  ULDC.64 UR6, c[0x0][0x9e0] ;  /* 0x0002780000067ab9 */ /* 0x000fe40000000a00 */
[----:B------:R-:W-:Y:S01]  /*1ce0*/  UISETP.GE.AND UP0, UPT, UR7, 0x1, UPT ;  /* 0x000000010700788c */ /* 0x000fe2000bf06270 */
[----:B------:R-:W-:-:S05]  /*1cf0*/  VIADD R9, R5, UR6 ;  /* 0x0000000605097c36 */ /* 0x000fca0008000000 */
[----:B------:R-:W-:Y:S01]  /*1d00*/  PLOP3.LUT P2, PT, PT, PT, UP0, 0x40, 0x0 ;  /* 0x000000000000781c */ /* 0x000fe20003f4e808 */
[----:B------:R-:W-:Y:S02]  /*1d10*/  WARPGROUP.DEPBAR.LE gsb0, 0x0 ;  /* 0x00008000000079c5 */ /* 0x000fe40000010000 */
[----:B------:R-:W-:Y:S01]  /*1d20*/  WARPGROUP.ARRIVE ;  /* 0x00000000000079c5 */ /* 0x000fe20000000000 */
[----:B--2---:R-:W-:-:S05]  /*1d30*/  IMAD R4, R153, 0xc0, R2 ;  /* 0x000000c099047824 */ /* 0x004fca00078e0202 */
        /* <DEDUP_REMOVED lines=23> */
.L_x_11332:
[----:B------:R-:W-:-:S06]  /*1eb0*/  UISETP.NE.AND UP1, UPT, UR7, 0x1, UPT ;  /* 0x000000010700788c */ /* 0x000fcc000bf25270 */
[----:B------:R-:W-:-:S05]  /*1ec0*/  PLOP3.LUT P2, PT, PT, PT, UP1, 0x80, 0x0 ;  /* 0x000000000000781c */ /* 0x000fca0003f4f018 */
[----:B------:R-:W-:-:S08]  /*1ed0*/  @UP1 ULDC.64 UR10, c[0x0][0x9e8] ;  /* 0x00027a00000a1ab9 */ /* 0x000fd00000000a00 */
[----:B------:R-:W-:-:S05]  /*1ee0*/  @P2 IMAD.HI.U32 R10, R3, UR10, RZ ;  /* 0x0000000a030a2c27 */ /* 0x000fca000f8e00ff */
[----:B------:R-:W-:-:S07]  /*1ef0*/  @P2 SHF.R.U32.HI R3, RZ, UR11, R10 ;  /* 0x0000000bff032c19 */ /* 0x000fce000801160a */
.L_x_11333:
[----:B------:R-:W-:Y:S05]  /*1f00*/  BSYNC B0 ;  /* 0x0000000000007941 */ /* 0x000fea0003800000 */
.L_x_11331:
[----:B------:R-:W-:-:S04]  /*1f10*/  IMAD R3, R3, UR7, -R8 ;  /* 0x0000000703037c24 */ /* 0x000fc8000f8e0a08 */
[----:B------:R-:W-:-:S05]  /*1f20*/  IMAD R3, R16, -0x2, R3 ;  /* 0xfffffffe10037824 */ /* 0x000fca00078e0203 */
[----:B------:R-:W-:Y:S02]  /*1f30*/  VIMNMX R2, R2, R3, !PT ;  /* 0x0000000302027248 */ /* 0x000fe40007fe0100 */
[----:B------:R-:W-:-:S07]  /*1f40*/  VIADDMNMX R0, R3, UR7, R0, PT ;  /* 0x0000000703007c46 */ /* 0x000fce000b800100 */
.L_x_11330:
        /* <DEDUP_REMOVED lines=179> */
[----:B------:R-:W-:Y:S02]  /*2a80*/  ISETP.GE.AND P6, PT, R6, 0x7a, PT ;  /* 0x0000007a0600780c */ /* 0x000fe40003fc6270 */
[----:B------:R-:W-:-:S11]  /*2a90*/  IADD3 R6, R5, 0x8, R4 ;  /* 0x0000000805067810 */ /* 0x000fd60007ffe004 */
[----:B------:R-:W-:Y:S02]  /*2aa0*/  @P6 LOP3.LUT R22, R22, 0x8000000, RZ, 0xfc, !PT ;  /* 0x0800000016166812 */ /* 0x000fe400078efcff */
[----:B------:R-:W-:-:S04]  /*2ab0*/  ISETP.GT.AND P6, PT, R2, 0x79, !P6 ;  /* 0x000000790200780c */ /* 0x000fc800077c4270 */
        /* <DEDUP_REMOVED lines=20> */
.L_x_11336:
[----:B------:R-:W-:-:S06]  /*2c00*/  UISETP.NE.AND UP1, UPT, UR7, 0x1, UPT ;  /* 0x000000010700788c */ /* 0x000fcc000bf25270 */
[----:B------:R-:W-:-:S05]  /*2c10*/  PLOP3.LUT P6, PT, PT, PT, UP1, 0x80, 0x0 ;  /* 0x000000000000781c */ /* 0x000fca0003fcf018 */
[----:B------:R-:W-:-:S08]  /*2c20*/  @UP1 ULDC.64 UR10, c[0x0][0x9e8] ;  /* 0x00027a00000a1ab9 */ /* 0x000fd00000000a00 */
[----:B------:R-:W-:Y:S01]  /*2c30*/  @P6 IMAD.HI.U32 R2, R5, UR10, RZ ;  /* 0x0000000a05026c27 */ /* 0x000fe2000f8e00ff */
[----:B------:R-:W-:-:S13]  /*2c40*/  PLOP3.LUT P6, PT, PT, PT, UP1, 0x80, 0x0 ;  /* 0x000000000000781c */ /* 0x000fda0003fcf018 */
[----:B------:R-:W-:-:S07]  /*2c50*/  @P6 SHF.R.U32.HI R5, RZ, UR11, R2 ;  /* 0x0000000bff056c19 */ /* 0x000fce0008011602 */
.L_x_11337:
[----:B------:R-:W-:Y:S05]  /*2c60*/  BSYNC B0 ;  /* 0x0000000000007941 */ /* 0x000fea0003800000 */
.L_x_11335:
[----:B------:R-:W-:-:S04]  /*2c70*/  IMAD R5, R5, UR7, -R8 ;  /* 0x0000000705057c24 */ /* 0x000fc8000f8e0a08 */
[----:B------:R-:W-:-:S05]  /*2c80*/  IMAD R5, R16, -0x2, R5 ;  /* 0xfffffffe10057824 */ /* 0x000fca00078e0205 */
[----:B------:R-:W-:Y:S02]  /*2c90*/  VIMNMX R6, R6, R5, !PT ;  /* 0x0000000506067248 */ /* 0x000fe40007fe0100 */
[----:B------:R-:W-:-:S07]  /*2ca0*/  VIADDMNMX R0, R5, UR7, R0, PT ;  /* 0x0000000705007c46 */ /* 0x000fce000b800100 */
.L_x_11334:
        /* <DEDUP_REMOVED lines=174> */
[----:B------:R-:W0:Y:S01]  /*3790*/  MUFU.EX2 R3, R3 ;  /* 0x0000000300037308 */ /* 0x000e220000000800 */
[----:B------:R-:W-:Y:S01]  /*37a0*/  FMNMX.FTZ R10, R34, R7, !PT ;  /* 0x00000007220a7209 */ /* 0x000fe20007810000 */
[--C-:B------:R-:W-:Y:S01]  /*37b0*/  FFMA.FTZ R45, R45, UR22, -R8.reuse ;  /* 0x000000162d2d7c23 */ /* 0x100fe20008010808 */
[----:B------:R-:W-:Y:S01]  /*37c0*/  ISETP.LT.OR P6, PT, R0, 0x7a, P6 ;  /* 0x0000007a0000780c */ /* 0x000fe200037c1670 */
[--C-:B------:R-:W-:Y:S01]  /*37d0*/  FFMA.FTZ R49, R49, UR22, -R8.reuse ;  /* 0x0000001631317c23 */ /* 0x100fe20008010808 */
[----:B------:R-:W-:Y:S01]  /*37e0*/  FMNMX.FTZ R9, R35, R10, !PT ;  /* 0x0000000a23097209 */ /* 0x000fe20007810000 */
[--C-:B------:R-:W-:Y:S01]  /*37f0*/  FFMA.FTZ R146, R36, UR22, -R8.reuse ;  /* 0x0000001624927c23 */ /* 0x100fe20008010808 */
[----:B------:R-:W-:Y:S01]  /*3800*/  FSEL R87, R87, -INF , !P6 ;  /* 0xff80000057577808 */ /* 0x000fe20007000000 */
[----:B------:R-:W1:Y:S01]  /*3810*/  MUFU.EX2 R150, R150 ;  /* 0x0000009600967308 */ /* 0x000e620000000800 */
[----:B------:R-:W-:Y:S01]  /*3820*/  FMNMX.FTZ R10, R38, R9, !PT ;  /* 0x00000009260a7209 */ /* 0x000fe20007810000 */
[--C-:B------:R-:W-:Y:S01]  /*3830*/  FFMA.FTZ R140, R40, UR22, -R8.reuse ;  /* 0x00000016288c7c23 */ /* 0x100fe20008010808 */
[--C-:B------:R-:W-:Y:S01]  /*3840*/  FFMA.FTZ R142, R44, UR22, -R8.reuse ;  /* 0x000000162c8e7c23 */ /* 0x100fe20008010808 */
[--C-:B------:R-:W-:Y:S01]  /*3850*/  FFMA.FTZ R136, R48, UR22, -R8.reuse ;  /* 0x0000001630887c23 */ /* 0x100fe20008010808 */
[----:B------:R-:W-:Y:S01]  /*3860*/  FMNMX.FTZ R9, R39, R10, !PT ;  /* 0x0000000a27097209 */ /* 0x000fe20007810000 */
[--C-:B------:R-:W-:Y:S01]  /*3870*/  FFMA.FTZ R138, R52, UR22, -R8.reuse ;  /* 0x00000016348a7c23 */ /* 0x100fe20008010808 */
[--C-:B------:R-:W-:Y:S01]  /*3880*/  FFMA.FTZ R132, R56, UR22, -R8.reuse ;  /* 0x0000001638847c23 */ /* 0x100fe20008010808 */
[----:B------:R-:W2:Y:S01]  /*3890*/  MUFU.EX2 R5, R5 ;  /* 0x0000000500057308 */ /* 0x000ea20000000800 */
        /* <DEDUP_REMOVED lines=9> */
[--C-:B------:R-:W-:Y:S01]  /*3930*/  FFMA.FTZ R126, R76, UR22, -R8.reuse ;  /* 0x000000164c7e7c23 */ /* 0x100fe20008010808 */
[--C-:B------:R-:W-:Y:S01]  /*3940*/  FFMA.FTZ R120, R80, UR22, -R8.reuse ;  /* 0x0000001650787c23 */ /* 0x100fe20008010808 */
[----:B------:R-:W-:Y:S01]  /*3950*/  FFMA.FTZ R122, R84, UR22, -R8 ;  /* 0x00000016547a7c23 */ /* 0x000fe20008010808 */
[----:B------:R-:W-:-:S03]  /*3960*/  FMNMX.FTZ R11, R47, R10, !PT ;  /* 0x0000000a2f0b7209 */ /* 0x000fc60007810000 */
[----:B------:R4:W5:Y:S01]  /*3970*/  MUFU.EX2 R7, R33 ;  /* 0x0000002100077308 */ /* 0x0009620000000800 */
[----:B------:R-:W-:-:S04]  /*3980*/  FMNMX.FTZ R10, R50, R11, !PT ;  /* 0x0000000b320a7209 */ /* 0x000fc80007810000 */
[----:B------:R-:W-:-:S03]  /*3990*/  FMNMX.FTZ R13, R51, R10, !PT ;  /* 0x0000000a330d7209 */ /* 0x000fc60007810000 */
[----:B------:R-:W-:Y:S01]  /*39a0*/  MUFU.EX2 R11, R41 ;  /* 0x00000029000b7308 */ /* 0x000fe20000000800 */
[----:B------:R-:W-:Y:S01]  /*39b0*/  FMNMX.FTZ R10, R54, R13, !PT ;  /* 0x0000000d360a7209 */ /* 0x000fe20007810000 */
[----:B----4-:R-:W-:-:S03]  /*39c0*/  FFMA.FTZ R33, R65, UR22, -R8 ;  /* 0x0000001641217c23 */ /* 0x010fc60008010808 */
[----:B------:R-:W-:-:S03]  /*39d0*/  FMNMX.FTZ R13, R55, R10, !PT ;  /* 0x0000000a370d7209 */ /* 0x000fc60007810000 */
[----:B------:R4:W-:Y:S01]  /*39e0*/  MUFU.EX2 R9, R37 ;  /* 0x0000002500097308 */ /* 0x0009e20000000800 */
[----:B------:R-:W-:-:S04]  /*39f0*/  FMNMX.FTZ R10, R58, R13, !PT ;  /* 0x0000000d3a0a7209 */ /* 0x000fc80007810000 */
[----:B------:R-:W-:-:S03]  /*3a00*/  FMNMX.FTZ R15, R59, R10, !PT ;  /* 0x0000000a3b0f7209 */ /* 0x000fc60007810000 */
[----:B------:R0:W-:Y:S01]  /*3a10*/  MUFU.EX2 R13, R45 ;  /* 0x0000002d000d7308 */ /* 0x0001e20000000800 */
[----:B------:R-:W-:Y:S01]  /*3a20*/  FMNMX.FTZ R10, R62, R15, !PT ;  /* 0x0000000f3e0a7209 */ /* 0x000fe20007810000 */
[----:B----4-:R-:W-:-:S03]  /*3a30*/  FFMA.FTZ R37, R69, UR22, -R8 ;  /* 0x0000001645257c23 */ /* 0x010fc60008010808 */
[----:B------:R-:W-:-:S03]  /*3a40*/  FMNMX.FTZ R15, R63, R10, !PT ;  /* 0x0000000a3f0f7209 */ /* 0x000fc60007810000 */
[----:B------:R-:W4:Y:S01]  /*3a50*/  MUFU.EX2 R146, R146 ;  /* 0x0000009200927308 */ /* 0x000f220000000800 */
[----:B------:R-:W-:Y:S01]  /*3a60*/  FMNMX.FTZ R10, R66, R15, !PT ;  /* 0x0000000f420a7209 */ /* 0x000fe20007810000 */
[----:B0-----:R-:W-:-:S03]  /*3a70*/  FFMA.FTZ R45, R77, UR22, -R8 ;  /* 0x000000164d2d7c23 */ /* 0x001fc60008010808 */
[----:B------:R-:W-:-:S03]  /*3a80*/  FMNMX.FTZ R21, R67, R10, !PT ;  /* 0x0000000a43157209 */ /* 0x000fc60007810000 */
[----:B------:R0:W-:Y:S01]  /*3a90*/  MUFU.EX2 R15, R49 ;  /* 0x00000031000f7308 */ /* 0x0001e20000000800 */
[----:B------:R-:W-:-:S04]  /*3aa0*/  FMNMX.FTZ R10, R70, R21, !PT ;  /* 0x00000015460a7209 */ /* 0x000fc80007810000 */
        /* <DEDUP_REMOVED lines=21> */
[----:B------:R-:W-:-:S04]  /*3c00*/  FFMA.FTZ R41, R73, UR22, -R8 ;  /* 0x0000001649297c23 */ /* 0x000fc80008010808 */
[----:B0-----:R-:W0:Y:S02]  /*3c10*/  SHFL.BFLY PT, R53, R6, 0x1, 0x1f ;  /* 0x0c201f0006357f89 */ /* 0x001e2400000e0000 */
[----:B------:R-:W-:Y:S08]  /*3c20*/  MUFU.EX2 R29, R29 ;  /* 0x0000001d001d7308 */ /* 0x000ff00000000800 */
[----:B------:R-:W-:Y:S08]  /*3c30*/  MUFU.EX2 R128, R128 ;  /* 0x0000008000807308 */ /* 0x000ff00000000800 */
[----:B------:R-:W-:Y:S01]  /*3c40*/  MUFU.EX2 R33, R33 ;  /* 0x0000002100217308 */ /* 0x000fe20000000800 */
[----:B0-----:R-:W-:Y:S01]  /*3c50*/  FMNMX.FTZ R0, R6, R53, !PT ;  /* 0x0000003506007209 */ /* 0x001fe20007810000 */
        /* <DEDUP_REMOVED lines=8> */
[----:B------:R-:W-:Y:S01]  /*3ce0*/  FADD.FTZ R27, R148, R3 ;  /* 0x00000003941b7221 */ /* 0x000fe20000010000 */
[--C-:B------:R-:W-:Y:S01]  /*3cf0*/  FFMA.FTZ R149, R26, UR22, -R6.reuse ;  /* 0x000000161a957c23 */ /* 0x100fe20008010806 */
[--C-:B------:R-:W-:Y:S01]  /*3d00*/  FFMA.FTZ R151, R30, UR22, -R6.reuse ;  /* 0x000000161e977c23 */ /* 0x100fe20008010806 */
[--C-:B------:R-:W-:Y:S01]  /*3d10*/  FFMA.FTZ R10, R31, UR22, -R6.reuse ;  /* 0x000000161f0a7c23 */ /* 0x100fe20008010806 */
[----:B------:R-:W-:Y:S01]  /*3d20*/  FADD.FTZ R30, R150, R27 ;  /* 0x0000001b961e7221 */ /* 0x000fe20000010000 */
[----:B------:R-:W-:Y:S01]  /*3d30*/  MUFU.EX2 R8, R8 ;  /* 0x0000000800087308 */ /* 0x000fe20000000800 */
[--C-:B------:R-:W-:Y:S01]  /*3d40*/  FFMA.FTZ R145, R34, UR22, -R6.reuse ;  /* 0x0000001622917c23 */ /* 0x100fe20008010806 */
[----:B------:R-:W-:Y:S01]  /*3d50*/  FFMA.FTZ R12, R35, UR22, -R6 ;  /* 0x00000016230c7c23 */ /* 0x000fe20008010806 */
[----:B--2---:R-:W-:Y:S01]  /*3d60*/  FADD.FTZ R27, R5, R30 ;  /* 0x0000001e051b7221 */ /* 0x004fe20000010000 */
[--C-:B------:R-:W-:Y:S01]  /*3d70*/  FFMA.FTZ R147, R38, UR22, -R6.reuse ;  /* 0x0000001626937c23 */ /* 0x100fe20008010806 */
[--C-:B------:R-:W-:Y:S01]  /*3d80*/  FFMA.FTZ R14, R39, UR22, -R6.reuse ;  /* 0x00000016270e7c23 */ /* 0x100fe20008010806 */
[--C-:B------:R-:W-:Y:S01]  /*3d90*/  FFMA.FTZ R141, R42, UR22, -R6.reuse ;  /* 0x000000162a8d7c23 */ /* 0x100fe20008010806 */
[----:B---3--:R-:W-:Y:S01]  /*3da0*/  FADD.FTZ R30, R144, R27 ;  /* 0x0000001b901e7221 */ /* 0x008fe20000010000 */
[----:B------:R-:W0:Y:S01]  /*3db0*/  MUFU.EX2 R149, R149 ;  /* 0x0000009500957308 */ /* 0x000e220000000800 */
[--C-:B------:R-:W-:Y:S01]  /*3dc0*/  FFMA.FTZ R20, R43, UR22, -R6.reuse ;  /* 0x000000162b147c23 */ /* 0x100fe20008010806 */
[----:B------:R-:W-:Y:S01]  /*3dd0*/  FFMA.FTZ R143, R46, UR22, -R6 ;  /* 0x000000162e8f7c23 */ /* 0x000fe20008010806 */
[----:B-----5:R-:W-:Y:S01]  /*3de0*/  FADD.FTZ R27, R7, R30 ;  /* 0x0000001e071b7221 */ /* 0x020fe20000010000 */
[--C-:B------:R-:W-:Y:S01]  /*3df0*/  FFMA.FTZ R24, R47, UR22, -R6.reuse ;  /* 0x000000162f187c23 */ /* 0x100fe20008010806 */
[--C-:B------:R-:W-:Y:S01]  /*3e00*/  FFMA.FTZ R137, R50, UR22, -R6.reuse ;  /* 0x0000001632897c23 */ /* 0x100fe20008010806 */
[--C-:B------:R-:W-:Y:S01]  /*3e10*/  FFMA.FTZ R26, R51, UR22, -R6.reuse ;  /* 0x00000016331a7c23 */ /* 0x100fe20008010806 */
[----:B----4-:R-:W-:Y:S01]  /*3e20*/  FADD.FTZ R32, R146, R27 ;  /* 0x0000001b92207221 */ /* 0x010fe20000010000 */
[----:B------:R-:W1:Y:S01]  /*3e30*/  MUFU.EX2 R151, R151 ;  /* 0x0000009700977308 */ /* 0x000e620000000800 */
[--C-:B------:R-:W-:Y:S01]  /*3e40*/  FFMA.FTZ R139, R54, UR22, -R6.reuse ;  /* 0x00000016368b7c23 */ /* 0x100fe20008010806 */
[----:B------:R-:W-:Y:S01]  /*3e50*/  FFMA.FTZ R28, R55, UR22, -R6 ;  /* 0x00000016371c7c23 */ /* 0x000fe20008010806 */
[----:B------:R-:W-:Y:S01]  /*3e60*/  FADD.FTZ R27, R9, R32 ;  /* 0x00000020091b7221 */ /* 0x000fe20000010000 */
[--C-:B------:R-:W-:Y:S01]  /*3e70*/  FFMA.FTZ R133, R58, UR22, -R6.reuse ;  /* 0x000000163a857c23 */ /* 0x100fe20008010806 */
[--C-:B------:R-:W-:Y:S01]  /*3e80*/  FFMA.FTZ R30, R59, UR22, -R6.reuse ;  /* 0x000000163b1e7c23 */ /* 0x100fe20008010806 */
[----:B------:R-:W-:Y:S01]  /*3e90*/  FFMA.FTZ R135, R62, UR22, -R6 ;  /* 0x000000163e877c23 */ /* 0x000fe20008010806 */
[----:B------:R-:W-:Y:S01]  /*3ea0*/  FADD.FTZ R32, R140, R27 ;  /* 0x0000001b8c207221 */ /* 0x000fe20000010000 */
[----:B------:R-:W2:Y:S01]  /*3eb0*/  MUFU.EX2 R10, R10 ;  /* 0x0000000a000a7308 */ /* 0x000ea20000000800 */
[----:B0-----:R-:W-:Y:S01]  /*3ec0*/  FADD.FTZ R34, R149, R8 ;  /* 0x0000000895227221 */ /* 0x001fe20000010000 */
[----:B------:R-:W-:Y:S01]  /*3ed0*/  FFMA.FTZ R129, R66, UR22, -R6 ;  /* 0x0000001642817c23 */ /* 0x000fe20008010806 */
[----:B------:R-:W-:Y:S01]  /*3ee0*/  FADD.FTZ R31, R11, R32 ;  /* 0x000000200b1f7221 */ /* 0x000fe20000010000 */
[--C-:B------:R-:W-:Y:S01]  /*3ef0*/  FFMA.FTZ R32, R63, UR22, -R6.reuse ;  /* 0x000000163f207c23 */ /* 0x100fe20008010806 */
[--C-:B------:R-:W-:Y:S01]  /*3f00*/  FFMA.FTZ R131, R70, UR22, -R6.reuse ;  /* 0x0000001646837c23 */ /* 0x100fe20008010806 */
[----:B------:R-:W-:Y:S01]  /*3f10*/  FFMA.FTZ R74, R74, UR22, -R6 ;  /* 0x000000164a4a7c23 */ /* 0x000fe20008010806 */
[----:B------:R-:W-:Y:S01]  /*3f20*/  FADD.FTZ R36, R142, R31 ;  /* 0x0000001f8e247221 */ /* 0x000fe20000010000 */
[----:B------:R-:W0:Y:S01]  /*3f30*/  MUFU.EX2 R145, R145 ;  /* 0x0000009100917308 */ /* 0x000e220000000800 */
[----:B-1----:R-:W-:Y:S01]  /*3f40*/  FADD.FTZ R27, R151, R34 ;  /* 0x00000022971b7221 */ /* 0x002fe20000010000 */
[----:B------:R-:W-:Y:S01]  /*3f50*/  FFMA.FTZ R75, R75, UR22, -R6 ;  /* 0x000000164b4b7c23 */ /* 0x000fe20008010806 */
[----:B------:R-:W-:Y:S01]  /*3f60*/  FADD.FTZ R31, R13, R36 ;  /* 0x000000240d1f7221 */ /* 0x000fe20000010000 */
[--C-:B------:R-:W-:Y:S01]  /*3f70*/  FFMA.FTZ R78, R78, UR22, -R6.reuse ;  /* 0x000000164e4e7c23 */ /* 0x100fe20008010806 */
[--C-:B------:R-:W-:Y:S01]  /*3f80*/  FFMA.FTZ R79, R79, UR22, -R6.reuse ;  /* 0x000000164f4f7c23 */ /* 0x100fe20008010806 */
[--C-:B------:R-:W-:Y:S01]  /*3f90*/  FFMA.FTZ R82, R82, UR22, -R6.reuse ;  /* 0x0000001652527c23 */ /* 0x100fe20008010806 */
[--C-:B------:R-:W-:Y:S01]  /*3fa0*/  FFMA.FTZ R83, R83, UR22, -R6.reuse ;  /* 0x0000001653537c23 */ /* 0x100fe20008010806 */
[----:B------:R-:W1:Y:S01]  /*3fb0*/  MUFU.EX2 R12, R12 ;  /* 0x0000000c000c7308 */ /* 0x000e620000000800 */
[----:B--2---:R-:W-:Y:S01]  /*3fc0*/  FADD.FTZ R34, R10, R27 ;  /* 0x0000001b0a227221 */ /* 0x004fe20000010000 */
[--C-:B------:R-:W-:Y:S01]  /*3fd0*/  FFMA.FTZ R86, R86, UR22, -R6.reuse ;  /* 0x0000001656567c23 */ /* 0x100fe20008010806 */
[----:B------:R-:W-:Y:S01]  /*3fe0*/  FFMA.FTZ R87, R87, UR22, -R6 ;  /* 0x0000001657577c23 */ /* 0x000fe20008010806 */
[----:B------:R-:W-:-:S02]  /*3ff0*/  F2FP.F16.F32.PACK_AB R148, R3, R148 ;  /* 0x000000940394723e */ /* 0x000fc400000000ff */
[----:B------:R-:W-:Y:S02]  /*4000*/  F2FP.F16.F32.PACK_AB R150, R5, R150 ;  /* 0x000000960596723e */ /* 0x000fe400000000ff */
[----:B------:R-:W2:Y:S01]  /*4010*/  MUFU.EX2 R147, R147 ;  /* 0x0000009300937308 */ /* 0x000ea20000000800 */
[----:B0-----:R-:W-:Y:S01]  /*4020*/  FADD.FTZ R27, R145, R34 ;  /* 0x00000022911b7221 */ /* 0x001fe20000010000 */
[----:B------:R-:W-:Y:S01]  /*4030*/  FADD.FTZ R34, R136, R31 ;  /* 0x0000001f88227221 */ /* 0x000fe20000010000 */
[----:B------:R-:W-:Y:S02]  /*4040*/  F2FP.F16.F32.PACK_AB R149, R8, R149 ;  /* 0x000000950895723e */ /* 0x000fe400000000ff */
[----:B------:R-:W-:Y:S01]  /*4050*/  F2FP.F16.F32.PACK_AB R144, R7, R144 ;  /* 0x000000900790723e */ /* 0x000fe200000000ff */
[----:B------:R-:W-:Y:S01]  /*4060*/  FADD.FTZ R31, R15, R34 ;  /* 0x000000220f1f7221 */ /* 0x000fe20000010000 */
[----:B------:R-:W-:Y:S01]  /*4070*/  FFMA.FTZ R34, R67, UR22, -R6 ;  /* 0x0000001643227c23 */ /* 0x000fe20008010806 */
[----:B------:R-:W0:Y:S01]  /*4080*/  MUFU.EX2 R14, R14 ;  /* 0x0000000e000e7308 */ /* 0x000e220000000800 */
[----:B-1----:R-:W-:Y:S01]  /*4090*/  FADD.FTZ R36, R12, R27 ;  /* 0x0000001b0c247221 */ /* 0x002fe20000010000 */
[----:B------:R-:W-:-:S02]  /*40a0*/  F2FP.F16.F32.PACK_AB R146, R9, R146 ;  /* 0x000000920992723e */ /* 0x000fc400000000ff */
[----:B------:R-:W-:Y:S02]  /*40b0*/  F2FP.F16.F32.PACK_AB R140, R11, R140 ;  /* 0x0000008c0b8c723e */ /* 0x000fe400000000ff */
[----:B------:R-:W-:Y:S02]  /*40c0*/  F2FP.F16.F32.PACK_AB R142, R13, R142 ;  /* 0x0000008e0d8e723e */ /* 0x000fe400000000ff */
[----:B------:R-:W1:Y:S01]  /*40d0*/  MUFU.EX2 R141, R141 ;  /* 0x0000008d008d7308 */ /* 0x000e620000000800 */
[----:B--2---:R-:W-:Y:S01]  /*40e0*/  FADD.FTZ R27, R147, R36 ;  /* 0x00000024931b7221 */ /* 0x004fe20000010000 */
[----:B------:R-:W-:Y:S01]  /*40f0*/  FADD.FTZ R36, R138, R31 ;  /* 0x0000001f8a247221 */ /* 0x000fe20000010000 */
[----:B------:R-:W-:Y:S02]  /*4100*/  F2FP.F16.F32.PACK_AB R136, R15, R136 ;  /* 0x000000880f88723e */ /* 0x000fe400000000ff */
[C---:B------:R-:W-:Y:S01]  /*4110*/  F2FP.F16.F32.PACK_AB R138, R21.reuse, R138 ;  /* 0x0000008a158a723e */ /* 0x040fe200000000ff */
        /* <DEDUP_REMOVED lines=8> */
[----:B------:R-:W-:Y:S01]  /*41a0*/  F2FP.F16.F32.PACK_AB R145, R12, R145 ;  /* 0x000000910c91723e */ /* 0x000fe200000000ff */
[----:B------:R-:W0:Y:S01]  /*41b0*/  MUFU.EX2 R143, R143 ;  /* 0x0000008f008f7308 */ /* 0x000e220000000800 */
[----:B-1----:R-:W-:Y:S01]  /*41c0*/  FADD.FTZ R27, R141, R38 ;  /* 0x000000268d1b7221 */ /* 0x002fe20000010000 */
[----:B------:R-:W-:Y:S01]  /*41d0*/  FADD.FTZ R40, R134, R31 ;  /* 0x0000001f86287221 */ /* 0x000fe20000010000 */
[C---:B------:R-:W-:Y:S02]  /*41e0*/  F2FP.F16.F32.PACK_AB R134, R29.reuse, R134 ;  /* 0x000000861d86723e */ /* 0x040fe400000000ff */
[----:B------:R-:W-:Y:S01]  /*41f0*/  F2FP.F16.F32.PACK_AB R147, R14, R147 ;  /* 0x000000930e93723e */ /* 0x000fe200000000ff */
[----:B------:R-:W-:Y:S01]  /*4200*/  FADD.FTZ R31, R29, R40 ;  /* 0x000000281d1f7221 */ /* 0x000fe20000010000 */
[----:B------:R-:W-:Y:S01]  /*4210*/  IMAD.IADD R40, R17, 0x1, -R18 ;  /* 0x0000000111287824 */ /* 0x000fe200078e0a12 */
[----:B------:R-:W1:Y:S01]  /*4220*/  MUFU.EX2 R24, R24 ;  /* 0x0000001800187308 */ /* 0x000e620000000800 */
[C---:B--2---:R-:W-:Y:S01]  /*4230*/  FADD.FTZ R38, R20.reuse, R27 ;  /* 0x0000001b14267221 */ /* 0x044fe20000010000 */
[----:B------:R-:W-:Y:S01]  /*4240*/  F2FP.F16.F32.PACK_AB R141, R20, R141 ;  /* 0x0000008d148d723e */ /* 0x000fe200000000ff */
[----:B------:R-:W-:-:S05]  /*4250*/  IMAD R40, R153, 0xc0, R40 ;  /* 0x000000c099287824 */ /* 0x000fca00078e0228 */
[----:B------:R-:W2:Y:S01]  /*4260*/  MUFU.EX2 R137, R137 ;  /* 0x0000008900897308 */ /* 0x000ea20000000800 */
[----:B0-----:R-:W-:Y:S01]  /*4270*/  FADD.FTZ R27, R143, R38 ;  /* 0x000000268f1b7221 */ /* 0x001fe20000010000 */
[----:B------:R-:W-:-:S06]  /*4280*/  R2UR UR10, R40 ;  /* 0x00000000280a72ca */ /* 0x000fcc00000e0000 */
[----:B------:R-:W0:Y:S01]  /*4290*/  MUFU.EX2 R26, R26 ;  /* 0x0000001a001a7308 */ /* 0x000e220000000800 */
[C---:B-1----:R-:W-:Y:S01]  /*42a0*/  FADD.FTZ R38, R24.reuse, R27 ;  /* 0x0000001b18267221 */ /* 0x042fe20000010000 */
[----:B------:R-:W-:-:S05]  /*42b0*/  F2FP.F16.F32.PACK_AB R143, R24, R143 ;  /* 0x0000008f188f723e */ /* 0x000fca00000000ff */
[----:B------:R-:W-:Y:S01]  /*42c0*/  UIADD3 UR6, UR10, UR6, URZ ;  /* 0x000000060a067290 */ /* 0x000fe2000fffe03f */
[----:B------:R-:W1:Y:S01]  /*42d0*/  MUFU.EX2 R139, R139 ;  /* 0x0000008b008b7308 */ /* 0x000e620000000800 */
[----:B--2---:R-:W-:Y:S01]  /*42e0*/  FADD.FTZ R27, R137, R38 ;  /* 0x00000026891b7221 */ /* 0x004fe20000010000 */
[----:B------:R-:W-:Y:S01]  /*42f0*/  FADD.FTZ R38, R128, R31 ;  /* 0x0000001f80267221 */ /* 0x000fe20000010000 */
[----:B------:R-:W-:-:S05]  /*4300*/  F2FP.F16.F32.PACK_AB R128, R33, R128 ;  /* 0x000000802180723e */ /* 0x000fca00000000ff */
        /* <DEDUP_REMOVED lines=66> */
[----:B------:R-:W-:Y:S02]  /*4730*/  VIADD R3, R88, 0xfffffffe ;  /* 0xfffffffe58037836 */ /* 0x000fe40000000000 */
[C---:B-1----:R-:W-:Y:S01]  /*4740*/  FADD.FTZ R6, R53.reuse, R6 ;  /* 0x0000000635067221 */ /* 0x042fe20000010000 */
[----:B------:R-:W-:Y:S01]  /*4750*/  F2FP.F16.F32.PACK_AB R122, R53, R122 ;  /* 0x0000007a357a723e */ /* 0x000fe200000000ff */
        /* <DEDUP_REMOVED lines=14> */
.L_x_11339:
[----:B------:R-:W-:-:S11]  /*4840*/  UISETP.NE.AND UP1, UPT, UR7, 0x1, UPT ;  /* 0x000000010700788c */ /* 0x000fd6000bf25270 */
[----:B------:R-:W-:Y:S02]  /*4850*/  @UP1 ULDC.64 UR18, c[0x0][0x9e8] ;  /* 0x00027a0000121ab9 */ /* 0x000fe40000000a00 */
[----:B------:R-:W-:-:S04]  /*4860*/  UIMAD.WIDE.U32 UR10, UR14, UR18, URZ ;  /* 0x000000120e0a72a5 */ /* 0x000fc8000f8e003f */
[----:B------:R-:W-:-:S12]  /*4870*/  @UP1 USHF.R.U32.HI UR14, URZ, UR19, UR11 ;  /* 0x000000133f0e1299 */ /* 0x000fd8000801160b */
.L_x_11340:
[----:B------:R-:W-:-:S04]  /*4880*/  UIMAD UR7, UR14, UR7, UR7 ;  /* 0x000000070e0772a4 */ /* 0x000fc8000f8e0207 */
[----:B------:R-:W-:-:S04]  /*4890*/  UISETP.LT.AND UP1, UPT, UR6, UR7, UPT ;  /* 0x000000070600728c */ /* 0x000fc8000bf21270 */
[----:B------:R-:W-:-:S12]  /*48a0*/  USEL UR6, UR6, UR7, UP1 ;  /* 0x0000000706067287 */ /* 0x000fd80008800000 */
.L_x_11338:
        /* <DEDUP_REMOVED lines=23> */
[----:B------:R-:W-:Y:S01]  /*4a20*/  IADD3 R7, R4, R17, -R18 ;  /* 0x0000001104077210 */ /* 0x000fe20007ffe812 */
        /* <DEDUP_REMOVED lines=8> */
.L_x_11358:
        /* <DEDUP_REMOVED lines=9> */
.L_x_11343:
[----:B------:R-:W-:Y:S01]  /*4b40*/  ULEA UR6, UR26, UR45, 0x3 ;  /* 0x0000002d1a067291 */ /* 0x000fe2000f8e183f */
[----:B------:R-:W-:-:S05]  /*4b50*/  IMAD.U32 R8, RZ, RZ, UR25 ;  /* 0x00000019ff087e24 */ /* 0x000fca000f8e00ff */
[----:B------:R-:W-:-:S04]  /*4b60*/  SHF.L.U32 R8, R8, 0x1f, RZ ;  /* 0x0000001f08087819 */ /* 0x000fc800000006ff */
[----:B------:R0:W1:Y:S01]  /*4b70*/  SYNCS.PHASECHK.TRANS64.TRYWAIT P2, [UR6+0x16830], R8 ;  /* 0x01683008ff0075a7 */ /* 0x0000620008040146 */
[----:B------:R-:W-:Y:S05]  /*4b80*/  @!P0 BRA `(.L_x_11344) ;  /* 0x0000000000048947 */ /* 0x000fea0003800000 */
[----:B------:R-:W-:Y:S01]  /*4b90*/  BPT.TRAP 0x1 ;  /* 0x000000040000795c */ /* 0x000fe20000300000 */
.L_x_11344:
[----:B-1----:R-:W-:Y:S05]  /*4ba0*/  @P2 BRA `(.L_x_11342) ;  /* 0x0000000000082947 */ /* 0x002fea0003800000 */
[----:B------:R-:W1:Y:S02]  /*4bb0*/  SYNCS.PHASECHK.TRANS64.TRYWAIT P2, [UR6+0x16830], R8 ;  /* 0x01683008ff0075a7 */ /* 0x000e640008040146 */
[----:B-1----:R-:W-:Y:S05]  /*4bc0*/  @!P2 BRA `(.L_x_11345) ;  /* 0x000000dc00f8a947 */ /* 0x002fea0003800000 */
.L_x_11342:
[----:B------:R-:W2:Y:S01]  /*4bd0*/  S2R R10, SR_TID.X ;  /* 0x00000000000a7919 */ /* 0x000ea20000002100 */
        /* <DEDUP_REMOVED lines=9> */
[----:B01----:R-:W-:-:S05]  /*4c70*/  VIADD R8, R10, 0x8 ;  /* 0x000000080a087836 */ /* 0x003fca0000000000 */
        /* <DEDUP_REMOVED lines=16> */
.L_x_11347:
[----:B------:R-:W-:Y:S01]  /*4d80*/  ULEA UR6, UR39, UR45, 0x3 ;  /* 0x0000002d27067291 */ /* 0x000fe2000f8e183f */
[----:B------:R-:W-:-:S05]  /*4d90*/  IMAD.U32 R8, RZ, RZ, UR38 ;  /* 0x00000026ff087e24 */ /* 0x000fca000f8e00ff */
[----:B------:R-:W-:-:S04]  /*4da0*/  SHF.L.U32 R8, R8, 0x1f, RZ ;  /* 0x0000001f08087819 */ /* 0x000fc800000006ff */
[----:B------:R0:W1:Y:S01]  /*4db0*/  SYNCS.PHASECHK.TRANS64.TRYWAIT P2, [UR6+0x16850], R8 ;  /* 0x01685008ff0075a7 */ /* 0x0000620008040146 */
[----:B------:R-:W-:Y:S05]  /*4dc0*/  @!P0 BRA `(.L_x_11348) ;  /* 0x0000000000048947 */ /* 0x000fea0003800000 */
[----:B------:R-:W-:Y:S01]  /*4dd0*/  BPT.TRAP 0x1 ;  /* 0x000000040000795c */ /* 0x000fe20000300000 */
.L_x_11348:
[----:B-1----:R-:W-:Y:S05]  /*4de0*/  @P2 BRA `(.L_x_11346) ;  /* 0x0000000000082947 */ /* 0x002fea0003800000 */
[----:B------:R-:W1:Y:S02]  /*4df0*/  SYNCS.PHASECHK.TRANS64.TRYWAIT P2, [UR6+0x16850], R8 ;  /* 0x01685008ff0075a7 */ /* 0x000e640008040146 */
[----:B-1----:R-:W-:Y:S05]  /*4e00*/  @!P2 BRA `(.L_x_11349) ;  /* 0x000000dc0080a947 */ /* 0x002fea0003800000 */
.L_x_11346:
[----:B------:R-:W-:Y:S01]  /*4e10*/  UIADD3 UR6, UR45, 0x400, URZ ;  /* 0x000004002d067890 */ /* 0x000fe2000fffe03f */
[----:B------:R-:W-:Y:S01]  /*4e20*/  WARPGROUP.ARRIVE ;  /* 0x00000000000079c5 */ /* 0x000fe20000000000 */
[----:B------:R-:W-:-:S05]  /*4e30*/  UMOV UR7, 0x40000040 ;  /* 0x4000004000077882 */ /* 0x000fca0000000000 */
[----:B------:R-:W2:Y:S01]  /*4e40*/  S2R R14, SR_TID.X ;  /* 0x00000000000e7919 */ /* 0x000ea20000002100 */
[----:B------:R-:W-:Y:S01]  /*4e50*/  USHF.R.U32.HI UR6, URZ, 0x4, UR6 ;  /* 0x000000043f067899 */ /* 0x000fe20008011606 */
[----:B------:R-:W-:Y:S02]  /*4e60*/  IMAD.U32 R12, RZ, RZ, UR26 ;  /* 0x0000001aff0c7e24 */ /* 0x000fe4000f8e00ff */
[----:B01----:R-:W-:Y:S01]  /*4e70*/  IMAD.SHL.U32 R8, R3, 0x80, RZ ;  /* 0x0000008003087824 */ /* 0x003fe200078e00ff */
[----:B------:R-:W-:Y:S02]  /*4e80*/  ULOP3.LUT UR6, UR6, 0x3fff, URZ, 0xc0, !UPT ;  /* 0x00003fff06067892 */ /* 0x000fe4000f8ec03f */
[----:B------:R-:W-:Y:S02]  /*4e90*/  @!P1 LEA R12, R12, UR45, 0x3 ;  /* 0x0000002d0c0c9c11 */ /* 0x000fe4000f8e18ff */
[----:B------:R-:W-:Y:S01]  /*4ea0*/  ULEA UR10, UR39, UR6, 0xa ;  /* 0x00000006270a7291 */ /* 0x000fe2000f8e503f */
[----:B------:R-:W-:-:S02]  /*4eb0*/  IADD3 R15, R17, 0x1, -R8 ;  /* 0x00000001110f7810 */ /* 0x000fc40007ffe808 */
[----:B------:R-:W-:-:S03]  /*4ec0*/  @!P1 VIADD R12, R12, 0x16840 ;  /* 0x000168400c0c9836 */ /* 0x000fc60000000000 */
[----:B------:R-:W-:Y:S01]  /*4ed0*/  IMAD.IADD R15, R15, 0x1, -R18 ;  /* 0x000000010f0f7824 */ /* 0x000fe200078e0a12 */
[----:B------:R-:W-:Y:S01]  /*4ee0*/  UMOV UR6, UR10 ;  /* 0x0000000a00067c82 */ /* 0x000fe20008000000 */
[----:B------:R-:W-:Y:S01]  /*4ef0*/  @!P1 PRMT R12, RZ, 0x654, R12 ;  /* 0x00000654ff0c9816 */ /* 0x000fe2000000000c */
[----:B------:R-:W-:Y:S01]  /*4f00*/  HGMMA.64x64x16.F32 R88, R148, gdesc[UR4].tnspB, R88, gsb0 ;  /* 0x40e0000494587df0 */ /* 0x000fe20008000858 */
[----:B------:R-:W-:Y:S01]  /*4f10*/  UIADD3 UR6, UR10, 0x80, URZ ;  /* 0x000000800a067890 */ /* 0x000fe2000fffe03f */
[----:B------:R-:W-:Y:S01]  /*4f20*/  IMAD R15, R16, -0x2, R15 ;  /* 0xfffffffe100f7824 */ /* 0x000fe200078e020f */
[----:B------:R-:W-:Y:S01]  /*4f30*/  UMOV UR7, 0x40000040 ;  /* 0x4000004000077882 */ /* 0x000fe20000000000 */
[----:B--2---:R-:W-:Y:S02]  /*4f40*/  SHF.R.U32.HI R10, RZ, 0x7, R14 ;  /* 0x00000007ff0a7819 */ /* 0x004fe4000001160e */
[----:B------:R-:W-:-:S03]  /*4f50*/  ISETP.GE.U32.AND P2, PT, R14, 0x180, PT ;  /* 0x000001800e00780c */ /* 0x000fc60003f46070 */
[----:B------:R-:W-:-:S05]  /*4f60*/  VIADD R10, R10, 0x9 ;  /* 0x000000090a0a7836 */ /* 0x000fca0000000000 */
[----:B------:R-:W-:Y:S02]  /*4f70*/  SEL R14, R10, 0x9, !P2 ;  /* 0x000000090a0e7807 */ /* 0x000fe40005000000 */
[----:B------:R-:W-:Y:S01]  /*4f80*/  PLOP3.LUT P2, PT, PT, PT, UP0, 0x40, 0x0 ;  /* 0x000000000000781c */ /* 0x000fe20003f4e808 */
        /* <DEDUP_REMOVED lines=41> */
[----:B0-----:R-:W-:Y:S06]  /*5220*/  @P2 BRA `(.L_x_11350) ;  /* 0x0000000000582947 */ /* 0x001fec0003800000 */
        /* <DEDUP_REMOVED lines=11> */
.L_x_11352:
[----:B------:R-:W-:Y:S02]  /*52e0*/  IMAD.U32 R120, RZ, RZ, UR24 ;  /* 0x00000018ff787e24 */ /* 0x000fe4000f8e00ff */
[----:B------:R-:W-:-:S03]  /*52f0*/  IMAD.MOV.U32 R21, RZ, RZ, R7 ;  /* 0x000000ffff157224 */ /* 0x000fc600078e0007 */
[----:B------:R-:W-:-:S13]  /*5300*/  ISETP.NE.AND P2, PT, R120, 0x1, PT ;  /* 0x000000017800780c */ /* 0x000fda0003f45270 */
[----:B------:R-:W0:Y:S02]  /*5310*/  @P2 LDC.64 R14, c[0x0][0x9e8] ;  /* 0x00027a00ff0e2b82 */ /* 0x000e240000000a00 */
[----:B0-----:R-:W-:-:S05]  /*5320*/  @P2 IMAD.HI.U32 R14, R7, R14, RZ ;  /* 0x0000000e070e2227 */ /* 0x001fca00078e00ff */
[----:B------:R-:W-:-:S07]  /*5330*/  @P2 SHF.R.U32.HI R21, RZ, R15, R14 ;  /* 0x0000000fff152219 */ /* 0x000fce000001160e */
.L_x_11353:
[----:B------:R-:W-:Y:S05]  /*5340*/  BSYNC B0 ;  /* 0x0000000000007941 */ /* 0x000fea0003800000 */
.L_x_11351:
[----:B------:R-:W-:-:S04]  /*5350*/  IMAD R15, R21, R120, -R8 ;  /* 0x00000078150f7224 */ /* 0x000fc800078e0a08 */
[----:B------:R-:W-:-:S05]  /*5360*/  IMAD R15, R16, -0x2, R15 ;  /* 0xfffffffe100f7824 */ /* 0x000fca00078e020f */
[----:B------:R-:W-:Y:S02]  /*5370*/  VIADDMNMX R12, R15, R120, R12, PT ;  /* 0x000000780f0c7246 */ /* 0x000fe4000380010c */
[----:B------:R-:W-:-:S07]  /*5380*/  VIMNMX R10, R10, R15, !PT ;  /* 0x0000000f0a0a7248 */ /* 0x000fce0007fe0100 */
.L_x_11350:
[----:B------:R-:W-:Y:S02]  /*5390*/  ISETP.GT.AND P2, PT, R3, -0x1, PT ;  /* 0xffffffff0300780c */ /* 0x000fe40003f44270 */
[----:B------:R-:W-:Y:S02]  /*53a0*/  IADD3 R123, R123, 0x8, R4 ;  /* 0x000000087b7b7810 */ /* 0x000fe40007ffe004 */
[C---:B------:R-:W-:Y:S02]  /*53b0*/  ISETP.GT.AND P5, PT, R10.reuse, RZ, P2 ;  /* 0x000000ff0a00720c */ /* 0x040fe400017a4270 */
[----:B------:R-:W-:Y:S02]  /*53c0*/  ISETP.GT.AND P4, PT, R10, 0x1, P2 ;  /* 0x000000010a00780c */ /* 0x000fe40001784270 */
        /* <DEDUP_REMOVED lines=108> */
.L_x_11356:
[----:B------:R-:W-:Y:S02]  /*5a90*/  IMAD.U32 R12, RZ, RZ, UR24 ;  /* 0x00000018ff0c7e24 */ /* 0x000fe4000f8e00ff */
[----:B------:R-:W-:-:S03]  /*5aa0*/  IMAD.MOV.U32 R125, RZ, RZ, R9 ;  /* 0x000000ffff7d7224 */ /* 0x000fc600078e0009 */
[----:B------:R-:W-:-:S13]  /*5ab0*/  ISETP.NE.AND P3, PT, R12, 0x1, PT ;  /* 0x000000010c00780c */ /* 0x000fda0003f65270 */
[----:B------:R-:W0:Y:S02]  /*5ac0*/  @P3 LDC.64 R14, c[0x0][0x9e8] ;  /* 0x00027a00ff0e3b82 */ /* 0x000e240000000a00 */
[----:B0-----:R-:W-:-:S05]  /*5ad0*/  @P3 IMAD.HI.U32 R14, R9, R14, RZ ;  /* 0x0000000e090e3227 */ /* 0x001fca00078e00ff */
[----:B------:R-:W-:-:S07]  /*5ae0*/  @P3 SHF.R.U32.HI R125, RZ, R15, R14 ;  /* 0x0000000fff7d3219 */ /* 0x000fce000001160e */
.L_x_11357:
[----:B------:R-:W-:Y:S05]  /*5af0*/  BSYNC B0 ;  /* 0x0000000000007941 */ /* 0x000fea0003800000 */
.L_x_11355:
[----:B------:R-:W-:-:S04]  /*5b00*/  IMAD R15, R125, R12, -R8 ;  /* 0x0000000c7d0f7224 */ /* 0x000fc800078e0a08 */
[----:B------:R-:W-:-:S05]  /*5b10*/  IMAD R8, R16, -0x2, R15 ;  /* 0xfffffffe10087824 */ /* 0x000fca00078e020f */
[----:B------:R-:W-:Y:S02]  /*5b20*/  VIADDMNMX R123, R8, R12, R123, PT ;  /* 0x0000000c087b7246 */ /* 0x000fe4000380017b */
[----:B------:R-:W-:-:S07]  /*5b30*/  VIMNMX R121, R121, R8, !PT ;  /* 0x0000000879797248 */ /* 0x000fce0007fe0100 */
.L_x_11354:
        /* <DEDUP_REMOVED lines=20> */
[C---:B------:R-:W-:Y:S02]  /*5c80*/  ISETP.GT.AND P5, PT, R121.reuse, RZ, P2 ;  /* 0x000000ff7900720c */ /* 0x040fe400017a4270 */
[----:B------:R-:W-:Y:S02]  /*5c90*/  FMNMX.FTZ R8, R44, R15, !PT ;  /* 0x0000000f2c087209 */ /* 0x000fe40007810000 */
        /* <DEDUP_REMOVED lines=42> */
[C---:B------:R-:W-:Y:S02]  /*5f40*/  ISETP.GT.AND P3, PT, R121.reuse, 0x29, P2 ;  /* 0x000000297900780c */ /* 0x040fe40001764270 */
[----:B------:R-:W-:Y:S01]  /*5f50*/  FSEL R46, R46, -INF , !P4 ;  /* 0xff8000002e2e7808 */ /* 0x000fe20006000000 */
[----:B------:R-:W0:Y:S01]  /*5f60*/  SHFL.BFLY PT, R15, R10, 0x2, 0x1f ;  /* 0x0c401f000a0f7f89 */ /* 0x000e2200000e0000 */
[----:B------:R-:W-:-:S04]  /*5f70*/  ISETP.GT.AND P4, PT, R121, 0x30, P2 ;  /* 0x000000307900780c */ /* 0x000fc80001784270 */
[----:B------:R-:W-:-:S04]  /*5f80*/  ISETP.LT.OR P4, PT, R123, 0x31, P4 ;  /* 0x000000317b00780c */ /* 0x000fc80002781670 */
[----:B------:R-:W-:Y:S02]  /*5f90*/  FSEL R50, R50, -INF , !P4 ;  /* 0xff80000032327808 */ /* 0x000fe40006000000 */
[----:B------:R-:W-:-:S04]  /*5fa0*/  ISETP.GT.AND P4, PT, R121, 0x39, P2 ;  /* 0x000000397900780c */ /* 0x000fc80001784270 */
[----:B------:R-:W-:-:S04]  /*5fb0*/  ISETP.LT.OR P4, PT, R123, 0x3a, P4 ;  /* 0x0000003a7b00780c */ /* 0x000fc80002781670 */
[----:B------:R-:W-:Y:S02]  /*5fc0*/  FSEL R55, R55, -INF , !P4 ;  /* 0xff80000037377808 */ /* 0x000fe40006000000 */
[----:B------:R-:W-:Y:S02]  /*5fd0*/  ISETP.GT.AND P4, PT, R121, 0x48, P2 ;  /* 0x000000487900780c */ /* 0x000fe40001784270 */
[----:B0-----:R-:W-:Y:S02]  /*5fe0*/  FMNMX.FTZ R15, R10, R15, !PT ;  /* 0x0000000f0a0f7209 */ /* 0x001fe40007810000 */
[----:B------:R-:W-:-:S03]  /*5ff0*/  ISETP.LT.OR P4, PT, R123, 0x49, P4 ;  /* 0x000000497b00780c */ /* 0x000fc60002781670 */
[----:B------:R-:W0:Y:S01]  /*6000*/  SHFL.BFLY PT, R8, R15, 0x1, 0x1f ;  /* 0x0c201f000f087f89 */ /* 0x000e2200000e0000 */
[----:B------:R-:W-:Y:S02]  /*6010*/  FSEL R62, R62, -INF , !P4 ;  /* 0xff8000003e3e7808 */ /* 0x000fe40006000000 */
        /* <DEDUP_REMOVED lines=16> */
[--C-:B------:R-:W-:Y:S01]  /*6120*/  FFMA.FTZ R21, R29, UR22, -R10.reuse ;  /* 0x000000161d157c23 */ /* 0x100fe2000801080a */
[----:B------:R-:W-:Y:S01]  /*6130*/  FSEL R29, R26, -INF , !P5 ;  /* 0xff8000001a1d7808 */ /* 0x000fe20006800000 */
[--C-:B------:R-:W-:Y:S01]  /*6140*/  FFMA.FTZ R148, R25, UR22, -R10.reuse ;  /* 0x0000001619947c23 */ /* 0x100fe2000801080a */
[--C-:B------:R-:W-:Y:S01]  /*6150*/  FFMA.FTZ R25, R33, UR22, -R10.reuse ;  /* 0x0000001621197c23 */ /* 0x100fe2000801080a */
[----:B------:R-:W-:Y:S01]  /*6160*/  ISETP.LT.OR P5, PT, R123, 0x2a, P3 ;  /* 0x0000002a7b00780c */ /* 0x000fe20001fa1670 */
[----:B------:R-:W-:Y:S01]  /*6170*/  MUFU.EX2 R15, R15 ;  /* 0x0000000f000f7308 */ /* 0x000fe20000000800 */
        /* <DEDUP_REMOVED lines=35> */
[----:B------:R-:W-:Y:S01]  /*63b0*/  FFMA.FTZ R85, R85, UR22, -R10 ;  /* 0x0000001655557c23 */ /* 0x000fe2000801080a */
[----:B------:R-:W-:Y:S01]  /*63c0*/  FMNMX.FTZ R41, R43, R12, !PT ;  /* 0x0000000c2b297209 */ /* 0x000fe20007810000 */
[----:B------:R-:W-:Y:S01]  /*63d0*/  MUFU.EX2 R148, R148 ;  /* 0x0000009400947308 */ /* 0x000fe20000000800 */
[----:B------:R-:W-:-:S02]  /*63e0*/  ISETP.LT.OR P3, PT, R123, 0x41, P3 ;  /* 0x000000417b00780c */ /* 0x000fc40001f61670 */
[----:B------:R-:W-:Y:S02]  /*63f0*/  FMNMX.FTZ R12, R46, R41, !PT ;  /* 0x000000292e0c7209 */ /* 0x000fe40007810000 */
[----:B------:R-:W-:Y:S02]  /*6400*/  ISETP.LT.OR P5, PT, R123, 0x42, P5 ;  /* 0x000000427b00780c */ /* 0x000fe40002fa1670 */
[----:B------:R-:W-:Y:S01]  /*6410*/  FMNMX.FTZ R41, R47, R12, !PT ;  /* 0x0000000c2f297209 */ /* 0x000fe20007810000 */
[----:B------:R-:W-:Y:S01]  /*6420*/  MUFU.EX2 R150, R150 ;  /* 0x0000009600967308 */ /* 0x000fe20000000800 */
[----:B------:R-:W-:Y:S02]  /*6430*/  FSEL R58, R58, -INF , !P3 ;  /* 0xff8000003a3a7808 */ /* 0x000fe40005800000 */
[----:B------:R-:W-:Y:S01]  /*6440*/  FMNMX.FTZ R12, R50, R41, !PT ;  /* 0x00000029320c7209 */ /* 0x000fe20007810000 */
[----:B------:R-:W-:Y:S01]  /*6450*/  FFMA.FTZ R41, R45, UR22, -R10 ;  /* 0x000000162d297c23 */ /* 0x000fe2000801080a */
[----:B------:R-:W-:-:S02]  /*6460*/  ISETP.GT.AND P3, PT, R121, 0x49, P2 ;  /* 0x000000497900780c */ /* 0x000fc40001764270 */
[----:B------:R-:W-:Y:S01]  /*6470*/  FMNMX.FTZ R45, R51, R12, !PT ;  /* 0x0000000c332d7209 */ /* 0x000fe20007810000 */
[----:B------:R-:W-:Y:S01]  /*6480*/  MUFU.EX2 R21, R21 ;  /* 0x0000001500157308 */ /* 0x000fe20000000800 */
[----:B------:R-:W-:Y:S02]  /*6490*/  FSEL R59, R59, -INF , !P5 ;  /* 0xff8000003b3b7808 */ /* 0x000fe40006800000 */
[----:B------:R-:W-:Y:S02]  /*64a0*/  FMNMX.FTZ R12, R54, R45, !PT ;  /* 0x0000002d360c7209 */ /* 0x000fe40007810000 */
[----:B------:R-:W-:Y:S02]  /*64b0*/  ISETP.GT.AND P5, PT, R121, 0x50, P2 ;  /* 0x000000507900780c */ /* 0x000fe400017a4270 */
[----:B------:R-:W-:Y:S01]  /*64c0*/  FMNMX.FTZ R45, R55, R12, !PT ;  /* 0x0000000c372d7209 */ /* 0x000fe20007810000 */
[----:B------:R-:W-:Y:S01]  /*64d0*/  MUFU.EX2 R144, R144 ;  /* 0x0000009000907308 */ /* 0x000fe20000000800 */
[----:B------:R-:W-:-:S02]  /*64e0*/  ISETP.LT.OR P3, PT, R123, 0x4a, P3 ;  /* 0x0000004a7b00780c */ /* 0x000fc40001f61670 */
[----:B------:R-:W-:Y:S01]  /*64f0*/  FMNMX.FTZ R12, R58, R45, !PT ;  /* 0x0000002d3a0c7209 */ /* 0x000fe20007810000 */
[----:B------:R-:W-:Y:S01]  /*6500*/  FFMA.FTZ R45, R49, UR22, -R10 ;  /* 0x00000016312d7c23 */ /* 0x000fe2000801080a */
[----:B------:R-:W-:Y:S02]  /*6510*/  FSEL R63, R63, -INF , !P3 ;  /* 0xff8000003f3f7808 */ /* 0x000fe40005800000 */
[----:B------:R-:W-:Y:S01]  /*6520*/  FMNMX.FTZ R49, R59, R12, !PT ;  /* 0x0000000c3b317209 */ /* 0x000fe20007810000 */
[----:B------:R-:W-:Y:S01]  /*6530*/  MUFU.EX2 R25, R25 ;  /* 0x0000001900197308 */ /* 0x000fe20000000800 */
[----:B------:R-:W-:Y:S02]  /*6540*/  ISETP.LT.OR P5, PT, R123, 0x51, P5 ;  /* 0x000000517b00780c */ /* 0x000fe40002fa1670 */
[----:B------:R-:W-:Y:S02]  /*6550*/  FMNMX.FTZ R12, R62, R49, !PT ;  /* 0x000000313e0c7209 */ /* 0x000fe40007810000 */
[----:B------:R-:W-:-:S02]  /*6560*/  ISETP.GT.AND P3, PT, R121, 0x58, P2 ;  /* 0x000000587900780c */ /* 0x000fc40001764270 */
[----:B------:R-:W-:Y:S01]  /*6570*/  FSEL R66, R66, -INF , !P5 ;  /* 0xff80000042427808 */ /* 0x000fe20006800000 */
[----:B------:R-:W-:Y:S01]  /*6580*/  MUFU.EX2 R146, R146 ;  /* 0x0000009200927308 */ /* 0x000fe20000000800 */
[----:B------:R-:W-:Y:S02]  /*6590*/  FMNMX.FTZ R49, R63, R12, !PT ;  /* 0x0000000c3f317209 */ /* 0x000fe40007810000 */
[----:B------:R-:W-:Y:S02]  /*65a0*/  ISETP.GT.AND P5, PT, R121, 0x59, P2 ;  /* 0x000000597900780c */ /* 0x000fe400017a4270 */
[----:B------:R-:W-:Y:S02]  /*65b0*/  ISETP.LT.OR P3, PT, R123, 0x59, P3 ;  /* 0x000000597b00780c */ /* 0x000fe40001f61670 */
[----:B------:R-:W-:Y:S01]  /*65c0*/  FMNMX.FTZ R12, R66, R49, !PT ;  /* 0x00000031420c7209 */ /* 0x000fe20007810000 */
[----:B------:R-:W-:Y:S01]  /*65d0*/  FFMA.FTZ R49, R53, UR22, -R10 ;  /* 0x0000001635317c23 */ /* 0x000fe2000801080a */
[----:B------:R-:W-:Y:S01]  /*65e0*/  ISETP.LT.OR P5, PT, R123, 0x5a, P5 ;  /* 0x0000005a7b00780c */ /* 0x000fe20002fa1670 */
[----:B------:R-:W-:Y:S01]  /*65f0*/  MUFU.EX2 R33, R33 ;  /* 0x0000002100217308 */ /* 0x000fe20000000800 */
[----:B------:R-:W-:-:S02]  /*6600*/  FSEL R70, R70, -INF , !P3 ;  /* 0xff80000046467808 */ /* 0x000fc40005800000 */
[----:B------:R-:W-:Y:S02]  /*6610*/  FMNMX.FTZ R53, R67, R12, !PT ;  /* 0x0000000c43357209 */ /* 0x000fe40007810000 */
[----:B------:R-:W-:Y:S02]  /*6620*/  ISETP.GT.AND P3, PT, R121, 0x61, P2 ;  /* 0x000000617900780c */ /* 0x000fe40001764270 */
[----:B------:R-:W-:Y:S01]  /*6630*/  FSEL R71, R71, -INF , !P5 ;  /* 0xff80000047477808 */ /* 0x000fe20006800000 */
[----:B------:R-:W-:Y:S01]  /*6640*/  MUFU.EX2 R140, R140 ;  /* 0x0000008c008c7308 */ /* 0x000fe20000000800 */
[----:B------:R-:W-:Y:S02]  /*6650*/  FMNMX.FTZ R12, R70, R53, !PT ;  /* 0x00000035460c7209 */ /* 0x000fe40007810000 */
[----:B------:R-:W-:Y:S02]  /*6660*/  ISETP.GT.AND P5, PT, R121, 0x68, P2 ;  /* 0x000000687900780c */ /* 0x000fe400017a4270 */
[----:B------:R-:W-:-:S02]  /*6670*/  ISETP.LT.OR P3, PT, R123, 0x62, P3 ;  /* 0x000000627b00780c */ /* 0x000fc40001f61670 */
[----:B------:R-:W-:Y:S01]  /*6680*/  FMNMX.FTZ R53, R71, R12, !PT ;  /* 0x0000000c47357209 */ /* 0x000fe20007810000 */
[----:B------:R-:W-:Y:S01]  /*6690*/  MUFU.EX2 R37, R37 ;  /* 0x0000002500257308 */ /* 0x000fe20000000800 */
[----:B------:R-:W-:Y:S02]  /*66a0*/  FSEL R75, R75, -INF , !P3 ;  /* 0xff8000004b4b7808 */ /* 0x000fe40005800000 */
[----:B------:R-:W-:Y:S02]  /*66b0*/  ISETP.LT.OR P5, PT, R123, 0x69, P5 ;  /* 0x000000697b00780c */ /* 0x000fe40002fa1670 */
[----:B------:R-:W-:Y:S01]  /*66c0*/  FMNMX.FTZ R12, R74, R53, !PT ;  /* 0x000000354a0c7209 */ /* 0x000fe20007810000 */
[----:B------:R-:W-:Y:S01]  /*66d0*/  FFMA.FTZ R53, R57, UR22, -R10 ;  /* 0x0000001639357c23 */ /* 0x000fe2000801080a */
[----:B------:R-:W-:Y:S01]  /*66e0*/  ISETP.GT.AND P3, PT, R121, 0x70, P2 ;  /* 0x000000707900780c */ /* 0x000fe20001764270 */
[----:B------:R-:W-:Y:S01]  /*66f0*/  MUFU.EX2 R142, R142 ;  /* 0x0000008e008e7308 */ /* 0x000fe20000000800 */
[----:B------:R-:W-:-:S02]  /*6700*/  FSEL R78, R78, -INF , !P5 ;  /* 0xff8000004e4e7808 */ /* 0x000fc40006800000 */
[----:B------:R-:W-:Y:S02]  /*6710*/  FMNMX.FTZ R57, R75, R12, !PT ;  /* 0x0000000c4b397209 */ /* 0x000fe40007810000 */
        /* <DEDUP_REMOVED lines=10> */
[----:B------:R-:W-:Y:S01]  /*67c0*/  FMNMX.FTZ R12, R82, R57, !PT ;  /* 0x00000039520c7209 */ /* 0x000fe20007810000 */
[----:B------:R-:W-:Y:S01]  /*67d0*/  FFMA.FTZ R57, R61, UR22, -R10 ;  /* 0x000000163d397c23 */ /* 0x000fe2000801080a */
[----:B------:R-:W-:Y:S01]  /*67e0*/  ISETP.LT.OR P2, PT, R123, 0x7a, P2 ;  /* 0x0000007a7b00780c */ /* 0x000fe20001741670 */
[----:B------:R-:W-:Y:S01]  /*67f0*/  MUFU.EX2 R45, R45 ;  /* 0x0000002d002d7308 */ /* 0x000fe20000000800 */
[----:B------:R-:W-:-:S02]  /*6800*/  FSEL R86, R86, -INF , !P4 ;  /* 0xff80000056567808 */ /* 0x000fc40006000000 */
[----:B------:R-:W-:Y:S02]  /*6810*/  FMNMX.FTZ R61, R83, R12, !PT ;  /* 0x0000000c533d7209 */ /* 0x000fe40007810000 */
[----:B------:R-:W-:Y:S02]  /*6820*/  FSEL R87, R87, -INF , !P2 ;  /* 0xff80000057577808 */ /* 0x000fe40005000000 */
[----:B------:R-:W-:Y:S01]  /*6830*/  FMNMX.FTZ R12, R86, R61, !PT ;  /* 0x0000003d560c7209 */ /* 0x000fe20007810000 */
[--C-:B------:R-:W-:Y:S01]  /*6840*/  FFMA.FTZ R61, R65, UR22, -R10.reuse ;  /* 0x00000016413d7c23 */ /* 0x100fe2000801080a */
[--C-:B------:R-:W-:Y:S01]  /*6850*/  FFMA.FTZ R65, R69, UR22, -R10.reuse ;  /* 0x0000001645417c23 */ /* 0x100fe2000801080a */
[--C-:B------:R-:W-:Y:S01]  /*6860*/  FFMA.FTZ R69, R73, UR22, -R10.reuse ;  /* 0x0000001649457c23 */ /* 0x100fe2000801080a */
[----:B------:R-:W-:Y:S01]  /*6870*/  FMNMX.FTZ R12, R87, R12, !PT ;  /* 0x0000000c570c7209 */ /* 0x000fe20007810000 */
[--C-:B------:R-:W-:Y:S01]  /*6880*/  FFMA.FTZ R73, R77, UR22, -R10.reuse ;  /* 0x000000164d497c23 */ /* 0x100fe2000801080a */
[----:B------:R-:W-:Y:S01]  /*6890*/  FFMA.FTZ R77, R81, UR22, -R10 ;  /* 0x00000016514d7c23 */ /* 0x000fe2000801080a */
[----:B------:R-:W-:Y:S01]  /*68a0*/  FSEL R81, R8, RZ, P6 ;  /* 0x000000ff08517208 */ /* 0x000fe20003000000 */
[----:B------:R-:W-:Y:S01]  /*68b0*/  MUFU.EX2 R138, R138 ;  /* 0x0000008a008a7308 */ /* 0x000fe20000000800 */
[----:B------:R-:W0:Y:S03]  /*68c0*/  SHFL.BFLY PT, R121, R12, 0x2, 0x1f ;  /* 0x0c401f000c797f89 */ /* 0x000e2600000e0000 */
[----:B------:R-:W-:-:S04]  /*68d0*/  FADD.FTZ R2, -R81, R2 ;  /* 0x0000000251027221 */ /* 0x000fc80000010100 */
[----:B------:R-:W-:Y:S01]  /*68e0*/  FMUL.FTZ R2, R2, UR22 ;  /* 0x0000001602027c20 */ /* 0x000fe20008410000 */
[----:B------:R-:W-:Y:S08]  /*68f0*/  MUFU.EX2 R49, R49 ;  /* 0x0000003100317308 */ /* 0x000ff00000000800 */
[----:B------:R-:W1:Y:S01]  /*6900*/  MUFU.EX2 R2, R2 ;  /* 0x0000000200027308 */ /* 0x000e620000000800 */
[----:B0-----:R-:W-:-:S07]  /*6910*/  FMNMX.FTZ R121, R12, R121, !PT ;  /* 0x000000790c797209 */ /* 0x001fce0007810000 */
[----:B------:R-:W-:Y:S01]  /*6920*/  MUFU.EX2 R132, R132 ;  /* 0x0000008400847308 */ /* 0x000fe20000000800 */
[----:B------:R-:W0:Y:S07]  /*6930*/  SHFL.BFLY PT, R12, R121, 0x1, 0x1f ;  /* 0x0c201f00790c7f89 */ /* 0x000e2e00000e0000 */
[----:B------:R-:W-:Y:S01]  /*6940*/  MUFU.EX2 R53, R53 ;  /* 0x0000003500357308 */ /* 0x000fe20000000800 */
[-C--:B-1----:R-:W-:Y:S01]  /*6950*/  FMUL.FTZ R88, R88, R2.reuse ;  /* 0x0000000258587220 */ /* 0x082fe20000410000 */
        /* <DEDUP_REMOVED lines=16> */
[----:B------:R-:W-:Y:S01]  /*6a60*/  FMUL.FTZ R117, R117, R2 ;  /* 0x0000000275757220 */ /* 0x000fe20000410000 */
[----:B0-----:R-:W-:-:S04]  /*6a70*/  FMNMX.FTZ R10, R121, R12, !PT ;  /* 0x0000000c790a7209 */ /* 0x001fc80007810000 */
[C---:B------:R-:W-:Y:S01]  /*6a80*/  FSETP.NEU.FTZ.AND P2, PT, R10.reuse, -INF , PT ;  /* 0xff8000000a00780b */ /* 0x040fe20003f5d000 */
[----:B------:R-:W-:Y:S01]  /*6a90*/  FMUL.FTZ R40, R10, UR22 ;  /* 0x000000160a287c20 */ /* 0x000fe20008410000 */
[----:B------:R-:W-:Y:S04]  /*6aa0*/  MUFU.EX2 R128, R128 ;  /* 0x0000008000807308 */ /* 0x000fe80000000800 */
[----:B------:R-:W-:-:S04]  /*6ab0*/  FSEL R40, R40, RZ, P2 ;  /* 0x000000ff28287208 */ /* 0x000fc80001000000 */
[----:B------:R-:W-:Y:S01]  /*6ac0*/  MUFU.EX2 R61, R61 ;  /* 0x0000003d003d7308 */ /* 0x000fe20000000800 */
        /* <DEDUP_REMOVED lines=17> */
[----:B------:R-:W-:Y:S01]  /*6be0*/  FADD.FTZ R6, R144, R29 ;  /* 0x0000001d90067221 */ /* 0x000fe20000010000 */
[--C-:B------:R-:W-:Y:S01]  /*6bf0*/  FFMA.FTZ R26, R43, UR22, -R40.reuse ;  /* 0x000000162b1a7c23 */ /* 0x100fe20008010828 */
[----:B------:R-:W-:Y:S01]  /*6c00*/  FMUL.FTZ R0, R27, UR22 ;  /* 0x000000161b007c20 */ /* 0x000fe20008410000 */
[----:B------:R-:W-:Y:S01]  /*6c10*/  FFMA.FTZ R143, R46, UR22, -R40 ;  /* 0x000000162e8f7c23 */ /* 0x000fe20008010828 */
[----:B------:R-:W-:Y:S01]  /*6c20*/  FADD.FTZ R29, R25, R6 ;  /* 0x00000006191d7221 */ /* 0x000fe20000010000 */
        /* <DEDUP_REMOVED lines=10> */
[----:B------:R-:W0:Y:S01]  /*6cd0*/  MUFU.EX2 R0, R0 ;  /* 0x0000000000007308 */ /* 0x000e220000000800 */
[----:B------:R-:W-:Y:S01]  /*6ce0*/  FADD.FTZ R6, R140, R27 ;  /* 0x0000001b8c067221 */ /* 0x000fe20000010000 */
[--C-:B------:R-:W-:Y:S01]  /*6cf0*/  FFMA.FTZ R135, R62, UR22, -R40.reuse ;  /* 0x000000163e877c23 */ /* 0x100fe20008010828 */
[----:B------:R-:W-:Y:S01]  /*6d00*/  F2FP.F16.F32.PACK_AB R148, R148, R15 ;  /* 0x0000000f9494723e */ /* 0x000fe200000000ff */
        /* <DEDUP_REMOVED lines=13> */
[----:B0-----:R-:W-:Y:S01]  /*6de0*/  FFMA.FTZ R5, R0, R5, R149 ;  /* 0x0000000500057223 */ /* 0x001fe20000010095 */
[----:B------:R-:W-:Y:S01]  /*6df0*/  FADD.FTZ R38, R136, R27 ;  /* 0x0000001b88267221 */ /* 0x000fe20000010000 */
[--C-:B------:R-:W-:Y:S01]  /*6e00*/  FFMA.FTZ R83, R83, UR22, -R40.reuse ;  /* 0x0000001653537c23 */ /* 0x100fe20008010828 */
[----:B------:R-:W-:Y:S01]  /*6e10*/  FFMA.FTZ R86, R86, UR22, -R40 ;  /* 0x0000001656567c23 */ /* 0x000fe20008010828 */
[----:B------:R-:W-:Y:S01]  /*6e20*/  FADD.FTZ R6, R12, R5 ;  /* 0x000000050c067221 */ /* 0x000fe20000010000 */
[----:B------:R-:W-:Y:S01]  /*6e30*/  FADD.FTZ R27, R45, R38 ;  /* 0x000000262d1b7221 */ /* 0x000fe20000010000 */
[----:B------:R-:W-:Y:S01]  /*6e40*/  FFMA.FTZ R38, R67, UR22, -R40 ;  /* 0x0000001643267c23 */ /* 0x000fe20008010828 */
[----:B------:R-:W0:Y:S01]  /*6e50*/  MUFU.EX2 R20, R20 ;  /* 0x0000001400147308 */ /* 0x000e220000000800 */
[----:B------:R-:W-:Y:S01]  /*6e60*/  FADD.FTZ R5, R151, R6 ;  /* 0x0000000697057221 */ /* 0x000fe20000010000 */
[----:B------:R-:W-:Y:S01]  /*6e70*/  FADD.FTZ R42, R138, R27 ;  /* 0x0000001b8a2a7221 */ /* 0x000fe20000010000 */
[----:B------:R-:W-:Y:S01]  /*6e80*/  IMAD.U32 R29, RZ, RZ, UR39 ;  /* 0x00000027ff1d7e24 */ /* 0x000fe2000f8e00ff */
[----:B------:R-:W-:Y:S01]  /*6e90*/  ISETP.GT.AND P2, PT, R3, UR27, PT ;  /* 0x0000001b03007c0c */ /* 0x000fe2000bf44270 */
[----:B-1----:R-:W-:Y:S01]  /*6ea0*/  FADD.FTZ R6, R14, R5 ;  /* 0x000000050e067221 */ /* 0x002fe20000010000 */
[----:B------:R-:W-:Y:S01]  /*6eb0*/  FADD.FTZ R27, R49, R42 ;  /* 0x0000002a311b7221 */ /* 0x000fe20000010000 */
[----:B------:R-:W-:Y:S01]  /*6ec0*/  FFMA.FTZ R42, R71, UR22, -R40 ;  /* 0x00000016472a7c23 */ /* 0x000fe20008010828 */
[----:B------:R-:W1:Y:S01]  /*6ed0*/  MUFU.EX2 R147, R147 ;  /* 0x0000009300937308 */ /* 0x000e620000000800 */
[----:B--2---:R-:W-:Y:S01]  /*6ee0*/  FADD.FTZ R5, R145, R6 ;  /* 0x0000000691057221 */ /* 0x004fe20000010000 */
[----:B------:R-:W-:Y:S01]  /*6ef0*/  FADD.FTZ R44, R132, R27 ;  /* 0x0000001b842c7221 */ /* 0x000fe20000010000 */
[----:B------:R-:W-:Y:S01]  /*6f00*/  FFMA.FTZ R40, R87, UR22, -R40 ;  /* 0x0000001657287c23 */ /* 0x000fe20008010828 */
[----:B------:R-:W-:Y:S01]  /*6f10*/  @!P1 LEA R29, R29, UR45, 0x3 ;  /* 0x0000002d1d1d9c11 */ /* 0x000fe2000f8e18ff */
[----:B------:R-:W-:Y:S01]  /*6f20*/  UMOV UR39, UR26 ;  /* 0x0000001a00277c82 */ /* 0x000fe20008000000 */
[----:B------:R-:W-:Y:S01]  /*6f30*/  FADD.FTZ R27, R53, R44 ;  /* 0x0000002c351b7221 */ /* 0x000fe20000010000 */
[----:B------:R-:W-:Y:S01]  /*6f40*/  FMUL.FTZ R90, R90, R0 ;  /* 0x000000005a5a7220 */ /* 0x000fe20000410000 */
[----:B------:R-:W2:Y:S01]  /*6f50*/  MUFU.EX2 R24, R24 ;  /* 0x0000001800187308 */ /* 0x000ea20000000800 */
[----:B0-----:R-:W-:Y:S01]  /*6f60*/  FADD.FTZ R6, R20, R5 ;  /* 0x0000000514067221 */ /* 0x001fe20000010000 */
[----:B------:R-:W-:Y:S01]  /*6f70*/  FADD.FTZ R44, R134, R27 ;  /* 0x0000001b862c7221 */ /* 0x000fe20000010000 */
[----:B------:R-:W-:-:S02]  /*6f80*/  @!P1 VIADD R29, R29, 0x16860 ;  /* 0x000168601d1d9836 */ /* 0x000fc40000000000 */
[-C--:B------:R-:W-:Y:S01]  /*6f90*/  FMUL.FTZ R91, R91, R0.reuse ;  /* 0x000000005b5b7220 */ /* 0x080fe20000410000 */
[-C--:B------:R-:W-:Y:S01]  /*6fa0*/  FMUL.FTZ R94, R94, R0.reuse ;  /* 0x000000005e5e7220 */ /* 0x080fe20000410000 */
[----:B------:R-:W-:Y:S01]  /*6fb0*/  FADD.FTZ R27, R57, R44 ;  /* 0x0000002c391b7221 */ /* 0x000fe20000010000 */
[-C--:B------:R-:W-:Y:S01]  /*6fc0*/  FMUL.FTZ R95, R95, R0.reuse ;  /* 0x000000005f5f7220 */ /* 0x080fe20000410000 */
[----:B------:R-:W0:Y:S01]  /*6fd0*/  MUFU.EX2 R141, R141 ;  /* 0x0000008d008d7308 */ /* 0x000e220000000800 */
[----:B-1----:R-:W-:Y:S01]  /*6fe0*/  FADD.FTZ R5, R147, R6 ;  /* 0x0000000693057221 */ /* 0x002fe20000010000 */
[----:B------:R-:W-:Y:S01]  /*6ff0*/  FADD.FTZ R44, R128, R27 ;  /* 0x0000001b802c7221 */ /* 0x000fe20000010000 */
[----:B------:R-:W-:Y:S01]  /*7000*/  @!P1 PRMT R29, RZ, 0x654, R29 ;  /* 0x00000654ff1d9816 */ /* 0x000fe2000000001d */
[-C--:B------:R-:W-:Y:S01]  /*7010*/  FMUL.FTZ R98, R98, R0.reuse ;  /* 0x0000000062627220 */ /* 0x080fe20000410000 */
[-C--:B------:R-:W-:Y:S01]  /*7020*/  FMUL.FTZ R99, R99, R0.reuse ;  /* 0x0000000063637220 */ /* 0x080fe20000410000 */
[----:B------:R-:W-:Y:S01]  /*7030*/  FADD.FTZ R27, R61, R44 ;  /* 0x0000002c3d1b7221 */ /* 0x000fe20000010000 */
[----:B------:R1:W-:Y:S01]  /*7040*/  @!P1 SYNCS.ARRIVE.TRANS64.RED.A1T0 RZ, [R29+URZ], RZ ;  /* 0x000000ff1dff99a7 */ /* 0x0003e2000810043f */
        /* <DEDUP_REMOVED lines=13> */
[----:B------:R-:W-:Y:S01]  /*7120*/  FMUL.FTZ R119, R119, R0 ;  /* 0x0000000077777220 */ /* 0x000fe20000410000 */
[----:B------:R-:W-:Y:S01]  /*7130*/  F2FP.F16.F32.PACK_AB R150, R21, R150 ;  /* 0x000000961596723e */ /* 0x000fe200000000ff */
[----:B------:R-:W-:Y:S01]  /*7140*/  VIADD R3, R3, 0xffffffff ;  /* 0xffffffff03037836 */ /* 0x000fe20000000000 */
[----:B------:R-:W0:Y:S01]  /*7150*/  MUFU.EX2 R28, R28 ;  /* 0x0000001c001c7308 */ /* 0x000e220000000800 */
[----:B---3--:R-:W-:Y:S01]  /*7160*/  FADD.FTZ R6, R26, R5 ;  /* 0x000000051a067221 */ /* 0x008fe20000010000 */
[----:B------:R-:W-:Y:S01]  /*7170*/  F2FP.F16.F32.PACK_AB R144, R25, R144 ;  /* 0x000000901990723e */ /* 0x000fe200000000ff */
[----:B------:R-:W-:Y:S01]  /*7180*/  IMAD.MOV.U32 R2, RZ, RZ, R8 ;  /* 0x000000ffff027224 */ /* 0x000fe200078e0008 */
[----:B------:R-:W-:Y:S01]  /*7190*/  F2FP.F16.F32.PACK_AB R146, R33, R146 ;  /* 0x000000922192723e */ /* 0x000fe200000000ff */
[----:B------:R-:W-:Y:S01]  /*71a0*/  IMAD.MOV.U32 R0, RZ, RZ, R10 ;  /* 0x000000ffff007224 */ /* 0x000fe200078e000a */
[----:B------:R-:W-:-:S02]  /*71b0*/  F2FP.F16.F32.PACK_AB R140, R37, R140 ;  /* 0x0000008c258c723e */ /* 0x000fc400000000ff */
[----:B------:R-:W3:Y:S01]  /*71c0*/  MUFU.EX2 R130, R130 ;  /* 0x0000008200827308 */ /* 0x000ee20000000800 */
[----:B--2---:R-:W-:Y:S01]  /*71d0*/  FADD.FTZ R5, R143, R6 ;  /* 0x000000068f057221 */ /* 0x004fe20000010000 */
[----:B------:R-:W-:Y:S02]  /*71e0*/  F2FP.F16.F32.PACK_AB R142, R41, R142 ;  /* 0x0000008e298e723e */ /* 0x000fe400000000ff */
[----:B------:R-:W-:Y:S02]  /*71f0*/  F2FP.F16.F32.PACK_AB R136, R45, R136 ;  /* 0x000000882d88723e */ /* 0x000fe400000000ff */
[----:B------:R-:W-:Y:S02]  /*7200*/  F2FP.F16.F32.PACK_AB R138, R49, R138 ;  /* 0x0000008a318a723e */ /* 0x000fe400000000ff */
[----:B------:R-:W2:Y:S01]  /*7210*/  MUFU.EX2 R137, R137 ;  /* 0x0000008900897308 */ /* 0x000ea20000000800 */
[----:B0-----:R-:W-:Y:S01]  /*7220*/  FADD.FTZ R6, R28, R5 ;  /* 0x000000051c067221 */ /* 0x001fe20000010000 */
[----:B------:R-:W-:-:S02]  /*7230*/  F2FP.F16.F32.PACK_AB R132, R53, R132 ;  /* 0x000000843584723e */ /* 0x000fc400000000ff */
[----:B------:R-:W-:Y:S02]  /*7240*/  F2FP.F16.F32.PACK_AB R134, R57, R134 ;  /* 0x000000863986723e */ /* 0x000fe400000000ff */
[----:B------:R-:W-:Y:S02]  /*7250*/  F2FP.F16.F32.PACK_AB R128, R61, R128 ;  /* 0x000000803d80723e */ /* 0x000fe400000000ff */
[----:B------:R-:W0:Y:S01]  /*7260*/  MUFU.EX2 R65, R65 ;  /* 0x0000004100417308 */ /* 0x000e220000000800 */
[----:B---3--:R-:W-:Y:S01]  /*7270*/  FADD.FTZ R44, R130, R27 ;  /* 0x0000001b822c7221 */ /* 0x008fe20000010000 */
[----:B------:R-:W-:Y:S02]  /*7280*/  F2FP.F16.F32.PACK_AB R149, R12, R149 ;  /* 0x000000950c95723e */ /* 0x000fe400000000ff */
[----:B------:R-:W-:Y:S02]  /*7290*/  F2FP.F16.F32.PACK_AB R151, R14, R151 ;  /* 0x000000970e97723e */ /* 0x000fe400000000ff */
[----:B------:R-:W-:-:S02]  /*72a0*/  F2FP.F16.F32.PACK_AB R145, R20, R145 ;  /* 0x000000911491723e */ /* 0x000fc400000000ff */
[----:B------:R-:W3:Y:S01]  /*72b0*/  MUFU.EX2 R30, R30 ;  /* 0x0000001e001e7308 */ /* 0x000ee20000000800 */
[----:B--2---:R-:W-:Y:S01]  /*72c0*/  FADD.FTZ R5, R137, R6 ;  /* 0x0000000689057221 */ /* 0x004fe20000010000 */
[----:B------:R-:W-:Y:S02]  /*72d0*/  F2FP.F16.F32.PACK_AB R147, R24, R147 ;  /* 0x000000931893723e */ /* 0x000fe400000000ff */
[----:B------:R-:W-:Y:S02]  /*72e0*/  F2FP.F16.F32.PACK_AB R141, R26, R141 ;  /* 0x0000008d1a8d723e */ /* 0x000fe400000000ff */
[----:B------:R-:W-:Y:S02]  /*72f0*/  F2FP.F16.F32.PACK_AB R143, R28, R143 ;  /* 0x0000008f1c8f723e */ /* 0x000fe400000000ff */
[----:B------:R-:W2:Y:S01]  /*7300*/  MUFU.EX2 R124, R124 ;  /* 0x0000007c007c7308 */ /* 0x000ea20000000800 */
[C---:B0-----:R-:W-:Y:S01]  /*7310*/  FADD.FTZ R15, R65.reuse, R44 ;  /* 0x0000002c410f7221 */ /* 0x041fe20000010000 */
[----:B------:R-:W-:-:S06]  /*7320*/  F2FP.F16.F32.PACK_AB R130, R65, R130 ;  /* 0x000000824182723e */ /* 0x000fcc00000000ff */
[----:B------:R-:W0:Y:S01]  /*7330*/  MUFU.EX2 R139, R139 ;  /* 0x0000008b008b7308 */ /* 0x000e220000000800 */
[C---:B---3--:R-:W-:Y:S01]  /*7340*/  FADD.FTZ R6, R30.reuse, R5 ;  /* 0x000000051e067221 */ /* 0x048fe20000010000 */
[----:B------:R-:W-:-:S06]  /*7350*/  F2FP.F16.F32.PACK_AB R137, R30, R137 ;  /* 0x000000891e89723e */ /* 0x000fcc00000000ff */
[----:B------:R-:W3:Y:S01]  /*7360*/  MUFU.EX2 R69, R69 ;  /* 0x0000004500457308 */ /* 0x000ee20000000800 */
[----:B--2---:R-:W-:-:S07]  /*7370*/  FADD.FTZ R44, R124, R15 ;  /* 0x0000000f7c2c7221 */ /* 0x004fce0000010000 */
[----:B------:R-:W2:Y:S01]  /*7380*/  MUFU.EX2 R32, R32 ;  /* 0x0000002000207308 */ /* 0x000ea20000000800 */
[----:B0-----:R-:W-:-:S07]  /*7390*/  FADD.FTZ R5, R139, R6 ;  /* 0x000000068b057221 */ /* 0x001fce0000010000 */
[----:B------:R-:W0:Y:S01]  /*73a0*/  MUFU.EX2 R126, R126 ;  /* 0x0000007e007e7308 */ /* 0x000e220000000800 */
[C---:B---3--:R-:W-:Y:S01]  /*73b0*/  FADD.FTZ R15, R69.reuse, R44 ;  /* 0x0000002c450f7221 */ /* 0x048fe20000010000 */
[----:B------:R-:W-:-:S06]  /*73c0*/  F2FP.F16.F32.PACK_AB R124, R69, R124 ;  /* 0x0000007c457c723e */ /* 0x000fcc00000000ff */
[----:B------:R-:W3:Y:S01]  /*73d0*/  MUFU.EX2 R133, R133 ;  /* 0x0000008500857308 */ /* 0x000ee20000000800 */
[C---:B--2---:R-:W-:Y:S01]  /*73e0*/  FADD.FTZ R6, R32.reuse, R5 ;  /* 0x0000000520067221 */ /* 0x044fe20000010000 */
[----:B------:R-:W-:-:S06]  /*73f0*/  F2FP.F16.F32.PACK_AB R139, R32, R139 ;  /* 0x0000008b208b723e */ /* 0x000fcc00000000ff */
[----:B------:R-:W2:Y:S01]  /*7400*/  MUFU.EX2 R73, R73 ;  /* 0x0000004900497308 */ /* 0x000ea20000000800 */
[----:B0-----:R-:W-:-:S07]  /*7410*/  FADD.FTZ R44, R126, R15 ;  /* 0x0000000f7e2c7221 */ /* 0x001fce0000010000 */
[----:B------:R-:W0:Y:S01]  /*7420*/  MUFU.EX2 R34, R34 ;  /* 0x0000002200227308 */ /* 0x000e220000000800 */
[----:B---3--:R-:W-:-:S07]  /*7430*/  FADD.FTZ R5, R133, R6 ;  /* 0x0000000685057221 */ /* 0x008fce0000010000 */
[----:B------:R-:W3:Y:S01]  /*7440*/  MUFU.EX2 R120, R120 ;  /* 0x0000007800787308 */ /* 0x000ee20000000800 */
[C---:B--2---:R-:W-:Y:S01]  /*7450*/  FADD.FTZ R15, R73.reuse, R44 ;  /* 0x0000002c490f7221 */ /* 0x044fe20000010000 */
[----:B------:R-:W-:-:S06]  /*7460*/  F2FP.F16.F32.PACK_AB R126, R73, R126 ;  /* 0x0000007e497e723e */ /* 0x000fcc00000000ff */
[----:B------:R-:W2:Y:S01]  /*7470*/  MUFU.EX2 R135, R135 ;  /* 0x0000008700877308 */ /* 0x000ea20000000800 */
[C---:B0-----:R-:W-:Y:S01]  /*7480*/  FADD.FTZ R6, R34.reuse, R5 ;  /* 0x0000000522067221 */ /* 0x041fe20000010000 */
[----:B------:R-:W-:-:S06]  /*7490*/  F2FP.F16.F32.PACK_AB R133, R34, R133 ;  /* 0x000000852285723e */ /* 0x000fcc00000000ff */
[----:B------:R-:W0:Y:S01]  /*74a0*/  MUFU.EX2 R77, R77 ;  /* 0x0000004d004d7308 */ /* 0x000e220000000800 */
[----:B---3--:R-:W-:-:S07]  /*74b0*/  FADD.FTZ R44, R120, R15 ;  /* 0x0000000f782c7221 */ /* 0x008fce0000010000 */
[----:B------:R-:W3:Y:S01]  /*74c0*/  MUFU.EX2 R36, R36 ;  /* 0x0000002400247308 */ /* 0x000ee20000000800 */
[----:B--2---:R-:W-:-:S07]  /*74d0*/  FADD.FTZ R5, R135, R6 ;  /* 0x0000000687057221 */ /* 0x004fce0000010000 */
        /* <DEDUP_REMOVED lines=34> */
[----:B---3--:R-:W-:Y:S01]  /*7700*/  FADD.FTZ R44, R123, R44 ;  /* 0x0000002c7b2c7221 */ /* 0x008fe20000010000 */
[C---:B--2---:R-:W-:Y:S01]  /*7710*/  FADD.FTZ R6, R81.reuse, R6 ;  /* 0x0000000651067221 */ /* 0x044fe20000010000 */
[----:B------:R-:W-:Y:S02]  /*7720*/  F2FP.F16.F32.PACK_AB R122, R81, R122 ;  /* 0x0000007a517a723e */ /* 0x000fe400000000ff */
[C---:B0-----:R-:W-:Y:S01]  /*7730*/  FADD.FTZ R5, R40.reuse, R44 ;  /* 0x0000002c28057221 */ /* 0x041fe20000010000 */
[----:B------:R-:W-:Y:S01]  /*7740*/  F2FP.F16.F32.PACK_AB R123, R40, R123 ;  /* 0x0000007b287b723e */ /* 0x000fe200000000ff */
[----:B-1----:R-:W-:Y:S06]  /*7750*/  @P2 BRA `(.L_x_11358) ;  /* 0xffffffd000d42947 */ /* 0x002fec000383ffff */
[----:B------:R-:W-:Y:S01]  /*7760*/  IMAD.MOV.U32 R0, RZ, RZ, R10 ;  /* 0x000000ffff007224 */ /* 0x000fe200078e000a */
[----:B------:R-:W-:Y:S01]  /*7770*/  UMOV UR39, UR26 ;  /* 0x0000001a00277c82 */ /* 0x000fe20008000000 */
[----:B------:R-:W-:Y:S01]  /*7780*/  IMAD.MOV.U32 R2, RZ, RZ, R8 ;  /* 0x000000ffff027224 */ /* 0x000fe200078e0008 */
[----:B------:R-:W-:-:S06]  /*7790*/  UMOV UR38, UR25 ;  /* 0x0000001900267c82 */ /* 0x000fcc0008000000 */
.L_x_11341:
        /* <DEDUP_REMOVED lines=18> */
.L_x_11360:
[----:B------:R-:W-:-:S11]  /*78c0*/  UISETP.NE.AND UP0, UPT, UR11, 0x1, UPT ;  /* 0x000000010b00788c */ /* 0x000fd6000bf05270 */
[----:B------:R-:W-:Y:S02]  /*78d0*/  @UP0 ULDC.64 UR14, c[0x0][0x9e8] ;  /* 0x00027a00000e0ab9 */ /* 0x000fe40000000a00 */
[----:B------:R-:W-:-:S04]  /*78e0*/  UIMAD.WIDE.U32 UR6, UR10, UR14, URZ ;  /* 0x0000000e0a0672a5 */ /* 0x000fc8000f8e003f */
[----:B------:R-:W-:-:S12]  /*78f0*/  @UP0 USHF.R.U32.HI UR10, URZ, UR15, UR7 ;  /* 0x0000000f3f0a0299 */ /* 0x000fd80008011607 */
.L_x_11361:
[----:B------:R-:W-:-:S04]  /*7900*/  UIMAD UR10, UR10, UR11, URZ ;  /* 0x0000000b0a0a72a4 */ /* 0x000fc8000f8e023f */
[----:B------:R-:W-:-:S04]  /*7910*/  UISETP.LT.AND UP0, UPT, UR23, UR10, UPT ;  /* 0x0000000a1700728c */ /* 0x000fc8000bf01270 */
[----:B------:R-:W-:-:S12]  /*7920*/  USEL UR23, UR23, UR10, !UP0 ;  /* 0x0000000a17177287 */ /* 0x000fd8000c000000 */
.L_x_11359:
        /* <DEDUP_REMOVED lines=13> */
.L_x_11371:
        /* <DEDUP_REMOVED lines=9> */
.L_x_11364:
[----:B------:R-:W-:Y:S01]  /*7a90*/  ULEA UR6, UR39, UR45, 0x3 ;  /* 0x0000002d27067291 */ /* 0x000fe2000f8e183f */
[----:B------:R-:W-:-:S05]  /*7aa0*/  IMAD.U32 R0, RZ, RZ, UR38 ;  /* 0x00000026ff007e24 */ /* 0x000fca000f8e00ff */
[----:B------:R-:W-:-:S04]  /*7ab0*/  SHF.L.U32 R0, R0, 0x1f, RZ ;  /* 0x0000001f00007819 */ /* 0x000fc800000006ff */
[----:B------:R0:W1:Y:S01]  /*7ac0*/  SYNCS.PHASECHK.TRANS64.TRYWAIT P2, [UR6+0x16830], R0 ;  /* 0x01683000ff0075a7 */ /* 0x0000620008040146 */
[----:B------:R-:W-:Y:S05]  /*7ad0*/  @!P0 BRA `(.L_x_11365) ;  /* 0x0000000000048947 */ /* 0x000fea0003800000 */
[----:B------:R-:W-:Y:S01]  /*7ae0*/  BPT.TRAP 0x1 ;  /* 0x000000040000795c */ /* 0x000fe20000300000 */
.L_x_11365:
[----:B-1----:R-:W-:Y:S05]  /*7af0*/  @P2 BRA `(.L_x_11363) ;  /* 0x0000000000082947 */ /* 0x002fea0003800000 */
[----:B------:R-:W1:Y:S02]  /*7b00*/  SYNCS.PHASECHK.TRANS64.TRYWAIT P2, [UR6+0x16830], R0 ;  /* 0x01683000ff0075a7 */ /* 0x000e640008040146 */
[----:B-1----:R-:W-:Y:S05]  /*7b10*/  @!P2 BRA `(.L_x_11366) ;  /* 0x000000b00054a947 */ /* 0x002fea0003800000 */
.L_x_11363:
        /* <DEDUP_REMOVED lines=27> */
.L_x_11368:
[----:B------:R-:W-:Y:S01]  /*7cd0*/  ULEA UR6, UR23, UR45, 0x3 ;  /* 0x0000002d17067291 */ /* 0x000fe2000f8e183f */
[----:B------:R-:W-:-:S05]  /*7ce0*/  IMAD.U32 R0, RZ, RZ, UR24 ;  /* 0x00000018ff007e24 */ /* 0x000fca000f8e00ff */
[----:B------:R-:W-:-:S04]  /*7cf0*/  SHF.L.U32 R0, R0, 0x1f, RZ ;  /* 0x0000001f00007819 */ /* 0x000fc800000006ff */
[----:B------:R0:W1:Y:S01]  /*7d00*/  SYNCS.PHASECHK.TRANS64.TRYWAIT P2, [UR6+0x16850], R0 ;  /* 0x01685000ff0075a7 */ /* 0x0000620008040146 */
[----:B------:R-:W-:Y:S05]  /*7d10*/  @!P0 BRA `(.L_x_11369) ;  /* 0x0000000000048947 */ /* 0x000fea0003800000 */
[----:B------:R-:W-:Y:S01]  /*7d20*/  BPT.TRAP 0x1 ;  /* 0x000000040000795c */ /* 0x000fe20000300000 */
.L_x_11369:
[----:B-1----:R-:W-:Y:S05]  /*7d30*/  @P2 BRA `(.L_x_11367) ;  /* 0x0000000000082947 */ /* 0x002fea0003800000 */
[----:B------:R-:W1:Y:S02]  /*7d40*/  SYNCS.PHASECHK.TRANS64.TRYWAIT P2, [UR6+0x16850], R0 ;  /* 0x01685000ff0075a7 */ /* 0x000e640008040146 */
[----:B-1----:R-:W-:Y:S05]  /*7d50*/  @!P2 BRA `(.L_x_11370) ;  /* 0x000000ac00dca947 */ /* 0x002fea0003800000 */
.L_x_11367:
[----:B------:R-:W-:Y:S01]  /*7d60*/  UIADD3 UR6, UR45, 0x400, URZ ;  /* 0x000004002d067890 */ /* 0x000fe2000fffe03f */
[----:B------:R-:W-:Y:S01]  /*7d70*/  WARPGROUP.ARRIVE ;  /* 0x00000000000079c5 */ /* 0x000fe20000000000 */
[----:B------:R-:W-:Y:S01]  /*7d80*/  UMOV UR7, 0x40000040 ;  /* 0x4000004000077882 */ /* 0x000fe20000000000 */
[----:B01----:R-:W-:Y:S01]  /*7d90*/  FMNMX.FTZ R0, R24, R9, !PT ;  /* 0x0000000918007209 */ /* 0x003fe20007810000 */
[----:B------:R-:W-:-:S03]  /*7da0*/  USHF.R.U32.HI UR6, URZ, 0x4, UR6 ;  /* 0x000000043f067899 */ /* 0x000fc60008011606 */
[----:B------:R-:W0:Y:S01]  /*7db0*/  S2R R153, SR_TID.X ;  /* 0x0000000000997919 */ /* 0x000e220000002100 */
[----:B------:R-:W-:Y:S01]  /*7dc0*/  UMOV UR24, UR38 ;  /* 0x0000002600187c82 */ /* 0x000fe20008000000 */
[----:B------:R-:W-:Y:S01]  /*7dd0*/  FMNMX.FTZ R11, R25, R0, !PT ;  /* 0x00000000190b7209 */ /* 0x000fe20007810000 */
[----:B------:R-:W-:-:S03]  /*7de0*/  ULOP3.LUT UR6, UR6, 0x3fff, URZ, 0xc0, !UPT ;  /* 0x00003fff06067892 */ /* 0x000fc6000f8ec03f */
        /* <DEDUP_REMOVED lines=54> */
[----:B0-----:R-:W-:Y:S02]  /*8150*/  FMNMX.FTZ R2, R11, R2, !PT ;  /* 0x000000020b027209 */ /* 0x001fe40007810000 */
        /* <DEDUP_REMOVED lines=30> */
[----:B0-----:R-:W-:Y:S01]  /*8340*/  FMNMX.FTZ R33, R55, R0, !PT ;  /* 0x0000000037217209 */ /* 0x001fe20007810000 */
        /* <DEDUP_REMOVED lines=13> */
[----:B------:R0:W-:Y:S01]  /*8420*/  MUFU.EX2 R33, R49 ;  /* 0x0000003100217308 */ /* 0x0001e20000000800 */
[----:B------:R-:W-:-:S04]  /*8430*/  FMNMX.FTZ R0, R66, R37, !PT ;  /* 0x0000002542007209 */ /* 0x000fc80007810000 */
[----:B------:R-:W-:-:S03]  /*8440*/  FMNMX.FTZ R37, R67, R0, !PT ;  /* 0x0000000043257209 */ /* 0x000fc60007810000 */
[----:B------:R-:W1:Y:S01]  /*8450*/  MUFU.EX2 R148, R148 ;  /* 0x0000009400947308 */ /* 0x000e620000000800 */
[----:B------:R-:W-:Y:S01]  /*8460*/  FMNMX.FTZ R0, R70, R37, !PT ;  /* 0x0000002546007209 */ /* 0x000fe20007810000 */
[--C-:B0-----:R-:W-:Y:S01]  /*8470*/  FFMA.FTZ R49, R65, UR22, -R8.reuse ;  /* 0x0000001641317c23 */ /* 0x101fe20008010808 */
[----:B------:R-:W-:Y:S02]  /*8480*/  FFMA.FTZ R65, R81, UR22, -R8 ;  /* 0x0000001651417c23 */ /* 0x000fe40008010808 */
[----:B------:R-:W-:-:S03]  /*8490*/  FMNMX.FTZ R37, R71, R0, !PT ;  /* 0x0000000047257209 */ /* 0x000fc60007810000 */
[----:B------:R-:W0:Y:S01]  /*84a0*/  MUFU.EX2 R11, R11 ;  /* 0x0000000b000b7308 */ /* 0x000e220000000800 */
[----:B------:R-:W-:-:S04]  /*84b0*/  FMNMX.FTZ R0, R74, R37, !PT ;  /* 0x000000254a007209 */ /* 0x000fc80007810000 */
[----:B------:R-:W-:-:S03]  /*84c0*/  FMNMX.FTZ R37, R75, R0, !PT ;  /* 0x000000004b257209 */ /* 0x000fc60007810000 */
[----:B------:R-:W-:Y:S01]  /*84d0*/  MUFU.EX2 R150, R150 ;  /* 0x0000009600967308 */ /* 0x000fe20000000800 */
[----:B------:R-:W-:Y:S01]  /*84e0*/  FMNMX.FTZ R0, R78, R37, !PT ;  /* 0x000000254e007209 */ /* 0x000fe20007810000 */
[----:B-1----:R-:W-:Y:S01]  /*84f0*/  FFMA.FTZ R6, R9, R6, R148 ;  /* 0x0000000609067223 */ /* 0x002fe20000010094 */
[----:B------:R-:W-:Y:S02]  /*8500*/  WARPGROUP.DEPBAR.LE gsb0, 0x0 ;  /* 0x00008000000079c5 */ /* 0x000fe40000010000 */
[----:B------:R-:W-:Y:S01]  /*8510*/  WARPGROUP.ARRIVE ;  /* 0x00000000000079c5 */ /* 0x000fe20000000000 */
[----:B------:R-:W-:Y:S01]  /*8520*/  FMNMX.FTZ R45, R79, R0, !PT ;  /* 0x000000004f2d7209 */ /* 0x000fe20007810000 */
[--C-:B------:R-:W-:Y:S01]  /*8530*/  FFMA.FTZ R140, R40, UR22, -R8.reuse ;  /* 0x00000016288c7c23 */ /* 0x100fe20008010808 */
[----:B------:R1:W-:Y:S01]  /*8540*/  MUFU.EX2 R37, R57 ;  /* 0x0000003900257308 */ /* 0x0003e20000000800 */
[----:B------:R-:W-:Y:S01]  /*8550*/  FFMA.FTZ R142, R44, UR22, -R8 ;  /* 0x000000162c8e7c23 */ /* 0x000fe20008010808 */
[----:B------:R-:W-:Y:S01]  /*8560*/  FMNMX.FTZ R0, R82, R45, !PT ;  /* 0x0000002d52007209 */ /* 0x000fe20007810000 */
[----:B------:R-:W-:Y:S01]  /*8570*/  HGMMA.64x64x16.F32 R88, R136, gdesc[UR4].tnspB, R88, gsb0 ;  /* 0x40e0000488587df0 */ /* 0x000fe20008000858 */
[----:B------:R-:W-:Y:S01]  /*8580*/  UIADD3 UR6, UR10, 0x200, URZ ;  /* 0x000002000a067890 */ /* 0x000fe2000fffe03f */
[----:B0-----:R-:W-:Y:S01]  /*8590*/  F2FP.F16.F32.PACK_AB R148, R11, R148 ;  /* 0x000000940b94723e */ /* 0x001fe200000000ff */
[----:B------:R-:W-:Y:S01]  /*85a0*/  UMOV UR7, 0x40000040 ;  /* 0x4000004000077882 */ /* 0x000fe20000000000 */
[----:B------:R-:W-:Y:S01]  /*85b0*/  FMNMX.FTZ R45, R83, R0, !PT ;  /* 0x00000000532d7209 */ /* 0x000fe20007810000 */
[----:B------:R-:W-:Y:S03]  /*85c0*/  MUFU.EX2 R15, R15 ;  /* 0x0000000f000f7308 */ /* 0x000fe60000000800 */
[----:B------:R-:W-:-:S04]  /*85d0*/  FMNMX.FTZ R0, R86, R45, !PT ;  /* 0x0000002d56007209 */ /* 0x000fc80007810000 */
[----:B------:R-:W-:Y:S01]  /*85e0*/  FMNMX.FTZ R0, R87, R0, !PT ;  /* 0x0000000057007209 */ /* 0x000fe20007810000 */
[----:B------:R0:W-:Y:S04]  /*85f0*/  MUFU.EX2 R45, R61 ;  /* 0x0000003d002d7308 */ /* 0x0001e80000000800 */
[----:B-1----:R-:W1:Y:S04]  /*8600*/  SHFL.BFLY PT, R57, R0, 0x2, 0x1f ;  /* 0x0c401f0000397f89 */ /* 0x002e6800000e0000 */
[----:B------:R-:W-:Y:S01]  /*8610*/  MUFU.EX2 R144, R144 ;  /* 0x0000009000907308 */ /* 0x000fe20000000800 */
[----:B0-----:R-:W-:-:S07]  /*8620*/  FFMA.FTZ R61, R77, UR22, -R8 ;  /* 0x000000164d3d7c23 */ /* 0x001fce0008010808 */
[----:B------:R-:W-:Y:S08]  /*8630*/  MUFU.EX2 R146, R146 ;  /* 0x0000009200927308 */ /* 0x000ff00000000800 */
[----:B------:R-:W-:Y:S01]  /*8640*/  MUFU.EX2 R25, R25 ;  /* 0x0000001900197308 */ /* 0x000fe20000000800 */
[----:B-1----:R-:W-:Y:S01]  /*8650*/  FMNMX.FTZ R28, R0, R57, !PT ;  /* 0x00000039001c7209 */ /* 0x002fe20007810000 */
[----:B------:R-:W-:-:S06]  /*8660*/  FFMA.FTZ R57, R73, UR22, -R8 ;  /* 0x0000001649397c23 */ /* 0x000fcc0008010808 */
[----:B------:R-:W-:Y:S01]  /*8670*/  MUFU.EX2 R140, R140 ;  /* 0x0000008c008c7308 */ /* 0x000fe20000000800 */
[----:B------:R-:W0:Y:S07]  /*8680*/  SHFL.BFLY PT, R69, R28, 0x1, 0x1f ;  /* 0x0c201f001c457f89 */ /* 0x000e2e00000e0000 */
[----:B------:R-:W-:Y:S08]  /*8690*/  MUFU.EX2 R29, R29 ;  /* 0x0000001d001d7308 */ /* 0x000ff00000000800 */
[----:B------:R-:W-:Y:S08]  /*86a0*/  MUFU.EX2 R142, R142 ;  /* 0x0000008e008e7308 */ /* 0x000ff00000000800 */
[----:B------:R-:W-:Y:S01]  /*86b0*/  MUFU.EX2 R41, R41 ;  /* 0x0000002900297308 */ /* 0x000fe20000000800 */
[----:B0-----:R-:W-:-:S05]  /*86c0*/  FMNMX.FTZ R0, R28, R69, !PT ;  /* 0x000000451c007209 */ /* 0x001fca0007810000 */
[----:B------:R-:W-:Y:S02]  /*86d0*/  FMUL.FTZ R32, R0, UR22 ;  /* 0x0000001600207c20 */ /* 0x000fe40008410000 */
[----:B------:R-:W-:Y:S01]  /*86e0*/  MUFU.EX2 R10, R10 ;  /* 0x0000000a000a7308 */ /* 0x000fe20000000800 */
[----:B------:R-:W-:Y:S02]  /*86f0*/  WARPGROUP.DEPBAR.LE gsb0, 0x0 ;  /* 0x00008000000079c5 */ /* 0x000fe40000010000 */
[----:B------:R-:W-:Y:S01]  /*8700*/  WARPGROUP.ARRIVE ;  /* 0x00000000000079c5 */ /* 0x000fe20000000000 */
[--C-:B------:R-:W-:Y:S01]  /*8710*/  FFMA.FTZ R136, R48, UR22, -R8.reuse ;  /* 0x0000001630887c23 */ /* 0x100fe20008010808 */
[----:B------:R-:W-:Y:S01]  /*8720*/  FFMA.FTZ R138, R52, UR22, -R8 ;  /* 0x00000016348a7c23 */ /* 0x000fe20008010808 */
[--C-:B------:R-:W-:Y:S01]  /*8730*/  FFMA.FTZ R149, R26, UR22, -R32.reuse ;  /* 0x000000161a957c23 */ /* 0x100fe20008010820 */
[--C-:B------:R-:W-:Y:S01]  /*8740*/  FFMA.FTZ R26, R27, UR22, -R32.reuse ;  /* 0x000000161b1a7c23 */ /* 0x100fe20008010820 */
[----:B------:R-:W-:Y:S01]  /*8750*/  IMAD.U32 R27, RZ, RZ, UR39 ;  /* 0x00000027ff1b7e24 */ /* 0x000fe2000f8e00ff */
[----:B------:R-:W-:Y:S01]  /*8760*/  HGMMA.64x64x16.F32 R88, R132, gdesc[UR4].tnspB, R88, gsb0 ;  /* 0x40e0000484587df0 */ /* 0x000fe20008000858 */
[----:B------:R-:W-:Y:S01]  /*8770*/  UIADD3 UR6, UR10, 0x280, URZ ;  /* 0x000002800a067890 */ /* 0x000fe2000fffe03f */
[--C-:B------:R-:W-:Y:S01]  /*8780*/  FFMA.FTZ R151, R30, UR22, -R32.reuse ;  /* 0x000000161e977c23 */ /* 0x100fe20008010820 */
[----:B------:R-:W-:Y:S01]  /*8790*/  UMOV UR7, 0x40000040 ;  /* 0x4000004000077882 */ /* 0x000fe20000000000 */
        /* <DEDUP_REMOVED lines=8> */
[----:B------:R-:W-:Y:S01]  /*8820*/  MUFU.EX2 R26, R26 ;  /* 0x0000001a001a7308 */ /* 0x000fe20000000800 */
[----:B------:R-:W-:Y:S01]  /*8830*/  SEL R31, R31, 0x9, !P2 ;  /* 0x000000091f1f7807 */ /* 0x000fe20005000000 */
[--C-:B------:R-:W-:Y:S01]  /*8840*/  FFMA.FTZ R36, R39, UR22, -R32.reuse ;  /* 0x0000001627247c23 */ /* 0x100fe20008010820 */
[----:B------:R-:W-:Y:S01]  /*8850*/  @!P1 PRMT R27, RZ, 0x654, R27 ;  /* 0x00000654ff1b9816 */ /* 0x000fe2000000001b */
        /* <DEDUP_REMOVED lines=16> */
[----:B------:R-:W-:Y:S01]  /*8960*/  IMAD.U32 R35, RZ, RZ, UR23 ;  /* 0x00000017ff237e24 */ /* 0x000fe2000f8e00ff */
[C---:B------:R-:W-:Y:S01]  /*8970*/  ISETP.GT.AND P2, PT, R3.reuse, UR21, PT ;  /* 0x0000001503007c0c */ /* 0x040fe2000bf44270 */
[----:B------:R-:W-:Y:S01]  /*8980*/  UMOV UR23, UR39 ;  /* 0x0000002700177c82 */ /* 0x000fe20008000000 */
[----:B------:R-:W-:Y:S01]  /*8990*/  VIADD R3, R3, 0xffffffff ;  /* 0xffffffff03037836 */ /* 0x000fe20000000000 */
[----:B------:R-:W-:Y:S01]  /*89a0*/  MUFU.EX2 R145, R145 ;  /* 0x0000009100917308 */ /* 0x000fe20000000800 */
[----:B------:R-:W-:-:S07]  /*89b0*/  @!P1 LEA R35, R35, UR45, 0x3 ;  /* 0x0000002d23239c11 */ /* 0x000fce000f8e18ff */
        /* <DEDUP_REMOVED lines=8> */
[----:B------:R-:W-:Y:S01]  /*8a40*/  FFMA.FTZ R134, R60, UR22, -R8 ;  /* 0x000000163c867c23 */ /* 0x000fe20008010808 */
[----:B------:R-:W-:Y:S02]  /*8a50*/  FADD.FTZ R8, -R0, R7 ;  /* 0x0000000700087221 */ /* 0x000fe40000010100 */
[----:B------:R-:W-:Y:S01]  /*8a60*/  MUFU.EX2 R143, R143 ;  /* 0x0000008f008f7308 */ /* 0x000fe20000000800 */
[--C-:B------:R-:W-:Y:S01]  /*8a70*/  FFMA.FTZ R133, R58, UR22, -R32.reuse ;  /* 0x000000163a857c23 */ /* 0x100fe20008010820 */
[----:B------:R-:W-:Y:S01]  /*8a80*/  HGMMA.64x64x16.F32 R88, R128, gdesc[UR4].tnspB, R88, gsb0 ;  /* 0x40e0000480587df0 */ /* 0x000fe20008000858 */
[----:B------:R-:W-:Y:S01]  /*8a90*/  UIADD3 UR6, UR10, 0x300, URZ ;  /* 0x000003000a067890 */ /* 0x000fe2000fffe03f */
[----:B------:R-:W-:Y:S01]  /*8aa0*/  FMUL.FTZ R8, R8, UR22 ;  /* 0x0000001608087c20 */ /* 0x000fe20008410000 */
[----:B------:R-:W-:Y:S01]  /*8ab0*/  UMOV UR7, 0x40000040 ;  /* 0x4000004000077882 */ /* 0x000fe20000000000 */
[----:B------:R-:W-:-:S02]  /*8ac0*/  FFMA.FTZ R135, R62, UR22, -R32 ;  /* 0x000000163e877c23 */ /* 0x000fc40008010820 */
[----:B------:R-:W-:Y:S08]  /*8ad0*/  MUFU.EX2 R40, R40 ;  /* 0x0000002800287308 */ /* 0x000ff00000000800 */
[----:B------:R-:W0:Y:S08]  /*8ae0*/  MUFU.EX2 R8, R8 ;  /* 0x0000000800087308 */ /* 0x000e300000000800 */
[----:B------:R-:W-:Y:S08]  /*8af0*/  MUFU.EX2 R136, R136 ;  /* 0x0000008800887308 */ /* 0x000ff00000000800 */
[----:B------:R-:W1:Y:S01]  /*8b00*/  MUFU.EX2 R137, R137 ;  /* 0x0000008900897308 */ /* 0x000e620000000800 */
[----:B0-----:R-:W-:Y:S01]  /*8b10*/  FFMA.FTZ R5, R8, R5, R149 ;  /* 0x0000000508057223 */ /* 0x001fe20000010095 */
[----:B------:R-:W-:-:S03]  /*8b20*/  F2FP.F16.F32.PACK_AB R149, R26, R149 ;  /* 0x000000951a95723e */ /* 0x000fc600000000ff */
[----:B------:R-:W-:-:S03]  /*8b30*/  FADD.FTZ R48, R26, R5 ;  /* 0x000000051a307221 */ /* 0x000fc60000010000 */
[----:B------:R-:W0:Y:S01]  /*8b40*/  MUFU.EX2 R42, R42 ;  /* 0x0000002a002a7308 */ /* 0x000e220000000800 */
[----:B------:R-:W-:Y:S01]  /*8b50*/  FADD.FTZ R5, R151, R48 ;  /* 0x0000003097057221 */ /* 0x000fe20000010000 */
[----:B------:R-:W-:-:S03]  /*8b60*/  F2FP.F16.F32.PACK_AB R151, R30, R151 ;  /* 0x000000971e97723e */ /* 0x000fc600000000ff */
[----:B------:R-:W-:-:S03]  /*8b70*/  FADD.FTZ R48, R30, R5 ;  /* 0x000000051e307221 */ /* 0x000fc60000010000 */
[----:B------:R-:W-:Y:S01]  /*8b80*/  MUFU.EX2 R138, R138 ;  /* 0x0000008a008a7308 */ /* 0x000fe20000000800 */
[----:B------:R-:W-:Y:S01]  /*8b90*/  FADD.FTZ R5, R145, R48 ;  /* 0x0000003091057221 */ /* 0x000fe20000010000 */
[----:B------:R-:W-:Y:S01]  /*8ba0*/  FFMA.FTZ R48, R67, UR22, -R32 ;  /* 0x0000001643307c23 */ /* 0x000fe20008010820 */
[C---:B------:R-:W-:Y:S02]  /*8bb0*/  F2FP.F16.F32.PACK_AB R145, R34.reuse, R145 ;  /* 0x000000912291723e */ /* 0x040fe400000000ff */
[----:B------:R-:W-:-:S03]  /*8bc0*/  FADD.FTZ R52, R34, R5 ;  /* 0x0000000522347221 */ /* 0x000fc60000010000 */
[----:B------:R-:W2:Y:S01]  /*8bd0*/  MUFU.EX2 R139, R139 ;  /* 0x0000008b008b7308 */ /* 0x000ea20000000800 */
[----:B------:R-:W-:Y:S01]  /*8be0*/  FADD.FTZ R5, R147, R52 ;  /* 0x0000003493057221 */ /* 0x000fe20000010000 */
[----:B------:R-:W-:-:S03]  /*8bf0*/  F2FP.F16.F32.PACK_AB R147, R36, R147 ;  /* 0x000000932493723e */ /* 0x000fc600000000ff */
[----:B------:R-:W-:-:S03]  /*8c00*/  FADD.FTZ R52, R36, R5 ;  /* 0x0000000524347221 */ /* 0x000fc60000010000 */
[----:B------:R-:W3:Y:S01]  /*8c10*/  MUFU.EX2 R44, R44 ;  /* 0x0000002c002c7308 */ /* 0x000ee20000000800 */
[----:B------:R-:W-:Y:S01]  /*8c20*/  FADD.FTZ R5, R141, R52 ;  /* 0x000000348d057221 */ /* 0x000fe20000010000 */
[----:B------:R-:W-:-:S03]  /*8c30*/  F2FP.F16.F32.PACK_AB R141, R38, R141 ;  /* 0x0000008d268d723e */ /* 0x000fc600000000ff */
[----:B------:R-:W-:-:S03]  /*8c40*/  FADD.FTZ R52, R38, R5 ;  /* 0x0000000526347221 */ /* 0x000fc60000010000 */
[----:B------:R-:W-:Y:S01]  /*8c50*/  MUFU.EX2 R132, R132 ;  /* 0x0000008400847308 */ /* 0x000fe20000000800 */
[----:B------:R-:W-:Y:S01]  /*8c60*/  FADD.FTZ R5, R143, R52 ;  /* 0x000000348f057221 */ /* 0x000fe20000010000 */
[----:B------:R-:W-:-:S03]  /*8c70*/  F2FP.F16.F32.PACK_AB R143, R40, R143 ;  /* 0x0000008f288f723e */ /* 0x000fc600000000ff */
[----:B------:R-:W-:Y:S01]  /*8c80*/  FADD.FTZ R52, R40, R5 ;  /* 0x0000000528347221 */ /* 0x000fe20000010000 */
[----:B------:R-:W-:Y:S02]  /*8c90*/  WARPGROUP.DEPBAR.LE gsb0, 0x0 ;  /* 0x00008000000079c5 */ /* 0x000fe40000010000 */
[----:B------:R-:W-:Y:S01]  /*8ca0*/  WARPGROUP.ARRIVE ;  /* 0x00000000000079c5 */ /* 0x000fe20000000000 */
[----:B------:R-:W4:Y:S01]  /*8cb0*/  MUFU.EX2 R133, R133 ;  /* 0x0000008500857308 */ /* 0x000f220000000800 */
[----:B-1----:R-:W-:Y:S01]  /*8cc0*/  FADD.FTZ R5, R137, R52 ;  /* 0x0000003489057221 */ /* 0x002fe20000010000 */
[--C-:B------:R-:W-:Y:S01]  /*8cd0*/  FFMA.FTZ R129, R66, UR22, -R32.reuse ;  /* 0x0000001642817c23 */ /* 0x100fe20008010820 */
[----:B------:R-:W-:Y:S01]  /*8ce0*/  FFMA.FTZ R131, R70, UR22, -R32 ;  /* 0x0000001646837c23 */ /* 0x000fe20008010820 */
[C---:B0-----:R-:W-:Y:S01]  /*8cf0*/  F2FP.F16.F32.PACK_AB R137, R42.reuse, R137 ;  /* 0x000000892a89723e */ /* 0x041fe200000000ff */
[----:B------:R-:W-:Y:S01]  /*8d00*/  HGMMA.64x64x16.F32 R88, R124, gdesc[UR4].tnspB, R88, gsb0 ;  /* 0x40e000047c587df0 */ /* 0x000fe20008000858 */
[----:B------:R-:W-:Y:S01]  /*8d10*/  UIADD3 UR6, UR10, 0x380, URZ ;  /* 0x000003800a067890 */ /* 0x000fe2000fffe03f */
[----:B------:R-:W-:Y:S01]  /*8d20*/  FADD.FTZ R52, R42, R5 ;  /* 0x000000052a347221 */ /* 0x000fe20000010000 */
[----:B------:R-:W-:Y:S01]  /*8d30*/  UMOV UR7, 0x40000040 ;  /* 0x4000004000077882 */ /* 0x000fe20000000000 */
[----:B------:R-:W0:Y:S02]  /*8d40*/  MUFU.EX2 R46, R46 ;  /* 0x0000002e002e7308 */ /* 0x000e240000000800 */
[----:B--2---:R-:W-:Y:S01]  /*8d50*/  FADD.FTZ R5, R139, R52 ;  /* 0x000000348b057221 */ /* 0x004fe20000010000 */
[----:B---3--:R-:W-:-:S03]  /*8d60*/  F2FP.F16.F32.PACK_AB R139, R44, R139 ;  /* 0x0000008b2c8b723e */ /* 0x008fc600000000ff */
[----:B------:R-:W-:Y:S02]  /*8d70*/  FADD.FTZ R30, R44, R5 ;  /* 0x000000052c1e7221 */ /* 0x000fe40000010000 */
[----:B------:R-:W-:Y:S02]  /*8d80*/  MUFU.EX2 R134, R134 ;  /* 0x0000008600867308 */ /* 0x000fe40000000800 */
[----:B----4-:R-:W-:-:S06]  /*8d90*/  FADD.FTZ R5, R133, R30 ;  /* 0x0000001e85057221 */ /* 0x010fcc0000010000 */
[----:B------:R-:W1:Y:S01]  /*8da0*/  MUFU.EX2 R135, R135 ;  /* 0x0000008700877308 */ /* 0x000e620000000800 */
[C---:B0-----:R-:W-:Y:S01]  /*8db0*/  FADD.FTZ R30, R46.reuse, R5 ;  /* 0x000000052e1e7221 */ /* 0x041fe20000010000 */
[----:B------:R-:W-:-:S06]  /*8dc0*/  F2FP.F16.F32.PACK_AB R133, R46, R133 ;  /* 0x000000852e85723e */ /* 0x000fcc00000000ff */
[----:B------:R-:W-:Y:S08]  /*8dd0*/  MUFU.EX2 R129, R129 ;  /* 0x0000008100817308 */ /* 0x000ff00000000800 */
[----:B------:R-:W0:Y:S01]  /*8de0*/  MUFU.EX2 R49, R49 ;  /* 0x0000003100317308 */ /* 0x000e220000000800 */
[----:B-1----:R-:W-:-:S07]  /*8df0*/  FADD.FTZ R5, R135, R30 ;  /* 0x0000001e87057221 */ /* 0x002fce0000010000 */
[----:B------:R-:W-:Y:S08]  /*8e00*/  MUFU.EX2 R48, R48 ;  /* 0x0000003000307308 */ /* 0x000ff00000000800 */
[----:B------:R-:W-:Y:S01]  /*8e10*/  MUFU.EX2 R12, R12 ;  /* 0x0000000c000c7308 */ /* 0x000fe20000000800 */
[----:B0-----:R-:W-:-:S07]  /*8e20*/  F2FP.F16.F32.PACK_AB R128, R49, R10 ;  /* 0x0000000a3180723e */ /* 0x001fce00000000ff */
[----:B------:R-:W-:Y:S08]  /*8e30*/  MUFU.EX2 R131, R131 ;  /* 0x0000008300837308 */ /* 0x000ff00000000800 */
[----:B------:R-:W0:Y:S08]  /*8e40*/  MUFU.EX2 R53, R53 ;  /* 0x0000003500357308 */ /* 0x000e300000000800 */
[----:B------:R-:W-:Y:S01]  /*8e50*/  MUFU.EX2 R14, R14 ;  /* 0x0000000e000e7308 */ /* 0x000fe20000000800 */
[----:B------:R-:W-:-:S02]  /*8e60*/  WARPGROUP.DEPBAR.LE gsb0, 0x0 ;  /* 0x00008000000079c5 */ /* 0x000fc40000010000 */
[----:B------:R-:W-:Y:S01]  /*8e70*/  WARPGROUP.ARRIVE ;  /* 0x00000000000079c5 */ /* 0x000fe20000000000 */
[--C-:B------:R-:W-:Y:S01]  /*8e80*/  FFMA.FTZ R125, R74, UR22, -R32.reuse ;  /* 0x000000164a7d7c23 */ /* 0x100fe20008010820 */
[----:B------:R-:W-:-:S03]  /*8e90*/  FFMA.FTZ R127, R78, UR22, -R32 ;  /* 0x000000164e7f7c23 */ /* 0x000fc60008010820 */
[----:B------:R-:W1:Y:S01]  /*8ea0*/  MUFU.EX2 R57, R57 ;  /* 0x0000003900397308 */ /* 0x000e620000000800 */
[----:B0-----:R-:W-:Y:S01]  /*8eb0*/  F2FP.F16.F32.PACK_AB R130, R53, R12 ;  /* 0x0000000c3582723e */ /* 0x001fe200000000ff */
[----:B------:R-:W-:Y:S06]  /*8ec0*/  HGMMA.64x64x16.F32 R88, R120, gdesc[UR4].tnspB, R88, gsb0 ;  /* 0x40e0000478587df0 */ /* 0x000fec0008000858 */
[----:B------:R-:W-:Y:S08]  /*8ed0*/  MUFU.EX2 R125, R125 ;  /* 0x0000007d007d7308 */ /* 0x000ff00000000800 */
[----:B------:R-:W-:Y:S01]  /*8ee0*/  MUFU.EX2 R20, R20 ;  /* 0x0000001400147308 */ /* 0x000fe20000000800 */
[----:B-1----:R-:W-:-:S07]  /*8ef0*/  F2FP.F16.F32.PACK_AB R124, R57, R14 ;  /* 0x0000000e397c723e */ /* 0x002fce00000000ff */
[----:B------:R-:W-:Y:S08]  /*8f00*/  MUFU.EX2 R127, R127 ;  /* 0x0000007f007f7308 */ /* 0x000ff00000000800 */
[----:B------:R-:W0:Y:S08]  /*8f10*/  MUFU.EX2 R61, R61 ;  /* 0x0000003d003d7308 */ /* 0x000e300000000800 */
[----:B------:R-:W-:Y:S08]  /*8f20*/  MUFU.EX2 R79, R79 ;  /* 0x0000004f004f7308 */ /* 0x000ff00000000800 */
[----:B------:R-:W-:Y:S01]  /*8f30*/  MUFU.EX2 R24, R24 ;  /* 0x0000001800187308 */ /* 0x000fe20000000800 */
[----:B0-----:R-:W-:-:S07]  /*8f40*/  F2FP.F16.F32.PACK_AB R126, R61, R20 ;  /* 0x000000143d7e723e */ /* 0x001fce00000000ff */
[----:B------:R-:W-:Y:S08]  /*8f50*/  MUFU.EX2 R65, R65 ;  /* 0x0000004100417308 */ /* 0x000ff00000000800 */
[----:B------:R-:W-:Y:S08]  /*8f60*/  MUFU.EX2 R83, R83 ;  /* 0x0000005300537308 */ /* 0x000ff00000000800 */
[----:B------:R-:W-:Y:S01]  /*8f70*/  MUFU.EX2 R28, R84 ;  /* 0x00000054001c7308 */ /* 0x000fe20000000800 */
[----:B------:R-:W-:-:S02]  /*8f80*/  WARPGROUP.DEPBAR.LE gsb0, 0x0 ;  /* 0x00008000000079c5 */ /* 0x000fc40000010000 */
[----:B------:R0:W-:Y:S06]  /*8f90*/  BAR.ARV R31, 0x100 ;  /* 0x0004001f0000751d */ /* 0x0001ec0000002000 */
[----:B------:R1:W-:Y:S01]  /*8fa0*/  @!P1 SYNCS.ARRIVE.TRANS64.RED.A1T0 RZ, [R27+URZ], RZ ;  /* 0x000000ff1bff99a7 */ /* 0x0003e2000810043f */
[----:B------:R-:W-:Y:S01]  /*8fb0*/  MUFU.EX2 R121, R82 ;  /* 0x0000005200797308 */ /* 0x000fe20000000800 */
[----:B0-----:R-:W-:Y:S02]  /*8fc0*/  @!P1 VIADD R31, R35, 0x16860 ;  /* 0x00016860231f9836 */ /* 0x001fe40000000000 */
[-C--:B------:R-:W-:Y:S01]  /*8fd0*/  FMUL.FTZ R88, R88, R9.reuse ;  /* 0x0000000958587220 */ /* 0x080fe20000410000 */
[-C--:B------:R-:W-:Y:S01]  /*8fe0*/  FMUL.FTZ R89, R89, R9.reuse ;  /* 0x0000000959597220 */ /* 0x080fe20000410000 */
[-C--:B------:R-:W-:Y:S01]  /*8ff0*/  FMUL.FTZ R92, R92, R9.reuse ;  /* 0x000000095c5c7220 */ /* 0x080fe20000410000 */
[-C--:B------:R-:W-:Y:S01]  /*9000*/  FMUL.FTZ R93, R93, R9.reuse ;  /* 0x000000095d5d7220 */ /* 0x080fe20000410000 */
[----:B------:R-:W-:Y:S01]  /*9010*/  @!P1 PRMT R31, RZ, 0x654, R31 ;  /* 0x00000654ff1f9816 */ /* 0x000fe2000000001f */
[----:B-1----:R-:W-:Y:S01]  /*9020*/  FADD.FTZ R27, R11, R6 ;  /* 0x000000060b1b7221 */ /* 0x002fe20000010000 */
[----:B------:R-:W-:Y:S01]  /*9030*/  FFMA.FTZ R6, R63, UR22, -R32 ;  /* 0x000000163f067c23 */ /* 0x000fe20008010820 */
[----:B------:R-:W-:Y:S01]  /*9040*/  MUFU.EX2 R123, R86 ;  /* 0x00000056007b7308 */ /* 0x000fe20000000800 */
[----:B------:R0:W-:Y:S01]  /*9050*/  @!P1 SYNCS.ARRIVE.TRANS64.RED.A1T0 RZ, [R31+URZ], RZ ;  /* 0x000000ff1fff99a7 */ /* 0x0001e2000810043f */
[----:B------:R-:W-:Y:S01]  /*9060*/  FADD.FTZ R50, R150, R27 ;  /* 0x0000001b96327221 */ /* 0x000fe20000010000 */
[-C--:B------:R-:W-:Y:S01]  /*9070*/  FMUL.FTZ R96, R96, R9.reuse ;  /* 0x0000000960607220 */ /* 0x080fe20000410000 */
[-C--:B------:R-:W-:Y:S01]  /*9080*/  FMUL.FTZ R97, R97, R9.reuse ;  /* 0x0000000961617220 */ /* 0x080fe20000410000 */
[-C--:B------:R-:W-:Y:S01]  /*9090*/  FMUL.FTZ R100, R100, R9.reuse ;  /* 0x0000000964647220 */ /* 0x080fe20000410000 */
[----:B------:R-:W-:Y:S01]  /*90a0*/  FADD.FTZ R27, R15, R50 ;  /* 0x000000320f1b7221 */ /* 0x000fe20000010000 */
[-C--:B------:R-:W-:Y:S01]  /*90b0*/  FMUL.FTZ R101, R101, R9.reuse ;  /* 0x0000000965657220 */ /* 0x080fe20000410000 */
[----:B------:R-:W1:Y:S01]  /*90c0*/  MUFU.EX2 R6, R6 ;  /* 0x0000000600067308 */ /* 0x000e620000000800 */
        /* <DEDUP_REMOVED lines=8> */
[----:B------:R-:W2:Y:S01]  /*9150*/  MUFU.EX2 R7, R85 ;  /* 0x0000005500077308 */ /* 0x000ea20000000800 */
[----:B------:R-:W-:Y:S01]  /*9160*/  FADD.FTZ R54, R146, R27 ;  /* 0x0000001b92367221 */ /* 0x000fe20000010000 */
[-C--:B------:R-:W-:Y:S01]  /*9170*/  FMUL.FTZ R112, R112, R9.reuse ;  /* 0x0000000970707220 */ /* 0x080fe20000410000 */
[-C--:B------:R-:W-:Y:S01]  /*9180*/  FMUL.FTZ R113, R113, R9.reuse ;  /* 0x0000000971717220 */ /* 0x080fe20000410000 */
[-C--:B------:R-:W-:Y:S01]  /*9190*/  FMUL.FTZ R116, R116, R9.reuse ;  /* 0x0000000974747220 */ /* 0x080fe20000410000 */
[----:B------:R-:W-:Y:S01]  /*91a0*/  FADD.FTZ R27, R25, R54 ;  /* 0x00000036191b7221 */ /* 0x000fe20000010000 */
[----:B------:R-:W-:Y:S01]  /*91b0*/  FMUL.FTZ R117, R117, R9 ;  /* 0x0000000975757220 */ /* 0x000fe20000410000 */
[----:B------:R-:W-:Y:S01]  /*91c0*/  F2FP.F16.F32.PACK_AB R150, R15, R150 ;  /* 0x000000960f96723e */ /* 0x000fe200000000ff */
[----:B------:R-:W3:Y:S01]  /*91d0*/  MUFU.EX2 R50, R50 ;  /* 0x0000003200327308 */ /* 0x000ee20000000800 */
[----:B------:R-:W-:Y:S01]  /*91e0*/  FADD.FTZ R54, R140, R27 ;  /* 0x0000001b8c367221 */ /* 0x000fe20000010000 */
[C---:B-1----:R-:W-:Y:S01]  /*91f0*/  FADD.FTZ R30, R6.reuse, R5 ;  /* 0x00000005061e7221 */ /* 0x042fe20000010000 */
[----:B------:R-:W-:Y:S01]  /*9200*/  F2FP.F16.F32.PACK_AB R135, R6, R135 ;  /* 0x000000870687723e */ /* 0x000fe200000000ff */
[----:B------:R-:W-:Y:S01]  /*9210*/  FMUL.FTZ R90, R90, R8 ;  /* 0x000000085a5a7220 */ /* 0x000fe20000410000 */
[----:B------:R-:W-:Y:S01]  /*9220*/  FADD.FTZ R27, R29, R54 ;  /* 0x000000361d1b7221 */ /* 0x000fe20000010000 */
[----:B------:R-:W-:Y:S01]  /*9230*/  FADD.FTZ R5, R129, R30 ;  /* 0x0000001e81057221 */ /* 0x000fe20000010000 */
[----:B------:R-:W-:Y:S01]  /*9240*/  F2FP.F16.F32.PACK_AB R144, R13, R144 ;  /* 0x000000900d90723e */ /* 0x000fe200000000ff */
[----:B------:R-:W-:Y:S01]  /*9250*/  MUFU.EX2 R32, R32 ;  /* 0x0000002000207308 */ /* 0x000fe20000000800 */
[----:B------:R-:W-:Y:S01]  /*9260*/  FADD.FTZ R54, R142, R27 ;  /* 0x0000001b8e367221 */ /* 0x000fe20000010000 */
[----:B------:R-:W-:Y:S01]  /*9270*/  FADD.FTZ R30, R48, R5 ;  /* 0x00000005301e7221 */ /* 0x000fe20000010000 */
[----:B--2---:R-:W-:Y:S01]  /*9280*/  F2FP.F16.F32.PACK_AB R122, R7, R28 ;  /* 0x0000001c077a723e */ /* 0x004fe200000000ff */
[----:B------:R-:W-:Y:S01]  /*9290*/  FMUL.FTZ R91, R91, R8 ;  /* 0x000000085b5b7220 */ /* 0x000fe20000410000 */
[----:B------:R-:W-:Y:S01]  /*92a0*/  FADD.FTZ R27, R21, R54 ;  /* 0x00000036151b7221 */ /* 0x000fe20000010000 */
[----:B------:R-:W-:Y:S01]  /*92b0*/  FADD.FTZ R5, R131, R30 ;  /* 0x0000001e83057221 */ /* 0x000fe20000010000 */
[----:B------:R-:W-:Y:S01]  /*92c0*/  F2FP.F16.F32.PACK_AB R146, R25, R146 ;  /* 0x000000921992723e */ /* 0x000fe200000000ff */
[----:B------:R-:W-:Y:S01]  /*92d0*/  FMUL.FTZ R94, R94, R8 ;  /* 0x000000085e5e7220 */ /* 0x000fe20000410000 */
[----:B------:R-:W-:Y:S01]  /*92e0*/  FADD.FTZ R54, R136, R27 ;  /* 0x0000001b88367221 */ /* 0x000fe20000010000 */
[----:B---3--:R-:W-:Y:S01]  /*92f0*/  FADD.FTZ R30, R50, R5 ;  /* 0x00000005321e7221 */ /* 0x008fe20000010000 */
        /* <DEDUP_REMOVED lines=8> */
[----:B------:R-:W-:Y:S01]  /*9380*/  FMUL.FTZ R99, R99, R8 ;  /* 0x0000000863637220 */ /* 0x000fe20000410000 */
[C---:B------:R-:W-:Y:S01]  /*9390*/  F2FP.F16.F32.PACK_AB R138, R41.reuse, R138 ;  /* 0x0000008a298a723e */ /* 0x040fe200000000ff */
[----:B------:R-:W-:Y:S01]  /*93a0*/  FADD.FTZ R11, R41, R26 ;  /* 0x0000001a290b7221 */ /* 0x000fe20000010000 */
[----:B------:R-:W-:Y:S01]  /*93b0*/  F2FP.F16.F32.PACK_AB R129, R48, R129 ;  /* 0x000000813081723e */ /* 0x000fe200000000ff */
[----:B------:R-:W1:Y:S01]  /*93c0*/  MUFU.EX2 R26, R75 ;  /* 0x0000004b001a7308 */ /* 0x000e620000000800 */
[----:B------:R-:W-:Y:S01]  /*93d0*/  F2FP.F16.F32.PACK_AB R131, R50, R131 ;  /* 0x000000833283723e */ /* 0x000fe200000000ff */
[----:B------:R-:W-:Y:S01]  /*93e0*/  FADD.FTZ R34, R132, R11 ;  /* 0x0000000b84227221 */ /* 0x000fe20000010000 */
[----:B------:R-:W-:Y:S01]  /*93f0*/  F2FP.F16.F32.PACK_AB R132, R37, R132 ;  /* 0x000000842584723e */ /* 0x000fe200000000ff */
[----:B------:R-:W-:Y:S01]  /*9400*/  FMUL.FTZ R102, R102, R8 ;  /* 0x0000000866667220 */ /* 0x000fe20000410000 */
[----:B------:R-:W-:Y:S01]  /*9410*/  F2FP.F16.F32.PACK_AB R120, R65, R24 ;  /* 0x000000184178723e */ /* 0x000fe200000000ff */
        /* <DEDUP_REMOVED lines=21> */
[----:B------:R-:W-:-:S02]  /*9570*/  IMAD.MOV.U32 R9, RZ, RZ, R2 ;  /* 0x000000ffff097224 */ /* 0x000fc400078e0002 */
[----:B------:R-:W-:Y:S01]  /*9580*/  FADD.FTZ R6, R121, R6 ;  /* 0x0000000679067221 */ /* 0x000fe20000010000 */
[----:B------:R-:W-:Y:S01]  /*9590*/  FADD.FTZ R11, R53, R34 ;  /* 0x00000022350b7221 */ /* 0x000fe20000010000 */
[C---:B------:R-:W-:Y:S02]  /*95a0*/  F2FP.F16.F32.PACK_AB R121, R83.reuse, R121 ;  /* 0x000000795379723e */ /* 0x040fe400000000ff */
[----:B------:R-:W-:Y:S01]  /*95b0*/  FADD.FTZ R6, R83, R6 ;  /* 0x0000000653067221 */ /* 0x000fe20000010000 */
[----:B------:R-:W-:-:S04]  /*95c0*/  FADD.FTZ R34, R14, R11 ;  /* 0x0000000b0e227221 */ /* 0x000fc80000010000 */
[----:B------:R-:W-:-:S04]  /*95d0*/  FADD.FTZ R11, R57, R34 ;  /* 0x00000022390b7221 */ /* 0x000fc80000010000 */
[----:B------:R-:W-:-:S04]  /*95e0*/  FADD.FTZ R10, R20, R11 ;  /* 0x0000000b140a7221 */ /* 0x000fc80000010000 */
[----:B------:R-:W-:-:S04]  /*95f0*/  FADD.FTZ R5, R61, R10 ;  /* 0x0000000a3d057221 */ /* 0x000fc80000010000 */
[----:B------:R-:W-:-:S04]  /*9600*/  FADD.FTZ R10, R24, R5 ;  /* 0x00000005180a7221 */ /* 0x000fc80000010000 */
[----:B------:R-:W-:-:S04]  /*9610*/  FADD.FTZ R5, R65, R10 ;  /* 0x0000000a41057221 */ /* 0x000fc80000010000 */
[----:B------:R-:W-:Y:S01]  /*9620*/  FADD.FTZ R10, R28, R5 ;  /* 0x000000051c0a7221 */ /* 0x000fe20000010000 */
[----:B------:R-:W-:Y:S01]  /*9630*/  FADD.FTZ R5, R123, R6 ;  /* 0x000000067b057221 */ /* 0x000fe20000010000 */
[C---:B------:R-:W-:Y:S02]  /*9640*/  F2FP.F16.F32.PACK_AB R123, R32.reuse, R123 ;  /* 0x0000007b207b723e */ /* 0x040fe400000000ff */
[----:B------:R-:W-:Y:S01]  /*9650*/  FADD.FTZ R6, R7, R10 ;  /* 0x0000000a07067221 */ /* 0x000fe20000010000 */
[----:B------:R-:W-:Y:S01]  /*9660*/  FADD.FTZ R5, R32, R5 ;  /* 0x0000000520057221 */ /* 0x000fe20000010000 */
[----:B------:R-:W-:Y:S01]  /*9670*/  IMAD.MOV.U32 R7, RZ, RZ, R0 ;  /* 0x000000ffff077224 */ /* 0x000fe200078e0000 */
[----:B0-----:R-:W-:Y:S06]  /*9680*/  @P2 BRA `(.L_x_11371) ;  /* 0xffffffe000dc2947 */ /* 0x001fec000383ffff */
.L_x_11362:
[----:B------:R-:W-:-:S13]  /*9690*/  ISETP.GE.AND P2, PT, R3, UR43, PT ;  /* 0x0000002b03007c0c */ /* 0x000fda000bf46270 */
[----:B------:R-:W-:Y:S05]  /*96a0*/  @!P2 BRA `(.L_x_11372) ;  /* 0x0000002c0058a947 */ /* 0x000fea0003800000 */
[----:B------:R-:W-:Y:S01]  /*96b0*/  IMAD.IADD R11, R17, 0x1, -R18 ;  /* 0x00000001110b7824 */ /* 0x000fe200078e0a12 */
[----:B------:R-:W-:Y:S01]  /*96c0*/  UMOV UR26, UR38 ;  /* 0x00000026001a7c82 */ /* 0x000fe20008000000 */
[----:B------:R-:W-:Y:S01]  /*96d0*/  IMAD.MOV.U32 R7, RZ, RZ, R0 ;  /* 0x000000ffff077224 */ /* 0x000fe200078e0000 */
[----:B------:R-:W-:Y:S01]  /*96e0*/  UMOV UR21, UR39 ;  /* 0x0000002700157c82 */ /* 0x000fe20008000000 */
[----:B------:R-:W-:Y:S01]  /*96f0*/  IMAD.IADD R9, R4, 0x1, R11 ;  /* 0x0000000104097824 */ /* 0x000fe200078e020b */
[----:B------:R-:W-:Y:S01]  /*9700*/  IADD3 R11, R11, 0x8, R4 ;  /* 0x000000080b0b7810 */ /* 0x000fe20007ffe004 */
[----:B------:R-:W-:Y:S01]  /*9710*/  IMAD.MOV.U32 R8, RZ, RZ, R2 ;  /* 0x000000ffff087224 */ /* 0x000fe200078e0002 */
[----:B------:R-:W-:Y:S01]  /*9720*/  ULDC UR24, c[0x0][0x9e4] ;  /* 0x0002790000187ab9 */ /* 0x000fe20000000800 */
[----:B------:R-:W-:Y:S01]  /*9730*/  ULDC UR23, c[0x0][0x9dc] ;  /* 0x0002770000177ab9 */ /* 0x000fe20000000800 */
[----:B------:R-:W-:Y:S01]  /*9740*/  LOP3.LUT R13, RZ, R9, RZ, 0x33, !PT ;  /* 0x00000009ff0d7212 */ /* 0x000fe200078e33ff */
[----:B------:R-:W-:Y:S01]  /*9750*/  ULDC UR22, c[0x0][0x988] ;  /* 0x0002620000167ab9 */ /* 0x000fe20000000800 */
[----:B------:R-:W-:Y:S01]  /*9760*/  LOP3.LUT R15, RZ, R11, RZ, 0x33, !PT ;  /* 0x0000000bff0f7212 */ /* 0x000fe200078e33ff */
[----:B------:R-:W-:-:S06]  /*9770*/  ULDC UR25, c[0x0][0x9e0] ;  /* 0x0002780000197ab9 */ /* 0x000fcc0000000800 */
.L_x_11389:
        /* <DEDUP_REMOVED lines=9> */
.L_x_11374:
[----:B------:R-:W-:Y:S01]  /*9810*/  ULEA UR6, UR39, UR45, 0x3 ;  /* 0x0000002d27067291 */ /* 0x000fe2000f8e183f */
[----:B------:R-:W-:-:S05]  /*9820*/  IMAD.U32 R0, RZ, RZ, UR38 ;  /* 0x00000026ff007e24 */ /* 0x000fca000f8e00ff */
[----:B------:R-:W-:-:S04]  /*9830*/  SHF.L.U32 R0, R0, 0x1f, RZ ;  /* 0x0000001f00007819 */ /* 0x000fc800000006ff */
[----:B------:R0:W1:Y:S01]  /*9840*/  SYNCS.PHASECHK.TRANS64.TRYWAIT P2, [UR6+0x16830], R0 ;  /* 0x01683000ff0075a7 */ /* 0x0000620008040146 */
[----:B------:R-:W-:Y:S05]  /*9850*/  @!P0 BRA `(.L_x_11375) ;  /* 0x0000000000048947 */ /* 0x000fea0003800000 */
[----:B------:R-:W-:Y:S01]  /*9860*/  BPT.TRAP 0x1 ;  /* 0x000000040000795c */ /* 0x000fe20000300000 */
.L_x_11375:
[----:B-1----:R-:W-:Y:S05]  /*9870*/  @P2 BRA `(.L_x_11373) ;  /* 0x0000000000082947 */ /* 0x002fea0003800000 */
[----:B------:R-:W1:Y:S02]  /*9880*/  SYNCS.PHASECHK.TRANS64.TRYWAIT P2, [UR6+0x16830], R0 ;  /* 0x01683000ff0075a7 */ /* 0x000e640008040146 */
[----:B-1----:R-:W-:Y:S05]  /*9890*/  @!P2 BRA `(.L_x_11376) ;  /* 0x000000940024a947 */ /* 0x002fea0003800000 */
.L_x_11373:
        /* <DEDUP_REMOVED lines=27> */
.L_x_11378:
[----:B------:R-:W-:Y:S01]  /*9a50*/  ULEA UR6, UR21, UR45, 0x3 ;  /* 0x0000002d15067291 */ /* 0x000fe2000f8e183f */
[----:B------:R-:W-:-:S05]  /*9a60*/  IMAD.U32 R0, RZ, RZ, UR26 ;  /* 0x0000001aff007e24 */ /* 0x000fca000f8e00ff */
[----:B------:R-:W-:-:S04]  /*9a70*/  SHF.L.U32 R0, R0, 0x1f, RZ ;  /* 0x0000001f00007819 */ /* 0x000fc800000006ff */
[----:B------:R0:W1:Y:S01]  /*9a80*/  SYNCS.PHASECHK.TRANS64.TRYWAIT P2, [UR6+0x16850], R0 ;  /* 0x01685000ff0075a7 */ /* 0x0000620008040146 */
[----:B------:R-:W-:Y:S05]  /*9a90*/  @!P0 BRA `(.L_x_11379) ;  /* 0x0000000000048947 */ /* 0x000fea0003800000 */
[----:B------:R-:W-:Y:S01]  /*9aa0*/  BPT.TRAP 0x1 ;  /* 0x000000040000795c */ /* 0x000fe20000300000 */
.L_x_11379:
[----:B-1----:R-:W-:Y:S05]  /*9ab0*/  @P2 BRA `(.L_x_11377) ;  /* 0x0000000000082947 */ /* 0x002fea0003800000 */
[----:B------:R-:W1:Y:S02]  /*9ac0*/  SYNCS.PHASECHK.TRANS64.TRYWAIT P2, [UR6+0x16850], R0 ;  /* 0x01685000ff0075a7 */ /* 0x000e640008040146 */
[----:B-1----:R-:W-:Y:S05]  /*9ad0*/  @!P2 BRA `(.L_x_11380) ;  /* 0x0000009000aca947 */ /* 0x002fea0003800000 */
.L_x_11377:
[----:B------:R-:W-:Y:S01]  /*9ae0*/  UIADD3 UR6, UR45, 0x400, URZ ;  /* 0x000004002d067890 */ /* 0x000fe2000fffe03f */
[----:B------:R-:W-:Y:S01]  /*9af0*/  WARPGROUP.ARRIVE ;  /* 0x00000000000079c5 */ /* 0x000fe20000000000 */
[----:B------:R-:W-:-:S05]  /*9b00*/  UMOV UR7, 0x40000040 ;  /* 0x4000004000077882 */ /* 0x000fca0000000000 */
[----:B------:R-:W2:Y:S01]  /*9b10*/  S2R R12, SR_TID.X ;  /* 0x00000000000c7919 */ /* 0x000ea20000002100 */
[----:B------:R-:W-:Y:S01]  /*9b20*/  USHF.R.U32.HI UR6, URZ, 0x4, UR6 ;  /* 0x000000043f067899 */ /* 0x000fe20008011606 */
[----:B01----:R-:W-:Y:S02]  /*9b30*/  IMAD.SHL.U32 R0, R3, 0x80, RZ ;  /* 0x0000008003007824 */ /* 0x003fe400078e00ff */
[----:B------:R-:W-:Y:S01]  /*9b40*/  IMAD.U32 R10, RZ, RZ, UR39 ;  /* 0x00000027ff0a7e24 */ /* 0x000fe2000f8e00ff */
[----:B------:R-:W-:Y:S02]  /*9b50*/  ULOP3.LUT UR6, UR6, 0x3fff, URZ, 0xc0, !UPT ;  /* 0x00003fff06067892 */ /* 0x000fe4000f8ec03f */
[----:B------:R-:W-:Y:S02]  /*9b60*/  IADD3 R21, R17, 0x1, -R0 ;  /* 0x0000000111157810 */ /* 0x000fe40007ffe800 */
[----:B------:R-:W-:Y:S01]  /*9b70*/  ULEA UR10, UR21, UR6, 0xa ;  /* 0x00000006150a7291 */ /* 0x000fe2000f8e503f */
[----:B------:R-:W-:-:S02]  /*9b80*/  @!P1 LEA R10, R10, UR45, 0x3 ;  /* 0x0000002d0a0a9c11 */ /* 0x000fc4000f8e18ff */
[----:B------:R-:W-:-:S03]  /*9b90*/  IMAD.IADD R21, R21, 0x1, -R18 ;  /* 0x0000000115157824 */ /* 0x000fc600078e0a12 */
[----:B------:R-:W-:Y:S01]  /*9ba0*/  @!P1 VIADD R10, R10, 0x16840 ;  /* 0x000168400a0a9836 */ /* 0x000fe20000000000 */
[----:B------:R-:W-:Y:S01]  /*9bb0*/  UMOV UR6, UR10 ;  /* 0x0000000a00067c82 */ /* 0x000fe20008000000 */
[----:B------:R-:W-:Y:S01]  /*9bc0*/  IMAD R21, R16, -0x2, R21 ;  /* 0xfffffffe10157824 */ /* 0x000fe200078e0215 */
[----:B------:R-:W-:Y:S01]  /*9bd0*/  HGMMA.64x64x16.F32 R88, R148, gdesc[UR4].tnspB, R88, gsb0 ;  /* 0x40e0000494587df0 */ /* 0x000fe20008000858 */
[----:B------:R-:W-:Y:S01]  /*9be0*/  UIADD3 UR6, UR10, 0x80, URZ ;  /* 0x000000800a067890 */ /* 0x000fe2000fffe03f */
[----:B------:R-:W-:Y:S01]  /*9bf0*/  @!P1 PRMT R10, RZ, 0x654, R10 ;  /* 0x00000654ff0a9816 */ /* 0x000fe2000000000a */
[----:B------:R-:W-:Y:S01]  /*9c00*/  UMOV UR7, 0x40000040 ;  /* 0x4000004000077882 */ /* 0x000fe20000000000 */
[----:B--2---:R-:W-:Y:S02]  /*9c10*/  SHF.R.U32.HI R2, RZ, 0x7, R12 ;  /* 0x00000007ff027819 */ /* 0x004fe4000001160c */
[----:B------:R-:W-:-:S03]  /*9c20*/  ISETP.GE.U32.AND P2, PT, R12, 0x180, PT ;  /* 0x000001800c00780c */ /* 0x000fc60003f46070 */
[----:B------:R-:W-:-:S05]  /*9c30*/  VIADD R2, R2, 0x9 ;  /* 0x0000000902027836 */ /* 0x000fca0000000000 */
        /* <DEDUP_REMOVED lines=36> */
[C---:B------:R-:W-:Y:S01]  /*9e80*/  VIADD R123, R21.reuse, UR25 ;  /* 0x00000019157b7c36 */ /* 0x040fe20008000000 */
[----:B------:R0:W-:Y:S06]  /*9e90*/  BAR.ARV R12, 0x100 ;  /* 0x0004000c0000751d */ /* 0x0001ec0000002000 */
[----:B------:R-:W-:Y:S01]  /*9ea0*/  VIADD R21, R21, UR6 ;  /* 0x0000000615157c36 */ /* 0x000fe20008000000 */
[----:B------:R1:W-:Y:S01]  /*9eb0*/  @!P1 SYNCS.ARRIVE.TRANS64.RED.A1T0 RZ, [R10+URZ], RZ ;  /* 0x000000ff0aff99a7 */ /* 0x0003e2000810043f */
[----:B------:R-:W-:-:S02]  /*9ec0*/  IMAD.IADD R2, R4, 0x1, R123 ;  /* 0x0000000104027824 */ /* 0x000fc400078e027b */
[----:B-1----:R-:W-:Y:S01]  /*9ed0*/  IMAD.IADD R10, R4, 0x1, R21 ;  /* 0x00000001040a7824 */ /* 0x002fe200078e0215 */
[----:B0-----:R-:W-:Y:S06]  /*9ee0*/  @!P5 BRA `(.L_x_11381) ;  /* 0x000000000058d947 */ /* 0x001fec0003800000 */
        /* <DEDUP_REMOVED lines=11> */
.L_x_11383:
[----:B------:R-:W-:Y:S02]  /*9fa0*/  IMAD.U32 R14, RZ, RZ, UR24 ;  /* 0x00000018ff0e7e24 */ /* 0x000fe4000f8e00ff */
[----:B------:R-:W-:-:S03]  /*9fb0*/  IMAD.MOV.U32 R125, RZ, RZ, R9 ;  /* 0x000000ffff7d7224 */ /* 0x000fc600078e0009 */
[----:B------:R-:W-:-:S13]  /*9fc0*/  ISETP.NE.AND P2, PT, R14, 0x1, PT ;  /* 0x000000010e00780c */ /* 0x000fda0003f45270 */
[----:B------:R-:W0:Y:S02]  /*9fd0*/  @P2 LDC.64 R120, c[0x0][0x9e8] ;  /* 0x00027a00ff782b82 */ /* 0x000e240000000a00 */
[----:B0-----:R-:W-:-:S05]  /*9fe0*/  @P2 IMAD.HI.U32 R120, R9, R120, RZ ;  /* 0x0000007809782227 */ /* 0x001fca00078e00ff */
[----:B------:R-:W-:-:S07]  /*9ff0*/  @P2 SHF.R.U32.HI R125, RZ, R121, R120 ;  /* 0x00000079ff7d2219 */ /* 0x000fce0000011678 */
.L_x_11384:
[----:B------:R-:W-:Y:S05]  /*a000*/  BSYNC B0 ;  /* 0x0000000000007941 */ /* 0x000fea0003800000 */
.L_x_11382:
[----:B------:R-:W-:-:S04]  /*a010*/  IMAD R121, R125, R14, -R0 ;  /* 0x0000000e7d797224 */ /* 0x000fc800078e0a00 */
[----:B------:R-:W-:-:S05]  /*a020*/  IMAD R121, R16, -0x2, R121 ;  /* 0xfffffffe10797824 */ /* 0x000fca00078e0279 */
[----:B------:R-:W-:Y:S02]  /*a030*/  VIADDMNMX R2, R121, R14, R2, PT ;  /* 0x0000000e79027246 */ /* 0x000fe40003800102 */
[----:B------:R-:W-:-:S07]  /*a040*/  VIMNMX R10, R10, R121, !PT ;  /* 0x000000790a0a7248 */ /* 0x000fce0007fe0100 */
.L_x_11381:
[----:B------:R-:W-:Y:S02]  /*a050*/  ISETP.GT.AND P2, PT, R3, -0x1, PT ;  /* 0xffffffff0300780c */ /* 0x000fe40003f44270 */
[----:B------:R-:W-:Y:S02]  /*a060*/  IADD3 R12, R21, 0x8, R4 ;  /* 0x00000008150c7810 */ /* 0x000fe40007ffe004 */
        /* <DEDUP_REMOVED lines=109> */
.L_x_11387:
[----:B------:R-:W-:Y:S02]  /*a740*/  IMAD.U32 R14, RZ, RZ, UR24 ;  /* 0x00000018ff0e7e24 */ /* 0x000fe4000f8e00ff */
[----:B------:R-:W-:-:S03]  /*a750*/  IMAD.MOV.U32 R123, RZ, RZ, R11 ;  /* 0x000000ffff7b7224 */ /* 0x000fc600078e000b */
[----:B------:R-:W-:-:S13]  /*a760*/  ISETP.NE.AND P3, PT, R14, 0x1, PT ;  /* 0x000000010e00780c */ /* 0x000fda0003f65270 */
[----:B------:R-:W0:Y:S02]  /*a770*/  @P3 LDC.64 R20, c[0x0][0x9e8] ;  /* 0x00027a00ff143b82 */ /* 0x000e240000000a00 */
[----:B0-----:R-:W-:-:S05]  /*a780*/  @P3 IMAD.HI.U32 R20, R11, R20, RZ ;  /* 0x000000140b143227 */ /* 0x001fca00078e00ff */
[----:B------:R-:W-:-:S07]  /*a790*/  @P3 SHF.R.U32.HI R123, RZ, R21, R20 ;  /* 0x00000015ff7b3219 */ /* 0x000fce0000011614 */
.L_x_11388:
[----:B------:R-:W-:Y:S05]  /*a7a0*/  BSYNC B0 ;  /* 0x0000000000007941 */ /* 0x000fea0003800000 */
.L_x_11386:
[----:B------:R-:W-:-:S04]  /*a7b0*/  IMAD R21, R123, R14, -R0 ;  /* 0x0000000e7b157224 */ /* 0x000fc800078e0a00 */
[----:B------:R-:W-:-:S05]  /*a7c0*/  IMAD R21, R16, -0x2, R21 ;  /* 0xfffffffe10157824 */ /* 0x000fca00078e0215 */
[----:B------:R-:W-:Y:S02]  /*a7d0*/  VIADDMNMX R10, R21, R14, R10, PT ;  /* 0x0000000e150a7246 */ /* 0x000fe4000380010a */
[----:B------:R-:W-:-:S07]  /*a7e0*/  VIMNMX R12, R12, R21, !PT ;  /* 0x000000150c0c7248 */ /* 0x000fce0007fe0100 */
.L_x_11385:
        /* <DEDUP_REMOVED lines=32> */
[----:B------:R-:W-:Y:S02]  /*a9f0*/  ISETP.LT.OR P6, PT, R10, 0x9, P6 ;  /* 0x000000090a00780c */ /* 0x000fe400037c1670 */
[----:B------:R-:W-:Y:S02]  /*aa00*/  FMNMX.FTZ R0, R56, R21, !PT ;  /* 0x0000001538007209 */ /* 0x000fe40007810000 */
[----:B------:R-:W-:Y:S02]  /*aa10*/  ISETP.GT.AND P4, PT, R12, 0x10, P2 ;  /* 0x000000100c00780c */ /* 0x000fe40001784270 */
[----:B------:R-:W-:Y:S02]  /*aa20*/  FMNMX.FTZ R21, R57, R0, !PT ;  /* 0x0000000039157209 */ /* 0x000fe40007810000 */
[----:B------:R-:W-:-:S02]  /*aa30*/  FSEL R43, R43, -INF , !P3 ;  /* 0xff8000002b2b7808 */ /* 0x000fc40005800000 */
[----:B------:R-:W-:Y:S02]  /*aa40*/  FMNMX.FTZ R0, R60, R21, !PT ;  /* 0x000000153c007209 */ /* 0x000fe40007810000 */
[----:B------:R-:W-:Y:S02]  /*aa50*/  ISETP.GT.AND P3, PT, R12, RZ, P2 ;  /* 0x000000ff0c00720c */ /* 0x000fe40001764270 */
[----:B------:R-:W-:Y:S02]  /*aa60*/  FMNMX.FTZ R21, R61, R0, !PT ;  /* 0x000000003d157209 */ /* 0x000fe40007810000 */
[----:B------:R-:W-:Y:S02]  /*aa70*/  FSEL R30, R30, -INF , !P6 ;  /* 0xff8000001e1e7808 */ /* 0x000fe40007000000 */
        /* <DEDUP_REMOVED lines=13> */
[----:B------:R-:W-:-:S02]  /*ab50*/  FMNMX.FTZ R14, R26, R7, !PT ;  /* 0x000000071a0e7209 */ /* 0x000fc40007810000 */
[----:B------:R-:W-:Y:S02]  /*ab60*/  FMNMX.FTZ R21, R77, R0, !PT ;  /* 0x000000004d157209 */ /* 0x000fe40007810000 */
[----:B------:R-:W-:Y:S02]  /*ab70*/  FSEL R38, R38, -INF , !P4 ;  /* 0xff80000026267808 */ /* 0x000fe40006000000 */
[----:B------:R-:W-:Y:S02]  /*ab80*/  FMNMX.FTZ R0, R80, R21, !PT ;  /* 0x0000001550007209 */ /* 0x000fe40007810000 */
[----:B------:R-:W-:Y:S02]  /*ab90*/  ISETP.GT.AND P4, PT, R12, 0x20, P2 ;  /* 0x000000200c00780c */ /* 0x000fe40001784270 */
[----:B------:R-:W-:Y:S02]  /*aba0*/  FMNMX.FTZ R21, R81, R0, !PT ;  /* 0x0000000051157209 */ /* 0x000fe40007810000 */
[----:B------:R-:W-:-:S02]  /*abb0*/  ISETP.LT.OR P4, PT, R10, 0x21, P4 ;  /* 0x000000210a00780c */ /* 0x000fc40002781670 */
[----:B------:R-:W-:Y:S02]  /*abc0*/  FMNMX.FTZ R0, R84, R21, !PT ;  /* 0x0000001554007209 */ /* 0x000fe40007810000 */
[----:B------:R-:W-:Y:S02]  /*abd0*/  FSEL R42, R42, -INF , !P4 ;  /* 0xff8000002a2a7808 */ /* 0x000fe40006000000 */
[----:B------:R-:W-:Y:S02]  /*abe0*/  FMNMX.FTZ R0, R85, R0, !PT ;  /* 0x0000000055007209 */ /* 0x000fe40007810000 */
[C---:B------:R-:W-:Y:S02]  /*abf0*/  ISETP.GT.AND P4, PT, R12.reuse, 0x28, P2 ;  /* 0x000000280c00780c */ /* 0x040fe40001784270 */
[----:B------:R-:W-:Y:S01]  /*ac00*/  ISETP.GT.AND P3, PT, R12, 0x30, P2 ;  /* 0x000000300c00780c */ /* 0x000fe20001764270 */
[----:B------:R-:W0:Y:S01]  /*ac10*/  SHFL.BFLY PT, R21, R0, 0x2, 0x1f ;  /* 0x0c401f0000157f89 */ /* 0x000e2200000e0000 */
[----:B------:R-:W-:-:S02]  /*ac20*/  ISETP.LT.OR P4, PT, R10, 0x29, P4 ;  /* 0x000000290a00780c */ /* 0x000fc40002781670 */
[----:B------:R-:W-:Y:S02]  /*ac30*/  ISETP.LT.OR P3, PT, R10, 0x31, P3 ;  /* 0x000000310a00780c */ /* 0x000fe40001f61670 */
[----:B------:R-:W-:Y:S02]  /*ac40*/  FSEL R46, R46, -INF , !P4 ;  /* 0xff8000002e2e7808 */ /* 0x000fe40006000000 */
[----:B------:R-:W-:Y:S02]  /*ac50*/  ISETP.GT.AND P4, PT, R12, 0x29, P2 ;  /* 0x000000290c00780c */ /* 0x000fe40001784270 */
[----:B------:R-:W-:Y:S02]  /*ac60*/  FSEL R50, R50, -INF , !P3 ;  /* 0xff80000032327808 */ /* 0x000fe40005800000 */
[----:B------:R-:W-:Y:S02]  /*ac70*/  ISETP.LT.OR P4, PT, R10, 0x2a, P4 ;  /* 0x0000002a0a00780c */ /* 0x000fe40002781670 */
[----:B------:R-:W-:-:S02]  /*ac80*/  ISETP.GT.AND P3, PT, R12, 0x38, P2 ;  /* 0x000000380c00780c */ /* 0x000fc40001764270 */
[----:B------:R-:W-:Y:S02]  /*ac90*/  FSEL R47, R47, -INF , !P4 ;  /* 0xff8000002f2f7808 */ /* 0x000fe40006000000 */
[----:B------:R-:W-:Y:S02]  /*aca0*/  ISETP.GT.AND P4, PT, R12, 0x31, P2 ;  /* 0x000000310c00780c */ /* 0x000fe40001784270 */
[C---:B------:R-:W-:Y:S02]  /*acb0*/  ISETP.LT.OR P3, PT, R10.reuse, 0x39, P3 ;  /* 0x000000390a00780c */ /* 0x040fe40001f61670 */
[----:B------:R-:W-:Y:S02]  /*acc0*/  ISETP.LT.OR P4, PT, R10, 0x32, P4 ;  /* 0x000000320a00780c */ /* 0x000fe40002781670 */
[----:B------:R-:W-:Y:S02]  /*acd0*/  FSEL R54, R54, -INF , !P3 ;  /* 0xff80000036367808 */ /* 0x000fe40005800000 */
[----:B0-----:R-:W-:-:S02]  /*ace0*/  FMNMX.FTZ R21, R0, R21, !PT ;  /* 0x0000001500157209 */ /* 0x001fc40007810000 */
[----:B------:R-:W-:Y:S02]  /*acf0*/  FSEL R51, R51, -INF , !P4 ;  /* 0xff80000033337808 */ /* 0x000fe40006000000 */
[C---:B------:R-:W-:Y:S01]  /*ad00*/  ISETP.GT.AND P4, PT, R12.reuse, 0x39, P2 ;  /* 0x000000390c00780c */ /* 0x040fe20001784270 */
[----:B------:R-:W0:Y:S01]  /*ad10*/  SHFL.BFLY PT, R2, R21, 0x1, 0x1f ;  /* 0x0c201f0015027f89 */ /* 0x000e2200000e0000 */
[----:B------:R-:W-:Y:S02]  /*ad20*/  ISETP.GT.AND P3, PT, R12, 0x40, P2 ;  /* 0x000000400c00780c */ /* 0x000fe40001764270 */
[C---:B------:R-:W-:Y:S02]  /*ad30*/  ISETP.LT.OR P4, PT, R10.reuse, 0x3a, P4 ;  /* 0x0000003a0a00780c */ /* 0x040fe40002781670 */
[----:B------:R-:W-:Y:S02]  /*ad40*/  ISETP.LT.OR P3, PT, R10, 0x41, P3 ;  /* 0x000000410a00780c */ /* 0x000fe40001f61670 */
[----:B------:R-:W-:-:S02]  /*ad50*/  FSEL R55, R55, -INF , !P4 ;  /* 0xff80000037377808 */ /* 0x000fc40006000000 */
[----:B------:R-:W-:Y:S02]  /*ad60*/  ISETP.GT.AND P4, PT, R12, 0x41, P2 ;  /* 0x000000410c00780c */ /* 0x000fe40001784270 */
[----:B------:R-:W-:Y:S02]  /*ad70*/  FSEL R58, R58, -INF , !P3 ;  /* 0xff8000003a3a7808 */ /* 0x000fe40005800000 */
[----:B------:R-:W-:Y:S02]  /*ad80*/  ISETP.GT.AND P3, PT, R12, 0x48, P2 ;  /* 0x000000480c00780c */ /* 0x000fe40001764270 */
[C---:B------:R-:W-:Y:S02]  /*ad90*/  ISETP.LT.OR P4, PT, R10.reuse, 0x42, P4 ;  /* 0x000000420a00780c */ /* 0x040fe40002781670 */
[----:B------:R-:W-:Y:S02]  /*ada0*/  ISETP.LT.OR P3, PT, R10, 0x49, P3 ;  /* 0x000000490a00780c */ /* 0x000fe40001f61670 */
[----:B------:R-:W-:-:S02]  /*adb0*/  FSEL R59, R59, -INF , !P4 ;  /* 0xff8000003b3b7808 */ /* 0x000fc40006000000 */
[----:B------:R-:W-:Y:S02]  /*adc0*/  ISETP.GT.AND P4, PT, R12, 0x49, P2 ;  /* 0x000000490c00780c */ /* 0x000fe40001784270 */
[----:B------:R-:W-:Y:S02]  /*add0*/  FSEL R62, R62, -INF , !P3 ;  /* 0xff8000003e3e7808 */ /* 0x000fe40005800000 */
[----:B0-----:R-:W-:Y:S02]  /*ade0*/  FMNMX.FTZ R2, R21, R2, !PT ;  /* 0x0000000215027209 */ /* 0x001fe40007810000 */
[----:B------:R-:W-:Y:S02]  /*adf0*/  ISETP.GT.AND P3, PT, R12, 0x50, P2 ;  /* 0x000000500c00780c */ /* 0x000fe40001764270 */
[C---:B------:R-:W-:Y:S01]  /*ae00*/  FSETP.NEU.FTZ.AND P6, PT, R2.reuse, -INF , PT ;  /* 0xff8000000200780b */ /* 0x040fe20003fdd000 */
[----:B------:R-:W-:Y:S01]  /*ae10*/  FMUL.FTZ R0, R2, UR22 ;  /* 0x0000001602007c20 */ /* 0x000fe20008410000 */
[----:B------:R-:W-:-:S02]  /*ae20*/  ISETP.LT.OR P4, PT, R10, 0x4a, P4 ;  /* 0x0000004a0a00780c */ /* 0x000fc40002781670 */
[----:B------:R-:W-:Y:S02]  /*ae30*/  ISETP.LT.OR P3, PT, R10, 0x51, P3 ;  /* 0x000000510a00780c */ /* 0x000fe40001f61670 */
[----:B------:R-:W-:Y:S02]  /*ae40*/  FSEL R0, R0, RZ, P6 ;  /* 0x000000ff00007208 */ /* 0x000fe40003000000 */
[----:B------:R-:W-:Y:S02]  /*ae50*/  FSEL R63, R63, -INF , !P4 ;  /* 0xff8000003f3f7808 */ /* 0x000fe40006000000 */
[----:B------:R-:W-:Y:S01]  /*ae60*/  ISETP.GT.AND P4, PT, R12, 0x51, P2 ;  /* 0x000000510c00780c */ /* 0x000fe20001784270 */
        /* <DEDUP_REMOVED lines=41> */
[----:B------:R-:W-:Y:S01]  /*b100*/  ISETP.LT.OR P3, PT, R10, 0x61, P3 ;  /* 0x000000610a00780c */ /* 0x000fe20001f61670 */
[----:B------:R-:W-:Y:S01]  /*b110*/  FFMA.FTZ R85, R85, UR22, -R0 ;  /* 0x0000001655557c23 */ /* 0x000fe20008010800 */
[----:B------:R-:W-:Y:S01]  /*b120*/  FMNMX.FTZ R41, R47, R14, !PT ;  /* 0x0000000e2f297209 */ /* 0x000fe20007810000 */
[----:B------:R-:W-:Y:S01]  /*b130*/  MUFU.EX2 R148, R148 ;  /* 0x0000009400947308 */ /* 0x000fe20000000800 */
[----:B------:R-:W-:-:S02]  /*b140*/  FSEL R71, R71, -INF , !P4 ;  /* 0xff80000047477808 */ /* 0x000fc40006000000 */
[----:B------:R-:W-:Y:S01]  /*b150*/  FMNMX.FTZ R14, R50, R41, !PT ;  /* 0x00000029320e7209 */ /* 0x000fe20007810000 */
[----:B------:R-:W-:Y:S01]  /*b160*/  FFMA.FTZ R41, R45, UR22, -R0 ;  /* 0x000000162d297c23 */ /* 0x000fe20008010800 */
[----:B------:R-:W-:Y:S02]  /*b170*/  ISETP.GT.AND P4, PT, R12, 0x61, P2 ;  /* 0x000000610c00780c */ /* 0x000fe40001784270 */
[----:B------:R-:W-:Y:S01]  /*b180*/  FMNMX.FTZ R45, R51, R14, !PT ;  /* 0x0000000e332d7209 */ /* 0x000fe20007810000 */
[----:B------:R-:W-:Y:S01]  /*b190*/  MUFU.EX2 R150, R150 ;  /* 0x0000009600967308 */ /* 0x000fe20000000800 */
[----:B------:R-:W-:Y:S02]  /*b1a0*/  FSEL R74, R74, -INF , !P3 ;  /* 0xff8000004a4a7808 */ /* 0x000fe40005800000 */
[----:B------:R-:W-:Y:S02]  /*b1b0*/  FMNMX.FTZ R14, R54, R45, !PT ;  /* 0x0000002d360e7209 */ /* 0x000fe40007810000 */
[----:B------:R-:W-:-:S02]  /*b1c0*/  ISETP.GT.AND P3, PT, R12, 0x68, P2 ;  /* 0x000000680c00780c */ /* 0x000fc40001764270 */
[----:B------:R-:W-:Y:S01]  /*b1d0*/  FMNMX.FTZ R45, R55, R14, !PT ;  /* 0x0000000e372d7209 */ /* 0x000fe20007810000 */
[----:B------:R-:W-:Y:S01]  /*b1e0*/  MUFU.EX2 R25, R25 ;  /* 0x0000001900197308 */ /* 0x000fe20000000800 */
[----:B------:R-:W-:Y:S02]  /*b1f0*/  ISETP.LT.OR P4, PT, R10, 0x62, P4 ;  /* 0x000000620a00780c */ /* 0x000fe40002781670 */
[----:B------:R-:W-:Y:S01]  /*b200*/  FMNMX.FTZ R14, R58, R45, !PT ;  /* 0x0000002d3a0e7209 */ /* 0x000fe20007810000 */
[----:B------:R-:W-:Y:S01]  /*b210*/  FFMA.FTZ R45, R49, UR22, -R0 ;  /* 0x00000016312d7c23 */ /* 0x000fe20008010800 */
        /* <DEDUP_REMOVED lines=14> */
[----:B------:R-:W-:Y:S02]  /*b300*/  ISETP.LT.OR P4, PT, R10, 0x6a, P4 ;  /* 0x0000006a0a00780c */ /* 0x000fe40002781670 */
[----:B------:R-:W-:Y:S02]  /*b310*/  FMNMX.FTZ R14, R70, R53, !PT ;  /* 0x00000035460e7209 */ /* 0x000fe40007810000 */
[----:B------:R-:W-:Y:S02]  /*b320*/  ISETP.LT.OR P3, PT, R10, 0x71, P3 ;  /* 0x000000710a00780c */ /* 0x000fe40001f61670 */
        /* <DEDUP_REMOVED lines=18> */
[----:B------:R-:W-:Y:S01]  /*b450*/  FMNMX.FTZ R12, R82, R57, !PT ;  /* 0x00000039520c7209 */ /* 0x000fe20007810000 */
[----:B------:R-:W-:Y:S01]  /*b460*/  FFMA.FTZ R57, R61, UR22, -R0 ;  /* 0x000000163d397c23 */ /* 0x000fe20008010800 */
[----:B------:R-:W-:-:S02]  /*b470*/  ISETP.LT.OR P2, PT, R10, 0x7a, P2 ;  /* 0x0000007a0a00780c */ /* 0x000fc40001741670 */
[----:B------:R-:W-:Y:S02]  /*b480*/  FSEL R86, R86, -INF , !P3 ;  /* 0xff80000056567808 */ /* 0x000fe40005800000 */
[----:B------:R-:W-:Y:S01]  /*b490*/  FMNMX.FTZ R61, R83, R12, !PT ;  /* 0x0000000c533d7209 */ /* 0x000fe20007810000 */
[----:B------:R-:W-:Y:S01]  /*b4a0*/  MUFU.EX2 R41, R41 ;  /* 0x0000002900297308 */ /* 0x000fe20000000800 */
        /* <DEDUP_REMOVED lines=94> */
[----:B------:R-:W-:Y:S01]  /*ba90*/  FFMA.FTZ R86, R86, UR22, -R40 ;  /* 0x0000001656567c23 */ /* 0x000fe20008010828 */
[----:B------:R-:W-:-:S02]  /*baa0*/  IMAD.U32 R27, RZ, RZ, UR21 ;  /* 0x00000015ff1b7e24 */ /* 0x000fc4000f8e00ff */
[----:B------:R-:W-:Y:S01]  /*bab0*/  FADD.FTZ R6, R12, R5 ;  /* 0x000000050c067221 */ /* 0x000fe20000010000 */
[----:B------:R-:W-:Y:S01]  /*bac0*/  FADD.FTZ R7, R45, R38 ;  /* 0x000000262d077221 */ /* 0x000fe20000010000 */
[----:B------:R-:W-:Y:S01]  /*bad0*/  FFMA.FTZ R38, R67, UR22, -R40 ;  /* 0x0000001643267c23 */ /* 0x000fe20008010828 */
[----:B------:R-:W0:Y:S01]  /*bae0*/  MUFU.EX2 R20, R20 ;  /* 0x0000001400147308 */ /* 0x000e220000000800 */
[----:B------:R-:W-:Y:S01]  /*baf0*/  FADD.FTZ R5, R151, R6 ;  /* 0x0000000697057221 */ /* 0x000fe20000010000 */
[----:B------:R-:W-:Y:S01]  /*bb00*/  FADD.FTZ R42, R138, R7 ;  /* 0x000000078a2a7221 */ /* 0x000fe20000010000 */
[----:B------:R-:W-:Y:S01]  /*bb10*/  @!P1 LEA R27, R27, UR45, 0x3 ;  /* 0x0000002d1b1b9c11 */ /* 0x000fe2000f8e18ff */
[----:B------:R-:W-:Y:S01]  /*bb20*/  UMOV UR21, UR39 ;  /* 0x0000002700157c82 */ /* 0x000fe20008000000 */
[----:B-1----:R-:W-:Y:S01]  /*bb30*/  FADD.FTZ R6, R14, R5 ;  /* 0x000000050e067221 */ /* 0x002fe20000010000 */
[----:B------:R-:W-:Y:S01]  /*bb40*/  FADD.FTZ R7, R49, R42 ;  /* 0x0000002a31077221 */ /* 0x000fe20000010000 */
[----:B------:R-:W-:Y:S01]  /*bb50*/  FFMA.FTZ R42, R71, UR22, -R40 ;  /* 0x00000016472a7c23 */ /* 0x000fe20008010828 */
[----:B------:R-:W1:Y:S01]  /*bb60*/  MUFU.EX2 R147, R147 ;  /* 0x0000009300937308 */ /* 0x000e620000000800 */
[----:B--2---:R-:W-:Y:S01]  /*bb70*/  FADD.FTZ R5, R145, R6 ;  /* 0x0000000691057221 */ /* 0x004fe20000010000 */
[----:B------:R-:W-:Y:S01]  /*bb80*/  FADD.FTZ R44, R132, R7 ;  /* 0x00000007842c7221 */ /* 0x000fe20000010000 */
[----:B------:R-:W-:Y:S01]  /*bb90*/  FFMA.FTZ R40, R87, UR22, -R40 ;  /* 0x0000001657287c23 */ /* 0x000fe20008010828 */
[----:B------:R-:W-:Y:S01]  /*bba0*/  ISETP.GT.AND P2, PT, R3, UR43, PT ;  /* 0x0000002b03007c0c */ /* 0x000fe2000bf44270 */
[----:B------:R-:W-:-:S02]  /*bbb0*/  @!P1 VIADD R27, R27, 0x16860 ;  /* 0x000168601b1b9836 */ /* 0x000fc40000000000 */
[----:B------:R-:W-:Y:S01]  /*bbc0*/  FADD.FTZ R7, R53, R44 ;  /* 0x0000002c35077221 */ /* 0x000fe20000010000 */
[----:B------:R-:W-:Y:S01]  /*bbd0*/  F2FP.F16.F32.PACK_AB R148, R148, R21 ;  /* 0x000000159494723e */ /* 0x000fe200000000ff */
[----:B------:R-:W2:Y:S01]  /*bbe0*/  MUFU.EX2 R24, R24 ;  /* 0x0000001800187308 */ /* 0x000ea20000000800 */
[----:B0-----:R-:W-:Y:S01]  /*bbf0*/  FADD.FTZ R6, R20, R5 ;  /* 0x0000000514067221 */ /* 0x001fe20000010000 */
[----:B------:R-:W-:Y:S01]  /*bc00*/  FADD.FTZ R44, R134, R7 ;  /* 0x00000007862c7221 */ /* 0x000fe20000010000 */
[----:B------:R-:W-:Y:S01]  /*bc10*/  @!P1 PRMT R27, RZ, 0x654, R27 ;  /* 0x00000654ff1b9816 */ /* 0x000fe2000000001b */
[----:B------:R-:W-:Y:S01]  /*bc20*/  VIADD R3, R3, 0xffffffff ;  /* 0xffffffff03037836 */ /* 0x000fe20000000000 */
[----:B------:R-:W-:Y:S01]  /*bc30*/  F2FP.F16.F32.PACK_AB R150, R25, R150 ;  /* 0x000000961996723e */ /* 0x000fe200000000ff */
[----:B------:R-:W-:Y:S01]  /*bc40*/  FADD.FTZ R7, R57, R44 ;  /* 0x0000002c39077221 */ /* 0x000fe20000010000 */
[----:B------:R0:W-:Y:S01]  /*bc50*/  @!P1 SYNCS.ARRIVE.TRANS64.RED.A1T0 RZ, [R27+URZ], RZ ;  /* 0x000000ff1bff99a7 */ /* 0x0001e2000810043f */
[----:B------:R-:W3:Y:S01]  /*bc60*/  MUFU.EX2 R141, R141 ;  /* 0x0000008d008d7308 */ /* 0x000ee20000000800 */
        /* <DEDUP_REMOVED lines=8> */
[----:B--2---:R-:W-:Y:S01]  /*bcf0*/  FADD.FTZ R6, R24, R5 ;  /* 0x0000000518067221 */ /* 0x004fe20000010000 */
[----:B------:R-:W-:Y:S01]  /*bd00*/  F2FP.F16.F32.PACK_AB R142, R41, R142 ;  /* 0x0000008e298e723e */ /* 0x000fe200000000ff */
[----:B------:R-:W-:Y:S01]  /*bd10*/  FMUL.FTZ R95, R95, R10 ;  /* 0x0000000a5f5f7220 */ /* 0x000fe20000410000 */
[----:B------:R-:W-:Y:S01]  /*bd20*/  F2FP.F16.F32.PACK_AB R136, R45, R136 ;  /* 0x000000882d88723e */ /* 0x000fe200000000ff */
[----:B------:R-:W-:Y:S01]  /*bd30*/  FMUL.FTZ R98, R98, R10 ;  /* 0x0000000a62627220 */ /* 0x000fe20000410000 */
[----:B------:R-:W-:Y:S01]  /*bd40*/  F2FP.F16.F32.PACK_AB R138, R49, R138 ;  /* 0x0000008a318a723e */ /* 0x000fe200000000ff */
[----:B------:R-:W-:Y:S01]  /*bd50*/  FMUL.FTZ R99, R99, R10 ;  /* 0x0000000a63637220 */ /* 0x000fe20000410000 */
[----:B------:R-:W2:Y:S01]  /*bd60*/  MUFU.EX2 R128, R128 ;  /* 0x0000008000807308 */ /* 0x000ea20000000800 */
[----:B---3--:R-:W-:Y:S01]  /*bd70*/  FADD.FTZ R5, R141, R6 ;  /* 0x000000068d057221 */ /* 0x008fe20000010000 */
[----:B------:R-:W-:Y:S01]  /*bd80*/  F2FP.F16.F32.PACK_AB R132, R53, R132 ;  /* 0x000000843584723e */ /* 0x000fe200000000ff */
[----:B------:R-:W-:Y:S01]  /*bd90*/  FMUL.FTZ R102, R102, R10 ;  /* 0x0000000a66667220 */ /* 0x000fe20000410000 */
[----:B------:R-:W-:Y:S01]  /*bda0*/  F2FP.F16.F32.PACK_AB R134, R57, R134 ;  /* 0x000000863986723e */ /* 0x000fe200000000ff */
[-C--:B------:R-:W-:Y:S01]  /*bdb0*/  FMUL.FTZ R103, R103, R10.reuse ;  /* 0x0000000a67677220 */ /* 0x080fe20000410000 */
[----:B------:R-:W-:Y:S01]  /*bdc0*/  F2FP.F16.F32.PACK_AB R149, R12, R149 ;  /* 0x000000950c95723e */ /* 0x000fe200000000ff */
[-C--:B------:R-:W-:Y:S01]  /*bdd0*/  FMUL.FTZ R106, R106, R10.reuse ;  /* 0x0000000a6a6a7220 */ /* 0x080fe20000410000 */
[----:B------:R-:W3:Y:S01]  /*bde0*/  MUFU.EX2 R143, R143 ;  /* 0x0000008f008f7308 */ /* 0x000ee20000000800 */
[----:B-1----:R-:W-:Y:S01]  /*bdf0*/  FADD.FTZ R6, R26, R5 ;  /* 0x000000051a067221 */ /* 0x002fe20000010000 */
[----:B------:R-:W-:Y:S01]  /*be00*/  F2FP.F16.F32.PACK_AB R151, R14, R151 ;  /* 0x000000970e97723e */ /* 0x000fe200000000ff */
[-C--:B------:R-:W-:Y:S01]  /*be10*/  FMUL.FTZ R107, R107, R10.reuse ;  /* 0x0000000a6b6b7220 */ /* 0x080fe20000410000 */
[----:B------:R-:W-:Y:S01]  /*be20*/  F2FP.F16.F32.PACK_AB R145, R20, R145 ;  /* 0x000000911491723e */ /* 0x000fe200000000ff */
[-C--:B------:R-:W-:Y:S01]  /*be30*/  FMUL.FTZ R110, R110, R10.reuse ;  /* 0x0000000a6e6e7220 */ /* 0x080fe20000410000 */
[----:B------:R-:W-:Y:S01]  /*be40*/  F2FP.F16.F32.PACK_AB R147, R24, R147 ;  /* 0x000000931893723e */ /* 0x000fe200000000ff */
[-C--:B------:R-:W-:Y:S01]  /*be50*/  FMUL.FTZ R111, R111, R10.reuse ;  /* 0x0000000a6f6f7220 */ /* 0x080fe20000410000 */
[----:B------:R-:W1:Y:S01]  /*be60*/  MUFU.EX2 R61, R61 ;  /* 0x0000003d003d7308 */ /* 0x000e620000000800 */
[----:B--2---:R-:W-:Y:S01]  /*be70*/  FADD.FTZ R44, R128, R7 ;  /* 0x00000007802c7221 */ /* 0x004fe20000010000 */
[----:B------:R-:W-:Y:S01]  /*be80*/  F2FP.F16.F32.PACK_AB R141, R26, R141 ;  /* 0x0000008d1a8d723e */ /* 0x000fe200000000ff */
[-C--:B------:R-:W-:Y:S01]  /*be90*/  FMUL.FTZ R114, R114, R10.reuse ;  /* 0x0000000a72727220 */ /* 0x080fe20000410000 */
[-C--:B------:R-:W-:Y:S01]  /*bea0*/  FMUL.FTZ R115, R115, R10.reuse ;  /* 0x0000000a73737220 */ /* 0x080fe20000410000 */
[-C--:B------:R-:W-:Y:S01]  /*beb0*/  FMUL.FTZ R118, R118, R10.reuse ;  /* 0x0000000a76767220 */ /* 0x080fe20000410000 */
[----:B------:R-:W-:Y:S01]  /*bec0*/  FMUL.FTZ R119, R119, R10 ;  /* 0x0000000a77777220 */ /* 0x000fe20000410000 */
[----:B------:R-:W-:Y:S01]  /*bed0*/  IMAD.MOV.U32 R8, RZ, RZ, R2 ;  /* 0x000000ffff087224 */ /* 0x000fe200078e0002 */
        /* <DEDUP_REMOVED lines=75> */
[----:B------:R-:W-:-:S06]  /*c390*/  IMAD.MOV.U32 R7, RZ, RZ, R0 ;  /* 0x000000ffff077224 */ /* 0x000fcc00078e0000 */
[----:B------:R-:W2:Y:S01]  /*c3a0*/  MUFU.EX2 R40, R40 ;  /* 0x0000002800287308 */ /* 0x000ea20000000800 */
[----:B---3--:R-:W-:Y:S01]  /*c3b0*/  FADD.FTZ R44, R123, R44 ;  /* 0x0000002c7b2c7221 */ /* 0x008fe20000010000 */
[C---:B-1----:R-:W-:Y:S01]  /*c3c0*/  FADD.FTZ R6, R81.reuse, R6 ;  /* 0x0000000651067221 */ /* 0x042fe20000010000 */
[----:B------:R-:W-:Y:S02]  /*c3d0*/  F2FP.F16.F32.PACK_AB R122, R81, R122 ;  /* 0x0000007a517a723e */ /* 0x000fe400000000ff */
[C---:B--2---:R-:W-:Y:S01]  /*c3e0*/  FADD.FTZ R5, R40.reuse, R44 ;  /* 0x0000002c28057221 */ /* 0x044fe20000010000 */
[----:B------:R-:W-:Y:S01]  /*c3f0*/  F2FP.F16.F32.PACK_AB R123, R40, R123 ;  /* 0x0000007b287b723e */ /* 0x000fe200000000ff */
[----:B0-----:R-:W-:Y:S06]  /*c400*/  @P2 BRA `(.L_x_11389) ;  /* 0xffffffd000dc2947 */ /* 0x001fec000383ffff */
.L_x_11372:
[----:B------:R-:W-:Y:S06]  /*c410*/  BAR.ARV 0x8, 0x1a0 ;  /* 0x0206800000007b1d */ /* 0x000fec0000002000 */
[----:B------:R-:W-:Y:S05]  /*c420*/  @!P0 BRA `(.L_x_11390) ;  /* 0x0000000000048947 */ /* 0x000fea0003800000 */
[----:B------:R-:W-:Y:S01]  /*c430*/  BPT.TRAP 0x1 ;  /* 0x000000040000795c */ /* 0x000fe20000300000 */
.L_x_11390:
[----:B------:R-:W-:Y:S01]  /*c440*/  ULEA UR5, UR39, UR45, 0x3 ;  /* 0x0000002d27057291 */ /* 0x000fe2000f8e183f */
[----:B------:R-:W-:-:S05]  /*c450*/  IMAD.U32 R3, RZ, RZ, UR38 ;  /* 0x00000026ff037e24 */ /* 0x000fca000f8e00ff */
[----:B------:R-:W-:-:S04]  /*c460*/  SHF.L.U32 R3, R3, 0x1f, RZ ;  /* 0x0000001f03037819 */ /* 0x000fc800000006ff */
[----:B------:R0:W1:Y:S01]  /*c470*/  SYNCS.PHASECHK.TRANS64.TRYWAIT P2, [UR5+0x16850], R3 ;  /* 0x01685003ff0075a7 */ /* 0x0000620008040145 */
[----:B------:R-:W-:Y:S05]  /*c480*/  @!P0 BRA `(.L_x_11391) ;  /* 0x0000000000048947 */ /* 0x000fea0003800000 */
[----:B------:R-:W-:Y:S01]  /*c490*/  BPT.TRAP 0x1 ;  /* 0x000000040000795c */ /* 0x000fe20000300000 */
.L_x_11391:
[----:B-1----:R-:W-:Y:S05]  /*c4a0*/  @P2 BRA `(.L_x_11392) ;  /* 0x0000000000082947 */ /* 0x002fea0003800000 */
[----:B------:R-:W1:Y:S02]  /*c4b0*/  SYNCS.PHASECHK.TRANS64.TRYWAIT P0, [UR5+0x16850], R3 ;  /* 0x01685003ff0075a7 */ /* 0x000e640008000145 */
[----:B-1----:R-:W-:Y:S05]  /*c4c0*/  @!P0 BRA `(.L_x_11393) ;  /* 0x0000006800488947 */ /* 0x002fea0003800000 */
.L_x_11392:
        /* <DEDUP_REMOVED lines=21> */
[----:B0-----:R-:W-:-:S02]  /*c620*/  FADD.FTZ R3, R3, R6 ;  /* 0x0000000603037221 */ /* 0x001fc40000010000 */
[----:B------:R-:W0:Y:S04]  /*c630*/  SHFL.BFLY PT, R8, R7, 0x1, 0x1f ;  /* 0x0c201f0007087f89 */ /* 0x000e2800000e0000 */
[----:B------:R-:W1:Y:S01]  /*c640*/  SHFL.BFLY PT, R4, R3, 0x1, 0x1f ;  /* 0x0c201f0003047f89 */ /* 0x000e6200000e0000 */
[----:B0-----:R-:W-:Y:S01]  /*c650*/  FADD.FTZ R10, R7, R8 ;  /* 0x00000008070a7221 */ /* 0x001fe20000010000 */
[----:B------:R-:W-:Y:S02]  /*c660*/  IMAD.MOV.U32 R7, RZ, RZ, RZ ;  /* 0x000000ffff077224 */ /* 0x000fe400078e00ff */
[----:B-1----:R-:W-:Y:S02]  /*c670*/  FADD.FTZ R9, R3, R4 ;  /* 0x0000000403097221 */ /* 0x002fe40000010000 */
[----:B------:R-:W-:Y:S01]  /*c680*/  FSETP.NE.FTZ.AND P2, PT, R10, RZ, PT ;  /* 0x000000ff0a00720b */ /* 0x000fe20003f55000 */
[----:B------:R-:W-:-:S02]  /*c690*/  IMAD.MOV.U32 R4, RZ, RZ, RZ ;  /* 0x000000ffff047224 */ /* 0x000fc400078e00ff */
        /* <DEDUP_REMOVED lines=9> */
[----:B------:R-:W-:-:S02]  /*c730*/  WARPGROUP.DEPBAR.LE gsb0, 0x0 ;  /* 0x00008000000079c5 */ /* 0x000fc40000010000 */
[----:B------:R-:W-:Y:S01]  /*c740*/  WARPGROUP.ARRIVE ;  /* 0x00000000000079c5 */ /* 0x000fe20000000000 */
[----:B------:R-:W-:Y:S02]  /*c750*/  @!P1 VIADD R8, R11, 0x16860 ;  /* 0x000168600b089836 */ /* 0x000fe40000000000 */
[----:B------:R-:W-:Y:S01]  /*c760*/  @P2 FFMA.FTZ R3, R12, R0, R9 ;  /* 0x000000000c032223 */ /* 0x000fe20000010009 */
[----:B-1----:R-:W-:Y:S02]  /*c770*/  @P0 FMUL.FTZ R6, R6, 0.69314718246459960938 ;  /* 0x3f31721806060820 */ /* 0x002fe40000410000 */
[----:B------:R-:W-:Y:S01]  /*c780*/  HGMMA.64x64x16.F32 R88, R144, gdesc[UR4].tnspB, R88, gsb0 ;  /* 0x40e0000490587df0 */ /* 0x000fe20008000858 */
[----:B------:R-:W-:Y:S01]  /*c790*/  UIADD3 UR6, UR4, 0x100, URZ ;  /* 0x0000010004067890 */ /* 0x000fe2000fffe03f */
[----:B------:R-:W-:Y:S01]  /*c7a0*/  @!P1 PRMT R8, RZ, 0x654, R8 ;  /* 0x00000654ff089816 */ /* 0x000fe20000000008 */
[----:B------:R-:W-:Y:S01]  /*c7b0*/  UMOV UR7, 0x40000040 ;  /* 0x4000004000077882 */ /* 0x000fe20000000000 */
[----:B------:R-:W-:Y:S01]  /*c7c0*/  @P0 FFMA.FTZ R20, R5, R2, R6 ;  /* 0x0000000205140223 */ /* 0x000fe20000010006 */
[----:B------:R-:W-:Y:S01]  /*c7d0*/  PLOP3.LUT P0, PT, PT, PT, PT, 0x8, 0x0 ;  /* 0x000000000000781c */ /* 0x000fe20003f0e170 */
[----:B------:R-:W-:-:S02]  /*c7e0*/  WARPGROUP.DEPBAR.LE gsb0, 0x0 ;  /* 0x00008000000079c5 */ /* 0x000fc40000010000 */
        /* <DEDUP_REMOVED lines=64> */
.L_x_11323:
        /* <DEDUP_REMOVED lines=10> */
[----:B------:R-:W2:Y:S01]  /*cc90*/  LDL R4, [R1+0x8] ;  /* 0x0000080001047983 */ /* 0x000ea20000100800 */
[----:B------:R-:W-:Y:S01]  /*cca0*/  ULDC.64 UR8, c[0x0][0xbd8] ;  /* 0x0002f60000087ab9 */ /* 0x000fe20000000a00 */
[----:B------:R-:W-:Y:S01]  /*ccb0*/  F2FP.F16.F32.PACK_AB R112, R113, R112 ;  /* 0x000000707170723e */ /* 0x000fe200000000ff */
[----:B------:R-:W-:Y:S01]  /*ccc0*/  UISETP.NE.U32.AND UP0, UPT, UR8, URZ, UPT ;  /* 0x0000003f0800728c */ /* 0x000fe2000bf05070 */
[----:B------:R-:W0:Y:S01]  /*ccd0*/  S2R R5, SR_SWINHI ;  /* 0x0000000000057919 */ /* 0x000e220000002f00 */
[----:B------:R-:W-:Y:S02]  /*cce0*/  F2FP.F16.F32.PACK_AB R12, R12, R27 ;  /* 0x0000001b0c0c723e */ /* 0x000fe400000000ff */
[----:B------:R-:W-:Y:S01]  /*ccf0*/  UISETP.NE.AND.EX UP0, UPT, UR9, URZ, UPT, UP0 ;  /* 0x0000003f0900728c */ /* 0x000fe2000bf05300 */
[----:B------:R-:W-:Y:S02]  /*cd00*/  F2FP.F16.F32.PACK_AB R13, R13, R106 ;  /* 0x0000006a0d0d723e */ /* 0x000fe400000000ff */
[----:B------:R-:W-:Y:S01]  /*cd10*/  ULDC.64 UR8, c[0x0][0xbd8] ;  /* 0x0002f60000087ab9 */ /* 0x000fe20000000a00 */
[----:B------:R-:W-:Y:S01]  /*cd20*/  F2FP.F16.F32.PACK_AB R14, R14, R21 ;  /* 0x000000150e0e723e */ /* 0x000fe200000000ff */
[----:B------:R-:W-:Y:S01]  /*cd30*/  UIMAD.WIDE UR8, UR42, 0x4, UR8 ;  /* 0x000000042a0878a5 */ /* 0x000fe2000f8e0208 */
[----:B------:R-:W-:-:S02]  /*cd40*/  F2FP.F16.F32.PACK_AB R15, R15, R110 ;  /* 0x0000006e0f0f723e */ /* 0x000fc400000000ff */
[----:B------:R-:W-:Y:S02]  /*cd50*/  F2FP.F16.F32.PACK_AB R113, R115, R114 ;  /* 0x000000727371723e */ /* 0x000fe400000000ff */
[----:B------:R-:W-:Y:S01]  /*cd60*/  F2FP.F16.F32.PACK_AB R114, R117, R116 ;  /* 0x000000747572723e */ /* 0x000fe200000000ff */
[----:B------:R-:W-:Y:S01]  /*cd70*/  IMAD.U32 R26, RZ, RZ, UR8 ;  /* 0x00000008ff1a7e24 */ /* 0x000fe2000f8e00ff */
[----:B------:R-:W-:Y:S01]  /*cd80*/  F2FP.F16.F32.PACK_AB R115, R119, R118 ;  /* 0x000000767773723e */ /* 0x000fe200000000ff */
[----:B------:R-:W-:Y:S01]  /*cd90*/  IMAD.U32 R27, RZ, RZ, UR9 ;  /* 0x00000009ff1b7e24 */ /* 0x000fe2000f8e00ff */
[----:B------:R-:W-:Y:S01]  /*cda0*/  ULDC.64 UR8, c[0x0][0xbe0] ;  /* 0x0002f80000087ab9 */ /* 0x000fe20000000a00 */
[----:B------:R-:W-:Y:S02]  /*cdb0*/  MOV R24, R0 ;  /* 0x0000000000187202 */ /* 0x000fe40000000f00 */
[----:B0-----:R-:W-:Y:S01]  /*cdc0*/  MOV R25, R5 ;  /* 0x0000000500197202 */ /* 0x001fe20000000f00 */
[----:B------:R-:W-:-:S04]  /*cdd0*/  UISETP.NE.U32.AND UP1, UPT, UR8, URZ, UPT ;  /* 0x0000003f0800728c */ /* 0x000fc8000bf25070 */
[----:B------:R-:W-:-:S11]  /*cde0*/  UISETP.NE.AND.EX UP1, UPT, UR9, URZ, UPT, UP1 ;  /* 0x0000003f0900728c */ /* 0x000fd6000bf25310 */
[----:B------:R-:W-:Y:S02]  /*cdf0*/  @UP1 ULDC.64 UR8, c[0x0][0xbe0] ;  /* 0x0002f80000081ab9 */ /* 0x000fe40000000a00 */
[----:B------:R-:W-:Y:S01]  /*ce00*/  @UP1 UIMAD.WIDE UR8, UR42, 0x4, UR8 ;  /* 0x000000042a0818a5 */ /* 0x000fe2000f8e0208 */
        /* <DEDUP_REMOVED lines=33> */
[----:B------:R-:W-:-:S03]  /*d020*/  PLOP3.LUT P0, PT, PT, PT, UP0, 0x80, 0x0 ;  /* 0x000000000000781c */ /* 0x000fc60003f0f008 */
[----:B------:R0:W-:Y:S04]  /*d030*/  STSM.16.M88.4 [R29], R4 ;  /* 0x000000041d007844 */ /* 0x0001e80000000200 */
[----:B------:R1:W-:Y:S04]  /*d040*/  STSM.16.M88.4 [R28], R12 ;  /* 0x0000000c1c007844 */ /* 0x0003e80000000200 */
[----:B------:R1:W-:Y:S01]  /*d050*/  STSM.16.M88.4 [R18], R112 ;  /* 0x0000007012007844 */ /* 0x0003e20000000200 */
[----:B------:R-:W-:Y:S08]  /*d060*/  BAR.SYNC.DEFER_BLOCKING 0x1, 0x180 ;  /* 0x0046000000007b1d */ /* 0x000ff00000010000 */
[----:B------:R-:W2:Y:S01]  /*d070*/  LDC R2, c[0x0][0xa88] ;  /* 0x0002a200ff027b82 */ /* 0x000ea20000000800 */
[----:B------:R-:W-:Y:S01]  /*d080*/  PLOP3.LUT P1, PT, PT, PT, UP1, 0x80, 0x0 ;  /* 0x000000000000781c */ /* 0x000fe20003f2f018 */
[----:B0-----:R-:W-:-:S02]  /*d090*/  IMAD.U32 R4, RZ, RZ, UR8 ;  /* 0x00000008ff047e24 */ /* 0x001fc4000f8e00ff */
[----:B------:R-:W-:Y:S01]  /*d0a0*/  IMAD.U32 R5, RZ, RZ, UR9 ;  /* 0x00000009ff057e24 */ /* 0x000fe2000f8e00ff */
[----:B------:R-:W3:Y:S01]  /*d0b0*/  @P0 LDG.E R17, desc[UR46][R26.64] ;  /* 0x0000002e1a110981 */ /* 0x000ee2000c1e1900 */
[----:B------:R-:W-:-:S08]  /*d0c0*/  UMOV UR4, URZ ;  /* 0x0000003f00047c82 */ /* 0x000fd00008000000 */
[----:B--2---:R1:W5:Y:S01]  /*d0d0*/  @P1 LDG.E R2, desc[UR46][R4.64] ;  /* 0x0000002e04021981 */ /* 0x004362000c1e1900 */
[----:B---3--:R-:W-:Y:S01]  /*d0e0*/  @P0 R2UR UR4, R17 ;  /* 0x00000000110402ca */ /* 0x008fe200000e0000 */
[----:B-1----:R-:W-:-:S14]  /*d0f0*/  @P1 BRA `(.L_x_11396) ;  /* 0x0000000000101947 */ /* 0x002fdc0003800000 */
[----:B------:R-:W-:Y:S05]  /*d100*/  @!P0 BRA `(.L_x_11396) ;  /* 0x00000000000c8947 */ /* 0x000fea0003800000 */
[----:B------:R-:W2:Y:S04]  /*d110*/  LDG.E R5, desc[UR46][R26.64] ;  /* 0x0000002e1a057981 */ /* 0x000ea8000c1e1900 */
[----:B-----5:R-:W2:Y:S02]  /*d120*/  LDG.E R2, desc[UR46][R26.64+0x4] ;  /* 0x0000042e1a027981 */ /* 0x020ea4000c1e1900 */
[----:B--2---:R-:W-:-:S07]  /*d130*/  IMAD.IADD R2, R2, 0x1, -R5 ;  /* 0x0000000102027824 */ /* 0x004fce00078e0a05 */
.L_x_11396:
[----:B------:R-:W2:Y:S01]  /*d140*/  LDL R5, [R1+0x4] ;  /* 0x0000040001057983 */ /* 0x000ea20000100800 */
[----:B------:R-:W-:Y:S01]  /*d150*/  USHF.R.S32.HI UR13, URZ, 0x1f, UR41 ;  /* 0x0000001f3f0d7899 */ /* 0x000fe20008011429 */
[----:B------:R-:W-:Y:S01]  /*d160*/  ULDC.64 UR14, c[0x0][0xb70] ;  /* 0x0002dc00000e7ab9 */ /* 0x000fe20000000a00 */
[----:B------:R-:W0:Y:S01]  /*d170*/  S2R R4, SR_TID.X ;  /* 0x0000000000047919 */ /* 0x000e220000002100 */
[----:B------:R-:W-:Y:S02]  /*d180*/  USHF.R.S32.HI UR7, URZ, 0x1f, UR42 ;  /* 0x0000001f3f077899 */ /* 0x000fe4000801142a */
[----:B------:R-:W-:Y:S02]  /*d190*/  USHF.R.S32.HI UR11, URZ, 0x1f, UR4 ;  /* 0x0000001f3f0b7899 */ /* 0x000fe40008011404 */
[----:B------:R-:W-:Y:S01]  /*d1a0*/  UIMAD UR12, UR13, UR14, URZ ;  /* 0x0000000e0d0c72a4 */ /* 0x000fe2000f8e023f */
        /* <DEDUP_REMOVED lines=9> */
[----:B------:R-:W-:-:S06]  /*d240*/  UIMAD UR7, UR10, UR15, UR7 ;  /* 0x0000000f0a0772a4 */ /* 0x000fcc000f8e0207 */
[----:B------:R-:W-:Y:S02]  /*d250*/  IMAD.U32 R7, RZ, RZ, UR7 ;  /* 0x00000007ff077e24 */ /* 0x000fe4000f8e00ff */
[----:B0-----:R-:W-:-:S05]  /*d260*/  VIADD R6, R4, 0xffffff80 ;  /* 0xffffff8004067836 */ /* 0x001fca0000000000 */
[----:B------:R-:W-:-:S04]  /*d270*/  SHF.R.S32.HI R8, RZ, 0x1f, R6 ;  /* 0x0000001fff087819 */ /* 0x000fc80000011406 */
[----:B------:R-:W-:-:S04]  /*d280*/  LEA.HI R8, R8, R6, RZ, 0x7 ;  /* 0x0000000608087211 */ /* 0x000fc800078f38ff */
[----:B------:R-:W-:-:S05]  /*d290*/  LOP3.LUT R8, R8, 0xffffff80, RZ, 0xc0, !PT ;  /* 0xffffff8008087812 */ /* 0x000fca00078ec0ff */
[----:B------:R-:W-:-:S05]  /*d2a0*/  IMAD.IADD R8, R6, 0x1, -R8 ;  /* 0x0000000106087824 */ /* 0x000fca00078e0a08 */
[----:B------:R-:W-:Y:S01]  /*d2b0*/  LOP3.LUT P0, RZ, R8, 0x3, RZ, 0xc0, !PT ;  /* 0x0000000308ff7812 */ /* 0x000fe2000780c0ff */
[--C-:B------:R-:W-:Y:S01]  /*d2c0*/  IMAD.MOV.U32 R28, RZ, RZ, R19.reuse ;  /* 0x000000ffff1c7224 */ /* 0x100fe200078e0013 */
[----:B------:R-:W-:Y:S01]  /*d2d0*/  SHF.R.S32.HI R29, RZ, 0x1f, R19 ;  /* 0x0000001fff1d7819 */ /* 0x000fe20000011413 */
[C---:B------:R-:W-:Y:S02]  /*d2e0*/  VIADD R17, R156.reuse, 0x60 ;  /* 0x000000609c117836 */ /* 0x040fe40000000000 */
[----:B------:R-:W-:Y:S02]  /*d2f0*/  VIADD R18, R156, 0x90 ;  /* 0x000000909c127836 */ /* 0x000fe40000000000 */
[----:B------:R-:W-:Y:S01]  /*d300*/  VIADD R0, R0, 0x16820 ;  /* 0x0001682000007836 */ /* 0x000fe20000000000 */
[----:B------:R-:W-:-:S04]  /*d310*/  SHF.R.S32.HI R157, RZ, 0x1f, R156 ;  /* 0x0000001fff9d7819 */ /* 0x000fc8000001149c */
[----:B------:R-:W-:Y:S01]  /*d320*/  PRMT R0, RZ, 0x654, R0 ;  /* 0x00000654ff007816 */ /* 0x000fe20000000000 */
        /* <DEDUP_REMOVED lines=9> */
[----:B------:R-:W-:Y:S02]  /*d3c0*/  IADD3 R11, P3, R24, 0x3000, RZ ;  /* 0x00003000180b7810 */ /* 0x000fe40007f7e0ff */
[C---:B------:R-:W-:Y:S02]  /*d3d0*/  LEA R30, P2, R6.reuse, UR8, 0x2 ;  /* 0x00000008061e7c11 */ /* 0x040fe4000f8410ff */
[----:B-----5:R-:W-:Y:S01]  /*d3e0*/  ISETP.GE.OR P1, PT, R9, R2, P0 ;  /* 0x000000020900720c */ /* 0x020fe20000726670 */
[----:B------:R-:W-:Y:S01]  /*d3f0*/  IMAD.X R9, RZ, RZ, R25, P3 ;  /* 0x000000ffff097224 */ /* 0x000fe200018e0619 */
[----:B------:R-:W-:Y:S01]  /*d400*/  LEA.HI.X R31, R6, UR9, R7, 0x2, P2 ;  /* 0x00000009061f7c11 */ /* 0x000fe200090f1407 */
[----:B------:R-:W-:Y:S01]  /*d410*/  ULDC.64 UR8, c[0x0][0xaa0] ;  /* 0x0002a80000087ab9 */ /* 0x000fe20000000a00 */
[----:B------:R-:W-:-:S02]  /*d420*/  IADD3 R15, P2, R24, 0x1800, RZ ;  /* 0x00001800180f7810 */ /* 0x000fc40007f5e0ff */
[C---:B------:R-:W-:Y:S02]  /*d430*/  IADD3 R7, P4, R24.reuse, 0x4800, RZ ;  /* 0x0000480018077810 */ /* 0x040fe40007f9e0ff */
[----:B------:R-:W-:Y:S01]  /*d440*/  ISETP.GE.OR P0, PT, R5, R2, P0 ;  /* 0x000000020500720c */ /* 0x000fe20000706670 */
[----:B------:R-:W-:Y:S01]  /*d450*/  IMAD.X R13, RZ, RZ, R25, P2 ;  /* 0x000000ffff0d7224 */ /* 0x000fe200010e0619 */
[----:B------:R-:W-:Y:S02]  /*d460*/  LOP3.LUT R5, R24, 0x380, RZ, 0xc0, !PT ;  /* 0x0000038018057812 */ /* 0x000fe400078ec0ff */
[----:B------:R-:W-:Y:S01]  /*d470*/  LOP3.LUT R8, R15, 0x380, RZ, 0xc0, !PT ;  /* 0x000003800f087812 */ /* 0x000fe200078ec0ff */
[----:B------:R0:W-:Y:S01]  /*d480*/  @!P1 STG.E desc[UR46][R30.64], R20 ;  /* 0x000000141e009986 */ /* 0x0001e2000c10192e */
[----:B------:R-:W-:Y:S02]  /*d490*/  LOP3.LUT R6, R11, 0x380, RZ, 0xc0, !PT ;  /* 0x000003800b067812 */ /* 0x000fe400078ec0ff */
[----:B------:R-:W-:-:S02]  /*d4a0*/  LOP3.LUT R4, R7, 0x380, RZ, 0xc0, !PT ;  /* 0x0000038007047812 */ /* 0x000fc400078ec0ff */
[----:B------:R-:W-:Y:S02]  /*d4b0*/  SHF.R.U64 R5, R5, 0x3, RZ ;  /* 0x0000000305057819 */ /* 0x000fe400000012ff */
[----:B------:R-:W-:Y:S01]  /*d4c0*/  SHF.R.U64 R8, R8, 0x3, RZ ;  /* 0x0000000308087819 */ /* 0x000fe200000012ff */
[----:B------:R-:W-:Y:S01]  /*d4d0*/  IMAD.U32 R21, RZ, RZ, UR8 ;  /* 0x00000008ff157e24 */ /* 0x000fe2000f8e00ff */
[----:B------:R-:W-:Y:S01]  /*d4e0*/  SHF.R.U64 R6, R6, 0x3, RZ ;  /* 0x0000000306067819 */ /* 0x000fe200000012ff */
[----:B------:R-:W-:Y:S01]  /*d4f0*/  UIMAD UR7, UR11, UR8, URZ ;  /* 0x000000080b0772a4 */ /* 0x000fe2000f8e023f */
[----:B------:R-:W-:Y:S01]  /*d500*/  SHF.R.U64 R4, R4, 0x3, RZ ;  /* 0x0000000304047819 */ /* 0x000fe200000012ff */
[----:B------:R1:W-:Y:S01]  /*d510*/  @!P0 STG.E desc[UR46][R30.64+0x20], R3 ;  /* 0x000020031e008986 */ /* 0x0003e2000c10192e */
[----:B------:R-:W-:Y:S01]  /*d520*/  LOP3.LUT R24, R5, R24, RZ, 0x3c, !PT ;  /* 0x0000001805187212 */ /* 0x000fe200078e3cff */
[----:B------:R-:W-:Y:S01]  /*d530*/  IMAD.X R5, RZ, RZ, R25, P4 ;  /* 0x000000ffff057224 */ /* 0x000fe200020e0619 */
[----:B------:R-:W-:-:S02]  /*d540*/  LOP3.LUT R12, R8, R15, RZ, 0x3c, !PT ;  /* 0x0000000f080c7212 */ /* 0x000fc400078e3cff */
[----:B------:R-:W-:Y:S02]  /*d550*/  LOP3.LUT R8, R6, R11, RZ, 0x3c, !PT ;  /* 0x0000000b06087212 */ /* 0x000fe400078e3cff */
[----:B------:R-:W-:Y:S01]  /*d560*/  LOP3.LUT R4, R4, R7, RZ, 0x3c, !PT ;  /* 0x0000000704047212 */ /* 0x000fe200078e3cff */
[----:B0-----:R-:W-:Y:S01]  /*d570*/  IMAD.WIDE.U32 R20, R21, UR4, R28 ;  /* 0x0000000415147c25 */ /* 0x001fe2000f8e001c */
[----:B------:R-:W-:Y:S01]  /*d580*/  UIMAD UR7, UR4, UR9, UR7 ;  /* 0x00000009040772a4 */ /* 0x000fe2000f8e0207 */
[----:B------:R-:W5:Y:S02]  /*d590*/  LD.E.128 R24, desc[UR46][R24.64] ;  /* 0x0000002e18187980 */ /* 0x000f64000c101d00 */
[----:B------:R-:W-:Y:S01]  /*d5a0*/  ULDC UR4, c[0x0][0xa8c] ;  /* 0x0002a30000047ab9 */ /* 0x000fe20000000800 */
[----:B-1----:R-:W-:Y:S01]  /*d5b0*/  VIADD R3, R156, 0x30 ;  /* 0x000000309c037836 */ /* 0x002fe20000000000 */
[----:B------:R-:W5:Y:S01]  /*d5c0*/  LD.E.128 R12, desc[UR46][R12.64] ;  /* 0x0000002e0c0c7980 */ /* 0x000f62000c101d00 */
[----:B------:R-:W-:Y:S01]  /*d5d0*/  IMAD R28, R23, -0xc0, R2 ;  /* 0xffffff40171c7824 */ /* 0x000fe200078e0202 */
[----:B------:R-:W-:Y:S01]  /*d5e0*/  ISETP.GE.AND P0, PT, R19, UR4, PT ;  /* 0x0000000413007c0c */ /* 0x000fe2000bf06270 */
[----:B------:R-:W-:Y:S01]  /*d5f0*/  ULDC.64 UR8, c[0x0][0xae0] ;  /* 0x0002b80000087ab9 */ /* 0x000fe20000000a00 */
[----:B------:R-:W5:Y:S04]  /*d600*/  LD.E.128 R8, desc[UR46][R8.64] ;  /* 0x0000002e08087980 */ /* 0x000f68000c101d00 */
[----:B------:R-:W5:Y:S01]  /*d610*/  LD.E.128 R4, desc[UR46][R4.64] ;  /* 0x0000002e04047980 */ /* 0x000f62000c101d00 */
[----:B------:R-:W-:Y:S01]  /*d620*/  UIMAD UR4, UR13, UR8, URZ ;  /* 0x000000080d0472a4 */ /* 0x000fe2000f8e023f */
[-C--:B------:R-:W-:Y:S01]  /*d630*/  ISETP.GE.OR P3, PT, R3, R28.reuse, P0 ;  /* 0x0000001c0300720c */ /* 0x080fe20000766670 */
[----:B------:R-:W-:Y:S01]  /*d640*/  VIADD R21, R21, UR7 ;  /* 0x0000000715157c36 */ /* 0x000fe20008000000 */
        /* <DEDUP_REMOVED lines=8> */
[----:B------:R-:W-:-:S02]  /*d6d0*/  ISETP.GE.OR P1, PT, R17, R28, P0 ;  /* 0x0000001c1100720c */ /* 0x000fc40000726670 */
[----:B------:R-:W-:Y:S01]  /*d6e0*/  IMAD.WIDE.U32 R2, R3, UR41, R20 ;  /* 0x0000002903027c25 */ /* 0x000fe2000f8e0014 */
[-C--:B------:R-:W-:Y:S01]  /*d6f0*/  ISETP.GE.OR P2, PT, R18, R28.reuse, P0 ;  /* 0x0000001c1200720c */ /* 0x080fe20000746670 */
[----:B------:R-:W-:Y:S01]  /*d700*/  ULDC.64 UR8, c[0x0][0xae8] ;  /* 0x0002ba0000087ab9 */ /* 0x000fe20000000a00 */
[----:B------:R-:W-:Y:S01]  /*d710*/  ISETP.GE.OR P0, PT, R156, R28, P0 ;  /* 0x0000001c9c00720c */ /* 0x000fe20000706670 */
[----:B------:R-:W-:Y:S01]  /*d720*/  VIADD R3, R3, UR4 ;  /* 0x0000000403037c36 */ /* 0x000fe20008000000 */
[----:B------:R-:W-:Y:S02]  /*d730*/  UIMAD UR4, UR16, UR8, URZ ;  /* 0x00000008100472a4 */ /* 0x000fe4000f8e023f */
[----:B------:R-:W-:Y:S02]  /*d740*/  IMAD.U32 R31, RZ, RZ, UR8 ;  /* 0x00000008ff1f7e24 */ /* 0x000fe4000f8e00ff */
[----:B------:R-:W-:Y:S01]  /*d750*/  IMAD.WIDE R28, R23, 0xc0, R156 ;  /* 0x000000c0171c7825 */ /* 0x000fe200078e029c */
[----:B------:R-:W-:-:S03]  /*d760*/  UIMAD UR4, UR10, UR9, UR4 ;  /* 0x000000090a0472a4 */ /* 0x000fc6000f8e0204 */
[----:B------:R-:W-:-:S04]  /*d770*/  IMAD.WIDE.U32 R30, R31, UR10, R2 ;  /* 0x0000000a1f1e7c25 */ /* 0x000fc8000f8e0002 */
[----:B------:R-:W-:Y:S01]  /*d780*/  VIADD R23, R31, UR4 ;  /* 0x000000041f177c36 */ /* 0x000fe20008000000 */
[----:B0-----:R0:W-:Y:S01]  /*d790*/  SYNCS.ARRIVE.TRANS64.RED.A1T0 RZ, [R0+URZ], RZ ;  /* 0x000000ff00ff79a7 */ /* 0x0011e2000810043f */
        /* <DEDUP_REMOVED lines=12> */
.L_x_11398:
[----:B------:R-:W-:Y:S05]  /*d860*/  BSYNC B1 ;  /* 0x0000000000017941 */ /* 0x000fea0003800000 */
.L_x_11397:
[----:B------:R-:W-:Y:S04]  /*d870*/  BSSY B1, `(.L_x_11399) ;  /* 0x000000f000017945 */ /* 0x000fe80003800000 */
[----:B------:R-:W-:Y:S05]  /*d880*/  @P3 BRA `(.L_x_11400) ;  /* 0x0000000000343947 */ /* 0x000fea0003800000 */
[----:B------:R-:W-:Y:S01]  /*d890*/  IADD3 R17, P0, R28, 0x30, RZ ;  /* 0x000000301c117810 */ /* 0x000fe20007f1e0ff */
[----:B------:R-:W-:Y:S01]  /*d8a0*/  ULDC.64 UR8, c[0x0][0xad8] ;  /* 0x0002b60000087ab9 */ /* 0x000fe20000000a00 */
[----:B------:R-:W-:Y:S02]  /*d8b0*/  IMAD.MOV.U32 R2, RZ, RZ, R30 ;  /* 0x000000ffff027224 */ /* 0x000fe400078e001e */
[----:B------:R-:W-:Y:S02]  /*d8c0*/  IMAD.MOV.U32 R3, RZ, RZ, R23 ;  /* 0x000000ffff037224 */ /* 0x000fe400078e0017 */
[----:B0-----:R-:W-:Y:S02]  /*d8d0*/  IMAD.X R0, RZ, RZ, R29, P0 ;  /* 0x000000ffff007224 */ /* 0x001fe400000e061d */
[----:B------:R-:W-:-:S04]  /*d8e0*/  IMAD.WIDE.U32 R2, R17, UR8, R2 ;  /* 0x0000000811027c25 */ /* 0x000fc8000f8e0002 */
[----:B------:R-:W-:-:S04]  /*d8f0*/  IMAD R0, R0, UR8, RZ ;  /* 0x0000000800007c24 */ /* 0x000fc8000f8e02ff */
[----:B------:R-:W-:Y:S01]  /*d900*/  IMAD R17, R17, UR9, R0 ;  /* 0x0000000911117c24 */ /* 0x000fe2000f8e0200 */
[----:B------:R-:W-:Y:S02]  /*d910*/  ULDC.64 UR8, c[0x0][0xa80] ;  /* 0x0002a00000087ab9 */ /* 0x000fe40000000a00 */
[----:B-1----:R-:W-:Y:S01]  /*d920*/  LEA R20, P0, R2, UR8, 0x1 ;  /* 0x0000000802147c11 */ /* 0x002fe2000f8008ff */
[----:B------:R-:W-:-:S05]  /*d930*/  IMAD.IADD R3, R3, 0x1, R17 ;  /* 0x0000000103037824 */ /* 0x000fca00078e0211 */
[----:B------:R-:W-:-:S05]  /*d940*/  LEA.HI.X R21, R2, UR9, R3, 0x1, P0 ;  /* 0x0000000902157c11 */ /* 0x000fca00080f0c03 */
[----:B-----5:R2:W-:Y:S02]  /*d950*/  STG.E.128 desc[UR46][R20.64], R12 ;  /* 0x0000000c14007986 */ /* 0x0205e4000c101d2e */
.L_x_11400:
[----:B------:R-:W-:Y:S05]  /*d960*/  BSYNC B1 ;  /* 0x0000000000017941 */ /* 0x000fea0003800000 */
.L_x_11399:
[----:B------:R-:W-:Y:S04]  /*d970*/  BSSY B1, `(.L_x_11401) ;  /* 0x000000f000017945 */ /* 0x000fe80003800000 */
[----:B------:R-:W-:Y:S05]  /*d980*/  @P1 BRA `(.L_x_11402) ;  /* 0x0000000000341947 */ /* 0x000fea0003800000 */
[----:B--2--5:R-:W-:Y:S01]  /*d990*/  IADD3 R13, P0, R28, 0x60, RZ ;  /* 0x000000601c0d7810 */ /* 0x024fe20007f1e0ff */
        /* <DEDUP_REMOVED lines=12> */
.L_x_11402:
[----:B------:R-:W-:Y:S05]  /*da60*/  BSYNC B1 ;  /* 0x0000000000017941 */ /* 0x000fea0003800000 */
.L_x_11401:
[----:B------:R-:W-:Y:S05]  /*da70*/  @P2 BRA `(.L_x_11403) ;  /* 0x00000008009c2947 */ /* 0x000fea0003800000 */
[----:B---3-5:R-:W-:Y:S01]  /*da80*/  IADD3 R9, P0, R28, 0x90, RZ ;  /* 0x000000901c097810 */ /* 0x028fe20007f1e0ff */
        /* <DEDUP_REMOVED lines=13> */
.L_x_11395:
[----:B------:R-:W-:Y:S01]  /*db60*/  ULDC.64 UR8, c[0x0][0xbd8] ;  /* 0x0002f60000087ab9 */ /* 0x000fe20000000a00 */
[----:B------:R-:W-:Y:S01]  /*db70*/  IMAD.MOV.U32 R7, RZ, RZ, RZ ;  /* 0x000000ffff077224 */ /* 0x000fe200078e00ff */
[----:B------:R-:W-:Y:S01]  /*db80*/  UISETP.NE.U32.AND UP0, UPT, UR8, URZ, UPT ;  /* 0x0000003f0800728c */ /* 0x000fe2000bf05070 */
[----:B------:R-:W0:Y:S03]  /*db90*/  S2R R4, SR_TID.X ;  /* 0x0000000000047919 */ /* 0x000e260000002100 */
[----:B------:R-:W-:-:S03]  /*dba0*/  UISETP.NE.AND.EX UP0, UPT, UR9, URZ, UPT, UP0 ;  /* 0x0000003f0900728c */ /* 0x000fc6000bf05300 */
[----:B------:R-:W-:Y:S02]  /*dbb0*/  ULDC.64 UR8, c[0x0][0xbd8] ;  /* 0x0002f60000087ab9 */ /* 0x000fe40000000a00 */
[----:B------:R-:W-:Y:S01]  /*dbc0*/  UIMAD.WIDE UR8, UR42, 0x4, UR8 ;  /* 0x000000042a0878a5 */ /* 0x000fe2000f8e0208 */
[----:B------:R-:W1:Y:S01]  /*dbd0*/  LDC R0, c[0x0][0xa88] ;  /* 0x0002a200ff007b82 */ /* 0x000e620000000800 */
[----:B------:R-:W-:-:S04]  /*dbe0*/  PLOP3.LUT P1, PT, PT, PT, UP0, 0x80, 0x0 ;  /* 0x000000000000781c */ /* 0x000fc80003f2f008 */
[----:B------:R-:W-:Y:S02]  /*dbf0*/  IMAD.U32 R2, RZ, RZ, UR8 ;  /* 0x00000008ff027e24 */ /* 0x000fe4000f8e00ff */
[----:B------:R-:W-:Y:S01]  /*dc00*/  IMAD.U32 R3, RZ, RZ, UR9 ;  /* 0x00000009ff037e24 */ /* 0x000fe2000f8e00ff */
[----:B------:R-:W-:Y:S02]  /*dc10*/  ULDC.64 UR8, c[0x0][0xbe0] ;  /* 0x0002f80000087ab9 */ /* 0x000fe40000000a00 */
[----:B------:R-:W-:-:S04]  /*dc20*/  UISETP.NE.U32.AND UP1, UPT, UR8, URZ, UPT ;  /* 0x0000003f0800728c */ /* 0x000fc8000bf25070 */
[----:B------:R-:W-:Y:S01]  /*dc30*/  UISETP.NE.AND.EX UP1, UPT, UR9, URZ, UPT, UP1 ;  /* 0x0000003f0900728c */ /* 0x000fe2000bf25310 */
[----:B------:R2:W5:Y:S05]  /*dc40*/  @P1 LDG.E R7, desc[UR46][R2.64] ;  /* 0x0000002e02071981 */ /* 0x00056a000c1e1900 */
[----:B------:R-:W-:Y:S01]  /*dc50*/  PLOP3.LUT P2, PT, PT, PT, UP1, 0x80, 0x0 ;  /* 0x000000000000781c */ /* 0x000fe20003f4f018 */
[----:B0-----:R-:W-:-:S04]  /*dc60*/  VIADD R6, R4, 0xffffff80 ;  /* 0xffffff8004067836 */ /* 0x001fc80000000000 */
[----:B------:R-:W-:Y:S02]  /*dc70*/  @UP1 ULDC.64 UR8, c[0x0][0xbe0] ;  /* 0x0002f80000081ab9 */ /* 0x000fe40000000a00 */
[----:B------:R-:W-:-:S06]  /*dc80*/  @UP1 UIMAD.WIDE UR8, UR42, 0x4, UR8 ;  /* 0x000000042a0818a5 */ /* 0x000fcc000f8e0208 */
[----:B------:R-:W-:Y:S02]  /*dc90*/  IMAD.U32 R4, RZ, RZ, UR8 ;  /* 0x00000008ff047e24 */ /* 0x000fe4000f8e00ff */
[----:B------:R-:W-:-:S05]  /*dca0*/  IMAD.U32 R5, RZ, RZ, UR9 ;  /* 0x00000009ff057e24 */ /* 0x000fca000f8e00ff */
[----:B-1----:R2:W5:Y:S01]  /*dcb0*/  @P2 LDG.E R0, desc[UR46][R4.64] ;  /* 0x0000002e04002981 */ /* 0x002562000c1e1900 */
[----:B------:R-:W-:Y:S01]  /*dcc0*/  USHF.R.S32.HI UR8, URZ, 0x1f, UR41 ;  /* 0x0000001f3f087899 */ /* 0x000fe20008011429 */
[----:B------:R-:W-:Y:S01]  /*dcd0*/  ISETP.GT.AND P0, PT, R6, 0xbf, PT ;  /* 0x000000bf0600780c */ /* 0x000fe20003f04270 */
[----:B------:R-:W-:-:S12]  /*dce0*/  @P2 BRA `(.L_x_11404) ;  /* 0x0000000000102947 */ /* 0x000fd80003800000 */
[----:B------:R-:W-:Y:S05]  /*dcf0*/  @!P1 BRA `(.L_x_11404) ;  /* 0x00000000000c9947 */ /* 0x000fea0003800000 */
[----:B--2---:R-:W2:Y:S04]  /*dd00*/  LDG.E R5, desc[UR46][R2.64] ;  /* 0x0000002e02057981 */ /* 0x004ea8000c1e1900 */
[----:B-----5:R-:W2:Y:S02]  /*dd10*/  LDG.E R0, desc[UR46][R2.64+0x4] ;  /* 0x0000042e02007981 */ /* 0x020ea4000c1e1900 */
[----:B--2---:R-:W-:-:S07]  /*dd20*/  IMAD.IADD R0, R0, 0x1, -R5 ;  /* 0x0000000100007824 */ /* 0x004fce00078e0a05 */
.L_x_11404:
[----:B------:R-:W-:Y:S01]  /*dd30*/  USHF.R.S32.HI UR4, URZ, 0x1f, UR42 ;  /* 0x0000001f3f047899 */ /* 0x000fe2000801142a */
[----:B------:R-:W-:Y:S01]  /*dd40*/  BSSY B1, `(.L_x_11405) ;  /* 0x000001e000017945 */ /* 0x000fe20003800000 */
[----:B------:R-:W-:Y:S01]  /*dd50*/  USEL UR10, UR42, URZ, !UP0 ;  /* 0x0000003f2a0a7287 */ /* 0x000fe2000c000000 */
[----:B------:R-:W-:Y:S01]  /*dd60*/  SHF.R.S32.HI R8, RZ, 0x1f, R19 ;  /* 0x0000001fff087819 */ /* 0x000fe20000011413 */
[----:B------:R-:W-:Y:S01]  /*dd70*/  USEL UR9, UR4, URZ, !UP0 ;  /* 0x0000003f04097287 */ /* 0x000fe2000c000000 */
[----:B-----5:R-:W-:Y:S01]  /*dd80*/  SHF.R.S32.HI R6, RZ, 0x1f, R7 ;  /* 0x0000001fff067819 */ /* 0x020fe20000011407 */
[----:B------:R-:W-:Y:S10]  /*dd90*/  @P0 BRA `(.L_x_11406) ;  /* 0x0000000000600947 */ /* 0x000ff40003800000 */
[----:B--2---:R-:W0:Y:S02]  /*dda0*/  S2R R2, SR_TID.X ;  /* 0x0000000000027919 */ /* 0x004e240000002100 */
[----:B0-----:R-:W-:-:S04]  /*ddb0*/  IMAD R2, R23, 0xc0, R2 ;  /* 0x000000c017027824 */ /* 0x001fc800078e0202 */
        /* <DEDUP_REMOVED lines=22> */
.L_x_11406:
[----:B------:R-:W-:Y:S05]  /*df20*/  BSYNC B1 ;  /* 0x0000000000017941 */ /* 0x000fea0003800000 */
.L_x_11405:
[----:B------:R-:W-:Y:S01]  /*df30*/  ULDC.64 UR12, c[0x0][0xaa0] ;  /* 0x0002a800000c7ab9 */ /* 0x000fe20000000a00 */
[----:B--2---:R-:W-:Y:S01]  /*df40*/  IMAD.MOV.U32 R2, RZ, RZ, R19 ;  /* 0x000000ffff027224 */ /* 0x004fe200078e0013 */
[----:B------:R-:W-:Y:S01]  /*df50*/  ULDC UR7, c[0x0][0xa8c] ;  /* 0x0002a30000077ab9 */ /* 0x000fe20000000800 */
[----:B0-----:R-:W-:Y:S01]  /*df60*/  IMAD.MOV.U32 R3, RZ, RZ, R8 ;  /* 0x000000ffff037224 */ /* 0x001fe200078e0008 */
[----:B------:R-:W-:Y:S01]  /*df70*/  ISETP.GE.AND P0, PT, R19, UR7, PT ;  /* 0x0000000713007c0c */ /* 0x000fe2000bf06270 */
[----:B------:R-:W-:Y:S01]  /*df80*/  IMAD R4, R6, UR12, RZ ;  /* 0x0000000c06047c24 */ /* 0x000fe2000f8e02ff */
[----:B------:R-:W-:Y:S01]  /*df90*/  BSSY B1, `(.L_x_11407) ;  /* 0x0000027000017945 */ /* 0x000fe20003800000 */
[----:B------:R-:W-:-:S04]  /*dfa0*/  IMAD.WIDE.U32 R2, R7, UR12, R2 ;  /* 0x0000000c07027c25 */ /* 0x000fc8000f8e0002 */
[----:B------:R-:W-:Y:S01]  /*dfb0*/  IMAD R7, R7, UR13, R4 ;  /* 0x0000000d07077c24 */ /* 0x000fe2000f8e0204 */
[----:B------:R-:W-:Y:S01]  /*dfc0*/  ULDC.64 UR12, c[0x0][0xae0] ;  /* 0x0002b800000c7ab9 */ /* 0x000fe20000000a00 */
[----:B------:R-:W-:Y:S01]  /*dfd0*/  VIADD R4, R156, 0x30 ;  /* 0x000000309c047836 */ /* 0x000fe20000000000 */
[----:B------:R-:W-:Y:S01]  /*dfe0*/  UIMAD UR4, UR8, UR12, URZ ;  /* 0x0000000c080472a4 */ /* 0x000fe2000f8e023f */
[----:B------:R-:W-:Y:S02]  /*dff0*/  IMAD R5, R23, -0xc0, R0 ;  /* 0xffffff4017057824 */ /* 0x000fe400078e0200 */
[----:B------:R-:W-:Y:S01]  /*e000*/  IMAD.IADD R3, R3, 0x1, R7 ;  /* 0x0000000103037824 */ /* 0x000fe200078e0207 */
[----:B------:R-:W-:Y:S01]  /*e010*/  UIMAD UR4, UR41, UR13, UR4 ;  /* 0x0000000d290472a4 */ /* 0x000fe2000f8e0204 */
[----:B------:R-:W-:Y:S01]  /*e020*/  IMAD.U32 R7, RZ, RZ, UR12 ;  /* 0x0000000cff077e24 */ /* 0x000fe2000f8e00ff */
[----:B------:R-:W-:Y:S01]  /*e030*/  ISETP.GE.OR P3, PT, R4, R5, P0 ;  /* 0x000000050400720c */ /* 0x000fe20000766670 */
[C---:B------:R-:W-:Y:S01]  /*e040*/  VIADD R0, R156.reuse, 0x60 ;  /* 0x000000609c007836 */ /* 0x040fe20000000000 */
[----:B------:R-:W-:Y:S01]  /*e050*/  ULDC.64 UR12, c[0x0][0xae8] ;  /* 0x0002ba00000c7ab9 */ /* 0x000fe20000000a00 */
[----:B------:R-:W-:-:S02]  /*e060*/  VIADD R4, R156, 0x90 ;  /* 0x000000909c047836 */ /* 0x000fc40000000000 */
[----:B------:R-:W-:Y:S01]  /*e070*/  IMAD.WIDE.U32 R2, R7, UR41, R2 ;  /* 0x0000002907027c25 */ /* 0x000fe2000f8e0002 */
[-C--:B------:R-:W-:Y:S02]  /*e080*/  ISETP.GE.OR P1, PT, R0, R5.reuse, P0 ;  /* 0x000000050000720c */ /* 0x080fe40000726670 */
[-C--:B------:R-:W-:Y:S01]  /*e090*/  ISETP.GE.OR P2, PT, R4, R5.reuse, P0 ;  /* 0x000000050400720c */ /* 0x080fe20000746670 */
[----:B------:R-:W-:Y:S01]  /*e0a0*/  VIADD R3, R3, UR4 ;  /* 0x0000000403037c36 */ /* 0x000fe20008000000 */
[----:B------:R-:W-:Y:S01]  /*e0b0*/  ISETP.GE.OR P0, PT, R156, R5, P0 ;  /* 0x000000059c00720c */ /* 0x000fe20000706670 */
[----:B------:R-:W-:Y:S02]  /*e0c0*/  UIMAD UR4, UR9, UR12, URZ ;  /* 0x0000000c090472a4 */ /* 0x000fe4000f8e023f */
[----:B------:R-:W-:Y:S01]  /*e0d0*/  IMAD.U32 R9, RZ, RZ, UR12 ;  /* 0x0000000cff097e24 */ /* 0x000fe2000f8e00ff */
[--C-:B------:R-:W-:Y:S01]  /*e0e0*/  SHF.R.S32.HI R7, RZ, 0x1f, R156.reuse ;  /* 0x0000001fff077819 */ /* 0x100fe2000001149c */
[----:B------:R-:W-:Y:S01]  /*e0f0*/  IMAD.MOV.U32 R6, RZ, RZ, R156 ;  /* 0x000000ffff067224 */ /* 0x000fe200078e009c */
[----:B------:R-:W-:-:S02]  /*e100*/  UIMAD UR4, UR10, UR13, UR4 ;  /* 0x0000000d0a0472a4 */ /* 0x000fc4000f8e0204 */
        /* <DEDUP_REMOVED lines=15> */
.L_x_11408:
[----:B------:R-:W-:Y:S05]  /*e200*/  BSYNC B1 ;  /* 0x0000000000017941 */ /* 0x000fea0003800000 */
.L_x_11407:
[----:B------:R-:W-:Y:S04]  /*e210*/  BSSY B1, `(.L_x_11409) ;  /* 0x000000f000017945 */ /* 0x000fe80003800000 */
[----:B------:R-:W-:Y:S05]  /*e220*/  @P3 BRA `(.L_x_11410) ;  /* 0x0000000000343947 */ /* 0x000fea0003800000 */
[----:B0-----:R-:W-:Y:S01]  /*e230*/  IADD3 R9, P0, R6, 0x30, RZ ;  /* 0x0000003006097810 */ /* 0x001fe20007f1e0ff */
        /* <DEDUP_REMOVED lines=12> */
.L_x_11410:
[----:B------:R-:W-:Y:S05]  /*e300*/  BSYNC B1 ;  /* 0x0000000000017941 */ /* 0x000fea0003800000 */
.L_x_11409:
[----:B------:R-:W-:Y:S04]  /*e310*/  BSSY B1, `(.L_x_11411) ;  /* 0x000000f000017945 */ /* 0x000fe80003800000 */
[----:B------:R-:W-:Y:S05]  /*e320*/  @P1 BRA `(.L_x_11412) ;  /* 0x0000000000341947 */ /* 0x000fea0003800000 */
[----:B01----:R-:W-:Y:S01]  /*e330*/  IADD3 R9, P0, R6, 0x60, RZ ;  /* 0x0000006006097810 */ /* 0x003fe20007f1e0ff */
        /* <DEDUP_REMOVED lines=12> */
.L_x_11412:
[----:B------:R-:W-:Y:S05]  /*e400*/  BSYNC B1 ;  /* 0x0000000000017941 */ /* 0x000fea0003800000 */
.L_x_11411:
        /* <DEDUP_REMOVED lines=14> */
.L_x_11403:
[----:B------:R-:W-:Y:S05]  /*e4f0*/  BSYNC B0 ;  /* 0x0000000000007941 */ /* 0x000fea0003800000 */
.L_x_11394:
[----:B------:R-:W-:Y:S02]  /*e500*/  ULDC UR4, c[0x0][0xc14] ;  /* 0x0003050000047ab9 */ /* 0x000fe40000000800 */
[----:B------:R-:W-:-:S06]  /*e510*/  UISETP.GE.AND UP0, UPT, UR5, UR4, UPT ;  /* 0x000000040500728c */ /* 0x000fcc000bf06270 */
[----:B------:R-:W-:-:S13]  /*e520*/  PLOP3.LUT P0, PT, PT, PT, UP0, 0x80, 0x0 ;  /* 0x000000000000781c */ /* 0x000fda0003f0f008 */
[----:B------:R-:W-:Y:S05]  /*e530*/  @!P0 BRA `(.L_x_11413) ;  /* 0xffffff28001c8947 */ /* 0x000fea000383ffff */
[----:B------:R-:W-:Y:S05]  /*e540*/  EXIT ;  /* 0x000000000000794d */ /* 0x000fea0003800000 */
.L_x_11312:
        /* <DEDUP_REMOVED lines=61> */
.L_x_11418:
        /* <DEDUP_REMOVED lines=13> */
.L_x_11417:
[----:B------:R-:W-:Y:S05]  /*e9f0*/  BSYNC B0 ;  /* 0x0000000000007941 */ /* 0x000fea0003800000 */
.L_x_11416:
        /* <DEDUP_REMOVED lines=26> */
.L_x_11414:
        /* <DEDUP_REMOVED lines=20> */
.L_x_11419:
        /* <DEDUP_REMOVED lines=59> */
.L_x_11415:
[----:B------:R-:W-:Y:S02]  /*f090*/  IMAD.MOV.U32 R17, RZ, RZ, RZ ;  /* 0x000000ffff117224 */ /* 0x000fe400078e00ff */
[----:B------:R-:W-:Y:S02]  /*f0a0*/  IMAD.U32 R16, RZ, RZ, UR6 ;  /* 0x00000006ff107e24 */ /* 0x000fe4000f8e00ff */
[----:B------:R-:W-:-:S07]  /*f0b0*/  IMAD.MOV.U32 R18, RZ, RZ, RZ ;  /* 0x000000ffff127224 */ /* 0x000fce00078e00ff */
.L_x_11420:
        /* <DEDUP_REMOVED lines=16> */
.L_x_11494:
        /* <DEDUP_REMOVED lines=40> */
.L_x_11422:
        /* <DEDUP_REMOVED lines=13> */
.L_x_11423:
[----:B------:R-:W-:Y:S05]  /*f510*/  @!P0 BRA `(.L_x_11424) ;  /* 0x00000000000c8947 */ /* 0x000fea0003800000 */
[----:B------:R-:W2:Y:S04]  /*f520*/  LDG.E R4, desc[UR46][R2.64] ;  /* 0x0000002e02047981 */ /* 0x000ea8000c1e1900 */
[----:B------:R-:W2:Y:S02]  /*f530*/  LDG.E R7, desc[UR46][R2.64+0x4] ;  /* 0x0000042e02077981 */ /* 0x000ea4000c1e1900 */
[----:B--2---:R-:W-:-:S07]  /*f540*/  IMAD.IADD R7, R7, 0x1, -R4 ;  /* 0x0000000107077824 */ /* 0x004fce00078e0a04 */
.L_x_11424:
        /* <DEDUP_REMOVED lines=19> */
.L_x_11427:
[----:B------:R-:W-:-:S13]  /*f680*/  ISETP.NE.AND P1, PT, R3, 0x1, PT ;  /* 0x000000010300780c */ /* 0x000fda0003f25270 */
[----:B------:R-:W0:Y:S02]  /*f690*/  @P1 LDC.64 R4, c[0x0][0x9e8] ;  /* 0x00027a00ff041b82 */ /* 0x000e240000000a00 */
[----:B0-----:R-:W-:-:S05]  /*f6a0*/  @P1 IMAD.HI.U32 R4, R7, R4, RZ ;  /* 0x0000000407041227 */ /* 0x001fca00078e00ff */
[----:B------:R-:W-:-:S07]  /*f6b0*/  @P1 SHF.R.U32.HI R7, RZ, R5, R4 ;  /* 0x00000005ff071219 */ /* 0x000fce0000011604 */
.L_x_11428:
[----:B------:R-:W-:Y:S05]  /*f6c0*/  BSYNC B0 ;  /* 0x0000000000007941 */ /* 0x000fea0003800000 */
.L_x_11426:
[----:B------:R-:W-:-:S05]  /*f6d0*/  IMAD R7, R7, R3, R3 ;  /* 0x0000000307077224 */ /* 0x000fca00078e0203 */
[----:B------:R-:W-:-:S07]  /*f6e0*/  VIMNMX R2, R2, R7, PT ;  /* 0x0000000702027248 */ /* 0x000fce0003fe0100 */
.L_x_11425:
        /* <DEDUP_REMOVED lines=24> */
.L_x_11431:
[----:B------:R-:W-:-:S13]  /*f870*/  ISETP.NE.AND P0, PT, R3, 0x1, PT ;  /* 0x000000010300780c */ /* 0x000fda0003f05270 */
[----:B------:R-:W0:Y:S02]  /*f880*/  @P0 LDC.64 R4, c[0x0][0x9e8] ;  /* 0x00027a00ff040b82 */ /* 0x000e240000000a00 */
[----:B0-----:R-:W-:-:S05]  /*f890*/  @P0 IMAD.HI.U32 R4, R7, R4, RZ ;  /* 0x0000000407040227 */ /* 0x001fca00078e00ff */
[----:B------:R-:W-:-:S07]  /*f8a0*/  @P0 SHF.R.U32.HI R7, RZ, R5, R4 ;  /* 0x00000005ff070219 */ /* 0x000fce0000011604 */
.L_x_11432:
[----:B------:R-:W-:Y:S05]  /*f8b0*/  BSYNC B0 ;  /* 0x0000000000007941 */ /* 0x000fea0003800000 */
.L_x_11430:
[----:B------:R-:W-:-:S05]  /*f8c0*/  IMAD R3, R7, R3, RZ ;  /* 0x0000000307037224 */ /* 0x000fca00078e02ff */
[----:B------:R-:W-:-:S07]  /*f8d0*/  VIMNMX R0, R0, R3, !PT ;  /* 0x0000000300007248 */ /* 0x000fce0007fe0100 */
.L_x_11429:
        /* <DEDUP_REMOVED lines=22> */
.L_x_11434:
        /* <DEDUP_REMOVED lines=22> */
.L_x_11436:
        /* <DEDUP_REMOVED lines=19> */
.L_x_11438:
        /* <DEDUP_REMOVED lines=16> */
.L_x_11437:
        /* <DEDUP_REMOVED lines=26> */
.L_x_11439:
        /* <DEDUP_REMOVED lines=18> */
.L_x_11510:
[----:B------:R-:W-:Y:S01]  /*10090*/  UMOV UR4, 0xffffffff ;  /* 0xffffffff00047882 */ /* 0x000fe20000000000 */
[----:B------:R-:W-:Y:S02]  /*100a0*/  SHF.R.S32.HI R9, RZ, 0x1f, R6 ;  /* 0x0000001fff097819 */ /* 0x000fe40000011406 */
[----:B------:R-:W-:Y:S05]  /*100b0*/  BRA.DIV UR4, `(.L_x_11441) ;  /* 0x0000002e04987947 */ /* 0x000fea000b800000 */
[----:B------:R-:W-:-:S13]  /*100c0*/  ELECT P6, URZ, PT ;  /* 0x00000000003f782f */ /* 0x000fda00038c0000 */
.L_x_11513:
        /* <DEDUP_REMOVED lines=22> */
.L_x_11443:
[----:B------:R-:W-:Y:S01]  /*10230*/  IMAD R5, R22, 0x8, R25 ;  /* 0x0000000816057824 */ /* 0x000fe200078e0219 */
[----:B------:R-:W-:-:S04]  /*10240*/  SHF.L.U32 R4, R24, 0x1f, RZ ;  /* 0x0000001f18047819 */ /* 0x000fc800000006ff */
[----:B------:R-:W1:Y:S02]  /*10250*/  SYNCS.PHASECHK.TRANS64.TRYWAIT P0, [R5+URZ+0x16840], R4 ;  /* 0x01684004050075a7 */ /* 0x000e64000800017f */
[----:B-1----:R-:W-:Y:S05]  /*10260*/  @!P0 BRA `(.L_x_11444) ;  /* 0x0000002c004c8947 */ /* 0x002fea0003800000 */
.L_x_11514:
        /* <DEDUP_REMOVED lines=9> */
.L_x_11445:
[----:B-12---:R-:W-:Y:S01]  /*10300*/  IMAD R4, R22, 0x4000, R25 ;  /* 0x0000400016047824 */ /* 0x006fe200078e0219 */
        /* <DEDUP_REMOVED lines=11> */
[----:B------:R-:W-:Y:S02]  /*103c0*/  ULEA UR11, UR11, UR4, 0x7 ;  /* 0x000000040b0b7291 */ /* 0x000fe4000f8e383f */
[----:B------:R-:W-:Y:S01]  /*103d0*/  UIADD3 UR8, UR8, 0xe400, URZ ;  /* 0x0000e40008087890 */ /* 0x000fe2000fffe03f */
[----:B------:R-:W-:-:S08]  /*103e0*/  UMOV UR4, 0x0 ;  /* 0x0000000000047882 */ /* 0x000fd00000000000 */
[----:B------:R1:W-:Y:S02]  /*103f0*/  UTMALDG.4D [UR8], [UR6], desc[UR4] ;  /* 0x00000408060075b4 */ /* 0x0003e40008019000 */
[----:B-1----:R-:W-:Y:S01]  /*10400*/  NOP ;  /* 0x0000000000007918 */ /* 0x002fe20000000000 */
.L_x_11442:
[----:B------:R-:W-:Y:S05]  /*10410*/  WARPSYNC.ALL ;  /* 0x0000000000007948 */ /* 0x000fea0003800000 */
[----:B------:R-:W-:Y:S01]  /*10420*/  BAR.SYNC.DEFER_BLOCKING 0x8, 0x1a0 ;  /* 0x0206800000007b1d */ /* 0x000fe20000010000 */
[----:B------:R-:W-:Y:S02]  /*10430*/  ELECT P0, URZ, PT ;  /* 0x00000000003f782f */ /* 0x000fe40003800000 */
[----:B------:R-:W-:Y:S01]  /*10440*/  R2UR UR9, R25 ;  /* 0x00000000190972ca */ /* 0x000fe200000e0000 */
[----:B------:R-:W-:Y:S01]  /*10450*/  VIADD R29, R29, 0x1 ;  /* 0x000000011d1d7836 */ /* 0x000fe20000000000 */
[----:B------:R-:W-:-:S09]  /*10460*/  UIADD3 UR4, UP0, UR38, 0x270, URZ ;  /* 0x0000027026047890 */ /* 0x000fd2000ff1e03f */
[----:B------:R-:W-:Y:S01]  /*10470*/  @P0 R2UR UR13, R10 ;  /* 0x000000000a0d02ca */ /* 0x000fe200000e0000 */
[----:B------:R-:W-:Y:S01]  /*10480*/  UMOV UR6, 0x0 ;  /* 0x0000000000067882 */ /* 0x000fe20000000000 */
[----:B------:R-:W-:Y:S01]  /*10490*/  @P0 R2UR UR12, R18 ;  /* 0x00000000120c02ca */ /* 0x000fe200000e0000 */
[----:B------:R-:W-:Y:S01]  /*104a0*/  UIADD3.X UR5, URZ, UR39, URZ, UP0, !UPT ;  /* 0x000000273f057290 */ /* 0x000fe200087fe43f */
[----:B------:R-:W-:Y:S01]  /*104b0*/  @P0 R2UR UR11, R17 ;  /* 0x00000000110b02ca */ /* 0x000fe200000e0000 */
[----:B------:R-:W-:Y:S01]  /*104c0*/  UMOV UR7, 0x12f00000 ;  /* 0x12f0000000077882 */ /* 0x000fe20000000000 */
[----:B------:R-:W-:Y:S01]  /*104d0*/  UMOV UR10, URZ ;  /* 0x0000003f000a7c82 */ /* 0x000fe20008000000 */
[----:B------:R-:W-:Y:S01]  /*104e0*/  BSSY B0, `(.L_x_11446) ;  /* 0x000000c000007945 */ /* 0x000fe20003800000 */
[----:B------:R-:W-:Y:S01]  /*104f0*/  @P0 IMAD.MOV.U32 R4, RZ, RZ, 0x6000 ;  /* 0x00006000ff040424 */ /* 0x000fe200078e00ff */
[----:B------:R-:W-:Y:S02]  /*10500*/  UIADD3 UR8, UR9, 0x8400, URZ ;  /* 0x0000840009087890 */ /* 0x000fe4000fffe03f */
[----:B------:R-:W-:Y:S01]  /*10510*/  UIADD3 UR9, UR9, 0x16800, URZ ;  /* 0x0001680009097890 */ /* 0x000fe2000fffe03f */
[----:B------:R1:W-:Y:S08]  /*10520*/  @P0 SYNCS.ARRIVE.TRANS64 RZ, [R25+URZ+0x16800], R4 ;  /* 0x0168000419ff09a7 */ /* 0x0003f0000800003f */
[----:B------:R2:W-:Y:S01]  /*10530*/  UTMALDG.4D [UR8], [UR4], desc[UR6] ;  /* 0x00000608040075b4 */ /* 0x0005e20008019000 */
[----:B-1----:R-:W-:-:S04]  /*10540*/  LEA.HI R4, R29, R29, RZ, 0x1 ;  /* 0x0000001d1d047211 */ /* 0x002fc800078f08ff */
[----:B------:R-:W-:-:S05]  /*10550*/  LOP3.LUT R4, R4, 0xfffffffe, RZ, 0xc0, !PT ;  /* 0xfffffffe04047812 */ /* 0x000fca00078ec0ff */
[----:B------:R-:W-:-:S05]  /*10560*/  IMAD.IADD R4, R29, 0x1, -R4 ;  /* 0x000000011d047824 */ /* 0x000fca00078e0a04 */
[----:B------:R-:W-:-:S04]  /*10570*/  SHF.L.U32 R4, R4, 0x1f, RZ ;  /* 0x0000001f04047819 */ /* 0x000fc800000006ff */
[----:B------:R-:W1:Y:S02]  /*10580*/  SYNCS.PHASECHK.TRANS64.TRYWAIT P0, [R25+URZ+0x16820], R4 ;  /* 0x01682004190075a7 */ /* 0x000e64000800017f */
[----:B-12---:R-:W-:Y:S05]  /*10590*/  @!P0 BRA `(.L_x_11447) ;  /* 0x0000002800948947 */ /* 0x006fea0003800000 */
.L_x_11515:
[----:B------:R-:W-:Y:S05]  /*105a0*/  BSYNC B0 ;  /* 0x0000000000007941 */ /* 0x000fea0003800000 */
.L_x_11446:
        /* <DEDUP_REMOVED lines=41> */
.L_x_11454:
[----:B0-----:R-:W-:Y:S01]  /*10840*/  IMAD R3, R12, 0x8, R25 ;  /* 0x000000080c037824 */ /* 0x001fe200078e0219 */
[----:B------:R-:W-:-:S04]  /*10850*/  SHF.L.U32 R2, R13, 0x1f, RZ ;  /* 0x0000001f0d027819 */ /* 0x000fc800000006ff */
[----:B------:R-:W0:Y:S02]  /*10860*/  SYNCS.PHASECHK.TRANS64.TRYWAIT P0, [R3+URZ+0x16840], R2 ;  /* 0x01684002030075a7 */ /* 0x000e24000800017f */
[----:B0-----:R-:W-:Y:S05]  /*10870*/  @!P0 BRA `(.L_x_11455) ;  /* 0x0000002400f08947 */ /* 0x001fea0003800000 */
.L_x_11516:
        /* <DEDUP_REMOVED lines=9> */
.L_x_11456:
[----:B01----:R-:W-:Y:S01]  /*10910*/  IMAD R2, R12, 0x4000, R25 ;  /* 0x000040000c027824 */ /* 0x003fe200078e0219 */
        /* <DEDUP_REMOVED lines=14> */
[----:B------:R-:W-:Y:S02]  /*10a00*/  ULEA UR11, UR11, UR4, 0x7 ;  /* 0x000000040b0b7291 */ /* 0x000fe4000f8e383f */
[----:B------:R-:W-:Y:S01]  /*10a10*/  UIADD3 UR8, UR8, 0xe400, URZ ;  /* 0x0000e40008087890 */ /* 0x000fe2000fffe03f */
[----:B------:R-:W-:-:S08]  /*10a20*/  UMOV UR4, 0x0 ;  /* 0x0000000000047882 */ /* 0x000fd00000000000 */
[----:B------:R0:W-:Y:S01]  /*10a30*/  UTMALDG.4D [UR8], [UR6], desc[UR4] ;  /* 0x00000408060075b4 */ /* 0x0001e20008019000 */
[----:B------:R-:W1:Y:S02]  /*10a40*/  SYNCS.PHASECHK.TRANS64.TRYWAIT P0, [R2+URZ+0x60], R5 ;  /* 0x00006005020075a7 */ /* 0x000e64000800017f */
[----:B01----:R-:W-:Y:S05]  /*10a50*/  @!P0 BRA `(.L_x_11457) ;  /* 0x00000024008c8947 */ /* 0x003fea0003800000 */
.L_x_11517:
[----:B------:R-:W-:Y:S05]  /*10a60*/  @P1 BRA `(.L_x_11458) ;  /* 0x0000000000181947 */ /* 0x000fea0003800000 */
[----:B------:R-:W-:Y:S01]  /*10a70*/  ISETP.NE.AND P0, PT, R27, RZ, PT ;  /* 0x000000ff1b00720c */ /* 0x000fe20003f05270 */
[----:B0-----:R-:W-:Y:S02]  /*10a80*/  IMAD R2, R22, 0x8, R25 ;  /* 0x0000000816027824 */ /* 0x001fe400078e0219 */
[----:B------:R-:W-:-:S04]  /*10a90*/  IMAD.MOV.U32 R3, RZ, RZ, 0x4000 ;  /* 0x00004000ff037424 */ /* 0x000fc800078e00ff */
[----:B------:R1:W-:Y:S06]  /*10aa0*/  SYNCS.ARRIVE.TRANS64 RZ, [R2+URZ+0x16850], R3 ;  /* 0x0168500302ff79a7 */ /* 0x0003ec000800003f */
[----:B------:R-:W-:Y:S05]  /*10ab0*/  @!P0 BRA `(.L_x_11458) ;  /* 0x0000000000048947 */ /* 0x000fea0003800000 */
[----:B------:R-:W-:Y:S01]  /*10ac0*/  BPT.TRAP 0x1 ;  /* 0x000000040000795c */ /* 0x000fe20000300000 */
.L_x_11458:
[C-C-:B01----:R-:W-:Y:S01]  /*10ad0*/  IMAD R2, R22.reuse, 0x8, R25.reuse ;  /* 0x0000000816027824 */ /* 0x143fe200078e0219 */
        /* <DEDUP_REMOVED lines=13> */
[----:B------:R-:W-:Y:S02]  /*10bb0*/  ULEA UR11, UR11, UR4, 0x7 ;  /* 0x000000040b0b7291 */ /* 0x000fe4000f8e383f */
[----:B------:R-:W-:Y:S02]  /*10bc0*/  UIADD3 UR9, UR9, 0x16850, URZ ;  /* 0x0001685009097890 */ /* 0x000fe4000fffe03f */
[----:B------:R-:W-:Y:S01]  /*10bd0*/  UIADD3 UR8, UR8, 0x400, URZ ;  /* 0x0000040008087890 */ /* 0x000fe2000fffe03f */
[----:B------:R-:W-:-:S08]  /*10be0*/  UMOV UR4, 0x0 ;  /* 0x0000000000047882 */ /* 0x000fd00000000000 */
[----:B------:R0:W-:Y:S02]  /*10bf0*/  UTMALDG.4D [UR8], [UR6], desc[UR4] ;  /* 0x00000408060075b4 */ /* 0x0001e40008019000 */
[----:B0-----:R-:W-:Y:S01]  /*10c00*/  NOP ;  /* 0x0000000000007918 */ /* 0x001fe20000000000 */
.L_x_11453:
[----:B------:R-:W-:Y:S05]  /*10c10*/  BSYNC B2 ;  /* 0x0000000000027941 */ /* 0x000fea0003800000 */
.L_x_11452:
[----:B------:R-:W-:Y:S02]  /*10c20*/  IMAD.MOV.U32 R22, RZ, RZ, R12 ;  /* 0x000000ffff167224 */ /* 0x000fe400078e000c */
[----:B------:R-:W-:Y:S02]  /*10c30*/  IMAD.MOV.U32 R24, RZ, RZ, R13 ;  /* 0x000000ffff187224 */ /* 0x000fe400078e000d */
[----:B------:R-:W-:-:S07]  /*10c40*/  VIADD R10, R28, 0xfffffffd ;  /* 0xfffffffd1c0a7836 */ /* 0x000fce0000000000 */
.L_x_11451:
[----:B------:R-:W-:Y:S05]  /*10c50*/  BSYNC B1 ;  /* 0x0000000000017941 */ /* 0x000fea0003800000 */
.L_x_11450:
[----:B------:R-:W-:Y:S01]  /*10c60*/  VIADD R11, R11, 0xfffffffe ;  /* 0xfffffffe0b0b7836 */ /* 0x000fe20000000000 */
[----:B------:R-:W-:-:S04]  /*10c70*/  LOP3.LUT R28, RZ, R28, RZ, 0x33, !PT ;  /* 0x0000001cff1c7212 */ /* 0x000fc800078e33ff */
[----:B------:R-:W-:-:S13]  /*10c80*/  ISETP.NE.AND P0, PT, R11, R28, PT ;  /* 0x0000001c0b00720c */ /* 0x000fda0003f05270 */
[----:B------:R-:W-:Y:S05]  /*10c90*/  @!P0 BRA `(.L_x_11449) ;  /* 0x0000000800ec8947 */ /* 0x000fea0003800000 */
[----:B------:R-:W-:-:S07]  /*10ca0*/  IMAD.MOV.U32 R4, RZ, RZ, R8 ;  /* 0x000000ffff047224 */ /* 0x000fce00078e0008 */
.L_x_11473:
        /* <DEDUP_REMOVED lines=31> */
.L_x_11461:
[----:B------:R-:W-:Y:S01]  /*10ea0*/  IMAD R3, R11, 0x8, R25 ;  /* 0x000000080b037824 */ /* 0x000fe200078e0219 */
[----:B------:R-:W-:-:S04]  /*10eb0*/  SHF.L.U32 R2, R12, 0x1f, RZ ;  /* 0x0000001f0c027819 */ /* 0x000fc800000006ff */
[----:B------:R-:W1:Y:S02]  /*10ec0*/  SYNCS.PHASECHK.TRANS64.TRYWAIT P0, [R3+URZ+0x16840], R2 ;  /* 0x01684002030075a7 */ /* 0x000e64000800017f */
[----:B-1----:R-:W-:Y:S05]  /*10ed0*/  @!P0 BRA `(.L_x_11462) ;  /* 0x0000002000808947 */ /* 0x002fea0003800000 */
.L_x_11518:
        /* <DEDUP_REMOVED lines=9> */
.L_x_11463:
        /* <DEDUP_REMOVED lines=21> */
.L_x_11519:
[----:B------:R-:W-:Y:S05]  /*110c0*/  @P0 BRA `(.L_x_11465) ;  /* 0x0000000000140947 */ /* 0x000fea0003800000 */
[----:B------:R-:W-:Y:S01]  /*110d0*/  ISETP.NE.AND P1, PT, R27, RZ, PT ;  /* 0x000000ff1b00720c */ /* 0x000fe20003f25270 */
[----:B------:R-:W-:-:S04]  /*110e0*/  IMAD.MOV.U32 R2, RZ, RZ, 0x4000 ;  /* 0x00004000ff027424 */ /* 0x000fc800078e00ff */
[----:B------:R1:W-:Y:S08]  /*110f0*/  SYNCS.ARRIVE.TRANS64 RZ, [R3+URZ+0x50], R2 ;  /* 0x0000500203ff79a7 */ /* 0x0003f0000800003f */
[----:B------:R-:W-:Y:S05]  /*11100*/  @!P1 BRA `(.L_x_11465) ;  /* 0x0000000000049947 */ /* 0x000fea0003800000 */
[----:B------:R-:W-:Y:S01]  /*11110*/  BPT.TRAP 0x1 ;  /* 0x000000040000795c */ /* 0x000fe20000300000 */
.L_x_11465:
        /* <DEDUP_REMOVED lines=15> */
[----:B------:R-:W-:-:S03]  /*11210*/  ULEA UR11, UR11, UR4, 0x7 ;  /* 0x000000040b0b7291 */ /* 0x000fc6000f8e383f */
[----:B------:R-:W-:-:S06]  /*11220*/  UMOV UR4, 0x0 ;  /* 0x0000000000047882 */ /* 0x000fcc0000000000 */
[----:B------:R2:W-:Y:S02]  /*11230*/  UTMALDG.4D [UR8], [UR6], desc[UR4] ;  /* 0x00000408060075b4 */ /* 0x0005e40008019000 */
[----:B--2---:R-:W-:Y:S01]  /*11240*/  NOP ;  /* 0x0000000000007918 */ /* 0x004fe20000000000 */
.L_x_11460:
[----:B------:R-:W-:Y:S05]  /*11250*/  BSYNC B1 ;  /* 0x0000000000017941 */ /* 0x000fea0003800000 */
.L_x_11459:
        /* <DEDUP_REMOVED lines=31> */
.L_x_11468:
[----:B------:R-:W-:Y:S01]  /*11450*/  IMAD R2, R22, 0x8, R25 ;  /* 0x0000000816027824 */ /* 0x000fe200078e0219 */
[----:B------:R-:W-:-:S04]  /*11460*/  SHF.L.U32 R3, R24, 0x1f, RZ ;  /* 0x0000001f18037819 */ /* 0x000fc800000006ff */
[----:B------:R-:W1:Y:S02]  /*11470*/  SYNCS.PHASECHK.TRANS64.TRYWAIT P0, [R2+URZ+0x16840], R3 ;  /* 0x01684003020075a7 */ /* 0x000e64000800017f */
[----:B-1----:R-:W-:Y:S05]  /*11480*/  @!P0 BRA `(.L_x_11469) ;  /* 0x0000001c003c8947 */ /* 0x002fea0003800000 */
.L_x_11520:
        /* <DEDUP_REMOVED lines=9> */
.L_x_11470:
[----:B01----:R-:W-:Y:S01]  /*11520*/  IMAD R2, R22, 0x4000, R25 ;  /* 0x0000400016027824 */ /* 0x003fe200078e0219 */
        /* <DEDUP_REMOVED lines=13> */
[----:B------:R-:W-:Y:S01]  /*11600*/  ULEA UR11, UR11, UR4, 0x7 ;  /* 0x000000040b0b7291 */ /* 0x000fe2000f8e383f */
[----:B------:R-:W-:Y:S01]  /*11610*/  SHF.L.U32 R3, R12, 0x1f, RZ ;  /* 0x0000001f0c037819 */ /* 0x000fe200000006ff */
[----:B------:R-:W-:Y:S01]  /*11620*/  UIADD3 UR8, UR8, 0xe400, URZ ;  /* 0x0000e40008087890 */ /* 0x000fe2000fffe03f */
[----:B------:R-:W-:-:S09]  /*11630*/  UMOV UR4, 0x0 ;  /* 0x0000000000047882 */ /* 0x000fd20000000000 */
[----:B------:R-:W-:-:S09]  /*11640*/  UIADD3 UR9, UR9, 0x30, URZ ;  /* 0x0000003009097890 */ /* 0x000fd2000fffe03f */
[----:B------:R0:W-:Y:S01]  /*11650*/  UTMALDG.4D [UR8], [UR6], desc[UR4] ;  /* 0x00000408060075b4 */ /* 0x0001e20008019000 */
[----:B------:R-:W1:Y:S02]  /*11660*/  SYNCS.PHASECHK.TRANS64.TRYWAIT P1, [R2+URZ+0x60], R3 ;  /* 0x00006003020075a7 */ /* 0x000e64000802017f */
[----:B01----:R-:W-:Y:S05]  /*11670*/  @!P1 BRA `(.L_x_11471) ;  /* 0x0000001800d49947 */ /* 0x003fea0003800000 */
.L_x_11521:
[----:B------:R-:W-:Y:S05]  /*11680*/  @P0 BRA `(.L_x_11472) ;  /* 0x0000000000140947 */ /* 0x000fea0003800000 */
[----:B------:R-:W-:Y:S01]  /*11690*/  ISETP.NE.AND P1, PT, R27, RZ, PT ;  /* 0x000000ff1b00720c */ /* 0x000fe20003f25270 */
[----:B0-----:R-:W-:-:S04]  /*116a0*/  IMAD.MOV.U32 R3, RZ, RZ, 0x4000 ;  /* 0x00004000ff037424 */ /* 0x001fc800078e00ff */
[----:B------:R1:W-:Y:S08]  /*116b0*/  SYNCS.ARRIVE.TRANS64 RZ, [R2+URZ+0x50], R3 ;  /* 0x0000500302ff79a7 */ /* 0x0003f0000800003f */
[----:B------:R-:W-:Y:S05]  /*116c0*/  @!P1 BRA `(.L_x_11472) ;  /* 0x0000000000049947 */ /* 0x000fea0003800000 */
[----:B------:R-:W-:Y:S01]  /*116d0*/  BPT.TRAP 0x1 ;  /* 0x000000040000795c */ /* 0x000fe20000300000 */
.L_x_11472:
        /* <DEDUP_REMOVED lines=19> */
.L_x_11467:
[----:B------:R-:W-:Y:S05]  /*11810*/  BSYNC B1 ;  /* 0x0000000000017941 */ /* 0x000fea0003800000 */
.L_x_11466:
[----:B------:R-:W-:Y:S01]  /*11820*/  ISETP.GT.AND P0, PT, R13, R26, PT ;  /* 0x0000001a0d00720c */ /* 0x000fe20003f04270 */
[----:B------:R-:W-:-:S12]  /*11830*/  VIADD R10, R10, 0xfffffffe ;  /* 0xfffffffe0a0a7836 */ /* 0x000fd80000000000 */
[----:B------:R-:W-:Y:S05]  /*11840*/  @P0 BRA `(.L_x_11473) ;  /* 0xfffffff400180947 */ /* 0x000fea000383ffff */
.L_x_11449:
[----:B------:R-:W-:Y:S05]  /*11850*/  BSYNC B0 ;  /* 0x0000000000007941 */ /* 0x000fea0003800000 */
.L_x_11448:
        /* <DEDUP_REMOVED lines=15> */
.L_x_11475:
[----:B------:R-:W-:Y:S05]  /*11950*/  BSYNC B0 ;  /* 0x0000000000007941 */ /* 0x000fea0003800000 */
.L_x_11474:
[----:B------:R-:W-:Y:S04]  /*11960*/  BSSY B0, `(.L_x_11476) ;  /* 0x0000020000007945 */ /* 0x000fe80003800000 */
[----:B------:R-:W-:Y:S05]  /*11970*/  @!P6 BRA `(.L_x_11477) ;  /* 0x000000000078e947 */ /* 0x000fea0003800000 */
[----:B01----:R-:W-:Y:S01]  /*11980*/  IMAD R3, R22, 0x8, R25 ;  /* 0x0000000816037824 */ /* 0x003fe200078e0219 */
[----:B------:R-:W-:-:S04]  /*11990*/  SHF.L.U32 R2, R24, 0x1f, RZ ;  /* 0x0000001f18027819 */ /* 0x000fc800000006ff */
[----:B------:R-:W0:Y:S02]  /*119a0*/  SYNCS.PHASECHK.TRANS64.TRYWAIT P0, [R3+URZ+0x16860], R2 ;  /* 0x01686002030075a7 */ /* 0x000e24000800017f */
[----:B0-----:R-:W-:Y:S05]  /*119b0*/  @!P0 BRA `(.L_x_11478) ;  /* 0x0000001800188947 */ /* 0x001fea0003800000 */
.L_x_11522:
        /* <DEDUP_REMOVED lines=9> */
.L_x_11479:
        /* <DEDUP_REMOVED lines=11> */
[----:B------:R-:W-:Y:S02]  /*11b00*/  ULEA UR11, UR11, UR4, 0x7 ;  /* 0x000000040b0b7291 */ /* 0x000fe4000f8e383f */
[----:B------:R-:W-:Y:S02]  /*11b10*/  UIADD3 UR9, UR9, 0x16850, URZ ;  /* 0x0001685009097890 */ /* 0x000fe4000fffe03f */
[----:B------:R-:W-:Y:S01]  /*11b20*/  UIADD3 UR8, UR8, 0x400, URZ ;  /* 0x0000040008087890 */ /* 0x000fe2000fffe03f */
[----:B------:R-:W-:-:S08]  /*11b30*/  UMOV UR4, 0x0 ;  /* 0x0000000000047882 */ /* 0x000fd00000000000 */
[----:B------:R2:W-:Y:S02]  /*11b40*/  UTMALDG.4D [UR8], [UR6], desc[UR4] ;  /* 0x00000408060075b4 */ /* 0x0005e40008019000 */
[----:B--2---:R-:W-:Y:S01]  /*11b50*/  NOP ;  /* 0x0000000000007918 */ /* 0x004fe20000000000 */
.L_x_11477:
[----:B------:R-:W-:Y:S05]  /*11b60*/  BSYNC B0 ;  /* 0x0000000000007941 */ /* 0x000fea0003800000 */
.L_x_11476:
[----:B------:R-:W-:-:S05]  /*11b70*/  VIADD R22, R22, 0x1 ;  /* 0x0000000116167836 */ /* 0x000fca0000000000 */
[----:B------:R-:W-:-:S04]  /*11b80*/  ISETP.NE.AND P0, PT, R22, 0x2, PT ;  /* 0x000000021600780c */ /* 0x000fc80003f05270 */
[----:B01----:R-:W-:Y:S02]  /*11b90*/  SEL R3, RZ, 0x1, P0 ;  /* 0x00000001ff037807 */ /* 0x003fe40000000000 */
[----:B------:R-:W-:Y:S02]  /*11ba0*/  SEL R22, R22, RZ, P0 ;  /* 0x000000ff16167207 */ /* 0x000fe40000000000 */
[----:B------:R-:W-:-:S07]  /*11bb0*/  LOP3.LUT R24, R24, R3, RZ, 0x3c, !PT ;  /* 0x0000000318187212 */ /* 0x000fce00078e3cff */
.L_x_11435:
[----:B------:R-:W-:Y:S05]  /*11bc0*/  BSYNC B6 ;  /* 0x0000000000067941 */ /* 0x000fea0003800000 */
.L_x_11433:
[----:B------:R-:W-:-:S03]  /*11bd0*/  UMOV UR4, 0xffffffff ;  /* 0xffffffff00047882 */ /* 0x000fc60000000000 */
[----:B------:R-:W-:Y:S05]  /*11be0*/  BRA.DIV UR4, `(.L_x_11480) ;  /* 0x0000001604a07947 */ /* 0x000fea000b800000 */
[----:B------:R0:W1:Y:S04]  /*11bf0*/  SHFL.IDX PT, R5, R16, RZ, 0x1f ;  /* 0x00001fff10057589 */ /* 0x00006800000e0000 */
[----:B------:R0:W2:Y:S02]  /*11c00*/  SHFL.IDX PT, R4, R16, 0x1, 0x1f ;  /* 0x00201f0010047f89 */ /* 0x0000a400000e0000 */
.L_x_11526:
        /* <DEDUP_REMOVED lines=11> */
.L_x_11482:
[----:B------:R-:W-:Y:S05]  /*11cc0*/  BSYNC B0 ;  /* 0x0000000000007941 */ /* 0x000fea0003800000 */
.L_x_11481:
        /* <DEDUP_REMOVED lines=23> */
.L_x_11534:
[----:B------:R-:W-:Y:S02]  /*11e40*/  ULDC UR4, c[0x0][0xc10] ;  /* 0x0003040000047ab9 */ /* 0x000fe40000000800 */
[----:B------:R-:W-:-:S04]  /*11e50*/  IMAD.U32 R6, RZ, RZ, UR4 ;  /* 0x00000004ff067e24 */ /* 0x000fc8000f8e00ff */
[----:B----4-:R-:W-:-:S04]  /*11e60*/  IMAD R7, R14, R6, RZ ;  /* 0x000000060e077224 */ /* 0x010fc800078e02ff */
[----:B--2---:R-:W-:-:S05]  /*11e70*/  IMAD.IADD R4, R4, 0x1, R7 ;  /* 0x0000000104047824 */ /* 0x004fca00078e0207 */
[----:B-1----:R-:W-:-:S13]  /*11e80*/  ISETP.GT.AND P0, PT, R4, R5, PT ;  /* 0x000000050400720c */ /* 0x002fda0003f04270 */
[----:B------:R-:W-:Y:S05]  /*11e90*/  @P0 BRA `(.L_x_11484) ;  /* 0x0000000000ac0947 */ /* 0x000fea0003800000 */
[----:B------:R-:W1:Y:S02]  /*11ea0*/  LDC R0, c[0x0][0xc14] ;  /* 0x00030500ff007b82 */ /* 0x000e640000000800 */
.L_x_11489:
        /* <DEDUP_REMOVED lines=12> */
.L_x_11487:
[----:B------:R-:W-:Y:S05]  /*11f70*/  BSYNC B0 ;  /* 0x0000000000007941 */ /* 0x000fea0003800000 */
.L_x_11486:
        /* <DEDUP_REMOVED lines=23> */
.L_x_11542:
[----:B------:R-:W-:Y:S02]  /*120f0*/  ULDC UR4, c[0x0][0xc10] ;  /* 0x0003040000047ab9 */ /* 0x000fe40000000800 */
[----:B------:R-:W-:-:S04]  /*12100*/  IMAD.U32 R6, RZ, RZ, UR4 ;  /* 0x00000004ff067e24 */ /* 0x000fc8000f8e00ff */
[----:B--2---:R-:W-:-:S04]  /*12110*/  IMAD R7, R14, R6, RZ ;  /* 0x000000060e077224 */ /* 0x004fc800078e02ff */
[----:B------:R-:W-:-:S05]  /*12120*/  IMAD.IADD R4, R7, 0x1, R4 ;  /* 0x0000000107047824 */ /* 0x000fca00078e0204 */
[----:B------:R-:W-:-:S13]  /*12130*/  ISETP.GT.AND P0, PT, R4, R5, PT ;  /* 0x000000050400720c */ /* 0x000fda0003f04270 */
[----:B------:R-:W-:Y:S05]  /*12140*/  @!P0 BRA `(.L_x_11489) ;  /* 0xfffffffc00588947 */ /* 0x000fea000383ffff */
.L_x_11484:
        /* <DEDUP_REMOVED lines=8> */
.L_x_11546:
[----:B------:R-:W-:Y:S01]  /*121d0*/  ISETP.NE.AND P0, PT, R3, RZ, PT ;  /* 0x000000ff0300720c */ /* 0x000fe20003f05270 */
[----:B------:R-:W-:-:S12]  /*121e0*/  IMAD.MOV.U32 R14, RZ, RZ, RZ ;  /* 0x000000ffff0e7224 */ /* 0x000fd800078e00ff */
[----:B------:R-:W-:Y:S05]  /*121f0*/  @!P0 BRA `(.L_x_11491) ;  /* 0x0000000000108947 */ /* 0x000fea0003800000 */
[----:B------:R-:W-:Y:S01]  /*12200*/  UMOV UR4, 0xffffffff ;  /* 0xffffffff00047882 */ /* 0x000fe20000000000 */
[----:B------:R-:W-:Y:S02]  /*12210*/  VIADD R12, R4, 0xffffffff ;  /* 0xffffffff040c7836 */ /* 0x000fe40000000000 */
[----:B------:R-:W-:Y:S05]  /*12220*/  BRA.DIV UR4, `(.L_x_11492) ;  /* 0x0000001a04447947 */ /* 0x000fea000b800000 */
[----:B------:R0:W0:Y:S02]  /*12230*/  SHFL.IDX PT, R14, R8, R12, 0x1f ;  /* 0x00001f0c080e7589 */ /* 0x00002400000e0000 */
.L_x_11491:
        /* <DEDUP_REMOVED lines=66> */
.L_x_11485:
[----:B------:R-:W-:Y:S01]  /*12660*/  UMOV UR4, URZ ;  /* 0x0000003f00047c82 */ /* 0x000fe20008000000 */
[----:B------:R-:W-:Y:S01]  /*12670*/  UMOV UR5, URZ ;  /* 0x0000003f00057c82 */ /* 0x000fe20008000000 */
[----:B------:R-:W-:Y:S01]  /*12680*/  ULDC UR6, c[0x0][0xc14] ;  /* 0x0003050000067ab9 */ /* 0x000fe20000000800 */
[----:B0-----:R-:W-:Y:S02]  /*12690*/  IMAD.MOV.U32 R16, RZ, RZ, R5 ;  /* 0x000000ffff107224 */ /* 0x001fe400078e0005 */
[----:B------:R-:W-:Y:S02]  /*126a0*/  IMAD.U32 R17, RZ, RZ, UR4 ;  /* 0x00000004ff117e24 */ /* 0x000fe4000f8e00ff */
[----:B------:R-:W-:Y:S02]  /*126b0*/  IMAD.U32 R18, RZ, RZ, UR5 ;  /* 0x00000005ff127e24 */ /* 0x000fe4000f8e00ff */
[----:B------:R-:W-:-:S07]  /*126c0*/  IMAD.U32 R19, RZ, RZ, UR6 ;  /* 0x00000006ff137e24 */ /* 0x000fce000f8e00ff */
.L_x_11493:
        /* <DEDUP_REMOVED lines=10> */
.L_x_11421:
        /* <DEDUP_REMOVED lines=11> */
.L_x_11549:
[----:B------:R-:W-:Y:S05]  /*12820*/  BSYNC B0 ;  /* 0x0000000000007941 */ /* 0x000fea0003800000 */
.L_x_11495:
[----:B------:R-:W-:-:S03]  /*12830*/  UMOV UR4, 0xffffffff ;  /* 0xffffffff00047882 */ /* 0x000fc60000000000 */
[----:B------:R-:W-:Y:S05]  /*12840*/  BRA.DIV UR4, `(.L_x_11497) ;  /* 0x0000001204f47947 */ /* 0x000fea000b800000 */
[----:B0-----:R-:W0:Y:S02]  /*12850*/  S2R R0, SR_TID.X ;  /* 0x0000000000007919 */ /* 0x001e240000002100 */
[----:B0-----:R-:W-:-:S04]  /*12860*/  SHF.R.U32.HI R0, RZ, 0x5, R0 ;  /* 0x00000005ff007819 */ /* 0x001fc80000011600 */
[----:B------:R-:W-:-:S05]  /*12870*/  LOP3.LUT R0, R0, 0x3, RZ, 0xc0, !PT ;  /* 0x0000000300007812 */ /* 0x000fca00078ec0ff */
[----:B------:R0:W1:Y:S02]  /*12880*/  SHFL.IDX PT, R14, R0, RZ, 0x1f ;  /* 0x00001fff000e7589 */ /* 0x00006400000e0000 */
.L_x_11552:
[----:B-1----:R-:W-:Y:S01]  /*12890*/  ISETP.NE.AND P0, PT, R14, RZ, PT ;  /* 0x000000ff0e00720c */ /* 0x002fe20003f05270 */
[----:B------:R-:W-:-:S12]  /*128a0*/  BSSY B0, `(.L_x_11498) ;  /* 0x0000024000007945 */ /* 0x000fd80003800000 */
[----:B------:R-:W-:Y:S05]  /*128b0*/  @P0 BRA `(.L_x_11499) ;  /* 0x0000000000880947 */ /* 0x000fea0003800000 */
[----:B------:R-:W-:-:S03]  /*128c0*/  UMOV UR4, 0xffffffff ;  /* 0xffffffff00047882 */ /* 0x000fc60000000000 */
[----:B------:R-:W-:Y:S05]  /*128d0*/  BRA.DIV UR4, `(.L_x_11500) ;  /* 0x0000001604047947 */ /* 0x000fea000b800000 */
[----:B------:R-:W-:-:S13]  /*128e0*/  ELECT P6, URZ, PT ;  /* 0x00000000003f782f */ /* 0x000fda00038c0000 */
.L_x_11555:
[----:B------:R-:W-:Y:S05]  /*128f0*/  @!P6 BRA `(.L_x_11499) ;  /* 0x000000000078e947 */ /* 0x000fea0003800000 */
[----:B------:R-:W-:-:S06]  /*12900*/  ULOP3.LUT UR4, UR36, 0x2, URZ, 0xfc, !UPT ;  /* 0x0000000224047892 */ /* 0x000fcc000f8efc3f */
[----:B0-----:R-:W-:-:S05]  /*12910*/  IMAD.U32 R0, RZ, RZ, UR4 ;  /* 0x00000004ff007e24 */ /* 0x001fca000f8e00ff */
[----:B------:R-:W-:-:S13]  /*12920*/  ISETP.NE.AND P2, PT, R0, 0x3, PT ;  /* 0x000000030000780c */ /* 0x000fda0003f45270 */
[----:B------:R-:W-:Y:S05]  /*12930*/  @!P2 BRA `(.L_x_11501) ;  /* 0x000000000004a947 */ /* 0x000fea0003800000 */
[----:B------:R-:W-:Y:S01]  /*12940*/  BPT.TRAP 0x1 ;  /* 0x000000040000795c */ /* 0x000fe20000300000 */
.L_x_11501:
        /* <DEDUP_REMOVED lines=12> */
.L_x_11556:
[----:B------:R-:W1:Y:S02]  /*12a10*/  SYNCS.PHASECHK.TRANS64.TRYWAIT P0, [R3+URZ], R0 ;  /* 0x00000000030075a7 */ /* 0x000e64000800017f */
[----:B-1----:R-:W-:Y:S05]  /*12a20*/  @!P0 BRA `(.L_x_11503) ;  /* 0x0000001000e48947 */ /* 0x002fea0003800000 */
.L_x_11557:
[----:B------:R-:W-:Y:S05]  /*12a30*/  @!P2 BRA `(.L_x_11504) ;  /* 0x000000000004a947 */ /* 0x000fea0003800000 */
[----:B------:R-:W-:Y:S01]  /*12a40*/  BPT.TRAP 0x1 ;  /* 0x000000040000795c */ /* 0x000fe20000300000 */
.L_x_11504:
[----:B-1----:R-:W-:-:S04]  /*12a50*/  VIADD R3, R9, 0x16860 ;  /* 0x0001686009037836 */ /* 0x002fc80000000000 */
[----:B------:R-:W-:-:S04]  /*12a60*/  IMAD R5, R22, 0x8, R3 ;  /* 0x0000000816057824 */ /* 0x000fc800078e0203 */
[----:B------:R-:W1:Y:S02]  /*12a70*/  SYNCS.PHASECHK.TRANS64.TRYWAIT P0, [R5+URZ], R2 ;  /* 0x00000002050075a7 */ /* 0x000e64000800017f */
[----:B-1----:R-:W-:Y:S05]  /*12a80*/  @!P0 BRA `(.L_x_11505) ;  /* 0x0000001000e08947 */ /* 0x002fea0003800000 */
.L_x_11558:
[----:B------:R-:W-:-:S07]  /*12a90*/  IMAD R3, R4, 0x8, R3 ;  /* 0x0000000804037824 */ /* 0x000fce00078e0203 */
.L_x_11506:
[----:B--2---:R2:W4:Y:S02]  /*12aa0*/  SYNCS.PHASECHK.TRANS64.TRYWAIT P0, [R3+URZ], R0 ;  /* 0x00000000030075a7 */ /* 0x004524000800017f */
[----:B----4-:R-:W-:Y:S05]  /*12ab0*/  @!P0 NANOSLEEP.SYNCS 0x989680 ;  /* 0x009896800000895d */ /* 0x010fea0003900000 */
[----:B------:R-:W4:Y:S02]  /*12ac0*/  @!P0 SYNCS.PHASECHK.TRANS64 P0, [R3+URZ], R0 ;  /* 0x00000000030085a7 */ /* 0x000f24000800007f */
[----:B----4-:R-:W-:Y:S05]  /*12ad0*/  @!P0 BRA `(.L_x_11506) ;  /* 0xfffffffc00f08947 */ /* 0x010fea000383ffff */
.L_x_11499:
[----:B------:R-:W-:Y:S05]  /*12ae0*/  BSYNC B0 ;  /* 0x0000000000007941 */ /* 0x000fea0003800000 */
.L_x_11498:
[----:B------:R-:W-:Y:S05]  /*12af0*/  EXIT ;  /* 0x000000000000794d */ /* 0x000fea0003800000 */
.L_x_11325:
[----:B0-----:R-:W-:-:S04]  /*12b00*/  IMAD.U32 R3, RZ, RZ, UR45 ;  /* 0x0000002dff037e24 */ /* 0x001fc8000f8e00ff */
[----:B------:R0:W1:Y:S03]  /*12b10*/  SYNCS.PHASECHK.TRANS64.TRYWAIT P1, [R3+URZ+0x16800], R0 ;  /* 0x01680000030075a7 */ /* 0x000066000802017f */
[----:B-1----:R-:W-:Y:S05]  /*12b20*/  @!P1 NANOSLEEP.SYNCS 0x989680 ;  /* 0x009896800000995d */ /* 0x002fea0003900000 */
[----:B------:R-:W1:Y:S02]  /*12b30*/  @!P1 SYNCS.PHASECHK.TRANS64 P1, [R3+URZ+0x16800], R0 ;  /* 0x01680000030095a7 */ /* 0x000e64000802007f */
[----:B-1----:R-:W-:Y:S05]  /*12b40*/  @!P1 BRA `(.L_x_11325) ;  /* 0xfffffffc00ec9947 */ /* 0x002fea000383ffff */
[----:B------:R-:W-:Y:S05]  /*12b50*/  BRA `(.L_x_11507) ;  /* 0xfffffeec00907947 */ /* 0x000fea000383ffff */
.L_x_11329:
[----:B-1----:R1:W2:Y:S02]  /*12b60*/  SYNCS.PHASECHK.TRANS64.TRYWAIT P2, [R5+URZ+0x16830], R0 ;  /* 0x01683000050075a7 */ /* 0x0022a4000804017f */
[----:B--2---:R-:W-:Y:S05]  /*12b70*/  @!P2 NANOSLEEP.SYNCS 0x989680 ;  /* 0x009896800000a95d */ /* 0x004fea0003900000 */
[----:B------:R-:W2:Y:S02]  /*12b80*/  @!P2 SYNCS.PHASECHK.TRANS64 P2, [R5+URZ+0x16830], R0 ;  /* 0x016830000500a5a7 */ /* 0x000ea4000804007f */
[----:B--2---:R-:W-:Y:S05]  /*12b90*/  @!P2 BRA `(.L_x_11329) ;  /* 0xfffffffc00f0a947 */ /* 0x004fea000383ffff */
[----:B------:R-:W-:Y:S05]  /*12ba0*/  BRA `(.L_x_11328) ;  /* 0xfffffeec00b47947 */ /* 0x000fea000383ffff */
.L_x_11345:
[----:B-1----:R-:W-:-:S04]  /*12bb0*/  IMAD.U32 R15, RZ, RZ, UR6 ;  /* 0x00000006ff0f7e24 */ /* 0x002fc8000f8e00ff */
[----:B------:R1:W2:Y:S03]  /*12bc0*/  SYNCS.PHASECHK.TRANS64.TRYWAIT P2, [R15+URZ+0x16830], R8 ;  /* 0x016830080f0075a7 */ /* 0x0002a6000804017f */
[----:B--2---:R-:W-:Y:S05]  /*12bd0*/  @!P2 NANOSLEEP.SYNCS 0x989680 ;  /* 0x009896800000a95d */ /* 0x004fea0003900000 */
[----:B------:R-:W2:Y:S02]  /*12be0*/  @!P2 SYNCS.PHASECHK.TRANS64 P2, [R15+URZ+0x16830], R8 ;  /* 0x016830080f00a5a7 */ /* 0x000ea4000804007f */
[----:B--2---:R-:W-:Y:S05]  /*12bf0*/  @!P2 BRA `(.L_x_11345) ;  /* 0xfffffffc00eca947 */ /* 0x004fea000383ffff */
[----:B------:R-:W-:Y:S05]  /*12c00*/  BRA `(.L_x_11342) ;  /* 0xffffff1c00f07947 */ /* 0x000fea000383ffff */
.L_x_11349:
[----:B-1----:R-:W-:-:S04]  /*12c10*/  IMAD.U32 R15, RZ, RZ, UR6 ;  /* 0x00000006ff0f7e24 */ /* 0x002fc8000f8e00ff */
[----:B------:R1:W2:Y:S03]  /*12c20*/  SYNCS.PHASECHK.TRANS64.TRYWAIT P2, [R15+URZ+0x16850], R8 ;  /* 0x016850080f0075a7 */ /* 0x0002a6000804017f */
[----:B--2---:R-:W-:Y:S05]  /*12c30*/  @!P2 NANOSLEEP.SYNCS 0x989680 ;  /* 0x009896800000a95d */ /* 0x004fea0003900000 */
[----:B------:R-:W2:Y:S02]  /*12c40*/  @!P2 SYNCS.PHASECHK.TRANS64 P2, [R15+URZ+0x16850], R8 ;  /* 0x016850080f00a5a7 */ /* 0x000ea4000804007f */
[----:B--2---:R-:W-:Y:S05]  /*12c50*/  @!P2 BRA `(.L_x_11349) ;  /* 0xfffffffc00eca947 */ /* 0x004fea000383ffff */
[----:B------:R-:W-:Y:S05]  /*12c60*/  BRA `(.L_x_11346) ;  /* 0xffffff2000687947 */ /* 0x000fea000383ffff */
.L_x_11366:
[----:B-1----:R-:W-:-:S04]  /*12c70*/  IMAD.U32 R11, RZ, RZ, UR6 ;  /* 0x00000006ff0b7e24 */ /* 0x002fc8000f8e00ff */
[----:B------:R1:W2:Y:S03]  /*12c80*/  SYNCS.PHASECHK.TRANS64.TRYWAIT P2, [R11+URZ+0x16830], R0 ;  /* 0x016830000b0075a7 */ /* 0x0002a6000804017f */
[----:B--2---:R-:W-:Y:S05]  /*12c90*/  @!P2 NANOSLEEP.SYNCS 0x989680 ;  /* 0x009896800000a95d */ /* 0x004fea0003900000 */
[----:B------:R-:W2:Y:S02]  /*12ca0*/  @!P2 SYNCS.PHASECHK.TRANS64 P2, [R11+URZ+0x16830], R0 ;  /* 0x016830000b00a5a7 */ /* 0x000ea4000804007f */
[----:B--2---:R-:W-:Y:S05]  /*12cb0*/  @!P2 BRA `(.L_x_11366) ;  /* 0xfffffffc00eca947 */ /* 0x004fea000383ffff */
[----:B------:R-:W-:Y:S05]  /*12cc0*/  BRA `(.L_x_11363) ;  /* 0xffffff4c00947947 */ /* 0x000fea000383ffff */
.L_x_11370:
[----:B-1----:R-:W-:-:S04]  /*12cd0*/  IMAD.U32 R11, RZ, RZ, UR6 ;  /* 0x00000006ff0b7e24 */ /* 0x002fc8000f8e00ff */
[----:B------:R1:W2:Y:S03]  /*12ce0*/  SYNCS.PHASECHK.TRANS64.TRYWAIT P2, [R11+URZ+0x16850], R0 ;  /* 0x016850000b0075a7 */ /* 0x0002a6000804017f */
[----:B--2---:R-:W-:Y:S05]  /*12cf0*/  @!P2 NANOSLEEP.SYNCS 0x989680 ;  /* 0x009896800000a95d */ /* 0x004fea0003900000 */
[----:B------:R-:W2:Y:S02]  /*12d00*/  @!P2 SYNCS.PHASECHK.TRANS64 P2, [R11+URZ+0x16850], R0 ;  /* 0x016850000b00a5a7 */ /* 0x000ea4000804007f */
[----:B--2---:R-:W-:Y:S05]  /*12d10*/  @!P2 BRA `(.L_x_11370) ;  /* 0xfffffffc00eca947 */ /* 0x004fea000383ffff */
[----:B------:R-:W-:Y:S05]  /*12d20*/  BRA `(.L_x_11367) ;  /* 0xffffff50000c7947 */ /* 0x000fea000383ffff */
.L_x_11376:
[----:B-1----:R-:W-:-:S04]  /*12d30*/  IMAD.U32 R21, RZ, RZ, UR6 ;  /* 0x00000006ff157e24 */ /* 0x002fc8000f8e00ff */
[----:B------:R1:W2:Y:S03]  /*12d40*/  SYNCS.PHASECHK.TRANS64.TRYWAIT P2, [R21+URZ+0x16830], R0 ;  /* 0x01683000150075a7 */ /* 0x0002a6000804017f */
[----:B--2---:R-:W-:Y:S05]  /*12d50*/  @!P2 NANOSLEEP.SYNCS 0x989680 ;  /* 0x009896800000a95d */ /* 0x004fea0003900000 */
[----:B------:R-:W2:Y:S02]  /*12d60*/  @!P2 SYNCS.PHASECHK.TRANS64 P2, [R21+URZ+0x16830], R0 ;  /* 0x016830001500a5a7 */ /* 0x000ea4000804007f */
[----:B--2---:R-:W-:Y:S05]  /*12d70*/  @!P2 BRA `(.L_x_11376) ;  /* 0xfffffffc00eca947 */ /* 0x004fea000383ffff */
[----:B------:R-:W-:Y:S05]  /*12d80*/  BRA `(.L_x_11373) ;  /* 0xffffff6800c47947 */ /* 0x000fea000383ffff */
.L_x_11380:
[----:B-1----:R-:W-:-:S04]  /*12d90*/  IMAD.U32 R21, RZ, RZ, UR6 ;  /* 0x00000006ff157e24 */ /* 0x002fc8000f8e00ff */
[----:B------:R1:W2:Y:S03]  /*12da0*/  SYNCS.PHASECHK.TRANS64.TRYWAIT P2, [R21+URZ+0x16850], R0 ;  /* 0x01685000150075a7 */ /* 0x0002a6000804017f */
[----:B--2---:R-:W-:Y:S05]  /*12db0*/  @!P2 NANOSLEEP.SYNCS 0x989680 ;  /* 0x009896800000a95d */ /* 0x004fea0003900000 */
[----:B------:R-:W2:Y:S02]  /*12dc0*/  @!P2 SYNCS.PHASECHK.TRANS64 P2, [R21+URZ+0x16850], R0 ;  /* 0x016850001500a5a7 */ /* 0x000ea4000804007f */
[----:B--2---:R-:W-:Y:S05]  /*12dd0*/  @!P2 BRA `(.L_x_11380) ;  /* 0xfffffffc00eca947 */ /* 0x004fea000383ffff */
[----:B------:R-:W-:Y:S05]  /*12de0*/  BRA `(.L_x_11377) ;  /* 0xffffff6c003c7947 */ /* 0x000fea000383ffff */
.L_x_11393:
[----:B-1----:R-:W-:-:S04]  /*12df0*/  IMAD.U32 R4, RZ, RZ, UR5 ;  /* 0x00000005ff047e24 */ /* 0x002fc8000f8e00ff */
[----:B------:R1:W2:Y:S03]  /*12e00*/  SYNCS.PHASECHK.TRANS64.TRYWAIT P0, [R4+URZ+0x16850], R3 ;  /* 0x01685003040075a7 */ /* 0x0002a6000800017f */
[----:B--2---:R-:W-:Y:S05]  /*12e10*/  @!P0 NANOSLEEP.SYNCS 0x989680 ;  /* 0x009896800000895d */ /* 0x004fea0003900000 */
[----:B------:R-:W2:Y:S02]  /*12e20*/  @!P0 SYNCS.PHASECHK.TRANS64 P0, [R4+URZ+0x16850], R3 ;  /* 0x01685003040085a7 */ /* 0x000ea4000800007f */
[----:B--2---:R-:W-:Y:S05]  /*12e30*/  @!P0 BRA `(.L_x_11393) ;  /* 0xfffffffc00ec8947 */ /* 0x004fea000383ffff */
[----:B------:R-:W-:Y:S05]  /*12e40*/  BRA `(.L_x_11392) ;  /* 0xffffff9400a07947 */ /* 0x000fea000383ffff */
.L_x_11440:
        /* <DEDUP_REMOVED lines=11> */
.L_x_11509:
[----:B------:R-:W-:Y:S05]  /*12f00*/  BSYNC B0 ;  /* 0x0000000000007941 */ /* 0x000fea0003800000 */
.L_x_11508:
[----:B------:R-:W-:Y:S05]  /*12f10*/  BRA `(.L_x_11510) ;  /* 0xffffffd0005c7947 */ /* 0x000fea000383ffff */
.L_x_11441:
[----:B------:R-:W-:Y:S01]  /*12f20*/  BSSY B0, `(.L_x_11511) ;  /* 0x0000006000007945 */ /* 0x000fe20003800000 */
[----:B------:R-:W-:-:S07]  /*12f30*/  IMAD.MOV.U32 R15, RZ, RZ, -0x1 ;  /* 0xffffffffff0f7424 */ /* 0x000fce00078e00ff */
[----:B------:R-:W-:Y:S05]  /*12f40*/  WARPSYNC.COLLECTIVE R15, `(.L_x_11512) ;  /* 0x000000000f0c7348 */ /* 0x000fea0003c00000 */
[----:B------:R-:W-:Y:S02]  /*12f50*/  ELECT P6, UR62, PT ;  /* 0x00000000003e782f */ /* 0x000fe400038c0000 */
[----:B------:R-:W-:Y:S01]  /*12f60*/  MOV R14, UR62 ;  /* 0x0000003e000e7c02 */ /* 0x000fe20008000f00 */
[----:B------:R-:W-:Y:S10]  /*12f70*/  ENDCOLLECTIVE ;  /* 0x000000000000791b */ /* 0x000ff40003800000 */
.L_x_11512:
[----:B------:R-:W-:Y:S05]  /*12f80*/  BSYNC B0 ;  /* 0x0000000000007941 */ /* 0x000fea0003800000 */
.L_x_11511:
[----:B------:R-:W-:Y:S05]  /*12f90*/  BRA `(.L_x_11513) ;  /* 0xffffffd0004c7947 */ /* 0x000fea000383ffff */
.L_x_11444:
[----:B-1----:R1:W2:Y:S02]  /*12fa0*/  SYNCS.PHASECHK.TRANS64.TRYWAIT P0, [R5+URZ+0x16840], R4 ;  /* 0x01684004050075a7 */ /* 0x0022a4000800017f */
[----:B--2---:R-:W-:Y:S05]  /*12fb0*/  @!P0 NANOSLEEP.SYNCS 0x989680 ;  /* 0x009896800000895d */ /* 0x004fea0003900000 */
[----:B------:R-:W2:Y:S02]  /*12fc0*/  @!P0 SYNCS.PHASECHK.TRANS64 P0, [R5+URZ+0x16840], R4 ;  /* 0x01684004050085a7 */ /* 0x000ea4000800007f */
[----:B--2---:R-:W-:Y:S05]  /*12fd0*/  @!P0 BRA `(.L_x_11444) ;  /* 0xfffffffc00f08947 */ /* 0x004fea000383ffff */
[----:B------:R-:W-:Y:S05]  /*12fe0*/  BRA `(.L_x_11514) ;  /* 0xffffffd000a07947 */ /* 0x000fea000383ffff */
.L_x_11447:
[----:B-1----:R1:W2:Y:S02]  /*12ff0*/  SYNCS.PHASECHK.TRANS64.TRYWAIT P0, [R25+URZ+0x16820], R4 ;  /* 0x01682004190075a7 */ /* 0x0022a4000800017f */
[----:B--2---:R-:W-:Y:S05]  /*13000*/  @!P0 NANOSLEEP.SYNCS 0x989680 ;  /* 0x009896800000895d */ /* 0x004fea0003900000 */
[----:B------:R-:W2:Y:S02]  /*13010*/  @!P0 SYNCS.PHASECHK.TRANS64 P0, [R25+URZ+0x16820], R4 ;  /* 0x01682004190085a7 */ /* 0x000ea4000800007f */
[----:B--2---:R-:W-:Y:S05]  /*13020*/  @!P0 BRA `(.L_x_11447) ;  /* 0xfffffffc00f08947 */ /* 0x004fea000383ffff */
[----:B------:R-:W-:Y:S05]  /*13030*/  BRA `(.L_x_11515) ;  /* 0xffffffd400587947 */ /* 0x000fea000383ffff */
.L_x_11455:
[----:B0-----:R0:W1:Y:S02]  /*13040*/  SYNCS.PHASECHK.TRANS64.TRYWAIT P0, [R3+URZ+0x16840], R2 ;  /* 0x01684002030075a7 */ /* 0x001064000800017f */
[----:B-1----:R-:W-:Y:S05]  /*13050*/  @!P0 NANOSLEEP.SYNCS 0x989680 ;  /* 0x009896800000895d */ /* 0x002fea0003900000 */
[----:B------:R-:W1:Y:S02]  /*13060*/  @!P0 SYNCS.PHASECHK.TRANS64 P0, [R3+URZ+0x16840], R2 ;  /* 0x01684002030085a7 */ /* 0x000e64000800007f */
[----:B-1----:R-:W-:Y:S05]  /*13070*/  @!P0 BRA `(.L_x_11455) ;  /* 0xfffffffc00f08947 */ /* 0x002fea000383ffff */
[----:B------:R-:W-:Y:S05]  /*13080*/  BRA `(.L_x_11516) ;  /* 0xffffffd400fc7947 */ /* 0x000fea000383ffff */
.L_x_11457:
[----:B0-----:R0:W1:Y:S02]  /*13090*/  SYNCS.PHASECHK.TRANS64.TRYWAIT P0, [R2+URZ+0x60], R5 ;  /* 0x00006005020075a7 */ /* 0x001064000800017f */
[----:B-1----:R-:W-:Y:S05]  /*130a0*/  @!P0 NANOSLEEP.SYNCS 0x989680 ;  /* 0x009896800000895d */ /* 0x002fea0003900000 */
[----:B------:R-:W1:Y:S02]  /*130b0*/  @!P0 SYNCS.PHASECHK.TRANS64 P0, [R2+URZ+0x60], R5 ;  /* 0x00006005020085a7 */ /* 0x000e64000800007f */
[----:B-1----:R-:W-:Y:S05]  /*130c0*/  @!P0 BRA `(.L_x_11457) ;  /* 0xfffffffc00f08947 */ /* 0x002fea000383ffff */
[----:B------:R-:W-:Y:S05]  /*130d0*/  BRA `(.L_x_11517) ;  /* 0xffffffd800607947 */ /* 0x000fea000383ffff */
.L_x_11462:
[----:B-1----:R1:W2:Y:S02]  /*130e0*/  SYNCS.PHASECHK.TRANS64.TRYWAIT P0, [R3+URZ+0x16840], R2 ;  /* 0x01684002030075a7 */ /* 0x0022a4000800017f */
[----:B--2---:R-:W-:Y:S05]  /*130f0*/  @!P0 NANOSLEEP.SYNCS 0x989680 ;  /* 0x009896800000895d */ /* 0x004fea0003900000 */
[----:B------:R-:W2:Y:S02]  /*13100*/  @!P0 SYNCS.PHASECHK.TRANS64 P0, [R3+URZ+0x16840], R2 ;  /* 0x01684002030085a7 */ /* 0x000ea4000800007f */
[----:B--2---:R-:W-:Y:S05]  /*13110*/  @!P0 BRA `(.L_x_11462) ;  /* 0xfffffffc00f08947 */ /* 0x004fea000383ffff */
[----:B------:R-:W-:Y:S05]  /*13120*/  BRA `(.L_x_11518) ;  /* 0xffffffdc006c7947 */ /* 0x000fea000383ffff */
.L_x_11464:
[----:B0-----:R0:W1:Y:S02]  /*13130*/  SYNCS.PHASECHK.TRANS64.TRYWAIT P1, [R3+URZ+0x60], R24 ;  /* 0x00006018030075a7 */ /* 0x001064000802017f */
[----:B-1----:R-:W-:Y:S05]  /*13140*/  @!P1 NANOSLEEP.SYNCS 0x989680 ;  /* 0x009896800000995d */ /* 0x002fea0003900000 */
[----:B------:R-:W1:Y:S02]  /*13150*/  @!P1 SYNCS.PHASECHK.TRANS64 P1, [R3+URZ+0x60], R24 ;  /* 0x00006018030095a7 */ /* 0x000e64000802007f */
[----:B-1----:R-:W-:Y:S05]  /*13160*/  @!P1 BRA `(.L_x_11464) ;  /* 0xfffffffc00f09947 */ /* 0x002fea000383ffff */
[----:B------:R-:W-:Y:S05]  /*13170*/  BRA `(.L_x_11519) ;  /* 0xffffffdc00d07947 */ /* 0x000fea000383ffff */
.L_x_11469:
[----:B-1----:R1:W2:Y:S02]  /*13180*/  SYNCS.PHASECHK.TRANS64.TRYWAIT P0, [R2+URZ+0x16840], R3 ;  /* 0x01684003020075a7 */ /* 0x0022a4000800017f */
[----:B--2---:R-:W-:Y:S05]  /*13190*/  @!P0 NANOSLEEP.SYNCS 0x989680 ;  /* 0x009896800000895d */ /* 0x004fea0003900000 */
[----:B------:R-:W2:Y:S02]  /*131a0*/  @!P0 SYNCS.PHASECHK.TRANS64 P0, [R2+URZ+0x16840], R3 ;  /* 0x01684003020085a7 */ /* 0x000ea4000800007f */
[----:B--2---:R-:W-:Y:S05]  /*131b0*/  @!P0 BRA `(.L_x_11469) ;  /* 0xfffffffc00f08947 */ /* 0x004fea000383ffff */
[----:B------:R-:W-:Y:S05]  /*131c0*/  BRA `(.L_x_11520) ;  /* 0xffffffe000b07947 */ /* 0x000fea000383ffff */
.L_x_11471:
[----:B0-----:R0:W1:Y:S02]  /*131d0*/  SYNCS.PHASECHK.TRANS64.TRYWAIT P1, [R2+URZ+0x60], R3 ;  /* 0x00006003020075a7 */ /* 0x001064000802017f */
[----:B-1----:R-:W-:Y:S05]  /*131e0*/  @!P1 NANOSLEEP.SYNCS 0x989680 ;  /* 0x009896800000995d */ /* 0x002fea0003900000 */
[----:B------:R-:W1:Y:S02]  /*131f0*/  @!P1 SYNCS.PHASECHK.TRANS64 P1, [R2+URZ+0x60], R3 ;  /* 0x00006003020095a7 */ /* 0x000e64000802007f */
[----:B-1----:R-:W-:Y:S05]  /*13200*/  @!P1 BRA `(.L_x_11471) ;  /* 0xfffffffc00f09947 */ /* 0x002fea000383ffff */
[----:B------:R-:W-:Y:S05]  /*13210*/  BRA `(.L_x_11521) ;  /* 0xffffffe400187947 */ /* 0x000fea000383ffff */
.L_x_11478:
[----:B0-----:R0:W1:Y:S02]  /*13220*/  SYNCS.PHASECHK.TRANS64.TRYWAIT P0, [R3+URZ+0x16860], R2 ;  /* 0x01686002030075a7 */ /* 0x001064000800017f */
[----:B-1----:R-:W-:Y:S05]  /*13230*/  @!P0 NANOSLEEP.SYNCS 0x989680 ;  /* 0x009896800000895d */ /* 0x002fea0003900000 */
[----:B------:R-:W1:Y:S02]  /*13240*/  @!P0 SYNCS.PHASECHK.TRANS64 P0, [R3+URZ+0x16860], R2 ;  /* 0x01686002030085a7 */ /* 0x000e64000800007f */
[----:B-1----:R-:W-:Y:S05]  /*13250*/  @!P0 BRA `(.L_x_11478) ;  /* 0xfffffffc00f08947 */ /* 0x002fea000383ffff */
[----:B------:R-:W-:Y:S05]  /*13260*/  BRA `(.L_x_11522) ;  /* 0xffffffe400d47947 */ /* 0x000fea000383ffff */
.L_x_11480:
        /* <DEDUP_REMOVED lines=8> */
.L_x_11524:
[----:B------:R-:W-:Y:S05]  /*132f0*/  BSYNC B0 ;  /* 0x0000000000007941 */ /* 0x000fea0003800000 */
.L_x_11523:
        /* <DEDUP_REMOVED lines=8> */
.L_x_11525:
[----:B------:R-:W-:Y:S01]  /*13380*/  IMAD.MOV.U32 R4, RZ, RZ, R14 ;  /* 0x000000ffff047224 */ /* 0x000fe200078e000e */
[----:B------:R-:W-:Y:S06]  /*13390*/  BRA `(.L_x_11526) ;  /* 0xffffffe8001c7947 */ /* 0x000fec000383ffff */
.L_x_11483:
        /* <DEDUP_REMOVED lines=8> */
.L_x_11528:
[----:B------:R-:W-:Y:S05]  /*13420*/  BSYNC B0 ;  /* 0x0000000000007941 */ /* 0x000fea0003800000 */
.L_x_11527:
        /* <DEDUP_REMOVED lines=10> */
.L_x_11529:
        /* <DEDUP_REMOVED lines=8> */
.L_x_11530:
        /* <DEDUP_REMOVED lines=8> */
.L_x_11531:
        /* <DEDUP_REMOVED lines=8> */
.L_x_11532:
        /* <DEDUP_REMOVED lines=8> */
.L_x_11533:
[----:B------:R-:W-:Y:S05]  /*136d0*/  BRA `(.L_x_11534) ;  /* 0xffffffe400d87947 */ /* 0x000fea000383ffff */
.L_x_11488:
        /* <DEDUP_REMOVED lines=8> */
.L_x_11536:
[----:B------:R-:W-:Y:S05]  /*13760*/  BSYNC B0 ;  /* 0x0000000000007941 */ /* 0x000fea0003800000 */
.L_x_11535:
        /* <DEDUP_REMOVED lines=10> */
.L_x_11537:
        /* <DEDUP_REMOVED lines=8> */
.L_x_11538:
        /* <DEDUP_REMOVED lines=8> */
.L_x_11539:
        /* <DEDUP_REMOVED lines=8> */
.L_x_11540:
        /* <DEDUP_REMOVED lines=8> */
.L_x_11541:
[----:B------:R-:W-:Y:S05]  /*13a10*/  BRA `(.L_x_11542) ;  /* 0xffffffe400b47947 */ /* 0x000fea000383ffff */
.L_x_11490:
[----:B------:R-:W-:Y:S01]  /*13a20*/  BSSY B0, `(.L_x_11543) ;  /* 0x0000006000007945 */ /* 0x000fe20003800000 */
[----:B------:R-:W-:Y:S01]  /*13a30*/  PLOP3.LUT P6, PT, P6, PT, PT, 0x8, 0x0 ;  /* 0x000000000000781c */ /* 0x000fe200037ce170 */
[----:B------:R-:W-:-:S12]  /*13a40*/  IMAD.MOV.U32 R15, RZ, RZ, -0x1 ;  /* 0xffffffffff0f7424 */ /* 0x000fd800078e00ff */
[----:B01-3--:R-:W-:Y:S05]  /*13a50*/  WARPSYNC.COLLECTIVE R15, `(.L_x_11544) ;  /* 0x000000000f087348 */ /* 0x00bfea0003c00000 */
[----:B------:R-:W-:Y:S01]  /*13a60*/  VOTE.ANY R14, PT, P6 ;  /* 0x00000000000e7806 */ /* 0x000fe200030e0100 */
[----:B01-3--:R-:W-:Y:S06]  /*13a70*/  ENDCOLLECTIVE ;  /* 0x000000000000791b */ /* 0x00bfec0003800000 */
.L_x_11544:
[----:B------:R-:W-:Y:S05]  /*13a80*/  BSYNC B0 ;  /* 0x0000000000007941 */ /* 0x000fea0003800000 */
.L_x_11543:
        /* <DEDUP_REMOVED lines=9> */
.L_x_11545:
[----:B------:R-:W-:Y:S01]  /*13b20*/  IMAD.MOV.U32 R17, RZ, RZ, R14 ;  /* 0x000000ffff117224 */ /* 0x000fe200078e000e */
[----:B------:R-:W-:Y:S06]  /*13b30*/  BRA `(.L_x_11546) ;  /* 0xffffffe400a47947 */ /* 0x000fec000383ffff */
.L_x_11492:
[----:B------:R-:W-:Y:S01]  /*13b40*/  BSSY B0, `(.L_x_11547) ;  /* 0x0000007000007945 */ /* 0x000fe20003800000 */
[----:B------:R-:W-:Y:S02]  /*13b50*/  IMAD.MOV.U32 R13, RZ, RZ, R8 ;  /* 0x000000ffff0d7224 */ /* 0x000fe400078e0008 */
[----:B------:R-:W-:Y:S02]  /*13b60*/  IMAD.MOV.U32 R11, RZ, RZ, 0x1f ;  /* 0x0000001fff0b7424 */ /* 0x000fe400078e00ff */
[----:B------:R-:W-:-:S07]  /*13b70*/  IMAD.MOV.U32 R15, RZ, RZ, -0x1 ;  /* 0xffffffffff0f7424 */ /* 0x000fce00078e00ff */
[----:B01234-:R-:W-:Y:S05]  /*13b80*/  WARPSYNC.COLLECTIVE R15, `(.L_x_11548) ;  /* 0x000000000f087348 */ /* 0x01ffea0003c00000 */
[----:B------:R0:W0:Y:S02]  /*13b90*/  SHFL.IDX P6, R14, R13, R12, R11 ;  /* 0x0000000c0d0e7389 */ /* 0x00002400000c000b */
[----:B01234-:R-:W-:Y:S01]  /*13ba0*/  ENDCOLLECTIVE ;  /* 0x000000000000791b */ /* 0x01ffe20003800000 */
.L_x_11548:
[----:B------:R-:W-:Y:S05]  /*13bb0*/  BSYNC B0 ;  /* 0x0000000000007941 */ /* 0x000fea0003800000 */
.L_x_11547:
[----:B------:R-:W-:Y:S05]  /*13bc0*/  BRA `(.L_x_11491) ;  /* 0xffffffe4009c7947 */ /* 0x000fea000383ffff */
.L_x_11496:
[----:B0-----:R0:W1:Y:S02]  /*13bd0*/  SYNCS.PHASECHK.TRANS64.TRYWAIT P0, [R9+URZ+0x16820], R0 ;  /* 0x01682000090075a7 */ /* 0x001064000800017f */
[----:B-1----:R-:W-:Y:S05]  /*13be0*/  @!P0 NANOSLEEP.SYNCS 0x989680 ;  /* 0x009896800000895d */ /* 0x002fea0003900000 */
[----:B------:R-:W1:Y:S02]  /*13bf0*/  @!P0 SYNCS.PHASECHK.TRANS64 P0, [R9+URZ+0x16820], R0 ;  /* 0x01682000090085a7 */ /* 0x000e64000800007f */
[----:B-1----:R-:W-:Y:S05]  /*13c00*/  @!P0 BRA `(.L_x_11496) ;  /* 0xfffffffc00f08947 */ /* 0x002fea000383ffff */
[----:B------:R-:W-:Y:S05]  /*13c10*/  BRA `(.L_x_11549) ;  /* 0xffffffec00007947 */ /* 0x000fea000383ffff */
.L_x_11497:
        /* <DEDUP_REMOVED lines=11> */
.L_x_11551:
[----:B------:R-:W-:Y:S05]  /*13cd0*/  BSYNC B0 ;  /* 0x0000000000007941 */ /* 0x000fea0003800000 */
.L_x_11550:
[----:B------:R-:W-:Y:S05]  /*13ce0*/  BRA `(.L_x_11552) ;  /* 0xffffffe800e87947 */ /* 0x000fea000383ffff */
.L_x_11500:
[----:B------:R-:W-:Y:S01]  /*13cf0*/  BSSY B1, `(.L_x_11553) ;  /* 0x0000006000017945 */ /* 0x000fe20003800000 */
[----:B------:R-:W-:-:S07]  /*13d00*/  IMAD.MOV.U32 R15, RZ, RZ, -0x1 ;  /* 0xffffffffff0f7424 */ /* 0x000fce00078e00ff */
[----:B0--3--:R-:W-:Y:S05]  /*13d10*/  WARPSYNC.COLLECTIVE R15, `(.L_x_11554) ;  /* 0x000000000f0c7348 */ /* 0x009fea0003c00000 */
[----:B------:R-:W-:Y:S02]  /*13d20*/  ELECT P6, UR62, PT ;  /* 0x00000000003e782f */ /* 0x000fe400038c0000 */
[----:B------:R-:W-:Y:S01]  /*13d30*/  MOV R14, UR62 ;  /* 0x0000003e000e7c02 */ /* 0x000fe20008000f00 */
[----:B0--3--:R-:W-:Y:S10]  /*13d40*/  ENDCOLLECTIVE ;  /* 0x000000000000791b */ /* 0x009ff40003800000 */
.L_x_11554:
[----:B------:R-:W-:Y:S05]  /*13d50*/  BSYNC B1 ;  /* 0x0000000000017941 */ /* 0x000fea0003800000 */
.L_x_11553:
[----:B------:R-:W-:Y:S05]  /*13d60*/  BRA `(.L_x_11555) ;  /* 0xffffffe800e07947 */ /* 0x000fea000383ffff */
.L_x_11502:
[----:B0-----:R0:W1:Y:S02]  /*13d70*/  SYNCS.PHASECHK.TRANS64.TRYWAIT P0, [R7+URZ], R2 ;  /* 0x00000002070075a7 */ /* 0x001064000800017f */
[----:B-1----:R-:W-:Y:S05]  /*13d80*/  @!P0 NANOSLEEP.SYNCS 0x989680 ;  /* 0x009896800000895d */ /* 0x002fea0003900000 */
[----:B------:R-:W1:Y:S02]  /*13d90*/  @!P0 SYNCS.PHASECHK.TRANS64 P0, [R7+URZ], R2 ;  /* 0x00000002070085a7 */ /* 0x000e64000800007f */
[----:B-1----:R-:W-:Y:S05]  /*13da0*/  @!P0 BRA `(.L_x_11502) ;  /* 0xfffffffc00f08947 */ /* 0x002fea000383ffff */
[----:B------:R-:W-:Y:S05]  /*13db0*/  BRA `(.L_x_11556) ;  /* 0xffffffec00147947 */ /* 0x000fea000383ffff */
.L_x_11503:
[----:B-1----:R1:W2:Y:S02]  /*13dc0*/  SYNCS.PHASECHK.TRANS64.TRYWAIT P0, [R3+URZ], R0 ;  /* 0x00000000030075a7 */ /* 0x0022a4000800017f */
[----:B--2---:R-:W-:Y:S05]  /*13dd0*/  @!P0 NANOSLEEP.SYNCS 0x989680 ;  /* 0x009896800000895d */ /* 0x004fea0003900000 */
[----:B------:R-:W2:Y:S02]  /*13de0*/  @!P0 SYNCS.PHASECHK.TRANS64 P0, [R3+URZ], R0 ;  /* 0x00000000030085a7 */ /* 0x000ea4000800007f */
[----:B--2---:R-:W-:Y:S05]  /*13df0*/  @!P0 BRA `(.L_x_11503) ;  /* 0xfffffffc00f08947 */ /* 0x004fea000383ffff */
[----:B------:R-:W-:Y:S05]  /*13e00*/  BRA `(.L_x_11557) ;  /* 0xffffffec00087947 */ /* 0x000fea000383ffff */
.L_x_11505:
[----:B-1----:R1:W2:Y:S02]  /*13e10*/  SYNCS.PHASECHK.TRANS64.TRYWAIT P0, [R5+URZ], R2 ;  /* 0x00000002050075a7 */ /* 0x0022a4000800017f */
[----:B--2---:R-:W-:Y:S05]  /*13e20*/  @!P0 NANOSLEEP.SYNCS 0x989680 ;  /* 0x009896800000895d */ /* 0x004fea0003900000 */
[----:B------:R-:W2:Y:S02]  /*13e30*/  @!P0 SYNCS.PHASECHK.TRANS64 P0, [R5+URZ], R2 ;  /* 0x00000002050085a7 */ /* 0x000ea4000800007f */
[----:B--2---:R-:W-:Y:S05]  /*13e40*/  @!P0 BRA `(.L_x_11505) ;  /* 0xfffffffc00f08947 */ /* 0x004fea000383ffff */
[----:B------:R-:W-:Y:S05]  /*13e50*/  BRA `(.L_x_11558) ;  /* 0xffffffec000c7947 */ /* 0x000fea000383ffff */
.L_x_11559:
        /* <DEDUP_REMOVED lines=10> */
.L_x_12792:


//--------------------- .text._ZN7cutlass13device_kernelIN5flash11enable_sm90INS1_16FlashAttnFwdSm90INS1_25CollectiveMainloopFwdSm90ILi2EN4cute5tupleIJNS5_1CILi1EEES8_S8_EEENS6_IJNS7_ILi192EEENS7_ILi128EEENS7_ILi64EEEEEELi64ENS_6half_tEfNS_4arch4Sm90ELb0ELb1ELb0ELb1ELb0ELb1ELb0ELb1ELb1ELb0ELb0ELb0EEENS1_21CollectiveEpilogueFwdINS6_IJSA_SC_SB_EEES9_SE_SG_Li384ELb1ELb0ELb0ELb0EEENS1_36VarlenDynamicPersistentTileSchedulerILi192ELi128ELi384ELi32ELb0ELb0ELb1ELb1ELb0ELb1EEEEEEEEEvNT_6ParamsE --------------------------
	.section	.text._ZN7cutlass13device_kernelIN5flash11enable_sm90INS1_16FlashAttnFwdSm90INS1_25CollectiveMainloopFwdSm90ILi2EN4cute5tupleIJNS5_1CILi1EEES8_S8_EEENS6_IJNS7_ILi192EEENS7_ILi128EEENS7_ILi64EEEEEELi64ENS_6half_tEfNS_4arch4Sm90ELb0ELb1ELb0ELb1ELb0ELb1ELb0ELb1ELb1ELb0ELb0ELb0EEENS1_21CollectiveEpilogueFwdINS6_IJSA_SC_SB_EEES9_SE_SG_Li384ELb1ELb0ELb0ELb0EEENS1_36VarlenDynamicPersistentTileSchedulerILi192ELi128ELi384ELi32ELb0ELb0ELb1ELb1ELb0ELb1EEEEEEEEEvNT_6ParamsE,"ax",@progbits
	.align	128
.text._ZN7cutlass13device_kernelIN5flash11enable_sm90INS1_16FlashAttnFwdSm90INS1_25CollectiveMainloopFwdSm90ILi2EN4cute5tupleIJNS5_1CILi1EEES8_S8_EEENS6_IJNS7_ILi192EEENS7_ILi128EEENS7_ILi64EEEEEELi64ENS_6half_tEfNS_4arch4Sm90ELb0ELb1ELb0ELb1ELb0ELb1ELb0ELb1ELb1ELb0ELb0ELb0EEENS1_21CollectiveEpilogueFwdINS6_IJSA_SC_SB_EEES9_SE_SG_Li384ELb1ELb0ELb0ELb0EEENS1_36VarlenDynamicPersistentTileSchedulerILi192ELi128ELi384ELi32ELb0ELb0ELb1ELb1ELb0ELb1EEEEEEEEEvNT_6ParamsE:
        .type           _ZN7cutlass13device_kernelIN5flash11enable_sm90INS1_16FlashAttnFwdSm90INS1_25CollectiveMainloopFwdSm90ILi2EN4cute5tupleIJNS5_1CILi1EEES8_S8_EEENS6_IJNS7_ILi192EEENS7_ILi128EEENS7_ILi64EEEEEELi64ENS_6half_tEfNS_4arch4Sm90ELb0ELb1ELb0ELb1ELb0ELb1ELb0ELb1ELb1ELb0ELb0ELb0EEENS1_21CollectiveEpilogueFwdINS6_IJSA_SC_SB_EEES9_SE_SG_Li384ELb1ELb0ELb0ELb0EEENS1_36VarlenDynamicPersistentTileSchedulerILi192ELi128ELi384ELi32ELb0ELb0ELb1ELb1ELb0ELb1EEEEEEEEEvNT_6ParamsE,@function
        .size           _ZN7cutlass13device_kernelIN5flash11enable_sm90INS1_16FlashAttnFwdSm90INS1_25CollectiveMainloopFwdSm90ILi2EN4cute5tupleIJNS5_1CILi1EEES8_S8_EEENS6_IJNS7_ILi192EEENS7_ILi128EEENS7_ILi64EEEEEELi64ENS_6half_tEfNS_4arch4Sm90ELb0ELb1ELb0ELb1ELb0ELb1ELb0ELb1ELb1ELb0ELb0ELb0EEENS1_21CollectiveEpilogueFwdINS6_IJSA_SC_SB_EEES9_SE_SG_Li384ELb1ELb0ELb0ELb0EEENS1_36VarlenDynamicPersistentTileSchedulerILi192ELi128ELi384ELi32ELb0ELb0ELb1ELb1ELb0ELb1EEEEEEEEEvNT_6ParamsE,(.L_x_12793 - _ZN7cutlass13device_kernelIN5flash11enable_sm90INS1_16FlashAttnFwdSm90INS1_25CollectiveMainloopFwdSm90ILi2EN4cute5tupleIJNS5_1CILi1EEES8_S8_EEENS6_IJNS7_ILi192EEENS7_ILi128EEENS7_ILi64EEEEEELi64ENS_6half_tEfNS_4arch4Sm90ELb0ELb1ELb0ELb1ELb0ELb1ELb0ELb1ELb1ELb0ELb0ELb0EEENS1_21CollectiveEpilogueFwdINS6_IJSA_SC_SB_EEES9_SE_SG_Li384ELb1ELb0ELb0ELb0EEENS1_36VarlenDynamicPersistentTileSchedulerILi192ELi128ELi384ELi32ELb0ELb0ELb1ELb1ELb0ELb1EEEEEEEEEvNT_6ParamsE)
        .other          _ZN7cutlass13device_kernelIN5flash11enable_sm90INS1_16FlashAttnFwdSm90INS1_25CollectiveMainloopFwdSm90ILi2EN4cute5tupleIJNS5_1CILi1EEES8_S8_EEENS6_IJNS7_ILi192EEENS7_ILi128EEENS7_ILi64EEEEEELi64ENS_6half_tEfNS_4arch4Sm90ELb0ELb1ELb0ELb1ELb0ELb1ELb0ELb1ELb1ELb0ELb0ELb0EEENS1_21CollectiveEpilogueFwdINS6_IJSA_SC_SB_EEES9_SE_SG_Li384ELb1ELb0ELb0ELb0EEENS1_36VarlenDynamicPersistentTileSchedulerILi192ELi128ELi384ELi32ELb0ELb0ELb1ELb1ELb0ELb1EEEEEEEEEvNT_6ParamsE,@"STO_CUDA_ENTRY STV_DEFAULT"
_ZN7cutlass13device_kernelIN5flash11enable_sm90INS1_16FlashAttnFwdSm90INS1_25CollectiveMainloopFwdSm90ILi2EN4cute5tupleIJNS5_1CILi1EEES8_S8_EEENS6_IJNS7_ILi192EEENS7_ILi128EEENS7_ILi64EEEEEELi64ENS_6half_tEfNS_4arch4Sm90ELb0ELb1ELb0ELb1ELb0ELb1ELb0ELb1ELb1ELb0ELb0ELb0EEENS1_21CollectiveEpilogueFwdINS6_IJSA_SC_SB_EEES9_SE_SG_Li384ELb1ELb0ELb0ELb0EEENS1_36VarlenDynamicPersistentTileSchedulerILi192ELi128ELi384ELi32ELb0ELb0ELb1ELb1ELb0ELb1EEEEEEEEEvNT_6ParamsE:
        /* <DEDUP_REMOVED lines=27> */
.L_x_11561:
[----:B------:R-:W-:Y:S05]  /*01b0*/  BSYNC B0 ;  /* 0x0000000000007941 */ /* 0x000fea0003800000 */
.L_x_11560:
        /* <DEDUP_REMOVED lines=41> */
.L_x_11562:
        /* <DEDUP_REMOVED lines=22> */
.L_x_11563:
        /* <DEDUP_REMOVED lines=18> */
.L_x_11564:
        /* <DEDUP_REMOVED lines=22> */
.L_x_11565:
        /* <DEDUP_REMOVED lines=22> */
.L_x_11566:
        /* <DEDUP_REMOVED lines=8> */
.L_x_11569:
[----:B------:R-:W-:-:S08]  /*0a10*/  NOP ;  /* 0x0000000000007918 */ /* 0x000fd00000000000 */
[----:B------:R-:W0:Y:S02]  /*0a20*/  USETMAXREG.TRY_ALLOC.CTAPOOL UP0, 0xa0 ;  /* 0x000000a0000079c8 */ /* 0x000e240008000600 */
[----:B0-----:R-:W-:-:S13]  /*0a30*/  PLOP3.LUT P0, PT, PT, PT, UP0, 0x80, 0x0 ;  /* 0x000000000000781c */ /* 0x001fda0003f0f008 */
[----:B------:R-:W-:Y:S05]  /*0a40*/  @!P0 BRA `(.L_x_11569) ;  /* 0xfffffffc00f08947 */ /* 0x000fea000383ffff */
[----:B------:R-:W0:Y:S01]  /*0a50*/  S2R R0, SR_TID.X ;  /* 0x0000000000007919 */ /* 0x000e220000002100 */
[----:B------:R-:W1:Y:S01]  /*0a60*/  S2UR UR5, SR_CgaCtaId ;  /* 0x00000000000579c3 */ /* 0x000e620000008800 */
[----:B------:R-:W-:Y:S01]  /*0a70*/  UMOV UR4, 0x400 ;  /* 0x0000040000047882 */ /* 0x000fe20000000000 */
[----:B------:R-:W-:-:S06]  /*0a80*/  LOP3.LUT R22, R22, 0xefffffff, RZ, 0xc0, !PT ;  /* 0xefffffff16167812 */ /* 0x000fcc00078ec0ff */
[----:B------:R-:W-:Y:S06]  /*0a90*/  BAR.ARV 0x8, 0x1a0 ;  /* 0x0206800000007b1d */ /* 0x000fec0000002000 */
[----:B-1----:R-:W-:-:S06]  /*0aa0*/  ULEA UR4, UR5, UR4, 0x18 ;  /* 0x0000000405047291 */ /* 0x002fcc000f8ec03f */
[----:B------:R-:W-:Y:S01]  /*0ab0*/  IMAD.U32 R2, RZ, RZ, UR4 ;  /* 0x00000004ff027e24 */ /* 0x000fe2000f8e00ff */
[----:B0-----:R-:W-:Y:S01]  /*0ac0*/  SHF.R.U32.HI R0, RZ, 0x7, R0 ;  /* 0x00000007ff007819 */ /* 0x001fe20000011600 */
[----:B------:R-:W-:-:S03]  /*0ad0*/  ULDC UR4, c[0x0][0xc14] ;  /* 0x0003050000047ab9 */ /* 0x000fc60000000800 */
[----:B------:R-:W-:-:S13]  /*0ae0*/  ISETP.NE.AND P0, PT, R0, 0x1, PT ;  /* 0x000000010000780c */ /* 0x000fda0003f05270 */
[----:B------:R-:W-:Y:S01]  /*0af0*/  @P0 LOP3.LUT R22, R22, 0x10000000, RZ, 0xfc, !PT ;  /* 0x1000000016160812 */ /* 0x000fe200078efcff */
[----:B------:R-:W-:Y:S08]  /*0b00*/  @!P0 BAR.ARV 0x9, 0x100 ;  /* 0x0244000000008b1d */ /* 0x000ff00000002000 */
[----:B------:R-:W-:Y:S06]  /*0b10*/  BAR.SYNC.DEFER_BLOCKING 0x5, 0x1a0 ;  /* 0x0146800000007b1d */ /* 0x000fec0000010000 */
[----:B------:R-:W0:Y:S02]  /*0b20*/  LDS.128 R12, [R2+0x168d0] ;  /* 0x0168d000020c7984 */ /* 0x000e240000000c00 */
[----:B------:R-:W-:Y:S06]  /*0b30*/  BAR.ARV 0x4, 0x1a0 ;  /* 0x0106800000007b1d */ /* 0x000fec0000002000 */
[----:B0-----:R-:W-:-:S13]  /*0b40*/  ISETP.GE.AND P0, PT, R15, UR4, PT ;  /* 0x000000040f007c0c */ /* 0x001fda000bf06270 */
[----:B------:R-:W-:Y:S05]  /*0b50*/  @P0 BRA `(.L_x_11570) ;  /* 0x000001b000500947 */ /* 0x000fea0003800000 */
[----:B------:R-:W0:Y:S01]  /*0b60*/  S2R R0, SR_TID.X ;  /* 0x0000000000007919 */ /* 0x000e220000002100 */
[----:B------:R-:W-:Y:S01]  /*0b70*/  CS2R R18, SRZ ;  /* 0x0000000000127805 */ /* 0x000fe2000001ff00 */
[----:B------:R-:W-:Y:S01]  /*0b80*/  IMAD.MOV.U32 R16, RZ, RZ, RZ ;  /* 0x000000ffff107224 */ /* 0x000fe200078e00ff */
[----:B------:R-:W-:Y:S01]  /*0b90*/  ULOP3.LUT UR37, UR36, 0x1, URZ, 0xfc, !UPT ;  /* 0x0000000124257892 */ /* 0x000fe2000f8efc3f */
[----:B------:R1:W-:Y:S01]  /*0ba0*/  STL [R1+0x4], R13 ;  /* 0x0000040d01007387 */ /* 0x0003e20000100800 */
[----:B0-----:R-:W-:-:S05]  /*0bb0*/  VIADD R10, R0, 0xffffff80 ;  /* 0xffffff80000a7836 */ /* 0x001fca0000000000 */
[----:B------:R-:W-:-:S04]  /*0bc0*/  SHF.R.S32.HI R0, RZ, 0x1f, R10 ;  /* 0x0000001fff007819 */ /* 0x000fc8000001140a */
[CC--:B------:R-:W-:Y:S02]  /*0bd0*/  LEA.HI R4, R0.reuse, R10.reuse, RZ, 0x2 ;  /* 0x0000000a00047211 */ /* 0x0c0fe400078f10ff */
[-C--:B------:R-:W-:Y:S02]  /*0be0*/  LEA.HI R3, R0, R10.reuse, RZ, 0x7 ;  /* 0x0000000a00037211 */ /* 0x080fe400078f38ff */
[--C-:B------:R-:W-:Y:S02]  /*0bf0*/  SHF.R.S32.HI R17, RZ, 0x2, R4.reuse ;  /* 0x00000002ff117819 */ /* 0x100fe40000011404 */
[----:B------:R-:W-:Y:S02]  /*0c00*/  LOP3.LUT R5, R3, 0xffffff80, RZ, 0xc0, !PT ;  /* 0xffffff8003057812 */ /* 0x000fe400078ec0ff */
[----:B------:R-:W-:Y:S01]  /*0c10*/  LOP3.LUT R3, R4, 0xfffffffc, RZ, 0xc0, !PT ;  /* 0xfffffffc04037812 */ /* 0x000fe200078ec0ff */
[----:B------:R-:W-:Y:S01]  /*0c20*/  VIADD R9, R17, 0x60 ;  /* 0x0000006011097836 */ /* 0x000fe20000000000 */
[----:B------:R-:W-:Y:S01]  /*0c30*/  SHF.R.S32.HI R4, RZ, 0x1f, R4 ;  /* 0x0000001fff047819 */ /* 0x000fe20000011404 */
[----:B------:R-:W-:Y:S01]  /*0c40*/  IMAD.IADD R5, R10, 0x1, -R5 ;  /* 0x000000010a057824 */ /* 0x000fe200078e0a05 */
[----:B------:R-:W-:Y:S01]  /*0c50*/  LEA.HI R0, R0, R10, RZ, 0x5 ;  /* 0x0000000a00007211 */ /* 0x000fe200078f28ff */
[----:B------:R-:W-:Y:S01]  /*0c60*/  IMAD.SHL.U32 R7, R9, 0x40, RZ ;  /* 0x0000004009077824 */ /* 0x000fe200078e00ff */
[----:B------:R-:W-:Y:S01]  /*0c70*/  SHF.R.S32.HI R8, RZ, 0x1f, R9 ;  /* 0x0000001fff087819 */ /* 0x000fe20000011409 */
[----:B------:R-:W-:Y:S01]  /*0c80*/  IMAD.IADD R11, R10, 0x1, -R3 ;  /* 0x000000010a0b7824 */ /* 0x000fe200078e0a03 */
[----:B------:R-:W-:-:S02]  /*0c90*/  SHF.R.S32.HI R6, RZ, 0x1f, R5 ;  /* 0x0000001fff067819 */ /* 0x000fc40000011405 */
[----:B------:R-:W-:Y:S01]  /*0ca0*/  LEA.HI R9, R8, R9, RZ, 0x3 ;  /* 0x0000000908097211 */ /* 0x000fe200078f18ff */
[----:B------:R-:W-:Y:S01]  /*0cb0*/  IMAD.SHL.U32 R3, R11, 0x8, RZ ;  /* 0x000000080b037824 */ /* 0x000fe200078e00ff */
[----:B------:R-:W-:Y:S02]  /*0cc0*/  LOP3.LUT R8, R7, 0x1c0, RZ, 0xc0, !PT ;  /* 0x000001c007087812 */ /* 0x000fe400078ec0ff */
[----:B------:R-:W-:Y:S01]  /*0cd0*/  LEA.HI R6, R6, R5, RZ, 0x2 ;  /* 0x0000000506067211 */ /* 0x000fe200078f10ff */
[----:B------:R-:W-:Y:S01]  /*0ce0*/  IMAD.SHL.U32 R9, R9, 0x40, RZ ;  /* 0x0000004009097824 */ /* 0x000fe200078e00ff */
[----:B------:R-:W-:Y:S02]  /*0cf0*/  LOP3.LUT R3, R8, 0x38, R3, 0xf8, !PT ;  /* 0x0000003808037812 */ /* 0x000fe400078ef803 */
[----:B------:R-:W-:Y:S02]  /*0d00*/  SHF.R.U32.HI R8, RZ, 0x3, R8 ;  /* 0x00000003ff087819 */ /* 0x000fe40000011608 */
[----:B------:R-:W-:-:S02]  /*0d10*/  LOP3.LUT R11, R9, 0xfffffe00, RZ, 0xc0, !PT ;  /* 0xfffffe00090b7812 */ /* 0x000fc400078ec0ff */
[----:B------:R-:W-:Y:S02]  /*0d20*/  LEA.HI R4, R4, R17, RZ, 0x3 ;  /* 0x0000001104047211 */ /* 0x000fe400078f18ff */
[----:B------:R-:W-:Y:S01]  /*0d30*/  LOP3.LUT R6, R6, 0x7ffffffc, RZ, 0xc0, !PT ;  /* 0x7ffffffc06067812 */ /* 0x000fe200078ec0ff */
[----:B------:R1:W-:Y:S01]  /*0d40*/  STL [R1+0x2c], R11 ;  /* 0x00002c0b01007387 */ /* 0x0003e20000100800 */
[----:B------:R-:W-:Y:S02]  /*0d50*/  LOP3.LUT R3, R11, R3, R8, 0xf6, !PT ;  /* 0x000000030b037212 */ /* 0x000fe400078ef608 */
[----:B------:R-:W-:Y:S01]  /*0d60*/  LOP3.LUT R4, R4, 0xfffffff8, RZ, 0xc0, !PT ;  /* 0xfffffff804047812 */ /* 0x000fe200078ec0ff */
[----:B------:R-:W-:Y:S01]  /*0d70*/  IMAD.IADD R155, R5, 0x1, -R6 ;  /* 0x00000001059b7824 */ /* 0x000fe200078e0a06 */
[----:B------:R-:W-:Y:S01]  /*0d80*/  SHF.R.S32.HI R5, RZ, 0x5, R0 ;  /* 0x00000005ff057819 */ /* 0x000fe20000011400 */
[----:B------:R-:W-:Y:S01]  /*0d90*/  IMAD R0, R3, 0x2, R2 ;  /* 0x0000000203007824 */ /* 0x000fe200078e0202 */
[----:B------:R1:W-:Y:S01]  /*0da0*/  STL [R1+0x8], R14 ;  /* 0x0000080e01007387 */ /* 0x0003e20000100800 */
[----:B------:R-:W-:-:S03]  /*0db0*/  IMAD.IADD R4, R17, 0x1, -R4 ;  /* 0x0000000111047824 */ /* 0x000fc600078e0a04 */
[----:B------:R1:W-:Y:S04]  /*0dc0*/  STL [R1+0xc], R15 ;  /* 0x00000c0f01007387 */ /* 0x0003e80000100800 */
[----:B------:R1:W-:Y:S04]  /*0dd0*/  STL [R1+0x38], RZ ;  /* 0x000038ff01007387 */ /* 0x0003e80000100800 */
[----:B------:R1:W-:Y:S04]  /*0de0*/  STL [R1+0x10], RZ ;  /* 0x000010ff01007387 */ /* 0x0003e80000100800 */
[----:B------:R1:W-:Y:S04]  /*0df0*/  STL [R1+0x40], R0 ;  /* 0x0000400001007387 */ /* 0x0003e80000100800 */
[----:B------:R1:W-:Y:S02]  /*0e00*/  STL [R1+0x28], R4 ;  /* 0x0000280401007387 */ /* 0x0003e40000100800 */
.L_x_11784:
[----:B------:R-:W2:Y:S01]  /*0e10*/  LDL R34, [R1+0xc] ;  /* 0x00000c0001227983 */ /* 0x000ea20000100800 */
[----:B------:R-:W-:Y:S05]  /*0e20*/  YIELD ;  /* 0x0000000000007946 */ /* 0x000fea0003800000 */
[----:B------:R-:W-:Y:S01]  /*0e30*/  ULDC.64 UR4, c[0x0][0xa28] ;  /* 0x00028a0000047ab9 */ /* 0x000fe20000000a00 */
[----:B01-345:R-:W2:Y:S01]  /*0e40*/  LDC.64 R6, c[0x0][0xa08] ;  /* 0x00028200ff067b82 */ /* 0x03bea20000000a00 */
[----:B------:R-:W-:Y:S01]  /*0e50*/  ISETP.NE.U32.AND P1, PT, RZ, UR4, PT ;  /* 0x00000004ff007c0c */ /* 0x000fe2000bf25070 */
[----:B-1----:R-:W-:Y:S02]  /*0e60*/  IMAD.MOV.U32 R0, RZ, RZ, RZ ;  /* 0x000000ffff007224 */ /* 0x002fe400078e00ff */
        /* <DEDUP_REMOVED lines=41> */
.L_x_11571:
        /* <DEDUP_REMOVED lines=13> */
.L_x_11572:
[----:B------:R-:W-:Y:S05]  /*11d0*/  @!P0 BRA `(.L_x_11573) ;  /* 0x00000000000c8947 */ /* 0x000fea0003800000 */
[----:B-1----:R-:W3:Y:S04]  /*11e0*/  LDG.E R4, desc[UR38][R10.64] ;  /* 0x000000260a047981 */ /* 0x002ee8000c1e1900 */
[----:B------:R-:W3:Y:S02]  /*11f0*/  LDG.E R31, desc[UR38][R10.64+0x4] ;  /* 0x000004260a1f7981 */ /* 0x000ee4000c1e1900 */
[----:B---3--:R-:W-:-:S07]  /*1200*/  IMAD.IADD R31, R31, 0x1, -R4 ;  /* 0x000000011f1f7824 */ /* 0x008fce00078e0a04 */
.L_x_11573:
        /* <DEDUP_REMOVED lines=17> */
[----:B---3--:R-:W-:Y:S02]  /*1320*/  @P0 IMAD.IADD R30, R8, 0x1, -R3 ;  /* 0x00000001081e0824 */ /* 0x008fe400078e0a03 */
[----:B------:R-:W-:Y:S02]  /*1330*/  IMAD R3, R13, 0xc0, RZ ;  /* 0x000000c00d037824 */ /* 0x000fe400078e02ff */
[----:B------:R-:W-:-:S03]  /*1340*/  IMAD.IADD R12, R9, 0x1, R30 ;  /* 0x00000001090c7824 */ /* 0x000fc600078e021e */
[----:B------:R-:W-:Y:S01]  /*1350*/  IADD3 R29, -R14, 0xc0, R3 ;  /* 0x000000c00e1d7810 */ /* 0x000fe20007ffe103 */
[C---:B------:R-:W-:Y:S01]  /*1360*/  VIADD R0, R12.reuse, 0x7f ;  /* 0x0000007f0c007836 */ /* 0x040fe20000000000 */
[----:B------:R4:W-:Y:S03]  /*1370*/  STL [R1+0x1c], R12 ;  /* 0x00001c0c01007387 */ /* 0x0009e60000100800 */
[----:B------:R-:W-:Y:S01]  /*1380*/  IMAD.IADD R29, R12, 0x1, R29 ;  /* 0x000000010c1d7824 */ /* 0x000fe200078e021d */
        /* <DEDUP_REMOVED lines=16> */
.L_x_11576:
[----:B------:R-:W-:-:S13]  /*1490*/  ISETP.NE.AND P0, PT, R11, 0x1, PT ;  /* 0x000000010b00780c */ /* 0x000fda0003f05270 */
[----:B------:R-:W1:Y:S02]  /*14a0*/  @P0 LDC.64 R4, c[0x0][0x9e8] ;  /* 0x00027a00ff040b82 */ /* 0x000e640000000a00 */
[----:B-1----:R-:W-:-:S05]  /*14b0*/  @P0 IMAD.HI.U32 R4, R3, R4, RZ ;  /* 0x0000000403040227 */ /* 0x002fca00078e00ff */
[----:B------:R-:W-:-:S07]  /*14c0*/  @P0 SHF.R.U32.HI R3, RZ, R5, R4 ;  /* 0x00000005ff030219 */ /* 0x000fce0000011604 */
.L_x_11577:
[----:B------:R-:W-:Y:S05]  /*14d0*/  BSYNC B0 ;  /* 0x0000000000007941 */ /* 0x000fea0003800000 */
.L_x_11575:
[----:B------:R-:W-:-:S05]  /*14e0*/  IMAD R3, R3, R11, R11 ;  /* 0x0000000b03037224 */ /* 0x000fca00078e020b */
[----:B------:R-:W-:-:S07]  /*14f0*/  VIMNMX R0, R0, R3, PT ;  /* 0x0000000300007248 */ /* 0x000fce0003fe0100 */
.L_x_11574:
        /* <DEDUP_REMOVED lines=15> */
.L_x_11580:
[----:B------:R-:W-:Y:S01]  /*15f0*/  ISETP.NE.AND P0, PT, R11, 0x1, PT ;  /* 0x000000010b00780c */ /* 0x000fe20003f05270 */
[----:B------:R-:W-:-:S12]  /*1600*/  IMAD.MOV.U32 R4, RZ, RZ, R27 ;  /* 0x000000ffff047224 */ /* 0x000fd800078e001b */
[----:B------:R-:W1:Y:S02]  /*1610*/  @P0 LDC.64 R6, c[0x0][0x9e8] ;  /* 0x00027a00ff060b82 */ /* 0x000e640000000a00 */
[----:B-1----:R-:W-:-:S05]  /*1620*/  @P0 IMAD.HI.U32 R6, R27, R6, RZ ;  /* 0x000000061b060227 */ /* 0x002fca00078e00ff */
[----:B------:R-:W-:-:S07]  /*1630*/  @P0 SHF.R.U32.HI R4, RZ, R7, R6 ;  /* 0x00000007ff040219 */ /* 0x000fce0000011606 */
.L_x_11581:
[----:B------:R-:W-:Y:S05]  /*1640*/  BSYNC B0 ;  /* 0x0000000000007941 */ /* 0x000fea0003800000 */
.L_x_11579:
[----:B------:R-:W-:-:S05]  /*1650*/  IMAD R4, R4, R11, RZ ;  /* 0x0000000b04047224 */ /* 0x000fca00078e02ff */
[----:B------:R-:W-:-:S07]  /*1660*/  VIMNMX R3, R3, R4, !PT ;  /* 0x0000000403037248 */ /* 0x000fce0007fe0100 */
.L_x_11578:
        /* <DEDUP_REMOVED lines=43> */
.L_x_11584:
[----:B------:R-:W-:Y:S05]  /*1920*/  BSYNC B6 ;  /* 0x0000000000067941 */ /* 0x000fea0003800000 */
.L_x_11583:
        /* <DEDUP_REMOVED lines=20> */
.L_x_11586:
[----:B------:R-:W-:Y:S05]  /*1a70*/  BSYNC B6 ;  /* 0x0000000000067941 */ /* 0x000fea0003800000 */
.L_x_11585:
[----:B------:R-:W-:Y:S01]  /*1a80*/  ULDC.64 UR4, c[0x0][0x9f8] ;  /* 0x00027e0000047ab9 */ /* 0x000fe20000000a00 */
[----:B------:R-:W-:Y:S01]  /*1a90*/  IMAD.MOV.U32 R3, RZ, RZ, R34 ;  /* 0x000000ffff037224 */ /* 0x000fe200078e0022 */
[----:B------:R-:W-:Y:S01]  /*1aa0*/  ISETP.NE.U32.AND P0, PT, RZ, UR4, PT ;  /* 0x00000004ff007c0c */ /* 0x000fe2000bf05070 */
[----:B------:R-:W1:Y:S01]  /*1ab0*/  S2R R20, SR_TID.X ;  /* 0x0000000000147919 */ /* 0x000e620000002100 */
[----:B------:R-:W3:Y:S08]  /*1ac0*/  LDC R0, c[0x0][0x428] ;  /* 0x00010a00ff007b82 */ /* 0x000ef00000000800 */
[----:B------:R-:W4:Y:S01]  /*1ad0*/  LDC.64 R4, c[0x0][0x2f0] ;  /* 0x0000bc00ff047b82 */ /* 0x000f220000000a00 */
[----:B------:R-:W-:Y:S01]  /*1ae0*/  ISETP.NE.AND.EX P0, PT, RZ, UR5, PT, P0 ;  /* 0x00000005ff007c0c */ /* 0x000fe2000bf05300 */
[----:B--2---:R-:W-:Y:S01]  /*1af0*/  IMAD.MOV.U32 R13, RZ, RZ, R33 ;  /* 0x000000ffff0d7224 */ /* 0x004fe200078e0021 */
[----:B------:R-:W-:Y:S01]  /*1b00*/  ULDC.64 UR6, c[0x0][0xa08] ;  /* 0x0002820000067ab9 */ /* 0x000fe20000000a00 */
[----:B------:R-:W-:Y:S01]  /*1b10*/  ULDC.64 UR4, c[0x0][0x2f8] ;  /* 0x0000be0000047ab9 */ /* 0x000fe20000000a00 */
[----:B------:R-:W-:Y:S01]  /*1b20*/  SHF.R.S32.HI R84, RZ, 0x1f, R17 ;  /* 0x0000001fff547819 */ /* 0x000fe20000011411 */
[----:B------:R-:W2:Y:S02]  /*1b30*/  LDL R40, [R1+0x28] ;  /* 0x0000280001287983 */ /* 0x000ea40000100800 */
[----:B------:R-:W0:Y:S08]  /*1b40*/  LDC R39, c[0x0][0x3d4] ;  /* 0x0000f500ff277b82 */ /* 0x000e300000000800 */
[----:B------:R-:W1:Y:S02]  /*1b50*/  @P0 LDC.64 R6, c[0x0][0x9f8] ;  /* 0x00027e00ff060b82 */ /* 0x000e640000000a00 */
[----:B-1----:R-:W-:-:S05]  /*1b60*/  @P0 IMAD.WIDE R6, R34, 0x4, R6 ;  /* 0x0000000422060825 */ /* 0x002fca00078e0206 */
[----:B------:R4:W2:Y:S01]  /*1b70*/  @P0 LDG.E R3, desc[UR38][R6.64] ;  /* 0x0000002606030981 */ /* 0x0008a2000c1e1900 */
[----:B---3--:R-:W-:Y:S01]  /*1b80*/  ISETP.NE.AND P0, PT, R0, 0x1, PT ;  /* 0x000000010000780c */ /* 0x008fe20003f05270 */
[----:B------:R-:W-:Y:S02]  /*1b90*/  VIADD R21, R20, 0xffffff80 ;  /* 0xffffff8014157836 */ /* 0x000fe40000000000 */
[----:B------:R-:W-:-:S03]  /*1ba0*/  IMAD.IADD R34, R32, 0x1, R31 ;  /* 0x0000000120227824 */ /* 0x000fc600078e021f */
[----:B------:R-:W-:Y:S02]  /*1bb0*/  SHF.R.S32.HI R20, RZ, 0x1f, R21 ;  /* 0x0000001fff147819 */ /* 0x000fe40000011415 */
[----:B------:R-:W-:Y:S01]  /*1bc0*/  SHF.R.S32.HI R41, RZ, 0x1f, R34 ;  /* 0x0000001fff297819 */ /* 0x000fe20000011422 */
[----:B----4-:R-:W-:Y:S01]  /*1bd0*/  IMAD.WIDE.U32 R6, R34, R4, RZ ;  /* 0x0000000422067225 */ /* 0x010fe200078e00ff */
[----:B------:R-:W-:-:S03]  /*1be0*/  LEA.HI R20, R20, R21, RZ, 0x2 ;  /* 0x0000001514147211 */ /* 0x000fc600078f10ff */
[----:B------:R-:W1:Y:S01]  /*1bf0*/  @P0 LDC R0, c[0x0][0x42c] ;  /* 0x00010b00ff000b82 */ /* 0x000e620000000800 */
[----:B------:R-:W-:Y:S01]  /*1c00*/  LOP3.LUT R20, R20, 0xfffffffc, RZ, 0xc0, !PT ;  /* 0xfffffffc14147812 */ /* 0x000fe200078ec0ff */
[----:B------:R-:W-:-:S04]  /*1c10*/  IMAD R8, R41, R4, RZ ;  /* 0x0000000429087224 */ /* 0x000fc800078e02ff */
[----:B------:R-:W-:Y:S02]  /*1c20*/  IMAD.IADD R20, R21, 0x1, -R20 ;  /* 0x0000000115147824 */ /* 0x000fe400078e0a14 */
[----:B------:R-:W3:Y:S01]  /*1c30*/  @P0 LDC R9, c[0x0][0x430] ;  /* 0x00010c00ff090b82 */ /* 0x000ee20000000800 */
[----:B------:R-:W4:Y:S01]  /*1c40*/  S2R R21, SR_TID.X ;  /* 0x0000000000157919 */ /* 0x000f220000002100 */
[C---:B------:R-:W-:Y:S02]  /*1c50*/  IMAD.SHL.U32 R64, R20.reuse, 0x8, RZ ;  /* 0x0000000814407824 */ /* 0x040fe400078e00ff */
[----:B------:R-:W-:-:S03]  /*1c60*/  IMAD.SHL.U32 R60, R20, 0x4, RZ ;  /* 0x00000004143c7824 */ /* 0x000fc600078e00ff */
[----:B------:R-:W-:-:S03]  /*1c70*/  SHF.R.S32.HI R65, RZ, 0x1f, R64 ;  /* 0x0000001fff417819 */ /* 0x000fc60000011440 */
[----:B------:R-:W-:-:S04]  /*1c80*/  IMAD.WIDE.U32 R10, R17, R4, R64 ;  /* 0x00000004110a7225 */ /* 0x000fc800078e0040 */
[----:B-1----:R-:W-:-:S05]  /*1c90*/  @P0 IMAD.HI.U32 R0, R33, R0, RZ ;  /* 0x0000000021000227 */ /* 0x002fca00078e00ff */
[----:B---3--:R-:W-:Y:S01]  /*1ca0*/  @P0 SHF.R.U32.HI R13, RZ, R9, R0 ;  /* 0x00000009ff0d0219 */ /* 0x008fe20000011600 */
[----:B------:R-:W-:Y:S01]  /*1cb0*/  IMAD R9, R34, R5, R8 ;  /* 0x0000000522097224 */ /* 0x000fe200078e0208 */
[----:B------:R-:W-:Y:S02]  /*1cc0*/  ISETP.NE.U32.AND P0, PT, RZ, UR6, PT ;  /* 0x00000006ff007c0c */ /* 0x000fe4000bf05070 */
[----:B------:R-:W-:Y:S01]  /*1cd0*/  SHF.R.S32.HI R12, RZ, 0x1f, R13 ;  /* 0x0000001fff0c7819 */ /* 0x000fe2000001140d */
[----:B------:R-:W-:Y:S01]  /*1ce0*/  IMAD.IADD R7, R7, 0x1, R9 ;  /* 0x0000000107077824 */ /* 0x000fe200078e0209 */
[----:B------:R-:W-:-:S03]  /*1cf0*/  ISETP.NE.AND.EX P0, PT, RZ, UR7, PT, P0 ;  /* 0x00000007ff007c0c */ /* 0x000fc6000bf05300 */
[----:B------:R-:W-:Y:S01]  /*1d00*/  IMAD R8, R12, UR4, RZ ;  /* 0x000000040c087c24 */ /* 0x000fe2000f8e02ff */
[----:B----4-:R-:W-:Y:S01]  /*1d10*/  SHF.R.U32.HI R36, RZ, 0x7, R21 ;  /* 0x00000007ff247819 */ /* 0x010fe20000011615 */
[----:B------:R-:W-:-:S03]  /*1d20*/  IMAD.WIDE.U32 R6, R13, UR4, R6 ;  /* 0x000000040d067c25 */ /* 0x000fc6000f8e0006 */
[----:B------:R-:W-:Y:S01]  /*1d30*/  ISETP.NE.AND P6, PT, R36, 0x1, PT ;  /* 0x000000012400780c */ /* 0x000fe20003fc5270 */
[----:B------:R-:W-:Y:S01]  /*1d40*/  IMAD R9, R13, UR5, R8 ;  /* 0x000000050d097c24 */ /* 0x000fe2000f8e0208 */
[----:B------:R-:W-:-:S03]  /*1d50*/  ULDC.64 UR4, c[0x0][0x300] ;  /* 0x0000c00000047ab9 */ /* 0x000fc60000000a00 */
[----:B------:R-:W-:Y:S02]  /*1d60*/  IMAD.IADD R7, R7, 0x1, R9 ;  /* 0x0000000107077824 */ /* 0x000fe400078e0209 */
[----:B------:R-:W1:Y:S01]  /*1d70*/  LDC.64 R8, c[0x0][0x3d8] ;  /* 0x0000f600ff087b82 */ /* 0x000e620000000a00 */
[----:B------:R-:W-:Y:S02]  /*1d80*/  SHF.R.S32.HI R61, RZ, 0x1f, R60 ;  /* 0x0000001fff3d7819 */ /* 0x000fe4000001143c */
[----:B------:R-:W-:Y:S02]  /*1d90*/  SHF.L.U64.HI R80, R4, 0x7, R5 ;  /* 0x0000000704507819 */ /* 0x000fe40000010205 */
[----:B--2---:R-:W-:Y:S02]  /*1da0*/  SEL R59, R3, RZ, !P0 ;  /* 0x000000ff033b7207 */ /* 0x004fe40004000000 */
[----:B------:R-:W-:-:S03]  /*1db0*/  SHF.R.S32.HI R0, RZ, 0x1f, R3 ;  /* 0x0000001fff007819 */ /* 0x000fc60000011403 */
[----:B------:R-:W-:Y:S01]  /*1dc0*/  IMAD.WIDE.U32 R62, R59, UR4, R6 ;  /* 0x000000043b3e7c25 */ /* 0x000fe2000f8e0006 */
[----:B------:R-:W-:Y:S01]  /*1dd0*/  SEL R15, R0, RZ, !P0 ;  /* 0x000000ff000f7207 */ /* 0x000fe20004000000 */
[----:B------:R-:W0:Y:S01]  /*1de0*/  LDC.64 R6, c[0x0][0x3e8] ;  /* 0x0000fa00ff067b82 */ /* 0x000e220000000a00 */
[----:B------:R-:W-:-:S03]  /*1df0*/  IADD3 R82, P0, R62, R10, RZ ;  /* 0x0000000a3e527210 */ /* 0x000fc60007f1e0ff */
[----:B------:R-:W-:-:S04]  /*1e00*/  IMAD R0, R15, UR4, RZ ;  /* 0x000000040f007c24 */ /* 0x000fc8000f8e02ff */
[----:B------:R-:W-:Y:S01]  /*1e10*/  IMAD R83, R59, UR5, R0 ;  /* 0x000000053b537c24 */ /* 0x000fe2000f8e0200 */
[----:B------:R-:W-:Y:S05]  /*1e20*/  @!P6 WARPSYNC.ALL ;  /* 0x000000000000e948 */ /* 0x000fea0003800000 */
[----:B------:R-:W-:Y:S01]  /*1e30*/  ULDC.64 UR4, c[0x0][0x320] ;  /* 0x0000c80000047ab9 */ /* 0x000fe20000000a00 */
[----:B------:R-:W-:Y:S02]  /*1e40*/  IMAD R0, R84, R4, RZ ;  /* 0x0000000454007224 */ /* 0x000fe400078e02ff */
[----:B------:R-:W-:Y:S02]  /*1e50*/  IMAD R12, R12, UR4, RZ ;  /* 0x000000040c0c7c24 */ /* 0x000fe4000f8e02ff */
[----:B------:R-:W-:-:S02]  /*1e60*/  IMAD R0, R17, R5, R0 ;  /* 0x0000000511007224 */ /* 0x000fc400078e0200 */
[C---:B------:R-:W-:Y:S02]  /*1e70*/  IMAD R3, R13.reuse, UR5, R12 ;  /* 0x000000050d037c24 */ /* 0x040fe4000f8e020c */
[----:B------:R-:W-:Y:S01]  /*1e80*/  IMAD.WIDE.U32 R12, R13, UR4, R64 ;  /* 0x000000040d0c7c25 */ /* 0x000fe2000f8e0040 */
[----:B------:R-:W-:-:S03]  /*1e90*/  ULDC.64 UR4, c[0x0][0x328] ;  /* 0x0000ca0000047ab9 */ /* 0x000fc60000000a00 */
[----:B------:R-:W-:Y:S02]  /*1ea0*/  IMAD.IADD R83, R63, 0x1, R83 ;  /* 0x000000013f537824 */ /* 0x000fe400078e0253 */
[----:B------:R-:W-:Y:S02]  /*1eb0*/  IMAD.IADD R13, R13, 0x1, R3 ;  /* 0x000000010d0d7824 */ /* 0x000fe400078e0203 */
[----:B------:R-:W-:Y:S01]  /*1ec0*/  IMAD R3, R15, UR4, RZ ;  /* 0x000000040f037c24 */ /* 0x000fe2000f8e02ff */
[----:B------:R-:W-:Y:S01]  /*1ed0*/  IADD3.X R81, R83, R11, R0, P0, !PT ;  /* 0x0000000b53517210 */ /* 0x000fe200007fe400 */
[----:B0-----:R-:W-:Y:S01]  /*1ee0*/  IMAD R14, R84, R6, RZ ;  /* 0x00000006540e7224 */ /* 0x001fe200078e02ff */
[----:B------:R-:W-:Y:S01]  /*1ef0*/  ISETP.GE.AND P0, PT, R64, R39, PT ;  /* 0x000000274000720c */ /* 0x000fe20003f06270 */
[C---:B------:R-:W-:Y:S02]  /*1f00*/  IMAD R37, R59.reuse, UR5, R3 ;  /* 0x000000053b257c24 */ /* 0x040fe4000f8e0203 */
[----:B------:R-:W-:Y:S01]  /*1f10*/  IMAD.WIDE.U32 R58, R59, UR4, R12 ;  /* 0x000000043b3a7c25 */ /* 0x000fe2000f8e000c */
[----:B------:R-:W-:Y:S01]  /*1f20*/  SEL R3, R39, RZ, P0 ;  /* 0x000000ff27037207 */ /* 0x000fe20000000000 */
[----:B------:R-:W-:-:S02]  /*1f30*/  ULDC UR4, c[0x0][0x2e4] ;  /* 0x0000b90000047ab9 */ /* 0x000fc40000000800 */
[C---:B------:R-:W-:Y:S02]  /*1f40*/  IMAD R33, R17.reuse, R7, R14 ;  /* 0x0000000711217224 */ /* 0x040fe400078e020e */
[----:B------:R-:W-:-:S04]  /*1f50*/  IMAD.WIDE.U32 R12, R17, R6, R60 ;  /* 0x00000006110c7225 */ /* 0x000fc800078e003c */
[----:B------:R-:W-:-:S04]  /*1f60*/  IMAD.WIDE.U32 R20, R17, R6, R64 ;  /* 0x0000000611147225 */ /* 0x000fc800078e0040 */
[-C--:B-1----:R-:W-:Y:S02]  /*1f70*/  IMAD R0, R84, R8.reuse, RZ ;  /* 0x0000000854007224 */ /* 0x082fe400078e02ff */
[----:B------:R-:W-:Y:S02]  /*1f80*/  IMAD.IADD R13, R13, 0x1, R33 ;  /* 0x000000010d0d7824 */ /* 0x000fe400078e0221 */
[----:B------:R-:W-:Y:S02]  /*1f90*/  IMAD.IADD R3, R64, 0x1, R3 ;  /* 0x0000000140037824 */ /* 0x000fe400078e0203 */
[----:B------:R-:W-:Y:S01]  /*1fa0*/  IMAD.IADD R33, R33, 0x1, R21 ;  /* 0x0000000121217824 */ /* 0x000fe200078e0215 */
[----:B-----5:R-:W-:Y:S01]  /*1fb0*/  SHF.R.S32.HI R21, RZ, 0x1f, R23 ;  /* 0x0000001fff157819 */ /* 0x020fe20000011417 */
[C---:B------:R-:W-:Y:S02]  /*1fc0*/  IMAD R31, R17.reuse, R9, R0 ;  /* 0x00000009111f7224 */ /* 0x040fe400078e0200 */
[----:B------:R-:W-:Y:S01]  /*1fd0*/  IMAD.WIDE.U32 R14, R17, R8, R64 ;  /* 0x00000008110e7225 */ /* 0x000fe200078e0040 */
[----:B------:R-:W-:-:S03]  /*1fe0*/  SHF.R.S32.HI R0, RZ, 0x1f, R3 ;  /* 0x0000001fff007819 */ /* 0x000fc60000011403 */
[----:B------:R-:W-:Y:S02]  /*1ff0*/  IMAD.MOV.U32 R32, RZ, RZ, R20 ;  /* 0x000000ffff207224 */ /* 0x000fe400078e0014 */
[----:B------:R-:W-:Y:S02]  /*2000*/  IMAD R20, R21, R8, RZ ;  /* 0x0000000815147224 */ /* 0x000fe400078e02ff */
[----:B------:R-:W-:Y:S01]  /*2010*/  IMAD.IADD R15, R31, 0x1, R15 ;  /* 0x000000011f0f7824 */ /* 0x000fe200078e020f */
[----:B------:R-:W-:Y:S01]  /*2020*/  LEA.HI R3, R0, R3, RZ, 0x3 ;  /* 0x0000000300037211 */ /* 0x000fe200078f18ff */
[----:B------:R-:W-:Y:S02]  /*2030*/  IMAD R5, R23, R9, R20 ;  /* 0x0000000917057224 */ /* 0x000fe400078e0214 */
[----:B------:R-:W-:Y:S02]  /*2040*/  IMAD R0, R21, R6, RZ ;  /* 0x0000000615007224 */ /* 0x000fe400078e02ff */
[----:B------:R-:W-:-:S04]  /*2050*/  IMAD.WIDE.U32 R20, R23, R8, R14 ;  /* 0x0000000817147225 */ /* 0x000fc800078e000e */
[----:B------:R-:W-:-:S04]  /*2060*/  IMAD.WIDE.U32 R14, R23, R6, R12 ;  /* 0x00000006170e7225 */ /* 0x000fc800078e000c */
[----:B------:R-:W-:Y:S02]  /*2070*/  IMAD.WIDE.U32 R12, R23, R6, R32 ;  /* 0x00000006170c7225 */ /* 0x000fe400078e0020 */
[----:B------:R-:W2:Y:S02]  /*2080*/  LDL R32, [R1+0x2c] ;  /* 0x00002c0001207983 */ /* 0x000ea40000100800 */
[----:B------:R-:W-:Y:S02]  /*2090*/  VIADD R72, R36, 0x8 ;  /* 0x0000000824487836 */ /* 0x000fe40000000000 */
[----:B------:R-:W0:Y:S01]  /*20a0*/  S2R R36, SR_TID.X ;  /* 0x0000000000247919 */ /* 0x000e220000002100 */
[----:B------:R-:W-:Y:S02]  /*20b0*/  VIADD R38, R17, 0x60 ;  /* 0x0000006011267836 */ /* 0x000fe40000000000 */
[----:B------:R-:W-:Y:S02]  /*20c0*/  IMAD.SHL.U32 R74, R40, 0x40, RZ ;  /* 0x00000040284a7824 */ /* 0x000fe400078e00ff */
[----:B------:R-:W-:Y:S01]  /*20d0*/  IMAD.SHL.U32 R70, R38, 0x40, RZ ;  /* 0x0000004026467824 */ /* 0x000fe200078e00ff */
[----:B------:R-:W-:-:S02]  /*20e0*/  SHF.R.S32.HI R73, RZ, 0x1f, R38 ;  /* 0x0000001fff497819 */ /* 0x000fc40000011426 */
[----:B------:R-:W-:Y:S01]  /*20f0*/  LOP3.LUT R74, R74, 0x1c0, RZ, 0xc0, !PT ;  /* 0x000001c04a4a7812 */ /* 0x000fe200078ec0ff */
[----:B------:R-:W-:Y:S01]  /*2100*/  IMAD R35, R23, R7, R0 ;  /* 0x0000000717237224 */ /* 0x000fe200078e0200 */
[----:B------:R-:W-:Y:S02]  /*2110*/  LOP3.LUT P1, RZ, R40, 0x4, RZ, 0xc0, !PT ;  /* 0x0000000428ff7812 */ /* 0x000fe4000782c0ff */
[----:B------:R-:W-:Y:S02]  /*2120*/  SHF.R.U32.HI R71, RZ, 0x3, R74 ;  /* 0x00000003ff477819 */ /* 0x000fe4000001164a */
[----:B------:R-:W-:Y:S01]  /*2130*/  LOP3.LUT R0, R74, 0x18, R64, 0xf8, !PT ;  /* 0x000000184a007812 */ /* 0x000fe200078ef840 */
[----:B------:R-:W-:-:S03]  /*2140*/  IMAD.WIDE.U32 R10, R17, R8, R60 ;  /* 0x00000008110a7225 */ /* 0x000fc600078e003c */
[----:B------:R-:W-:Y:S01]  /*2150*/  LOP3.LUT R0, R0, R71, RZ, 0x3c, !PT ;  /* 0x0000004700007212 */ /* 0x000fe200078e3cff */
[----:B0-----:R-:W-:-:S05]  /*2160*/  VIADD R38, R36, 0xffffff80 ;  /* 0xffffff8024267836 */ /* 0x001fca0000000000 */
[----:B------:R-:W-:-:S04]  /*2170*/  SHF.R.S32.HI R36, RZ, 0x1f, R38 ;  /* 0x0000001fff247819 */ /* 0x000fc80000011426 */
[----:B------:R-:W-:-:S04]  /*2180*/  LEA.HI R36, R36, R38, RZ, 0x5 ;  /* 0x0000002624247211 */ /* 0x000fc800078f28ff */
[----:B------:R-:W-:Y:S02]  /*2190*/  SHF.R.S32.HI R36, RZ, 0x5, R36 ;  /* 0x00000005ff247819 */ /* 0x000fe40000011424 */
[----:B------:R-:W-:Y:S01]  /*21a0*/  LOP3.LUT R70, R70, 0x1c0, RZ, 0xc0, !PT ;  /* 0x000001c046467812 */ /* 0x000fe200078ec0ff */
[----:B------:R-:W-:Y:S01]  /*21b0*/  IMAD.IADD R11, R11, 0x1, R31 ;  /* 0x000000010b0b7824 */ /* 0x000fe200078e021f */
[----:B------:R-:W-:Y:S01]  /*21c0*/  LOP3.LUT R22, R22, 0xfffffffb, RZ, 0xc0, !PT ;  /* 0xfffffffb16167812 */ /* 0x000fe200078ec0ff */
[----:B------:R-:W-:Y:S01]  /*21d0*/  IMAD R67, R36, 0x200, R0 ;  /* 0x0000020024437824 */ /* 0x000fe200078e0200 */
[--C-:B------:R-:W-:Y:S02]  /*21e0*/  LOP3.LUT R0, R74, 0x38, R3.reuse, 0xf8, !PT ;  /* 0x000000384a007812 */ /* 0x100fe400078ef803 */
[----:B------:R-:W-:Y:S02]  /*21f0*/  SHF.R.S32.HI R66, RZ, 0x3, R3 ;  /* 0x00000003ff427819 */ /* 0x000fe40000011403 */
[----:B------:R-:W-:-:S02]  /*2200*/  LOP3.LUT R31, R3, 0xfffffff8, RZ, 0xc0, !PT ;  /* 0xfffffff8031f7812 */ /* 0x000fc400078ec0ff */
[----:B------:R-:W-:Y:S02]  /*2210*/  SHF.R.U32.HI R98, RZ, 0x3, R70 ;  /* 0x00000003ff627819 */ /* 0x000fe40000011646 */
[----:B------:R-:W-:Y:S01]  /*2220*/  LOP3.LUT R3, R70, 0x38, R3, 0xf8, !PT ;  /* 0x0000003846037812 */ /* 0x000fe200078ef803 */
[----:B------:R-:W-:Y:S01]  /*2230*/  IMAD.WIDE.U32 R56, R23, R8, R10 ;  /* 0x0000000817387225 */ /* 0x000fe200078e000a */
[----:B------:R-:W-:Y:S02]  /*2240*/  @P1 LOP3.LUT R22, R22, 0x4, RZ, 0xfc, !PT ;  /* 0x0000000416161812 */ /* 0x000fe400078efcff */
[----:B------:R-:W-:Y:S01]  /*2250*/  IADD3 R10, P1, R17, R34, RZ ;  /* 0x00000022110a7210 */ /* 0x000fe20007f3e0ff */
[----:B------:R-:W-:Y:S01]  /*2260*/  VIADD R69, R64, 0x20 ;  /* 0x0000002040457836 */ /* 0x000fe20000000000 */
[----:B------:R-:W-:Y:S02]  /*2270*/  LOP3.LUT R0, R0, R71, RZ, 0x3c, !PT ;  /* 0x0000004700007212 */ /* 0x000fe400078e3cff */
[----:B------:R-:W-:Y:S01]  /*2280*/  LOP3.LUT R3, R3, R98, RZ, 0x3c, !PT ;  /* 0x0000006203037212 */ /* 0x000fe200078e3cff */
[----:B------:R-:W-:Y:S01]  /*2290*/  IMAD.SHL.U32 R79, R4, 0x80, RZ ;  /* 0x00000080044f7824 */ /* 0x000fe200078e00ff */
[C---:B------:R-:W-:Y:S01]  /*22a0*/  SHF.L.U64.HI R78, R8.reuse, 0x7, R9 ;  /* 0x00000007084e7819 */ /* 0x040fe20000010209 */
[----:B------:R-:W-:Y:S01]  /*22b0*/  IMAD.SHL.U32 R77, R8, 0x80, RZ ;  /* 0x00000080084d7824 */ /* 0x000fe200078e00ff */
[C---:B------:R-:W-:Y:S01]  /*22c0*/  SHF.L.U64.HI R76, R6.reuse, 0x7, R7 ;  /* 0x00000007064c7819 */ /* 0x040fe20000010207 */
[----:B------:R-:W-:Y:S01]  /*22d0*/  IMAD.SHL.U32 R75, R6, 0x80, RZ ;  /* 0x00000080064b7824 */ /* 0x000fe200078e00ff */
[----:B------:R-:W-:Y:S01]  /*22e0*/  ISETP.GE.AND P2, PT, R69, UR4, PT ;  /* 0x0000000445007c0c */ /* 0x000fe2000bf46270 */
[----:B------:R-:W-:Y:S01]  /*22f0*/  IMAD.X R11, R84, 0x1, R41, P1 ;  /* 0x00000001540b7824 */ /* 0x000fe200008e0629 */
[----:B------:R-:W-:Y:S01]  /*2300*/  ISETP.GE.AND P1, PT, R64, UR4, PT ;  /* 0x0000000440007c0c */ /* 0x000fe2000bf26270 */
[----:B------:R-:W-:-:S02]  /*2310*/  IMAD.IADD R9, R57, 0x1, R5 ;  /* 0x0000000139097824 */ /* 0x000fc400078e0205 */
[----:B------:R-:W-:Y:S01]  /*2320*/  IMAD.IADD R8, R5, 0x1, R21 ;  /* 0x0000000105087824 */ /* 0x000fe200078e0215 */
[----:B------:R-:W-:Y:S01]  /*2330*/  SHF.R.S32.HI R5, RZ, 0x1f, R31 ;  /* 0x0000001fff057819 */ /* 0x000fe2000001141f */
[----:B------:R-:W-:Y:S02]  /*2340*/  IMAD R4, R36, 0x200, R0 ;  /* 0x0000020024047824 */ /* 0x000fe400078e0200 */
[----:B------:R-:W-:Y:S02]  /*2350*/  IMAD.SHL.U32 R68, R39, 0x2, RZ ;  /* 0x0000000227447824 */ /* 0x000fe400078e00ff */
[----:B------:R-:W-:Y:S02]  /*2360*/  IMAD.IADD R7, R15, 0x1, R35 ;  /* 0x000000010f077824 */ /* 0x000fe400078e0223 */
[----:B------:R-:W-:Y:S02]  /*2370*/  IMAD.IADD R6, R35, 0x1, R13 ;  /* 0x0000000123067824 */ /* 0x000fe400078e020d */
[----:B------:R-:W-:Y:S01]  /*2380*/  IMAD.IADD R0, R59, 0x1, R37 ;  /* 0x000000013b007824 */ /* 0x000fe200078e0225 */
[----:B------:R-:W-:Y:S01]  /*2390*/  @!P6 BAR.SYNC.DEFER_BLOCKING 0x9, 0x100 ;  /* 0x024400000000eb1d */ /* 0x000fe20000010000 */
[----:B--2---:R-:W-:-:S07]  /*23a0*/  IMAD.IADD R3, R32, 0x1, R3 ;  /* 0x0000000120037824 */ /* 0x004fce00078e0203 */
.L_x_11636:
[----:B------:R-:W2:Y:S01]  /*23b0*/  LDL R36, [R1+0x28] ;  /* 0x0000280001247983 */ /* 0x000ea20000100800 */
[----:B0-----:R-:W0:Y:S01]  /*23c0*/  LDC.64 R92, c[0x0][0x2f0] ;  /* 0x0000bc00ff5c7b82 */ /* 0x001e220000000a00 */
[----:B------:R-:W-:Y:S01]  /*23d0*/  VIADD R37, R25, 0xffffffff ;  /* 0xffffffff19257836 */ /* 0x000fe20000000000 */
[----:B------:R-:W-:Y:S01]  /*23e0*/  LOP3.LUT R22, R22, 0xfffffffd, RZ, 0xc0, !PT ;  /* 0xfffffffd16167812 */ /* 0x000fe200078ec0ff */
[----:B------:R-:W-:Y:S01]  /*23f0*/  IMAD R89, R18, 0x2000, R67 ;  /* 0x0000200012597824 */ /* 0x000fe200078e0243 */
[----:B------:R-:W-:Y:S05]  /*2400*/  YIELD ;  /* 0x0000000000007946 */ /* 0x000fea0003800000 */
[----:B------:R-:W-:Y:S01]  /*2410*/  SHF.R.S32.HI R85, RZ, 0x1f, R37 ;  /* 0x0000001fff557819 */ /* 0x000fe20000011425 */
[----:B------:R-:W1:Y:S01]  /*2420*/  LDC.64 R86, c[0x0][0x2d8] ;  /* 0x0000b600ff567b82 */ /* 0x000e620000000a00 */
[-C--:B------:R-:W-:Y:S01]  /*2430*/  IMAD R32, R80, R37.reuse, RZ ;  /* 0x0000002550207224 */ /* 0x080fe200078e02ff */
[----:B------:R-:W-:Y:S01]  /*2440*/  BSSY B0, `(.L_x_11587) ;  /* 0x00002cd000007945 */ /* 0x000fe20003800000 */
[----:B------:R-:W-:-:S04]  /*2450*/  IMAD.WIDE.U32 R90, R79, R37, RZ ;  /* 0x000000254f5a7225 */ /* 0x000fc800078e00ff */
[----:B------:R-:W-:Y:S01]  /*2460*/  IMAD R25, R85, R79, R32 ;  /* 0x0000004f55197224 */ /* 0x000fe200078e0220 */
[----:B------:R-:W3:Y:S01]  /*2470*/  LDC R94, c[0x0][0x3d4] ;  /* 0x0000f500ff5e7b82 */ /* 0x000ee20000000800 */
[----:B------:R-:W-:Y:S02]  /*2480*/  IADD3 R34, P3, R82, R90, RZ ;  /* 0x0000005a52227210 */ /* 0x000fe40007f7e0ff */
[----:B------:R-:W-:Y:S02]  /*2490*/  IMAD.IADD R91, R91, 0x1, R25 ;  /* 0x000000015b5b7824 */ /* 0x000fe400078e0219 */
[----:B0-----:R-:W-:Y:S02]  /*24a0*/  IMAD R35, R93, 0x60, RZ ;  /* 0x000000605d237824 */ /* 0x001fe400078e02ff */
[----:B------:R-:W-:-:S03]  /*24b0*/  IMAD.WIDE.U32 R32, R92, 0x60, R90 ;  /* 0x000000605c207825 */ /* 0x000fc600078e005a */
[----:B------:R-:W-:-:S04]  /*24c0*/  IADD3 R25, P4, R82, R32, RZ ;  /* 0x0000002052197210 */ /* 0x000fc80007f9e0ff */
[----:B------:R-:W-:Y:S01]  /*24d0*/  IADD3.X R32, R81, R33, R35, P4, !PT ;  /* 0x0000002151207210 */ /* 0x000fe200027fe423 */
[----:B------:R-:W-:Y:S01]  /*24e0*/  IMAD.X R33, R91, 0x1, R81, P3 ;  /* 0x000000015b217824 */ /* 0x000fe200018e0651 */
[CC--:B-1----:R-:W-:Y:S02]  /*24f0*/  LEA R42, P3, R34.reuse, R86.reuse, 0x1 ;  /* 0x00000056222a7211 */ /* 0x0c2fe400078608ff */
[----:B------:R-:W-:Y:S02]  /*2500*/  LEA R40, P4, R25, R86, 0x1 ;  /* 0x0000005619287211 */ /* 0x000fe400078808ff */
[-C--:B------:R-:W-:Y:S01]  /*2510*/  LEA.HI.X R43, R34, R87.reuse, R33, 0x1, P3 ;  /* 0x00000057222b7211 */ /* 0x080fe200018f0c21 */
[----:B------:R-:W-:Y:S01]  /*2520*/  VIADD R33, R89, 0x20 ;  /* 0x0000002059217836 */ /* 0x000fe20000000000 */
[----:B---3--:R-:W-:Y:S02]  /*2530*/  ISETP.GE.AND P3, PT, R94, 0x1, PT ;  /* 0x000000015e00780c */ /* 0x008fe40003f66270 */
[----:B------:R-:W-:Y:S01]  /*2540*/  LEA.HI.X R41, R25, R87, R32, 0x1, P4 ;  /* 0x0000005719297211 */ /* 0x000fe200020f0c20 */
[----:B------:R-:W-:Y:S01]  /*2550*/  IMAD.MOV.U32 R25, RZ, RZ, R37 ;  /* 0x000000ffff197224 */ /* 0x000fe200078e0025 */
[----:B------:R-:W-:-:S13]  /*2560*/  ISETP.GT.AND P4, PT, R37, R26, PT ;  /* 0x0000001a2500720c */ /* 0x000fda0003f84270 */
[----:B------:R-:W-:Y:S02]  /*2570*/  @P4 LOP3.LUT R22, R22, 0x2, RZ, 0xfc, !PT ;  /* 0x0000000216164812 */ /* 0x000fe400078efcff */
[----:B--2---:R-:W-:-:S13]  /*2580*/  LOP3.LUT P5, RZ, R36, 0x4, RZ, 0xc0, !PT ;  /* 0x0000000424ff7812 */ /* 0x004fda00078ac0ff */
[C---:B------:R-:W-:Y:S02]  /*2590*/  @P5 VIADD R33, R89.reuse, 0xffffffe0 ;  /* 0xffffffe059215836 */ /* 0x040fe40000000000 */
[--C-:B------:R-:W-:Y:S02]  /*25a0*/  IMAD R89, R89, 0x2, R24.reuse ;  /* 0x0000000259597824 */ /* 0x100fe400078e0218 */
[----:B------:R-:W-:Y:S01]  /*25b0*/  IMAD R88, R33, 0x2, R24 ;  /* 0x0000000221587824 */ /* 0x000fe200078e0218 */
[----:B------:R-:W-:Y:S06]  /*25c0*/  @!P3 BRA `(.L_x_11588) ;  /* 0x000000280060b947 */ /* 0x000fec0003800000 */
[----:B------:R-:W-:Y:S01]  /*25d0*/  ULDC.U8 UR4, c[0x0][0x3f0] ;  /* 0x0000fc0000047ab9 */ /* 0x000fe20000000000 */
[-C--:B------:R-:W-:Y:S01]  /*25e0*/  IMAD R32, R78, R37.reuse, RZ ;  /* 0x000000254e207224 */ /* 0x080fe200078e02ff */
[----:B------:R-:W-:Y:S01]  /*25f0*/  ISETP.NE.AND P3, PT, RZ, UR4, PT ;  /* 0x00000004ff007c0c */ /* 0x000fe2000bf65270 */
[----:B------:R-:W-:Y:S02]  /*2600*/  IMAD R34, R76, R37, RZ ;  /* 0x000000254c227224 */ /* 0x000fe400078e02ff */
        /* <DEDUP_REMOVED lines=41> */
.L_x_11591:
[----:B------:R-:W-:Y:S05]  /*28a0*/  BSYNC B1 ;  /* 0x0000000000017941 */ /* 0x000fea0003800000 */
.L_x_11590:
[----:B0-----:R-:W-:Y:S01]  /*28b0*/  VIADD R32, R17, 0x60 ;  /* 0x0000006011207836 */ /* 0x001fe20000000000 */
[----:B------:R-:W-:Y:S01]  /*28c0*/  BSSY B1, `(.L_x_11592) ;  /* 0x0000022000017945 */ /* 0x000fe20003800000 */
[----:B-----5:R-:W-:Y:S02]  /*28d0*/  IMAD.MOV.U32 R92, RZ, RZ, R52 ;  /* 0x000000ffff5c7224 */ /* 0x020fe400078e0034 */
[----:B------:R-:W-:Y:S01]  /*28e0*/  IMAD.MOV.U32 R93, RZ, RZ, R53 ;  /* 0x000000ffff5d7224 */ /* 0x000fe200078e0035 */
        /* <DEDUP_REMOVED lines=31> */
.L_x_11593:
[----:B------:R-:W-:Y:S05]  /*2ae0*/  BSYNC B1 ;  /* 0x0000000000017941 */ /* 0x000fea0003800000 */
.L_x_11592:
[----:B0-----:R-:W-:Y:S01]  /*2af0*/  IMAD.MOV.U32 R32, RZ, RZ, R86 ;  /* 0x000000ffff207224 */ /* 0x001fe200078e0056 */
        /* <DEDUP_REMOVED lines=9> */
[----:B------:R-:W-:-:S02]  /*2b90*/  PLOP3.LUT P3, PT, PT, PT, UP0, 0x80, 0x0 ;  /* 0x000000000000781c */ /* 0x000fc40003f6f008 */
[----:B------:R-:W-:Y:S01]  /*2ba0*/  PRMT R93, R32, 0x7610, R93 ;  /* 0x00007610205d7816 */ /* 0x000fe2000000005d */
[----:B-----5:R-:W-:Y:S01]  /*2bb0*/  IMAD.MOV.U32 R32, RZ, RZ, R36 ;  /* 0x000000ffff207224 */ /* 0x020fe200078e0024 */
[----:B------:R-:W-:Y:S01]  /*2bc0*/  PRMT R92, R92, 0x5410, R33 ;  /* 0x000054105c5c7816 */ /* 0x000fe20000000021 */
        /* <DEDUP_REMOVED lines=10> */
[----:B------:R-:W-:-:S04]  /*2c70*/  PRMT R49, R32, 0x5410, R33 ;  /* 0x0000541020317816 */ /* 0x000fc80000000021 */
[----:B------:R-:W-:Y:S01]  /*2c80*/  PRMT R51, R34, 0x5410, R35 ;  /* 0x0000541022337816 */ /* 0x000fe20000000023 */
[----:B------:R-:W-:Y:S06]  /*2c90*/  @!P3 BRA `(.L_x_11594) ;  /* 0x000000000004b947 */ /* 0x000fec0003800000 */
[----:B------:R-:W-:Y:S01]  /*2ca0*/  BPT.TRAP 0x1 ;  /* 0x000000040000795c */ /* 0x000fe20000300000 */
.L_x_11594:
[----:B------:R-:W2:Y:S01]  /*2cb0*/  LDL R32, [R1+0x10] ;  /* 0x0000100001207983 */ /* 0x000ea20000100800 */
[----:B------:R-:W-:Y:S01]  /*2cc0*/  IMAD R85, R18, 0x8, R2 ;  /* 0x0000000812557824 */ /* 0x000fe200078e0202 */
[----:B------:R-:W-:Y:S01]  /*2cd0*/  BSSY B1, `(.L_x_11595) ;  /* 0x0000004000017945 */ /* 0x000fe20003800000 */
[----:B--2---:R-:W-:-:S04]  /*2ce0*/  SHF.L.U32 R97, R32, 0x1f, RZ ;  /* 0x0000001f20617819 */ /* 0x004fc800000006ff */
[----:B------:R-:W0:Y:S02]  /*2cf0*/  SYNCS.PHASECHK.TRANS64.TRYWAIT P6, [R85+URZ+0x16890], R97 ;  /* 0x01689061550075a7 */ /* 0x000e2400080c017f */
[----:B0-----:R-:W-:Y:S05]  /*2d00*/  @!P6 BRA `(.L_x_11596) ;  /* 0x0000018c00ece947 */ /* 0x001fea0003800000 */
.L_x_11903:
[----:B------:R-:W-:Y:S05]  /*2d10*/  BSYNC B1 ;  /* 0x0000000000017941 */ /* 0x000fea0003800000 */
.L_x_11595:
        /* <DEDUP_REMOVED lines=49> */
.L_x_11602:
[----:B------:R-:W-:Y:S05]  /*3030*/  BSYNC B3 ;  /* 0x0000000000037941 */ /* 0x000fea0003800000 */
.L_x_11601:
[----:B--2---:R1:W-:Y:S02]  /*3040*/  STG.E.128 desc[UR38][R42.64], R32 ;  /* 0x000000202a007986 */ /* 0x0043e4000c101d26 */
.L_x_11600:
[----:B------:R-:W-:Y:S05]  /*3050*/  BSYNC B2 ;  /* 0x0000000000027941 */ /* 0x000fea0003800000 */
.L_x_11599:
        /* <DEDUP_REMOVED lines=47> */
.L_x_11604:
[----:B------:R-:W-:Y:S05]  /*3350*/  BSYNC B2 ;  /* 0x0000000000027941 */ /* 0x000fea0003800000 */
.L_x_11603:
[----:B--2---:R2:W-:Y:S02]  /*3360*/  STG.E.128 desc[UR38][R42.64+0x40], R32 ;  /* 0x000040202a007986 */ /* 0x0045e4000c101d26 */
.L_x_11598:
[----:B------:R-:W-:Y:S05]  /*3370*/  BSYNC B1 ;  /* 0x0000000000017941 */ /* 0x000fea0003800000 */
.L_x_11597:
        /* <DEDUP_REMOVED lines=48> */
.L_x_11609:
[----:B------:R-:W-:Y:S05]  /*3680*/  BSYNC B2 ;  /* 0x0000000000027941 */ /* 0x000fea0003800000 */
.L_x_11608:
[----:B--2---:R3:W-:Y:S02]  /*3690*/  STG.E.128 desc[UR38][R40.64], R32 ;  /* 0x0000002028007986 */ /* 0x0047e4000c101d26 */
.L_x_11607:
[----:B------:R-:W-:Y:S05]  /*36a0*/  BSYNC B1 ;  /* 0x0000000000017941 */ /* 0x000fea0003800000 */
.L_x_11606:
[----:B------:R-:W-:Y:S05]  /*36b0*/  @P2 BRA `(.L_x_11605) ;  /* 0x0000001800942947 */ /* 0x000fea0003800000 */
        /* <DEDUP_REMOVED lines=46> */
.L_x_11611:
[----:B------:R-:W-:Y:S05]  /*39a0*/  BSYNC B1 ;  /* 0x0000000000017941 */ /* 0x000fea0003800000 */
.L_x_11610:
[----:B--2---:R4:W-:Y:S01]  /*39b0*/  STG.E.128 desc[UR38][R40.64+0x40], R32 ;  /* 0x0000402028007986 */ /* 0x0049e2000c101d26 */
[----:B------:R-:W-:Y:S05]  /*39c0*/  BRA `(.L_x_11605) ;  /* 0x0000001400d07947 */ /* 0x000fea0003800000 */
.L_x_11589:
[C---:B------:R-:W-:Y:S02]  /*39d0*/  ISETP.GE.AND P3, PT, R17.reuse, R96, PT ;  /* 0x000000601100720c */ /* 0x040fe40003f66270 */
[----:B------:R-:W-:Y:S02]  /*39e0*/  CS2R R38, SRZ ;  /* 0x0000000000267805 */ /* 0x000fe4000001ff00 */
[----:B------:R-:W-:Y:S01]  /*39f0*/  CS2R R36, SRZ ;  /* 0x0000000000247805 */ /* 0x000fe2000001ff00 */
[----:B------:R-:W-:Y:S01]  /*3a00*/  VIADD R44, R17, 0x60 ;  /* 0x00000060112c7836 */ /* 0x000fe20000000000 */
        /* <DEDUP_REMOVED lines=26> */
[----:B------:R-:W-:Y:S01]  /*3bb0*/  ULDC.64 UR4, c[0x0][0x3c8] ;  /* 0x0000f20000047ab9 */ /* 0x000fe20000000a00 */
[----:B------:R-:W-:Y:S02]  /*3bc0*/  IMAD.MOV.U32 R49, RZ, RZ, R85 ;  /* 0x000000ffff317224 */ /* 0x000fe400078e0055 */
        /* <DEDUP_REMOVED lines=16> */
.L_x_11613:
[----:B------:R-:W-:Y:S05]  /*3cd0*/  BSYNC B1 ;  /* 0x0000000000017941 */ /* 0x000fea0003800000 */
.L_x_11612:
[----:B-----5:R-:W-:Y:S01]  /*3ce0*/  IMAD.MOV.U32 R48, RZ, RZ, R42 ;  /* 0x000000ffff307224 */ /* 0x020fe200078e002a */
[----:B------:R-:W-:Y:S01]  /*3cf0*/  UISETP.NE.AND UP0, UPT, UR37, 0x3, UPT ;  /* 0x000000032500788c */ /* 0x000fe2000bf05270 */
[----:B------:R-:W-:Y:S02]  /*3d00*/  IMAD.MOV.U32 R49, RZ, RZ, R43 ;  /* 0x000000ffff317224 */ /* 0x000fe400078e002b */
        /* <DEDUP_REMOVED lines=28> */
[----:B------:R-:W-:Y:S01]  /*3ed0*/  PRMT R115, R51, 0x7610, R115 ;  /* 0x0000761033737816 */ /* 0x000fe20000000073 */
[----:B------:R-:W-:Y:S06]  /*3ee0*/  @!P3 BRA `(.L_x_11614) ;  /* 0x000000000004b947 */ /* 0x000fec0003800000 */
[----:B------:R-:W-:Y:S01]  /*3ef0*/  BPT.TRAP 0x1 ;  /* 0x000000040000795c */ /* 0x000fe20000300000 */
.L_x_11614:
[----:B------:R-:W2:Y:S01]  /*3f00*/  LDL R48, [R1+0x10] ;  /* 0x0000100001307983 */ /* 0x000ea20000100800 */
[----:B------:R-:W-:Y:S01]  /*3f10*/  IMAD R85, R18, 0x8, R2 ;  /* 0x0000000812557824 */ /* 0x000fe200078e0202 */
[----:B------:R-:W0:Y:S01]  /*3f20*/  LDC R99, c[0x0][0x2e4] ;  /* 0x0000b900ff637b82 */ /* 0x000e220000000800 */
[----:B------:R-:W-:Y:S01]  /*3f30*/  BSSY B1, `(.L_x_11615) ;  /* 0x0000005000017945 */ /* 0x000fe20003800000 */
[----:B0-----:R-:W-:Y:S01]  /*3f40*/  IMAD.IADD R101, R99, 0x1, -R68 ;  /* 0x0000000163657824 */ /* 0x001fe200078e0a44 */
[----:B--2---:R-:W-:-:S04]  /*3f50*/  SHF.L.U32 R97, R48, 0x1f, RZ ;  /* 0x0000001f30617819 */ /* 0x004fc800000006ff */
[----:B------:R-:W0:Y:S02]  /*3f60*/  SYNCS.PHASECHK.TRANS64.TRYWAIT P5, [R85+URZ+0x16890], R97 ;  /* 0x01689061550075a7 */ /* 0x000e2400080a017f */
[----:B0-----:R-:W-:Y:S05]  /*3f70*/  @!P5 BRA `(.L_x_11616) ;  /* 0x0000017c0064d947 */ /* 0x001fea0003800000 */
.L_x_11904:
[----:B------:R-:W-:Y:S05]  /*3f80*/  BSYNC B1 ;  /* 0x0000000000017941 */ /* 0x000fea0003800000 */
.L_x_11615:
[----:B------:R-:W-:Y:S01]  /*3f90*/  ISETP.GE.OR P5, PT, R17, R96, P1 ;  /* 0x000000601100720c */ /* 0x000fe20000fa6670 */
[----:B------:R-:W-:-:S12]  /*3fa0*/  BSSY B1, `(.L_x_11617) ;  /* 0x000007c000017945 */ /* 0x000fd80003800000 */
[----:B------:R-:W-:Y:S05]  /*3fb0*/  @P5 BRA `(.L_x_11618) ;  /* 0x0000000400e85947 */ /* 0x000fea0003800000 */
[----:B------:R-:W1:Y:S01]  /*3fc0*/  S2R R50, SR_TID.X ;  /* 0x0000000000327919 */ /* 0x000e620000002100 */
[-C--:B------:R-:W-:Y:S01]  /*3fd0*/  IMAD R48, R84, R92.reuse, RZ ;  /* 0x0000005c54307224 */ /* 0x080fe200078e02ff */
[----:B------:R-:W-:Y:S01]  /*3fe0*/  BSSY B2, `(.L_x_11619) ;  /* 0x000006b000027945 */ /* 0x000fe20003800000 */
[----:B------:R-:W-:-:S04]  /*3ff0*/  IMAD.WIDE.U32 R94, R17, R92, R90 ;  /* 0x0000005c115e7225 */ /* 0x000fc800078e005a */
[----:B------:R-:W-:Y:S01]  /*4000*/  IMAD R49, R17, R93, R48 ;  /* 0x0000005d11317224 */ /* 0x000fe200078e0230 */
[----:B------:R-:W-:Y:S02]  /*4010*/  SEL R48, R68, R101, !P0 ;  /* 0x0000006544307207 */ /* 0x000fe40004000000 */
[----:B------:R-:W-:Y:S01]  /*4020*/  IADD3 R100, P5, P6, R62, R94, R31 ;  /* 0x0000005e3e647210 */ /* 0x000fe20007ebe01f */
[----:B------:R-:W-:Y:S01]  /*4030*/  IMAD.IADD R108, R49, 0x1, R95 ;  /* 0x00000001316c7824 */ /* 0x000fe200078e025f */
[----:B------:R-:W-:-:S04]  /*4040*/  SHF.R.S32.HI R49, RZ, 0x1f, R48 ;  /* 0x0000001fff317819 */ /* 0x000fc80000011430 */
[----:B------:R-:W-:Y:S02]  /*4050*/  LEA.HI R49, R49, R48, RZ, 0x4 ;  /* 0x0000003031317211 */ /* 0x000fe400078f20ff */
[----:B------:R-:W-:Y:S02]  /*4060*/  IADD3.X R102, R83, R108, R5, P5, P6 ;  /* 0x0000006c53667210 */ /* 0x000fe40002fec405 */
[----:B------:R-:W-:-:S05]  /*4070*/  LEA.HI.SX32 R49, R49, R66, 0x1c ;  /* 0x0000004231317211 */ /* 0x000fca00078fe2ff */
[----:B------:R-:W-:Y:S02]  /*4080*/  IMAD.SHL.U32 R107, R49, 0x8, RZ ;  /* 0x00000008316b7824 */ /* 0x000fe400078e00ff */
[----:B------:R-:W-:-:S03]  /*4090*/  IMAD R49, R18, 0x2000, R4 ;  /* 0x0000200012317824 */ /* 0x000fc600078e0204 */
[----:B------:R-:W-:Y:S01]  /*40a0*/  LOP3.LUT R48, R74, 0x38, R107, 0xf8, !PT ;  /* 0x000000384a307812 */ /* 0x000fe200078ef86b */
[----:B------:R-:W-:Y:S02]  /*40b0*/  IMAD R49, R49, 0x2, R2 ;  /* 0x0000000231317824 */ /* 0x000fe400078e0202 */
[----:B-1----:R-:W-:Y:S01]  /*40c0*/  VIADD R51, R50, 0xffffff80 ;  /* 0xffffff8032337836 */ /* 0x002fe20000000000 */
[----:B------:R-:W-:-:S04]  /*40d0*/  LOP3.LUT R48, R48, R71, RZ, 0x3c, !PT ;  /* 0x0000004730307212 */ /* 0x000fc800078e3cff */
[----:B------:R-:W-:-:S04]  /*40e0*/  SHF.R.S32.HI R50, RZ, 0x1f, R51 ;  /* 0x0000001fff327819 */ /* 0x000fc80000011433 */
[----:B------:R-:W-:-:S04]  /*40f0*/  LEA.HI R50, R50, R51, RZ, 0x5 ;  /* 0x0000003332327211 */ /* 0x000fc800078f28ff */
[----:B------:R-:W-:-:S05]  /*4100*/  SHF.R.S32.HI R50, RZ, 0x5, R50 ;  /* 0x00000005ff327819 */ /* 0x000fca0000011432 */
[----:B------:R-:W-:-:S04]  /*4110*/  IMAD R51, R50, 0x200, R48 ;  /* 0x0000020032337824 */ /* 0x000fc800078e0230 */
[----:B------:R-:W-:-:S04]  /*4120*/  IMAD R51, R18, 0x2000, R51 ;  /* 0x0000200012337824 */ /* 0x000fc800078e0233 */
[----:B------:R-:W-:Y:S02]  /*4130*/  IMAD R52, R51, 0x2, R2 ;  /* 0x0000000233347824 */ /* 0x000fe400078e0202 */
[----:B------:R-:W1:Y:S04]  /*4140*/  LDS.128 R48, [R49+0xe400] ;  /* 0x00e4000031307984 */ /* 0x000e680000000c00 */
[----:B------:R-:W2:Y:S01]  /*4150*/  LDS.128 R52, [R52+0xe400] ;  /* 0x00e4000034347984 */ /* 0x000ea20000000c00 */
[----:B------:R-:W-:Y:S05]  /*4160*/  @P4 BRA `(.L_x_11620) ;  /* 0x0000000400484947 */ /* 0x000fea0003800000 */
[----:B------:R-:W-:Y:S01]  /*4170*/  SHF.R.U32.HI R118, RZ, 0x10, R37 ;  /* 0x00000010ff767819 */ /* 0x000fe20000011625 */
[----:B------:R-:W-:Y:S01]  /*4180*/  HADD2.F32 R115, -RZ, R115.H0_H0 ;  /* 0x20000073ff737230 */ /* 0x000fe20000004100 */
[--C-:B------:R-:W-:Y:S01]  /*4190*/  SHF.R.U64 R32, R32, 0x10, R33.reuse ;  /* 0x0000001020207819 */ /* 0x100fe20000001221 */
[----:B------:R-:W-:Y:S01]  /*41a0*/  HADD2.F32 R114, -RZ, R114.H0_H0 ;  /* 0x20000072ff727230 */ /* 0x000fe20000004100 */
        /* <DEDUP_REMOVED lines=11> */
[----:B------:R-:W-:Y:S02]  /*4260*/  HADD2.F32 R49, -RZ, R49.H1_H1 ;  /* 0x30000031ff317230 */ /* 0x000fe40000004100 */
[-C--:B------:R-:W-:Y:S01]  /*4270*/  FMUL.FTZ R110, R38, R115.reuse ;  /* 0x00000073266e7220 */ /* 0x080fe20000410000 */
[----:B------:R-:W-:Y:S01]  /*4280*/  FMUL.FTZ R115, R35, R115 ;  /* 0x0000007323737220 */ /* 0x000fe20000410000 */
[-C--:B------:R-:W-:Y:S01]  /*4290*/  FMUL.FTZ R120, R39, R118.reuse ;  /* 0x0000007627787220 */ /* 0x080fe20000410000 */
[----:B------:R-:W-:Y:S02]  /*42a0*/  HADD2.F32 R53, -RZ, R55.H0_H0 ;  /* 0x20000037ff357230 */ /* 0x000fe40000004100 */
[----:B------:R-:W-:Y:S01]  /*42b0*/  FMUL.FTZ R118, R49, R118 ;  /* 0x0000007631767220 */ /* 0x000fe20000410000 */
[----:B------:R-:W-:Y:S01]  /*42c0*/  FFMA.FTZ R35, R35, R114, -R110 ;  /* 0x0000007223237223 */ /* 0x000fe2000001086e */
[----:B------:R-:W-:Y:S01]  /*42d0*/  FFMA.FTZ R110, R49, R116, -R120 ;  /* 0x00000074316e7223 */ /* 0x000fe20000010878 */
[----:B------:R-:W-:-:S02]  /*42e0*/  HADD2.F32 R49, -RZ, R51.H0_H0 ;  /* 0x20000033ff317230 */ /* 0x000fc40000004100 */
[----:B------:R-:W-:Y:S01]  /*42f0*/  FFMA.FTZ R39, R39, R116, R118 ;  /* 0x0000007427277223 */ /* 0x000fe20000010076 */
[----:B------:R-:W-:Y:S02]  /*4300*/  HADD2.F32 R118, -RZ, R113.H0_H0 ;  /* 0x20000071ff767230 */ /* 0x000fe40000004100 */
[----:B------:R-:W-:Y:S01]  /*4310*/  FFMA.FTZ R38, R38, R114, R115 ;  /* 0x0000007226267223 */ /* 0x000fe20000010073 */
[----:B------:R-:W-:Y:S01]  /*4320*/  HADD2.F32 R55, -RZ, R55.H1_H1 ;  /* 0x30000037ff377230 */ /* 0x000fe20000004100 */
[----:B------:R-:W-:Y:S01]  /*4330*/  F2FP.F16.F32.PACK_AB R35, R110, R35 ;  /* 0x000000236e23723e */ /* 0x000fe200000000ff */
[----:B------:R-:W-:Y:S02]  /*4340*/  HADD2.F32 R112, -RZ, R112.H0_H0 ;  /* 0x20000070ff707230 */ /* 0x000fe40000004100 */
[-C--:B------:R-:W-:Y:S01]  /*4350*/  FMUL.FTZ R120, R53, R118.reuse ;  /* 0x0000007635787220 */ /* 0x080fe20000410000 */
[----:B------:R-:W-:Y:S02]  /*4360*/  HADD2.F32 R114, -RZ, R113.H1_H1 ;  /* 0x30000071ff727230 */ /* 0x000fe40000004100 */
[----:B------:R-:W-:Y:S01]  /*4370*/  FMUL.FTZ R118, R49, R118 ;  /* 0x0000007631767220 */ /* 0x000fe20000410000 */
[----:B------:R-:W-:-:S02]  /*4380*/  HADD2.F32 R51, -RZ, R51.H1_H1 ;  /* 0x30000033ff337230 */ /* 0x000fc40000004100 */
[----:B------:R-:W-:Y:S01]  /*4390*/  FMUL.FTZ R122, R55, R112 ;  /* 0x00000070377a7220 */ /* 0x000fe20000410000 */
[----:B------:R-:W-:Y:S02]  /*43a0*/  HADD2.F32 R116, -RZ, R37.H0_H0 ;  /* 0x20000025ff747230 */ /* 0x000fe40000004100 */
[-C--:B------:R-:W-:Y:S01]  /*43b0*/  FFMA.FTZ R37, R49, R114.reuse, -R120 ;  /* 0x0000007231257223 */ /* 0x080fe20000010878 */
[----:B------:R-:W-:Y:S01]  /*43c0*/  FFMA.FTZ R49, R53, R114, R118 ;  /* 0x0000007235317223 */ /* 0x000fe20000010076 */
[C---:B------:R-:W-:Y:S01]  /*43d0*/  FMUL.FTZ R124, R51.reuse, R112 ;  /* 0x00000070337c7220 */ /* 0x040fe20000410000 */
[--C-:B------:R-:W-:Y:S02]  /*43e0*/  HADD2.F32 R53, -RZ, R111.reuse.H1_H1 ;  /* 0x3000006fff357230 */ /* 0x100fe40000004100 */
[-C--:B------:R-:W-:Y:S01]  /*43f0*/  FFMA.FTZ R112, R51, R116.reuse, -R122 ;  /* 0x0000007433707223 */ /* 0x080fe2000001087a */
[----:B------:R-:W-:Y:S02]  /*4400*/  HADD2.F32 R113, -RZ, R36.H0_H0 ;  /* 0x20000024ff717230 */ /* 0x000fe40000004100 */
[----:B------:R-:W-:Y:S01]  /*4410*/  FFMA.FTZ R114, R55, R116, R124 ;  /* 0x0000007437727223 */ /* 0x000fe2000001007c */
[----:B------:R-:W-:-:S02]  /*4420*/  HADD2.F32 R111, -RZ, R111.H0_H0 ;  /* 0x2000006fff6f7230 */ /* 0x000fc40000004100 */
        /* <DEDUP_REMOVED lines=15> */
[----:B------:R-:W-:Y:S02]  /*4520*/  HADD2.F32 R53, -RZ, R34.H0_H0 ;  /* 0x20000022ff357230 */ /* 0x000fe40000004100 */
[----:B------:R-:W-:-:S02]  /*4530*/  HADD2.F32 R48, -RZ, R54.H0_H0 ;  /* 0x20000036ff307230 */ /* 0x000fc40000004100 */
[----:B------:R-:W-:Y:S01]  /*4540*/  HADD2.F32 R109, -RZ, R109.H1_H1 ;  /* 0x3000006dff6d7230 */ /* 0x000fe20000004100 */
[----:B------:R-:W-:Y:S01]  /*4550*/  F2FP.F16.F32.PACK_AB R52, R113, R36 ;  /* 0x000000247134723e */ /* 0x000fe200000000ff */
        /* <DEDUP_REMOVED lines=10> */
[----:B------:R-:W-:Y:S01]  /*4600*/  FFMA.FTZ R50, R50, R33, -R115 ;  /* 0x0000002132327223 */ /* 0x000fe20000010873 */
[----:B------:R-:W-:Y:S01]  /*4610*/  F2FP.F16.F32.PACK_AB R51, R112, R37 ;  /* 0x000000257033723e */ /* 0x000fe200000000ff */
[----:B------:R-:W-:Y:S01]  /*4620*/  FFMA.FTZ R54, R54, R33, R53 ;  /* 0x0000002136367223 */ /* 0x000fe20000010035 */
[----:B------:R-:W-:Y:S01]  /*4630*/  F2FP.F16.F32.PACK_AB R53, R39, R38 ;  /* 0x000000262735723e */ /* 0x000fe200000000ff */
[----:B------:R-:W-:Y:S01]  /*4640*/  IMAD.MOV.U32 R49, RZ, RZ, R35 ;  /* 0x000000ffff317224 */ /* 0x000fe200078e0023 */
[----:B------:R-:W-:Y:S01]  /*4650*/  F2FP.F16.F32.PACK_AB R50, R50, R55 ;  /* 0x000000373232723e */ /* 0x000fe200000000ff */
[----:B------:R-:W-:Y:S01]  /*4660*/  IMAD.MOV.U32 R55, RZ, RZ, R114 ;  /* 0x000000ffff377224 */ /* 0x000fe200078e0072 */
[----:B------:R-:W-:-:S02]  /*4670*/  F2FP.F16.F32.PACK_AB R48, R111, R32 ;  /* 0x000000206f30723e */ /* 0x000fc400000000ff */
[----:B------:R-:W-:-:S07]  /*4680*/  F2FP.F16.F32.PACK_AB R54, R54, R109 ;  /* 0x0000006d3636723e */ /* 0x000fce00000000ff */
.L_x_11620:
[----:B------:R-:W-:Y:S05]  /*4690*/  BSYNC B2 ;  /* 0x0000000000027941 */ /* 0x000fea0003800000 */
.L_x_11619:
[----:B------:R-:W-:Y:S02]  /*46a0*/  ISETP.GE.AND P5, PT, R107, R99, PT ;  /* 0x000000636b00720c */ /* 0x000fe40003fa6270 */
[----:B------:R-:W-:-:S11]  /*46b0*/  P2R R33, PR, RZ, 0x1 ;  /* 0x00000001ff217803 */ /* 0x000fd60000000000 */
[--C-:B------:R-:W-:Y:S02]  /*46c0*/  @!P5 SHF.R.S32.HI R32, RZ, 0x1f, R107.reuse ;  /* 0x0000001fff20d819 */ /* 0x100fe4000001146b */
[----:B------:R-:W-:-:S04]  /*46d0*/  @!P5 IADD3 R94, P0, P6, R62, R94, R107 ;  /* 0x0000005e3e5ed210 */ /* 0x000fc80007e1e06b */
[----:B------:R-:W-:Y:S02]  /*46e0*/  @!P5 IADD3.X R108, R83, R108, R32, P0, P6 ;  /* 0x0000006c536cd210 */ /* 0x000fe400007ec420 */
[CC--:B------:R-:W-:Y:S02]  /*46f0*/  LEA R32, P6, R100.reuse, R86.reuse, 0x1 ;  /* 0x0000005664207211 */ /* 0x0c0fe400078c08ff */
[----:B------:R-:W-:Y:S02]  /*4700*/  ISETP.NE.AND P0, PT, R33, RZ, PT ;  /* 0x000000ff2100720c */ /* 0x000fe40003f05270 */
[----:B------:R-:W-:Y:S02]  /*4710*/  LEA.HI.X R33, R100, R87, R102, 0x1, P6 ;  /* 0x0000005764217211 */ /* 0x000fe400030f0c66 */
[----:B------:R-:W-:-:S03]  /*4720*/  @!P5 LEA R34, P6, R94, R86, 0x1 ;  /* 0x000000565e22d211 */ /* 0x000fc600078c08ff */
[----:B-1----:R1:W-:Y:S01]  /*4730*/  STG.E.128 desc[UR38][R32.64], R48 ;  /* 0x0000003020007986 */ /* 0x0023e2000c101d26 */
[----:B------:R-:W-:-:S05]  /*4740*/  @!P5 LEA.HI.X R35, R94, R87, R108, 0x1, P6 ;  /* 0x000000575e23d211 */ /* 0x000fca00030f0c6c */
[----:B--2---:R1:W-:Y:S04]  /*4750*/  @!P5 STG.E.128 desc[UR38][R34.64], R52 ;  /* 0x000000342200d986 */ /* 0x0043e8000c101d26 */
.L_x_11618:
[----:B------:R-:W-:Y:S05]  /*4760*/  BSYNC B1 ;  /* 0x0000000000017941 */ /* 0x000fea0003800000 */
.L_x_11617:
[----:B-1----:R-:W-:Y:S02]  /*4770*/  VIADD R33, R17, 0x60 ;  /* 0x0000006011217836 */ /* 0x002fe40000000000 */
[-C--:B------:R-:W-:Y:S02]  /*4780*/  IMAD R32, R73, R92.reuse, RZ ;  /* 0x0000005c49207224 */ /* 0x080fe400078e02ff */
[C---:B------:R-:W-:Y:S01]  /*4790*/  IMAD.WIDE.U32 R90, R33.reuse, R92, R90 ;  /* 0x0000005c215a7225 */ /* 0x040fe200078e005a */
[----:B------:R-:W-:-:S03]  /*47a0*/  ISETP.GE.OR P5, PT, R33, R96, P1 ;  /* 0x000000602100720c */ /* 0x000fc60000fa6670 */
[----:B------:R-:W-:-:S10]  /*47b0*/  IMAD R93, R33, R93, R32 ;  /* 0x0000005d215d7224 */ /* 0x000fd400078e0220 */
[----:B------:R-:W-:Y:S05]  /*47c0*/  @P5 BRA `(.L_x_11605) ;  /* 0x0000000800505947 */ /* 0x000fea0003800000 */
[----:B------:R-:W2:Y:S01]  /*47d0*/  LDL R34, [R1+0x2c] ;  /* 0x00002c0001227983 */ /* 0x000ea20000100800 */
[----:B------:R-:W-:Y:S01]  /*47e0*/  IMAD.IADD R50, R91, 0x1, R93 ;  /* 0x000000015b327824 */ /* 0x000fe200078e025d */
[----:B------:R-:W-:Y:S01]  /*47f0*/  IADD3 R32, P5, P6, R62, R90, R31 ;  /* 0x0000005a3e207210 */ /* 0x000fe20007ebe01f */
[----:B------:R-:W-:Y:S01]  /*4800*/  BSSY B1, `(.L_x_11621) ;  /* 0x000006a000017945 */ /* 0x000fe20003800000 */
[----:B------:R-:W-:Y:S02]  /*4810*/  SEL R101, R68, R101, !P0 ;  /* 0x0000006544657207 */ /* 0x000fe40004000000 */
[----:B------:R-:W-:Y:S02]  /*4820*/  IADD3.X R33, R83, R50, R5, P5, P6 ;  /* 0x0000003253217210 */ /* 0x000fe40002fec405 */
[----:B------:R-:W-:-:S04]  /*4830*/  LEA R48, P5, R32, R86, 0x1 ;  /* 0x0000005620307211 */ /* 0x000fc800078a08ff */
[----:B------:R-:W-:Y:S02]  /*4840*/  LEA.HI.X R49, R32, R87, R33, 0x1, P5 ;  /* 0x0000005720317211 */ /* 0x000fe400028f0c21 */
[----:B------:R-:W-:-:S04]  /*4850*/  SHF.R.S32.HI R32, RZ, 0x1f, R101 ;  /* 0x0000001fff207819 */ /* 0x000fc80000011465 */
[----:B------:R-:W-:-:S04]  /*4860*/  LEA.HI R101, R32, R101, RZ, 0x4 ;  /* 0x0000006520657211 */ /* 0x000fc800078f20ff */
[----:B------:R-:W-:-:S05]  /*4870*/  LEA.HI.SX32 R51, R101, R66, 0x1c ;  /* 0x0000004265337211 */ /* 0x000fca00078fe2ff */
[----:B------:R-:W-:-:S05]  /*4880*/  IMAD.SHL.U32 R51, R51, 0x8, RZ ;  /* 0x0000000833337824 */ /* 0x000fca00078e00ff */
[----:B------:R-:W-:-:S04]  /*4890*/  LOP3.LUT R33, R70, 0x38, R51, 0xf8, !PT ;  /* 0x0000003846217812 */ /* 0x000fc800078ef833 */
[----:B------:R-:W-:-:S05]  /*48a0*/  LOP3.LUT R33, R33, R98, RZ, 0x3c, !PT ;  /* 0x0000006221217212 */ /* 0x000fca00078e3cff */
[----:B--2---:R-:W-:Y:S02]  /*48b0*/  IMAD.IADD R35, R34, 0x1, R33 ;  /* 0x0000000122237824 */ /* 0x004fe400078e0221 */
[C---:B------:R-:W-:Y:S02]  /*48c0*/  IMAD R33, R18.reuse, 0x2000, R3 ;  /* 0x0000200012217824 */ /* 0x040fe400078e0203 */
        /* <DEDUP_REMOVED lines=35> */
[--C-:B------:R-:W-:Y:S02]  /*4b00*/  HADD2.F32 R46, -RZ, R45.reuse.H0_H0 ;  /* 0x2000002dff2e7230 */ /* 0x100fe40000004100 */
[----:B------:R-:W-:Y:S01]  /*4b10*/  HADD2.F32 R45, -RZ, R45.H1_H1 ;  /* 0x3000002dff2d7230 */ /* 0x000fe20000004100 */
[----:B------:R-:W-:Y:S01]  /*4b20*/  F2FP.F16.F32.PACK_AB R35, R35, R32 ;  /* 0x000000202323723e */ /* 0x000fe200000000ff */
[----:B------:R-:W-:-:S02]  /*4b30*/  HADD2.F32 R39, -RZ, R37.H0_H0 ;  /* 0x20000025ff277230 */ /* 0x000fc40000004100 */
[----:B------:R-:W-:Y:S02]  /*4b40*/  HADD2.F32 R92, -RZ, R55.H0_H0 ;  /* 0x20000037ff5c7230 */ /* 0x000fe40000004100 */
[----:B------:R-:W-:Y:S02]  /*4b50*/  HADD2.F32 R53, -RZ, R105.H1_H1 ;  /* 0x30000069ff357230 */ /* 0x000fe40000004100 */
[----:B------:R-:W-:Y:S02]  /*4b60*/  HADD2.F32 R37, -RZ, R37.H1_H1 ;  /* 0x30000025ff257230 */ /* 0x000fe40000004100 */
[----:B------:R-:W-:Y:S01]  /*4b70*/  FMUL.FTZ R100, R45, R92 ;  /* 0x0000005c2d647220 */ /* 0x000fe20000410000 */
[----:B------:R-:W-:Y:S02]  /*4b80*/  HADD2.F32 R54, -RZ, R93.H0_H0 ;  /* 0x2000005dff367230 */ /* 0x000fe40000004100 */
[----:B------:R-:W-:Y:S01]  /*4b90*/  FMUL.FTZ R94, R46, R53 ;  /* 0x000000352e5e7220 */ /* 0x000fe20000410000 */
[----:B------:R-:W-:-:S02]  /*4ba0*/  HADD2.F32 R47, -RZ, R103.H1_H1 ;  /* 0x30000067ff2f7230 */ /* 0x000fc40000004100 */
[----:B------:R-:W-:Y:S01]  /*4bb0*/  FMUL.FTZ R92, R37, R92 ;  /* 0x0000005c255c7220 */ /* 0x000fe20000410000 */
[----:B------:R-:W-:Y:S01]  /*4bc0*/  FMUL.FTZ R53, R39, R53 ;  /* 0x0000003527357220 */ /* 0x000fe20000410000 */
[-C--:B------:R-:W-:Y:S01]  /*4bd0*/  FFMA.FTZ R93, R37, R54.reuse, -R100 ;  /* 0x00000036255d7223 */ /* 0x080fe20000010864 */
[----:B------:R-:W-:Y:S02]  /*4be0*/  HADD2.F32 R44, -RZ, R44.H0_H0 ;  /* 0x2000002cff2c7230 */ /* 0x000fe40000004100 */
[-C--:B------:R-:W-:Y:S01]  /*4bf0*/  FFMA.FTZ R94, R39, R47.reuse, -R94 ;  /* 0x0000002f275e7223 */ /* 0x080fe2000001085e */
[----:B------:R-:W-:Y:S01]  /*4c00*/  FFMA.FTZ R100, R45, R54, R92 ;  /* 0x000000362d647223 */ /* 0x000fe2000001005c */
[----:B------:R-:W-:Y:S02]  /*4c10*/  HADD2.F32 R54, -RZ, R105.H0_H0 ;  /* 0x20000069ff367230 */ /* 0x000fe40000004100 */
[----:B------:R-:W-:Y:S01]  /*4c20*/  FFMA.FTZ R55, R46, R47, R53 ;  /* 0x0000002f2e377223 */ /* 0x000fe20000010035 */
        /* <DEDUP_REMOVED lines=10> */
[C---:B------:R-:W-:Y:S01]  /*4cd0*/  FMUL.FTZ R44, R42.reuse, R44 ;  /* 0x0000002c2a2c7220 */ /* 0x040fe20000410000 */
[-C--:B------:R-:W-:Y:S01]  /*4ce0*/  FFMA.FTZ R54, R39, R46.reuse, R54 ;  /* 0x0000002e27367223 */ /* 0x080fe20000010036 */
[----:B------:R-:W-:Y:S01]  /*4cf0*/  FFMA.FTZ R92, R37, R46, -R92 ;  /* 0x0000002e255c7223 */ /* 0x000fe2000001085c */
[-C--:B------:R-:W-:Y:S01]  /*4d00*/  FFMA.FTZ R45, R42, R52.reuse, -R45 ;  /* 0x000000342a2d7223 */ /* 0x080fe2000001082d */
[----:B------:R-:W-:Y:S01]  /*4d10*/  FFMA.FTZ R47, R43, R52, R44 ;  /* 0x000000342b2f7223 */ /* 0x000fe2000001002c */
[----:B------:R-:W-:-:S02]  /*4d20*/  HADD2.F32 R42, -RZ, R104.H0_H0 ;  /* 0x20000068ff2a7230 */ /* 0x000fc40000004100 */
[----:B------:R-:W-:Y:S01]  /*4d30*/  HADD2.F32 R39, -RZ, R38.H0_H0 ;  /* 0x20000026ff277230 */ /* 0x000fe20000004100 */
[----:B------:R-:W-:Y:S01]  /*4d40*/  F2FP.F16.F32.PACK_AB R32, R45, R92 ;  /* 0x0000005c2d20723e */ /* 0x000fe200000000ff */
[----:B------:R-:W-:Y:S02]  /*4d50*/  HADD2.F32 R104, -RZ, R104.H1_H1 ;  /* 0x30000068ff687230 */ /* 0x000fe40000004100 */
[----:B------:R-:W-:Y:S02]  /*4d60*/  HADD2.F32 R43, -RZ, R41.H0_H0 ;  /* 0x20000029ff2b7230 */ /* 0x000fe40000004100 */
[----:B------:R-:W-:Y:S02]  /*4d70*/  HADD2.F32 R37, -RZ, R34.H0_H0 ;  /* 0x20000022ff257230 */ /* 0x000fe40000004100 */
[----:B------:R-:W-:Y:S02]  /*4d80*/  HADD2.F32 R38, -RZ, R38.H1_H1 ;  /* 0x30000026ff267230 */ /* 0x000fe40000004100 */
[----:B------:R-:W-:-:S02]  /*4d90*/  HADD2.F32 R34, -RZ, R34.H1_H1 ;  /* 0x30000022ff227230 */ /* 0x000fc40000004100 */
        /* <DEDUP_REMOVED lines=16> */
.L_x_11622:
[----:B------:R-:W-:Y:S05]  /*4ea0*/  BSYNC B1 ;  /* 0x0000000000017941 */ /* 0x000fea0003800000 */
.L_x_11621:
        /* <DEDUP_REMOVED lines=10> */
.L_x_11588:
[----:B------:R-:W-:-:S06]  /*4f50*/  UISETP.NE.AND UP0, UPT, UR37, 0x3, UPT ;  /* 0x000000032500788c */ /* 0x000fcc000bf05270 */
[----:B------:R-:W-:-:S13]  /*4f60*/  PLOP3.LUT P3, PT, PT, PT, UP0, 0x80, 0x0 ;  /* 0x000000000000781c */ /* 0x000fda0003f6f008 */
[----:B------:R-:W-:Y:S05]  /*4f70*/  @!P3 BRA `(.L_x_11623) ;  /* 0x000000000004b947 */ /* 0x000fea0003800000 */
[----:B------:R-:W-:Y:S01]  /*4f80*/  BPT.TRAP 0x1 ;  /* 0x000000040000795c */ /* 0x000fe20000300000 */
.L_x_11623:
        /* <DEDUP_REMOVED lines=8> */
.L_x_11905:
[----:B------:R-:W-:Y:S05]  /*5010*/  BSYNC B1 ;  /* 0x0000000000017941 */ /* 0x000fea0003800000 */
.L_x_11624:
[----:B------:R-:W-:Y:S01]  /*5020*/  ISETP.GE.AND P4, PT, R17, R96, PT ;  /* 0x000000601100720c */ /* 0x000fe20003f86270 */
[----:B------:R-:W-:-:S12]  /*5030*/  BSSY B1, `(.L_x_11626) ;  /* 0x0000006000017945 */ /* 0x000fd80003800000 */
[----:B------:R-:W-:Y:S05]  /*5040*/  @P4 BRA `(.L_x_11627) ;  /* 0x0000000000104947 */ /* 0x000fea0003800000 */
[----:B------:R-:W1:Y:S04]  /*5050*/  @!P1 LDS.128 R32, [R89+0xe000] ;  /* 0x00e0000059209984 */ /* 0x000e680000000c00 */
[----:B------:R-:W2:Y:S04]  /*5060*/  @!P2 LDS.128 R36, [R88+0xe000] ;  /* 0x00e000005824a984 */ /* 0x000ea80000000c00 */
[----:B-1----:R1:W-:Y:S04]  /*5070*/  @!P1 STG.E.128 desc[UR38][R42.64], R32 ;  /* 0x000000202a009986 */ /* 0x0023e8000c101d26 */
[----:B--2---:R1:W-:Y:S02]  /*5080*/  @!P2 STG.E.128 desc[UR38][R42.64+0x40], R36 ;  /* 0x000040242a00a986 */ /* 0x0043e4000c101d26 */
.L_x_11627:
[----:B------:R-:W-:Y:S05]  /*5090*/  BSYNC B1 ;  /* 0x0000000000017941 */ /* 0x000fea0003800000 */
.L_x_11626:
[----:B-1----:R-:W-:-:S05]  /*50a0*/  VIADD R32, R17, 0x60 ;  /* 0x0000006011207836 */ /* 0x002fca0000000000 */
[----:B------:R-:W-:-:S13]  /*50b0*/  ISETP.GE.AND P4, PT, R32, R96, PT ;  /* 0x000000602000720c */ /* 0x000fda0003f86270 */
[----:B------:R-:W-:Y:S05]  /*50c0*/  @P4 BRA `(.L_x_11605) ;  /* 0x0000000000104947 */ /* 0x000fea0003800000 */
[----:B------:R-:W1:Y:S04]  /*50d0*/  @!P1 LDS.128 R32, [R89+0x11000] ;  /* 0x0110000059209984 */ /* 0x000e680000000c00 */
[----:B------:R-:W2:Y:S04]  /*50e0*/  @!P2 LDS.128 R36, [R88+0x11000] ;  /* 0x011000005824a984 */ /* 0x000ea80000000c00 */
[----:B-1----:R1:W-:Y:S04]  /*50f0*/  @!P1 STG.E.128 desc[UR38][R40.64], R32 ;  /* 0x0000002028009986 */ /* 0x0023e8000c101d26 */
[----:B--2---:R1:W-:Y:S02]  /*5100*/  @!P2 STG.E.128 desc[UR38][R40.64+0x40], R36 ;  /* 0x000040242800a986 */ /* 0x0043e4000c101d26 */
.L_x_11605:
[----:B------:R-:W-:Y:S05]  /*5110*/  BSYNC B0 ;  /* 0x0000000000007941 */ /* 0x000fea0003800000 */
.L_x_11587:
        /* <DEDUP_REMOVED lines=17> */
.L_x_11629:
[----:B------:R-:W-:Y:S05]  /*5230*/  BSYNC B0 ;  /* 0x0000000000007941 */ /* 0x000fea0003800000 */
.L_x_11628:
[----:B------:R-:W2:Y:S01]  /*5240*/  SYNCS.PHASECHK.TRANS64.TRYWAIT P3, [R85+URZ+0x168b0], R97 ;  /* 0x0168b061550075a7 */ /* 0x000ea2000806017f */
[----:B------:R-:W-:Y:S01]  /*5250*/  ULDC UR40, c[0x0][0x2e4] ;  /* 0x0000b90000287ab9 */ /* 0x000fe20000000800 */
[----:B------:R-:W-:Y:S01]  /*5260*/  ULDC.64 UR44, c[0x0][0x318] ;  /* 0x0000c600002c7ab9 */ /* 0x000fe20000000a00 */
[----:B------:R-:W-:Y:S01]  /*5270*/  ULDC.64 UR42, c[0x0][0x308] ;  /* 0x0000c200002a7ab9 */ /* 0x000fe20000000a00 */
[----:B------:R-:W-:Y:S01]  /*5280*/  BSSY B0, `(.L_x_11630) ;  /* 0x0000003000007945 */ /* 0x000fe20003800000 */
[----:B------:R-:W-:-:S03]  /*5290*/  IMAD.WIDE R36, R25, 0x80, R10 ;  /* 0x0000008019247825 */ /* 0x000fc600078e020a */
[----:B--2---:R-:W-:Y:S05]  /*52a0*/  @!P3 BRA `(.L_x_11631) ;  /* 0x0000016800c0b947 */ /* 0x004fea0003800000 */
.L_x_11906:
[----:B------:R-:W-:Y:S05]  /*52b0*/  BSYNC B0 ;  /* 0x0000000000007941 */ /* 0x000fea0003800000 */
.L_x_11630:
        /* <DEDUP_REMOVED lines=17> */
.L_x_11633:
[----:B------:R-:W-:Y:S05]  /*53d0*/  BSYNC B0 ;  /* 0x0000000000007941 */ /* 0x000fea0003800000 */
.L_x_11632:
[----:B-1-3--:R-:W-:Y:S01]  /*53e0*/  VIADD R32, R17, 0x60 ;  /* 0x0000006011207836 */ /* 0x00afe20000000000 */
[----:B------:R-:W-:Y:S04]  /*53f0*/  BSSY B0, `(.L_x_11634) ;  /* 0x0000013000007945 */ /* 0x000fe80003800000 */
[----:B------:R-:W-:-:S13]  /*5400*/  ISETP.GE.AND P3, PT, R32, R96, PT ;  /* 0x000000602000720c */ /* 0x000fda0003f66270 */
[----:B------:R-:W-:Y:S05]  /*5410*/  @P3 BRA `(.L_x_11635) ;  /* 0x0000000000403947 */ /* 0x000fea0003800000 */
[----:B------:R-:W-:Y:S01]  /*5420*/  IADD3 R35, P3, R36, 0x60, RZ ;  /* 0x0000006024237810 */ /* 0x000fe20007f7e0ff */
        /* <DEDUP_REMOVED lines=15> */
.L_x_11635:
[----:B------:R-:W-:Y:S05]  /*5520*/  BSYNC B0 ;  /* 0x0000000000007941 */ /* 0x000fea0003800000 */
.L_x_11634:
[----:B-1----:R-:W3:Y:S01]  /*5530*/  LDL.LU R33, [R1+0x10] ;  /* 0x0000100001217983 */ /* 0x002ee20000300800 */
[----:B------:R-:W-:Y:S01]  /*5540*/  VIADD R18, R18, 0x1 ;  /* 0x0000000112127836 */ /* 0x000fe20000000000 */
[----:B------:R-:W-:Y:S01]  /*5550*/  LOP3.LUT P5, RZ, R22, 0x2, RZ, 0xc0, !PT ;  /* 0x0000000216ff7812 */ /* 0x000fe200078ac0ff */
        /* <DEDUP_REMOVED lines=13> */
[----:B---3--:R-:W-:-:S05]  /*5630*/  LOP3.LUT R33, R33, R32, RZ, 0x3c, !PT ;  /* 0x0000002021217212 */ /* 0x008fca00078e3cff */
[----:B------:R0:W-:Y:S01]  /*5640*/  STL [R1+0x10], R33 ;  /* 0x0000102101007387 */ /* 0x0001e20000100800 */
[----:B------:R-:W-:Y:S05]  /*5650*/  @P5 BRA `(.L_x_11636) ;  /* 0xffffffcc00545947 */ /* 0x000fea000383ffff */
[----:B0-----:R-:W0:Y:S01]  /*5660*/  S2R R33, SR_TID.X ;  /* 0x0000000000217919 */ /* 0x001e220000002100 */
[----:B------:R-:W-:Y:S02]  /*5670*/  PLOP3.LUT P0, PT, PT, PT, PT, 0x8, 0x0 ;  /* 0x000000000000781c */ /* 0x000fe40003f0e170 */
[----:B0-----:R-:W-:-:S04]  /*5680*/  SHF.R.U32.HI R33, RZ, 0x7, R33 ;  /* 0x00000007ff217819 */ /* 0x001fc80000011621 */
[----:B------:R-:W-:-:S13]  /*5690*/  ISETP.NE.AND P5, PT, R33, 0x1, PT ;  /* 0x000000012100780c */ /* 0x000fda0003fa5270 */
[----:B------:R-:W-:Y:S06]  /*56a0*/  @!P5 BAR.ARV 0x9, 0x100 ;  /* 0x024400000000db1d */ /* 0x000fec0000002000 */
.L_x_11582:
[----:B------:R-:W1:Y:S02]  /*56b0*/  LDC.64 R4, c[0x0][0x9e0] ;  /* 0x00027800ff047b82 */ /* 0x000e640000000a00 */
[----:B-1----:R-:W-:Y:S01]  /*56c0*/  ISETP.GE.AND P1, PT, R5, 0x1, PT ;  /* 0x000000010500780c */ /* 0x002fe20003f26270 */
[----:B------:R-:W-:-:S12]  /*56d0*/  @P0 BRA `(.L_x_11637) ;  /* 0x00000000000c0947 */ /* 0x000fd80003800000 */
[----:B------:R-:W1:Y:S01]  /*56e0*/  FENCE.VIEW.ASYNC.G ;  /* 0x00000000000073c6 */ /* 0x000e620000000100 */
[----:B------:R-:W-:Y:S05]  /*56f0*/  WARPSYNC.ALL ;  /* 0x0000000000007948 */ /* 0x000fea0003800000 */
[----:B-1----:R-:W-:Y:S06]  /*5700*/  BAR.ARV 0xc, 0x1a0 ;  /* 0x0306800000007b1d */ /* 0x002fec0000002000 */
.L_x_11637:
        /* <DEDUP_REMOVED lines=13> */
.L_x_11640:
[----:B------:R-:W-:-:S13]  /*57e0*/  ISETP.NE.AND P0, PT, R5, 0x1, PT ;  /* 0x000000010500780c */ /* 0x000fda0003f05270 */
[----:B------:R-:W1:Y:S02]  /*57f0*/  @P0 LDC.64 R6, c[0x0][0x9e8] ;  /* 0x00027a00ff060b82 */ /* 0x000e640000000a00 */
[----:B-1----:R-:W-:-:S05]  /*5800*/  @P0 IMAD.HI.U32 R4, R3, R6, RZ ;  /* 0x0000000603040227 */ /* 0x002fca00078e00ff */
[----:B------:R-:W-:-:S07]  /*5810*/  @P0 SHF.R.U32.HI R3, RZ, R7, R4 ;  /* 0x00000007ff030219 */ /* 0x000fce0000011604 */
.L_x_11641:
[----:B------:R-:W-:Y:S05]  /*5820*/  BSYNC B0 ;  /* 0x0000000000007941 */ /* 0x000fea0003800000 */
.L_x_11639:
[----:B------:R-:W-:-:S05]  /*5830*/  IMAD R3, R3, R5, R5 ;  /* 0x0000000503037224 */ /* 0x000fca00078e0205 */
[----:B------:R-:W-:-:S07]  /*5840*/  VIMNMX R0, R0, R3, PT ;  /* 0x0000000300007248 */ /* 0x000fce0003fe0100 */
.L_x_11638:
        /* <DEDUP_REMOVED lines=18> */
.L_x_11644:
[----:B------:R-:W-:-:S13]  /*5970*/  ISETP.NE.AND P0, PT, R5, 0x1, PT ;  /* 0x000000010500780c */ /* 0x000fda0003f05270 */
[----:B------:R-:W1:Y:S02]  /*5980*/  @P0 LDC.64 R6, c[0x0][0x9e8] ;  /* 0x00027a00ff060b82 */ /* 0x000e640000000a00 */
[----:B-1----:R-:W-:-:S05]  /*5990*/  @P0 IMAD.HI.U32 R6, R27, R6, RZ ;  /* 0x000000061b060227 */ /* 0x002fca00078e00ff */
[----:B------:R-:W-:-:S07]  /*59a0*/  @P0 SHF.R.U32.HI R27, RZ, R7, R6 ;  /* 0x00000007ff1b0219 */ /* 0x000fce0000011606 */
.L_x_11645:
[----:B------:R-:W-:Y:S05]  /*59b0*/  BSYNC B0 ;  /* 0x0000000000007941 */ /* 0x000fea0003800000 */
.L_x_11643:
[----:B------:R-:W-:-:S05]  /*59c0*/  IMAD R27, R27, R5, RZ ;  /* 0x000000051b1b7224 */ /* 0x000fca00078e02ff */
[----:B------:R-:W-:-:S07]  /*59d0*/  VIMNMX R0, R0, R27, !PT ;  /* 0x0000001b00007248 */ /* 0x000fce0007fe0100 */
.L_x_11642:
[----:B------:R-:W-:Y:S01]  /*59e0*/  SHF.R.S32.HI R3, RZ, 0x1f, R0 ;  /* 0x0000001fff037819 */ /* 0x000fe20000011400 */
[----:B------:R-:W-:Y:S01]  /*59f0*/  IMAD.MOV.U32 R21, RZ, RZ, RZ ;  /* 0x000000ffff157224 */ /* 0x000fe200078e00ff */
[----:B------:R-:W-:Y:S02]  /*5a00*/  PLOP3.LUT P0, PT, PT, PT, PT, 0x80, 0x0 ;  /* 0x000000000000781c */ /* 0x000fe40003f0f070 */
[----:B------:R-:W-:Y:S02]  /*5a10*/  CS2R R28, SRZ ;  /* 0x00000000001c7805 */ /* 0x000fe4000001ff00 */
[----:B------:R-:W-:Y:S02]  /*5a20*/  LEA.HI R3, R3, R0, RZ, 0x7 ;  /* 0x0000000003037211 */ /* 0x000fe400078f38ff */
[----:B0-----:R-:W-:Y:S01]  /*5a30*/  CS2R R14, SRZ ;  /* 0x00000000000e7805 */ /* 0x001fe2000001ff00 */
[----:B------:R-:W-:Y:S01]  /*5a40*/  IMAD.MOV.U32 R118, RZ, RZ, RZ ;  /* 0x000000ffff767224 */ /* 0x000fe200078e00ff */
        /* <DEDUP_REMOVED lines=20> */
[----:B0-----:R-:W-:Y:S06]  /*5b90*/  @!P1 BRA `(.L_x_11646) ;  /* 0x000000f000589947 */ /* 0x001fec0003800000 */
        /* <DEDUP_REMOVED lines=9> */
.L_x_11909:
[----:B------:R-:W1:Y:S01]  /*5c30*/  LDL R3, [R1+0xc] ;  /* 0x00000c0001037983 */ /* 0x000e620000100800 */
[----:B------:R-:W-:Y:S01]  /*5c40*/  LOP3.LUT R22, R22, 0xfffffffe, RZ, 0xc0, !PT ;  /* 0xfffffffe16167812 */ /* 0x000fe200078ec0ff */
[----:B------:R-:W-:Y:S01]  /*5c50*/  BSSY B6, `(.L_x_11648) ;  /* 0x000001b000067945 */ /* 0x000fe20003800000 */
[----:B-1----:R-:W-:-:S05]  /*5c60*/  IMAD.HI R0, R3, 0x55555556, RZ ;  /* 0x5555555603007827 */ /* 0x002fca00078e02ff */
[----:B------:R-:W-:-:S05]  /*5c70*/  LEA.HI R0, R0, R0, RZ, 0x1 ;  /* 0x0000000000007211 */ /* 0x000fca00078f08ff */
[----:B------:R-:W-:Y:S02]  /*5c80*/  IMAD R0, R0, -0x3, R3 ;  /* 0xfffffffd00007824 */ /* 0x000fe400078e0203 */
[----:B------:R-:W-:-:S04]  /*5c90*/  VIADD R3, R2, 0x8400 ;  /* 0x0000840002037836 */ /* 0x000fc80000000000 */
[----:B------:R-:W-:Y:S01]  /*5ca0*/  IMAD R0, R0, 0x2000, R3 ;  /* 0x0000200000007824 */ /* 0x000fe200078e0203 */
[----:B------:R-:W-:-:S04]  /*5cb0*/  LOP3.LUT P0, RZ, R3, 0x3ff, RZ, 0xc0, !PT ;  /* 0x000003ff03ff7812 */ /* 0x000fc8000780c0ff */
[----:B------:R-:W-:-:S04]  /*5cc0*/  SHF.R.U32.HI R0, RZ, 0x4, R0 ;  /* 0x00000004ff007819 */ /* 0x000fc80000011600 */
[----:B------:R-:W-:-:S05]  /*5cd0*/  LOP3.LUT R25, R0, 0x3fff, RZ, 0xc0, !PT ;  /* 0x00003fff00197812 */ /* 0x000fca00078ec0ff */
[----:B------:R-:W-:Y:S01]  /*5ce0*/  @P0 LOP3.LUT R22, R22, 0x1, RZ, 0xfc, !PT ;  /* 0x0000000116160812 */ /* 0x000fe200078efcff */
[----:B------:R-:W-:Y:S06]  /*5cf0*/  @!P0 BRA `(.L_x_11649) ;  /* 0x0000000000408947 */ /* 0x000fec0003800000 */
        /* <DEDUP_REMOVED lines=16> */
.L_x_11649:
[----:B------:R-:W-:Y:S05]  /*5e00*/  BSYNC B6 ;  /* 0x0000000000067941 */ /* 0x000fea0003800000 */
.L_x_11648:
[----:B------:R-:W-:Y:S02]  /*5e10*/  ULDC UR4, c[0x0][0x3d4] ;  /* 0x0000f50000047ab9 */ /* 0x000fe40000000800 */
[----:B------:R-:W-:-:S13]  /*5e20*/  ISETP.LT.AND P0, PT, RZ, UR4, PT ;  /* 0x00000004ff007c0c */ /* 0x000fda000bf01270 */
[----:B------:R-:W-:Y:S05]  /*5e30*/  @P0 BRA `(.L_x_11650) ;  /* 0x0000000000400947 */ /* 0x000fea0003800000 */
[----:B------:R-:W3:Y:S02]  /*5e40*/  LDL R20, [R1+0x38] ;  /* 0x0000380001147983 */ /* 0x000ee40000100800 */
[----:B---3--:R-:W-:-:S04]  /*5e50*/  LEA.HI R0, R20, R20, RZ, 0x1 ;  /* 0x0000001414007211 */ /* 0x008fc800078f08ff */
        /* <DEDUP_REMOVED lines=8> */
.L_x_11653:
[----:B---3--:R3:W4:Y:S02]  /*5ee0*/  SYNCS.PHASECHK.TRANS64.TRYWAIT P0, [R2+URZ+0x16800], R3 ;  /* 0x01680003020075a7 */ /* 0x008724000800017f */
[----:B----4-:R-:W-:Y:S05]  /*5ef0*/  @!P0 NANOSLEEP.SYNCS 0x989680 ;  /* 0x009896800000895d */ /* 0x010fea0003900000 */
[----:B------:R-:W4:Y:S02]  /*5f00*/  @!P0 SYNCS.PHASECHK.TRANS64 P0, [R2+URZ+0x16800], R3 ;  /* 0x01680003020085a7 */ /* 0x000f24000800007f */
[----:B----4-:R-:W-:Y:S05]  /*5f10*/  @!P0 BRA `(.L_x_11653) ;  /* 0xfffffffc00f08947 */ /* 0x010fea000383ffff */
.L_x_11652:
[----:B------:R-:W-:Y:S05]  /*5f20*/  BSYNC B0 ;  /* 0x0000000000007941 */ /* 0x000fea0003800000 */
.L_x_11651:
[----:B------:R-:W-:Y:S05]  /*5f30*/  BRA `(.L_x_11654) ;  /* 0x00000030001c7947 */ /* 0x000fea0003800000 */
.L_x_11650:
[----:B------:R-:W1:Y:S01]  /*5f40*/  S2R R0, SR_TID.X ;  /* 0x0000000000007919 */ /* 0x000e620000002100 */
[----:B------:R-:W-:Y:S01]  /*5f50*/  SHF.R.S32.HI R10, RZ, 0x1f, R17 ;  /* 0x0000001fff0a7819 */ /* 0x000fe20000011411 */
[----:B------:R-:W-:Y:S01]  /*5f60*/  ULDC.64 UR4, c[0x0][0x3d8] ;  /* 0x0000f60000047ab9 */ /* 0x000fe20000000a00 */
[----:B------:R-:W-:Y:S01]  /*5f70*/  ULDC.64 UR6, c[0x0][0x3e8] ;  /* 0x0000fa0000067ab9 */ /* 0x000fe20000000a00 */
[----:B------:R-:W-:Y:S01]  /*5f80*/  LOP3.LUT P4, RZ, R22, 0x1, RZ, 0xc0, !PT ;  /* 0x0000000116ff7812 */ /* 0x000fe2000788c0ff */
[----:B-----5:R-:W-:Y:S01]  /*5f90*/  IMAD.WIDE.U32 R44, R23, UR4, RZ ;  /* 0x00000004172c7c25 */ /* 0x020fe2000f8e00ff */
[----:B------:R-:W-:Y:S03]  /*5fa0*/  BSSY B6, `(.L_x_11655) ;  /* 0x0000033000067945 */ /* 0x000fe60003800000 */
[C---:B------:R-:W-:Y:S02]  /*5fb0*/  IMAD R6, R10.reuse, UR4, RZ ;  /* 0x000000040a067c24 */ /* 0x040fe4000f8e02ff */
[----:B------:R-:W-:-:S02]  /*5fc0*/  IMAD R10, R10, UR6, RZ ;  /* 0x000000060a0a7c24 */ /* 0x000fc4000f8e02ff */
[----:B------:R-:W-:Y:S02]  /*5fd0*/  IMAD R37, R17, UR5, R6 ;  /* 0x0000000511257c24 */ /* 0x000fe4000f8e0206 */
[----:B------:R-:W-:-:S04]  /*5fe0*/  IMAD.WIDE.U32 R42, R23, UR6, RZ ;  /* 0x00000006172a7c25 */ /* 0x000fc8000f8e00ff */
[----:B------:R-:W-:Y:S02]  /*5ff0*/  IMAD R47, R17, UR7, R10 ;  /* 0x00000007112f7c24 */ /* 0x000fe4000f8e020a */
[----:B-1----:R-:W-:-:S05]  /*6000*/  VIADD R0, R0, 0xffffff80 ;  /* 0xffffff8000007836 */ /* 0x002fca0000000000 */
[----:B------:R-:W-:-:S04]  /*6010*/  SHF.R.S32.HI R38, RZ, 0x1f, R0 ;  /* 0x0000001fff267819 */ /* 0x000fc80000011400 */
[----:B------:R-:W-:-:S04]  /*6020*/  LEA.HI R38, R38, R0, RZ, 0x2 ;  /* 0x0000000026267211 */ /* 0x000fc800078f10ff */
[----:B------:R-:W-:-:S05]  /*6030*/  LOP3.LUT R38, R38, 0xfffffffc, RZ, 0xc0, !PT ;  /* 0xfffffffc26267812 */ /* 0x000fca00078ec0ff */
[----:B------:R-:W-:Y:S01]  /*6040*/  IMAD.IADD R38, R0, 0x1, -R38 ;  /* 0x0000000100267824 */ /* 0x000fe200078e0a26 */
[----:B------:R-:W-:-:S03]  /*6050*/  SHF.R.S32.HI R0, RZ, 0x1f, R23 ;  /* 0x0000001fff007819 */ /* 0x000fc60000011417 */
[C---:B------:R-:W-:Y:S02]  /*6060*/  IMAD.SHL.U32 R28, R38.reuse, 0x4, RZ ;  /* 0x00000004261c7824 */ /* 0x040fe400078e00ff */
[----:B------:R-:W-:Y:S02]  /*6070*/  IMAD.SHL.U32 R40, R38, 0x8, RZ ;  /* 0x0000000826287824 */ /* 0x000fe400078e00ff */
[C---:B------:R-:W-:Y:S01]  /*6080*/  IMAD R4, R0.reuse, UR4, RZ ;  /* 0x0000000400047c24 */ /* 0x040fe2000f8e02ff */
[----:B------:R-:W-:Y:S01]  /*6090*/  SHF.R.S32.HI R29, RZ, 0x1f, R28 ;  /* 0x0000001fff1d7819 */ /* 0x000fe2000001141c */
[----:B------:R-:W-:Y:S01]  /*60a0*/  IMAD R0, R0, UR6, RZ ;  /* 0x0000000600007c24 */ /* 0x000fe2000f8e02ff */
[----:B------:R-:W-:Y:S01]  /*60b0*/  SHF.R.S32.HI R41, RZ, 0x1f, R40 ;  /* 0x0000001fff297819 */ /* 0x000fe20000011428 */
[----:B------:R-:W-:Y:S02]  /*60c0*/  IMAD R27, R23, UR5, R4 ;  /* 0x00000005171b7c24 */ /* 0x000fe4000f8e0204 */
[----:B------:R-:W-:-:S04]  /*60d0*/  IMAD.WIDE.U32 R4, R17, UR4, R28 ;  /* 0x0000000411047c25 */ /* 0x000fc8000f8e001c */
[----:B------:R-:W-:Y:S01]  /*60e0*/  IMAD R3, R23, UR7, R0 ;  /* 0x0000000717037c24 */ /* 0x000fe2000f8e0200 */
[----:B--2---:R-:W-:Y:S01]  /*60f0*/  IADD3 R34, P0, R4, R44, RZ ;  /* 0x0000002c04227210 */ /* 0x004fe20007f1e0ff */
[----:B------:R-:W-:-:S04]  /*6100*/  IMAD.WIDE.U32 R6, R17, UR6, R28 ;  /* 0x0000000611067c25 */ /* 0x000fc8000f8e001c */
[----:B------:R-:W-:Y:S01]  /*6110*/  IMAD.WIDE.U32 R8, R17, UR4, R40 ;  /* 0x0000000411087c25 */ /* 0x000fe2000f8e0028 */
[----:B------:R-:W-:-:S03]  /*6120*/  IADD3 R32, P1, R6, R42, RZ ;  /* 0x0000002a06207210 */ /* 0x000fc60007f3e0ff */
[----:B------:R-:W-:Y:S01]  /*6130*/  IMAD.WIDE.U32 R10, R17, UR6, R40 ;  /* 0x00000006110a7c25 */ /* 0x000fe2000f8e0028 */
[----:B------:R-:W-:-:S03]  /*6140*/  IADD3 R31, P2, R8, R44, RZ ;  /* 0x0000002c081f7210 */ /* 0x000fc60007f5e0ff */
[----:B------:R-:W-:Y:S01]  /*6150*/  IMAD.IADD R27, R27, 0x1, R45 ;  /* 0x000000011b1b7824 */ /* 0x000fe200078e022d */
[----:B------:R-:W-:Y:S01]  /*6160*/  IADD3 R39, P3, R10, R42, RZ ;  /* 0x0000002a0a277210 */ /* 0x000fe20007f7e0ff */
[----:B------:R-:W-:-:S03]  /*6170*/  IMAD.IADD R23, R3, 0x1, R43 ;  /* 0x0000000103177824 */ /* 0x000fc600078e022b */
[----:B------:R-:W-:Y:S02]  /*6180*/  IADD3.X R35, R27, R5, R37, P0, !PT ;  /* 0x000000051b237210 */ /* 0x000fe400007fe425 */
[----:B------:R-:W-:Y:S02]  /*6190*/  IADD3.X R33, R23, R7, R47, P1, !PT ;  /* 0x0000000717217210 */ /* 0x000fe40000ffe42f */
[----:B------:R-:W-:Y:S02]  /*61a0*/  IADD3.X R37, R27, R37, R9, P2, !PT ;  /* 0x000000251b257210 */ /* 0x000fe400017fe409 */
[----:B------:R-:W-:Y:S01]  /*61b0*/  IADD3.X R47, R23, R47, R11, P3, !PT ;  /* 0x0000002f172f7210 */ /* 0x000fe20001ffe40b */
        /* <DEDUP_REMOVED lines=17> */
.L_x_11656:
[----:B------:R-:W-:Y:S05]  /*62d0*/  BSYNC B6 ;  /* 0x0000000000067941 */ /* 0x000fea0003800000 */
.L_x_11655:
[----:B------:R-:W2:Y:S01]  /*62e0*/  LDL R36, [R1+0x4] ;  /* 0x0000040001247983 */ /* 0x000ea20000100800 */
[----:B------:R-:W1:Y:S01]  /*62f0*/  LDC.64 R10, c[0x0][0x3d8] ;  /* 0x0000f600ff0a7b82 */ /* 0x000e620000000a00 */
[----:B------:R-:W-:Y:S02]  /*6300*/  ULDC.U8 UR4, c[0x0][0x3f0] ;  /* 0x0000fc0000047ab9 */ /* 0x000fe40000000000 */
[----:B------:R-:W3:Y:S05]  /*6310*/  LDL R30, [R1+0x20] ;  /* 0x00002000011e7983 */ /* 0x000eea0000100800 */
[----:B------:R-:W4:Y:S01]  /*6320*/  LDC.64 R12, c[0x0][0x3e8] ;  /* 0x0000fa00ff0c7b82 */ /* 0x000f220000000a00 */
[----:B------:R-:W-:Y:S01]  /*6330*/  ISETP.NE.AND P0, PT, RZ, UR4, PT ;  /* 0x00000004ff007c0c */ /* 0x000fe2000bf05270 */
[----:B------:R-:W-:Y:S01]  /*6340*/  BSSY B0, `(.L_x_11657) ;  /* 0x00002be000007945 */ /* 0x000fe20003800000 */
[----:B--2---:R-:W-:Y:S01]  /*6350*/  SHF.R.S32.HI R3, RZ, 0x1f, R36 ;  /* 0x0000001fff037819 */ /* 0x004fe20000011424 */
[----:B-1----:R-:W-:-:S04]  /*6360*/  IMAD.WIDE.U32 R8, R36, R10, RZ ;  /* 0x0000000a24087225 */ /* 0x002fc800078e00ff */
[C---:B------:R-:W-:Y:S02]  /*6370*/  IMAD R0, R3.reuse, R10, RZ ;  /* 0x0000000a03007224 */ /* 0x040fe400078e02ff */
[-C--:B----4-:R-:W-:Y:S02]  /*6380*/  IMAD R4, R3, R12.reuse, RZ ;  /* 0x0000000c03047224 */ /* 0x090fe400078e02ff */
[----:B------:R-:W-:-:S04]  /*6390*/  IMAD.WIDE.U32 R20, R36, R12, RZ ;  /* 0x0000000c24147225 */ /* 0x000fc800078e00ff */
[C---:B------:R-:W-:Y:S02]  /*63a0*/  IMAD R3, R36.reuse, R11, R0 ;  /* 0x0000000b24037224 */ /* 0x040fe400078e0200 */
[C---:B------:R-:W-:Y:S02]  /*63b0*/  IMAD R5, R36.reuse, R13, R4 ;  /* 0x0000000d24057224 */ /* 0x040fe400078e0204 */
[----:B------:R-:W-:Y:S02]  /*63c0*/  IMAD.IADD R3, R9, 0x1, R3 ;  /* 0x0000000109037824 */ /* 0x000fe400078e0203 */
[----:B------:R-:W-:Y:S02]  /*63d0*/  IMAD.IADD R53, R21, 0x1, R5 ;  /* 0x0000000115357824 */ /* 0x000fe400078e0205 */
[----:B---3--:R-:W-:Y:S02]  /*63e0*/  IMAD R0, R36, -0xc0, R30 ;  /* 0xffffff4024007824 */ /* 0x008fe400078e021e */
[----:B------:R-:W-:-:S04]  /*63f0*/  IMAD.WIDE.U32 R6, R8, 0xc0, RZ ;  /* 0x000000c008067825 */ /* 0x000fc800078e00ff */
[----:B------:R-:W-:-:S04]  /*6400*/  IMAD.WIDE.U32 R4, R20, 0xc0, RZ ;  /* 0x000000c014047825 */ /* 0x000fc800078e00ff */
[----:B------:R-:W-:Y:S02]  /*6410*/  IMAD R51, R3, 0xc0, RZ ;  /* 0x000000c003337824 */ /* 0x000fe400078e02ff */
[----:B------:R-:W-:Y:S01]  /*6420*/  IMAD R53, R53, 0xc0, RZ ;  /* 0x000000c035357824 */ /* 0x000fe200078e02ff */
[----:B0-----:R-:W-:Y:S01]  /*6430*/  VIMNMX R14, R0, 0xc0, PT ;  /* 0x000000c0000e7848 */ /* 0x001fe20003fe0100 */
[----:B------:R-:W-:Y:S02]  /*6440*/  IMAD.IADD R55, R7, 0x1, R51 ;  /* 0x0000000107377824 */ /* 0x000fe400078e0233 */
[----:B------:R-:W-:Y:S01]  /*6450*/  IMAD.IADD R57, R5, 0x1, R53 ;  /* 0x0000000105397824 */ /* 0x000fe200078e0235 */
[----:B------:R-:W-:Y:S06]  /*6460*/  @!P0 BRA `(.L_x_11658) ;  /* 0x00000014008c8947 */ /* 0x000fec0003800000 */
[----:B------:R-:W0:Y:S01]  /*6470*/  LDC R0, c[0x0][0x428] ;  /* 0x00010a00ff007b82 */ /* 0x000e220000000800 */
[C---:B------:R-:W-:Y:S01]  /*6480*/  ISETP.GE.AND P0, PT, R17.reuse, R14, PT ;  /* 0x0000000e1100720c */ /* 0x040fe20003f06270 */
[----:B------:R-:W-:Y:S01]  /*6490*/  BSSY B1, `(.L_x_11659) ;  /* 0x000002a000017945 */ /* 0x000fe20003800000 */
[----:B------:R-:W-:Y:S01]  /*64a0*/  IMAD.MOV.U32 R15, RZ, RZ, R27 ;  /* 0x000000ffff0f7224 */ /* 0x000fe200078e001b */
[----:B------:R-:W-:Y:S01]  /*64b0*/  CS2R R46, SRZ ;  /* 0x00000000002e7805 */ /* 0x000fe2000001ff00 */
[----:B------:R-:W-:Y:S02]  /*64c0*/  IMAD.MOV.U32 R48, RZ, RZ, R42 ;  /* 0x000000ffff307224 */ /* 0x000fe400078e002a */
[----:B------:R-:W-:Y:S01]  /*64d0*/  IMAD.MOV.U32 R49, RZ, RZ, R23 ;  /* 0x000000ffff317224 */ /* 0x000fe200078e0017 */
[----:B0-----:R-:W-:Y:S01]  /*64e0*/  ISETP.NE.AND P2, PT, R0, 0x1, PT ;  /* 0x000000010000780c */ /* 0x001fe20003f45270 */
[----:B------:R-:W-:Y:S02]  /*64f0*/  IMAD R0, R36, 0xc0, R17 ;  /* 0x000000c024007824 */ /* 0x000fe400078e0211 */
[----:B------:R-:W-:-:S02]  /*6500*/  VIADD R36, R17, 0x60 ;  /* 0x0000006011247836 */ /* 0x000fc40000000000 */
[----:B------:R-:W-:Y:S01]  /*6510*/  IMAD R3, R38, 0x60, R0 ;  /* 0x0000006026037824 */ /* 0x000fe200078e0200 */
[----:B------:R-:W-:Y:S02]  /*6520*/  CS2R R38, SRZ ;  /* 0x0000000000267805 */ /* 0x000fe4000001ff00 */
[----:B------:R-:W-:Y:S01]  /*6530*/  ISETP.GE.AND P1, PT, R36, R14, PT ;  /* 0x0000000e2400720c */ /* 0x000fe20003f26270 */
[----:B------:R-:W-:Y:S01]  /*6540*/  IMAD.MOV.U32 R14, RZ, RZ, R44 ;  /* 0x000000ffff0e7224 */ /* 0x000fe200078e002c */
[----:B------:R-:W-:Y:S02]  /*6550*/  CS2R R44, SRZ ;  /* 0x00000000002c7805 */ /* 0x000fe4000001ff00 */
[----:B------:R-:W-:Y:S01]  /*6560*/  CS2R R36, SRZ ;  /* 0x0000000000247805 */ /* 0x000fe2000001ff00 */
[----:B------:R-:W0:Y:S08]  /*6570*/  @P2 LDC R30, c[0x0][0x42c] ;  /* 0x00010b00ff1e2b82 */ /* 0x000e300000000800 */
[----:B------:R-:W1:Y:S01]  /*6580*/  @P2 LDC R31, c[0x0][0x430] ;  /* 0x00010c00ff1f2b82 */ /* 0x000e620000000800 */
[----:B0-----:R-:W-:-:S05]  /*6590*/  @P2 IMAD.HI.U32 R0, R3, R30, RZ ;  /* 0x0000001e03002227 */ /* 0x001fca00078e00ff */
[----:B-1----:R-:W-:Y:S02]  /*65a0*/  @P2 SHF.R.U32.HI R3, RZ, R31, R0 ;  /* 0x0000001fff032219 */ /* 0x002fe40000011600 */
[----:B------:R-:W-:Y:S01]  /*65b0*/  CS2R R30, SRZ ;  /* 0x00000000001e7805 */ /* 0x000fe2000001ff00 */
[----:B------:R-:W-:Y:S06]  /*65c0*/  @P0 BRA `(.L_x_11660) ;  /* 0x0000000000580947 */ /* 0x000fec0003800000 */
[----:B------:R-:W-:Y:S01]  /*65d0*/  VIADD R0, R28, 0x10 ;  /* 0x000000101c007836 */ /* 0x000fe20000000000 */
[----:B------:R-:W-:Y:S01]  /*65e0*/  ULDC UR4, c[0x0][0x3d4] ;  /* 0x0000f50000047ab9 */ /* 0x000fe20000000800 */
[----:B------:R-:W-:Y:S01]  /*65f0*/  IMAD.WIDE.U32 R8, R8, 0xc0, R34 ;  /* 0x000000c008087825 */ /* 0x000fe200078e0022 */
[----:B------:R-:W-:Y:S01]  /*6600*/  ISETP.GE.AND P4, PT, R28, UR4, PT ;  /* 0x000000041c007c0c */ /* 0x000fe2000bf86270 */
[----:B------:R-:W-:Y:S01]  /*6610*/  ULDC.64 UR6, c[0x0][0x3c8] ;  /* 0x0000f20000067ab9 */ /* 0x000fe20000000a00 */
[----:B------:R-:W-:Y:S01]  /*6620*/  ISETP.GE.AND P5, PT, R0, UR4, PT ;  /* 0x0000000400007c0c */ /* 0x000fe2000bfa6270 */
[----:B------:R-:W-:Y:S01]  /*6630*/  IMAD.WIDE.U32 R20, R20, 0xc0, R32 ;  /* 0x000000c014147825 */ /* 0x000fe200078e0020 */
[----:B------:R-:W-:Y:S01]  /*6640*/  ULDC.64 UR8, c[0x0][0x3e0] ;  /* 0x0000f80000087ab9 */ /* 0x000fe20000000a00 */
[----:B------:R-:W-:Y:S02]  /*6650*/  LEA R42, P2, R8, UR6, 0x1 ;  /* 0x00000006082a7c11 */ /* 0x000fe4000f8408ff */
[----:B------:R-:W-:Y:S01]  /*6660*/  CS2R R46, SRZ ;  /* 0x00000000002e7805 */ /* 0x000fe2000001ff00 */
[----:B------:R-:W-:Y:S01]  /*6670*/  IMAD.IADD R23, R51, 0x1, R9 ;  /* 0x0000000133177824 */ /* 0x000fe200078e0209 */
[----:B------:R-:W-:Y:S01]  /*6680*/  LEA R50, P3, R20, UR8, 0x1 ;  /* 0x0000000814327c11 */ /* 0x000fe2000f8608ff */
[----:B------:R-:W-:Y:S01]  /*6690*/  IMAD.IADD R9, R53, 0x1, R21 ;  /* 0x0000000135097824 */ /* 0x000fe200078e0215 */
[----:B------:R-:W-:-:S02]  /*66a0*/  CS2R R38, SRZ ;  /* 0x0000000000267805 */ /* 0x000fc4000001ff00 */
[----:B------:R-:W-:Y:S02]  /*66b0*/  CS2R R44, SRZ ;  /* 0x00000000002c7805 */ /* 0x000fe4000001ff00 */
[----:B------:R-:W-:Y:S02]  /*66c0*/  CS2R R36, SRZ ;  /* 0x0000000000247805 */ /* 0x000fe4000001ff00 */
[----:B------:R-:W-:Y:S02]  /*66d0*/  LEA.HI.X R43, R8, UR7, R23, 0x1, P2 ;  /* 0x00000007082b7c11 */ /* 0x000fe400090f0c17 */
[----:B------:R-:W-:-:S03]  /*66e0*/  LEA.HI.X R51, R20, UR9, R9, 0x1, P3 ;  /* 0x0000000914337c11 */ /* 0x000fc600098f0c09 */
[----:B------:R0:W5:Y:S04]  /*66f0*/  @!P4 LDG.E.64 R46, desc[UR38][R42.64] ;  /* 0x000000262a2ec981 */ /* 0x000168000c1e1b00 */
[----:B------:R0:W5:Y:S04]  /*6700*/  @!P5 LDG.E.64 R38, desc[UR38][R42.64+0x20] ;  /* 0x000020262a26d981 */ /* 0x000168000c1e1b00 */
[----:B------:R0:W5:Y:S04]  /*6710*/  @!P4 LDG.E.64 R44, desc[UR38][R50.64] ;  /* 0x00000026322cc981 */ /* 0x000168000c1e1b00 */
[----:B------:R0:W5:Y:S02]  /*6720*/  @!P5 LDG.E.64 R36, desc[UR38][R50.64+0x20] ;  /* 0x000020263224d981 */ /* 0x000164000c1e1b00 */
.L_x_11660:
[----:B------:R-:W-:Y:S05]  /*6730*/  BSYNC B1 ;  /* 0x0000000000017941 */ /* 0x000fea0003800000 */
.L_x_11659:
[----:B------:R-:W-:Y:S01]  /*6740*/  BSSY B1, `(.L_x_11661) ;  /* 0x0000023000017945 */ /* 0x000fe20003800000 */
[----:B------:R-:W-:Y:S02]  /*6750*/  CS2R R20, SRZ ;  /* 0x0000000000147805 */ /* 0x000fe4000001ff00 */
[----:B0-----:R-:W-:Y:S02]  /*6760*/  CS2R R42, SRZ ;  /* 0x00000000002a7805 */ /* 0x001fe4000001ff00 */
[----:B------:R-:W-:Y:S02]  /*6770*/  SHF.R.S32.HI R23, RZ, 0x1f, R3 ;  /* 0x0000001fff177819 */ /* 0x000fe40000011403 */
[----:B------:R-:W-:Y:S01]  /*6780*/  CS2R R8, SRZ ;  /* 0x0000000000087805 */ /* 0x000fe2000001ff00 */
[----:B------:R-:W-:Y:S06]  /*6790*/  @P1 BRA `(.L_x_11662) ;  /* 0x0000000000741947 */ /* 0x000fec0003800000 */
[----:B------:R-:W-:Y:S01]  /*67a0*/  IMAD.MOV.U32 R7, RZ, RZ, R55 ;  /* 0x000000ffff077224 */ /* 0x000fe200078e0037 */
[----:B------:R-:W-:Y:S01]  /*67b0*/  ULDC UR4, c[0x0][0x3d4] ;  /* 0x0000f50000047ab9 */ /* 0x000fe20000000800 */
[----:B------:R-:W-:Y:S01]  /*67c0*/  IMAD.MOV.U32 R8, RZ, RZ, R4 ;  /* 0x000000ffff087224 */ /* 0x000fe200078e0004 */
[----:B------:R-:W-:Y:S01]  /*67d0*/  ULDC.64 UR6, c[0x0][0x3c8] ;  /* 0x0000f20000067ab9 */ /* 0x000fe20000000a00 */
[----:B------:R-:W-:Y:S01]  /*67e0*/  IMAD.MOV.U32 R9, RZ, RZ, R57 ;  /* 0x000000ffff097224 */ /* 0x000fe200078e0039 */
[----:B------:R-:W-:Y:S01]  /*67f0*/  ISETP.GE.AND P5, PT, R28, UR4, PT ;  /* 0x000000041c007c0c */ /* 0x000fe2000bfa6270 */
[----:B------:R-:W-:Y:S01]  /*6800*/  IMAD.WIDE.U32 R4, R10, 0x60, R6 ;  /* 0x000000600a047825 */ /* 0x000fe200078e0006 */
[----:B------:R-:W-:Y:S02]  /*6810*/  CS2R R42, SRZ ;  /* 0x00000000002a7805 */ /* 0x000fe4000001ff00 */
[----:B------:R-:W-:Y:S01]  /*6820*/  CS2R R30, SRZ ;  /* 0x00000000001e7805 */ /* 0x000fe2000001ff00 */
[----:B------:R-:W-:Y:S01]  /*6830*/  IMAD.WIDE.U32 R6, R12, 0x60, R8 ;  /* 0x000000600c067825 */ /* 0x000fe200078e0008 */
[----:B------:R-:W-:-:S03]  /*6840*/  IADD3 R8, P3, R34, R4, RZ ;  /* 0x0000000422087210 */ /* 0x000fc60007f7e0ff */
[----:B------:R-:W-:Y:S01]  /*6850*/  VIADD R20, R28, 0x10 ;  /* 0x000000101c147836 */ /* 0x000fe20000000000 */
[----:B------:R-:W-:Y:S01]  /*6860*/  IADD3 R0, P4, R32, R6, RZ ;  /* 0x0000000620007210 */ /* 0x000fe20007f9e0ff */
[----:B------:R-:W-:Y:S02]  /*6870*/  IMAD R9, R11, 0x60, RZ ;  /* 0x000000600b097824 */ /* 0x000fe400078e02ff */
[----:B------:R-:W-:Y:S01]  /*6880*/  IMAD R21, R13, 0x60, RZ ;  /* 0x000000600d157824 */ /* 0x000fe200078e02ff */
[----:B------:R-:W-:Y:S01]  /*6890*/  ISETP.GE.AND P2, PT, R20, UR4, PT ;  /* 0x0000000414007c0c */ /* 0x000fe2000bf46270 */
[----:B------:R-:W-:Y:S01]  /*68a0*/  ULDC.64 UR4, c[0x0][0x3e0] ;  /* 0x0000f80000047ab9 */ /* 0x000fe20000000a00 */
[----:B------:R-:W-:Y:S02]  /*68b0*/  IADD3.X R5, R35, R9, R5, P3, !PT ;  /* 0x0000000923057210 */ /* 0x000fe40001ffe405 */
[----:B------:R-:W-:Y:S02]  /*68c0*/  LEA R4, P3, R8, UR6, 0x1 ;  /* 0x0000000608047c11 */ /* 0x000fe4000f8608ff */
[----:B------:R-:W-:-:S02]  /*68d0*/  IADD3.X R7, R33, R21, R7, P4, !PT ;  /* 0x0000001521077210 */ /* 0x000fc400027fe407 */
[----:B------:R-:W-:Y:S02]  /*68e0*/  CS2R R20, SRZ ;  /* 0x0000000000147805 */ /* 0x000fe4000001ff00 */
[----:B------:R-:W-:Y:S02]  /*68f0*/  LEA R6, P4, R0, UR4, 0x1 ;  /* 0x0000000400067c11 */ /* 0x000fe4000f8808ff */
[----:B------:R-:W-:Y:S02]  /*6900*/  LEA.HI.X R5, R8, UR7, R5, 0x1, P3 ;  /* 0x0000000708057c11 */ /* 0x000fe400098f0c05 */
[----:B------:R-:W-:Y:S02]  /*6910*/  CS2R R8, SRZ ;  /* 0x0000000000087805 */ /* 0x000fe4000001ff00 */
[----:B------:R-:W-:Y:S01]  /*6920*/  LEA.HI.X R7, R0, UR5, R7, 0x1, P4 ;  /* 0x0000000500077c11 */ /* 0x000fe2000a0f0c07 */
[----:B------:R0:W5:Y:S04]  /*6930*/  @!P5 LDG.E.64 R42, desc[UR38][R4.64] ;  /* 0x00000026042ad981 */ /* 0x000168000c1e1b00 */
[----:B------:R0:W5:Y:S04]  /*6940*/  @!P2 LDG.E.64 R8, desc[UR38][R4.64+0x20] ;  /* 0x000020260408a981 */ /* 0x000168000c1e1b00 */
[----:B------:R0:W5:Y:S04]  /*6950*/  @!P5 LDG.E.64 R30, desc[UR38][R6.64] ;  /* 0x00000026061ed981 */ /* 0x000168000c1e1b00 */
[----:B------:R0:W5:Y:S02]  /*6960*/  @!P2 LDG.E.64 R20, desc[UR38][R6.64+0x20] ;  /* 0x000020260614a981 */ /* 0x000164000c1e1b00 */
.L_x_11662:
[----:B------:R-:W-:Y:S05]  /*6970*/  BSYNC B1 ;  /* 0x0000000000017941 */ /* 0x000fea0003800000 */
.L_x_11661:
[----:B------:R-:W2:Y:S04]  /*6980*/  LDL R32, [R1+0x28] ;  /* 0x0000280001207983 */ /* 0x000ea80000100800 */
[----:B------:R-:W3:Y:S01]  /*6990*/  LDL R27, [R1+0x38] ;  /* 0x00003800011b7983 */ /* 0x000ee20000100800 */
[C---:B------:R-:W-:Y:S01]  /*69a0*/  IMAD.WIDE.U32 R14, R3.reuse, R10, R14 ;  /* 0x0000000a030e7225 */ /* 0x040fe200078e000e */
[----:B------:R-:W-:Y:S01]  /*69b0*/  ULDC.64 UR4, c[0x0][0x3c8] ;  /* 0x0000f20000047ab9 */ /* 0x000fe20000000a00 */
[----:B------:R-:W-:Y:S02]  /*69c0*/  ULDC.64 UR6, c[0x0][0x3e0] ;  /* 0x0000f80000067ab9 */ /* 0x000fe40000000a00 */
[----:B------:R-:W-:-:S04]  /*69d0*/  IMAD.WIDE.U32 R48, R3, R12, R48 ;  /* 0x0000000c03307225 */ /* 0x000fc800078e0030 */
[C---:B------:R-:W-:Y:S02]  /*69e0*/  IMAD R10, R23.reuse, R10, RZ ;  /* 0x0000000a170a7224 */ /* 0x040fe400078e02ff */
[----:B------:R-:W-:Y:S02]  /*69f0*/  IMAD R12, R23, R12, RZ ;  /* 0x0000000c170c7224 */ /* 0x000fe400078e02ff */
[C---:B0-----:R-:W-:Y:S02]  /*6a00*/  IMAD R5, R3.reuse, R11, R10 ;  /* 0x0000000b03057224 */ /* 0x041fe400078e020a */
[----:B------:R-:W-:Y:S02]  /*6a10*/  IMAD R3, R3, R13, R12 ;  /* 0x0000000d03037224 */ /* 0x000fe400078e020c */
[----:B------:R-:W-:Y:S02]  /*6a20*/  IMAD.IADD R5, R15, 0x1, R5 ;  /* 0x000000010f057824 */ /* 0x000fe400078e0205 */
[----:B------:R-:W-:-:S02]  /*6a30*/  IMAD.IADD R3, R49, 0x1, R3 ;  /* 0x0000000131037824 */ /* 0x000fc400078e0203 */
[----:B--2---:R-:W-:Y:S01]  /*6a40*/  IMAD.SHL.U32 R4, R32, 0x40, RZ ;  /* 0x0000004020047824 */ /* 0x004fe200078e00ff */
[----:B---3--:R-:W-:-:S04]  /*6a50*/  LEA.HI R0, R27, R27, RZ, 0x1 ;  /* 0x0000001b1b007211 */ /* 0x008fc800078f08ff */
[----:B------:R-:W-:Y:S02]  /*6a60*/  LOP3.LUT R7, R4, 0x1c0, RZ, 0xc0, !PT ;  /* 0x000001c004077812 */ /* 0x000fe400078ec0ff */
[----:B------:R-:W-:Y:S02]  /*6a70*/  LOP3.LUT R6, R0, 0xfffffffe, RZ, 0xc0, !PT ;  /* 0xfffffffe00067812 */ /* 0x000fe400078ec0ff */
[----:B------:R-:W-:Y:S02]  /*6a80*/  LEA R4, P2, R14, UR4, 0x1 ;  /* 0x000000040e047c11 */ /* 0x000fe4000f8408ff */
[----:B------:R-:W-:Y:S01]  /*6a90*/  LEA R0, P3, R48, UR6, 0x1 ;  /* 0x0000000630007c11 */ /* 0x000fe2000f8608ff */
[----:B------:R-:W-:Y:S01]  /*6aa0*/  IMAD.IADD R6, R27, 0x1, -R6 ;  /* 0x000000011b067824 */ /* 0x000fe200078e0a06 */
[----:B------:R-:W-:Y:S01]  /*6ab0*/  LOP3.LUT R40, R7, 0x18, R40, 0xf8, !PT ;  /* 0x0000001807287812 */ /* 0x000fe200078ef828 */
[----:B------:R-:W-:Y:S01]  /*6ac0*/  UMOV UR4, 0xffffffff ;  /* 0xffffffff00047882 */ /* 0x000fe20000000000 */
[----:B------:R-:W-:-:S02]  /*6ad0*/  SHF.R.U32.HI R7, RZ, 0x3, R7 ;  /* 0x00000003ff077819 */ /* 0x000fc40000011607 */
[----:B------:R-:W-:Y:S02]  /*6ae0*/  LEA.HI.X R5, R14, UR5, R5, 0x1, P2 ;  /* 0x000000050e057c11 */ /* 0x000fe400090f0c05 */
[----:B------:R-:W-:Y:S02]  /*6af0*/  LEA.HI.X R3, R48, UR7, R3, 0x1, P3 ;  /* 0x0000000730037c11 */ /* 0x000fe400098f0c03 */
[----:B------:R-:W-:Y:S02]  /*6b00*/  LOP3.LUT R40, R40, R7, RZ, 0x3c, !PT ;  /* 0x0000000728287212 */ /* 0x000fe400078e3cff */
[----:B------:R-:W-:Y:S01]  /*6b10*/  SHF.L.U32 R7, R6, 0x1f, RZ ;  /* 0x0000001f06077819 */ /* 0x000fe200000006ff */
[----:B------:R-:W-:Y:S06]  /*6b20*/  BRA.DIV UR4, `(.L_x_11663) ;  /* 0x0000015204e07947 */ /* 0x000fec000b800000 */
.L_x_11912:
[----:B------:R-:W-:-:S03]  /*6b30*/  UMOV UR4, 0xffffffff ;  /* 0xffffffff00047882 */ /* 0x000fc60000000000 */
[----:B------:R-:W-:Y:S05]  /*6b40*/  BRA.DIV UR4, `(.L_x_11664) ;  /* 0x0000015604007947 */ /* 0x000fea000b800000 */
.L_x_11915:
[----:B------:R-:W-:-:S03]  /*6b50*/  UMOV UR4, 0xffffffff ;  /* 0xffffffff00047882 */ /* 0x000fc60000000000 */
[----:B------:R-:W-:Y:S05]  /*6b60*/  BRA.DIV UR4, `(.L_x_11665) ;  /* 0x0000015604207947 */ /* 0x000fea000b800000 */
.L_x_11918:
[----:B------:R-:W-:-:S03]  /*6b70*/  UMOV UR4, 0xffffffff ;  /* 0xffffffff00047882 */ /* 0x000fc60000000000 */
[----:B------:R-:W-:Y:S05]  /*6b80*/  BRA.DIV UR4, `(.L_x_11666) ;  /* 0x0000015604407947 */ /* 0x000fea000b800000 */
.L_x_11921:
[----:B------:R-:W-:-:S03]  /*6b90*/  UMOV UR4, 0xffffffff ;  /* 0xffffffff00047882 */ /* 0x000fc60000000000 */
[----:B------:R-:W-:Y:S05]  /*6ba0*/  BRA.DIV UR4, `(.L_x_11667) ;  /* 0x0000015604607947 */ /* 0x000fea000b800000 */
.L_x_11924:
[----:B------:R-:W-:-:S03]  /*6bb0*/  UMOV UR4, 0xffffffff ;  /* 0xffffffff00047882 */ /* 0x000fc60000000000 */
[----:B------:R-:W-:Y:S05]  /*6bc0*/  BRA.DIV UR4, `(.L_x_11668) ;  /* 0x0000015604807947 */ /* 0x000fea000b800000 */
.L_x_11927:
[----:B------:R-:W-:-:S03]  /*6bd0*/  UMOV UR4, 0xffffffff ;  /* 0xffffffff00047882 */ /* 0x000fc60000000000 */
[----:B------:R-:W-:Y:S05]  /*6be0*/  BRA.DIV UR4, `(.L_x_11669) ;  /* 0x0000015604a07947 */ /* 0x000fea000b800000 */
.L_x_11930:
[----:B------:R-:W-:-:S03]  /*6bf0*/  UMOV UR4, 0xffffffff ;  /* 0xffffffff00047882 */ /* 0x000fc60000000000 */
[----:B------:R-:W-:Y:S05]  /*6c00*/  BRA.DIV UR4, `(.L_x_11670) ;  /* 0x0000015604c07947 */ /* 0x000fea000b800000 */
.L_x_11933:
[----:B------:R-:W0:Y:S01]  /*6c10*/  S2R R6, SR_TID.X ;  /* 0x0000000000067919 */ /* 0x000e220000002100 */
[----:B------:R-:W1:Y:S01]  /*6c20*/  SYNCS.PHASECHK.TRANS64.TRYWAIT P2, [R2+URZ+0x16800], R7 ;  /* 0x01680007020075a7 */ /* 0x000e62000804017f */
[----:B-----5:R-:W-:Y:S01]  /*6c30*/  IMAD.MOV.U32 R3, RZ, RZ, R45 ;  /* 0x000000ffff037224 */ /* 0x020fe200078e002d */
[----:B------:R-:W-:Y:S01]  /*6c40*/  LOP3.LUT P3, RZ, R32, 0x4, RZ, 0xc0, !PT ;  /* 0x0000000420ff7812 */ /* 0x000fe2000786c0ff */
        /* <DEDUP_REMOVED lines=14> */
[----:B------:R-:W-:-:S04]  /*6d30*/  PRMT R27, R0, 0x7610, R27 ;  /* 0x00007610001b7816 */ /* 0x000fc8000000001b */
[----:B------:R-:W-:Y:S01]  /*6d40*/  PRMT R50, R50, 0x5410, R5 ;  /* 0x0000541032327816 */ /* 0x000fe20000000005 */
[----:B------:R-:W-:Y:S02]  /*6d50*/  IMAD.MOV.U32 R5, RZ, RZ, R21 ;  /* 0x000000ffff057224 */ /* 0x000fe400078e0015 */
[----:B0-----:R-:W-:-:S05]  /*6d60*/  VIADD R10, R6, 0xffffff80 ;  /* 0xffffff80060a7836 */ /* 0x001fca0000000000 */
[----:B------:R-:W-:-:S04]  /*6d70*/  SHF.R.S32.HI R6, RZ, 0x1f, R10 ;  /* 0x0000001fff067819 */ /* 0x000fc8000001140a */
[----:B------:R-:W-:Y:S01]  /*6d80*/  LEA.HI R6, R6, R10, RZ, 0x5 ;  /* 0x0000000a06067211 */ /* 0x000fe200078f28ff */
[----:B------:R-:W-:-:S03]  /*6d90*/  IMAD.MOV.U32 R10, RZ, RZ, R31 ;  /* 0x000000ffff0a7224 */ /* 0x000fc600078e001f */
[----:B------:R-:W-:Y:S02]  /*6da0*/  SHF.R.S32.HI R6, RZ, 0x5, R6 ;  /* 0x00000005ff067819 */ /* 0x000fe40000011406 */
[----:B------:R-:W-:-:S03]  /*6db0*/  PRMT R12, R12, 0x5410, R10 ;  /* 0x000054100c0c7816 */ /* 0x000fc6000000000a */
[----:B------:R-:W-:Y:S01]  /*6dc0*/  IMAD R3, R6, 0x200, R40 ;  /* 0x0000020006037824 */ /* 0x000fe200078e0228 */
[----:B------:R-:W-:Y:S01]  /*6dd0*/  PRMT R12, R11, 0x7610, R12 ;  /* 0x000076100b0c7816 */ /* 0x000fe2000000000c */
[----:B------:R-:W-:Y:S02]  /*6de0*/  IMAD.MOV.U32 R6, RZ, RZ, R30 ;  /* 0x000000ffff067224 */ /* 0x000fe400078e001e */
[----:B------:R-:W-:-:S03]  /*6df0*/  IMAD R3, R3, 0x2, R2 ;  /* 0x0000000203037824 */ /* 0x000fc600078e0202 */
[----:B------:R-:W-:Y:S01]  /*6e00*/  PRMT R51, R6, 0x7610, R51 ;  /* 0x0000761006337816 */ /* 0x000fe20000000033 */
[C---:B------:R-:W-:Y:S02]  /*6e10*/  VIADD R4, R3.reuse, 0x8400 ;  /* 0x0000840003047836 */ /* 0x040fe40000000000 */
[----:B------:R-:W-:Y:S02]  /*6e20*/  VIADD R0, R3, 0x8440 ;  /* 0x0000844003007836 */ /* 0x000fe40000000000 */
[----:B------:R-:W-:Y:S02]  /*6e30*/  @P3 VIADD R0, R4, 0xffffffc0 ;  /* 0xffffffc004003836 */ /* 0x000fe40000000000 */
[----:B------:R-:W-:Y:S02]  /*6e40*/  IMAD.MOV.U32 R4, RZ, RZ, R20 ;  /* 0x000000ffff047224 */ /* 0x000fe400078e0014 */
[----:B------:R-:W-:-:S03]  /*6e50*/  IMAD.MOV.U32 R6, RZ, RZ, R42 ;  /* 0x000000ffff067224 */ /* 0x000fc600078e002a */
[----:B------:R-:W-:Y:S01]  /*6e60*/  PRMT R10, R4, 0x5410, R5 ;  /* 0x00005410040a7816 */ /* 0x000fe20000000005 */
[----:B------:R-:W-:Y:S01]  /*6e70*/  IMAD.MOV.U32 R4, RZ, RZ, R8 ;  /* 0x000000ffff047224 */ /* 0x000fe200078e0008 */
[----:B------:R-:W-:Y:S01]  /*6e80*/  PRMT R51, R51, 0x5410, R6 ;  /* 0x0000541033337816 */ /* 0x000fe20000000006 */
[----:B------:R-:W-:Y:S01]  /*6e90*/  IMAD.MOV.U32 R5, RZ, RZ, R9 ;  /* 0x000000ffff057224 */ /* 0x000fe200078e0009 */
[----:B-1----:R-:W-:Y:S06]  /*6ea0*/  @!P2 BRA `(.L_x_11672) ;  /* 0x000001540040a947 */ /* 0x002fec0003800000 */
.L_x_11934:
[----:B------:R-:W-:Y:S05]  /*6eb0*/  BSYNC B1 ;  /* 0x0000000000017941 */ /* 0x000fea0003800000 */
.L_x_11671:
[----:B------:R-:W-:Y:S01]  /*6ec0*/  BSSY B1, `(.L_x_11673) ;  /* 0x000005f000017945 */ /* 0x000fe20003800000 */
[----:B------:R-:W-:-:S03]  /*6ed0*/  PRMT R11, R4, 0x5410, R5 ;  /* 0x00005410040b7816 */ /* 0x000fc60000000005 */
[----:B------:R-:W-:Y:S05]  /*6ee0*/  @P0 BRA `(.L_x_11674) ;  /* 0x0000000400700947 */ /* 0x000fea0003800000 */
[----:B------:R-:W1:Y:S01]  /*6ef0*/  LDC R5, c[0x0][0x3d4] ;  /* 0x0000f500ff057b82 */ /* 0x000e620000000800 */
[C---:B------:R-:W-:Y:S01]  /*6f00*/  VIADD R4, R28.reuse, 0x10 ;  /* 0x000000101c047836 */ /* 0x040fe20000000000 */
[----:B------:R-:W-:Y:S01]  /*6f10*/  BSSY B2, `(.L_x_11675) ;  /* 0x000002e000027945 */ /* 0x000fe20003800000 */
[----:B-1----:R-:W-:-:S03]  /*6f20*/  ISETP.GE.AND P0, PT, R28, R5, PT ;  /* 0x000000051c00720c */ /* 0x002fc60003f06270 */
[----:B------:R-:W-:-:S10]  /*6f30*/  ISETP.GE.AND P2, PT, R4, R5, PT ;  /* 0x000000050400720c */ /* 0x000fd40003f46270 */
[----:B------:R-:W-:Y:S05]  /*6f40*/  @P0 BRA `(.L_x_11676) ;  /* 0x0000000000a80947 */ /* 0x000fea0003800000 */
[----:B0-----:R-:W0:Y:S01]  /*6f50*/  LDS.128 R4, [R3+0x8400] ;  /* 0x0084000003047984 */ /* 0x001e220000000c00 */
        /* <DEDUP_REMOVED lines=18> */
[----:B------:R-:W-:Y:S01]  /*7080*/  FFMA.FTZ R35, R15, R34, R23 ;  /* 0x000000220f237223 */ /* 0x000fe20000010017 */
[-C--:B------:R-:W-:Y:S01]  /*7090*/  FMUL.FTZ R32, R4, R27.reuse ;  /* 0x0000001b04207220 */ /* 0x080fe20000410000 */
[C---:B------:R-:W-:Y:S01]  /*70a0*/  FFMA.FTZ R40, R7.reuse, R27, -R40 ;  /* 0x0000001b07287223 */ /* 0x040fe20000010828 */
[----:B------:R-:W-:Y:S02]  /*70b0*/  HADD2.F32 R6, -RZ, R5.H0_H0 ;  /* 0x20000005ff067230 */ /* 0x000fe40000004100 */
[----:B------:R-:W-:Y:S02]  /*70c0*/  HADD2.F32 R27, -RZ, R48.H0_H0 ;  /* 0x20000030ff1b7230 */ /* 0x000fe40000004100 */
[----:B------:R-:W-:Y:S01]  /*70d0*/  FFMA.FTZ R33, R7, R33, R32 ;  /* 0x0000002107217223 */ /* 0x000fe20000010020 */
[----:B------:R-:W-:Y:S02]  /*70e0*/  HADD2.F32 R15, -RZ, R49.H1_H1 ;  /* 0x30000031ff0f7230 */ /* 0x000fe40000004100 */
        /* <DEDUP_REMOVED lines=8> */
[-C--:B------:R-:W-:Y:S02]  /*7170*/  FMUL.FTZ R14, R5, R4.reuse ;  /* 0x00000004050e7220 */ /* 0x080fe40000410000 */
[C---:B------:R-:W-:Y:S01]  /*7180*/  FFMA.FTZ R5, R6.reuse, R4, -R7 ;  /* 0x0000000406057223 */ /* 0x040fe20000010807 */
[----:B------:R-:W-:Y:S01]  /*7190*/  F2FP.F16.F32.PACK_AB R7, R35, R44 ;  /* 0x0000002c2307723e */ /* 0x000fe200000000ff */
[----:B------:R-:W-:Y:S01]  /*71a0*/  FFMA.FTZ R14, R6, R23, R14 ;  /* 0x00000017060e7223 */ /* 0x000fe2000001000e */
[----:B------:R-:W-:-:S02]  /*71b0*/  F2FP.F16.F32.PACK_AB R6, R13, R32 ;  /* 0x000000200d06723e */ /* 0x000fc400000000ff */
[----:B------:R-:W-:Y:S02]  /*71c0*/  F2FP.F16.F32.PACK_AB R4, R33, R40 ;  /* 0x000000282104723e */ /* 0x000fe400000000ff */
[----:B------:R-:W-:-:S05]  /*71d0*/  F2FP.F16.F32.PACK_AB R5, R14, R5 ;  /* 0x000000050e05723e */ /* 0x000fca00000000ff */
[----:B------:R1:W-:Y:S02]  /*71e0*/  STS.128 [R3+0x8400], R4 ;  /* 0x0084000403007388 */ /* 0x0003e40000000c00 */
.L_x_11676:
[----:B------:R-:W-:Y:S05]  /*71f0*/  BSYNC B2 ;  /* 0x0000000000027941 */ /* 0x000fea0003800000 */
.L_x_11675:
[----:B------:R-:W-:Y:S05]  /*7200*/  @P2 BRA `(.L_x_11674) ;  /* 0x0000000000a82947 */ /* 0x000fea0003800000 */
[----:B01----:R-:W0:Y:S01]  /*7210*/  LDS.128 R4, [R0] ;  /* 0x0000000000047984 */ /* 0x003e220000000c00 */
        /* <DEDUP_REMOVED lines=40> */
[----:B------:R2:W-:Y:S02]  /*74a0*/  STS.128 [R0], R4 ;  /* 0x0000000400007388 */ /* 0x0005e40000000c00 */
.L_x_11674:
[----:B------:R-:W-:Y:S05]  /*74b0*/  BSYNC B1 ;  /* 0x0000000000017941 */ /* 0x000fea0003800000 */
.L_x_11673:
[----:B------:R-:W-:Y:S05]  /*74c0*/  @P1 BRA `(.L_x_11677) ;  /* 0x0000001800941947 */ /* 0x000fea0003800000 */
[----:B-12---:R-:W1:Y:S01]  /*74d0*/  LDC R5, c[0x0][0x3d4] ;  /* 0x0000f500ff057b82 */ /* 0x006e620000000800 */
[C---:B------:R-:W-:Y:S01]  /*74e0*/  VIADD R4, R28.reuse, 0x10 ;  /* 0x000000101c047836 */ /* 0x040fe20000000000 */
[----:B------:R-:W-:Y:S01]  /*74f0*/  BSSY B1, `(.L_x_11678) ;  /* 0x000002e000017945 */ /* 0x000fe20003800000 */
[----:B-1----:R-:W-:-:S03]  /*7500*/  ISETP.GE.AND P0, PT, R28, R5, PT ;  /* 0x000000051c00720c */ /* 0x002fc60003f06270 */
[----:B------:R-:W-:-:S10]  /*7510*/  ISETP.GE.AND P1, PT, R4, R5, PT ;  /* 0x000000050400720c */ /* 0x000fd40003f26270 */
[----:B------:R-:W-:Y:S05]  /*7520*/  @P0 BRA `(.L_x_11679) ;  /* 0x0000000000a80947 */ /* 0x000fea0003800000 */
[----:B0-----:R-:W0:Y:S01]  /*7530*/  LDS.128 R4, [R3+0xb400] ;  /* 0x00b4000003047984 */ /* 0x001e220000000c00 */
[--C-:B------:R-:W-:Y:S01]  /*7540*/  SHF.R.U64 R33, R30, 0x10, R31.reuse ;  /* 0x000000101e217819 */ /* 0x100fe2000000121f */
[--C-:B------:R-:W-:Y:S01]  /*7550*/  HADD2.F32 R27, -RZ, R51.reuse.H1_H1 ;  /* 0x30000033ff1b7230 */ /* 0x100fe20000004100 */
[----:B------:R-:W-:Y:S01]  /*7560*/  SHF.R.U32.HI R30, RZ, 0x10, R31 ;  /* 0x00000010ff1e7819 */ /* 0x000fe2000001161f */
[----:B------:R-:W-:Y:S01]  /*7570*/  HADD2.F32 R29, -RZ, R51.H0_H0 ;  /* 0x20000033ff1d7230 */ /* 0x000fe20000004100 */
[--C-:B------:R-:W-:Y:S02]  /*7580*/  SHF.R.U32.HI R28, RZ, 0x10, R43.reuse ;  /* 0x00000010ff1c7819 */ /* 0x100fe4000001162b */
[----:B------:R-:W-:Y:S01]  /*7590*/  SHF.R.U64 R35, R42, 0x10, R43 ;  /* 0x000000102a237819 */ /* 0x000fe2000000122b */
[----:B------:R-:W-:Y:S02]  /*75a0*/  HADD2.F32 R30, -RZ, R30.H0_H0 ;  /* 0x2000001eff1e7230 */ /* 0x000fe40000004100 */
[----:B------:R-:W-:-:S02]  /*75b0*/  HADD2.F32 R28, -RZ, R28.H0_H0 ;  /* 0x2000001cff1c7230 */ /* 0x000fc40000004100 */
[--C-:B0-----:R-:W-:Y:S02]  /*75c0*/  HADD2.F32 R23, -RZ, R7.reuse.H1_H1 ;  /* 0x30000007ff177230 */ /* 0x101fe40000004100 */
[----:B------:R-:W-:Y:S02]  /*75d0*/  HADD2.F32 R15, -RZ, R7.H0_H0 ;  /* 0x20000007ff0f7230 */ /* 0x000fe40000004100 */
[--C-:B------:R-:W-:Y:S02]  /*75e0*/  HADD2.F32 R7, -RZ, R4.reuse.H0_H0 ;  /* 0x20000004ff077230 */ /* 0x100fe40000004100 */
[C---:B------:R-:W-:Y:S01]  /*75f0*/  FMUL.FTZ R34, R23.reuse, R30 ;  /* 0x0000001e17227220 */ /* 0x040fe20000410000 */
[----:B------:R-:W-:Y:S01]  /*7600*/  FMUL.FTZ R23, R23, R28 ;  /* 0x0000001c17177220 */ /* 0x000fe20000410000 */
[----:B------:R-:W-:Y:S02]  /*7610*/  HADD2.F32 R4, -RZ, R4.H1_H1 ;  /* 0x30000004ff047230 */ /* 0x000fe40000004100 */
[----:B------:R-:W-:-:S02]  /*7620*/  HADD2.F32 R13, -RZ, R6.H0_H0 ;  /* 0x20000006ff0d7230 */ /* 0x000fc40000004100 */
[C---:B------:R-:W-:Y:S01]  /*7630*/  FFMA.FTZ R31, R15.reuse, R30, R23 ;  /* 0x0000001e0f1f7223 */ /* 0x040fe20000010017 */
[----:B------:R-:W-:Y:S02]  /*7640*/  HADD2.F32 R14, -RZ, R6.H1_H1 ;  /* 0x30000006ff0e7230 */ /* 0x000fe40000004100 */
[----:B------:R-:W-:Y:S01]  /*7650*/  FFMA.FTZ R34, R15, R28, -R34 ;  /* 0x0000001c0f227223 */ /* 0x000fe20000010822 */
[--C-:B------:R-:W-:Y:S02]  /*7660*/  HADD2.F32 R23, -RZ, R12.reuse.H1_H1 ;  /* 0x3000000cff177230 */ /* 0x100fe40000004100 */
[C---:B------:R-:W-:Y:S01]  /*7670*/  FMUL.FTZ R32, R4.reuse, R29 ;  /* 0x0000001d04207220 */ /* 0x040fe20000410000 */
[----:B------:R-:W-:Y:S02]  /*7680*/  HADD2.F32 R6, -RZ, R5.H0_H0 ;  /* 0x20000005ff067230 */ /* 0x000fe40000004100 */
[----:B------:R-:W-:Y:S01]  /*7690*/  FMUL.FTZ R28, R4, R27 ;  /* 0x0000001b041c7220 */ /* 0x000fe20000410000 */
[----:B------:R-:W-:-:S02]  /*76a0*/  HADD2.F32 R12, -RZ, R12.H0_H0 ;  /* 0x2000000cff0c7230 */ /* 0x000fc40000004100 */
        /* <DEDUP_REMOVED lines=18> */
.L_x_11679:
[----:B------:R-:W-:Y:S05]  /*77d0*/  BSYNC B1 ;  /* 0x0000000000017941 */ /* 0x000fea0003800000 */
.L_x_11678:
[----:B------:R-:W-:Y:S05]  /*77e0*/  @P1 BRA `(.L_x_11677) ;  /* 0x0000001400cc1947 */ /* 0x000fea0003800000 */
[----:B01----:R-:W0:Y:S01]  /*77f0*/  LDS.128 R4, [R0+0x3000] ;  /* 0x0030000000047984 */ /* 0x003e220000000c00 */
        /* <DEDUP_REMOVED lines=42> */
.L_x_11658:
[----:B------:R-:W0:Y:S01]  /*7aa0*/  LDC R21, c[0x0][0x3d4] ;  /* 0x0000f500ff157b82 */ /* 0x000e220000000800 */
[----:B------:R-:W-:Y:S01]  /*7ab0*/  VIADD R0, R17, 0x60 ;  /* 0x0000006011007836 */ /* 0x000fe20000000000 */
[----:B------:R-:W2:Y:S01]  /*7ac0*/  LDL R52, [R1+0x4] ;  /* 0x0000040001347983 */ /* 0x000ea20000100800 */
[----:B------:R-:W-:Y:S01]  /*7ad0*/  ULDC.64 UR4, c[0x0][0x3c8] ;  /* 0x0000f20000047ab9 */ /* 0x000fe20000000a00 */
[----:B------:R-:W-:Y:S02]  /*7ae0*/  ULDC.64 UR6, c[0x0][0x3e0] ;  /* 0x0000f80000067ab9 */ /* 0x000fe40000000a00 */
[----:B------:R-:W3:Y:S01]  /*7af0*/  LDL R50, [R1+0x38] ;  /* 0x0000380001327983 */ /* 0x000ee20000100800 */
[----:B0-----:R-:W-:-:S04]  /*7b00*/  ISETP.GE.AND P0, PT, R40, R21, PT ;  /* 0x000000152800720c */ /* 0x001fc80003f06270 */
[-C--:B------:R-:W-:Y:S02]  /*7b10*/  ISETP.GE.OR P1, PT, R0, R14.reuse, P0 ;  /* 0x0000000e0000720c */ /* 0x080fe40000726670 */
[----:B------:R-:W-:-:S11]  /*7b20*/  ISETP.GE.OR P0, PT, R17, R14, P0 ;  /* 0x0000000e1100720c */ /* 0x000fd60000706670 */
[----:B------:R-:W0:Y:S08]  /*7b30*/  @!P1 LDC.64 R28, c[0x0][0x3c8] ;  /* 0x0000f200ff1c9b82 */ /* 0x000e300000000a00 */
[----:B------:R-:W1:Y:S01]  /*7b40*/  @!P1 LDC.64 R48, c[0x0][0x3e0] ;  /* 0x0000f800ff309b82 */ /* 0x000e620000000a00 */
[----:B------:R-:W-:Y:S02]  /*7b50*/  @!P1 IMAD.MOV.U32 R7, RZ, RZ, R55 ;  /* 0x000000ffff079224 */ /* 0x000fe400078e0037 */
[----:B------:R-:W-:-:S02]  /*7b60*/  @!P1 IMAD.MOV.U32 R8, RZ, RZ, R4 ;  /* 0x000000ffff089224 */ /* 0x000fc400078e0004 */
[----:B------:R-:W-:Y:S01]  /*7b70*/  @!P1 IMAD.MOV.U32 R9, RZ, RZ, R57 ;  /* 0x000000ffff099224 */ /* 0x000fe200078e0039 */
[----:B------:R-:W-:Y:S02]  /*7b80*/  @!P0 IADD3 R14, P3, R31, R6, RZ ;  /* 0x000000061f0e8210 */ /* 0x000fe40007f7e0ff */
[----:B------:R-:W-:Y:S01]  /*7b90*/  @!P0 IADD3 R15, P2, R39, R4, RZ ;  /* 0x00000004270f8210 */ /* 0x000fe20007f5e0ff */
[----:B------:R-:W-:-:S04]  /*7ba0*/  @!P1 IMAD.WIDE.U32 R4, R10, 0x60, R6 ;  /* 0x000000600a049825 */ /* 0x000fc800078e0006 */
[----:B------:R-:W-:Y:S01]  /*7bb0*/  @!P1 IMAD.WIDE.U32 R6, R12, 0x60, R8 ;  /* 0x000000600c069825 */ /* 0x000fe200078e0008 */
[----:B------:R-:W-:-:S03]  /*7bc0*/  @!P1 IADD3 R3, P4, R31, R4, RZ ;  /* 0x000000041f039210 */ /* 0x000fc60007f9e0ff */
[----:B------:R-:W-:Y:S02]  /*7bd0*/  @!P1 IMAD R20, R11, 0x60, RZ ;  /* 0x000000600b149824 */ /* 0x000fe400078e02ff */
[----:B------:R-:W-:Y:S01]  /*7be0*/  @!P0 IMAD.X R9, R55, 0x1, R37, P3 ;  /* 0x0000000137098824 */ /* 0x000fe200018e0625 */
[C---:B------:R-:W-:Y:S01]  /*7bf0*/  @!P0 LEA R8, P3, R14.reuse, UR4, 0x1 ;  /* 0x000000040e088c11 */ /* 0x040fe2000f8608ff */
[----:B------:R-:W-:Y:S01]  /*7c00*/  @!P1 IMAD R30, R13, 0x60, RZ ;  /* 0x000000600d1e9824 */ /* 0x000fe200078e02ff */
[----:B------:R-:W-:Y:S02]  /*7c10*/  @!P1 IADD3 R0, P5, R39, R6, RZ ;  /* 0x0000000627009210 */ /* 0x000fe40007fbe0ff */
[----:B------:R-:W-:Y:S02]  /*7c20*/  @!P0 LEA.HI.X R9, R14, UR5, R9, 0x1, P3 ;  /* 0x000000050e098c11 */ /* 0x000fe400098f0c09 */
[----:B------:R-:W-:Y:S02]  /*7c30*/  @!P1 IADD3.X R4, R37, R20, R5, P4, !PT ;  /* 0x0000001425049210 */ /* 0x000fe400027fe405 */
[----:B------:R-:W-:-:S02]  /*7c40*/  @!P1 IADD3.X R6, R47, R30, R7, P5, !PT ;  /* 0x0000001e2f069210 */ /* 0x000fc40002ffe407 */
[----:B0-----:R-:W-:Y:S02]  /*7c50*/  @!P1 LEA R46, P3, R3, R28, 0x1 ;  /* 0x0000001c032e9211 */ /* 0x001fe400078608ff */
[C---:B-1----:R-:W-:Y:S01]  /*7c60*/  @!P1 LEA R48, P4, R0.reuse, R48, 0x1 ;  /* 0x0000003000309211 */ /* 0x042fe200078808ff */
[----:B------:R-:W-:Y:S01]  /*7c70*/  @!P0 IMAD.X R20, R57, 0x1, R47, P2 ;  /* 0x0000000139148824 */ /* 0x000fe200010e062f */
[----:B------:R-:W-:Y:S02]  /*7c80*/  @!P1 LEA.HI.X R47, R3, R29, R4, 0x1, P3 ;  /* 0x0000001d032f9211 */ /* 0x000fe400018f0c04 */
[----:B------:R-:W-:Y:S02]  /*7c90*/  CS2R R28, SRZ ;  /* 0x00000000001c7805 */ /* 0x000fe4000001ff00 */
[----:B------:R-:W-:Y:S02]  /*7ca0*/  @!P1 LEA.HI.X R49, R0, R49, R6, 0x1, P4 ;  /* 0x0000003100319211 */ /* 0x000fe400020f0c06 */
[----:B------:R-:W-:-:S02]  /*7cb0*/  CS2R R30, SRZ ;  /* 0x00000000001e7805 */ /* 0x000fc4000001ff00 */
[----:B------:R-:W-:Y:S02]  /*7cc0*/  CS2R R4, SRZ ;  /* 0x0000000000047805 */ /* 0x000fe4000001ff00 */
[----:B------:R-:W-:Y:S01]  /*7cd0*/  CS2R R6, SRZ ;  /* 0x0000000000067805 */ /* 0x000fe2000001ff00 */
[----:B------:R-:W0:Y:S01]  /*7ce0*/  LDC R0, c[0x0][0x428] ;  /* 0x00010a00ff007b82 */ /* 0x000e220000000800 */
[----:B------:R-:W5:Y:S04]  /*7cf0*/  @!P1 LDG.E.128 R28, desc[UR38][R46.64] ;  /* 0x000000262e1c9981 */ /* 0x000f68000c1e1d00 */
[----:B------:R-:W5:Y:S01]  /*7d00*/  @!P1 LDG.E.128 R4, desc[UR38][R48.64] ;  /* 0x0000002630049981 */ /* 0x000f62000c1e1d00 */
[----:B------:R-:W1:Y:S01]  /*7d10*/  S2R R51, SR_TID.X ;  /* 0x0000000000337919 */ /* 0x000e620000002100 */
[----:B------:R-:W-:-:S04]  /*7d20*/  @!P0 LEA R14, P2, R15, UR6, 0x1 ;  /* 0x000000060f0e8c11 */ /* 0x000fc8000f8408ff */
[----:B------:R-:W-:Y:S02]  /*7d30*/  @!P0 LEA.HI.X R15, R15, UR7, R20, 0x1, P2 ;  /* 0x000000070f0f8c11 */ /* 0x000fe400090f0c14 */
[----:B0-----:R-:W-:Y:S02]  /*7d40*/  ISETP.NE.AND P2, PT, R0, 0x1, PT ;  /* 0x000000010000780c */ /* 0x001fe40003f45270 */
[----:B------:R-:W-:Y:S02]  /*7d50*/  CS2R R36, SRZ ;  /* 0x0000000000247805 */ /* 0x000fe4000001ff00 */
[----:B------:R-:W-:-:S06]  /*7d60*/  CS2R R38, SRZ ;  /* 0x0000000000267805 */ /* 0x000fcc000001ff00 */
[----:B------:R0:W5:Y:S03]  /*7d70*/  @!P0 LDG.E.128 R36, desc[UR38][R8.64] ;  /* 0x0000002608248981 */ /* 0x000166000c1e1d00 */
[----:B------:R-:W4:Y:S01]  /*7d80*/  @P2 LDC R0, c[0x0][0x42c] ;  /* 0x00010b00ff002b82 */ /* 0x000f220000000800 */
[----:B-1----:R-:W-:-:S07]  /*7d90*/  VIADD R53, R51, 0xffffff80 ;  /* 0xffffff8033357836 */ /* 0x002fce0000000000 */
[----:B0-----:R-:W0:Y:S01]  /*7da0*/  @P2 LDC R9, c[0x0][0x430] ;  /* 0x00010c00ff092b82 */ /* 0x001e220000000800 */
[----:B------:R-:W-:-:S04]  /*7db0*/  SHF.R.S32.HI R51, RZ, 0x1f, R53 ;  /* 0x0000001fff337819 */ /* 0x000fc80000011435 */
[----:B------:R-:W-:-:S04]  /*7dc0*/  LEA.HI R51, R51, R53, RZ, 0x2 ;  /* 0x0000003533337211 */ /* 0x000fc800078f10ff */
[----:B------:R-:W-:-:S05]  /*7dd0*/  LOP3.LUT R51, R51, 0xfffffffc, RZ, 0xc0, !PT ;  /* 0xfffffffc33337812 */ /* 0x000fca00078ec0ff */
[----:B------:R-:W-:Y:S01]  /*7de0*/  IMAD.IADD R51, R53, 0x1, -R51 ;  /* 0x0000000135337824 */ /* 0x000fe200078e0a33 */
[----:B------:R-:W-:Y:S02]  /*7df0*/  CS2R R32, SRZ ;  /* 0x0000000000207805 */ /* 0x000fe4000001ff00 */
[----:B------:R-:W-:Y:S01]  /*7e00*/  CS2R R34, SRZ ;  /* 0x0000000000227805 */ /* 0x000fe2000001ff00 */
[----:B------:R-:W-:-:S05]  /*7e10*/  IMAD.MOV.U32 R43, RZ, RZ, R23 ;  /* 0x000000ffff2b7224 */ /* 0x000fca00078e0017 */
[----:B------:R1:W5:Y:S02]  /*7e20*/  @!P0 LDG.E.128 R32, desc[UR38][R14.64] ;  /* 0x000000260e208981 */ /* 0x000364000c1e1d00 */
[----:B-1----:R-:W-:Y:S02]  /*7e30*/  IMAD.MOV.U32 R14, RZ, RZ, R44 ;  /* 0x000000ffff0e7224 */ /* 0x002fe400078e002c */
[----:B------:R-:W-:Y:S02]  /*7e40*/  IMAD.MOV.U32 R15, RZ, RZ, R27 ;  /* 0x000000ffff0f7224 */ /* 0x000fe400078e001b */
[----:B--2---:R-:W-:-:S04]  /*7e50*/  IMAD R3, R52, 0xc0, R17 ;  /* 0x000000c034037824 */ /* 0x004fc800078e0211 */
[----:B------:R-:W-:-:S04]  /*7e60*/  IMAD R3, R51, 0x60, R3 ;  /* 0x0000006033037824 */ /* 0x000fc800078e0203 */
[----:B----4-:R-:W-:-:S05]  /*7e70*/  @P2 IMAD.HI.U32 R0, R3, R0, RZ ;  /* 0x0000000003002227 */ /* 0x010fca00078e00ff */
[----:B0-----:R-:W-:-:S04]  /*7e80*/  @P2 SHF.R.U32.HI R3, RZ, R9, R0 ;  /* 0x00000009ff032219 */ /* 0x001fc80000011600 */
[----:B------:R-:W-:Y:S01]  /*7e90*/  SHF.R.S32.HI R9, RZ, 0x1f, R3 ;  /* 0x0000001fff097819 */ /* 0x000fe20000011403 */
[----:B------:R-:W-:-:S04]  /*7ea0*/  IMAD.WIDE.U32 R14, R3, R10, R14 ;  /* 0x0000000a030e7225 */ /* 0x000fc800078e000e */
[C---:B------:R-:W-:Y:S02]  /*7eb0*/  IMAD R0, R9.reuse, R10, RZ ;  /* 0x0000000a09007224 */ /* 0x040fe400078e02ff */
[-C--:B------:R-:W-:Y:S02]  /*7ec0*/  IMAD R8, R9, R12.reuse, RZ ;  /* 0x0000000c09087224 */ /* 0x080fe400078e02ff */
[----:B------:R-:W-:-:S04]  /*7ed0*/  IMAD.WIDE.U32 R42, R3, R12, R42 ;  /* 0x0000000c032a7225 */ /* 0x000fc800078e002a */
[C---:B------:R-:W-:Y:S02]  /*7ee0*/  IMAD R9, R3.reuse, R11, R0 ;  /* 0x0000000b03097224 */ /* 0x040fe400078e0200 */
[----:B------:R-:W-:Y:S01]  /*7ef0*/  IMAD R3, R3, R13, R8 ;  /* 0x0000000d03037224 */ /* 0x000fe200078e0208 */
[----:B------:R-:W-:Y:S01]  /*7f00*/  LEA R8, P2, R14, UR4, 0x1 ;  /* 0x000000040e087c11 */ /* 0x000fe2000f8408ff */
[----:B------:R-:W-:Y:S01]  /*7f10*/  IMAD.IADD R9, R15, 0x1, R9 ;  /* 0x000000010f097824 */ /* 0x000fe200078e0209 */
[----:B------:R-:W-:Y:S01]  /*7f20*/  LEA R0, P3, R42, UR6, 0x1 ;  /* 0x000000062a007c11 */ /* 0x000fe2000f8608ff */
[----:B------:R-:W-:Y:S01]  /*7f30*/  IMAD.IADD R3, R43, 0x1, R3 ;  /* 0x000000012b037824 */ /* 0x000fe200078e0203 */
[----:B------:R-:W-:Y:S02]  /*7f40*/  UMOV UR4, 0xffffffff ;  /* 0xffffffff00047882 */ /* 0x000fe40000000000 */
[----:B------:R-:W-:Y:S02]  /*7f50*/  LEA.HI.X R9, R14, UR5, R9, 0x1, P2 ;  /* 0x000000050e097c11 */ /* 0x000fe400090f0c09 */
[----:B------:R-:W-:-:S02]  /*7f60*/  LEA.HI.X R3, R42, UR7, R3, 0x1, P3 ;  /* 0x000000072a037c11 */ /* 0x000fc400098f0c03 */
[----:B---3--:R-:W-:Y:S01]  /*7f70*/  LEA.HI R10, R50, R50, RZ, 0x1 ;  /* 0x00000032320a7211 */ /* 0x008fe200078f08ff */
[----:B------:R-:W-:Y:S06]  /*7f80*/  BRA.DIV UR4, `(.L_x_11680) ;  /* 0x00000146041c7947 */ /* 0x000fec000b800000 */
.L_x_11937:
[----:B------:R-:W-:-:S03]  /*7f90*/  UMOV UR4, 0xffffffff ;  /* 0xffffffff00047882 */ /* 0x000fc60000000000 */
[----:B------:R-:W-:Y:S05]  /*7fa0*/  BRA.DIV UR4, `(.L_x_11681) ;  /* 0x00000146043c7947 */ /* 0x000fea000b800000 */
.L_x_11940:
[----:B------:R-:W-:-:S03]  /*7fb0*/  UMOV UR4, 0xffffffff ;  /* 0xffffffff00047882 */ /* 0x000fc60000000000 */
[----:B------:R-:W-:Y:S05]  /*7fc0*/  BRA.DIV UR4, `(.L_x_11682) ;  /* 0x00000146045c7947 */ /* 0x000fea000b800000 */
.L_x_11943:
[----:B------:R-:W-:-:S03]  /*7fd0*/  UMOV UR4, 0xffffffff ;  /* 0xffffffff00047882 */ /* 0x000fc60000000000 */
[----:B------:R-:W-:Y:S05]  /*7fe0*/  BRA.DIV UR4, `(.L_x_11683) ;  /* 0x00000146047c7947 */ /* 0x000fea000b800000 */
.L_x_11946:
[----:B------:R-:W-:-:S03]  /*7ff0*/  UMOV UR4, 0xffffffff ;  /* 0xffffffff00047882 */ /* 0x000fc60000000000 */
[----:B------:R-:W-:Y:S05]  /*8000*/  BRA.DIV UR4, `(.L_x_11684) ;  /* 0x00000146049c7947 */ /* 0x000fea000b800000 */
.L_x_11949:
[----:B------:R-:W-:Y:S01]  /*8010*/  UMOV UR4, 0xffffffff ;  /* 0xffffffff00047882 */ /* 0x000fe20000000000 */
[----:B------:R-:W-:Y:S02]  /*8020*/  LOP3.LUT R10, R10, 0xfffffffe, RZ, 0xc0, !PT ;  /* 0xfffffffe0a0a7812 */ /* 0x000fe400078ec0ff */
[----:B------:R-:W-:Y:S05]  /*8030*/  BRA.DIV UR4, `(.L_x_11685) ;  /* 0x0000014604b87947 */ /* 0x000fea000b800000 */
.L_x_11952:
[----:B------:R-:W-:Y:S01]  /*8040*/  UMOV UR4, 0xffffffff ;  /* 0xffffffff00047882 */ /* 0x000fe20000000000 */
[----:B------:R-:W-:Y:S02]  /*8050*/  IMAD.IADD R9, R50, 0x1, -R10 ;  /* 0x0000000132097824 */ /* 0x000fe400078e0a0a */
[----:B------:R-:W-:Y:S05]  /*8060*/  BRA.DIV UR4, `(.L_x_11686) ;  /* 0x0000014604d47947 */ /* 0x000fea000b800000 */
.L_x_11955:
[----:B------:R-:W-:Y:S01]  /*8070*/  UMOV UR4, 0xffffffff ;  /* 0xffffffff00047882 */ /* 0x000fe20000000000 */
[----:B------:R-:W-:Y:S02]  /*8080*/  SHF.L.U32 R9, R9, 0x1f, RZ ;  /* 0x0000001f09097819 */ /* 0x000fe400000006ff */
[----:B------:R-:W-:Y:S05]  /*8090*/  BRA.DIV UR4, `(.L_x_11687) ;  /* 0x0000014604f07947 */ /* 0x000fea000b800000 */
.L_x_11958:
[----:B------:R-:W0:Y:S01]  /*80a0*/  SYNCS.PHASECHK.TRANS64.TRYWAIT P2, [R2+URZ+0x16800], R9 ;  /* 0x01680009020075a7 */ /* 0x000e22000804017f */
[----:B-----5:R-:W-:Y:S01]  /*80b0*/  IMAD.MOV.U32 R3, RZ, RZ, R37 ;  /* 0x000000ffff037224 */ /* 0x020fe200078e0025 */
[----:B------:R-:W-:Y:S01]  /*80c0*/  BSSY B1, `(.L_x_11688) ;  /* 0x000001c000017945 */ /* 0x000fe20003800000 */
[----:B------:R-:W-:Y:S02]  /*80d0*/  IMAD.MOV.U32 R0, RZ, RZ, R36 ;  /* 0x000000ffff007224 */ /* 0x000fe400078e0024 */
        /* <DEDUP_REMOVED lines=22> */
[----:B------:R-:W-:Y:S01]  /*8240*/  IMAD.IADD R21, R40, 0x1, R21 ;  /* 0x0000000128157824 */ /* 0x000fe200078e0215 */
[----:B------:R-:W-:-:S02]  /*8250*/  PRMT R3, R3, 0x5410, R8 ;  /* 0x0000541003037816 */ /* 0x000fc40000000008 */
[----:B------:R-:W-:Y:S01]  /*8260*/  PRMT R20, R10, 0x7610, R20 ;  /* 0x000076100a147816 */ /* 0x000fe20000000014 */
[----:B0-----:R-:W-:Y:S06]  /*8270*/  @!P2 BRA `(.L_x_11689) ;  /* 0x0000014400a0a947 */ /* 0x001fec0003800000 */
.L_x_11959:
[----:B------:R-:W-:Y:S05]  /*8280*/  BSYNC B1 ;  /* 0x0000000000017941 */ /* 0x000fea0003800000 */
.L_x_11688:
[----:B------:R-:W-:Y:S01]  /*8290*/  BSSY B1, `(.L_x_11690) ;  /* 0x0000069000017945 */ /* 0x000fe20003800000 */
[----:B------:R-:W-:Y:S01]  /*82a0*/  IMAD.MOV.U32 R23, RZ, RZ, R6 ;  /* 0x000000ffff177224 */ /* 0x000fe200078e0006 */
[----:B------:R-:W-:Y:S01]  /*82b0*/  LOP3.LUT R21, R21, 0x38, RZ, 0xc0, !PT ;  /* 0x0000003815157812 */ /* 0x000fe200078ec0ff */
[----:B------:R-:W-:Y:S01]  /*82c0*/  IMAD.MOV.U32 R27, RZ, RZ, R7 ;  /* 0x000000ffff1b7224 */ /* 0x000fe200078e0007 */
[----:B------:R-:W-:Y:S06]  /*82d0*/  @P0 BRA `(.L_x_11691) ;  /* 0x0000000400900947 */ /* 0x000fec0003800000 */
[----:B------:R-:W2:Y:S01]  /*82e0*/  LDL R8, [R1+0x28] ;  /* 0x0000280001087983 */ /* 0x000ea20000100800 */
[----:B------:R-:W1:Y:S02]  /*82f0*/  S2R R10, SR_TID.X ;  /* 0x00000000000a7919 */ /* 0x000e640000002100 */
[----:B-1----:R-:W-:-:S05]  /*8300*/  VIADD R10, R10, 0xffffff80 ;  /* 0xffffff800a0a7836 */ /* 0x002fca0000000000 */
[----:B------:R-:W-:-:S04]  /*8310*/  SHF.R.S32.HI R13, RZ, 0x1f, R10 ;  /* 0x0000001fff0d7819 */ /* 0x000fc8000001140a */
[----:B------:R-:W-:-:S04]  /*8320*/  LEA.HI R13, R13, R10, RZ, 0x5 ;  /* 0x0000000a0d0d7211 */ /* 0x000fc800078f28ff */
[----:B------:R-:W-:Y:S01]  /*8330*/  SHF.R.S32.HI R13, RZ, 0x5, R13 ;  /* 0x00000005ff0d7819 */ /* 0x000fe2000001140d */
[--C-:B------:R-:W-:Y:S01]  /*8340*/  HADD2.F32 R41, -RZ, R43.reuse.H1_H1 ;  /* 0x3000002bff297230 */ /* 0x100fe20000004100 */
[----:B------:R-:W-:Y:S01]  /*8350*/  SHF.R.U64 R55, R36, 0x10, R37 ;  /* 0x0000001024377819 */ /* 0x000fe20000001225 */
[----:B------:R-:W-:Y:S01]  /*8360*/  HADD2.F32 R43, -RZ, R43.H0_H0 ;  /* 0x2000002bff2b7230 */ /* 0x000fe20000004100 */
[--C-:B------:R-:W-:Y:S02]  /*8370*/  SHF.R.U32.HI R42, RZ, 0x10, R33.reuse ;  /* 0x00000010ff2a7819 */ /* 0x100fe40000011621 */
[----:B------:R-:W-:Y:S02]  /*8380*/  SHF.R.U64 R53, R32, 0x10, R33 ;  /* 0x0000001020357819 */ /* 0x000fe40000001221 */
[----:B------:R-:W-:Y:S01]  /*8390*/  SHF.R.U32.HI R44, RZ, 0x10, R37 ;  /* 0x00000010ff2c7819 */ /* 0x000fe20000011625 */
[----:B------:R-:W-:Y:S01]  /*83a0*/  HADD2.F32 R42, -RZ, R42.H0_H0 ;  /* 0x2000002aff2a7230 */ /* 0x000fe20000004100 */
[----:B------:R-:W-:-:S02]  /*83b0*/  SHF.R.U64 R54, R38, 0x10, R39 ;  /* 0x0000001026367819 */ /* 0x000fc40000001227 */
[--C-:B------:R-:W-:Y:S02]  /*83c0*/  SHF.R.U32.HI R48, RZ, 0x10, R35.reuse ;  /* 0x00000010ff307819 */ /* 0x100fe40000011623 */
[----:B------:R-:W-:Y:S02]  /*83d0*/  SHF.R.U64 R51, R34, 0x10, R35 ;  /* 0x0000001022337819 */ /* 0x000fe40000001223 */
[----:B------:R-:W-:Y:S01]  /*83e0*/  SHF.R.U32.HI R50, RZ, 0x10, R39 ;  /* 0x00000010ff327819 */ /* 0x000fe20000011627 */
[----:B--2---:R-:W-:-:S05]  /*83f0*/  IMAD.SHL.U32 R8, R8, 0x40, RZ ;  /* 0x0000004008087824 */ /* 0x004fca00078e00ff */
[----:B------:R-:W-:-:S04]  /*8400*/  LOP3.LUT R8, R8, 0x1c0, RZ, 0xc0, !PT ;  /* 0x000001c008087812 */ /* 0x000fc800078ec0ff */
[----:B------:R-:W-:Y:S02]  /*8410*/  LOP3.LUT R40, R8, 0x38, R40, 0xf8, !PT ;  /* 0x0000003808287812 */ /* 0x000fe400078ef828 */
[----:B------:R-:W-:-:S04]  /*8420*/  SHF.R.U32.HI R11, RZ, 0x3, R8 ;  /* 0x00000003ff0b7819 */ /* 0x000fc80000011608 */
[----:B------:R-:W-:Y:S02]  /*8430*/  LOP3.LUT R40, R40, R11, RZ, 0x3c, !PT ;  /* 0x0000000b28287212 */ /* 0x000fe400078e3cff */
[----:B------:R-:W-:-:S03]  /*8440*/  LOP3.LUT R12, R11, R21, R8, 0x1e, !PT ;  /* 0x000000150b0c7212 */ /* 0x000fc600078e1e08 */
[C---:B0-----:R-:W-:Y:S02]  /*8450*/  IMAD R9, R13.reuse, 0x200, R40 ;  /* 0x000002000d097824 */ /* 0x041fe400078e0228 */
[----:B------:R-:W-:-:S04]  /*8460*/  IMAD R13, R13, 0x200, R12 ;  /* 0x000002000d0d7824 */ /* 0x000fc800078e020c */
[--C-:B------:R-:W-:Y:S02]  /*8470*/  IMAD R49, R13, 0x2, R2.reuse ;  /* 0x000000020d317824 */ /* 0x100fe400078e0202 */
[----:B------:R-:W-:-:S03]  /*8480*/  IMAD R40, R9, 0x2, R2 ;  /* 0x0000000209287824 */ /* 0x000fc600078e0202 */
[----:B------:R-:W0:Y:S04]  /*8490*/  LDS.128 R12, [R49+0x8400] ;  /* 0x00840000310c7984 */ /* 0x000e280000000c00 */
[----:B------:R-:W1:Y:S01]  /*84a0*/  LDS.128 R8, [R40+0x8400] ;  /* 0x0084000028087984 */ /* 0x000e620000000c00 */
[--C-:B0-----:R-:W-:Y:S02]  /*84b0*/  HADD2.F32 R36, -RZ, R13.reuse.H0_H0 ;  /* 0x2000000dff247230 */ /* 0x101fe40000004100 */
[----:B------:R-:W-:Y:S02]  /*84c0*/  HADD2.F32 R37, -RZ, R13.H1_H1 ;  /* 0x3000000dff257230 */ /* 0x000fe40000004100 */
[----:B-1----:R-:W-:Y:S02]  /*84d0*/  HADD2.F32 R32, -RZ, R9.H0_H0 ;  /* 0x20000009ff207230 */ /* 0x002fe40000004100 */
[C---:B------:R-:W-:Y:S01]  /*84e0*/  FMUL.FTZ R45, R36.reuse, R43 ;  /* 0x0000002b242d7220 */ /* 0x040fe20000410000 */
[----:B------:R-:W-:Y:S01]  /*84f0*/  FMUL.FTZ R47, R36, R41 ;  /* 0x00000029242f7220 */ /* 0x000fe20000410000 */
[----:B------:R-:W-:-:S02]  /*8500*/  HADD2.F32 R36, -RZ, R44.H0_H0 ;  /* 0x2000002cff247230 */ /* 0x000fc40000004100 */
[C---:B------:R-:W-:Y:S01]  /*8510*/  FFMA.FTZ R46, R32.reuse, R41, -R45 ;  /* 0x00000029202e7223 */ /* 0x040fe2000001082d */
[----:B------:R-:W-:Y:S02]  /*8520*/  HADD2.F32 R33, -RZ, R9.H1_H1 ;  /* 0x30000009ff217230 */ /* 0x000fe40000004100 */
[C---:B------:R-:W-:Y:S01]  /*8530*/  FMUL.FTZ R44, R37.reuse, R42 ;  /* 0x0000002a252c7220 */ /* 0x040fe20000410000 */
[----:B------:R-:W-:Y:S02]  /*8540*/  HADD2.F32 R38, -RZ, R15.H0_H0 ;  /* 0x2000000fff267230 */ /* 0x000fe40000004100 */
[----:B------:R-:W-:Y:S02]  /*8550*/  HADD2.F32 R45, -RZ, R52.H1_H1 ;  /* 0x30000034ff2d7230 */ /* 0x000fe40000004100 */
[----:B------:R-:W-:Y:S02]  /*8560*/  HADD2.F32 R41, -RZ, R57.H1_H1 ;  /* 0x30000039ff297230 */ /* 0x000fe40000004100 */
[----:B------:R-:W-:Y:S01]  /*8570*/  FFMA.FTZ R47, R32, R43, R47 ;  /* 0x0000002b202f7223 */ /* 0x000fe2000001002f */
[----:B------:R-:W-:Y:S01]  /*8580*/  FMUL.FTZ R32, R37, R36 ;  /* 0x0000002425207220 */ /* 0x000fe20000410000 */
[----:B------:R-:W-:-:S02]  /*8590*/  HADD2.F32 R34, -RZ, R11.H0_H0 ;  /* 0x2000000bff227230 */ /* 0x000fc40000004100 */
[----:B------:R-:W-:Y:S01]  /*85a0*/  FFMA.FTZ R43, R33, R36, -R44 ;  /* 0x00000024212b7223 */ /* 0x000fe2000001082c */
[C---:B------:R-:W-:Y:S01]  /*85b0*/  FMUL.FTZ R37, R38.reuse, R45 ;  /* 0x0000002d26257220 */ /* 0x040fe20000410000 */
[----:B------:R-:W-:Y:S02]  /*85c0*/  HADD2.F32 R39, -RZ, R15.H1_H1 ;  /* 0x3000000fff277230 */ /* 0x000fe40000004100 */
[-C--:B------:R-:W-:Y:S01]  /*85d0*/  FMUL.FTZ R38, R38, R41.reuse ;  /* 0x0000002926267220 */ /* 0x080fe20000410000 */
[----:B------:R-:W-:Y:S02]  /*85e0*/  HADD2.F32 R44, -RZ, R48.H0_H0 ;  /* 0x20000030ff2c7230 */ /* 0x000fe40000004100 */
[C---:B------:R-:W-:Y:S01]  /*85f0*/  FFMA.FTZ R41, R34.reuse, R41, -R37 ;  /* 0x0000002922297223 */ /* 0x040fe20000010825 */
[----:B------:R-:W-:Y:S02]  /*8600*/  HADD2.F32 R35, -RZ, R11.H1_H1 ;  /* 0x3000000bff237230 */ /* 0x000fe40000004100 */
[----:B------:R-:W-:Y:S01]  /*8610*/  FFMA.FTZ R45, R34, R45, R38 ;  /* 0x0000002d222d7223 */ /* 0x000fe20000010026 */
[----:B------:R-:W-:-:S02]  /*8620*/  HADD2.F32 R36, -RZ, R50.H0_H0 ;  /* 0x20000032ff247230 */ /* 0x000fc40000004100 */
[----:B------:R-:W-:Y:S01]  /*8630*/  FMUL.FTZ R34, R39, R44 ;  /* 0x0000002c27227220 */ /* 0x000fe20000410000 */
[----:B------:R-:W-:Y:S02]  /*8640*/  HADD2.F32 R13, -RZ, R12.H0_H0 ;  /* 0x2000000cff0d7230 */ /* 0x000fe40000004100 */
[----:B------:R-:W-:Y:S01]  /*8650*/  FFMA.FTZ R48, R33, R42, R32 ;  /* 0x0000002a21307223 */ /* 0x000fe20000010020 */
[----:B------:R-:W-:Y:S02]  /*8660*/  HADD2.F32 R38, -RZ, R52.H0_H0 ;  /* 0x20000034ff267230 */ /* 0x000fe40000004100 */
[----:B------:R-:W-:Y:S02]  /*8670*/  HADD2.F32 R32, -RZ, R56.H1_H1 ;  /* 0x30000038ff207230 */ /* 0x000fe40000004100 */
[-C--:B------:R-:W-:Y:S01]  /*8680*/  FMUL.FTZ R52, R39, R36.reuse ;  /* 0x0000002427347220 */ /* 0x080fe20000410000 */
[----:B------:R-:W-:Y:S02]  /*8690*/  HADD2.F32 R9, -RZ, R8.H0_H0 ;  /* 0x20000008ff097230 */ /* 0x000fe40000004100 */
[----:B------:R-:W-:Y:S01]  /*86a0*/  FFMA.FTZ R50, R35, R36, -R34 ;  /* 0x0000002423327223 */ /* 0x000fe20000010822 */
[----:B------:R-:W-:-:S02]  /*86b0*/  HADD2.F32 R15, -RZ, R14.H0_H0 ;  /* 0x2000000eff0f7230 */ /* 0x000fc40000004100 */
[C---:B------:R-:W-:Y:S01]  /*86c0*/  FMUL.FTZ R42, R13.reuse, R38 ;  /* 0x000000260d2a7220 */ /* 0x040fe20000410000 */
[----:B------:R-:W-:Y:S02]  /*86d0*/  HADD2.F32 R36, -RZ, R56.H0_H0 ;  /* 0x20000038ff247230 */ /* 0x000fe40000004100 */
[----:B------:R-:W-:Y:S02]  /*86e0*/  HADD2.F32 R34, -RZ, R57.H0_H0 ;  /* 0x20000039ff227230 */ /* 0x000fe40000004100 */
[----:B------:R-:W-:Y:S01]  /*86f0*/  FMUL.FTZ R13, R13, R32 ;  /* 0x000000200d0d7220 */ /* 0x000fe20000410000 */
[----:B------:R-:W-:Y:S01]  /*8700*/  FFMA.FTZ R52, R35, R44, R52 ;  /* 0x0000002c23347223 */ /* 0x000fe20000010034 */
[----:B------:R-:W-:Y:S01]  /*8710*/  FFMA.FTZ R42, R9, R32, -R42 ;  /* 0x00000020092a7223 */ /* 0x000fe2000001082a */
[----:B------:R-:W-:Y:S02]  /*8720*/  HADD2.F32 R11, -RZ, R10.H0_H0 ;  /* 0x2000000aff0b7230 */ /* 0x000fe40000004100 */
[C---:B------:R-:W-:Y:S01]  /*8730*/  FMUL.FTZ R44, R15.reuse, R36 ;  /* 0x000000240f2c7220 */ /* 0x040fe20000410000 */
[----:B------:R-:W-:Y:S01]  /*8740*/  FMUL.FTZ R32, R15, R34 ;  /* 0x000000220f207220 */ /* 0x000fe20000410000 */
[----:B------:R-:W-:-:S02]  /*8750*/  HADD2.F32 R12, -RZ, R12.H1_H1 ;  /* 0x3000000cff0c7230 */ /* 0x000fc40000004100 */
[----:B------:R-:W-:Y:S01]  /*8760*/  FFMA.FTZ R38, R9, R38, R13 ;  /* 0x0000002609267223 */ /* 0x000fe2000001000d */
[----:B------:R-:W-:Y:S02]  /*8770*/  HADD2.F32 R14, -RZ, R14.H1_H1 ;  /* 0x3000000eff0e7230 */ /* 0x000fe40000004100 */
[----:B------:R-:W-:Y:S02]  /*8780*/  HADD2.F32 R15, -RZ, R53.H0_H0 ;  /* 0x20000035ff0f7230 */ /* 0x000fe40000004100 */
[----:B------:R-:W-:Y:S02]  /*8790*/  HADD2.F32 R33, -RZ, R51.H0_H0 ;  /* 0x20000033ff217230 */ /* 0x000fe40000004100 */
[----:B------:R-:W-:Y:S02]  /*87a0*/  HADD2.F32 R9, -RZ, R55.H0_H0 ;  /* 0x20000037ff097230 */ /* 0x000fe40000004100 */
[----:B------:R-:W-:Y:S02]  /*87b0*/  HADD2.F32 R13, -RZ, R54.H0_H0 ;  /* 0x20000036ff0d7230 */ /* 0x000fe40000004100 */
[----:B------:R-:W-:Y:S01]  /*87c0*/  FFMA.FTZ R44, R11, R34, -R44 ;  /* 0x000000220b2c7223 */ /* 0x000fe2000001082c */
[----:B------:R-:W-:-:S02]  /*87d0*/  HADD2.F32 R8, -RZ, R8.H1_H1 ;  /* 0x30000008ff087230 */ /* 0x000fc40000004100 */
        /* <DEDUP_REMOVED lines=20> */
.L_x_11691:
[----:B------:R-:W-:Y:S05]  /*8920*/  BSYNC B1 ;  /* 0x0000000000017941 */ /* 0x000fea0003800000 */
.L_x_11690:
[----:B------:R-:W-:Y:S01]  /*8930*/  PRMT R43, R23, 0x5410, R27 ;  /* 0x00005410172b7816 */ /* 0x000fe2000000001b */
[----:B------:R-:W-:Y:S06]  /*8940*/  @P1 BRA `(.L_x_11677) ;  /* 0x0000000400741947 */ /* 0x000fec0003800000 */
[----:B-1----:R-:W2:Y:S01]  /*8950*/  LDL R12, [R1+0x2c] ;  /* 0x00002c00010c7983 */ /* 0x002ea20000100800 */
[----:B------:R-:W-:-:S03]  /*8960*/  VIADD R8, R17, 0x60 ;  /* 0x0000006011087836 */ /* 0x000fc60000000000 */
[----:B------:R-:W3:Y:S01]  /*8970*/  LDL R44, [R1+0x40] ;  /* 0x00004000012c7983 */ /* 0x000ee20000100800 */
[----:B------:R-:W-:-:S05]  /*8980*/  IMAD.SHL.U32 R8, R8, 0x40, RZ ;  /* 0x0000004008087824 */ /* 0x000fca00078e00ff */
[----:B------:R-:W-:-:S04]  /*8990*/  LOP3.LUT R8, R8, 0x1c0, RZ, 0xc0, !PT ;  /* 0x000001c008087812 */ /* 0x000fc800078ec0ff */
[----:B0-----:R-:W-:-:S04]  /*89a0*/  SHF.R.U32.HI R9, RZ, 0x3, R8 ;  /* 0x00000003ff097819 */ /* 0x001fc80000011608 */
[----:B------:R-:W-:Y:S02]  /*89b0*/  LOP3.LUT R21, R9, R21, R8, 0x1e, !PT ;  /* 0x0000001509157212 */ /* 0x000fe400078e1e08 */
[--C-:B------:R-:W-:Y:S02]  /*89c0*/  SHF.R.U64 R42, R28, 0x10, R29.reuse ;  /* 0x000000101c2a7819 */ /* 0x100fe4000000121d */
[----:B------:R-:W-:Y:S01]  /*89d0*/  SHF.R.U32.HI R33, RZ, 0x10, R29 ;  /* 0x00000010ff217819 */ /* 0x000fe2000001161d */
[--C-:B------:R-:W-:Y:S01]  /*89e0*/  HADD2.F32 R29, -RZ, R20.reuse.H1_H1 ;  /* 0x30000014ff1d7230 */ /* 0x100fe20000004100 */
[----:B------:R-:W-:Y:S01]  /*89f0*/  SHF.R.U64 R41, R30, 0x10, R31 ;  /* 0x000000101e297819 */ /* 0x000fe2000000121f */
[----:B------:R-:W-:Y:S01]  /*8a00*/  HADD2.F32 R30, -RZ, R20.H0_H0 ;  /* 0x20000014ff1e7230 */ /* 0x000fe20000004100 */
[--C-:B------:R-:W-:Y:S02]  /*8a10*/  SHF.R.U64 R39, R4, 0x10, R5.reuse ;  /* 0x0000001004277819 */ /* 0x100fe40000001205 */
[----:B------:R-:W-:-:S05]  /*8a20*/  SHF.R.U32.HI R32, RZ, 0x10, R5 ;  /* 0x00000010ff207819 */ /* 0x000fca0000011605 */
[----:B------:R-:W-:Y:S01]  /*8a30*/  HADD2.F32 R32, -RZ, R32.H0_H0 ;  /* 0x20000020ff207230 */ /* 0x000fe20000004100 */
[----:B------:R-:W-:Y:S02]  /*8a40*/  SHF.R.U32.HI R40, RZ, 0x10, R31 ;  /* 0x00000010ff287819 */ /* 0x000fe4000001161f */
[--C-:B------:R-:W-:Y:S02]  /*8a50*/  SHF.R.U32.HI R35, RZ, 0x10, R7.reuse ;  /* 0x00000010ff237819 */ /* 0x100fe40000011607 */
[----:B------:R-:W-:Y:S01]  /*8a60*/  SHF.R.U64 R37, R6, 0x10, R7 ;  /* 0x0000001006257819 */ /* 0x000fe20000001207 */
[----:B--2---:R-:W-:-:S04]  /*8a70*/  IMAD.IADD R21, R12, 0x1, R21 ;  /* 0x000000010c157824 */ /* 0x004fc800078e0215 */
[----:B------:R-:W-:Y:S01]  /*8a80*/  IMAD R21, R21, 0x2, R2 ;  /* 0x0000000215157824 */ /* 0x000fe200078e0202 */
[----:B---3--:R-:W0:Y:S04]  /*8a90*/  LDS.128 R8, [R44+0x8400] ;  /* 0x008400002c087984 */ /* 0x008e280000000c00 */
[----:B------:R-:W1:Y:S01]  /*8aa0*/  LDS.128 R12, [R21+0x8400] ;  /* 0x00840000150c7984 */ /* 0x000e620000000c00 */
[----:B0-----:R-:W-:Y:S02]  /*8ab0*/  HADD2.F32 R5, -RZ, R9.H0_H0 ;  /* 0x20000009ff057230 */ /* 0x001fe40000004100 */
[--C-:B-1----:R-:W-:Y:S02]  /*8ac0*/  HADD2.F32 R20, -RZ, R13.reuse.H0_H0 ;  /* 0x2000000dff147230 */ /* 0x102fe40000004100 */
[----:B------:R-:W-:-:S03]  /*8ad0*/  HADD2.F32 R23, -RZ, R13.H1_H1 ;  /* 0x3000000dff177230 */ /* 0x000fc60000004100 */
[C---:B------:R-:W-:Y:S01]  /*8ae0*/  FMUL.FTZ R34, R20.reuse, R30 ;  /* 0x0000001e14227220 */ /* 0x040fe20000410000 */
[-C--:B------:R-:W-:Y:S01]  /*8af0*/  FMUL.FTZ R36, R20, R29.reuse ;  /* 0x0000001d14247220 */ /* 0x080fe20000410000 */
[----:B------:R-:W-:Y:S02]  /*8b00*/  HADD2.F32 R20, -RZ, R33.H0_H0 ;  /* 0x20000021ff147230 */ /* 0x000fe40000004100 */
[----:B------:R-:W-:Y:S01]  /*8b10*/  FFMA.FTZ R34, R5, R29, -R34 ;  /* 0x0000001d05227223 */ /* 0x000fe20000010822 */
[----:B------:R-:W-:Y:S02]  /*8b20*/  HADD2.F32 R13, -RZ, R12.H0_H0 ;  /* 0x2000000cff0d7230 */ /* 0x000fe40000004100 */
[----:B------:R-:W-:Y:S02]  /*8b30*/  HADD2.F32 R29, -RZ, R3.H1_H1 ;  /* 0x30000003ff1d7230 */ /* 0x000fe40000004100 */
[----:B------:R-:W-:Y:S01]  /*8b40*/  FMUL.FTZ R38, R23, R32 ;  /* 0x0000002017267220 */ /* 0x000fe20000410000 */
[----:B------:R-:W-:-:S02]  /*8b50*/  HADD2.F32 R9, -RZ, R9.H1_H1 ;  /* 0x30000009ff097230 */ /* 0x000fc40000004100 */
[----:B------:R-:W-:Y:S01]  /*8b60*/  FFMA.FTZ R36, R5, R30, R36 ;  /* 0x0000001e05247223 */ /* 0x000fe20000010024 */
[----:B------:R-:W-:Y:S02]  /*8b70*/  HADD2.F32 R3, -RZ, R3.H0_H0 ;  /* 0x20000003ff037230 */ /* 0x000fe40000004100 */
[-C--:B------:R-:W-:Y:S01]  /*8b80*/  FMUL.FTZ R30, R23, R20.reuse ;  /* 0x00000014171e7220 */ /* 0x080fe20000410000 */
[----:B------:R-:W-:Y:S02]  /*8b90*/  HADD2.F32 R4, -RZ, R8.H0_H0 ;  /* 0x20000008ff047230 */ /* 0x000fe40000004100 */
[----:B------:R-:W-:Y:S01]  /*8ba0*/  FMUL.FTZ R23, R13, R29 ;  /* 0x0000001d0d177220 */ /* 0x000fe20000410000 */
[----:B------:R-:W-:Y:S01]  /*8bb0*/  FFMA.FTZ R31, R9, R20, -R38 ;  /* 0x00000014091f7223 */ /* 0x000fe20000010826 */
[-C--:B------:R-:W-:Y:S01]  /*8bc0*/  FMUL.FTZ R20, R13, R3.reuse ;  /* 0x000000030d147220 */ /* 0x080fe20000410000 */
[----:B------:R-:W-:Y:S01]  /*8bd0*/  FFMA.FTZ R13, R9, R32, R30 ;  /* 0x00000020090d7223 */ /* 0x000fe2000001001e */
[----:B------:R-:W-:Y:S01]  /*8be0*/  FFMA.FTZ R23, R4, R3, -R23 ;  /* 0x0000000304177223 */ /* 0x000fe20000010817 */
[----:B------:R-:W-:-:S02]  /*8bf0*/  HADD2.F32 R27, -RZ, R14.H0_H0 ;  /* 0x2000000eff1b7230 */ /* 0x000fc40000004100 */
[----:B------:R-:W-:Y:S02]  /*8c00*/  HADD2.F32 R28, -RZ, R15.H0_H0 ;  /* 0x2000000fff1c7230 */ /* 0x000fe40000004100 */
[--C-:B------:R-:W-:Y:S02]  /*8c10*/  HADD2.F32 R5, -RZ, R43.reuse.H0_H0 ;  /* 0x2000002bff057230 */ /* 0x100fe40000004100 */
[--C-:B------:R-:W-:Y:S02]  /*8c20*/  HADD2.F32 R3, -RZ, R0.reuse.H1_H1 ;  /* 0x30000000ff037230 */ /* 0x100fe40000004100 */
[----:B------:R-:W-:Y:S02]  /*8c30*/  HADD2.F32 R9, -RZ, R43.H1_H1 ;  /* 0x3000002bff097230 */ /* 0x000fe40000004100 */
[----:B------:R-:W-:Y:S02]  /*8c40*/  HADD2.F32 R0, -RZ, R0.H0_H0 ;  /* 0x20000000ff007230 */ /* 0x000fe40000004100 */
[----:B------:R-:W-:Y:S01]  /*8c50*/  FFMA.FTZ R29, R4, R29, R20 ;  /* 0x0000001d041d7223 */ /* 0x000fe20000010014 */
[----:B------:R-:W-:-:S02]  /*8c60*/  HADD2.F32 R6, -RZ, R10.H0_H0 ;  /* 0x2000000aff067230 */ /* 0x000fc40000004100 */
[C---:B------:R-:W-:Y:S01]  /*8c70*/  FMUL.FTZ R33, R27.reuse, R5 ;  /* 0x000000051b217220 */ /* 0x040fe20000410000 */
[----:B------:R-:W-:Y:S02]  /*8c80*/  HADD2.F32 R7, -RZ, R11.H0_H0 ;  /* 0x2000000bff077230 */ /* 0x000fe40000004100 */
[C---:B------:R-:W-:Y:S01]  /*8c90*/  FMUL.FTZ R30, R28.reuse, R9 ;  /* 0x000000091c1e7220 */ /* 0x040fe20000410000 */
[----:B------:R-:W-:Y:S02]  /*8ca0*/  HADD2.F32 R15, -RZ, R15.H1_H1 ;  /* 0x3000000fff0f7230 */ /* 0x000fe40000004100 */
[----:B------:R-:W-:Y:S01]  /*8cb0*/  FMUL.FTZ R27, R27, R3 ;  /* 0x000000031b1b7220 */ /* 0x000fe20000410000 */
[----:B------:R-:W-:Y:S02]  /*8cc0*/  HADD2.F32 R20, -RZ, R35.H0_H0 ;  /* 0x20000023ff147230 */ /* 0x000fe40000004100 */
[----:B------:R-:W-:Y:S01]  /*8cd0*/  FMUL.FTZ R28, R28, R0 ;  /* 0x000000001c1c7220 */ /* 0x000fe20000410000 */
[----:B------:R-:W-:-:S02]  /*8ce0*/  HADD2.F32 R4, -RZ, R40.H0_H0 ;  /* 0x20000028ff047230 */ /* 0x000fc40000004100 */
[C---:B------:R-:W-:Y:S01]  /*8cf0*/  FFMA.FTZ R33, R6.reuse, R3, -R33 ;  /* 0x0000000306217223 */ /* 0x040fe20000010821 */
[----:B------:R-:W-:Y:S02]  /*8d00*/  HADD2.F32 R11, -RZ, R11.H1_H1 ;  /* 0x3000000bff0b7230 */ /* 0x000fe40000004100 */
[----:B------:R-:W-:Y:S01]  /*8d10*/  FFMA.FTZ R27, R6, R5, R27 ;  /* 0x00000005061b7223 */ /* 0x000fe2000001001b */
[C---:B------:R-:W-:Y:S01]  /*8d20*/  FFMA.FTZ R30, R7.reuse, R0, -R30 ;  /* 0x00000000071e7223 */ /* 0x040fe2000001081e */
[----:B------:R-:W-:Y:S01]  /*8d30*/  FFMA.FTZ R28, R7, R9, R28 ;  /* 0x00000009071c7223 */ /* 0x000fe2000001001c */
[----:B------:R-:W-:Y:S02]  /*8d40*/  HADD2.F32 R12, -RZ, R12.H1_H1 ;  /* 0x3000000cff0c7230 */ /* 0x000fe40000004100 */
[C---:B------:R-:W-:Y:S01]  /*8d50*/  FMUL.FTZ R6, R15.reuse, R20 ;  /* 0x000000140f067220 */ /* 0x040fe20000410000 */
[----:B------:R-:W-:Y:S02]  /*8d60*/  HADD2.F32 R14, -RZ, R14.H1_H1 ;  /* 0x3000000eff0e7230 */ /* 0x000fe40000004100 */
[----:B------:R-:W-:Y:S01]  /*8d70*/  FMUL.FTZ R0, R15, R4 ;  /* 0x000000040f007220 */ /* 0x000fe20000410000 */
[----:B------:R-:W-:-:S02]  /*8d80*/  HADD2.F32 R7, -RZ, R39.H0_H0 ;  /* 0x20000027ff077230 */ /* 0x000fc40000004100 */
[----:B------:R-:W-:Y:S02]  /*8d90*/  HADD2.F32 R9, -RZ, R37.H0_H0 ;  /* 0x20000025ff097230 */ /* 0x000fe40000004100 */
[----:B------:R-:W-:Y:S02]  /*8da0*/  HADD2.F32 R3, -RZ, R42.H0_H0 ;  /* 0x2000002aff037230 */ /* 0x000fe40000004100 */
[----:B------:R-:W-:Y:S02]  /*8db0*/  HADD2.F32 R5, -RZ, R41.H0_H0 ;  /* 0x20000029ff057230 */ /* 0x000fe40000004100 */
[C---:B------:R-:W-:Y:S01]  /*8dc0*/  FFMA.FTZ R35, R11.reuse, R4, -R6 ;  /* 0x000000040b237223 */ /* 0x040fe20000010806 */
[----:B------:R-:W-:Y:S02]  /*8dd0*/  HADD2.F32 R8, -RZ, R8.H1_H1 ;  /* 0x30000008ff087230 */ /* 0x000fe40000004100 */
        /* <DEDUP_REMOVED lines=20> */
.L_x_11677:
[----:B------:R-:W-:Y:S05]  /*8f20*/  BSYNC B0 ;  /* 0x0000000000007941 */ /* 0x000fea0003800000 */
.L_x_11657:
        /* <DEDUP_REMOVED lines=8> */
.L_x_11654:
[----:B--23--:R-:W-:-:S05]  /*8fb0*/  IMAD.U32 R0, RZ, RZ, UR37 ;  /* 0x00000025ff007e24 */ /* 0x00cfca000f8e00ff */
[----:B------:R-:W-:-:S13]  /*8fc0*/  ISETP.NE.AND P0, PT, R0, 0x3, PT ;  /* 0x000000030000780c */ /* 0x000fda0003f05270 */
[----:B------:R-:W-:Y:S05]  /*8fd0*/  @!P0 BRA `(.L_x_11692) ;  /* 0x0000000000048947 */ /* 0x000fea0003800000 */
[----:B------:R-:W-:Y:S01]  /*8fe0*/  BPT.TRAP 0x1 ;  /* 0x000000040000795c */ /* 0x000fe20000300000 */
.L_x_11692:
[----:B01--4-:R-:W-:Y:S01]  /*8ff0*/  IMAD R7, R16, 0x8, R2 ;  /* 0x0000000810077824 */ /* 0x013fe200078e0202 */
[----:B------:R-:W-:-:S04]  /*9000*/  SHF.L.U32 R0, R19, 0x1f, RZ ;  /* 0x0000001f13007819 */ /* 0x000fc800000006ff */
[----:B------:R0:W1:Y:S01]  /*9010*/  SYNCS.PHASECHK.TRANS64.TRYWAIT P2, [R7+URZ+0x16830], R0 ;  /* 0x01683000070075a7 */ /* 0x000062000804017f */
[----:B------:R-:W-:Y:S05]  /*9020*/  @!P0 BRA `(.L_x_11693) ;  /* 0x0000000000048947 */ /* 0x000fea0003800000 */
[----:B------:R-:W-:Y:S01]  /*9030*/  BPT.TRAP 0x1 ;  /* 0x000000040000795c */ /* 0x000fe20000300000 */
.L_x_11693:
[----:B------:R-:W2:Y:S01]  /*9040*/  S2R R3, SR_TID.X ;  /* 0x0000000000037919 */ /* 0x000ea20000002100 */
[----:B------:R-:W-:Y:S01]  /*9050*/  LOP3.LUT R26, R26, 0xffffff80, RZ, 0xc0, !PT ;  /* 0xffffff801a1a7812 */ /* 0x000fe200078ec0ff */
[----:B------:R-:W3:Y:S01]  /*9060*/  S2R R8, SR_TID.X ;  /* 0x0000000000087919 */ /* 0x000ee20000002100 */
[----:B--2---:R-:W-:-:S04]  /*9070*/  VIADD R3, R3, 0xffffff80 ;  /* 0xffffff8003037836 */ /* 0x004fc80000000000 */
[----:B------:R-:W-:Y:S01]  /*9080*/  IMAD.IADD R26, R3, 0x1, -R26 ;  /* 0x00000001031a7824 */ /* 0x000fe200078e0a1a */
[----:B---3--:R-:W-:-:S04]  /*9090*/  LOP3.LUT R8, R8, 0x7f, RZ, 0xc0, !PT ;  /* 0x0000007f08087812 */ /* 0x008fc800078ec0ff */
[----:B------:R-:W-:Y:S02]  /*90a0*/  SHF.R.S32.HI R5, RZ, 0x1f, R26 ;  /* 0x0000001fff057819 */ /* 0x000fe4000001141a */
[----:B------:R-:W-:Y:S02]  /*90b0*/  ISETP.NE.AND P1, PT, R8, RZ, PT ;  /* 0x000000ff0800720c */ /* 0x000fe40003f25270 */
[CC--:B------:R-:W-:Y:S02]  /*90c0*/  LEA.HI R3, R5.reuse, R26.reuse, RZ, 0x2 ;  /* 0x0000001a05037211 */ /* 0x0c0fe400078f10ff */
[----:B------:R-:W-:Y:S02]  /*90d0*/  LEA.HI R5, R5, R26, RZ, 0x5 ;  /* 0x0000001a05057211 */ /* 0x000fe400078f28ff */
[--C-:B------:R-:W-:Y:S02]  /*90e0*/  SHF.R.S32.HI R4, RZ, 0x2, R3.reuse ;  /* 0x00000002ff047819 */ /* 0x100fe40000011403 */
[----:B------:R-:W-:-:S02]  /*90f0*/  SHF.R.S32.HI R3, RZ, 0x1f, R3 ;  /* 0x0000001fff037819 */ /* 0x000fc40000011403 */
[----:B------:R-:W-:Y:S02]  /*9100*/  SHF.R.S32.HI R5, RZ, 0x5, R5 ;  /* 0x00000005ff057819 */ /* 0x000fe40000011405 */
[----:B------:R-:W-:Y:S01]  /*9110*/  LEA.HI R6, R3, R4, RZ, 0x3 ;  /* 0x0000000403067211 */ /* 0x000fe200078f18ff */
[----:B------:R-:W-:-:S03]  /*9120*/  IMAD.HI R3, R24, 0x55555556, RZ ;  /* 0x5555555618037827 */ /* 0x000fc600078e02ff */
[----:B------:R-:W-:Y:S02]  /*9130*/  LOP3.LUT R9, R6, 0xfffffff8, RZ, 0xc0, !PT ;  /* 0xfffffff806097812 */ /* 0x000fe400078ec0ff */
[----:B------:R-:W-:-:S03]  /*9140*/  LEA.HI R3, R3, R3, RZ, 0x1 ;  /* 0x0000000303037211 */ /* 0x000fc600078f08ff */
[----:B------:R-:W-:Y:S02]  /*9150*/  IMAD.IADD R4, R4, 0x1, -R9 ;  /* 0x0000000104047824 */ /* 0x000fe400078e0a09 */
[----:B------:R-:W-:Y:S02]  /*9160*/  IMAD R3, R3, -0x3, R24 ;  /* 0xfffffffd03037824 */ /* 0x000fe400078e0218 */
[----:B------:R-:W-:Y:S01]  /*9170*/  IMAD R4, R5, 0x10, R4 ;  /* 0x0000001005047824 */ /* 0x000fe200078e0204 */
[----:B-1----:R-:W-:Y:S06]  /*9180*/  @P2 BRA `(.L_x_11694) ;  /* 0x0000000000082947 */ /* 0x002fec0003800000 */
[----:B------:R-:W1:Y:S02]  /*9190*/  SYNCS.PHASECHK.TRANS64.TRYWAIT P2, [R7+URZ+0x16830], R0 ;  /* 0x01683000070075a7 */ /* 0x000e64000804017f */
[----:B-1----:R-:W-:Y:S05]  /*91a0*/  @!P2 BRA `(.L_x_11695) ;  /* 0x0000013400e8a947 */ /* 0x002fea0003800000 */
.L_x_11694:
[----:B------:R-:W-:Y:S05]  /*91b0*/  WARPSYNC.ALL ;  /* 0x0000000000007948 */ /* 0x000fea0003800000 */
[----:B------:R-:W-:Y:S02]  /*91c0*/  IMAD R6, R3, 0x40, R4 ;  /* 0x0000004003067824 */ /* 0x000fe400078e0204 */
[----:B01----:R-:W-:Y:S01]  /*91d0*/  VIADD R0, R2, 0xe400 ;  /* 0x0000e40002007836 */ /* 0x003fe20000000000 */
[----:B------:R-:W-:-:S04]  /*91e0*/  LOP3.LUT R8, R25, 0x10000, RZ, 0xfc, !PT ;  /* 0x0001000019087812 */ /* 0x000fc800078efcff */
[----:B------:R-:W-:-:S04]  /*91f0*/  SHF.R.U32.HI R0, RZ, 0x4, R0 ;  /* 0x00000004ff007819 */ /* 0x000fc80000011600 */
[----:B------:R-:W-:-:S04]  /*9200*/  LOP3.LUT R0, R0, 0x3fff, RZ, 0xc0, !PT ;  /* 0x00003fff00007812 */ /* 0x000fc800078ec0ff */
[----:B------:R-:W-:Y:S01]  /*9210*/  LOP3.LUT R3, R0, 0x10000, RZ, 0xfc, !PT ;  /* 0x0001000000037812 */ /* 0x000fe200078efcff */
[----:B------:R-:W-:Y:S02]  /*9220*/  IMAD.MOV.U32 R9, RZ, RZ, 0x40000040 ;  /* 0x40000040ff097424 */ /* 0x000fe400078e00ff */
[----:B------:R-:W-:Y:S02]  /*9230*/  IMAD.MOV.U32 R5, RZ, RZ, 0x40000040 ;  /* 0x40000040ff057424 */ /* 0x000fe400078e00ff */
[----:B------:R-:W-:Y:S01]  /*9240*/  IMAD R4, R16, 0x400, R3 ;  /* 0x0000040010047824 */ /* 0x000fe200078e0203 */
[C---:B------:R-:W-:Y:S01]  /*9250*/  R2UR UR4, R8.reuse ;  /* 0x00000000080472ca */ /* 0x040fe200000e0000 */
[----:B------:R-:W-:Y:S01]  /*9260*/  WARPGROUP.ARRIVE ;  /* 0x00000000000079c5 */ /* 0x000fe20000000000 */
[----:B------:R-:W-:Y:S01]  /*9270*/  R2UR UR5, R9 ;  /* 0x00000000090572ca */ /* 0x000fe200000e0000 */
[----:B------:R-:W-:Y:S01]  /*9280*/  VIADD R156, R8, 0x2 ;  /* 0x00000002089c7836 */ /* 0x000fe20000000000 */
[C---:B------:R-:W-:Y:S01]  /*9290*/  R2UR UR6, R4.reuse ;  /* 0x00000000040672ca */ /* 0x040fe200000e0000 */
[----:B------:R-:W-:Y:S01]  /*92a0*/  IMAD.MOV.U32 R157, RZ, RZ, 0x40000040 ;  /* 0x40000040ff9d7424 */ /* 0x000fe200078e00ff */
[----:B------:R-:W-:Y:S01]  /*92b0*/  R2UR UR7, R5 ;  /* 0x00000000050772ca */ /* 0x000fe200000e0000 */
[----:B------:R-:W-:Y:S01]  /*92c0*/  IMAD.MOV.U32 R11, RZ, RZ, 0x40000040 ;  /* 0x40000040ff0b7424 */ /* 0x000fe200078e00ff */
[----:B------:R0:W-:Y:S01]  /*92d0*/  STL [R1+0x14], R3 ;  /* 0x0000140301007387 */ /* 0x0001e20000100800 */
[----:B------:R-:W-:-:S03]  /*92e0*/  VIADD R10, R4, 0x2 ;  /* 0x00000002040a7836 */ /* 0x000fc60000000000 */
[----:B------:R-:W2:Y:S04]  /*92f0*/  LDL R91, [R1+0x1c] ;  /* 0x00001c00015b7983 */ /* 0x000ea80000100800 */
[----:B------:R-:W3:Y:S03]  /*9300*/  LDL R92, [R1+0x20] ;  /* 0x00002000015c7983 */ /* 0x000ee60000100800 */
[----:B------:R-:W-:Y:S01]  /*9310*/  HGMMA.64x128x16.F32 R24, gdesc[UR4], RZ, !UPT, gsb0 ;  /* 0x01e00000041879f0 */ /* 0x000fe2000c0008ff */
[----:B------:R-:W-:Y:S01]  /*9320*/  R2UR UR4, R156 ;  /* 0x000000009c0472ca */ /* 0x000fe200000e0000 */
[----:B------:R-:W4:Y:S01]  /*9330*/  LDL R89, [R1+0x4] ;  /* 0x0000040001597983 */ /* 0x000f220000100800 */
[----:B------:R-:W-:-:S02]  /*9340*/  R2UR UR5, R157 ;  /* 0x000000009d0572ca */ /* 0x000fc400000e0000 */
[----:B------:R-:W-:Y:S02]  /*9350*/  R2UR UR6, R10 ;  /* 0x000000000a0672ca */ /* 0x000fe400000e0000 */
[----:B------:R-:W-:Y:S01]  /*9360*/  R2UR UR7, R11 ;  /* 0x000000000b0772ca */ /* 0x000fe200000e0000 */
[----:B------:R-:W-:Y:S02]  /*9370*/  VIADD R14, R8, 0x4 ;  /* 0x00000004080e7836 */ /* 0x000fe40000000000 */
[----:B------:R-:W-:Y:S02]  /*9380*/  VIADD R10, R4, 0x4 ;  /* 0x00000004040a7836 */ /* 0x000fe40000000000 */
[----:B------:R-:W-:Y:S02]  /*9390*/  IMAD.MOV.U32 R15, RZ, RZ, 0x40000040 ;  /* 0x40000040ff0f7424 */ /* 0x000fe400078e00ff */
[----:B------:R-:W-:Y:S01]  /*93a0*/  IMAD.MOV.U32 R11, RZ, RZ, 0x40000040 ;  /* 0x40000040ff0b7424 */ /* 0x000fe200078e00ff */
[----:B------:R-:W-:-:S02]  /*93b0*/  WARPGROUP.DEPBAR.LE gsb0, 0x0 ;  /* 0x00008000000079c5 */ /* 0x000fc40000010000 */
        /* <DEDUP_REMOVED lines=8> */
[----:B------:R-:W-:Y:S02]  /*9440*/  IMAD.MOV.U32 R11, RZ, RZ, 0x40000040 ;  /* 0x40000040ff0b7424 */ /* 0x000fe400078e00ff */
[----:B------:R-:W-:Y:S01]  /*9450*/  IMAD.MOV.U32 R5, RZ, RZ, 0x40000040 ;  /* 0x40000040ff057424 */ /* 0x000fe200078e00ff */
[----:B------:R-:W-:Y:S02]  /*9460*/  WARPGROUP.DEPBAR.LE gsb0, 0x0 ;  /* 0x00008000000079c5 */ /* 0x000fe40000010000 */
[----:B------:R-:W-:-:S06]  /*9470*/  WARPGROUP.ARRIVE ;  /* 0x00000000000079c5 */ /* 0x000fcc0000000000 */
[----:B------:R-:W-:Y:S01]  /*9480*/  HGMMA.64x128x16.F32 R24, gdesc[UR4], R24, gsb0 ;  /* 0x01e00000041879f0 */ /* 0x000fe20008000818 */
[----:B------:R-:W-:Y:S02]  /*9490*/  R2UR UR4, R10 ;  /* 0x000000000a0472ca */ /* 0x000fe400000e0000 */
[----:B------:R-:W-:Y:S02]  /*94a0*/  R2UR UR5, R11 ;  /* 0x000000000b0572ca */ /* 0x000fe400000e0000 */
[----:B------:R-:W-:Y:S02]  /*94b0*/  R2UR UR6, R4 ;  /* 0x00000000040672ca */ /* 0x000fe400000e0000 */
[----:B------:R-:W-:Y:S01]  /*94c0*/  R2UR UR7, R5 ;  /* 0x00000000050772ca */ /* 0x000fe200000e0000 */
[----:B0-----:R-:W-:Y:S02]  /*94d0*/  IMAD.MOV.U32 R3, RZ, RZ, -0x80 ;  /* 0xffffff80ff037424 */ /* 0x001fe400078e00ff */
[----:B------:R-:W-:-:S02]  /*94e0*/  @!P1 VIADD R0, R7, 0x16840 ;  /* 0x0001684007009836 */ /* 0x000fc40000000000 */
[----:B------:R-:W-:-:S03]  /*94f0*/  IMAD R7, R88, R3, 0x80 ;  /* 0x0000008058077424 */ /* 0x000fc600078e0203 */
[----:B------:R-:W-:Y:S01]  /*9500*/  @!P1 PRMT R0, RZ, 0x654, R0 ;  /* 0x00000654ff009816 */ /* 0x000fe20000000000 */
[----:B--2---:R-:W-:Y:S01]  /*9510*/  IMAD.IADD R4, R91, 0x1, R7 ;  /* 0x000000015b047824 */ /* 0x004fe200078e0207 */
[----:B------:R-:W-:Y:S02]  /*9520*/  WARPGROUP.DEPBAR.LE gsb0, 0x0 ;  /* 0x00008000000079c5 */ /* 0x000fe40000010000 */
[----:B------:R-:W-:-:S06]  /*9530*/  WARPGROUP.ARRIVE ;  /* 0x00000000000079c5 */ /* 0x000fcc0000000000 */
[----:B------:R-:W-:Y:S01]  /*9540*/  HGMMA.64x128x16.F32 R24, gdesc[UR4], R24, gsb0 ;  /* 0x01e00000041879f0 */ /* 0x000fe20008000818 */
[----:B------:R-:W-:Y:S01]  /*9550*/  ULDC.64 UR4, c[0x0][0x9e0] ;  /* 0x0002780000047ab9 */ /* 0x000fe20000000a00 */
[----:B------:R-:W-:Y:S01]  /*9560*/  ULDC UR6, c[0x0][0x9dc] ;  /* 0x0002770000067ab9 */ /* 0x000fe20000000800 */
[----:B------:R-:W-:Y:S01]  /*9570*/  UISETP.GE.AND UP0, UPT, UR5, 0x1, UPT ;  /* 0x000000010500788c */ /* 0x000fe2000bf06270 */
[----:B------:R-:W-:-:S05]  /*9580*/  IMAD.U32 R12, RZ, RZ, UR6 ;  /* 0x00000006ff0c7e24 */ /* 0x000fca000f8e00ff */
[----:B------:R-:W-:Y:S02]  /*9590*/  PLOP3.LUT P2, PT, PT, PT, UP0, 0x40, 0x0 ;  /* 0x000000000000781c */ /* 0x000fe40003f4e808 */
[----:B------:R-:W-:Y:S01]  /*95a0*/  LOP3.LUT R3, RZ, R12, RZ, 0x33, !PT ;  /* 0x0000000cff037212 */ /* 0x000fe200078e33ff */
[----:B----4-:R-:W-:Y:S02]  /*95b0*/  IMAD R5, R89, 0xc0, R6 ;  /* 0x000000c059057824 */ /* 0x010fe400078e0206 */
[--C-:B------:R-:W-:Y:S01]  /*95c0*/  IMAD R13, R155, -0x2, R4.reuse ;  /* 0xfffffffe9b0d7824 */ /* 0x100fe200078e0204 */
[----:B------:R-:W-:Y:S01]  /*95d0*/  LEA R6, R88, 0xffffff80, 0x7 ;  /* 0xffffff8058067811 */ /* 0x000fe200078e38ff */
[----:B------:R-:W-:Y:S02]  /*95e0*/  WARPGROUP.DEPBAR.LE gsb0, 0x0 ;  /* 0x00008000000079c5 */ /* 0x000fe40000010000 */
[----:B------:R3:W-:Y:S02]  /*95f0*/  @!P1 SYNCS.ARRIVE.TRANS64.RED.A1T0 RZ, [R0+URZ], RZ ;  /* 0x000000ff00ff99a7 */ /* 0x0007e4000810043f */
[----:B---3--:R-:W-:-:S05]  /*9600*/  IADD3 R0, -R92, 0x1, R4 ;  /* 0x000000015c007810 */ /* 0x008fca0007ffe104 */
[----:B------:R-:W-:-:S04]  /*9610*/  IMAD R0, R155, -0x2, R0 ;  /* 0xfffffffe9b007824 */ /* 0x000fc800078e0200 */
[C---:B------:R-:W-:Y:S02]  /*9620*/  VIADD R20, R0.reuse, UR4 ;  /* 0x0000000400147c36 */ /* 0x040fe40008000000 */
[----:B------:R-:W-:-:S03]  /*9630*/  IMAD.IADD R90, R0, 0x1, R3 ;  /* 0x00000001005a7824 */ /* 0x000fc600078e0203 */
[----:B------:R-:W-:Y:S01]  /*9640*/  VIADDMNMX R0, R5, R20, R13, PT ;  /* 0x0000001405007246 */ /* 0x000fe2000380010d */
[----:B------:R-:W-:Y:S01]  /*9650*/  IMAD.IADD R3, R90, 0x1, R5 ;  /* 0x000000015a037824 */ /* 0x000fe200078e0205 */
        /* <DEDUP_REMOVED lines=13> */
.L_x_11698:
[----:B------:R-:W-:-:S06]  /*9730*/  UISETP.NE.AND UP1, UPT, UR5, 0x1, UPT ;  /* 0x000000010500788c */ /* 0x000fcc000bf25270 */
[----:B------:R-:W-:-:S05]  /*9740*/  PLOP3.LUT P2, PT, PT, PT, UP1, 0x80, 0x0 ;  /* 0x000000000000781c */ /* 0x000fca0003f4f018 */
[----:B------:R-:W-:-:S08]  /*9750*/  @UP1 ULDC.64 UR6, c[0x0][0x9e8] ;  /* 0x00027a0000061ab9 */ /* 0x000fd00000000a00 */
[----:B------:R-:W-:-:S05]  /*9760*/  @P2 IMAD.HI.U32 R21, R4, UR6, RZ ;  /* 0x0000000604152c27 */ /* 0x000fca000f8e00ff */
[----:B------:R-:W-:-:S07]  /*9770*/  @P2 SHF.R.U32.HI R4, RZ, UR7, R21 ;  /* 0x00000007ff042c19 */ /* 0x000fce0008011615 */
.L_x_11699:
[----:B------:R-:W-:Y:S05]  /*9780*/  BSYNC B0 ;  /* 0x0000000000007941 */ /* 0x000fea0003800000 */
.L_x_11697:
[----:B------:R-:W-:-:S04]  /*9790*/  IMAD R4, R4, UR5, -R6 ;  /* 0x0000000504047c24 */ /* 0x000fc8000f8e0a06 */
[----:B------:R-:W-:-:S05]  /*97a0*/  IMAD R4, R155, -0x2, R4 ;  /* 0xfffffffe9b047824 */ /* 0x000fca00078e0204 */
[----:B------:R-:W-:Y:S02]  /*97b0*/  VIMNMX R3, R3, R4, !PT ;  /* 0x0000000403037248 */ /* 0x000fe40007fe0100 */
[----:B------:R-:W-:-:S07]  /*97c0*/  VIADDMNMX R0, R4, UR5, R0, PT ;  /* 0x0000000504007c46 */ /* 0x000fce000b800100 */
.L_x_11696:
[C---:B------:R-:W-:Y:S02]  /*97d0*/  ISETP.GE.AND P3, PT, R7.reuse, 0x9, PT ;  /* 0x000000090700780c */ /* 0x040fe40003f66270 */
[----:B------:R-:W-:Y:S02]  /*97e0*/  ISETP.GE.AND P2, PT, R7, 0x2, PT ;  /* 0x000000020700780c */ /* 0x000fe40003f46270 */
[----:B------:R-:W-:Y:S02]  /*97f0*/  LOP3.LUT R22, R22, 0xfffffffd, RZ, 0xc0, !PT ;  /* 0xfffffffd16167812 */ /* 0x000fe400078ec0ff */
[----:B------:R-:W-:Y:S02]  /*9800*/  ISETP.GT.AND P4, PT, R3, 0x1, !P2 ;  /* 0x000000010300780c */ /* 0x000fe40005784270 */
[----:B------:R-:W-:Y:S02]  /*9810*/  ISETP.GE.AND P5, PT, R7, 0xa, PT ;  /* 0x0000000a0700780c */ /* 0x000fe40003fa6270 */
[----:B------:R-:W-:-:S02]  /*9820*/  ISETP.LT.OR P4, PT, R0, 0x2, P4 ;  /* 0x000000020000780c */ /* 0x000fc40002781670 */
[----:B------:R-:W-:Y:S02]  /*9830*/  IADD3 R4, R90, 0x8, R5 ;  /* 0x000000085a047810 */ /* 0x000fe40007ffe005 */
[----:B------:R-:W-:Y:S02]  /*9840*/  @P3 LOP3.LUT R22, R22, 0x2, RZ, 0xfc, !PT ;  /* 0x0000000216163812 */ /* 0x000fe400078efcff */
[----:B------:R-:W-:Y:S02]  /*9850*/  ISETP.GT.AND P3, PT, R3, 0x8, !P3 ;  /* 0x000000080300780c */ /* 0x000fe40005f64270 */
[----:B------:R-:W-:Y:S02]  /*9860*/  FSEL R25, R25, -INF , !P4 ;  /* 0xff80000019197808 */ /* 0x000fe40006000000 */
[----:B------:R-:W-:Y:S02]  /*9870*/  ISETP.LT.OR P3, PT, R0, 0x9, P3 ;  /* 0x000000090000780c */ /* 0x000fe40001f61670 */
        /* <DEDUP_REMOVED lines=192> */
.L_x_11702:
[----:B------:R-:W-:-:S06]  /*a480*/  UISETP.NE.AND UP1, UPT, UR5, 0x1, UPT ;  /* 0x000000010500788c */ /* 0x000fcc000bf25270 */
[----:B------:R-:W-:-:S05]  /*a490*/  PLOP3.LUT P6, PT, PT, PT, UP1, 0x80, 0x0 ;  /* 0x000000000000781c */ /* 0x000fca0003fcf018 */
[----:B------:R-:W-:-:S08]  /*a4a0*/  @UP1 ULDC.64 UR6, c[0x0][0x9e8] ;  /* 0x00027a0000061ab9 */ /* 0x000fd00000000a00 */
[----:B------:R-:W-:Y:S01]  /*a4b0*/  @P6 IMAD.HI.U32 R7, R3, UR6, RZ ;  /* 0x0000000603076c27 */ /* 0x000fe2000f8e00ff */
[----:B------:R-:W-:-:S13]  /*a4c0*/  PLOP3.LUT P6, PT, PT, PT, UP1, 0x80, 0x0 ;  /* 0x000000000000781c */ /* 0x000fda0003fcf018 */
[----:B------:R-:W-:-:S07]  /*a4d0*/  @P6 SHF.R.U32.HI R3, RZ, UR7, R7 ;  /* 0x00000007ff036c19 */ /* 0x000fce0008011607 */
.L_x_11703:
[----:B------:R-:W-:Y:S05]  /*a4e0*/  BSYNC B0 ;  /* 0x0000000000007941 */ /* 0x000fea0003800000 */
.L_x_11701:
[----:B------:R-:W-:-:S04]  /*a4f0*/  IMAD R6, R3, UR5, -R6 ;  /* 0x0000000503067c24 */ /* 0x000fc8000f8e0a06 */
[----:B------:R-:W-:-:S05]  /*a500*/  IMAD R3, R155, -0x2, R6 ;  /* 0xfffffffe9b037824 */ /* 0x000fca00078e0206 */
[----:B------:R-:W-:Y:S02]  /*a510*/  VIMNMX R4, R4, R3, !PT ;  /* 0x0000000304047248 */ /* 0x000fe40007fe0100 */
[----:B------:R-:W-:-:S07]  /*a520*/  VIADDMNMX R0, R3, UR5, R0, PT ;  /* 0x0000000503007c46 */ /* 0x000fce000b800100 */
.L_x_11700:
        /* <DEDUP_REMOVED lines=27> */
[----:B------:R-:W-:Y:S02]  /*a6e0*/  ISETP.GT.AND P2, PT, R4, 0x11, !P6 ;  /* 0x000000110400780c */ /* 0x000fe40007744270 */
[----:B------:R-:W-:Y:S02]  /*a6f0*/  LOP3.LUT P6, RZ, R22, 0x8000, RZ, 0xc0, !PT ;  /* 0x0000800016ff7812 */ /* 0x000fe400078cc0ff */
        /* <DEDUP_REMOVED lines=67> */
[----:B------:R-:W-:Y:S01]  /*ab30*/  LOP3.LUT P2, RZ, R22, 0x10000, RZ, 0xc0, !PT ;  /* 0x0001000016ff7812 */ /* 0x000fe2000784c0ff */
[----:B------:R-:W0:Y:S01]  /*ab40*/  SHFL.BFLY PT, R6, R13, 0x1, 0x1f ;  /* 0x0c201f000d067f89 */ /* 0x000e2200000e0000 */
[----:B------:R-:W-:-:S02]  /*ab50*/  ISETP.LT.OR P5, PT, R0, 0x79, P5 ;  /* 0x000000790000780c */ /* 0x000fc40002fa1670 */
[----:B------:R-:W-:Y:S02]  /*ab60*/  ISETP.GT.AND P2, PT, R4, 0x39, !P2 ;  /* 0x000000390400780c */ /* 0x000fe40005744270 */
[----:B------:R-:W-:Y:S02]  /*ab70*/  FSEL R83, R83, -INF , !P4 ;  /* 0xff80000053537808 */ /* 0x000fe40006000000 */
[----:B------:R-:W-:Y:S02]  /*ab80*/  ISETP.LT.OR P2, PT, R0, 0x3a, P2 ;  /* 0x0000003a0000780c */ /* 0x000fe40001741670 */
[----:B------:R-:W-:Y:S02]  /*ab90*/  FSEL R86, R86, -INF , !P5 ;  /* 0xff80000056567808 */ /* 0x000fe40006800000 */
[----:B------:R-:W-:Y:S02]  /*aba0*/  FSEL R55, R55, -INF , !P2 ;  /* 0xff80000037377808 */ /* 0x000fe40005000000 */
[----:B------:R-:W-:-:S02]  /*abb0*/  ISETP.GT.AND P2, PT, R4, 0x40, !P6 ;  /* 0x000000400400780c */ /* 0x000fc40007744270 */
[----:B------:R-:W-:Y:S02]  /*abc0*/  LOP3.LUT P6, RZ, R22, 0x10, RZ, 0xc0, !PT ;  /* 0x0000001016ff7812 */ /* 0x000fe400078cc0ff */
        /* <DEDUP_REMOVED lines=77> */
[----:B-----5:R-:W-:Y:S01]  /*b0a0*/  FMNMX.FTZ R23, R35, R20, !PT ;  /* 0x0000001423177209 */ /* 0x020fe20007810000 */
[--C-:B------:R-:W-:Y:S01]  /*b0b0*/  FFMA.FTZ R136, R48, UR41, -R6.reuse ;  /* 0x0000002930887c23 */ /* 0x100fe20008010806 */
[--C-:B------:R-:W-:Y:S01]  /*b0c0*/  FFMA.FTZ R138, R52, UR41, -R6.reuse ;  /* 0x00000029348a7c23 */ /* 0x100fe20008010806 */
[--C-:B------:R-:W-:Y:S01]  /*b0d0*/  FFMA.FTZ R132, R56, UR41, -R6.reuse ;  /* 0x0000002938847c23 */ /* 0x100fe20008010806 */
[----:B------:R-:W-:Y:S01]  /*b0e0*/  FMNMX.FTZ R20, R38, R23, !PT ;  /* 0x0000001726147209 */ /* 0x000fe20007810000 */
[--C-:B------:R-:W-:Y:S01]  /*b0f0*/  FFMA.FTZ R134, R60, UR41, -R6.reuse ;  /* 0x000000293c867c23 */ /* 0x100fe20008010806 */
[--C-:B------:R-:W-:Y:S01]  /*b100*/  FFMA.FTZ R128, R64, UR41, -R6.reuse ;  /* 0x0000002940807c23 */ /* 0x100fe20008010806 */
[----:B------:R-:W1:Y:S01]  /*b110*/  MUFU.EX2 R148, R148 ;  /* 0x0000009400947308 */ /* 0x000e620000000800 */
[----:B------:R-:W-:Y:S01]  /*b120*/  FMNMX.FTZ R23, R39, R20, !PT ;  /* 0x0000001427177209 */ /* 0x000fe20007810000 */
[--C-:B------:R-:W-:Y:S01]  /*b130*/  FFMA.FTZ R130, R68, UR41, -R6.reuse ;  /* 0x0000002944827c23 */ /* 0x100fe20008010806 */
[--C-:B------:R-:W-:Y:S01]  /*b140*/  FFMA.FTZ R124, R72, UR41, -R6.reuse ;  /* 0x00000029487c7c23 */ /* 0x100fe20008010806 */
[--C-:B------:R-:W-:Y:S01]  /*b150*/  FFMA.FTZ R126, R76, UR41, -R6.reuse ;  /* 0x000000294c7e7c23 */ /* 0x100fe20008010806 */
[----:B------:R-:W-:Y:S01]  /*b160*/  FMNMX.FTZ R20, R42, R23, !PT ;  /* 0x000000172a147209 */ /* 0x000fe20007810000 */
[--C-:B------:R-:W-:Y:S01]  /*b170*/  FFMA.FTZ R120, R80, UR41, -R6.reuse ;  /* 0x0000002950787c23 */ /* 0x100fe20008010806 */
[----:B------:R-:W-:Y:S01]  /*b180*/  FFMA.FTZ R122, R84, UR41, -R6 ;  /* 0x00000029547a7c23 */ /* 0x000fe20008010806 */
[----:B------:R2:W-:Y:S01]  /*b190*/  MUFU.EX2 R23, R37 ;  /* 0x0000002500177308 */ /* 0x0005e20000000800 */
[----:B------:R-:W-:-:S04]  /*b1a0*/  FMNMX.FTZ R25, R43, R20, !PT ;  /* 0x000000142b197209 */ /* 0x000fc80007810000 */
[----:B------:R-:W-:-:S03]  /*b1b0*/  FMNMX.FTZ R20, R46, R25, !PT ;  /* 0x000000192e147209 */ /* 0x000fc60007810000 */
[----:B------:R-:W3:Y:S01]  /*b1c0*/  MUFU.EX2 R150, R150 ;  /* 0x0000009600967308 */ /* 0x000ee20000000800 */
[----:B------:R-:W-:-:S04]  /*b1d0*/  FMNMX.FTZ R25, R47, R20, !PT ;  /* 0x000000142f197209 */ /* 0x000fc80007810000 */
[----:B------:R-:W-:-:S03]  /*b1e0*/  FMNMX.FTZ R20, R50, R25, !PT ;  /* 0x0000001932147209 */ /* 0x000fc60007810000 */
[----:B------:R4:W-:Y:S01]  /*b1f0*/  MUFU.EX2 R25, R41 ;  /* 0x0000002900197308 */ /* 0x0009e20000000800 */
[----:B------:R-:W-:-:S04]  /*b200*/  FMNMX.FTZ R29, R51, R20, !PT ;  /* 0x00000014331d7209 */ /* 0x000fc80007810000 */
[----:B------:R-:W-:-:S03]  /*b210*/  FMNMX.FTZ R20, R54, R29, !PT ;  /* 0x0000001d36147209 */ /* 0x000fc60007810000 */
[----:B------:R-:W3:Y:S01]  /*b220*/  MUFU.EX2 R13, R13 ;  /* 0x0000000d000d7308 */ /* 0x000ee20000000800 */
[----:B------:R-:W-:-:S04]  /*b230*/  FMNMX.FTZ R29, R55, R20, !PT ;  /* 0x00000014371d7209 */ /* 0x000fc80007810000 */
[----:B------:R-:W-:-:S03]  /*b240*/  FMNMX.FTZ R20, R58, R29, !PT ;  /* 0x0000001d3a147209 */ /* 0x000fc60007810000 */
[----:B------:R-:W-:Y:S01]  /*b250*/  MUFU.EX2 R29, R45 ;  /* 0x0000002d001d7308 */ /* 0x000fe20000000800 */
[----:B0-----:R-:W-:-:S04]  /*b260*/  FMNMX.FTZ R33, R59, R20, !PT ;  /* 0x000000143b217209 */ /* 0x001fc80007810000 */
[----:B------:R-:W-:-:S03]  /*b270*/  FMNMX.FTZ R20, R62, R33, !PT ;  /* 0x000000213e147209 */ /* 0x000fc60007810000 */
[----:B------:R-:W0:Y:S01]  /*b280*/  MUFU.EX2 R144, R144 ;  /* 0x0000009000907308 */ /* 0x000e220000000800 */
[----:B------:R-:W-:-:S04]  /*b290*/  FMNMX.FTZ R33, R63, R20, !PT ;  /* 0x000000143f217209 */ /* 0x000fc80007810000 */
[----:B------:R-:W-:-:S03]  /*b2a0*/  FMNMX.FTZ R20, R66, R33, !PT ;  /* 0x0000002142147209 */ /* 0x000fc60007810000 */
[----:B------:R-:W0:Y:S01]  /*b2b0*/  MUFU.EX2 R146, R146 ;  /* 0x0000009200927308 */ /* 0x000e220000000800 */
[----:B--2---:R-:W-:-:S04]  /*b2c0*/  FMNMX.FTZ R37, R67, R20, !PT ;  /* 0x0000001443257209 */ /* 0x004fc80007810000 */
[----:B------:R-:W-:-:S03]  /*b2d0*/  FMNMX.FTZ R20, R70, R37, !PT ;  /* 0x0000002546147209 */ /* 0x000fc60007810000 */
[----:B------:R2:W-:Y:S01]  /*b2e0*/  MUFU.EX2 R33, R49 ;  /* 0x0000003100217308 */ /* 0x0005e20000000800 */
[----:B------:R-:W-:-:S04]  /*b2f0*/  FMNMX.FTZ R37, R71, R20, !PT ;  /* 0x0000001447257209 */ /* 0x000fc80007810000 */
[----:B------:R-:W-:-:S03]  /*b300*/  FMNMX.FTZ R20, R74, R37, !PT ;  /* 0x000000254a147209 */ /* 0x000fc60007810000 */
[----:B------:R1:W-:Y:S01]  /*b310*/  MUFU.EX2 R37, R53 ;  /* 0x0000003500257308 */ /* 0x0003e20000000800 */
[----:B----4-:R-:W-:Y:S01]  /*b320*/  FMNMX.FTZ R41, R75, R20, !PT ;  /* 0x000000144b297209 */ /* 0x010fe20007810000 */
[--C-:B------:R-:W-:Y:S01]  /*b330*/  FFMA.FTZ R20, R57, UR41, -R6.reuse ;  /* 0x0000002939147c23 */ /* 0x100fe20008010806 */
[--C-:B--2---:R-:W-:Y:S01]  /*b340*/  FFMA.FTZ R49, R65, UR41, -R6.reuse ;  /* 0x0000002941317c23 */ /* 0x104fe20008010806 */
[----:B------:R-:W-:Y:S01]  /*b350*/  FFMA.FTZ R65, R81, UR41, -R6 ;  /* 0x0000002951417c23 */ /* 0x000fe20008010806 */
[----:B------:R-:W-:-:S03]  /*b360*/  FMNMX.FTZ R4, R78, R41, !PT ;  /* 0x000000294e047209 */ /* 0x000fc60007810000 */
[----:B------:R-:W2:Y:S01]  /*b370*/  MUFU.EX2 R140, R140 ;  /* 0x0000008c008c7308 */ /* 0x000ea20000000800 */
[----:B------:R-:W-:Y:S01]  /*b380*/  FMNMX.FTZ R41, R79, R4, !PT ;  /* 0x000000044f297209 */ /* 0x000fe20007810000 */
[----:B-1----:R-:W-:-:S03]  /*b390*/  FFMA.FTZ R53, R69, UR41, -R6 ;  /* 0x0000002945357c23 */ /* 0x002fc60008010806 */
[----:B------:R-:W-:-:S03]  /*b3a0*/  FMNMX.FTZ R4, R82, R41, !PT ;  /* 0x0000002952047209 */ /* 0x000fc60007810000 */
[----:B------:R1:W-:Y:S01]  /*b3b0*/  MUFU.EX2 R41, R20 ;  /* 0x0000001400297308 */ /* 0x0003e20000000800 */
[----:B------:R-:W-:-:S04]  /*b3c0*/  FMNMX.FTZ R45, R83, R4, !PT ;  /* 0x00000004532d7209 */ /* 0x000fc80007810000 */
[----:B------:R-:W-:Y:S01]  /*b3d0*/  FMNMX.FTZ R0, R86, R45, !PT ;  /* 0x0000002d56007209 */ /* 0x000fe20007810000 */
[--C-:B------:R-:W-:Y:S01]  /*b3e0*/  FFMA.FTZ R45, R61, UR41, -R6.reuse ;  /* 0x000000293d2d7c23 */ /* 0x100fe20008010806 */
[----:B------:R-:W-:Y:S01]  /*b3f0*/  FFMA.FTZ R61, R77, UR41, -R6 ;  /* 0x000000294d3d7c23 */ /* 0x000fe20008010806 */
[----:B------:R-:W-:Y:S01]  /*b400*/  MUFU.EX2 R142, R142 ;  /* 0x0000008e008e7308 */ /* 0x000fe20000000800 */
[----:B------:R-:W-:-:S05]  /*b410*/  FMNMX.FTZ R0, R87, R0, !PT ;  /* 0x0000000057007209 */ /* 0x000fca0007810000 */
[----:B------:R-:W4:Y:S02]  /*b420*/  SHFL.BFLY PT, R57, R0, 0x2, 0x1f ;  /* 0x0c401f0000397f89 */ /* 0x000f2400000e0000 */
[----:B------:R-:W-:Y:S08]  /*b430*/  MUFU.EX2 R136, R136 ;  /* 0x0000008800887308 */ /* 0x000ff00000000800 */
[----:B------:R-:W-:Y:S08]  /*b440*/  MUFU.EX2 R138, R138 ;  /* 0x0000008a008a7308 */ /* 0x000ff00000000800 */
[----:B------:R-:W-:Y:S01]  /*b450*/  MUFU.EX2 R132, R132 ;  /* 0x0000008400847308 */ /* 0x000fe20000000800 */
[----:B----4-:R-:W-:Y:S01]  /*b460*/  FMNMX.FTZ R4, R0, R57, !PT ;  /* 0x0000003900047209 */ /* 0x010fe20007810000 */
[----:B------:R-:W-:-:S06]  /*b470*/  FFMA.FTZ R57, R73, UR41, -R6 ;  /* 0x0000002949397c23 */ /* 0x000fcc0008010806 */
[----:B------:R-:W-:Y:S01]  /*b480*/  MUFU.EX2 R134, R134 ;  /* 0x0000008600867308 */ /* 0x000fe20000000800 */
[----:B------:R-:W4:Y:S07]  /*b490*/  SHFL.BFLY PT, R69, R4, 0x1, 0x1f ;  /* 0x0c201f0004457f89 */ /* 0x000f2e00000e0000 */
[----:B------:R-:W-:Y:S08]  /*b4a0*/  MUFU.EX2 R45, R45 ;  /* 0x0000002d002d7308 */ /* 0x000ff00000000800 */
[----:B------:R-:W-:Y:S08]  /*b4b0*/  MUFU.EX2 R128, R128 ;  /* 0x0000008000807308 */ /* 0x000ff00000000800 */
[----:B------:R-:W-:Y:S01]  /*b4c0*/  MUFU.EX2 R49, R49 ;  /* 0x0000003100317308 */ /* 0x000fe20000000800 */
[----:B----4-:R-:W-:Y:S01]  /*b4d0*/  FMNMX.FTZ R0, R4, R69, !PT ;  /* 0x0000004504007209 */ /* 0x010fe20007810000 */
[----:B------:R-:W-:-:S03]  /*b4e0*/  FFMA.FTZ R69, R85, UR41, -R6 ;  /* 0x0000002955457c23 */ /* 0x000fc60008010806 */
        /* <DEDUP_REMOVED lines=11> */
[----:B---3--:R-:W-:Y:S01]  /*b5a0*/  FADD.FTZ R36, R150, R27 ;  /* 0x0000001b96247221 */ /* 0x008fe20000010000 */
[--C-:B------:R-:W-:Y:S01]  /*b5b0*/  FFMA.FTZ R147, R38, UR41, -R28.reuse ;  /* 0x0000002926937c23 */ /* 0x100fe2000801081c */
[----:B------:R-:W-:Y:S01]  /*b5c0*/  MUFU.EX2 R4, R4 ;  /* 0x0000000400047308 */ /* 0x000fe20000000800 */
[----:B------:R-:W-:Y:S01]  /*b5d0*/  FFMA.FTZ R145, R34, UR41, -R28 ;  /* 0x0000002922917c23 */ /* 0x000fe2000801081c */
[----:B------:R-:W-:Y:S01]  /*b5e0*/  FADD.FTZ R27, R13, R36 ;  /* 0x000000240d1b7221 */ /* 0x000fe20000010000 */
[--C-:B-1----:R-:W-:Y:S01]  /*b5f0*/  FFMA.FTZ R20, R35, UR41, -R28.reuse ;  /* 0x0000002923147c23 */ /* 0x102fe2000801081c */
[--C-:B------:R-:W-:Y:S01]  /*b600*/  FFMA.FTZ R24, R39, UR41, -R28.reuse ;  /* 0x0000002927187c23 */ /* 0x100fe2000801081c */
[--C-:B------:R-:W-:Y:S01]  /*b610*/  FFMA.FTZ R141, R42, UR41, -R28.reuse ;  /* 0x000000292a8d7c23 */ /* 0x100fe2000801081c */
[----:B0-----:R-:W-:Y:S01]  /*b620*/  FADD.FTZ R38, R144, R27 ;  /* 0x0000001b90267221 */ /* 0x001fe20000010000 */
[--C-:B------:R-:W-:Y:S01]  /*b630*/  FFMA.FTZ R26, R43, UR41, -R28.reuse ;  /* 0x000000292b1a7c23 */ /* 0x100fe2000801081c */
[----:B------:R-:W0:Y:S01]  /*b640*/  MUFU.EX2 R149, R149 ;  /* 0x0000009500957308 */ /* 0x000e220000000800 */
[----:B------:R-:W-:Y:S01]  /*b650*/  FFMA.FTZ R143, R46, UR41, -R28 ;  /* 0x000000292e8f7c23 */ /* 0x000fe2000801081c */
[----:B------:R-:W-:Y:S01]  /*b660*/  FADD.FTZ R27, R21, R38 ;  /* 0x00000026151b7221 */ /* 0x000fe20000010000 */
        /* <DEDUP_REMOVED lines=11> */
[----:B--2---:R-:W-:Y:S01]  /*b720*/  FADD.FTZ R42, R140, R27 ;  /* 0x0000001b8c2a7221 */ /* 0x004fe20000010000 */
[----:B------:R-:W-:Y:S01]  /*b730*/  FFMA.FTZ R38, R63, UR41, -R28 ;  /* 0x000000293f267c23 */ /* 0x000fe2000801081c */
[----:B------:R-:W2:Y:S01]  /*b740*/  MUFU.EX2 R6, R6 ;  /* 0x0000000600067308 */ /* 0x000ea20000000800 */
[----:B0-----:R-:W-:Y:S01]  /*b750*/  FADD.FTZ R40, R149, R4 ;  /* 0x0000000495287221 */ /* 0x001fe20000010000 */
[----:B------:R-:W-:Y:S01]  /*b760*/  FADD.FTZ R31, R25, R42 ;  /* 0x0000002a191f7221 */ /* 0x000fe20000010000 */
[--C-:B------:R-:W-:Y:S01]  /*b770*/  FFMA.FTZ R129, R66, UR41, -R28.reuse ;  /* 0x0000002942817c23 */ /* 0x100fe2000801081c */
[----:B------:R-:W-:Y:S01]  /*b780*/  F2FP.F16.F32.PACK_AB R148, R7, R148 ;  /* 0x000000940794723e */ /* 0x000fe200000000ff */
[----:B------:R-:W-:Y:S01]  /*b790*/  FFMA.FTZ R131, R70, UR41, -R28 ;  /* 0x0000002946837c23 */ /* 0x000fe2000801081c */
[----:B------:R-:W-:Y:S01]  /*b7a0*/  FADD.FTZ R42, R142, R31 ;  /* 0x0000001f8e2a7221 */ /* 0x000fe20000010000 */
[----:B------:R-:W-:Y:S01]  /*b7b0*/  F2FP.F16.F32.PACK_AB R150, R13, R150 ;  /* 0x000000960d96723e */ /* 0x000fe200000000ff */
        /* <DEDUP_REMOVED lines=19> */
[----:B------:R-:W-:Y:S01]  /*b8f0*/  FFMA.FTZ R40, R67, UR41, -R28 ;  /* 0x0000002943287c23 */ /* 0x000fe2000801081c */
        /* <DEDUP_REMOVED lines=18> */
[C---:B0-----:R-:W-:Y:S01]  /*ba20*/  FADD.FTZ R42, R24.reuse, R27 ;  /* 0x0000001b182a7221 */ /* 0x041fe20000010000 */
[----:B------:R-:W-:Y:S01]  /*ba30*/  FADD.FTZ R31, R49, R46 ;  /* 0x0000002e311f7221 */ /* 0x000fe20000010000 */
[----:B------:R-:W-:Y:S01]  /*ba40*/  F2FP.F16.F32.PACK_AB R147, R24, R147 ;  /* 0x000000931893723e */ /* 0x000fe200000000ff */
[----:B------:R-:W-:Y:S01]  /*ba50*/  IMAD.IADD R24, R91, 0x1, -R92 ;  /* 0x000000015b187824 */ /* 0x000fe200078e0a5c */
[----:B------:R-:W-:Y:S01]  /*ba60*/  F2FP.F16.F32.PACK_AB R132, R41, R132 ;  /* 0x000000842984723e */ /* 0x000fe200000000ff */
[----:B------:R-:W-:Y:S01]  /*ba70*/  FADD.FTZ R46, R130, R31 ;  /* 0x0000001f822e7221 */ /* 0x000fe20000010000 */
[----:B------:R-:W-:Y:S01]  /*ba80*/  F2FP.F16.F32.PACK_AB R134, R45, R134 ;  /* 0x000000862d86723e */ /* 0x000fe200000000ff */
[----:B------:R-:W0:Y:S01]  /*ba90*/  MUFU.EX2 R143, R143 ;  /* 0x0000008f008f7308 */ /* 0x000e220000000800 */
[----:B-1----:R-:W-:Y:S01]  /*baa0*/  FADD.FTZ R27, R141, R42 ;  /* 0x0000002a8d1b7221 */ /* 0x002fe20000010000 */
[----:B------:R-:W-:Y:S01]  /*bab0*/  FADD.FTZ R13, R53, R46 ;  /* 0x0000002e350d7221 */ /* 0x000fe20000010000 */
[----:B------:R-:W-:Y:S01]  /*bac0*/  FFMA.FTZ R42, R71, UR41, -R28 ;  /* 0x00000029472a7c23 */ /* 0x000fe2000801081c */
[----:B------:R-:W-:Y:S01]  /*bad0*/  IMAD R21, R89, 0xc0, R24 ;  /* 0x000000c059157824 */ /* 0x000fe200078e0218 */
[----:B------:R-:W-:-:S02]  /*bae0*/  F2FP.F16.F32.PACK_AB R128, R49, R128 ;  /* 0x000000803180723e */ /* 0x000fc400000000ff */
[----:B------:R-:W-:Y:S01]  /*baf0*/  F2FP.F16.F32.PACK_AB R130, R53, R130 ;  /* 0x000000823582723e */ /* 0x000fe200000000ff */
        /* <DEDUP_REMOVED lines=71> */
[----:B------:R-:W-:-:S05]  /*bf70*/  VIADD R4, R88, 0xfffffffe ;  /* 0xfffffffe58047836 */ /* 0x000fca0000000000 */
[----:B------:R-:W2:Y:S01]  /*bf80*/  MUFU.EX2 R87, R87 ;  /* 0x0000005700577308 */ /* 0x000ea20000000800 */
[----:B0-----:R-:W-:Y:S01]  /*bf90*/  FADD.FTZ R6, R86, R13 ;  /* 0x0000000d56067221 */ /* 0x001fe20000010000 */
[----:B------:R-:W-:Y:S02]  /*bfa0*/  VIADD R13, R21, UR4 ;  /* 0x00000004150d7c36 */ /* 0x000fe40008000000 */
[C---:B-1----:R-:W-:Y:S01]  /*bfb0*/  FADD.FTZ R7, R69.reuse, R46 ;  /* 0x0000002e45077221 */ /* 0x042fe20000010000 */
[----:B------:R-:W-:Y:S01]  /*bfc0*/  F2FP.F16.F32.PACK_AB R122, R69, R122 ;  /* 0x0000007a457a723e */ /* 0x000fe200000000ff */
[C---:B--2---:R-:W-:Y:S01]  /*bfd0*/  FADD.FTZ R6, R87.reuse, R6 ;  /* 0x0000000657067221 */ /* 0x044fe20000010000 */
[----:B------:R-:W-:Y:S01]  /*bfe0*/  F2FP.F16.F32.PACK_AB R123, R87, R86 ;  /* 0x00000056577b723e */ /* 0x000fe200000000ff */
[----:B------:R-:W-:Y:S06]  /*bff0*/  @P2 BRA `(.L_x_11704) ;  /* 0x0000000000542947 */ /* 0x000fec0003800000 */
[C---:B------:R-:W-:Y:S01]  /*c000*/  ISETP.GT.AND P2, PT, R21.reuse, RZ, PT ;  /* 0x000000ff1500720c */ /* 0x040fe20003f44270 */
[----:B------:R-:W-:Y:S01]  /*c010*/  BSSY B0, `(.L_x_11705) ;  /* 0x0000010000007945 */ /* 0x000fe20003800000 */
[----:B------:R-:W-:-:S11]  /*c020*/  VIADD R20, R21, 0xffffffff ;  /* 0xffffffff15147836 */ /* 0x000fd60000000000 */
[----:B------:R-:W-:Y:S05]  /*c030*/  @P2 BRA `(.L_x_11706) ;  /* 0x0000000000202947 */ /* 0x000fea0003800000 */
[----:B------:R-:W-:Y:S01]  /*c040*/  UISETP.NE.AND UP1, UPT, UR5, 0x1, UPT ;  /* 0x000000010500788c */ /* 0x000fe2000bf25270 */
[----:B------:R-:W-:-:S05]  /*c050*/  IMAD.MOV R20, RZ, RZ, -R21 ;  /* 0x000000ffff147224 */ /* 0x000fca00078e0a15 */
[----:B------:R-:W-:-:S05]  /*c060*/  PLOP3.LUT P2, PT, PT, PT, UP1, 0x80, 0x0 ;  /* 0x000000000000781c */ /* 0x000fca0003f4f018 */
[----:B------:R-:W-:-:S08]  /*c070*/  @UP1 ULDC.64 UR6, c[0x0][0x9e8] ;  /* 0x00027a0000061ab9 */ /* 0x000fd00000000a00 */
[----:B------:R-:W-:-:S05]  /*c080*/  @P2 IMAD.HI.U32 R21, R20, UR6, RZ ;  /* 0x0000000614152c27 */ /* 0x000fca000f8e00ff */
[----:B------:R-:W-:-:S04]  /*c090*/  @P2 SHF.R.U32.HI R20, RZ, UR7, R21 ;  /* 0x00000007ff142c19 */ /* 0x000fc80008011615 */
[----:B------:R-:W-:Y:S01]  /*c0a0*/  LOP3.LUT R20, RZ, R20, RZ, 0x33, !PT ;  /* 0x00000014ff147212 */ /* 0x000fe200078e33ff */
[----:B------:R-:W-:Y:S06]  /*c0b0*/  BRA `(.L_x_11707) ;  /* 0x0000000000147947 */ /* 0x000fec0003800000 */
.L_x_11706:
[----:B------:R-:W-:-:S06]  /*c0c0*/  UISETP.NE.AND UP1, UPT, UR5, 0x1, UPT ;  /* 0x000000010500788c */ /* 0x000fcc000bf25270 */
[----:B------:R-:W-:-:S05]  /*c0d0*/  PLOP3.LUT P2, PT, PT, PT, UP1, 0x80, 0x0 ;  /* 0x000000000000781c */ /* 0x000fca0003f4f018 */
[----:B------:R-:W-:-:S08]  /*c0e0*/  @UP1 ULDC.64 UR6, c[0x0][0x9e8] ;  /* 0x00027a0000061ab9 */ /* 0x000fd00000000a00 */
[----:B------:R-:W-:-:S05]  /*c0f0*/  @P2 IMAD.HI.U32 R21, R20, UR6, RZ ;  /* 0x0000000614152c27 */ /* 0x000fca000f8e00ff */
[----:B------:R-:W-:-:S07]  /*c100*/  @P2 SHF.R.U32.HI R20, RZ, UR7, R21 ;  /* 0x00000007ff142c19 */ /* 0x000fce0008011615 */
.L_x_11707:
[----:B------:R-:W-:Y:S05]  /*c110*/  BSYNC B0 ;  /* 0x0000000000007941 */ /* 0x000fea0003800000 */
.L_x_11705:
[----:B------:R-:W-:-:S04]  /*c120*/  IMAD.U32 R21, RZ, RZ, UR5 ;  /* 0x00000005ff157e24 */ /* 0x000fc8000f8e00ff */
[----:B------:R-:W-:-:S05]  /*c130*/  IMAD R20, R20, UR5, R21 ;  /* 0x0000000514147c24 */ /* 0x000fca000f8e0215 */
[----:B------:R-:W-:-:S07]  /*c140*/  VIMNMX R13, R13, R20, PT ;  /* 0x000000140d0d7248 */ /* 0x000fce0003fe0100 */
.L_x_11704:
        /* <DEDUP_REMOVED lines=37> */
[----:B------:R-:W-:-:S05]  /*c3a0*/  LOP3.LUT R12, RZ, R152, RZ, 0x33, !PT ;  /* 0x00000098ff0c7212 */ /* 0x000fca00078e33ff */
[----:B------:R0:W-:Y:S04]  /*c3b0*/  STL [R1], R12 ;  /* 0x0000000c01007387 */ /* 0x0001e80000100800 */
[----:B------:R0:W-:Y:S02]  /*c3c0*/  STL [R1+0x8], R13 ;  /* 0x0000080d01007387 */ /* 0x0001e40000100800 */
.L_x_11726:
[----:B0-----:R-:W2:Y:S01]  /*c3d0*/  LDL R12, [R1+0xc] ;  /* 0x00000c00010c7983 */ /* 0x001ea20000100800 */
        /* <DEDUP_REMOVED lines=10> */
.L_x_11710:
[----:B------:R-:W-:Y:S01]  /*c480*/  IMAD R13, R153, 0x8, R2 ;  /* 0x00000008990d7824 */ /* 0x000fe200078e0202 */
[----:B------:R-:W-:-:S04]  /*c490*/  SHF.L.U32 R12, R154, 0x1f, RZ ;  /* 0x0000001f9a0c7819 */ /* 0x000fc800000006ff */
[----:B------:R0:W1:Y:S01]  /*c4a0*/  SYNCS.PHASECHK.TRANS64.TRYWAIT P3, [R13+URZ+0x16830], R12 ;  /* 0x0168300c0d0075a7 */ /* 0x000062000806017f */
[----:B------:R-:W-:Y:S05]  /*c4b0*/  @!P0 BRA `(.L_x_11711) ;  /* 0x0000000000048947 */ /* 0x000fea0003800000 */
[----:B------:R-:W-:Y:S01]  /*c4c0*/  BPT.TRAP 0x1 ;  /* 0x000000040000795c */ /* 0x000fe20000300000 */
.L_x_11711:
[----:B------:R-:W-:Y:S04]  /*c4d0*/  BSSY B0, `(.L_x_11709) ;  /* 0x0000004000007945 */ /* 0x000fe80003800000 */
[----:B-1----:R-:W-:Y:S05]  /*c4e0*/  @P3 BRA `(.L_x_11712) ;  /* 0x0000000000083947 */ /* 0x002fea0003800000 */
[----:B------:R-:W1:Y:S02]  /*c4f0*/  SYNCS.PHASECHK.TRANS64.TRYWAIT P3, [R13+URZ+0x16830], R12 ;  /* 0x0168300c0d0075a7 */ /* 0x000e64000806017f */
[----:B-1----:R-:W-:Y:S05]  /*c500*/  @!P3 BRA `(.L_x_11713) ;  /* 0x000001040024b947 */ /* 0x002fea0003800000 */
.L_x_11712:
[----:B------:R-:W-:Y:S05]  /*c510*/  BSYNC B0 ;  /* 0x0000000000007941 */ /* 0x000fea0003800000 */
.L_x_11709:
[----:B01----:R-:W2:Y:S01]  /*c520*/  LDL R13, [R1+0x14] ;  /* 0x00001400010d7983 */ /* 0x003ea20000100800 */
[----:B------:R-:W0:Y:S01]  /*c530*/  S2R R12, SR_TID.X ;  /* 0x00000000000c7919 */ /* 0x000e220000002100 */
[----:B------:R-:W-:Y:S05]  /*c540*/  WARPSYNC.ALL ;  /* 0x0000000000007948 */ /* 0x000fea0003800000 */
[----:B------:R-:W-:Y:S01]  /*c550*/  IMAD.MOV.U32 R25, RZ, RZ, 0x40000040 ;  /* 0x40000040ff197424 */ /* 0x000fe200078e00ff */
[----:B0-----:R-:W-:Y:S02]  /*c560*/  SHF.R.U32.HI R12, RZ, 0x7, R12 ;  /* 0x00000007ff0c7819 */ /* 0x001fe4000001160c */
[----:B------:R-:W-:-:S02]  /*c570*/  R2UR UR8, R8 ;  /* 0x00000000080872ca */ /* 0x000fc400000e0000 */
[----:B------:R-:W-:Y:S02]  /*c580*/  R2UR UR9, R9 ;  /* 0x00000000090972ca */ /* 0x000fe400000e0000 */
[C---:B------:R-:W-:Y:S02]  /*c590*/  R2UR UR11, R25.reuse ;  /* 0x00000000190b72ca */ /* 0x040fe400000e0000 */
[----:B------:R-:W-:Y:S01]  /*c5a0*/  R2UR UR23, R25 ;  /* 0x00000000191772ca */ /* 0x000fe200000e0000 */
[----:B------:R-:W-:Y:S01]  /*c5b0*/  IMAD.MOV.U32 R21, RZ, RZ, 0x40000040 ;  /* 0x40000040ff157424 */ /* 0x000fe200078e00ff */
[----:B------:R-:W-:Y:S02]  /*c5c0*/  R2UR UR12, R156 ;  /* 0x000000009c0c72ca */ /* 0x000fe400000e0000 */
[----:B------:R-:W-:Y:S02]  /*c5d0*/  R2UR UR13, R157 ;  /* 0x000000009d0d72ca */ /* 0x000fe400000e0000 */
[----:B------:R-:W-:Y:S01]  /*c5e0*/  R2UR UR15, R21 ;  /* 0x00000000150f72ca */ /* 0x000fe200000e0000 */
[----:B--2---:R-:W-:-:S02]  /*c5f0*/  IMAD R24, R153, 0x400, R13 ;  /* 0x0000040099187824 */ /* 0x004fc400078e020d */
[----:B------:R-:W-:-:S05]  /*c600*/  VIADD R13, R12, 0x8 ;  /* 0x000000080c0d7836 */ /* 0x000fca0000000000 */
[----:B------:R0:W-:Y:S01]  /*c610*/  BAR.SYNC.DEFER_BLOCKING R13, 0x100 ;  /* 0x0004000d0000751d */ /* 0x0001e20000010000 */
[C---:B------:R-:W-:Y:S01]  /*c620*/  R2UR UR10, R24.reuse ;  /* 0x00000000180a72ca */ /* 0x040fe200000e0000 */
[C---:B------:R-:W-:Y:S02]  /*c630*/  VIADD R20, R24.reuse, 0x2 ;  /* 0x0000000218147836 */ /* 0x040fe40000000000 */
[C---:B------:R-:W-:Y:S02]  /*c640*/  VIADD R12, R24.reuse, 0x4 ;  /* 0x00000004180c7836 */ /* 0x040fe40000000000 */
[----:B------:R-:W-:-:S05]  /*c650*/  VIADD R24, R24, 0x6 ;  /* 0x0000000618187836 */ /* 0x000fca0000000000 */
[----:B------:R-:W-:Y:S02]  /*c660*/  R2UR UR22, R24 ;  /* 0x00000000181672ca */ /* 0x000fe400000e0000 */
[----:B------:R-:W-:-:S06]  /*c670*/  WARPGROUP.ARRIVE ;  /* 0x00000000000079c5 */ /* 0x000fcc0000000000 */
[----:B------:R-:W-:Y:S01]  /*c680*/  HGMMA.64x128x16.F32 R24, gdesc[UR8], RZ, !UPT, gsb0 ;  /* 0x01e00000081879f0 */ /* 0x000fe2000c0008ff */
[----:B------:R-:W-:Y:S01]  /*c690*/  R2UR UR14, R20 ;  /* 0x00000000140e72ca */ /* 0x000fe200000e0000 */
[----:B0-----:R-:W-:Y:S01]  /*c6a0*/  IMAD.MOV.U32 R13, RZ, RZ, 0x40000040 ;  /* 0x40000040ff0d7424 */ /* 0x001fe200078e00ff */
[----:B------:R-:W-:Y:S02]  /*c6b0*/  R2UR UR18, R12 ;  /* 0x000000000c1272ca */ /* 0x000fe400000e0000 */
[----:B------:R-:W-:Y:S02]  /*c6c0*/  R2UR UR16, R14 ;  /* 0x000000000e1072ca */ /* 0x000fe400000e0000 */
[----:B------:R-:W-:Y:S02]  /*c6d0*/  R2UR UR19, R13 ;  /* 0x000000000d1372ca */ /* 0x000fe400000e0000 */
[----:B------:R-:W-:Y:S01]  /*c6e0*/  R2UR UR17, R15 ;  /* 0x000000000f1172ca */ /* 0x000fe200000e0000 */
[----:B------:R-:W-:-:S02]  /*c6f0*/  WARPGROUP.DEPBAR.LE gsb0, 0x0 ;  /* 0x00008000000079c5 */ /* 0x000fc40000010000 */
        /* <DEDUP_REMOVED lines=11> */
[----:B------:R-:W-:Y:S05]  /*c7b0*/  @P2 BRA `(.L_x_11714) ;  /* 0x0000000000282947 */ /* 0x000fea0003800000 */
[----:B------:R-:W-:Y:S05]  /*c7c0*/  @!P0 BRA `(.L_x_11715) ;  /* 0x0000000000048947 */ /* 0x000fea0003800000 */
[----:B------:R-:W-:Y:S01]  /*c7d0*/  BPT.TRAP 0x1 ;  /* 0x000000040000795c */ /* 0x000fe20000300000 */
.L_x_11715:
[----:B------:R-:W-:Y:S01]  /*c7e0*/  SHF.L.U32 R12, R19, 0x1f, RZ ;  /* 0x0000001f130c7819 */ /* 0x000fe200000006ff */
[----:B------:R-:W-:-:S04]  /*c7f0*/  IMAD R13, R16, 0x8, R2 ;  /* 0x00000008100d7824 */ /* 0x000fc800078e0202 */
[----:B------:R0:W1:Y:S01]  /*c800*/  SYNCS.PHASECHK.TRANS64.TRYWAIT P2, [R13+URZ+0x16850], R12 ;  /* 0x0168500c0d0075a7 */ /* 0x000062000804017f */
[----:B------:R-:W-:Y:S05]  /*c810*/  @!P0 BRA `(.L_x_11716) ;  /* 0x0000000000048947 */ /* 0x000fea0003800000 */
[----:B------:R-:W-:Y:S01]  /*c820*/  BPT.TRAP 0x1 ;  /* 0x000000040000795c */ /* 0x000fe20000300000 */
.L_x_11716:
[----:B-1----:R-:W-:Y:S05]  /*c830*/  @P2 BRA `(.L_x_11714) ;  /* 0x0000000000082947 */ /* 0x002fea0003800000 */
[----:B------:R-:W1:Y:S02]  /*c840*/  SYNCS.PHASECHK.TRANS64.TRYWAIT P2, [R13+URZ+0x16850], R12 ;  /* 0x0168500c0d0075a7 */ /* 0x000e64000804017f */
[----:B-1----:R-:W-:Y:S05]  /*c850*/  @!P2 BRA `(.L_x_11717) ;  /* 0x000001000064a947 */ /* 0x002fea0003800000 */
.L_x_11714:
[----:B01----:R-:W-:Y:S01]  /*c860*/  VIADD R12, R2, 0x400 ;  /* 0x00000400020c7836 */ /* 0x003fe20000000000 */
[----:B------:R-:W-:Y:S05]  /*c870*/  WARPSYNC.ALL ;  /* 0x0000000000007948 */ /* 0x000fea0003800000 */
[----:B------:R-:W-:Y:S01]  /*c880*/  SHF.R.U32.HI R12, RZ, 0x4, R12 ;  /* 0x00000004ff0c7819 */ /* 0x000fe2000001160c */
[----:B------:R-:W-:Y:S01]  /*c890*/  IMAD.MOV.U32 R13, RZ, RZ, 0x40000040 ;  /* 0x40000040ff0d7424 */ /* 0x000fe200078e00ff */
[----:B------:R-:W-:Y:S02]  /*c8a0*/  WARPGROUP.ARRIVE ;  /* 0x00000000000079c5 */ /* 0x000fe40000000000 */
[----:B------:R-:W-:-:S02]  /*c8b0*/  LOP3.LUT R12, R12, 0x3fff, RZ, 0xc0, !PT ;  /* 0x00003fff0c0c7812 */ /* 0x000fc400078ec0ff */
[----:B------:R-:W-:-:S03]  /*c8c0*/  R2UR UR11, R13 ;  /* 0x000000000d0b72ca */ /* 0x000fc600000e0000 */
[----:B------:R-:W-:-:S05]  /*c8d0*/  IMAD R12, R16, 0x400, R12 ;  /* 0x00000400100c7824 */ /* 0x000fca00078e020c */
[----:B------:R-:W-:-:S13]  /*c8e0*/  R2UR UR10, R12 ;  /* 0x000000000c0a72ca */ /* 0x000fda00000e0000 */
[----:B------:R-:W-:Y:S01]  /*c8f0*/  HGMMA.64x64x16.F32 R88, R148, gdesc[UR8].tnspB, R88, gsb0 ;  /* 0x40e0000894587df0 */ /* 0x000fe20008000858 */
[----:B------:R-:W-:Y:S02]  /*c900*/  VIADD R20, R12, 0x80 ;  /* 0x000000800c147836 */ /* 0x000fe40000000000 */
[----:B------:R-:W-:-:S03]  /*c910*/  IMAD.MOV.U32 R21, RZ, RZ, 0x40000040 ;  /* 0x40000040ff157424 */ /* 0x000fc600078e00ff */
[----:B------:R-:W-:Y:S02]  /*c920*/  R2UR UR10, R20 ;  /* 0x00000000140a72ca */ /* 0x000fe400000e0000 */
[----:B------:R-:W-:Y:S01]  /*c930*/  R2UR UR11, R21 ;  /* 0x00000000150b72ca */ /* 0x000fe200000e0000 */
[----:B------:R-:W-:Y:S02]  /*c940*/  VIADD R20, R12, 0x100 ;  /* 0x000001000c147836 */ /* 0x000fe40000000000 */
[----:B------:R-:W-:Y:S01]  /*c950*/  IMAD.MOV.U32 R21, RZ, RZ, 0x40000040 ;  /* 0x40000040ff157424 */ /* 0x000fe200078e00ff */
[----:B------:R-:W-:Y:S02]  /*c960*/  WARPGROUP.DEPBAR.LE gsb0, 0x0 ;  /* 0x00008000000079c5 */ /* 0x000fe40000010000 */
[----:B------:R-:W-:Y:S01]  /*c970*/  WARPGROUP.ARRIVE ;  /* 0x00000000000079c5 */ /* 0x000fe20000000000 */
[----:B------:R-:W2:Y:S04]  /*c980*/  LDL R150, [R1+0x1c] ;  /* 0x00001c0001967983 */ /* 0x000ea80000100800 */
[----:B------:R-:W3:Y:S02]  /*c990*/  LDL R151, [R1+0x20] ;  /* 0x0000200001977983 */ /* 0x000ee40000100800 */
[----:B------:R-:W-:Y:S01]  /*c9a0*/  HGMMA.64x64x16.F32 R88, R144, gdesc[UR8].tnspB, R88, gsb0 ;  /* 0x40e0000890587df0 */ /* 0x000fe20008000858 */
[----:B------:R-:W-:Y:S01]  /*c9b0*/  R2UR UR10, R20 ;  /* 0x00000000140a72ca */ /* 0x000fe200000e0000 */
[----:B------:R-:W-:Y:S01]  /*c9c0*/  VIADD R20, R12, 0x180 ;  /* 0x000001800c147836 */ /* 0x000fe20000000000 */
[----:B------:R-:W-:Y:S01]  /*c9d0*/  R2UR UR11, R21 ;  /* 0x00000000150b72ca */ /* 0x000fe200000e0000 */
[----:B------:R-:W-:Y:S01]  /*c9e0*/  IMAD.MOV.U32 R21, RZ, RZ, 0x40000040 ;  /* 0x40000040ff157424 */ /* 0x000fe200078e00ff */
[----:B------:R-:W0:Y:S01]  /*c9f0*/  S2R R148, SR_TID.X ;  /* 0x0000000000947919 */ /* 0x000e220000002100 */
[----:B------:R-:W-:-:S02]  /*ca00*/  IMAD.MOV.U32 R13, RZ, RZ, 0x40000040 ;  /* 0x40000040ff0d7424 */ /* 0x000fc400078e00ff */
[----:B------:R-:W-:-:S04]  /*ca10*/  @!P1 IMAD R19, R153, 0x8, R2 ;  /* 0x0000000899139824 */ /* 0x000fc800078e0202 */
[----:B------:R-:W-:-:S05]  /*ca20*/  @!P1 VIADD R19, R19, 0x16840 ;  /* 0x0001684013139836 */ /* 0x000fca0000000000 */
[----:B------:R-:W-:Y:S02]  /*ca30*/  @!P1 PRMT R19, RZ, 0x654, R19 ;  /* 0x00000654ff139816 */ /* 0x000fe40000000013 */
[----:B0-----:R-:W-:Y:S02]  /*ca40*/  SHF.R.U32.HI R149, RZ, 0x7, R148 ;  /* 0x00000007ff957819 */ /* 0x001fe40000011694 */
[----:B------:R-:W-:Y:S01]  /*ca50*/  ISETP.GE.U32.AND P2, PT, R148, 0x180, PT ;  /* 0x000001809400780c */ /* 0x000fe20003f46070 */
[----:B------:R-:W-:Y:S02]  /*ca60*/  WARPGROUP.DEPBAR.LE gsb0, 0x0 ;  /* 0x00008000000079c5 */ /* 0x000fe40000010000 */
[----:B------:R-:W-:-:S06]  /*ca70*/  WARPGROUP.ARRIVE ;  /* 0x00000000000079c5 */ /* 0x000fcc0000000000 */
[----:B------:R-:W-:Y:S01]  /*ca80*/  HGMMA.64x64x16.F32 R88, R140, gdesc[UR8].tnspB, R88, gsb0 ;  /* 0x40e000088c587df0 */ /* 0x000fe20008000858 */
[----:B------:R-:W-:Y:S01]  /*ca90*/  R2UR UR10, R20 ;  /* 0x00000000140a72ca */ /* 0x000fe200000e0000 */
[----:B------:R-:W-:Y:S01]  /*caa0*/  VIADD R20, R12, 0x200 ;  /* 0x000002000c147836 */ /* 0x000fe20000000000 */
[----:B------:R-:W-:Y:S01]  /*cab0*/  R2UR UR11, R21 ;  /* 0x00000000150b72ca */ /* 0x000fe200000e0000 */
[----:B------:R-:W-:Y:S01]  /*cac0*/  IMAD.MOV.U32 R21, RZ, RZ, 0x40000040 ;  /* 0x40000040ff157424 */ /* 0x000fe200078e00ff */
[----:B------:R-:W-:Y:S02]  /*cad0*/  WARPGROUP.DEPBAR.LE gsb0, 0x0 ;  /* 0x00008000000079c5 */ /* 0x000fe40000010000 */
[----:B------:R-:W-:-:S09]  /*cae0*/  WARPGROUP.ARRIVE ;  /* 0x00000000000079c5 */ /* 0x000fd20000000000 */
        /* <DEDUP_REMOVED lines=9> */
[C---:B------:R-:W-:Y:S01]  /*cb80*/  VIADD R20, R12.reuse, 0x300 ;  /* 0x000003000c147836 */ /* 0x040fe20000000000 */
[----:B------:R-:W-:Y:S01]  /*cb90*/  R2UR UR11, R21 ;  /* 0x00000000150b72ca */ /* 0x000fe200000e0000 */
[----:B------:R-:W-:Y:S02]  /*cba0*/  IMAD.MOV.U32 R21, RZ, RZ, 0x40000040 ;  /* 0x40000040ff157424 */ /* 0x000fe400078e00ff */
[----:B------:R-:W-:Y:S01]  /*cbb0*/  VIADD R12, R12, 0x380 ;  /* 0x000003800c0c7836 */ /* 0x000fe20000000000 */
[----:B------:R-:W-:Y:S02]  /*cbc0*/  WARPGROUP.DEPBAR.LE gsb0, 0x0 ;  /* 0x00008000000079c5 */ /* 0x000fe40000010000 */
[----:B------:R-:W-:-:S07]  /*cbd0*/  WARPGROUP.ARRIVE ;  /* 0x00000000000079c5 */ /* 0x000fce0000000000 */
[----:B------:R-:W-:Y:S01]  /*cbe0*/  HGMMA.64x64x16.F32 R88, R128, gdesc[UR8].tnspB, R88, gsb0 ;  /* 0x40e0000880587df0 */ /* 0x000fe20008000858 */
[----:B------:R-:W-:Y:S02]  /*cbf0*/  R2UR UR10, R20 ;  /* 0x00000000140a72ca */ /* 0x000fe400000e0000 */
[----:B------:R-:W-:Y:S01]  /*cc00*/  R2UR UR11, R21 ;  /* 0x00000000150b72ca */ /* 0x000fe200000e0000 */
[----:B------:R-:W-:Y:S02]  /*cc10*/  WARPGROUP.DEPBAR.LE gsb0, 0x0 ;  /* 0x00008000000079c5 */ /* 0x000fe40000010000 */
[----:B------:R-:W-:-:S10]  /*cc20*/  WARPGROUP.ARRIVE ;  /* 0x00000000000079c5 */ /* 0x000fd40000000000 */
[----:B------:R-:W-:Y:S01]  /*cc30*/  HGMMA.64x64x16.F32 R88, R124, gdesc[UR8].tnspB, R88, gsb0 ;  /* 0x40e000087c587df0 */ /* 0x000fe20008000858 */
[----:B------:R-:W-:Y:S01]  /*cc40*/  R2UR UR10, R12 ;  /* 0x000000000c0a72ca */ /* 0x000fe200000e0000 */
[----:B------:R-:W-:Y:S01]  /*cc50*/  VIADD R12, R149, 0x9 ;  /* 0x00000009950c7836 */ /* 0x000fe20000000000 */
[----:B------:R-:W-:Y:S01]  /*cc60*/  R2UR UR11, R13 ;  /* 0x000000000d0b72ca */ /* 0x000fe200000e0000 */
[----:B------:R-:W-:-:S03]  /*cc70*/  IMAD.SHL.U32 R13, R4, 0x80, RZ ;  /* 0x00000080040d7824 */ /* 0x000fc600078e00ff */
[----:B------:R-:W-:Y:S02]  /*cc80*/  SEL R20, R12, 0x9, !P2 ;  /* 0x000000090c147807 */ /* 0x000fe40005000000 */
[----:B--2---:R-:W-:Y:S02]  /*cc90*/  IADD3 R12, R150, 0x1, -R13 ;  /* 0x00000001960c7810 */ /* 0x004fe40007ffe80d */
[----:B------:R-:W-:Y:S01]  /*cca0*/  PLOP3.LUT P2, PT, PT, PT, UP0, 0x40, 0x0 ;  /* 0x000000000000781c */ /* 0x000fe20003f4e808 */
[----:B------:R-:W-:Y:S02]  /*ccb0*/  WARPGROUP.DEPBAR.LE gsb0, 0x0 ;  /* 0x00008000000079c5 */ /* 0x000fe40000010000 */
[----:B------:R-:W-:-:S06]  /*ccc0*/  WARPGROUP.ARRIVE ;  /* 0x00000000000079c5 */ /* 0x000fcc0000000000 */
[----:B------:R-:W-:Y:S03]  /*ccd0*/  HGMMA.64x64x16.F32 R88, R120, gdesc[UR8].tnspB, R88, gsb0 ;  /* 0x40e0000878587df0 */ /* 0x000fe60008000858 */
[----:B------:R-:W-:Y:S02]  /*cce0*/  WARPGROUP.DEPBAR.LE gsb0, 0x0 ;  /* 0x00008000000079c5 */ /* 0x000fe40000010000 */
[----:B---3--:R-:W-:Y:S01]  /*ccf0*/  IMAD.IADD R120, R12, 0x1, -R151 ;  /* 0x000000010c787824 */ /* 0x008fe200078e0a97 */
[----:B------:R0:W-:Y:S06]  /*cd00*/  BAR.ARV R20, 0x100 ;  /* 0x000400140000751d */ /* 0x0001ec0000002000 */
[----:B------:R-:W-:Y:S01]  /*cd10*/  IMAD.U32 R12, RZ, RZ, UR25 ;  /* 0x00000019ff0c7e24 */ /* 0x000fe2000f8e00ff */
[----:B------:R1:W-:Y:S01]  /*cd20*/  @!P1 SYNCS.ARRIVE.TRANS64.RED.A1T0 RZ, [R19+URZ], RZ ;  /* 0x000000ff13ff99a7 */ /* 0x0003e2000810043f */
[----:B------:R-:W-:-:S03]  /*cd30*/  IMAD R120, R155, -0x2, R120 ;  /* 0xfffffffe9b787824 */ /* 0x000fc600078e0278 */
[----:B------:R-:W-:Y:S01]  /*cd40*/  LOP3.LUT R121, RZ, R12, RZ, 0x33, !PT ;  /* 0x0000000cff797212 */ /* 0x000fe200078e33ff */
[----:B------:R-:W-:-:S04]  /*cd50*/  VIADD R122, R120, UR28 ;  /* 0x0000001c787a7c36 */ /* 0x000fc80008000000 */
[----:B------:R-:W-:Y:S02]  /*cd60*/  IMAD.IADD R121, R121, 0x1, R120 ;  /* 0x0000000179797824 */ /* 0x000fe400078e0278 */
[C---:B------:R-:W-:Y:S02]  /*cd70*/  IMAD.IADD R120, R5.reuse, 0x1, R122 ;  /* 0x0000000105787824 */ /* 0x040fe400078e027a */
[----:B-1----:R-:W-:Y:S01]  /*cd80*/  IMAD.IADD R19, R5, 0x1, R121 ;  /* 0x0000000105137824 */ /* 0x002fe200078e0279 */
[----:B0-----:R-:W-:Y:S06]  /*cd90*/  @P2 BRA `(.L_x_11718) ;  /* 0x00000000005c2947 */ /* 0x001fec0003800000 */
[----:B------:R-:W-:Y:S01]  /*cda0*/  ISETP.GT.AND P2, PT, R23, -0x1, PT ;  /* 0xffffffff1700780c */ /* 0x000fe20003f44270 */
[----:B------:R-:W-:-:S12]  /*cdb0*/  BSSY B0, `(.L_x_11719) ;  /* 0x0000011000007945 */ /* 0x000fd80003800000 */
[----:B------:R-:W-:Y:S05]  /*cdc0*/  @P2 BRA `(.L_x_11720) ;  /* 0x0000000000242947 */ /* 0x000fea0003800000 */
[----:B------:R-:W2:Y:S01]  /*cdd0*/  LDL R151, [R1+0x8] ;  /* 0x0000080001977983 */ /* 0x000ea20000100800 */
[----:B------:R-:W-:-:S05]  /*cde0*/  IMAD.U32 R123, RZ, RZ, UR24 ;  /* 0x00000018ff7b7e24 */ /* 0x000fca000f8e00ff */
[----:B------:R-:W-:-:S13]  /*cdf0*/  ISETP.NE.AND P2, PT, R123, 0x1, PT ;  /* 0x000000017b00780c */ /* 0x000fda0003f45270 */
[----:B------:R-:W2:Y:S02]  /*ce00*/  @P2 LDC.64 R20, c[0x0][0x9e8] ;  /* 0x00027a00ff142b82 */ /* 0x000ea40000000a00 */
[----:B--2---:R-:W-:-:S04]  /*ce10*/  @P2 IMAD.HI.U32 R124, R151, R20, RZ ;  /* 0x00000014977c2227 */ /* 0x004fc800078e00ff */
[----:B------:R-:W-:Y:S01]  /*ce20*/  IMAD.MOV.U32 R20, RZ, RZ, R151 ;  /* 0x000000ffff147224 */ /* 0x000fe200078e0097 */
[----:B------:R-:W-:-:S04]  /*ce30*/  @P2 SHF.R.U32.HI R20, RZ, R21, R124 ;  /* 0x00000015ff142219 */ /* 0x000fc8000001167c */
[----:B------:R-:W-:Y:S01]  /*ce40*/  LOP3.LUT R20, RZ, R20, RZ, 0x33, !PT ;  /* 0x00000014ff147212 */ /* 0x000fe200078e33ff */
[----:B------:R-:W-:Y:S06]  /*ce50*/  BRA `(.L_x_11721) ;  /* 0x0000000000187947 */ /* 0x000fec0003800000 */
.L_x_11720:
[----:B------:R-:W-:-:S05]  /*ce60*/  IMAD.U32 R123, RZ, RZ, UR24 ;  /* 0x00000018ff7b7e24 */ /* 0x000fca000f8e00ff */
[----:B------:R-:W-:-:S13]  /*ce70*/  ISETP.NE.AND P2, PT, R123, 0x1, PT ;  /* 0x000000017b00780c */ /* 0x000fda0003f45270 */
[----:B------:R-:W0:Y:S02]  /*ce80*/  @P2 LDC.64 R20, c[0x0][0x9e8] ;  /* 0x00027a00ff142b82 */ /* 0x000e240000000a00 */
[----:B0-----:R-:W-:-:S04]  /*ce90*/  @P2 IMAD.HI.U32 R124, R23, R20, RZ ;  /* 0x00000014177c2227 */ /* 0x001fc800078e00ff */
[----:B------:R-:W-:Y:S01]  /*cea0*/  IMAD.MOV.U32 R20, RZ, RZ, R23 ;  /* 0x000000ffff147224 */ /* 0x000fe200078e0017 */
[----:B------:R-:W-:-:S07]  /*ceb0*/  @P2 SHF.R.U32.HI R20, RZ, R21, R124 ;  /* 0x00000015ff142219 */ /* 0x000fce000001167c */
.L_x_11721:
[----:B------:R-:W-:Y:S05]  /*cec0*/  BSYNC B0 ;  /* 0x0000000000007941 */ /* 0x000fea0003800000 */
.L_x_11719:
[----:B------:R-:W-:-:S04]  /*ced0*/  IMAD R20, R20, R123, -R13 ;  /* 0x0000007b14147224 */ /* 0x000fc800078e0a0d */
[----:B------:R-:W-:-:S05]  /*cee0*/  IMAD R20, R155, -0x2, R20 ;  /* 0xfffffffe9b147824 */ /* 0x000fca00078e0214 */
[----:B------:R-:W-:Y:S02]  /*cef0*/  VIADDMNMX R120, R20, R123, R120, PT ;  /* 0x0000007b14787246 */ /* 0x000fe40003800178 */
[----:B------:R-:W-:-:S07]  /*cf00*/  VIMNMX R19, R19, R20, !PT ;  /* 0x0000001413137248 */ /* 0x000fce0007fe0100 */
.L_x_11718:
[----:B------:R-:W-:Y:S02]  /*cf10*/  ISETP.GT.AND P2, PT, R4, -0x1, PT ;  /* 0xffffffff0400780c */ /* 0x000fe40003f44270 */
[----:B------:R-:W-:Y:S02]  /*cf20*/  IADD3 R122, R122, 0x8, R5 ;  /* 0x000000087a7a7810 */ /* 0x000fe40007ffe005 */
[C---:B------:R-:W-:Y:S02]  /*cf30*/  ISETP.GT.AND P5, PT, R19.reuse, 0x8, P2 ;  /* 0x000000081300780c */ /* 0x040fe400017a4270 */
[C---:B------:R-:W-:Y:S02]  /*cf40*/  ISETP.GT.AND P4, PT, R19.reuse, RZ, P2 ;  /* 0x000000ff1300720c */ /* 0x040fe40001784270 */
        /* <DEDUP_REMOVED lines=9> */
[C---:B------:R-:W-:Y:S02]  /*cfe0*/  ISETP.GT.AND P4, PT, R19.reuse, 0x9, P2 ;  /* 0x000000091300780c */ /* 0x040fe40001784270 */
[----:B------:R-:W-:Y:S02]  /*cff0*/  ISETP.GT.AND P3, PT, R19, 0x10, P2 ;  /* 0x000000101300780c */ /* 0x000fe40001764270 */
[----:B------:R-:W-:Y:S02]  /*d000*/  FSEL R33, R33, -INF , !P5 ;  /* 0xff80000021217808 */ /* 0x000fe40006800000 */
[----:B------:R-:W-:Y:S02]  /*d010*/  ISETP.GT.AND P5, PT, R19, 0x20, P2 ;  /* 0x000000201300780c */ /* 0x000fe400017a4270 */
[----:B------:R-:W-:-:S02]  /*d020*/  ISETP.LT.OR P4, PT, R120, 0xa, P4 ;  /* 0x0000000a7800780c */ /* 0x000fc40002781670 */
[C---:B------:R-:W-:Y:S02]  /*d030*/  ISETP.LT.OR P3, PT, R120.reuse, 0x11, P3 ;  /* 0x000000117800780c */ /* 0x040fe40001f61670 */
[----:B------:R-:W-:Y:S02]  /*d040*/  ISETP.LT.OR P5, PT, R120, 0x21, P5 ;  /* 0x000000217800780c */ /* 0x000fe40002fa1670 */
[----:B------:R-:W-:Y:S02]  /*d050*/  FSEL R29, R29, -INF , !P4 ;  /* 0xff8000001d1d7808 */ /* 0x000fe40006000000 */
[----:B------:R-:W-:Y:S02]  /*d060*/  FSEL R32, R32, -INF , !P3 ;  /* 0xff80000020207808 */ /* 0x000fe40005800000 */
[C---:B------:R-:W-:Y:S02]  /*d070*/  ISETP.GT.AND P4, PT, R19.reuse, 0x18, P2 ;  /* 0x000000181300780c */ /* 0x040fe40001784270 */
        /* <DEDUP_REMOVED lines=65> */
[----:B------:R-:W-:Y:S02]  /*d490*/  PLOP3.LUT P5, PT, PT, PT, UP0, 0x40, 0x0 ;  /* 0x000000000000781c */ /* 0x000fe40003fae808 */
[----:B------:R-:W-:-:S02]  /*d4a0*/  ISETP.LT.OR P4, PT, R120, 0x6a, P4 ;  /* 0x0000006a7800780c */ /* 0x000fc40002781670 */
[----:B------:R-:W-:Y:S02]  /*d4b0*/  ISETP.LT.OR P3, PT, R120, 0x71, P3 ;  /* 0x000000717800780c */ /* 0x000fe40001f61670 */
[----:B------:R-:W-:Y:S02]  /*d4c0*/  FSEL R77, R77, -INF , !P4 ;  /* 0xff8000004d4d7808 */ /* 0x000fe40006000000 */
[----:B------:R-:W-:Y:S02]  /*d4d0*/  FSEL R80, R80, -INF , !P3 ;  /* 0xff80000050507808 */ /* 0x000fe40005800000 */
[C---:B------:R-:W-:Y:S02]  /*d4e0*/  ISETP.GT.AND P4, PT, R19.reuse, 0x78, P2 ;  /* 0x000000781300780c */ /* 0x040fe40001784270 */
[----:B------:R-:W-:Y:S02]  /*d4f0*/  ISETP.GT.AND P3, PT, R19, 0x79, P2 ;  /* 0x000000791300780c */ /* 0x000fe40001764270 */
[----:B------:R-:W-:-:S02]  /*d500*/  ISETP.LT.OR P4, PT, R120, 0x79, P4 ;  /* 0x000000797800780c */ /* 0x000fc40002781670 */
[----:B------:R-:W-:Y:S02]  /*d510*/  ISETP.LT.OR P3, PT, R120, 0x7a, P3 ;  /* 0x0000007a7800780c */ /* 0x000fe40001f61670 */
[----:B------:R-:W-:Y:S02]  /*d520*/  IADD3 R121, R121, 0x8, R5 ;  /* 0x0000000879797810 */ /* 0x000fe40007ffe005 */
[----:B------:R-:W-:Y:S02]  /*d530*/  FSEL R84, R84, -INF , !P4 ;  /* 0xff80000054547808 */ /* 0x000fe40006000000 */
[----:B------:R-:W-:Y:S01]  /*d540*/  FSEL R85, R85, -INF , !P3 ;  /* 0xff80000055557808 */ /* 0x000fe20005800000 */
[----:B------:R-:W-:Y:S06]  /*d550*/  @P5 BRA `(.L_x_11722) ;  /* 0x00000000005c5947 */ /* 0x000fec0003800000 */
[----:B------:R-:W-:Y:S01]  /*d560*/  ISETP.GT.AND P3, PT, R152, -0x1, PT ;  /* 0xffffffff9800780c */ /* 0x000fe20003f64270 */
[----:B------:R-:W-:-:S12]  /*d570*/  BSSY B0, `(.L_x_11723) ;  /* 0x0000011000007945 */ /* 0x000fd80003800000 */
[----:B------:R-:W-:Y:S05]  /*d580*/  @P3 BRA `(.L_x_11724) ;  /* 0x0000000000243947 */ /* 0x000fea0003800000 */
[----:B------:R-:W2:Y:S01]  /*d590*/  LDL R123, [R1] ;  /* 0x00000000017b7983 */ /* 0x000ea20000100800 */
        /* <DEDUP_REMOVED lines=8> */
.L_x_11724:
[----:B------:R-:W-:-:S05]  /*d620*/  IMAD.U32 R19, RZ, RZ, UR24 ;  /* 0x00000018ff137e24 */ /* 0x000fca000f8e00ff */
[----:B------:R-:W-:-:S13]  /*d630*/  ISETP.NE.AND P3, PT, R19, 0x1, PT ;  /* 0x000000011300780c */ /* 0x000fda0003f65270 */
[----:B------:R-:W0:Y:S02]  /*d640*/  @P3 LDC.64 R20, c[0x0][0x9e8] ;  /* 0x00027a00ff143b82 */ /* 0x000e240000000a00 */
[----:B0-----:R-:W-:-:S04]  /*d650*/  @P3 IMAD.HI.U32 R120, R152, R20, RZ ;  /* 0x0000001498783227 */ /* 0x001fc800078e00ff */
[----:B------:R-:W-:Y:S01]  /*d660*/  IMAD.MOV.U32 R20, RZ, RZ, R152 ;  /* 0x000000ffff147224 */ /* 0x000fe200078e0098 */
[----:B------:R-:W-:-:S07]  /*d670*/  @P3 SHF.R.U32.HI R20, RZ, R21, R120 ;  /* 0x00000015ff143219 */ /* 0x000fce0000011678 */
.L_x_11725:
[----:B------:R-:W-:Y:S05]  /*d680*/  BSYNC B0 ;  /* 0x0000000000007941 */ /* 0x000fea0003800000 */
.L_x_11723:
[----:B------:R-:W-:-:S04]  /*d690*/  IMAD R20, R20, R19, -R13 ;  /* 0x0000001314147224 */ /* 0x000fc800078e0a0d */
[----:B------:R-:W-:-:S05]  /*d6a0*/  IMAD R20, R155, -0x2, R20 ;  /* 0xfffffffe9b147824 */ /* 0x000fca00078e0214 */
[----:B------:R-:W-:Y:S02]  /*d6b0*/  VIADDMNMX R122, R20, R19, R122, PT ;  /* 0x00000013147a7246 */ /* 0x000fe4000380017a */
[----:B------:R-:W-:-:S07]  /*d6c0*/  VIMNMX R121, R121, R20, !PT ;  /* 0x0000001479797248 */ /* 0x000fce0007fe0100 */
.L_x_11722:
        /* <DEDUP_REMOVED lines=86> */
[----:B------:R-:W-:-:S02]  /*dc30*/  ISETP.GT.AND P4, PT, R121, RZ, P2 ;  /* 0x000000ff7900720c */ /* 0x000fc40001784270 */
[----:B------:R-:W-:Y:S02]  /*dc40*/  FSEL R67, R67, -INF , !P5 ;  /* 0xff80000043437808 */ /* 0x000fe40006800000 */
[----:B------:R-:W-:Y:S02]  /*dc50*/  ISETP.GT.AND P3, PT, R121, 0x1, P2 ;  /* 0x000000017900780c */ /* 0x000fe40001764270 */
[C---:B------:R-:W-:Y:S02]  /*dc60*/  ISETP.LT.OR P4, PT, R122.reuse, 0x1, P4 ;  /* 0x000000017a00780c */ /* 0x040fe40002781670 */
[----:B------:R-:W-:Y:S02]  /*dc70*/  ISETP.LT.OR P3, PT, R122, 0x2, P3 ;  /* 0x000000027a00780c */ /* 0x000fe40001f61670 */
[----:B------:R-:W-:Y:S02]  /*dc80*/  FSEL R26, R26, -INF , !P4 ;  /* 0xff8000001a1a7808 */ /* 0x000fe40006000000 */
[----:B------:R-:W-:-:S02]  /*dc90*/  FSEL R27, R27, -INF , !P3 ;  /* 0xff8000001b1b7808 */ /* 0x000fc40005800000 */
[C---:B------:R-:W-:Y:S02]  /*dca0*/  ISETP.GT.AND P3, PT, R121.reuse, 0x10, P2 ;  /* 0x000000107900780c */ /* 0x040fe40001764270 */
        /* <DEDUP_REMOVED lines=8> */
[C---:B------:R-:W-:Y:S02]  /*dd30*/  ISETP.LT.OR P3, PT, R122.reuse, 0x1a, P3 ;  /* 0x0000001a7a00780c */ /* 0x040fe40001f61670 */
[----:B------:R-:W-:Y:S01]  /*dd40*/  ISETP.LT.OR P4, PT, R122, 0x79, P4 ;  /* 0x000000797a00780c */ /* 0x000fe20002781670 */
[--C-:B------:R-:W-:Y:S01]  /*dd50*/  FFMA.FTZ R148, R24, UR41, -R19.reuse ;  /* 0x0000002918947c23 */ /* 0x100fe20008010813 */
[----:B------:R-:W-:Y:S01]  /*dd60*/  FMNMX.FTZ R24, R26, R0, !PT ;  /* 0x000000001a187209 */ /* 0x000fe20007810000 */
[--C-:B------:R-:W-:Y:S01]  /*dd70*/  FFMA.FTZ R20, R25, UR41, -R19.reuse ;  /* 0x0000002919147c23 */ /* 0x100fe20008010813 */
[--C-:B------:R-:W-:Y:S01]  /*dd80*/  FFMA.FTZ R21, R29, UR41, -R19.reuse ;  /* 0x000000291d157c23 */ /* 0x100fe20008010813 */
[----:B------:R-:W-:Y:S01]  /*dd90*/  FSEL R39, R39, -INF , !P3 ;  /* 0xff80000027277808 */ /* 0x000fe20005800000 */
[--C-:B------:R-:W-:Y:S01]  /*dda0*/  FFMA.FTZ R33, R33, UR41, -R19.reuse ;  /* 0x0000002921217c23 */ /* 0x100fe20008010813 */
[----:B------:R-:W-:Y:S01]  /*ddb0*/  FMNMX.FTZ R25, R27, R24, !PT ;  /* 0x000000181b197209 */ /* 0x000fe20007810000 */
[--C-:B------:R-:W-:Y:S01]  /*ddc0*/  FFMA.FTZ R132, R56, UR41, -R19.reuse ;  /* 0x0000002938847c23 */ /* 0x100fe20008010813 */
[----:B------:R-:W-:Y:S01]  /*ddd0*/  ISETP.GT.AND P3, PT, R121, 0x28, P2 ;  /* 0x000000287900780c */ /* 0x000fe20001764270 */
[----:B------:R-:W2:Y:S01]  /*dde0*/  LDL R56, [R1+0x18] ;  /* 0x0000180001387983 */ /* 0x000ea20000100800 */
[----:B------:R-:W-:Y:S01]  /*ddf0*/  FMNMX.FTZ R24, R30, R25, !PT ;  /* 0x000000191e187209 */ /* 0x000fe20007810000 */
[--C-:B------:R-:W-:Y:S01]  /*de00*/  FFMA.FTZ R150, R28, UR41, -R19.reuse ;  /* 0x000000291c967c23 */ /* 0x100fe20008010813 */
[----:B------:R-:W-:Y:S01]  /*de10*/  ISETP.LT.OR P3, PT, R122, 0x29, P3 ;  /* 0x000000297a00780c */ /* 0x000fe20001f61670 */
[----:B------:R0:W-:Y:S01]  /*de20*/  MUFU.EX2 R25, R33 ;  /* 0x0000002100197308 */ /* 0x0001e20000000800 */
        /* <DEDUP_REMOVED lines=25> */
[----:B------:R-:W-:Y:S01]  /*dfc0*/  FFMA.FTZ R49, R49, UR41, -R19 ;  /* 0x0000002931317c23 */ /* 0x000fe20008010813 */
[----:B------:R-:W-:-:S02]  /*dfd0*/  FSEL R58, R58, -INF , !P3 ;  /* 0xff8000003a3a7808 */ /* 0x000fc40005800000 */
[----:B------:R-:W-:Y:S02]  /*dfe0*/  FMNMX.FTZ R24, R46, R29, !PT ;  /* 0x0000001d2e187209 */ /* 0x000fe40007810000 */
[----:B------:R-:W-:Y:S01]  /*dff0*/  ISETP.GT.AND P3, PT, R121, 0x49, P2 ;  /* 0x000000497900780c */ /* 0x000fe20001764270 */
[----:B------:R1:W-:Y:S01]  /*e000*/  MUFU.EX2 R29, R41 ;  /* 0x00000029001d7308 */ /* 0x0003e20000000800 */
[----:B0-----:R-:W-:Y:S02]  /*e010*/  FMNMX.FTZ R33, R47, R24, !PT ;  /* 0x000000182f217209 */ /* 0x001fe40007810000 */
[----:B------:R-:W-:Y:S02]  /*e020*/  ISETP.LT.OR P3, PT, R122, 0x4a, P3 ;  /* 0x0000004a7a00780c */ /* 0x000fe40001f61670 */
[----:B------:R-:W-:Y:S02]  /*e030*/  FMNMX.FTZ R24, R50, R33, !PT ;  /* 0x0000002132187209 */ /* 0x000fe40007810000 */
        /* <DEDUP_REMOVED lines=37> */
[----:B-1----:R-:W-:Y:S02]  /*e290*/  FMNMX.FTZ R41, R79, R24, !PT ;  /* 0x000000184f297209 */ /* 0x002fe40007810000 */
[----:B------:R-:W-:Y:S02]  /*e2a0*/  ISETP.GT.AND P2, PT, R121, 0x79, P2 ;  /* 0x000000797900780c */ /* 0x000fe40001744270 */
[----:B------:R-:W-:-:S02]  /*e2b0*/  FSEL R83, R83, -INF , !P3 ;  /* 0xff80000053537808 */ /* 0x000fc40005800000 */
[----:B------:R-:W-:Y:S01]  /*e2c0*/  FMNMX.FTZ R24, R82, R41, !PT ;  /* 0x0000002952187209 */ /* 0x000fe20007810000 */
[----:B------:R-:W-:Y:S01]  /*e2d0*/  MUFU.EX2 R136, R136 ;  /* 0x0000008800887308 */ /* 0x000fe20000000800 */
[----:B------:R-:W-:Y:S02]  /*e2e0*/  ISETP.LT.OR P2, PT, R122, 0x7a, P2 ;  /* 0x0000007a7a00780c */ /* 0x000fe40001741670 */
[----:B------:R-:W-:Y:S02]  /*e2f0*/  FSEL R86, R86, -INF , !P4 ;  /* 0xff80000056567808 */ /* 0x000fe40006000000 */
[----:B------:R-:W-:Y:S02]  /*e300*/  FMNMX.FTZ R41, R83, R24, !PT ;  /* 0x0000001853297209 */ /* 0x000fe40007810000 */
[----:B------:R-:W-:Y:S01]  /*e310*/  FSEL R87, R87, -INF , !P2 ;  /* 0xff80000057577808 */ /* 0x000fe20005000000 */
[----:B------:R-:W-:Y:S01]  /*e320*/  MUFU.EX2 R33, R49 ;  /* 0x0000003100217308 */ /* 0x000fe20000000800 */
[----:B------:R-:W-:-:S04]  /*e330*/  FMNMX.FTZ R24, R86, R41, !PT ;  /* 0x0000002956187209 */ /* 0x000fc80007810000 */
[----:B------:R-:W-:-:S03]  /*e340*/  FMNMX.FTZ R24, R87, R24, !PT ;  /* 0x0000001857187209 */ /* 0x000fc60007810000 */
[----:B------:R-:W-:Y:S02]  /*e350*/  MUFU.EX2 R138, R138 ;  /* 0x0000008a008a7308 */ /* 0x000fe40000000800 */
[----:B------:R-:W0:Y:S01]  /*e360*/  SHFL.BFLY PT, R45, R24, 0x2, 0x1f ;  /* 0x0c401f00182d7f89 */ /* 0x000e2200000e0000 */
[----:B------:R-:W-:-:S05]  /*e370*/  FFMA.FTZ R57, R57, UR41, -R19 ;  /* 0x0000002939397c23 */ /* 0x000fca0008010813 */
[----:B------:R-:W-:Y:S01]  /*e380*/  MUFU.EX2 R36, R36 ;  /* 0x0000002400247308 */ /* 0x000fe20000000800 */
[----:B0-----:R-:W-:-:S05]  /*e390*/  FMNMX.FTZ R52, R24, R45, !PT ;  /* 0x0000002d18347209 */ /* 0x001fca0007810000 */
[----:B------:R-:W0:Y:S02]  /*e3a0*/  SHFL.BFLY PT, R53, R52, 0x1, 0x1f ;  /* 0x0c201f0034357f89 */ /* 0x000e2400000e0000 */
[----:B0-----:R-:W-:Y:S02]  /*e3b0*/  FMNMX.FTZ R24, R52, R53, !PT ;  /* 0x0000003534187209 */ /* 0x001fe40007810000 */
[----:B------:R-:W-:-:S05]  /*e3c0*/  FSEL R52, R13, RZ, P5 ;  /* 0x000000ff0d347208 */ /* 0x000fca0002800000 */
[----:B------:R-:W-:-:S04]  /*e3d0*/  FADD.FTZ R52, -R52, R3 ;  /* 0x0000000334347221 */ /* 0x000fc80000010100 */
[----:B------:R-:W-:-:S06]  /*e3e0*/  FMUL.FTZ R3, R52, UR41 ;  /* 0x0000002934037c20 */ /* 0x000fcc0008410000 */
[----:B------:R-:W0:Y:S01]  /*e3f0*/  MUFU.EX2 R3, R3 ;  /* 0x0000000300037308 */ /* 0x000e220000000800 */
[C---:B------:R-:W-:Y:S01]  /*e400*/  FMUL.FTZ R53, R24.reuse, UR41 ;  /* 0x0000002918357c20 */ /* 0x040fe20008410000 */
[----:B------:R-:W-:-:S04]  /*e410*/  FSETP.NEU.FTZ.AND P2, PT, R24, -INF , PT ;  /* 0xff8000001800780b */ /* 0x000fc80003f5d000 */
[----:B------:R-:W-:-:S05]  /*e420*/  FSEL R52, R53, RZ, P2 ;  /* 0x000000ff35347208 */ /* 0x000fca0001000000 */
[--C-:B------:R-:W-:Y:S01]  /*e430*/  FFMA.FTZ R149, R26, UR41, -R52.reuse ;  /* 0x000000291a957c23 */ /* 0x100fe20008010834 */
[--C-:B------:R-:W-:Y:S01]  /*e440*/  FFMA.FTZ R26, R27, UR41, -R52.reuse ;  /* 0x000000291b1a7c23 */ /* 0x100fe20008010834 */
[--C-:B------:R-:W-:Y:S01]  /*e450*/  FFMA.FTZ R27, R31, UR41, -R52.reuse ;  /* 0x000000291f1b7c23 */ /* 0x100fe20008010834 */
[----:B------:R-:W-:Y:S01]  /*e460*/  FFMA.FTZ R31, R39, UR41, -R52 ;  /* 0x00000029271f7c23 */ /* 0x000fe20008010834 */
[----:B0-----:R-:W-:Y:S01]  /*e470*/  FFMA.FTZ R7, R3, R7, R148 ;  /* 0x0000000703077223 */ /* 0x001fe20000010094 */
[----:B------:R-:W-:-:S03]  /*e480*/  FFMA.FTZ R147, R38, UR41, -R52 ;  /* 0x0000002926937c23 */ /* 0x000fc60008010834 */
[----:B------:R-:W-:Y:S01]  /*e490*/  FADD.FTZ R39, R20, R7 ;  /* 0x0000000714277221 */ /* 0x000fe20000010000 */
[----:B------:R-:W-:-:S03]  /*e4a0*/  FSEL R7, R24, RZ, P2 ;  /* 0x000000ff18077208 */ /* 0x000fc60001000000 */
[----:B------:R-:W-:Y:S02]  /*e4b0*/  FADD.FTZ R38, R150, R39 ;  /* 0x0000002796267221 */ /* 0x000fe40000010000 */
[----:B------:R-:W-:Y:S02]  /*e4c0*/  FADD.FTZ R0, -R7, R0 ;  /* 0x0000000007007221 */ /* 0x000fe40000010100 */
[----:B------:R-:W-:Y:S01]  /*e4d0*/  FADD.FTZ R7, R21, R38 ;  /* 0x0000002615077221 */ /* 0x000fe20000010000 */
[----:B------:R-:W-:-:S03]  /*e4e0*/  FFMA.FTZ R143, R46, UR41, -R52 ;  /* 0x000000292e8f7c23 */ /* 0x000fc60008010834 */
[----:B------:R-:W-:Y:S01]  /*e4f0*/  FADD.FTZ R46, R144, R7 ;  /* 0x00000007902e7221 */ /* 0x000fe20000010000 */
[----:B------:R-:W-:-:S03]  /*e500*/  FMUL.FTZ R0, R0, UR41 ;  /* 0x0000002900007c20 */ /* 0x000fc60008410000 */
[----:B------:R-:W-:-:S04]  /*e510*/  FADD.FTZ R7, R25, R46 ;  /* 0x0000002e19077221 */ /* 0x000fc80000010000 */
[----:B------:R-:W-:Y:S01]  /*e520*/  FADD.FTZ R7, R146, R7 ;  /* 0x0000000792077221 */ /* 0x000fe20000010000 */
[----:B------:R-:W-:Y:S01]  /*e530*/  MUFU.EX2 R149, R149 ;  /* 0x0000009500957308 */ /* 0x000fe20000000800 */
[----:B------:R-:W-:Y:S02]  /*e540*/  FFMA.FTZ R151, R30, UR41, -R52 ;  /* 0x000000291e977c23 */ /* 0x000fe40008010834 */
[----:B------:R-:W-:-:S05]  /*e550*/  FADD.FTZ R7, R28, R7 ;  /* 0x000000071c077221 */ /* 0x000fca0000010000 */
[----:B------:R-:W0:Y:S01]  /*e560*/  MUFU.EX2 R0, R0 ;  /* 0x0000000000007308 */ /* 0x000e220000000800 */
[----:B------:R-:W-:Y:S01]  /*e570*/  FADD.FTZ R46, R140, R7 ;  /* 0x000000078c2e7221 */ /* 0x000fe20000010000 */
[----:B------:R-:W-:-:S06]  /*e580*/  FFMA.FTZ R145, R34, UR41, -R52 ;  /* 0x0000002922917c23 */ /* 0x000fcc0008010834 */
[----:B------:R-:W1:Y:S01]  /*e590*/  MUFU.EX2 R26, R26 ;  /* 0x0000001a001a7308 */ /* 0x000e620000000800 */
[----:B------:R-:W-:Y:S01]  /*e5a0*/  FADD.FTZ R7, R29, R46 ;  /* 0x0000002e1d077221 */ /* 0x000fe20000010000 */
[----:B------:R-:W-:-:S06]  /*e5b0*/  FFMA.FTZ R30, R35, UR41, -R52 ;  /* 0x00000029231e7c23 */ /* 0x000fcc0008010834 */
[----:B------:R-:W3:Y:S01]  /*e5c0*/  MUFU.EX2 R151, R151 ;  /* 0x0000009700977308 */ /* 0x000ee20000000800 */
[----:B------:R-:W-:Y:S01]  /*e5d0*/  FADD.FTZ R7, R142, R7 ;  /* 0x000000078e077221 */ /* 0x000fe20000010000 */
[----:B------:R-:W-:-:S06]  /*e5e0*/  FFMA.FTZ R34, R43, UR41, -R52 ;  /* 0x000000292b227c23 */ /* 0x000fcc0008010834 */
[----:B------:R-:W4:Y:S01]  /*e5f0*/  MUFU.EX2 R27, R27 ;  /* 0x0000001b001b7308 */ /* 0x000f220000000800 */
[----:B------:R-:W-:Y:S01]  /*e600*/  FADD.FTZ R43, R32, R7 ;  /* 0x00000007202b7221 */ /* 0x000fe20000010000 */
[----:B0-----:R-:W-:Y:S01]  /*e610*/  FFMA.FTZ R7, R0, R6, R149 ;  /* 0x0000000600077223 */ /* 0x001fe20000010095 */
[----:B------:R-:W-:-:S05]  /*e620*/  FFMA.FTZ R134, R60, UR41, -R19 ;  /* 0x000000293c867c23 */ /* 0x000fca0008010813 */
[----:B------:R-:W0:Y:S01]  /*e630*/  MUFU.EX2 R145, R145 ;  /* 0x0000009100917308 */ /* 0x000e220000000800 */
[----:B------:R-:W-:Y:S01]  /*e640*/  FADD.FTZ R46, R136, R43 ;  /* 0x0000002b882e7221 */ /* 0x000fe20000010000 */
[----:B-1----:R-:W-:-:S06]  /*e650*/  FADD.FTZ R6, R26, R7 ;  /* 0x000000071a067221 */ /* 0x002fcc0000010000 */
[----:B------:R-:W1:Y:S01]  /*e660*/  MUFU.EX2 R132, R132 ;  /* 0x0000008400847308 */ /* 0x000e620000000800 */
[----:B------:R-:W-:Y:S01]  /*e670*/  FADD.FTZ R7, R33, R46 ;  /* 0x0000002e21077221 */ /* 0x000fe20000010000 */
[----:B------:R-:W-:Y:S01]  /*e680*/  FFMA.FTZ R40, R61, UR41, -R19 ;  /* 0x000000293d287c23 */ /* 0x000fe20008010813 */
[----:B---3--:R-:W-:-:S05]  /*e690*/  FADD.FTZ R6, R151, R6 ;  /* 0x0000000697067221 */ /* 0x008fca0000010000 */
[----:B------:R-:W3:Y:S01]  /*e6a0*/  MUFU.EX2 R30, R30 ;  /* 0x0000001e001e7308 */ /* 0x000ee20000000800 */
[----:B------:R-:W-:Y:S01]  /*e6b0*/  FFMA.FTZ R141, R42, UR41, -R52 ;  /* 0x000000292a8d7c23 */ /* 0x000fe20008010834 */
[----:B------:R-:W-:-:S06]  /*e6c0*/  FADD.FTZ R7, R138, R7 ;  /* 0x000000078a077221 */ /* 0x000fcc0000010000 */
[----:B------:R-:W5:Y:S01]  /*e6d0*/  MUFU.EX2 R37, R57 ;  /* 0x0000003900257308 */ /* 0x000f620000000800 */
[----:B------:R-:W-:Y:S01]  /*e6e0*/  FFMA.FTZ R128, R64, UR41, -R19 ;  /* 0x0000002940807c23 */ /* 0x000fe20008010813 */
[----:B----4-:R-:W-:-:S06]  /*e6f0*/  FADD.FTZ R6, R27, R6 ;  /* 0x000000061b067221 */ /* 0x010fcc0000010000 */
[----:B------:R-:W4:Y:S01]  /*e700*/  MUFU.EX2 R147, R147 ;  /* 0x0000009300937308 */ /* 0x000f220000000800 */
[----:B------:R-:W-:Y:S02]  /*e710*/  @!P1 IMAD R35, R16, 0x8, R2 ;  /* 0x0000000810239824 */ /* 0x000fe400078e0202 */
[----:B------:R-:W-:-:S05]  /*e720*/  FADD.FTZ R43, R36, R7 ;  /* 0x00000007242b7221 */ /* 0x000fca0000010000 */
[----:B------:R-:W2:Y:S01]  /*e730*/  MUFU.EX2 R134, R134 ;  /* 0x0000008600867308 */ /* 0x000ea20000000800 */
[----:B------:R-:W-:Y:S01]  /*e740*/  FFMA.FTZ R41, R65, UR41, -R19 ;  /* 0x0000002941297c23 */ /* 0x000fe20008010813 */
[----:B0-----:R-:W-:-:S06]  /*e750*/  FADD.FTZ R7, R145, R6 ;  /* 0x0000000691077221 */ /* 0x001fcc0000010000 */
[----:B------:R-:W0:Y:S01]  /*e760*/  MUFU.EX2 R31, R31 ;  /* 0x0000001f001f7308 */ /* 0x000e220000000800 */
[----:B------:R-:W-:Y:S01]  /*e770*/  FFMA.FTZ R137, R50, UR41, -R52 ;  /* 0x0000002932897c23 */ /* 0x000fe20008010834 */
[----:B------:R-:W-:Y:S02]  /*e780*/  @!P1 VIADD R35, R35, 0x16860 ;  /* 0x0001686023239836 */ /* 0x000fe40000000000 */
[----:B-1----:R-:W-:-:S04]  /*e790*/  FADD.FTZ R50, R132, R43 ;  /* 0x0000002b84327221 */ /* 0x002fc80000010000 */
[----:B------:R-:W1:Y:S01]  /*e7a0*/  MUFU.EX2 R40, R40 ;  /* 0x0000002800287308 */ /* 0x000e620000000800 */
[----:B------:R-:W-:Y:S01]  /*e7b0*/  FFMA.FTZ R130, R68, UR41, -R19 ;  /* 0x0000002944827c23 */ /* 0x000fe20008010813 */
[----:B---3--:R-:W-:-:S06]  /*e7c0*/  FADD.FTZ R46, R30, R7 ;  /* 0x000000071e2e7221 */ /* 0x008fcc0000010000 */
[----:B------:R-:W3:Y:S01]  /*e7d0*/  MUFU.EX2 R141, R141 ;  /* 0x0000008d008d7308 */ /* 0x000ee20000000800 */
[----:B------:R-:W-:Y:S01]  /*e7e0*/  FFMA.FTZ R47, R47, UR41, -R52 ;  /* 0x000000292f2f7c23 */ /* 0x000fe20008010834 */
[----:B-----5:R-:W-:-:S06]  /*e7f0*/  FADD.FTZ R7, R37, R50 ;  /* 0x0000003225077221 */ /* 0x020fcc0000010000 */
[----:B------:R-:W5:Y:S01]  /*e800*/  MUFU.EX2 R128, R128 ;  /* 0x0000008000807308 */ /* 0x000f620000000800 */
[----:B------:R-:W-:Y:S01]  /*e810*/  FFMA.FTZ R44, R69, UR41, -R19 ;  /* 0x00000029452c7c23 */ /* 0x000fe20008010813 */
[----:B------:R-:W-:Y:S01]  /*e820*/  @!P1 PRMT R35, RZ, 0x654, R35 ;  /* 0x00000654ff239816 */ /* 0x000fe20000000023 */
[----:B----4-:R-:W-:-:S05]  /*e830*/  FADD.FTZ R46, R147, R46 ;  /* 0x0000002e932e7221 */ /* 0x010fca0000010000 */
[----:B------:R-:W4:Y:S01]  /*e840*/  MUFU.EX2 R34, R34 ;  /* 0x0000002200227308 */ /* 0x000f220000000800 */
[----:B--2---:R-:W-:Y:S01]  /*e850*/  FADD.FTZ R7, R134, R7 ;  /* 0x0000000786077221 */ /* 0x004fe20000010000 */
[----:B------:R-:W-:Y:S01]  /*e860*/  FFMA.FTZ R124, R72, UR41, -R19 ;  /* 0x00000029487c7c23 */ /* 0x000fe20008010813 */
[----:B------:R2:W-:Y:S05]  /*e870*/  @!P1 SYNCS.ARRIVE.TRANS64.RED.A1T0 RZ, [R35+URZ], RZ ;  /* 0x000000ff23ff99a7 */ /* 0x0005ea000810043f */
[----:B------:R-:W4:Y:S01]  /*e880*/  MUFU.EX2 R41, R41 ;  /* 0x0000002900297308 */ /* 0x000f220000000800 */
[----:B0-----:R-:W-:-:S07]  /*e890*/  FADD.FTZ R46, R31, R46 ;  /* 0x0000002e1f2e7221 */ /* 0x001fce0000010000 */
[----:B------:R-:W0:Y:S01]  /*e8a0*/  MUFU.EX2 R143, R143 ;  /* 0x0000008f008f7308 */ /* 0x000e220000000800 */
[----:B--2---:R-:W-:Y:S01]  /*e8b0*/  FFMA.FTZ R35, R51, UR41, -R52 ;  /* 0x0000002933237c23 */ /* 0x004fe20008010834 */
[----:B-1----:R-:W-:-:S06]  /*e8c0*/  FADD.FTZ R43, R40, R7 ;  /* 0x00000007282b7221 */ /* 0x002fcc0000010000 */
[----:B------:R-:W1:Y:S01]  /*e8d0*/  MUFU.EX2 R130, R130 ;  /* 0x0000008200827308 */ /* 0x000e620000000800 */
[----:B------:R-:W-:Y:S01]  /*e8e0*/  FFMA.FTZ R45, R73, UR41, -R19 ;  /* 0x00000029492d7c23 */ /* 0x000fe20008010813 */
[----:B---3--:R-:W-:-:S06]  /*e8f0*/  FADD.FTZ R7, R141, R46 ;  /* 0x0000002e8d077221 */ /* 0x008fcc0000010000 */
[----:B------:R-:W2:Y:S01]  /*e900*/  MUFU.EX2 R16, R47 ;  /* 0x0000002f00107308 */ /* 0x000ea20000000800 */
[----:B------:R-:W-:Y:S01]  /*e910*/  FFMA.FTZ R139, R54, UR41, -R52 ;  /* 0x00000029368b7c23 */ /* 0x000fe20008010834 */
[----:B------:R-:W-:Y:S01]  /*e920*/  F2FP.F16.F32.PACK_AB R148, R20, R148 ;  /* 0x000000941494723e */ /* 0x000fe200000000ff */
[----:B-----5:R-:W-:-:S05]  /*e930*/  FADD.FTZ R46, R128, R43 ;  /* 0x0000002b802e7221 */ /* 0x020fca0000010000 */
[----:B------:R-:W3:Y:S01]  /*e940*/  MUFU.EX2 R44, R44 ;  /* 0x0000002c002c7308 */ /* 0x000ee20000000800 */
[----:B------:R-:W-:Y:S01]  /*e950*/  FFMA.FTZ R126, R76, UR41, -R19 ;  /* 0x000000294c7e7c23 */ /* 0x000fe20008010813 */
[----:B----4-:R-:W-:-:S06]  /*e960*/  FADD.FTZ R20, R34, R7 ;  /* 0x0000000722147221 */ /* 0x010fcc0000010000 */
[----:B------:R-:W4:Y:S01]  /*e970*/  MUFU.EX2 R137, R137 ;  /* 0x0000008900897308 */ /* 0x000f220000000800 */
[----:B------:R-:W-:Y:S01]  /*e980*/  FFMA.FTZ R38, R55, UR41, -R52 ;  /* 0x0000002937267c23 */ /* 0x000fe20008010834 */
[----:B------:R-:W-:-:S06]  /*e990*/  FADD.FTZ R43, R41, R46 ;  /* 0x0000002e292b7221 */ /* 0x000fcc0000010000 */
[----:B------:R-:W5:Y:S01]  /*e9a0*/  MUFU.EX2 R124, R124 ;  /* 0x0000007c007c7308 */ /* 0x000f620000000800 */
[----:B------:R-:W-:Y:S01]  /*e9b0*/  FFMA.FTZ R48, R77, UR41, -R19 ;  /* 0x000000294d307c23 */ /* 0x000fe20008010813 */
[----:B0-----:R-:W-:-:S06]  /*e9c0*/  FADD.FTZ R7, R143, R20 ;  /* 0x000000148f077221 */ /* 0x001fcc0000010000 */
[----:B------:R-:W0:Y:S01]  /*e9d0*/  MUFU.EX2 R35, R35 ;  /* 0x0000002300237308 */ /* 0x000e220000000800 */
[----:B------:R-:W-:Y:S01]  /*e9e0*/  FFMA.FTZ R133, R58, UR41, -R52 ;  /* 0x000000293a857c23 */ /* 0x000fe20008010834 */
[----:B-1----:R-:W-:-:S06]  /*e9f0*/  FADD.FTZ R43, R130, R43 ;  /* 0x0000002b822b7221 */ /* 0x002fcc0000010000 */
[----:B------:R-:W1:Y:S01]  /*ea00*/  MUFU.EX2 R45, R45 ;  /* 0x0000002d002d7308 */ /* 0x000e620000000800 */
[----:B------:R-:W-:Y:S01]  /*ea10*/  FFMA.FTZ R120, R80, UR41, -R19 ;  /* 0x0000002950787c23 */ /* 0x000fe20008010813 */
[----:B--2---:R-:W-:-:S06]  /*ea20*/  FADD.FTZ R46, R16, R7 ;  /* 0x00000007102e7221 */ /* 0x004fcc0000010000 */
[----:B------:R-:W2:Y:S01]  /*ea30*/  MUFU.EX2 R139, R139 ;  /* 0x0000008b008b7308 */ /* 0x000ea20000000800 */
[----:B------:R-:W-:Y:S01]  /*ea40*/  FFMA.FTZ R39, R59, UR41, -R52 ;  /* 0x000000293b277c23 */ /* 0x000fe20008010834 */
[----:B---3--:R-:W-:-:S06]  /*ea50*/  FADD.FTZ R43, R44, R43 ;  /* 0x0000002b2c2b7221 */ /* 0x008fcc0000010000 */
[----:B------:R-:W3:Y:S01]  /*ea60*/  MUFU.EX2 R126, R126 ;  /* 0x0000007e007e7308 */ /* 0x000ee20000000800 */
[----:B------:R-:W-:Y:S01]  /*ea70*/  FFMA.FTZ R49, R81, UR41, -R19 ;  /* 0x0000002951317c23 */ /* 0x000fe20008010813 */
[----:B----4-:R-:W-:-:S06]  /*ea80*/  FADD.FTZ R46, R137, R46 ;  /* 0x0000002e892e7221 */ /* 0x010fcc0000010000 */
[----:B------:R-:W4:Y:S01]  /*ea90*/  MUFU.EX2 R38, R38 ;  /* 0x0000002600267308 */ /* 0x000f220000000800 */
[----:B------:R-:W-:Y:S01]  /*eaa0*/  FFMA.FTZ R135, R62, UR41, -R52 ;  /* 0x000000293e877c23 */ /* 0x000fe20008010834 */
[----:B------:R-:W-:Y:S01]  /*eab0*/  F2FP.F16.F32.PACK_AB R146, R28, R146 ;  /* 0x000000921c92723e */ /* 0x000fe200000000ff */
[----:B-----5:R-:W-:-:S05]  /*eac0*/  FADD.FTZ R28, R124, R43 ;  /* 0x0000002b7c1c7221 */ /* 0x020fca0000010000 */
[----:B------:R-:W5:Y:S01]  /*ead0*/  MUFU.EX2 R48, R48 ;  /* 0x0000003000307308 */ /* 0x000f620000000800 */
[----:B------:R-:W-:Y:S01]  /*eae0*/  FFMA.FTZ R122, R84, UR41, -R19 ;  /* 0x00000029547a7c23 */ /* 0x000fe20008010813 */
[----:B0-----:R-:W-:-:S06]  /*eaf0*/  FADD.FTZ R46, R35, R46 ;  /* 0x0000002e232e7221 */ /* 0x001fcc0000010000 */
[----:B------:R-:W0:Y:S01]  /*eb00*/  MUFU.EX2 R133, R133 ;  /* 0x0000008500857308 */ /* 0x000e220000000800 */
[----:B------:R-:W-:Y:S01]  /*eb10*/  FFMA.FTZ R42, R63, UR41, -R52 ;  /* 0x000000293f2a7c23 */ /* 0x000fe20008010834 */
[----:B------:R-:W-:Y:S01]  /*eb20*/  F2FP.F16.F32.PACK_AB R150, R21, R150 ;  /* 0x000000961596723e */ /* 0x000fe200000000ff */
[----:B-1----:R-:W-:-:S05]  /*eb30*/  FADD.FTZ R21, R45, R28 ;  /* 0x0000001c2d157221 */ /* 0x002fca0000010000 */
[----:B------:R-:W1:Y:S01]  /*eb40*/  MUFU.EX2 R120, R120 ;  /* 0x0000007800787308 */ /* 0x000e620000000800 */
[----:B------:R-:W-:Y:S01]  /*eb50*/  FFMA.FTZ R19, R85, UR41, -R19 ;  /* 0x0000002955137c23 */ /* 0x000fe20008010813 */
[----:B--2---:R-:W-:-:S06]  /*eb60*/  FADD.FTZ R7, R139, R46 ;  /* 0x0000002e8b077221 */ /* 0x004fcc0000010000 */
[----:B------:R-:W2:Y:S01]  /*eb70*/  MUFU.EX2 R39, R39 ;  /* 0x0000002700277308 */ /* 0x000ea20000000800 */
[----:B------:R-:W-:Y:S01]  /*eb80*/  FFMA.FTZ R66, R66, UR41, -R52 ;  /* 0x0000002942427c23 */ /* 0x000fe20008010834 */
[----:B------:R-:W-:Y:S01]  /*eb90*/  F2FP.F16.F32.PACK_AB R142, R32, R142 ;  /* 0x0000008e208e723e */ /* 0x000fe200000000ff */
[----:B---3--:R-:W-:-:S05]  /*eba0*/  FADD.FTZ R21, R126, R21 ;  /* 0x000000157e157221 */ /* 0x008fca0000010000 */
[----:B------:R-:W3:Y:S01]  /*ebb0*/  MUFU.EX2 R49, R49 ;  /* 0x0000003100317308 */ /* 0x000ee20000000800 */
[----:B----4-:R-:W-:Y:S01]  /*ebc0*/  FADD.FTZ R32, R38, R7 ;  /* 0x0000000726207221 */ /* 0x010fe20000010000 */
[----:B------:R-:W-:-:S06]  /*ebd0*/  FFMA.FTZ R129, R67, UR41, -R52 ;  /* 0x0000002943817c23 */ /* 0x000fcc0008010834 */
[----:B------:R-:W4:Y:S01]  /*ebe0*/  MUFU.EX2 R135, R135 ;  /* 0x0000008700877308 */ /* 0x000f220000000800 */
[----:B-----5:R-:W-:Y:S01]  /*ebf0*/  FADD.FTZ R21, R48, R21 ;  /* 0x0000001530157221 */ /* 0x020fe20000010000 */
[----:B0-----:R-:W-:-:S06]  /*ec00*/  FADD.FTZ R32, R133, R32 ;  /* 0x0000002085207221 */ /* 0x001fcc0000010000 */
[----:B------:R-:W0:Y:S01]  /*ec10*/  MUFU.EX2 R122, R122 ;  /* 0x0000007a007a7308 */ /* 0x000e220000000800 */
[----:B------:R-:W-:-:S07]  /*ec20*/  FFMA.FTZ R131, R70, UR41, -R52 ;  /* 0x0000002946837c23 */ /* 0x000fce0008010834 */
[----:B------:R-:W5:Y:S01]  /*ec30*/  MUFU.EX2 R42, R42 ;  /* 0x0000002a002a7308 */ /* 0x000f620000000800 */
[----:B------:R-:W-:Y:S01]  /*ec40*/  F2FP.F16.F32.PACK_AB R138, R36, R138 ;  /* 0x0000008a248a723e */ /* 0x000fe200000000ff */
[----:B-1----:R-:W-:-:S06]  /*ec50*/  FADD.FTZ R36, R120, R21 ;  /* 0x0000001578247221 */ /* 0x002fcc0000010000 */
[----:B------:R-:W1:Y:S01]  /*ec60*/  MUFU.EX2 R19, R19 ;  /* 0x0000001300137308 */ /* 0x000e620000000800 */
[----:B--2---:R-:W-:-:S07]  /*ec70*/  FADD.FTZ R32, R39, R32 ;  /* 0x0000002027207221 */ /* 0x004fce0000010000 */
[----:B------:R-:W2:Y:S01]  /*ec80*/  MUFU.EX2 R6, R66 ;  /* 0x0000004200067308 */ /* 0x000ea20000000800 */
[----:B------:R-:W-:Y:S01]  /*ec90*/  FFMA.FTZ R71, R71, UR41, -R52 ;  /* 0x0000002947477c23 */ /* 0x000fe20008010834 */
[----:B---3--:R-:W-:Y:S01]  /*eca0*/  FADD.FTZ R21, R49, R36 ;  /* 0x0000002431157221 */ /* 0x008fe20000010000 */
[----:B----4-:R-:W-:-:S05]  /*ecb0*/  FADD.FTZ R7, R135, R32 ;  /* 0x0000002087077221 */ /* 0x010fca0000010000 */
[----:B------:R-:W3:Y:S01]  /*ecc0*/  MUFU.EX2 R129, R129 ;  /* 0x0000008100817308 */ /* 0x000ee20000000800 */
[----:B------:R-:W-:Y:S01]  /*ecd0*/  FFMA.FTZ R125, R74, UR41, -R52 ;  /* 0x000000294a7d7c23 */ /* 0x000fe20008010834 */
[----:B0-----:R-:W-:Y:S01]  /*ece0*/  FADD.FTZ R32, R122, R21 ;  /* 0x000000157a207221 */ /* 0x001fe20000010000 */
[----:B-----5:R-:W-:-:S05]  /*ecf0*/  FADD.FTZ R21, R42, R7 ;  /* 0x000000072a157221 */ /* 0x020fca0000010000 */
[----:B------:R-:W0:Y:S01]  /*ed00*/  MUFU.EX2 R131, R131 ;  /* 0x0000008300837308 */ /* 0x000e220000000800 */
[----:B------:R-:W-:Y:S01]  /*ed10*/  FFMA.FTZ R75, R75, UR41, -R52 ;  /* 0x000000294b4b7c23 */ /* 0x000fe20008010834 */
[----:B-1----:R-:W-:Y:S01]  /*ed20*/  FADD.FTZ R7, R19, R32 ;  /* 0x0000002013077221 */ /* 0x002fe20000010000 */
[----:B--2---:R-:W-:-:S05]  /*ed30*/  FADD.FTZ R32, R6, R21 ;  /* 0x0000001506207221 */ /* 0x004fca0000010000 */
[----:B------:R-:W1:Y:S01]  /*ed40*/  MUFU.EX2 R20, R71 ;  /* 0x0000004700147308 */ /* 0x000e620000000800 */
[----:B------:R-:W-:Y:S01]  /*ed50*/  FFMA.FTZ R78, R78, UR41, -R52 ;  /* 0x000000294e4e7c23 */ /* 0x000fe20008010834 */
[----:B---3--:R-:W-:-:S06]  /*ed60*/  FADD.FTZ R32, R129, R32 ;  /* 0x0000002081207221 */ /* 0x008fcc0000010000 */
[----:B------:R-:W2:Y:S01]  /*ed70*/  MUFU.EX2 R125, R125 ;  /* 0x0000007d007d7308 */ /* 0x000ea20000000800 */
[----:B------:R-:W-:Y:S01]  /*ed80*/  FFMA.FTZ R79, R79, UR41, -R52 ;  /* 0x000000294f4f7c23 */ /* 0x000fe20008010834 */
[----:B------:R-:W-:Y:S01]  /*ed90*/  F2FP.F16.F32.PACK_AB R122, R19, R122 ;  /* 0x0000007a137a723e */ /* 0x000fe200000000ff */
[----:B0-----:R-:W-:-:S05]  /*eda0*/  FADD.FTZ R19, R131, R32 ;  /* 0x0000002083137221 */ /* 0x001fca0000010000 */
        /* <DEDUP_REMOVED lines=8> */
[----:B0-----:R-:W-:-:S06]  /*ee30*/  FADD.FTZ R19, R28, R19 ;  /* 0x000000131c137221 */ /* 0x001fcc0000010000 */
[----:B------:R-:W0:Y:S01]  /*ee40*/  MUFU.EX2 R121, R82 ;  /* 0x0000005200797308 */ /* 0x000e220000000800 */
[----:B------:R-:W-:Y:S01]  /*ee50*/  FFMA.FTZ R52, R87, UR41, -R52 ;  /* 0x0000002957347c23 */ /* 0x000fe20008010834 */
[----:B------:R-:W-:Y:S01]  /*ee60*/  F2FP.F16.F32.PACK_AB R149, R26, R149 ;  /* 0x000000951a95723e */ /* 0x000fe200000000ff */
[----:B-1----:R-:W-:-:S05]  /*ee70*/  FADD.FTZ R26, R78, R19 ;  /* 0x000000134e1a7221 */ /* 0x002fca0000010000 */
[----:B------:R-:W1:Y:S01]  /*ee80*/  MUFU.EX2 R83, R83 ;  /* 0x0000005300537308 */ /* 0x000e620000000800 */
[----:B--2---:R-:W-:Y:S01]  /*ee90*/  FADD.FTZ R26, R79, R26 ;  /* 0x0000001a4f1a7221 */ /* 0x004fe20000010000 */
[----:B------:R-:W-:-:S06]  /*eea0*/  ISETP.GT.AND P2, PT, R4, R56, PT ;  /* 0x000000380400720c */ /* 0x000fcc0003f44270 */
[----:B------:R-:W2:Y:S01]  /*eeb0*/  MUFU.EX2 R123, R86 ;  /* 0x00000056007b7308 */ /* 0x000ea20000000800 */
[----:B0-----:R-:W-:-:S07]  /*eec0*/  FADD.FTZ R26, R121, R26 ;  /* 0x0000001a791a7221 */ /* 0x001fce0000010000 */
[----:B------:R-:W0:Y:S01]  /*eed0*/  MUFU.EX2 R52, R52 ;  /* 0x0000003400347308 */ /* 0x000e220000000800 */
[----:B-1----:R-:W-:Y:S01]  /*eee0*/  FADD.FTZ R26, R83, R26 ;  /* 0x0000001a531a7221 */ /* 0x002fe20000010000 */
[-C--:B------:R-:W-:Y:S01]  /*eef0*/  FMUL.FTZ R88, R88, R3.reuse ;  /* 0x0000000358587220 */ /* 0x080fe20000410000 */
[-C--:B------:R-:W-:Y:S01]  /*ef00*/  FMUL.FTZ R89, R89, R3.reuse ;  /* 0x0000000359597220 */ /* 0x080fe20000410000 */
[-C--:B------:R-:W-:Y:S01]  /*ef10*/  FMUL.FTZ R92, R92, R3.reuse ;  /* 0x000000035c5c7220 */ /* 0x080fe20000410000 */
[-C--:B------:R-:W-:Y:S01]  /*ef20*/  FMUL.FTZ R93, R93, R3.reuse ;  /* 0x000000035d5d7220 */ /* 0x080fe20000410000 */
[-C--:B------:R-:W-:Y:S01]  /*ef30*/  FMUL.FTZ R96, R96, R3.reuse ;  /* 0x0000000360607220 */ /* 0x080fe20000410000 */
[----:B--2---:R-:W-:Y:S01]  /*ef40*/  FADD.FTZ R26, R123, R26 ;  /* 0x0000001a7b1a7221 */ /* 0x004fe20000010000 */
        /* <DEDUP_REMOVED lines=30> */
[----:B0-----:R-:W-:Y:S01]  /*f130*/  FADD.FTZ R6, R52, R26 ;  /* 0x0000001a34067221 */ /* 0x001fe20000010000 */
[----:B------:R-:W-:Y:S01]  /*f140*/  F2FP.F16.F32.PACK_AB R140, R29, R140 ;  /* 0x0000008c1d8c723e */ /* 0x000fe200000000ff */
[----:B------:R-:W-:Y:S01]  /*f150*/  VIADD R4, R4, 0xffffffff ;  /* 0xffffffff04047836 */ /* 0x000fe20000000000 */
        /* <DEDUP_REMOVED lines=26> */
[----:B------:R-:W-:Y:S02]  /*f300*/  IMAD.MOV.U32 R0, RZ, RZ, R24 ;  /* 0x000000ffff007224 */ /* 0x000fe400078e0018 */
[----:B------:R-:W-:Y:S02]  /*f310*/  IMAD.MOV.U32 R3, RZ, RZ, R13 ;  /* 0x000000ffff037224 */ /* 0x000fe400078e000d */
[----:B------:R-:W-:Y:S02]  /*f320*/  IMAD.MOV.U32 R16, RZ, RZ, R153 ;  /* 0x000000ffff107224 */ /* 0x000fe400078e0099 */
[----:B------:R-:W-:-:S07]  /*f330*/  IMAD.MOV.U32 R19, RZ, RZ, R154 ;  /* 0x000000ffff137224 */ /* 0x000fce00078e009a */
.L_x_11708:
        /* <DEDUP_REMOVED lines=19> */
.L_x_11729:
[----:B------:R-:W-:-:S13]  /*f470*/  ISETP.NE.AND P2, PT, R24, 0x1, PT ;  /* 0x000000011800780c */ /* 0x000fda0003f45270 */
[----:B------:R-:W0:Y:S02]  /*f480*/  @P2 LDC.64 R20, c[0x0][0x9e8] ;  /* 0x00027a00ff142b82 */ /* 0x000e240000000a00 */
[----:B0-----:R-:W-:-:S05]  /*f490*/  @P2 IMAD.HI.U32 R20, R13, R20, RZ ;  /* 0x000000140d142227 */ /* 0x001fca00078e00ff */
[----:B------:R-:W-:-:S07]  /*f4a0*/  @P2 SHF.R.U32.HI R13, RZ, R21, R20 ;  /* 0x00000015ff0d2219 */ /* 0x000fce0000011614 */
.L_x_11730:
[----:B------:R-:W-:Y:S05]  /*f4b0*/  BSYNC B0 ;  /* 0x0000000000007941 */ /* 0x000fea0003800000 */
.L_x_11728:
[----:B------:R-:W-:-:S05]  /*f4c0*/  IMAD R13, R13, R24, RZ ;  /* 0x000000180d0d7224 */ /* 0x000fca00078e02ff */
[----:B------:R-:W-:-:S07]  /*f4d0*/  VIMNMX R12, R12, R13, !PT ;  /* 0x0000000d0c0c7248 */ /* 0x000fce0007fe0100 */
.L_x_11727:
        /* <DEDUP_REMOVED lines=12> */
.L_x_11741:
        /* <DEDUP_REMOVED lines=11> */
.L_x_11733:
[----:B------:R-:W-:Y:S01]  /*f650*/  IMAD R0, R16, 0x8, R2 ;  /* 0x0000000810007824 */ /* 0x000fe200078e0202 */
[----:B------:R-:W-:-:S04]  /*f660*/  SHF.L.U32 R3, R19, 0x1f, RZ ;  /* 0x0000001f13037819 */ /* 0x000fc800000006ff */
[----:B------:R0:W1:Y:S01]  /*f670*/  SYNCS.PHASECHK.TRANS64.TRYWAIT P3, [R0+URZ+0x16830], R3 ;  /* 0x01683003000075a7 */ /* 0x000062000806017f */
[----:B------:R-:W-:Y:S05]  /*f680*/  @!P0 BRA `(.L_x_11734) ;  /* 0x0000000000048947 */ /* 0x000fea0003800000 */
[----:B------:R-:W-:Y:S01]  /*f690*/  BPT.TRAP 0x1 ;  /* 0x000000040000795c */ /* 0x000fe20000300000 */
.L_x_11734:
[----:B------:R-:W-:Y:S04]  /*f6a0*/  BSSY B0, `(.L_x_11732) ;  /* 0x0000004000007945 */ /* 0x000fe80003800000 */
[----:B-1----:R-:W-:Y:S05]  /*f6b0*/  @P3 BRA `(.L_x_11735) ;  /* 0x0000000000083947 */ /* 0x002fea0003800000 */
[----:B------:R-:W1:Y:S02]  /*f6c0*/  SYNCS.PHASECHK.TRANS64.TRYWAIT P3, [R0+URZ+0x16830], R3 ;  /* 0x01683003000075a7 */ /* 0x000e64000806017f */
[----:B-1----:R-:W-:Y:S05]  /*f6d0*/  @!P3 BRA `(.L_x_11736) ;  /* 0x000000d000d8b947 */ /* 0x002fea0003800000 */
.L_x_11735:
[----:B------:R-:W-:Y:S05]  /*f6e0*/  BSYNC B0 ;  /* 0x0000000000007941 */ /* 0x000fea0003800000 */
.L_x_11732:
[----:B01----:R-:W2:Y:S01]  /*f6f0*/  LDL R3, [R1+0x14] ;  /* 0x0000140001037983 */ /* 0x003ea20000100800 */
[----:B------:R-:W0:Y:S01]  /*f700*/  S2R R0, SR_TID.X ;  /* 0x0000000000007919 */ /* 0x000e220000002100 */
[----:B------:R-:W-:Y:S05]  /*f710*/  WARPSYNC.ALL ;  /* 0x0000000000007948 */ /* 0x000fea0003800000 */
[----:B------:R-:W-:Y:S01]  /*f720*/  IMAD.MOV.U32 R25, RZ, RZ, 0x40000040 ;  /* 0x40000040ff197424 */ /* 0x000fe200078e00ff */
[----:B0-----:R-:W-:-:S05]  /*f730*/  SHF.R.U32.HI R0, RZ, 0x7, R0 ;  /* 0x00000007ff007819 */ /* 0x001fca0000011600 */
[----:B------:R-:W-:Y:S01]  /*f740*/  VIADD R0, R0, 0x8 ;  /* 0x0000000800007836 */ /* 0x000fe20000000000 */
[----:B------:R-:W-:Y:S01]  /*f750*/  R2UR UR8, R8 ;  /* 0x00000000080872ca */ /* 0x000fe200000e0000 */
[----:B------:R-:W-:Y:S01]  /*f760*/  IMAD.MOV.U32 R27, RZ, RZ, 0x40000040 ;  /* 0x40000040ff1b7424 */ /* 0x000fe200078e00ff */
[----:B------:R-:W-:Y:S01]  /*f770*/  R2UR UR9, R9 ;  /* 0x00000000090972ca */ /* 0x000fe200000e0000 */
[----:B------:R-:W-:Y:S01]  /*f780*/  IMAD.MOV.U32 R29, RZ, RZ, 0x40000040 ;  /* 0x40000040ff1d7424 */ /* 0x000fe200078e00ff */
[----:B------:R-:W-:Y:S02]  /*f790*/  R2UR UR11, R25 ;  /* 0x00000000190b72ca */ /* 0x000fe400000e0000 */
[----:B------:R-:W-:Y:S02]  /*f7a0*/  R2UR UR15, R27 ;  /* 0x000000001b0f72ca */ /* 0x000fe400000e0000 */
[----:B------:R-:W-:Y:S02]  /*f7b0*/  R2UR UR19, R29 ;  /* 0x000000001d1372ca */ /* 0x000fe400000e0000 */
[----:B------:R-:W-:-:S02]  /*f7c0*/  R2UR UR23, R25 ;  /* 0x00000000191772ca */ /* 0x000fc400000e0000 */
[----:B------:R-:W-:Y:S02]  /*f7d0*/  R2UR UR12, R156 ;  /* 0x000000009c0c72ca */ /* 0x000fe400000e0000 */
[----:B------:R-:W-:Y:S01]  /*f7e0*/  R2UR UR13, R157 ;  /* 0x000000009d0d72ca */ /* 0x000fe200000e0000 */
[----:B------:R0:W-:Y:S01]  /*f7f0*/  BAR.SYNC.DEFER_BLOCKING R0, 0x100 ;  /* 0x000400000000751d */ /* 0x0001e20000010000 */
[----:B------:R-:W-:Y:S02]  /*f800*/  R2UR UR16, R14 ;  /* 0x000000000e1072ca */ /* 0x000fe400000e0000 */
[----:B------:R-:W-:Y:S01]  /*f810*/  R2UR UR17, R15 ;  /* 0x000000000f1172ca */ /* 0x000fe200000e0000 */
[----:B--2---:R-:W-:-:S04]  /*f820*/  IMAD R24, R16, 0x400, R3 ;  /* 0x0000040010187824 */ /* 0x004fc800078e0203 */
[C---:B------:R-:W-:Y:S01]  /*f830*/  VIADD R26, R24.reuse, 0x2 ;  /* 0x00000002181a7836 */ /* 0x040fe20000000000 */
[C---:B------:R-:W-:Y:S01]  /*f840*/  R2UR UR10, R24.reuse ;  /* 0x00000000180a72ca */ /* 0x040fe200000e0000 */
[C---:B------:R-:W-:Y:S02]  /*f850*/  VIADD R28, R24.reuse, 0x4 ;  /* 0x00000004181c7836 */ /* 0x040fe40000000000 */
[----:B------:R-:W-:Y:S01]  /*f860*/  VIADD R24, R24, 0x6 ;  /* 0x0000000618187836 */ /* 0x000fe20000000000 */
[----:B------:R-:W-:Y:S02]  /*f870*/  R2UR UR14, R26 ;  /* 0x000000001a0e72ca */ /* 0x000fe400000e0000 */
[----:B------:R-:W-:Y:S02]  /*f880*/  R2UR UR18, R28 ;  /* 0x000000001c1272ca */ /* 0x000fe400000e0000 */
[----:B------:R-:W-:Y:S02]  /*f890*/  R2UR UR22, R24 ;  /* 0x00000000181672ca */ /* 0x000fe400000e0000 */
[----:B------:R-:W-:-:S06]  /*f8a0*/  WARPGROUP.ARRIVE ;  /* 0x00000000000079c5 */ /* 0x000fcc0000000000 */
[----:B------:R-:W-:Y:S03]  /*f8b0*/  HGMMA.64x128x16.F32 R24, gdesc[UR8], RZ, !UPT, gsb0 ;  /* 0x01e00000081879f0 */ /* 0x000fe6000c0008ff */
[----:B------:R-:W-:Y:S02]  /*f8c0*/  WARPGROUP.DEPBAR.LE gsb0, 0x0 ;  /* 0x00008000000079c5 */ /* 0x000fe40000010000 */
[----:B------:R-:W-:-:S07]  /*f8d0*/  WARPGROUP.ARRIVE ;  /* 0x00000000000079c5 */ /* 0x000fce0000000000 */
        /* <DEDUP_REMOVED lines=13> */
.L_x_11738:
[----:B------:R-:W-:Y:S01]  /*f9b0*/  SHF.L.U32 R0, R12, 0x1f, RZ ;  /* 0x0000001f0c007819 */ /* 0x000fe200000006ff */
[----:B------:R-:W-:-:S04]  /*f9c0*/  IMAD R3, R23, 0x8, R2 ;  /* 0x0000000817037824 */ /* 0x000fc800078e0202 */
[----:B------:R0:W1:Y:S01]  /*f9d0*/  SYNCS.PHASECHK.TRANS64.TRYWAIT P2, [R3+URZ+0x16850], R0 ;  /* 0x01685000030075a7 */ /* 0x000062000804017f */
[----:B------:R-:W-:Y:S05]  /*f9e0*/  @!P0 BRA `(.L_x_11739) ;  /* 0x0000000000048947 */ /* 0x000fea0003800000 */
[----:B------:R-:W-:Y:S01]  /*f9f0*/  BPT.TRAP 0x1 ;  /* 0x000000040000795c */ /* 0x000fe20000300000 */
.L_x_11739:
[----:B-1----:R-:W-:Y:S05]  /*fa00*/  @P2 BRA `(.L_x_11737) ;  /* 0x0000000000082947 */ /* 0x002fea0003800000 */
[----:B------:R-:W1:Y:S02]  /*fa10*/  SYNCS.PHASECHK.TRANS64.TRYWAIT P2, [R3+URZ+0x16850], R0 ;  /* 0x01685000030075a7 */ /* 0x000e64000804017f */
[----:B-1----:R-:W-:Y:S05]  /*fa20*/  @!P2 BRA `(.L_x_11740) ;  /* 0x000000d00018a947 */ /* 0x002fea0003800000 */
.L_x_11737:
[----:B------:R-:W2:Y:S01]  /*fa30*/  S2R R154, SR_TID.X ;  /* 0x00000000009a7919 */ /* 0x000ea20000002100 */
[----:B------:R-:W-:Y:S01]  /*fa40*/  VIADD R12, R2, 0x400 ;  /* 0x00000400020c7836 */ /* 0x000fe20000000000 */
[----:B------:R-:W-:Y:S05]  /*fa50*/  WARPSYNC.ALL ;  /* 0x0000000000007948 */ /* 0x000fea0003800000 */
[----:B------:R-:W-:-:S04]  /*fa60*/  SHF.R.U32.HI R12, RZ, 0x4, R12 ;  /* 0x00000004ff0c7819 */ /* 0x000fc8000001160c */
[----:B------:R-:W-:Y:S02]  /*fa70*/  LOP3.LUT R12, R12, 0x3fff, RZ, 0xc0, !PT ;  /* 0x00003fff0c0c7812 */ /* 0x000fe400078ec0ff */
[----:B--2---:R-:W-:Y:S02]  /*fa80*/  SHF.R.U32.HI R152, RZ, 0x7, R154 ;  /* 0x00000007ff987819 */ /* 0x004fe4000001169a */
[----:B------:R-:W-:-:S03]  /*fa90*/  ISETP.GE.U32.AND P2, PT, R154, 0x180, PT ;  /* 0x000001809a00780c */ /* 0x000fc60003f46070 */
[----:B------:R-:W-:-:S05]  /*faa0*/  VIADD R152, R152, 0x9 ;  /* 0x0000000998987836 */ /* 0x000fca0000000000 */
[----:B------:R-:W-:Y:S01]  /*fab0*/  SEL R152, R152, 0x9, !P2 ;  /* 0x0000000998987807 */ /* 0x000fe20005000000 */
[C---:B------:R-:W-:Y:S01]  /*fac0*/  IMAD R12, R23.reuse, 0x400, R12 ;  /* 0x00000400170c7824 */ /* 0x040fe200078e020c */
[----:B------:R-:W-:Y:S01]  /*fad0*/  WARPGROUP.ARRIVE ;  /* 0x00000000000079c5 */ /* 0x000fe20000000000 */
[----:B------:R-:W-:Y:S01]  /*fae0*/  IMAD.MOV.U32 R13, RZ, RZ, 0x40000040 ;  /* 0x40000040ff0d7424 */ /* 0x000fe200078e00ff */
[----:B01----:R-:W-:Y:S01]  /*faf0*/  FMNMX.FTZ R0, R24, R20, !PT ;  /* 0x0000001418007209 */ /* 0x003fe20007810000 */
[----:B------:R-:W-:Y:S01]  /*fb00*/  UMOV UR41, UR6 ;  /* 0x0000000600297c82 */ /* 0x000fe20008000000 */
[----:B------:R-:W-:Y:S01]  /*fb10*/  R2UR UR10, R12 ;  /* 0x000000000c0a72ca */ /* 0x000fe200000e0000 */
[----:B------:R-:W-:Y:S01]  /*fb20*/  @!P1 IMAD R23, R23, 0x8, R2 ;  /* 0x0000000817179824 */ /* 0x000fe200078e0202 */
[----:B------:R-:W-:Y:S02]  /*fb30*/  R2UR UR11, R13 ;  /* 0x000000000d0b72ca */ /* 0x000fe400000e0000 */
[----:B------:R-:W-:Y:S01]  /*fb40*/  FMNMX.FTZ R0, R25, R0, !PT ;  /* 0x0000000019007209 */ /* 0x000fe20007810000 */
[----:B------:R-:W-:Y:S01]  /*fb50*/  @!P1 VIADD R23, R23, 0x16860 ;  /* 0x0001686017179836 */ /* 0x000fe20000000000 */
[C---:B------:R-:W-:Y:S01]  /*fb60*/  ISETP.GT.AND P2, PT, R4.reuse, R153, PT ;  /* 0x000000990400720c */ /* 0x040fe20003f44270 */
[----:B------:R-:W-:Y:S01]  /*fb70*/  VIADD R4, R4, 0xffffffff ;  /* 0xffffffff04047836 */ /* 0x000fe20000000000 */
[----:B------:R-:W-:-:S02]  /*fb80*/  FMNMX.FTZ R0, R28, R0, !PT ;  /* 0x000000001c007209 */ /* 0x000fc40007810000 */
[----:B------:R-:W-:Y:S02]  /*fb90*/  @!P1 PRMT R23, RZ, 0x654, R23 ;  /* 0x00000654ff179816 */ /* 0x000fe40000000017 */
[----:B------:R-:W-:-:S03]  /*fba0*/  FMNMX.FTZ R0, R29, R0, !PT ;  /* 0x000000001d007209 */ /* 0x000fc60007810000 */
[----:B------:R-:W-:Y:S01]  /*fbb0*/  HGMMA.64x64x16.F32 R88, R148, gdesc[UR8].tnspB, R88, gsb0 ;  /* 0x40e0000894587df0 */ /* 0x000fe20008000858 */
        /* <DEDUP_REMOVED lines=21> */
[----:B------:R-:W-:Y:S01]  /*fd10*/  VIADD R148, R12, 0x80 ;  /* 0x000000800c947836 */ /* 0x000fe20000000000 */
[----:B------:R-:W-:Y:S01]  /*fd20*/  WARPGROUP.ARRIVE ;  /* 0x00000000000079c5 */ /* 0x000fe20000000000 */
[----:B------:R-:W-:Y:S01]  /*fd30*/  IMAD.MOV.U32 R149, RZ, RZ, 0x40000040 ;  /* 0x40000040ff957424 */ /* 0x000fe200078e00ff */
[----:B------:R-:W-:Y:S02]  /*fd40*/  FMNMX.FTZ R0, R72, R0, !PT ;  /* 0x0000000048007209 */ /* 0x000fe40007810000 */
[----:B------:R-:W-:Y:S02]  /*fd50*/  R2UR UR10, R148 ;  /* 0x00000000940a72ca */ /* 0x000fe400000e0000 */
[----:B------:R-:W-:-:S02]  /*fd60*/  R2UR UR11, R149 ;  /* 0x00000000950b72ca */ /* 0x000fc400000e0000 */
[----:B------:R-:W-:-:S04]  /*fd70*/  FMNMX.FTZ R0, R73, R0, !PT ;  /* 0x0000000049007209 */ /* 0x000fc80007810000 */
[----:B------:R-:W-:-:S04]  /*fd80*/  FMNMX.FTZ R0, R76, R0, !PT ;  /* 0x000000004c007209 */ /* 0x000fc80007810000 */
[----:B------:R-:W-:-:S03]  /*fd90*/  FMNMX.FTZ R0, R77, R0, !PT ;  /* 0x000000004d007209 */ /* 0x000fc60007810000 */
[----:B------:R-:W-:Y:S01]  /*fda0*/  HGMMA.64x64x16.F32 R88, R144, gdesc[UR8].tnspB, R88, gsb0 ;  /* 0x40e0000890587df0 */ /* 0x000fe20008000858 */
        /* <DEDUP_REMOVED lines=8> */
[----:B------:R-:W-:-:S03]  /*fe30*/  FMNMX.FTZ R0, R26, R21, !PT ;  /* 0x000000151a007209 */ /* 0x000fc60007810000 */
[----:B------:R-:W-:Y:S01]  /*fe40*/  FADD.FTZ R13, -R3, R20 ;  /* 0x00000014030d7221 */ /* 0x000fe20000010100 */
[----:B------:R-:W-:Y:S01]  /*fe50*/  FMNMX.FTZ R0, R27, R0, !PT ;  /* 0x000000001b007209 */ /* 0x000fe20007810000 */
[----:B------:R-:W-:Y:S02]  /*fe60*/  WARPGROUP.DEPBAR.LE gsb0, 0x0 ;  /* 0x00008000000079c5 */ /* 0x000fe40000010000 */
[----:B------:R-:W-:Y:S01]  /*fe70*/  VIADD R144, R12, 0x100 ;  /* 0x000001000c907836 */ /* 0x000fe20000000000 */
[----:B------:R-:W-:Y:S01]  /*fe80*/  WARPGROUP.ARRIVE ;  /* 0x00000000000079c5 */ /* 0x000fe20000000000 */
[----:B------:R-:W-:Y:S01]  /*fe90*/  IMAD.MOV.U32 R145, RZ, RZ, 0x40000040 ;  /* 0x40000040ff917424 */ /* 0x000fe200078e00ff */
[----:B------:R-:W-:Y:S01]  /*fea0*/  FMNMX.FTZ R0, R30, R0, !PT ;  /* 0x000000001e007209 */ /* 0x000fe20007810000 */
[----:B------:R-:W-:Y:S01]  /*feb0*/  FMUL.FTZ R20, R3, UR41 ;  /* 0x0000002903147c20 */ /* 0x000fe20008410000 */
[----:B------:R-:W-:Y:S01]  /*fec0*/  R2UR UR10, R144 ;  /* 0x00000000900a72ca */ /* 0x000fe200000e0000 */
[----:B------:R-:W-:Y:S01]  /*fed0*/  FMUL.FTZ R13, R13, UR41 ;  /* 0x000000290d0d7c20 */ /* 0x000fe20008410000 */
[----:B------:R-:W-:Y:S01]  /*fee0*/  R2UR UR11, R145 ;  /* 0x00000000910b72ca */ /* 0x000fe200000e0000 */
[--C-:B------:R-:W-:Y:S01]  /*fef0*/  FFMA.FTZ R145, R24, UR41, -R20.reuse ;  /* 0x0000002918917c23 */ /* 0x100fe20008010814 */
[----:B------:R-:W-:Y:S01]  /*ff00*/  FMNMX.FTZ R0, R31, R0, !PT ;  /* 0x000000001f007209 */ /* 0x000fe20007810000 */
[----:B------:R-:W-:Y:S01]  /*ff10*/  FFMA.FTZ R148, R25, UR41, -R20 ;  /* 0x0000002919947c23 */ /* 0x000fe20008010814 */
[----:B------:R-:W-:-:S02]  /*ff20*/  VIADD R24, R12, 0x200 ;  /* 0x000002000c187836 */ /* 0x000fc40000000000 */
[--C-:B------:R-:W-:Y:S01]  /*ff30*/  FFMA.FTZ R150, R28, UR41, -R20.reuse ;  /* 0x000000291c967c23 */ /* 0x100fe20008010814 */
[----:B------:R-:W-:Y:S01]  /*ff40*/  FMNMX.FTZ R0, R34, R0, !PT ;  /* 0x0000000022007209 */ /* 0x000fe20007810000 */
[----:B------:R-:W-:Y:S02]  /*ff50*/  IMAD.MOV.U32 R25, RZ, RZ, 0x40000040 ;  /* 0x40000040ff197424 */ /* 0x000fe400078e00ff */
[--C-:B------:R-:W-:Y:S01]  /*ff60*/  FFMA.FTZ R28, R45, UR41, -R20.reuse ;  /* 0x000000292d1c7c23 */ /* 0x100fe20008010814 */
[--C-:B------:R-:W-:Y:S01]  /*ff70*/  FFMA.FTZ R144, R33, UR41, -R20.reuse ;  /* 0x0000002921907c23 */ /* 0x100fe20008010814 */
[----:B------:R-:W-:Y:S01]  /*ff80*/  FMNMX.FTZ R0, R35, R0, !PT ;  /* 0x0000000023007209 */ /* 0x000fe20007810000 */
[--C-:B------:R-:W-:Y:S01]  /*ff90*/  FFMA.FTZ R146, R37, UR41, -R20.reuse ;  /* 0x0000002925927c23 */ /* 0x100fe20008010814 */
[--C-:B------:R-:W-:Y:S01]  /*ffa0*/  FFMA.FTZ R37, R61, UR41, -R20.reuse ;  /* 0x000000293d257c23 */ /* 0x100fe20008010814 */
[----:B------:R-:W-:Y:S01]  /*ffb0*/  HGMMA.64x64x16.F32 R88, R140, gdesc[UR8].tnspB, R88, gsb0 ;  /* 0x40e000088c587df0 */ /* 0x000fe20008000858 */
[----:B------:R-:W-:Y:S01]  /*ffc0*/  FMNMX.FTZ R0, R38, R0, !PT ;  /* 0x0000000026007209 */ /* 0x000fe20007810000 */
[--C-:B------:R-:W-:Y:S01]  /*ffd0*/  FFMA.FTZ R33, R64, UR41, -R20.reuse ;  /* 0x0000002940217c23 */ /* 0x100fe20008010814 */
[----:B------:R-:W-:Y:S01]  /*ffe0*/  FFMA.FTZ R84, R84, UR41, -R20 ;  /* 0x0000002954547c23 */ /* 0x000fe20008010814 */
[----:B------:R-:W-:Y:S01]  /*fff0*/  MUFU.EX2 R13, R13 ;  /* 0x0000000d000d7308 */ /* 0x000fe20000000800 */
[----:B------:R-:W-:-:S04]  /*10000*/  FMNMX.FTZ R0, R39, R0, !PT ;  /* 0x0000000027007209 */ /* 0x000fc80007810000 */
        /* <DEDUP_REMOVED lines=8> */
[----:B------:R-:W-:Y:S01]  /*10090*/  FMNMX.FTZ R0, R51, R0, !PT ;  /* 0x0000000033007209 */ /* 0x000fe20007810000 */
[----:B0-----:R-:W-:-:S03]  /*100a0*/  FFMA.FTZ R7, R13, R7, R145 ;  /* 0x000000070d077223 */ /* 0x001fc60000010091 */
[----:B------:R-:W-:-:S03]  /*100b0*/  FMNMX.FTZ R0, R54, R0, !PT ;  /* 0x0000000036007209 */ /* 0x000fc60007810000 */
[----:B------:R-:W-:Y:S01]  /*100c0*/  MUFU.EX2 R144, R144 ;  /* 0x0000009000907308 */ /* 0x000fe20000000800 */
[----:B------:R-:W-:Y:S01]  /*100d0*/  FMNMX.FTZ R0, R55, R0, !PT ;  /* 0x0000000037007209 */ /* 0x000fe20007810000 */
[C---:B-1----:R-:W-:Y:S01]  /*100e0*/  FADD.FTZ R7, R148.reuse, R7 ;  /* 0x0000000794077221 */ /* 0x042fe20000010000 */
        /* <DEDUP_REMOVED lines=14> */
[----:B------:R-:W-:Y:S01]  /*101d0*/  FMNMX.FTZ R0, R75, R0, !PT ;  /* 0x000000004b007209 */ /* 0x000fe20007810000 */
[----:B------:R-:W-:Y:S02]  /*101e0*/  WARPGROUP.DEPBAR.LE gsb0, 0x0 ;  /* 0x00008000000079c5 */ /* 0x000fe40000010000 */
[----:B------:R-:W-:Y:S01]  /*101f0*/  VIADD R140, R12, 0x180 ;  /* 0x000001800c8c7836 */ /* 0x000fe20000000000 */
[----:B------:R-:W-:Y:S01]  /*10200*/  WARPGROUP.ARRIVE ;  /* 0x00000000000079c5 */ /* 0x000fe20000000000 */
[----:B------:R-:W-:Y:S01]  /*10210*/  IMAD.MOV.U32 R141, RZ, RZ, 0x40000040 ;  /* 0x40000040ff8d7424 */ /* 0x000fe200078e00ff */
[----:B------:R-:W-:Y:S01]  /*10220*/  FMNMX.FTZ R0, R78, R0, !PT ;  /* 0x000000004e007209 */ /* 0x000fe20007810000 */
[--C-:B------:R-:W-:Y:S01]  /*10230*/  FFMA.FTZ R143, R32, UR41, -R20.reuse ;  /* 0x00000029208f7c23 */ /* 0x100fe20008010814 */
[----:B------:R-:W-:Y:S01]  /*10240*/  R2UR UR10, R140 ;  /* 0x000000008c0a72ca */ /* 0x000fe200000e0000 */
[--C-:B------:R-:W-:Y:S01]  /*10250*/  FFMA.FTZ R32, R53, UR41, -R20.reuse ;  /* 0x0000002935207c23 */ /* 0x100fe20008010814 */
[----:B------:R-:W-:Y:S01]  /*10260*/  R2UR UR11, R141 ;  /* 0x000000008d0b72ca */ /* 0x000fe200000e0000 */
        /* <DEDUP_REMOVED lines=9> */
[----:B------:R-:W-:-:S03]  /*10300*/  FMNMX.FTZ R0, R83, R0, !PT ;  /* 0x0000000053007209 */ /* 0x000fc60007810000 */
[----:B------:R-:W-:Y:S01]  /*10310*/  HGMMA.64x64x16.F32 R88, R136, gdesc[UR8].tnspB, R88, gsb0 ;  /* 0x40e0000888587df0 */ /* 0x000fe20008000858 */
[----:B------:R-:W-:Y:S01]  /*10320*/  R2UR UR10, R24 ;  /* 0x00000000180a72ca */ /* 0x000fe200000e0000 */
[----:B------:R-:W-:Y:S01]  /*10330*/  VIADD R24, R12, 0x280 ;  /* 0x000002800c187836 */ /* 0x000fe20000000000 */
[----:B------:R-:W-:Y:S01]  /*10340*/  R2UR UR11, R25 ;  /* 0x00000000190b72ca */ /* 0x000fe200000e0000 */
[----:B------:R-:W-:Y:S01]  /*10350*/  IMAD.MOV.U32 R25, RZ, RZ, 0x40000040 ;  /* 0x40000040ff197424 */ /* 0x000fe200078e00ff */
[----:B------:R-:W-:Y:S01]  /*10360*/  FMNMX.FTZ R0, R86, R0, !PT ;  /* 0x0000000056007209 */ /* 0x000fe20007810000 */
[----:B------:R-:W-:Y:S03]  /*10370*/  MUFU.EX2 R141, R141 ;  /* 0x0000008d008d7308 */ /* 0x000fe60000000800 */
[----:B------:R-:W-:-:S05]  /*10380*/  FMNMX.FTZ R0, R87, R0, !PT ;  /* 0x0000000057007209 */ /* 0x000fca0007810000 */
[----:B------:R-:W0:Y:S01]  /*10390*/  SHFL.BFLY PT, R45, R0, 0x2, 0x1f ;  /* 0x0c401f00002d7f89 */ /* 0x000e2200000e0000 */
[----:B------:R-:W-:Y:S08]  /*103a0*/  MUFU.EX2 R140, R140 ;  /* 0x0000008c008c7308 */ /* 0x000ff00000000800 */
[----:B------:R-:W-:Y:S08]  /*103b0*/  MUFU.EX2 R142, R142 ;  /* 0x0000008e008e7308 */ /* 0x000ff00000000800 */
[----:B------:R-:W-:Y:S01]  /*103c0*/  MUFU.EX2 R32, R32 ;  /* 0x0000002000207308 */ /* 0x000fe20000000800 */
[----:B0-----:R-:W-:Y:S01]  /*103d0*/  FMNMX.FTZ R0, R0, R45, !PT ;  /* 0x0000002d00007209 */ /* 0x001fe20007810000 */
[----:B------:R-:W-:-:S06]  /*103e0*/  FFMA.FTZ R45, R76, UR41, -R20 ;  /* 0x000000294c2d7c23 */ /* 0x000fcc0008010814 */
[----:B------:R-:W-:Y:S01]  /*103f0*/  MUFU.EX2 R36, R36 ;  /* 0x0000002400247308 */ /* 0x000fe20000000800 */
[----:B------:R-:W0:Y:S07]  /*10400*/  SHFL.BFLY PT, R53, R0, 0x1, 0x1f ;  /* 0x0c201f0000357f89 */ /* 0x000e2e00000e0000 */
[----:B------:R-:W-:Y:S08]  /*10410*/  MUFU.EX2 R41, R41 ;  /* 0x0000002900297308 */ /* 0x000ff00000000800 */
[----:B------:R-:W-:Y:S08]  /*10420*/  MUFU.EX2 R44, R44 ;  /* 0x0000002c002c7308 */ /* 0x000ff00000000800 */
[----:B------:R-:W-:Y:S01]  /*10430*/  MUFU.EX2 R45, R45 ;  /* 0x0000002d002d7308 */ /* 0x000fe20000000800 */
[----:B0-----:R-:W-:-:S07]  /*10440*/  FMNMX.FTZ R0, R0, R53, !PT ;  /* 0x0000003500007209 */ /* 0x001fce0007810000 */
[----:B------:R-:W-:Y:S01]  /*10450*/  MUFU.EX2 R53, R84 ;  /* 0x0000005400357308 */ /* 0x000fe20000000800 */
[----:B------:R-:W-:Y:S02]  /*10460*/  WARPGROUP.DEPBAR.LE gsb0, 0x0 ;  /* 0x00008000000079c5 */ /* 0x000fe40000010000 */
[----:B------:R-:W-:Y:S01]  /*10470*/  WARPGROUP.ARRIVE ;  /* 0x00000000000079c5 */ /* 0x000fe20000000000 */
[--C-:B------:R-:W-:Y:S01]  /*10480*/  FFMA.FTZ R137, R29, UR41, -R20.reuse ;  /* 0x000000291d897c23 */ /* 0x100fe20008010814 */
[--C-:B------:R-:W-:Y:S01]  /*10490*/  FFMA.FTZ R139, R40, UR41, -R20.reuse ;  /* 0x00000029288b7c23 */ /* 0x100fe20008010814 */
[--C-:B------:R-:W-:Y:S01]  /*104a0*/  FFMA.FTZ R136, R48, UR41, -R20.reuse ;  /* 0x0000002930887c23 */ /* 0x100fe20008010814 */
[--C-:B------:R-:W-:Y:S01]  /*104b0*/  FFMA.FTZ R29, R49, UR41, -R20.reuse ;  /* 0x00000029311d7c23 */ /* 0x100fe20008010814 */
[--C-:B------:R-:W-:Y:S01]  /*104c0*/  FFMA.FTZ R138, R52, UR41, -R20.reuse ;  /* 0x00000029348a7c23 */ /* 0x100fe20008010814 */
[----:B------:R-:W-:Y:S01]  /*104d0*/  HGMMA.64x64x16.F32 R88, R132, gdesc[UR8].tnspB, R88, gsb0 ;  /* 0x40e0000884587df0 */ /* 0x000fe20008000858 */
[----:B------:R-:W-:Y:S01]  /*104e0*/  R2UR UR10, R24 ;  /* 0x00000000180a72ca */ /* 0x000fe200000e0000 */
[--C-:B------:R-:W-:Y:S01]  /*104f0*/  FFMA.FTZ R40, R65, UR41, -R20.reuse ;  /* 0x0000002941287c23 */ /* 0x100fe20008010814 */
[----:B------:R-:W-:Y:S01]  /*10500*/  R2UR UR11, R25 ;  /* 0x00000000190b72ca */ /* 0x000fe200000e0000 */
[--C-:B------:R-:W-:Y:S01]  /*10510*/  FFMA.FTZ R24, R72, UR41, -R20.reuse ;  /* 0x0000002948187c23 */ /* 0x100fe20008010814 */
[--C-:B------:R-:W-:Y:S01]  /*10520*/  FFMA.FTZ R25, R73, UR41, -R20.reuse ;  /* 0x0000002949197c23 */ /* 0x100fe20008010814 */
[--C-:B------:R-:W-:Y:S01]  /*10530*/  FFMA.FTZ R48, R77, UR41, -R20.reuse ;  /* 0x000000294d307c23 */ /* 0x100fe20008010814 */
[--C-:B------:R-:W-:Y:S01]  /*10540*/  FFMA.FTZ R49, R80, UR41, -R20.reuse ;  /* 0x0000002950317c23 */ /* 0x100fe20008010814 */
[----:B------:R-:W-:Y:S01]  /*10550*/  FFMA.FTZ R52, R81, UR41, -R20 ;  /* 0x0000002951347c23 */ /* 0x000fe20008010814 */
[----:B------:R-:W0:Y:S08]  /*10560*/  MUFU.EX2 R137, R137 ;  /* 0x0000008900897308 */ /* 0x000e300000000800 */
        /* <DEDUP_REMOVED lines=12> */
[----:B------:R-:W-:Y:S01]  /*10630*/  FFMA.FTZ R56, R85, UR41, -R20 ;  /* 0x0000002955387c23 */ /* 0x000fe20008010814 */
[C---:B------:R-:W-:Y:S01]  /*10640*/  FADD.FTZ R20, -R0.reuse, R21 ;  /* 0x0000001500147221 */ /* 0x040fe20000010100 */
[----:B------:R-:W-:Y:S01]  /*10650*/  IMAD.MOV.U32 R21, RZ, RZ, 0x40000040 ;  /* 0x40000040ff157424 */ /* 0x000fe200078e00ff */
[----:B------:R-:W-:Y:S01]  /*10660*/  HGMMA.64x64x16.F32 R88, R128, gdesc[UR8].tnspB, R88, gsb0 ;  /* 0x40e0000880587df0 */ /* 0x000fe20008000858 */
[----:B------:R-:W-:Y:S01]  /*10670*/  FMUL.FTZ R60, R0, UR41 ;  /* 0x00000029003c7c20 */ /* 0x000fe20008410000 */
[----:B------:R-:W-:Y:S01]  /*10680*/  FMUL.FTZ R57, R20, UR41 ;  /* 0x0000002914397c20 */ /* 0x000fe20008410000 */
[----:B------:R-:W-:Y:S01]  /*10690*/  VIADD R20, R12, 0x300 ;  /* 0x000003000c147836 */ /* 0x000fe20000000000 */
[----:B------:R-:W-:Y:S01]  /*106a0*/  R2UR UR11, R21 ;  /* 0x00000000150b72ca */ /* 0x000fe200000e0000 */
[----:B------:R-:W-:-:S02]  /*106b0*/  IMAD.MOV.U32 R21, RZ, RZ, 0x40000040 ;  /* 0x40000040ff157424 */ /* 0x000fc400078e00ff */
[--C-:B------:R-:W-:Y:S01]  /*106c0*/  FFMA.FTZ R149, R26, UR41, -R60.reuse ;  /* 0x000000291a957c23 */ /* 0x100fe2000801083c */
[--C-:B------:R-:W-:Y:S01]  /*106d0*/  FFMA.FTZ R26, R27, UR41, -R60.reuse ;  /* 0x000000291b1a7c23 */ /* 0x100fe2000801083c */
[----:B------:R-:W-:Y:S01]  /*106e0*/  R2UR UR10, R20 ;  /* 0x00000000140a72ca */ /* 0x000fe200000e0000 */
[----:B------:R-:W-:Y:S01]  /*106f0*/  VIADD R20, R12, 0x380 ;  /* 0x000003800c147836 */ /* 0x000fe20000000000 */
        /* <DEDUP_REMOVED lines=11> */
[----:B--2---:R-:W-:Y:S01]  /*107b0*/  FADD.FTZ R50, R150, R7 ;  /* 0x0000000796327221 */ /* 0x004fe20000010000 */
[--C-:B------:R-:W-:Y:S01]  /*107c0*/  FFMA.FTZ R31, R42, UR41, -R60.reuse ;  /* 0x000000292a1f7c23 */ /* 0x100fe2000801083c */
[--C-:B------:R-:W-:Y:S01]  /*107d0*/  FFMA.FTZ R12, R54, UR41, -R60.reuse ;  /* 0x00000029360c7c23 */ /* 0x100fe2000801083c */
[----:B------:R-:W-:Y:S01]  /*107e0*/  FFMA.FTZ R133, R58, UR41, -R60 ;  /* 0x000000293a857c23 */ /* 0x000fe2000801083c */
[----:B0-----:R-:W-:Y:S01]  /*107f0*/  FADD.FTZ R50, R137, R50 ;  /* 0x0000003289327221 */ /* 0x001fe20000010000 */
        /* <DEDUP_REMOVED lines=12> */
[----:B------:R-:W-:-:S04]  /*108c0*/  F2FP.F16.F32.PACK_AB R150, R137, R150 ;  /* 0x000000968996723e */ /* 0x000fc800000000ff */
[----:B------:R-:W-:Y:S08]  /*108d0*/  MUFU.EX2 R30, R30 ;  /* 0x0000001e001e7308 */ /* 0x000ff00000000800 */
[----:B------:R-:W-:Y:S08]  /*108e0*/  MUFU.EX2 R27, R27 ;  /* 0x0000001b001b7308 */ /* 0x000ff00000000800 */
[----:B------:R-:W0:Y:S08]  /*108f0*/  MUFU.EX2 R61, R61 ;  /* 0x0000003d003d7308 */ /* 0x000e300000000800 */
[----:B------:R-:W-:Y:S08]  /*10900*/  MUFU.EX2 R147, R147 ;  /* 0x0000009300937308 */ /* 0x000ff00000000800 */
[----:B------:R-:W-:Y:S01]  /*10910*/  MUFU.EX2 R64, R64 ;  /* 0x0000004000407308 */ /* 0x000fe20000000800 */
[----:B0-----:R-:W-:Y:S01]  /*10920*/  F2FP.F16.F32.PACK_AB R145, R61, R27 ;  /* 0x0000001b3d91723e */ /* 0x001fe200000000ff */
[----:B------:R-:W-:-:S02]  /*10930*/  WARPGROUP.DEPBAR.LE gsb0, 0x0 ;  /* 0x00008000000079c5 */ /* 0x000fc40000010000 */
[----:B------:R-:W-:Y:S01]  /*10940*/  WARPGROUP.ARRIVE ;  /* 0x00000000000079c5 */ /* 0x000fe20000000000 */
[----:B------:R-:W-:-:S03]  /*10950*/  FFMA.FTZ R129, R66, UR41, -R60 ;  /* 0x0000002942817c23 */ /* 0x000fc6000801083c */
[----:B------:R-:W-:Y:S01]  /*10960*/  MUFU.EX2 R31, R31 ;  /* 0x0000001f001f7308 */ /* 0x000fe20000000800 */
[--C-:B------:R-:W-:Y:S01]  /*10970*/  FFMA.FTZ R131, R70, UR41, -R60.reuse ;  /* 0x0000002946837c23 */ /* 0x100fe2000801083c */
[----:B------:R-:W-:Y:S01]  /*10980*/  F2FP.F16.F32.PACK_AB R128, R40, R33 ;  /* 0x000000212880723e */ /* 0x000fe200000000ff */
[----:B------:R-:W-:Y:S01]  /*10990*/  HGMMA.64x64x16.F32 R88, R124, gdesc[UR8].tnspB, R88, gsb0 ;  /* 0x40e000087c587df0 */ /* 0x000fe20008000858 */
[----:B------:R-:W-:Y:S01]  /*109a0*/  R2UR UR10, R20 ;  /* 0x00000000140a72ca */ /* 0x000fe200000e0000 */
[----:B------:R-:W-:Y:S01]  /*109b0*/  FFMA.FTZ R20, R55, UR41, -R60 ;  /* 0x0000002937147c23 */ /* 0x000fe2000801083c */
[----:B------:R-:W-:Y:S01]  /*109c0*/  R2UR UR11, R21 ;  /* 0x00000000150b72ca */ /* 0x000fe200000e0000 */
[----:B------:R-:W-:Y:S01]  /*109d0*/  @!P1 IMAD R21, R16, 0x8, R2 ;  /* 0x0000000810159824 */ /* 0x000fe200078e0202 */
[----:B------:R-:W-:Y:S01]  /*109e0*/  MUFU.EX2 R38, R38 ;  /* 0x0000002600267308 */ /* 0x000fe20000000800 */
[----:B------:R-:W-:Y:S02]  /*109f0*/  F2FP.F16.F32.PACK_AB R130, R44, R41 ;  /* 0x000000292c82723e */ /* 0x000fe400000000ff */
[----:B------:R-:W-:-:S05]  /*10a00*/  @!P1 VIADD R21, R21, 0x16840 ;  /* 0x0001684015159836 */ /* 0x000fca0000000000 */
[----:B------:R-:W-:Y:S01]  /*10a10*/  @!P1 PRMT R43, RZ, 0x654, R21 ;  /* 0x00000654ff2b9816 */ /* 0x000fe20000000015 */
        /* <DEDUP_REMOVED lines=12> */
[----:B------:R-:W-:Y:S01]  /*10ae0*/  FFMA.FTZ R125, R74, UR41, -R60 ;  /* 0x000000294a7d7c23 */ /* 0x000fe2000801083c */
[----:B------:R-:W-:Y:S02]  /*10af0*/  F2FP.F16.F32.PACK_AB R124, R25, R24 ;  /* 0x00000018197c723e */ /* 0x000fe400000000ff */
[----:B------:R-:W-:Y:S01]  /*10b00*/  F2FP.F16.F32.PACK_AB R126, R48, R45 ;  /* 0x0000002d307e723e */ /* 0x000fe200000000ff */
[----:B------:R-:W-:Y:S03]  /*10b10*/  HGMMA.64x64x16.F32 R88, R120, gdesc[UR8].tnspB, R88, gsb0 ;  /* 0x40e0000878587df0 */ /* 0x000fe60008000858 */
        /* <DEDUP_REMOVED lines=10> */
[----:B------:R-:W0:Y:S01]  /*10bc0*/  MUFU.EX2 R52, R52 ;  /* 0x0000003400347308 */ /* 0x000e220000000800 */
[----:B------:R-:W-:Y:S02]  /*10bd0*/  WARPGROUP.DEPBAR.LE gsb0, 0x0 ;  /* 0x00008000000079c5 */ /* 0x000fe40000010000 */
[----:B------:R1:W-:Y:S06]  /*10be0*/  BAR.ARV R152, 0x100 ;  /* 0x000400980000751d */ /* 0x0003ec0000002000 */
[----:B------:R2:W-:Y:S01]  /*10bf0*/  @!P1 SYNCS.ARRIVE.TRANS64.RED.A1T0 RZ, [R43+URZ], RZ ;  /* 0x000000ff2bff99a7 */ /* 0x0005e2000810043f */
[----:B------:R-:W3:Y:S01]  /*10c00*/  MUFU.EX2 R83, R83 ;  /* 0x0000005300537308 */ /* 0x000ee20000000800 */
[-C--:B------:R-:W-:Y:S01]  /*10c10*/  FMUL.FTZ R88, R88, R13.reuse ;  /* 0x0000000d58587220 */ /* 0x080fe20000410000 */
[-C--:B------:R-:W-:Y:S01]  /*10c20*/  FMUL.FTZ R89, R89, R13.reuse ;  /* 0x0000000d59597220 */ /* 0x080fe20000410000 */
[-C--:B------:R-:W-:Y:S01]  /*10c30*/  FMUL.FTZ R92, R92, R13.reuse ;  /* 0x0000000d5c5c7220 */ /* 0x080fe20000410000 */
[----:B------:R-:W-:Y:S01]  /*10c40*/  FMUL.FTZ R93, R93, R13 ;  /* 0x0000000d5d5d7220 */ /* 0x000fe20000410000 */
[----:B0-----:R-:W-:Y:S01]  /*10c50*/  F2FP.F16.F32.PACK_AB R120, R52, R49 ;  /* 0x000000313478723e */ /* 0x001fe200000000ff */
[----:B------:R-:W-:Y:S01]  /*10c60*/  FMUL.FTZ R96, R96, R13 ;  /* 0x0000000d60607220 */ /* 0x000fe20000410000 */
[----:B--2---:R-:W-:Y:S01]  /*10c70*/  FFMA.FTZ R43, R57, R6, R149 ;  /* 0x00000006392b7223 */ /* 0x004fe20000010095 */
[----:B------:R0:W-:Y:S01]  /*10c80*/  @!P1 SYNCS.ARRIVE.TRANS64.RED.A1T0 RZ, [R23+URZ], RZ ;  /* 0x000000ff17ff99a7 */ /* 0x0001e2000810043f */
[----:B------:R-:W-:Y:S01]  /*10c90*/  FFMA.FTZ R6, R63, UR41, -R60 ;  /* 0x000000293f067c23 */ /* 0x000fe2000801083c */
[C---:B------:R-:W-:Y:S01]  /*10ca0*/  F2FP.F16.F32.PACK_AB R149, R26.reuse, R149 ;  /* 0x000000951a95723e */ /* 0x040fe200000000ff */
[----:B------:R-:W-:Y:S01]  /*10cb0*/  FADD.FTZ R46, R26, R43 ;  /* 0x0000002b1a2e7221 */ /* 0x000fe20000010000 */
[----:B------:R-:W-:Y:S01]  /*10cc0*/  MUFU.EX2 R86, R86 ;  /* 0x0000005600567308 */ /* 0x000fe20000000800 */
[-C--:B------:R-:W-:Y:S01]  /*10cd0*/  FMUL.FTZ R97, R97, R13.reuse ;  /* 0x0000000d61617220 */ /* 0x080fe20000410000 */
[----:B------:R-:W-:Y:S01]  /*10ce0*/  FMUL.FTZ R100, R100, R13 ;  /* 0x0000000d64647220 */ /* 0x000fe20000410000 */
[----:B------:R-:W-:Y:S01]  /*10cf0*/  FADD.FTZ R7, R151, R46 ;  /* 0x0000002e97077221 */ /* 0x000fe20000010000 */
[C---:B------:R-:W-:Y:S01]  /*10d00*/  F2FP.F16.F32.PACK_AB R151, R30.reuse, R151 ;  /* 0x000000971e97723e */ /* 0x040fe200000000ff */
[-C--:B------:R-:W-:Y:S01]  /*10d10*/  FMUL.FTZ R101, R101, R13.reuse ;  /* 0x0000000d65657220 */ /* 0x080fe20000410000 */
[----:B---3--:R-:W-:Y:S01]  /*10d20*/  F2FP.F16.F32.PACK_AB R121, R83, R82 ;  /* 0x000000525379723e */ /* 0x008fe200000000ff */
[----:B------:R-:W-:Y:S01]  /*10d30*/  FADD.FTZ R46, R30, R7 ;  /* 0x000000071e2e7221 */ /* 0x000fe20000010000 */
[----:B------:R-:W-:Y:S01]  /*10d40*/  FADD.FTZ R7, R143, R50 ;  /* 0x000000328f077221 */ /* 0x000fe20000010000 */
[----:B------:R-:W2:Y:S01]  /*10d50*/  MUFU.EX2 R6, R6 ;  /* 0x0000000600067308 */ /* 0x000ea20000000800 */
[----:B------:R-:W-:Y:S01]  /*10d60*/  FMUL.FTZ R104, R104, R13 ;  /* 0x0000000d68687220 */ /* 0x000fe20000410000 */
[----:B------:R-:W-:Y:S01]  /*10d70*/  FADD.FTZ R50, R27, R46 ;  /* 0x0000002e1b327221 */ /* 0x000fe20000010000 */
[C---:B------:R-:W-:Y:S01]  /*10d80*/  FADD.FTZ R54, R144.reuse, R7 ;  /* 0x0000000790367221 */ /* 0x040fe20000010000 */
[----:B------:R-:W-:Y:S01]  /*10d90*/  FFMA.FTZ R46, R67, UR41, -R60 ;  /* 0x00000029432e7c23 */ /* 0x000fe2000801083c */
[----:B------:R-:W-:Y:S01]  /*10da0*/  F2FP.F16.F32.PACK_AB R144, R144, R143 ;  /* 0x0000008f9090723e */ /* 0x000fe200000000ff */
[----:B------:R-:W-:Y:S01]  /*10db0*/  FADD.FTZ R58, R61, R50 ;  /* 0x000000323d3a7221 */ /* 0x000fe20000010000 */
[----:B------:R-:W-:Y:S01]  /*10dc0*/  FADD.FTZ R7, R141, R54 ;  /* 0x000000368d077221 */ /* 0x000fe20000010000 */
[----:B------:R-:W-:Y:S01]  /*10dd0*/  FFMA.FTZ R50, R71, UR41, -R60 ;  /* 0x0000002947327c23 */ /* 0x000fe2000801083c */
[----:B------:R-:W-:Y:S01]  /*10de0*/  MUFU.EX2 R26, R75 ;  /* 0x0000004b001a7308 */ /* 0x000fe20000000800 */
[----:B0-----:R-:W-:Y:S01]  /*10df0*/  FADD.FTZ R23, R147, R58 ;  /* 0x0000003a93177221 */ /* 0x001fe20000010000 */
[C---:B------:R-:W-:Y:S01]  /*10e00*/  FADD.FTZ R54, R146.reuse, R7 ;  /* 0x0000000792367221 */ /* 0x040fe20000010000 */
[----:B------:R-:W-:Y:S01]  /*10e10*/  FFMA.FTZ R60, R87, UR41, -R60 ;  /* 0x00000029573c7c23 */ /* 0x000fe2000801083c */
[----:B------:R-:W-:Y:S01]  /*10e20*/  F2FP.F16.F32.PACK_AB R146, R146, R141 ;  /* 0x0000008d9292723e */ /* 0x000fe200000000ff */
[C---:B------:R-:W-:Y:S01]  /*10e30*/  FADD.FTZ R58, R64.reuse, R23 ;  /* 0x00000017403a7221 */ /* 0x040fe20000010000 */
[----:B------:R-:W-:Y:S01]  /*10e40*/  FADD.FTZ R7, R139, R54 ;  /* 0x000000368b077221 */ /* 0x000fe20000010000 */
[----:B------:R-:W-:Y:S01]  /*10e50*/  F2FP.F16.F32.PACK_AB R147, R64, R147 ;  /* 0x000000934093723e */ /* 0x000fe200000000ff */
[----:B------:R-:W-:Y:S01]  /*10e60*/  MUFU.EX2 R46, R46 ;  /* 0x0000002e002e7308 */ /* 0x000fe20000000800 */
[----:B------:R-:W-:Y:S01]  /*10e70*/  FADD.FTZ R23, R31, R58 ;  /* 0x0000003a1f177221 */ /* 0x000fe20000010000 */
[C---:B------:R-:W-:Y:S01]  /*10e80*/  FADD.FTZ R7, R140.reuse, R7 ;  /* 0x000000078c077221 */ /* 0x040fe20000010000 */
        /* <DEDUP_REMOVED lines=16> */
[----:B------:R-:W-:Y:S01]  /*10f90*/  F2FP.F16.F32.PACK_AB R143, R39, R34 ;  /* 0x00000022278f723e */ /* 0x000fe200000000ff */
[-C--:B------:R-:W-:Y:S01]  /*10fa0*/  FMUL.FTZ R109, R109, R13.reuse ;  /* 0x0000000d6d6d7220 */ /* 0x080fe20000410000 */
[----:B------:R-:W-:Y:S01]  /*10fb0*/  FADD.FTZ R7, R42, R7 ;  /* 0x000000072a077221 */ /* 0x000fe20000010000 */
[----:B------:R-:W-:Y:S01]  /*10fc0*/  FADD.FTZ R23, R138, R23 ;  /* 0x000000178a177221 */ /* 0x000fe20000010000 */
[----:B------:R-:W-:Y:S01]  /*10fd0*/  F2FP.F16.F32.PACK_AB R136, R29, R136 ;  /* 0x000000881d88723e */ /* 0x000fe200000000ff */
[----:B------:R-:W3:Y:S01]  /*10fe0*/  MUFU.EX2 R123, R60 ;  /* 0x0000003c007b7308 */ /* 0x000ee20000000800 */
[----:B------:R-:W-:Y:S01]  /*10ff0*/  FADD.FTZ R7, R12, R7 ;  /* 0x000000070c077221 */ /* 0x000fe20000010000 */
[C---:B------:R-:W-:Y:S01]  /*11000*/  FADD.FTZ R23, R32.reuse, R23 ;  /* 0x0000001720177221 */ /* 0x040fe20000010000 */
[----:B------:R-:W-:Y:S01]  /*11010*/  F2FP.F16.F32.PACK_AB R138, R32, R138 ;  /* 0x0000008a208a723e */ /* 0x000fe200000000ff */
[-C--:B------:R-:W-:Y:S01]  /*11020*/  FMUL.FTZ R112, R112, R13.reuse ;  /* 0x0000000d70707220 */ /* 0x080fe20000410000 */
[----:B------:R-:W-:Y:S01]  /*11030*/  FADD.FTZ R30, R20, R7 ;  /* 0x00000007141e7221 */ /* 0x000fe20000010000 */
[----:B------:R-:W-:Y:S01]  /*11040*/  FADD.FTZ R23, R132, R23 ;  /* 0x0000001784177221 */ /* 0x000fe20000010000 */
[C---:B------:R-:W-:Y:S01]  /*11050*/  F2FP.F16.F32.PACK_AB R132, R36.reuse, R132 ;  /* 0x000000842484723e */ /* 0x040fe200000000ff */
[----:B------:R-:W-:Y:S01]  /*11060*/  FMUL.FTZ R113, R113, R13 ;  /* 0x0000000d71717220 */ /* 0x000fe20000410000 */
[----:B------:R-:W-:Y:S01]  /*11070*/  FADD.FTZ R30, R133, R30 ;  /* 0x0000001e851e7221 */ /* 0x000fe20000010000 */
        /* <DEDUP_REMOVED lines=9> */
[----:B--2---:R-:W-:Y:S01]  /*11110*/  F2FP.F16.F32.PACK_AB R135, R6, R135 ;  /* 0x000000870687723e */ /* 0x004fe200000000ff */
[----:B------:R-:W-:Y:S01]  /*11120*/  FMUL.FTZ R90, R90, R57 ;  /* 0x000000395a5a7220 */ /* 0x000fe20000410000 */
[----:B------:R-:W-:Y:S01]  /*11130*/  FADD.FTZ R28, R6, R7 ;  /* 0x00000007061c7221 */ /* 0x000fe20000010000 */
[----:B------:R-:W-:Y:S01]  /*11140*/  FADD.FTZ R7, R33, R54 ;  /* 0x0000003621077221 */ /* 0x000fe20000010000 */
[----:B0-----:R-:W-:Y:S01]  /*11150*/  F2FP.F16.F32.PACK_AB R122, R56, R53 ;  /* 0x00000035387a723e */ /* 0x001fe200000000ff */
        /* <DEDUP_REMOVED lines=35> */
[----:B------:R-:W-:Y:S01]  /*11390*/  FMUL.FTZ R119, R119, R57 ;  /* 0x0000003977777220 */ /* 0x000fe20000410000 */
[----:B------:R-:W-:-:S02]  /*113a0*/  IMAD.MOV.U32 R12, RZ, RZ, R19 ;  /* 0x000000ffff0c7224 */ /* 0x000fc400078e0013 */
[----:B------:R-:W-:Y:S01]  /*113b0*/  FADD.FTZ R7, R83, R7 ;  /* 0x0000000753077221 */ /* 0x000fe20000010000 */
[----:B------:R-:W-:Y:S01]  /*113c0*/  FADD.FTZ R21, R53, R6 ;  /* 0x0000000635157221 */ /* 0x000fe20000010000 */
[----:B------:R-:W-:Y:S02]  /*113d0*/  IMAD.MOV.U32 R23, RZ, RZ, R16 ;  /* 0x000000ffff177224 */ /* 0x000fe400078e0010 */
[----:B------:R-:W-:Y:S01]  /*113e0*/  FADD.FTZ R6, R86, R7 ;  /* 0x0000000756067221 */ /* 0x000fe20000010000 */
[----:B------:R-:W-:Y:S01]  /*113f0*/  FADD.FTZ R7, R56, R21 ;  /* 0x0000001538077221 */ /* 0x000fe20000010000 */
[----:B------:R-:W-:Y:S02]  /*11400*/  IMAD.MOV.U32 R21, RZ, RZ, R0 ;  /* 0x000000ffff157224 */ /* 0x000fe400078e0000 */
[C---:B---3--:R-:W-:Y:S01]  /*11410*/  FADD.FTZ R6, R123.reuse, R6 ;  /* 0x000000067b067221 */ /* 0x048fe20000010000 */
[----:B------:R-:W-:Y:S01]  /*11420*/  F2FP.F16.F32.PACK_AB R123, R123, R86 ;  /* 0x000000567b7b723e */ /* 0x000fe200000000ff */
[----:B------:R-:W-:Y:S01]  /*11430*/  IMAD.MOV.U32 R20, RZ, RZ, R3 ;  /* 0x000000ffff147224 */ /* 0x000fe200078e0003 */
[----:B-1----:R-:W-:Y:S06]  /*11440*/  @P2 BRA `(.L_x_11741) ;  /* 0xffffffe000542947 */ /* 0x002fec000383ffff */
.L_x_11731:
[----:B------:R-:W2:Y:S02]  /*11450*/  LDL R12, [R1+0x24] ;  /* 0x00002400010c7983 */ /* 0x000ea40000100800 */
[----:B--2---:R-:W-:-:S13]  /*11460*/  ISETP.GE.AND P2, PT, R4, R12, PT ;  /* 0x0000000c0400720c */ /* 0x004fda0003f46270 */
[----:B------:R-:W-:Y:S05]  /*11470*/  @!P2 BRA `(.L_x_11742) ;  /* 0x0000002c00eca947 */ /* 0x000fea0003800000 */
[----:B------:R-:W2:Y:S04]  /*11480*/  LDL R13, [R1+0x20] ;  /* 0x00002000010d7983 */ /* 0x000ea80000100800 */
[----:B------:R-:W2:Y:S01]  /*11490*/  LDL R12, [R1+0x1c] ;  /* 0x00001c00010c7983 */ /* 0x000ea20000100800 */
[----:B------:R-:W-:Y:S02]  /*114a0*/  IMAD.MOV.U32 R20, RZ, RZ, R0 ;  /* 0x000000ffff147224 */ /* 0x000fe400078e0000 */
[----:B------:R-:W-:Y:S02]  /*114b0*/  IMAD.MOV.U32 R21, RZ, RZ, R3 ;  /* 0x000000ffff157224 */ /* 0x000fe400078e0003 */
[----:B------:R-:W-:Y:S02]  /*114c0*/  IMAD.MOV.U32 R153, RZ, RZ, R16 ;  /* 0x000000ffff997224 */ /* 0x000fe400078e0010 */
[----:B--2---:R-:W-:-:S02]  /*114d0*/  IMAD.IADD R152, R12, 0x1, -R13 ;  /* 0x000000010c987824 */ /* 0x004fc400078e0a0d */
[----:B------:R-:W-:Y:S02]  /*114e0*/  IMAD.MOV.U32 R12, RZ, RZ, R19 ;  /* 0x000000ffff0c7224 */ /* 0x000fe400078e0013 */
[----:B------:R-:W-:Y:S01]  /*114f0*/  IMAD.IADD R23, R5, 0x1, R152 ;  /* 0x0000000105177824 */ /* 0x000fe200078e0298 */
[----:B------:R-:W-:-:S04]  /*11500*/  IADD3 R152, R152, 0x8, R5 ;  /* 0x0000000898987810 */ /* 0x000fc80007ffe005 */
[----:B------:R-:W-:Y:S02]  /*11510*/  LOP3.LUT R0, RZ, R23, RZ, 0x33, !PT ;  /* 0x00000017ff007212 */ /* 0x000fe400078e33ff */
[----:B------:R-:W-:-:S03]  /*11520*/  LOP3.LUT R154, RZ, R152, RZ, 0x33, !PT ;  /* 0x00000098ff9a7212 */ /* 0x000fc600078e33ff */
[----:B------:R0:W-:Y:S04]  /*11530*/  STL [R1], R0 ;  /* 0x0000000001007387 */ /* 0x0001e80000100800 */
.L_x_11760:
        /* <DEDUP_REMOVED lines=11> */
.L_x_11744:
[----:B------:R-:W-:Y:S01]  /*115f0*/  IMAD R0, R16, 0x8, R2 ;  /* 0x0000000810007824 */ /* 0x000fe200078e0202 */
[----:B------:R-:W-:-:S04]  /*11600*/  SHF.L.U32 R3, R19, 0x1f, RZ ;  /* 0x0000001f13037819 */ /* 0x000fc800000006ff */
[----:B------:R0:W1:Y:S01]  /*11610*/  SYNCS.PHASECHK.TRANS64.TRYWAIT P3, [R0+URZ+0x16830], R3 ;  /* 0x01683003000075a7 */ /* 0x000062000806017f */
[----:B------:R-:W-:Y:S05]  /*11620*/  @!P0 BRA `(.L_x_11745) ;  /* 0x0000000000048947 */ /* 0x000fea0003800000 */
[----:B------:R-:W-:Y:S01]  /*11630*/  BPT.TRAP 0x1 ;  /* 0x000000040000795c */ /* 0x000fe20000300000 */
.L_x_11745:
[----:B------:R-:W-:Y:S04]  /*11640*/  BSSY B0, `(.L_x_11743) ;  /* 0x0000004000007945 */ /* 0x000fe80003800000 */
[----:B-1----:R-:W-:Y:S05]  /*11650*/  @P3 BRA `(.L_x_11746) ;  /* 0x0000000000083947 */ /* 0x002fea0003800000 */
[----:B------:R-:W1:Y:S02]  /*11660*/  SYNCS.PHASECHK.TRANS64.TRYWAIT P3, [R0+URZ+0x16830], R3 ;  /* 0x01683003000075a7 */ /* 0x000e64000806017f */
[----:B-1----:R-:W-:Y:S05]  /*11670*/  @!P3 BRA `(.L_x_11747) ;  /* 0x000000b40018b947 */ /* 0x002fea0003800000 */
.L_x_11746:
[----:B------:R-:W-:Y:S05]  /*11680*/  BSYNC B0 ;  /* 0x0000000000007941 */ /* 0x000fea0003800000 */
.L_x_11743:
        /* <DEDUP_REMOVED lines=44> */
.L_x_11749:
[----:B------:R-:W-:Y:S01]  /*11950*/  SHF.L.U32 R0, R12, 0x1f, RZ ;  /* 0x0000001f0c007819 */ /* 0x000fe200000006ff */
[----:B------:R-:W-:-:S04]  /*11960*/  IMAD R3, R153, 0x8, R2 ;  /* 0x0000000899037824 */ /* 0x000fc800078e0202 */
[----:B------:R0:W1:Y:S01]  /*11970*/  SYNCS.PHASECHK.TRANS64.TRYWAIT P2, [R3+URZ+0x16850], R0 ;  /* 0x01685000030075a7 */ /* 0x000062000804017f */
[----:B------:R-:W-:Y:S05]  /*11980*/  @!P0 BRA `(.L_x_11750) ;  /* 0x0000000000048947 */ /* 0x000fea0003800000 */
[----:B------:R-:W-:Y:S01]  /*11990*/  BPT.TRAP 0x1 ;  /* 0x000000040000795c */ /* 0x000fe20000300000 */
.L_x_11750:
[----:B-1----:R-:W-:Y:S05]  /*119a0*/  @P2 BRA `(.L_x_11748) ;  /* 0x0000000000082947 */ /* 0x002fea0003800000 */
[----:B------:R-:W1:Y:S02]  /*119b0*/  SYNCS.PHASECHK.TRANS64.TRYWAIT P2, [R3+URZ+0x16850], R0 ;  /* 0x01685000030075a7 */ /* 0x000e64000804017f */
[----:B-1----:R-:W-:Y:S05]  /*119c0*/  @!P2 BRA `(.L_x_11751) ;  /* 0x000000b00058a947 */ /* 0x002fea0003800000 */
.L_x_11748:
[----:B01----:R-:W-:Y:S01]  /*119d0*/  VIADD R0, R2, 0x400 ;  /* 0x0000040002007836 */ /* 0x003fe20000000000 */
[----:B------:R-:W2:Y:S01]  /*119e0*/  LDL R3, [R1+0x1c] ;  /* 0x00001c0001037983 */ /* 0x000ea20000100800 */
[----:B------:R-:W-:Y:S01]  /*119f0*/  IMAD.MOV.U32 R13, RZ, RZ, 0x40000040 ;  /* 0x40000040ff0d7424 */ /* 0x000fe200078e00ff */
[----:B------:R-:W-:Y:S05]  /*11a00*/  WARPSYNC.ALL ;  /* 0x0000000000007948 */ /* 0x000fea0003800000 */
[----:B------:R-:W-:Y:S01]  /*11a10*/  SHF.R.U32.HI R0, RZ, 0x4, R0 ;  /* 0x00000004ff007819 */ /* 0x000fe20000011600 */
[----:B------:R-:W-:Y:S01]  /*11a20*/  WARPGROUP.ARRIVE ;  /* 0x00000000000079c5 */ /* 0x000fe20000000000 */
[----:B------:R-:W-:-:S02]  /*11a30*/  R2UR UR11, R13 ;  /* 0x000000000d0b72ca */ /* 0x000fc400000e0000 */
[----:B------:R-:W-:-:S05]  /*11a40*/  LOP3.LUT R0, R0, 0x3fff, RZ, 0xc0, !PT ;  /* 0x00003fff00007812 */ /* 0x000fca00078ec0ff */
[----:B------:R-:W-:-:S05]  /*11a50*/  IMAD R12, R153, 0x400, R0 ;  /* 0x00000400990c7824 */ /* 0x000fca00078e0200 */
[----:B------:R-:W-:-:S13]  /*11a60*/  R2UR UR10, R12 ;  /* 0x000000000c0a72ca */ /* 0x000fda00000e0000 */
[----:B------:R-:W-:Y:S03]  /*11a70*/  HGMMA.64x64x16.F32 R88, R148, gdesc[UR8].tnspB, R88, gsb0 ;  /* 0x40e0000894587df0 */ /* 0x000fe60008000858 */
[----:B------:R-:W-:Y:S02]  /*11a80*/  WARPGROUP.DEPBAR.LE gsb0, 0x0 ;  /* 0x00008000000079c5 */ /* 0x000fe40000010000 */
[----:B------:R-:W-:Y:S01]  /*11a90*/  VIADD R148, R12, 0x80 ;  /* 0x000000800c947836 */ /* 0x000fe20000000000 */
[----:B------:R-:W3:Y:S01]  /*11aa0*/  LDL R151, [R1+0x20] ;  /* 0x0000200001977983 */ /* 0x000ee20000100800 */
[----:B------:R-:W-:Y:S01]  /*11ab0*/  IMAD.MOV.U32 R149, RZ, RZ, 0x40000040 ;  /* 0x40000040ff957424 */ /* 0x000fe200078e00ff */
[----:B------:R-:W-:Y:S01]  /*11ac0*/  WARPGROUP.ARRIVE ;  /* 0x00000000000079c5 */ /* 0x000fe20000000000 */
[----:B------:R-:W-:Y:S01]  /*11ad0*/  IMAD.MOV.U32 R13, RZ, RZ, 0x40000040 ;  /* 0x40000040ff0d7424 */ /* 0x000fe200078e00ff */
[----:B------:R-:W-:Y:S01]  /*11ae0*/  R2UR UR10, R148 ;  /* 0x00000000940a72ca */ /* 0x000fe200000e0000 */
[----:B------:R-:W-:Y:S01]  /*11af0*/  IMAD.SHL.U32 R0, R4, 0x80, RZ ;  /* 0x0000008004007824 */ /* 0x000fe200078e00ff */
[----:B------:R-:W-:Y:S01]  /*11b00*/  R2UR UR11, R149 ;  /* 0x00000000950b72ca */ /* 0x000fe200000e0000 */
[----:B------:R-:W-:Y:S01]  /*11b10*/  ULOP3.LUT UR8, URZ, UR27, URZ, 0x33, !UPT ;  /* 0x0000001b3f087292 */ /* 0x000fe2000f8e333f */
[----:B------:R-:W0:Y:S11]  /*11b20*/  S2R R149, SR_TID.X ;  /* 0x0000000000957919 */ /* 0x000e360000002100 */
[----:B------:R-:W-:Y:S01]  /*11b30*/  HGMMA.64x64x16.F32 R88, R144, gdesc[UR8].tnspB, R88, gsb0 ;  /* 0x40e0000890587df0 */ /* 0x000fe20008000858 */
[----:B0-----:R-:W-:-:S02]  /*11b40*/  SHF.R.U32.HI R150, RZ, 0x7, R149 ;  /* 0x00000007ff967819 */ /* 0x001fc40000011695 */
[----:B------:R-:W-:Y:S01]  /*11b50*/  ISETP.GE.U32.AND P2, PT, R149, 0x180, PT ;  /* 0x000001809500780c */ /* 0x000fe20003f46070 */
[----:B------:R-:W-:Y:S02]  /*11b60*/  WARPGROUP.DEPBAR.LE gsb0, 0x0 ;  /* 0x00008000000079c5 */ /* 0x000fe40000010000 */
[----:B------:R-:W-:Y:S01]  /*11b70*/  VIADD R144, R12, 0x100 ;  /* 0x000001000c907836 */ /* 0x000fe20000000000 */
[----:B------:R-:W-:Y:S01]  /*11b80*/  WARPGROUP.ARRIVE ;  /* 0x00000000000079c5 */ /* 0x000fe20000000000 */
[----:B------:R-:W-:-:S03]  /*11b90*/  IMAD.MOV.U32 R145, RZ, RZ, 0x40000040 ;  /* 0x40000040ff917424 */ /* 0x000fc600078e00ff */
[----:B------:R-:W-:Y:S02]  /*11ba0*/  R2UR UR10, R144 ;  /* 0x00000000900a72ca */ /* 0x000fe400000e0000 */
[----:B------:R-:W-:-:S13]  /*11bb0*/  R2UR UR11, R145 ;  /* 0x00000000910b72ca */ /* 0x000fda00000e0000 */
[----:B------:R-:W-:Y:S01]  /*11bc0*/  HGMMA.64x64x16.F32 R88, R140, gdesc[UR8].tnspB, R88, gsb0 ;  /* 0x40e000088c587df0 */ /* 0x000fe20008000858 */
[----:B--2---:R-:W-:Y:S02]  /*11bd0*/  IADD3 R3, R3, 0x1, -R0 ;  /* 0x0000000103037810 */ /* 0x004fe40007ffe800 */
[----:B------:R-:W-:Y:S02]  /*11be0*/  WARPGROUP.DEPBAR.LE gsb0, 0x0 ;  /* 0x00008000000079c5 */ /* 0x000fe40000010000 */
[----:B------:R-:W-:Y:S01]  /*11bf0*/  VIADD R140, R12, 0x180 ;  /* 0x000001800c8c7836 */ /* 0x000fe20000000000 */
[----:B------:R-:W-:Y:S01]  /*11c00*/  WARPGROUP.ARRIVE ;  /* 0x00000000000079c5 */ /* 0x000fe20000000000 */
[----:B------:R-:W-:-:S03]  /*11c10*/  IMAD.MOV.U32 R141, RZ, RZ, 0x40000040 ;  /* 0x40000040ff8d7424 */ /* 0x000fc600078e00ff */
[----:B------:R-:W-:Y:S02]  /*11c20*/  R2UR UR10, R140 ;  /* 0x000000008c0a72ca */ /* 0x000fe400000e0000 */
[----:B------:R-:W-:-:S13]  /*11c30*/  R2UR UR11, R141 ;  /* 0x000000008d0b72ca */ /* 0x000fda00000e0000 */
[----:B------:R-:W-:Y:S03]  /*11c40*/  HGMMA.64x64x16.F32 R88, R136, gdesc[UR8].tnspB, R88, gsb0 ;  /* 0x40e0000888587df0 */ /* 0x000fe60008000858 */
        /* <DEDUP_REMOVED lines=15> */
[C---:B------:R-:W-:Y:S01]  /*11d40*/  VIADD R128, R12.reuse, 0x300 ;  /* 0x000003000c807836 */ /* 0x040fe20000000000 */
[----:B------:R-:W-:Y:S01]  /*11d50*/  WARPGROUP.ARRIVE ;  /* 0x00000000000079c5 */ /* 0x000fe20000000000 */
[----:B------:R-:W-:Y:S02]  /*11d60*/  IMAD.MOV.U32 R129, RZ, RZ, 0x40000040 ;  /* 0x40000040ff817424 */ /* 0x000fe400078e00ff */
[----:B------:R-:W-:Y:S01]  /*11d70*/  VIADD R12, R12, 0x380 ;  /* 0x000003800c0c7836 */ /* 0x000fe20000000000 */
[----:B------:R-:W-:-:S02]  /*11d80*/  R2UR UR10, R128 ;  /* 0x00000000800a72ca */ /* 0x000fc400000e0000 */
[----:B------:R-:W-:-:S13]  /*11d90*/  R2UR UR11, R129 ;  /* 0x00000000810b72ca */ /* 0x000fda00000e0000 */
[----:B------:R-:W-:Y:S01]  /*11da0*/  HGMMA.64x64x16.F32 R88, R124, gdesc[UR8].tnspB, R88, gsb0 ;  /* 0x40e000087c587df0 */ /* 0x000fe20008000858 */
[----:B------:R-:W-:Y:S01]  /*11db0*/  R2UR UR10, R12 ;  /* 0x000000000c0a72ca */ /* 0x000fe200000e0000 */
[----:B------:R-:W-:Y:S01]  /*11dc0*/  @!P1 IMAD R12, R16, 0x8, R2 ;  /* 0x00000008100c9824 */ /* 0x000fe200078e0202 */
[----:B------:R-:W-:Y:S01]  /*11dd0*/  R2UR UR11, R13 ;  /* 0x000000000d0b72ca */ /* 0x000fe200000e0000 */
[----:B------:R-:W-:-:S05]  /*11de0*/  VIADD R13, R150, 0x9 ;  /* 0x00000009960d7836 */ /* 0x000fca0000000000 */
[----:B------:R-:W-:Y:S01]  /*11df0*/  SEL R13, R13, 0x9, !P2 ;  /* 0x000000090d0d7807 */ /* 0x000fe20005000000 */
[----:B------:R-:W-:Y:S02]  /*11e00*/  WARPGROUP.DEPBAR.LE gsb0, 0x0 ;  /* 0x00008000000079c5 */ /* 0x000fe40000010000 */
[----:B------:R-:W-:-:S06]  /*11e10*/  WARPGROUP.ARRIVE ;  /* 0x00000000000079c5 */ /* 0x000fcc0000000000 */
[----:B------:R-:W-:Y:S03]  /*11e20*/  HGMMA.64x64x16.F32 R88, R120, gdesc[UR8].tnspB, R88, gsb0 ;  /* 0x40e0000878587df0 */ /* 0x000fe60008000858 */
[----:B------:R-:W-:Y:S02]  /*11e30*/  WARPGROUP.DEPBAR.LE gsb0, 0x0 ;  /* 0x00008000000079c5 */ /* 0x000fe40000010000 */
[----:B------:R-:W-:Y:S02]  /*11e40*/  @!P1 VIADD R120, R12, 0x16840 ;  /* 0x000168400c789836 */ /* 0x000fe40000000000 */
[----:B---3--:R-:W-:-:S03]  /*11e50*/  IMAD.IADD R12, R3, 0x1, -R151 ;  /* 0x00000001030c7824 */ /* 0x008fc600078e0a97 */
[----:B------:R-:W-:Y:S01]  /*11e60*/  @!P1 PRMT R120, RZ, 0x654, R120 ;  /* 0x00000654ff789816 */ /* 0x000fe20000000078 */
[----:B------:R-:W-:Y:S01]  /*11e70*/  IMAD R12, R155, -0x2, R12 ;  /* 0xfffffffe9b0c7824 */ /* 0x000fe200078e020c */
        /* <DEDUP_REMOVED lines=19> */
.L_x_11754:
[----:B------:R-:W-:-:S05]  /*11fb0*/  IMAD.U32 R123, RZ, RZ, UR4 ;  /* 0x00000004ff7b7e24 */ /* 0x000fca000f8e00ff */
[----:B------:R-:W-:-:S13]  /*11fc0*/  ISETP.NE.AND P2, PT, R123, 0x1, PT ;  /* 0x000000017b00780c */ /* 0x000fda0003f45270 */
[----:B------:R-:W0:Y:S02]  /*11fd0*/  @P2 LDC.64 R12, c[0x0][0x9e8] ;  /* 0x00027a00ff0c2b82 */ /* 0x000e240000000a00 */
[----:B0-----:R-:W-:-:S04]  /*11fe0*/  @P2 IMAD.HI.U32 R124, R23, R12, RZ ;  /* 0x0000000c177c2227 */ /* 0x001fc800078e00ff */
[----:B------:R-:W-:Y:S01]  /*11ff0*/  IMAD.MOV.U32 R12, RZ, RZ, R23 ;  /* 0x000000ffff0c7224 */ /* 0x000fe200078e0017 */
[----:B------:R-:W-:-:S07]  /*12000*/  @P2 SHF.R.U32.HI R12, RZ, R13, R124 ;  /* 0x0000000dff0c2219 */ /* 0x000fce000001167c */
.L_x_11755:
[----:B------:R-:W-:Y:S05]  /*12010*/  BSYNC B0 ;  /* 0x0000000000007941 */ /* 0x000fea0003800000 */
.L_x_11753:
[----:B------:R-:W-:-:S04]  /*12020*/  IMAD R12, R12, R123, -R0 ;  /* 0x0000007b0c0c7224 */ /* 0x000fc800078e0a00 */
[----:B------:R-:W-:-:S05]  /*12030*/  IMAD R12, R155, -0x2, R12 ;  /* 0xfffffffe9b0c7824 */ /* 0x000fca00078e020c */
[----:B------:R-:W-:Y:S02]  /*12040*/  VIADDMNMX R120, R12, R123, R120, PT ;  /* 0x0000007b0c787246 */ /* 0x000fe40003800178 */
[----:B------:R-:W-:-:S07]  /*12050*/  VIMNMX R3, R3, R12, !PT ;  /* 0x0000000c03037248 */ /* 0x000fce0007fe0100 */
.L_x_11752:
        /* <DEDUP_REMOVED lines=96> */
[----:B------:R-:W-:Y:S02]  /*12660*/  IADD3 R121, R121, 0x8, R5 ;  /* 0x0000000879797810 */ /* 0x000fe40007ffe005 */
        /* <DEDUP_REMOVED lines=14> */
.L_x_11758:
[----:B------:R-:W-:Y:S02]  /*12750*/  IMAD.U32 R123, RZ, RZ, UR4 ;  /* 0x00000004ff7b7e24 */ /* 0x000fe4000f8e00ff */
[----:B------:R-:W-:-:S03]  /*12760*/  IMAD.MOV.U32 R3, RZ, RZ, R152 ;  /* 0x000000ffff037224 */ /* 0x000fc600078e0098 */
[----:B------:R-:W-:-:S13]  /*12770*/  ISETP.NE.AND P3, PT, R123, 0x1, PT ;  /* 0x000000017b00780c */ /* 0x000fda0003f65270 */
[----:B------:R-:W0:Y:S02]  /*12780*/  @P3 LDC.64 R12, c[0x0][0x9e8] ;  /* 0x00027a00ff0c3b82 */ /* 0x000e240000000a00 */
[----:B0-----:R-:W-:-:S05]  /*12790*/  @P3 IMAD.HI.U32 R12, R152, R12, RZ ;  /* 0x0000000c980c3227 */ /* 0x001fca00078e00ff */
[----:B------:R-:W-:-:S07]  /*127a0*/  @P3 SHF.R.U32.HI R3, RZ, R13, R12 ;  /* 0x0000000dff033219 */ /* 0x000fce000001160c */
.L_x_11759:
[----:B------:R-:W-:Y:S05]  /*127b0*/  BSYNC B0 ;  /* 0x0000000000007941 */ /* 0x000fea0003800000 */
.L_x_11757:
[----:B------:R-:W-:-:S04]  /*127c0*/  IMAD R0, R3, R123, -R0 ;  /* 0x0000007b03007224 */ /* 0x000fc800078e0a00 */
[----:B------:R-:W-:-:S05]  /*127d0*/  IMAD R0, R155, -0x2, R0 ;  /* 0xfffffffe9b007824 */ /* 0x000fca00078e0200 */
[----:B------:R-:W-:Y:S02]  /*127e0*/  VIADDMNMX R122, R0, R123, R122, PT ;  /* 0x0000007b007a7246 */ /* 0x000fe4000380017a */
[----:B------:R-:W-:-:S07]  /*127f0*/  VIMNMX R121, R121, R0, !PT ;  /* 0x0000000079797248 */ /* 0x000fce0007fe0100 */
.L_x_11756:
        /* <DEDUP_REMOVED lines=47> */
[----:B------:R-:W-:Y:S02]  /*12af0*/  ISETP.LT.OR P3, PT, R122, 0x31, P3 ;  /* 0x000000317a00780c */ /* 0x000fe40001f61670 */
[----:B------:R-:W-:-:S02]  /*12b00*/  FMNMX.FTZ R3, R69, R0, !PT ;  /* 0x0000000045037209 */ /* 0x000fc40007810000 */
[----:B------:R-:W-:Y:S02]  /*12b10*/  ISETP.LT.OR P4, PT, R122, 0x12, P4 ;  /* 0x000000127a00780c */ /* 0x000fe40002781670 */
[----:B------:R-:W-:Y:S02]  /*12b20*/  FSEL R50, R50, -INF , !P3 ;  /* 0xff80000032327808 */ /* 0x000fe40005800000 */
[----:B------:R-:W-:Y:S02]  /*12b30*/  FMNMX.FTZ R0, R72, R3, !PT ;  /* 0x0000000348007209 */ /* 0x000fe40007810000 */
[----:B------:R-:W-:Y:S02]  /*12b40*/  ISETP.GT.AND P3, PT, R121, 0x38, P2 ;  /* 0x000000387900780c */ /* 0x000fe40001764270 */
[----:B------:R-:W-:Y:S02]  /*12b50*/  FSEL R35, R35, -INF , !P4 ;  /* 0xff80000023237808 */ /* 0x000fe40006000000 */
[----:B------:R-:W-:-:S02]  /*12b60*/  ISETP.GT.AND P4, PT, R121, 0x19, P2 ;  /* 0x000000197900780c */ /* 0x000fc40001784270 */
[----:B------:R-:W-:Y:S02]  /*12b70*/  FMNMX.FTZ R3, R73, R0, !PT ;  /* 0x0000000049037209 */ /* 0x000fe40007810000 */
[C---:B------:R-:W-:Y:S02]  /*12b80*/  ISETP.LT.OR P3, PT, R122.reuse, 0x39, P3 ;  /* 0x000000397a00780c */ /* 0x040fe40001f61670 */
[----:B------:R-:W-:Y:S02]  /*12b90*/  ISETP.LT.OR P4, PT, R122, 0x1a, P4 ;  /* 0x0000001a7a00780c */ /* 0x000fe40002781670 */
[----:B------:R-:W-:Y:S02]  /*12ba0*/  FMNMX.FTZ R0, R76, R3, !PT ;  /* 0x000000034c007209 */ /* 0x000fe40007810000 */
[----:B------:R-:W-:Y:S02]  /*12bb0*/  FSEL R54, R54, -INF , !P3 ;  /* 0xff80000036367808 */ /* 0x000fe40005800000 */
[----:B------:R-:W-:-:S02]  /*12bc0*/  ISETP.GT.AND P3, PT, R121, 0x40, P2 ;  /* 0x000000407900780c */ /* 0x000fc40001764270 */
[----:B------:R-:W-:Y:S02]  /*12bd0*/  FSEL R39, R39, -INF , !P4 ;  /* 0xff80000027277808 */ /* 0x000fe40006000000 */
[----:B------:R-:W-:Y:S02]  /*12be0*/  ISETP.GT.AND P4, PT, R121, 0x21, P2 ;  /* 0x000000217900780c */ /* 0x000fe40001784270 */
[----:B------:R-:W-:Y:S02]  /*12bf0*/  FMNMX.FTZ R3, R77, R0, !PT ;  /* 0x000000004d037209 */ /* 0x000fe40007810000 */
[C---:B------:R-:W-:Y:S02]  /*12c00*/  ISETP.LT.OR P3, PT, R122.reuse, 0x41, P3 ;  /* 0x000000417a00780c */ /* 0x040fe40001f61670 */
[----:B------:R-:W-:Y:S02]  /*12c10*/  ISETP.LT.OR P4, PT, R122, 0x22, P4 ;  /* 0x000000227a00780c */ /* 0x000fe40002781670 */
[----:B------:R-:W-:-:S02]  /*12c20*/  FMNMX.FTZ R0, R80, R3, !PT ;  /* 0x0000000350007209 */ /* 0x000fc40007810000 */
[----:B------:R-:W-:Y:S02]  /*12c30*/  FSEL R58, R58, -INF , !P3 ;  /* 0xff8000003a3a7808 */ /* 0x000fe40005800000 */
[----:B------:R-:W-:Y:S02]  /*12c40*/  ISETP.GT.AND P3, PT, R121, 0x48, P2 ;  /* 0x000000487900780c */ /* 0x000fe40001764270 */
[----:B------:R-:W-:Y:S02]  /*12c50*/  FSEL R43, R43, -INF , !P4 ;  /* 0xff8000002b2b7808 */ /* 0x000fe40006000000 */
[----:B------:R-:W-:Y:S02]  /*12c60*/  FMNMX.FTZ R3, R81, R0, !PT ;  /* 0x0000000051037209 */ /* 0x000fe40007810000 */
[----:B------:R-:W-:Y:S02]  /*12c70*/  ISETP.GT.AND P4, PT, R121, 0x29, P2 ;  /* 0x000000297900780c */ /* 0x000fe40001784270 */
[----:B------:R-:W-:-:S02]  /*12c80*/  ISETP.LT.OR P3, PT, R122, 0x49, P3 ;  /* 0x000000497a00780c */ /* 0x000fc40001f61670 */
[----:B------:R-:W-:Y:S02]  /*12c90*/  FMNMX.FTZ R0, R84, R3, !PT ;  /* 0x0000000354007209 */ /* 0x000fe40007810000 */
[----:B------:R-:W-:Y:S02]  /*12ca0*/  ISETP.LT.OR P4, PT, R122, 0x2a, P4 ;  /* 0x0000002a7a00780c */ /* 0x000fe40002781670 */
[----:B------:R-:W-:Y:S02]  /*12cb0*/  FSEL R62, R62, -INF , !P3 ;  /* 0xff8000003e3e7808 */ /* 0x000fe40005800000 */
[----:B------:R-:W-:Y:S02]  /*12cc0*/  ISETP.GT.AND P3, PT, R121, 0x50, P2 ;  /* 0x000000507900780c */ /* 0x000fe40001764270 */
[----:B------:R-:W-:Y:S02]  /*12cd0*/  FMNMX.FTZ R0, R85, R0, !PT ;  /* 0x0000000055007209 */ /* 0x000fe40007810000 */
[----:B------:R-:W-:-:S02]  /*12ce0*/  FSEL R47, R47, -INF , !P4 ;  /* 0xff8000002f2f7808 */ /* 0x000fc40006000000 */
[C---:B------:R-:W-:Y:S01]  /*12cf0*/  ISETP.GT.AND P4, PT, R121.reuse, 0x31, P2 ;  /* 0x000000317900780c */ /* 0x040fe20001784270 */
[----:B------:R-:W0:Y:S01]  /*12d00*/  SHFL.BFLY PT, R3, R0, 0x2, 0x1f ;  /* 0x0c401f0000037f89 */ /* 0x000e2200000e0000 */
[C---:B------:R-:W-:Y:S02]  /*12d10*/  ISETP.LT.OR P3, PT, R122.reuse, 0x51, P3 ;  /* 0x000000517a00780c */ /* 0x040fe40001f61670 */
[----:B------:R-:W-:Y:S02]  /*12d20*/  ISETP.LT.OR P4, PT, R122, 0x32, P4 ;  /* 0x000000327a00780c */ /* 0x000fe40002781670 */
[----:B------:R-:W-:Y:S02]  /*12d30*/  FSEL R66, R66, -INF , !P3 ;  /* 0xff80000042427808 */ /* 0x000fe40005800000 */
[----:B------:R-:W-:Y:S02]  /*12d40*/  ISETP.GT.AND P3, PT, R121, 0x58, P2 ;  /* 0x000000587900780c */ /* 0x000fe40001764270 */
[----:B------:R-:W-:-:S02]  /*12d50*/  FSEL R51, R51, -INF , !P4 ;  /* 0xff80000033337808 */ /* 0x000fc40006000000 */
[C---:B------:R-:W-:Y:S02]  /*12d60*/  ISETP.GT.AND P4, PT, R121.reuse, 0x39, P2 ;  /* 0x000000397900780c */ /* 0x040fe40001784270 */
        /* <DEDUP_REMOVED lines=12> */
[----:B0-----:R-:W-:Y:S02]  /*12e30*/  FMNMX.FTZ R3, R0, R3, !PT ;  /* 0x0000000300037209 */ /* 0x001fe40007810000 */
[C---:B------:R-:W-:Y:S02]  /*12e40*/  ISETP.LT.OR P3, PT, R122.reuse, 0x69, P3 ;  /* 0x000000697a00780c */ /* 0x040fe40001f61670 */
[----:B------:R-:W-:Y:S01]  /*12e50*/  ISETP.LT.OR P4, PT, R122, 0x4a, P4 ;  /* 0x0000004a7a00780c */ /* 0x000fe20002781670 */
[----:B------:R-:W0:Y:S01]  /*12e60*/  SHFL.BFLY PT, R0, R3, 0x1, 0x1f ;  /* 0x0c201f0003007f89 */ /* 0x000e2200000e0000 */
[----:B------:R-:W-:Y:S02]  /*12e70*/  FSEL R78, R78, -INF , !P3 ;  /* 0xff8000004e4e7808 */ /* 0x000fe40005800000 */
[----:B------:R-:W-:-:S02]  /*12e80*/  ISETP.GT.AND P3, PT, R121, 0x69, P2 ;  /* 0x000000697900780c */ /* 0x000fc40001764270 */
[----:B------:R-:W-:Y:S02]  /*12e90*/  FSEL R63, R63, -INF , !P4 ;  /* 0xff8000003f3f7808 */ /* 0x000fe40006000000 */
[----:B------:R-:W-:Y:S02]  /*12ea0*/  ISETP.GT.AND P4, PT, R121, 0x51, P2 ;  /* 0x000000517900780c */ /* 0x000fe40001784270 */
[C---:B------:R-:W-:Y:S02]  /*12eb0*/  ISETP.LT.OR P3, PT, R122.reuse, 0x6a, P3 ;  /* 0x0000006a7a00780c */ /* 0x040fe40001f61670 */
[----:B------:R-:W-:Y:S02]  /*12ec0*/  ISETP.LT.OR P4, PT, R122, 0x52, P4 ;  /* 0x000000527a00780c */ /* 0x000fe40002781670 */
[----:B------:R-:W-:Y:S02]  /*12ed0*/  FSEL R79, R79, -INF , !P3 ;  /* 0xff8000004f4f7808 */ /* 0x000fe40005800000 */
[----:B------:R-:W-:-:S02]  /*12ee0*/  ISETP.GT.AND P3, PT, R121, 0x70, P2 ;  /* 0x000000707900780c */ /* 0x000fc40001764270 */
[----:B------:R-:W-:Y:S02]  /*12ef0*/  FSEL R67, R67, -INF , !P4 ;  /* 0xff80000043437808 */ /* 0x000fe40006000000 */
[C---:B------:R-:W-:Y:S02]  /*12f00*/  ISETP.GT.AND P4, PT, R121.reuse, 0x59, P2 ;  /* 0x000000597900780c */ /* 0x040fe40001784270 */
[C---:B------:R-:W-:Y:S02]  /*12f10*/  ISETP.LT.OR P3, PT, R122.reuse, 0x71, P3 ;  /* 0x000000717a00780c */ /* 0x040fe40001f61670 */
[----:B------:R-:W-:Y:S02]  /*12f20*/  ISETP.LT.OR P4, PT, R122, 0x5a, P4 ;  /* 0x0000005a7a00780c */ /* 0x000fe40002781670 */
[----:B------:R-:W-:Y:S02]  /*12f30*/  FSEL R82, R82, -INF , !P3 ;  /* 0xff80000052527808 */ /* 0x000fe40005800000 */
[----:B------:R-:W-:-:S02]  /*12f40*/  ISETP.GT.AND P3, PT, R121, 0x71, P2 ;  /* 0x000000717900780c */ /* 0x000fc40001764270 */
[----:B------:R-:W-:Y:S02]  /*12f50*/  FSEL R71, R71, -INF , !P4 ;  /* 0xff80000047477808 */ /* 0x000fe40006000000 */
[----:B------:R-:W-:Y:S02]  /*12f60*/  ISETP.GT.AND P4, PT, R121, 0x61, P2 ;  /* 0x000000617900780c */ /* 0x000fe40001784270 */
[C---:B------:R-:W-:Y:S02]  /*12f70*/  ISETP.LT.OR P3, PT, R122.reuse, 0x72, P3 ;  /* 0x000000727a00780c */ /* 0x040fe40001f61670 */
[----:B0-----:R-:W-:Y:S02]  /*12f80*/  FMNMX.FTZ R3, R3, R0, !PT ;  /* 0x0000000003037209 */ /* 0x001fe40007810000 */
[----:B------:R-:W-:Y:S02]  /*12f90*/  ISETP.LT.OR P4, PT, R122, 0x62, P4 ;  /* 0x000000627a00780c */ /* 0x000fe40002781670 */
[----:B------:R-:W-:Y:S01]  /*12fa0*/  FSEL R83, R83, -INF , !P3 ;  /* 0xff80000053537808 */ /* 0x000fe20005800000 */
[----:B------:R-:W-:Y:S01]  /*12fb0*/  FMUL.FTZ R0, R3, UR41 ;  /* 0x0000002903007c20 */ /* 0x000fe20008410000 */
[----:B------:R-:W-:-:S02]  /*12fc0*/  ISETP.GT.AND P3, PT, R121, RZ, P2 ;  /* 0x000000ff7900720c */ /* 0x000fc40001764270 */
[----:B------:R-:W-:Y:S02]  /*12fd0*/  FSEL R75, R75, -INF , !P4 ;  /* 0xff8000004b4b7808 */ /* 0x000fe40006000000 */
[----:B------:R-:W-:Y:S02]  /*12fe0*/  FSETP.NEU.FTZ.AND P4, PT, R3, -INF , PT ;  /* 0xff8000000300780b */ /* 0x000fe40003f9d000 */
[----:B------:R-:W-:Y:S02]  /*12ff0*/  ISETP.LT.OR P3, PT, R122, 0x1, P3 ;  /* 0x000000017a00780c */ /* 0x000fe40001f61670 */
[----:B------:R-:W-:Y:S02]  /*13000*/  FSEL R0, R0, RZ, P4 ;  /* 0x000000ff00007208 */ /* 0x000fe40002000000 */
[----:B------:R-:W-:Y:S02]  /*13010*/  FSEL R26, R26, -INF , !P3 ;  /* 0xff8000001a1a7808 */ /* 0x000fe40005800000 */
        /* <DEDUP_REMOVED lines=16> */
[----:B------:R-:W-:Y:S01]  /*13120*/  ISETP.GT.AND P2, PT, R121, 0x79, P2 ;  /* 0x000000797900780c */ /* 0x000fe20001744270 */
[--C-:B------:R-:W-:Y:S01]  /*13130*/  FFMA.FTZ R136, R48, UR41, -R0.reuse ;  /* 0x0000002930887c23 */ /* 0x100fe20008010800 */
[----:B------:R-:W-:Y:S01]  /*13140*/  FMNMX.FTZ R28, R34, R25, !PT ;  /* 0x00000019221c7209 */ /* 0x000fe20007810000 */
[--C-:B------:R-:W-:Y:S01]  /*13150*/  FFMA.FTZ R138, R52, UR41, -R0.reuse ;  /* 0x00000029348a7c23 */ /* 0x100fe20008010800 */
[----:B------:R-:W-:Y:S01]  /*13160*/  MUFU.EX2 R25, R37 ;  /* 0x0000002500197308 */ /* 0x000fe20000000800 */
[--C-:B------:R-:W-:Y:S01]  /*13170*/  FFMA.FTZ R132, R56, UR41, -R0.reuse ;  /* 0x0000002938847c23 */ /* 0x100fe20008010800 */
[----:B------:R-:W-:Y:S01]  /*13180*/  FMNMX.FTZ R29, R35, R28, !PT ;  /* 0x0000001c231d7209 */ /* 0x000fe20007810000 */
[----:B------:R-:W-:-:S03]  /*13190*/  FFMA.FTZ R142, R44, UR41, -R0 ;  /* 0x000000292c8e7c23 */ /* 0x000fc60008010800 */
[----:B------:R-:W-:Y:S02]  /*131a0*/  FMNMX.FTZ R28, R38, R29, !PT ;  /* 0x0000001d261c7209 */ /* 0x000fe40007810000 */
[----:B------:R-:W-:Y:S01]  /*131b0*/  ISETP.LT.OR P3, PT, R122, 0x79, P3 ;  /* 0x000000797a00780c */ /* 0x000fe20001f61670 */
[----:B------:R-:W-:Y:S01]  /*131c0*/  MUFU.EX2 R148, R148 ;  /* 0x0000009400947308 */ /* 0x000fe20000000800 */
[----:B------:R-:W-:Y:S01]  /*131d0*/  FMNMX.FTZ R29, R39, R28, !PT ;  /* 0x0000001c271d7209 */ /* 0x000fe20007810000 */
[----:B------:R-:W-:-:S03]  /*131e0*/  FFMA.FTZ R28, R41, UR41, -R0 ;  /* 0x00000029291c7c23 */ /* 0x000fc60008010800 */
[----:B------:R-:W-:Y:S02]  /*131f0*/  FMNMX.FTZ R32, R42, R29, !PT ;  /* 0x0000001d2a207209 */ /* 0x000fe40007810000 */
[----:B------:R-:W-:Y:S01]  /*13200*/  ISETP.LT.OR P2, PT, R122, 0x7a, P2 ;  /* 0x0000007a7a00780c */ /* 0x000fe20001741670 */
[----:B------:R-:W-:Y:S01]  /*13210*/  MUFU.EX2 R12, R12 ;  /* 0x0000000c000c7308 */ /* 0x000fe20000000800 */
[----:B------:R-:W-:-:S04]  /*13220*/  FMNMX.FTZ R29, R43, R32, !PT ;  /* 0x000000202b1d7209 */ /* 0x000fc80007810000 */
[----:B------:R-:W-:Y:S02]  /*13230*/  FMNMX.FTZ R32, R46, R29, !PT ;  /* 0x0000001d2e207209 */ /* 0x000fe40007810000 */
[----:B------:R-:W-:Y:S01]  /*13240*/  FSEL R86, R86, -INF , !P3 ;  /* 0xff80000056567808 */ /* 0x000fe20005800000 */
[----:B------:R-:W-:Y:S01]  /*13250*/  MUFU.EX2 R150, R150 ;  /* 0x0000009600967308 */ /* 0x000fe20000000800 */
[----:B------:R-:W-:-:S04]  /*13260*/  FMNMX.FTZ R29, R47, R32, !PT ;  /* 0x000000202f1d7209 */ /* 0x000fc80007810000 */
[----:B------:R-:W-:Y:S02]  /*13270*/  FMNMX.FTZ R32, R50, R29, !PT ;  /* 0x0000001d32207209 */ /* 0x000fe40007810000 */
[----:B------:R-:W-:Y:S01]  /*13280*/  FSEL R87, R87, -INF , !P2 ;  /* 0xff80000057577808 */ /* 0x000fe20005000000 */
[----:B------:R-:W-:Y:S01]  /*13290*/  MUFU.EX2 R29, R45 ;  /* 0x0000002d001d7308 */ /* 0x000fe20000000800 */
[----:B------:R-:W-:-:S04]  /*132a0*/  FMNMX.FTZ R33, R51, R32, !PT ;  /* 0x0000002033217209 */ /* 0x000fc80007810000 */
        /* <DEDUP_REMOVED lines=8> */
[----:B------:R-:W-:Y:S01]  /*13330*/  FADD.FTZ R56, -R56, R21 ;  /* 0x0000001538387221 */ /* 0x000fe20000010100 */
        /* <DEDUP_REMOVED lines=12> */
[----:B------:R0:W-:Y:S08]  /*13400*/  MUFU.EX2 R33, R53 ;  /* 0x0000003500217308 */ /* 0x0001f00000000800 */
[----:B------:R-:W-:Y:S01]  /*13410*/  MUFU.EX2 R144, R144 ;  /* 0x0000009000907308 */ /* 0x000fe20000000800 */
[----:B0-----:R-:W2:Y:S01]  /*13420*/  LDL R53, [R1+0x24] ;  /* 0x0000240001357983 */ /* 0x001ea20000100800 */
        /* <DEDUP_REMOVED lines=17> */
[----:B------:R-:W-:Y:S01]  /*13540*/  FMUL.FTZ R21, R56, UR41 ;  /* 0x0000002938157c20 */ /* 0x000fe20008410000 */
[----:B------:R-:W-:Y:S08]  /*13550*/  MUFU.EX2 R136, R136 ;  /* 0x0000008800887308 */ /* 0x000ff00000000800 */
[----:B------:R-:W-:Y:S08]  /*13560*/  MUFU.EX2 R32, R32 ;  /* 0x0000002000207308 */ /* 0x000ff00000000800 */
[----:B------:R-:W-:Y:S01]  /*13570*/  MUFU.EX2 R138, R138 ;  /* 0x0000008a008a7308 */ /* 0x000fe20000000800 */
[----:B0-----:R-:W-:-:S05]  /*13580*/  FMNMX.FTZ R49, R45, R48, !PT ;  /* 0x000000302d317209 */ /* 0x001fca0007810000 */
[----:B------:R-:W0:Y:S02]  /*13590*/  SHFL.BFLY PT, R52, R49, 0x1, 0x1f ;  /* 0x0c201f0031347f89 */ /* 0x000e2400000e0000 */
[----:B------:R-:W1:Y:S01]  /*135a0*/  MUFU.EX2 R21, R21 ;  /* 0x0000001500157308 */ /* 0x000e620000000800 */
[--C-:B------:R-:W-:Y:S01]  /*135b0*/  FFMA.FTZ R36, R57, UR41, -R0.reuse ;  /* 0x0000002939247c23 */ /* 0x100fe20008010800 */
[--C-:B------:R-:W-:Y:S01]  /*135c0*/  FFMA.FTZ R40, R65, UR41, -R0.reuse ;  /* 0x0000002941287c23 */ /* 0x100fe20008010800 */
[--C-:B------:R-:W-:Y:S01]  /*135d0*/  FFMA.FTZ R41, R69, UR41, -R0.reuse ;  /* 0x0000002945297c23 */ /* 0x100fe20008010800 */
[--C-:B------:R-:W-:Y:S01]  /*135e0*/  FFMA.FTZ R45, R77, UR41, -R0.reuse ;  /* 0x000000294d2d7c23 */ /* 0x100fe20008010800 */
[----:B------:R-:W-:Y:S01]  /*135f0*/  FFMA.FTZ R48, R81, UR41, -R0 ;  /* 0x0000002951307c23 */ /* 0x000fe20008010800 */
[----:B0-----:R-:W-:Y:S01]  /*13600*/  FMNMX.FTZ R0, R49, R52, !PT ;  /* 0x0000003431007209 */ /* 0x001fe20007810000 */
[----:B-1----:R-:W-:-:S03]  /*13610*/  FFMA.FTZ R7, R21, R7, R148 ;  /* 0x0000000715077223 */ /* 0x002fc60000010094 */
[C---:B------:R-:W-:Y:S01]  /*13620*/  FSETP.NEU.FTZ.AND P2, PT, R0.reuse, -INF , PT ;  /* 0xff8000000000780b */ /* 0x040fe20003f5d000 */
[----:B------:R-:W-:Y:S01]  /*13630*/  FMUL.FTZ R52, R0, UR41 ;  /* 0x0000002900347c20 */ /* 0x000fe20008410000 */
[----:B------:R-:W-:-:S04]  /*13640*/  FADD.FTZ R7, R12, R7 ;  /* 0x000000070c077221 */ /* 0x000fc80000010000 */
[----:B------:R-:W-:-:S05]  /*13650*/  FSEL R52, R52, RZ, P2 ;  /* 0x000000ff34347208 */ /* 0x000fca0001000000 */
[--C-:B------:R-:W-:Y:S01]  /*13660*/  FFMA.FTZ R141, R42, UR41, -R52.reuse ;  /* 0x000000292a8d7c23 */ /* 0x100fe20008010834 */
[----:B------:R-:W-:Y:S01]  /*13670*/  FADD.FTZ R42, R150, R7 ;  /* 0x00000007962a7221 */ /* 0x000fe20000010000 */
[--C-:B------:R-:W-:Y:S01]  /*13680*/  FFMA.FTZ R145, R34, UR41, -R52.reuse ;  /* 0x0000002922917c23 */ /* 0x100fe20008010834 */
[----:B------:R-:W-:Y:S01]  /*13690*/  FFMA.FTZ R34, R43, UR41, -R52 ;  /* 0x000000292b227c23 */ /* 0x000fe20008010834 */
[----:B------:R-:W-:Y:S01]  /*136a0*/  FSEL R7, R0, RZ, P2 ;  /* 0x000000ff00077208 */ /* 0x000fe20001000000 */
[----:B------:R-:W-:Y:S01]  /*136b0*/  FADD.FTZ R43, R13, R42 ;  /* 0x0000002a0d2b7221 */ /* 0x000fe20000010000 */
[----:B------:R-:W-:-:S03]  /*136c0*/  FFMA.FTZ R149, R26, UR41, -R52 ;  /* 0x000000291a957c23 */ /* 0x000fc60008010834 */
[----:B------:R-:W-:Y:S01]  /*136d0*/  FADD.FTZ R43, R144, R43 ;  /* 0x0000002b902b7221 */ /* 0x000fe20000010000 */
[----:B------:R-:W-:Y:S01]  /*136e0*/  FADD.FTZ R7, -R7, R20 ;  /* 0x0000001407077221 */ /* 0x000fe20000010100 */
[--C-:B------:R-:W-:Y:S02]  /*136f0*/  FFMA.FTZ R26, R27, UR41, -R52.reuse ;  /* 0x000000291b1a7c23 */ /* 0x100fe40008010834 */
[----:B------:R-:W-:Y:S01]  /*13700*/  FADD.FTZ R43, R24, R43 ;  /* 0x0000002b182b7221 */ /* 0x000fe20000010000 */
[----:B------:R-:W-:Y:S01]  /*13710*/  FMUL.FTZ R7, R7, UR41 ;  /* 0x0000002907077c20 */ /* 0x000fe20008410000 */
[----:B------:R-:W-:Y:S02]  /*13720*/  MUFU.EX2 R149, R149 ;  /* 0x0000009500957308 */ /* 0x000fe40000000800 */
[----:B------:R-:W-:Y:S01]  /*13730*/  FADD.FTZ R42, R146, R43 ;  /* 0x0000002b922a7221 */ /* 0x000fe20000010000 */
[----:B------:R-:W-:-:S05]  /*13740*/  FFMA.FTZ R151, R30, UR41, -R52 ;  /* 0x000000291e977c23 */ /* 0x000fca0008010834 */
        /* <DEDUP_REMOVED lines=8> */
[----:B------:R-:W-:Y:S01]  /*137d0*/  FFMA.FTZ R143, R46, UR41, -R52 ;  /* 0x000000292e8f7c23 */ /* 0x000fe20008010834 */
[----:B0-----:R-:W-:-:S05]  /*137e0*/  FFMA.FTZ R7, R20, R6, R149 ;  /* 0x0000000614077223 */ /* 0x001fca0000010095 */
[----:B------:R-:W0:Y:S01]  /*137f0*/  MUFU.EX2 R27, R27 ;  /* 0x0000001b001b7308 */ /* 0x000e220000000800 */
[----:B------:R-:W-:Y:S01]  /*13800*/  FADD.FTZ R46, R142, R43 ;  /* 0x0000002b8e2e7221 */ /* 0x000fe20000010000 */
[----:B------:R-:W-:-:S06]  /*13810*/  FFMA.FTZ R147, R38, UR41, -R52 ;  /* 0x0000002926937c23 */ /* 0x000fcc0008010834 */
[----:B------:R-:W4:Y:S01]  /*13820*/  MUFU.EX2 R145, R145 ;  /* 0x0000009100917308 */ /* 0x000f220000000800 */
[----:B------:R-:W-:Y:S01]  /*13830*/  FADD.FTZ R43, R29, R46 ;  /* 0x0000002e1d2b7221 */ /* 0x000fe20000010000 */
[----:B-1----:R-:W-:Y:S01]  /*13840*/  FADD.FTZ R46, R26, R7 ;  /* 0x000000071a2e7221 */ /* 0x002fe20000010000 */
[----:B------:R-:W-:-:S05]  /*13850*/  FFMA.FTZ R31, R39, UR41, -R52 ;  /* 0x00000029271f7c23 */ /* 0x000fca0008010834 */
[----:B------:R-:W1:Y:S01]  /*13860*/  MUFU.EX2 R30, R30 ;  /* 0x0000001e001e7308 */ /* 0x000e620000000800 */
[----:B------:R-:W-:Y:S01]  /*13870*/  FADD.FTZ R43, R136, R43 ;  /* 0x0000002b882b7221 */ /* 0x000fe20000010000 */
[----:B---3--:R-:W-:Y:S01]  /*13880*/  FADD.FTZ R46, R151, R46 ;  /* 0x0000002e972e7221 */ /* 0x008fe20000010000 */
[----:B------:R-:W-:-:S05]  /*13890*/  FFMA.FTZ R35, R47, UR41, -R52 ;  /* 0x000000292f237c23 */ /* 0x000fca0008010834 */
[----:B------:R-:W3:Y:S01]  /*138a0*/  MUFU.EX2 R147, R147 ;  /* 0x0000009300937308 */ /* 0x000ee20000000800 */
[----:B------:R-:W-:Y:S01]  /*138b0*/  FADD.FTZ R7, R32, R43 ;  /* 0x0000002b20077221 */ /* 0x000fe20000010000 */
[----:B0-----:R-:W-:Y:S01]  /*138c0*/  FADD.FTZ R46, R27, R46 ;  /* 0x0000002e1b2e7221 */ /* 0x001fe20000010000 */
[----:B------:R-:W-:Y:S02]  /*138d0*/  @!P1 IMAD R47, R153, 0x8, R2 ;  /* 0x00000008992f9824 */ /* 0x000fe400078e0202 */
[----:B------:R-:W-:-:S03]  /*138e0*/  FFMA.FTZ R137, R50, UR41, -R52 ;  /* 0x0000002932897c23 */ /* 0x000fc60008010834 */
[----:B------:R-:W0:Y:S01]  /*138f0*/  MUFU.EX2 R31, R31 ;  /* 0x0000001f001f7308 */ /* 0x000e220000000800 */
[----:B------:R-:W-:Y:S01]  /*13900*/  FADD.FTZ R50, R138, R7 ;  /* 0x000000078a327221 */ /* 0x000fe20000010000 */
[----:B----4-:R-:W-:Y:S01]  /*13910*/  FADD.FTZ R7, R145, R46 ;  /* 0x0000002e91077221 */ /* 0x010fe20000010000 */
[----:B------:R-:W-:-:S05]  /*13920*/  @!P1 VIADD R47, R47, 0x16860 ;  /* 0x000168602f2f9836 */ /* 0x000fca0000000000 */
[----:B------:R-:W4:Y:S01]  /*13930*/  MUFU.EX2 R132, R132 ;  /* 0x0000008400847308 */ /* 0x000f220000000800 */
[----:B-1----:R-:W-:-:S07]  /*13940*/  FADD.FTZ R46, R30, R7 ;  /* 0x000000071e2e7221 */ /* 0x002fce0000010000 */
[----:B------:R-:W1:Y:S01]  /*13950*/  MUFU.EX2 R141, R141 ;  /* 0x0000008d008d7308 */ /* 0x000e620000000800 */
[----:B------:R-:W-:Y:S01]  /*13960*/  @!P1 PRMT R47, RZ, 0x654, R47 ;  /* 0x00000654ff2f9816 */ /* 0x000fe2000000002f */
[----:B---3--:R-:W-:-:S03]  /*13970*/  FADD.FTZ R46, R147, R46 ;  /* 0x0000002e932e7221 */ /* 0x008fc60000010000 */
[----:B------:R3:W-:Y:S03]  /*13980*/  @!P1 SYNCS.ARRIVE.TRANS64.RED.A1T0 RZ, [R47+URZ], RZ ;  /* 0x000000ff2fff99a7 */ /* 0x0007e6000810043f */
[----:B------:R-:W5:Y:S08]  /*13990*/  MUFU.EX2 R36, R36 ;  /* 0x0000002400247308 */ /* 0x000f700000000800 */
[----:B------:R-:W5:Y:S01]  /*139a0*/  MUFU.EX2 R34, R34 ;  /* 0x0000002200227308 */ /* 0x000f620000000800 */
[----:B---3--:R-:W-:Y:S01]  /*139b0*/  FADD.FTZ R47, R33, R50 ;  /* 0x00000032212f7221 */ /* 0x008fe20000010000 */
[----:B0-----:R-:W-:-:S06]  /*139c0*/  FADD.FTZ R46, R31, R46 ;  /* 0x0000002e1f2e7221 */ /* 0x001fcc0000010000 */
[----:B------:R-:W0:Y:S01]  /*139d0*/  MUFU.EX2 R134, R134 ;  /* 0x0000008600867308 */ /* 0x000e220000000800 */
[----:B------:R-:W-:-:S07]  /*139e0*/  FFMA.FTZ R38, R51, UR41, -R52 ;  /* 0x0000002933267c23 */ /* 0x000fce0008010834 */
[----:B------:R-:W3:Y:S01]  /*139f0*/  MUFU.EX2 R143, R143 ;  /* 0x0000008f008f7308 */ /* 0x000ee20000000800 */
[----:B----4-:R-:W-:Y:S01]  /*13a00*/  FADD.FTZ R47, R132, R47 ;  /* 0x0000002f842f7221 */ /* 0x010fe20000010000 */
[----:B-1----:R-:W-:-:S06]  /*13a10*/  FADD.FTZ R7, R141, R46 ;  /* 0x0000002e8d077221 */ /* 0x002fcc0000010000 */
[----:B------:R-:W1:Y:S01]  /*13a20*/  MUFU.EX2 R37, R61 ;  /* 0x0000003d00257308 */ /* 0x000e620000000800 */
[----:B------:R-:W-:-:S07]  /*13a30*/  FFMA.FTZ R139, R54, UR41, -R52 ;  /* 0x00000029368b7c23 */ /* 0x000fce0008010834 */
[----:B------:R-:W4:Y:S01]  /*13a40*/  MUFU.EX2 R35, R35 ;  /* 0x0000002300237308 */ /* 0x000f220000000800 */
[----:B-----5:R-:W-:Y:S01]  /*13a50*/  FADD.FTZ R47, R36, R47 ;  /* 0x0000002f242f7221 */ /* 0x020fe20000010000 */
[----:B------:R-:W-:-:S06]  /*13a60*/  FADD.FTZ R46, R34, R7 ;  /* 0x00000007222e7221 */ /* 0x000fcc0000010000 */
[----:B------:R-:W5:Y:S01]  /*13a70*/  MUFU.EX2 R128, R128 ;  /* 0x0000008000807308 */ /* 0x000f620000000800 */
[----:B------:R-:W-:-:S07]  /*13a80*/  FFMA.FTZ R39, R55, UR41, -R52 ;  /* 0x0000002937277c23 */ /* 0x000fce0008010834 */
[----:B------:R-:W5:Y:S01]  /*13a90*/  MUFU.EX2 R137, R137 ;  /* 0x0000008900897308 */ /* 0x000f620000000800 */
[----:B0-----:R-:W-:Y:S01]  /*13aa0*/  FADD.FTZ R50, R134, R47 ;  /* 0x0000002f86327221 */ /* 0x001fe20000010000 */
[----:B---3--:R-:W-:-:S06]  /*13ab0*/  FADD.FTZ R46, R143, R46 ;  /* 0x0000002e8f2e7221 */ /* 0x008fcc0000010000 */
[----:B------:R-:W0:Y:S01]  /*13ac0*/  MUFU.EX2 R40, R40 ;  /* 0x0000002800287308 */ /* 0x000e220000000800 */
[----:B------:R-:W-:-:S07]  /*13ad0*/  FFMA.FTZ R133, R58, UR41, -R52 ;  /* 0x000000293a857c23 */ /* 0x000fce0008010834 */
[----:B------:R-:W3:Y:S01]  /*13ae0*/  MUFU.EX2 R38, R38 ;  /* 0x0000002600267308 */ /* 0x000ee20000000800 */
[----:B-1----:R-:W-:Y:S01]  /*13af0*/  FADD.FTZ R47, R37, R50 ;  /* 0x00000032252f7221 */ /* 0x002fe20000010000 */
[----:B----4-:R-:W-:-:S06]  /*13b00*/  FADD.FTZ R46, R35, R46 ;  /* 0x0000002e232e7221 */ /* 0x010fcc0000010000 */
[----:B------:R-:W1:Y:S01]  /*13b10*/  MUFU.EX2 R130, R130 ;  /* 0x0000008200827308 */ /* 0x000e620000000800 */
[----:B------:R-:W-:-:S07]  /*13b20*/  FFMA.FTZ R42, R59, UR41, -R52 ;  /* 0x000000293b2a7c23 */ /* 0x000fce0008010834 */
[----:B------:R-:W4:Y:S01]  /*13b30*/  MUFU.EX2 R139, R139 ;  /* 0x0000008b008b7308 */ /* 0x000f220000000800 */
[----:B-----5:R-:W-:Y:S01]  /*13b40*/  FADD.FTZ R47, R128, R47 ;  /* 0x0000002f802f7221 */ /* 0x020fe20000010000 */
[----:B------:R-:W-:-:S06]  /*13b50*/  FADD.FTZ R7, R137, R46 ;  /* 0x0000002e89077221 */ /* 0x000fcc0000010000 */
[----:B------:R-:W5:Y:S01]  /*13b60*/  MUFU.EX2 R41, R41 ;  /* 0x0000002900297308 */ /* 0x000f620000000800 */
[----:B------:R-:W-:-:S07]  /*13b70*/  FFMA.FTZ R135, R62, UR41, -R52 ;  /* 0x000000293e877c23 */ /* 0x000fce0008010834 */
[----:B------:R-:W2:Y:S01]  /*13b80*/  MUFU.EX2 R39, R39 ;  /* 0x0000002700277308 */ /* 0x000ea20000000800 */
[----:B0-----:R-:W-:Y:S01]  /*13b90*/  FADD.FTZ R47, R40, R47 ;  /* 0x0000002f282f7221 */ /* 0x001fe20000010000 */
[----:B------:R-:W-:-:S06]  /*13ba0*/  F2FP.F16.F32.PACK_AB R144, R24, R144 ;  /* 0x000000901890723e */ /* 0x000fcc00000000ff */
[----:B------:R-:W0:Y:S01]  /*13bb0*/  MUFU.EX2 R124, R124 ;  /* 0x0000007c007c7308 */ /* 0x000e220000000800 */
[----:B---3--:R-:W-:Y:S01]  /*13bc0*/  FADD.FTZ R24, R38, R7 ;  /* 0x0000000726187221 */ /* 0x008fe20000010000 */
[----:B------:R-:W-:-:S06]  /*13bd0*/  FFMA.FTZ R6, R63, UR41, -R52 ;  /* 0x000000293f067c23 */ /* 0x000fcc0008010834 */
[----:B------:R-:W3:Y:S01]  /*13be0*/  MUFU.EX2 R133, R133 ;  /* 0x0000008500857308 */ /* 0x000ee20000000800 */
[----:B-1----:R-:W-:Y:S01]  /*13bf0*/  FADD.FTZ R50, R130, R47 ;  /* 0x0000002f82327221 */ /* 0x002fe20000010000 */
[----:B------:R-:W-:-:S06]  /*13c00*/  F2FP.F16.F32.PACK_AB R140, R28, R140 ;  /* 0x0000008c1c8c723e */ /* 0x000fcc00000000ff */
[----:B------:R-:W1:Y:S01]  /*13c10*/  MUFU.EX2 R44, R44 ;  /* 0x0000002c002c7308 */ /* 0x000e620000000800 */
[----:B----4-:R-:W-:Y:S01]  /*13c20*/  FADD.FTZ R28, R139, R24 ;  /* 0x000000188b1c7221 */ /* 0x010fe20000010000 */
[----:B------:R-:W-:-:S06]  /*13c30*/  FFMA.FTZ R129, R66, UR41, -R52 ;  /* 0x0000002942817c23 */ /* 0x000fcc0008010834 */
[----:B------:R-:W4:Y:S01]  /*13c40*/  MUFU.EX2 R42, R42 ;  /* 0x0000002a002a7308 */ /* 0x000f220000000800 */
[----:B------:R-:W-:Y:S01]  /*13c50*/  F2FP.F16.F32.PACK_AB R150, R13, R150 ;  /* 0x000000960d96723e */ /* 0x000fe200000000ff */
[----:B-----5:R-:W-:-:S06]  /*13c60*/  FADD.FTZ R13, R41, R50 ;  /* 0x00000032290d7221 */ /* 0x020fcc0000010000 */
[----:B------:R-:W5:Y:S01]  /*13c70*/  MUFU.EX2 R126, R126 ;  /* 0x0000007e007e7308 */ /* 0x000f620000000800 */
[----:B--2---:R-:W-:Y:S01]  /*13c80*/  FADD.FTZ R28, R39, R28 ;  /* 0x0000001c271c7221 */ /* 0x004fe20000010000 */
[----:B------:R-:W-:-:S06]  /*13c90*/  FFMA.FTZ R43, R67, UR41, -R52 ;  /* 0x00000029432b7c23 */ /* 0x000fcc0008010834 */
[----:B------:R-:W2:Y:S01]  /*13ca0*/  MUFU.EX2 R135, R135 ;  /* 0x0000008700877308 */ /* 0x000ea20000000800 */
        /* <DEDUP_REMOVED lines=8> */
[----:B------:R-:W-:-:S07]  /*13d30*/  F2FP.F16.F32.PACK_AB R136, R32, R136 ;  /* 0x000000882088723e */ /* 0x000fce00000000ff */
[----:B------:R-:W4:Y:S01]  /*13d40*/  MUFU.EX2 R129, R129 ;  /* 0x0000008100817308 */ /* 0x000f220000000800 */
[----:B------:R-:W-:Y:S01]  /*13d50*/  FFMA.FTZ R71, R71, UR41, -R52 ;  /* 0x0000002947477c23 */ /* 0x000fe20008010834 */
[----:B-----5:R-:W-:-:S06]  /*13d60*/  FADD.FTZ R32, R126, R13 ;  /* 0x0000000d7e207221 */ /* 0x020fcc0000010000 */
[----:B------:R-:W5:Y:S01]  /*13d70*/  MUFU.EX2 R48, R48 ;  /* 0x0000003000307308 */ /* 0x000f620000000800 */
[----:B--2---:R-:W-:Y:S01]  /*13d80*/  FADD.FTZ R7, R135, R28 ;  /* 0x0000001c87077221 */ /* 0x004fe20000010000 */
[----:B------:R-:W-:-:S06]  /*13d90*/  FFMA.FTZ R125, R74, UR41, -R52 ;  /* 0x000000294a7d7c23 */ /* 0x000fcc0008010834 */
[----:B------:R-:W2:Y:S01]  /*13da0*/  MUFU.EX2 R43, R43 ;  /* 0x0000002b002b7308 */ /* 0x000ea20000000800 */
[----:B------:R-:W-:Y:S01]  /*13db0*/  F2FP.F16.F32.PACK_AB R148, R12, R148 ;  /* 0x000000940c94723e */ /* 0x000fe200000000ff */
[----:B0-----:R-:W-:-:S06]  /*13dc0*/  FADD.FTZ R13, R45, R32 ;  /* 0x000000202d0d7221 */ /* 0x001fcc0000010000 */
[----:B------:R-:W0:Y:S01]  /*13dd0*/  MUFU.EX2 R122, R122 ;  /* 0x0000007a007a7308 */ /* 0x000e220000000800 */
[----:B---3--:R-:W-:-:S07]  /*13de0*/  FADD.FTZ R28, R6, R7 ;  /* 0x00000007061c7221 */ /* 0x008fce0000010000 */
[----:B------:R-:W3:Y:S01]  /*13df0*/  MUFU.EX2 R131, R131 ;  /* 0x0000008300837308 */ /* 0x000ee20000000800 */
[----:B------:R-:W-:Y:S01]  /*13e00*/  FFMA.FTZ R75, R75, UR41, -R52 ;  /* 0x000000294b4b7c23 */ /* 0x000fe20008010834 */
[----:B-1----:R-:W-:Y:S01]  /*13e10*/  FADD.FTZ R13, R120, R13 ;  /* 0x0000000d780d7221 */ /* 0x002fe20000010000 */
[----:B----4-:R-:W-:-:S05]  /*13e20*/  FADD.FTZ R28, R129, R28 ;  /* 0x0000001c811c7221 */ /* 0x010fca0000010000 */
[----:B------:R-:W1:Y:S01]  /*13e30*/  MUFU.EX2 R12, R71 ;  /* 0x00000047000c7308 */ /* 0x000e620000000800 */
[----:B------:R-:W-:Y:S01]  /*13e40*/  FFMA.FTZ R78, R78, UR41, -R52 ;  /* 0x000000294e4e7c23 */ /* 0x000fe20008010834 */
[----:B-----5:R-:W-:Y:S01]  /*13e50*/  FADD.FTZ R13, R48, R13 ;  /* 0x0000000d300d7221 */ /* 0x020fe20000010000 */
[----:B--2---:R-:W-:-:S05]  /*13e60*/  FADD.FTZ R28, R43, R28 ;  /* 0x0000001c2b1c7221 */ /* 0x004fca0000010000 */
[----:B------:R-:W2:Y:S01]  /*13e70*/  MUFU.EX2 R125, R125 ;  /* 0x0000007d007d7308 */ /* 0x000ea20000000800 */
[----:B------:R-:W-:Y:S01]  /*13e80*/  FFMA.FTZ R79, R79, UR41, -R52 ;  /* 0x000000294f4f7c23 */ /* 0x000fe20008010834 */
[----:B0-----:R-:W-:Y:S01]  /*13e90*/  FADD.FTZ R32, R122, R13 ;  /* 0x0000000d7a207221 */ /* 0x001fe20000010000 */
[----:B---3--:R-:W-:-:S05]  /*13ea0*/  FADD.FTZ R13, R131, R28 ;  /* 0x0000001c830d7221 */ /* 0x008fca0000010000 */
        /* <DEDUP_REMOVED lines=18> */
[----:B------:R-:W0:Y:S08]  /*13fd0*/  MUFU.EX2 R49, R85 ;  /* 0x0000005500317308 */ /* 0x000e300000000800 */
[----:B------:R-:W3:Y:S01]  /*13fe0*/  MUFU.EX2 R52, R52 ;  /* 0x0000003400347308 */ /* 0x000ee20000000800 */
[----:B-1----:R-:W-:Y:S01]  /*13ff0*/  FADD.FTZ R26, R83, R26 ;  /* 0x0000001a531a7221 */ /* 0x002fe20000010000 */
[----:B------:R-:W-:-:S03]  /*14000*/  FMUL.FTZ R88, R88, R21 ;  /* 0x0000001558587220 */ /* 0x000fc60000410000 */
        /* <DEDUP_REMOVED lines=37> */
[----:B---3--:R-:W-:Y:S01]  /*14260*/  FADD.FTZ R6, R52, R26 ;  /* 0x0000001a34067221 */ /* 0x008fe20000010000 */
        /* <DEDUP_REMOVED lines=28> */
.L_x_11742:
[----:B------:R-:W-:Y:S05]  /*14430*/  WARPSYNC.ALL ;  /* 0x0000000000007948 */ /* 0x000fea0003800000 */
[----:B------:R-:W-:Y:S06]  /*14440*/  BAR.ARV 0x8, 0x1a0 ;  /* 0x0206800000007b1d */ /* 0x000fec0000002000 */
[----:B------:R-:W-:Y:S05]  /*14450*/  @!P0 BRA `(.L_x_11761) ;  /* 0x0000000000048947 */ /* 0x000fea0003800000 */
[----:B------:R-:W-:Y:S01]  /*14460*/  BPT.TRAP 0x1 ;  /* 0x000000040000795c */ /* 0x000fe20000300000 */
.L_x_11761:
[----:B------:R-:W-:Y:S01]  /*14470*/  IMAD R11, R16, 0x8, R2 ;  /* 0x00000008100b7824 */ /* 0x000fe200078e0202 */
[----:B------:R-:W-:-:S04]  /*14480*/  SHF.L.U32 R4, R19, 0x1f, RZ ;  /* 0x0000001f13047819 */ /* 0x000fc800000006ff */
[----:B------:R0:W1:Y:S01]  /*14490*/  SYNCS.PHASECHK.TRANS64.TRYWAIT P2, [R11+URZ+0x16850], R4 ;  /* 0x016850040b0075a7 */ /* 0x000062000804017f */
[----:B------:R-:W-:Y:S05]  /*144a0*/  @!P0 BRA `(.L_x_11762) ;  /* 0x0000000000048947 */ /* 0x000fea0003800000 */
[----:B------:R-:W-:Y:S01]  /*144b0*/  BPT.TRAP 0x1 ;  /* 0x000000040000795c */ /* 0x000fe20000300000 */
.L_x_11762:
[----:B------:R-:W-:-:S05]  /*144c0*/  VIADD R2, R2, 0x400 ;  /* 0x0000040002027836 */ /* 0x000fca0000000000 */
[----:B------:R-:W-:-:S04]  /*144d0*/  SHF.R.U32.HI R2, RZ, 0x4, R2 ;  /* 0x00000004ff027819 */ /* 0x000fc80000011602 */
[----:B------:R-:W-:Y:S01]  /*144e0*/  LOP3.LUT R5, R2, 0x3fff, RZ, 0xc0, !PT ;  /* 0x00003fff02057812 */ /* 0x000fe200078ec0ff */
[----:B-1----:R-:W-:Y:S06]  /*144f0*/  @P2 BRA `(.L_x_11763) ;  /* 0x0000000000082947 */ /* 0x002fec0003800000 */
[----:B------:R-:W1:Y:S02]  /*14500*/  SYNCS.PHASECHK.TRANS64.TRYWAIT P0, [R11+URZ+0x16850], R4 ;  /* 0x016850040b0075a7 */ /* 0x000e64000800017f */
[----:B-1----:R-:W-:Y:S05]  /*14510*/  @!P0 BRA `(.L_x_11764) ;  /* 0x0000008400988947 */ /* 0x002fea0003800000 */
.L_x_11763:
[----:B01----:R-:W-:Y:S01]  /*14520*/  IMAD R4, R16, 0x400, R5 ;  /* 0x0000040010047824 */ /* 0x003fe200078e0205 */
[----:B------:R-:W2:Y:S01]  /*14530*/  LDL.LU R13, [R1+0x38] ;  /* 0x00003800010d7983 */ /* 0x000ea20000300800 */
[----:B------:R-:W-:Y:S01]  /*14540*/  IMAD.MOV.U32 R5, RZ, RZ, 0x40000040 ;  /* 0x40000040ff057424 */ /* 0x000fe200078e00ff */
[----:B------:R-:W-:Y:S05]  /*14550*/  WARPSYNC.ALL ;  /* 0x0000000000007948 */ /* 0x000fea0003800000 */
[C---:B------:R-:W-:Y:S01]  /*14560*/  R2UR UR6, R4.reuse ;  /* 0x00000000040672ca */ /* 0x040fe200000e0000 */
[----:B------:R-:W-:Y:S01]  /*14570*/  WARPGROUP.ARRIVE ;  /* 0x00000000000079c5 */ /* 0x000fe20000000000 */
[----:B------:R-:W-:Y:S01]  /*14580*/  R2UR UR7, R5 ;  /* 0x00000000050772ca */ /* 0x000fe200000e0000 */
[----:B------:R-:W-:Y:S01]  /*14590*/  VIADD R8, R4, 0x80 ;  /* 0x0000008004087836 */ /* 0x000fe20000000000 */
[----:B------:R-:W0:Y:S01]  /*145a0*/  SHFL.BFLY PT, R2, R7, 0x2, 0x1f ;  /* 0x0c401f0007027f89 */ /* 0x000e2200000e0000 */
[----:B------:R-:W-:Y:S01]  /*145b0*/  IMAD.MOV.U32 R9, RZ, RZ, 0x40000040 ;  /* 0x40000040ff097424 */ /* 0x000fe200078e00ff */
[----:B------:R-:W-:Y:S01]  /*145c0*/  CS2R R14, SRZ ;  /* 0x00000000000e7805 */ /* 0x000fe2000001ff00 */
[----:B------:R-:W-:-:S02]  /*145d0*/  IMAD.MOV.U32 R5, RZ, RZ, 0x40000040 ;  /* 0x40000040ff057424 */ /* 0x000fc400078e00ff */
[----:B------:R-:W-:Y:S02]  /*145e0*/  VIADD R16, R16, 0x1 ;  /* 0x0000000110107836 */ /* 0x000fe40000000000 */
[----:B------:R-:W-:Y:S02]  /*145f0*/  IMAD.U32 R20, RZ, RZ, UR41 ;  /* 0x00000029ff147e24 */ /* 0x000fe4000f8e00ff */
[----:B------:R-:W-:Y:S01]  /*14600*/  IMAD.MOV.U32 R28, RZ, RZ, -0x800000 ;  /* 0xff800000ff1c7424 */ /* 0x000fe200078e00ff */
[----:B------:R-:W-:Y:S01]  /*14610*/  ISETP.NE.AND P2, PT, R16, 0x2, PT ;  /* 0x000000021000780c */ /* 0x000fe20003f45270 */
[----:B------:R-:W-:Y:S01]  /*14620*/  HGMMA.64x64x16.F32 R88, R148, gdesc[UR4].tnspB, R88, gsb0 ;  /* 0x40e0000494587df0 */ /* 0x000fe20008000858 */
[----:B------:R-:W-:Y:S01]  /*14630*/  R2UR UR6, R8 ;  /* 0x00000000080672ca */ /* 0x000fe200000e0000 */
[----:B------:R-:W-:Y:S01]  /*14640*/  VIADD R8, R4, 0x100 ;  /* 0x0000010004087836 */ /* 0x000fe20000000000 */
[----:B------:R-:W-:Y:S01]  /*14650*/  R2UR UR7, R9 ;  /* 0x00000000090772ca */ /* 0x000fe200000e0000 */
[----:B------:R-:W-:Y:S01]  /*14660*/  IMAD.MOV.U32 R9, RZ, RZ, 0x40000040 ;  /* 0x40000040ff097424 */ /* 0x000fe200078e00ff */
[----:B------:R-:W-:Y:S01]  /*14670*/  SEL R16, R16, RZ, P2 ;  /* 0x000000ff10107207 */ /* 0x000fe20001000000 */
[----:B------:R-:W-:-:S02]  /*14680*/  IMAD.MOV.U32 R21, RZ, RZ, -0x800000 ;  /* 0xff800000ff157424 */ /* 0x000fc400078e00ff */
[----:B0-----:R-:W-:Y:S01]  /*14690*/  FADD.FTZ R2, R2, R7 ;  /* 0x0000000702027221 */ /* 0x001fe20000010000 */
        /* <DEDUP_REMOVED lines=20> */
[----:B------:R-:W-:Y:S02]  /*147e0*/  IMAD.MOV.U32 R9, RZ, RZ, 0x40000040 ;  /* 0x40000040ff097424 */ /* 0x000fe400078e00ff */
[----:B--2---:R-:W-:-:S05]  /*147f0*/  VIADD R13, R13, 0x1 ;  /* 0x000000010d0d7836 */ /* 0x004fca0000000000 */
[----:B------:R-:W-:Y:S01]  /*14800*/  STL [R1+0x38], R13 ;  /* 0x0000380d01007387 */ /* 0x000fe20000100800 */
[----:B------:R-:W-:Y:S02]  /*14810*/  WARPGROUP.DEPBAR.LE gsb0, 0x0 ;  /* 0x00008000000079c5 */ /* 0x000fe40000010000 */
[----:B------:R-:W-:-:S06]  /*14820*/  WARPGROUP.ARRIVE ;  /* 0x00000000000079c5 */ /* 0x000fcc0000000000 */
        /* <DEDUP_REMOVED lines=9> */
[----:B------:R-:W-:Y:S01]  /*148c0*/  R2UR UR6, R8 ;  /* 0x00000000080672ca */ /* 0x000fe200000e0000 */
[----:B------:R-:W-:Y:S01]  /*148d0*/  @!P1 VIADD R8, R11, 0x16860 ;  /* 0x000168600b089836 */ /* 0x000fe20000000000 */
[----:B------:R-:W-:Y:S02]  /*148e0*/  R2UR UR7, R9 ;  /* 0x00000000090772ca */ /* 0x000fe400000e0000 */
[----:B------:R-:W0:Y:S02]  /*148f0*/  SHFL.BFLY PT, R9, R6, 0x2, 0x1f ;  /* 0x0c401f0006097f89 */ /* 0x000e2400000e0000 */
[----:B------:R-:W-:Y:S01]  /*14900*/  @!P1 PRMT R8, RZ, 0x654, R8 ;  /* 0x00000654ff089816 */ /* 0x000fe20000000008 */
[----:B0-----:R-:W-:Y:S01]  /*14910*/  FADD.FTZ R9, R9, R6 ;  /* 0x0000000609097221 */ /* 0x001fe20000010000 */
[----:B------:R-:W-:Y:S02]  /*14920*/  WARPGROUP.DEPBAR.LE gsb0, 0x0 ;  /* 0x00008000000079c5 */ /* 0x000fe40000010000 */
[----:B------:R-:W-:-:S06]  /*14930*/  WARPGROUP.ARRIVE ;  /* 0x00000000000079c5 */ /* 0x000fcc0000000000 */
[----:B------:R-:W-:Y:S01]  /*14940*/  HGMMA.64x64x16.F32 R88, R124, gdesc[UR4].tnspB, R88, gsb0 ;  /* 0x40e000047c587df0 */ /* 0x000fe20008000858 */
[----:B------:R-:W-:Y:S02]  /*14950*/  R2UR UR6, R4 ;  /* 0x00000000040672ca */ /* 0x000fe400000e0000 */
[----:B------:R-:W-:Y:S01]  /*14960*/  R2UR UR7, R5 ;  /* 0x00000000050772ca */ /* 0x000fe200000e0000 */
[----:B------:R-:W0:Y:S04]  /*14970*/  SHFL.BFLY PT, R4, R9, 0x1, 0x1f ;  /* 0x0c201f0009047f89 */ /* 0x000e2800000e0000 */
[----:B------:R-:W1:Y:S01]  /*14980*/  SHFL.BFLY PT, R5, R2, 0x1, 0x1f ;  /* 0x0c201f0002057f89 */ /* 0x000e6200000e0000 */
[----:B0-----:R-:W-:Y:S01]  /*14990*/  FADD.FTZ R12, R9, R4 ;  /* 0x00000004090c7221 */ /* 0x001fe20000010000 */
[----:B-1----:R-:W-:-:S04]  /*149a0*/  FADD.FTZ R10, R2, R5 ;  /* 0x00000005020a7221 */ /* 0x002fc80000010000 */
[----:B------:R-:W-:Y:S02]  /*149b0*/  FSETP.NE.FTZ.AND P3, PT, R12, RZ, PT ;  /* 0x000000ff0c00720b */ /* 0x000fe40003f75000 */
[----:B------:R-:W-:Y:S02]  /*149c0*/  SEL R2, RZ, 0x1, P2 ;  /* 0x00000001ff027807 */ /* 0x000fe40001000000 */
[----:B------:R-:W-:Y:S02]  /*149d0*/  FSETP.NE.FTZ.AND P0, PT, R10, RZ, PT ;  /* 0x000000ff0a00720b */ /* 0x000fe40003f15000 */
[----:B------:R-:W-:Y:S01]  /*149e0*/  LOP3.LUT R19, R19, R2, RZ, 0x3c, !PT ;  /* 0x0000000213137212 */ /* 0x000fe200078e3cff */
[----:B------:R-:W-:-:S06]  /*149f0*/  IMAD.U32 R2, RZ, RZ, UR41 ;  /* 0x00000029ff027e24 */ /* 0x000fcc000f8e00ff */
        /* <DEDUP_REMOVED lines=13> */
[----:B------:R-:W-:Y:S03]  /*14ad0*/  HGMMA.64x64x16.F32 R88, R120, gdesc[UR4].tnspB, R88, gsb0 ;  /* 0x40e0000478587df0 */ /* 0x000fe60008000858 */
        /* <DEDUP_REMOVED lines=33> */
[----:B-1----:R-:W-:-:S07]  /*14cf0*/  FMUL.FTZ R15, R119, R15 ;  /* 0x0000000f770f7220 */ /* 0x002fce0000410000 */
.L_x_11646:
[----:B------:R-:W-:Y:S05]  /*14d00*/  WARPSYNC.ALL ;  /* 0x0000000000007948 */ /* 0x000fea0003800000 */
[----:B------:R-:W0:Y:S08]  /*14d10*/  S2UR UR5, SR_CgaCtaId ;  /* 0x00000000000579c3 */ /* 0x000e300000008800 */
[----:B------:R-:W-:Y:S06]  /*14d20*/  BAR.SYNC.DEFER_BLOCKING 0x5, 0x1a0 ;  /* 0x0146800000007b1d */ /* 0x000fec0000010000 */
[----:B------:R-:W-:Y:S01]  /*14d30*/  UMOV UR4, 0x400 ;  /* 0x0000040000047882 */ /* 0x000fe20000000000 */
[----:B------:R-:W-:Y:S01]  /*14d40*/  BSSY B0, `(.L_x_11765) ;  /* 0x00001a0000007945 */ /* 0x000fe20003800000 */
[----:B------:R-:W1:Y:S01]  /*14d50*/  S2R R4, SR_TID.X ;  /* 0x0000000000047919 */ /* 0x000e620000002100 */
[----:B0-----:R-:W-:-:S06]  /*14d60*/  ULEA UR4, UR5, UR4, 0x18 ;  /* 0x0000000405047291 */ /* 0x001fcc000f8ec03f */
[----:B------:R-:W-:-:S05]  /*14d70*/  IMAD.U32 R2, RZ, RZ, UR4 ;  /* 0x00000004ff027e24 */ /* 0x000fca000f8e00ff */
[----:B------:R-:W0:Y:S01]  /*14d80*/  LDS.128 R8, [R2+0x168d0] ;  /* 0x0168d00002087984 */ /* 0x000e220000000c00 */
[----:B-1----:R-:W-:-:S05]  /*14d90*/  VIADD R39, R4, 0xffffff80 ;  /* 0xffffff8004277836 */ /* 0x002fca0000000000 */
[----:B--2---:R-:W-:-:S04]  /*14da0*/  SHF.R.S32.HI R34, RZ, 0x1f, R39 ;  /* 0x0000001fff227819 */ /* 0x004fc80000011427 */
[----:B------:R-:W-:-:S04]  /*14db0*/  LEA.HI R20, R34, R39, RZ, 0x3 ;  /* 0x0000002722147211 */ /* 0x000fc800078f18ff */
[----:B------:R-:W-:Y:S02]  /*14dc0*/  LOP3.LUT R0, R20, 0x1ffffff8, RZ, 0xc0, !PT ;  /* 0x1ffffff814007812 */ /* 0x000fe400078ec0ff */
[----:B------:R-:W-:-:S03]  /*14dd0*/  SHF.R.S32.HI R20, RZ, 0x3, R20 ;  /* 0x00000003ff147819 */ /* 0x000fc60000011414 */
[----:B------:R-:W-:-:S04]  /*14de0*/  IMAD.IADD R0, R39, 0x1, -R0 ;  /* 0x0000000127007824 */ /* 0x000fc800078e0a00 */
[----:B------:R-:W-:Y:S01]  /*14df0*/  IMAD.SHL.U32 R0, R0, 0x8, RZ ;  /* 0x0000000800007824 */ /* 0x000fe200078e00ff */
[----:B0-----:R0:W-:Y:S04]  /*14e00*/  STL.64 [R1], R8 ;  /* 0x0000000801007387 */ /* 0x0011e80000100a00 */
[----:B------:R0:W-:Y:S01]  /*14e10*/  STL.64 [R1+0x8], R10 ;  /* 0x0000080a01007387 */ /* 0x0001e20000100a00 */
[----:B------:R-:W-:Y:S06]  /*14e20*/  BAR.ARV 0x4, 0x1a0 ;  /* 0x0106800000007b1d */ /* 0x000fec0000002000 */
[----:B------:R-:W-:Y:S05]  /*14e30*/  @P0 BRA `(.L_x_11766) ;  /* 0x0000001000000947 */ /* 0x000fea0003800000 */
[----:B------:R-:W2:Y:S01]  /*14e40*/  LDL R35, [R1+0x34] ;  /* 0x0000340001237983 */ /* 0x000ea20000100800 */
[----:B0-----:R-:W-:Y:S01]  /*14e50*/  VIADD R11, R4, 0xffffff80 ;  /* 0xffffff80040b7836 */ /* 0x001fe20000000000 */
[----:B------:R-:W-:Y:S01]  /*14e60*/  LEA.HI R4, R34, R39, RZ, 0x4 ;  /* 0x0000002722047211 */ /* 0x000fe200078f20ff */
[----:B------:R-:W0:Y:S03]  /*14e70*/  S2R R5, SR_SWINHI ;  /* 0x0000000000057919 */ /* 0x000e260000002f00 */
[----:B------:R-:W-:Y:S02]  /*14e80*/  SHF.R.S32.HI R9, RZ, 0x4, R4 ;  /* 0x00000004ff097819 */ /* 0x000fe40000011404 */
[----:B------:R-:W-:Y:S02]  /*14e90*/  SHF.R.S32.HI R10, RZ, 0x1f, R11 ;  /* 0x0000001fff0a7819 */ /* 0x000fe4000001140b */
[----:B------:R-:W-:-:S02]  /*14ea0*/  LOP3.LUT R8, R4, 0x3fffff0, RZ, 0xc0, !PT ;  /* 0x03fffff004087812 */ /* 0x000fc400078ec0ff */
[----:B------:R-:W-:Y:S02]  /*14eb0*/  LEA.HI R10, R10, R11, RZ, 0x5 ;  /* 0x0000000b0a0a7211 */ /* 0x000fe400078f28ff */
[----:B------:R-:W-:Y:S01]  /*14ec0*/  LEA.HI R4, R4, R9, RZ, 0x1 ;  /* 0x0000000904047211 */ /* 0x000fe200078f08ff */
[----:B------:R-:W-:Y:S01]  /*14ed0*/  IMAD.IADD R8, R39, 0x1, -R8 ;  /* 0x0000000127087824 */ /* 0x000fe200078e0a08 */
[----:B------:R-:W-:Y:S02]  /*14ee0*/  SHF.R.S32.HI R10, RZ, 0x5, R10 ;  /* 0x00000005ff0a7819 */ /* 0x000fe4000001140a */
[----:B------:R-:W-:-:S03]  /*14ef0*/  LOP3.LUT R4, R4, 0x1ffffffe, RZ, 0xc0, !PT ;  /* 0x1ffffffe04047812 */ /* 0x000fc600078ec0ff */
[----:B------:R-:W-:Y:S02]  /*14f00*/  IMAD R11, R10, 0x10, R8 ;  /* 0x000000100a0b7824 */ /* 0x000fe400078e0208 */
[----:B------:R-:W-:-:S04]  /*14f10*/  IMAD.IADD R4, R9, 0x1, -R4 ;  /* 0x0000000109047824 */ /* 0x000fc800078e0a04 */
[----:B------:R-:W-:Y:S01]  /*14f20*/  IMAD R4, R11, 0x8, R4 ;  /* 0x000000080b047824 */ /* 0x000fe200078e0204 */
[----:B------:R-:W-:Y:S02]  /*14f30*/  MOV R24, R2 ;  /* 0x0000000200187202 */ /* 0x000fe40000000f00 */
[----:B0-----:R-:W-:Y:S01]  /*14f40*/  MOV R25, R5 ;  /* 0x0000000500197202 */ /* 0x001fe20000000f00 */
[----:B------:R-:W-:-:S04]  /*14f50*/  IMAD.SHL.U32 R5, R4, 0x8, RZ ;  /* 0x0000000804057824 */ /* 0x000fc800078e00ff */
[----:B------:R-:W-:-:S03]  /*14f60*/  IMAD.WIDE R4, R5, 0x2, R24 ;  /* 0x0000000205047825 */ /* 0x000fc600078e0218 */
[C---:B-----5:R-:W-:Y:S02]  /*14f70*/  IADD3 R23, P0, R4.reuse, 0x60, RZ ;  /* 0x0000006004177810 */ /* 0x060fe40007f1e0ff */
[C---:B------:R-:W-:Y:S02]  /*14f80*/  LOP3.LUT R9, R4.reuse, 0x380, RZ, 0xc0, !PT ;  /* 0x0000038004097812 */ /* 0x040fe400078ec0ff */
[----:B------:R-:W-:Y:S02]  /*14f90*/  LOP3.LUT R8, R23, 0x380, RZ, 0xc0, !PT ;  /* 0x0000038017087812 */ /* 0x000fe400078ec0ff */
[----:B------:R-:W-:Y:S02]  /*14fa0*/  SHF.R.U64 R9, R9, 0x3, RZ ;  /* 0x0000000309097819 */ /* 0x000fe400000012ff */
[C---:B------:R-:W-:Y:S02]  /*14fb0*/  IADD3 R11, P1, R4.reuse, 0x40, RZ ;  /* 0x00000040040b7810 */ /* 0x040fe40007f3e0ff */
[----:B------:R-:W-:-:S02]  /*14fc0*/  IADD3 R13, P2, R4, 0x20, RZ ;  /* 0x00000020040d7810 */ /* 0x000fc40007f5e0ff */
[----:B------:R-:W-:Y:S02]  /*14fd0*/  SHF.R.U64 R8, R8, 0x3, RZ ;  /* 0x0000000308087819 */ /* 0x000fe400000012ff */
[----:B------:R-:W-:Y:S01]  /*14fe0*/  LOP3.LUT R4, R9, R4, RZ, 0x3c, !PT ;  /* 0x0000000409047212 */ /* 0x000fe200078e3cff */
[----:B------:R-:W-:Y:S05]  /*14ff0*/  WARPSYNC.ALL ;  /* 0x0000000000007948 */ /* 0x000fea0003800000 */
[----:B------:R-:W-:Y:S01]  /*15000*/  LOP3.LUT R8, R8, R23, RZ, 0x3c, !PT ;  /* 0x0000001708087212 */ /* 0x000fe200078e3cff */
[----:B------:R-:W-:Y:S01]  /*15010*/  ULDC.64 UR4, c[0x0][0xbd8] ;  /* 0x0002f60000047ab9 */ /* 0x000fe20000000a00 */
[----:B------:R-:W-:-:S02]  /*15020*/  LOP3.LUT R10, R11, 0x380, RZ, 0xc0, !PT ;  /* 0x000003800b0a7812 */ /* 0x000fc400078ec0ff */
[----:B------:R-:W-:Y:S01]  /*15030*/  MOV R23, R4 ;  /* 0x0000000400177202 */ /* 0x000fe20000000f00 */
[--C-:B------:R-:W-:Y:S01]  /*15040*/  IMAD.X R9, RZ, RZ, R5.reuse, P0 ;  /* 0x000000ffff097224 */ /* 0x100fe200000e0605 */
[----:B------:R-:W-:Y:S02]  /*15050*/  F2FP.F16.F32.PACK_AB R4, R89, R26 ;  /* 0x0000001a5904723e */ /* 0x000fe400000000ff */
[----:B------:R-:W2:Y:S01]  /*15060*/  LDC.64 R26, c[0x0][0xbd8] ;  /* 0x0002f600ff1a7b82 */ /* 0x000ea20000000a00 */
[----:B------:R-:W-:Y:S02]  /*15070*/  ISETP.NE.U32.AND P0, PT, RZ, UR4, PT ;  /* 0x00000004ff007c0c */ /* 0x000fe4000bf05070 */
[----:B------:R-:W-:Y:S02]  /*15080*/  SHF.R.U64 R10, R10, 0x3, RZ ;  /* 0x000000030a0a7819 */ /* 0x000fe400000012ff */
[----:B------:R-:W-:Y:S01]  /*15090*/  ISETP.NE.AND.EX P0, PT, RZ, UR5, PT, P0 ;  /* 0x00000005ff007c0c */ /* 0x000fe2000bf05300 */
[----:B------:R-:W-:Y:S01]  /*150a0*/  ULDC.64 UR4, c[0x0][0xbe0] ;  /* 0x0002f80000047ab9 */ /* 0x000fe20000000a00 */
[----:B------:R-:W-:Y:S01]  /*150b0*/  LOP3.LUT R10, R10, R11, RZ, 0x3c, !PT ;  /* 0x0000000b0a0a7212 */ /* 0x000fe200078e3cff */
[----:B------:R-:W-:Y:S01]  /*150c0*/  IMAD.X R11, RZ, RZ, R5, P1 ;  /* 0x000000ffff0b7224 */ /* 0x000fe200008e0605 */
[----:B------:R-:W-:-:S02]  /*150d0*/  LOP3.LUT R12, R13, 0x380, RZ, 0xc0, !PT ;  /* 0x000003800d0c7812 */ /* 0x000fc400078ec0ff */
[----:B------:R-:W-:Y:S02]  /*150e0*/  ISETP.NE.U32.AND P1, PT, RZ, UR4, PT ;  /* 0x00000004ff007c0c */ /* 0x000fe4000bf25070 */
[----:B------:R-:W-:Y:S02]  /*150f0*/  SHF.R.U64 R12, R12, 0x3, RZ ;  /* 0x000000030c0c7819 */ /* 0x000fe400000012ff */
[----:B------:R-:W-:Y:S02]  /*15100*/  ISETP.NE.AND.EX P1, PT, RZ, UR5, PT, P1 ;  /* 0x00000005ff007c0c */ /* 0x000fe4000bf25310 */
[----:B------:R-:W-:Y:S01]  /*15110*/  LOP3.LUT R12, R12, R13, RZ, 0x3c, !PT ;  /* 0x0000000d0c0c7212 */ /* 0x000fe200078e3cff */
[----:B------:R-:W-:Y:S01]  /*15120*/  IMAD.X R13, RZ, RZ, R5, P2 ;  /* 0x000000ffff0d7224 */ /* 0x000fe200010e0605 */
[----:B------:R-:W-:Y:S02]  /*15130*/  F2FP.F16.F32.PACK_AB R5, R91, R90 ;  /* 0x0000005a5b05723e */ /* 0x000fe400000000ff */
[----:B------:R-:W-:-:S02]  /*15140*/  F2FP.F16.F32.PACK_AB R6, R6, R3 ;  /* 0x000000030606723e */ /* 0x000fc400000000ff */
[----:B------:R-:W-:Y:S01]  /*15150*/  F2FP.F16.F32.PACK_AB R7, R7, R94 ;  /* 0x0000005e0707723e */ /* 0x000fe200000000ff */
[----:B------:R-:W-:Y:S01]  /*15160*/  BAR.SYNC.DEFER_BLOCKING 0x1, 0x180 ;  /* 0x0046000000007b1d */ /* 0x000fe20000010000 */
        /* <DEDUP_REMOVED lines=12> */
[----:B------:R-:W-:-:S03]  /*15230*/  LEA.HI R34, R34, R39, RZ, 0x7 ;  /* 0x0000002722227211 */ /* 0x000fc600078f38ff */
[----:B------:R1:W-:Y:S01]  /*15240*/  STSM.16.M88.4 [R33], R8 ;  /* 0x0000000821007844 */ /* 0x0003e20000000200 */
[----:B------:R-:W-:Y:S02]  /*15250*/  LOP3.LUT R29, R34, 0xffffff80, RZ, 0xc0, !PT ;  /* 0xffffff80221d7812 */ /* 0x000fe400078ec0ff */
[----:B0-----:R-:W-:Y:S02]  /*15260*/  F2FP.F16.F32.PACK_AB R4, R105, R104 ;  /* 0x000000686904723e */ /* 0x001fe400000000ff */
[----:B------:R-:W-:Y:S02]  /*15270*/  F2FP.F16.F32.PACK_AB R5, R107, R106 ;  /* 0x0000006a6b05723e */ /* 0x000fe400000000ff */
[----:B------:R-:W-:Y:S02]  /*15280*/  F2FP.F16.F32.PACK_AB R6, R109, R108 ;  /* 0x0000006c6d06723e */ /* 0x000fe400000000ff */
[----:B------:R-:W-:-:S05]  /*15290*/  F2FP.F16.F32.PACK_AB R7, R111, R110 ;  /* 0x0000006e6f07723e */ /* 0x000fca00000000ff */
[----:B------:R0:W-:Y:S04]  /*152a0*/  STSM.16.M88.4 [R32], R4 ;  /* 0x0000000420007844 */ /* 0x0001e80000000200 */
[----:B------:R3:W-:Y:S01]  /*152b0*/  STSM.16.M88.4 [R3], R12 ;  /* 0x0000000c03007844 */ /* 0x0007e20000000200 */
[----:B-1----:R-:W-:Y:S01]  /*152c0*/  IMAD.IADD R11, R39, 0x1, -R29 ;  /* 0x00000001270b7824 */ /* 0x002fe200078e0a1d */
[----:B------:R-:W-:Y:S01]  /*152d0*/  ULDC UR4, c[0x0][0xa88] ;  /* 0x0002a20000047ab9 */ /* 0x000fe20000000800 */
[----:B------:R-:W-:-:S03]  /*152e0*/  IMAD.MOV.U32 R23, RZ, RZ, RZ ;  /* 0x000000ffff177224 */ /* 0x000fc600078e00ff */
[----:B0-----:R-:W-:-:S04]  /*152f0*/  SHF.R.S32.HI R6, RZ, 0x1f, R11 ;  /* 0x0000001fff067819 */ /* 0x001fc8000001140b */
[----:B------:R-:W-:Y:S01]  /*15300*/  LEA.HI R4, R6, R11, RZ, 0x2 ;  /* 0x0000000b06047211 */ /* 0x000fe200078f10ff */
[----:B---3--:R-:W-:-:S03]  /*15310*/  IMAD.U32 R3, RZ, RZ, UR4 ;  /* 0x00000004ff037e24 */ /* 0x008fc6000f8e00ff */
[--C-:B------:R-:W-:Y:S02]  /*15320*/  SHF.R.S32.HI R7, RZ, 0x2, R4.reuse ;  /* 0x00000002ff077819 */ /* 0x100fe40000011404 */
[----:B------:R-:W-:Y:S01]  /*15330*/  SHF.R.S32.HI R8, RZ, 0x1f, R4 ;  /* 0x0000001fff087819 */ /* 0x000fe20000011404 */
[C---:B--2---:R-:W-:Y:S01]  /*15340*/  IMAD.WIDE R30, R35.reuse, 0x4, R26 ;  /* 0x00000004231e7825 */ /* 0x044fe200078e021a */
[----:B------:R-:W-:Y:S08]  /*15350*/  BAR.SYNC.DEFER_BLOCKING 0x1, 0x180 ;  /* 0x0046000000007b1d */ /* 0x000ff00000010000 */
[----:B------:R-:W0:Y:S01]  /*15360*/  @P1 LDC.64 R26, c[0x0][0xbe0] ;  /* 0x0002f800ff1a1b82 */ /* 0x000e220000000a00 */
[----:B------:R1:W5:Y:S01]  /*15370*/  @P0 LDG.E R23, desc[UR38][R30.64] ;  /* 0x000000261e170981 */ /* 0x000362000c1e1900 */
[----:B0-----:R-:W-:-:S05]  /*15380*/  @P1 IMAD.WIDE R4, R35, 0x4, R26 ;  /* 0x0000000423041825 */ /* 0x001fca00078e021a */
[----:B------:R1:W5:Y:S01]  /*15390*/  @P1 LDG.E R3, desc[UR38][R4.64] ;  /* 0x0000002604031981 */ /* 0x000362000c1e1900 */
[----:B------:R-:W-:Y:S02]  /*153a0*/  SHF.R.S32.HI R34, RZ, 0x7, R34 ;  /* 0x00000007ff227819 */ /* 0x000fe40000011422 */
[----:B------:R-:W-:Y:S01]  /*153b0*/  LEA.HI R8, R8, R7, RZ, 0x3 ;  /* 0x0000000708087211 */ /* 0x000fe200078f18ff */
[----:B------:R-:W-:Y:S06]  /*153c0*/  @P1 BRA `(.L_x_11767) ;  /* 0x0000000000101947 */ /* 0x000fec0003800000 */
[----:B------:R-:W-:Y:S05]  /*153d0*/  @!P0 BRA `(.L_x_11767) ;  /* 0x00000000000c8947 */ /* 0x000fea0003800000 */
[----:B-1----:R-:W2:Y:S04]  /*153e0*/  LDG.E R4, desc[UR38][R30.64] ;  /* 0x000000261e047981 */ /* 0x002ea8000c1e1900 */
[----:B-----5:R-:W2:Y:S02]  /*153f0*/  LDG.E R3, desc[UR38][R30.64+0x4] ;  /* 0x000004261e037981 */ /* 0x020ea4000c1e1900 */
[----:B--2---:R-:W-:-:S07]  /*15400*/  IMAD.IADD R3, R3, 0x1, -R4 ;  /* 0x0000000103037824 */ /* 0x004fce00078e0a04 */
.L_x_11767:
[----:B------:R-:W2:Y:S01]  /*15410*/  LDL.LU R40, [R1+0x30] ;  /* 0x0000300001287983 */ /* 0x000ea20000300800 */
[----:B------:R-:W-:Y:S01]  /*15420*/  LOP3.LUT R8, R8, 0xfffffff8, RZ, 0xc0, !PT ;  /* 0xfffffff808087812 */ /* 0x000fe200078ec0ff */
[----:B-1----:R-:W-:Y:S01]  /*15430*/  IMAD.HI R5, R34, 0x55555556, RZ ;  /* 0x5555555622057827 */ /* 0x002fe200078e02ff */
[----:B------:R-:W-:Y:S01]  /*15440*/  LEA.HI R6, R6, R11, RZ, 0x5 ;  /* 0x0000000b06067211 */ /* 0x000fe200078f28ff */
[----:B------:R-:W3:Y:S01]  /*15450*/  LDL.LU R39, [R1+0x3c] ;  /* 0x00003c0001277983 */ /* 0x000ee20000300800 */
[----:B------:R-:W-:Y:S01]  /*15460*/  ULDC.64 UR4, c[0x0][0xb70] ;  /* 0x0002dc0000047ab9 */ /* 0x000fe20000000a00 */
[----:B------:R-:W-:Y:S01]  /*15470*/  IMAD.IADD R13, R7, 0x1, -R8 ;  /* 0x00000001070d7824 */ /* 0x000fe200078e0a08 */
[----:B------:R-:W-:Y:S01]  /*15480*/  SHF.R.S32.HI R6, RZ, 0x5, R6 ;  /* 0x00000005ff067819 */ /* 0x000fe20000011406 */
[--C-:B-----5:R-:W-:Y:S01]  /*15490*/  IMAD.MOV.U32 R30, RZ, RZ, R23.reuse ;  /* 0x000000ffff1e7224 */ /* 0x120fe200078e0017 */
[----:B------:R-:W-:Y:S02]  /*154a0*/  SHF.R.S32.HI R31, RZ, 0x1f, R23 ;  /* 0x0000001fff1f7819 */ /* 0x000fe40000011417 */
[----:B------:R-:W-:Y:S01]  /*154b0*/  LEA.HI R9, R5, R5, RZ, 0x1 ;  /* 0x0000000505097211 */ /* 0x000fe200078f08ff */
[----:B------:R-:W-:Y:S01]  /*154c0*/  IMAD R8, R6, 0x10, R13 ;  /* 0x0000001006087824 */ /* 0x000fe200078e020d */
[----:B------:R-:W-:-:S02]  /*154d0*/  SHF.R.S32.HI R6, RZ, 0x1f, R35 ;  /* 0x0000001fff067819 */ /* 0x000fc40000011423 */
[----:B------:R-:W-:Y:S01]  /*154e0*/  SEL R37, R35, RZ, !P0 ;  /* 0x000000ff23257207 */ /* 0x000fe20004000000 */
[----:B------:R-:W-:Y:S01]  /*154f0*/  IMAD R9, R9, -0x3, R34 ;  /* 0xfffffffd09097824 */ /* 0x000fe200078e0222 */
[----:B------:R-:W-:Y:S02]  /*15500*/  SEL R38, R6, RZ, !P0 ;  /* 0x000000ff06267207 */ /* 0x000fe40004000000 */
[----:B------:R-:W-:Y:S01]  /*15510*/  LOP3.LUT P0, RZ, R11, 0x3, RZ, 0xc0, !PT ;  /* 0x000000030bff7812 */ /* 0x000fe2000780c0ff */
[----:B------:R-:W-:Y:S01]  /*15520*/  IMAD R8, R9, 0x40, R8 ;  /* 0x0000004009087824 */ /* 0x000fe200078e0208 */
        /* <DEDUP_REMOVED lines=10> */
[----:B------:R-:W-:Y:S02]  /*155d0*/  IMAD.IADD R5, R5, 0x1, R7 ;  /* 0x0000000105057824 */ /* 0x000fe400078e0207 */
[----:B------:R-:W-:Y:S02]  /*155e0*/  IMAD R6, R38, UR4, RZ ;  /* 0x0000000426067c24 */ /* 0x000fe4000f8e02ff */
[----:B------:R-:W-:-:S04]  /*155f0*/  IMAD.WIDE.U32 R4, R37, UR4, R4 ;  /* 0x0000000425047c25 */ /* 0x000fc8000f8e0004 */
[----:B------:R-:W-:Y:S01]  /*15600*/  IMAD R8, R37, UR5, R6 ;  /* 0x0000000525087c24 */ /* 0x000fe2000f8e0206 */
[----:B------:R-:W-:Y:S01]  /*15610*/  IADD3 R6, P1, R10, R4, RZ ;  /* 0x000000040a067210 */ /* 0x000fe20007f3e0ff */
[----:B------:R-:W-:Y:S01]  /*15620*/  IMAD R7, R20, 0x40, R0 ;  /* 0x0000004014077824 */ /* 0x000fe200078e0200 */
[----:B------:R-:W-:Y:S01]  /*15630*/  ULDC.64 UR4, c[0x0][0xb40] ;  /* 0x0002d00000047ab9 */ /* 0x000fe20000000a00 */
[----:B------:R-:W-:Y:S01]  /*15640*/  VIADD R4, R10, 0x8 ;  /* 0x000000080a047836 */ /* 0x000fe20000000000 */
[----:B------:R-:W-:Y:S01]  /*15650*/  IADD3.X R9, R9, R5, R8, P1, !PT ;  /* 0x0000000509097210 */ /* 0x000fe20000ffe408 */
[----:B------:R-:W-:Y:S01]  /*15660*/  IMAD.WIDE R24, R7, 0x2, R24 ;  /* 0x0000000207187825 */ /* 0x000fe200078e0218 */
[----:B------:R-:W-:Y:S02]  /*15670*/  LEA R34, P2, R6, UR4, 0x2 ;  /* 0x0000000406227c11 */ /* 0x000fe4000f8410ff */
[----:B------:R-:W-:Y:S02]  /*15680*/  ISETP.GE.OR P1, PT, R10, R3, P0 ;  /* 0x000000030a00720c */ /* 0x000fe40000726670 */
[----:B------:R-:W-:Y:S01]  /*15690*/  LEA.HI.X R35, R6, UR5, R9, 0x2, P2 ;  /* 0x0000000506237c11 */ /* 0x000fe200090f1409 */
[----:B------:R-:W-:Y:S01]  /*156a0*/  ULDC.64 UR4, c[0x0][0xaa0] ;  /* 0x0002a80000047ab9 */ /* 0x000fe20000000a00 */
[----:B------:R-:W-:-:S02]  /*156b0*/  IADD3 R15, P2, R24, 0x1800, RZ ;  /* 0x00001800180f7810 */ /* 0x000fc40007f5e0ff */
[C---:B------:R-:W-:Y:S02]  /*156c0*/  IADD3 R11, P3, R24.reuse, 0x3000, RZ ;  /* 0x00003000180b7810 */ /* 0x040fe40007f7e0ff */
[C---:B------:R-:W-:Y:S01]  /*156d0*/  IADD3 R7, P4, R24.reuse, 0x4800, RZ ;  /* 0x0000480018077810 */ /* 0x040fe20007f9e0ff */
[--C-:B------:R-:W-:Y:S01]  /*156e0*/  IMAD.X R9, RZ, RZ, R25.reuse, P2 ;  /* 0x000000ffff097224 */ /* 0x100fe200010e0619 */
[----:B------:R-:W-:Y:S01]  /*156f0*/  LOP3.LUT R5, R24, 0x380, RZ, 0xc0, !PT ;  /* 0x0000038018057812 */ /* 0x000fe200078ec0ff */
[--C-:B------:R-:W-:Y:S01]  /*15700*/  IMAD.X R13, RZ, RZ, R25.reuse, P3 ;  /* 0x000000ffff0d7224 */ /* 0x100fe200018e0619 */
[----:B------:R-:W-:Y:S01]  /*15710*/  ISETP.GE.OR P0, PT, R4, R3, P0 ;  /* 0x000000030400720c */ /* 0x000fe20000706670 */
[----:B------:R-:W-:Y:S01]  /*15720*/  IMAD.X R27, RZ, RZ, R25, P4 ;  /* 0x000000ffff1b7224 */ /* 0x000fe200020e0619 */
[----:B------:R-:W-:Y:S01]  /*15730*/  LOP3.LUT R8, R15, 0x380, RZ, 0xc0, !PT ;  /* 0x000003800f087812 */ /* 0x000fe200078ec0ff */
[----:B------:R-:W-:Y:S01]  /*15740*/  @!P1 STG.E desc[UR38][R34.64], R28 ;  /* 0x0000001c22009986 */ /* 0x000fe2000c101926 */
[----:B------:R-:W-:-:S02]  /*15750*/  LOP3.LUT R10, R11, 0x380, RZ, 0xc0, !PT ;  /* 0x000003800b0a7812 */ /* 0x000fc400078ec0ff */
[----:B------:R-:W-:Y:S02]  /*15760*/  LOP3.LUT R6, R7, 0x380, RZ, 0xc0, !PT ;  /* 0x0000038007067812 */ /* 0x000fe400078ec0ff */
[----:B------:R-:W-:Y:S02]  /*15770*/  SHF.R.U64 R5, R5, 0x3, RZ ;  /* 0x0000000305057819 */ /* 0x000fe400000012ff */
[----:B------:R-:W-:Y:S02]  /*15780*/  SHF.R.U64 R8, R8, 0x3, RZ ;  /* 0x0000000308087819 */ /* 0x000fe400000012ff */
[----:B------:R-:W-:Y:S01]  /*15790*/  SHF.R.U64 R10, R10, 0x3, RZ ;  /* 0x000000030a0a7819 */ /* 0x000fe200000012ff */
[----:B------:R0:W-:Y:S01]  /*157a0*/  @!P0 STG.E desc[UR38][R34.64+0x20], R21 ;  /* 0x0000201522008986 */ /* 0x0001e2000c101926 */
[----:B------:R-:W-:Y:S02]  /*157b0*/  SHF.R.U64 R6, R6, 0x3, RZ ;  /* 0x0000000306067819 */ /* 0x000fe400000012ff */
[----:B------:R-:W-:Y:S01]  /*157c0*/  LOP3.LUT R4, R5, R24, RZ, 0x3c, !PT ;  /* 0x0000001805047212 */ /* 0x000fe200078e3cff */
[----:B------:R-:W-:Y:S01]  /*157d0*/  IMAD.MOV.U32 R5, RZ, RZ, R25 ;  /* 0x000000ffff057224 */ /* 0x000fe200078e0019 */
[----:B------:R-:W-:-:S02]  /*157e0*/  LOP3.LUT R8, R8, R15, RZ, 0x3c, !PT ;  /* 0x0000000f08087212 */ /* 0x000fc400078e3cff */
[----:B------:R-:W-:Y:S02]  /*157f0*/  LOP3.LUT R12, R10, R11, RZ, 0x3c, !PT ;  /* 0x0000000b0a0c7212 */ /* 0x000fe400078e3cff */
[----:B------:R-:W-:Y:S02]  /*15800*/  LOP3.LUT R26, R6, R7, RZ, 0x3c, !PT ;  /* 0x00000007061a7212 */ /* 0x000fe400078e3cff */
[----:B------:R-:W5:Y:S01]  /*15810*/  LD.E.128 R4, desc[UR38][R4.64] ;  /* 0x0000002604047980 */ /* 0x000f62000c101d00 */
[----:B------:R-:W-:-:S03]  /*15820*/  IMAD R36, R31, UR4, RZ ;  /* 0x000000041f247c24 */ /* 0x000fc6000f8e02ff */
[----:B------:R-:W5:Y:S01]  /*15830*/  LD.E.128 R8, desc[UR38][R8.64] ;  /* 0x0000002608087980 */ /* 0x000f62000c101d00 */
[----:B------:R-:W-:Y:S01]  /*15840*/  IMAD.WIDE.U32 R30, R23, UR4, R32 ;  /* 0x00000004171e7c25 */ /* 0x000fe2000f8e0020 */
[----:B------:R-:W-:Y:S02]  /*15850*/  ULDC UR4, c[0x0][0xa8c] ;  /* 0x0002a30000047ab9 */ /* 0x000fe40000000800 */
[----:B------:R-:W5:Y:S04]  /*15860*/  LD.E.128 R12, desc[UR38][R12.64] ;  /* 0x000000260c0c7980 */ /* 0x000f68000c101d00 */
[----:B------:R-:W5:Y:S01]  /*15870*/  LD.E.128 R24, desc[UR38][R26.64] ;  /* 0x000000261a187980 */ /* 0x000f62000c101d00 */
[----:B------:R-:W-:Y:S01]  /*15880*/  ISETP.GE.AND P0, PT, R0, UR4, PT ;  /* 0x0000000400007c0c */ /* 0x000fe2000bf06270 */
[----:B------:R-:W-:Y:S01]  /*15890*/  IMAD R32, R39, -0xc0, R3 ;  /* 0xffffff4027207824 */ /* 0x000fe200078e0203 */
[----:B------:R-:W-:Y:S01]  /*158a0*/  @!PT LDS RZ, [RZ] ;  /* 0x00000000fffff984 */ /* 0x000fe20000000800 */
[----:B------:R-:W-:Y:S01]  /*158b0*/  @!PT LDS RZ, [RZ] ;  /* 0x00000000fffff984 */ /* 0x000fe20000000800 */
[----:B------:R-:W-:Y:S01]  /*158c0*/  @!PT LDS RZ, [RZ] ;  /* 0x00000000fffff984 */ /* 0x000fe20000000800 */
[----:B------:R-:W-:Y:S01]  /*158d0*/  @!PT LDS RZ, [RZ] ;  /* 0x00000000fffff984 */ /* 0x000fe20000000800 */
[----:B------:R1:W-:Y:S06]  /*158e0*/  MEMBAR.ALL.CTA ;  /* 0x0000000000007992 */ /* 0x0003ec0000008000 */
[----:B-1----:R-:W1:Y:S01]  /*158f0*/  FENCE.VIEW.ASYNC.S ;  /* 0x00000000000073c6 */ /* 0x002e620000000000 */
[----:B------:R-:W-:Y:S01]  /*15900*/  IMAD R23, R23, UR5, R36 ;  /* 0x0000000517177c24 */ /* 0x000fe2000f8e0224 */
[----:B------:R-:W-:Y:S01]  /*15910*/  ULDC.64 UR4, c[0x0][0xae0] ;  /* 0x0002b80000047ab9 */ /* 0x000fe20000000a00 */
[----:B------:R-:W-:-:S02]  /*15920*/  VIADD R0, R20, 0x30 ;  /* 0x0000003014007836 */ /* 0x000fc40000000000 */
[C---:B------:R-:W-:Y:S02]  /*15930*/  VIADD R3, R20.reuse, 0x60 ;  /* 0x0000006014037836 */ /* 0x040fe40000000000 */
[----:B0-----:R-:W-:Y:S01]  /*15940*/  VIADD R21, R20, 0x90 ;  /* 0x0000009014157836 */ /* 0x001fe20000000000 */
[-C--:B------:R-:W-:Y:S01]  /*15950*/  ISETP.GE.OR P3, PT, R0, R32.reuse, P0 ;  /* 0x000000200000720c */ /* 0x080fe20000766670 */
[----:B------:R-:W-:Y:S01]  /*15960*/  IMAD.IADD R31, R31, 0x1, R23 ;  /* 0x000000011f1f7824 */ /* 0x000fe200078e0217 */
[-C--:B------:R-:W-:Y:S01]  /*15970*/  ISETP.GE.OR P1, PT, R3, R32.reuse, P0 ;  /* 0x000000200300720c */ /* 0x080fe20000726670 */
[----:B------:R-:W-:Y:S01]  /*15980*/  IMAD R23, R29, UR4, RZ ;  /* 0x000000041d177c24 */ /* 0x000fe2000f8e02ff */
[-C--:B------:R-:W-:Y:S01]  /*15990*/  ISETP.GE.OR P2, PT, R21, R32.reuse, P0 ;  /* 0x000000201500720c */ /* 0x080fe20000746670 */
[----:B------:R-:W-:Y:S01]  /*159a0*/  IMAD.WIDE.U32 R28, R40, UR4, R30 ;  /* 0x00000004281c7c25 */ /* 0x000fe2000f8e001e */
[----:B------:R-:W-:Y:S02]  /*159b0*/  ISETP.GE.OR P0, PT, R20, R32, P0 ;  /* 0x000000201400720c */ /* 0x000fe40000706670 */
[----:B------:R-:W-:Y:S01]  /*159c0*/  SHF.R.S32.HI R21, RZ, 0x1f, R20 ;  /* 0x0000001fff157819 */ /* 0x000fe20000011414 */
[----:B------:R-:W-:Y:S01]  /*159d0*/  IMAD R23, R40, UR5, R23 ;  /* 0x0000000528177c24 */ /* 0x000fe2000f8e0217 */
[----:B------:R-:W-:Y:S01]  /*159e0*/  ULDC.64 UR4, c[0x0][0xae8] ;  /* 0x0002ba0000047ab9 */ /* 0x000fe20000000a00 */
[----:B------:R-:W-:-:S02]  /*159f0*/  VIADD R0, R2, 0x16820 ;  /* 0x0001682002007836 */ /* 0x000fc40000000000 */
[----:B------:R-:W-:Y:S02]  /*15a00*/  IMAD.IADD R29, R29, 0x1, R23 ;  /* 0x000000011d1d7824 */ /* 0x000fe400078e0217 */
[----:B------:R-:W-:Y:S01]  /*15a10*/  IMAD R3, R38, UR4, RZ ;  /* 0x0000000426037c24 */ /* 0x000fe2000f8e02ff */
[----:B------:R-:W-:Y:S01]  /*15a20*/  PRMT R0, RZ, 0x654, R0 ;  /* 0x00000654ff007816 */ /* 0x000fe20000000000 */
[----:B------:R-:W-:-:S03]  /*15a30*/  IMAD.WIDE.U32 R32, R37, UR4, R28 ;  /* 0x0000000425207c25 */ /* 0x000fc6000f8e001c */
[----:B-1----:R0:W-:Y:S01]  /*15a40*/  SYNCS.ARRIVE.TRANS64.RED.A1T0 RZ, [R0+URZ], RZ ;  /* 0x000000ff00ff79a7 */ /* 0x0021e2000810043f */
[----:B------:R-:W-:Y:S02]  /*15a50*/  IMAD R3, R37, UR5, R3 ;  /* 0x0000000525037c24 */ /* 0x000fe4000f8e0203 */
        /* <DEDUP_REMOVED lines=14> */
.L_x_11769:
[----:B------:R-:W-:Y:S05]  /*15b40*/  BSYNC B1 ;  /* 0x0000000000017941 */ /* 0x000fea0003800000 */
.L_x_11768:
        /* <DEDUP_REMOVED lines=15> */
.L_x_11771:
[----:B------:R-:W-:Y:S05]  /*15c40*/  BSYNC B1 ;  /* 0x0000000000017941 */ /* 0x000fea0003800000 */
.L_x_11770:
        /* <DEDUP_REMOVED lines=15> */
.L_x_11773:
[----:B------:R-:W-:Y:S05]  /*15d40*/  BSYNC B1 ;  /* 0x0000000000017941 */ /* 0x000fea0003800000 */
.L_x_11772:
        /* <DEDUP_REMOVED lines=13> */
[----:B------:R3:W-:Y:S01]  /*15e20*/  STG.E.128 desc[UR38][R6.64], R24 ;  /* 0x0000001806007986 */ /* 0x0007e2000c101d26 */
[----:B------:R-:W-:Y:S05]  /*15e30*/  BRA `(.L_x_11774) ;  /* 0x0000000800407947 */ /* 0x000fea0003800000 */
.L_x_11766:
[----:B0-----:R-:W2:Y:S01]  /*15e40*/  LDL R8, [R1+0x34] ;  /* 0x0000340001087983 */ /* 0x001ea20000100800 */
        /* <DEDUP_REMOVED lines=8> */
[----:B------:R-:W0:Y:S01]  /*15ed0*/  @P1 LDC.64 R6, c[0x0][0xbe0] ;  /* 0x0002f800ff061b82 */ /* 0x000e220000000a00 */
[----:B------:R-:W-:Y:S02]  /*15ee0*/  ULDC UR4, c[0x0][0xa88] ;  /* 0x0002a20000047ab9 */ /* 0x000fe40000000800 */
[----:B------:R-:W-:Y:S02]  /*15ef0*/  IMAD.U32 R3, RZ, RZ, UR4 ;  /* 0x00000004ff037e24 */ /* 0x000fe4000f8e00ff */
[----:B--2---:R-:W-:-:S04]  /*15f00*/  IMAD.WIDE R4, R8, 0x4, R4 ;  /* 0x0000000408047825 */ /* 0x004fc800078e0204 */
[----:B0-----:R-:W-:Y:S01]  /*15f10*/  @P1 IMAD.WIDE R6, R8, 0x4, R6 ;  /* 0x0000000408061825 */ /* 0x001fe200078e0206 */
[----:B------:R0:W5:Y:S04]  /*15f20*/  @P0 LDG.E R9, desc[UR38][R4.64] ;  /* 0x0000002604090981 */ /* 0x000168000c1e1900 */
[----:B------:R0:W5:Y:S01]  /*15f30*/  @P1 LDG.E R3, desc[UR38][R6.64] ;  /* 0x0000002606031981 */ /* 0x000162000c1e1900 */
[----:B------:R-:W-:Y:S01]  /*15f40*/  ISETP.GT.AND P2, PT, R39, 0xbf, PT ;  /* 0x000000bf2700780c */ /* 0x000fe20003f44270 */
[----:B------:R-:W-:-:S12]  /*15f50*/  @P1 BRA `(.L_x_11775) ;  /* 0x0000000000101947 */ /* 0x000fd80003800000 */
[----:B------:R-:W-:Y:S05]  /*15f60*/  @!P0 BRA `(.L_x_11775) ;  /* 0x00000000000c8947 */ /* 0x000fea0003800000 */
[----:B0-----:R-:W2:Y:S04]  /*15f70*/  LDG.E R6, desc[UR38][R4.64] ;  /* 0x0000002604067981 */ /* 0x001ea8000c1e1900 */
[----:B-----5:R-:W2:Y:S02]  /*15f80*/  LDG.E R3, desc[UR38][R4.64+0x4] ;  /* 0x0000042604037981 */ /* 0x020ea4000c1e1900 */
[----:B--2---:R-:W-:-:S07]  /*15f90*/  IMAD.IADD R3, R3, 0x1, -R6 ;  /* 0x0000000103037824 */ /* 0x004fce00078e0a06 */
.L_x_11775:
[----:B------:R-:W2:Y:S04]  /*15fa0*/  LDL R15, [R1+0x30] ;  /* 0x00003000010f7983 */ /* 0x000ea80000100800 */
[----:B------:R1:W5:Y:S01]  /*15fb0*/  LDL R14, [R1+0x3c] ;  /* 0x00003c00010e7983 */ /* 0x0003620000100800 */
[----:B0-----:R-:W-:Y:S01]  /*15fc0*/  SHF.R.S32.HI R4, RZ, 0x1f, R8 ;  /* 0x0000001fff047819 */ /* 0x001fe20000011408 */
[----:B------:R-:W-:Y:S01]  /*15fd0*/  BSSY B1, `(.L_x_11776) ;  /* 0x000001d000017945 */ /* 0x000fe20003800000 */
[----:B------:R-:W-:Y:S02]  /*15fe0*/  SEL R11, R8, RZ, !P0 ;  /* 0x000000ff080b7207 */ /* 0x000fe40004000000 */
[----:B------:R-:W-:Y:S02]  /*15ff0*/  SHF.R.S32.HI R13, RZ, 0x1f, R0 ;  /* 0x0000001fff0d7819 */ /* 0x000fe40000011400 */
[----:B------:R-:W-:-:S02]  /*16000*/  SEL R12, R4, RZ, !P0 ;  /* 0x000000ff040c7207 */ /* 0x000fc40004000000 */
[----:B-----5:R-:W-:Y:S02]  /*16010*/  SHF.R.S32.HI R8, RZ, 0x1f, R9 ;  /* 0x0000001fff087819 */ /* 0x020fe40000011409 */
[----:B--2---:R-:W-:Y:S01]  /*16020*/  SHF.R.S32.HI R10, RZ, 0x1f, R15 ;  /* 0x0000001fff0a7819 */ /* 0x004fe2000001140f */
[----:B-1----:R-:W-:Y:S06]  /*16030*/  @P2 BRA `(.L_x_11777) ;  /* 0x0000000000582947 */ /* 0x002fec0003800000 */
[----:B------:R-:W0:Y:S02]  /*16040*/  S2R R5, SR_TID.X ;  /* 0x0000000000057919 */ /* 0x000e240000002100 */
[----:B0-----:R-:W-:-:S04]  /*16050*/  IMAD R4, R14, 0xc0, R5 ;  /* 0x000000c00e047824 */ /* 0x001fc800078e0205 */
        /* <DEDUP_REMOVED lines=20> */
.L_x_11777:
[----:B------:R-:W-:Y:S05]  /*161a0*/  BSYNC B1 ;  /* 0x0000000000017941 */ /* 0x000fea0003800000 */
.L_x_11776:
[----:B------:R-:W-:Y:S01]  /*161b0*/  ULDC.64 UR4, c[0x0][0xaa0] ;  /* 0x0002a80000047ab9 */ /* 0x000fe20000000a00 */
[----:B------:R-:W-:Y:S01]  /*161c0*/  IMAD.MOV.U32 R4, RZ, RZ, R0 ;  /* 0x000000ffff047224 */ /* 0x000fe200078e0000 */
[----:B------:R-:W-:Y:S01]  /*161d0*/  ULDC.64 UR6, c[0x0][0xae0] ;  /* 0x0002b80000067ab9 */ /* 0x000fe20000000a00 */
[----:B0-----:R-:W-:Y:S01]  /*161e0*/  IMAD.MOV.U32 R5, RZ, RZ, R13 ;  /* 0x000000ffff057224 */ /* 0x001fe200078e000d */
[----:B------:R-:W-:Y:S01]  /*161f0*/  SHF.R.S32.HI R21, RZ, 0x1f, R20 ;  /* 0x0000001fff157819 */ /* 0x000fe20000011414 */
[----:B------:R-:W-:Y:S01]  /*16200*/  IMAD R6, R8, UR4, RZ ;  /* 0x0000000408067c24 */ /* 0x000fe2000f8e02ff */
[----:B------:R-:W-:Y:S01]  /*16210*/  BSSY B1, `(.L_x_11778) ;  /* 0x0000024000017945 */ /* 0x000fe20003800000 */
[C---:B------:R-:W-:Y:S01]  /*16220*/  IMAD.WIDE.U32 R4, R9.reuse, UR4, R4 ;  /* 0x0000000409047c25 */ /* 0x040fe2000f8e0004 */
[----:B------:R-:W-:Y:S02]  /*16230*/  ULDC UR4, c[0x0][0xa8c] ;  /* 0x0002a30000047ab9 */ /* 0x000fe40000000800 */
[----:B------:R-:W-:Y:S01]  /*16240*/  ISETP.GE.AND P0, PT, R0, UR4, PT ;  /* 0x0000000400007c0c */ /* 0x000fe2000bf06270 */
[----:B------:R-:W-:Y:S01]  /*16250*/  IMAD R9, R9, UR5, R6 ;  /* 0x0000000509097c24 */ /* 0x000fe2000f8e0206 */
[----:B------:R-:W-:Y:S01]  /*16260*/  ULDC.64 UR4, c[0x0][0xae8] ;  /* 0x0002ba0000047ab9 */ /* 0x000fe20000000a00 */
[----:B------:R-:W-:-:S02]  /*16270*/  VIADD R6, R20, 0x30 ;  /* 0x0000003014067836 */ /* 0x000fc40000000000 */
[----:B------:R-:W-:Y:S02]  /*16280*/  IMAD R7, R14, -0xc0, R3 ;  /* 0xffffff400e077824 */ /* 0x000fe400078e0203 */
[----:B------:R-:W-:Y:S02]  /*16290*/  IMAD R0, R10, UR6, RZ ;  /* 0x000000060a007c24 */ /* 0x000fe4000f8e02ff */
[----:B------:R-:W-:Y:S01]  /*162a0*/  IMAD.IADD R5, R5, 0x1, R9 ;  /* 0x0000000105057824 */ /* 0x000fe200078e0209 */
[----:B------:R-:W-:Y:S01]  /*162b0*/  ISETP.GE.OR P3, PT, R6, R7, P0 ;  /* 0x000000070600720c */ /* 0x000fe20000766670 */
[----:B------:R-:W-:Y:S02]  /*162c0*/  IMAD R3, R15, UR7, R0 ;  /* 0x000000070f037c24 */ /* 0x000fe4000f8e0200 */
[C---:B------:R-:W-:Y:S02]  /*162d0*/  VIADD R0, R20.reuse, 0x60 ;  /* 0x0000006014007836 */ /* 0x040fe40000000000 */
[----:B------:R-:W-:-:S02]  /*162e0*/  VIADD R6, R20, 0x90 ;  /* 0x0000009014067836 */ /* 0x000fc40000000000 */
[----:B------:R-:W-:Y:S01]  /*162f0*/  IMAD.WIDE.U32 R4, R15, UR6, R4 ;  /* 0x000000060f047c25 */ /* 0x000fe2000f8e0004 */
[-C--:B------:R-:W-:Y:S02]  /*16300*/  ISETP.GE.OR P1, PT, R0, R7.reuse, P0 ;  /* 0x000000070000720c */ /* 0x080fe40000726670 */
        /* <DEDUP_REMOVED lines=20> */
.L_x_11779:
[----:B------:R-:W-:Y:S05]  /*16450*/  BSYNC B1 ;  /* 0x0000000000017941 */ /* 0x000fea0003800000 */
.L_x_11778:
        /* <DEDUP_REMOVED lines=15> */
.L_x_11781:
[----:B------:R-:W-:Y:S05]  /*16550*/  BSYNC B1 ;  /* 0x0000000000017941 */ /* 0x000fea0003800000 */
.L_x_11780:
        /* <DEDUP_REMOVED lines=15> */
.L_x_11783:
[----:B------:R-:W-:Y:S05]  /*16650*/  BSYNC B1 ;  /* 0x0000000000017941 */ /* 0x000fea0003800000 */
.L_x_11782:
        /* <DEDUP_REMOVED lines=14> */
.L_x_11774:
[----:B------:R-:W-:Y:S05]  /*16740*/  BSYNC B0 ;  /* 0x0000000000007941 */ /* 0x000fea0003800000 */
.L_x_11765:
[----:B------:R-:W2:Y:S01]  /*16750*/  LDL R0, [R1+0xc] ;  /* 0x00000c0001007983 */ /* 0x000ea20000100800 */
[----:B------:R-:W-:Y:S02]  /*16760*/  ULDC UR4, c[0x0][0xc14] ;  /* 0x0003050000047ab9 */ /* 0x000fe40000000800 */
[----:B--2---:R-:W-:-:S13]  /*16770*/  ISETP.GE.AND P0, PT, R0, UR4, PT ;  /* 0x0000000400007c0c */ /* 0x004fda000bf06270 */
[----:B------:R-:W-:Y:S05]  /*16780*/  @!P0 BRA `(.L_x_11784) ;  /* 0xfffffea400a08947 */ /* 0x000fea000383ffff */
[----:B------:R-:W-:Y:S05]  /*16790*/  BRA `(.L_x_11570) ;  /* 0x0000005400407947 */ /* 0x000fea0003800000 */
.L_x_11568:
[----:B------:R-:W-:-:S08]  /*167a0*/  NOP ;  /* 0x0000000000007918 */ /* 0x000fd00000000000 */
[----:B------:R-:W0:-:S00]  /*167b0*/  USETMAXREG.DEALLOC.CTAPOOL 0x20 ;  /* 0x00000020000079c8 */ /* 0x000e0000080e0500 */
[----:B0-----:R-:W-:-:S06]  /*167c0*/  LOP3.LUT R0, R0, 0x3, RZ, 0xc0, !PT ;  /* 0x0000000300007812 */ /* 0x001fcc00078ec0ff */
[----:B------:R-:W0:Y:S02]  /*167d0*/  SHFL.IDX PT, R0, R0, RZ, 0x1f ;  /* 0x00001fff00007589 */ /* 0x000e2400000e0000 */
[----:B0-----:R-:W-:-:S13]  /*167e0*/  ISETP.NE.AND P0, PT, R0, RZ, PT ;  /* 0x000000ff0000720c */ /* 0x001fda0003f05270 */
[----:B------:R-:W-:Y:S05]  /*167f0*/  @P0 BRA `(.L_x_11570) ;  /* 0x0000005400280947 */ /* 0x000fea0003800000 */
        /* <DEDUP_REMOVED lines=55> */
.L_x_11789:
        /* <DEDUP_REMOVED lines=14> */
.L_x_11788:
[----:B------:R-:W-:Y:S05]  /*16c50*/  BSYNC B0 ;  /* 0x0000000000007941 */ /* 0x000fea0003800000 */
.L_x_11787:
        /* <DEDUP_REMOVED lines=26> */
.L_x_11785:
        /* <DEDUP_REMOVED lines=20> */
.L_x_11790:
        /* <DEDUP_REMOVED lines=59> */
.L_x_11786:
[----:B------:R-:W-:Y:S02]  /*172f0*/  IMAD.MOV.U32 R17, RZ, RZ, RZ ;  /* 0x000000ffff117224 */ /* 0x000fe400078e00ff */
[----:B------:R-:W-:Y:S02]  /*17300*/  IMAD.U32 R16, RZ, RZ, UR6 ;  /* 0x00000006ff107e24 */ /* 0x000fe4000f8e00ff */
[----:B------:R-:W-:-:S07]  /*17310*/  IMAD.MOV.U32 R18, RZ, RZ, RZ ;  /* 0x000000ffff127224 */ /* 0x000fce00078e00ff */
.L_x_11791:
        /* <DEDUP_REMOVED lines=13> */
[----:B------:R-:W-:Y:S01]  /*173f0*/  ULDC.64 UR40, c[0x0][0x198] ;  /* 0x0000660000287ab9 */ /* 0x000fe20000000a00 */
[----:B------:R-:W-:Y:S01]  /*17400*/  IMAD.MOV.U32 R25, RZ, RZ, RZ ;  /* 0x000000ffff197224 */ /* 0x000fe200078e00ff */
[----:B------:R-:W-:Y:S01]  /*17410*/  ULDC UR37, c[0x0][0xc] ;  /* 0x0000030000257ab9 */ /* 0x000fe20000000800 */
[----:B------:R-:W-:Y:S02]  /*17420*/  IMAD.MOV.U32 R22, RZ, RZ, RZ ;  /* 0x000000ffff167224 */ /* 0x000fe400078e00ff */
[----:B------:R-:W-:-:S07]  /*17430*/  IMAD.MOV.U32 R24, RZ, RZ, 0x1 ;  /* 0x00000001ff187424 */ /* 0x000fce00078e00ff */
.L_x_11892:
[----:B------:R-:W-:Y:S05]  /*17440*/  YIELD ;  /* 0x0000000000007946 */ /* 0x000fea0003800000 */
[----:B------:R-:W-:Y:S01]  /*17450*/  ULDC.64 UR4, c[0x0][0xa28] ;  /* 0x00028a0000047ab9 */ /* 0x000fe20000000a00 */
[----:B------:R-:W-:Y:S01]  /*17460*/  IMAD.MOV.U32 R8, RZ, RZ, RZ ;  /* 0x000000ffff087224 */ /* 0x000fe200078e00ff */
[----:B------:R-:W-:Y:S01]  /*17470*/  ISETP.NE.U32.AND P0, PT, RZ, UR4, PT ;  /* 0x00000004ff007c0c */ /* 0x000fe2000bf05070 */
[----:B0-----:R-:W-:Y:S01]  /*17480*/  IMAD.MOV.U32 R0, RZ, RZ, RZ ;  /* 0x000000ffff007224 */ /* 0x001fe200078e00ff */
        /* <DEDUP_REMOVED lines=13> */
[----:B------:R-:W2:Y:S01]  /*17560*/  @P0 LDC.64 R4, c[0x0][0xa18] ;  /* 0x00028600ff040b82 */ /* 0x000ea20000000a00 */
[----:B0-----:R-:W-:-:S05]  /*17570*/  IMAD.WIDE R2, R19, 0x4, R2 ;  /* 0x0000000413027825 */ /* 0x001fca00078e0202 */
[----:B------:R-:W3:Y:S01]  /*17580*/  @P2 LDG.E R0, desc[UR38][R2.64] ;  /* 0x0000002602002981 */ /* 0x000ee2000c1e1900 */
[----:B------:R-:W-:Y:S02]  /*17590*/  ULDC UR4, c[0x0][0x288] ;  /* 0x0000a20000047ab9 */ /* 0x000fe40000000800 */
[----:B------:R-:W-:Y:S01]  /*175a0*/  IMAD.U32 R7, RZ, RZ, UR4 ;  /* 0x00000004ff077e24 */ /* 0x000fe2000f8e00ff */
[----:B------:R-:W-:Y:S01]  /*175b0*/  ULDC.64 UR4, c[0x0][0x3f8] ;  /* 0x0000fe0000047ab9 */ /* 0x000fe20000000a00 */
[----:B--2---:R-:W-:-:S05]  /*175c0*/  @P0 IMAD.WIDE R4, R19, 0x4, R4 ;  /* 0x0000000413040825 */ /* 0x004fca00078e0204 */
        /* <DEDUP_REMOVED lines=14> */
[----:B---3--:R0:W-:Y:S01]  /*176b0*/  STL [R1+0x8], R0 ;  /* 0x0000080001007387 */ /* 0x0081e20000100800 */
[----:B------:R-:W-:Y:S06]  /*176c0*/  @P0 BRA `(.L_x_11793) ;  /* 0x0000000000100947 */ /* 0x000fec0003800000 */
[----:B------:R-:W-:Y:S05]  /*176d0*/  @!P2 BRA `(.L_x_11793) ;  /* 0x00000000000ca947 */ /* 0x000fea0003800000 */
[----:B0-----:R-:W2:Y:S04]  /*176e0*/  LDG.E R0, desc[UR38][R2.64] ;  /* 0x0000002602007981 */ /* 0x001ea8000c1e1900 */
[----:B-----5:R-:W2:Y:S02]  /*176f0*/  LDG.E R7, desc[UR38][R2.64+0x4] ;  /* 0x0000042602077981 */ /* 0x020ea4000c1e1900 */
[----:B--2---:R-:W-:-:S07]  /*17700*/  IMAD.IADD R7, R7, 0x1, -R0 ;  /* 0x0000000107077824 */ /* 0x004fce00078e0a00 */
.L_x_11793:
[----:B0-----:R-:W0:Y:S01]  /*17710*/  LDC.64 R4, c[0x0][0xa08] ;  /* 0x00028200ff047b82 */ /* 0x001e220000000a00 */
[----:B------:R-:W-:Y:S01]  /*17720*/  IMAD.MOV.U32 R23, RZ, RZ, RZ ;  /* 0x000000ffff177224 */ /* 0x000fe200078e00ff */
[----:B------:R-:W-:-:S06]  /*17730*/  ULDC.64 UR4, c[0x0][0xa20] ;  /* 0x0002880000047ab9 */ /* 0x000fcc0000000a00 */
[----:B------:R-:W2:Y:S01]  /*17740*/  LDC.64 R2, c[0x0][0xa10] ;  /* 0x00028400ff027b82 */ /* 0x000ea20000000a00 */
[----:B------:R-:W-:Y:S02]  /*17750*/  IMAD.MOV.U32 R0, RZ, RZ, RZ ;  /* 0x000000ffff007224 */ /* 0x000fe400078e00ff */
[----:B0-----:R-:W-:-:S05]  /*17760*/  IMAD.WIDE R4, R19, 0x4, R4 ;  /* 0x0000000413047825 */ /* 0x001fca00078e0204 */
[----:B------:R-:W3:Y:S01]  /*17770*/  @P3 LDG.E R23, desc[UR38][R4.64] ;  /* 0x0000002604173981 */ /* 0x000ee2000c1e1900 */
[----:B--2---:R-:W-:-:S05]  /*17780*/  IMAD.WIDE R2, R19, 0x4, R2 ;  /* 0x0000000413027825 */ /* 0x004fca00078e0202 */
[----:B------:R0:W5:Y:S01]  /*17790*/  @P1 LDG.E R0, desc[UR38][R2.64] ;  /* 0x0000002602001981 */ /* 0x000162000c1e1900 */
[----:B------:R-:W-:-:S04]  /*177a0*/  ISETP.NE.U32.AND P0, PT, RZ, UR4, PT ;  /* 0x00000004ff007c0c */ /* 0x000fc8000bf05070 */
[----:B------:R-:W-:Y:S01]  /*177b0*/  ISETP.NE.AND.EX P0, PT, RZ, UR5, PT, P0 ;  /* 0x00000005ff007c0c */ /* 0x000fe2000bf05300 */
[----:B---3-5:R-:W-:-:S12]  /*177c0*/  IMAD.IADD R23, R23, 0x1, R8 ;  /* 0x0000000117177824 */ /* 0x028fd800078e0208 */
[----:B0-----:R-:W-:Y:S05]  /*177d0*/  @!P0 BRA `(.L_x_11794) ;  /* 0x0000000000108947 */ /* 0x001fea0003800000 */
[----:B------:R-:W0:Y:S02]  /*177e0*/  LDC.64 R4, c[0x0][0xa20] ;  /* 0x00028800ff047b82 */ /* 0x000e240000000a00 */
[----:B0-----:R-:W-:-:S05]  /*177f0*/  IMAD.WIDE R4, R19, 0x4, R4 ;  /* 0x0000000413047825 */ /* 0x001fca00078e0204 */
[----:B------:R0:W5:Y:S01]  /*17800*/  LDG.E R9, desc[UR38][R4.64] ;  /* 0x0000002604097981 */ /* 0x000162000c1e1900 */
[----:B------:R-:W-:Y:S05]  /*17810*/  BRA `(.L_x_11795) ;  /* 0x0000000000107947 */ /* 0x000fea0003800000 */
.L_x_11794:
[----:B------:R-:W-:Y:S05]  /*17820*/  @!P3 BRA `(.L_x_11795) ;  /* 0x00000000000cb947 */ /* 0x000fea0003800000 */
[----:B------:R-:W2:Y:S04]  /*17830*/  LDG.E R10, desc[UR38][R4.64] ;  /* 0x00000026040a7981 */ /* 0x000ea8000c1e1900 */
[----:B------:R-:W2:Y:S02]  /*17840*/  LDG.E R9, desc[UR38][R4.64+0x4] ;  /* 0x0000042604097981 */ /* 0x000ea4000c1e1900 */
[----:B--2---:R-:W-:-:S07]  /*17850*/  IMAD.IADD R9, R9, 0x1, -R10 ;  /* 0x0000000109097824 */ /* 0x004fce00078e0a0a */
.L_x_11795:
        /* <DEDUP_REMOVED lines=27> */
.L_x_11798:
[----:B------:R-:W-:-:S13]  /*17a10*/  ISETP.NE.AND P0, PT, R5, 0x1, PT ;  /* 0x000000010500780c */ /* 0x000fda0003f05270 */
[----:B------:R-:W0:Y:S02]  /*17a20*/  @P0 LDC.64 R8, c[0x0][0x9e8] ;  /* 0x00027a00ff080b82 */ /* 0x000e240000000a00 */
[----:B0-----:R-:W-:-:S05]  /*17a30*/  @P0 IMAD.HI.U32 R8, R4, R8, RZ ;  /* 0x0000000804080227 */ /* 0x001fca00078e00ff */
[----:B------:R-:W-:-:S07]  /*17a40*/  @P0 SHF.R.U32.HI R4, RZ, R9, R8 ;  /* 0x00000009ff040219 */ /* 0x000fce0000011608 */
.L_x_11799:
[----:B------:R-:W-:Y:S05]  /*17a50*/  BSYNC B0 ;  /* 0x0000000000007941 */ /* 0x000fea0003800000 */
.L_x_11797:
[----:B------:R-:W-:-:S05]  /*17a60*/  IMAD R4, R4, R5, R5 ;  /* 0x0000000504047224 */ /* 0x000fca00078e0205 */
[----:B------:R-:W-:-:S07]  /*17a70*/  VIMNMX R11, R11, R4, PT ;  /* 0x000000040b0b7248 */ /* 0x000fce0003fe0100 */
.L_x_11796:
        /* <DEDUP_REMOVED lines=15> */
.L_x_11802:
[----:B------:R-:W-:-:S13]  /*17b70*/  ISETP.NE.AND P0, PT, R5, 0x1, PT ;  /* 0x000000010500780c */ /* 0x000fda0003f05270 */
[----:B------:R-:W0:Y:S02]  /*17b80*/  @P0 LDC.64 R8, c[0x0][0x9e8] ;  /* 0x00027a00ff080b82 */ /* 0x000e240000000a00 */
[----:B0-----:R-:W-:-:S04]  /*17b90*/  @P0 IMAD.HI.U32 R12, R4, R8, RZ ;  /* 0x00000008040c0227 */ /* 0x001fc800078e00ff */
[----:B------:R-:W-:Y:S01]  /*17ba0*/  IMAD.MOV.U32 R8, RZ, RZ, R4 ;  /* 0x000000ffff087224 */ /* 0x000fe200078e0004 */
[----:B------:R-:W-:-:S07]  /*17bb0*/  @P0 SHF.R.U32.HI R8, RZ, R9, R12 ;  /* 0x00000009ff080219 */ /* 0x000fce000001160c */
.L_x_11803:
[----:B------:R-:W-:Y:S05]  /*17bc0*/  BSYNC B0 ;  /* 0x0000000000007941 */ /* 0x000fea0003800000 */
.L_x_11801:
[----:B------:R-:W-:-:S05]  /*17bd0*/  IMAD R8, R8, R5, RZ ;  /* 0x0000000508087224 */ /* 0x000fca00078e02ff */
[----:B------:R-:W-:-:S07]  /*17be0*/  VIMNMX R7, R7, R8, !PT ;  /* 0x0000000807077248 */ /* 0x000fce0007fe0100 */
.L_x_11800:
        /* <DEDUP_REMOVED lines=14> */
[----:B------:R-:W-:-:S04]  /*17cd0*/  VIMNMX R6, R7, R6, PT ;  /* 0x0000000607067248 */ /* 0x000fc80003fe0100 */
[----:B------:R-:W-:-:S13]  /*17ce0*/  ISETP.GT.AND P0, PT, R6, R5, PT ;  /* 0x000000050600720c */ /* 0x000fda0003f04270 */
[----:B------:R-:W-:Y:S01]  /*17cf0*/  @P0 VIADD R7, R6, 0x7f ;  /* 0x0000007f06070836 */ /* 0x000fe20000000000 */
[----:B------:R-:W-:-:S04]  /*17d00*/  SHF.R.U32.HI R6, RZ, 0x7, R5 ;  /* 0x00000007ff067819 */ /* 0x000fc80000011605 */
[----:B------:R-:W-:-:S04]  /*17d10*/  @P0 SHF.R.S32.HI R8, RZ, 0x1f, R7 ;  /* 0x0000001fff080819 */ /* 0x000fc80000011407 */
[----:B------:R-:W-:Y:S01]  /*17d20*/  @P0 LEA.HI R8, R8, R7, RZ, 0x7 ;  /* 0x0000000708080211 */ /* 0x000fe200078f38ff */
[----:B------:R-:W-:-:S03]  /*17d30*/  IMAD.MOV.U32 R7, RZ, RZ, R6 ;  /* 0x000000ffff077224 */ /* 0x000fc600078e0006 */
[----:B------:R-:W-:-:S04]  /*17d40*/  @P0 SHF.R.S32.HI R7, RZ, 0x7, R8 ;  /* 0x00000007ff070819 */ /* 0x000fc80000011408 */
[----:B------:R-:W-:-:S13]  /*17d50*/  ISETP.GT.AND P0, PT, R7, R6, PT ;  /* 0x000000060700720c */ /* 0x000fda0003f04270 */
[----:B------:R-:W-:Y:S05]  /*17d60*/  @!P0 BRA `(.L_x_11805) ;  /* 0x0000000800688947 */ /* 0x000fea0003800000 */
[----:B------:R-:W0:Y:S01]  /*17d70*/  LDC R5, c[0x0][0x428] ;  /* 0x00010a00ff057b82 */ /* 0x000e220000000800 */
[----:B------:R-:W-:Y:S01]  /*17d80*/  UMOV UR4, 0xffffffff ;  /* 0xffffffff00047882 */ /* 0x000fe20000000000 */
[----:B------:R-:W-:Y:S02]  /*17d90*/  SEL R10, R19, RZ, !P1 ;  /* 0x000000ff130a7207 */ /* 0x000fe40004800000 */
[----:B0-----:R-:W-:-:S13]  /*17da0*/  ISETP.NE.AND P0, PT, R5, 0x1, PT ;  /* 0x000000010500780c */ /* 0x001fda0003f05270 */
[----:B------:R-:W0:Y:S08]  /*17db0*/  @P0 LDC R5, c[0x0][0x42c] ;  /* 0x00010b00ff050b82 */ /* 0x000e300000000800 */
[----:B------:R-:W2:Y:S01]  /*17dc0*/  @P0 LDC R9, c[0x0][0x430] ;  /* 0x00010c00ff090b82 */ /* 0x000ea20000000800 */
[----:B0-----:R-:W-:-:S04]  /*17dd0*/  @P0 IMAD.HI.U32 R8, R18, R5, RZ ;  /* 0x0000000512080227 */ /* 0x001fc800078e00ff */
[----:B------:R-:W-:Y:S01]  /*17de0*/  IMAD.MOV.U32 R5, RZ, RZ, R18 ;  /* 0x000000ffff057224 */ /* 0x000fe200078e0012 */
[----:B--2---:R-:W-:Y:S01]  /*17df0*/  @P0 SHF.R.U32.HI R5, RZ, R9, R8 ;  /* 0x00000009ff050219 */ /* 0x004fe20000011608 */
[----:B------:R-:W-:Y:S06]  /*17e00*/  BRA.DIV UR4, `(.L_x_11806) ;  /* 0x0000004e04707947 */ /* 0x000fec000b800000 */
.L_x_11962:
[----:B------:R-:W-:-:S03]  /*17e10*/  UMOV UR4, 0xffffffff ;  /* 0xffffffff00047882 */ /* 0x000fc60000000000 */
[----:B------:R-:W-:Y:S05]  /*17e20*/  BRA.DIV UR4, `(.L_x_11807) ;  /* 0x0000004e04987947 */ /* 0x000fea000b800000 */
[----:B------:R-:W-:-:S13]  /*17e30*/  ELECT P6, URZ, PT ;  /* 0x00000000003f782f */ /* 0x000fda00038c0000 */
.L_x_11965:
        /* <DEDUP_REMOVED lines=12> */
.L_x_11966:
[----:B------:R-:W-:Y:S05]  /*17f00*/  BSYNC B1 ;  /* 0x0000000000017941 */ /* 0x000fea0003800000 */
.L_x_11808:
[----:B------:R-:W-:Y:S04]  /*17f10*/  BSSY B1, `(.L_x_11810) ;  /* 0x0000037000017945 */ /* 0x000fe80003800000 */
[----:B------:R-:W-:Y:S05]  /*17f20*/  @!P6 BRA `(.L_x_11811) ;  /* 0x0000000000d4e947 */ /* 0x000fea0003800000 */
[----:B0-----:R-:W-:Y:S01]  /*17f30*/  IMAD R9, R25, 0x8, R8 ;  /* 0x0000000819097824 */ /* 0x001fe200078e0208 */
[----:B------:R-:W-:-:S04]  /*17f40*/  SHF.L.U32 R12, R26, 0x1f, RZ ;  /* 0x0000001f1a0c7819 */ /* 0x000fc800000006ff */
[----:B------:R-:W0:Y:S02]  /*17f50*/  SYNCS.PHASECHK.TRANS64.TRYWAIT P0, [R9+URZ+0x168a0], R12 ;  /* 0x0168a00c090075a7 */ /* 0x000e24000800017f */
[----:B0-----:R-:W-:Y:S05]  /*17f60*/  @!P0 BRA `(.L_x_11812) ;  /* 0x0000004c007c8947 */ /* 0x001fea0003800000 */
.L_x_11967:
[----:B------:R-:W2:Y:S02]  /*17f70*/  S2R R11, SR_TID.X ;  /* 0x00000000000b7919 */ /* 0x000ea40000002100 */
[----:B--2---:R-:W-:-:S04]  /*17f80*/  LOP3.LUT R11, R11, 0x7f, RZ, 0xc0, !PT ;  /* 0x0000007f0b0b7812 */ /* 0x004fc800078ec0ff */
[----:B------:R-:W-:-:S13]  /*17f90*/  ISETP.NE.AND P1, PT, R11, RZ, PT ;  /* 0x000000ff0b00720c */ /* 0x000fda0003f25270 */
[----:B------:R-:W-:Y:S05]  /*17fa0*/  @P1 BRA `(.L_x_11813) ;  /* 0x0000000000141947 */ /* 0x000fea0003800000 */
[----:B------:R-:W-:Y:S01]  /*17fb0*/  ISETP.NE.AND P0, PT, R28, RZ, PT ;  /* 0x000000ff1c00720c */ /* 0x000fe20003f05270 */
[----:B------:R-:W-:-:S04]  /*17fc0*/  IMAD.MOV.U32 R14, RZ, RZ, 0x4000 ;  /* 0x00004000ff0e7424 */ /* 0x000fc800078e00ff */
[----:B------:R2:W-:Y:S08]  /*17fd0*/  SYNCS.ARRIVE.TRANS64 RZ, [R9+URZ+0x16890], R14 ;  /* 0x0168900e09ff79a7 */ /* 0x0005f0000800003f */
[----:B------:R-:W-:Y:S05]  /*17fe0*/  @!P0 BRA `(.L_x_11813) ;  /* 0x0000000000048947 */ /* 0x000fea0003800000 */
[----:B------:R-:W-:Y:S01]  /*17ff0*/  BPT.TRAP 0x1 ;  /* 0x000000040000795c */ /* 0x000fe20000300000 */
.L_x_11813:
[----:B------:R-:W-:Y:S01]  /*18000*/  IMAD R11, R25, 0x4000, R8 ;  /* 0x00004000190b7824 */ /* 0x000fe200078e0208 */
[----:B------:R-:W-:Y:S01]  /*18010*/  R2UR UR9, R9 ;  /* 0x00000000090972ca */ /* 0x000fe200000e0000 */
[----:B------:R-:W-:Y:S01]  /*18020*/  UIADD3 UR4, UP0, UR40, 0x570, URZ ;  /* 0x0000057028047890 */ /* 0x000fe2000ff1e03f */
[----:B------:R-:W-:Y:S01]  /*18030*/  R2UR UR12, R5 ;  /* 0x00000000050c72ca */ /* 0x000fe200000e0000 */
[----:B------:R-:W-:Y:S01]  /*18040*/  UMOV UR6, 0x0 ;  /* 0x0000000000067882 */ /* 0x000fe20000000000 */
[----:B------:R-:W-:Y:S01]  /*18050*/  R2UR UR8, R11 ;  /* 0x000000000b0872ca */ /* 0x000fe200000e0000 */
[----:B------:R-:W-:Y:S01]  /*18060*/  IMAD R11, R7, 0x80, R0 ;  /* 0x00000080070b7824 */ /* 0x000fe200078e0200 */
[----:B------:R-:W-:Y:S01]  /*18070*/  R2UR UR13, R10 ;  /* 0x000000000a0d72ca */ /* 0x000fe200000e0000 */
[----:B------:R-:W-:Y:S02]  /*18080*/  UIADD3.X UR5, URZ, UR41, URZ, UP0, !UPT ;  /* 0x000000293f057290 */ /* 0x000fe400087fe43f */
[----:B------:R-:W-:Y:S01]  /*18090*/  VIADD R11, R11, 0xffffff80 ;  /* 0xffffff800b0b7836 */ /* 0x000fe20000000000 */
[----:B------:R-:W-:Y:S01]  /*180a0*/  UMOV UR7, 0x12f00000 ;  /* 0x12f0000000077882 */ /* 0x000fe20000000000 */
[----:B------:R-:W-:-:S02]  /*180b0*/  UMOV UR10, URZ ;  /* 0x0000003f000a7c82 */ /* 0x000fc40008000000 */
[----:B------:R-:W-:Y:S01]  /*180c0*/  UIADD3 UR9, UR9, 0x16890, URZ ;  /* 0x0001689009097890 */ /* 0x000fe2000fffe03f */
[----:B------:R-:W-:-:S03]  /*180d0*/  R2UR UR11, R11 ;  /* 0x000000000b0b72ca */ /* 0x000fc600000e0000 */
[----:B------:R-:W-:-:S10]  /*180e0*/  UIADD3 UR8, UR8, 0xe400, URZ ;  /* 0x0000e40008087890 */ /* 0x000fd4000fffe03f */
[----:B------:R3:W-:Y:S01]  /*180f0*/  UTMALDG.4D [UR8], [UR4], desc[UR6] ;  /* 0x00000608040075b4 */ /* 0x0007e20008019000 */
[----:B------:R-:W4:Y:S02]  /*18100*/  SYNCS.PHASECHK.TRANS64.TRYWAIT P0, [R9+URZ+0x168c0], R12 ;  /* 0x0168c00c090075a7 */ /* 0x000f24000800017f */
[----:B---34-:R-:W-:Y:S05]  /*18110*/  @!P0 BRA `(.L_x_11814) ;  /* 0x0000004c00248947 */ /* 0x018fea0003800000 */
.L_x_11968:
[----:B------:R-:W-:Y:S01]  /*18120*/  IMAD.SHL.U32 R13, R25, 0x2000, RZ ;  /* 0x00002000190d7824 */ /* 0x000fe200078e00ff */
[----:B------:R-:W-:Y:S06]  /*18130*/  @P1 BRA `(.L_x_11815) ;  /* 0x0000000000141947 */ /* 0x000fec0003800000 */
[----:B------:R-:W-:Y:S01]  /*18140*/  ISETP.NE.AND P0, PT, R28, RZ, PT ;  /* 0x000000ff1c00720c */ /* 0x000fe20003f05270 */
[----:B0--3--:R-:W-:-:S04]  /*18150*/  IMAD.MOV.U32 R12, RZ, RZ, 0x4000 ;  /* 0x00004000ff0c7424 */ /* 0x009fc800078e00ff */
[----:B------:R4:W-:Y:S08]  /*18160*/  SYNCS.ARRIVE.TRANS64 RZ, [R9+URZ+0x168b0], R12 ;  /* 0x0168b00c09ff79a7 */ /* 0x0009f0000800003f */
[----:B------:R-:W-:Y:S05]  /*18170*/  @!P0 BRA `(.L_x_11815) ;  /* 0x0000000000048947 */ /* 0x000fea0003800000 */
[----:B------:R-:W-:Y:S01]  /*18180*/  BPT.TRAP 0x1 ;  /* 0x000000040000795c */ /* 0x000fe20000300000 */
.L_x_11815:
        /* <DEDUP_REMOVED lines=11> */
[----:B------:R-:W-:-:S04]  /*18240*/  UIADD3 UR9, UR9, 0x168b0, URZ ;  /* 0x000168b009097890 */ /* 0x000fc8000fffe03f */
[----:B------:R-:W-:-:S09]  /*18250*/  UIADD3 UR8, UR8, 0x400, URZ ;  /* 0x0000040008087890 */ /* 0x000fd2000fffe03f */
[----:B------:R0:W-:Y:S02]  /*18260*/  UTMALDG.4D [UR8], [UR4], desc[UR6] ;  /* 0x00000608040075b4 */ /* 0x0001e40008019000 */
[----:B0-----:R-:W-:Y:S01]  /*18270*/  NOP ;  /* 0x0000000000007918 */ /* 0x001fe20000000000 */
.L_x_11811:
[----:B------:R-:W-:Y:S05]  /*18280*/  BSYNC B1 ;  /* 0x0000000000017941 */ /* 0x000fea0003800000 */
.L_x_11810:
[----:B------:R-:W-:Y:S01]  /*18290*/  VIADD R25, R25, 0x1 ;  /* 0x0000000119197836 */ /* 0x000fe20000000000 */
[----:B------:R-:W-:Y:S01]  /*182a0*/  PLOP3.LUT P2, PT, PT, PT, PT, 0x8, 0x0 ;  /* 0x000000000000781c */ /* 0x000fe20003f4e170 */
[----:B------:R-:W-:-:S03]  /*182b0*/  VIADD R7, R7, 0xfffffffe ;  /* 0xfffffffe07077836 */ /* 0x000fc60000000000 */
[----:B------:R-:W-:-:S04]  /*182c0*/  ISETP.NE.AND P0, PT, R25, 0x2, PT ;  /* 0x000000021900780c */ /* 0x000fc80003f05270 */
[----:B------:R-:W-:Y:S02]  /*182d0*/  SEL R25, R25, RZ, P0 ;  /* 0x000000ff19197207 */ /* 0x000fe40000000000 */
[----:B0-234-:R-:W-:Y:S02]  /*182e0*/  SEL R9, RZ, 0x1, P0 ;  /* 0x00000001ff097807 */ /* 0x01dfe40000000000 */
[----:B------:R-:W-:Y:S02]  /*182f0*/  ISETP.GE.AND P0, PT, R7, R6, PT ;  /* 0x000000060700720c */ /* 0x000fe40003f06270 */
[----:B------:R-:W-:-:S11]  /*18300*/  LOP3.LUT R26, R26, R9, RZ, 0x3c, !PT ;  /* 0x000000091a1a7212 */ /* 0x000fd600078e3cff */
[----:B------:R-:W-:Y:S05]  /*18310*/  @!P0 BRA `(.L_x_11805) ;  /* 0x0000000000fc8947 */ /* 0x000fea0003800000 */
.L_x_11822:
[----:B------:R-:W-:Y:S05]  /*18320*/  YIELD ;  /* 0x0000000000007946 */ /* 0x000fea0003800000 */
[----:B------:R-:W-:Y:S04]  /*18330*/  BSSY B1, `(.L_x_11816) ;  /* 0x0000034000017945 */ /* 0x000fe80003800000 */
[----:B------:R-:W-:Y:S05]  /*18340*/  @!P6 BRA `(.L_x_11817) ;  /* 0x0000000000c8e947 */ /* 0x000fea0003800000 */
[----:B------:R-:W-:Y:S01]  /*18350*/  IMAD R12, R25, 0x8, R8 ;  /* 0x00000008190c7824 */ /* 0x000fe200078e0208 */
[----:B------:R-:W-:-:S04]  /*18360*/  SHF.L.U32 R9, R26, 0x1f, RZ ;  /* 0x0000001f1a097819 */ /* 0x000fc800000006ff */
[----:B------:R-:W0:Y:S02]  /*18370*/  SYNCS.PHASECHK.TRANS64.TRYWAIT P0, [R12+URZ+0x168a0], R9 ;  /* 0x0168a0090c0075a7 */ /* 0x000e24000800017f */
[----:B0-----:R-:W-:Y:S05]  /*18380*/  @!P0 BRA `(.L_x_11818) ;  /* 0x00000048009c8947 */ /* 0x001fea0003800000 */
.L_x_11969:
        /* <DEDUP_REMOVED lines=9> */
.L_x_11819:
[----:B--2---:R-:W-:Y:S01]  /*18420*/  IMAD R11, R25, 0x4000, R8 ;  /* 0x00004000190b7824 */ /* 0x004fe200078e0208 */
        /* <DEDUP_REMOVED lines=16> */
.L_x_11970:
[----:B------:R-:W-:Y:S05]  /*18530*/  @P0 BRA `(.L_x_11821) ;  /* 0x0000000000140947 */ /* 0x000fea0003800000 */
[----:B------:R-:W-:Y:S01]  /*18540*/  ISETP.NE.AND P1, PT, R28, RZ, PT ;  /* 0x000000ff1c00720c */ /* 0x000fe20003f25270 */
[----:B0-2---:R-:W-:-:S04]  /*18550*/  IMAD.MOV.U32 R9, RZ, RZ, 0x4000 ;  /* 0x00004000ff097424 */ /* 0x005fc800078e00ff */
[----:B------:R3:W-:Y:S08]  /*18560*/  SYNCS.ARRIVE.TRANS64 RZ, [R12+URZ+0x168b0], R9 ;  /* 0x0168b0090cff79a7 */ /* 0x0007f0000800003f */
[----:B------:R-:W-:Y:S05]  /*18570*/  @!P1 BRA `(.L_x_11821) ;  /* 0x0000000000049947 */ /* 0x000fea0003800000 */
[----:B------:R-:W-:Y:S01]  /*18580*/  BPT.TRAP 0x1 ;  /* 0x000000040000795c */ /* 0x000fe20000300000 */
.L_x_11821:
        /* <DEDUP_REMOVED lines=14> */
.L_x_11817:
[----:B------:R-:W-:Y:S05]  /*18670*/  BSYNC B1 ;  /* 0x0000000000017941 */ /* 0x000fea0003800000 */
.L_x_11816:
[----:B------:R-:W-:-:S05]  /*18680*/  VIADD R25, R25, 0x1 ;  /* 0x0000000119197836 */ /* 0x000fca0000000000 */
[----:B------:R-:W-:-:S04]  /*18690*/  ISETP.NE.AND P0, PT, R25, 0x2, PT ;  /* 0x000000021900780c */ /* 0x000fc80003f05270 */
[----:B0-23--:R-:W-:Y:S02]  /*186a0*/  SEL R9, RZ, 0x1, P0 ;  /* 0x00000001ff097807 */ /* 0x00dfe40000000000 */
[----:B------:R-:W-:Y:S02]  /*186b0*/  SEL R25, R25, RZ, P0 ;  /* 0x000000ff19197207 */ /* 0x000fe40000000000 */
[C---:B------:R-:W-:Y:S02]  /*186c0*/  ISETP.GT.AND P0, PT, R7.reuse, R6, PT ;  /* 0x000000060700720c */ /* 0x040fe40003f04270 */
[----:B------:R-:W-:Y:S01]  /*186d0*/  LOP3.LUT R26, R26, R9, RZ, 0x3c, !PT ;  /* 0x000000091a1a7212 */ /* 0x000fe200078e3cff */
[----:B------:R-:W-:-:S04]  /*186e0*/  VIADD R9, R7, 0xffffffff ;  /* 0xffffffff07097836 */ /* 0x000fc80000000000 */
[----:B------:R-:W-:-:S06]  /*186f0*/  IMAD.MOV.U32 R7, RZ, RZ, R9 ;  /* 0x000000ffff077224 */ /* 0x000fcc00078e0009 */
[----:B------:R-:W-:Y:S05]  /*18700*/  @P0 BRA `(.L_x_11822) ;  /* 0xfffffffc00040947 */ /* 0x000fea000383ffff */
.L_x_11805:
[----:B------:R-:W-:Y:S05]  /*18710*/  BSYNC B0 ;  /* 0x0000000000007941 */ /* 0x000fea0003800000 */
.L_x_11804:
        /* <DEDUP_REMOVED lines=17> */
.L_x_11825:
[----:B------:R-:W-:-:S13]  /*18830*/  ISETP.NE.AND P1, PT, R7, 0x1, PT ;  /* 0x000000010700780c */ /* 0x000fda0003f25270 */
[----:B------:R-:W0:Y:S02]  /*18840*/  @P1 LDC.64 R8, c[0x0][0x9e8] ;  /* 0x00027a00ff081b82 */ /* 0x000e240000000a00 */
[----:B0-----:R-:W-:-:S05]  /*18850*/  @P1 IMAD.HI.U32 R8, R0, R8, RZ ;  /* 0x0000000800081227 */ /* 0x001fca00078e00ff */
[----:B------:R-:W-:-:S07]  /*18860*/  @P1 SHF.R.U32.HI R0, RZ, R9, R8 ;  /* 0x00000009ff001219 */ /* 0x000fce0000011608 */
.L_x_11826:
[----:B------:R-:W-:Y:S05]  /*18870*/  BSYNC B0 ;  /* 0x0000000000007941 */ /* 0x000fea0003800000 */
.L_x_11824:
[----:B------:R-:W-:-:S05]  /*18880*/  IMAD R5, R0, R7, R7 ;  /* 0x0000000700057224 */ /* 0x000fca00078e0207 */
[----:B------:R-:W-:-:S07]  /*18890*/  VIMNMX R6, R6, R5, PT ;  /* 0x0000000506067248 */ /* 0x000fce0003fe0100 */
.L_x_11823:
[----:B------:R-:W-:Y:S01]  /*188a0*/  VIADD R6, R6, 0x7f ;  /* 0x0000007f06067836 */ /* 0x000fe20000000000 */
[----:B------:R-:W-:-:S04]  /*188b0*/  ULDC UR4, c[0x0][0x9dc] ;  /* 0x0002770000047ab9 */ /* 0x000fc80000000800 */
[----:B------:R-:W-:-:S04]  /*188c0*/  SHF.R.S32.HI R5, RZ, 0x1f, R6 ;  /* 0x0000001fff057819 */ /* 0x000fc80000011406 */
[----:B------:R-:W-:-:S04]  /*188d0*/  LEA.HI R5, R5, R6, RZ, 0x7 ;  /* 0x0000000605057211 */ /* 0x000fc800078f38ff */
[----:B------:R-:W-:-:S04]  /*188e0*/  SHF.R.S32.HI R0, RZ, 0x7, R5 ;  /* 0x00000007ff007819 */ /* 0x000fc80000011405 */
[----:B------:R-:W-:Y:S01]  /*188f0*/  VIMNMX R8, R3, R0, PT ;  /* 0x0000000003087248 */ /* 0x000fe20003fe0100 */
[----:B------:R-:W-:-:S04]  /*18900*/  VIADD R0, R4, -UR4 ;  /* 0x8000000404007c36 */ /* 0x000fc80008000000 */
[----:B------:R0:W-:Y:S01]  /*18910*/  STL [R1], R8 ;  /* 0x0000000801007387 */ /* 0x0001e20000100800 */
        /* <DEDUP_REMOVED lines=11> */
.L_x_11829:
[----:B------:R-:W-:-:S13]  /*189d0*/  ISETP.NE.AND P0, PT, R7, 0x1, PT ;  /* 0x000000010700780c */ /* 0x000fda0003f05270 */
[----:B------:R-:W2:Y:S02]  /*189e0*/  @P0 LDC.64 R2, c[0x0][0x9e8] ;  /* 0x00027a00ff020b82 */ /* 0x000ea40000000a00 */
[----:B--2---:R-:W-:-:S05]  /*189f0*/  @P0 IMAD.HI.U32 R2, R4, R2, RZ ;  /* 0x0000000204020227 */ /* 0x004fca00078e00ff */
[----:B------:R-:W-:-:S07]  /*18a00*/  @P0 SHF.R.U32.HI R4, RZ, R3, R2 ;  /* 0x00000003ff040219 */ /* 0x000fce0000011602 */
.L_x_11830:
[----:B------:R-:W-:Y:S05]  /*18a10*/  BSYNC B0 ;  /* 0x0000000000007941 */ /* 0x000fea0003800000 */
.L_x_11828:
[----:B------:R-:W-:-:S05]  /*18a20*/  IMAD R7, R4, R7, RZ ;  /* 0x0000000704077224 */ /* 0x000fca00078e02ff */
[----:B------:R-:W-:-:S07]  /*18a30*/  VIMNMX R0, R0, R7, !PT ;  /* 0x0000000700007248 */ /* 0x000fce0007fe0100 */
.L_x_11827:
        /* <DEDUP_REMOVED lines=22> */
.L_x_11832:
[----:B------:R-:W2:Y:S01]  /*18ba0*/  S2R R0, SR_CgaCtaId ;  /* 0x0000000000007919 */ /* 0x000ea20000008800 */
[----:B------:R-:W-:-:S04]  /*18bb0*/  MOV R27, 0x400 ;  /* 0x00000400001b7802 */ /* 0x000fc80000000f00 */
[----:B--2---:R-:W-:-:S05]  /*18bc0*/  LEA R27, R0, R27, 0x18 ;  /* 0x0000001b001b7211 */ /* 0x004fca00078ec0ff */
        /* <DEDUP_REMOVED lines=8> */
[----:B------:R-:W2:Y:S01]  /*18c50*/  LDC.64 R2, c[0x4][R2] ;  /* 0x0100000002027b82 */ /* 0x000ea20000000a00 */
[----:B------:R-:W-:Y:S02]  /*18c60*/  IMAD.U32 R5, RZ, RZ, UR7 ;  /* 0x00000007ff057e24 */ /* 0x000fe4000f8e00ff */
[----:B------:R-:W-:Y:S02]  /*18c70*/  IMAD.U32 R6, RZ, RZ, UR8 ;  /* 0x00000008ff067e24 */ /* 0x000fe4000f8e00ff */
[----:B------:R-:W-:-:S02]  /*18c80*/  IMAD.U32 R7, RZ, RZ, UR9 ;  /* 0x00000009ff077e24 */ /* 0x000fc4000f8e00ff */
[----:B------:R-:W-:Y:S02]  /*18c90*/  IMAD.U32 R10, RZ, RZ, UR4 ;  /* 0x00000004ff0a7e24 */ /* 0x000fe4000f8e00ff */
[----:B------:R-:W-:Y:S02]  /*18ca0*/  IMAD.U32 R11, RZ, RZ, UR5 ;  /* 0x00000005ff0b7e24 */ /* 0x000fe4000f8e00ff */
[----:B0-----:R-:W-:Y:S02]  /*18cb0*/  IMAD.MOV.U32 R8, RZ, RZ, 0x70 ;  /* 0x00000070ff087424 */ /* 0x001fe400078e00ff */
[----:B------:R-:W-:Y:S02]  /*18cc0*/  IMAD.MOV.U32 R12, RZ, RZ, 0x1 ;  /* 0x00000001ff0c7424 */ /* 0x000fe400078e00ff */
[----:B------:R-:W-:-:S07]  /*18cd0*/  IMAD.MOV.U32 R13, RZ, RZ, RZ ;  /* 0x000000ffff0d7224 */ /* 0x000fce00078e00ff */
[----:B------:R-:W-:-:S07]  /*18ce0*/  LEPC R20, `(.L_x_11834) ;  /* 0x000000001014794e */ /* 0x000fce0000000000 */
[----:B-12---:R-:W-:Y:S05]  /*18cf0*/  CALL.ABS.NOINC R2 ;  /* 0x0000000002007343 */ /* 0x006fea0003c00000 */
.L_x_11834:
[----:B------:R-:W-:-:S05]  /*18d00*/  VIADD R0, R27, 0x400 ;  /* 0x000004001b007836 */ /* 0x000fca0000000000 */
        /* <DEDUP_REMOVED lines=9> */
[----:B------:R-:W-:Y:S02]  /*18da0*/  IMAD.U32 R6, RZ, RZ, UR8 ;  /* 0x00000008ff067e24 */ /* 0x000fe4000f8e00ff */
[----:B------:R-:W-:-:S02]  /*18db0*/  IMAD.U32 R7, RZ, RZ, UR9 ;  /* 0x00000009ff077e24 */ /* 0x000fc4000f8e00ff */
[----:B------:R-:W-:Y:S02]  /*18dc0*/  IMAD.U32 R10, RZ, RZ, UR4 ;  /* 0x00000004ff0a7e24 */ /* 0x000fe4000f8e00ff */
[----:B------:R-:W-:Y:S02]  /*18dd0*/  IMAD.U32 R11, RZ, RZ, UR5 ;  /* 0x00000005ff0b7e24 */ /* 0x000fe4000f8e00ff */
[----:B0-----:R-:W-:Y:S02]  /*18de0*/  IMAD.MOV.U32 R8, RZ, RZ, 0x70 ;  /* 0x00000070ff087424 */ /* 0x001fe400078e00ff */
[----:B------:R-:W-:Y:S02]  /*18df0*/  IMAD.MOV.U32 R12, RZ, RZ, 0x1 ;  /* 0x00000001ff0c7424 */ /* 0x000fe400078e00ff */
[----:B--2---:R-:W-:-:S07]  /*18e00*/  IMAD.MOV.U32 R13, RZ, RZ, RZ ;  /* 0x000000ffff0d7224 */ /* 0x004fce00078e00ff */
[----:B------:R-:W-:-:S07]  /*18e10*/  LEPC R20, `(.L_x_11836) ;  /* 0x000000001014794e */ /* 0x000fce0000000000 */
[----:B-1-3--:R-:W-:Y:S05]  /*18e20*/  CALL.ABS.NOINC R2 ;  /* 0x0000000002007343 */ /* 0x00afea0003c00000 */
.L_x_11836:
        /* <DEDUP_REMOVED lines=16> */
.L_x_11835:
[----:B------:R-:W2:Y:S01]  /*18f30*/  LDL.LU R20, [R1+0x8] ;  /* 0x0000080001147983 */ /* 0x000ea20000300800 */
[----:B------:R-:W-:Y:S01]  /*18f40*/  ULDC.64 UR4, c[0x0][0x9f8] ;  /* 0x00027e0000047ab9 */ /* 0x000fe20000000a00 */
[----:B------:R-:W3:Y:S01]  /*18f50*/  LDC R0, c[0x0][0x428] ;  /* 0x00010a00ff007b82 */ /* 0x000ee20000000800 */
[----:B------:R-:W-:Y:S01]  /*18f60*/  ISETP.NE.U32.AND P0, PT, RZ, UR4, PT ;  /* 0x00000004ff007c0c */ /* 0x000fe2000bf05070 */
[----:B------:R-:W-:-:S03]  /*18f70*/  IMAD.MOV.U32 R6, RZ, RZ, R19 ;  /* 0x000000ffff067224 */ /* 0x000fc600078e0013 */
[----:B------:R-:W-:Y:S01]  /*18f80*/  ISETP.NE.AND.EX P0, PT, RZ, UR5, PT, P0 ;  /* 0x00000005ff007c0c */ /* 0x000fe2000bf05300 */
[----:B------:R-:W-:-:S12]  /*18f90*/  ULDC.64 UR4, c[0x0][0xa00] ;  /* 0x0002800000047ab9 */ /* 0x000fd80000000a00 */
[----:B------:R-:W4:Y:S02]  /*18fa0*/  @P0 LDC.64 R2, c[0x0][0x9f8] ;  /* 0x00027e00ff020b82 */ /* 0x000f240000000a00 */
[----:B----4-:R-:W-:-:S05]  /*18fb0*/  @P0 IMAD.WIDE R2, R19, 0x4, R2 ;  /* 0x0000000413020825 */ /* 0x010fca00078e0202 */
[----:B------:R4:W5:Y:S01]  /*18fc0*/  @P0 LDG.E R6, desc[UR38][R2.64] ;  /* 0x0000002602060981 */ /* 0x000962000c1e1900 */
[----:B---3--:R-:W-:Y:S01]  /*18fd0*/  ISETP.NE.AND P0, PT, R0, 0x1, PT ;  /* 0x000000010000780c */ /* 0x008fe20003f05270 */
[----:B------:R-:W-:Y:S01]  /*18fe0*/  IMAD.MOV.U32 R0, RZ, RZ, R18 ;  /* 0x000000ffff007224 */ /* 0x000fe200078e0012 */
[----:B------:R-:W-:-:S04]  /*18ff0*/  ISETP.NE.AND P6, PT, R28, RZ, PT ;  /* 0x000000ff1c00720c */ /* 0x000fc80003fc5270 */
[----:B------:R-:W-:-:S07]  /*19000*/  PLOP3.LUT P1, PT, P6, PT, PT, 0x8, 0x0 ;  /* 0x000000000000781c */ /* 0x000fce000372e170 */
[----:B------:R-:W3:Y:S02]  /*19010*/  @P0 LDC R5, c[0x0][0x42c] ;  /* 0x00010b00ff050b82 */ /* 0x000ee40000000800 */
[----:B------:R-:W-:-:S05]  /*19020*/  VOTEU.ALL UP1, P6 ;  /* 0x00000000003f7886 */ /* 0x000fca0003020000 */
[----:B------:R-:W-:Y:S01]  /*19030*/  @!UP1 UIADD3 UR8, UP0, UR40, 0x270, URZ ;  /* 0x0000027028089890 */ /* 0x000fe2000ff1e03f */
[----:B------:R-:W0:Y:S03]  /*19040*/  @P0 LDC R4, c[0x0][0x430] ;  /* 0x00010c00ff040b82 */ /* 0x000e260000000800 */
[----:B------:R-:W-:-:S03]  /*19050*/  @!UP1 UIADD3.X UR9, URZ, UR41, URZ, UP0, !UPT ;  /* 0x000000293f099290 */ /* 0x000fc600087fe43f */
[----:B------:R-:W-:Y:S01]  /*19060*/  VOTEU.ALL UP0, P6 ;  /* 0x00000000003f7886 */ /* 0x000fe20003000000 */
[----:B---3--:R-:W-:-:S05]  /*19070*/  @P0 IMAD.HI.U32 R5, R18, R5, RZ ;  /* 0x0000000512050227 */ /* 0x008fca00078e00ff */
[----:B0-----:R-:W-:Y:S02]  /*19080*/  @P0 SHF.R.U32.HI R0, RZ, R4, R5 ;  /* 0x00000004ff000219 */ /* 0x001fe40000011605 */
[----:B------:R-:W-:-:S04]  /*19090*/  ISETP.NE.U32.AND P0, PT, RZ, UR4, PT ;  /* 0x00000004ff007c0c */ /* 0x000fc8000bf05070 */
[----:B------:R-:W-:-:S04]  /*190a0*/  ISETP.NE.AND.EX P0, PT, RZ, UR5, PT, P0 ;  /* 0x00000005ff007c0c */ /* 0x000fc8000bf05300 */
[----:B------:R-:W-:Y:S01]  /*190b0*/  SEL R9, R19, RZ, !P0 ;  /* 0x000000ff13097207 */ /* 0x000fe20004000000 */
[----:B--2-4-:R-:W-:-:S08]  /*190c0*/  IMAD R17, R17, 0xc0, R20 ;  /* 0x000000c011117824 */ /* 0x014fd000078e0214 */
.L_x_11837:
        /* <DEDUP_REMOVED lines=10> */
[----:B------:R-:W2:Y:S01]  /*19170*/  LDL R4, [R1] ;  /* 0x0000000001047983 */ /* 0x000ea20000100800 */
        /* <DEDUP_REMOVED lines=8> */
.L_x_11973:
[----:B------:R-:W-:Y:S01]  /*19200*/  UMOV UR4, 0xffffffff ;  /* 0xffffffff00047882 */ /* 0x000fe20000000000 */
[----:B------:R-:W-:Y:S02]  /*19210*/  SHF.R.S32.HI R12, RZ, 0x1f, R6 ;  /* 0x0000001fff0c7819 */ /* 0x000fe40000011406 */
[----:B------:R-:W-:Y:S05]  /*19220*/  BRA.DIV UR4, `(.L_x_11839) ;  /* 0x0000003e04507947 */ /* 0x000fea000b800000 */
[----:B------:R-:W-:-:S13]  /*19230*/  ELECT P6, URZ, PT ;  /* 0x00000000003f782f */ /* 0x000fda00038c0000 */
.L_x_11976:
[----:B------:R-:W-:Y:S05]  /*19240*/  @!P6 BRA `(.L_x_11840) ;  /* 0x0000000000c8e947 */ /* 0x000fea0003800000 */
[----:B------:R-:W-:-:S04]  /*19250*/  ISETP.NE.U32.AND P0, PT, R2, RZ, PT ;  /* 0x000000ff0200720c */ /* 0x000fc80003f05070 */
        /* <DEDUP_REMOVED lines=19> */
.L_x_11841:
[----:B------:R-:W-:Y:S01]  /*19390*/  IMAD R5, R22, 0x8, R27 ;  /* 0x0000000816057824 */ /* 0x000fe200078e021b */
[----:B------:R-:W-:-:S04]  /*193a0*/  SHF.L.U32 R4, R24, 0x1f, RZ ;  /* 0x0000001f18047819 */ /* 0x000fc800000006ff */
[----:B------:R-:W2:Y:S02]  /*193b0*/  SYNCS.PHASECHK.TRANS64.TRYWAIT P0, [R5+URZ+0x16840], R4 ;  /* 0x01684004050075a7 */ /* 0x000ea4000800017f */
[----:B--2---:R-:W-:Y:S05]  /*193c0*/  @!P0 BRA `(.L_x_11842) ;  /* 0x0000003c00088947 */ /* 0x004fea0003800000 */
.L_x_11977:
        /* <DEDUP_REMOVED lines=9> */
.L_x_11843:
[----:B0-2---:R-:W-:Y:S01]  /*19460*/  IMAD R4, R22, 0x4000, R27 ;  /* 0x0000400016047824 */ /* 0x005fe200078e021b */
        /* <DEDUP_REMOVED lines=15> */
[----:B0-----:R-:W-:Y:S01]  /*19560*/  NOP ;  /* 0x0000000000007918 */ /* 0x001fe20000000000 */
.L_x_11840:
[----:B------:R-:W2:Y:S01]  /*19570*/  LDL.LU R5, [R1+0x4] ;  /* 0x0000040001057983 */ /* 0x000ea20000300800 */
[----:B------:R-:W-:Y:S05]  /*19580*/  WARPSYNC.ALL ;  /* 0x0000000000007948 */ /* 0x000fea0003800000 */
[----:B------:R-:W-:Y:S02]  /*19590*/  ELECT P0, URZ, PT ;  /* 0x00000000003f782f */ /* 0x000fe40003800000 */
[----:B------:R-:W-:Y:S01]  /*195a0*/  R2UR UR9, R27 ;  /* 0x000000001b0972ca */ /* 0x000fe200000e0000 */
[----:B------:R-:W-:-:S10]  /*195b0*/  UIADD3 UR4, UP0, UR40, 0x270, URZ ;  /* 0x0000027028047890 */ /* 0x000fd4000ff1e03f */
        /* <DEDUP_REMOVED lines=9> */
[----:B------:R-:W-:Y:S01]  /*19650*/  BAR.SYNC.DEFER_BLOCKING 0x8, 0x1a0 ;  /* 0x0206800000007b1d */ /* 0x000fe20000010000 */
[----:B------:R-:W-:-:S02]  /*19660*/  UIADD3 UR8, UR9, 0x8400, URZ ;  /* 0x0000840009087890 */ /* 0x000fc4000fffe03f */
[----:B------:R-:W-:-:S03]  /*19670*/  UIADD3 UR9, UR9, 0x16800, URZ ;  /* 0x0001680009097890 */ /* 0x000fc6000fffe03f */
[----:B------:R0:W-:Y:S06]  /*19680*/  @P0 SYNCS.ARRIVE.TRANS64 RZ, [R27+URZ+0x16800], R4 ;  /* 0x016800041bff09a7 */ /* 0x0001ec000800003f */
[----:B------:R3:W-:Y:S01]  /*19690*/  UTMALDG.4D [UR8], [UR4], desc[UR6] ;  /* 0x00000608040075b4 */ /* 0x0007e20008019000 */
[----:B--2---:R-:W-:-:S05]  /*196a0*/  VIADD R5, R5, 0x1 ;  /* 0x0000000105057836 */ /* 0x004fca0000000000 */
[----:B0-----:R-:W-:Y:S01]  /*196b0*/  LEA.HI R4, R5, R5, RZ, 0x1 ;  /* 0x0000000505047211 */ /* 0x001fe200078f08ff */
[----:B------:R3:W-:Y:S03]  /*196c0*/  STL [R1+0x4], R5 ;  /* 0x0000040501007387 */ /* 0x0007e60000100800 */
[----:B------:R-:W-:-:S05]  /*196d0*/  LOP3.LUT R4, R4, 0xfffffffe, RZ, 0xc0, !PT ;  /* 0xfffffffe04047812 */ /* 0x000fca00078ec0ff */
[----:B------:R-:W-:-:S05]  /*196e0*/  IMAD.IADD R4, R5, 0x1, -R4 ;  /* 0x0000000105047824 */ /* 0x000fca00078e0a04 */
[----:B------:R-:W-:-:S04]  /*196f0*/  SHF.L.U32 R4, R4, 0x1f, RZ ;  /* 0x0000001f04047819 */ /* 0x000fc800000006ff */
[----:B------:R-:W0:Y:S02]  /*19700*/  SYNCS.PHASECHK.TRANS64.TRYWAIT P0, [R27+URZ+0x16820], R4 ;  /* 0x016820041b0075a7 */ /* 0x000e24000800017f */
[----:B0--3--:R-:W-:Y:S05]  /*19710*/  @!P0 BRA `(.L_x_11845) ;  /* 0x0000003800488947 */ /* 0x009fea0003800000 */
.L_x_11978:
[----:B------:R-:W-:Y:S05]  /*19720*/  BSYNC B0 ;  /* 0x0000000000007941 */ /* 0x000fea0003800000 */
.L_x_11844:
[----:B------:R-:W2:Y:S01]  /*19730*/  LDL R5, [R1] ;  /* 0x0000000001057983 */ /* 0x000ea20000100800 */
        /* <DEDUP_REMOVED lines=41> */
.L_x_11852:
[----:B0-----:R-:W-:Y:S01]  /*199d0*/  IMAD R3, R10, 0x8, R27 ;  /* 0x000000080a037824 */ /* 0x001fe200078e021b */
[----:B------:R-:W-:-:S04]  /*199e0*/  SHF.L.U32 R2, R14, 0x1f, RZ ;  /* 0x0000001f0e027819 */ /* 0x000fc800000006ff */
[----:B------:R-:W0:Y:S02]  /*199f0*/  SYNCS.PHASECHK.TRANS64.TRYWAIT P0, [R3+URZ+0x16840], R2 ;  /* 0x01684002030075a7 */ /* 0x000e24000800017f */
[----:B0-----:R-:W-:Y:S05]  /*19a00*/  @!P0 BRA `(.L_x_11853) ;  /* 0x0000003400a08947 */ /* 0x001fea0003800000 */
.L_x_11979:
        /* <DEDUP_REMOVED lines=9> */
.L_x_11854:
        /* <DEDUP_REMOVED lines=19> */
[----:B------:R-:W2:Y:S02]  /*19bd0*/  SYNCS.PHASECHK.TRANS64.TRYWAIT P0, [R2+URZ+0x60], R5 ;  /* 0x00006005020075a7 */ /* 0x000ea4000800017f */
[----:B0-2---:R-:W-:Y:S05]  /*19be0*/  @!P0 BRA `(.L_x_11855) ;  /* 0x00000034003c8947 */ /* 0x005fea0003800000 */
.L_x_11980:
[----:B------:R-:W-:Y:S05]  /*19bf0*/  @P1 BRA `(.L_x_11856) ;  /* 0x0000000000181947 */ /* 0x000fea0003800000 */
[----:B------:R-:W-:Y:S01]  /*19c00*/  ISETP.NE.AND P0, PT, R28, RZ, PT ;  /* 0x000000ff1c00720c */ /* 0x000fe20003f05270 */
[----:B0-----:R-:W-:Y:S02]  /*19c10*/  IMAD R2, R22, 0x8, R27 ;  /* 0x0000000816027824 */ /* 0x001fe400078e021b */
[----:B------:R-:W-:-:S04]  /*19c20*/  IMAD.MOV.U32 R3, RZ, RZ, 0x4000 ;  /* 0x00004000ff037424 */ /* 0x000fc800078e00ff */
[----:B------:R2:W-:Y:S06]  /*19c30*/  SYNCS.ARRIVE.TRANS64 RZ, [R2+URZ+0x16850], R3 ;  /* 0x0168500302ff79a7 */ /* 0x0005ec000800003f */
[----:B------:R-:W-:Y:S05]  /*19c40*/  @!P0 BRA `(.L_x_11856) ;  /* 0x0000000000048947 */ /* 0x000fea0003800000 */
[----:B------:R-:W-:Y:S01]  /*19c50*/  BPT.TRAP 0x1 ;  /* 0x000000040000795c */ /* 0x000fe20000300000 */
.L_x_11856:
        /* <DEDUP_REMOVED lines=20> */
.L_x_11851:
[----:B------:R-:W-:Y:S05]  /*19da0*/  BSYNC B2 ;  /* 0x0000000000027941 */ /* 0x000fea0003800000 */
.L_x_11850:
[----:B------:R-:W2:Y:S01]  /*19db0*/  LDL R2, [R1] ;  /* 0x0000000001027983 */ /* 0x000ea20000100800 */
[----:B------:R-:W-:Y:S02]  /*19dc0*/  IMAD.MOV.U32 R22, RZ, RZ, R10 ;  /* 0x000000ffff167224 */ /* 0x000fe400078e000a */
[----:B------:R-:W-:Y:S02]  /*19dd0*/  IMAD.MOV.U32 R24, RZ, RZ, R14 ;  /* 0x000000ffff187224 */ /* 0x000fe400078e000e */
[----:B--2---:R-:W-:-:S07]  /*19de0*/  VIADD R9, R2, 0xfffffffd ;  /* 0xfffffffd02097836 */ /* 0x004fce0000000000 */
.L_x_11849:
[----:B------:R-:W-:Y:S05]  /*19df0*/  BSYNC B1 ;  /* 0x0000000000017941 */ /* 0x000fea0003800000 */
.L_x_11848:
[----:B------:R-:W2:Y:S01]  /*19e00*/  LDL.LU R2, [R1] ;  /* 0x0000000001027983 */ /* 0x000ea20000300800 */
[----:B------:R-:W-:Y:S01]  /*19e10*/  VIADD R13, R13, 0xfffffffe ;  /* 0xfffffffe0d0d7836 */ /* 0x000fe20000000000 */
[----:B--2---:R-:W-:-:S04]  /*19e20*/  LOP3.LUT R2, RZ, R2, RZ, 0x33, !PT ;  /* 0x00000002ff027212 */ /* 0x004fc800078e33ff */
[----:B------:R-:W-:-:S13]  /*19e30*/  ISETP.NE.AND P0, PT, R13, R2, PT ;  /* 0x000000020d00720c */ /* 0x000fda0003f05270 */
[----:B------:R-:W-:Y:S05]  /*19e40*/  @!P0 BRA `(.L_x_11847) ;  /* 0x0000000800ec8947 */ /* 0x000fea0003800000 */
[----:B------:R-:W-:-:S07]  /*19e50*/  IMAD.MOV.U32 R4, RZ, RZ, R8 ;  /* 0x000000ffff047224 */ /* 0x000fce00078e0008 */
.L_x_11871:
[----:B------:R-:W-:Y:S01]  /*19e60*/  VIADD R10, R22, 0x1 ;  /* 0x00000001160a7836 */ /* 0x000fe20000000000 */
[----:B------:R-:W-:Y:S05]  /*19e70*/  YIELD ;  /* 0x0000000000007946 */ /* 0x000fea0003800000 */
[----:B------:R-:W-:Y:S01]  /*19e80*/  ISETP.NE.AND P0, PT, R10, 0x2, PT ;  /* 0x000000020a00780c */ /* 0x000fe20003f05270 */
[----:B------:R-:W-:Y:S03]  /*19e90*/  BSSY B1, `(.L_x_11857) ;  /* 0x0000057000017945 */ /* 0x000fe60003800000 */
[----:B0-----:R-:W-:-:S02]  /*19ea0*/  SEL R11, RZ, 0x1, P0 ;  /* 0x00000001ff0b7807 */ /* 0x001fc40000000000 */
[----:B------:R-:W-:Y:S02]  /*19eb0*/  SEL R10, R10, RZ, P0 ;  /* 0x000000ff0a0a7207 */ /* 0x000fe40000000000 */
[----:B------:R-:W-:Y:S01]  /*19ec0*/  LOP3.LUT R11, R24, R11, RZ, 0x3c, !PT ;  /* 0x0000000b180b7212 */ /* 0x000fe200078e3cff */
[----:B--2---:R-:W-:Y:S06]  /*19ed0*/  @!P6 BRA `(.L_x_11858) ;  /* 0x000000040048e947 */ /* 0x004fec0003800000 */
        /* <DEDUP_REMOVED lines=23> */
.L_x_11859:
[----:B------:R-:W-:Y:S01]  /*1a050*/  IMAD R3, R10, 0x8, R27 ;  /* 0x000000080a037824 */ /* 0x000fe200078e021b */
[----:B------:R-:W-:-:S04]  /*1a060*/  SHF.L.U32 R2, R11, 0x1f, RZ ;  /* 0x0000001f0b027819 */ /* 0x000fc800000006ff */
[----:B------:R-:W2:Y:S02]  /*1a070*/  SYNCS.PHASECHK.TRANS64.TRYWAIT P0, [R3+URZ+0x16840], R2 ;  /* 0x01684002030075a7 */ /* 0x000ea4000800017f */
[----:B--2---:R-:W-:Y:S05]  /*1a080*/  @!P0 BRA `(.L_x_11860) ;  /* 0x0000003000288947 */ /* 0x004fea0003800000 */
.L_x_11981:
        /* <DEDUP_REMOVED lines=9> */
.L_x_11861:
        /* <DEDUP_REMOVED lines=21> */
.L_x_11982:
[----:B------:R-:W-:Y:S05]  /*1a270*/  @P0 BRA `(.L_x_11863) ;  /* 0x0000000000140947 */ /* 0x000fea0003800000 */
[----:B------:R-:W-:Y:S01]  /*1a280*/  ISETP.NE.AND P1, PT, R28, RZ, PT ;  /* 0x000000ff1c00720c */ /* 0x000fe20003f25270 */
[----:B------:R-:W-:-:S04]  /*1a290*/  IMAD.MOV.U32 R2, RZ, RZ, 0x4000 ;  /* 0x00004000ff027424 */ /* 0x000fc800078e00ff */
[----:B------:R2:W-:Y:S08]  /*1a2a0*/  SYNCS.ARRIVE.TRANS64 RZ, [R3+URZ+0x50], R2 ;  /* 0x0000500203ff79a7 */ /* 0x0005f0000800003f */
[----:B------:R-:W-:Y:S05]  /*1a2b0*/  @!P1 BRA `(.L_x_11863) ;  /* 0x0000000000049947 */ /* 0x000fea0003800000 */
[----:B------:R-:W-:Y:S01]  /*1a2c0*/  BPT.TRAP 0x1 ;  /* 0x000000040000795c */ /* 0x000fe20000300000 */
.L_x_11863:
        /* <DEDUP_REMOVED lines=18> */
[----:B---3--:R-:W-:Y:S01]  /*1a3f0*/  NOP ;  /* 0x0000000000007918 */ /* 0x008fe20000000000 */
.L_x_11858:
[----:B------:R-:W-:Y:S05]  /*1a400*/  BSYNC B1 ;  /* 0x0000000000017941 */ /* 0x000fea0003800000 */
.L_x_11857:
[----:B------:R-:W-:Y:S01]  /*1a410*/  VIADD R22, R10, 0x1 ;  /* 0x000000010a167836 */ /* 0x000fe20000000000 */
[----:B------:R-:W-:Y:S01]  /*1a420*/  BSSY B1, `(.L_x_11864) ;  /* 0x000005a000017945 */ /* 0x000fe20003800000 */
[----:B------:R-:W-:-:S03]  /*1a430*/  VIADD R13, R9, 0xffffffff ;  /* 0xffffffff090d7836 */ /* 0x000fc60000000000 */
        /* <DEDUP_REMOVED lines=28> */
.L_x_11866:
[----:B--2---:R-:W-:Y:S01]  /*1a600*/  IMAD R2, R22, 0x8, R27 ;  /* 0x0000000816027824 */ /* 0x004fe200078e021b */
[----:B------:R-:W-:-:S04]  /*1a610*/  SHF.L.U32 R3, R24, 0x1f, RZ ;  /* 0x0000001f18037819 */ /* 0x000fc800000006ff */
[----:B------:R-:W2:Y:S02]  /*1a620*/  SYNCS.PHASECHK.TRANS64.TRYWAIT P0, [R2+URZ+0x16840], R3 ;  /* 0x01684003020075a7 */ /* 0x000ea4000800017f */
[----:B--2---:R-:W-:Y:S05]  /*1a630*/  @!P0 BRA `(.L_x_11867) ;  /* 0x0000002800e48947 */ /* 0x004fea0003800000 */
.L_x_11983:
        /* <DEDUP_REMOVED lines=9> */
.L_x_11868:
[----:B0-2---:R-:W-:Y:S01]  /*1a6d0*/  VIADD R3, R27, 0x16800 ;  /* 0x000168001b037836 */ /* 0x005fe20000000000 */
[----:B------:R-:W-:Y:S01]  /*1a6e0*/  R2UR UR11, R14 ;  /* 0x000000000e0b72ca */ /* 0x000fe200000e0000 */
[----:B------:R-:W-:Y:S01]  /*1a6f0*/  UIADD3 UR6, UP0, UR40, 0x370, URZ ;  /* 0x0000037028067890 */ /* 0x000fe2000ff1e03f */
[----:B------:R-:W-:Y:S01]  /*1a700*/  R2UR UR4, R23 ;  /* 0x00000000170472ca */ /* 0x000fe200000e0000 */
[----:B------:R-:W-:Y:S01]  /*1a710*/  IMAD R2, R22, 0x8, R3 ;  /* 0x0000000816027824 */ /* 0x000fe200078e0203 */
[----:B------:R-:W-:Y:S01]  /*1a720*/  R2UR UR12, R0 ;  /* 0x00000000000c72ca */ /* 0x000fe200000e0000 */
[----:B------:R-:W-:Y:S01]  /*1a730*/  UIADD3.X UR7, URZ, UR41, URZ, UP0, !UPT ;  /* 0x000000293f077290 */ /* 0x000fe200087fe43f */
[----:B-----5:R-:W-:Y:S01]  /*1a740*/  R2UR UR13, R4 ;  /* 0x00000000040d72ca */ /* 0x020fe200000e0000 */
[----:B------:R-:W-:Y:S01]  /*1a750*/  UMOV UR5, 0x14f00000 ;  /* 0x14f0000000057882 */ /* 0x000fe20000000000 */
[----:B------:R-:W-:Y:S01]  /*1a760*/  R2UR UR9, R2 ;  /* 0x00000000020972ca */ /* 0x000fe200000e0000 */
[----:B------:R-:W-:Y:S01]  /*1a770*/  IMAD R2, R22, 0x4000, R27 ;  /* 0x0000400016027824 */ /* 0x000fe200078e021b */
[----:B------:R-:W-:Y:S01]  /*1a780*/  SHF.L.U32 R11, R11, 0x1f, RZ ;  /* 0x0000001f0b0b7819 */ /* 0x000fe200000006ff */
[----:B------:R-:W-:-:S03]  /*1a790*/  UMOV UR10, URZ ;  /* 0x0000003f000a7c82 */ /* 0x000fc60008000000 */
[----:B------:R-:W-:Y:S01]  /*1a7a0*/  R2UR UR8, R2 ;  /* 0x00000000020872ca */ /* 0x000fe200000e0000 */
[----:B------:R-:W-:Y:S01]  /*1a7b0*/  ULEA UR11, UR11, UR4, 0x7 ;  /* 0x000000040b0b7291 */ /* 0x000fe2000f8e383f */
[----:B------:R-:W-:Y:S02]  /*1a7c0*/  IMAD R2, R10, 0x8, R3 ;  /* 0x000000080a027824 */ /* 0x000fe400078e0203 */
[----:B------:R-:W-:-:S03]  /*1a7d0*/  UMOV UR4, 0x0 ;  /* 0x0000000000047882 */ /* 0x000fc60000000000 */
[----:B------:R-:W-:-:S06]  /*1a7e0*/  UIADD3 UR9, UR9, 0x30, URZ ;  /* 0x0000003009097890 */ /* 0x000fcc000fffe03f */
[----:B------:R-:W-:-:S09]  /*1a7f0*/  UIADD3 UR8, UR8, 0xe400, URZ ;  /* 0x0000e40008087890 */ /* 0x000fd2000fffe03f */
[----:B------:R0:W-:Y:S01]  /*1a800*/  UTMALDG.4D [UR8], [UR6], desc[UR4] ;  /* 0x00000408060075b4 */ /* 0x0001e20008019000 */
[----:B------:R-:W2:Y:S02]  /*1a810*/  SYNCS.PHASECHK.TRANS64.TRYWAIT P1, [R2+URZ+0x60], R11 ;  /* 0x0000600b020075a7 */ /* 0x000ea4000802017f */
[----:B0-2---:R-:W-:Y:S05]  /*1a820*/  @!P1 BRA `(.L_x_11869) ;  /* 0x00000028007c9947 */ /* 0x005fea0003800000 */
.L_x_11984:
[----:B------:R-:W-:Y:S05]  /*1a830*/  @P0 BRA `(.L_x_11870) ;  /* 0x0000000000140947 */ /* 0x000fea0003800000 */
[----:B------:R-:W-:Y:S01]  /*1a840*/  ISETP.NE.AND P1, PT, R28, RZ, PT ;  /* 0x000000ff1c00720c */ /* 0x000fe20003f25270 */
[----:B------:R-:W-:-:S04]  /*1a850*/  IMAD.MOV.U32 R3, RZ, RZ, 0x4000 ;  /* 0x00004000ff037424 */ /* 0x000fc800078e00ff */
[----:B------:R2:W-:Y:S08]  /*1a860*/  SYNCS.ARRIVE.TRANS64 RZ, [R2+URZ+0x50], R3 ;  /* 0x0000500302ff79a7 */ /* 0x0005f0000800003f */
[----:B------:R-:W-:Y:S05]  /*1a870*/  @!P1 BRA `(.L_x_11870) ;  /* 0x0000000000049947 */ /* 0x000fea0003800000 */
[----:B------:R-:W-:Y:S01]  /*1a880*/  BPT.TRAP 0x1 ;  /* 0x000000040000795c */ /* 0x000fe20000300000 */
.L_x_11870:
        /* <DEDUP_REMOVED lines=19> */
.L_x_11865:
[----:B------:R-:W-:Y:S05]  /*1a9c0*/  BSYNC B1 ;  /* 0x0000000000017941 */ /* 0x000fea0003800000 */
.L_x_11864:
[----:B------:R-:W-:Y:S01]  /*1a9d0*/  ISETP.GT.AND P0, PT, R13, R29, PT ;  /* 0x0000001d0d00720c */ /* 0x000fe20003f04270 */
[----:B------:R-:W-:-:S12]  /*1a9e0*/  VIADD R9, R9, 0xfffffffe ;  /* 0xfffffffe09097836 */ /* 0x000fd80000000000 */
[----:B------:R-:W-:Y:S05]  /*1a9f0*/  @P0 BRA `(.L_x_11871) ;  /* 0xfffffff400180947 */ /* 0x000fea000383ffff */
.L_x_11847:
[----:B------:R-:W-:Y:S05]  /*1aa00*/  BSYNC B0 ;  /* 0x0000000000007941 */ /* 0x000fea0003800000 */
.L_x_11846:
[----:B------:R-:W-:Y:S01]  /*1aa10*/  ISETP.NE.AND P0, PT, R28, RZ, PT ;  /* 0x000000ff1c00720c */ /* 0x000fe20003f05270 */
[----:B------:R-:W-:-:S12]  /*1aa20*/  BSSY B0, `(.L_x_11872) ;  /* 0x000000e000007945 */ /* 0x000fd80003800000 */
[----:B------:R-:W-:Y:S05]  /*1aa30*/  @P0 BRA `(.L_x_11873) ;  /* 0x0000000000300947 */ /* 0x000fea0003800000 */
[----:B------:R-:W3:Y:S01]  /*1aa40*/  S2R R9, SR_LANEID ;  /* 0x0000000000097919 */ /* 0x000ee20000000000 */
[----:B------:R-:W-:Y:S01]  /*1aa50*/  VOTEU.ANY UR4, UPT, PT ;  /* 0x0000000000047886 */ /* 0x000fe200038e0100 */
[----:B0-2---:R-:W0:Y:S01]  /*1aa60*/  LDC.64 R2, c[0x0][0xc38] ;  /* 0x00030e00ff027b82 */ /* 0x005e220000000a00 */
[----:B------:R-:W3:Y:S08]  /*1aa70*/  FLO.U32 R4, UR4 ;  /* 0x0000000400047d00 */ /* 0x000ef000080e0000 */
[----:B------:R-:W0:Y:S01]  /*1aa80*/  POPC R5, UR4 ;  /* 0x0000000400057d09 */ /* 0x000e220008000000 */
[----:B---3--:R-:W-:-:S13]  /*1aa90*/  ISETP.EQ.U32.AND P0, PT, R4, R9, PT ;  /* 0x000000090400720c */ /* 0x008fda0003f02070 */
[----:B0-----:R-:W2:Y:S01]  /*1aaa0*/  @P0 ATOMG.E.ADD.STRONG.GPU PT, R3, desc[UR38][R2.64], R5 ;  /* 0x00000005020309a8 */ /* 0x001ea200081ee1e6 */
[----:B------:R-:W0:Y:S02]  /*1aab0*/  S2R R6, SR_LTMASK ;  /* 0x0000000000067919 */ /* 0x000e240000003900 */
[----:B0-----:R-:W-:-:S04]  /*1aac0*/  LOP3.LUT R6, R6, UR4, RZ, 0xc0, !PT ;  /* 0x0000000406067c12 */ /* 0x001fc8000f8ec0ff */
[----:B------:R-:W0:Y:S01]  /*1aad0*/  POPC R9, R6 ;  /* 0x0000000600097309 */ /* 0x000e220000000000 */
[----:B--2---:R-:W0:Y:S02]  /*1aae0*/  SHFL.IDX PT, R4, R3, R4, 0x1f ;  /* 0x00001f0403047589 */ /* 0x004e2400000e0000 */
[----:B0-----:R-:W-:-:S07]  /*1aaf0*/  IADD3 R16, R4, UR37, R9 ;  /* 0x0000002504107c10 */ /* 0x001fce000fffe009 */
.L_x_11873:
[----:B------:R-:W-:Y:S05]  /*1ab00*/  BSYNC B0 ;  /* 0x0000000000007941 */ /* 0x000fea0003800000 */
.L_x_11872:
[----:B------:R-:W-:Y:S04]  /*1ab10*/  BSSY B0, `(.L_x_11874) ;  /* 0x0000020000007945 */ /* 0x000fe80003800000 */
[----:B------:R-:W-:Y:S05]  /*1ab20*/  @!P6 BRA `(.L_x_11875) ;  /* 0x000000000078e947 */ /* 0x000fea0003800000 */
[----:B--2---:R-:W-:Y:S01]  /*1ab30*/  IMAD R3, R22, 0x8, R27 ;  /* 0x0000000816037824 */ /* 0x004fe200078e021b */
[----:B0-----:R-:W-:-:S04]  /*1ab40*/  SHF.L.U32 R2, R24, 0x1f, RZ ;  /* 0x0000001f18027819 */ /* 0x001fc800000006ff */
[----:B------:R-:W0:Y:S02]  /*1ab50*/  SYNCS.PHASECHK.TRANS64.TRYWAIT P0, [R3+URZ+0x16860], R2 ;  /* 0x01686002030075a7 */ /* 0x000e24000800017f */
[----:B0-----:R-:W-:Y:S05]  /*1ab60*/  @!P0 BRA `(.L_x_11876) ;  /* 0x0000002400c08947 */ /* 0x001fea0003800000 */
.L_x_11985:
        /* <DEDUP_REMOVED lines=9> */
.L_x_11877:
        /* <DEDUP_REMOVED lines=16> */
[----:B---3--:R-:W-:Y:S01]  /*1ad00*/  NOP ;  /* 0x0000000000007918 */ /* 0x008fe20000000000 */
.L_x_11875:
[----:B------:R-:W-:Y:S05]  /*1ad10*/  BSYNC B0 ;  /* 0x0000000000007941 */ /* 0x000fea0003800000 */
.L_x_11874:
[----:B------:R-:W-:-:S05]  /*1ad20*/  VIADD R22, R22, 0x1 ;  /* 0x0000000116167836 */ /* 0x000fca0000000000 */
[----:B------:R-:W-:-:S04]  /*1ad30*/  ISETP.NE.AND P0, PT, R22, 0x2, PT ;  /* 0x000000021600780c */ /* 0x000fc80003f05270 */
[----:B0-2---:R-:W-:Y:S02]  /*1ad40*/  SEL R3, RZ, 0x1, P0 ;  /* 0x00000001ff037807 */ /* 0x005fe40000000000 */
[----:B------:R-:W-:Y:S02]  /*1ad50*/  SEL R22, R22, RZ, P0 ;  /* 0x000000ff16167207 */ /* 0x000fe40000000000 */
[----:B------:R-:W-:-:S07]  /*1ad60*/  LOP3.LUT R24, R24, R3, RZ, 0x3c, !PT ;  /* 0x0000000318187212 */ /* 0x000fce00078e3cff */
.L_x_11833:
[----:B------:R-:W-:Y:S05]  /*1ad70*/  BSYNC B6 ;  /* 0x0000000000067941 */ /* 0x000fea0003800000 */
.L_x_11831:
[----:B------:R-:W-:-:S03]  /*1ad80*/  UMOV UR4, 0xffffffff ;  /* 0xffffffff00047882 */ /* 0x000fc60000000000 */
[----:B------:R-:W-:Y:S05]  /*1ad90*/  BRA.DIV UR4, `(.L_x_11878) ;  /* 0x0000002604487947 */ /* 0x000fea000b800000 */
[----:B------:R2:W3:Y:S04]  /*1ada0*/  SHFL.IDX PT, R4, R16, RZ, 0x1f ;  /* 0x00001fff10047589 */ /* 0x0004e800000e0000 */
[----:B------:R2:W4:Y:S02]  /*1adb0*/  SHFL.IDX PT, R5, R16, 0x1, 0x1f ;  /* 0x00201f0010057f89 */ /* 0x00052400000e0000 */
.L_x_11989:
        /* <DEDUP_REMOVED lines=11> */
.L_x_11880:
[----:B------:R-:W-:Y:S05]  /*1ae70*/  BSYNC B0 ;  /* 0x0000000000007941 */ /* 0x000fea0003800000 */
.L_x_11879:
        /* <DEDUP_REMOVED lines=23> */
.L_x_11997:
[----:B------:R-:W-:Y:S02]  /*1aff0*/  ULDC UR4, c[0x0][0xc10] ;  /* 0x0003040000047ab9 */ /* 0x000fe40000000800 */
[----:B------:R-:W-:-:S04]  /*1b000*/  IMAD.U32 R7, RZ, RZ, UR4 ;  /* 0x00000004ff077e24 */ /* 0x000fc8000f8e00ff */
[----:B0-----:R-:W-:-:S04]  /*1b010*/  IMAD R14, R14, R7, RZ ;  /* 0x000000070e0e7224 */ /* 0x001fc800078e02ff */
[----:B----4-:R-:W-:-:S05]  /*1b020*/  IMAD.IADD R5, R5, 0x1, R14 ;  /* 0x0000000105057824 */ /* 0x010fca00078e020e */
[----:B---3--:R-:W-:-:S13]  /*1b030*/  ISETP.GT.AND P0, PT, R5, R4, PT ;  /* 0x000000040500720c */ /* 0x008fda0003f04270 */
[----:B------:R-:W-:Y:S05]  /*1b040*/  @P0 BRA `(.L_x_11882) ;  /* 0x0000000000ac0947 */ /* 0x000fea0003800000 */
[----:B------:R-:W0:Y:S02]  /*1b050*/  LDC R0, c[0x0][0xc14] ;  /* 0x00030500ff007b82 */ /* 0x000e240000000800 */
.L_x_11887:
        /* <DEDUP_REMOVED lines=12> */
.L_x_11885:
[----:B------:R-:W-:Y:S05]  /*1b120*/  BSYNC B0 ;  /* 0x0000000000007941 */ /* 0x000fea0003800000 */
.L_x_11884:
        /* <DEDUP_REMOVED lines=23> */
.L_x_12005:
[----:B------:R-:W-:Y:S02]  /*1b2a0*/  ULDC UR4, c[0x0][0xc10] ;  /* 0x0003040000047ab9 */ /* 0x000fe40000000800 */
[----:B------:R-:W-:-:S04]  /*1b2b0*/  IMAD.U32 R7, RZ, RZ, UR4 ;  /* 0x00000004ff077e24 */ /* 0x000fc8000f8e00ff */
[----:B---3--:R-:W-:-:S04]  /*1b2c0*/  IMAD R14, R14, R7, RZ ;  /* 0x000000070e0e7224 */ /* 0x008fc800078e02ff */
[----:B------:R-:W-:-:S05]  /*1b2d0*/  IMAD.IADD R5, R14, 0x1, R5 ;  /* 0x000000010e057824 */ /* 0x000fca00078e0205 */
[----:B------:R-:W-:-:S13]  /*1b2e0*/  ISETP.GT.AND P0, PT, R5, R4, PT ;  /* 0x000000040500720c */ /* 0x000fda0003f04270 */
[----:B------:R-:W-:Y:S05]  /*1b2f0*/  @!P0 BRA `(.L_x_11887) ;  /* 0xfffffffc00588947 */ /* 0x000fea000383ffff */
.L_x_11882:
        /* <DEDUP_REMOVED lines=8> */
.L_x_12009:
[----:B------:R-:W-:Y:S01]  /*1b380*/  ISETP.NE.AND P0, PT, R3, RZ, PT ;  /* 0x000000ff0300720c */ /* 0x000fe20003f05270 */
[----:B------:R-:W-:-:S12]  /*1b390*/  IMAD.MOV.U32 R14, RZ, RZ, RZ ;  /* 0x000000ffff0e7224 */ /* 0x000fd800078e00ff */
[----:B------:R-:W-:Y:S05]  /*1b3a0*/  @!P0 BRA `(.L_x_11889) ;  /* 0x0000000000108947 */ /* 0x000fea0003800000 */
[----:B------:R-:W-:Y:S01]  /*1b3b0*/  UMOV UR4, 0xffffffff ;  /* 0xffffffff00047882 */ /* 0x000fe20000000000 */
[----:B------:R-:W-:Y:S02]  /*1b3c0*/  VIADD R12, R5, 0xffffffff ;  /* 0xffffffff050c7836 */ /* 0x000fe40000000000 */
[----:B------:R-:W-:Y:S05]  /*1b3d0*/  BRA.DIV UR4, `(.L_x_11890) ;  /* 0x0000002604ec7947 */ /* 0x000fea000b800000 */
[----:B------:R4:W0:Y:S02]  /*1b3e0*/  SHFL.IDX PT, R14, R8, R12, 0x1f ;  /* 0x00001f0c080e7589 */ /* 0x00082400000e0000 */
.L_x_11889:
[----:B--2---:R-:W2:Y:S01]  /*1b3f0*/  LDC.64 R2, c[0x0][0xc68] ;  /* 0x00031a00ff027b82 */ /* 0x004ea20000000a00 */
[----:B------:R-:W-:-:S04]  /*1b400*/  IMAD.IADD R19, R5, 0x1, R19 ;  /* 0x0000000105137824 */ /* 0x000fc800078e0213 */
        /* <DEDUP_REMOVED lines=65> */
.L_x_11883:
[----:B------:R-:W-:Y:S01]  /*1b820*/  UMOV UR4, URZ ;  /* 0x0000003f00047c82 */ /* 0x000fe20008000000 */
[----:B------:R-:W-:Y:S01]  /*1b830*/  UMOV UR5, URZ ;  /* 0x0000003f00057c82 */ /* 0x000fe20008000000 */
[----:B------:R-:W-:Y:S01]  /*1b840*/  ULDC UR6, c[0x0][0xc14] ;  /* 0x0003050000067ab9 */ /* 0x000fe20000000800 */
[----:B--2---:R-:W-:Y:S02]  /*1b850*/  IMAD.MOV.U32 R16, RZ, RZ, R4 ;  /* 0x000000ffff107224 */ /* 0x004fe400078e0004 */
[----:B------:R-:W-:Y:S02]  /*1b860*/  IMAD.U32 R17, RZ, RZ, UR4 ;  /* 0x00000004ff117e24 */ /* 0x000fe4000f8e00ff */
[----:B------:R-:W-:Y:S02]  /*1b870*/  IMAD.U32 R18, RZ, RZ, UR5 ;  /* 0x00000005ff127e24 */ /* 0x000fe4000f8e00ff */
[----:B------:R-:W-:-:S07]  /*1b880*/  IMAD.U32 R19, RZ, RZ, UR6 ;  /* 0x00000006ff137e24 */ /* 0x000fce000f8e00ff */
.L_x_11891:
        /* <DEDUP_REMOVED lines=10> */
.L_x_11792:
        /* <DEDUP_REMOVED lines=12> */
.L_x_12012:
[----:B------:R-:W-:Y:S05]  /*1b9f0*/  BSYNC B0 ;  /* 0x0000000000007941 */ /* 0x000fea0003800000 */
.L_x_11893:
[----:B------:R-:W-:-:S03]  /*1ba00*/  UMOV UR4, 0xffffffff ;  /* 0xffffffff00047882 */ /* 0x000fc60000000000 */
[----:B------:R-:W-:Y:S05]  /*1ba10*/  BRA.DIV UR4, `(.L_x_11895) ;  /* 0x0000002204947947 */ /* 0x000fea000b800000 */
[----:B0-----:R-:W0:Y:S02]  /*1ba20*/  S2R R0, SR_TID.X ;  /* 0x0000000000007919 */ /* 0x001e240000002100 */
[----:B0-----:R-:W-:-:S04]  /*1ba30*/  SHF.R.U32.HI R0, RZ, 0x5, R0 ;  /* 0x00000005ff007819 */ /* 0x001fc80000011600 */
[----:B------:R-:W-:-:S05]  /*1ba40*/  LOP3.LUT R0, R0, 0x3, RZ, 0xc0, !PT ;  /* 0x0000000300007812 */ /* 0x000fca00078ec0ff */
[----:B------:R0:W2:Y:S02]  /*1ba50*/  SHFL.IDX PT, R14, R0, RZ, 0x1f ;  /* 0x00001fff000e7589 */ /* 0x0000a400000e0000 */
.L_x_12015:
[----:B--2---:R-:W-:-:S13]  /*1ba60*/  ISETP.NE.AND P0, PT, R14, RZ, PT ;  /* 0x000000ff0e00720c */ /* 0x004fda0003f05270 */
[----:B------:R-:W-:Y:S05]  /*1ba70*/  @P0 BRA `(.L_x_11570) ;  /* 0x0000000000880947 */ /* 0x000fea0003800000 */
[----:B------:R-:W-:-:S03]  /*1ba80*/  UMOV UR4, 0xffffffff ;  /* 0xffffffff00047882 */ /* 0x000fc60000000000 */
[----:B------:R-:W-:Y:S05]  /*1ba90*/  BRA.DIV UR4, `(.L_x_11896) ;  /* 0x0000002204a87947 */ /* 0x000fea000b800000 */
[----:B------:R-:W-:-:S13]  /*1baa0*/  ELECT P6, URZ, PT ;  /* 0x00000000003f782f */ /* 0x000fda00038c0000 */
.L_x_12018:
[----:B------:R-:W-:Y:S05]  /*1bab0*/  @!P6 BRA `(.L_x_11570) ;  /* 0x000000000078e947 */ /* 0x000fea0003800000 */
[----:B------:R-:W-:-:S06]  /*1bac0*/  ULOP3.LUT UR4, UR36, 0x2, URZ, 0xfc, !UPT ;  /* 0x0000000224047892 */ /* 0x000fcc000f8efc3f */
[----:B0-----:R-:W-:-:S05]  /*1bad0*/  IMAD.U32 R0, RZ, RZ, UR4 ;  /* 0x00000004ff007e24 */ /* 0x001fca000f8e00ff */
[----:B------:R-:W-:-:S13]  /*1bae0*/  ISETP.NE.AND P2, PT, R0, 0x3, PT ;  /* 0x000000030000780c */ /* 0x000fda0003f45270 */
[----:B------:R-:W-:Y:S05]  /*1baf0*/  @!P2 BRA `(.L_x_11897) ;  /* 0x000000000004a947 */ /* 0x000fea0003800000 */
[----:B------:R-:W-:Y:S01]  /*1bb00*/  BPT.TRAP 0x1 ;  /* 0x000000040000795c */ /* 0x000fe20000300000 */
.L_x_11897:
        /* <DEDUP_REMOVED lines=12> */
.L_x_12019:
[----:B------:R-:W2:Y:S02]  /*1bbd0*/  SYNCS.PHASECHK.TRANS64.TRYWAIT P0, [R3+URZ], R0 ;  /* 0x00000000030075a7 */ /* 0x000ea4000800017f */
[----:B--2---:R-:W-:Y:S05]  /*1bbe0*/  @!P0 BRA `(.L_x_11899) ;  /* 0x0000002000888947 */ /* 0x004fea0003800000 */
.L_x_12020:
[----:B------:R-:W-:Y:S05]  /*1bbf0*/  @!P2 BRA `(.L_x_11900) ;  /* 0x000000000004a947 */ /* 0x000fea0003800000 */
[----:B------:R-:W-:Y:S01]  /*1bc00*/  BPT.TRAP 0x1 ;  /* 0x000000040000795c */ /* 0x000fe20000300000 */
.L_x_11900:
[----:B--2---:R-:W-:-:S04]  /*1bc10*/  VIADD R3, R9, 0x16860 ;  /* 0x0001686009037836 */ /* 0x004fc80000000000 */
[----:B------:R-:W-:-:S04]  /*1bc20*/  IMAD R5, R22, 0x8, R3 ;  /* 0x0000000816057824 */ /* 0x000fc800078e0203 */
[----:B------:R-:W2:Y:S02]  /*1bc30*/  SYNCS.PHASECHK.TRANS64.TRYWAIT P0, [R5+URZ], R2 ;  /* 0x00000002050075a7 */ /* 0x000ea4000800017f */
[----:B--2---:R-:W-:Y:S05]  /*1bc40*/  @!P0 BRA `(.L_x_11901) ;  /* 0x0000002000848947 */ /* 0x004fea0003800000 */
.L_x_12021:
[----:B------:R-:W-:-:S07]  /*1bc50*/  IMAD R3, R4, 0x8, R3 ;  /* 0x0000000804037824 */ /* 0x000fce00078e0203 */
.L_x_11902:
[----:B---3--:R3:W4:Y:S02]  /*1bc60*/  SYNCS.PHASECHK.TRANS64.TRYWAIT P0, [R3+URZ], R0 ;  /* 0x00000000030075a7 */ /* 0x008724000800017f */
[----:B----4-:R-:W-:Y:S05]  /*1bc70*/  @!P0 NANOSLEEP.SYNCS 0x989680 ;  /* 0x009896800000895d */ /* 0x010fea0003900000 */
[----:B------:R-:W4:Y:S02]  /*1bc80*/  @!P0 SYNCS.PHASECHK.TRANS64 P0, [R3+URZ], R0 ;  /* 0x00000000030085a7 */ /* 0x000f24000800007f */
[----:B----4-:R-:W-:Y:S05]  /*1bc90*/  @!P0 BRA `(.L_x_11902) ;  /* 0xfffffffc00f08947 */ /* 0x010fea000383ffff */
.L_x_11570:
[----:B------:R-:W-:Y:S05]  /*1bca0*/  BSYNC B7 ;  /* 0x0000000000077941 */ /* 0x000fea0003800000 */
.L_x_11567:
[----:B------:R-:W-:Y:S05]  /*1bcb0*/  EXIT ;  /* 0x000000000000794d */ /* 0x000fea0003800000 */
.L_x_11596:
[----:B0-----:R0:W1:Y:S02]  /*1bcc0*/  SYNCS.PHASECHK.TRANS64.TRYWAIT P6, [R85+URZ+0x16890], R97 ;  /* 0x01689061550075a7 */ /* 0x00106400080c017f */
[----:B-1----:R-:W-:Y:S05]  /*1bcd0*/  @!P6 NANOSLEEP.SYNCS 0x989680 ;  /* 0x009896800000e95d */ /* 0x002fea0003900000 */
[----:B------:R-:W1:Y:S02]  /*1bce0*/  @!P6 SYNCS.PHASECHK.TRANS64 P6, [R85+URZ+0x16890], R97 ;  /* 0x016890615500e5a7 */ /* 0x000e6400080c007f */
[----:B-1----:R-:W-:Y:S05]  /*1bcf0*/  @!P6 BRA `(.L_x_11596) ;  /* 0xfffffffc00f0e947 */ /* 0x002fea000383ffff */
[----:B------:R-:W-:Y:S05]  /*1bd00*/  BRA `(.L_x_11903) ;  /* 0xfffffe7000007947 */ /* 0x000fea000383ffff */
.L_x_11616:
[----:B0-----:R0:W1:Y:S02]  /*1bd10*/  SYNCS.PHASECHK.TRANS64.TRYWAIT P5, [R85+URZ+0x16890], R97 ;  /* 0x01689061550075a7 */ /* 0x00106400080a017f */
[----:B-1----:R-:W-:Y:S05]  /*1bd20*/  @!P5 NANOSLEEP.SYNCS 0x989680 ;  /* 0x009896800000d95d */ /* 0x002fea0003900000 */
[----:B------:R-:W1:Y:S02]  /*1bd30*/  @!P5 SYNCS.PHASECHK.TRANS64 P5, [R85+URZ+0x16890], R97 ;  /* 0x016890615500d5a7 */ /* 0x000e6400080a007f */
[----:B-1----:R-:W-:Y:S05]  /*1bd40*/  @!P5 BRA `(.L_x_11616) ;  /* 0xfffffffc00f0d947 */ /* 0x002fea000383ffff */
[----:B------:R-:W-:Y:S05]  /*1bd50*/  BRA `(.L_x_11904) ;  /* 0xfffffe8000887947 */ /* 0x000fea000383ffff */
.L_x_11625:
[----:B0-----:R0:W1:Y:S02]  /*1bd60*/  SYNCS.PHASECHK.TRANS64.TRYWAIT P4, [R85+URZ+0x16890], R97 ;  /* 0x01689061550075a7 */ /* 0x001064000808017f */
[----:B-1----:R-:W-:Y:S05]  /*1bd70*/  @!P4 NANOSLEEP.SYNCS 0x989680 ;  /* 0x009896800000c95d */ /* 0x002fea0003900000 */
[----:B------:R-:W1:Y:S02]  /*1bd80*/  @!P4 SYNCS.PHASECHK.TRANS64 P4, [R85+URZ+0x16890], R97 ;  /* 0x016890615500c5a7 */ /* 0x000e64000808007f */
[----:B-1----:R-:W-:Y:S05]  /*1bd90*/  @!P4 BRA `(.L_x_11625) ;  /* 0xfffffffc00f0c947 */ /* 0x002fea000383ffff */
[----:B------:R-:W-:Y:S05]  /*1bda0*/  BRA `(.L_x_11905) ;  /* 0xfffffe9000987947 */ /* 0x000fea000383ffff */
.L_x_11631:
[----:B--2---:R2:W3:Y:S02]  /*1bdb0*/  SYNCS.PHASECHK.TRANS64.TRYWAIT P3, [R85+URZ+0x168b0], R97 ;  /* 0x0168b061550075a7 */ /* 0x0044e4000806017f */
[----:B---3--:R-:W-:Y:S05]  /*1bdc0*/  @!P3 NANOSLEEP.SYNCS 0x989680 ;  /* 0x009896800000b95d */ /* 0x008fea0003900000 */
[----:B------:R-:W3:Y:S02]  /*1bdd0*/  @!P3 SYNCS.PHASECHK.TRANS64 P3, [R85+URZ+0x168b0], R97 ;  /* 0x0168b0615500b5a7 */ /* 0x000ee4000806007f */
[----:B---3--:R-:W-:Y:S05]  /*1bde0*/  @!P3 BRA `(.L_x_11631) ;  /* 0xfffffffc00f0b947 */ /* 0x008fea000383ffff */
[----:B------:R-:W-:Y:S05]  /*1bdf0*/  BRA `(.L_x_11906) ;  /* 0xfffffe94002c7947 */ /* 0x000fea000383ffff */
.L_x_11647:
[----:B------:R-:W-:Y:S01]  /*1be00*/  BSSY B0, `(.L_x_11907) ;  /* 0x0000008000007945 */ /* 0x000fe20003800000 */
[----:B--2---:R-:W-:Y:S02]  /*1be10*/  IMAD.MOV.U32 R13, RZ, RZ, R24 ;  /* 0x000000ffff0d7224 */ /* 0x004fe400078e0018 */
[----:B------:R-:W-:Y:S02]  /*1be20*/  IMAD.MOV.U32 R12, RZ, RZ, RZ ;  /* 0x000000ffff0c7224 */ /* 0x000fe400078e00ff */
[----:B------:R-:W-:Y:S02]  /*1be30*/  IMAD.MOV.U32 R11, RZ, RZ, 0x1f ;  /* 0x0000001fff0b7424 */ /* 0x000fe400078e00ff */
[----:B------:R-:W-:-:S07]  /*1be40*/  IMAD.MOV.U32 R15, RZ, RZ, -0x1 ;  /* 0xffffffffff0f7424 */ /* 0x000fce00078e00ff */
[----:B-----5:R-:W-:Y:S05]  /*1be50*/  WARPSYNC.COLLECTIVE R15, `(.L_x_11908) ;  /* 0x000000000f087348 */ /* 0x020fea0003c00000 */
[----:B------:R0:W1:Y:S02]  /*1be60*/  SHFL.IDX P6, R14, R13, R12, R11 ;  /* 0x0000000c0d0e7389 */ /* 0x00006400000c000b */
[----:B01---5:R-:W-:Y:S01]  /*1be70*/  ENDCOLLECTIVE ;  /* 0x000000000000791b */ /* 0x023fe20003800000 */
.L_x_11908:
[----:B------:R-:W-:Y:S05]  /*1be80*/  BSYNC B0 ;  /* 0x0000000000007941 */ /* 0x000fea0003800000 */
.L_x_11907:
[----:B------:R0:W-:Y:S01]  /*1be90*/  STL [R1+0xc], R14 ;  /* 0x00000c0e01007387 */ /* 0x0001e20000100800 */
[----:B------:R-:W-:Y:S05]  /*1bea0*/  BRA `(.L_x_11909) ;  /* 0xfffffe9c00607947 */ /* 0x000fea000383ffff */
.L_x_11663:
        /* <DEDUP_REMOVED lines=8> */
.L_x_11911:
[----:B------:R-:W-:Y:S05]  /*1bf30*/  BSYNC B1 ;  /* 0x0000000000017941 */ /* 0x000fea0003800000 */
.L_x_11910:
[----:B------:R-:W-:Y:S05]  /*1bf40*/  BRA `(.L_x_11912) ;  /* 0xfffffea800f87947 */ /* 0x000fea000383ffff */
.L_x_11664:
        /* <DEDUP_REMOVED lines=8> */
.L_x_11914:
[----:B------:R-:W-:Y:S05]  /*1bfd0*/  BSYNC B1 ;  /* 0x0000000000017941 */ /* 0x000fea0003800000 */
.L_x_11913:
[----:B------:R-:W-:Y:S05]  /*1bfe0*/  BRA `(.L_x_11915) ;  /* 0xfffffea800d87947 */ /* 0x000fea000383ffff */
.L_x_11665:
        /* <DEDUP_REMOVED lines=8> */
.L_x_11917:
[----:B------:R-:W-:Y:S05]  /*1c070*/  BSYNC B1 ;  /* 0x0000000000017941 */ /* 0x000fea0003800000 */
.L_x_11916:
[----:B------:R-:W-:Y:S05]  /*1c080*/  BRA `(.L_x_11918) ;  /* 0xfffffea800b87947 */ /* 0x000fea000383ffff */
.L_x_11666:
        /* <DEDUP_REMOVED lines=8> */
.L_x_11920:
[----:B------:R-:W-:Y:S05]  /*1c110*/  BSYNC B1 ;  /* 0x0000000000017941 */ /* 0x000fea0003800000 */
.L_x_11919:
[----:B------:R-:W-:Y:S05]  /*1c120*/  BRA `(.L_x_11921) ;  /* 0xfffffea800987947 */ /* 0x000fea000383ffff */
.L_x_11667:
        /* <DEDUP_REMOVED lines=8> */
.L_x_11923:
[----:B------:R-:W-:Y:S05]  /*1c1b0*/  BSYNC B1 ;  /* 0x0000000000017941 */ /* 0x000fea0003800000 */
.L_x_11922:
[----:B------:R-:W-:Y:S05]  /*1c1c0*/  BRA `(.L_x_11924) ;  /* 0xfffffea800787947 */ /* 0x000fea000383ffff */
.L_x_11668:
        /* <DEDUP_REMOVED lines=8> */
.L_x_11926:
[----:B------:R-:W-:Y:S05]  /*1c250*/  BSYNC B1 ;  /* 0x0000000000017941 */ /* 0x000fea0003800000 */
.L_x_11925:
[----:B------:R-:W-:Y:S05]  /*1c260*/  BRA `(.L_x_11927) ;  /* 0xfffffea800587947 */ /* 0x000fea000383ffff */
.L_x_11669:
        /* <DEDUP_REMOVED lines=8> */
.L_x_11929:
[----:B------:R-:W-:Y:S05]  /*1c2f0*/  BSYNC B1 ;  /* 0x0000000000017941 */ /* 0x000fea0003800000 */
.L_x_11928:
[----:B------:R-:W-:Y:S05]  /*1c300*/  BRA `(.L_x_11930) ;  /* 0xfffffea800387947 */ /* 0x000fea000383ffff */
.L_x_11670:
        /* <DEDUP_REMOVED lines=8> */
.L_x_11932:
[----:B------:R-:W-:Y:S05]  /*1c390*/  BSYNC B1 ;  /* 0x0000000000017941 */ /* 0x000fea0003800000 */
.L_x_11931:
[----:B------:R-:W-:Y:S05]  /*1c3a0*/  BRA `(.L_x_11933) ;  /* 0xfffffea800187947 */ /* 0x000fea000383ffff */
.L_x_11672:
[----:B0-----:R0:W1:Y:S02]  /*1c3b0*/  SYNCS.PHASECHK.TRANS64.TRYWAIT P2, [R2+URZ+0x16800], R7 ;  /* 0x01680007020075a7 */ /* 0x001064000804017f */
[----:B-1----:R-:W-:Y:S05]  /*1c3c0*/  @!P2 NANOSLEEP.SYNCS 0x989680 ;  /* 0x009896800000a95d */ /* 0x002fea0003900000 */
[----:B------:R-:W1:Y:S02]  /*1c3d0*/  @!P2 SYNCS.PHASECHK.TRANS64 P2, [R2+URZ+0x16800], R7 ;  /* 0x016800070200a5a7 */ /* 0x000e64000804007f */
[----:B-1----:R-:W-:Y:S05]  /*1c3e0*/  @!P2 BRA `(.L_x_11672) ;  /* 0xfffffffc00f0a947 */ /* 0x002fea000383ffff */
[----:B------:R-:W-:Y:S05]  /*1c3f0*/  BRA `(.L_x_11934) ;  /* 0xfffffea800ac7947 */ /* 0x000fea000383ffff */
.L_x_11680:
        /* <DEDUP_REMOVED lines=8> */
.L_x_11936:
[----:B------:R-:W-:Y:S05]  /*1c480*/  BSYNC B1 ;  /* 0x0000000000017941 */ /* 0x000fea0003800000 */
.L_x_11935:
[----:B------:R-:W-:Y:S05]  /*1c490*/  BRA `(.L_x_11937) ;  /* 0xfffffeb800bc7947 */ /* 0x000fea000383ffff */
.L_x_11681:
        /* <DEDUP_REMOVED lines=8> */
.L_x_11939:
[----:B------:R-:W-:Y:S05]  /*1c520*/  BSYNC B1 ;  /* 0x0000000000017941 */ /* 0x000fea0003800000 */
.L_x_11938:
[----:B------:R-:W-:Y:S05]  /*1c530*/  BRA `(.L_x_11940) ;  /* 0xfffffeb8009c7947 */ /* 0x000fea000383ffff */
.L_x_11682:
        /* <DEDUP_REMOVED lines=8> */
.L_x_11942:
[----:B------:R-:W-:Y:S05]  /*1c5c0*/  BSYNC B1 ;  /* 0x0000000000017941 */ /* 0x000fea0003800000 */
.L_x_11941:
[----:B------:R-:W-:Y:S05]  /*1c5d0*/  BRA `(.L_x_11943) ;  /* 0xfffffeb8007c7947 */ /* 0x000fea000383ffff */
.L_x_11683:
        /* <DEDUP_REMOVED lines=8> */
.L_x_11945:
[----:B------:R-:W-:Y:S05]  /*1c660*/  BSYNC B1 ;  /* 0x0000000000017941 */ /* 0x000fea0003800000 */
.L_x_11944:
[----:B------:R-:W-:Y:S05]  /*1c670*/  BRA `(.L_x_11946) ;  /* 0xfffffeb8005c7947 */ /* 0x000fea000383ffff */
.L_x_11684:
        /* <DEDUP_REMOVED lines=8> */
.L_x_11948:
[----:B------:R-:W-:Y:S05]  /*1c700*/  BSYNC B1 ;  /* 0x0000000000017941 */ /* 0x000fea0003800000 */
.L_x_11947:
[----:B------:R-:W-:Y:S05]  /*1c710*/  BRA `(.L_x_11949) ;  /* 0xfffffeb8003c7947 */ /* 0x000fea000383ffff */
.L_x_11685:
        /* <DEDUP_REMOVED lines=8> */
.L_x_11951:
[----:B------:R-:W-:Y:S05]  /*1c7a0*/  BSYNC B1 ;  /* 0x0000000000017941 */ /* 0x000fea0003800000 */
.L_x_11950:
[----:B------:R-:W-:Y:S05]  /*1c7b0*/  BRA `(.L_x_11952) ;  /* 0xfffffeb800207947 */ /* 0x000fea000383ffff */
.L_x_11686:
        /* <DEDUP_REMOVED lines=8> */
.L_x_11954:
[----:B------:R-:W-:Y:S05]  /*1c840*/  BSYNC B1 ;  /* 0x0000000000017941 */ /* 0x000fea0003800000 */
.L_x_11953:
[----:B------:R-:W-:Y:S05]  /*1c850*/  BRA `(.L_x_11955) ;  /* 0xfffffeb800047947 */ /* 0x000fea000383ffff */
.L_x_11687:
        /* <DEDUP_REMOVED lines=8> */
.L_x_11957:
[----:B------:R-:W-:Y:S05]  /*1c8e0*/  BSYNC B1 ;  /* 0x0000000000017941 */ /* 0x000fea0003800000 */
.L_x_11956:
[----:B------:R-:W-:Y:S05]  /*1c8f0*/  BRA `(.L_x_11958) ;  /* 0xfffffeb400e87947 */ /* 0x000fea000383ffff */
.L_x_11689:
[----:B0-----:R0:W1:Y:S02]  /*1c900*/  SYNCS.PHASECHK.TRANS64.TRYWAIT P2, [R2+URZ+0x16800], R9 ;  /* 0x01680009020075a7 */ /* 0x001064000804017f */
[----:B-1----:R-:W-:Y:S05]  /*1c910*/  @!P2 NANOSLEEP.SYNCS 0x989680 ;  /* 0x009896800000a95d */ /* 0x002fea0003900000 */
[----:B------:R-:W1:Y:S02]  /*1c920*/  @!P2 SYNCS.PHASECHK.TRANS64 P2, [R2+URZ+0x16800], R9 ;  /* 0x016800090200a5a7 */ /* 0x000e64000804007f */
[----:B-1----:R-:W-:Y:S05]  /*1c930*/  @!P2 BRA `(.L_x_11689) ;  /* 0xfffffffc00f0a947 */ /* 0x002fea000383ffff */
[----:B------:R-:W-:Y:S05]  /*1c940*/  BRA `(.L_x_11959) ;  /* 0xfffffeb8004c7947 */ /* 0x000fea000383ffff */
.L_x_11695:
[----:B-1----:R1:W2:Y:S02]  /*1c950*/  SYNCS.PHASECHK.TRANS64.TRYWAIT P2, [R7+URZ+0x16830], R0 ;  /* 0x01683000070075a7 */ /* 0x0022a4000804017f */
[----:B--2---:R-:W-:Y:S05]  /*1c960*/  @!P2 NANOSLEEP.SYNCS 0x989680 ;  /* 0x009896800000a95d */ /* 0x004fea0003900000 */
[----:B------:R-:W2:Y:S02]  /*1c970*/  @!P2 SYNCS.PHASECHK.TRANS64 P2, [R7+URZ+0x16830], R0 ;  /* 0x016830000700a5a7 */ /* 0x000ea4000804007f */
[----:B--2---:R-:W-:Y:S05]  /*1c980*/  @!P2 BRA `(.L_x_11695) ;  /* 0xfffffffc00f0a947 */ /* 0x004fea000383ffff */
[----:B------:R-:W-:Y:S05]  /*1c990*/  BRA `(.L_x_11694) ;  /* 0xfffffec800047947 */ /* 0x000fea000383ffff */
.L_x_11713:
[----:B-1----:R1:W2:Y:S02]  /*1c9a0*/  SYNCS.PHASECHK.TRANS64.TRYWAIT P3, [R13+URZ+0x16830], R12 ;  /* 0x0168300c0d0075a7 */ /* 0x0022a4000806017f */
[----:B--2---:R-:W-:Y:S05]  /*1c9b0*/  @!P3 NANOSLEEP.SYNCS 0x989680 ;  /* 0x009896800000b95d */ /* 0x004fea0003900000 */
[----:B------:R-:W2:Y:S02]  /*1c9c0*/  @!P3 SYNCS.PHASECHK.TRANS64 P3, [R13+URZ+0x16830], R12 ;  /* 0x0168300c0d00b5a7 */ /* 0x000ea4000806007f */
[----:B--2---:R-:W-:Y:S05]  /*1c9d0*/  @!P3 BRA `(.L_x_11713) ;  /* 0xfffffffc00f0b947 */ /* 0x004fea000383ffff */
[----:B------:R-:W-:Y:S05]  /*1c9e0*/  BRA `(.L_x_11712) ;  /* 0xfffffef800c87947 */ /* 0x000fea000383ffff */
.L_x_11717:
[----:B-1----:R1:W2:Y:S02]  /*1c9f0*/  SYNCS.PHASECHK.TRANS64.TRYWAIT P2, [R13+URZ+0x16850], R12 ;  /* 0x0168500c0d0075a7 */ /* 0x0022a4000804017f */
[----:B--2---:R-:W-:Y:S05]  /*1ca00*/  @!P2 NANOSLEEP.SYNCS 0x989680 ;  /* 0x009896800000a95d */ /* 0x004fea0003900000 */
[----:B------:R-:W2:Y:S02]  /*1ca10*/  @!P2 SYNCS.PHASECHK.TRANS64 P2, [R13+URZ+0x16850], R12 ;  /* 0x0168500c0d00a5a7 */ /* 0x000ea4000804007f */
[----:B--2---:R-:W-:Y:S05]  /*1ca20*/  @!P2 BRA `(.L_x_11717) ;  /* 0xfffffffc00f0a947 */ /* 0x004fea000383ffff */
[----:B------:R-:W-:Y:S05]  /*1ca30*/  BRA `(.L_x_11714) ;  /* 0xfffffefc00887947 */ /* 0x000fea000383ffff */
.L_x_11736:
[----:B-1----:R1:W2:Y:S02]  /*1ca40*/  SYNCS.PHASECHK.TRANS64.TRYWAIT P3, [R0+URZ+0x16830], R3 ;  /* 0x01683003000075a7 */ /* 0x0022a4000806017f */
[----:B--2---:R-:W-:Y:S05]  /*1ca50*/  @!P3 NANOSLEEP.SYNCS 0x989680 ;  /* 0x009896800000b95d */ /* 0x004fea0003900000 */
[----:B------:R-:W2:Y:S02]  /*1ca60*/  @!P3 SYNCS.PHASECHK.TRANS64 P3, [R0+URZ+0x16830], R3 ;  /* 0x016830030000b5a7 */ /* 0x000ea4000806007f */
[----:B--2---:R-:W-:Y:S05]  /*1ca70*/  @!P3 BRA `(.L_x_11736) ;  /* 0xfffffffc00f0b947 */ /* 0x004fea000383ffff */
[----:B------:R-:W-:Y:S05]  /*1ca80*/  BRA `(.L_x_11735) ;  /* 0xffffff2c00147947 */ /* 0x000fea000383ffff */
.L_x_11740:
[----:B-1----:R1:W2:Y:S02]  /*1ca90*/  SYNCS.PHASECHK.TRANS64.TRYWAIT P2, [R3+URZ+0x16850], R0 ;  /* 0x01685000030075a7 */ /* 0x0022a4000804017f */
[----:B--2---:R-:W-:Y:S05]  /*1caa0*/  @!P2 NANOSLEEP.SYNCS 0x989680 ;  /* 0x009896800000a95d */ /* 0x004fea0003900000 */
[----:B------:R-:W2:Y:S02]  /*1cab0*/  @!P2 SYNCS.PHASECHK.TRANS64 P2, [R3+URZ+0x16850], R0 ;  /* 0x016850000300a5a7 */ /* 0x000ea4000804007f */
[----:B--2---:R-:W-:Y:S05]  /*1cac0*/  @!P2 BRA `(.L_x_11740) ;  /* 0xfffffffc00f0a947 */ /* 0x004fea000383ffff */
[----:B------:R-:W-:Y:S05]  /*1cad0*/  BRA `(.L_x_11737) ;  /* 0xffffff2c00d47947 */ /* 0x000fea000383ffff */
.L_x_11747:
[----:B-1----:R1:W2:Y:S02]  /*1cae0*/  SYNCS.PHASECHK.TRANS64.TRYWAIT P3, [R0+URZ+0x16830], R3 ;  /* 0x01683003000075a7 */ /* 0x0022a4000806017f */
[----:B--2---:R-:W-:Y:S05]  /*1caf0*/  @!P3 NANOSLEEP.SYNCS 0x989680 ;  /* 0x009896800000b95d */ /* 0x004fea0003900000 */
[----:B------:R-:W2:Y:S02]  /*1cb00*/  @!P3 SYNCS.PHASECHK.TRANS64 P3, [R0+URZ+0x16830], R3 ;  /* 0x016830030000b5a7 */ /* 0x000ea4000806007f */
[----:B--2---:R-:W-:Y:S05]  /*1cb10*/  @!P3 BRA `(.L_x_11747) ;  /* 0xfffffffc00f0b947 */ /* 0x004fea000383ffff */
[----:B------:R-:W-:Y:S05]  /*1cb20*/  BRA `(.L_x_11746) ;  /* 0xffffff4800d47947 */ /* 0x000fea000383ffff */
.L_x_11751:
[----:B-1----:R1:W2:Y:S02]  /*1cb30*/  SYNCS.PHASECHK.TRANS64.TRYWAIT P2, [R3+URZ+0x16850], R0 ;  /* 0x01685000030075a7 */ /* 0x0022a4000804017f */
[----:B--2---:R-:W-:Y:S05]  /*1cb40*/  @!P2 NANOSLEEP.SYNCS 0x989680 ;  /* 0x009896800000a95d */ /* 0x004fea0003900000 */
[----:B------:R-:W2:Y:S02]  /*1cb50*/  @!P2 SYNCS.PHASECHK.TRANS64 P2, [R3+URZ+0x16850], R0 ;  /* 0x016850000300a5a7 */ /* 0x000ea4000804007f */
[----:B--2---:R-:W-:Y:S05]  /*1cb60*/  @!P2 BRA `(.L_x_11751) ;  /* 0xfffffffc00f0a947 */ /* 0x004fea000383ffff */
[----:B------:R-:W-:Y:S05]  /*1cb70*/  BRA `(.L_x_11748) ;  /* 0xffffff4c00947947 */ /* 0x000fea000383ffff */
.L_x_11764:
[----:B-1----:R1:W2:Y:S02]  /*1cb80*/  SYNCS.PHASECHK.TRANS64.TRYWAIT P0, [R11+URZ+0x16850], R4 ;  /* 0x016850040b0075a7 */ /* 0x0022a4000800017f */
[----:B--2---:R-:W-:Y:S05]  /*1cb90*/  @!P0 NANOSLEEP.SYNCS 0x989680 ;  /* 0x009896800000895d */ /* 0x004fea0003900000 */
[----:B------:R-:W2:Y:S02]  /*1cba0*/  @!P0 SYNCS.PHASECHK.TRANS64 P0, [R11+URZ+0x16850], R4 ;  /* 0x016850040b0085a7 */ /* 0x000ea4000800007f */
[----:B--2---:R-:W-:Y:S05]  /*1cbb0*/  @!P0 BRA `(.L_x_11764) ;  /* 0xfffffffc00f08947 */ /* 0x004fea000383ffff */
[----:B------:R-:W-:Y:S05]  /*1cbc0*/  BRA `(.L_x_11763) ;  /* 0xffffff7800547947 */ /* 0x000fea000383ffff */
.L_x_11806:
[----:B------:R-:W0:Y:S01]  /*1cbd0*/  S2R R13, SR_TID.X ;  /* 0x00000000000d7919 */ /* 0x000e220000002100 */
[----:B------:R-:W-:Y:S01]  /*1cbe0*/  BSSY B1, `(.L_x_11960) ;  /* 0x0000009000017945 */ /* 0x000fe20003800000 */
[----:B------:R-:W-:Y:S02]  /*1cbf0*/  IMAD.MOV.U32 R12, RZ, RZ, RZ ;  /* 0x000000ffff0c7224 */ /* 0x000fe400078e00ff */
[----:B------:R-:W-:Y:S02]  /*1cc00*/  IMAD.MOV.U32 R11, RZ, RZ, 0x1f ;  /* 0x0000001fff0b7424 */ /* 0x000fe400078e00ff */
[----:B------:R-:W-:Y:S01]  /*1cc10*/  IMAD.MOV.U32 R15, RZ, RZ, -0x1 ;  /* 0xffffffffff0f7424 */ /* 0x000fe200078e00ff */
[----:B0-----:R-:W-:-:S04]  /*1cc20*/  SHF.R.U32.HI R13, RZ, 0x5, R13 ;  /* 0x00000005ff0d7819 */ /* 0x001fc8000001160d */
[----:B------:R-:W-:-:S07]  /*1cc30*/  LOP3.LUT R13, R13, 0x3, RZ, 0xc0, !PT ;  /* 0x000000030d0d7812 */ /* 0x000fce00078ec0ff */
[----:B-1----:R-:W-:Y:S05]  /*1cc40*/  WARPSYNC.COLLECTIVE R15, `(.L_x_11961) ;  /* 0x000000000f087348 */ /* 0x002fea0003c00000 */
[----:B------:R0:W2:Y:S02]  /*1cc50*/  SHFL.IDX P6, R14, R13, R12, R11 ;  /* 0x0000000c0d0e7389 */ /* 0x0000a400000c000b */
[----:B012---:R-:W-:Y:S01]  /*1cc60*/  ENDCOLLECTIVE ;  /* 0x000000000000791b */ /* 0x007fe20003800000 */
.L_x_11961:
[----:B------:R-:W-:Y:S05]  /*1cc70*/  BSYNC B1 ;  /* 0x0000000000017941 */ /* 0x000fea0003800000 */
.L_x_11960:
[----:B------:R-:W-:Y:S05]  /*1cc80*/  BRA `(.L_x_11962) ;  /* 0xffffffb000607947 */ /* 0x000fea000383ffff */
.L_x_11807:
[----:B------:R-:W-:Y:S01]  /*1cc90*/  BSSY B1, `(.L_x_11963) ;  /* 0x0000006000017945 */ /* 0x000fe20003800000 */
[----:B------:R-:W-:-:S07]  /*1cca0*/  IMAD.MOV.U32 R15, RZ, RZ, -0x1 ;  /* 0xffffffffff0f7424 */ /* 0x000fce00078e00ff */
[----:B-1----:R-:W-:Y:S05]  /*1ccb0*/  WARPSYNC.COLLECTIVE R15, `(.L_x_11964) ;  /* 0x000000000f0c7348 */ /* 0x002fea0003c00000 */
[----:B------:R-:W-:Y:S02]  /*1ccc0*/  ELECT P6, UR62, PT ;  /* 0x00000000003e782f */ /* 0x000fe400038c0000 */
[----:B------:R-:W-:Y:S01]  /*1ccd0*/  MOV R14, UR62 ;  /* 0x0000003e000e7c02 */ /* 0x000fe20008000f00 */
[----:B-1----:R-:W-:Y:S10]  /*1cce0*/  ENDCOLLECTIVE ;  /* 0x000000000000791b */ /* 0x002ff40003800000 */
.L_x_11964:
[----:B------:R-:W-:Y:S05]  /*1ccf0*/  BSYNC B1 ;  /* 0x0000000000017941 */ /* 0x000fea0003800000 */
.L_x_11963:
[----:B------:R-:W-:Y:S05]  /*1cd00*/  BRA `(.L_x_11965) ;  /* 0xffffffb0004c7947 */ /* 0x000fea000383ffff */
.L_x_11809:
[----:B0-----:R0:W2:Y:S02]  /*1cd10*/  SYNCS.PHASECHK.TRANS64.TRYWAIT P0, [R8+URZ+0x16820], R9 ;  /* 0x01682009080075a7 */ /* 0x0010a4000800017f */
[----:B--2---:R-:W-:Y:S05]  /*1cd20*/  @!P0 NANOSLEEP.SYNCS 0x989680 ;  /* 0x009896800000895d */ /* 0x004fea0003900000 */
[----:B------:R-:W2:Y:S02]  /*1cd30*/  @!P0 SYNCS.PHASECHK.TRANS64 P0, [R8+URZ+0x16820], R9 ;  /* 0x01682009080085a7 */ /* 0x000ea4000800007f */
[----:B--2---:R-:W-:Y:S05]  /*1cd40*/  @!P0 BRA `(.L_x_11809) ;  /* 0xfffffffc00f08947 */ /* 0x004fea000383ffff */
[----:B------:R-:W-:Y:S05]  /*1cd50*/  BRA `(.L_x_11966) ;  /* 0xffffffb000687947 */ /* 0x000fea000383ffff */
.L_x_11812:
[----:B0-----:R0:W2:Y:S02]  /*1cd60*/  SYNCS.PHASECHK.TRANS64.TRYWAIT P0, [R9+URZ+0x168a0], R12 ;  /* 0x0168a00c090075a7 */ /* 0x0010a4000800017f */
[----:B--2---:R-:W-:Y:S05]  /*1cd70*/  @!P0 NANOSLEEP.SYNCS 0x989680 ;  /* 0x009896800000895d */ /* 0x004fea0003900000 */
[----:B------:R-:W2:Y:S02]  /*1cd80*/  @!P0 SYNCS.PHASECHK.TRANS64 P0, [R9+URZ+0x168a0], R12 ;  /* 0x0168a00c090085a7 */ /* 0x000ea4000800007f */
[----:B--2---:R-:W-:Y:S05]  /*1cd90*/  @!P0 BRA `(.L_x_11812) ;  /* 0xfffffffc00f08947 */ /* 0x004fea000383ffff */
[----:B------:R-:W-:Y:S05]  /*1cda0*/  BRA `(.L_x_11967) ;  /* 0xffffffb000707947 */ /* 0x000fea000383ffff */
.L_x_11814:
[----:B---3--:R3:W4:Y:S02]  /*1cdb0*/  SYNCS.PHASECHK.TRANS64.TRYWAIT P0, [R9+URZ+0x168c0], R12 ;  /* 0x0168c00c090075a7 */ /* 0x008724000800017f */
[----:B----4-:R-:W-:Y:S05]  /*1cdc0*/  @!P0 NANOSLEEP.SYNCS 0x989680 ;  /* 0x009896800000895d */ /* 0x010fea0003900000 */
[----:B------:R-:W4:Y:S02]  /*1cdd0*/  @!P0 SYNCS.PHASECHK.TRANS64 P0, [R9+URZ+0x168c0], R12 ;  /* 0x0168c00c090085a7 */ /* 0x000f24000800007f */
[----:B----4-:R-:W-:Y:S05]  /*1cde0*/  @!P0 BRA `(.L_x_11814) ;  /* 0xfffffffc00f08947 */ /* 0x010fea000383ffff */
[----:B------:R-:W-:Y:S05]  /*1cdf0*/  BRA `(.L_x_11968) ;  /* 0xffffffb000c87947 */ /* 0x000fea000383ffff */
.L_x_11818:
[----:B0-----:R0:W2:Y:S02]  /*1ce00*/  SYNCS.PHASECHK.TRANS64.TRYWAIT P0, [R12+URZ+0x168a0], R9 ;  /* 0x0168a0090c0075a7 */ /* 0x0010a4000800017f */
[----:B--2---:R-:W-:Y:S05]  /*1ce10*/  @!P0 NANOSLEEP.SYNCS 0x989680 ;  /* 0x009896800000895d */ /* 0x004fea0003900000 */
[----:B------:R-:W2:Y:S02]  /*1ce20*/  @!P0 SYNCS.PHASECHK.TRANS64 P0, [R12+URZ+0x168a0], R9 ;  /* 0x0168a0090c0085a7 */ /* 0x000ea4000800007f */
[----:B--2---:R-:W-:Y:S05]  /*1ce30*/  @!P0 BRA `(.L_x_11818) ;  /* 0xfffffffc00f08947 */ /* 0x004fea000383ffff */
[----:B------:R-:W-:Y:S05]  /*1ce40*/  BRA `(.L_x_11969) ;  /* 0xffffffb400507947 */ /* 0x000fea000383ffff */
.L_x_11820:
[----:B--2---:R2:W3:Y:S02]  /*1ce50*/  SYNCS.PHASECHK.TRANS64.TRYWAIT P1, [R12+URZ+0x168c0], R9 ;  /* 0x0168c0090c0075a7 */ /* 0x0044e4000802017f */
[----:B---3--:R-:W-:Y:S05]  /*1ce60*/  @!P1 NANOSLEEP.SYNCS 0x989680 ;  /* 0x009896800000995d */ /* 0x008fea0003900000 */
[----:B------:R-:W3:Y:S02]  /*1ce70*/  @!P1 SYNCS.PHASECHK.TRANS64 P1, [R12+URZ+0x168c0], R9 ;  /* 0x0168c0090c0095a7 */ /* 0x000ee4000802007f */
[----:B---3--:R-:W-:Y:S05]  /*1ce80*/  @!P1 BRA `(.L_x_11820) ;  /* 0xfffffffc00f09947 */ /* 0x008fea000383ffff */
[----:B------:R-:W-:Y:S05]  /*1ce90*/  BRA `(.L_x_11970) ;  /* 0xffffffb400a47947 */ /* 0x000fea000383ffff */
.L_x_11838:
        /* <DEDUP_REMOVED lines=11> */
.L_x_11972:
[----:B------:R-:W-:Y:S05]  /*1cf50*/  BSYNC B0 ;  /* 0x0000000000007941 */ /* 0x000fea0003800000 */
.L_x_11971:
[----:B------:R-:W-:Y:S05]  /*1cf60*/  BRA `(.L_x_11973) ;  /* 0xffffffc000a47947 */ /* 0x000fea000383ffff */
.L_x_11839:
[----:B------:R-:W-:Y:S01]  /*1cf70*/  BSSY B0, `(.L_x_11974) ;  /* 0x0000006000007945 */ /* 0x000fe20003800000 */
[----:B------:R-:W-:-:S07]  /*1cf80*/  IMAD.MOV.U32 R15, RZ, RZ, -0x1 ;  /* 0xffffffffff0f7424 */ /* 0x000fce00078e00ff */
[----:B-1----:R-:W-:Y:S05]  /*1cf90*/  WARPSYNC.COLLECTIVE R15, `(.L_x_11975) ;  /* 0x000000000f0c7348 */ /* 0x002fea0003c00000 */
[----:B------:R-:W-:Y:S02]  /*1cfa0*/  ELECT P6, UR62, PT ;  /* 0x00000000003e782f */ /* 0x000fe400038c0000 */
[----:B------:R-:W-:Y:S01]  /*1cfb0*/  MOV R14, UR62 ;  /* 0x0000003e000e7c02 */ /* 0x000fe20008000f00 */
[----:B-1----:R-:W-:Y:S10]  /*1cfc0*/  ENDCOLLECTIVE ;  /* 0x000000000000791b */ /* 0x002ff40003800000 */
.L_x_11975:
[----:B------:R-:W-:Y:S05]  /*1cfd0*/  BSYNC B0 ;  /* 0x0000000000007941 */ /* 0x000fea0003800000 */
.L_x_11974:
[----:B------:R-:W-:Y:S05]  /*1cfe0*/  BRA `(.L_x_11976) ;  /* 0xffffffc000947947 */ /* 0x000fea000383ffff */
.L_x_11842:
[----:B--2---:R2:W3:Y:S02]  /*1cff0*/  SYNCS.PHASECHK.TRANS64.TRYWAIT P0, [R5+URZ+0x16840], R4 ;  /* 0x01684004050075a7 */ /* 0x0044e4000800017f */
[----:B---3--:R-:W-:Y:S05]  /*1d000*/  @!P0 NANOSLEEP.SYNCS 0x989680 ;  /* 0x009896800000895d */ /* 0x008fea0003900000 */
[----:B------:R-:W3:Y:S02]  /*1d010*/  @!P0 SYNCS.PHASECHK.TRANS64 P0, [R5+URZ+0x16840], R4 ;  /* 0x01684004050085a7 */ /* 0x000ee4000800007f */
[----:B---3--:R-:W-:Y:S05]  /*1d020*/  @!P0 BRA `(.L_x_11842) ;  /* 0xfffffffc00f08947 */ /* 0x008fea000383ffff */
[----:B------:R-:W-:Y:S05]  /*1d030*/  BRA `(.L_x_11977) ;  /* 0xffffffc000e47947 */ /* 0x000fea000383ffff */
.L_x_11845:
[----:B0-----:R0:W2:Y:S02]  /*1d040*/  SYNCS.PHASECHK.TRANS64.TRYWAIT P0, [R27+URZ+0x16820], R4 ;  /* 0x016820041b0075a7 */ /* 0x0010a4000800017f */
[----:B--2---:R-:W-:Y:S05]  /*1d050*/  @!P0 NANOSLEEP.SYNCS 0x989680 ;  /* 0x009896800000895d */ /* 0x004fea0003900000 */
[----:B------:R-:W2:Y:S02]  /*1d060*/  @!P0 SYNCS.PHASECHK.TRANS64 P0, [R27+URZ+0x16820], R4 ;  /* 0x016820041b0085a7 */ /* 0x000ea4000800007f */
[----:B--2---:R-:W-:Y:S05]  /*1d070*/  @!P0 BRA `(.L_x_11845) ;  /* 0xfffffffc00f08947 */ /* 0x004fea000383ffff */
[----:B------:R-:W-:Y:S05]  /*1d080*/  BRA `(.L_x_11978) ;  /* 0xffffffc400a47947 */ /* 0x000fea000383ffff */
.L_x_11853:
[----:B0-----:R0:W2:Y:S02]  /*1d090*/  SYNCS.PHASECHK.TRANS64.TRYWAIT P0, [R3+URZ+0x16840], R2 ;  /* 0x01684002030075a7 */ /* 0x0010a4000800017f */
[----:B--2---:R-:W-:Y:S05]  /*1d0a0*/  @!P0 NANOSLEEP.SYNCS 0x989680 ;  /* 0x009896800000895d */ /* 0x004fea0003900000 */
[----:B------:R-:W2:Y:S02]  /*1d0b0*/  @!P0 SYNCS.PHASECHK.TRANS64 P0, [R3+URZ+0x16840], R2 ;  /* 0x01684002030085a7 */ /* 0x000ea4000800007f */
[----:B--2---:R-:W-:Y:S05]  /*1d0c0*/  @!P0 BRA `(.L_x_11853) ;  /* 0xfffffffc00f08947 */ /* 0x004fea000383ffff */
[----:B------:R-:W-:Y:S05]  /*1d0d0*/  BRA `(.L_x_11979) ;  /* 0xffffffc8004c7947 */ /* 0x000fea000383ffff */
.L_x_11855:
[----:B0-----:R0:W2:Y:S02]  /*1d0e0*/  SYNCS.PHASECHK.TRANS64.TRYWAIT P0, [R2+URZ+0x60], R5 ;  /* 0x00006005020075a7 */ /* 0x0010a4000800017f */
[----:B--2---:R-:W-:Y:S05]  /*1d0f0*/  @!P0 NANOSLEEP.SYNCS 0x989680 ;  /* 0x009896800000895d */ /* 0x004fea0003900000 */
[----:B------:R-:W2:Y:S02]  /*1d100*/  @!P0 SYNCS.PHASECHK.TRANS64 P0, [R2+URZ+0x60], R5 ;  /* 0x00006005020085a7 */ /* 0x000ea4000800007f */
[----:B--2---:R-:W-:Y:S05]  /*1d110*/  @!P0 BRA `(.L_x_11855) ;  /* 0xfffffffc00f08947 */ /* 0x004fea000383ffff */
[----:B------:R-:W-:Y:S05]  /*1d120*/  BRA `(.L_x_11980) ;  /* 0xffffffc800b07947 */ /* 0x000fea000383ffff */
.L_x_11860:
[----:B--2---:R2:W3:Y:S02]  /*1d130*/  SYNCS.PHASECHK.TRANS64.TRYWAIT P0, [R3+URZ+0x16840], R2 ;  /* 0x01684002030075a7 */ /* 0x0044e4000800017f */
[----:B---3--:R-:W-:Y:S05]  /*1d140*/  @!P0 NANOSLEEP.SYNCS 0x989680 ;  /* 0x009896800000895d */ /* 0x008fea0003900000 */
[----:B------:R-:W3:Y:S02]  /*1d150*/  @!P0 SYNCS.PHASECHK.TRANS64 P0, [R3+URZ+0x16840], R2 ;  /* 0x01684002030085a7 */ /* 0x000ee4000800007f */
[----:B---3--:R-:W-:Y:S05]  /*1d160*/  @!P0 BRA `(.L_x_11860) ;  /* 0xfffffffc00f08947 */ /* 0x008fea000383ffff */
[----:B------:R-:W-:Y:S05]  /*1d170*/  BRA `(.L_x_11981) ;  /* 0xffffffcc00c47947 */ /* 0x000fea000383ffff */
.L_x_11862:
[----:B0-----:R0:W2:Y:S02]  /*1d180*/  SYNCS.PHASECHK.TRANS64.TRYWAIT P1, [R3+URZ+0x60], R24 ;  /* 0x00006018030075a7 */ /* 0x0010a4000802017f */
[----:B--2---:R-:W-:Y:S05]  /*1d190*/  @!P1 NANOSLEEP.SYNCS 0x989680 ;  /* 0x009896800000995d */ /* 0x004fea0003900000 */
[----:B------:R-:W2:Y:S02]  /*1d1a0*/  @!P1 SYNCS.PHASECHK.TRANS64 P1, [R3+URZ+0x60], R24 ;  /* 0x00006018030095a7 */ /* 0x000ea4000802007f */
[----:B--2---:R-:W-:Y:S05]  /*1d1b0*/  @!P1 BRA `(.L_x_11862) ;  /* 0xfffffffc00f09947 */ /* 0x004fea000383ffff */
[----:B------:R-:W-:Y:S05]  /*1d1c0*/  BRA `(.L_x_11982) ;  /* 0xffffffd000287947 */ /* 0x000fea000383ffff */
.L_x_11867:
[----:B--2---:R2:W3:Y:S02]  /*1d1d0*/  SYNCS.PHASECHK.TRANS64.TRYWAIT P0, [R2+URZ+0x16840], R3 ;  /* 0x01684003020075a7 */ /* 0x0044e4000800017f */
[----:B---3--:R-:W-:Y:S05]  /*1d1e0*/  @!P0 NANOSLEEP.SYNCS 0x989680 ;  /* 0x009896800000895d */ /* 0x008fea0003900000 */
[----:B------:R-:W3:Y:S02]  /*1d1f0*/  @!P0 SYNCS.PHASECHK.TRANS64 P0, [R2+URZ+0x16840], R3 ;  /* 0x01684003020085a7 */ /* 0x000ee4000800007f */
[----:B---3--:R-:W-:Y:S05]  /*1d200*/  @!P0 BRA `(.L_x_11867) ;  /* 0xfffffffc00f08947 */ /* 0x008fea000383ffff */
[----:B------:R-:W-:Y:S05]  /*1d210*/  BRA `(.L_x_11983) ;  /* 0xffffffd400087947 */ /* 0x000fea000383ffff */
.L_x_11869:
[----:B0-----:R0:W2:Y:S02]  /*1d220*/  SYNCS.PHASECHK.TRANS64.TRYWAIT P1, [R2+URZ+0x60], R11 ;  /* 0x0000600b020075a7 */ /* 0x0010a4000802017f */
[----:B--2---:R-:W-:Y:S05]  /*1d230*/  @!P1 NANOSLEEP.SYNCS 0x989680 ;  /* 0x009896800000995d */ /* 0x004fea0003900000 */
[----:B------:R-:W2:Y:S02]  /*1d240*/  @!P1 SYNCS.PHASECHK.TRANS64 P1, [R2+URZ+0x60], R11 ;  /* 0x0000600b020095a7 */ /* 0x000ea4000802007f */
[----:B--2---:R-:W-:Y:S05]  /*1d250*/  @!P1 BRA `(.L_x_11869) ;  /* 0xfffffffc00f09947 */ /* 0x004fea000383ffff */
[----:B------:R-:W-:Y:S05]  /*1d260*/  BRA `(.L_x_11984) ;  /* 0xffffffd400707947 */ /* 0x000fea000383ffff */
.L_x_11876:
[----:B0-----:R0:W2:Y:S02]  /*1d270*/  SYNCS.PHASECHK.TRANS64.TRYWAIT P0, [R3+URZ+0x16860], R2 ;  /* 0x01686002030075a7 */ /* 0x0010a4000800017f */
[----:B--2---:R-:W-:Y:S05]  /*1d280*/  @!P0 NANOSLEEP.SYNCS 0x989680 ;  /* 0x009896800000895d */ /* 0x004fea0003900000 */
[----:B------:R-:W2:Y:S02]  /*1d290*/  @!P0 SYNCS.PHASECHK.TRANS64 P0, [R3+URZ+0x16860], R2 ;  /* 0x01686002030085a7 */ /* 0x000ea4000800007f */
[----:B--2---:R-:W-:Y:S05]  /*1d2a0*/  @!P0 BRA `(.L_x_11876) ;  /* 0xfffffffc00f08947 */ /* 0x004fea000383ffff */
[----:B------:R-:W-:Y:S05]  /*1d2b0*/  BRA `(.L_x_11985) ;  /* 0xffffffd8002c7947 */ /* 0x000fea000383ffff */
.L_x_11878:
        /* <DEDUP_REMOVED lines=8> */
.L_x_11987:
[----:B------:R-:W-:Y:S05]  /*1d340*/  BSYNC B0 ;  /* 0x0000000000007941 */ /* 0x000fea0003800000 */
.L_x_11986:
        /* <DEDUP_REMOVED lines=8> */
.L_x_11988:
[----:B------:R-:W-:Y:S01]  /*1d3d0*/  IMAD.MOV.U32 R5, RZ, RZ, R14 ;  /* 0x000000ffff057224 */ /* 0x000fe200078e000e */
[----:B------:R-:W-:Y:S06]  /*1d3e0*/  BRA `(.L_x_11989) ;  /* 0xffffffd800747947 */ /* 0x000fec000383ffff */
.L_x_11881:
        /* <DEDUP_REMOVED lines=8> */
.L_x_11991:
[----:B------:R-:W-:Y:S05]  /*1d470*/  BSYNC B0 ;  /* 0x0000000000007941 */ /* 0x000fea0003800000 */
.L_x_11990:
        /* <DEDUP_REMOVED lines=10> */
.L_x_11992:
        /* <DEDUP_REMOVED lines=8> */
.L_x_11993:
        /* <DEDUP_REMOVED lines=8> */
.L_x_11994:
        /* <DEDUP_REMOVED lines=8> */
.L_x_11995:
        /* <DEDUP_REMOVED lines=8> */
.L_x_11996:
[----:B------:R-:W-:Y:S05]  /*1d720*/  BRA `(.L_x_11997) ;  /* 0xffffffd800307947 */ /* 0x000fea000383ffff */
.L_x_11886:
        /* <DEDUP_REMOVED lines=8> */
.L_x_11999:
[----:B------:R-:W-:Y:S05]  /*1d7b0*/  BSYNC B0 ;  /* 0x0000000000007941 */ /* 0x000fea0003800000 */
.L_x_11998:
        /* <DEDUP_REMOVED lines=10> */
.L_x_12000:
        /* <DEDUP_REMOVED lines=8> */
.L_x_12001:
        /* <DEDUP_REMOVED lines=8> */
.L_x_12002:
        /* <DEDUP_REMOVED lines=8> */
.L_x_12003:
        /* <DEDUP_REMOVED lines=8> */
.L_x_12004:
[----:B------:R-:W-:Y:S05]  /*1da60*/  BRA `(.L_x_12005) ;  /* 0xffffffd8000c7947 */ /* 0x000fea000383ffff */
.L_x_11888:
[----:B------:R-:W-:Y:S01]  /*1da70*/  BSSY B0, `(.L_x_12006) ;  /* 0x0000006000007945 */ /* 0x000fe20003800000 */
[----:B------:R-:W-:Y:S01]  /*1da80*/  PLOP3.LUT P6, PT, P6, PT, PT, 0x8, 0x0 ;  /* 0x000000000000781c */ /* 0x000fe200037ce170 */
[----:B------:R-:W-:-:S12]  /*1da90*/  IMAD.MOV.U32 R15, RZ, RZ, -0x1 ;  /* 0xffffffffff0f7424 */ /* 0x000fd800078e00ff */
[----:B01----:R-:W-:Y:S05]  /*1daa0*/  WARPSYNC.COLLECTIVE R15, `(.L_x_12007) ;  /* 0x000000000f087348 */ /* 0x003fea0003c00000 */
[----:B------:R-:W-:Y:S01]  /*1dab0*/  VOTE.ANY R14, PT, P6 ;  /* 0x00000000000e7806 */ /* 0x000fe200030e0100 */
[----:B01----:R-:W-:Y:S06]  /*1dac0*/  ENDCOLLECTIVE ;  /* 0x000000000000791b */ /* 0x003fec0003800000 */
.L_x_12007:
[----:B------:R-:W-:Y:S05]  /*1dad0*/  BSYNC B0 ;  /* 0x0000000000007941 */ /* 0x000fea0003800000 */
.L_x_12006:
        /* <DEDUP_REMOVED lines=9> */
.L_x_12008:
[----:B------:R-:W-:Y:S01]  /*1db70*/  IMAD.MOV.U32 R17, RZ, RZ, R14 ;  /* 0x000000ffff117224 */ /* 0x000fe200078e000e */
[----:B------:R-:W-:Y:S06]  /*1db80*/  BRA `(.L_x_12009) ;  /* 0xffffffd400fc7947 */ /* 0x000fec000383ffff */
.L_x_11890:
[----:B------:R-:W-:Y:S01]  /*1db90*/  BSSY B0, `(.L_x_12010) ;  /* 0x0000007000007945 */ /* 0x000fe20003800000 */
[----:B------:R-:W-:Y:S02]  /*1dba0*/  IMAD.MOV.U32 R13, RZ, RZ, R8 ;  /* 0x000000ffff0d7224 */ /* 0x000fe400078e0008 */
[----:B------:R-:W-:Y:S02]  /*1dbb0*/  IMAD.MOV.U32 R11, RZ, RZ, 0x1f ;  /* 0x0000001fff0b7424 */ /* 0x000fe400078e00ff */
[----:B------:R-:W-:-:S07]  /*1dbc0*/  IMAD.MOV.U32 R15, RZ, RZ, -0x1 ;  /* 0xffffffffff0f7424 */ /* 0x000fce00078e00ff */
[----:B0123--:R-:W-:Y:S05]  /*1dbd0*/  WARPSYNC.COLLECTIVE R15, `(.L_x_12011) ;  /* 0x000000000f087348 */ /* 0x00ffea0003c00000 */
[----:B------:R4:W0:Y:S02]  /*1dbe0*/  SHFL.IDX P6, R14, R13, R12, R11 ;  /* 0x0000000c0d0e7389 */ /* 0x00082400000c000b */
[----:B01234-:R-:W-:Y:S01]  /*1dbf0*/  ENDCOLLECTIVE ;  /* 0x000000000000791b */ /* 0x01ffe20003800000 */
.L_x_12011:
[----:B------:R-:W-:Y:S05]  /*1dc00*/  BSYNC B0 ;  /* 0x0000000000007941 */ /* 0x000fea0003800000 */
.L_x_12010:
[----:B------:R-:W-:Y:S05]  /*1dc10*/  BRA `(.L_x_11889) ;  /* 0xffffffd400f47947 */ /* 0x000fea000383ffff */
.L_x_11894:
[----:B0-----:R0:W2:Y:S02]  /*1dc20*/  SYNCS.PHASECHK.TRANS64.TRYWAIT P0, [R9+URZ+0x16820], R0 ;  /* 0x01682000090075a7 */ /* 0x0010a4000800017f */
[----:B--2---:R-:W-:Y:S05]  /*1dc30*/  @!P0 NANOSLEEP.SYNCS 0x989680 ;  /* 0x009896800000895d */ /* 0x004fea0003900000 */
[----:B------:R-:W2:Y:S02]  /*1dc40*/  @!P0 SYNCS.PHASECHK.TRANS64 P0, [R9+URZ+0x16820], R0 ;  /* 0x01682000090085a7 */ /* 0x000ea4000800007f */
[----:B--2---:R-:W-:Y:S05]  /*1dc50*/  @!P0 BRA `(.L_x_11894) ;  /* 0xfffffffc00f08947 */ /* 0x004fea000383ffff */
[----:B------:R-:W-:Y:S05]  /*1dc60*/  BRA `(.L_x_12012) ;  /* 0xffffffdc00607947 */ /* 0x000fea000383ffff */
.L_x_11895:
        /* <DEDUP_REMOVED lines=11> */
.L_x_12014:
[----:B------:R-:W-:Y:S05]  /*1dd20*/  BSYNC B0 ;  /* 0x0000000000007941 */ /* 0x000fea0003800000 */
.L_x_12013:
[----:B------:R-:W-:Y:S05]  /*1dd30*/  BRA `(.L_x_12015) ;  /* 0xffffffdc00487947 */ /* 0x000fea000383ffff */
.L_x_11896:
[----:B------:R-:W-:Y:S01]  /*1dd40*/  BSSY B0, `(.L_x_12016) ;  /* 0x0000006000007945 */ /* 0x000fe20003800000 */
[----:B------:R-:W-:-:S07]  /*1dd50*/  IMAD.MOV.U32 R15, RZ, RZ, -0x1 ;  /* 0xffffffffff0f7424 */ /* 0x000fce00078e00ff */
[----:B01----:R-:W-:Y:S05]  /*1dd60*/  WARPSYNC.COLLECTIVE R15, `(.L_x_12017) ;  /* 0x000000000f0c7348 */ /* 0x003fea0003c00000 */
[----:B------:R-:W-:Y:S02]  /*1dd70*/  ELECT P6, UR62, PT ;  /* 0x00000000003e782f */ /* 0x000fe400038c0000 */
[----:B------:R-:W-:Y:S01]  /*1dd80*/  MOV R14, UR62 ;  /* 0x0000003e000e7c02 */ /* 0x000fe20008000f00 */
[----:B01----:R-:W-:Y:S10]  /*1dd90*/  ENDCOLLECTIVE ;  /* 0x000000000000791b */ /* 0x003ff40003800000 */
.L_x_12017:
[----:B------:R-:W-:Y:S05]  /*1dda0*/  BSYNC B0 ;  /* 0x0000000000007941 */ /* 0x000fea0003800000 */
.L_x_12016:
[----:B------:R-:W-:Y:S05]  /*1ddb0*/  BRA `(.L_x_12018) ;  /* 0xffffffdc003c7947 */ /* 0x000fea000383ffff */
.L_x_11898:
[----:B0-----:R0:W2:Y:S02]  /*1ddc0*/  SYNCS.PHASECHK.TRANS64.TRYWAIT P0, [R7+URZ], R2 ;  /* 0x00000002070075a7 */ /* 0x0010a4000800017f */
[----:B--2---:R-:W-:Y:S05]  /*1ddd0*/  @!P0 NANOSLEEP.SYNCS 0x989680 ;  /* 0x009896800000895d */ /* 0x004fea0003900000 */
[----:B------:R-:W2:Y:S02]  /*1dde0*/  @!P0 SYNCS.PHASECHK.TRANS64 P0, [R7+URZ], R2 ;  /* 0x00000002070085a7 */ /* 0x000ea4000800007f */
[----:B--2---:R-:W-:Y:S05]  /*1ddf0*/  @!P0 BRA `(.L_x_11898) ;  /* 0xfffffffc00f08947 */ /* 0x004fea000383ffff */
[----:B------:R-:W-:Y:S05]  /*1de00*/  BRA `(.L_x_12019) ;  /* 0xffffffdc00707947 */ /* 0x000fea000383ffff */
.L_x_11899:
[----:B--2---:R2:W3:Y:S02]  /*1de10*/  SYNCS.PHASECHK.TRANS64.TRYWAIT P0, [R3+URZ], R0 ;  /* 0x00000000030075a7 */ /* 0x0044e4000800017f */
[----:B---3--:R-:W-:Y:S05]  /*1de20*/  @!P0 NANOSLEEP.SYNCS 0x989680 ;  /* 0x009896800000895d */ /* 0x008fea0003900000 */
[----:B------:R-:W3:Y:S02]  /*1de30*/  @!P0 SYNCS.PHASECHK.TRANS64 P0, [R3+URZ], R0 ;  /* 0x00000000030085a7 */ /* 0x000ee4000800007f */
[----:B---3--:R-:W-:Y:S05]  /*1de40*/  @!P0 BRA `(.L_x_11899) ;  /* 0xfffffffc00f08947 */ /* 0x008fea000383ffff */
[----:B------:R-:W-:Y:S05]  /*1de50*/  BRA `(.L_x_12020) ;  /* 0xffffffdc00647947 */ /* 0x000fea000383ffff */
.L_x_11901:
[----:B--2---:R2:W3:Y:S02]  /*1de60*/  SYNCS.PHASECHK.TRANS64.TRYWAIT P0, [R5+URZ], R2 ;  /* 0x00000002050075a7 */ /* 0x0044e4000800017f */
[----:B---3--:R-:W-:Y:S05]  /*1de70*/  @!P0 NANOSLEEP.SYNCS 0x989680 ;  /* 0x009896800000895d */ /* 0x008fea0003900000 */
[----:B------:R-:W3:Y:S02]  /*1de80*/  @!P0 SYNCS.PHASECHK.TRANS64 P0, [R5+URZ], R2 ;  /* 0x00000002050085a7 */ /* 0x000ee4000800007f */
[----:B---3--:R-:W-:Y:S05]  /*1de90*/  @!P0 BRA `(.L_x_11901) ;  /* 0xfffffffc00f08947 */ /* 0x008fea000383ffff */
[----:B------:R-:W-:Y:S05]  /*1dea0*/  BRA `(.L_x_12021) ;  /* 0xffffffdc00687947 */ /* 0x000fea000383ffff */
.L_x_12022:
        /* <DEDUP_REMOVED lines=13> */
.L_x_12793:


//--------------------- .text._ZN7cutlass13device_kernelIN5flash11enable_sm90INS1_16FlashAttnFwdSm90INS1_25CollectiveMainloopFwdSm90ILi2EN4cute5tupleIJNS5_1CILi1EEES8_S8_EEENS6_IJNS7_ILi192EEENS7_ILi128EEENS7_ILi64EEEEEELi64ENS_6half_tEfNS_4arch4Sm90ELb1ELb0ELb0ELb0ELb0ELb0ELb0ELb1ELb1ELb0ELb0ELb0EEENS1_21CollectiveEpilogueFwdINS6_IJSA_SC_SB_EEES9_SE_SG_Li384ELb0ELb0ELb0ELb0EEENS1_30DynamicPersistentTileSchedulerILi384ELi32ELb0ELb0ELb1EEEEEEEEEvNT_6ParamsE --------------------------
	.section	.text._ZN7cutlass13device_kernelIN5flash11enable_sm90INS1_16FlashAttnFwdSm90INS1_25CollectiveMainloopFwdSm90ILi2EN4cute5tupleIJNS5_1CILi1EEES8_S8_EEENS6_IJNS7_ILi192EEENS7_ILi128EEENS7_ILi64EEEEEELi64ENS_6half_tEfNS_4arch4Sm90ELb1ELb0ELb0ELb0ELb0ELb0ELb0ELb1ELb1ELb0ELb0ELb0EEENS1_21CollectiveEpilogueFwdINS6_IJSA_SC_SB_EEES9_SE_SG_Li384ELb0ELb0ELb0ELb0EEENS1_30DynamicPersistentTileSchedulerILi384ELi32ELb0ELb0ELb1EEEEEEEEEvNT_6ParamsE,"ax",@progbits
	.align	128
.text._ZN7cutlass13device_kernelIN5flash11enable_sm90INS1_16FlashAttnFwdSm90INS1_25CollectiveMainloopFwdSm90ILi2EN4cute5tupleIJNS5_1CILi1EEES8_S8_EEENS6_IJNS7_ILi192EEENS7_ILi128EEENS7_ILi64EEEEEELi64ENS_6half_tEfNS_4arch4Sm90ELb1ELb0ELb0ELb0ELb0ELb0ELb0ELb1ELb1ELb0ELb0ELb0EEENS1_21CollectiveEpilogueFwdINS6_IJSA_SC_SB_EEES9_SE_SG_Li384ELb0ELb0ELb0ELb0EEENS1_30DynamicPersistentTileSchedulerILi384ELi32ELb0ELb0ELb1EEEEEEEEEvNT_6ParamsE:
        .type           _ZN7cutlass13device_kernelIN5flash11enable_sm90INS1_16FlashAttnFwdSm90INS1_25CollectiveMainloopFwdSm90ILi2EN4cute5tupleIJNS5_1CILi1EEES8_S8_EEENS6_IJNS7_ILi192EEENS7_ILi128EEENS7_ILi64EEEEEELi64ENS_6half_tEfNS_4arch4Sm90ELb1ELb0ELb0ELb0ELb0ELb0ELb0ELb1ELb1ELb0ELb0ELb0EEENS1_21CollectiveEpilogueFwdINS6_IJSA_SC_SB_EEES9_SE_SG_Li384ELb0ELb0ELb0ELb0EEENS1_30DynamicPersistentTileSchedulerILi384ELi32ELb0ELb0ELb1EEEEEEEEEvNT_6ParamsE,@function
        .size           _ZN7cutlass13device_kernelIN5flash11enable_sm90INS1_16FlashAttnFwdSm90INS1_25CollectiveMainloopFwdSm90ILi2EN4cute5tupleIJNS5_1CILi1EEES8_S8_EEENS6_IJNS7_ILi192EEENS7_ILi128EEENS7_ILi64EEEEEELi64ENS_6half_tEfNS_4arch4Sm90ELb1ELb0ELb0ELb0ELb0ELb0ELb0ELb1ELb1ELb0ELb0ELb0EEENS1_21CollectiveEpilogueFwdINS6_IJSA_SC_SB_EEES9_SE_SG_Li384ELb0ELb0ELb0ELb0EEENS1_30DynamicPersistentTileSchedulerILi384ELi32ELb0ELb0ELb1EEEEEEEEEvNT_6ParamsE,(.L_x_12794 - _ZN7cutlass13device_kernelIN5flash11enable_sm90INS1_16FlashAttnFwdSm90INS1_25CollectiveMainloopFwdSm90ILi2EN4cute5tupleIJNS5_1CILi1EEES8_S8_EEENS6_IJNS7_ILi192EEENS7_ILi128EEENS7_ILi64EEEEEELi64ENS_6half_tEfNS_4arch4Sm90ELb1ELb0ELb0ELb0ELb0ELb0ELb0ELb1ELb1ELb0ELb0ELb0EEENS1_21CollectiveEpilogueFwdINS6_IJSA_SC_SB_EEES9_SE_SG_Li384ELb0ELb0ELb0ELb0EEENS1_30DynamicPersistentTileSchedulerILi384ELi32ELb0ELb0ELb1EEEEEEEEEvNT_6ParamsE)
        .other          _ZN7cutlass13device_kernelIN5flash11enable_sm90INS1_16FlashAttnFwdSm90INS1_25CollectiveMainloopFwdSm90ILi2EN4cute5tupleIJNS5_1CILi1EEES8_S8_EEENS6_IJNS7_ILi192EEENS7_ILi128EEENS7_ILi64EEEEEELi64ENS_6half_tEfNS_4arch4Sm90ELb1ELb0ELb0ELb0ELb0ELb0ELb0ELb1ELb1ELb0ELb0ELb0EEENS1_21CollectiveEpilogueFwdINS6_IJSA_SC_SB_EEES9_SE_SG_Li384ELb0ELb0ELb0ELb0EEENS1_30DynamicPersistentTileSchedulerILi384ELi32ELb0ELb0ELb1EEEEEEEEEvNT_6ParamsE,@"STO_CUDA_ENTRY STV_DEFAULT"
_ZN7cutlass13device_kernelIN5flash11enable_sm90INS1_16FlashAttnFwdSm90INS1_25CollectiveMainloopFwdSm90ILi2EN4cute5tupleIJNS5_1CILi1EEES8_S8_EEENS6_IJNS7_ILi192EEENS7_ILi128EEENS7_ILi64EEEEEELi64ENS_6half_tEfNS_4arch4Sm90ELb1ELb0ELb0ELb0ELb0ELb0ELb0ELb1ELb1ELb0ELb0ELb0EEENS1_21CollectiveEpilogueFwdINS6_IJSA_SC_SB_EEES9_SE_SG_Li384ELb0ELb0ELb0ELb0EEENS1_30DynamicPersistentTileSchedulerILi384ELi32ELb0ELb0ELb1EEEEEEEEEvNT_6ParamsE:
        /* <DEDUP_REMOVED lines=23> */
.L_x_12024:
[----:B------:R-:W-:Y:S05]  /*0170*/  BSYNC B0 ;  /* 0x0000000000007941 */ /* 0x000fea0003800000 */
.L_x_12023:
        /* <DEDUP_REMOVED lines=37> */
.L_x_12025:
        /* <DEDUP_REMOVED lines=22> */
.L_x_12026:
        /* <DEDUP_REMOVED lines=18> */
.L_x_12027:
        /* <DEDUP_REMOVED lines=22> */
.L_x_12028:
        /* <DEDUP_REMOVED lines=22> */
.L_x_12029:
        /* <DEDUP_REMOVED lines=8> */
.L_x_12031:
        /* <DEDUP_REMOVED lines=21> */
[----:B------:R-:W-:Y:S01]  /*0ae0*/  LEA.HI R4, R3, R0, RZ, 0x7 ;  /* 0x0000000003047211 */ /* 0x000fe200078f38ff */
[----:B------:R-:W2:Y:S01]  /*0af0*/  S2UR UR6, SR_SWINHI ;  /* 0x00000000000679c3 */ /* 0x000ea20000002f00 */
[----:B------:R-:W-:-:S02]  /*0b00*/  UMOV UR36, URZ ;  /* 0x0000003f00247c82 */ /* 0x000fc40008000000 */
[----:B------:R-:W-:Y:S02]  /*0b10*/  LOP3.LUT R5, R4, 0xffffff80, RZ, 0xc0, !PT ;  /* 0xffffff8004057812 */ /* 0x000fe400078ec0ff */
        /* <DEDUP_REMOVED lines=37> */
.L_x_12078:
        /* <DEDUP_REMOVED lines=20> */
.L_x_12032:
[----:B------:R-:W-:Y:S01]  /*0eb0*/  ULDC UR6, c[0x0][0xdc4] ;  /* 0x0003710000067ab9 */ /* 0x000fe20000000800 */
[----:B------:R-:W-:Y:S01]  /*0ec0*/  UMOV UR41, UR7 ;  /* 0x0000000700297c82 */ /* 0x000fe20008000000 */
[----:B------:R-:W-:-:S11]  /*0ed0*/  UISETP.NE.AND UP0, UPT, UR6, 0x1, UPT ;  /* 0x000000010600788c */ /* 0x000fd6000bf05270 */
[----:B------:R-:W-:Y:S02]  /*0ee0*/  @UP0 ULDC.64 UR10, c[0x0][0xdc8] ;  /* 0x00037200000a0ab9 */ /* 0x000fe40000000a00 */
[----:B------:R-:W-:-:S04]  /*0ef0*/  UIMAD.WIDE.U32 UR4, UR7, UR10, URZ ;  /* 0x0000000a070472a5 */ /* 0x000fc8000f8e003f */
[----:B------:R-:W-:-:S04]  /*0f00*/  @UP0 USHF.R.U32.HI UR41, URZ, UR11, UR5 ;  /* 0x0000000b3f290299 */ /* 0x000fc80008011605 */
[----:B------:R-:W-:-:S12]  /*0f10*/  UIMAD UR4, UR41, UR6, URZ ;  /* 0x00000006290472a4 */ /* 0x000fd8000f8e023f */
.L_x_12033:
        /* <DEDUP_REMOVED lines=10> */
[----:B------:R-:W-:Y:S01]  /*0fc0*/  UIMAD UR42, UR5, 0xc0, URZ ;  /* 0x000000c0052a78a4 */ /* 0x000fe2000f8e023f */
[----:B------:R-:W-:Y:S01]  /*0fd0*/  IMAD.MOV.U32 R0, RZ, RZ, RZ ;  /* 0x000000ffff007224 */ /* 0x000fe200078e00ff */
[----:B------:R-:W-:Y:S01]  /*0fe0*/  ULDC UR52, c[0x0][0x404] ;  /* 0x0001010000347ab9 */ /* 0x000fe20000000800 */
[----:B------:R-:W-:Y:S01]  /*0ff0*/  ULDC UR9, c[0x0][0x288] ;  /* 0x0000a20000097ab9 */ /* 0x000fe20000000800 */
[----:B------:R-:W-:Y:S01]  /*1000*/  UIADD3 UR4, UR7, -UR4, URZ ;  /* 0x8000000407047290 */ /* 0x000fe2000fffe03f */
[----:B------:R-:W-:Y:S01]  /*1010*/  IMAD.MOV.U32 R19, RZ, RZ, RZ ;  /* 0x000000ffff137224 */ /* 0x000fe200078e00ff */
        /* <DEDUP_REMOVED lines=31> */
[----:B------:R-:W-:-:S02]  /*1210*/  IMAD.MOV.U32 R13, RZ, RZ, RZ ;  /* 0x000000ffff0d7224 */ /* 0x000fc400078e00ff */
[----:B------:R-:W-:Y:S01]  /*1220*/  IMAD.MOV.U32 R42, RZ, RZ, RZ ;  /* 0x000000ffff2a7224 */ /* 0x000fe200078e00ff */
[----:B------:R-:W-:-:S05]  /*1230*/  UISETP.GE.AND UP0, UPT, UR47, 0x1, UPT ;  /* 0x000000012f00788c */ /* 0x000fca000bf06270 */
[----:B------:R-:W-:Y:S01]  /*1240*/  @UP1 ULDC UR8, c[0x0][0xdbc] ;  /* 0x00036f0000081ab9 */ /* 0x000fe20000000800 */
[----:B------:R-:W-:Y:S01]  /*1250*/  PLOP3.LUT P1, PT, PT, PT, UP0, 0x80, 0x0 ;  /* 0x000000000000781c */ /* 0x000fe20003f2f008 */
[----:B------:R-:W-:Y:S01]  /*1260*/  UIMAD.WIDE.U32 UR4, UR10, UR8, URZ ;  /* 0x000000080a0472a5 */ /* 0x000fe2000f8e003f */
[----:B------:R-:W-:-:S03]  /*1270*/  @UP1 ULDC UR6, c[0x0][0xdc0] ;  /* 0x0003700000061ab9 */ /* 0x000fc60000000800 */
[----:B------:R-:W-:-:S04]  /*1280*/  @UP1 USHF.R.U32.HI UR44, URZ, UR6, UR5 ;  /* 0x000000063f2c1299 */ /* 0x000fc80008011605 */
[----:B------:R-:W-:-:S04]  /*1290*/  UIADD3 UR4, -UR44, URZ, URZ ;  /* 0x0000003f2c047290 */ /* 0x000fc8000fffe13f */
[----:B------:R-:W-:Y:S01]  /*12a0*/  UIMAD UR43, UR43, UR4, UR10 ;  /* 0x000000042b2b72a4 */ /* 0x000fe2000f8e020a */
[----:B------:R-:W-:Y:S11]  /*12b0*/  @!P1 BRA `(.L_x_12034) ;  /* 0x0000006c00e49947 */ /* 0x000ff60003800000 */
        /* <DEDUP_REMOVED lines=32> */
.L_x_12035:
        /* <DEDUP_REMOVED lines=9> */
.L_x_12137:
[----:B------:R-:W-:Y:S05]  /*1550*/  @!P0 BRA `(.L_x_12037) ;  /* 0x0000000000048947 */ /* 0x000fea0003800000 */
[----:B------:R-:W-:Y:S01]  /*1560*/  BPT.TRAP 0x1 ;  /* 0x000000040000795c */ /* 0x000fe20000300000 */
.L_x_12037:
[----:B-1----:R-:W-:Y:S02]  /*1570*/  IMAD.U32 R3, RZ, RZ, UR36 ;  /* 0x00000024ff037e24 */ /* 0x002fe4000f8e00ff */
[----:B------:R-:W-:-:S03]  /*1580*/  IMAD.U32 R0, RZ, RZ, UR37 ;  /* 0x00000025ff007e24 */ /* 0x000fc6000f8e00ff */
[----:B------:R-:W-:Y:S02]  /*1590*/  LEA R3, R3, UR40, 0x3 ;  /* 0x0000002803037c11 */ /* 0x000fe4000f8e18ff */
[----:B------:R-:W-:-:S04]  /*15a0*/  SHF.L.U32 R0, R0, 0x1f, RZ ;  /* 0x0000001f00007819 */ /* 0x000fc800000006ff */
[----:B------:R1:W2:Y:S01]  /*15b0*/  SYNCS.PHASECHK.TRANS64.TRYWAIT P2, [R3+URZ+0x16830], R0 ;  /* 0x01683000030075a7 */ /* 0x0002a2000804017f */
[----:B------:R-:W-:Y:S05]  /*15c0*/  @!P0 BRA `(.L_x_12038) ;  /* 0x0000000000048947 */ /* 0x000fea0003800000 */
[----:B------:R-:W-:Y:S01]  /*15d0*/  BPT.TRAP 0x1 ;  /* 0x000000040000795c */ /* 0x000fe20000300000 */
.L_x_12038:
[----:B------:R-:W-:Y:S01]  /*15e0*/  LOP3.LUT P1, RZ, R2, 0x7f, RZ, 0xc0, !PT ;  /* 0x0000007f02ff7812 */ /* 0x000fe2000782c0ff */
[----:B------:R-:W-:Y:S01]  /*15f0*/  IMAD.MOV.U32 R119, RZ, RZ, RZ ;  /* 0x000000ffff777224 */ /* 0x000fe200078e00ff */
[----:B--2---:R-:W-:Y:S11]  /*1600*/  @P2 BRA `(.L_x_12039) ;  /* 0x0000000000082947 */ /* 0x004ff60003800000 */
[----:B------:R-:W2:Y:S02]  /*1610*/  SYNCS.PHASECHK.TRANS64.TRYWAIT P2, [R3+URZ+0x16830], R0 ;  /* 0x01683000030075a7 */ /* 0x000ea4000804017f */
[----:B--2---:R-:W-:Y:S05]  /*1620*/  @!P2 BRA `(.L_x_12040) ;  /* 0x000000a40018a947 */ /* 0x004fea0003800000 */
.L_x_12039:
        /* <DEDUP_REMOVED lines=34> */
[----:B------:R-:W-:Y:S01]  /*1850*/  UIADD3 UR28, UR47, -0x2, URZ ;  /* 0xfffffffe2f1c7890 */ /* 0x000fe2000fffe03f */
        /* <DEDUP_REMOVED lines=15> */
[----:B------:R-:W-:Y:S01]  /*1950*/  UMOV UR6, 0xffffff80 ;  /* 0xffffff8000067882 */ /* 0x000fe20000000000 */
[----:B------:R-:W-:Y:S01]  /*1960*/  ULDC UR7, c[0x0][0x2e0] ;  /* 0x0000b80000077ab9 */ /* 0x000fe20000000800 */
[----:B------:R-:W-:-:S04]  /*1970*/  UIMAD UR6, UR47, UR6, 0x80 ;  /* 0x000000802f0674a4 */ /* 0x000fc8000f8e0206 */
[----:B------:R-:W-:-:S06]  /*1980*/  UIMAD UR6, UR52, UR7, UR6 ;  /* 0x00000007340672a4 */ /* 0x000fcc000f8e0206 */
[----:B------:R-:W-:-:S04]  /*1990*/  IMAD.U32 R6, RZ, RZ, UR6 ;  /* 0x00000006ff067e24 */ /* 0x000fc8000f8e00ff */
[----:B------:R-:W-:Y:S01]  /*19a0*/  IMAD R6, R17, -0x2, R6 ;  /* 0xfffffffe11067824 */ /* 0x000fe200078e0206 */
[----:B------:R-:W-:Y:S02]  /*19b0*/  WARPGROUP.DEPBAR.LE gsb0, 0x0 ;  /* 0x00008000000079c5 */ /* 0x000fe40000010000 */
[----:B------:R-:W-:-:S06]  /*19c0*/  WARPGROUP.ARRIVE ;  /* 0x00000000000079c5 */ /* 0x000fcc0000000000 */
[----:B------:R-:W-:Y:S01]  /*19d0*/  HGMMA.64x128x16.F32 R24, gdesc[UR8], R24, gsb0 ;  /* 0x01e00000081879f0 */ /* 0x000fe20008000818 */
[----:B------:R-:W-:Y:S02]  /*19e0*/  ULDC UR10, c[0x0][0x288] ;  /* 0x0000a200000a7ab9 */ /* 0x000fe40000000800 */
[----:B------:R-:W-:Y:S02]  /*19f0*/  UIADD3 UR11, UR6, 0x1, -UR10 ;  /* 0x00000001060b7890 */ /* 0x000fe4000fffe80a */
[----:B------:R-:W-:Y:S01]  /*1a00*/  UIMAD UR52, UR52, UR7, -UR10 ;  /* 0x00000007343472a4 */ /* 0x000fe2000f8e0a0a */
[----:B------:R-:W-:-:S03]  /*1a10*/  ULDC UR6, c[0x0][0x988] ;  /* 0x0002620000067ab9 */ /* 0x000fc60000000800 */
[----:B------:R-:W-:Y:S01]  /*1a20*/  IMAD.U32 R0, RZ, RZ, UR11 ;  /* 0x0000000bff007e24 */ /* 0x000fe2000f8e00ff */
[----:B------:R-:W-:-:S03]  /*1a30*/  UIADD3 UR52, UR42, UR52, URZ ;  /* 0x000000342a347290 */ /* 0x000fc6000fffe03f */
[----:B------:R-:W-:-:S05]  /*1a40*/  IMAD R89, R17, -0x2, R0 ;  /* 0xfffffffe11597824 */ /* 0x000fca00078e0200 */
[----:B------:R-:W-:-:S04]  /*1a50*/  IADD3 R5, R89, 0x8, R96 ;  /* 0x0000000859057810 */ /* 0x000fc80007ffe060 */
        /* <DEDUP_REMOVED lines=101> */
[----:B------:R-:W2:Y:S02]  /*20b0*/  SHFL.BFLY PT, R0, R27, 0x2, 0x1f ;  /* 0x0c401f001b007f89 */ /* 0x000ea400000e0000 */
        /* <DEDUP_REMOVED lines=9> */
[----:B--2---:R-:W-:Y:S02]  /*2150*/  FMNMX.FTZ R9, R31, R62, !PT ;  /* 0x0000003e1f097209 */ /* 0x004fe40007810000 */
[----:B------:R-:W-:Y:S01]  /*2160*/  VIADDMNMX R62, R96, R89, R6, PT ;  /* 0x00000059603e7246 */ /* 0x000fe20003800106 */
[----:B------:R-:W-:Y:S01]  /*2170*/  IMAD.MOV.U32 R96, RZ, RZ, R119 ;  /* 0x000000ffff607224 */ /* 0x000fe200078e0077 */
[C---:B------:R-:W-:Y:S01]  /*2180*/  FSETP.NEU.FTZ.AND P2, PT, R9.reuse, -INF , PT ;  /* 0xff8000000900780b */ /* 0x040fe20003f5d000 */
[----:B------:R-:W-:Y:S01]  /*2190*/  FMUL.FTZ R21, R9, R0 ;  /* 0x0000000009157220 */ /* 0x000fe20000410000 */
[C---:B------:R-:W-:Y:S02]  /*21a0*/  ISETP.GT.AND P3, PT, R62.reuse, RZ, PT ;  /* 0x000000ff3e00720c */ /* 0x040fe40003f64270 */
[----:B------:R-:W-:Y:S02]  /*21b0*/  ISETP.GT.AND P4, PT, R62, 0x1, PT ;  /* 0x000000013e00780c */ /* 0x000fe40003f84270 */
[----:B------:R-:W-:-:S02]  /*21c0*/  FSEL R21, R21, RZ, P2 ;  /* 0x000000ff15157208 */ /* 0x000fc40001000000 */
[----:B------:R-:W-:Y:S02]  /*21d0*/  ISETP.GT.AND P2, PT, R62, 0x8, PT ;  /* 0x000000083e00780c */ /* 0x000fe40003f44270 */
        /* <DEDUP_REMOVED lines=18> */
[----:B------:R-:W-:Y:S01]  /*2300*/  FSEL R35, R32, -INF , P2 ;  /* 0xff80000020237808 */ /* 0x000fe20001000000 */
[----:B------:R-:W2:Y:S01]  /*2310*/  MUFU.EX2 R149, R149 ;  /* 0x0000009500957308 */ /* 0x000ea20000000800 */
[----:B------:R-:W-:Y:S01]  /*2320*/  FMNMX.FTZ R24, R29, R24, !PT ;  /* 0x000000181d187209 */ /* 0x000fe20007810000 */
[-CC-:B------:R-:W-:Y:S01]  /*2330*/  FFMA.FTZ R8, R8, R0.reuse, -R21.reuse ;  /* 0x0000000008087223 */ /* 0x180fe20000010815 */
[----:B------:R-:W-:Y:S01]  /*2340*/  ISETP.GT.AND P2, PT, R62, 0x18, PT ;  /* 0x000000183e00780c */ /* 0x000fe20003f44270 */
        /* <DEDUP_REMOVED lines=11> */
[----:B------:R-:W-:Y:S01]  /*2400*/  ISETP.GT.AND P2, PT, R62, 0x20, PT ;  /* 0x000000203e00780c */ /* 0x000fe20003f44270 */
[----:B------:R-:W4:Y:S01]  /*2410*/  MUFU.EX2 R6, R6 ;  /* 0x0000000600067308 */ /* 0x000f220000000800 */
        /* <DEDUP_REMOVED lines=9> */
[----:B------:R-:W5:Y:S01]  /*24b0*/  MUFU.EX2 R145, R145 ;  /* 0x0000009100917308 */ /* 0x000f620000000800 */
[----:B------:R-:W-:Y:S01]  /*24c0*/  ISETP.GT.AND P2, PT, R62, 0x28, PT ;  /* 0x000000283e00780c */ /* 0x000fe20003f44270 */
[-CC-:B------:R-:W-:Y:S01]  /*24d0*/  FFMA.FTZ R129, R15, R0.reuse, -R21.reuse ;  /* 0x000000000f817223 */ /* 0x180fe20000010815 */
[----:B------:R-:W-:Y:S01]  /*24e0*/  FSEL R41, R41, -INF , P3 ;  /* 0xff80000029297808 */ /* 0x000fe20001800000 */
[--C-:B------:R-:W-:Y:S01]  /*24f0*/  FFMA.FTZ R139, R54, R0, -R21.reuse ;  /* 0x00000000368b7223 */ /* 0x100fe20000010815 */
[----:B------:R-:W-:Y:S01]  /*2500*/  FMNMX.FTZ R24, R43, R24, !PT ;  /* 0x000000182b187209 */ /* 0x000fe20007810000 */
[----:B------:R-:W-:Y:S01]  /*2510*/  FFMA.FTZ R127, R19, R0, -R21 ;  /* 0x00000000137f7223 */ /* 0x000fe20000010815 */
[----:B------:R-:W-:Y:S01]  /*2520*/  ISETP.GT.AND P3, PT, R62, 0x29, PT ;  /* 0x000000293e00780c */ /* 0x000fe20003f64270 */
[----:B------:R-:W1:Y:S01]  /*2530*/  MUFU.EX2 R8, R8 ;  /* 0x0000000800087308 */ /* 0x000e620000000800 */
[----:B------:R-:W-:Y:S01]  /*2540*/  FSEL R47, R44, -INF , P2 ;  /* 0xff8000002c2f7808 */ /* 0x000fe20001000000 */
[----:B--2---:R-:W-:Y:S01]  /*2550*/  FADD.FTZ R44, R4, R149 ;  /* 0x00000095042c7221 */ /* 0x004fe20000010000 */
        /* <DEDUP_REMOVED lines=13> */
[----:B------:R3:W2:Y:S01]  /*2630*/  MUFU.EX2 R24, R92 ;  /* 0x0000005c00187308 */ /* 0x0006a20000000800 */
        /* <DEDUP_REMOVED lines=9> */
[----:B------:R-:W-:Y:S01]  /*26d0*/  FFMA.FTZ R10, R10, R0, -R21 ;  /* 0x000000000a0a7223 */ /* 0x000fe20000010815 */
[----:B------:R-:W-:Y:S01]  /*26e0*/  FMNMX.FTZ R32, R49, R28, !PT ;  /* 0x0000001c31207209 */ /* 0x000fe20007810000 */
[--C-:B------:R-:W-:Y:S01]  /*26f0*/  IMAD.MOV.U32 R104, RZ, RZ, R119.reuse ;  /* 0x000000ffff687224 */ /* 0x100fe200078e0077 */
[C---:B------:R-:W-:Y:S01]  /*2700*/  ISETP.GT.AND P2, PT, R62.reuse, 0x40, PT ;  /* 0x000000403e00780c */ /* 0x040fe20003f44270 */
[--C-:B------:R-:W-:Y:S01]  /*2710*/  IMAD.MOV.U32 R102, RZ, RZ, R119.reuse ;  /* 0x000000ffff667224 */ /* 0x100fe200078e0077 */
[----:B------:R-:W-:Y:S01]  /*2720*/  FSEL R53, R53, -INF , P3 ;  /* 0xff80000035357808 */ /* 0x000fe20001800000 */
[----:B------:R4:W-:Y:S01]  /*2730*/  MUFU.EX2 R28, R88 ;  /* 0x00000058001c7308 */ /* 0x0009e20000000800 */
[----:B------:R-:W-:Y:S01]  /*2740*/  FMNMX.FTZ R32, R55, R32, !PT ;  /* 0x0000002037207209 */ /* 0x000fe20007810000 */
[--C-:B------:R-:W-:Y:S01]  /*2750*/  IMAD.MOV.U32 R100, RZ, RZ, R119.reuse ;  /* 0x000000ffff647224 */ /* 0x100fe200078e0077 */
[----:B------:R-:W-:Y:S01]  /*2760*/  ISETP.GT.AND P3, PT, R62, 0x41, PT ;  /* 0x000000413e00780c */ /* 0x000fe20003f64270 */
[--C-:B------:R-:W-:Y:S01]  /*2770*/  IMAD.MOV.U32 R98, RZ, RZ, R119.reuse ;  /* 0x000000ffff627224 */ /* 0x100fe200078e0077 */
[----:B------:R-:W-:Y:S01]  /*2780*/  FSEL R59, R56, -INF , P2 ;  /* 0xff800000383b7808 */ /* 0x000fe20001000000 */
[--C-:B------:R-:W-:Y:S01]  /*2790*/  IMAD.MOV.U32 R94, RZ, RZ, R119.reuse ;  /* 0x000000ffff5e7224 */ /* 0x100fe200078e0077 */
[----:B------:R-:W-:Y:S01]  /*27a0*/  FMNMX.FTZ R32, R53, R32, !PT ;  /* 0x0000002035207209 */ /* 0x000fe20007810000 */
[----:B------:R-:W-:Y:S01]  /*27b0*/  MUFU.EX2 R143, R143 ;  /* 0x0000008f008f7308 */ /* 0x000fe20000000800 */
[C---:B------:R-:W-:Y:S01]  /*27c0*/  ISETP.GT.AND P2, PT, R62.reuse, 0x48, PT ;  /* 0x000000483e00780c */ /* 0x040fe20003f44270 */
[--C-:B---3--:R-:W-:Y:S01]  /*27d0*/  IMAD.MOV.U32 R92, RZ, RZ, R119.reuse ;  /* 0x000000ffff5c7224 */ /* 0x108fe200078e0077 */
[----:B------:R-:W-:Y:S01]  /*27e0*/  FSEL R57, R57, -INF , P3 ;  /* 0xff80000039397808 */ /* 0x000fe20001800000 */
[--C-:B------:R-:W-:Y:S01]  /*27f0*/  IMAD.MOV.U32 R90, RZ, RZ, R119.reuse ;  /* 0x000000ffff5a7224 */ /* 0x100fe200078e0077 */
[----:B------:R-:W-:Y:S01]  /*2800*/  FMNMX.FTZ R32, R59, R32, !PT ;  /* 0x000000203b207209 */ /* 0x000fe20007810000 */
[----:B----4-:R-:W-:Y:S01]  /*2810*/  IMAD.MOV.U32 R88, RZ, RZ, R119 ;  /* 0x000000ffff587224 */ /* 0x010fe200078e0077 */
[----:B------:R-:W-:Y:S01]  /*2820*/  ISETP.GT.AND P3, PT, R62, 0x49, PT ;  /* 0x000000493e00780c */ /* 0x000fe20003f64270 */
[----:B------:R-:W-:Y:S01]  /*2830*/  MUFU.EX2 R137, R137 ;  /* 0x0000008900897308 */ /* 0x000fe20000000800 */
[----:B------:R-:W-:-:S02]  /*2840*/  FSEL R63, R60, -INF , P2 ;  /* 0xff8000003c3f7808 */ /* 0x000fc40001000000 */
[----:B------:R-:W-:Y:S02]  /*2850*/  FMNMX.FTZ R36, R57, R32, !PT ;  /* 0x0000002039247209 */ /* 0x000fe40007810000 */
[C---:B------:R-:W-:Y:S02]  /*2860*/  ISETP.GT.AND P2, PT, R62.reuse, 0x50, PT ;  /* 0x000000503e00780c */ /* 0x040fe40003f44270 */
[----:B------:R-:W-:Y:S01]  /*2870*/  FSEL R61, R61, -INF , P3 ;  /* 0xff8000003d3d7808 */ /* 0x000fe20001800000 */
        /* <DEDUP_REMOVED lines=13> */
[C---:B------:R-:W-:Y:S02]  /*2950*/  ISETP.GT.AND P2, PT, R62.reuse, 0x60, PT ;  /* 0x000000603e00780c */ /* 0x040fe40003f44270 */
[----:B------:R-:W-:Y:S01]  /*2960*/  FSEL R69, R69, -INF , P3 ;  /* 0xff80000045457808 */ /* 0x000fe20001800000 */
[----:B------:R3:W-:Y:S01]  /*2970*/  MUFU.EX2 R36, R40 ;  /* 0x0000002800247308 */ /* 0x0007e20000000800 */
        /* <DEDUP_REMOVED lines=28> */
[----:B------:R-:W-:Y:S01]  /*2b40*/  FMNMX.FTZ R38, R91, R38, !PT ;  /* 0x000000265b267209 */ /* 0x000fe20007810000 */
[----:B------:R-:W-:Y:S01]  /*2b50*/  MUFU.EX2 R20, R20 ;  /* 0x0000001400147308 */ /* 0x000fe20000000800 */
[----:B------:R-:W-:Y:S02]  /*2b60*/  F2FP.F16.F32.PACK_AB R149, R149, R4 ;  /* 0x000000049595723e */ /* 0x000fe400000000ff */
[----:B------:R-:W-:-:S05]  /*2b70*/  FMNMX.FTZ R38, R85, R38, !PT ;  /* 0x0000002655267209 */ /* 0x000fca0007810000 */
[----:B------:R-:W4:Y:S01]  /*2b80*/  SHFL.BFLY PT, R11, R38, 0x2, 0x1f ;  /* 0x0c401f00260b7f89 */ /* 0x000f2200000e0000 */
[----:B------:R-:W-:Y:S08]  /*2b90*/  MUFU.EX2 R131, R131 ;  /* 0x0000008300837308 */ /* 0x000ff00000000800 */
[----:B------:R-:W-:Y:S08]  /*2ba0*/  MUFU.EX2 R14, R14 ;  /* 0x0000000e000e7308 */ /* 0x000ff00000000800 */
[----:B------:R-:W-:Y:S01]  /*2bb0*/  MUFU.EX2 R125, R125 ;  /* 0x0000007d007d7308 */ /* 0x000fe20000000800 */
[----:B----4-:R-:W-:Y:S01]  /*2bc0*/  FMNMX.FTZ R11, R38, R11, !PT ;  /* 0x0000000b260b7209 */ /* 0x010fe20007810000 */
[----:B------:R-:W-:-:S06]  /*2bd0*/  FFMA.FTZ R38, R75, R0, -R21 ;  /* 0x000000004b267223 */ /* 0x000fcc0000010815 */
[----:B------:R-:W-:Y:S01]  /*2be0*/  MUFU.EX2 R127, R127 ;  /* 0x0000007f007f7308 */ /* 0x000fe20000000800 */
[----:B---3--:R-:W3:Y:S07]  /*2bf0*/  SHFL.BFLY PT, R40, R11, 0x1, 0x1f ;  /* 0x0c201f000b287f89 */ /* 0x008eee00000e0000 */
[----:B------:R-:W-:Y:S08]  /*2c00*/  MUFU.EX2 R38, R38 ;  /* 0x0000002600267308 */ /* 0x000ff00000000800 */
[----:B------:R-:W-:Y:S08]  /*2c10*/  MUFU.EX2 R12, R12 ;  /* 0x0000000c000c7308 */ /* 0x000ff00000000800 */
[----:B------:R-:W-:Y:S01]  /*2c20*/  MUFU.EX2 R121, R121 ;  /* 0x0000007900797308 */ /* 0x000fe20000000800 */
[----:B---3--:R-:W-:Y:S01]  /*2c30*/  FMNMX.FTZ R5, R11, R40, !PT ;  /* 0x000000280b057209 */ /* 0x008fe20007810000 */
[----:B------:R-:W-:-:S03]  /*2c40*/  FFMA.FTZ R40, R87, R0, -R21 ;  /* 0x0000000057287223 */ /* 0x000fc60000010815 */
[C---:B------:R-:W-:Y:S01]  /*2c50*/  FSETP.NEU.FTZ.AND P2, PT, R5.reuse, -INF , PT ;  /* 0xff8000000500780b */ /* 0x040fe20003f5d000 */
[----:B------:R-:W-:Y:S02]  /*2c60*/  FMUL.FTZ R42, R5, R0 ;  /* 0x00000000052a7220 */ /* 0x000fe40000410000 */
[----:B------:R-:W-:Y:S03]  /*2c70*/  MUFU.EX2 R10, R10 ;  /* 0x0000000a000a7308 */ /* 0x000fe60000000800 */
[----:B------:R-:W-:Y:S02]  /*2c80*/  FSEL R42, R42, RZ, P2 ;  /* 0x000000ff2a2a7208 */ /* 0x000fe40001000000 */
[----:B------:R-:W-:-:S03]  /*2c90*/  PLOP3.LUT P2, PT, PT, PT, UP0, 0x80, 0x0 ;  /* 0x000000000000781c */ /* 0x000fc60003f4f008 */
[----:B------:R-:W-:Y:S01]  /*2ca0*/  MUFU.EX2 R123, R123 ;  /* 0x0000007b007b7308 */ /* 0x000fe20000000800 */
[-CC-:B------:R-:W-:Y:S01]  /*2cb0*/  FFMA.FTZ R148, R27, R0.reuse, -R42.reuse ;  /* 0x000000001b947223 */ /* 0x180fe2000001082a */
        /* <DEDUP_REMOVED lines=11> */
[----:B-----5:R-:W-:Y:S01]  /*2d70*/  FADD.FTZ R31, R145, R44 ;  /* 0x0000002c911f7221 */ /* 0x020fe20000010000 */
[-CC-:B------:R-:W-:Y:S01]  /*2d80*/  FFMA.FTZ R19, R41, R0.reuse, -R42.reuse ;  /* 0x0000000029137223 */ /* 0x180fe2000001082a */
[-CC-:B------:R-:W-:Y:S01]  /*2d90*/  FFMA.FTZ R142, R47, R0.reuse, -R42.reuse ;  /* 0x000000002f8e7223 */ /* 0x180fe2000001082a */
[----:B------:R-:W3:Y:S01]  /*2da0*/  MUFU.EX2 R7, R7 ;  /* 0x0000000700077308 */ /* 0x000ee20000000800 */
[----:B-1----:R-:W-:Y:S01]  /*2db0*/  FADD.FTZ R44, R8, R31 ;  /* 0x0000001f082c7221 */ /* 0x002fe20000010000 */
[-CC-:B------:R-:W-:Y:S01]  /*2dc0*/  FFMA.FTZ R21, R45, R0.reuse, -R42.reuse ;  /* 0x000000002d157223 */ /* 0x180fe2000001082a */
[-CC-:B------:R-:W-:Y:S01]  /*2dd0*/  FFMA.FTZ R136, R51, R0.reuse, -R42.reuse ;  /* 0x0000000033887223 */ /* 0x180fe2000001082a */
[-C--:B------:R-:W-:Y:S01]  /*2de0*/  FFMA.FTZ R25, R49, R0.reuse, -R42 ;  /* 0x0000000031197223 */ /* 0x080fe2000001082a */
[----:B--2---:R-:W-:Y:S01]  /*2df0*/  FADD.FTZ R31, R147, R44 ;  /* 0x0000002c931f7221 */ /* 0x004fe20000010000 */
        /* <DEDUP_REMOVED lines=11> */
[----:B---3--:R-:W-:Y:S01]  /*2eb0*/  FADD.FTZ R33, R148, R7 ;  /* 0x0000000794217221 */ /* 0x008fe20000010000 */
[----:B------:R-:W-:Y:S01]  /*2ec0*/  FADD.FTZ R46, R28, R35 ;  /* 0x000000231c2e7221 */ /* 0x000fe20000010000 */
[-CC-:B------:R-:W-:Y:S01]  /*2ed0*/  FFMA.FTZ R130, R65, R0.reuse, -R42.reuse ;  /* 0x0000000041827223 */ /* 0x180fe2000001082a */
[-CC-:B------:R-:W-:Y:S01]  /*2ee0*/  FFMA.FTZ R69, R69, R0.reuse, -R42.reuse ;  /* 0x0000000045457223 */ /* 0x180fe2000001082a */
[----:B------:R-:W-:Y:S01]  /*2ef0*/  F2FP.F16.F32.PACK_AB R151, R6, R151 ;  /* 0x000000970697723e */ /* 0x000fe200000000ff */
[-CC-:B------:R-:W-:Y:S01]  /*2f00*/  FFMA.FTZ R79, R79, R0.reuse, -R42.reuse ;  /* 0x000000004f4f7223 */ /* 0x180fe2000001082a */
[-CC-:B------:R-:W-:Y:S01]  /*2f10*/  FFMA.FTZ R73, R73, R0.reuse, -R42.reuse ;  /* 0x0000000049497223 */ /* 0x180fe2000001082a */
[----:B------:R-:W3:Y:S01]  /*2f20*/  MUFU.EX2 R144, R144 ;  /* 0x0000009000907308 */ /* 0x000ee20000000800 */
[----:B-1----:R-:W-:Y:S01]  /*2f30*/  FADD.FTZ R44, R150, R33 ;  /* 0x00000021962c7221 */ /* 0x002fe20000010000 */
[-CC-:B------:R-:W-:Y:S01]  /*2f40*/  FFMA.FTZ R83, R83, R0.reuse, -R42.reuse ;  /* 0x0000000053537223 */ /* 0x180fe2000001082a */
[-CC-:B------:R-:W-:Y:S01]  /*2f50*/  FFMA.FTZ R77, R77, R0.reuse, -R42.reuse ;  /* 0x000000004d4d7223 */ /* 0x180fe2000001082a */
[-CC-:B------:R-:W-:Y:S01]  /*2f60*/  FFMA.FTZ R89, R89, R0.reuse, -R42.reuse ;  /* 0x0000000059597223 */ /* 0x180fe2000001082a */
[-CC-:B------:R-:W-:Y:S01]  /*2f70*/  FFMA.FTZ R81, R81, R0.reuse, -R42.reuse ;  /* 0x0000000051517223 */ /* 0x180fe2000001082a */
[----:B------:R-:W-:Y:S01]  /*2f80*/  FFMA.FTZ R91, R91, R0, -R42 ;  /* 0x000000005b5b7223 */ /* 0x000fe2000001082a */
[----:B------:R-:W-:Y:S01]  /*2f90*/  F2FP.F16.F32.PACK_AB R148, R7, R148 ;  /* 0x000000940794723e */ /* 0x000fe200000000ff */
[----:B------:R-:W1:Y:S01]  /*2fa0*/  MUFU.EX2 R13, R13 ;  /* 0x0000000d000d7308 */ /* 0x000e620000000800 */
[----:B--2---:R-:W-:Y:S01]  /*2fb0*/  FADD.FTZ R33, R11, R44 ;  /* 0x0000002c0b217221 */ /* 0x004fe20000010000 */
[----:B------:R-:W-:-:S02]  /*2fc0*/  F2FP.F16.F32.PACK_AB R145, R8, R145 ;  /* 0x000000910891723e */ /* 0x000fc400000000ff */
[----:B------:R-:W-:Y:S02]  /*2fd0*/  F2FP.F16.F32.PACK_AB R147, R24, R147 ;  /* 0x000000931893723e */ /* 0x000fe400000000ff */
[----:B------:R-:W-:Y:S02]  /*2fe0*/  F2FP.F16.F32.PACK_AB R141, R28, R141 ;  /* 0x0000008d1c8d723e */ /* 0x000fe400000000ff */
[----:B------:R-:W2:Y:S01]  /*2ff0*/  MUFU.EX2 R146, R146 ;  /* 0x0000009200927308 */ /* 0x000ea20000000800 */
[----:B---3--:R-:W-:Y:S01]  /*3000*/  FADD.FTZ R44, R144, R33 ;  /* 0x00000021902c7221 */ /* 0x008fe20000010000 */
[----:B------:R-:W-:Y:S01]  /*3010*/  FADD.FTZ R33, R143, R46 ;  /* 0x0000002e8f217221 */ /* 0x000fe20000010000 */
[C---:B------:R-:W-:Y:S02]  /*3020*/  F2FP.F16.F32.PACK_AB R143, R32.reuse, R143 ;  /* 0x0000008f208f723e */ /* 0x040fe400000000ff */
[----:B------:R-:W-:Y:S01]  /*3030*/  F2FP.F16.F32.PACK_AB R150, R11, R150 ;  /* 0x000000960b96723e */ /* 0x000fe200000000ff */
[----:B------:R-:W-:Y:S01]  /*3040*/  FADD.FTZ R46, R32, R33 ;  /* 0x00000021202e7221 */ /* 0x000fe20000010000 */
[-C--:B------:R-:W-:Y:S01]  /*3050*/  FFMA.FTZ R33, R71, R0.reuse, -R42 ;  /* 0x0000000047217223 */ /* 0x080fe2000001082a */
[----:B------:R-:W3:Y:S01]  /*3060*/  MUFU.EX2 R15, R15 ;  /* 0x0000000f000f7308 */ /* 0x000ee20000000800 */
[----:B-1----:R-:W-:Y:S01]  /*3070*/  FADD.FTZ R35, R13, R44 ;  /* 0x0000002c0d237221 */ /* 0x002fe20000010000 */
[----:B------:R-:W-:Y:S01]  /*3080*/  FADD.FTZ R37, R137, R46 ;  /* 0x0000002e89257221 */ /* 0x000fe20000010000 */
[----:B------:R-:W-:Y:S01]  /*3090*/  FFMA.FTZ R42, R85, R0, -R42 ;  /* 0x00000000552a7223 */ /* 0x000fe2000001082a */
[----:B------:R-:W-:-:S02]  /*30a0*/  F2FP.F16.F32.PACK_AB R137, R36, R137 ;  /* 0x000000892489723e */ /* 0x000fc400000000ff */
[----:B------:R-:W-:Y:S01]  /*30b0*/  FADD.FTZ R46, R36, R37 ;  /* 0x00000025242e7221 */ /* 0x000fe20000010000 */
[----:B------:R-:W-:Y:S01]  /*30c0*/  F2FP.F16.F32.PACK_AB R144, R13, R144 ;  /* 0x000000900d90723e */ /* 0x000fe200000000ff */
[----:B------:R-:W1:Y:S01]  /*30d0*/  MUFU.EX2 R140, R140 ;  /* 0x0000008c008c7308 */ /* 0x000e620000000800 */
[----:B--2---:R-:W-:-:S07]  /*30e0*/  FADD.FTZ R44, R146, R35 ;  /* 0x00000023922c7221 */ /* 0x004fce0000010000 */
[----:B------:R-:W2:Y:S01]  /*30f0*/  MUFU.EX2 R19, R19 ;  /* 0x0000001300137308 */ /* 0x000ea20000000800 */
[C---:B---3--:R-:W-:Y:S01]  /*3100*/  FADD.FTZ R35, R15.reuse, R44 ;  /* 0x0000002c0f237221 */ /* 0x048fe20000010000 */
[----:B------:R-:W-:-:S06]  /*3110*/  F2FP.F16.F32.PACK_AB R146, R15, R146 ;  /* 0x000000920f92723e */ /* 0x000fcc00000000ff */
[----:B------:R-:W3:Y:S01]  /*3120*/  MUFU.EX2 R142, R142 ;  /* 0x0000008e008e7308 */ /* 0x000ee20000000800 */
[----:B-1----:R-:W-:Y:S01]  /*3130*/  FADD.FTZ R44, R140, R35 ;  /* 0x000000238c2c7221 */ /* 0x002fe20000010000 */
[----:B------:R-:W-:Y:S01]  /*3140*/  FADD.FTZ R35, R139, R46 ;  /* 0x0000002e8b237221 */ /* 0x000fe20000010000 */
[----:B------:R-:W-:-:S03]  /*3150*/  F2FP.F16.F32.PACK_AB R139, R34, R139 ;  /* 0x0000008b228b723e */ /* 0x000fc600000000ff */
[----:B------:R-:W-:Y:S02]  /*3160*/  FADD.FTZ R46, R34, R35 ;  /* 0x00000023222e7221 */ /* 0x000fe40000010000 */
[----:B------:R-:W1:Y:S01]  /*3170*/  MUFU.EX2 R21, R21 ;  /* 0x0000001500157308 */ /* 0x000e620000000800 */
[----:B--2---:R-:W-:Y:S01]  /*3180*/  FADD.FTZ R3, R19, R44 ;  /* 0x0000002c13037221 */ /* 0x004fe20000010000 */
[----:B------:R-:W-:Y:S01]  /*3190*/  FADD.FTZ R35, R133, R46 ;  /* 0x0000002e85237221 */ /* 0x000fe20000010000 */
[C---:B------:R-:W-:Y:S02]  /*31a0*/  F2FP.F16.F32.PACK_AB R133, R30.reuse, R133 ;  /* 0x000000851e85723e */ /* 0x040fe400000000ff */
[----:B------:R-:W-:Y:S01]  /*31b0*/  F2FP.F16.F32.PACK_AB R140, R19, R140 ;  /* 0x0000008c138c723e */ /* 0x000fe200000000ff */
[----:B------:R-:W-:Y:S02]  /*31c0*/  FADD.FTZ R46, R30, R35 ;  /* 0x000000231e2e7221 */ /* 0x000fe40000010000 */
[----:B------:R-:W2:Y:S01]  /*31d0*/  MUFU.EX2 R136, R136 ;  /* 0x0000008800887308 */ /* 0x000ea20000000800 */
[----:B---3--:R-:W-:Y:S01]  /*31e0*/  FADD.FTZ R44, R142, R3 ;  /* 0x000000038e2c7221 */ /* 0x008fe20000010000 */
[----:B------:R-:W-:Y:S01]  /*31f0*/  FADD.FTZ R35, R135, R46 ;  /* 0x0000002e87237221 */ /* 0x000fe20000010000 */
[----:B------:R-:W-:-:S03]  /*3200*/  F2FP.F16.F32.PACK_AB R135, R26, R135 ;  /* 0x000000871a87723e */ /* 0x000fc600000000ff */
[----:B------:R-:W-:Y:S02]  /*3210*/  FADD.FTZ R46, R26, R35 ;  /* 0x000000231a2e7221 */ /* 0x000fe40000010000 */
[----:B------:R-:W3:Y:S01]  /*3220*/  MUFU.EX2 R25, R25 ;  /* 0x0000001900197308 */ /* 0x000ee20000000800 */
[----:B-1----:R-:W-:Y:S01]  /*3230*/  FADD.FTZ R3, R21, R44 ;  /* 0x0000002c15037221 */ /* 0x002fe20000010000 */
[----:B------:R-:W-:Y:S01]  /*3240*/  FADD.FTZ R35, R129, R46 ;  /* 0x0000002e81237221 */ /* 0x000fe20000010000 */
[----:B------:R-:W-:Y:S02]  /*3250*/  F2FP.F16.F32.PACK_AB R129, R20, R129 ;  /* 0x000000811481723e */ /* 0x000fe400000000ff */
[----:B------:R-:W-:-:S03]  /*3260*/  F2FP.F16.F32.PACK_AB R142, R21, R142 ;  /* 0x0000008e158e723e */ /* 0x000fc600000000ff */
        /* <DEDUP_REMOVED lines=9> */
[----:B------:R-:W-:Y:S01]  /*3300*/  FADD.FTZ R44, R20, R35 ;  /* 0x00000023142c7221 */ /* 0x000fe20000010000 */
[----:B------:R-:W-:-:S03]  /*3310*/  F2FP.F16.F32.PACK_AB R138, R27, R138 ;  /* 0x0000008a1b8a723e */ /* 0x000fc600000000ff */
[----:B------:R-:W-:Y:S01]  /*3320*/  FADD.FTZ R35, R131, R44 ;  /* 0x0000002c83237221 */ /* 0x000fe20000010000 */
[----:B------:R-:W-:Y:S01]  /*3330*/  F2FP.F16.F32.PACK_AB R131, R14, R131 ;  /* 0x000000830e83723e */ /* 0x000fe200000000ff */
[----:B------:R-:W2:Y:S01]  /*3340*/  MUFU.EX2 R134, R134 ;  /* 0x0000008600867308 */ /* 0x000ea20000000800 */
[----:B---3--:R-:W-:Y:S01]  /*3350*/  FADD.FTZ R4, R132, R3 ;  /* 0x0000000384047221 */ /* 0x008fe20000010000 */
[----:B------:R-:W-:-:S04]  /*3360*/  FADD.FTZ R6, R14, R35 ;  /* 0x000000230e067221 */ /* 0x000fc80000010000 */
        /* <DEDUP_REMOVED lines=27> */
[----:B------:R-:W-:-:S05]  /*3520*/  F2FP.F16.F32.PACK_AB R130, R69, R130 ;  /* 0x000000824582723e */ /* 0x000fca00000000ff */
        /* <DEDUP_REMOVED lines=15> */
[----:B------:R-:W-:-:S05]  /*3620*/  IMAD.MOV.U32 R89, RZ, RZ, R119 ;  /* 0x000000ffff597224 */ /* 0x000fca00078e0077 */
[----:B------:R-:W1:Y:S01]  /*3630*/  MUFU.EX2 R40, R40 ;  /* 0x0000002800287308 */ /* 0x000e620000000800 */
[----:B--2---:R-:W-:Y:S01]  /*3640*/  FADD.FTZ R7, R91, R4 ;  /* 0x000000045b077221 */ /* 0x004fe20000010000 */
[----:B---3--:R-:W-:-:S03]  /*3650*/  F2FP.F16.F32.PACK_AB R122, R42, R91 ;  /* 0x0000005b2a7a723e */ /* 0x008fc600000000ff */
        /* <DEDUP_REMOVED lines=29> */
.L_x_12050:
        /* <DEDUP_REMOVED lines=9> */
.L_x_12043:
[----:B------:R-:W-:Y:S01]  /*38c0*/  ULEA UR6, UR36, UR40, 0x3 ;  /* 0x0000002824067291 */ /* 0x000fe2000f8e183f */
[----:B------:R-:W-:-:S05]  /*38d0*/  IMAD.U32 R0, RZ, RZ, UR37 ;  /* 0x00000025ff007e24 */ /* 0x000fca000f8e00ff */
[----:B------:R-:W-:-:S04]  /*38e0*/  SHF.L.U32 R0, R0, 0x1f, RZ ;  /* 0x0000001f00007819 */ /* 0x000fc800000006ff */
[----:B------:R1:W2:Y:S01]  /*38f0*/  SYNCS.PHASECHK.TRANS64.TRYWAIT P3, [UR6+0x16830], R0 ;  /* 0x01683000ff0075a7 */ /* 0x0002a20008060146 */
[----:B------:R-:W-:Y:S05]  /*3900*/  @!P0 BRA `(.L_x_12044) ;  /* 0x0000000000048947 */ /* 0x000fea0003800000 */
[----:B------:R-:W-:Y:S01]  /*3910*/  BPT.TRAP 0x1 ;  /* 0x000000040000795c */ /* 0x000fe20000300000 */
.L_x_12044:
[----:B--2---:R-:W-:Y:S05]  /*3920*/  @P3 BRA `(.L_x_12042) ;  /* 0x0000000000083947 */ /* 0x004fea0003800000 */
[----:B------:R-:W2:Y:S02]  /*3930*/  SYNCS.PHASECHK.TRANS64.TRYWAIT P3, [UR6+0x16830], R0 ;  /* 0x01683000ff0075a7 */ /* 0x000ea40008060146 */
[----:B--2---:R-:W-:Y:S05]  /*3940*/  @!P3 BRA `(.L_x_12045) ;  /* 0x000000800064b947 */ /* 0x004fea0003800000 */
.L_x_12042:
        /* <DEDUP_REMOVED lines=25> */
.L_x_12047:
[----:B------:R-:W-:Y:S01]  /*3ae0*/  ULEA UR6, UR27, UR40, 0x3 ;  /* 0x000000281b067291 */ /* 0x000fe2000f8e183f */
[----:B------:R-:W-:-:S05]  /*3af0*/  IMAD.U32 R0, RZ, RZ, UR29 ;  /* 0x0000001dff007e24 */ /* 0x000fca000f8e00ff */
[----:B------:R-:W-:-:S04]  /*3b00*/  SHF.L.U32 R0, R0, 0x1f, RZ ;  /* 0x0000001f00007819 */ /* 0x000fc800000006ff */
[----:B------:R1:W2:Y:S01]  /*3b10*/  SYNCS.PHASECHK.TRANS64.TRYWAIT P2, [UR6+0x16850], R0 ;  /* 0x01685000ff0075a7 */ /* 0x0002a20008040146 */
[----:B------:R-:W-:Y:S05]  /*3b20*/  @!P0 BRA `(.L_x_12048) ;  /* 0x0000000000048947 */ /* 0x000fea0003800000 */
[----:B------:R-:W-:Y:S01]  /*3b30*/  BPT.TRAP 0x1 ;  /* 0x000000040000795c */ /* 0x000fe20000300000 */
.L_x_12048:
[----:B--2---:R-:W-:Y:S05]  /*3b40*/  @P2 BRA `(.L_x_12046) ;  /* 0x0000000000082947 */ /* 0x004fea0003800000 */
[----:B------:R-:W2:Y:S02]  /*3b50*/  SYNCS.PHASECHK.TRANS64.TRYWAIT P2, [UR6+0x16850], R0 ;  /* 0x01685000ff0075a7 */ /* 0x000ea40008040146 */
[----:B--2---:R-:W-:Y:S05]  /*3b60*/  @!P2 BRA `(.L_x_12049) ;  /* 0x0000007c00f4a947 */ /* 0x004fea0003800000 */
.L_x_12046:
[----:B------:R-:W-:Y:S01]  /*3b70*/  UIADD3 UR6, UR40, 0x400, URZ ;  /* 0x0000040028067890 */ /* 0x000fe2000fffe03f */
[----:B------:R-:W-:Y:S01]  /*3b80*/  WARPGROUP.ARRIVE ;  /* 0x00000000000079c5 */ /* 0x000fe20000000000 */
[----:B------:R-:W-:Y:S01]  /*3b90*/  UMOV UR7, 0x40000040 ;  /* 0x4000004000077882 */ /* 0x000fe20000000000 */
[----:B------:R-:W-:Y:S02]  /*3ba0*/  UISETP.NE.U32.AND UP0, UPT, UR22, URZ, UPT ;  /* 0x0000003f1600728c */ /* 0x000fe4000bf05070 */
[----:B------:R-:W-:Y:S02]  /*3bb0*/  USHF.R.U32.HI UR6, URZ, 0x4, UR6 ;  /* 0x000000043f067899 */ /* 0x000fe40008011606 */
[----:B------:R-:W-:Y:S02]  /*3bc0*/  UISETP.NE.AND.EX UP0, UPT, UR23, URZ, UPT, UP0 ;  /* 0x0000003f1700728c */ /* 0x000fe4000bf05300 */
[----:B------:R-:W-:Y:S01]  /*3bd0*/  ULOP3.LUT UR6, UR6, 0x3fff, URZ, 0xc0, !UPT ;  /* 0x00003fff06067892 */ /* 0x000fe2000f8ec03f */
[----:B------:R-:W-:-:S03]  /*3be0*/  UMOV UR29, UR37 ;  /* 0x00000025001d7c82 */ /* 0x000fc60008000000 */
[----:B------:R-:W-:-:S07]  /*3bf0*/  ULEA UR10, UR27, UR6, 0xa ;  /* 0x000000061b0a7291 */ /* 0x000fce000f8e503f */
[----:B------:R-:W-:Y:S02]  /*3c00*/  UMOV UR6, UR10 ;  /* 0x0000000a00067c82 */ /* 0x000fe40008000000 */
[----:B------:R-:W-:Y:S01]  /*3c10*/  HGMMA.64x64x16.F32 R88, R148, gdesc[UR4].tnspB, R88, gsb0 ;  /* 0x40e0000494587df0 */ /* 0x000fe20008000858 */
[----:B------:R-:W-:Y:S01]  /*3c20*/  UMOV UR6, 0xffffff80 ;  /* 0xffffff8000067882 */ /* 0x000fe20000000000 */
[----:B------:R-:W-:Y:S02]  /*3c30*/  USEL UR7, UR25, 0x1, UP0 ;  /* 0x0000000119077887 */ /* 0x000fe40008000000 */
[----:B------:R-:W-:Y:S02]  /*3c40*/  UIMAD UR6, UR28, UR6, 0x1 ;  /* 0x000000011c0674a4 */ /* 0x000fe4000f8e0206 */
[----:B------:R-:W-:Y:S02]  /*3c50*/  UISETP.GT.AND UP0, UPT, UR28, UR26, UPT ;  /* 0x0000001a1c00728c */ /* 0x000fe4000bf04270 */
[----:B------:R-:W-:-:S02]  /*3c60*/  UIADD3 UR6, UR42, UR6, URZ ;  /* 0x000000062a067290 */ /* 0x000fc4000fffe03f */
[----:B------:R-:W-:Y:S02]  /*3c70*/  UIADD3 UR28, UR28, -0x1, URZ ;  /* 0xffffffff1c1c7890 */ /* 0x000fe4000fffe03f */
[----:B------:R-:W-:-:S03]  /*3c80*/  UIMAD UR6, UR7, UR24, UR6 ;  /* 0x00000018070672a4 */ /* 0x000fc6000f8e0206 */
[----:B------:R-:W-:Y:S01]  /*3c90*/  UMOV UR7, 0x40000040 ;  /* 0x4000004000077882 */ /* 0x000fe20000000000 */
[----:B------:R-:W-:-:S06]  /*3ca0*/  UIADD3 UR6, UR6, -UR21, URZ ;  /* 0x8000001506067290 */ /* 0x000fcc000fffe03f */
[----:B-12---:R-:W-:Y:S01]  /*3cb0*/  IMAD.U32 R0, RZ, RZ, UR6 ;  /* 0x00000006ff007e24 */ /* 0x006fe2000f8e00ff */
        /* <DEDUP_REMOVED lines=30> */
[----:B------:R-:W-:Y:S01]  /*3ea0*/  HGMMA.64x64x16.F32 R88, R144, gdesc[UR4].tnspB, R88, gsb0 ;  /* 0x40e0000490587df0 */ /* 0x000fe20008000858 */
[----:B------:R-:W-:Y:S01]  /*3eb0*/  UIADD3 UR6, UR10, 0x100, URZ ;  /* 0x000001000a067890 */ /* 0x000fe2000fffe03f */
[----:B------:R-:W-:Y:S01]  /*3ec0*/  FSEL R19, R40, -INF , P2 ;  /* 0xff80000028137808 */ /* 0x000fe20001000000 */
[----:B------:R-:W-:Y:S01]  /*3ed0*/  UMOV UR7, 0x40000040 ;  /* 0x4000004000077882 */ /* 0x000fe20000000000 */
        /* <DEDUP_REMOVED lines=32> */
[----:B------:R-:W-:Y:S02]  /*40e0*/  ISETP.GT.AND P2, PT, R8, 0x38, PT ;  /* 0x000000380800780c */ /* 0x000fe40003f44270 */
[----:B------:R-:W-:Y:S01]  /*40f0*/  FMNMX.FTZ R0, R145, R0, !PT ;  /* 0x0000000091007209 */ /* 0x000fe20007810000 */
[----:B------:R-:W-:Y:S01]  /*4100*/  HGMMA.64x64x16.F32 R88, R140, gdesc[UR4].tnspB, R88, gsb0 ;  /* 0x40e000048c587df0 */ /* 0x000fe20008000858 */
[----:B------:R-:W-:Y:S01]  /*4110*/  FSEL R147, R52, -INF , P2 ;  /* 0xff80000034937808 */ /* 0x000fe20001000000 */
[----:B------:R-:W-:Y:S01]  /*4120*/  UIADD3 UR6, UR10, 0x180, URZ ;  /* 0x000001800a067890 */ /* 0x000fe2000fffe03f */
[----:B------:R-:W-:Y:S01]  /*4130*/  FMNMX.FTZ R0, R49, R0, !PT ;  /* 0x0000000031007209 */ /* 0x000fe20007810000 */
[----:B------:R-:W-:Y:S01]  /*4140*/  UMOV UR7, 0x40000040 ;  /* 0x4000004000077882 */ /* 0x000fe20000000000 */
        /* <DEDUP_REMOVED lines=16> */
[C---:B------:R-:W-:Y:S02]  /*4250*/  ISETP.GT.AND P2, PT, R8.reuse, 0x60, PT ;  /* 0x000000600800780c */ /* 0x040fe40003f44270 */
        /* <DEDUP_REMOVED lines=18> */
[C---:B------:R-:W-:Y:S01]  /*4380*/  ISETP.GT.AND P2, PT, R8.reuse, 0x78, PT ;  /* 0x000000780800780c */ /* 0x040fe20003f44270 */
[----:B------:R-:W-:Y:S01]  /*4390*/  VIADD R8, R8, 0x8 ;  /* 0x0000000808087836 */ /* 0x000fe20000000000 */
[----:B------:R-:W-:Y:S02]  /*43a0*/  FMNMX.FTZ R0, R157, R0, !PT ;  /* 0x000000009d007209 */ /* 0x000fe40007810000 */
[----:B------:R-:W-:-:S02]  /*43b0*/  FSEL R84, R84, -INF , P2 ;  /* 0xff80000054547808 */ /* 0x000fc40001000000 */
[----:B------:R-:W-:Y:S02]  /*43c0*/  FMNMX.FTZ R5, R81, R0, !PT ;  /* 0x0000000051057209 */ /* 0x000fe40007810000 */
[----:B------:R-:W-:Y:S02]  /*43d0*/  ISETP.GT.AND P4, PT, R8, RZ, PT ;  /* 0x000000ff0800720c */ /* 0x000fe40003f84270 */
[----:B------:R-:W-:Y:S02]  /*43e0*/  FMNMX.FTZ R0, R84, R5, !PT ;  /* 0x0000000554007209 */ /* 0x000fe40007810000 */
[----:B------:R-:W-:Y:S02]  /*43f0*/  ISETP.GT.AND P3, PT, R8, 0x1, PT ;  /* 0x000000010800780c */ /* 0x000fe40003f64270 */
[----:B------:R-:W-:Y:S02]  /*4400*/  FMNMX.FTZ R12, R85, R0, !PT ;  /* 0x00000000550c7209 */ /* 0x000fe40007810000 */
[----:B------:R-:W1:Y:S01]  /*4410*/  LDC R0, c[0x0][0x988] ;  /* 0x00026200ff007b82 */ /* 0x000e620000000800 */
[----:B------:R-:W-:-:S02]  /*4420*/  FSEL R26, R26, -INF , P4 ;  /* 0xff8000001a1a7808 */ /* 0x000fc40002000000 */
[----:B------:R-:W2:Y:S01]  /*4430*/  SHFL.BFLY PT, R5, R12, 0x2, 0x1f ;  /* 0x0c401f000c057f89 */ /* 0x000ea200000e0000 */
[C---:B------:R-:W-:Y:S02]  /*4440*/  ISETP.GT.AND P4, PT, R8.reuse, 0x8, PT ;  /* 0x000000080800780c */ /* 0x040fe40003f84270 */
        /* <DEDUP_REMOVED lines=13> */
[----:B------:R-:W-:-:S04]  /*4520*/  ISETP.GT.AND P3, PT, R8, 0x29, PT ;  /* 0x000000290800780c */ /* 0x000fc80003f64270 */
[----:B------:R-:W-:Y:S02]  /*4530*/  FSEL R47, R47, -INF , P3 ;  /* 0xff8000002f2f7808 */ /* 0x000fe40001800000 */
[----:B------:R-:W-:-:S04]  /*4540*/  ISETP.GT.AND P3, PT, R8, 0x31, PT ;  /* 0x000000310800780c */ /* 0x000fc80003f64270 */
[----:B------:R-:W-:Y:S02]  /*4550*/  FSEL R51, R51, -INF , P3 ;  /* 0xff80000033337808 */ /* 0x000fe40001800000 */
[C---:B------:R-:W-:Y:S01]  /*4560*/  ISETP.GT.AND P3, PT, R8.reuse, 0x39, PT ;  /* 0x000000390800780c */ /* 0x040fe20003f64270 */
[----:B------:R-:W-:Y:S02]  /*4570*/  WARPGROUP.DEPBAR.LE gsb0, 0x0 ;  /* 0x00008000000079c5 */ /* 0x000fe40000010000 */
[----:B------:R-:W-:Y:S01]  /*4580*/  WARPGROUP.ARRIVE ;  /* 0x00000000000079c5 */ /* 0x000fe20000000000 */
[----:B------:R-:W-:Y:S02]  /*4590*/  FSEL R55, R55, -INF , P3 ;  /* 0xff80000037377808 */ /* 0x000fe40001800000 */
[----:B------:R-:W-:-:S03]  /*45a0*/  ISETP.GT.AND P3, PT, R8, 0x41, PT ;  /* 0x000000410800780c */ /* 0x000fc60003f64270 */
[----:B------:R-:W-:Y:S01]  /*45b0*/  HGMMA.64x64x16.F32 R88, R132, gdesc[UR4].tnspB, R88, gsb0 ;  /* 0x40e0000484587df0 */ /* 0x000fe20008000858 */
[----:B--2---:R-:W-:Y:S01]  /*45c0*/  FMNMX.FTZ R5, R14, R5, !PT ;  /* 0x000000050e057209 */ /* 0x004fe20007810000 */
[----:B------:R-:W-:Y:S01]  /*45d0*/  UIADD3 UR6, UR10, 0x280, URZ ;  /* 0x000002800a067890 */ /* 0x000fe2000fffe03f */
[----:B------:R-:W-:Y:S01]  /*45e0*/  FSEL R59, R59, -INF , P3 ;  /* 0xff8000003b3b7808 */ /* 0x000fe20001800000 */
[----:B------:R-:W-:Y:S01]  /*45f0*/  UMOV UR7, 0x40000040 ;  /* 0x4000004000077882 */ /* 0x000fe20000000000 */
[C---:B------:R-:W-:Y:S01]  /*4600*/  FSETP.NEU.FTZ.AND P2, PT, R5.reuse, -INF , PT ;  /* 0xff8000000500780b */ /* 0x040fe20003f5d000 */
[----:B-1----:R-:W-:Y:S01]  /*4610*/  FMUL.FTZ R10, R5, R0 ;  /* 0x00000000050a7220 */ /* 0x002fe20000410000 */
[----:B------:R-:W-:-:S04]  /*4620*/  ISETP.GT.AND P3, PT, R8, 0x49, PT ;  /* 0x000000490800780c */ /* 0x000fc80003f64270 */
[----:B------:R-:W-:Y:S02]  /*4630*/  FSEL R10, R10, RZ, P2 ;  /* 0x000000ff0a0a7208 */ /* 0x000fe40001000000 */
[----:B------:R-:W-:Y:S02]  /*4640*/  FSEL R63, R63, -INF , P3 ;  /* 0xff8000003f3f7808 */ /* 0x000fe40001800000 */
[----:B------:R-:W-:Y:S01]  /*4650*/  ISETP.GT.AND P3, PT, R8, 0x51, PT ;  /* 0x000000510800780c */ /* 0x000fe20003f64270 */
        /* <DEDUP_REMOVED lines=36> */
[-CC-:B------:R-:W-:Y:S01]  /*48a0*/  FFMA.FTZ R61, R65, R0.reuse, -R10.reuse ;  /* 0x00000000413d7223 */ /* 0x180fe2000001080a */
[-CC-:B------:R-:W-:Y:S01]  /*48b0*/  FFMA.FTZ R65, R69, R0.reuse, -R10.reuse ;  /* 0x0000000045417223 */ /* 0x180fe2000001080a */
[-CC-:B------:R-:W-:Y:S01]  /*48c0*/  FFMA.FTZ R69, R73, R0.reuse, -R10.reuse ;  /* 0x0000000049457223 */ /* 0x180fe2000001080a */
[----:B------:R-:W-:Y:S01]  /*48d0*/  FSEL R71, R71, -INF , P3 ;  /* 0xff80000047477808 */ /* 0x000fe20001800000 */
[-CC-:B------:R-:W-:Y:S01]  /*48e0*/  FFMA.FTZ R73, R77, R0.reuse, -R10.reuse ;  /* 0x000000004d497223 */ /* 0x180fe2000001080a */
[C---:B------:R-:W-:Y:S01]  /*48f0*/  ISETP.GT.AND P3, PT, R8.reuse, 0x61, PT ;  /* 0x000000610800780c */ /* 0x040fe20003f64270 */
[-CC-:B------:R-:W-:Y:S01]  /*4900*/  FFMA.FTZ R77, R81, R0.reuse, -R10.reuse ;  /* 0x00000000514d7223 */ /* 0x180fe2000001080a */
[----:B------:R-:W-:Y:S01]  /*4910*/  FSEL R81, R5, RZ, P2 ;  /* 0x000000ff05517208 */ /* 0x000fe20001000000 */
[-C--:B------:R-:W-:Y:S01]  /*4920*/  FFMA.FTZ R30, R85, R0.reuse, -R10 ;  /* 0x00000000551e7223 */ /* 0x080fe2000001080a */
[----:B------:R-:W-:Y:S01]  /*4930*/  FSEL R75, R75, -INF , P3 ;  /* 0xff8000004b4b7808 */ /* 0x000fe20001800000 */
[----:B------:R-:W-:Y:S01]  /*4940*/  MUFU.EX2 R137, R137 ;  /* 0x0000008900897308 */ /* 0x000fe20000000800 */
[C---:B------:R-:W-:Y:S01]  /*4950*/  ISETP.GT.AND P3, PT, R8.reuse, 0x69, PT ;  /* 0x000000690800780c */ /* 0x040fe20003f64270 */
[----:B------:R-:W-:Y:S01]  /*4960*/  FADD.FTZ R85, -R81, R6 ;  /* 0x0000000651557221 */ /* 0x000fe20000010100 */
[-CC-:B------:R-:W-:Y:S01]  /*4970*/  FFMA.FTZ R14, R141, R0.reuse, -R10.reuse ;  /* 0x000000008d0e7223 */ /* 0x180fe2000001080a */
[-CC-:B------:R-:W-:Y:S01]  /*4980*/  FFMA.FTZ R24, R157, R0.reuse, -R10.reuse ;  /* 0x000000009d187223 */ /* 0x180fe2000001080a */
[----:B------:R-:W-:Y:S01]  /*4990*/  FSEL R79, R79, -INF , P3 ;  /* 0xff8000004f4f7808 */ /* 0x000fe20001800000 */
[-C--:B------:R-:W-:Y:S01]  /*49a0*/  FMUL.FTZ R6, R85, R0.reuse ;  /* 0x0000000055067220 */ /* 0x080fe20000410000 */
[----:B------:R-:W-:Y:S01]  /*49b0*/  ISETP.GT.AND P3, PT, R8, 0x71, PT ;  /* 0x000000710800780c */ /* 0x000fe20003f64270 */
[----:B------:R-:W-:Y:S01]  /*49c0*/  MUFU.EX2 R148, R148 ;  /* 0x0000009400947308 */ /* 0x000fe20000000800 */
[----:B------:R-:W-:-:S02]  /*49d0*/  FFMA.FTZ R84, R84, R0, -R10 ;  /* 0x0000000054547223 */ /* 0x000fc4000001080a */
[----:B------:R-:W-:Y:S02]  /*49e0*/  FSEL R83, R83, -INF , P3 ;  /* 0xff80000053537808 */ /* 0x000fe40001800000 */
[----:B------:R-:W-:Y:S01]  /*49f0*/  ISETP.GT.AND P3, PT, R8, 0x79, PT ;  /* 0x000000790800780c */ /* 0x000fe20003f64270 */
[----:B------:R-:W-:Y:S02]  /*4a00*/  WARPGROUP.DEPBAR.LE gsb0, 0x0 ;  /* 0x00008000000079c5 */ /* 0x000fe40000010000 */
[----:B------:R-:W-:Y:S01]  /*4a10*/  WARPGROUP.ARRIVE ;  /* 0x00000000000079c5 */ /* 0x000fe20000000000 */
[----:B------:R-:W-:Y:S01]  /*4a20*/  FSEL R133, R46, -INF , P4 ;  /* 0xff8000002e857808 */ /* 0x000fe20002000000 */
[-CC-:B------:R-:W-:Y:S01]  /*4a30*/  FFMA.FTZ R132, R149, R0.reuse, -R10.reuse ;  /* 0x0000000095847223 */ /* 0x180fe2000001080a */
[----:B------:R-:W-:Y:S01]  /*4a40*/  ISETP.GT.AND P4, PT, R8, 0x30, PT ;  /* 0x000000300800780c */ /* 0x000fe20003f84270 */
[----:B------:R-:W-:Y:S01]  /*4a50*/  FFMA.FTZ R134, R151, R0, -R10 ;  /* 0x0000000097867223 */ /* 0x000fe2000001080a */
[----:B------:R-:W-:Y:S01]  /*4a60*/  FMNMX.FTZ R12, R133, R12, !PT ;  /* 0x0000000c850c7209 */ /* 0x000fe20007810000 */
[----:B------:R-:W-:Y:S01]  /*4a70*/  HGMMA.64x64x16.F32 R88, R128, gdesc[UR4].tnspB, R88, gsb0 ;  /* 0x40e0000480587df0 */ /* 0x000fe20008000858 */
[----:B------:R-:W-:Y:S01]  /*4a80*/  FSEL R41, R50, -INF , P4 ;  /* 0xff80000032297808 */ /* 0x000fe20002000000 */
[----:B------:R-:W-:Y:S01]  /*4a90*/  UIADD3 UR6, UR10, 0x300, URZ ;  /* 0x000003000a067890 */ /* 0x000fe2000fffe03f */
[----:B------:R-:W-:Y:S01]  /*4aa0*/  FMNMX.FTZ R12, R47, R12, !PT ;  /* 0x0000000c2f0c7209 */ /* 0x000fe20007810000 */
[----:B------:R-:W-:Y:S01]  /*4ab0*/  UMOV UR7, 0x40000040 ;  /* 0x4000004000077882 */ /* 0x000fe20000000000 */
[----:B------:R-:W-:Y:S01]  /*4ac0*/  ISETP.GT.AND P4, PT, R8, 0x38, PT ;  /* 0x000000380800780c */ /* 0x000fe20003f84270 */
[----:B------:R-:W1:Y:S01]  /*4ad0*/  MUFU.EX2 R6, R6 ;  /* 0x0000000600067308 */ /* 0x000e620000000800 */
[----:B------:R-:W-:-:S02]  /*4ae0*/  FMNMX.FTZ R12, R41, R12, !PT ;  /* 0x0000000c290c7209 */ /* 0x000fc40007810000 */
[----:B------:R-:W-:Y:S02]  /*4af0*/  FSEL R135, R54, -INF , P4 ;  /* 0xff80000036877808 */ /* 0x000fe40002000000 */
[----:B------:R-:W-:Y:S02]  /*4b00*/  FMNMX.FTZ R12, R51, R12, !PT ;  /* 0x0000000c330c7209 */ /* 0x000fe40007810000 */
[----:B------:R-:W-:Y:S01]  /*4b10*/  ISETP.GT.AND P4, PT, R8, 0x40, PT ;  /* 0x000000400800780c */ /* 0x000fe20003f84270 */
[----:B------:R-:W2:Y:S01]  /*4b20*/  MUFU.EX2 R150, R150 ;  /* 0x0000009600967308 */ /* 0x000ea20000000800 */
[----:B------:R-:W-:Y:S02]  /*4b30*/  FMNMX.FTZ R12, R135, R12, !PT ;  /* 0x0000000c870c7209 */ /* 0x000fe40007810000 */
[----:B------:R-:W-:Y:S02]  /*4b40*/  FSEL R139, R58, -INF , P4 ;  /* 0xff8000003a8b7808 */ /* 0x000fe40002000000 */
[----:B------:R-:W-:-:S02]  /*4b50*/  FMNMX.FTZ R12, R55, R12, !PT ;  /* 0x0000000c370c7209 */ /* 0x000fc40007810000 */
[----:B------:R-:W-:Y:S01]  /*4b60*/  ISETP.GT.AND P4, PT, R8, 0x48, PT ;  /* 0x000000480800780c */ /* 0x000fe20003f84270 */
[----:B------:R-:W3:Y:S01]  /*4b70*/  MUFU.EX2 R11, R11 ;  /* 0x0000000b000b7308 */ /* 0x000ee20000000800 */
[----:B------:R-:W-:Y:S02]  /*4b80*/  FMNMX.FTZ R12, R139, R12, !PT ;  /* 0x0000000c8b0c7209 */ /* 0x000fe40007810000 */
[----:B------:R-:W-:Y:S02]  /*4b90*/  FSEL R145, R62, -INF , P4 ;  /* 0xff8000003e917808 */ /* 0x000fe40002000000 */
[----:B------:R-:W-:Y:S02]  /*4ba0*/  FMNMX.FTZ R12, R59, R12, !PT ;  /* 0x0000000c3b0c7209 */ /* 0x000fe40007810000 */
[----:B------:R-:W-:Y:S01]  /*4bb0*/  ISETP.GT.AND P4, PT, R8, 0x50, PT ;  /* 0x000000500800780c */ /* 0x000fe20003f84270 */
[----:B------:R-:W4:Y:S01]  /*4bc0*/  MUFU.EX2 R144, R144 ;  /* 0x0000009000907308 */ /* 0x000f220000000800 */
[----:B------:R-:W-:-:S02]  /*4bd0*/  FMNMX.FTZ R12, R145, R12, !PT ;  /* 0x0000000c910c7209 */ /* 0x000fc40007810000 */
[----:B------:R-:W-:Y:S02]  /*4be0*/  FSEL R66, R66, -INF , P4 ;  /* 0xff80000042427808 */ /* 0x000fe40002000000 */
[----:B------:R-:W-:Y:S02]  /*4bf0*/  FMNMX.FTZ R9, R63, R12, !PT ;  /* 0x0000000c3f097209 */ /* 0x000fe40007810000 */
[----:B------:R-:W-:Y:S01]  /*4c00*/  ISETP.GT.AND P4, PT, R8, 0x58, PT ;  /* 0x000000580800780c */ /* 0x000fe20003f84270 */
[----:B------:R-:W5:Y:S01]  /*4c10*/  MUFU.EX2 R25, R25 ;  /* 0x0000001900197308 */ /* 0x000f620000000800 */
[----:B------:R-:W-:Y:S02]  /*4c20*/  FMNMX.FTZ R12, R66, R9, !PT ;  /* 0x00000009420c7209 */ /* 0x000fe40007810000 */
[----:B------:R-:W-:Y:S02]  /*4c30*/  FSEL R147, R70, -INF , P4 ;  /* 0xff80000046937808 */ /* 0x000fe40002000000 */
[----:B------:R-:W-:-:S02]  /*4c40*/  FMNMX.FTZ R12, R67, R12, !PT ;  /* 0x0000000c430c7209 */ /* 0x000fc40007810000 */
[----:B------:R-:W-:Y:S01]  /*4c50*/  ISETP.GT.AND P4, PT, R8, 0x60, PT ;  /* 0x000000600800780c */ /* 0x000fe20003f84270 */
[----:B------:R-:W5:Y:S01]  /*4c60*/  MUFU.EX2 R146, R146 ;  /* 0x0000009200927308 */ /* 0x000f620000000800 */
[----:B------:R-:W-:Y:S02]  /*4c70*/  FMNMX.FTZ R12, R147, R12, !PT ;  /* 0x0000000c930c7209 */ /* 0x000fe40007810000 */
[----:B------:R-:W-:Y:S02]  /*4c80*/  FSEL R74, R74, -INF , P4 ;  /* 0xff8000004a4a7808 */ /* 0x000fe40002000000 */
[----:B------:R-:W-:Y:S02]  /*4c90*/  FMNMX.FTZ R9, R71, R12, !PT ;  /* 0x0000000c47097209 */ /* 0x000fe40007810000 */
[----:B------:R-:W-:Y:S01]  /*4ca0*/  ISETP.GT.AND P4, PT, R8, 0x68, PT ;  /* 0x000000680800780c */ /* 0x000fe20003f84270 */
[----:B------:R-:W5:Y:S01]  /*4cb0*/  MUFU.EX2 R15, R15 ;  /* 0x0000000f000f7308 */ /* 0x000f620000000800 */
        /* <DEDUP_REMOVED lines=10> */
[----:B------:R-:W-:Y:S01]  /*4d60*/  FMNMX.FTZ R12, R82, R9, !PT ;  /* 0x00000009520c7209 */ /* 0x000fe20007810000 */
[--C-:B------:R-:W-:Y:S01]  /*4d70*/  FFMA.FTZ R8, R153, R0, -R10.reuse ;  /* 0x0000000099087223 */ /* 0x100fe2000001080a */
[----:B------:R-:W-:Y:S02]  /*4d80*/  FSEL R151, R86, -INF , P4 ;  /* 0xff80000056977808 */ /* 0x000fe40002000000 */
[----:B------:R-:W-:Y:S02]  /*4d90*/  FMNMX.FTZ R12, R83, R12, !PT ;  /* 0x0000000c530c7209 */ /* 0x000fe40007810000 */
[----:B------:R-:W-:Y:S01]  /*4da0*/  FSEL R87, R87, -INF , P3 ;  /* 0xff80000057577808 */ /* 0x000fe20001800000 */
[----:B------:R-:W-:Y:S02]  /*4db0*/  WARPGROUP.DEPBAR.LE gsb0, 0x0 ;  /* 0x00008000000079c5 */ /* 0x000fe40000010000 */
[----:B------:R-:W-:Y:S01]  /*4dc0*/  WARPGROUP.ARRIVE ;  /* 0x00000000000079c5 */ /* 0x000fe20000000000 */
[----:B------:R-:W-:Y:S01]  /*4dd0*/  FMNMX.FTZ R12, R151, R12, !PT ;  /* 0x0000000c970c7209 */ /* 0x000fe20007810000 */
[----:B------:R-:W5:Y:S03]  /*4de0*/  MUFU.EX2 R142, R142 ;  /* 0x0000008e008e7308 */ /* 0x000f660000000800 */
[----:B------:R-:W-:Y:S01]  /*4df0*/  FMNMX.FTZ R9, R87, R12, !PT ;  /* 0x0000000c57097209 */ /* 0x000fe20007810000 */
[----:B------:R-:W-:Y:S01]  /*4e00*/  HGMMA.64x64x16.F32 R88, R124, gdesc[UR4].tnspB, R88, gsb0 ;  /* 0x40e000047c587df0 */ /* 0x000fe20008000858 */
[----:B------:R-:W-:Y:S01]  /*4e10*/  UIADD3 UR6, UR10, 0x380, URZ ;  /* 0x000003800a067890 */ /* 0x000fe2000fffe03f */
[--C-:B------:R-:W-:Y:S01]  /*4e20*/  FFMA.FTZ R12, R155, R0, -R10.reuse ;  /* 0x000000009b0c7223 */ /* 0x100fe2000001080a */
[----:B------:R-:W-:Y:S01]  /*4e30*/  UMOV UR7, 0x40000040 ;  /* 0x4000004000077882 */ /* 0x000fe20000000000 */
[----:B------:R-:W1:Y:S01]  /*4e40*/  SHFL.BFLY PT, R20, R9, 0x2, 0x1f ;  /* 0x0c401f0009147f89 */ /* 0x000e6200000e0000 */
[----:B------:R-:W-:Y:S08]  /*4e50*/  MUFU.EX2 R21, R21 ;  /* 0x0000001500157308 */ /* 0x000ff00000000800 */
[----:B------:R-:W-:Y:S08]  /*4e60*/  MUFU.EX2 R136, R136 ;  /* 0x0000008800887308 */ /* 0x000ff00000000800 */
[----:B------:R-:W-:Y:S01]  /*4e70*/  MUFU.EX2 R45, R45 ;  /* 0x0000002d002d7308 */ /* 0x000fe20000000800 */
[----:B-1----:R-:W-:Y:S01]  /*4e80*/  FMNMX.FTZ R28, R9, R20, !PT ;  /* 0x00000014091c7209 */ /* 0x002fe20007810000 */
[----:B------:R-:W-:-:S06]  /*4e90*/  FFMA.FTZ R20, R143, R0, -R10 ;  /* 0x000000008f147223 */ /* 0x000fcc000001080a */
[----:B------:R1:W-:Y:S01]  /*4ea0*/  MUFU.EX2 R81, R30 ;  /* 0x0000001e00517308 */ /* 0x0003e20000000800 */
[----:B------:R-:W2:Y:S07]  /*4eb0*/  SHFL.BFLY PT, R9, R28, 0x1, 0x1f ;  /* 0x0c201f001c097f89 */ /* 0x000eae00000e0000 */
[----:B------:R-:W-:Y:S08]  /*4ec0*/  MUFU.EX2 R138, R138 ;  /* 0x0000008a008a7308 */ /* 0x000ff00000000800 */
[----:B------:R-:W-:Y:S08]  /*4ed0*/  MUFU.EX2 R49, R49 ;  /* 0x0000003100317308 */ /* 0x000ff00000000800 */
[----:B------:R-:W-:Y:S01]  /*4ee0*/  MUFU.EX2 R132, R132 ;  /* 0x0000008400847308 */ /* 0x000fe20000000800 */
[----:B--2---:R-:W-:-:S04]  /*4ef0*/  FMNMX.FTZ R9, R28, R9, !PT ;  /* 0x000000091c097209 */ /* 0x004fc80007810000 */
[C---:B------:R-:W-:Y:S01]  /*4f00*/  FSETP.NEU.FTZ.AND P2, PT, R9.reuse, -INF , PT ;  /* 0xff8000000900780b */ /* 0x040fe20003f5d000 */
[----:B------:R-:W-:Y:S02]  /*4f10*/  FMUL.FTZ R36, R9, R0 ;  /* 0x0000000009247220 */ /* 0x000fe40000410000 */
[----:B------:R-:W-:Y:S03]  /*4f20*/  MUFU.EX2 R53, R53 ;  /* 0x0000003500357308 */ /* 0x000fe60000000800 */
[----:B------:R-:W-:-:S05]  /*4f30*/  FSEL R36, R36, RZ, P2 ;  /* 0x000000ff24247208 */ /* 0x000fca0001000000 */
[----:B------:R-:W-:Y:S01]  /*4f40*/  MUFU.EX2 R134, R134 ;  /* 0x0000008600867308 */ /* 0x000fe20000000800 */
[--C-:B------:R-:W-:Y:S01]  /*4f50*/  FFMA.FTZ R141, R37, R0, -R36.reuse ;  /* 0x00000000258d7223 */ /* 0x100fe20000010824 */
[----:B------:R-:W-:Y:S01]  /*4f60*/  FFMA.FTZ R37, R6, R4, R137 ;  /* 0x0000000406257223 */ /* 0x000fe20000010089 */
[-CC-:B------:R-:W-:Y:S01]  /*4f70*/  FFMA.FTZ R32, R39, R0.reuse, -R36.reuse ;  /* 0x0000000027207223 */ /* 0x180fe20000010824 */
[----:B------:R-:W-:Y:S02]  /*4f80*/  IMAD.U32 R39, RZ, RZ, UR36 ;  /* 0x00000024ff277e24 */ /* 0x000fe4000f8e00ff */
[-CC-:B------:R-:W-:Y:S01]  /*4f90*/  FFMA.FTZ R10, R26, R0.reuse, -R36.reuse ;  /* 0x000000001a0a7223 */ /* 0x180fe20000010824 */
[----:B------:R-:W-:Y:S01]  /*4fa0*/  FADD.FTZ R37, R148, R37 ;  /* 0x0000002594257221 */ /* 0x000fe20000010000 */
[----:B------:R-:W-:Y:S02]  /*4fb0*/  WARPGROUP.DEPBAR.LE gsb0, 0x0 ;  /* 0x00008000000079c5 */ /* 0x000fe40000010000 */
[----:B------:R-:W-:Y:S01]  /*4fc0*/  WARPGROUP.ARRIVE ;  /* 0x00000000000079c5 */ /* 0x000fe20000000000 */
[----:B------:R-:W-:Y:S01]  /*4fd0*/  FADD.FTZ R4, R150, R37 ;  /* 0x0000002596047221 */ /* 0x000fe20000010000 */
[-C--:B------:R-:W-:Y:S01]  /*4fe0*/  FFMA.FTZ R27, R27, R0.reuse, -R36 ;  /* 0x000000001b1b7223 */ /* 0x080fe20000010824 */
[----:B------:R-:W-:Y:S01]  /*4ff0*/  @!P1 LEA R39, R39, UR40, 0x3 ;  /* 0x0000002827279c11 */ /* 0x000fe2000f8e18ff */
[----:B------:R-:W-:Y:S01]  /*5000*/  MUFU.EX2 R10, R10 ;  /* 0x0000000a000a7308 */ /* 0x000fe20000000800 */
[----:B---3--:R-:W-:Y:S01]  /*5010*/  FADD.FTZ R37, R11, R4 ;  /* 0x000000040b257221 */ /* 0x008fe20000010000 */
[----:B------:R-:W-:Y:S01]  /*5020*/  HGMMA.64x64x16.F32 R88, R120, gdesc[UR4].tnspB, R88, gsb0 ;  /* 0x40e0000478587df0 */ /* 0x000fe20008000858 */
[----:B------:R-:W-:Y:S01]  /*5030*/  FSEL R4, R9, RZ, P2 ;  /* 0x000000ff09047208 */ /* 0x000fe20001000000 */
[-CC-:B------:R-:W-:Y:S01]  /*5040*/  FFMA.FTZ R13, R13, R0.reuse, -R36.reuse ;  /* 0x000000000d0d7223 */ /* 0x180fe20000010824 */
[----:B----4-:R-:W-:Y:S01]  /*5050*/  FADD.FTZ R46, R144, R37 ;  /* 0x00000025902e7221 */ /* 0x010fe20000010000 */
[----:B------:R-:W-:Y:S01]  /*5060*/  ISETP.GE.U32.AND P2, PT, R2, 0x180, PT ;  /* 0x000001800200780c */ /* 0x000fe20003f46070 */
[-C--:B------:R-:W-:Y:S01]  /*5070*/  FFMA.FTZ R26, R31, R0.reuse, -R36 ;  /* 0x000000001f1a7223 */ /* 0x080fe20000010824 */
[----:B------:R-:W-:Y:S01]  /*5080*/  FADD.FTZ R7, -R4, R7 ;  /* 0x0000000704077221 */ /* 0x000fe20000010100 */
[----:B-----5:R-:W-:Y:S01]  /*5090*/  FADD.FTZ R37, R25, R46 ;  /* 0x0000002e19257221 */ /* 0x020fe20000010000 */
[----:B------:R-:W-:Y:S01]  /*50a0*/  VIADD R4, R16, 0x9 ;  /* 0x0000000910047836 */ /* 0x000fe20000000000 */
[----:B------:R-:W-:Y:S01]  /*50b0*/  MUFU.EX2 R27, R27 ;  /* 0x0000001b001b7308 */ /* 0x000fe20000000800 */
[-C--:B------:R-:W-:Y:S01]  /*50c0*/  FMUL.FTZ R7, R7, R0.reuse ;  /* 0x0000000007077220 */ /* 0x080fe20000410000 */
[----:B------:R-:W-:Y:S01]  /*50d0*/  FADD.FTZ R46, R146, R37 ;  /* 0x00000025922e7221 */ /* 0x000fe20000010000 */
[-CC-:B------:R-:W-:Y:S01]  /*50e0*/  FFMA.FTZ R29, R29, R0.reuse, -R36.reuse ;  /* 0x000000001d1d7223 */ /* 0x180fe20000010824 */
[----:B------:R-:W-:Y:S01]  /*50f0*/  SEL R4, R4, 0x9, !P2 ;  /* 0x0000000904047807 */ /* 0x000fe20005000000 */
[-C--:B-1----:R-:W-:Y:S01]  /*5100*/  FFMA.FTZ R30, R35, R0.reuse, -R36 ;  /* 0x00000000231e7223 */ /* 0x082fe20000010824 */
[----:B------:R-:W-:Y:S01]  /*5110*/  FADD.FTZ R37, R15, R46 ;  /* 0x0000002e0f257221 */ /* 0x000fe20000010000 */
[-CC-:B------:R-:W-:Y:S01]  /*5120*/  FFMA.FTZ R31, R33, R0.reuse, -R36.reuse ;  /* 0x00000000211f7223 */ /* 0x180fe20000010824 */
[----:B------:R-:W1:Y:S01]  /*5130*/  MUFU.EX2 R7, R7 ;  /* 0x0000000700077308 */ /* 0x000e620000000800 */
[----:B------:R-:W-:Y:S01]  /*5140*/  FFMA.FTZ R34, R43, R0, -R36 ;  /* 0x000000002b227223 */ /* 0x000fe20000010824 */
[----:B------:R-:W-:Y:S01]  /*5150*/  FADD.FTZ R48, R140, R37 ;  /* 0x000000258c307221 */ /* 0x000fe20000010000 */
[----:B------:R-:W-:-:S02]  /*5160*/  @!P1 VIADD R37, R39, 0x16840 ;  /* 0x0001684027259836 */ /* 0x000fc40000000000 */
[-CC-:B------:R-:W-:Y:S01]  /*5170*/  FFMA.FTZ R143, R133, R0.reuse, -R36.reuse ;  /* 0x00000000858f7223 */ /* 0x180fe20000010824 */
[-C--:B------:R-:W-:Y:S01]  /*5180*/  FFMA.FTZ R38, R47, R0.reuse, -R36 ;  /* 0x000000002f267223 */ /* 0x080fe20000010824 */
[----:B------:R-:W-:Y:S01]  /*5190*/  FADD.FTZ R39, R19, R48 ;  /* 0x0000003013277221 */ /* 0x000fe20000010000 */
[-CC-:B------:R-:W-:Y:S01]  /*51a0*/  FFMA.FTZ R33, R41, R0.reuse, -R36.reuse ;  /* 0x0000000029217223 */ /* 0x180fe20000010824 */
[----:B------:R-:W-:Y:S01]  /*51b0*/  MUFU.EX2 R13, R13 ;  /* 0x0000000d000d7308 */ /* 0x000fe20000000800 */
[----:B------:R-:W-:Y:S01]  /*51c0*/  @!P1 PRMT R37, RZ, 0x654, R37 ;  /* 0x00000654ff259816 */ /* 0x000fe20000000025 */
[----:B------:R-:W-:Y:S01]  /*51d0*/  FADD.FTZ R48, R142, R39 ;  /* 0x000000278e307221 */ /* 0x000fe20000010000 */
[----:B------:R-:W-:Y:S02]  /*51e0*/  IMAD.U32 R39, RZ, RZ, UR27 ;  /* 0x0000001bff277e24 */ /* 0x000fe4000f8e00ff */
[-CC-:B------:R-:W-:Y:S01]  /*51f0*/  FFMA.FTZ R40, R51, R0.reuse, -R36.reuse ;  /* 0x0000000033287223 */ /* 0x180fe20000010824 */
[-CC-:B------:R-:W-:Y:S01]  /*5200*/  FFMA.FTZ R35, R135, R0.reuse, -R36.reuse ;  /* 0x0000000087237223 */ /* 0x180fe20000010824 */
[-CC-:B------:R-:W-:Y:S01]  /*5210*/  FFMA.FTZ R42, R55, R0.reuse, -R36.reuse ;  /* 0x00000000372a7223 */ /* 0x180fe20000010824 */
[-C--:B------:R-:W-:Y:S01]  /*5220*/  FFMA.FTZ R133, R139, R0.reuse, -R36 ;  /* 0x000000008b857223 */ /* 0x080fe20000010824 */
[----:B------:R-:W-:Y:S01]  /*5230*/  MUFU.EX2 R26, R26 ;  /* 0x0000001a001a7308 */ /* 0x000fe20000000800 */
[----:B------:R-:W-:Y:S01]  /*5240*/  @!P1 LEA R39, R39, UR40, 0x3 ;  /* 0x0000002827279c11 */ /* 0x000fe2000f8e18ff */
[----:B-1----:R-:W-:Y:S01]  /*5250*/  FFMA.FTZ R50, R7, R3, R10 ;  /* 0x0000000307327223 */ /* 0x002fe2000001000a */
[-CC-:B------:R-:W-:Y:S01]  /*5260*/  FFMA.FTZ R44, R59, R0.reuse, -R36.reuse ;  /* 0x000000003b2c7223 */ /* 0x180fe20000010824 */
[-CC-:B------:R-:W-:Y:S01]  /*5270*/  FFMA.FTZ R135, R145, R0.reuse, -R36.reuse ;  /* 0x0000000091877223 */ /* 0x180fe20000010824 */
[----:B------:R-:W-:Y:S01]  /*5280*/  FFMA.FTZ R46, R63, R0, -R36 ;  /* 0x000000003f2e7223 */ /* 0x000fe20000010824 */
[----:B------:R-:W-:-:S02]  /*5290*/  @!P1 VIADD R3, R39, 0x16860 ;  /* 0x0001686027039836 */ /* 0x000fc40000000000 */
[----:B------:R-:W-:Y:S01]  /*52a0*/  FADD.FTZ R50, R27, R50 ;  /* 0x000000321b327221 */ /* 0x000fe20000010000 */
        /* <DEDUP_REMOVED lines=11> */
[----:B------:R-:W-:Y:S01]  /*5360*/  FFMA.FTZ R87, R87, R0, -R36 ;  /* 0x0000000057577223 */ /* 0x000fe20000010824 */
[----:B------:R-:W-:Y:S01]  /*5370*/  F2FP.F16.F32.PACK_AB R150, R11, R150 ;  /* 0x000000960b96723e */ /* 0x000fe200000000ff */
[----:B------:R-:W-:Y:S01]  /*5380*/  UMOV UR27, UR36 ;  /* 0x00000024001b7c82 */ /* 0x000fe20008000000 */
[----:B------:R-:W-:-:S02]  /*5390*/  PLOP3.LUT P2, PT, PT, PT, UP0, 0x80, 0x0 ;  /* 0x000000000000781c */ /* 0x000fc40003f4f008 */
[----:B------:R-:W2:Y:S01]  /*53a0*/  MUFU.EX2 R31, R31 ;  /* 0x0000001f001f7308 */ /* 0x000ea20000000800 */
[----:B------:R-:W-:Y:S02]  /*53b0*/  F2FP.F16.F32.PACK_AB R148, R148, R137 ;  /* 0x000000899494723e */ /* 0x000fe400000000ff */
[----:B------:R-:W-:Y:S02]  /*53c0*/  F2FP.F16.F32.PACK_AB R144, R25, R144 ;  /* 0x000000901990723e */ /* 0x000fe400000000ff */
[----:B------:R-:W-:Y:S02]  /*53d0*/  F2FP.F16.F32.PACK_AB R146, R15, R146 ;  /* 0x000000920f92723e */ /* 0x000fe400000000ff */
[----:B------:R-:W-:Y:S01]  /*53e0*/  F2FP.F16.F32.PACK_AB R140, R19, R140 ;  /* 0x0000008c138c723e */ /* 0x000fe200000000ff */
[----:B------:R-:W3:Y:S01]  /*53f0*/  MUFU.EX2 R32, R32 ;  /* 0x0000002000207308 */ /* 0x000ee20000000800 */
[----:B------:R-:W-:Y:S02]  /*5400*/  F2FP.F16.F32.PACK_AB R142, R21, R142 ;  /* 0x0000008e158e723e */ /* 0x000fe400000000ff */
[----:B------:R-:W-:-:S02]  /*5410*/  F2FP.F16.F32.PACK_AB R149, R27, R10 ;  /* 0x0000000a1b95723e */ /* 0x000fc400000000ff */
[----:B-1----:R-:W-:-:S03]  /*5420*/  F2FP.F16.F32.PACK_AB R145, R30, R29 ;  /* 0x0000001d1e91723e */ /* 0x002fc600000000ff */
[----:B------:R-:W1:Y:S01]  /*5430*/  MUFU.EX2 R141, R141 ;  /* 0x0000008d008d7308 */ /* 0x000e620000000800 */
[----:B------:R-:W-:Y:S02]  /*5440*/  WARPGROUP.DEPBAR.LE gsb0, 0x0 ;  /* 0x00008000000079c5 */ /* 0x000fe40000010000 */
[----:B------:R4:W-:Y:S06]  /*5450*/  BAR.ARV R4, 0x100 ;  /* 0x000400040000751d */ /* 0x0009ec0000002000 */
[----:B------:R5:W-:Y:S01]  /*5460*/  @!P1 SYNCS.ARRIVE.TRANS64.RED.A1T0 RZ, [R37+URZ], RZ ;  /* 0x000000ff25ff99a7 */ /* 0x000be2000810043f */
[----:B------:R-:W1:Y:S01]  /*5470*/  MUFU.EX2 R34, R34 ;  /* 0x0000002200227308 */ /* 0x000e620000000800 */
[-C--:B------:R-:W-:Y:S01]  /*5480*/  FMUL.FTZ R88, R88, R6.reuse ;  /* 0x0000000658587220 */ /* 0x080fe20000410000 */
[-C--:B------:R-:W-:Y:S01]  /*5490*/  FMUL.FTZ R89, R89, R6.reuse ;  /* 0x0000000659597220 */ /* 0x080fe20000410000 */
[-C--:B------:R-:W-:Y:S01]  /*54a0*/  FMUL.FTZ R92, R92, R6.reuse ;  /* 0x000000065c5c7220 */ /* 0x080fe20000410000 */
[-C--:B------:R-:W-:Y:S01]  /*54b0*/  FMUL.FTZ R93, R93, R6.reuse ;  /* 0x000000065d5d7220 */ /* 0x080fe20000410000 */
[-C--:B------:R-:W-:Y:S01]  /*54c0*/  FMUL.FTZ R96, R96, R6.reuse ;  /* 0x0000000660607220 */ /* 0x080fe20000410000 */
[----:B------:R-:W-:Y:S01]  /*54d0*/  FMUL.FTZ R97, R97, R6 ;  /* 0x0000000661617220 */ /* 0x000fe20000410000 */
[----:B-----5:R-:W-:Y:S01]  /*54e0*/  FADD.FTZ R37, R21, R48 ;  /* 0x0000003015257221 */ /* 0x020fe20000010000 */
[----:B------:R-:W5:Y:S01]  /*54f0*/  MUFU.EX2 R143, R143 ;  /* 0x0000008f008f7308 */ /* 0x000f620000000800 */
[----:B------:R-:W-:Y:S01]  /*5500*/  FFMA.FTZ R48, R67, R0, -R36 ;  /* 0x0000000043307223 */ /* 0x000fe20000010824 */
[-C--:B------:R-:W-:Y:S01]  /*5510*/  FMUL.FTZ R100, R100, R6.reuse ;  /* 0x0000000664647220 */ /* 0x080fe20000410000 */
[----:B----4-:R-:W-:Y:S01]  /*5520*/  FADD.FTZ R4, R136, R37 ;  /* 0x0000002588047221 */ /* 0x010fe20000010000 */
[-C--:B------:R-:W-:Y:S01]  /*5530*/  FMUL.FTZ R101, R101, R6.reuse ;  /* 0x0000000665657220 */ /* 0x080fe20000410000 */
[-C--:B------:R-:W-:Y:S01]  /*5540*/  FMUL.FTZ R104, R104, R6.reuse ;  /* 0x0000000668687220 */ /* 0x080fe20000410000 */
[-C--:B------:R-:W-:Y:S01]  /*5550*/  FMUL.FTZ R105, R105, R6.reuse ;  /* 0x0000000669697220 */ /* 0x080fe20000410000 */
[----:B------:R-:W-:Y:S01]  /*5560*/  FADD.FTZ R37, R45, R4 ;  /* 0x000000042d257221 */ /* 0x000fe20000010000 */
[----:B------:R-:W-:Y:S01]  /*5570*/  @!P1 PRMT R4, RZ, 0x654, R3 ;  /* 0x00000654ff049816 */ /* 0x000fe20000000003 */
[----:B------:R-:W-:Y:S01]  /*5580*/  FADD.FTZ R3, R13, R50 ;  /* 0x000000320d037221 */ /* 0x000fe20000010000 */
[----:B------:R-:W4:Y:S01]  /*5590*/  MUFU.EX2 R38, R38 ;  /* 0x0000002600267308 */ /* 0x000f220000000800 */
[----:B------:R-:W-:Y:S01]  /*55a0*/  FADD.FTZ R50, R138, R37 ;  /* 0x000000258a327221 */ /* 0x000fe20000010000 */
[----:B------:R2:W-:Y:S01]  /*55b0*/  @!P1 SYNCS.ARRIVE.TRANS64.RED.A1T0 RZ, [R4+URZ], RZ ;  /* 0x000000ff04ff99a7 */ /* 0x0005e2000810043f */
[-C--:B------:R-:W-:Y:S01]  /*55c0*/  FMUL.FTZ R108, R108, R6.reuse ;  /* 0x000000066c6c7220 */ /* 0x080fe20000410000 */
[----:B------:R-:W-:Y:S01]  /*55d0*/  FMUL.FTZ R109, R109, R6 ;  /* 0x000000066d6d7220 */ /* 0x000fe20000410000 */
[----:B------:R-:W-:Y:S01]  /*55e0*/  FADD.FTZ R37, R49, R50 ;  /* 0x0000003231257221 */ /* 0x000fe20000010000 */
[----:B------:R-:W-:Y:S01]  /*55f0*/  FFMA.FTZ R50, R71, R0, -R36 ;  /* 0x0000000047327223 */ /* 0x000fe20000010824 */
[-C--:B------:R-:W-:Y:S01]  /*5600*/  FMUL.FTZ R112, R112, R6.reuse ;  /* 0x0000000670707220 */ /* 0x080fe20000410000 */
[----:B------:R-:W4:Y:S01]  /*5610*/  MUFU.EX2 R33, R33 ;  /* 0x0000002100217308 */ /* 0x000f220000000800 */
[----:B------:R-:W-:Y:S01]  /*5620*/  FADD.FTZ R52, R132, R37 ;  /* 0x0000002584347221 */ /* 0x000fe20000010000 */
[----:B--2---:R-:W-:Y:S01]  /*5630*/  FADD.FTZ R4, R26, R3 ;  /* 0x000000031a047221 */ /* 0x004fe20000010000 */
        /* <DEDUP_REMOVED lines=8> */
[-C--:B------:R-:W-:Y:S01]  /*56c0*/  FMUL.FTZ R90, R90, R7.reuse ;  /* 0x000000075a5a7220 */ /* 0x080fe20000410000 */
[-C--:B------:R-:W-:Y:S01]  /*56d0*/  FMUL.FTZ R91, R91, R7.reuse ;  /* 0x000000075b5b7220 */ /* 0x080fe20000410000 */
[-C--:B------:R-:W-:Y:S01]  /*56e0*/  FMUL.FTZ R94, R94, R7.reuse ;  /* 0x000000075e5e7220 */ /* 0x080fe20000410000 */
[----:B------:R-:W-:Y:S01]  /*56f0*/  FADD.FTZ R3, R31, R4 ;  /* 0x000000041f037221 */ /* 0x000fe20000010000 */
[-C--:B------:R-:W-:Y:S01]  /*5700*/  FMUL.FTZ R95, R95, R7.reuse ;  /* 0x000000075f5f7220 */ /* 0x080fe20000410000 */
[----:B------:R-:W2:Y:S01]  /*5710*/  MUFU.EX2 R35, R35 ;  /* 0x0000002300237308 */ /* 0x000ea20000000800 */
[-C--:B------:R-:W-:Y:S01]  /*5720*/  FMUL.FTZ R98, R98, R7.reuse ;  /* 0x0000000762627220 */ /* 0x080fe20000410000 */
[----:B---3--:R-:W-:Y:S01]  /*5730*/  FADD.FTZ R4, R32, R3 ;  /* 0x0000000320047221 */ /* 0x008fe20000010000 */
[-C--:B------:R-:W-:Y:S01]  /*5740*/  FMUL.FTZ R99, R99, R7.reuse ;  /* 0x0000000763637220 */ /* 0x080fe20000410000 */
[-C--:B------:R-:W-:Y:S01]  /*5750*/  FMUL.FTZ R102, R102, R7.reuse ;  /* 0x0000000766667220 */ /* 0x080fe20000410000 */
[-C--:B------:R-:W-:Y:S01]  /*5760*/  FMUL.FTZ R103, R103, R7.reuse ;  /* 0x0000000767677220 */ /* 0x080fe20000410000 */
[----:B-1----:R-:W-:Y:S01]  /*5770*/  FADD.FTZ R3, R141, R4 ;  /* 0x000000048d037221 */ /* 0x002fe20000010000 */
[-C--:B------:R-:W-:Y:S01]  /*5780*/  FMUL.FTZ R106, R106, R7.reuse ;  /* 0x000000076a6a7220 */ /* 0x080fe20000410000 */
[----:B------:R-:W1:Y:S01]  /*5790*/  MUFU.EX2 R42, R42 ;  /* 0x0000002a002a7308 */ /* 0x000e620000000800 */
[-C--:B------:R-:W-:Y:S01]  /*57a0*/  FMUL.FTZ R107, R107, R7.reuse ;  /* 0x000000076b6b7220 */ /* 0x080fe20000410000 */
[----:B------:R-:W-:Y:S01]  /*57b0*/  FADD.FTZ R4, R34, R3 ;  /* 0x0000000322047221 */ /* 0x000fe20000010000 */
[-C--:B------:R-:W-:Y:S01]  /*57c0*/  FMUL.FTZ R110, R110, R7.reuse ;  /* 0x000000076e6e7220 */ /* 0x080fe20000410000 */
[-C--:B------:R-:W-:Y:S01]  /*57d0*/  FMUL.FTZ R111, R111, R7.reuse ;  /* 0x000000076f6f7220 */ /* 0x080fe20000410000 */
[-C--:B------:R-:W-:Y:S01]  /*57e0*/  FMUL.FTZ R114, R114, R7.reuse ;  /* 0x0000000772727220 */ /* 0x080fe20000410000 */
[----:B-----5:R-:W-:Y:S01]  /*57f0*/  FADD.FTZ R3, R143, R4 ;  /* 0x000000048f037221 */ /* 0x020fe20000010000 */
[-C--:B------:R-:W-:Y:S01]  /*5800*/  FMUL.FTZ R115, R115, R7.reuse ;  /* 0x0000000773737220 */ /* 0x080fe20000410000 */
[----:B------:R-:W3:Y:S01]  /*5810*/  MUFU.EX2 R133, R133 ;  /* 0x0000008500857308 */ /* 0x000ee20000000800 */
[-C--:B------:R-:W-:Y:S01]  /*5820*/  FMUL.FTZ R118, R118, R7.reuse ;  /* 0x0000000776767220 */ /* 0x080fe20000410000 */
[----:B----4-:R-:W-:Y:S01]  /*5830*/  FADD.FTZ R4, R38, R3 ;  /* 0x0000000326047221 */ /* 0x010fe20000010000 */
[----:B------:R-:W-:Y:S01]  /*5840*/  FMUL.FTZ R119, R119, R7 ;  /* 0x0000000777777220 */ /* 0x000fe20000410000 */
[----:B------:R-:W-:Y:S01]  /*5850*/  F2FP.F16.F32.PACK_AB R136, R45, R136 ;  /* 0x000000882d88723e */ /* 0x000fe200000000ff */
[----:B------:R-:W-:-:S02]  /*5860*/  IMAD.MOV.U32 R6, RZ, RZ, R5 ;  /* 0x000000ffff067224 */ /* 0x000fc400078e0005 */
[----:B------:R-:W-:Y:S01]  /*5870*/  FADD.FTZ R3, R33, R4 ;  /* 0x0000000421037221 */ /* 0x000fe20000010000 */
[----:B------:R-:W-:Y:S01]  /*5880*/  F2FP.F16.F32.PACK_AB R138, R49, R138 ;  /* 0x0000008a318a723e */ /* 0x000fe200000000ff */
[----:B------:R-:W4:Y:S01]  /*5890*/  MUFU.EX2 R44, R44 ;  /* 0x0000002c002c7308 */ /* 0x000f220000000800 */
[----:B------:R-:W-:Y:S01]  /*58a0*/  F2FP.F16.F32.PACK_AB R132, R53, R132 ;  /* 0x000000843584723e */ /* 0x000fe200000000ff */
[----:B--2---:R-:W-:Y:S01]  /*58b0*/  FADD.FTZ R4, R40, R3 ;  /* 0x0000000328047221 */ /* 0x004fe20000010000 */
[----:B------:R-:W-:Y:S01]  /*58c0*/  F2FP.F16.F32.PACK_AB R147, R32, R31 ;  /* 0x0000001f2093723e */ /* 0x000fe200000000ff */
[----:B------:R-:W-:Y:S01]  /*58d0*/  IMAD.MOV.U32 R7, RZ, RZ, R9 ;  /* 0x000000ffff077224 */ /* 0x000fe200078e0009 */
[----:B------:R-:W-:Y:S01]  /*58e0*/  F2FP.F16.F32.PACK_AB R141, R34, R141 ;  /* 0x0000008d228d723e */ /* 0x000fe200000000ff */
[----:B------:R-:W-:Y:S01]  /*58f0*/  FADD.FTZ R3, R35, R4 ;  /* 0x0000000423037221 */ /* 0x000fe20000010000 */
[----:B------:R-:W-:Y:S01]  /*5900*/  F2FP.F16.F32.PACK_AB R143, R38, R143 ;  /* 0x0000008f268f723e */ /* 0x000fe200000000ff */
[----:B------:R-:W2:Y:S01]  /*5910*/  MUFU.EX2 R57, R57 ;  /* 0x0000003900397308 */ /* 0x000ea20000000800 */
[----:B------:R-:W-:Y:S01]  /*5920*/  F2FP.F16.F32.PACK_AB R137, R40, R33 ;  /* 0x000000212889723e */ /* 0x000fe200000000ff */
[C---:B-1----:R-:W-:Y:S01]  /*5930*/  FADD.FTZ R4, R42.reuse, R3 ;  /* 0x000000032a047221 */ /* 0x042fe20000010000 */
[----:B------:R-:W-:-:S03]  /*5940*/  F2FP.F16.F32.PACK_AB R139, R42, R35 ;  /* 0x000000232a8b723e */ /* 0x000fc600000000ff */
[----:B---3--:R-:W-:Y:S02]  /*5950*/  FADD.FTZ R3, R133, R4 ;  /* 0x0000000485037221 */ /* 0x008fe40000010000 */
[----:B------:R-:W1:Y:S01]  /*5960*/  MUFU.EX2 R135, R135 ;  /* 0x0000008700877308 */ /* 0x000e620000000800 */
[C---:B----4-:R-:W-:Y:S01]  /*5970*/  F2FP.F16.F32.PACK_AB R133, R44.reuse, R133 ;  /* 0x000000852c85723e */ /* 0x050fe200000000ff */
[----:B------:R-:W-:-:S06]  /*5980*/  FADD.FTZ R4, R44, R3 ;  /* 0x000000032c047221 */ /* 0x000fcc0000010000 */
        /* <DEDUP_REMOVED lines=8> */
[C---:B--2---:R-:W-:Y:S01]  /*5a10*/  F2FP.F16.F32.PACK_AB R128, R61.reuse, R8 ;  /* 0x000000083d80723e */ /* 0x044fe200000000ff */
[----:B------:R-:W-:-:S06]  /*5a20*/  FADD.FTZ R37, R61, R52 ;  /* 0x000000343d257221 */ /* 0x000fcc0000010000 */
        /* <DEDUP_REMOVED lines=45> */
[----:B------:R2:W4:Y:S01]  /*5d00*/  MUFU.EX2 R123, R151 ;  /* 0x00000097007b7308 */ /* 0x0005220000000800 */
[C---:B-1----:R-:W-:Y:S01]  /*5d10*/  FADD.FTZ R8, R83.reuse, R8 ;  /* 0x0000000853087221 */ /* 0x042fe20000010000 */
[----:B------:R-:W-:-:S06]  /*5d20*/  F2FP.F16.F32.PACK_AB R121, R83, R121 ;  /* 0x000000795379723e */ /* 0x000fcc00000000ff */
[----:B------:R-:W1:Y:S01]  /*5d30*/  MUFU.EX2 R87, R87 ;  /* 0x0000005700577308 */ /* 0x000e620000000800 */
[----:B---3--:R-:W-:Y:S01]  /*5d40*/  FADD.FTZ R4, R28, R11 ;  /* 0x0000000b1c047221 */ /* 0x008fe20000010000 */
[C---:B------:R-:W-:Y:S02]  /*5d50*/  F2FP.F16.F32.PACK_AB R122, R81.reuse, R28 ;  /* 0x0000001c517a723e */ /* 0x040fe400000000ff */
[----:B--2---:R-:W-:Y:S01]  /*5d60*/  F2FP.F16.F32.PACK_AB R151, R26, R13 ;  /* 0x0000000d1a97723e */ /* 0x004fe200000000ff */
[----:B------:R-:W-:Y:S01]  /*5d70*/  FADD.FTZ R4, R81, R4 ;  /* 0x0000000451047221 */ /* 0x000fe20000010000 */
[----:B----4-:R-:W-:-:S04]  /*5d80*/  FADD.FTZ R8, R123, R8 ;  /* 0x000000087b087221 */ /* 0x010fc80000010000 */
[C---:B-1----:R-:W-:Y:S01]  /*5d90*/  FADD.FTZ R3, R87.reuse, R8 ;  /* 0x0000000857037221 */ /* 0x042fe20000010000 */
[----:B------:R-:W-:Y:S01]  /*5da0*/  F2FP.F16.F32.PACK_AB R123, R87, R123 ;  /* 0x0000007b577b723e */ /* 0x000fe200000000ff */
[----:B------:R-:W-:Y:S06]  /*5db0*/  @P2 BRA `(.L_x_12050) ;  /* 0xffffffd8009c2947 */ /* 0x000fec000383ffff */
.L_x_12041:
[----:B------:R-:W-:-:S13]  /*5dc0*/  ISETP.LE.AND P2, PT, RZ, UR28, PT ;  /* 0x0000001cff007c0c */ /* 0x000fda000bf43270 */
[----:B------:R-:W-:Y:S05]  /*5dd0*/  @!P2 BRA `(.L_x_12051) ;  /* 0x0000001c002ca947 */ /* 0x000fea0003800000 */
[----:B------:R-:W-:Y:S01]  /*5de0*/  IMAD.MOV.U32 R6, RZ, RZ, R9 ;  /* 0x000000ffff067224 */ /* 0x000fe200078e0009 */
[----:B------:R-:W-:Y:S01]  /*5df0*/  UMOV UR22, UR37 ;  /* 0x0000002500167c82 */ /* 0x000fe20008000000 */
[----:B------:R-:W-:Y:S01]  /*5e00*/  IMAD.MOV.U32 R7, RZ, RZ, R5 ;  /* 0x000000ffff077224 */ /* 0x000fe200078e0005 */
[----:B------:R-:W-:-:S06]  /*5e10*/  UMOV UR21, UR36 ;  /* 0x0000002400157c82 */ /* 0x000fcc0008000000 */
.L_x_12060:
        /* <DEDUP_REMOVED lines=9> */
.L_x_12053:
[----:B------:R-:W-:Y:S01]  /*5eb0*/  ULEA UR6, UR36, UR40, 0x3 ;  /* 0x0000002824067291 */ /* 0x000fe2000f8e183f */
[----:B------:R-:W-:-:S05]  /*5ec0*/  IMAD.U32 R0, RZ, RZ, UR37 ;  /* 0x00000025ff007e24 */ /* 0x000fca000f8e00ff */
[----:B------:R-:W-:-:S04]  /*5ed0*/  SHF.L.U32 R0, R0, 0x1f, RZ ;  /* 0x0000001f00007819 */ /* 0x000fc800000006ff */
[----:B------:R1:W2:Y:S01]  /*5ee0*/  SYNCS.PHASECHK.TRANS64.TRYWAIT P3, [UR6+0x16830], R0 ;  /* 0x01683000ff0075a7 */ /* 0x0002a20008060146 */
[----:B------:R-:W-:Y:S05]  /*5ef0*/  @!P0 BRA `(.L_x_12054) ;  /* 0x0000000000048947 */ /* 0x000fea0003800000 */
[----:B------:R-:W-:Y:S01]  /*5f00*/  BPT.TRAP 0x1 ;  /* 0x000000040000795c */ /* 0x000fe20000300000 */
.L_x_12054:
[----:B--2---:R-:W-:Y:S05]  /*5f10*/  @P3 BRA `(.L_x_12052) ;  /* 0x0000000000083947 */ /* 0x004fea0003800000 */
[----:B------:R-:W2:Y:S02]  /*5f20*/  SYNCS.PHASECHK.TRANS64.TRYWAIT P3, [UR6+0x16830], R0 ;  /* 0x01683000ff0075a7 */ /* 0x000ea40008060146 */
[----:B--2---:R-:W-:Y:S05]  /*5f30*/  @!P3 BRA `(.L_x_12055) ;  /* 0x0000005c0018b947 */ /* 0x004fea0003800000 */
.L_x_12052:
        /* <DEDUP_REMOVED lines=25> */
.L_x_12057:
[----:B------:R-:W-:Y:S01]  /*60d0*/  ULEA UR6, UR21, UR40, 0x3 ;  /* 0x0000002815067291 */ /* 0x000fe2000f8e183f */
[----:B------:R-:W-:-:S05]  /*60e0*/  IMAD.U32 R0, RZ, RZ, UR22 ;  /* 0x00000016ff007e24 */ /* 0x000fca000f8e00ff */
[----:B------:R-:W-:-:S04]  /*60f0*/  SHF.L.U32 R0, R0, 0x1f, RZ ;  /* 0x0000001f00007819 */ /* 0x000fc800000006ff */
[----:B------:R1:W2:Y:S01]  /*6100*/  SYNCS.PHASECHK.TRANS64.TRYWAIT P2, [UR6+0x16850], R0 ;  /* 0x01685000ff0075a7 */ /* 0x0002a20008040146 */
[----:B------:R-:W-:Y:S05]  /*6110*/  @!P0 BRA `(.L_x_12058) ;  /* 0x0000000000048947 */ /* 0x000fea0003800000 */
[----:B------:R-:W-:Y:S01]  /*6120*/  BPT.TRAP 0x1 ;  /* 0x000000040000795c */ /* 0x000fe20000300000 */
.L_x_12058:
[----:B--2---:R-:W-:Y:S05]  /*6130*/  @P2 BRA `(.L_x_12056) ;  /* 0x0000000000082947 */ /* 0x004fea0003800000 */
[----:B------:R-:W2:Y:S02]  /*6140*/  SYNCS.PHASECHK.TRANS64.TRYWAIT P2, [UR6+0x16850], R0 ;  /* 0x01685000ff0075a7 */ /* 0x000ea40008040146 */
[----:B--2---:R-:W-:Y:S05]  /*6150*/  @!P2 BRA `(.L_x_12059) ;  /* 0x0000005800a8a947 */ /* 0x004fea0003800000 */
.L_x_12056:
[----:B------:R-:W-:Y:S01]  /*6160*/  UIADD3 UR6, UR40, 0x400, URZ ;  /* 0x0000040028067890 */ /* 0x000fe2000fffe03f */
[----:B------:R-:W-:Y:S01]  /*6170*/  WARPGROUP.ARRIVE ;  /* 0x00000000000079c5 */ /* 0x000fe20000000000 */
[----:B------:R-:W-:Y:S01]  /*6180*/  UMOV UR7, 0x40000040 ;  /* 0x4000004000077882 */ /* 0x000fe20000000000 */
[----:B-12---:R-:W-:Y:S01]  /*6190*/  FMNMX.FTZ R0, R24, R7, !PT ;  /* 0x0000000718007209 */ /* 0x006fe20007810000 */
[----:B------:R-:W-:Y:S01]  /*61a0*/  USHF.R.U32.HI UR6, URZ, 0x4, UR6 ;  /* 0x000000043f067899 */ /* 0x000fe20008011606 */
[----:B------:R-:W-:Y:S01]  /*61b0*/  ISETP.GE.U32.AND P2, PT, R2, 0x180, PT ;  /* 0x000001800200780c */ /* 0x000fe20003f46070 */
[----:B------:R-:W-:Y:S01]  /*61c0*/  UMOV UR11, 0x40000040 ;  /* 0x40000040000b7882 */ /* 0x000fe20000000000 */
[----:B------:R-:W-:Y:S01]  /*61d0*/  FMNMX.FTZ R5, R25, R0, !PT ;  /* 0x0000000019057209 */ /* 0x000fe20007810000 */
[----:B------:R-:W-:Y:S01]  /*61e0*/  ULOP3.LUT UR6, UR6, 0x3fff, URZ, 0xc0, !UPT ;  /* 0x00003fff06067892 */ /* 0x000fe2000f8ec03f */
[----:B------:R-:W-:Y:S02]  /*61f0*/  UMOV UR22, UR37 ;  /* 0x0000002500167c82 */ /* 0x000fe40008000000 */
        /* <DEDUP_REMOVED lines=46> */
[----:B------:R-:W-:Y:S01]  /*64e0*/  WARPGROUP.ARRIVE ;  /* 0x00000000000079c5 */ /* 0x000fe20000000000 */
[----:B--2---:R-:W-:Y:S02]  /*64f0*/  FMNMX.FTZ R5, R9, R10, !PT ;  /* 0x0000000a09057209 */ /* 0x004fe40007810000 */
[----:B------:R-:W-:-:S03]  /*6500*/  FMNMX.FTZ R9, R27, R8, !PT ;  /* 0x000000081b097209 */ /* 0x000fc60007810000 */
[----:B------:R-:W-:Y:S01]  /*6510*/  HGMMA.64x64x16.F32 R88, R140, gdesc[UR4].tnspB, R88, gsb0 ;  /* 0x40e000048c587df0 */ /* 0x000fe20008000858 */
[----:B------:R-:W-:Y:S01]  /*6520*/  UIADD3 UR6, UR10, 0x180, URZ ;  /* 0x000001800a067890 */ /* 0x000fe2000fffe03f */
[----:B------:R-:W-:Y:S01]  /*6530*/  FMNMX.FTZ R8, R30, R9, !PT ;  /* 0x000000091e087209 */ /* 0x000fe20007810000 */
[----:B------:R-:W-:Y:S01]  /*6540*/  UMOV UR7, 0x40000040 ;  /* 0x4000004000077882 */ /* 0x000fe20000000000 */
[C---:B-1----:R-:W-:Y:S01]  /*6550*/  FMUL.FTZ R11, R5.reuse, R0 ;  /* 0x00000000050b7220 */ /* 0x042fe20000410000 */
[----:B------:R-:W-:Y:S01]  /*6560*/  FADD.FTZ R7, -R5, R7 ;  /* 0x0000000705077221 */ /* 0x000fe20000010100 */
[----:B------:R-:W-:Y:S02]  /*6570*/  FMNMX.FTZ R9, R31, R8, !PT ;  /* 0x000000081f097209 */ /* 0x000fe40007810000 */
[-CC-:B------:R-:W-:Y:S01]  /*6580*/  FFMA.FTZ R148, R24, R0.reuse, -R11.reuse ;  /* 0x0000000018947223 */ /* 0x180fe2000001080b */
[-CC-:B------:R-:W-:Y:S01]  /*6590*/  FFMA.FTZ R21, R37, R0.reuse, -R11.reuse ;  /* 0x0000000025157223 */ /* 0x180fe2000001080b */
[----:B------:R-:W-:Y:S01]  /*65a0*/  FMNMX.FTZ R8, R34, R9, !PT ;  /* 0x0000000922087209 */ /* 0x000fe20007810000 */
[-CC-:B------:R-:W-:Y:S01]  /*65b0*/  FFMA.FTZ R37, R53, R0.reuse, -R11.reuse ;  /* 0x0000000035257223 */ /* 0x180fe2000001080b */
[-CC-:B------:R-:W-:Y:S01]  /*65c0*/  FFMA.FTZ R53, R69, R0.reuse, -R11.reuse ;  /* 0x0000000045357223 */ /* 0x180fe2000001080b */
[----:B------:R-:W-:Y:S01]  /*65d0*/  FMUL.FTZ R7, R7, R0 ;  /* 0x0000000007077220 */ /* 0x000fe20000410000 */
[----:B------:R-:W-:Y:S01]  /*65e0*/  FMNMX.FTZ R9, R35, R8, !PT ;  /* 0x0000000823097209 */ /* 0x000fe20007810000 */
[-CC-:B------:R-:W-:Y:S01]  /*65f0*/  FFMA.FTZ R13, R25, R0.reuse, -R11.reuse ;  /* 0x00000000190d7223 */ /* 0x180fe2000001080b */
[----:B------:R-:W-:Y:S01]  /*6600*/  MUFU.EX2 R148, R148 ;  /* 0x0000009400947308 */ /* 0x000fe20000000800 */
[-CC-:B------:R-:W-:Y:S01]  /*6610*/  FFMA.FTZ R150, R28, R0.reuse, -R11.reuse ;  /* 0x000000001c967223 */ /* 0x180fe2000001080b */
[----:B------:R-:W-:Y:S01]  /*6620*/  FMNMX.FTZ R8, R38, R9, !PT ;  /* 0x0000000926087209 */ /* 0x000fe20007810000 */
[-CC-:B------:R-:W-:Y:S01]  /*6630*/  FFMA.FTZ R15, R29, R0.reuse, -R11.reuse ;  /* 0x000000001d0f7223 */ /* 0x180fe2000001080b */
[-CC-:B------:R-:W-:Y:S01]  /*6640*/  FFMA.FTZ R144, R32, R0.reuse, -R11.reuse ;  /* 0x0000000020907223 */ /* 0x180fe2000001080b */
[--C-:B------:R-:W-:Y:S01]  /*6650*/  FFMA.FTZ R19, R33, R0, -R11.reuse ;  /* 0x0000000021137223 */ /* 0x100fe2000001080b */
[----:B------:R-:W-:Y:S01]  /*6660*/  FMNMX.FTZ R9, R39, R8, !PT ;  /* 0x0000000827097209 */ /* 0x000fe20007810000 */
[-CC-:B------:R-:W-:Y:S01]  /*6670*/  FFMA.FTZ R146, R36, R0.reuse, -R11.reuse ;  /* 0x0000000024927223 */ /* 0x180fe2000001080b */
[----:B------:R-:W1:Y:S01]  /*6680*/  MUFU.EX2 R7, R7 ;  /* 0x0000000700077308 */ /* 0x000e620000000800 */
[-CC-:B------:R-:W-:Y:S01]  /*6690*/  FFMA.FTZ R25, R41, R0.reuse, -R11.reuse ;  /* 0x0000000029197223 */ /* 0x180fe2000001080b */
[----:B------:R-:W-:Y:S01]  /*66a0*/  FMNMX.FTZ R8, R42, R9, !PT ;  /* 0x000000092a087209 */ /* 0x000fe20007810000 */
[-CC-:B------:R-:W-:Y:S01]  /*66b0*/  FFMA.FTZ R33, R45, R0.reuse, -R11.reuse ;  /* 0x000000002d217223 */ /* 0x180fe2000001080b */
[-CC-:B------:R-:W-:Y:S01]  /*66c0*/  FFMA.FTZ R29, R49, R0.reuse, -R11.reuse ;  /* 0x00000000311d7223 */ /* 0x180fe2000001080b */
[--C-:B------:R-:W-:Y:S01]  /*66d0*/  FFMA.FTZ R49, R57, R0, -R11.reuse ;  /* 0x0000000039317223 */ /* 0x100fe2000001080b */
[----:B------:R-:W-:Y:S01]  /*66e0*/  FMNMX.FTZ R9, R43, R8, !PT ;  /* 0x000000082b097209 */ /* 0x000fe20007810000 */
[-CC-:B------:R-:W-:Y:S01]  /*66f0*/  FFMA.FTZ R41, R61, R0.reuse, -R11.reuse ;  /* 0x000000003d297223 */ /* 0x180fe2000001080b */
[----:B------:R-:W2:Y:S01]  /*6700*/  MUFU.EX2 R13, R13 ;  /* 0x0000000d000d7308 */ /* 0x000ea20000000800 */
[-CC-:B------:R-:W-:Y:S01]  /*6710*/  FFMA.FTZ R45, R65, R0.reuse, -R11.reuse ;  /* 0x00000000412d7223 */ /* 0x180fe2000001080b */
[----:B------:R-:W-:Y:S01]  /*6720*/  FMNMX.FTZ R8, R46, R9, !PT ;  /* 0x000000092e087209 */ /* 0x000fe20007810000 */
[-CC-:B------:R-:W-:Y:S01]  /*6730*/  FFMA.FTZ R10, R68, R0.reuse, -R11.reuse ;  /* 0x00000000440a7223 */ /* 0x180fe2000001080b */
[-CC-:B------:R-:W-:Y:S01]  /*6740*/  FFMA.FTZ R12, R72, R0.reuse, -R11.reuse ;  /* 0x00000000480c7223 */ /* 0x180fe2000001080b */
[--C-:B------:R-:W-:Y:S01]  /*6750*/  FFMA.FTZ R57, R73, R0, -R11.reuse ;  /* 0x0000000049397223 */ /* 0x100fe2000001080b */
[----:B------:R-:W-:Y:S01]  /*6760*/  FMNMX.FTZ R9, R47, R8, !PT ;  /* 0x000000082f097209 */ /* 0x000fe20007810000 */
[--C-:B------:R-:W-:Y:S01]  /*6770*/  FFMA.FTZ R61, R77, R0, -R11.reuse ;  /* 0x000000004d3d7223 */ /* 0x100fe2000001080b */
[----:B------:R-:W3:Y:S01]  /*6780*/  MUFU.EX2 R150, R150 ;  /* 0x0000009600967308 */ /* 0x000ee20000000800 */
[----:B-1----:R-:W-:Y:S01]  /*6790*/  FFMA.FTZ R4, R7, R4, R148 ;  /* 0x0000000407047223 */ /* 0x002fe20000010094 */
[----:B------:R-:W-:Y:S01]  /*67a0*/  FMNMX.FTZ R8, R50, R9, !PT ;  /* 0x0000000932087209 */ /* 0x000fe20007810000 */
[-CC-:B------:R-:W-:Y:S01]  /*67b0*/  FFMA.FTZ R20, R80, R0.reuse, -R11.reuse ;  /* 0x0000000050147223 */ /* 0x180fe2000001080b */
[-CC-:B------:R-:W-:Y:S01]  /*67c0*/  FFMA.FTZ R65, R81, R0.reuse, -R11.reuse ;  /* 0x0000000051417223 */ /* 0x180fe2000001080b */
[----:B------:R-:W-:Y:S01]  /*67d0*/  FFMA.FTZ R84, R84, R0, -R11 ;  /* 0x0000000054547223 */ /* 0x000fe2000001080b */
[----:B------:R-:W-:-:S02]  /*67e0*/  FMNMX.FTZ R9, R51, R8, !PT ;  /* 0x0000000833097209 */ /* 0x000fc40007810000 */
[----:B------:R-:W-:Y:S01]  /*67f0*/  MUFU.EX2 R15, R15 ;  /* 0x0000000f000f7308 */ /* 0x000fe20000000800 */
[----:B--2---:R-:W-:Y:S02]  /*6800*/  F2FP.F16.F32.PACK_AB R148, R13, R148 ;  /* 0x000000940d94723e */ /* 0x004fe400000000ff */
        /* <DEDUP_REMOVED lines=13> */
[-CC-:B------:R-:W-:Y:S01]  /*68e0*/  FFMA.FTZ R142, R44, R0.reuse, -R11.reuse ;  /* 0x000000002c8e7223 */ /* 0x180fe2000001080b */
[----:B------:R-:W-:Y:S01]  /*68f0*/  FFMA.FTZ R140, R40, R0, -R11 ;  /* 0x00000000288c7223 */ /* 0x000fe2000001080b */
[----:B------:R-:W-:Y:S01]  /*6900*/  MUFU.EX2 R21, R21 ;  /* 0x0000001500157308 */ /* 0x000fe20000000800 */
[----:B------:R-:W-:Y:S01]  /*6910*/  FMNMX.FTZ R8, R70, R9, !PT ;  /* 0x0000000946087209 */ /* 0x000fe20007810000 */
[----:B------:R-:W-:Y:S01]  /*6920*/  HGMMA.64x64x16.F32 R88, R136, gdesc[UR4].tnspB, R88, gsb0 ;  /* 0x40e0000488587df0 */ /* 0x000fe20008000858 */
[----:B------:R-:W-:Y:S01]  /*6930*/  UIADD3 UR6, UR10, 0x200, URZ ;  /* 0x000002000a067890 */ /* 0x000fe2000fffe03f */
[----:B------:R-:W-:Y:S01]  /*6940*/  UMOV UR7, 0x40000040 ;  /* 0x4000004000077882 */ /* 0x000fe20000000000 */
        /* <DEDUP_REMOVED lines=13> */
[--C-:B------:R-:W-:Y:S02]  /*6a20*/  FFMA.FTZ R8, R64, R0, -R11.reuse ;  /* 0x0000000040087223 */ /* 0x100fe4000001080b */
[----:B------:R-:W-:Y:S02]  /*6a30*/  MUFU.EX2 R29, R29 ;  /* 0x0000001d001d7308 */ /* 0x000fe40000000800 */
[----:B------:R-:W1:Y:S06]  /*6a40*/  SHFL.BFLY PT, R14, R9, 0x2, 0x1f ;  /* 0x0c401f00090e7f89 */ /* 0x000e6c00000e0000 */
[----:B------:R-:W-:Y:S08]  /*6a50*/  MUFU.EX2 R37, R37 ;  /* 0x0000002500257308 */ /* 0x000ff00000000800 */
[----:B------:R-:W-:Y:S08]  /*6a60*/  MUFU.EX2 R49, R49 ;  /* 0x0000003100317308 */ /* 0x000ff00000000800 */
[----:B------:R-:W-:Y:S01]  /*6a70*/  MUFU.EX2 R41, R41 ;  /* 0x0000002900297308 */ /* 0x000fe20000000800 */
[----:B-1----:R-:W-:Y:S01]  /*6a80*/  FMNMX.FTZ R24, R9, R14, !PT ;  /* 0x0000000e09187209 */ /* 0x002fe20007810000 */
[----:B------:R-:W-:-:S04]  /*6a90*/  FFMA.FTZ R14, R76, R0, -R11 ;  /* 0x000000004c0e7223 */ /* 0x000fc8000001080b */
[----:B------:R-:W1:Y:S02]  /*6aa0*/  SHFL.BFLY PT, R9, R24, 0x1, 0x1f ;  /* 0x0c201f0018097f89 */ /* 0x000e6400000e0000 */
[----:B------:R-:W-:Y:S01]  /*6ab0*/  MUFU.EX2 R8, R8 ;  /* 0x0000000800087308 */ /* 0x000fe20000000800 */
[----:B------:R-:W-:Y:S02]  /*6ac0*/  WARPGROUP.DEPBAR.LE gsb0, 0x0 ;  /* 0x00008000000079c5 */ /* 0x000fe40000010000 */
[----:B------:R-:W-:Y:S01]  /*6ad0*/  WARPGROUP.ARRIVE ;  /* 0x00000000000079c5 */ /* 0x000fe20000000000 */
[-CC-:B------:R-:W-:Y:S01]  /*6ae0*/  FFMA.FTZ R136, R48, R0.reuse, -R11.reuse ;  /* 0x0000000030887223 */ /* 0x180fe2000001080b */
[----:B------:R-:W-:-:S03]  /*6af0*/  FFMA.FTZ R138, R52, R0, -R11 ;  /* 0x00000000348a7223 */ /* 0x000fc6000001080b */
[----:B------:R-:W-:Y:S01]  /*6b00*/  MUFU.EX2 R45, R45 ;  /* 0x0000002d002d7308 */ /* 0x000fe20000000800 */
[----:B------:R-:W-:Y:S01]  /*6b10*/  HGMMA.64x64x16.F32 R88, R132, gdesc[UR4].tnspB, R88, gsb0 ;  /* 0x40e0000484587df0 */ /* 0x000fe20008000858 */
[----:B------:R-:W-:Y:S01]  /*6b20*/  UIADD3 UR6, UR10, 0x280, URZ ;  /* 0x000002800a067890 */ /* 0x000fe2000fffe03f */
[----:B------:R-:W-:-:S05]  /*6b30*/  UMOV UR7, 0x40000040 ;  /* 0x4000004000077882 */ /* 0x000fca0000000000 */
[----:B------:R-:W-:Y:S01]  /*6b40*/  MUFU.EX2 R136, R136 ;  /* 0x0000008800887308 */ /* 0x000fe20000000800 */
[----:B-1----:R-:W-:-:S05]  /*6b50*/  FMNMX.FTZ R9, R24, R9, !PT ;  /* 0x0000000918097209 */ /* 0x002fca0007810000 */
[----:B------:R-:W-:Y:S02]  /*6b60*/  FADD.FTZ R69, -R9, R6 ;  /* 0x0000000609457221 */ /* 0x000fe40000010100 */
[----:B------:R-:W-:Y:S02]  /*6b70*/  MUFU.EX2 R138, R138 ;  /* 0x0000008a008a7308 */ /* 0x000fe40000000800 */
[-C--:B------:R-:W-:Y:S01]  /*6b80*/  FMUL.FTZ R6, R69, R0.reuse ;  /* 0x0000000045067220 */ /* 0x080fe20000410000 */
[----:B------:R-:W-:-:S04]  /*6b90*/  FMUL.FTZ R69, R9, R0 ;  /* 0x0000000009457220 */ /* 0x000fc80000410000 */
[-CC-:B------:R-:W-:Y:S01]  /*6ba0*/  FFMA.FTZ R149, R26, R0.reuse, -R69.reuse ;  /* 0x000000001a957223 */ /* 0x180fe20000010845 */
[-CC-:B------:R-:W-:Y:S01]  /*6bb0*/  FFMA.FTZ R26, R27, R0.reuse, -R69.reuse ;  /* 0x000000001b1a7223 */ /* 0x180fe20000010845 */
[----:B------:R-:W-:Y:S01]  /*6bc0*/  MUFU.EX2 R6, R6 ;  /* 0x0000000600067308 */ /* 0x000fe20000000800 */
[-CC-:B------:R-:W-:Y:S01]  /*6bd0*/  FFMA.FTZ R151, R30, R0.reuse, -R69.reuse ;  /* 0x000000001e977223 */ /* 0x180fe20000010845 */
[-CC-:B------:R-:W-:Y:S01]  /*6be0*/  FFMA.FTZ R28, R31, R0.reuse, -R69.reuse ;  /* 0x000000001f1c7223 */ /* 0x180fe20000010845 */
[----:B------:R-:W-:Y:S02]  /*6bf0*/  IMAD.U32 R31, RZ, RZ, UR36 ;  /* 0x00000024ff1f7e24 */ /* 0x000fe4000f8e00ff */
[-CC-:B------:R-:W-:Y:S01]  /*6c00*/  FFMA.FTZ R145, R34, R0.reuse, -R69.reuse ;  /* 0x0000000022917223 */ /* 0x180fe20000010845 */
[-CC-:B------:R-:W-:Y:S01]  /*6c10*/  FFMA.FTZ R30, R35, R0.reuse, -R69.reuse ;  /* 0x00000000231e7223 */ /* 0x180fe20000010845 */
[----:B------:R-:W-:Y:S02]  /*6c20*/  VIADD R27, R16, 0x9 ;  /* 0x00000009101b7836 */ /* 0x000fe40000000000 */
[-CC-:B------:R-:W-:Y:S01]  /*6c30*/  FFMA.FTZ R147, R38, R0.reuse, -R69.reuse ;  /* 0x0000000026937223 */ /* 0x180fe20000010845 */
[----:B------:R-:W1:Y:S01]  /*6c40*/  MUFU.EX2 R149, R149 ;  /* 0x0000009500957308 */ /* 0x000e620000000800 */
[----:B------:R-:W-:Y:S01]  /*6c50*/  @!P1 LEA R31, R31, UR40, 0x3 ;  /* 0x000000281f1f9c11 */ /* 0x000fe2000f8e18ff */
[-CC-:B------:R-:W-:Y:S01]  /*6c60*/  FFMA.FTZ R32, R39, R0.reuse, -R69.reuse ;  /* 0x0000000027207223 */ /* 0x180fe20000010845 */
[-CC-:B------:R-:W-:Y:S01]  /*6c70*/  FFMA.FTZ R143, R46, R0.reuse, -R69.reuse ;  /* 0x000000002e8f7223 */ /* 0x180fe20000010845 */
[-CC-:B------:R-:W-:Y:S01]  /*6c80*/  FFMA.FTZ R141, R42, R0.reuse, -R69.reuse ;  /* 0x000000002a8d7223 */ /* 0x180fe20000010845 */
[-CC-:B------:R-:W-:Y:S01]  /*6c90*/  FFMA.FTZ R34, R43, R0.reuse, -R69.reuse ;  /* 0x000000002b227223 */ /* 0x180fe20000010845 */
[----:B------:R-:W-:Y:S01]  /*6ca0*/  @!P1 VIADD R35, R31, 0x16840 ;  /* 0x000168401f239836 */ /* 0x000fe20000000000 */
[----:B------:R-:W-:Y:S01]  /*6cb0*/  SEL R31, R27, 0x9, !P2 ;  /* 0x000000091b1f7807 */ /* 0x000fe20005000000 */
[----:B------:R-:W2:Y:S01]  /*6cc0*/  MUFU.EX2 R26, R26 ;  /* 0x0000001a001a7308 */ /* 0x000ea20000000800 */
[----:B------:R-:W-:Y:S01]  /*6cd0*/  FADD.FTZ R27, R13, R4 ;  /* 0x000000040d1b7221 */ /* 0x000fe20000010000 */
[-CC-:B------:R-:W-:Y:S01]  /*6ce0*/  FFMA.FTZ R36, R47, R0.reuse, -R69.reuse ;  /* 0x000000002f247223 */ /* 0x180fe20000010845 */
[-CC-:B------:R-:W-:Y:S01]  /*6cf0*/  FFMA.FTZ R137, R50, R0.reuse, -R69.reuse ;  /* 0x0000000032897223 */ /* 0x180fe20000010845 */
[-C--:B------:R-:W-:Y:S01]  /*6d00*/  FFMA.FTZ R38, R51, R0.reuse, -R69 ;  /* 0x0000000033267223 */ /* 0x080fe20000010845 */
[----:B---3--:R-:W-:Y:S01]  /*6d10*/  FADD.FTZ R46, R150, R27 ;  /* 0x0000001b962e7221 */ /* 0x008fe20000010000 */
[-CC-:B------:R-:W-:Y:S01]  /*6d20*/  FFMA.FTZ R139, R54, R0.reuse, -R69.reuse ;  /* 0x00000000368b7223 */ /* 0x180fe20000010845 */
[-C--:B------:R-:W-:Y:S01]  /*6d30*/  FFMA.FTZ R40, R55, R0.reuse, -R69 ;  /* 0x0000000037287223 */ /* 0x080fe20000010845 */
[----:B------:R-:W3:Y:S01]  /*6d40*/  MUFU.EX2 R151, R151 ;  /* 0x0000009700977308 */ /* 0x000ee20000000800 */
[----:B-1----:R-:W-:Y:S01]  /*6d50*/  FFMA.FTZ R3, R6, R3, R149 ;  /* 0x0000000306037223 */ /* 0x002fe20000010095 */
[----:B------:R-:W-:Y:S01]  /*6d60*/  FADD.FTZ R27, R15, R46 ;  /* 0x0000002e0f1b7221 */ /* 0x000fe20000010000 */
[-CC-:B------:R-:W-:Y:S01]  /*6d70*/  FFMA.FTZ R42, R59, R0.reuse, -R69.reuse ;  /* 0x000000003b2a7223 */ /* 0x180fe20000010845 */
[-CC-:B------:R-:W-:Y:S01]  /*6d80*/  FFMA.FTZ R4, R63, R0.reuse, -R69.reuse ;  /* 0x000000003f047223 */ /* 0x180fe20000010845 */
[-C--:B------:R-:W-:Y:S01]  /*6d90*/  FFMA.FTZ R75, R75, R0.reuse, -R69 ;  /* 0x000000004b4b7223 */ /* 0x080fe20000010845 */
[----:B------:R-:W-:Y:S01]  /*6da0*/  FADD.FTZ R46, R144, R27 ;  /* 0x0000001b902e7221 */ /* 0x000fe20000010000 */
[-C--:B------:R-:W-:Y:S01]  /*6db0*/  FFMA.FTZ R78, R78, R0.reuse, -R69 ;  /* 0x000000004e4e7223 */ /* 0x080fe20000010845 */
[----:B------:R-:W1:Y:S01]  /*6dc0*/  MUFU.EX2 R28, R28 ;  /* 0x0000001c001c7308 */ /* 0x000e620000000800 */
[C---:B--2---:R-:W-:Y:S01]  /*6dd0*/  FADD.FTZ R44, R26.reuse, R3 ;  /* 0x000000031a2c7221 */ /* 0x044fe20000010000 */
[----:B------:R-:W-:Y:S01]  /*6de0*/  FADD.FTZ R27, R19, R46 ;  /* 0x0000002e131b7221 */ /* 0x000fe20000010000 */
[----:B------:R-:W-:Y:S01]  /*6df0*/  F2FP.F16.F32.PACK_AB R149, R26, R149 ;  /* 0x000000951a95723e */ /* 0x000fe200000000ff */
[-CC-:B------:R-:W-:Y:S01]  /*6e00*/  FFMA.FTZ R46, R71, R0.reuse, -R69.reuse ;  /* 0x00000000472e7223 */ /* 0x180fe20000010845 */
[-C--:B------:R-:W-:Y:S01]  /*6e10*/  FFMA.FTZ R79, R79, R0.reuse, -R69 ;  /* 0x000000004f4f7223 */ /* 0x080fe20000010845 */
[----:B------:R-:W-:Y:S01]  /*6e20*/  FADD.FTZ R50, R146, R27 ;  /* 0x0000001b92327221 */ /* 0x000fe20000010000 */
[-CC-:B------:R-:W-:Y:S01]  /*6e30*/  FFMA.FTZ R82, R82, R0.reuse, -R69.reuse ;  /* 0x0000000052527223 */ /* 0x180fe20000010845 */
[----:B------:R-:W2:Y:S01]  /*6e40*/  MUFU.EX2 R145, R145 ;  /* 0x0000009100917308 */ /* 0x000ea20000000800 */
[----:B---3--:R-:W-:Y:S01]  /*6e50*/  FADD.FTZ R3, R151, R44 ;  /* 0x0000002c97037221 */ /* 0x008fe20000010000 */
[----:B------:R-:W-:Y:S01]  /*6e60*/  FADD.FTZ R27, R21, R50 ;  /* 0x00000032151b7221 */ /* 0x000fe20000010000 */
[-C--:B------:R-:W-:Y:S01]  /*6e70*/  FFMA.FTZ R83, R83, R0.reuse, -R69 ;  /* 0x0000000053537223 */ /* 0x080fe20000010845 */
[----:B------:R-:W-:Y:S01]  /*6e80*/  @!P1 PRMT R35, RZ, 0x654, R35 ;  /* 0x00000654ff239816 */ /* 0x000fe20000000023 */
[----:B------:R-:W-:Y:S01]  /*6e90*/  FFMA.FTZ R86, R86, R0, -R69 ;  /* 0x0000000056567223 */ /* 0x000fe20000010845 */
[----:B------:R-:W-:Y:S01]  /*6ea0*/  FADD.FTZ R50, R140, R27 ;  /* 0x0000001b8c327221 */ /* 0x000fe20000010000 */
[----:B------:R-:W-:Y:S01]  /*6eb0*/  ISETP.LT.AND P2, PT, RZ, UR28, PT ;  /* 0x0000001cff007c0c */ /* 0x000fe2000bf41270 */
[----:B------:R-:W3:Y:S01]  /*6ec0*/  MUFU.EX2 R30, R30 ;  /* 0x0000001e001e7308 */ /* 0x000ee20000000800 */
[C---:B-1----:R-:W-:Y:S01]  /*6ed0*/  FADD.FTZ R44, R28.reuse, R3 ;  /* 0x000000031c2c7221 */ /* 0x042fe20000010000 */
[----:B------:R-:W-:Y:S01]  /*6ee0*/  FADD.FTZ R27, R25, R50 ;  /* 0x00000032191b7221 */ /* 0x000fe20000010000 */
[----:B------:R-:W-:-:S02]  /*6ef0*/  F2FP.F16.F32.PACK_AB R151, R28, R151 ;  /* 0x000000971c97723e */ /* 0x000fc400000000ff */
[----:B------:R-:W-:Y:S01]  /*6f00*/  F2FP.F16.F32.PACK_AB R150, R15, R150 ;  /* 0x000000960f96723e */ /* 0x000fe200000000ff */
[----:B------:R-:W-:Y:S02]  /*6f10*/  WARPGROUP.DEPBAR.LE gsb0, 0x0 ;  /* 0x00008000000079c5 */ /* 0x000fe40000010000 */
[----:B------:R-:W-:Y:S01]  /*6f20*/  WARPGROUP.ARRIVE ;  /* 0x00000000000079c5 */ /* 0x000fe20000000000 */
[----:B------:R-:W1:Y:S01]  /*6f30*/  MUFU.EX2 R147, R147 ;  /* 0x0000009300937308 */ /* 0x000e620000000800 */
[----:B--2---:R-:W-:Y:S01]  /*6f40*/  FADD.FTZ R3, R145, R44 ;  /* 0x0000002c91037221 */ /* 0x004fe20000010000 */
[----:B------:R-:W-:Y:S01]  /*6f50*/  FADD.FTZ R50, R142, R27 ;  /* 0x0000001b8e327221 */ /* 0x000fe20000010000 */
[-C--:B------:R-:W-:Y:S01]  /*6f60*/  FFMA.FTZ R132, R56, R0.reuse, -R11 ;  /* 0x0000000038847223 */ /* 0x080fe2000001080b */
[-C--:B------:R-:W-:Y:S01]  /*6f70*/  FFMA.FTZ R133, R58, R0.reuse, -R69 ;  /* 0x000000003a857223 */ /* 0x080fe20000010845 */
[----:B------:R-:W-:Y:S01]  /*6f80*/  HGMMA.64x64x16.F32 R88, R128, gdesc[UR4].tnspB, R88, gsb0 ;  /* 0x40e0000480587df0 */ /* 0x000fe20008000858 */
[----:B------:R-:W-:Y:S01]  /*6f90*/  UIADD3 UR6, UR10, 0x300, URZ ;  /* 0x000003000a067890 */ /* 0x000fe2000fffe03f */
[----:B------:R-:W-:Y:S01]  /*6fa0*/  FADD.FTZ R27, R33, R50 ;  /* 0x00000032211b7221 */ /* 0x000fe20000010000 */
[----:B------:R-:W-:Y:S01]  /*6fb0*/  UMOV UR7, 0x40000040 ;  /* 0x4000004000077882 */ /* 0x000fe20000000000 */
[----:B------:R-:W2:Y:S01]  /*6fc0*/  MUFU.EX2 R32, R32 ;  /* 0x0000002000207308 */ /* 0x000ea20000000800 */
[----:B------:R-:W-:Y:S01]  /*6fd0*/  UIADD3 UR10, UR10, 0x380, URZ ;  /* 0x000003800a0a7890 */ /* 0x000fe2000fffe03f */
[----:B---3--:R-:W-:Y:S01]  /*6fe0*/  FADD.FTZ R48, R30, R3 ;  /* 0x000000031e307221 */ /* 0x008fe20000010000 */
[----:B------:R-:W-:Y:S01]  /*6ff0*/  FADD.FTZ R50, R136, R27 ;  /* 0x0000001b88327221 */ /* 0x000fe20000010000 */
[-C--:B------:R-:W-:Y:S01]  /*7000*/  FFMA.FTZ R134, R60, R0.reuse, -R11 ;  /* 0x000000003c867223 */ /* 0x080fe2000001080b */
[-CC-:B------:R-:W-:Y:S01]  /*7010*/  FFMA.FTZ R135, R62, R0.reuse, -R69.reuse ;  /* 0x000000003e877223 */ /* 0x180fe20000010845 */
[-C--:B------:R-:W-:Y:S01]  /*7020*/  FFMA.FTZ R44, R67, R0.reuse, -R69 ;  /* 0x00000000432c7223 */ /* 0x080fe20000010845 */
[----:B------:R-:W-:Y:S01]  /*7030*/  FADD.FTZ R13, R29, R50 ;  /* 0x000000321d0d7221 */ /* 0x000fe20000010000 */
[----:B------:R-:W3:Y:S01]  /*7040*/  MUFU.EX2 R141, R141 ;  /* 0x0000008d008d7308 */ /* 0x000ee20000000800 */
[----:B-1----:R-:W-:Y:S01]  /*7050*/  FADD.FTZ R3, R147, R48 ;  /* 0x0000003093037221 */ /* 0x002fe20000010000 */
[----:B------:R-:W-:Y:S01]  /*7060*/  FFMA.FTZ R11, R85, R0, -R11 ;  /* 0x00000000550b7223 */ /* 0x000fe2000001080b */
[----:B------:R-:W-:Y:S01]  /*7070*/  FADD.FTZ R50, R138, R13 ;  /* 0x0000000d8a327221 */ /* 0x000fe20000010000 */
[----:B------:R-:W-:-:S02]  /*7080*/  F2FP.F16.F32.PACK_AB R144, R19, R144 ;  /* 0x000000901390723e */ /* 0x000fc400000000ff */
[----:B------:R-:W-:Y:S01]  /*7090*/  F2FP.F16.F32.PACK_AB R145, R30, R145 ;  /* 0x000000911e91723e */ /* 0x000fe200000000ff */
[----:B------:R-:W-:Y:S01]  /*70a0*/  FADD.FTZ R13, R37, R50 ;  /* 0x00000032250d7221 */ /* 0x000fe20000010000 */
[----:B------:R-:W1:Y:S01]  /*70b0*/  MUFU.EX2 R34, R34 ;  /* 0x0000002200227308 */ /* 0x000e620000000800 */
[C---:B--2---:R-:W-:Y:S01]  /*70c0*/  FADD.FTZ R48, R32.reuse, R3 ;  /* 0x0000000320307221 */ /* 0x044fe20000010000 */
[----:B------:R-:W-:Y:S02]  /*70d0*/  F2FP.F16.F32.PACK_AB R146, R21, R146 ;  /* 0x000000921592723e */ /* 0x000fe400000000ff */
[----:B------:R-:W-:Y:S02]  /*70e0*/  F2FP.F16.F32.PACK_AB R147, R32, R147 ;  /* 0x000000932093723e */ /* 0x000fe400000000ff */
[----:B------:R-:W-:Y:S02]  /*70f0*/  F2FP.F16.F32.PACK_AB R140, R25, R140 ;  /* 0x0000008c198c723e */ /* 0x000fe400000000ff */
[----:B------:R-:W2:Y:S01]  /*7100*/  MUFU.EX2 R143, R143 ;  /* 0x0000008f008f7308 */ /* 0x000ea20000000800 */
[----:B---3--:R-:W-:Y:S01]  /*7110*/  FADD.FTZ R3, R141, R48 ;  /* 0x000000308d037221 */ /* 0x008fe20000010000 */
[----:B------:R-:W-:-:S02]  /*7120*/  F2FP.F16.F32.PACK_AB R142, R33, R142 ;  /* 0x0000008e218e723e */ /* 0x000fc400000000ff */
[----:B------:R-:W-:Y:S02]  /*7130*/  F2FP.F16.F32.PACK_AB R136, R29, R136 ;  /* 0x000000881d88723e */ /* 0x000fe400000000ff */
[----:B------:R-:W-:Y:S02]  /*7140*/  F2FP.F16.F32.PACK_AB R138, R37, R138 ;  /* 0x0000008a258a723e */ /* 0x000fe400000000ff */
        /* <DEDUP_REMOVED lines=16> */
[----:B------:R-:W-:Y:S01]  /*7250*/  WARPGROUP.ARRIVE ;  /* 0x00000000000079c5 */ /* 0x000fe20000000000 */
[-CC-:B------:R-:W-:Y:S01]  /*7260*/  FFMA.FTZ R129, R66, R0.reuse, -R69.reuse ;  /* 0x0000000042817223 */ /* 0x180fe20000010845 */
[----:B------:R-:W-:Y:S01]  /*7270*/  FFMA.FTZ R131, R70, R0, -R69 ;  /* 0x0000000046837223 */ /* 0x000fe20000010845 */
[----:B------:R-:W-:Y:S01]  /*7280*/  F2FP.F16.F32.PACK_AB R128, R45, R8 ;  /* 0x000000082d80723e */ /* 0x000fe200000000ff */
[----:B------:R-:W3:Y:S01]  /*7290*/  MUFU.EX2 R133, R133 ;  /* 0x0000008500857308 */ /* 0x000ee20000000800 */
[C---:B-1----:R-:W-:Y:S01]  /*72a0*/  FADD.FTZ R26, R40.reuse, R3 ;  /* 0x00000003281a7221 */ /* 0x042fe20000010000 */
[----:B------:R-:W-:Y:S01]  /*72b0*/  HGMMA.64x64x16.F32 R88, R124, gdesc[UR4].tnspB, R88, gsb0 ;  /* 0x40e000047c587df0 */ /* 0x000fe20008000858 */
[----:B------:R-:W-:Y:S01]  /*72c0*/  UIADD3 UR6, UR28, -0x1, URZ ;  /* 0xffffffff1c067890 */ /* 0x000fe2000fffe03f */
[----:B------:R-:W-:-:S04]  /*72d0*/  F2FP.F16.F32.PACK_AB R139, R40, R139 ;  /* 0x0000008b288b723e */ /* 0x000fc800000000ff */
[----:B------:R-:W1:Y:S01]  /*72e0*/  MUFU.EX2 R42, R42 ;  /* 0x0000002a002a7308 */ /* 0x000e620000000800 */
[----:B--2---:R-:W-:Y:S01]  /*72f0*/  FADD.FTZ R28, R132, R13 ;  /* 0x0000000d841c7221 */ /* 0x004fe20000010000 */
[----:B------:R-:W-:Y:S01]  /*7300*/  UMOV UR28, UR6 ;  /* 0x00000006001c7c82 */ /* 0x000fe20008000000 */
[C---:B------:R-:W-:Y:S02]  /*7310*/  F2FP.F16.F32.PACK_AB R132, R49.reuse, R132 ;  /* 0x000000843184723e */ /* 0x040fe400000000ff */
        /* <DEDUP_REMOVED lines=11> */
[----:B---3--:R-:W-:Y:S01]  /*73d0*/  FADD.FTZ R3, R135, R26 ;  /* 0x0000001a87037221 */ /* 0x008fe20000010000 */
[----:B------:R-:W-:-:S04]  /*73e0*/  FADD.FTZ R28, R8, R13 ;  /* 0x0000000d081c7221 */ /* 0x000fc80000010000 */
[----:B------:R-:W-:Y:S02]  /*73f0*/  FADD.FTZ R13, R45, R28 ;  /* 0x0000001c2d0d7221 */ /* 0x000fe40000010000 */
        /* <DEDUP_REMOVED lines=10> */
[----:B------:R-:W-:Y:S02]  /*74a0*/  WARPGROUP.DEPBAR.LE gsb0, 0x0 ;  /* 0x00008000000079c5 */ /* 0x000fe40000010000 */
[----:B------:R-:W-:Y:S01]  /*74b0*/  WARPGROUP.ARRIVE ;  /* 0x00000000000079c5 */ /* 0x000fe20000000000 */
[----:B------:R-:W-:-:S03]  /*74c0*/  FFMA.FTZ R125, R74, R0, -R69 ;  /* 0x000000004a7d7223 */ /* 0x000fc60000010845 */
[----:B------:R-:W1:Y:S01]  /*74d0*/  MUFU.EX2 R46, R46 ;  /* 0x0000002e002e7308 */ /* 0x000e620000000800 */
[----:B--2---:R-:W-:Y:S01]  /*74e0*/  FADD.FTZ R3, R131, R26 ;  /* 0x0000001a83037221 */ /* 0x004fe20000010000 */
[----:B------:R-:W-:Y:S01]  /*74f0*/  FFMA.FTZ R69, R87, R0, -R69 ;  /* 0x0000000057457223 */ /* 0x000fe20000010845 */
[----:B------:R-:W-:Y:S01]  /*7500*/  HGMMA.64x64x16.F32 R88, R120, gdesc[UR8].tnspB, R88, gsb0 ;  /* 0x40e0000878587df0 */ /* 0x000fe20008000858 */
[C---:B---3--:R-:W-:Y:S01]  /*7510*/  FADD.FTZ R13, R53.reuse, R28 ;  /* 0x0000001c350d7221 */ /* 0x048fe20000010000 */
[----:B------:R-:W-:-:S03]  /*7520*/  F2FP.F16.F32.PACK_AB R130, R53, R10 ;  /* 0x0000000a3582723e */ /* 0x000fc600000000ff */
[----:B------:R-:W2:Y:S08]  /*7530*/  MUFU.EX2 R12, R12 ;  /* 0x0000000c000c7308 */ /* 0x000eb00000000800 */
        /* <DEDUP_REMOVED lines=23> */
[----:B------:R3:W-:Y:S06]  /*76b0*/  BAR.ARV R31, 0x100 ;  /* 0x0004001f0000751d */ /* 0x0007ec0000002000 */
[----:B------:R-:W4:Y:S01]  /*76c0*/  MUFU.EX2 R121, R82 ;  /* 0x0000005200797308 */ /* 0x000f220000000800 */
[----:B------:R5:W-:Y:S01]  /*76d0*/  @!P1 SYNCS.ARRIVE.TRANS64.RED.A1T0 RZ, [R35+URZ], RZ ;  /* 0x000000ff23ff99a7 */ /* 0x000be2000810043f */
[----:B-1----:R-:W-:Y:S01]  /*76e0*/  FADD.FTZ R4, R20, R3 ;  /* 0x0000000314047221 */ /* 0x002fe20000010000 */
[-C--:B------:R-:W-:Y:S01]  /*76f0*/  FMUL.FTZ R88, R88, R7.reuse ;  /* 0x0000000758587220 */ /* 0x080fe20000410000 */
[-C--:B------:R-:W-:Y:S01]  /*7700*/  FMUL.FTZ R89, R89, R7.reuse ;  /* 0x0000000759597220 */ /* 0x080fe20000410000 */
[-C--:B------:R-:W-:Y:S01]  /*7710*/  FMUL.FTZ R92, R92, R7.reuse ;  /* 0x000000075c5c7220 */ /* 0x080fe20000410000 */
[-C--:B------:R-:W-:Y:S01]  /*7720*/  FMUL.FTZ R93, R93, R7.reuse ;  /* 0x000000075d5d7220 */ /* 0x080fe20000410000 */
[----:B--2---:R-:W-:Y:S01]  /*7730*/  FADD.FTZ R3, R65, R4 ;  /* 0x0000000441037221 */ /* 0x004fe20000010000 */
[----:B------:R-:W1:Y:S01]  /*7740*/  MUFU.EX2 R83, R83 ;  /* 0x0000005300537308 */ /* 0x000e620000000800 */
[----:B-----5:R-:W-:Y:S01]  /*7750*/  IMAD.U32 R35, RZ, RZ, UR21 ;  /* 0x00000015ff237e24 */ /* 0x020fe2000f8e00ff */
[----:B------:R-:W-:Y:S01]  /*7760*/  UMOV UR21, UR36 ;  /* 0x0000002400157c82 */ /* 0x000fe20008000000 */
[-C--:B------:R-:W-:Y:S01]  /*7770*/  FMUL.FTZ R96, R96, R7.reuse ;  /* 0x0000000760607220 */ /* 0x080fe20000410000 */
[-C--:B------:R-:W-:Y:S01]  /*7780*/  FMUL.FTZ R97, R97, R7.reuse ;  /* 0x0000000761617220 */ /* 0x080fe20000410000 */
[-C--:B------:R-:W-:Y:S01]  /*7790*/  FMUL.FTZ R100, R100, R7.reuse ;  /* 0x0000000764647220 */ /* 0x080fe20000410000 */
[----:B------:R-:W-:Y:S01]  /*77a0*/  @!P1 LEA R35, R35, UR40, 0x3 ;  /* 0x0000002823239c11 */ /* 0x000fe2000f8e18ff */
[-C--:B------:R-:W-:Y:S01]  /*77b0*/  FMUL.FTZ R101, R101, R7.reuse ;  /* 0x0000000765657220 */ /* 0x080fe20000410000 */
[----:B------:R-:W2:Y:S01]  /*77c0*/  MUFU.EX2 R24, R84 ;  /* 0x0000005400187308 */ /* 0x000ea20000000800 */
[----:B----4-:R-:W-:Y:S01]  /*77d0*/  FADD.FTZ R26, R121, R26 ;  /* 0x0000001a791a7221 */ /* 0x010fe20000010000 */
[----:B------:R-:W-:Y:S01]  /*77e0*/  FMUL.FTZ R104, R104, R7 ;  /* 0x0000000768687220 */ /* 0x000fe20000410000 */
[----:B---3--:R-:W-:-:S02]  /*77f0*/  @!P1 VIADD R31, R35, 0x16860 ;  /* 0x00016860231f9836 */ /* 0x008fc40000000000 */
[-C--:B------:R-:W-:Y:S01]  /*7800*/  FMUL.FTZ R105, R105, R7.reuse ;  /* 0x0000000769697220 */ /* 0x080fe20000410000 */
[-C--:B------:R-:W-:Y:S01]  /*7810*/  FMUL.FTZ R108, R108, R7.reuse ;  /* 0x000000076c6c7220 */ /* 0x080fe20000410000 */
[-C--:B------:R-:W-:Y:S01]  /*7820*/  FMUL.FTZ R109, R109, R7.reuse ;  /* 0x000000076d6d7220 */ /* 0x080fe20000410000 */
[-C--:B------:R-:W-:Y:S01]  /*7830*/  FMUL.FTZ R112, R112, R7.reuse ;  /* 0x0000000770707220 */ /* 0x080fe20000410000 */
[----:B------:R-:W3:Y:S01]  /*7840*/  MUFU.EX2 R123, R86 ;  /* 0x00000056007b7308 */ /* 0x000ee20000000800 */
[----:B-1----:R-:W-:Y:S01]  /*7850*/  FADD.FTZ R26, R83, R26 ;  /* 0x0000001a531a7221 */ /* 0x002fe20000010000 */
[----:B------:R-:W-:Y:S01]  /*7860*/  @!P1 PRMT R31, RZ, 0x654, R31 ;  /* 0x00000654ff1f9816 */ /* 0x000fe2000000001f */
[-C--:B------:R-:W-:Y:S01]  /*7870*/  FMUL.FTZ R113, R113, R7.reuse ;  /* 0x0000000771717220 */ /* 0x080fe20000410000 */
[-C--:B------:R-:W-:Y:S01]  /*7880*/  FMUL.FTZ R116, R116, R7.reuse ;  /* 0x0000000774747220 */ /* 0x080fe20000410000 */
[----:B------:R-:W-:Y:S01]  /*7890*/  FMUL.FTZ R117, R117, R7 ;  /* 0x0000000775757220 */ /* 0x000fe20000410000 */
[----:B------:R1:W-:Y:S01]  /*78a0*/  @!P1 SYNCS.ARRIVE.TRANS64.RED.A1T0 RZ, [R31+URZ], RZ ;  /* 0x000000ff1fff99a7 */ /* 0x0003e2000810043f */
[-C--:B------:R-:W-:Y:S01]  /*78b0*/  FMUL.FTZ R90, R90, R6.reuse ;  /* 0x000000065a5a7220 */ /* 0x080fe20000410000 */
[----:B------:R-:W4:Y:S01]  /*78c0*/  MUFU.EX2 R11, R11 ;  /* 0x0000000b000b7308 */ /* 0x000f220000000800 */
        /* <DEDUP_REMOVED lines=19> */
[----:B----4-:R-:W-:Y:S01]  /*7a00*/  FADD.FTZ R4, R11, R4 ;  /* 0x000000040b047221 */ /* 0x010fe20000010000 */
[----:B------:R-:W-:Y:S01]  /*7a10*/  F2FP.F16.F32.PACK_AB R120, R65, R20 ;  /* 0x000000144178723e */ /* 0x000fe200000000ff */
[----:B------:R-:W-:Y:S01]  /*7a20*/  IMAD.MOV.U32 R6, RZ, RZ, R9 ;  /* 0x000000ffff067224 */ /* 0x000fe200078e0009 */
[----:B------:R-:W-:Y:S01]  /*7a30*/  F2FP.F16.F32.PACK_AB R121, R83, R121 ;  /* 0x000000795379723e */ /* 0x000fe200000000ff */
[----:B------:R-:W-:Y:S01]  /*7a40*/  IMAD.MOV.U32 R7, RZ, RZ, R5 ;  /* 0x000000ffff077224 */ /* 0x000fe200078e0005 */
[----:B------:R-:W-:Y:S01]  /*7a50*/  F2FP.F16.F32.PACK_AB R122, R11, R24 ;  /* 0x000000180b7a723e */ /* 0x000fe200000000ff */
[C---:B--2---:R-:W-:Y:S01]  /*7a60*/  FADD.FTZ R3, R69.reuse, R26 ;  /* 0x0000001a45037221 */ /* 0x044fe20000010000 */
[----:B------:R-:W-:Y:S01]  /*7a70*/  F2FP.F16.F32.PACK_AB R123, R69, R123 ;  /* 0x0000007b457b723e */ /* 0x000fe200000000ff */
[----:B-1----:R-:W-:Y:S06]  /*7a80*/  @P2 BRA `(.L_x_12060) ;  /* 0xffffffe000e42947 */ /* 0x002fec000383ffff */
.L_x_12051:
[----:B------:R-:W-:Y:S06]  /*7a90*/  BAR.ARV 0x8, 0x1a0 ;  /* 0x0206800000007b1d */ /* 0x000fec0000002000 */
[----:B------:R-:W-:Y:S05]  /*7aa0*/  @!P0 BRA `(.L_x_12061) ;  /* 0x0000000000048947 */ /* 0x000fea0003800000 */
[----:B------:R-:W-:Y:S01]  /*7ab0*/  BPT.TRAP 0x1 ;  /* 0x000000040000795c */ /* 0x000fe20000300000 */
.L_x_12061:
[----:B------:R-:W-:Y:S01]  /*7ac0*/  ULEA UR5, UR36, UR40, 0x3 ;  /* 0x0000002824057291 */ /* 0x000fe2000f8e183f */
[----:B------:R-:W-:-:S05]  /*7ad0*/  IMAD.U32 R6, RZ, RZ, UR37 ;  /* 0x00000025ff067e24 */ /* 0x000fca000f8e00ff */
[----:B------:R-:W-:-:S04]  /*7ae0*/  SHF.L.U32 R6, R6, 0x1f, RZ ;  /* 0x0000001f06067819 */ /* 0x000fc800000006ff */
[----:B------:R1:W2:Y:S01]  /*7af0*/  SYNCS.PHASECHK.TRANS64.TRYWAIT P2, [UR5+0x16850], R6 ;  /* 0x01685006ff0075a7 */ /* 0x0002a20008040145 */
[----:B------:R-:W-:Y:S05]  /*7b00*/  @!P0 BRA `(.L_x_12062) ;  /* 0x0000000000048947 */ /* 0x000fea0003800000 */
[----:B------:R-:W-:Y:S01]  /*7b10*/  BPT.TRAP 0x1 ;  /* 0x000000040000795c */ /* 0x000fe20000300000 */
.L_x_12062:
[----:B--2---:R-:W-:Y:S05]  /*7b20*/  @P2 BRA `(.L_x_12063) ;  /* 0x0000000000082947 */ /* 0x004fea0003800000 */
[----:B------:R-:W2:Y:S02]  /*7b30*/  SYNCS.PHASECHK.TRANS64.TRYWAIT P0, [UR5+0x16850], R6 ;  /* 0x01685006ff0075a7 */ /* 0x000ea40008000145 */
[----:B--2---:R-:W-:Y:S05]  /*7b40*/  @!P0 BRA `(.L_x_12064) ;  /* 0x0000004000448947 */ /* 0x004fea0003800000 */
.L_x_12063:
        /* <DEDUP_REMOVED lines=20> */
[----:B------:R-:W-:Y:S02]  /*7c90*/  IMAD.MOV.U32 R3, RZ, RZ, -0x800000 ;  /* 0xff800000ff037424 */ /* 0x000fe400078e00ff */
[----:B--2---:R-:W-:-:S02]  /*7ca0*/  FADD.FTZ R7, R7, R4 ;  /* 0x0000000407077221 */ /* 0x004fc40000010000 */
[----:B------:R-:W1:Y:S04]  /*7cb0*/  SHFL.BFLY PT, R11, R8, 0x1, 0x1f ;  /* 0x0c201f00080b7f89 */ /* 0x000e6800000e0000 */
[----:B------:R-:W2:Y:S01]  /*7cc0*/  SHFL.BFLY PT, R6, R7, 0x1, 0x1f ;  /* 0x0c201f0007067f89 */ /* 0x000ea200000e0000 */
[----:B-1----:R-:W-:Y:S01]  /*7cd0*/  FADD.FTZ R11, R8, R11 ;  /* 0x0000000b080b7221 */ /* 0x002fe20000010000 */
[----:B------:R-:W-:Y:S02]  /*7ce0*/  IMAD.U32 R8, RZ, RZ, UR5 ;  /* 0x00000005ff087e24 */ /* 0x000fe4000f8e00ff */
        /* <DEDUP_REMOVED lines=12> */
[----:B------:R-:W1:Y:S01]  /*7db0*/  @P2 MUFU.RCP R12, R11 ;  /* 0x0000000b000c2308 */ /* 0x000e620000001000 */
[----:B--2---:R-:W-:Y:S01]  /*7dc0*/  @P0 FMUL.FTZ R7, R6, 0.69314718246459960938 ;  /* 0x3f31721806070820 */ /* 0x004fe20000410000 */
[----:B------:R-:W-:Y:S02]  /*7dd0*/  WARPGROUP.DEPBAR.LE gsb0, 0x0 ;  /* 0x00008000000079c5 */ /* 0x000fe40000010000 */
[----:B------:R-:W-:Y:S01]  /*7de0*/  WARPGROUP.ARRIVE ;  /* 0x00000000000079c5 */ /* 0x000fe20000000000 */
[----:B------:R-:W-:Y:S01]  /*7df0*/  @P0 FFMA.FTZ R15, R4, R5, R7 ;  /* 0x00000005040f0223 */ /* 0x000fe20000010007 */
[----:B------:R-:W-:-:S04]  /*7e00*/  PLOP3.LUT P0, PT, PT, PT, PT, 0x8, 0x0 ;  /* 0x000000000000781c */ /* 0x000fc80003f0e170 */
        /* <DEDUP_REMOVED lines=67> */
[----:B------:R-:W-:-:S07]  /*8240*/  FMUL.FTZ R119, R119, R12 ;  /* 0x0000000c77777220 */ /* 0x000fce0000410000 */
.L_x_12034:
        /* <DEDUP_REMOVED lines=11> */
[C---:B------:R-:W-:Y:S01]  /*8300*/  LOP3.LUT R5, R22.reuse, 0x380, RZ, 0xc0, !PT ;  /* 0x0000038016057812 */ /* 0x040fe200078ec0ff */
[----:B------:R-:W-:Y:S01]  /*8310*/  USHF.R.S32.HI UR5, URZ, 0x1f, UR43 ;  /* 0x0000001f3f057899 */ /* 0x000fe2000801142b */
[----:B------:R-:W-:Y:S02]  /*8320*/  IADD3 R43, P3, R22, 0x20, RZ ;  /* 0x00000020162b7810 */ /* 0x000fe40007f7e0ff */
[-C--:B------:R-:W-:Y:S01]  /*8330*/  LEA.HI R4, R45, R44.reuse, RZ, 0x7 ;  /* 0x0000002c2d047211 */ /* 0x080fe200078f38ff */
[----:B------:R-:W-:Y:S01]  /*8340*/  ULDC.64 UR8, c[0x0][0xb70] ;  /* 0x0002dc0000087ab9 */ /* 0x000fe20000000a00 */
[----:B------:R-:W-:Y:S01]  /*8350*/  SHF.R.U64 R5, R5, 0x3, RZ ;  /* 0x0000000305057819 */ /* 0x000fe200000012ff */
[----:B------:R-:W-:Y:S01]  /*8360*/  UIMAD UR5, UR5, UR8, URZ ;  /* 0x00000008050572a4 */ /* 0x000fe2000f8e023f */
[----:B------:R-:W-:Y:S01]  /*8370*/  LOP3.LUT R12, R43, 0x380, RZ, 0xc0, !PT ;  /* 0x000003802b0c7812 */ /* 0x000fe200078ec0ff */
[----:B------:R-:W-:Y:S01]  /*8380*/  UIMAD.WIDE.U32 UR6, UR43, UR8, URZ ;  /* 0x000000082b0672a5 */ /* 0x000fe2000f8e003f */
[----:B------:R-:W-:Y:S01]  /*8390*/  LOP3.LUT R49, R4, 0xffffff80, RZ, 0xc0, !PT ;  /* 0xffffff8004317812 */ /* 0x000fe200078ec0ff */
[----:B------:R-:W-:Y:S01]  /*83a0*/  USHF.R.S32.HI UR8, URZ, 0x1f, UR44 ;  /* 0x0000001f3f087899 */ /* 0x000fe2000801142c */
[----:B------:R-:W-:Y:S01]  /*83b0*/  LEA.HI R47, R45, R44, RZ, 0x5 ;  /* 0x0000002c2d2f7211 */ /* 0x000fe200078f28ff */
[----:B------:R-:W-:Y:S01]  /*83c0*/  UIMAD UR5, UR43, UR9, UR5 ;  /* 0x000000092b0572a4 */ /* 0x000fe2000f8e0205 */
[----:B------:R-:W-:Y:S01]  /*83d0*/  LOP3.LUT R4, R5, R22, RZ, 0x3c, !PT ;  /* 0x0000001605047212 */ /* 0x000fe200078e3cff */
[----:B------:R-:W-:Y:S01]  /*83e0*/  IMAD.MOV.U32 R5, RZ, RZ, R23 ;  /* 0x000000ffff057224 */ /* 0x000fe200078e0017 */
[----:B------:R-:W-:Y:S01]  /*83f0*/  IADD3 R45, P2, R22, 0x40, RZ ;  /* 0x00000040162d7810 */ /* 0x000fe20007f5e0ff */
[----:B------:R-:W-:Y:S01]  /*8400*/  IMAD.IADD R49, R44, 0x1, -R49 ;  /* 0x000000012c317824 */ /* 0x000fe200078e0a31 */
[----:B------:R-:W-:Y:S01]  /*8410*/  SHF.R.U64 R12, R12, 0x3, RZ ;  /* 0x000000030c0c7819 */ /* 0x000fe200000012ff */
[----:B------:R-:W-:Y:S01]  /*8420*/  UIADD3 UR5, UR7, UR5, URZ ;  /* 0x0000000507057290 */ /* 0x000fe2000fffe03f */
[----:B------:R-:W-:-:S02]  /*8430*/  LOP3.LUT R44, R45, 0x380, RZ, 0xc0, !PT ;  /* 0x000003802d2c7812 */ /* 0x000fc400078ec0ff */
[----:B------:R-:W-:Y:S02]  /*8440*/  LOP3.LUT R12, R12, R43, RZ, 0x3c, !PT ;  /* 0x0000002b0c0c7212 */ /* 0x000fe400078e3cff */
[----:B------:R-:W-:Y:S02]  /*8450*/  MOV R43, R4 ;  /* 0x00000004002b7202 */ /* 0x000fe40000000f00 */
[----:B------:R-:W-:Y:S02]  /*8460*/  F2FP.F16.F32.PACK_AB R5, R10, R11 ;  /* 0x0000000b0a05723e */ /* 0x000fe400000000ff */
[----:B------:R-:W-:Y:S02]  /*8470*/  SHF.R.U64 R10, R44, 0x3, RZ ;  /* 0x000000032c0a7819 */ /* 0x000fe400000012ff */
[----:B------:R-:W-:Y:S02]  /*8480*/  IADD3 R48, P1, R22, 0x60, RZ ;  /* 0x0000006016307810 */ /* 0x000fe40007f3e0ff */
[----:B------:R-:W-:-:S02]  /*8490*/  LOP3.LUT R10, R10, R45, RZ, 0x3c, !PT ;  /* 0x0000002d0a0a7212 */ /* 0x000fc400078e3cff */
[----:B------:R-:W1:Y:S01]  /*84a0*/  LDC.64 R44, c[0x0][0xb78] ;  /* 0x0002de00ff2c7b82 */ /* 0x000e620000000a00 */
[----:B------:R-:W-:Y:S02]  /*84b0*/  LOP3.LUT R46, R48, 0x380, RZ, 0xc0, !PT ;  /* 0x00000380302e7812 */ /* 0x000fe400078ec0ff */
[----:B------:R-:W-:Y:S01]  /*84c0*/  F2FP.F16.F32.PACK_AB R4, R13, R42 ;  /* 0x0000002a0d04723e */ /* 0x000fe200000000ff */
[--C-:B------:R-:W-:Y:S01]  /*84d0*/  IMAD.X R13, RZ, RZ, R23.reuse, P3 ;  /* 0x000000ffff0d7224 */ /* 0x100fe200018e0617 */
[----:B------:R-:W-:Y:S01]  /*84e0*/  F2FP.F16.F32.PACK_AB R6, R6, R9 ;  /* 0x000000090606723e */ /* 0x000fe200000000ff */
[--C-:B------:R-:W-:Y:S01]  /*84f0*/  IMAD.X R9, RZ, RZ, R23.reuse, P1 ;  /* 0x000000ffff097224 */ /* 0x100fe200008e0617 */
[----:B------:R-:W-:Y:S02]  /*8500*/  F2FP.F16.F32.PACK_AB R7, R7, R8 ;  /* 0x000000080707723e */ /* 0x000fe400000000ff */
[----:B------:R-:W-:Y:S02]  /*8510*/  SHF.R.U64 R11, R46, 0x3, RZ ;  /* 0x000000032e0b7819 */ /* 0x000fe400000012ff */
[----:B------:R-:W-:Y:S01]  /*8520*/  MOV R12, R12 ;  /* 0x0000000c000c7202 */ /* 0x000fe20000000f00 */
[----:B------:R2:W-:Y:S01]  /*8530*/  STSM.16.M88.4 [R43], R4 ;  /* 0x000000042b007844 */ /* 0x0005e20000000200 */
[----:B------:R-:W-:Y:S01]  /*8540*/  LOP3.LUT R8, R11, R48, RZ, 0x3c, !PT ;  /* 0x000000300b087212 */ /* 0x000fe200078e3cff */
[----:B------:R-:W-:Y:S01]  /*8550*/  IMAD.X R11, RZ, RZ, R23, P2 ;  /* 0x000000ffff0b7224 */ /* 0x000fe200010e0617 */
[----:B------:R-:W-:-:S02]  /*8560*/  F2FP.F16.F32.PACK_AB R32, R32, R33 ;  /* 0x000000212020723e */ /* 0x000fc400000000ff */
[----:B------:R-:W-:Y:S02]  /*8570*/  F2FP.F16.F32.PACK_AB R33, R30, R31 ;  /* 0x0000001f1e21723e */ /* 0x000fe400000000ff */
[----:B------:R-:W-:Y:S02]  /*8580*/  MOV R11, R10 ;  /* 0x0000000a000b7202 */ /* 0x000fe40000000f00 */
[----:B------:R-:W-:Y:S02]  /*8590*/  F2FP.F16.F32.PACK_AB R24, R24, R25 ;  /* 0x000000191818723e */ /* 0x000fe400000000ff */
[----:B------:R-:W-:Y:S01]  /*85a0*/  MOV R10, R8 ;  /* 0x00000008000a7202 */ /* 0x000fe20000000f00 */
[----:B------:R-:W-:Y:S01]  /*85b0*/  IMAD.U32 R9, RZ, RZ, UR7 ;  /* 0x00000007ff097e24 */ /* 0x000fe2000f8e00ff */
[----:B------:R-:W-:Y:S01]  /*85c0*/  F2FP.F16.F32.PACK_AB R25, R20, R21 ;  /* 0x000000151419723e */ /* 0x000fe200000000ff */
[----:B------:R-:W-:Y:S01]  /*85d0*/  IMAD.U32 R8, RZ, RZ, UR6 ;  /* 0x00000006ff087e24 */ /* 0x000fe2000f8e00ff */
[----:B------:R-:W-:Y:S01]  /*85e0*/  SHF.R.S32.HI R47, RZ, 0x5, R47 ;  /* 0x00000005ff2f7819 */ /* 0x000fe2000001142f */
[----:B------:R-:W-:Y:S01]  /*85f0*/  IMAD.U32 R9, RZ, RZ, UR5 ;  /* 0x00000005ff097e24 */ /* 0x000fe2000f8e00ff */
[----:B--2---:R-:W-:Y:S01]  /*8600*/  F2FP.F16.F32.PACK_AB R7, R34, R35 ;  /* 0x000000232207723e */ /* 0x004fe200000000ff */
[----:B-1----:R-:W-:Y:S01]  /*8610*/  IMAD R34, R44, UR8, RZ ;  /* 0x000000082c227c24 */ /* 0x002fe2000f8e02ff */
[----:B------:R-:W-:Y:S01]  /*8620*/  F2FP.F16.F32.PACK_AB R6, R36, R37 ;  /* 0x000000252406723e */ /* 0x000fe200000000ff */
[----:B------:R-:W-:Y:S01]  /*8630*/  VIADD R37, R18, UR42 ;  /* 0x0000002a12257c36 */ /* 0x000fe20008000000 */
[----:B------:R-:W-:Y:S01]  /*8640*/  F2FP.F16.F32.PACK_AB R4, R40, R41 ;  /* 0x000000292804723e */ /* 0x000fe200000000ff */
[----:B------:R-:W-:Y:S01]  /*8650*/  IMAD R36, R45, UR44, R34 ;  /* 0x0000002c2d247c24 */ /* 0x000fe2000f8e0222 */
[----:B------:R-:W-:Y:S01]  /*8660*/  F2FP.F16.F32.PACK_AB R5, R38, R39 ;  /* 0x000000272605723e */ /* 0x000fe200000000ff */
[----:B------:R-:W-:Y:S01]  /*8670*/  VIADD R13, R37, 0x8 ;  /* 0x00000008250d7836 */ /* 0x000fe20000000000 */
[----:B------:R-:W-:Y:S01]  /*8680*/  F2FP.F16.F32.PACK_AB R34, R28, R29 ;  /* 0x0000001d1c22723e */ /* 0x000fe200000000ff */
[----:B------:R-:W-:Y:S01]  /*8690*/  IMAD.WIDE.U32 R8, R44, UR44, R8 ;  /* 0x0000002c2c087c25 */ /* 0x000fe2000f8e0008 */
[----:B------:R-:W-:Y:S01]  /*86a0*/  F2FP.F16.F32.PACK_AB R35, R26, R27 ;  /* 0x0000001b1a23723e */ /* 0x000fe200000000ff */
[----:B------:R1:W-:Y:S01]  /*86b0*/  STSM.16.M88.4 [R12], R4 ;  /* 0x000000040c007844 */ /* 0x0003e20000000200 */
[----:B------:R-:W-:Y:S01]  /*86c0*/  F2FP.F16.F32.PACK_AB R26, R14, R19 ;  /* 0x000000130e1a723e */ /* 0x000fe200000000ff */
[----:B------:R-:W-:Y:S01]  /*86d0*/  ULDC UR5, c[0x0][0xa88] ;  /* 0x0002a20000057ab9 */ /* 0x000fe20000000800 */
[----:B------:R-:W-:Y:S01]  /*86e0*/  F2FP.F16.F32.PACK_AB R27, R119, R0 ;  /* 0x00000000771b723e */ /* 0x000fe200000000ff */
[----:B------:R-:W-:Y:S01]  /*86f0*/  STSM.16.M88.4 [R11], R32 ;  /* 0x000000200b007844 */ /* 0x000fe20000000200 */
[----:B------:R-:W-:Y:S01]  /*8700*/  LOP3.LUT P0, RZ, R49, 0x3, RZ, 0xc0, !PT ;  /* 0x0000000331ff7812 */ /* 0x000fe2000780c0ff */
[----:B------:R-:W-:-:S02]  /*8710*/  ULDC.64 UR6, c[0x0][0xb40] ;  /* 0x0002d00000067ab9 */ /* 0x000fc40000000a00 */
[----:B------:R-:W-:Y:S01]  /*8720*/  STSM.16.M88.4 [R10], R24 ;  /* 0x000000180a007844 */ /* 0x000fe20000000200 */
[----:B------:R-:W-:Y:S02]  /*8730*/  ISETP.GE.OR P1, PT, R13, UR5, P0 ;  /* 0x000000050d007c0c */ /* 0x000fe40008726670 */
[----:B------:R-:W-:Y:S01]  /*8740*/  SHF.R.S32.HI R13, RZ, 0x1f, R37 ;  /* 0x0000001fff0d7819 */ /* 0x000fe20000011425 */
[----:B------:R-:W-:Y:S01]  /*8750*/  @!PT LDS RZ, [RZ] ;  /* 0x00000000fffff984 */ /* 0x000fe20000000800 */
[----:B------:R-:W-:Y:S01]  /*8760*/  @!PT LDS RZ, [RZ] ;  /* 0x00000000fffff984 */ /* 0x000fe20000000800 */
[----:B------:R-:W-:Y:S01]  /*8770*/  @!PT LDS RZ, [RZ] ;  /* 0x00000000fffff984 */ /* 0x000fe20000000800 */
[----:B------:R-:W-:Y:S01]  /*8780*/  @!PT LDS RZ, [RZ] ;  /* 0x00000000fffff984 */ /* 0x000fe20000000800 */
[----:B------:R2:W-:Y:S06]  /*8790*/  MEMBAR.ALL.CTA ;  /* 0x0000000000007992 */ /* 0x0005ec0000008000 */
[----:B--2---:R-:W2:Y:S02]  /*87a0*/  FENCE.VIEW.ASYNC.S ;  /* 0x00000000000073c6 */ /* 0x004ea40000000000 */
[----:B--2---:R-:W-:Y:S06]  /*87b0*/  BAR.ARV 0x1, 0x1a0 ;  /* 0x0046800000007b1d */ /* 0x004fec0000002000 */
[C---:B-1----:R-:W-:Y:S01]  /*87c0*/  IADD3 R5, P2, R37.reuse, R8, RZ ;  /* 0x0000000825057210 */ /* 0x042fe20007f5e0ff */
[----:B------:R-:W1:Y:S01]  /*87d0*/  SHFL.IDX PT, R0, R47, RZ, 0x1f ;  /* 0x00001fff2f007589 */ /* 0x000e6200000e0000 */
[----:B------:R-:W-:-:S02]  /*87e0*/  ISETP.GE.OR P0, PT, R37, UR5, P0 ;  /* 0x0000000525007c0c */ /* 0x000fc40008706670 */
[----:B------:R-:W-:Y:S02]  /*87f0*/  IADD3.X R8, R13, R9, R36, P2, !PT ;  /* 0x000000090d087210 */ /* 0x000fe400017fe424 */
        /* <DEDUP_REMOVED lines=20> */
.L_x_12068:
[----:B------:R-:W-:Y:S05]  /*8940*/  BSYNC B0 ;  /* 0x0000000000007941 */ /* 0x000fea0003800000 */
.L_x_12067:
[----:B------:R-:W-:Y:S05]  /*8950*/  BRA `(.L_x_12066) ;  /* 0x0000000400e47947 */ /* 0x000fea0003800000 */
.L_x_12065:
        /* <DEDUP_REMOVED lines=37> */
.L_x_12070:
[----:B------:R-:W-:Y:S05]  /*8bb0*/  BSYNC B0 ;  /* 0x0000000000007941 */ /* 0x000fea0003800000 */
.L_x_12069:
        /* <DEDUP_REMOVED lines=34> */
.L_x_12072:
[----:B------:R-:W-:Y:S05]  /*8de0*/  BSYNC B0 ;  /* 0x0000000000007941 */ /* 0x000fea0003800000 */
.L_x_12071:
        /* <DEDUP_REMOVED lines=15> */
.L_x_12074:
[----:B------:R-:W-:Y:S05]  /*8ee0*/  BSYNC B0 ;  /* 0x0000000000007941 */ /* 0x000fea0003800000 */
.L_x_12073:
        /* <DEDUP_REMOVED lines=15> */
.L_x_12076:
[----:B------:R-:W-:Y:S05]  /*8fe0*/  BSYNC B0 ;  /* 0x0000000000007941 */ /* 0x000fea0003800000 */
.L_x_12075:
        /* <DEDUP_REMOVED lines=15> */
.L_x_12077:
[----:B------:R-:W-:Y:S05]  /*90e0*/  BSYNC B0 ;  /* 0x0000000000007941 */ /* 0x000fea0003800000 */
.L_x_12066:
[----:B------:R-:W5:Y:S02]  /*90f0*/  LDC R0, c[0x0][0xda8] ;  /* 0x00036a00ff007b82 */ /* 0x000f640000000800 */
[----:B-----5:R-:W-:-:S13]  /*9100*/  ISETP.LE.AND P0, PT, R0, UR4, PT ;  /* 0x0000000400007c0c */ /* 0x020fda000bf03270 */
[----:B------:R-:W-:Y:S05]  /*9110*/  @!P0 BRA `(.L_x_12078) ;  /* 0xffffff7c00148947 */ /* 0x000fea000383ffff */
[----:B------:R-:W-:Y:S05]  /*9120*/  EXIT ;  /* 0x000000000000794d */ /* 0x000fea0003800000 */
.L_x_12030:
        /* <DEDUP_REMOVED lines=18> */
[----:B------:R-:W-:Y:S01]  /*9250*/  IMAD.MOV.U32 R19, RZ, RZ, 0x1 ;  /* 0x00000001ff137424 */ /* 0x000fe200078e00ff */
[----:B------:R-:W-:-:S06]  /*9260*/  UMOV UR47, URZ ;  /* 0x0000003f002f7c82 */ /* 0x000fcc0008000000 */
.L_x_12127:
        /* <DEDUP_REMOVED lines=21> */
.L_x_12080:
[----:B------:R-:W-:Y:S01]  /*93c0*/  ULDC UR9, c[0x0][0xdc4] ;  /* 0x0003710000097ab9 */ /* 0x000fe20000000800 */
[----:B------:R-:W-:Y:S01]  /*93d0*/  UMOV UR7, UR8 ;  /* 0x0000000800077c82 */ /* 0x000fe20008000000 */
[----:B------:R-:W-:-:S11]  /*93e0*/  UISETP.NE.AND UP0, UPT, UR9, 0x1, UPT ;  /* 0x000000010900788c */ /* 0x000fd6000bf05270 */
[----:B------:R-:W-:Y:S02]  /*93f0*/  @UP0 ULDC.64 UR10, c[0x0][0xdc8] ;  /* 0x00037200000a0ab9 */ /* 0x000fe40000000a00 */
[----:B------:R-:W-:-:S04]  /*9400*/  UIMAD.WIDE.U32 UR4, UR8, UR10, URZ ;  /* 0x0000000a080472a5 */ /* 0x000fc8000f8e003f */
[----:B------:R-:W-:-:S04]  /*9410*/  @UP0 USHF.R.U32.HI UR7, URZ, UR11, UR5 ;  /* 0x0000000b3f070299 */ /* 0x000fc80008011605 */
[----:B------:R-:W-:-:S12]  /*9420*/  UIMAD UR4, UR7, UR9, URZ ;  /* 0x00000009070472a4 */ /* 0x000fd8000f8e023f */
.L_x_12081:
[----:B------:R-:W-:Y:S01]  /*9430*/  ULOP3.LUT UR5, URZ, UR7, URZ, 0x33, !UPT ;  /* 0x000000073f057292 */ /* 0x000fe2000f8e333f */
[----:B------:R-:W-:Y:S01]  /*9440*/  BSSY B6, `(.L_x_12082) ;  /* 0x000021e000067945 */ /* 0x000fe20003800000 */
[----:B------:R-:W-:Y:S01]  /*9450*/  ULDC.64 UR10, c[0x0][0x3f8] ;  /* 0x0000fe00000a7ab9 */ /* 0x000fe20000000a00 */
[----:B------:R-:W-:Y:S01]  /*9460*/  ULDC UR7, c[0x0][0xdac] ;  /* 0x00036b0000077ab9 */ /* 0x000fe20000000800 */
[----:B------:R-:W-:Y:S02]  /*9470*/  UISETP.NE.U32.AND UP0, UPT, UR10, URZ, UPT ;  /* 0x0000003f0a00728c */ /* 0x000fe4000bf05070 */
[----:B------:R-:W-:Y:S02]  /*9480*/  UIADD3 UR5, UR5, UR7, URZ ;  /* 0x0000000705057290 */ /* 0x000fe4000fffe03f */
[----:B------:R-:W-:Y:S02]  /*9490*/  UISETP.NE.AND.EX UP0, UPT, UR11, URZ, UPT, UP0 ;  /* 0x0000003f0b00728c */ /* 0x000fe4000bf05300 */
[----:B------:R-:W-:Y:S01]  /*94a0*/  UIMAD UR41, UR5, 0xc0, URZ ;  /* 0x000000c0052978a4 */ /* 0x000fe2000f8e023f */
        /* <DEDUP_REMOVED lines=45> */
.L_x_12083:
        /* <DEDUP_REMOVED lines=23> */
.L_x_12085:
        /* <DEDUP_REMOVED lines=20> */
.L_x_12087:
        /* <DEDUP_REMOVED lines=15> */
.L_x_12086:
        /* <DEDUP_REMOVED lines=29> */
.L_x_12139:
[----:B------:R-:W-:Y:S01]  /*9cf0*/  UMOV UR4, 0xffffffff ;  /* 0xffffffff00047882 */ /* 0x000fe20000000000 */
[----:B------:R-:W-:Y:S02]  /*9d00*/  SHF.R.S32.HI R8, RZ, 0x1f, R0 ;  /* 0x0000001fff087819 */ /* 0x000fe40000011400 */
[----:B------:R-:W-:Y:S05]  /*9d10*/  BRA.DIV UR4, `(.L_x_12089) ;  /* 0x0000002204087947 */ /* 0x000fea000b800000 */
[----:B------:R-:W-:-:S13]  /*9d20*/  ELECT P0, URZ, PT ;  /* 0x00000000003f782f */ /* 0x000fda0003800000 */
.L_x_12142:
        /* <DEDUP_REMOVED lines=23> */
.L_x_12091:
[----:B------:R-:W2:Y:S01]  /*9ea0*/  SYNCS.PHASECHK.TRANS64.TRYWAIT P4, [R13+URZ+0x16840], R12 ;  /* 0x0168400c0d0075a7 */ /* 0x000ea2000808017f */
[----:B------:R-:W-:Y:S01]  /*9eb0*/  ISETP.NE.AND P3, PT, R17, RZ, PT ;  /* 0x000000ff1100720c */ /* 0x000fe20003f65270 */
[----:B--2---:R-:W-:-:S12]  /*9ec0*/  @!P4 BRA `(.L_x_12092) ;  /* 0x0000001c00c0c947 */ /* 0x004fd80003800000 */
.L_x_12143:
[----:B------:R-:W-:Y:S05]  /*9ed0*/  @P3 BRA `(.L_x_12093) ;  /* 0x0000000000143947 */ /* 0x000fea0003800000 */
[----:B------:R-:W-:Y:S01]  /*9ee0*/  ISETP.NE.AND P3, PT, R23, RZ, PT ;  /* 0x000000ff1700720c */ /* 0x000fe20003f65270 */
[----:B-1----:R-:W-:-:S04]  /*9ef0*/  IMAD.MOV.U32 R4, RZ, RZ, 0x4000 ;  /* 0x00004000ff047424 */ /* 0x002fc800078e00ff */
[----:B------:R3:W-:Y:S08]  /*9f00*/  SYNCS.ARRIVE.TRANS64 RZ, [R13+URZ+0x16830], R4 ;  /* 0x016830040dff79a7 */ /* 0x0007f0000800003f */
[----:B------:R-:W-:Y:S05]  /*9f10*/  @!P3 BRA `(.L_x_12093) ;  /* 0x000000000004b947 */ /* 0x000fea0003800000 */
[----:B------:R-:W-:Y:S01]  /*9f20*/  BPT.TRAP 0x1 ;  /* 0x000000040000795c */ /* 0x000fe20000300000 */
.L_x_12093:
        /* <DEDUP_REMOVED lines=16> */
.L_x_12090:
        /* <DEDUP_REMOVED lines=24> */
.L_x_12144:
[----:B------:R-:W-:-:S06]  /*a1b0*/  UISETP.GE.AND UP0, UPT, UR45, 0x2, UPT ;  /* 0x000000022d00788c */ /* 0x000fcc000bf06270 */
[----:B------:R-:W-:-:S13]  /*a1c0*/  PLOP3.LUT P3, PT, PT, PT, UP0, 0x80, 0x0 ;  /* 0x000000000000781c */ /* 0x000fda0003f6f008 */
[----:B------:R-:W-:Y:S05]  /*a1d0*/  @!P3 BRA `(.L_x_12095) ;  /* 0x000000100044b947 */ /* 0x000fea0003800000 */
[----:B------:R-:W-:Y:S02]  /*a1e0*/  ULOP3.LUT UR4, UR45, 0x1, URZ, 0xc0, !UPT ;  /* 0x000000012d047892 */ /* 0x000fe4000f8ec03f */
[----:B------:R-:W-:Y:S02]  /*a1f0*/  UIADD3 UR44, UR45, -0x2, URZ ;  /* 0xfffffffe2d2c7890 */ /* 0x000fe4000fffe03f */
[----:B------:R-:W-:Y:S01]  /*a200*/  UISETP.NE.U32.AND UP0, UPT, UR4, 0x1, UPT ;  /* 0x000000010400788c */ /* 0x000fe2000bf05070 */
[----:B------:R-:W-:-:S03]  /*a210*/  ULDC.64 UR36, c[0x0][0x408] ;  /* 0x0001020000247ab9 */ /* 0x000fc60000000a00 */
[----:B------:R-:W-:Y:S02]  /*a220*/  IMAD.U32 R11, RZ, RZ, UR44 ;  /* 0x0000002cff0b7e24 */ /* 0x000fe4000f8e00ff */
[----:B------:R-:W-:-:S13]  /*a230*/  PLOP3.LUT P3, PT, PT, PT, UP0, 0x80, 0x0 ;  /* 0x000000000000781c */ /* 0x000fda0003f6f008 */
[----:B------:R-:W-:Y:S05]  /*a240*/  @!P3 BRA `(.L_x_12096) ;  /* 0x00000004006cb947 */ /* 0x000fea0003800000 */
[----:B------:R-:W-:Y:S01]  /*a250*/  VIADD R10, R18, 0x1 ;  /* 0x00000001120a7836 */ /* 0x000fe20000000000 */
[----:B------:R-:W-:Y:S04]  /*a260*/  BSSY B0, `(.L_x_12097) ;  /* 0x0000055000007945 */ /* 0x000fe80003800000 */
[----:B------:R-:W-:-:S04]  /*a270*/  ISETP.NE.AND P3, PT, R10, 0x2, PT ;  /* 0x000000020a00780c */ /* 0x000fc80003f65270 */
[----:B-1----:R-:W-:Y:S02]  /*a280*/  SEL R4, RZ, 0x1, P3 ;  /* 0x00000001ff047807 */ /* 0x002fe40001800000 */
        /* <DEDUP_REMOVED lines=11> */
[----:B------:R-:W-:-:S04]  /*a340*/  @UP0 USHF.R.U32.HI UR6, URZ, UR9, UR5 ;  /* 0x000000093f060299 */ /* 0x000fc80008011605 */
[----:B------:R-:W-:Y:S02]  /*a350*/  USHF.R.S32.HI UR4, URZ, 0x1f, UR6 ;  /* 0x0000001f3f047899 */ /* 0x000fe40008011406 */
[----:B------:R-:W-:-:S04]  /*a360*/  IMAD.U32 R4, RZ, RZ, UR6 ;  /* 0x00000006ff047e24 */ /* 0x000fc8000f8e00ff */
[----:B------:R-:W-:Y:S01]  /*a370*/  IMAD.U32 R5, RZ, RZ, UR4 ;  /* 0x00000004ff057e24 */ /* 0x000fe2000f8e00ff */
[----:B------:R-:W-:Y:S02]  /*a380*/  ULDC.64 UR4, c[0x0][0x408] ;  /* 0x0001020000047ab9 */ /* 0x000fe40000000a00 */
[----:B--2---:R-:W-:Y:S02]  /*a390*/  IMAD R13, R8, UR4, RZ ;  /* 0x00000004080d7c24 */ /* 0x004fe4000f8e02ff */
[----:B------:R-:W-:-:S04]  /*a3a0*/  IMAD.WIDE.U32 R4, R0, UR4, R4 ;  /* 0x0000000400047c25 */ /* 0x000fc8000f8e0004 */
[----:B------:R-:W-:Y:S01]  /*a3b0*/  IMAD R13, R0, UR5, R13 ;  /* 0x00000005000d7c24 */ /* 0x000fe2000f8e020d */
[----:B------:R-:W-:-:S03]  /*a3c0*/  LEA R2, P3, R4, R2, 0x2 ;  /* 0x0000000204027211 */ /* 0x000fc600078610ff */
[----:B------:R-:W-:-:S05]  /*a3d0*/  IMAD.IADD R5, R13, 0x1, R5 ;  /* 0x000000010d057824 */ /* 0x000fca00078e0205 */
[----:B------:R-:W-:-:S05]  /*a3e0*/  LEA.HI.X R3, R4, R3, R5, 0x2, P3 ;  /* 0x0000000304037211 */ /* 0x000fca00018f1405 */
[----:B------:R1:W5:Y:S01]  /*a3f0*/  LDG.E R4, desc[UR48][R2.64] ;  /* 0x0000003002047981 */ /* 0x000362000c1e1900 */
[----:B------:R-:W-:-:S04]  /*a400*/  UIADD3 UR4, -UR6, URZ, URZ ;  /* 0x0000003f06047290 */ /* 0x000fc8000fffe13f */
[----:B------:R-:W-:-:S06]  /*a410*/  UIMAD UR4, UR7, UR4, UR44 ;  /* 0x00000004070472a4 */ /* 0x000fcc000f8e022c */
[----:B-1----:R-:W-:-:S07]  /*a420*/  IMAD.U32 R5, RZ, RZ, UR4 ;  /* 0x00000004ff057e24 */ /* 0x002fce000f8e00ff */
.L_x_12099:
[----:B------:R-:W-:Y:S02]  /*a430*/  LEA R3, R10, UR39, 0x3 ;  /* 0x000000270a037c11 */ /* 0x000fe4000f8e18ff */
[----:B------:R-:W-:Y:S02]  /*a440*/  SHF.L.U32 R2, R11, 0x1f, RZ ;  /* 0x0000001f0b027819 */ /* 0x000fe400000006ff */
[----:B------:R-:W-:Y:S02]  /*a450*/  ISETP.NE.AND P3, PT, R17, RZ, PT ;  /* 0x000000ff1100720c */ /* 0x000fe40003f65270 */
[----:B------:R-:W1:Y:S02]  /*a460*/  SYNCS.PHASECHK.TRANS64.TRYWAIT P4, [R3+URZ+0x16840], R2 ;  /* 0x01684002030075a7 */ /* 0x000e64000808017f */
[----:B-1----:R-:W-:Y:S09]  /*a470*/  @!P4 BRA `(.L_x_12100) ;  /* 0x000000180080c947 */ /* 0x002ff20003800000 */
.L_x_12145:
[----:B------:R-:W-:Y:S05]  /*a480*/  @P3 BRA `(.L_x_12101) ;  /* 0x0000000000143947 */ /* 0x000fea0003800000 */
[----:B------:R-:W-:Y:S01]  /*a490*/  ISETP.NE.AND P4, PT, R23, RZ, PT ;  /* 0x000000ff1700720c */ /* 0x000fe20003f85270 */
[----:B-1----:R-:W-:-:S04]  /*a4a0*/  IMAD.MOV.U32 R2, RZ, RZ, 0x4000 ;  /* 0x00004000ff027424 */ /* 0x002fc800078e00ff */
[----:B------:R3:W-:Y:S08]  /*a4b0*/  SYNCS.ARRIVE.TRANS64 RZ, [R3+URZ+0x16830], R2 ;  /* 0x0168300203ff79a7 */ /* 0x0007f0000800003f */
[----:B------:R-:W-:Y:S05]  /*a4c0*/  @!P4 BRA `(.L_x_12101) ;  /* 0x000000000004c947 */ /* 0x000fea0003800000 */
[----:B------:R-:W-:Y:S01]  /*a4d0*/  BPT.TRAP 0x1 ;  /* 0x000000040000795c */ /* 0x000fe20000300000 */
.L_x_12101:
        /* <DEDUP_REMOVED lines=10> */
[----:B-1-3--:R-:W-:Y:S01]  /*a580*/  SHF.L.U32 R3, R19, 0x1f, RZ ;  /* 0x0000001f13037819 */ /* 0x00afe200000006ff */
[----:B------:R-:W-:Y:S01]  /*a590*/  UMOV UR10, URZ ;  /* 0x0000003f000a7c82 */ /* 0x000fe20008000000 */
[----:B------:R-:W-:Y:S01]  /*a5a0*/  LEA R2, R18, UR4, 0x3 ;  /* 0x0000000412027c11 */ /* 0x000fe2000f8e18ff */
[----:B------:R-:W-:-:S02]  /*a5b0*/  ULEA UR8, UR8, UR39, 0xe ;  /* 0x0000002708087291 */ /* 0x000fc4000f8e703f */
[----:B------:R-:W-:Y:S02]  /*a5c0*/  USHF.L.U32 UR11, UR11, 0x7, URZ ;  /* 0x000000070b0b7899 */ /* 0x000fe4000800063f */
[----:B------:R-:W-:Y:S02]  /*a5d0*/  UIADD3 UR9, UR9, 0x16830, URZ ;  /* 0x0001683009097890 */ /* 0x000fe4000fffe03f */
[----:B------:R-:W-:-:S09]  /*a5e0*/  UIADD3 UR8, UR8, 0xe400, URZ ;  /* 0x0000e40008087890 */ /* 0x000fd2000fffe03f */
[----:B------:R1:W-:Y:S01]  /*a5f0*/  UTMALDG.4D [UR8], [UR6], desc[UR14] ;  /* 0x00000e08060075b4 */ /* 0x0003e20008019000 */
[----:B------:R-:W3:Y:S02]  /*a600*/  SYNCS.PHASECHK.TRANS64.TRYWAIT P4, [R2+URZ+0x60], R3 ;  /* 0x00006003020075a7 */ /* 0x000ee4000808017f */
[----:B-1-3--:R-:W-:Y:S05]  /*a610*/  @!P4 BRA `(.L_x_12102) ;  /* 0x00000018002cc947 */ /* 0x00afea0003800000 */
.L_x_12146:
[----:B------:R-:W-:Y:S05]  /*a620*/  @P3 BRA `(.L_x_12103) ;  /* 0x0000000000183947 */ /* 0x000fea0003800000 */
[----:B------:R-:W-:Y:S01]  /*a630*/  ISETP.NE.AND P3, PT, R23, RZ, PT ;  /* 0x000000ff1700720c */ /* 0x000fe20003f65270 */
[----:B-1----:R-:W-:Y:S01]  /*a640*/  IMAD.MOV.U32 R3, RZ, RZ, 0x4000 ;  /* 0x00004000ff037424 */ /* 0x002fe200078e00ff */
[----:B------:R-:W-:-:S04]  /*a650*/  LEA R2, R18, UR39, 0x3 ;  /* 0x0000002712027c11 */ /* 0x000fc8000f8e18ff */
[----:B------:R3:W-:Y:S07]  /*a660*/  SYNCS.ARRIVE.TRANS64 RZ, [R2+URZ+0x16850], R3 ;  /* 0x0168500302ff79a7 */ /* 0x0007ee000800003f */
[----:B------:R-:W-:Y:S05]  /*a670*/  @!P3 BRA `(.L_x_12103) ;  /* 0x000000000004b947 */ /* 0x000fea0003800000 */
[----:B------:R-:W-:Y:S01]  /*a680*/  BPT.TRAP 0x1 ;  /* 0x000000040000795c */ /* 0x000fe20000300000 */
.L_x_12103:
        /* <DEDUP_REMOVED lines=17> */
[----:B----4-:R-:W-:Y:S01]  /*a7a0*/  NOP ;  /* 0x0000000000007918 */ /* 0x010fe20000000000 */
.L_x_12098:
[----:B------:R-:W-:Y:S05]  /*a7b0*/  BSYNC B0 ;  /* 0x0000000000007941 */ /* 0x000fea0003800000 */
.L_x_12097:
[----:B------:R-:W-:Y:S01]  /*a7c0*/  UIADD3 UR4, UR45, -0x3, URZ ;  /* 0xfffffffd2d047890 */ /* 0x000fe2000fffe03f */
[----:B------:R-:W-:Y:S02]  /*a7d0*/  IMAD.MOV.U32 R19, RZ, RZ, R11 ;  /* 0x000000ffff137224 */ /* 0x000fe400078e000b */
[----:B------:R-:W-:-:S03]  /*a7e0*/  IMAD.MOV.U32 R18, RZ, RZ, R10 ;  /* 0x000000ffff127224 */ /* 0x000fc600078e000a */
[----:B------:R-:W-:-:S07]  /*a7f0*/  IMAD.U32 R11, RZ, RZ, UR4 ;  /* 0x00000004ff0b7e24 */ /* 0x000fce000f8e00ff */
.L_x_12096:
[----:B------:R-:W-:Y:S01]  /*a800*/  ISETP.NE.AND P3, PT, RZ, UR44, PT ;  /* 0x0000002cff007c0c */ /* 0x000fe2000bf65270 */
[----:B------:R-:W-:-:S12]  /*a810*/  BSSY B0, `(.L_x_12095) ;  /* 0x00000ad000007945 */ /* 0x000fd80003800000 */
[----:B------:R-:W-:Y:S05]  /*a820*/  @!P3 BRA `(.L_x_12104) ;  /* 0x0000000800acb947 */ /* 0x000fea0003800000 */
[----:B-1-3--:R-:W-:-:S07]  /*a830*/  IMAD.MOV.U32 R2, RZ, RZ, R9 ;  /* 0x000000ffff027224 */ /* 0x00afce00078e0009 */
.L_x_12119:
        /* <DEDUP_REMOVED lines=28> */
.L_x_12107:
[----:B------:R-:W-:Y:S02]  /*aa00*/  LEA R4, R10, UR39, 0x3 ;  /* 0x000000270a047c11 */ /* 0x000fe4000f8e18ff */
[----:B-1----:R-:W-:Y:S02]  /*aa10*/  SHF.L.U32 R3, R12, 0x1f, RZ ;  /* 0x0000001f0c037819 */ /* 0x002fe400000006ff */
[----:B------:R-:W-:Y:S02]  /*aa20*/  ISETP.NE.AND P3, PT, R17, RZ, PT ;  /* 0x000000ff1100720c */ /* 0x000fe40003f65270 */
[----:B------:R-:W1:Y:S02]  /*aa30*/  SYNCS.PHASECHK.TRANS64.TRYWAIT P4, [R4+URZ+0x16840], R3 ;  /* 0x01684003040075a7 */ /* 0x000e64000808017f */
[----:B-1----:R-:W-:Y:S09]  /*aa40*/  @!P4 BRA `(.L_x_12108) ;  /* 0x000000140034c947 */ /* 0x002ff20003800000 */
.L_x_12147:
[----:B------:R-:W-:Y:S05]  /*aa50*/  @P3 BRA `(.L_x_12109) ;  /* 0x0000000000143947 */ /* 0x000fea0003800000 */
[----:B------:R-:W-:Y:S01]  /*aa60*/  ISETP.NE.AND P4, PT, R23, RZ, PT ;  /* 0x000000ff1700720c */ /* 0x000fe20003f85270 */
[----:B-1----:R-:W-:-:S04]  /*aa70*/  IMAD.MOV.U32 R3, RZ, RZ, 0x4000 ;  /* 0x00004000ff037424 */ /* 0x002fc800078e00ff */
[----:B------:R2:W-:Y:S08]  /*aa80*/  SYNCS.ARRIVE.TRANS64 RZ, [R4+URZ+0x16830], R3 ;  /* 0x0168300304ff79a7 */ /* 0x0005f0000800003f */
[----:B------:R-:W-:Y:S05]  /*aa90*/  @!P4 BRA `(.L_x_12109) ;  /* 0x000000000004c947 */ /* 0x000fea0003800000 */
[----:B------:R-:W-:Y:S01]  /*aaa0*/  BPT.TRAP 0x1 ;  /* 0x000000040000795c */ /* 0x000fe20000300000 */
.L_x_12109:
        /* <DEDUP_REMOVED lines=20> */
.L_x_12148:
[----:B------:R-:W-:Y:S05]  /*abf0*/  @P3 BRA `(.L_x_12111) ;  /* 0x0000000000143947 */ /* 0x000fea0003800000 */
[----:B------:R-:W-:Y:S01]  /*ac00*/  ISETP.NE.AND P3, PT, R23, RZ, PT ;  /* 0x000000ff1700720c */ /* 0x000fe20003f65270 */
[----:B------:R-:W-:-:S04]  /*ac10*/  IMAD.MOV.U32 R3, RZ, RZ, 0x4000 ;  /* 0x00004000ff037424 */ /* 0x000fc800078e00ff */
[----:B------:R2:W-:Y:S08]  /*ac20*/  SYNCS.ARRIVE.TRANS64 RZ, [R4+URZ+0x50], R3 ;  /* 0x0000500304ff79a7 */ /* 0x0005f0000800003f */
[----:B------:R-:W-:Y:S05]  /*ac30*/  @!P3 BRA `(.L_x_12111) ;  /* 0x000000000004b947 */ /* 0x000fea0003800000 */
[----:B------:R-:W-:Y:S01]  /*ac40*/  BPT.TRAP 0x1 ;  /* 0x000000040000795c */ /* 0x000fe20000300000 */
.L_x_12111:
        /* <DEDUP_REMOVED lines=18> */
.L_x_12106:
[----:B------:R-:W-:Y:S05]  /*ad70*/  BSYNC B1 ;  /* 0x0000000000017941 */ /* 0x000fea0003800000 */
.L_x_12105:
        /* <DEDUP_REMOVED lines=10> */
[----:B------:R-:W-:Y:S02]  /*ae20*/  IMAD.MOV.U32 R15, RZ, RZ, R14 ;  /* 0x000000ffff0f7224 */ /* 0x000fe400078e000e */
[----:B------:R-:W-:-:S04]  /*ae30*/  IMAD R21, R8, UR36, RZ ;  /* 0x0000002408157c24 */ /* 0x000fc8000f8e02ff */
[----:B------:R-:W-:Y:S01]  /*ae40*/  IMAD R21, R0, UR37, R21 ;  /* 0x0000002500157c24 */ /* 0x000fe2000f8e0215 */
[----:B-1----:R-:W-:-:S13]  /*ae50*/  ISETP.NE.AND P3, PT, R13, 0x1, PT ;  /* 0x000000010d00780c */ /* 0x002fda0003f65270 */
[----:B--2---:R-:W1:Y:S02]  /*ae60*/  @P3 LDC.64 R2, c[0x0][0x420] ;  /* 0x00010800ff023b82 */ /* 0x004e640000000a00 */
        /* <DEDUP_REMOVED lines=12> */
.L_x_12114:
[----:B-12---:R-:W-:Y:S02]  /*af30*/  LEA R3, R18, UR39, 0x3 ;  /* 0x0000002712037c11 */ /* 0x006fe4000f8e18ff */
[----:B------:R-:W-:Y:S02]  /*af40*/  SHF.L.U32 R4, R19, 0x1f, RZ ;  /* 0x0000001f13047819 */ /* 0x000fe400000006ff */
[----:B------:R-:W-:Y:S02]  /*af50*/  ISETP.NE.AND P3, PT, R17, RZ, PT ;  /* 0x000000ff1100720c */ /* 0x000fe40003f65270 */
[----:B------:R-:W1:Y:S02]  /*af60*/  SYNCS.PHASECHK.TRANS64.TRYWAIT P4, [R3+URZ+0x16840], R4 ;  /* 0x01684004030075a7 */ /* 0x000e64000808017f */
[----:B-1----:R-:W-:Y:S09]  /*af70*/  @!P4 BRA `(.L_x_12115) ;  /* 0x000000100010c947 */ /* 0x002ff20003800000 */
.L_x_12149:
[----:B------:R-:W-:Y:S05]  /*af80*/  @P3 BRA `(.L_x_12116) ;  /* 0x0000000000143947 */ /* 0x000fea0003800000 */
[----:B------:R-:W-:Y:S01]  /*af90*/  ISETP.NE.AND P4, PT, R23, RZ, PT ;  /* 0x000000ff1700720c */ /* 0x000fe20003f85270 */
[----:B-1----:R-:W-:-:S04]  /*afa0*/  IMAD.MOV.U32 R4, RZ, RZ, 0x4000 ;  /* 0x00004000ff047424 */ /* 0x002fc800078e00ff */
[----:B------:R2:W-:Y:S08]  /*afb0*/  SYNCS.ARRIVE.TRANS64 RZ, [R3+URZ+0x16830], R4 ;  /* 0x0168300403ff79a7 */ /* 0x0005f0000800003f */
[----:B------:R-:W-:Y:S05]  /*afc0*/  @!P4 BRA `(.L_x_12116) ;  /* 0x000000000004c947 */ /* 0x000fea0003800000 */
[----:B------:R-:W-:Y:S01]  /*afd0*/  BPT.TRAP 0x1 ;  /* 0x000000040000795c */ /* 0x000fe20000300000 */
.L_x_12116:
        /* <DEDUP_REMOVED lines=20> */
.L_x_12150:
[----:B------:R-:W-:Y:S05]  /*b120*/  @P3 BRA `(.L_x_12118) ;  /* 0x0000000000143947 */ /* 0x000fea0003800000 */
[----:B------:R-:W-:Y:S01]  /*b130*/  ISETP.NE.AND P3, PT, R23, RZ, PT ;  /* 0x000000ff1700720c */ /* 0x000fe20003f65270 */
[----:B------:R-:W-:-:S04]  /*b140*/  IMAD.MOV.U32 R4, RZ, RZ, 0x4000 ;  /* 0x00004000ff047424 */ /* 0x000fc800078e00ff */
[----:B------:R2:W-:Y:S08]  /*b150*/  SYNCS.ARRIVE.TRANS64 RZ, [R3+URZ+0x50], R4 ;  /* 0x0000500403ff79a7 */ /* 0x0005f0000800003f */
[----:B------:R-:W-:Y:S05]  /*b160*/  @!P3 BRA `(.L_x_12118) ;  /* 0x000000000004b947 */ /* 0x000fea0003800000 */
[----:B------:R-:W-:Y:S01]  /*b170*/  BPT.TRAP 0x1 ;  /* 0x000000040000795c */ /* 0x000fe20000300000 */
.L_x_12118:
        /* <DEDUP_REMOVED lines=18> */
.L_x_12113:
[----:B------:R-:W-:Y:S05]  /*b2a0*/  BSYNC B1 ;  /* 0x0000000000017941 */ /* 0x000fea0003800000 */
.L_x_12112:
[C---:B------:R-:W-:Y:S01]  /*b2b0*/  ISETP.GT.AND P3, PT, R11.reuse, 0x1, PT ;  /* 0x000000010b00780c */ /* 0x040fe20003f64270 */
[----:B------:R-:W-:-:S12]  /*b2c0*/  VIADD R11, R11, 0xfffffffe ;  /* 0xfffffffe0b0b7836 */ /* 0x000fd80000000000 */
[----:B------:R-:W-:Y:S05]  /*b2d0*/  @P3 BRA `(.L_x_12119) ;  /* 0xfffffff400583947 */ /* 0x000fea000383ffff */
.L_x_12104:
[----:B------:R-:W-:Y:S05]  /*b2e0*/  BSYNC B0 ;  /* 0x0000000000007941 */ /* 0x000fea0003800000 */
.L_x_12095:
[----:B------:R-:W-:Y:S04]  /*b2f0*/  BSSY B0, `(.L_x_12120) ;  /* 0x000000e000007945 */ /* 0x000fe80003800000 */
[----:B------:R-:W-:Y:S05]  /*b300*/  @P2 BRA `(.L_x_12121) ;  /* 0x0000000000302947 */ /* 0x000fea0003800000 */
[----:B------:R-:W4:Y:S01]  /*b310*/  S2R R11, SR_LANEID ;  /* 0x00000000000b7919 */ /* 0x000f220000000000 */
[----:B------:R-:W-:Y:S01]  /*b320*/  VOTEU.ANY UR4, UPT, PT ;  /* 0x0000000000047886 */ /* 0x000fe200038e0100 */
[----:B-123--:R-:W1:Y:S01]  /*b330*/  LDC.64 R2, c[0x0][0xdf0] ;  /* 0x00037c00ff027b82 */ /* 0x00ee620000000a00 */
[----:B------:R-:W4:Y:S08]  /*b340*/  FLO.U32 R0, UR4 ;  /* 0x0000000400007d00 */ /* 0x000f3000080e0000 */
[----:B------:R-:W1:Y:S01]  /*b350*/  POPC R5, UR4 ;  /* 0x0000000400057d09 */ /* 0x000e620008000000 */
[----:B----4-:R-:W-:-:S13]  /*b360*/  ISETP.EQ.U32.AND P1, PT, R0, R11, PT ;  /* 0x0000000b0000720c */ /* 0x010fda0003f22070 */
[----:B-1----:R-:W2:Y:S01]  /*b370*/  @P1 ATOMG.E.ADD.STRONG.GPU PT, R3, desc[UR48][R2.64], R5 ;  /* 0x00000005020319a8 */ /* 0x002ea200081ee1f0 */
[----:B------:R-:W1:Y:S02]  /*b380*/  S2R R4, SR_LTMASK ;  /* 0x0000000000047919 */ /* 0x000e640000003900 */
[----:B-1----:R-:W-:-:S04]  /*b390*/  LOP3.LUT R4, R4, UR4, RZ, 0xc0, !PT ;  /* 0x0000000404047c12 */ /* 0x002fc8000f8ec0ff */
[----:B------:R-:W1:Y:S01]  /*b3a0*/  POPC R11, R4 ;  /* 0x00000004000b7309 */ /* 0x000e620000000000 */
[----:B--2---:R-:W1:Y:S02]  /*b3b0*/  SHFL.IDX PT, R0, R3, R0, 0x1f ;  /* 0x00001f0003007589 */ /* 0x004e6400000e0000 */
[----:B-1----:R-:W-:-:S07]  /*b3c0*/  IADD3 R22, R0, UR46, R11 ;  /* 0x0000002e00167c10 */ /* 0x002fce000fffe00b */
.L_x_12121:
[----:B------:R-:W-:Y:S05]  /*b3d0*/  BSYNC B0 ;  /* 0x0000000000007941 */ /* 0x000fea0003800000 */
.L_x_12120:
[----:B------:R-:W-:Y:S04]  /*b3e0*/  BSSY B0, `(.L_x_12122) ;  /* 0x000001d000007945 */ /* 0x000fe80003800000 */
[----:B------:R-:W-:Y:S05]  /*b3f0*/  @!P0 BRA `(.L_x_12123) ;  /* 0x00000000006c8947 */ /* 0x000fea0003800000 */
[----:B-123--:R-:W-:Y:S02]  /*b400*/  LEA R3, R18, UR39, 0x3 ;  /* 0x0000002712037c11 */ /* 0x00efe4000f8e18ff */
[----:B------:R-:W-:Y:S02]  /*b410*/  SHF.L.U32 R0, R19, 0x1f, RZ ;  /* 0x0000001f13007819 */ /* 0x000fe400000006ff */
[----:B------:R-:W-:Y:S02]  /*b420*/  ISETP.NE.AND P1, PT, R17, RZ, PT ;  /* 0x000000ff1100720c */ /* 0x000fe40003f25270 */
[----:B------:R-:W1:Y:S02]  /*b430*/  SYNCS.PHASECHK.TRANS64.TRYWAIT P0, [R3+URZ+0x16860], R0 ;  /* 0x01686000030075a7 */ /* 0x000e64000800017f */
[----:B-1----:R-:W-:Y:S09]  /*b440*/  @!P0 BRA `(.L_x_12124) ;  /* 0x0000000c00048947 */ /* 0x002ff20003800000 */
.L_x_12151:
[----:B------:R-:W-:Y:S05]  /*b450*/  @P1 BRA `(.L_x_12125) ;  /* 0x0000000000141947 */ /* 0x000fea0003800000 */
[----:B------:R-:W-:Y:S01]  /*b460*/  ISETP.NE.AND P0, PT, R23, RZ, PT ;  /* 0x000000ff1700720c */ /* 0x000fe20003f05270 */
[----:B-1----:R-:W-:-:S04]  /*b470*/  IMAD.MOV.U32 R0, RZ, RZ, 0x4000 ;  /* 0x00004000ff007424 */ /* 0x002fc800078e00ff */
[----:B------:R2:W-:Y:S08]  /*b480*/  SYNCS.ARRIVE.TRANS64 RZ, [R3+URZ+0x16850], R0 ;  /* 0x0168500003ff79a7 */ /* 0x0005f0000800003f */
[----:B------:R-:W-:Y:S05]  /*b490*/  @!P0 BRA `(.L_x_12125) ;  /* 0x0000000000048947 */ /* 0x000fea0003800000 */
[----:B------:R-:W-:Y:S01]  /*b4a0*/  BPT.TRAP 0x1 ;  /* 0x000000040000795c */ /* 0x000fe20000300000 */
.L_x_12125:
        /* <DEDUP_REMOVED lines=15> */
[----:B----4-:R-:W-:Y:S01]  /*b5a0*/  NOP ;  /* 0x0000000000007918 */ /* 0x010fe20000000000 */
.L_x_12123:
[----:B------:R-:W-:Y:S05]  /*b5b0*/  BSYNC B0 ;  /* 0x0000000000007941 */ /* 0x000fea0003800000 */
.L_x_12122:
[----:B------:R-:W-:Y:S02]  /*b5c0*/  VIADD R18, R18, 0x1 ;  /* 0x0000000112127836 */ /* 0x000fe40000000000 */
[----:B--2---:R-:W-:-:S03]  /*b5d0*/  IMAD.MOV.U32 R13, RZ, RZ, R22 ;  /* 0x000000ffff0d7224 */ /* 0x004fc600078e0016 */
[----:B------:R-:W-:-:S04]  /*b5e0*/  ISETP.NE.AND P0, PT, R18, 0x2, PT ;  /* 0x000000021200780c */ /* 0x000fc80003f05270 */
[----:B-1----:R-:W-:Y:S02]  /*b5f0*/  SEL R0, RZ, 0x1, P0 ;  /* 0x00000001ff007807 */ /* 0x002fe40000000000 */
[----:B------:R-:W-:Y:S02]  /*b600*/  SEL R18, R18, RZ, P0 ;  /* 0x000000ff12127207 */ /* 0x000fe40000000000 */
[----:B------:R-:W-:-:S07]  /*b610*/  LOP3.LUT R19, R19, R0, RZ, 0x3c, !PT ;  /* 0x0000000013137212 */ /* 0x000fce00078e3cff */
.L_x_12084:
[----:B------:R-:W-:Y:S05]  /*b620*/  BSYNC B6 ;  /* 0x0000000000067941 */ /* 0x000fea0003800000 */
.L_x_12082:
[----:B------:R-:W-:-:S03]  /*b630*/  UMOV UR4, 0xffffffff ;  /* 0xffffffff00047882 */ /* 0x000fc60000000000 */
[----:B------:R-:W-:Y:S05]  /*b640*/  BRA.DIV UR4, `(.L_x_12126) ;  /* 0x0000000a04987947 */ /* 0x000fea000b800000 */
[----:B------:R1:W2:Y:S02]  /*b650*/  SHFL.IDX PT, R14, R13, RZ, 0x1f ;  /* 0x00001fff0d0e7589 */ /* 0x0002a400000e0000 */
.L_x_12154:
[----:B------:R-:W-:Y:S01]  /*b660*/  ISETP.NE.AND P0, PT, R23, RZ, PT ;  /* 0x000000ff1700720c */ /* 0x000fe20003f05270 */
[----:B------:R-:W-:Y:S05]  /*b670*/  WARPSYNC.ALL ;  /* 0x0000000000007948 */ /* 0x000fea0003800000 */
[----:B------:R-:W-:Y:S01]  /*b680*/  BAR.SYNC.DEFER_BLOCKING 0x4, 0x1a0 ;  /* 0x0106800000007b1d */ /* 0x000fe20000010000 */
[----:B--2---:R-:W-:-:S05]  /*b690*/  IMAD.MOV.U32 R22, RZ, RZ, R14 ;  /* 0x000000ffff167224 */ /* 0x004fca00078e000e */
[----:B------:R-:W-:Y:S01]  /*b6a0*/  ULDC UR4, c[0x0][0xda8] ;  /* 0x00036a0000047ab9 */ /* 0x000fe20000000800 */
[----:B------:R-:W-:Y:S01]  /*b6b0*/  @!P0 MOV R0, 0x400 ;  /* 0x0000040000008802 */ /* 0x000fe20000000f00 */
[----:B---3--:R-:W2:Y:S03]  /*b6c0*/  @!P0 S2R R3, SR_CgaCtaId ;  /* 0x0000000000038919 */ /* 0x008ea60000008800 */
[----:B--2---:R-:W-:-:S05]  /*b6d0*/  @!P0 LEA R0, R3, R0, 0x18 ;  /* 0x0000000003008211 */ /* 0x004fca00078ec0ff */
[----:B------:R2:W-:Y:S01]  /*b6e0*/  @!P0 STS [R0+0x168d0], R13 ;  /* 0x0168d00d00008388 */ /* 0x0005e20000000800 */
[----:B------:R-:W-:Y:S06]  /*b6f0*/  BAR.ARV 0x5, 0x1a0 ;  /* 0x0146800000007b1d */ /* 0x000fec0000002000 */
[----:B------:R-:W-:-:S13]  /*b700*/  ISETP.GE.AND P0, PT, R22, UR4, PT ;  /* 0x0000000416007c0c */ /* 0x000fda000bf06270 */
[----:B--2---:R-:W-:Y:S05]  /*b710*/  @!P0 BRA `(.L_x_12127) ;  /* 0xffffffd800d48947 */ /* 0x004fea000383ffff */
.L_x_12079:
        /* <DEDUP_REMOVED lines=11> */
.L_x_12155:
        /* <DEDUP_REMOVED lines=11> */
.L_x_12131:
        /* <DEDUP_REMOVED lines=12> */
.L_x_12156:
[----:B------:R-:W3:Y:S02]  /*b940*/  SYNCS.PHASECHK.TRANS64.TRYWAIT P1, [R3+URZ], R0 ;  /* 0x00000000030075a7 */ /* 0x000ee4000802017f */
[----:B---3--:R-:W-:Y:S05]  /*b950*/  @!P1 BRA `(.L_x_12133) ;  /* 0x0000000800209947 */ /* 0x008fea0003800000 */
.L_x_12157:
[----:B------:R-:W-:Y:S05]  /*b960*/  @!P0 BRA `(.L_x_12134) ;  /* 0x0000000000048947 */ /* 0x000fea0003800000 */
[----:B------:R-:W-:Y:S01]  /*b970*/  BPT.TRAP 0x1 ;  /* 0x000000040000795c */ /* 0x000fe20000300000 */
.L_x_12134:
[----:B---3--:R-:W-:-:S04]  /*b980*/  VIADD R3, R7, 0x16860 ;  /* 0x0001686007037836 */ /* 0x008fc80000000000 */
[----:B--2---:R-:W-:-:S04]  /*b990*/  IMAD R5, R18, 0x8, R3 ;  /* 0x0000000812057824 */ /* 0x004fc800078e0203 */
[----:B------:R-:W2:Y:S02]  /*b9a0*/  SYNCS.PHASECHK.TRANS64.TRYWAIT P0, [R5+URZ], R4 ;  /* 0x00000004050075a7 */ /* 0x000ea4000800017f */
[----:B--2---:R-:W-:Y:S05]  /*b9b0*/  @!P0 BRA `(.L_x_12135) ;  /* 0x00000008001c8947 */ /* 0x004fea0003800000 */
.L_x_12158:
[----:B------:R-:W-:-:S07]  /*b9c0*/  IMAD R3, R6, 0x8, R3 ;  /* 0x0000000806037824 */ /* 0x000fce00078e0203 */
.L_x_12136:
[----:B---3--:R3:W4:Y:S02]  /*b9d0*/  SYNCS.PHASECHK.TRANS64.TRYWAIT P0, [R3+URZ], R0 ;  /* 0x00000000030075a7 */ /* 0x008724000800017f */
[----:B----4-:R-:W-:Y:S05]  /*b9e0*/  @!P0 NANOSLEEP.SYNCS 0x989680 ;  /* 0x009896800000895d */ /* 0x010fea0003900000 */
[----:B------:R-:W4:Y:S02]  /*b9f0*/  @!P0 SYNCS.PHASECHK.TRANS64 P0, [R3+URZ], R0 ;  /* 0x00000000030085a7 */ /* 0x000f24000800007f */
[----:B----4-:R-:W-:Y:S05]  /*ba00*/  @!P0 BRA `(.L_x_12136) ;  /* 0xfffffffc00f08947 */ /* 0x010fea000383ffff */
.L_x_12130:
[----:B------:R-:W-:Y:S05]  /*ba10*/  BSYNC B0 ;  /* 0x0000000000007941 */ /* 0x000fea0003800000 */
.L_x_12129:
[----:B------:R-:W-:Y:S05]  /*ba20*/  EXIT ;  /* 0x000000000000794d */ /* 0x000fea0003800000 */
.L_x_12036:
[----:B-1----:R-:W-:-:S04]  /*ba30*/  IMAD.U32 R3, RZ, RZ, UR40 ;  /* 0x00000028ff037e24 */ /* 0x002fc8000f8e00ff */
[----:B------:R1:W2:Y:S03]  /*ba40*/  SYNCS.PHASECHK.TRANS64.TRYWAIT P1, [R3+URZ+0x16800], R0 ;  /* 0x01680000030075a7 */ /* 0x0002a6000802017f */
[----:B--2---:R-:W-:Y:S05]  /*ba50*/  @!P1 NANOSLEEP.SYNCS 0x989680 ;  /* 0x009896800000995d */ /* 0x004fea0003900000 */
[----:B------:R-:W2:Y:S02]  /*ba60*/  @!P1 SYNCS.PHASECHK.TRANS64 P1, [R3+URZ+0x16800], R0 ;  /* 0x01680000030095a7 */ /* 0x000ea4000802007f */
[----:B--2---:R-:W-:Y:S05]  /*ba70*/  @!P1 BRA `(.L_x_12036) ;  /* 0xfffffffc00ec9947 */ /* 0x004fea000383ffff */
[----:B------:R-:W-:Y:S05]  /*ba80*/  BRA `(.L_x_12137) ;  /* 0xffffff5800b07947 */ /* 0x000fea000383ffff */
.L_x_12040:
[----:B--2---:R2:W3:Y:S02]  /*ba90*/  SYNCS.PHASECHK.TRANS64.TRYWAIT P2, [R3+URZ+0x16830], R0 ;  /* 0x01683000030075a7 */ /* 0x0044e4000804017f */
[----:B---3--:R-:W-:Y:S05]  /*baa0*/  @!P2 NANOSLEEP.SYNCS 0x989680 ;  /* 0x009896800000a95d */ /* 0x008fea0003900000 */
[----:B------:R-:W3:Y:S02]  /*bab0*/  @!P2 SYNCS.PHASECHK.TRANS64 P2, [R3+URZ+0x16830], R0 ;  /* 0x016830000300a5a7 */ /* 0x000ee4000804007f */
[----:B---3--:R-:W-:Y:S05]  /*bac0*/  @!P2 BRA `(.L_x_12040) ;  /* 0xfffffffc00f0a947 */ /* 0x008fea000383ffff */
[----:B------:R-:W-:Y:S05]  /*bad0*/  BRA `(.L_x_12039) ;  /* 0xffffff5800d47947 */ /* 0x000fea000383ffff */
.L_x_12045:
[----:B--2---:R-:W-:-:S04]  /*bae0*/  IMAD.U32 R5, RZ, RZ, UR6 ;  /* 0x00000006ff057e24 */ /* 0x004fc8000f8e00ff */
[----:B------:R2:W3:Y:S03]  /*baf0*/  SYNCS.PHASECHK.TRANS64.TRYWAIT P3, [R5+URZ+0x16830], R0 ;  /* 0x01683000050075a7 */ /* 0x0004e6000806017f */
[----:B---3--:R-:W-:Y:S05]  /*bb00*/  @!P3 NANOSLEEP.SYNCS 0x989680 ;  /* 0x009896800000b95d */ /* 0x008fea0003900000 */
[----:B------:R-:W3:Y:S02]  /*bb10*/  @!P3 SYNCS.PHASECHK.TRANS64 P3, [R5+URZ+0x16830], R0 ;  /* 0x016830000500b5a7 */ /* 0x000ee4000806007f */
[----:B---3--:R-:W-:Y:S05]  /*bb20*/  @!P3 BRA `(.L_x_12045) ;  /* 0xfffffffc00ecb947 */ /* 0x008fea000383ffff */
[----:B------:R-:W-:Y:S05]  /*bb30*/  BRA `(.L_x_12042) ;  /* 0xffffff7c00847947 */ /* 0x000fea000383ffff */
.L_x_12049:
[----:B--2---:R-:W-:-:S04]  /*bb40*/  IMAD.U32 R5, RZ, RZ, UR6 ;  /* 0x00000006ff057e24 */ /* 0x004fc8000f8e00ff */
[----:B------:R2:W3:Y:S03]  /*bb50*/  SYNCS.PHASECHK.TRANS64.TRYWAIT P2, [R5+URZ+0x16850], R0 ;  /* 0x01685000050075a7 */ /* 0x0004e6000804017f */
[----:B---3--:R-:W-:Y:S05]  /*bb60*/  @!P2 NANOSLEEP.SYNCS 0x989680 ;  /* 0x009896800000a95d */ /* 0x008fea0003900000 */
[----:B------:R-:W3:Y:S02]  /*bb70*/  @!P2 SYNCS.PHASECHK.TRANS64 P2, [R5+URZ+0x16850], R0 ;  /* 0x016850000500a5a7 */ /* 0x000ee4000804007f */
[----:B---3--:R-:W-:Y:S05]  /*bb80*/  @!P2 BRA `(.L_x_12049) ;  /* 0xfffffffc00eca947 */ /* 0x008fea000383ffff */
[----:B------:R-:W-:Y:S05]  /*bb90*/  BRA `(.L_x_12046) ;  /* 0xffffff7c00f47947 */ /* 0x000fea000383ffff */
.L_x_12055:
[----:B--2---:R-:W-:-:S04]  /*bba0*/  IMAD.U32 R5, RZ, RZ, UR6 ;  /* 0x00000006ff057e24 */ /* 0x004fc8000f8e00ff */
[----:B------:R2:W3:Y:S03]  /*bbb0*/  SYNCS.PHASECHK.TRANS64.TRYWAIT P3, [R5+URZ+0x16830], R0 ;  /* 0x01683000050075a7 */ /* 0x0004e6000806017f */
[----:B---3--:R-:W-:Y:S05]  /*bbc0*/  @!P3 NANOSLEEP.SYNCS 0x989680 ;  /* 0x009896800000b95d */ /* 0x008fea0003900000 */
[----:B------:R-:W3:Y:S02]  /*bbd0*/  @!P3 SYNCS.PHASECHK.TRANS64 P3, [R5+URZ+0x16830], R0 ;  /* 0x016830000500b5a7 */ /* 0x000ee4000806007f */
[----:B---3--:R-:W-:Y:S05]  /*bbe0*/  @!P3 BRA `(.L_x_12055) ;  /* 0xfffffffc00ecb947 */ /* 0x008fea000383ffff */
[----:B------:R-:W-:Y:S05]  /*bbf0*/  BRA `(.L_x_12052) ;  /* 0xffffffa000d07947 */ /* 0x000fea000383ffff */
.L_x_12059:
[----:B--2---:R-:W-:-:S04]  /*bc00*/  IMAD.U32 R5, RZ, RZ, UR6 ;  /* 0x00000006ff057e24 */ /* 0x004fc8000f8e00ff */
[----:B------:R2:W3:Y:S03]  /*bc10*/  SYNCS.PHASECHK.TRANS64.TRYWAIT P2, [R5+URZ+0x16850], R0 ;  /* 0x01685000050075a7 */ /* 0x0004e6000804017f */
[----:B---3--:R-:W-:Y:S05]  /*bc20*/  @!P2 NANOSLEEP.SYNCS 0x989680 ;  /* 0x009896800000a95d */ /* 0x008fea0003900000 */
[----:B------:R-:W3:Y:S02]  /*bc30*/  @!P2 SYNCS.PHASECHK.TRANS64 P2, [R5+URZ+0x16850], R0 ;  /* 0x016850000500a5a7 */ /* 0x000ee4000804007f */
[----:B---3--:R-:W-:Y:S05]  /*bc40*/  @!P2 BRA `(.L_x_12059) ;  /* 0xfffffffc00eca947 */ /* 0x008fea000383ffff */
[----:B------:R-:W-:Y:S05]  /*bc50*/  BRA `(.L_x_12056) ;  /* 0xffffffa400407947 */ /* 0x000fea000383ffff */
.L_x_12064:
[----:B--2---:R-:W-:-:S04]  /*bc60*/  IMAD.U32 R7, RZ, RZ, UR5 ;  /* 0x00000005ff077e24 */ /* 0x004fc8000f8e00ff */
[----:B------:R2:W3:Y:S03]  /*bc70*/  SYNCS.PHASECHK.TRANS64.TRYWAIT P0, [R7+URZ+0x16850], R6 ;  /* 0x01685006070075a7 */ /* 0x0004e6000800017f */
[----:B---3--:R-:W-:Y:S05]  /*bc80*/  @!P0 NANOSLEEP.SYNCS 0x989680 ;  /* 0x009896800000895d */ /* 0x008fea0003900000 */
[----:B------:R-:W3:Y:S02]  /*bc90*/  @!P0 SYNCS.PHASECHK.TRANS64 P0, [R7+URZ+0x16850], R6 ;  /* 0x01685006070085a7 */ /* 0x000ee4000800007f */
[----:B---3--:R-:W-:Y:S05]  /*bca0*/  @!P0 BRA `(.L_x_12064) ;  /* 0xfffffffc00ec8947 */ /* 0x008fea000383ffff */
[----:B------:R-:W-:Y:S05]  /*bcb0*/  BRA `(.L_x_12063) ;  /* 0xffffffbc00a47947 */ /* 0x000fea000383ffff */
.L_x_12088:
[----:B------:R-:W-:Y:S02]  /*bcc0*/  IMAD.MOV.U32 R13, RZ, RZ, R16 ;  /* 0x000000ffff0d7224 */ /* 0x000fe400078e0010 */
[----:B------:R-:W-:Y:S02]  /*bcd0*/  IMAD.MOV.U32 R12, RZ, RZ, RZ ;  /* 0x000000ffff0c7224 */ /* 0x000fe400078e00ff */
[----:B------:R-:W-:Y:S02]  /*bce0*/  IMAD.MOV.U32 R11, RZ, RZ, 0x1f ;  /* 0x0000001fff0b7424 */ /* 0x000fe400078e00ff */
[----:B------:R-:W-:-:S07]  /*bcf0*/  IMAD.MOV.U32 R15, RZ, RZ, -0x1 ;  /* 0xffffffffff0f7424 */ /* 0x000fce00078e00ff */
[----:B------:R-:W-:Y:S05]  /*bd00*/  WARPSYNC.COLLECTIVE R15, `(.L_x_12138) ;  /* 0x000000000f087348 */ /* 0x000fea0003c00000 */
[----:B------:R1:W2:Y:S02]  /*bd10*/  SHFL.IDX P6, R14, R13, R12, R11 ;  /* 0x0000000c0d0e7389 */ /* 0x0002a400000c000b */
[----:B-12---:R-:W-:Y:S01]  /*bd20*/  ENDCOLLECTIVE ;  /* 0x000000000000791b */ /* 0x006fe20003800000 */
.L_x_12138:
[----:B------:R-:W-:Y:S05]  /*bd30*/  BRA `(.L_x_12139) ;  /* 0xffffffdc00ec7947 */ /* 0x000fea000383ffff */
.L_x_12089:
[----:B------:R-:W-:Y:S01]  /*bd40*/  BSSY B0, `(.L_x_12140) ;  /* 0x0000006000007945 */ /* 0x000fe20003800000 */
[----:B------:R-:W-:-:S07]  /*bd50*/  IMAD.MOV.U32 R15, RZ, RZ, -0x1 ;  /* 0xffffffffff0f7424 */ /* 0x000fce00078e00ff */
[----:B------:R-:W-:Y:S05]  /*bd60*/  WARPSYNC.COLLECTIVE R15, `(.L_x_12141) ;  /* 0x000000000f0c7348 */ /* 0x000fea0003c00000 */
[----:B------:R-:W-:Y:S02]  /*bd70*/  ELECT P6, UR62, PT ;  /* 0x00000000003e782f */ /* 0x000fe400038c0000 */
[----:B------:R-:W-:Y:S01]  /*bd80*/  MOV R14, UR62 ;  /* 0x0000003e000e7c02 */ /* 0x000fe20008000f00 */
[----:B------:R-:W-:Y:S10]  /*bd90*/  ENDCOLLECTIVE ;  /* 0x000000000000791b */ /* 0x000ff40003800000 */
.L_x_12141:
[----:B------:R-:W-:Y:S05]  /*bda0*/  BSYNC B0 ;  /* 0x0000000000007941 */ /* 0x000fea0003800000 */
.L_x_12140:
[----:B------:R-:W-:Y:S01]  /*bdb0*/  PLOP3.LUT P0, PT, P6, PT, PT, 0x80, 0x0 ;  /* 0x000000000000781c */ /* 0x000fe2000370f070 */
[----:B------:R-:W-:-:S12]  /*bdc0*/  BRA `(.L_x_12142) ;  /* 0xffffffdc00d87947 */ /* 0x000fd8000383ffff */
.L_x_12092:
[----:B--2---:R2:W3:Y:S02]  /*bdd0*/  SYNCS.PHASECHK.TRANS64.TRYWAIT P4, [R13+URZ+0x16840], R12 ;  /* 0x0168400c0d0075a7 */ /* 0x0044e4000808017f */
[----:B---3--:R-:W-:Y:S05]  /*bde0*/  @!P4 NANOSLEEP.SYNCS 0x989680 ;  /* 0x009896800000c95d */ /* 0x008fea0003900000 */
[----:B------:R-:W3:Y:S02]  /*bdf0*/  @!P4 SYNCS.PHASECHK.TRANS64 P4, [R13+URZ+0x16840], R12 ;  /* 0x0168400c0d00c5a7 */ /* 0x000ee4000808007f */
[----:B---3--:R-:W-:Y:S05]  /*be00*/  @!P4 BRA `(.L_x_12092) ;  /* 0xfffffffc00f0c947 */ /* 0x008fea000383ffff */
[----:B------:R-:W-:Y:S05]  /*be10*/  BRA `(.L_x_12143) ;  /* 0xffffffe0002c7947 */ /* 0x000fea000383ffff */
.L_x_12094:
[----:B-1----:R-:W-:-:S04]  /*be20*/  IMAD.U32 R5, RZ, RZ, UR39 ;  /* 0x00000027ff057e24 */ /* 0x002fc8000f8e00ff */
[----:B------:R1:W3:Y:S03]  /*be30*/  SYNCS.PHASECHK.TRANS64.TRYWAIT P3, [R5+URZ+0x16820], R4 ;  /* 0x01682004050075a7 */ /* 0x0002e6000806017f */
[----:B---3--:R-:W-:Y:S05]  /*be40*/  @!P3 NANOSLEEP.SYNCS 0x989680 ;  /* 0x009896800000b95d */ /* 0x008fea0003900000 */
[----:B------:R-:W3:Y:S02]  /*be50*/  @!P3 SYNCS.PHASECHK.TRANS64 P3, [R5+URZ+0x16820], R4 ;  /* 0x016820040500b5a7 */ /* 0x000ee4000806007f */
[----:B---3--:R-:W-:Y:S05]  /*be60*/  @!P3 BRA `(.L_x_12094) ;  /* 0xfffffffc00ecb947 */ /* 0x008fea000383ffff */
[----:B------:R-:W-:Y:S05]  /*be70*/  BRA `(.L_x_12144) ;  /* 0xffffffe000cc7947 */ /* 0x000fea000383ffff */
.L_x_12100:
[----:B-1----:R1:W3:Y:S02]  /*be80*/  SYNCS.PHASECHK.TRANS64.TRYWAIT P4, [R3+URZ+0x16840], R2 ;  /* 0x01684002030075a7 */ /* 0x0022e4000808017f */
[----:B---3--:R-:W-:Y:S05]  /*be90*/  @!P4 NANOSLEEP.SYNCS 0x989680 ;  /* 0x009896800000c95d */ /* 0x008fea0003900000 */
[----:B------:R-:W3:Y:S02]  /*bea0*/  @!P4 SYNCS.PHASECHK.TRANS64 P4, [R3+URZ+0x16840], R2 ;  /* 0x016840020300c5a7 */ /* 0x000ee4000808007f */
[----:B---3--:R-:W-:Y:S05]  /*beb0*/  @!P4 BRA `(.L_x_12100) ;  /* 0xfffffffc00f0c947 */ /* 0x008fea000383ffff */
[----:B------:R-:W-:Y:S05]  /*bec0*/  BRA `(.L_x_12145) ;  /* 0xffffffe4006c7947 */ /* 0x000fea000383ffff */
.L_x_12102:
[----:B-1----:R1:W3:Y:S02]  /*bed0*/  SYNCS.PHASECHK.TRANS64.TRYWAIT P4, [R2+URZ+0x60], R3 ;  /* 0x00006003020075a7 */ /* 0x0022e4000808017f */
[----:B---3--:R-:W-:Y:S05]  /*bee0*/  @!P4 NANOSLEEP.SYNCS 0x989680 ;  /* 0x009896800000c95d */ /* 0x008fea0003900000 */
[----:B------:R-:W3:Y:S02]  /*bef0*/  @!P4 SYNCS.PHASECHK.TRANS64 P4, [R2+URZ+0x60], R3 ;  /* 0x000060030200c5a7 */ /* 0x000ee4000808007f */
[----:B---3--:R-:W-:Y:S05]  /*bf00*/  @!P4 BRA `(.L_x_12102) ;  /* 0xfffffffc00f0c947 */ /* 0x008fea000383ffff */
[----:B------:R-:W-:Y:S05]  /*bf10*/  BRA `(.L_x_12146) ;  /* 0xffffffe400c07947 */ /* 0x000fea000383ffff */
.L_x_12108:
[----:B-1----:R1:W2:Y:S02]  /*bf20*/  SYNCS.PHASECHK.TRANS64.TRYWAIT P4, [R4+URZ+0x16840], R3 ;  /* 0x01684003040075a7 */ /* 0x0022a4000808017f */
[----:B--2---:R-:W-:Y:S05]  /*bf30*/  @!P4 NANOSLEEP.SYNCS 0x989680 ;  /* 0x009896800000c95d */ /* 0x004fea0003900000 */
[----:B------:R-:W2:Y:S02]  /*bf40*/  @!P4 SYNCS.PHASECHK.TRANS64 P4, [R4+URZ+0x16840], R3 ;  /* 0x016840030400c5a7 */ /* 0x000ea4000808007f */
[----:B--2---:R-:W-:Y:S05]  /*bf50*/  @!P4 BRA `(.L_x_12108) ;  /* 0xfffffffc00f0c947 */ /* 0x004fea000383ffff */
[----:B------:R-:W-:Y:S05]  /*bf60*/  BRA `(.L_x_12147) ;  /* 0xffffffe800b87947 */ /* 0x000fea000383ffff */
.L_x_12110:
[----:B-1----:R1:W2:Y:S02]  /*bf70*/  SYNCS.PHASECHK.TRANS64.TRYWAIT P4, [R4+URZ+0x60], R19 ;  /* 0x00006013040075a7 */ /* 0x0022a4000808017f */
[----:B--2---:R-:W-:Y:S05]  /*bf80*/  @!P4 NANOSLEEP.SYNCS 0x989680 ;  /* 0x009896800000c95d */ /* 0x004fea0003900000 */
[----:B------:R-:W2:Y:S02]  /*bf90*/  @!P4 SYNCS.PHASECHK.TRANS64 P4, [R4+URZ+0x60], R19 ;  /* 0x000060130400c5a7 */ /* 0x000ea4000808007f */
[----:B--2---:R-:W-:Y:S05]  /*bfa0*/  @!P4 BRA `(.L_x_12110) ;  /* 0xfffffffc00f0c947 */ /* 0x004fea000383ffff */
[----:B------:R-:W-:Y:S05]  /*bfb0*/  BRA `(.L_x_12148) ;  /* 0xffffffec000c7947 */ /* 0x000fea000383ffff */
.L_x_12115:
[----:B-1----:R1:W2:Y:S02]  /*bfc0*/  SYNCS.PHASECHK.TRANS64.TRYWAIT P4, [R3+URZ+0x16840], R4 ;  /* 0x01684004030075a7 */ /* 0x0022a4000808017f */
[----:B--2---:R-:W-:Y:S05]  /*bfd0*/  @!P4 NANOSLEEP.SYNCS 0x989680 ;  /* 0x009896800000c95d */ /* 0x004fea0003900000 */
[----:B------:R-:W2:Y:S02]  /*bfe0*/  @!P4 SYNCS.PHASECHK.TRANS64 P4, [R3+URZ+0x16840], R4 ;  /* 0x016840040300c5a7 */ /* 0x000ea4000808007f */
[----:B--2---:R-:W-:Y:S05]  /*bff0*/  @!P4 BRA `(.L_x_12115) ;  /* 0xfffffffc00f0c947 */ /* 0x004fea000383ffff */
[----:B------:R-:W-:Y:S05]  /*c000*/  BRA `(.L_x_12149) ;  /* 0xffffffec00dc7947 */ /* 0x000fea000383ffff */
.L_x_12117:
[----:B-1----:R1:W2:Y:S02]  /*c010*/  SYNCS.PHASECHK.TRANS64.TRYWAIT P4, [R3+URZ+0x60], R12 ;  /* 0x0000600c030075a7 */ /* 0x0022a4000808017f */
[----:B--2---:R-:W-:Y:S05]  /*c020*/  @!P4 NANOSLEEP.SYNCS 0x989680 ;  /* 0x009896800000c95d */ /* 0x004fea0003900000 */
[----:B------:R-:W2:Y:S02]  /*c030*/  @!P4 SYNCS.PHASECHK.TRANS64 P4, [R3+URZ+0x60], R12 ;  /* 0x0000600c0300c5a7 */ /* 0x000ea4000808007f */
[----:B--2---:R-:W-:Y:S05]  /*c040*/  @!P4 BRA `(.L_x_12117) ;  /* 0xfffffffc00f0c947 */ /* 0x004fea000383ffff */
[----:B------:R-:W-:Y:S05]  /*c050*/  BRA `(.L_x_12150) ;  /* 0xfffffff000307947 */ /* 0x000fea000383ffff */
.L_x_12124:
[----:B-1----:R1:W2:Y:S02]  /*c060*/  SYNCS.PHASECHK.TRANS64.TRYWAIT P0, [R3+URZ+0x16860], R0 ;  /* 0x01686000030075a7 */ /* 0x0022a4000800017f */
[----:B--2---:R-:W-:Y:S05]  /*c070*/  @!P0 NANOSLEEP.SYNCS 0x989680 ;  /* 0x009896800000895d */ /* 0x004fea0003900000 */
[----:B------:R-:W2:Y:S02]  /*c080*/  @!P0 SYNCS.PHASECHK.TRANS64 P0, [R3+URZ+0x16860], R0 ;  /* 0x01686000030085a7 */ /* 0x000ea4000800007f */
[----:B--2---:R-:W-:Y:S05]  /*c090*/  @!P0 BRA `(.L_x_12124) ;  /* 0xfffffffc00f08947 */ /* 0x004fea000383ffff */
[----:B------:R-:W-:Y:S05]  /*c0a0*/  BRA `(.L_x_12151) ;  /* 0xfffffff000e87947 */ /* 0x000fea000383ffff */
.L_x_12126:
[----:B------:R-:W-:Y:S01]  /*c0b0*/  BSSY B0, `(.L_x_12152) ;  /* 0x0000007000007945 */ /* 0x000fe20003800000 */
[----:B------:R-:W-:Y:S02]  /*c0c0*/  IMAD.MOV.U32 R12, RZ, RZ, RZ ;  /* 0x000000ffff0c7224 */ /* 0x000fe400078e00ff */
[----:B------:R-:W-:Y:S02]  /*c0d0*/  IMAD.MOV.U32 R11, RZ, RZ, 0x1f ;  /* 0x0000001fff0b7424 */ /* 0x000fe400078e00ff */
[----:B------:R-:W-:-:S07]  /*c0e0*/  IMAD.MOV.U32 R15, RZ, RZ, -0x1 ;  /* 0xffffffffff0f7424 */ /* 0x000fce00078e00ff */
[----:B---3--:R-:W-:Y:S05]  /*c0f0*/  WARPSYNC.COLLECTIVE R15, `(.L_x_12153) ;  /* 0x000000000f087348 */ /* 0x008fea0003c00000 */
[----:B------:R1:W2:Y:S02]  /*c100*/  SHFL.IDX P6, R14, R13, R12, R11 ;  /* 0x0000000c0d0e7389 */ /* 0x0002a400000c000b */
[----:B-123--:R-:W-:Y:S01]  /*c110*/  ENDCOLLECTIVE ;  /* 0x000000000000791b */ /* 0x00efe20003800000 */
.L_x_12153:
[----:B------:R-:W-:Y:S05]  /*c120*/  BSYNC B0 ;  /* 0x0000000000007941 */ /* 0x000fea0003800000 */
.L_x_12152:
[----:B------:R-:W-:Y:S05]  /*c130*/  BRA `(.L_x_12154) ;  /* 0xfffffff400487947 */ /* 0x000fea000383ffff */
.L_x_12128:
[----:B--2---:R2:W3:Y:S02]  /*c140*/  SYNCS.PHASECHK.TRANS64.TRYWAIT P0, [R7+URZ+0x16820], R0 ;  /* 0x01682000070075a7 */ /* 0x0044e4000800017f */
[----:B---3--:R-:W-:Y:S05]  /*c150*/  @!P0 NANOSLEEP.SYNCS 0x989680 ;  /* 0x009896800000895d */ /* 0x008fea0003900000 */
[----:B------:R-:W3:Y:S02]  /*c160*/  @!P0 SYNCS.PHASECHK.TRANS64 P0, [R7+URZ+0x16820], R0 ;  /* 0x01682000070085a7 */ /* 0x000ee4000800007f */
[----:B---3--:R-:W-:Y:S05]  /*c170*/  @!P0 BRA `(.L_x_12128) ;  /* 0xfffffffc00f08947 */ /* 0x008fea000383ffff */
[----:B------:R-:W-:Y:S05]  /*c180*/  BRA `(.L_x_12155) ;  /* 0xfffffff400907947 */ /* 0x000fea000383ffff */
.L_x_12132:
[----:B--2---:R2:W3:Y:S02]  /*c190*/  SYNCS.PHASECHK.TRANS64.TRYWAIT P1, [R5+URZ], R4 ;  /* 0x00000004050075a7 */ /* 0x0044e4000802017f */
[----:B---3--:R-:W-:Y:S05]  /*c1a0*/  @!P1 NANOSLEEP.SYNCS 0x989680 ;  /* 0x009896800000995d */ /* 0x008fea0003900000 */
[----:B------:R-:W3:Y:S02]  /*c1b0*/  @!P1 SYNCS.PHASECHK.TRANS64 P1, [R5+URZ], R4 ;  /* 0x00000004050095a7 */ /* 0x000ee4000802007f */
[----:B---3--:R-:W-:Y:S05]  /*c1c0*/  @!P1 BRA `(.L_x_12132) ;  /* 0xfffffffc00f09947 */ /* 0x008fea000383ffff */
[----:B------:R-:W-:Y:S05]  /*c1d0*/  BRA `(.L_x_12156) ;  /* 0xfffffff400d87947 */ /* 0x000fea000383ffff */
.L_x_12133:
[----:B---3--:R3:W4:Y:S02]  /*c1e0*/  SYNCS.PHASECHK.TRANS64.TRYWAIT P1, [R3+URZ], R0 ;  /* 0x00000000030075a7 */ /* 0x008724000802017f */
[----:B----4-:R-:W-:Y:S05]  /*c1f0*/  @!P1 NANOSLEEP.SYNCS 0x989680 ;  /* 0x009896800000995d */ /* 0x010fea0003900000 */
[----:B------:R-:W4:Y:S02]  /*c200*/  @!P1 SYNCS.PHASECHK.TRANS64 P1, [R3+URZ], R0 ;  /* 0x00000000030095a7 */ /* 0x000f24000802007f */
[----:B----4-:R-:W-:Y:S05]  /*c210*/  @!P1 BRA `(.L_x_12133) ;  /* 0xfffffffc00f09947 */ /* 0x010fea000383ffff */
[----:B------:R-:W-:Y:S05]  /*c220*/  BRA `(.L_x_12157) ;  /* 0xfffffff400cc7947 */ /* 0x000fea000383ffff */
.L_x_12135:
[----:B--2---:R2:W3:Y:S02]  /*c230*/  SYNCS.PHASECHK.TRANS64.TRYWAIT P0, [R5+URZ], R4 ;  /* 0x00000004050075a7 */ /* 0x0044e4000800017f */
[----:B---3--:R-:W-:Y:S05]  /*c240*/  @!P0 NANOSLEEP.SYNCS 0x989680 ;  /* 0x009896800000895d */ /* 0x008fea0003900000 */
[----:B------:R-:W3:Y:S02]  /*c250*/  @!P0 SYNCS.PHASECHK.TRANS64 P0, [R5+URZ], R4 ;  /* 0x00000004050085a7 */ /* 0x000ee4000800007f */
[----:B---3--:R-:W-:Y:S05]  /*c260*/  @!P0 BRA `(.L_x_12135) ;  /* 0xfffffffc00f08947 */ /* 0x008fea000383ffff */
[----:B------:R-:W-:Y:S05]  /*c270*/  BRA `(.L_x_12158) ;  /* 0xfffffff400d07947 */ /* 0x000fea000383ffff */
.L_x_12159:
        /* <DEDUP_REMOVED lines=16> */
.L_x_12794:


//--------------------- .text._ZN7cutlass13device_kernelIN5flash11enable_sm90INS1_16FlashAttnFwdSm90INS1_25CollectiveMainloopFwdSm90ILi2EN4cute5tupleIJNS5_1CILi1EEES8_S8_EEENS6_IJNS7_ILi192EEENS7_ILi128EEENS7_ILi64EEEEEELi64ENS_6half_tEfNS_4arch4Sm90ELb1ELb0ELb0ELb1ELb0ELb0ELb0ELb1ELb1ELb0ELb0ELb0EEENS1_21CollectiveEpilogueFwdINS6_IJSA_SC_SB_EEES9_SE_SG_Li384ELb1ELb0ELb0ELb0EEENS1_36VarlenDynamicPersistentTileSchedulerILi192ELi128ELi384ELi32ELb0ELb0ELb1ELb1ELb1ELb1EEEEEEEEEvNT_6ParamsE --------------------------
	.section	.text._ZN7cutlass13device_kernelIN5flash11enable_sm90INS1_16FlashAttnFwdSm90INS1_25CollectiveMainloopFwdSm90ILi2EN4cute5tupleIJNS5_1CILi1EEES8_S8_EEENS6_IJNS7_ILi192EEENS7_ILi128EEENS7_ILi64EEEEEELi64ENS_6half_tEfNS_4arch4Sm90ELb1ELb0ELb0ELb1ELb0ELb0ELb0ELb1ELb1ELb0ELb0ELb0EEENS1_21CollectiveEpilogueFwdINS6_IJSA_SC_SB_EEES9_SE_SG_Li384ELb1ELb0ELb0ELb0EEENS1_36VarlenDynamicPersistentTileSchedulerILi192ELi128ELi384ELi32ELb0ELb0ELb1ELb1ELb1ELb1EEEEEEEEEvNT_6ParamsE,"ax",@progbits
	.align	128
.text._ZN7cutlass13device_kernelIN5flash11enable_sm90INS1_16FlashAttnFwdSm90INS1_25CollectiveMainloopFwdSm90ILi2EN4cute5tupleIJNS5_1CILi1EEES8_S8_EEENS6_IJNS7_ILi192EEENS7_ILi128EEENS7_ILi64EEEEEELi64ENS_6half_tEfNS_4arch4Sm90ELb1ELb0ELb0ELb1ELb0ELb0ELb0ELb1ELb1ELb0ELb0ELb0EEENS1_21CollectiveEpilogueFwdINS6_IJSA_SC_SB_EEES9_SE_SG_Li384ELb1ELb0ELb0ELb0EEENS1_36VarlenDynamicPersistentTileSchedulerILi192ELi128ELi384ELi32ELb0ELb0ELb1ELb1ELb1ELb1EEEEEEEEEvNT_6ParamsE:
        .type           _ZN7cutlass13device_kernelIN5flash11enable_sm90INS1_16FlashAttnFwdSm90INS1_25CollectiveMainloopFwdSm90ILi2EN4cute5tupleIJNS5_1CILi1EEES8_S8_EEENS6_IJNS7_ILi192EEENS7_ILi128EEENS7_ILi64EEEEEELi64ENS_6half_tEfNS_4arch4Sm90ELb1ELb0ELb0ELb1ELb0ELb0ELb0ELb1ELb1ELb0ELb0ELb0EEENS1_21CollectiveEpilogueFwdINS6_IJSA_SC_SB_EEES9_SE_SG_Li384ELb1ELb0ELb0ELb0EEENS1_36VarlenDynamicPersistentTileSchedulerILi192ELi128ELi384ELi32ELb0ELb0ELb1ELb1ELb1ELb1EEEEEEEEEvNT_6ParamsE,@function
        .size           _ZN7cutlass13device_kernelIN5flash11enable_sm90INS1_16FlashAttnFwdSm90INS1_25CollectiveMainloopFwdSm90ILi2EN4cute5tupleIJNS5_1CILi1EEES8_S8_EEENS6_IJNS7_ILi192EEENS7_ILi128EEENS7_ILi64EEEEEELi64ENS_6half_tEfNS_4arch4Sm90ELb1ELb0ELb0ELb1ELb0ELb0ELb0ELb1ELb1ELb0ELb0ELb0EEENS1_21CollectiveEpilogueFwdINS6_IJSA_SC_SB_EEES9_SE_SG_Li384ELb1ELb0ELb0ELb0EEENS1_36VarlenDynamicPersistentTileSchedulerILi192ELi128ELi384ELi32ELb0ELb0ELb1ELb1ELb1ELb1EEEEEEEEEvNT_6ParamsE,(.L_x_12795 - _ZN7cutlass13device_kernelIN5flash11enable_sm90INS1_16FlashAttnFwdSm90INS1_25CollectiveMainloopFwdSm90ILi2EN4cute5tupleIJNS5_1CILi1EEES8_S8_EEENS6_IJNS7_ILi192EEENS7_ILi128EEENS7_ILi64EEEEEELi64ENS_6half_tEfNS_4arch4Sm90ELb1ELb0ELb0ELb1ELb0ELb0ELb0ELb1ELb1ELb0ELb0ELb0EEENS1_21CollectiveEpilogueFwdINS6_IJSA_SC_SB_EEES9_SE_SG_Li384ELb1ELb0ELb0ELb0EEENS1_36VarlenDynamicPersistentTileSchedulerILi192ELi128ELi384ELi32ELb0ELb0ELb1ELb1ELb1ELb1EEEEEEEEEvNT_6ParamsE)
        .other          _ZN7cutlass13device_kernelIN5flash11enable_sm90INS1_16FlashAttnFwdSm90INS1_25CollectiveMainloopFwdSm90ILi2EN4cute5tupleIJNS5_1CILi1EEES8_S8_EEENS6_IJNS7_ILi192EEENS7_ILi128EEENS7_ILi64EEEEEELi64ENS_6half_tEfNS_4arch4Sm90ELb1ELb0ELb0ELb1ELb0ELb0ELb0ELb1ELb1ELb0ELb0ELb0EEENS1_21CollectiveEpilogueFwdINS6_IJSA_SC_SB_EEES9_SE_SG_Li384ELb1ELb0ELb0ELb0EEENS1_36VarlenDynamicPersistentTileSchedulerILi192ELi128ELi384ELi32ELb0ELb0ELb1ELb1ELb1ELb1EEEEEEEEEvNT_6ParamsE,@"STO_CUDA_ENTRY STV_DEFAULT"
_ZN7cutlass13device_kernelIN5flash11enable_sm90INS1_16FlashAttnFwdSm90INS1_25CollectiveMainloopFwdSm90ILi2EN4cute5tupleIJNS5_1CILi1EEES8_S8_EEENS6_IJNS7_ILi192EEENS7_ILi128EEENS7_ILi64EEEEEELi64ENS_6half_tEfNS_4arch4Sm90ELb1ELb0ELb0ELb1ELb0ELb0ELb0ELb1ELb1ELb0ELb0ELb0EEENS1_21CollectiveEpilogueFwdINS6_IJSA_SC_SB_EEES9_SE_SG_Li384ELb1ELb0ELb0ELb0EEENS1_36VarlenDynamicPersistentTileSchedulerILi192ELi128ELi384ELi32ELb0ELb0ELb1ELb1ELb1ELb1EEEEEEEEEvNT_6ParamsE:
        /* <DEDUP_REMOVED lines=21> */
.L_x_12161:
[----:B------:R-:W-:Y:S05]  /*0150*/  BSYNC B0 ;  /* 0x0000000000007941 */ /* 0x000fea0003800000 */
.L_x_12160:
        /* <DEDUP_REMOVED lines=41> */
.L_x_12162:
        /* <DEDUP_REMOVED lines=22> */
.L_x_12163:
        /* <DEDUP_REMOVED lines=18> */
.L_x_12164:
        /* <DEDUP_REMOVED lines=22> */
.L_x_12165:
        /* <DEDUP_REMOVED lines=22> */
.L_x_12166:
[----:B------:R-:W-:Y:S01]  /*0930*/  PLOP3.LUT P0, PT, PT, PT, UP0, 0x80, 0x0 ;  /* 0x000000000000781c */ /* 0x000fe20003f0f008 */
[----:B------:R-:W-:Y:S01]  /*0940*/  UMOV UR36, 0x1 ;  /* 0x0000000100247882 */ /* 0x000fe20000000000 */
[----:B------:R-:W-:Y:S01]  /*0950*/  NOP ;  /* 0x0000000000007918 */ /* 0x000fe20000000000 */
[----:B------:R-:W-:Y:S01]  /*0960*/  USEL UR36, UR36, 0x2, !UP0 ;  /* 0x0000000224247887 */ /* 0x000fe2000c000000 */
[----:B------:R-:W-:Y:S01]  /*0970*/  ULDC.64 UR38, c[0x0][0x208] ;  /* 0x0000820000267ab9 */ /* 0x000fe20000000a00 */
[----:B012-4-:R-:W-:Y:S08]  /*0980*/  BAR.SYNC.DEFER_BLOCKING 0x0 ;  /* 0x0000000000007b1d */ /* 0x017ff00000010000 */
[----:B------:R-:W-:Y:S05]  /*0990*/  @!P0 BRA `(.L_x_12167) ;  /* 0x0000009000dc8947 */ /* 0x000fea0003800000 */
.L_x_12168:
        /* <DEDUP_REMOVED lines=29> */
[----:B------:R-:W-:Y:S01]  /*0b70*/  LEA.HI R2, R0, R155, RZ, 0x4 ;  /* 0x0000009b00027211 */ /* 0x000fe200078f20ff */
[----:B------:R-:W-:Y:S01]  /*0b80*/  IMAD.SHL.U32 R5, R3, 0x20, RZ ;  /* 0x0000002003057824 */ /* 0x000fe200078e00ff */
[----:B------:R-:W-:Y:S01]  /*0b90*/  SHF.R.S32.HI R153, RZ, 0x7, R153 ;  /* 0x00000007ff997819 */ /* 0x000fe20000011499 */
[----:B------:R-:W-:Y:S01]  /*0ba0*/  IMAD.IADD R152, R155, 0x1, -R152 ;  /* 0x000000019b987824 */ /* 0x000fe200078e0a98 */
[----:B------:R-:W-:Y:S02]  /*0bb0*/  SHF.R.S32.HI R3, RZ, 0x4, R2 ;  /* 0x00000004ff037819 */ /* 0x000fe40000011402 */
[----:B------:R-:W-:Y:S02]  /*0bc0*/  LOP3.LUT R4, R2, 0x3fffff0, RZ, 0xc0, !PT ;  /* 0x03fffff002047812 */ /* 0x000fe400078ec0ff */
[----:B------:R-:W-:-:S02]  /*0bd0*/  SHF.R.S32.HI R7, RZ, 0x1f, R152 ;  /* 0x0000001fff077819 */ /* 0x000fc40000011498 */
[----:B------:R-:W-:Y:S01]  /*0be0*/  LEA.HI R2, R2, R3, RZ, 0x1 ;  /* 0x0000000302027211 */ /* 0x000fe200078f08ff */
[----:B------:R-:W-:Y:S01]  /*0bf0*/  IMAD.IADD R4, R155, 0x1, -R4 ;  /* 0x000000019b047824 */ /* 0x000fe200078e0a04 */
[----:B------:R-:W-:Y:S02]  /*0c00*/  LEA.HI R8, R7, R152, RZ, 0x2 ;  /* 0x0000009807087211 */ /* 0x000fe400078f10ff */
[----:B------:R-:W-:Y:S02]  /*0c10*/  LOP3.LUT R5, R5, 0xfffffc00, RZ, 0xc0, !PT ;  /* 0xfffffc0005057812 */ /* 0x000fe400078ec0ff */
[--C-:B------:R-:W-:Y:S02]  /*0c20*/  SHF.R.S32.HI R9, RZ, 0x2, R8.reuse ;  /* 0x00000002ff097819 */ /* 0x100fe40000011408 */
[----:B------:R-:W-:Y:S01]  /*0c30*/  SHF.R.S32.HI R6, RZ, 0x1f, R8 ;  /* 0x0000001fff067819 */ /* 0x000fe20000011408 */
[----:B------:R-:W-:Y:S01]  /*0c40*/  IMAD R5, R4, 0x40, R5 ;  /* 0x0000004004057824 */ /* 0x000fe200078e0205 */
[----:B------:R-:W-:-:S02]  /*0c50*/  LOP3.LUT R2, R2, 0x1ffffffe, RZ, 0xc0, !PT ;  /* 0x1ffffffe02027812 */ /* 0x000fc400078ec0ff */
[----:B------:R-:W-:Y:S01]  /*0c60*/  LEA.HI R10, R6, R9, RZ, 0x3 ;  /* 0x00000009060a7211 */ /* 0x000fe200078f18ff */
[----:B------:R-:W-:Y:S01]  /*0c70*/  IMAD.HI R6, R153, 0x55555556, RZ ;  /* 0x5555555699067827 */ /* 0x000fe200078e02ff */
[----:B------:R-:W-:Y:S02]  /*0c80*/  LEA.HI R7, R7, R152, RZ, 0x5 ;  /* 0x0000009807077211 */ /* 0x000fe400078f28ff */
[----:B------:R-:W-:Y:S01]  /*0c90*/  LOP3.LUT R10, R10, 0xfffffff8, RZ, 0xc0, !PT ;  /* 0xfffffff80a0a7812 */ /* 0x000fe200078ec0ff */
[----:B------:R-:W-:Y:S01]  /*0ca0*/  IMAD.IADD R2, R3, 0x1, -R2 ;  /* 0x0000000103027824 */ /* 0x000fe200078e0a02 */
[----:B------:R-:W-:Y:S02]  /*0cb0*/  LEA.HI R0, R0, R155, RZ, 0x3 ;  /* 0x0000009b00007211 */ /* 0x000fe400078f18ff */
[----:B------:R-:W-:Y:S01]  /*0cc0*/  LEA.HI R6, R6, R6, RZ, 0x1 ;  /* 0x0000000606067211 */ /* 0x000fe200078f08ff */
[----:B------:R-:W-:Y:S01]  /*0cd0*/  IMAD R154, R2, 0x8, R5 ;  /* 0x00000008029a7824 */ /* 0x000fe200078e0205 */
[----:B------:R-:W-:Y:S01]  /*0ce0*/  SHF.R.S32.HI R7, RZ, 0x5, R7 ;  /* 0x00000005ff077819 */ /* 0x000fe20000011407 */
[----:B------:R-:W-:Y:S01]  /*0cf0*/  IMAD.IADD R10, R9, 0x1, -R10 ;  /* 0x00000001090a7824 */ /* 0x000fe200078e0a0a */
[----:B------:R-:W-:Y:S01]  /*0d00*/  LOP3.LUT R2, R0, 0x1ffffff8, RZ, 0xc0, !PT ;  /* 0x1ffffff800027812 */ /* 0x000fe200078ec0ff */
[----:B------:R-:W-:Y:S01]  /*0d10*/  IMAD R6, R6, -0x3, R153 ;  /* 0xfffffffd06067824 */ /* 0x000fe200078e0299 */
[----:B------:R-:W-:Y:S01]  /*0d20*/  LOP3.LUT R3, R8, 0x7ffffffc, RZ, 0xc0, !PT ;  /* 0x7ffffffc08037812 */ /* 0x000fe200078ec0ff */
[----:B------:R-:W-:Y:S01]  /*0d30*/  IMAD R7, R7, 0x10, R10 ;  /* 0x0000001007077824 */ /* 0x000fe200078e020a */
[----:B------:R-:W-:Y:S01]  /*0d40*/  SHF.R.S32.HI R16, RZ, 0x3, R0 ;  /* 0x00000003ff107819 */ /* 0x000fe20000011400 */
[----:B------:R-:W-:-:S02]  /*0d50*/  IMAD.IADD R2, R155, 0x1, -R2 ;  /* 0x000000019b027824 */ /* 0x000fc400078e0a02 */
[----:B------:R-:W-:Y:S02]  /*0d60*/  IMAD R19, R6, 0x40, R7 ;  /* 0x0000004006137824 */ /* 0x000fe400078e0207 */
[----:B------:R-:W-:Y:S02]  /*0d70*/  IMAD.SHL.U32 R22, R2, 0x8, RZ ;  /* 0x0000000802167824 */ /* 0x000fe400078e00ff */
[----:B------:R-:W-:-:S07]  /*0d80*/  IMAD.IADD R18, R152, 0x1, -R3 ;  /* 0x0000000198127824 */ /* 0x000fce00078e0a03 */
.L_x_12222:
[----:B0-----:R-:W0:Y:S01]  /*0d90*/  LDC.64 R2, c[0x0][0xc60] ;  /* 0x00031800ff027b82 */ /* 0x001e220000000a00 */
        /* <DEDUP_REMOVED lines=20> */
[----:B---345:R-:W-:-:S03]  /*0ee0*/  IMAD.U32 R4, RZ, RZ, UR8 ;  /* 0x00000008ff047e24 */ /* 0x038fc6000f8e00ff */
        /* <DEDUP_REMOVED lines=16> */
[----:B-1----:R-:W-:-:S14]  /*0ff0*/  @P2 BRA `(.L_x_12169) ;  /* 0x0000000000342947 */ /* 0x002fdc0003800000 */
        /* <DEDUP_REMOVED lines=13> */
.L_x_12169:
        /* <DEDUP_REMOVED lines=9> */
.L_x_12170:
        /* <DEDUP_REMOVED lines=13> */
.L_x_12171:
[----:B------:R-:W-:Y:S01]  /*1230*/  UMOV UR5, 0xc0 ;  /* 0x000000c000057882 */ /* 0x000fe20000000000 */
[----:B------:R-:W-:Y:S01]  /*1240*/  UIADD3 UR49, -UR49, UR6, URZ ;  /* 0x0000000631317290 */ /* 0x000fe2000fffe13f */
[----:B------:R-:W-:Y:S01]  /*1250*/  PLOP3.LUT P0, PT, PT, PT, PT, 0x80, 0x0 ;  /* 0x000000000000781c */ /* 0x000fe20003f0f070 */
[----:B------:R-:W-:Y:S01]  /*1260*/  UIMAD UR5, UR51, UR5, 0x13f ;  /* 0x0000013f330574a4 */ /* 0x000fe2000f8e0205 */
[----:B------:R-:W-:Y:S01]  /*1270*/  CS2R R2, SRZ ;  /* 0x0000000000027805 */ /* 0x000fe2000001ff00 */
[----:B------:R-:W-:Y:S01]  /*1280*/  UIADD3 UR4, UR49, 0x7f, URZ ;  /* 0x0000007f31047890 */ /* 0x000fe2000fffe03f */
[----:B------:R-:W-:Y:S01]  /*1290*/  IMAD.MOV.U32 R119, RZ, RZ, RZ ;  /* 0x000000ffff777224 */ /* 0x000fe200078e00ff */
[----:B------:R-:W-:Y:S01]  /*12a0*/  UIADD3 UR6, UR49, UR5, -UR50 ;  /* 0x0000000531067290 */ /* 0x000fe2000fffe832 */
        /* <DEDUP_REMOVED lines=20> */
[----:B------:R-:W-:Y:S01]  /*13f0*/  CS2R R6, SRZ ;  /* 0x0000000000067805 */ /* 0x000fe2000001ff00 */
[----:B------:R-:W-:Y:S01]  /*1400*/  IMAD.MOV.U32 R14, RZ, RZ, RZ ;  /* 0x000000ffff0e7224 */ /* 0x000fe200078e00ff */
[----:B------:R-:W-:Y:S01]  /*1410*/  CS2R R50, SRZ ;  /* 0x0000000000327805 */ /* 0x000fe2000001ff00 */
[----:B------:R-:W-:Y:S01]  /*1420*/  UISETP.GE.AND UP0, UPT, UR52, 0x1, UPT ;  /* 0x000000013400788c */ /* 0x000fe2000bf06270 */
[----:B------:R-:W-:-:S05]  /*1430*/  CS2R R52, SRZ ;  /* 0x0000000000347805 */ /* 0x000fca000001ff00 */
[----:B------:R-:W-:-:S13]  /*1440*/  PLOP3.LUT P1, PT, PT, PT, UP0, 0x80, 0x0 ;  /* 0x000000000000781c */ /* 0x000fda0003f2f008 */
[----:B------:R-:W-:Y:S05]  /*1450*/  @!P1 BRA `(.L_x_12172) ;  /* 0x0000006c00cc9947 */ /* 0x000fea0003800000 */
[----:B------:R-:W0:Y:S01]  /*1460*/  SHFL.IDX PT, R0, R153, RZ, 0x1f ;  /* 0x00001fff99007589 */ /* 0x000e2200000e0000 */
[----:B------:R-:W1:Y:S01]  /*1470*/  S2UR UR6, SR_CgaCtaId ;  /* 0x00000000000679c3 */ /* 0x000e620000008800 */
[----:B------:R-:W-:Y:S01]  /*1480*/  UMOV UR41, 0x400 ;  /* 0x0000040000297882 */ /* 0x000fe20000000000 */
[----:B0-----:R-:W-:Y:S01]  /*1490*/  R2UR UR42, R0 ;  /* 0x00000000002a72ca */ /* 0x001fe200000e0000 */
[----:B-1----:R-:W-:-:S12]  /*14a0*/  ULEA UR41, UR6, UR41, 0x18 ;  /* 0x0000002906297291 */ /* 0x002fd8000f8ec03f */
        /* <DEDUP_REMOVED lines=26> */
.L_x_12173:
        /* <DEDUP_REMOVED lines=9> */
.L_x_12308:
[----:B------:R-:W-:Y:S05]  /*16e0*/  @!P0 BRA `(.L_x_12175) ;  /* 0x0000000000048947 */ /* 0x000fea0003800000 */
[----:B------:R-:W-:Y:S01]  /*16f0*/  BPT.TRAP 0x1 ;  /* 0x000000040000795c */ /* 0x000fe20000300000 */
.L_x_12175:
[----:B------:R-:W-:Y:S02]  /*1700*/  IMAD.U32 R2, RZ, RZ, UR37 ;  /* 0x00000025ff027e24 */ /* 0x000fe4000f8e00ff */
[----:B0-----:R-:W-:-:S03]  /*1710*/  IMAD.U32 R3, RZ, RZ, UR40 ;  /* 0x00000028ff037e24 */ /* 0x001fc6000f8e00ff */
[----:B------:R-:W-:Y:S02]  /*1720*/  LEA R2, R2, UR41, 0x3 ;  /* 0x0000002902027c11 */ /* 0x000fe4000f8e18ff */
[----:B------:R-:W-:-:S04]  /*1730*/  SHF.L.U32 R3, R3, 0x1f, RZ ;  /* 0x0000001f03037819 */ /* 0x000fc800000006ff */
[----:B------:R0:W1:Y:S01]  /*1740*/  SYNCS.PHASECHK.TRANS64.TRYWAIT P2, [R2+URZ+0x16830], R3 ;  /* 0x01683003020075a7 */ /* 0x000062000804017f */
[----:B------:R-:W-:Y:S05]  /*1750*/  @!P0 BRA `(.L_x_12176) ;  /* 0x0000000000048947 */ /* 0x000fea0003800000 */
[----:B------:R-:W-:Y:S01]  /*1760*/  BPT.TRAP 0x1 ;  /* 0x000000040000795c */ /* 0x000fe20000300000 */
.L_x_12176:
[----:B------:R-:W2:Y:S01]  /*1770*/  S2R R0, SR_TID.X ;  /* 0x0000000000007919 */ /* 0x000ea20000002100 */
[----:B------:R-:W-:Y:S01]  /*1780*/  IMAD.MOV.U32 R119, RZ, RZ, RZ ;  /* 0x000000ffff777224 */ /* 0x000fe200078e00ff */
[----:B--2---:R-:W-:Y:S01]  /*1790*/  LOP3.LUT P1, RZ, R0, 0x7f, RZ, 0xc0, !PT ;  /* 0x0000007f00ff7812 */ /* 0x004fe2000782c0ff */
[----:B-1----:R-:W-:-:S12]  /*17a0*/  @P2 BRA `(.L_x_12177) ;  /* 0x0000000000082947 */ /* 0x002fd80003800000 */
[----:B------:R-:W1:Y:S02]  /*17b0*/  SYNCS.PHASECHK.TRANS64.TRYWAIT P2, [R2+URZ+0x16830], R3 ;  /* 0x01683003020075a7 */ /* 0x000e64000804017f */
[----:B-1----:R-:W-:Y:S05]  /*17c0*/  @!P2 BRA `(.L_x_12178) ;  /* 0x000000c8002ca947 */ /* 0x002fea0003800000 */
.L_x_12177:
        /* <DEDUP_REMOVED lines=51> */
[----:B------:R-:W-:Y:S02]  /*1b00*/  WARPGROUP.DEPBAR.LE gsb0, 0x0 ;  /* 0x00008000000079c5 */ /* 0x000fe40000010000 */
[----:B------:R-:W-:-:S06]  /*1b10*/  WARPGROUP.ARRIVE ;  /* 0x00000000000079c5 */ /* 0x000fcc0000000000 */
[----:B------:R-:W-:Y:S01]  /*1b20*/  HGMMA.64x128x16.F32 R24, gdesc[UR4], R24, gsb0 ;  /* 0x01e00000041879f0 */ /* 0x000fe20008000818 */
[----:B------:R-:W-:Y:S02]  /*1b30*/  UMOV UR6, 0xffffff80 ;  /* 0xffffff8000067882 */ /* 0x000fe40000000000 */
[----:B------:R-:W-:-:S04]  /*1b40*/  UIMAD UR6, UR52, UR6, 0x80 ;  /* 0x00000080340674a4 */ /* 0x000fc8000f8e0206 */
[----:B------:R-:W-:-:S04]  /*1b50*/  UIADD3 UR6, UR49, UR6, URZ ;  /* 0x0000000631067290 */ /* 0x000fc8000fffe03f */
[----:B------:R-:W-:Y:S02]  /*1b60*/  UIADD3 UR7, -UR50, 0x1, UR6 ;  /* 0x0000000132077890 */ /* 0x000fe4000fffe106 */
[----:B------:R-:W-:Y:S01]  /*1b70*/  IMAD.U32 R9, RZ, RZ, UR6 ;  /* 0x00000006ff097e24 */ /* 0x000fe2000f8e00ff */
[----:B------:R-:W-:-:S03]  /*1b80*/  UIADD3 UR6, UR49, -UR50, URZ ;  /* 0x8000003231067290 */ /* 0x000fc6000fffe03f */
[----:B------:R-:W-:Y:S01]  /*1b90*/  IMAD.U32 R3, RZ, RZ, UR7 ;  /* 0x00000007ff037e24 */ /* 0x000fe2000f8e00ff */
[----:B------:R-:W-:Y:S01]  /*1ba0*/  UIMAD UR6, UR51, 0xc0, UR6 ;  /* 0x000000c0330678a4 */ /* 0x000fe2000f8e0206 */
[C---:B------:R-:W-:Y:S02]  /*1bb0*/  IMAD R9, R18.reuse, -0x2, R9 ;  /* 0xfffffffe12097824 */ /* 0x040fe400078e0209 */
[----:B------:R-:W-:Y:S01]  /*1bc0*/  IMAD R8, R18, -0x2, R3 ;  /* 0xfffffffe12087824 */ /* 0x000fe200078e0203 */
[----:B------:R-:W-:-:S04]  /*1bd0*/  USHF.R.S32.HI UR7, URZ, 0x1f, UR6 ;  /* 0x0000001f3f077899 */ /* 0x000fc80008011406 */
[----:B------:R-:W-:Y:S01]  /*1be0*/  IADD3 R0, R8, 0x8, R5 ;  /* 0x0000000808007810 */ /* 0x000fe20007ffe005 */
[----:B------:R-:W-:-:S03]  /*1bf0*/  ULEA.HI UR7, UR7, UR6, URZ, 0x7 ;  /* 0x0000000607077291 */ /* 0x000fc6000f8f383f */
[----:B------:R-:W-:Y:S01]  /*1c00*/  VIMNMX R3, R9, R0, PT ;  /* 0x0000000009037248 */ /* 0x000fe20003fe0100 */
[----:B------:R-:W-:Y:S01]  /*1c10*/  USHF.R.S32.HI UR7, URZ, 0x7, UR7 ;  /* 0x000000073f077899 */ /* 0x000fe20008011407 */
[----:B------:R-:W-:Y:S02]  /*1c20*/  VIADDMNMX R9, R5, R8, R9, PT ;  /* 0x0000000805097246 */ /* 0x000fe40003800109 */
[C---:B------:R-:W-:Y:S01]  /*1c30*/  ISETP.GT.AND P2, PT, R3.reuse, RZ, PT ;  /* 0x000000ff0300720c */ /* 0x040fe20003f44270 */
[----:B------:R-:W-:Y:S01]  /*1c40*/  UISETP.LT.AND UP0, UPT, URZ, UR7, UPT ;  /* 0x000000073f00728c */ /* 0x000fe2000bf01270 */
[C---:B------:R-:W-:Y:S02]  /*1c50*/  ISETP.GT.AND P3, PT, R3.reuse, 0x1, PT ;  /* 0x000000010300780c */ /* 0x040fe40003f64270 */
[----:B------:R-:W-:Y:S01]  /*1c60*/  ISETP.GT.AND P4, PT, R3, 0x8, PT ;  /* 0x000000080300780c */ /* 0x000fe20003f84270 */
[----:B------:R-:W-:-:S04]  /*1c70*/  USEL UR22, URZ, UR7, !UP0 ;  /* 0x000000073f167287 */ /* 0x000fc8000c000000 */
[----:B------:R-:W-:Y:S01]  /*1c80*/  UISETP.GE.AND UP0, UPT, UR24, UR22, UPT ;  /* 0x000000161800728c */ /* 0x000fe2000bf06270 */
[----:B------:R-:W-:Y:S02]  /*1c90*/  WARPGROUP.DEPBAR.LE gsb0, 0x0 ;  /* 0x00008000000079c5 */ /* 0x000fe40000010000 */
[----:B------:R-:W-:-:S06]  /*1ca0*/  WARPGROUP.ARRIVE ;  /* 0x00000000000079c5 */ /* 0x000fcc0000000000 */
        /* <DEDUP_REMOVED lines=110> */
[----:B------:R-:W-:-:S05]  /*2390*/  FMUL.FTZ R3, R6, UR21 ;  /* 0x0000001506037c20 */ /* 0x000fca0008410000 */
        /* <DEDUP_REMOVED lines=23> */
[----:B------:R-:W-:Y:S01]  /*2510*/  FSEL R7, R36, -INF , P3 ;  /* 0xff80000024077808 */ /* 0x000fe20001800000 */
[----:B------:R-:W1:Y:S01]  /*2520*/  MUFU.EX2 R149, R149 ;  /* 0x0000009500957308 */ /* 0x000e620000000800 */
[----:B------:R-:W-:Y:S01]  /*2530*/  FMNMX.FTZ R24, R33, R24, !PT ;  /* 0x0000001821187209 */ /* 0x000fe20007810000 */
[--C-:B------:R-:W-:Y:S01]  /*2540*/  FFMA.FTZ R133, R58, UR21, -R3.reuse ;  /* 0x000000153a857c23 */ /* 0x100fe20008010803 */
[----:B------:R-:W-:Y:S01]  /*2550*/  ISETP.GT.AND P3, PT, R9, 0x20, PT ;  /* 0x000000200900780c */ /* 0x000fe20003f64270 */
[--C-:B------:R-:W-:Y:S01]  /*2560*/  FFMA.FTZ R10, R10, UR21, -R3.reuse ;  /* 0x000000150a0a7c23 */ /* 0x100fe20008010803 */
[----:B------:R-:W-:Y:S01]  /*2570*/  FSEL R37, R37, -INF , P2 ;  /* 0xff80000025257808 */ /* 0x000fe20001000000 */
        /* <DEDUP_REMOVED lines=10> */
[----:B------:R-:W3:Y:S01]  /*2620*/  MUFU.EX2 R8, R8 ;  /* 0x0000000800087308 */ /* 0x000ee20000000800 */
[----:B------:R-:W-:Y:S01]  /*2630*/  FSEL R41, R41, -INF , P2 ;  /* 0xff80000029297808 */ /* 0x000fe20001000000 */
[--C-:B------:R-:W-:Y:S01]  /*2640*/  FFMA.FTZ R38, R38, UR21, -R3.reuse ;  /* 0x0000001526267c23 */ /* 0x100fe20008010803 */
        /* <DEDUP_REMOVED lines=25> */
[----:B------:R-:W-:Y:S01]  /*27e0*/  FFMA.FTZ R58, R87, UR21, -R3 ;  /* 0x00000015573a7c23 */ /* 0x000fe20008010803 */
[----:B------:R-:W-:Y:S01]  /*27f0*/  ISETP.GT.AND P2, PT, R9, 0x39, PT ;  /* 0x000000390900780c */ /* 0x000fe20003f44270 */
[----:B------:R-:W4:Y:S01]  /*2800*/  MUFU.EX2 R145, R145 ;  /* 0x0000009100917308 */ /* 0x000f220000000800 */
[----:B------:R-:W-:Y:S01]  /*2810*/  FSEL R52, R52, -INF , P3 ;  /* 0xff80000034347808 */ /* 0x000fe20001800000 */
[--C-:B------:R-:W-:Y:S01]  /*2820*/  IMAD.MOV.U32 R104, RZ, RZ, R119.reuse ;  /* 0x000000ffff687224 */ /* 0x100fe200078e0077 */
[----:B------:R-:W-:Y:S01]  /*2830*/  FMNMX.FTZ R11, R49, R36, !PT ;  /* 0x00000024310b7209 */ /* 0x000fe20007810000 */
[--C-:B------:R-:W-:Y:S01]  /*2840*/  IMAD.MOV.U32 R102, RZ, RZ, R119.reuse ;  /* 0x000000ffff667224 */ /* 0x100fe200078e0077 */
[----:B------:R-:W-:Y:S01]  /*2850*/  ISETP.GT.AND P3, PT, R9, 0x40, PT ;  /* 0x000000400900780c */ /* 0x000fe20003f64270 */
[--C-:B------:R-:W-:Y:S01]  /*2860*/  IMAD.MOV.U32 R100, RZ, RZ, R119.reuse ;  /* 0x000000ffff647224 */ /* 0x100fe200078e0077 */
[----:B------:R-:W-:Y:S01]  /*2870*/  FSEL R53, R53, -INF , P2 ;  /* 0xff80000035357808 */ /* 0x000fe20001000000 */
[----:B------:R-:W5:Y:S01]  /*2880*/  MUFU.EX2 R10, R10 ;  /* 0x0000000a000a7308 */ /* 0x000f620000000800 */
[----:B------:R-:W-:Y:S01]  /*2890*/  FMNMX.FTZ R90, R52, R11, !PT ;  /* 0x0000000b345a7209 */ /* 0x000fe20007810000 */
[--C-:B------:R-:W-:Y:S01]  /*28a0*/  IMAD.MOV.U32 R98, RZ, RZ, R119.reuse ;  /* 0x000000ffff627224 */ /* 0x100fe200078e0077 */
[----:B------:R-:W-:Y:S01]  /*28b0*/  ISETP.GT.AND P2, PT, R9, 0x41, PT ;  /* 0x000000410900780c */ /* 0x000fe20003f44270 */
[--C-:B------:R-:W-:Y:S01]  /*28c0*/  IMAD.MOV.U32 R96, RZ, RZ, R119.reuse ;  /* 0x000000ffff607224 */ /* 0x100fe200078e0077 */
[----:B------:R-:W-:Y:S01]  /*28d0*/  FSEL R56, R56, -INF , P3 ;  /* 0xff80000038387808 */ /* 0x000fe20001800000 */
[--C-:B------:R-:W-:Y:S01]  /*28e0*/  IMAD.MOV.U32 R92, RZ, RZ, R119.reuse ;  /* 0x000000ffff5c7224 */ /* 0x100fe200078e0077 */
[----:B------:R-:W-:Y:S01]  /*28f0*/  FMNMX.FTZ R11, R53, R90, !PT ;  /* 0x0000005a350b7209 */ /* 0x000fe20007810000 */
[----:B------:R-:W0:Y:S01]  /*2900*/  MUFU.EX2 R147, R147 ;  /* 0x0000009300937308 */ /* 0x000e220000000800 */
[----:B------:R-:W-:Y:S01]  /*2910*/  ISETP.GT.AND P3, PT, R9, 0x48, PT ;  /* 0x000000480900780c */ /* 0x000fe20003f64270 */
[----:B------:R-:W-:Y:S01]  /*2920*/  IMAD.MOV.U32 R90, RZ, RZ, R119 ;  /* 0x000000ffff5a7224 */ /* 0x000fe200078e0077 */
[----:B------:R-:W-:-:S02]  /*2930*/  FSEL R57, R57, -INF , P2 ;  /* 0xff80000039397808 */ /* 0x000fc40001000000 */
[----:B------:R-:W-:Y:S02]  /*2940*/  FMNMX.FTZ R88, R56, R11, !PT ;  /* 0x0000000b38587209 */ /* 0x000fe40007810000 */
[----:B------:R-:W-:Y:S01]  /*2950*/  ISETP.GT.AND P2, PT, R9, 0x49, PT ;  /* 0x000000490900780c */ /* 0x000fe20003f44270 */
[----:B------:R1:W0:Y:S01]  /*2960*/  MUFU.EX2 R24, R94 ;  /* 0x0000005e00187308 */ /* 0x0002220000000800 */
[----:B------:R-:W-:Y:S02]  /*2970*/  FSEL R60, R60, -INF , P3 ;  /* 0xff8000003c3c7808 */ /* 0x000fe40001800000 */
[----:B------:R-:W-:Y:S02]  /*2980*/  FMNMX.FTZ R11, R57, R88, !PT ;  /* 0x00000058390b7209 */ /* 0x000fe40007810000 */
[----:B------:R-:W-:Y:S02]  /*2990*/  ISETP.GT.AND P3, PT, R9, 0x50, PT ;  /* 0x000000500900780c */ /* 0x000fe40003f64270 */
[----:B------:R-:W-:Y:S01]  /*29a0*/  FSEL R61, R61, -INF , P2 ;  /* 0xff8000003d3d7808 */ /* 0x000fe20001000000 */
[----:B------:R-:W-:Y:S01]  /*29b0*/  MUFU.EX2 R141, R141 ;  /* 0x0000008d008d7308 */ /* 0x000fe20000000800 */
[----:B------:R-:W-:Y:S01]  /*29c0*/  FMNMX.FTZ R88, R60, R11, !PT ;  /* 0x0000000b3c587209 */ /* 0x000fe20007810000 */
[----:B-1----:R-:W-:Y:S01]  /*29d0*/  IMAD.MOV.U32 R94, RZ, RZ, R119 ;  /* 0x000000ffff5e7224 */ /* 0x002fe200078e0077 */
[----:B------:R-:W-:-:S02]  /*29e0*/  ISETP.GT.AND P2, PT, R9, 0x51, PT ;  /* 0x000000510900780c */ /* 0x000fc40003f44270 */
[----:B------:R-:W-:Y:S02]  /*29f0*/  FSEL R64, R64, -INF , P3 ;  /* 0xff80000040407808 */ /* 0x000fe40001800000 */
[----:B------:R-:W-:Y:S01]  /*2a00*/  FMNMX.FTZ R11, R61, R88, !PT ;  /* 0x000000583d0b7209 */ /* 0x000fe20007810000 */
[----:B------:R-:W-:Y:S01]  /*2a10*/  MUFU.EX2 R36, R13 ;  /* 0x0000000d00247308 */ /* 0x000fe20000000800 */
[----:B------:R-:W-:Y:S01]  /*2a20*/  ISETP.GT.AND P3, PT, R9, 0x58, PT ;  /* 0x000000580900780c */ /* 0x000fe20003f64270 */
[----:B------:R-:W-:Y:S01]  /*2a30*/  IMAD.MOV.U32 R88, RZ, RZ, R119 ;  /* 0x000000ffff587224 */ /* 0x000fe200078e0077 */
[----:B------:R-:W-:Y:S02]  /*2a40*/  FSEL R65, R65, -INF , P2 ;  /* 0xff80000041417808 */ /* 0x000fe40001000000 */
[----:B------:R-:W-:Y:S02]  /*2a50*/  FMNMX.FTZ R50, R64, R11, !PT ;  /* 0x0000000b40327209 */ /* 0x000fe40007810000 */
[----:B------:R-:W-:Y:S01]  /*2a60*/  ISETP.GT.AND P2, PT, R9, 0x59, PT ;  /* 0x000000590900780c */ /* 0x000fe20003f44270 */
[----:B------:R-:W-:Y:S01]  /*2a70*/  MUFU.EX2 R143, R143 ;  /* 0x0000008f008f7308 */ /* 0x000fe20000000800 */
[----:B------:R-:W-:-:S02]  /*2a80*/  FSEL R68, R68, -INF , P3 ;  /* 0xff80000044447808 */ /* 0x000fc40001800000 */
[----:B------:R-:W-:Y:S02]  /*2a90*/  FMNMX.FTZ R11, R65, R50, !PT ;  /* 0x00000032410b7209 */ /* 0x000fe40007810000 */
[----:B------:R-:W-:Y:S02]  /*2aa0*/  ISETP.GT.AND P3, PT, R9, 0x60, PT ;  /* 0x000000600900780c */ /* 0x000fe40003f64270 */
[----:B------:R-:W-:Y:S01]  /*2ab0*/  FSEL R69, R69, -INF , P2 ;  /* 0xff80000045457808 */ /* 0x000fe20001000000 */
[----:B------:R-:W-:Y:S01]  /*2ac0*/  MUFU.EX2 R46, R46 ;  /* 0x0000002e002e7308 */ /* 0x000fe20000000800 */
[----:B------:R-:W-:Y:S02]  /*2ad0*/  FMNMX.FTZ R50, R68, R11, !PT ;  /* 0x0000000b44327209 */ /* 0x000fe40007810000 */
[----:B------:R-:W-:Y:S02]  /*2ae0*/  ISETP.GT.AND P2, PT, R9, 0x61, PT ;  /* 0x000000610900780c */ /* 0x000fe40003f44270 */
[----:B------:R-:W-:-:S02]  /*2af0*/  FSEL R72, R72, -INF , P3 ;  /* 0xff80000048487808 */ /* 0x000fc40001800000 */
[----:B------:R-:W-:Y:S01]  /*2b00*/  FMNMX.FTZ R11, R69, R50, !PT ;  /* 0x00000032450b7209 */ /* 0x000fe20007810000 */
[----:B------:R-:W-:Y:S01]  /*2b10*/  MUFU.EX2 R137, R137 ;  /* 0x0000008900897308 */ /* 0x000fe20000000800 */
[----:B------:R-:W-:Y:S02]  /*2b20*/  ISETP.GT.AND P3, PT, R9, 0x68, PT ;  /* 0x000000680900780c */ /* 0x000fe40003f64270 */
        /* <DEDUP_REMOVED lines=16> */
[----:B------:R-:W-:Y:S01]  /*2c30*/  FMNMX.FTZ R50, R80, R11, !PT ;  /* 0x0000000b50327209 */ /* 0x000fe20007810000 */
[----:B------:R-:W-:Y:S01]  /*2c40*/  FFMA.FTZ R11, R0, UR21, -R3 ;  /* 0x00000015000b7c23 */ /* 0x000fe20008010803 */
[----:B------:R-:W-:Y:S01]  /*2c50*/  ISETP.GT.AND P2, PT, R9, 0x79, PT ;  /* 0x000000790900780c */ /* 0x000fe20003f44270 */
[----:B------:R-:W-:Y:S01]  /*2c60*/  MUFU.EX2 R133, R133 ;  /* 0x0000008500857308 */ /* 0x000fe20000000800 */
[----:B------:R-:W-:-:S02]  /*2c70*/  FSEL R84, R84, -INF , P3 ;  /* 0xff80000054547808 */ /* 0x000fc40001800000 */
[----:B------:R-:W-:Y:S02]  /*2c80*/  FMNMX.FTZ R9, R81, R50, !PT ;  /* 0x0000003251097209 */ /* 0x000fe40007810000 */
[----:B------:R-:W-:Y:S02]  /*2c90*/  FSEL R85, R85, -INF , P2 ;  /* 0xff80000055557808 */ /* 0x000fe40001000000 */
[----:B------:R-:W-:Y:S01]  /*2ca0*/  FMNMX.FTZ R50, R84, R9, !PT ;  /* 0x0000000954327209 */ /* 0x000fe20007810000 */
[----:B------:R-:W-:Y:S03]  /*2cb0*/  MUFU.EX2 R30, R30 ;  /* 0x0000001e001e7308 */ /* 0x000fe60000000800 */
[----:B------:R-:W-:-:S05]  /*2cc0*/  FMNMX.FTZ R50, R85, R50, !PT ;  /* 0x0000003255327209 */ /* 0x000fca0007810000 */
[----:B------:R-:W1:Y:S01]  /*2cd0*/  SHFL.BFLY PT, R9, R50, 0x2, 0x1f ;  /* 0x0c401f0032097f89 */ /* 0x000e6200000e0000 */
[----:B------:R-:W-:Y:S08]  /*2ce0*/  MUFU.EX2 R135, R135 ;  /* 0x0000008700877308 */ /* 0x000ff00000000800 */
[----:B------:R-:W-:Y:S08]  /*2cf0*/  MUFU.EX2 R26, R26 ;  /* 0x0000001a001a7308 */ /* 0x000ff00000000800 */
[----:B------:R-:W-:Y:S01]  /*2d00*/  MUFU.EX2 R129, R129 ;  /* 0x0000008100817308 */ /* 0x000fe20000000800 */
[----:B-1----:R-:W-:Y:S01]  /*2d10*/  FMNMX.FTZ R9, R50, R9, !PT ;  /* 0x0000000932097209 */ /* 0x002fe20007810000 */
[----:B------:R-:W-:-:S06]  /*2d20*/  FFMA.FTZ R50, R75, UR21, -R3 ;  /* 0x000000154b327c23 */ /* 0x000fcc0008010803 */
        /* <DEDUP_REMOVED lines=8> */
[----:B------:R1:W-:Y:S03]  /*2db0*/  MUFU.EX2 R54, R11 ;  /* 0x0000000b00367308 */ /* 0x0003e60000000800 */
[----:B------:R-:W-:Y:S02]  /*2dc0*/  FSEL R62, R62, RZ, P2 ;  /* 0x000000ff3e3e7208 */ /* 0x000fe40001000000 */
[----:B------:R-:W-:-:S03]  /*2dd0*/  PLOP3.LUT P2, PT, PT, PT, UP0, 0x80, 0x0 ;  /* 0x000000000000781c */ /* 0x000fc60003f4f008 */
[----:B------:R-:W-:Y:S01]  /*2de0*/  MUFU.EX2 R50, R50 ;  /* 0x0000003200327308 */ /* 0x000fe20000000800 */
[--C-:B------:R-:W-:Y:S01]  /*2df0*/  FFMA.FTZ R148, R5, UR21, -R62.reuse ;  /* 0x0000001505947c23 */ /* 0x100fe2000801083e */
[--C-:B------:R-:W-:Y:S01]  /*2e00*/  FFMA.FTZ R3, R42, UR21, -R62.reuse ;  /* 0x000000152a037c23 */ /* 0x100fe2000801083e */
[--C-:B------:R-:W-:Y:S01]  /*2e10*/  FFMA.FTZ R150, R28, UR21, -R62.reuse ;  /* 0x000000151c967c23 */ /* 0x100fe2000801083e */
[----:B------:R-:W-:Y:S01]  /*2e20*/  FADD.FTZ R28, R4, R149 ;  /* 0x00000095041c7221 */ /* 0x000fe20000010000 */
[--C-:B------:R-:W-:Y:S01]  /*2e30*/  FFMA.FTZ R5, R29, UR21, -R62.reuse ;  /* 0x000000151d057c23 */ /* 0x100fe2000801083e */
[--C-:B------:R-:W-:Y:S01]  /*2e40*/  FFMA.FTZ R144, R32, UR21, -R62.reuse ;  /* 0x0000001520907c23 */ /* 0x100fe2000801083e */
[----:B------:R-:W-:Y:S01]  /*2e50*/  FFMA.FTZ R9, R33, UR21, -R62 ;  /* 0x0000001521097c23 */ /* 0x000fe2000801083e */
[----:B------:R-:W-:Y:S01]  /*2e60*/  MUFU.EX2 R148, R148 ;  /* 0x0000009400947308 */ /* 0x000fe20000000800 */
[----:B--2---:R-:W-:Y:S01]  /*2e70*/  FADD.FTZ R25, R151, R28 ;  /* 0x0000001c97197221 */ /* 0x004fe20000010000 */
[--C-:B------:R-:W-:Y:S01]  /*2e80*/  FFMA.FTZ R146, R7, UR21, -R62.reuse ;  /* 0x0000001507927c23 */ /* 0x100fe2000801083e */
[--C-:B------:R-:W-:Y:S01]  /*2e90*/  FFMA.FTZ R7, R37, UR21, -R62.reuse ;  /* 0x0000001525077c23 */ /* 0x100fe2000801083e */
[--C-:B------:R-:W-:Y:S01]  /*2ea0*/  FFMA.FTZ R140, R40, UR21, -R62.reuse ;  /* 0x00000015288c7c23 */ /* 0x100fe2000801083e */
[----:B---3--:R-:W-:Y:S01]  /*2eb0*/  FADD.FTZ R28, R8, R25 ;  /* 0x00000019081c7221 */ /* 0x008fe20000010000 */
[--C-:B-1----:R-:W-:Y:S01]  /*2ec0*/  FFMA.FTZ R11, R41, UR21, -R62.reuse ;  /* 0x00000015290b7c23 */ /* 0x102fe2000801083e */
[----:B------:R-:W-:Y:S01]  /*2ed0*/  FFMA.FTZ R142, R44, UR21, -R62 ;  /* 0x000000152c8e7c23 */ /* 0x000fe2000801083e */
[----:B------:R-:W1:Y:S01]  /*2ee0*/  MUFU.EX2 R3, R3 ;  /* 0x0000000300037308 */ /* 0x000e620000000800 */
[----:B----4-:R-:W-:Y:S01]  /*2ef0*/  FADD.FTZ R27, R145, R28 ;  /* 0x0000001c911b7221 */ /* 0x010fe20000010000 */
[--C-:B------:R-:W-:Y:S01]  /*2f00*/  FFMA.FTZ R13, R45, UR21, -R62.reuse ;  /* 0x000000152d0d7c23 */ /* 0x100fe2000801083e */
[--C-:B------:R-:W-:Y:S01]  /*2f10*/  FFMA.FTZ R136, R48, UR21, -R62.reuse ;  /* 0x0000001530887c23 */ /* 0x100fe2000801083e */
[--C-:B------:R-:W-:Y:S01]  /*2f20*/  FFMA.FTZ R15, R49, UR21, -R62.reuse ;  /* 0x00000015310f7c23 */ /* 0x100fe2000801083e */
[----:B-----5:R-:W-:Y:S01]  /*2f30*/  FADD.FTZ R28, R10, R27 ;  /* 0x0000001b0a1c7221 */ /* 0x020fe20000010000 */
[--C-:B------:R-:W-:Y:S01]  /*2f40*/  FFMA.FTZ R138, R52, UR21, -R62.reuse ;  /* 0x00000015348a7c23 */ /* 0x100fe2000801083e */
[----:B------:R-:W-:Y:S01]  /*2f50*/  FFMA.FTZ R21, R53, UR21, -R62 ;  /* 0x0000001535157c23 */ /* 0x000fe2000801083e */
[----:B------:R-:W2:Y:S01]  /*2f60*/  MUFU.EX2 R150, R150 ;  /* 0x0000009600967308 */ /* 0x000ea20000000800 */
[----:B0-----:R-:W-:Y:S01]  /*2f70*/  FADD.FTZ R27, R147, R28 ;  /* 0x0000001c931b7221 */ /* 0x001fe20000010000 */
[--C-:B------:R-:W-:Y:S01]  /*2f80*/  FFMA.FTZ R132, R56, UR21, -R62.reuse ;  /* 0x0000001538847c23 */ /* 0x100fe2000801083e */
[--C-:B------:R-:W-:Y:S01]  /*2f90*/  FFMA.FTZ R25, R57, UR21, -R62.reuse ;  /* 0x0000001539197c23 */ /* 0x100fe2000801083e */
[--C-:B------:R-:W-:Y:S01]  /*2fa0*/  FFMA.FTZ R134, R60, UR21, -R62.reuse ;  /* 0x000000153c867c23 */ /* 0x100fe2000801083e */
[----:B------:R-:W-:Y:S01]  /*2fb0*/  FADD.FTZ R32, R24, R27 ;  /* 0x0000001b18207221 */ /* 0x000fe20000010000 */
[--C-:B------:R-:W-:Y:S01]  /*2fc0*/  FFMA.FTZ R27, R61, UR21, -R62.reuse ;  /* 0x000000153d1b7c23 */ /* 0x100fe2000801083e */
        /* <DEDUP_REMOVED lines=8> */
[----:B------:R-:W-:Y:S01]  /*3050*/  F2FP.F16.F32.PACK_AB R149, R149, R4 ;  /* 0x000000049595723e */ /* 0x000fe200000000ff */
[----:B------:R-:W1:Y:S01]  /*3060*/  MUFU.EX2 R144, R144 ;  /* 0x0000009000907308 */ /* 0x000e620000000800 */
[----:B--2---:R-:W-:Y:S01]  /*3070*/  FADD.FTZ R28, R150, R29 ;  /* 0x0000001d961c7221 */ /* 0x004fe20000010000 */
[--C-:B------:R-:W-:Y:S01]  /*3080*/  FFMA.FTZ R73, R73, UR21, -R62.reuse ;  /* 0x0000001549497c23 */ /* 0x100fe2000801083e */
[--C-:B------:R-:W-:Y:S01]  /*3090*/  FFMA.FTZ R76, R76, UR21, -R62.reuse ;  /* 0x000000154c4c7c23 */ /* 0x100fe2000801083e */
[--C-:B------:R-:W-:Y:S01]  /*30a0*/  FFMA.FTZ R77, R77, UR21, -R62.reuse ;  /* 0x000000154d4d7c23 */ /* 0x100fe2000801083e */
[--C-:B------:R-:W-:Y:S01]  /*30b0*/  FFMA.FTZ R80, R80, UR21, -R62.reuse ;  /* 0x0000001550507c23 */ /* 0x100fe2000801083e */
[--C-:B------:R-:W-:Y:S01]  /*30c0*/  FFMA.FTZ R81, R81, UR21, -R62.reuse ;  /* 0x0000001551517c23 */ /* 0x100fe2000801083e */
[----:B------:R-:W-:Y:S01]  /*30d0*/  FFMA.FTZ R84, R84, UR21, -R62 ;  /* 0x0000001554547c23 */ /* 0x000fe2000801083e */
[----:B------:R-:W2:Y:S01]  /*30e0*/  MUFU.EX2 R9, R9 ;  /* 0x0000000900097308 */ /* 0x000ea20000000800 */
[C---:B0-----:R-:W-:Y:S01]  /*30f0*/  FADD.FTZ R29, R5.reuse, R28 ;  /* 0x0000001c051d7221 */ /* 0x041fe20000010000 */
[----:B------:R-:W-:-:S02]  /*3100*/  F2FP.F16.F32.PACK_AB R150, R5, R150 ;  /* 0x000000960596723e */ /* 0x000fc400000000ff */
[----:B------:R-:W-:Y:S02]  /*3110*/  F2FP.F16.F32.PACK_AB R148, R3, R148 ;  /* 0x000000940394723e */ /* 0x000fe400000000ff */
[----:B------:R-:W-:Y:S02]  /*3120*/  F2FP.F16.F32.PACK_AB R151, R8, R151 ;  /* 0x000000970897723e */ /* 0x000fe400000000ff */
[----:B------:R-:W0:Y:S01]  /*3130*/  MUFU.EX2 R146, R146 ;  /* 0x0000009200927308 */ /* 0x000e220000000800 */
[----:B-1----:R-:W-:Y:S01]  /*3140*/  FADD.FTZ R28, R144, R29 ;  /* 0x0000001d901c7221 */ /* 0x002fe20000010000 */
[----:B------:R-:W-:Y:S01]  /*3150*/  FADD.FTZ R29, R143, R32 ;  /* 0x000000208f1d7221 */ /* 0x000fe20000010000 */
[----:B------:R-:W-:Y:S02]  /*3160*/  F2FP.F16.F32.PACK_AB R145, R10, R145 ;  /* 0x000000910a91723e */ /* 0x000fe400000000ff */
[----:B------:R-:W-:Y:S01]  /*3170*/  F2FP.F16.F32.PACK_AB R147, R24, R147 ;  /* 0x000000931893723e */ /* 0x000fe200000000ff */
[----:B------:R-:W-:Y:S01]  /*3180*/  FADD.FTZ R32, R46, R29 ;  /* 0x0000001d2e207221 */ /* 0x000fe20000010000 */
[----:B------:R-:W-:Y:S01]  /*3190*/  FFMA.FTZ R29, R65, UR21, -R62 ;  /* 0x00000015411d7c23 */ /* 0x000fe2000801083e */
[----:B------:R-:W1:Y:S01]  /*31a0*/  MUFU.EX2 R7, R7 ;  /* 0x0000000700077308 */ /* 0x000e620000000800 */
[----:B--2---:R-:W-:Y:S01]  /*31b0*/  FADD.FTZ R31, R9, R28 ;  /* 0x0000001c091f7221 */ /* 0x004fe20000010000 */
[----:B------:R-:W-:Y:S01]  /*31c0*/  FADD.FTZ R33, R137, R32 ;  /* 0x0000002089217221 */ /* 0x000fe20000010000 */
[----:B------:R-:W-:Y:S01]  /*31d0*/  FFMA.FTZ R62, R85, UR21, -R62 ;  /* 0x00000015553e7c23 */ /* 0x000fe2000801083e */
[----:B------:R-:W-:-:S02]  /*31e0*/  F2FP.F16.F32.PACK_AB R141, R36, R141 ;  /* 0x0000008d248d723e */ /* 0x000fc400000000ff */
        /* <DEDUP_REMOVED lines=9> */
[C---:B-1----:R-:W-:Y:S01]  /*3280*/  FADD.FTZ R31, R7.reuse, R28 ;  /* 0x0000001c071f7221 */ /* 0x042fe20000010000 */
[----:B------:R-:W-:-:S06]  /*3290*/  F2FP.F16.F32.PACK_AB R146, R7, R146 ;  /* 0x000000920792723e */ /* 0x000fcc00000000ff */
[----:B------:R-:W1:Y:S01]  /*32a0*/  MUFU.EX2 R142, R142 ;  /* 0x0000008e008e7308 */ /* 0x000e620000000800 */
[----:B--2---:R-:W-:-:S07]  /*32b0*/  FADD.FTZ R28, R140, R31 ;  /* 0x0000001f8c1c7221 */ /* 0x004fce0000010000 */
        /* <DEDUP_REMOVED lines=9> */
[----:B------:R-:W-:Y:S01]  /*3350*/  FADD.FTZ R33, R135, R28 ;  /* 0x0000001c87217221 */ /* 0x000fe20000010000 */
[C---:B------:R-:W-:Y:S01]  /*3360*/  F2FP.F16.F32.PACK_AB R135, R26.reuse, R135 ;  /* 0x000000871a87723e */ /* 0x040fe200000000ff */
[----:B------:R-:W1:Y:S01]  /*3370*/  MUFU.EX2 R15, R15 ;  /* 0x0000000f000f7308 */ /* 0x000e620000000800 */
[C---:B--2---:R-:W-:Y:S01]  /*3380*/  FADD.FTZ R31, R13.reuse, R2 ;  /* 0x000000020d1f7221 */ /* 0x044fe20000010000 */
[----:B------:R-:W-:Y:S01]  /*3390*/  FADD.FTZ R28, R26, R33 ;  /* 0x000000211a1c7221 */ /* 0x000fe20000010000 */
[----:B------:R-:W-:-:S03]  /*33a0*/  F2FP.F16.F32.PACK_AB R142, R13, R142 ;  /* 0x0000008e0d8e723e */ /* 0x000fc600000000ff */
[----:B------:R-:W-:Y:S01]  /*33b0*/  FADD.FTZ R33, R129, R28 ;  /* 0x0000001c81217221 */ /* 0x000fe20000010000 */
[----:B------:R-:W-:Y:S01]  /*33c0*/  F2FP.F16.F32.PACK_AB R129, R20, R129 ;  /* 0x000000811481723e */ /* 0x000fe200000000ff */
[----:B------:R-:W2:Y:S01]  /*33d0*/  MUFU.EX2 R138, R138 ;  /* 0x0000008a008a7308 */ /* 0x000ea20000000800 */
[----:B0-----:R-:W-:Y:S01]  /*33e0*/  FADD.FTZ R2, R136, R31 ;  /* 0x0000001f88027221 */ /* 0x001fe20000010000 */
[----:B------:R-:W-:-:S04]  /*33f0*/  FADD.FTZ R28, R20, R33 ;  /* 0x00000021141c7221 */ /* 0x000fc80000010000 */
[----:B------:R-:W-:Y:S01]  /*3400*/  FADD.FTZ R33, R131, R28 ;  /* 0x0000001c83217221 */ /* 0x000fe20000010000 */
[C---:B------:R-:W-:Y:S01]  /*3410*/  F2FP.F16.F32.PACK_AB R131, R14.reuse, R131 ;  /* 0x000000830e83723e */ /* 0x040fe200000000ff */
[----:B------:R-:W0:Y:S01]  /*3420*/  MUFU.EX2 R21, R21 ;  /* 0x0000001500157308 */ /* 0x000e220000000800 */
        /* <DEDUP_REMOVED lines=37> */
[----:B--2---:R-:W-:Y:S01]  /*3680*/  FADD.FTZ R33, R121, R4 ;  /* 0x0000000479217221 */ /* 0x004fe20000010000 */
        /* <DEDUP_REMOVED lines=21> */
[C---:B--2---:R-:W-:Y:S01]  /*37e0*/  FADD.FTZ R2, R58.reuse, R33 ;  /* 0x000000213a027221 */ /* 0x044fe20000010000 */
[----:B------:R-:W-:Y:S02]  /*37f0*/  F2FP.F16.F32.PACK_AB R123, R58, R123 ;  /* 0x0000007b3a7b723e */ /* 0x000fe400000000ff */
[C---:B0-----:R-:W-:Y:S01]  /*3800*/  FADD.FTZ R3, R5.reuse, R4 ;  /* 0x0000000405037221 */ /* 0x041fe20000010000 */
        /* <DEDUP_REMOVED lines=22> */
[----:B------:R-:W-:-:S05]  /*3970*/  ULDC UR21, c[0x0][0x988] ;  /* 0x0002620000157ab9 */ /* 0x000fca0000000800 */
.L_x_12188:
        /* <DEDUP_REMOVED lines=9> */
.L_x_12181:
[----:B------:R-:W-:Y:S01]  /*3a10*/  ULEA UR6, UR37, UR41, 0x3 ;  /* 0x0000002925067291 */ /* 0x000fe2000f8e183f */
[----:B------:R-:W-:-:S05]  /*3a20*/  IMAD.U32 R0, RZ, RZ, UR40 ;  /* 0x00000028ff007e24 */ /* 0x000fca000f8e00ff */
[----:B------:R-:W-:-:S04]  /*3a30*/  SHF.L.U32 R0, R0, 0x1f, RZ ;  /* 0x0000001f00007819 */ /* 0x000fc800000006ff */
[----:B------:R0:W1:Y:S01]  /*3a40*/  SYNCS.PHASECHK.TRANS64.TRYWAIT P2, [UR6+0x16830], R0 ;  /* 0x01683000ff0075a7 */ /* 0x0000620008040146 */
[----:B------:R-:W-:Y:S05]  /*3a50*/  @!P0 BRA `(.L_x_12182) ;  /* 0x0000000000048947 */ /* 0x000fea0003800000 */
[----:B------:R-:W-:Y:S01]  /*3a60*/  BPT.TRAP 0x1 ;  /* 0x000000040000795c */ /* 0x000fe20000300000 */
.L_x_12182:
[----:B-1----:R-:W-:Y:S05]  /*3a70*/  @P2 BRA `(.L_x_12180) ;  /* 0x0000000000082947 */ /* 0x002fea0003800000 */
[----:B------:R-:W1:Y:S02]  /*3a80*/  SYNCS.PHASECHK.TRANS64.TRYWAIT P2, [UR6+0x16830], R0 ;  /* 0x01683000ff0075a7 */ /* 0x000e640008040146 */
[----:B-1----:R-:W-:Y:S05]  /*3a90*/  @!P2 BRA `(.L_x_12183) ;  /* 0x000000a4008ca947 */ /* 0x002fea0003800000 */
.L_x_12180:
        /* <DEDUP_REMOVED lines=25> */
.L_x_12185:
[----:B------:R-:W-:Y:S01]  /*3c30*/  ULEA UR6, UR23, UR41, 0x3 ;  /* 0x0000002917067291 */ /* 0x000fe2000f8e183f */
[----:B------:R-:W-:-:S05]  /*3c40*/  IMAD.U32 R0, RZ, RZ, UR25 ;  /* 0x00000019ff007e24 */ /* 0x000fca000f8e00ff */
[----:B------:R-:W-:-:S04]  /*3c50*/  SHF.L.U32 R0, R0, 0x1f, RZ ;  /* 0x0000001f00007819 */ /* 0x000fc800000006ff */
[----:B------:R0:W1:Y:S01]  /*3c60*/  SYNCS.PHASECHK.TRANS64.TRYWAIT P2, [UR6+0x16850], R0 ;  /* 0x01685000ff0075a7 */ /* 0x0000620008040146 */
[----:B------:R-:W-:Y:S05]  /*3c70*/  @!P0 BRA `(.L_x_12186) ;  /* 0x0000000000048947 */ /* 0x000fea0003800000 */
[----:B------:R-:W-:Y:S01]  /*3c80*/  BPT.TRAP 0x1 ;  /* 0x000000040000795c */ /* 0x000fe20000300000 */
.L_x_12186:
[----:B-1----:R-:W-:Y:S05]  /*3c90*/  @P2 BRA `(.L_x_12184) ;  /* 0x0000000000082947 */ /* 0x002fea0003800000 */
[----:B------:R-:W1:Y:S02]  /*3ca0*/  SYNCS.PHASECHK.TRANS64.TRYWAIT P2, [UR6+0x16850], R0 ;  /* 0x01685000ff0075a7 */ /* 0x000e640008040146 */
[----:B-1----:R-:W-:Y:S05]  /*3cb0*/  @!P2 BRA `(.L_x_12187) ;  /* 0x000000a4001ca947 */ /* 0x002fea0003800000 */
.L_x_12184:
[----:B------:R-:W-:Y:S01]  /*3cc0*/  UIADD3 UR6, UR41, 0x400, URZ ;  /* 0x0000040029067890 */ /* 0x000fe2000fffe03f */
[----:B------:R-:W-:Y:S01]  /*3cd0*/  WARPGROUP.ARRIVE ;  /* 0x00000000000079c5 */ /* 0x000fe20000000000 */
[----:B------:R-:W-:Y:S01]  /*3ce0*/  UMOV UR7, 0x40000040 ;  /* 0x4000004000077882 */ /* 0x000fe20000000000 */
[----:B-1----:R-:W-:Y:S01]  /*3cf0*/  IMAD.MOV.U32 R7, RZ, RZ, -0x2 ;  /* 0xfffffffeff077424 */ /* 0x002fe200078e00ff */
[----:B------:R-:W-:Y:S02]  /*3d00*/  USHF.R.U32.HI UR6, URZ, 0x4, UR6 ;  /* 0x000000043f067899 */ /* 0x000fe40008011606 */
[----:B------:R-:W-:Y:S02]  /*3d10*/  UISETP.GT.AND UP0, UPT, UR24, UR22, UPT ;  /* 0x000000161800728c */ /* 0x000fe4000bf04270 */
[----:B------:R-:W-:Y:S01]  /*3d20*/  ULOP3.LUT UR6, UR6, 0x3fff, URZ, 0xc0, !UPT ;  /* 0x00003fff06067892 */ /* 0x000fe2000f8ec03f */
[----:B------:R-:W-:-:S03]  /*3d30*/  UMOV UR25, UR40 ;  /* 0x0000002800197c82 */ /* 0x000fc60008000000 */
[----:B------:R-:W-:-:S07]  /*3d40*/  ULEA UR10, UR23, UR6, 0xa ;  /* 0x00000006170a7291 */ /* 0x000fce000f8e503f */
[----:B------:R-:W-:Y:S02]  /*3d50*/  UMOV UR6, UR10 ;  /* 0x0000000a00067c82 */ /* 0x000fe40008000000 */
[----:B------:R-:W-:Y:S01]  /*3d60*/  HGMMA.64x64x16.F32 R88, R148, gdesc[UR4].tnspB, R88, gsb0 ;  /* 0x40e0000494587df0 */ /* 0x000fe20008000858 */
[----:B------:R-:W-:Y:S01]  /*3d70*/  UMOV UR6, 0xffffff80 ;  /* 0xffffff8000067882 */ /* 0x000fe20000000000 */
[----:B------:R-:W-:Y:S01]  /*3d80*/  UMOV UR7, 0x40000040 ;  /* 0x4000004000077882 */ /* 0x000fe20000000000 */
[----:B------:R-:W-:Y:S02]  /*3d90*/  UIMAD UR6, UR24, UR6, 0x1 ;  /* 0x00000001180674a4 */ /* 0x000fe4000f8e0206 */
[----:B------:R-:W-:Y:S02]  /*3da0*/  UIADD3 UR24, UR24, -0x1, URZ ;  /* 0xffffffff18187890 */ /* 0x000fe4000fffe03f */
[----:B------:R-:W-:-:S04]  /*3db0*/  UIMAD UR6, UR51, 0xc0, UR6 ;  /* 0x000000c0330678a4 */ /* 0x000fc8000f8e0206 */
[----:B------:R-:W-:-:S06]  /*3dc0*/  UIADD3 UR6, -UR50, UR6, UR49 ;  /* 0x0000000632067290 */ /* 0x000fcc000fffe131 */
[----:B------:R-:W-:Y:S01]  /*3dd0*/  IMAD R6, R18, R7, UR6 ;  /* 0x0000000612067e24 */ /* 0x000fe2000f8e0207 */
[----:B------:R-:W-:-:S03]  /*3de0*/  UIADD3 UR6, UR10, 0x80, URZ ;  /* 0x000000800a067890 */ /* 0x000fc6000fffe03f */
        /* <DEDUP_REMOVED lines=32> */
[----:B------:R-:W-:Y:S01]  /*3ff0*/  HGMMA.64x64x16.F32 R88, R144, gdesc[UR4].tnspB, R88, gsb0 ;  /* 0x40e0000490587df0 */ /* 0x000fe20008000858 */
        /* <DEDUP_REMOVED lines=39> */
[----:B------:R-:W-:Y:S01]  /*4270*/  ISETP.GT.AND P3, PT, R6, 0x59, PT ;  /* 0x000000590600780c */ /* 0x000fe20003f64270 */
[----:B------:R-:W-:-:S02]  /*4280*/  WARPGROUP.DEPBAR.LE gsb0, 0x0 ;  /* 0x00008000000079c5 */ /* 0x000fc40000010000 */
[----:B------:R-:W-:Y:S01]  /*4290*/  WARPGROUP.ARRIVE ;  /* 0x00000000000079c5 */ /* 0x000fe20000000000 */
[----:B------:R-:W-:Y:S02]  /*42a0*/  FSEL R68, R68, -INF , P2 ;  /* 0xff80000044447808 */ /* 0x000fe40001000000 */
[----:B------:R-:W-:Y:S02]  /*42b0*/  FMNMX.FTZ R9, R65, R0, !PT ;  /* 0x0000000041097209 */ /* 0x000fe40007810000 */
[----:B------:R-:W-:Y:S01]  /*42c0*/  ISETP.GT.AND P2, PT, R6, 0x60, PT ;  /* 0x000000600600780c */ /* 0x000fe20003f44270 */
[----:B------:R-:W-:Y:S01]  /*42d0*/  HGMMA.64x64x16.F32 R88, R140, gdesc[UR4].tnspB, R88, gsb0 ;  /* 0x40e000048c587df0 */ /* 0x000fe20008000858 */
        /* <DEDUP_REMOVED lines=45> */
[----:B0-----:R-:W-:Y:S02]  /*45b0*/  FMNMX.FTZ R10, R9, R0, !PT ;  /* 0x00000000090a7209 */ /* 0x001fe40007810000 */
[----:B------:R-:W-:Y:S01]  /*45c0*/  ISETP.GT.AND P4, PT, R6, 0x19, PT ;  /* 0x000000190600780c */ /* 0x000fe20003f84270 */
[----:B------:R-:W-:Y:S01]  /*45d0*/  HGMMA.64x64x16.F32 R88, R136, gdesc[UR4].tnspB, R88, gsb0 ;  /* 0x40e0000488587df0 */ /* 0x000fe20008000858 */
[----:B------:R-:W-:Y:S01]  /*45e0*/  UIADD3 UR6, UR10, 0x200, URZ ;  /* 0x000002000a067890 */ /* 0x000fe2000fffe03f */
[----:B------:R-:W0:Y:S01]  /*45f0*/  SHFL.BFLY PT, R11, R10, 0x1, 0x1f ;  /* 0x0c201f000a0b7f89 */ /* 0x000e2200000e0000 */
[----:B------:R-:W-:Y:S01]  /*4600*/  UMOV UR7, 0x40000040 ;  /* 0x4000004000077882 */ /* 0x000fe20000000000 */
        /* <DEDUP_REMOVED lines=10> */
[----:B------:R-:W-:Y:S02]  /*46b0*/  FSEL R47, R47, -INF , P4 ;  /* 0xff8000002f2f7808 */ /* 0x000fe40002000000 */
[----:B0-----:R-:W-:Y:S02]  /*46c0*/  FMNMX.FTZ R0, R10, R11, !PT ;  /* 0x0000000b0a007209 */ /* 0x001fe40007810000 */
[----:B------:R-:W-:-:S02]  /*46d0*/  FMNMX.FTZ R10, R26, R5, !PT ;  /* 0x000000051a0a7209 */ /* 0x000fc40007810000 */
[----:B------:R-:W-:Y:S01]  /*46e0*/  ISETP.GT.AND P4, PT, R6, 0x31, PT ;  /* 0x000000310600780c */ /* 0x000fe20003f84270 */
[----:B------:R-:W-:Y:S01]  /*46f0*/  FMUL.FTZ R8, R0, UR21 ;  /* 0x0000001500087c20 */ /* 0x000fe20008410000 */
[----:B------:R-:W-:Y:S02]  /*4700*/  FMNMX.FTZ R11, R27, R10, !PT ;  /* 0x0000000a1b0b7209 */ /* 0x000fe40007810000 */
[----:B------:R-:W-:Y:S02]  /*4710*/  FSEL R50, R50, -INF , P3 ;  /* 0xff80000032327808 */ /* 0x000fe40001800000 */
[----:B------:R-:W-:Y:S02]  /*4720*/  FMNMX.FTZ R10, R30, R11, !PT ;  /* 0x0000000b1e0a7209 */ /* 0x000fe40007810000 */
[----:B------:R-:W-:Y:S02]  /*4730*/  ISETP.GT.AND P3, PT, R6, 0x38, PT ;  /* 0x000000380600780c */ /* 0x000fe40003f64270 */
[----:B------:R-:W-:-:S02]  /*4740*/  FMNMX.FTZ R13, R31, R10, !PT ;  /* 0x0000000a1f0d7209 */ /* 0x000fc40007810000 */
[----:B------:R-:W-:Y:S02]  /*4750*/  FSEL R51, R51, -INF , P4 ;  /* 0xff80000033337808 */ /* 0x000fe40002000000 */
[----:B------:R-:W-:Y:S02]  /*4760*/  FMNMX.FTZ R10, R34, R13, !PT ;  /* 0x0000000d220a7209 */ /* 0x000fe40007810000 */
[----:B------:R-:W-:Y:S02]  /*4770*/  FSETP.NEU.FTZ.AND P2, PT, R0, -INF , PT ;  /* 0xff8000000000780b */ /* 0x000fe40003f5d000 */
[----:B------:R-:W-:Y:S02]  /*4780*/  FMNMX.FTZ R13, R35, R10, !PT ;  /* 0x0000000a230d7209 */ /* 0x000fe40007810000 */
[----:B------:R-:W-:Y:S02]  /*4790*/  ISETP.GT.AND P4, PT, R6, 0x39, PT ;  /* 0x000000390600780c */ /* 0x000fe40003f84270 */
[----:B------:R-:W-:-:S02]  /*47a0*/  FMNMX.FTZ R10, R38, R13, !PT ;  /* 0x0000000d260a7209 */ /* 0x000fc40007810000 */
[----:B------:R-:W-:Y:S02]  /*47b0*/  FSEL R54, R54, -INF , P3 ;  /* 0xff80000036367808 */ /* 0x000fe40001800000 */
[----:B------:R-:W-:Y:S02]  /*47c0*/  FMNMX.FTZ R15, R39, R10, !PT ;  /* 0x0000000a270f7209 */ /* 0x000fe40007810000 */
[----:B------:R-:W-:Y:S02]  /*47d0*/  FSEL R8, R8, RZ, P2 ;  /* 0x000000ff08087208 */ /* 0x000fe40001000000 */
[----:B------:R-:W-:Y:S02]  /*47e0*/  FMNMX.FTZ R10, R42, R15, !PT ;  /* 0x0000000f2a0a7209 */ /* 0x000fe40007810000 */
        /* <DEDUP_REMOVED lines=15> */
[----:B------:R-:W-:Y:S01]  /*48e0*/  FFMA.FTZ R150, R28, UR21, -R8 ;  /* 0x000000151c967c23 */ /* 0x000fe20008010808 */
[----:B------:R-:W-:-:S02]  /*48f0*/  WARPGROUP.DEPBAR.LE gsb0, 0x0 ;  /* 0x00008000000079c5 */ /* 0x000fc40000010000 */
[----:B------:R-:W-:Y:S01]  /*4900*/  WARPGROUP.ARRIVE ;  /* 0x00000000000079c5 */ /* 0x000fe20000000000 */
[----:B------:R-:W-:Y:S01]  /*4910*/  FMNMX.FTZ R21, R51, R10, !PT ;  /* 0x0000000a33157209 */ /* 0x000fe20007810000 */
[----:B------:R1:W-:Y:S01]  /*4920*/  MUFU.EX2 R13, R37 ;  /* 0x00000025000d7308 */ /* 0x0003e20000000800 */
[----:B------:R-:W-:Y:S01]  /*4930*/  ISETP.GT.AND P3, PT, R6, 0x48, PT ;  /* 0x000000480600780c */ /* 0x000fe20003f64270 */
[--C-:B------:R-:W-:Y:S01]  /*4940*/  FFMA.FTZ R61, R61, UR21, -R8.reuse ;  /* 0x000000153d3d7c23 */ /* 0x100fe20008010808 */
[----:B------:R-:W-:Y:S01]  /*4950*/  FMNMX.FTZ R10, R54, R21, !PT ;  /* 0x00000015360a7209 */ /* 0x000fe20007810000 */
[----:B------:R-:W-:Y:S01]  /*4960*/  HGMMA.64x64x16.F32 R88, R132, gdesc[UR4].tnspB, R88, gsb0 ;  /* 0x40e0000484587df0 */ /* 0x000fe20008000858 */
[----:B------:R-:W-:Y:S01]  /*4970*/  UIADD3 UR6, UR10, 0x280, URZ ;  /* 0x000002800a067890 */ /* 0x000fe2000fffe03f */
[----:B------:R-:W-:Y:S01]  /*4980*/  FSEL R59, R59, -INF , P4 ;  /* 0xff8000003b3b7808 */ /* 0x000fe20002000000 */
[----:B------:R-:W-:Y:S01]  /*4990*/  UMOV UR7, 0x40000040 ;  /* 0x4000004000077882 */ /* 0x000fe20000000000 */
        /* <DEDUP_REMOVED lines=25> */
[----:B------:R-:W-:Y:S01]  /*4b30*/  MUFU.EX2 R150, R150 ;  /* 0x0000009600967308 */ /* 0x000fe20000000800 */
[----:B------:R-:W-:Y:S01]  /*4b40*/  FMNMX.FTZ R10, R66, R29, !PT ;  /* 0x0000001d420a7209 */ /* 0x000fe20007810000 */
[--C-:B------:R-:W-:Y:S01]  /*4b50*/  FFMA.FTZ R138, R52, UR21, -R8.reuse ;  /* 0x00000015348a7c23 */ /* 0x100fe20008010808 */
[----:B------:R-:W-:Y:S01]  /*4b60*/  ISETP.GT.AND P4, PT, R6, 0x59, PT ;  /* 0x000000590600780c */ /* 0x000fe20003f84270 */
        /* <DEDUP_REMOVED lines=14> */
[----:B------:R-:W-:Y:S01]  /*4c50*/  FFMA.FTZ R84, R84, UR21, -R8 ;  /* 0x0000001554547c23 */ /* 0x000fe20008010808 */
[----:B0-----:R-:W-:-:S02]  /*4c60*/  FMNMX.FTZ R33, R71, R10, !PT ;  /* 0x0000000a47217209 */ /* 0x001fc40007810000 */
[----:B------:R-:W-:Y:S02]  /*4c70*/  ISETP.GT.AND P3, PT, R6, 0x68, PT ;  /* 0x000000680600780c */ /* 0x000fe40003f64270 */
[----:B------:R-:W-:Y:S01]  /*4c80*/  FSEL R75, R75, -INF , P4 ;  /* 0xff8000004b4b7808 */ /* 0x000fe20002000000 */
        /* <DEDUP_REMOVED lines=9> */
[----:B------:R-:W-:Y:S01]  /*4d20*/  ISETP.GT.AND P4, PT, R6, 0x71, PT ;  /* 0x000000710600780c */ /* 0x000fe20003f84270 */
[----:B------:R0:W-:Y:S01]  /*4d30*/  MUFU.EX2 R15, R41 ;  /* 0x00000029000f7308 */ /* 0x0001e20000000800 */
[----:B------:R-:W-:Y:S02]  /*4d40*/  FSEL R82, R82, -INF , P3 ;  /* 0xff80000052527808 */ /* 0x000fe40001800000 */
[----:B-1----:R-:W-:Y:S02]  /*4d50*/  FMNMX.FTZ R37, R79, R10, !PT ;  /* 0x0000000a4f257209 */ /* 0x002fe40007810000 */
[----:B------:R-:W-:-:S02]  /*4d60*/  ISETP.GT.AND P3, PT, R6, 0x78, PT ;  /* 0x000000780600780c */ /* 0x000fc40003f64270 */
[----:B------:R-:W-:Y:S01]  /*4d70*/  FSEL R83, R83, -INF , P4 ;  /* 0xff80000053537808 */ /* 0x000fe20002000000 */
[----:B------:R-:W-:Y:S01]  /*4d80*/  MUFU.EX2 R142, R142 ;  /* 0x0000008e008e7308 */ /* 0x000fe20000000800 */
[----:B------:R-:W-:Y:S02]  /*4d90*/  WARPGROUP.DEPBAR.LE gsb0, 0x0 ;  /* 0x00008000000079c5 */ /* 0x000fe40000010000 */
[----:B------:R-:W-:Y:S01]  /*4da0*/  WARPGROUP.ARRIVE ;  /* 0x00000000000079c5 */ /* 0x000fe20000000000 */
[----:B------:R-:W-:-:S05]  /*4db0*/  FMNMX.FTZ R10, R82, R37, !PT ;  /* 0x00000025520a7209 */ /* 0x000fca0007810000 */
[----:B------:R-:W1:Y:S01]  /*4dc0*/  S2R R135, SR_TID.X ;  /* 0x0000000000877919 */ /* 0x000e620000002100 */
[----:B------:R-:W-:Y:S01]  /*4dd0*/  ISETP.GT.AND P4, PT, R6, 0x79, PT ;  /* 0x000000790600780c */ /* 0x000fe20003f84270 */
[--C-:B0-----:R-:W-:Y:S01]  /*4de0*/  FFMA.FTZ R41, R65, UR21, -R8.reuse ;  /* 0x0000001541297c23 */ /* 0x101fe20008010808 */
[----:B------:R-:W-:Y:S01]  /*4df0*/  FSEL R86, R86, -INF , P3 ;  /* 0xff80000056567808 */ /* 0x000fe20001800000 */
[----:B------:R-:W-:Y:S01]  /*4e00*/  HGMMA.64x64x16.F32 R88, R128, gdesc[UR4].tnspB, R88, gsb0 ;  /* 0x40e0000480587df0 */ /* 0x000fe20008000858 */
[----:B------:R-:W-:Y:S01]  /*4e10*/  UIADD3 UR6, UR10, 0x300, URZ ;  /* 0x000003000a067890 */ /* 0x000fe2000fffe03f */
[----:B------:R-:W-:Y:S01]  /*4e20*/  FMNMX.FTZ R37, R83, R10, !PT ;  /* 0x0000000a53257209 */ /* 0x000fe20007810000 */
[----:B------:R-:W-:Y:S01]  /*4e30*/  UMOV UR7, 0x40000040 ;  /* 0x4000004000077882 */ /* 0x000fe20000000000 */
[----:B------:R-:W-:Y:S01]  /*4e40*/  FSEL R87, R87, -INF , P4 ;  /* 0xff80000057577808 */ /* 0x000fe20002000000 */
[----:B------:R0:W-:Y:S01]  /*4e50*/  MUFU.EX2 R21, R45 ;  /* 0x0000002d00157308 */ /* 0x0001e20000000800 */
[----:B------:R-:W-:Y:S01]  /*4e60*/  FMNMX.FTZ R6, R86, R37, !PT ;  /* 0x0000002556067209 */ /* 0x000fe20007810000 */
[--C-:B------:R-:W-:Y:S01]  /*4e70*/  FFMA.FTZ R132, R56, UR21, -R8.reuse ;  /* 0x0000001538847c23 */ /* 0x100fe20008010808 */
[--C-:B------:R-:W-:Y:S01]  /*4e80*/  FFMA.FTZ R134, R60, UR21, -R8.reuse ;  /* 0x000000153c867c23 */ /* 0x100fe20008010808 */
[--C-:B------:R-:W-:Y:S01]  /*4e90*/  FFMA.FTZ R10, R64, UR21, -R8.reuse ;  /* 0x00000015400a7c23 */ /* 0x100fe20008010808 */
[----:B------:R-:W-:Y:S01]  /*4ea0*/  FMNMX.FTZ R6, R87, R6, !PT ;  /* 0x0000000657067209 */ /* 0x000fe20007810000 */
[----:B------:R-:W-:-:S02]  /*4eb0*/  FFMA.FTZ R65, R85, UR21, -R8 ;  /* 0x0000001555417c23 */ /* 0x000fc40008010808 */
[----:B------:R-:W-:Y:S01]  /*4ec0*/  MUFU.EX2 R37, R61 ;  /* 0x0000003d00257308 */ /* 0x000fe20000000800 */
[--C-:B0-----:R-:W-:Y:S01]  /*4ed0*/  FFMA.FTZ R45, R69, UR21, -R8.reuse ;  /* 0x00000015452d7c23 */ /* 0x101fe20008010808 */
[----:B------:R-:W0:Y:S06]  /*4ee0*/  SHFL.BFLY PT, R49, R6, 0x2, 0x1f ;  /* 0x0c401f0006317f89 */ /* 0x000e2c00000e0000 */
[----:B------:R2:W-:Y:S08]  /*4ef0*/  MUFU.EX2 R29, R53 ;  /* 0x00000035001d7308 */ /* 0x0005f00000000800 */
[----:B------:R3:W-:Y:S01]  /*4f00*/  MUFU.EX2 R33, R57 ;  /* 0x0000003900217308 */ /* 0x0007e20000000800 */
[----:B--2---:R-:W-:-:S07]  /*4f10*/  FFMA.FTZ R53, R77, UR21, -R8 ;  /* 0x000000154d357c23 */ /* 0x004fce0008010808 */
[----:B------:R-:W-:Y:S01]  /*4f20*/  MUFU.EX2 R136, R136 ;  /* 0x0000008800887308 */ /* 0x000fe20000000800 */
[----:B---3--:R-:W-:Y:S01]  /*4f30*/  FFMA.FTZ R57, R81, UR21, -R8 ;  /* 0x0000001551397c23 */ /* 0x008fe20008010808 */
[----:B0-----:R-:W-:-:S05]  /*4f40*/  FMNMX.FTZ R28, R6, R49, !PT ;  /* 0x00000031061c7209 */ /* 0x001fca0007810000 */
[----:B------:R-:W0:Y:S01]  /*4f50*/  SHFL.BFLY PT, R61, R28, 0x1, 0x1f ;  /* 0x0c201f001c3d7f89 */ /* 0x000e2200000e0000 */
[----:B------:R-:W-:Y:S08]  /*4f60*/  MUFU.EX2 R138, R138 ;  /* 0x0000008a008a7308 */ /* 0x000ff00000000800 */
[----:B------:R-:W-:Y:S08]  /*4f70*/  MUFU.EX2 R132, R132 ;  /* 0x0000008400847308 */ /* 0x000ff00000000800 */
[----:B------:R-:W-:Y:S01]  /*4f80*/  MUFU.EX2 R134, R134 ;  /* 0x0000008600867308 */ /* 0x000fe20000000800 */
[----:B0-----:R-:W-:-:S07]  /*4f90*/  FMNMX.FTZ R6, R28, R61, !PT ;  /* 0x0000003d1c067209 */ /* 0x001fce0007810000 */
[----:B------:R-:W-:Y:S01]  /*4fa0*/  MUFU.EX2 R10, R10 ;  /* 0x0000000a000a7308 */ /* 0x000fe20000000800 */
[----:B------:R-:W-:Y:S02]  /*4fb0*/  FSEL R61, R0, RZ, P2 ;  /* 0x000000ff003d7208 */ /* 0x000fe40001000000 */
[C---:B------:R-:W-:Y:S01]  /*4fc0*/  FSETP.NEU.FTZ.AND P2, PT, R6.reuse, -INF , PT ;  /* 0xff8000000600780b */ /* 0x040fe20003f5d000 */
[----:B------:R-:W-:Y:S02]  /*4fd0*/  FMUL.FTZ R44, R6, UR21 ;  /* 0x00000015062c7c20 */ /* 0x000fe40008410000 */
[----:B------:R-:W-:Y:S02]  /*4fe0*/  FADD.FTZ R61, -R61, R4 ;  /* 0x000000043d3d7221 */ /* 0x000fe40000010100 */
[----:B------:R-:W-:Y:S01]  /*4ff0*/  MUFU.EX2 R41, R41 ;  /* 0x0000002900297308 */ /* 0x000fe20000000800 */
[----:B------:R-:W-:Y:S02]  /*5000*/  WARPGROUP.DEPBAR.LE gsb0, 0x0 ;  /* 0x00008000000079c5 */ /* 0x000fe40000010000 */
[----:B------:R-:W-:Y:S01]  /*5010*/  WARPGROUP.ARRIVE ;  /* 0x00000000000079c5 */ /* 0x000fe20000000000 */
[----:B------:R-:W-:Y:S01]  /*5020*/  FMUL.FTZ R61, R61, UR21 ;  /* 0x000000153d3d7c20 */ /* 0x000fe20008410000 */
[----:B------:R-:W-:-:S03]  /*5030*/  FSEL R44, R44, RZ, P2 ;  /* 0x000000ff2c2c7208 */ /* 0x000fc60001000000 */
[----:B------:R-:W-:Y:S01]  /*5040*/  MUFU.EX2 R12, R12 ;  /* 0x0000000c000c7308 */ /* 0x000fe20000000800 */
[----:B------:R-:W-:Y:S01]  /*5050*/  HGMMA.64x64x16.F32 R88, R124, gdesc[UR4].tnspB, R88, gsb0 ;  /* 0x40e000047c587df0 */ /* 0x000fe20008000858 */
[----:B------:R-:W-:Y:S01]  /*5060*/  UIADD3 UR6, UR10, 0x380, URZ ;  /* 0x000003800a067890 */ /* 0x000fe2000fffe03f */
[--C-:B------:R-:W-:Y:S01]  /*5070*/  FFMA.FTZ R147, R38, UR21, -R44.reuse ;  /* 0x0000001526937c23 */ /* 0x100fe2000801082c */
[----:B------:R-:W-:Y:S01]  /*5080*/  UMOV UR7, 0x40000040 ;  /* 0x4000004000077882 */ /* 0x000fe20000000000 */
[--C-:B------:R-:W-:Y:S01]  /*5090*/  FFMA.FTZ R143, R46, UR21, -R44.reuse ;  /* 0x000000152e8f7c23 */ /* 0x100fe2000801082c */
[--C-:B------:R-:W-:Y:S01]  /*50a0*/  FFMA.FTZ R149, R26, UR21, -R44.reuse ;  /* 0x000000151a957c23 */ /* 0x100fe2000801082c */
[--C-:B------:R-:W-:Y:S01]  /*50b0*/  FFMA.FTZ R4, R27, UR21, -R44.reuse ;  /* 0x000000151b047c23 */ /* 0x100fe2000801082c */
[----:B------:R-:W0:Y:S01]  /*50c0*/  MUFU.EX2 R61, R61 ;  /* 0x0000003d003d7308 */ /* 0x000e220000000800 */
[----:B------:R-:W-:Y:S02]  /*50d0*/  IMAD.U32 R27, RZ, RZ, UR37 ;  /* 0x00000025ff1b7e24 */ /* 0x000fe4000f8e00ff */
[--C-:B------:R-:W-:Y:S01]  /*50e0*/  FFMA.FTZ R151, R30, UR21, -R44.reuse ;  /* 0x000000151e977c23 */ /* 0x100fe2000801082c */
[----:B------:R-:W-:Y:S01]  /*50f0*/  FFMA.FTZ R8, R31, UR21, -R44 ;  /* 0x000000151f087c23 */ /* 0x000fe2000801082c */
[----:B------:R-:W-:-:S02]  /*5100*/  IMAD.U32 R31, RZ, RZ, UR23 ;  /* 0x00000017ff1f7e24 */ /* 0x000fc4000f8e00ff */
[--C-:B------:R-:W-:Y:S01]  /*5110*/  FFMA.FTZ R145, R34, UR21, -R44.reuse ;  /* 0x0000001522917c23 */ /* 0x100fe2000801082c */
[----:B------:R-:W-:Y:S01]  /*5120*/  @!P1 LEA R27, R27, UR41, 0x3 ;  /* 0x000000291b1b9c11 */ /* 0x000fe2000f8e18ff */
[--C-:B------:R-:W-:Y:S01]  /*5130*/  FFMA.FTZ R26, R35, UR21, -R44.reuse ;  /* 0x00000015231a7c23 */ /* 0x100fe2000801082c */
[----:B------:R-:W-:Y:S01]  /*5140*/  MUFU.EX2 R149, R149 ;  /* 0x0000009500957308 */ /* 0x000fe20000000800 */
[----:B------:R-:W-:Y:S01]  /*5150*/  @!P1 LEA R31, R31, UR41, 0x3 ;  /* 0x000000291f1f9c11 */ /* 0x000fe2000f8e18ff */
[--C-:B------:R-:W-:Y:S01]  /*5160*/  FFMA.FTZ R30, R39, UR21, -R44.reuse ;  /* 0x00000015271e7c23 */ /* 0x100fe2000801082c */
[--C-:B------:R-:W-:Y:S01]  /*5170*/  FFMA.FTZ R137, R50, UR21, -R44.reuse ;  /* 0x0000001532897c23 */ /* 0x100fe2000801082c */
[--C-:B------:R-:W-:Y:S01]  /*5180*/  FFMA.FTZ R141, R42, UR21, -R44.reuse ;  /* 0x000000152a8d7c23 */ /* 0x100fe2000801082c */
[--C-:B------:R-:W-:Y:S01]  /*5190*/  FFMA.FTZ R32, R43, UR21, -R44.reuse ;  /* 0x000000152b207c23 */ /* 0x100fe2000801082c */
[--C-:B------:R-:W-:Y:S01]  /*51a0*/  FFMA.FTZ R34, R47, UR21, -R44.reuse ;  /* 0x000000152f227c23 */ /* 0x100fe2000801082c */
[----:B------:R-:W-:Y:S01]  /*51b0*/  FFMA.FTZ R36, R51, UR21, -R44 ;  /* 0x0000001533247c23 */ /* 0x000fe2000801082c */
[----:B------:R-:W-:Y:S01]  /*51c0*/  MUFU.EX2 R4, R4 ;  /* 0x0000000400047308 */ /* 0x000fe20000000800 */
[----:B0-----:R-:W-:Y:S01]  /*51d0*/  FFMA.FTZ R38, R61, R3, R148 ;  /* 0x000000033d267223 */ /* 0x001fe20000010094 */
        /* <DEDUP_REMOVED lines=8> */
[--C-:B------:R-:W-:Y:S01]  /*5260*/  FFMA.FTZ R131, R70, UR21, -R44.reuse ;  /* 0x0000001546837c23 */ /* 0x100fe2000801082c */
[----:B------:R-:W-:Y:S01]  /*5270*/  F2FP.F16.F32.PACK_AB R128, R41, R10 ;  /* 0x0000000a2980723e */ /* 0x000fe200000000ff */
[----:B------:R-:W-:Y:S01]  /*5280*/  FFMA.FTZ R75, R75, UR21, -R44 ;  /* 0x000000154b4b7c23 */ /* 0x000fe2000801082c */
[----:B------:R-:W-:Y:S01]  /*5290*/  FADD.FTZ R3, R9, R38 ;  /* 0x0000002609037221 */ /* 0x000fe20000010000 */
[----:B------:R-:W-:Y:S01]  /*52a0*/  FSEL R38, R6, RZ, P2 ;  /* 0x000000ff06267208 */ /* 0x000fe20001000000 */
[--C-:B------:R-:W-:Y:S01]  /*52b0*/  FFMA.FTZ R79, R79, UR21, -R44.reuse ;  /* 0x000000154f4f7c23 */ /* 0x100fe2000801082c */
[----:B-1----:R-:W-:Y:S01]  /*52c0*/  ISETP.GE.U32.AND P2, PT, R135, 0x180, PT ;  /* 0x000001808700780c */ /* 0x002fe20003f46070 */
[----:B------:R-:W-:Y:S01]  /*52d0*/  FADD.FTZ R46, R144, R3 ;  /* 0x00000003902e7221 */ /* 0x000fe20000010000 */
[----:B------:R-:W-:Y:S01]  /*52e0*/  MUFU.EX2 R8, R8 ;  /* 0x0000000800087308 */ /* 0x000fe20000000800 */
[----:B------:R-:W-:Y:S01]  /*52f0*/  FADD.FTZ R38, -R38, R5 ;  /* 0x0000000526267221 */ /* 0x000fe20000010100 */
[----:B------:R-:W-:Y:S01]  /*5300*/  FFMA.FTZ R135, R62, UR21, -R44 ;  /* 0x000000153e877c23 */ /* 0x000fe2000801082c */
[----:B------:R-:W-:Y:S01]  /*5310*/  FADD.FTZ R3, R11, R46 ;  /* 0x0000002e0b037221 */ /* 0x000fe20000010000 */
[--C-:B------:R-:W-:Y:S01]  /*5320*/  FFMA.FTZ R82, R82, UR21, -R44.reuse ;  /* 0x0000001552527c23 */ /* 0x100fe2000801082c */
[----:B------:R-:W-:Y:S01]  /*5330*/  FMUL.FTZ R38, R38, UR21 ;  /* 0x0000001526267c20 */ /* 0x000fe20008410000 */
[--C-:B------:R-:W-:Y:S01]  /*5340*/  FFMA.FTZ R83, R83, UR21, -R44.reuse ;  /* 0x0000001553537c23 */ /* 0x100fe2000801082c */
[----:B------:R-:W-:Y:S01]  /*5350*/  FADD.FTZ R46, R146, R3 ;  /* 0x00000003922e7221 */ /* 0x000fe20000010000 */
[----:B------:R-:W-:Y:S01]  /*5360*/  VIADD R3, R23, 0x9 ;  /* 0x0000000917037836 */ /* 0x000fe20000000000 */
[----:B------:R-:W-:Y:S01]  /*5370*/  MUFU.EX2 R145, R145 ;  /* 0x0000009100917308 */ /* 0x000fe20000000800 */
[----:B------:R-:W-:Y:S01]  /*5380*/  FFMA.FTZ R86, R86, UR21, -R44 ;  /* 0x0000001556567c23 */ /* 0x000fe2000801082c */
[----:B------:R-:W-:Y:S01]  /*5390*/  FADD.FTZ R5, R13, R46 ;  /* 0x0000002e0d057221 */ /* 0x000fe20000010000 */
[--C-:B------:R-:W-:Y:S01]  /*53a0*/  FFMA.FTZ R46, R63, UR21, -R44.reuse ;  /* 0x000000153f2e7c23 */ /* 0x100fe2000801082c */
[----:B------:R-:W-:Y:S01]  /*53b0*/  SEL R3, R3, 0x9, !P2 ;  /* 0x0000000903037807 */ /* 0x000fe20005000000 */
[----:B------:R-:W-:Y:S01]  /*53c0*/  FFMA.FTZ R87, R87, UR21, -R44 ;  /* 0x0000001557577c23 */ /* 0x000fe2000801082c */
[----:B------:R-:W-:Y:S01]  /*53d0*/  FADD.FTZ R48, R140, R5 ;  /* 0x000000058c307221 */ /* 0x000fe20000010000 */
[----:B------:R-:W-:Y:S01]  /*53e0*/  @!P1 VIADD R5, R27, 0x16840 ;  /* 0x000168401b059836 */ /* 0x000fe20000000000 */
[----:B------:R-:W-:Y:S01]  /*53f0*/  MUFU.EX2 R38, R38 ;  /* 0x0000002600267308 */ /* 0x000fe20000000800 */
[----:B------:R-:W-:Y:S01]  /*5400*/  PLOP3.LUT P2, PT, PT, PT, UP0, 0x80, 0x0 ;  /* 0x000000000000781c */ /* 0x000fe20003f4f008 */
[----:B------:R-:W-:Y:S01]  /*5410*/  FADD.FTZ R27, R15, R48 ;  /* 0x000000300f1b7221 */ /* 0x000fe20000010000 */
[----:B------:R-:W-:Y:S01]  /*5420*/  UMOV UR23, UR37 ;  /* 0x0000002500177c82 */ /* 0x000fe20008000000 */
[----:B------:R-:W-:-:S02]  /*5430*/  @!P1 PRMT R5, RZ, 0x654, R5 ;  /* 0x00000654ff059816 */ /* 0x000fc40000000005 */
[----:B------:R-:W-:Y:S01]  /*5440*/  FADD.FTZ R48, R142, R27 ;  /* 0x0000001b8e307221 */ /* 0x000fe20000010000 */
[----:B------:R-:W-:Y:S01]  /*5450*/  F2FP.F16.F32.PACK_AB R148, R7, R148 ;  /* 0x000000940794723e */ /* 0x000fe200000000ff */
[----:B------:R-:W-:Y:S01]  /*5460*/  MUFU.EX2 R26, R26 ;  /* 0x0000001a001a7308 */ /* 0x000fe20000000800 */
[----:B------:R-:W-:Y:S01]  /*5470*/  F2FP.F16.F32.PACK_AB R150, R9, R150 ;  /* 0x000000960996723e */ /* 0x000fe200000000ff */
[----:B------:R-:W-:Y:S01]  /*5480*/  FADD.FTZ R27, R21, R48 ;  /* 0x00000030151b7221 */ /* 0x000fe20000010000 */
[----:B------:R-:W-:Y:S02]  /*5490*/  F2FP.F16.F32.PACK_AB R144, R11, R144 ;  /* 0x000000900b90723e */ /* 0x000fe400000000ff */
[----:B------:R-:W-:Y:S01]  /*54a0*/  F2FP.F16.F32.PACK_AB R146, R13, R146 ;  /* 0x000000920d92723e */ /* 0x000fe200000000ff */
[----:B------:R-:W-:Y:S01]  /*54b0*/  FADD.FTZ R50, R136, R27 ;  /* 0x0000001b88327221 */ /* 0x000fe20000010000 */
[----:B------:R-:W-:Y:S01]  /*54c0*/  F2FP.F16.F32.PACK_AB R140, R15, R140 ;  /* 0x0000008c0f8c723e */ /* 0x000fe200000000ff */
[----:B------:R-:W-:Y:S01]  /*54d0*/  MUFU.EX2 R147, R147 ;  /* 0x0000009300937308 */ /* 0x000fe20000000800 */
[----:B------:R-:W-:-:S02]  /*54e0*/  F2FP.F16.F32.PACK_AB R142, R21, R142 ;  /* 0x0000008e158e723e */ /* 0x000fc400000000ff */
[----:B------:R-:W-:Y:S01]  /*54f0*/  F2FP.F16.F32.PACK_AB R136, R25, R136 ;  /* 0x000000881988723e */ /* 0x000fe200000000ff */
[----:B------:R-:W-:Y:S02]  /*5500*/  WARPGROUP.DEPBAR.LE gsb0, 0x0 ;  /* 0x00008000000079c5 */ /* 0x000fe40000010000 */
[----:B------:R-:W-:Y:S01]  /*5510*/  WARPGROUP.ARRIVE ;  /* 0x00000000000079c5 */ /* 0x000fe20000000000 */
[--C-:B------:R-:W-:Y:S01]  /*5520*/  FFMA.FTZ R125, R74, UR21, -R44.reuse ;  /* 0x000000154a7d7c23 */ /* 0x100fe2000801082c */
[----:B------:R-:W-:Y:S01]  /*5530*/  MUFU.EX2 R30, R30 ;  /* 0x0000001e001e7308 */ /* 0x000fe20000000800 */
[----:B------:R-:W-:-:S03]  /*5540*/  FFMA.FTZ R127, R78, UR21, -R44 ;  /* 0x000000154e7f7c23 */ /* 0x000fc6000801082c */
[----:B------:R-:W-:Y:S04]  /*5550*/  HGMMA.64x64x16.F32 R88, R120, gdesc[UR4].tnspB, R88, gsb0 ;  /* 0x40e0000478587df0 */ /* 0x000fe80008000858 */
        /* <DEDUP_REMOVED lines=10> */
[----:B------:R-:W0:Y:S01]  /*5600*/  MUFU.EX2 R49, R73 ;  /* 0x0000004900317308 */ /* 0x000e220000000800 */
[----:B------:R-:W-:Y:S02]  /*5610*/  WARPGROUP.DEPBAR.LE gsb0, 0x0 ;  /* 0x00008000000079c5 */ /* 0x000fe40000010000 */
[----:B------:R1:W-:Y:S06]  /*5620*/  BAR.ARV R3, 0x100 ;  /* 0x000400030000751d */ /* 0x0003ec0000002000 */
[----:B------:R2:W-:Y:S01]  /*5630*/  @!P1 SYNCS.ARRIVE.TRANS64.RED.A1T0 RZ, [R5+URZ], RZ ;  /* 0x000000ff05ff99a7 */ /* 0x0005e2000810043f */
[----:B------:R-:W-:Y:S01]  /*5640*/  MUFU.EX2 R40, R40 ;  /* 0x0000002800287308 */ /* 0x000fe20000000800 */
[----:B-1----:R-:W-:-:S02]  /*5650*/  @!P1 VIADD R3, R31, 0x16860 ;  /* 0x000168601f039836 */ /* 0x002fc40000000000 */
[-C--:B------:R-:W-:Y:S01]  /*5660*/  FMUL.FTZ R88, R88, R61.reuse ;  /* 0x0000003d58587220 */ /* 0x080fe20000410000 */
[-C--:B------:R-:W-:Y:S01]  /*5670*/  FMUL.FTZ R89, R89, R61.reuse ;  /* 0x0000003d59597220 */ /* 0x080fe20000410000 */
[-C--:B------:R-:W-:Y:S01]  /*5680*/  FMUL.FTZ R92, R92, R61.reuse ;  /* 0x0000003d5c5c7220 */ /* 0x080fe20000410000 */
[----:B------:R-:W-:Y:S01]  /*5690*/  FMUL.FTZ R93, R93, R61 ;  /* 0x0000003d5d5d7220 */ /* 0x000fe20000410000 */
[----:B------:R-:W-:Y:S01]  /*56a0*/  @!P1 PRMT R27, RZ, 0x654, R3 ;  /* 0x00000654ff1b9816 */ /* 0x000fe20000000003 */
[----:B--2---:R-:W-:Y:S01]  /*56b0*/  FFMA.FTZ R5, R38, R2, R149 ;  /* 0x0000000226057223 */ /* 0x004fe20000010095 */
[----:B------:R-:W-:Y:S01]  /*56c0*/  MUFU.EX2 R20, R20 ;  /* 0x0000001400147308 */ /* 0x000fe20000000800 */
[----:B------:R-:W-:Y:S01]  /*56d0*/  FFMA.FTZ R2, R67, UR21, -R44 ;  /* 0x0000001543027c23 */ /* 0x000fe2000801082c */
[----:B------:R1:W-:Y:S01]  /*56e0*/  @!P1 SYNCS.ARRIVE.TRANS64.RED.A1T0 RZ, [R27+URZ], RZ ;  /* 0x000000ff1bff99a7 */ /* 0x0003e2000810043f */
[C---:B------:R-:W-:Y:S01]  /*56f0*/  FADD.FTZ R48, R4.reuse, R5 ;  /* 0x0000000504307221 */ /* 0x040fe20000010000 */
[----:B------:R-:W-:Y:S01]  /*5700*/  FADD.FTZ R5, R25, R50 ;  /* 0x0000003219057221 */ /* 0x000fe20000010000 */
[----:B------:R-:W-:Y:S01]  /*5710*/  F2FP.F16.F32.PACK_AB R149, R4, R149 ;  /* 0x000000950495723e */ /* 0x000fe200000000ff */
[-C--:B------:R-:W-:Y:S01]  /*5720*/  FMUL.FTZ R96, R96, R61.reuse ;  /* 0x0000003d60607220 */ /* 0x080fe20000410000 */
[----:B------:R-:W-:Y:S01]  /*5730*/  FADD.FTZ R3, R151, R48 ;  /* 0x0000003097037221 */ /* 0x000fe20000010000 */
[----:B------:R-:W-:Y:S01]  /*5740*/  FADD.FTZ R48, R138, R5 ;  /* 0x000000058a307221 */ /* 0x000fe20000010000 */
[----:B------:R-:W-:Y:S01]  /*5750*/  MUFU.EX2 R133, R133 ;  /* 0x0000008500857308 */ /* 0x000fe20000000800 */
[C---:B------:R-:W-:Y:S01]  /*5760*/  F2FP.F16.F32.PACK_AB R138, R29.reuse, R138 ;  /* 0x0000008a1d8a723e */ /* 0x040fe200000000ff */
[----:B------:R-:W-:Y:S01]  /*5770*/  FADD.FTZ R50, R8, R3 ;  /* 0x0000000308327221 */ /* 0x000fe20000010000 */
[----:B------:R-:W-:Y:S01]  /*5780*/  FADD.FTZ R5, R29, R48 ;  /* 0x000000301d057221 */ /* 0x000fe20000010000 */
[----:B------:R-:W-:Y:S01]  /*5790*/  FFMA.FTZ R48, R71, UR21, -R44 ;  /* 0x0000001547307c23 */ /* 0x000fe2000801082c */
[----:B0-----:R-:W-:Y:S01]  /*57a0*/  F2FP.F16.F32.PACK_AB R124, R49, R14 ;  /* 0x0000000e317c723e */ /* 0x001fe200000000ff */
[----:B------:R-:W-:Y:S01]  /*57b0*/  FADD.FTZ R3, R145, R50 ;  /* 0x0000003291037221 */ /* 0x000fe20000010000 */
[----:B------:R-:W-:Y:S01]  /*57c0*/  FADD.FTZ R52, R132, R5 ;  /* 0x0000000584347221 */ /* 0x000fe20000010000 */
[----:B------:R-:W0:Y:S01]  /*57d0*/  MUFU.EX2 R53, R53 ;  /* 0x0000003500357308 */ /* 0x000e220000000800 */
[C---:B------:R-:W-:Y:S01]  /*57e0*/  F2FP.F16.F32.PACK_AB R132, R33.reuse, R132 ;  /* 0x000000842184723e */ /* 0x040fe200000000ff */
[----:B------:R-:W-:Y:S01]  /*57f0*/  FADD.FTZ R50, R26, R3 ;  /* 0x000000031a327221 */ /* 0x000fe20000010000 */
[----:B------:R-:W-:Y:S01]  /*5800*/  FADD.FTZ R5, R33, R52 ;  /* 0x0000003421057221 */ /* 0x000fe20000010000 */
[-C--:B------:R-:W-:Y:S01]  /*5810*/  FMUL.FTZ R97, R97, R61.reuse ;  /* 0x0000003d61617220 */ /* 0x080fe20000410000 */
[-C--:B------:R-:W-:Y:S01]  /*5820*/  FMUL.FTZ R100, R100, R61.reuse ;  /* 0x0000003d64647220 */ /* 0x080fe20000410000 */
[----:B------:R-:W-:Y:S01]  /*5830*/  FADD.FTZ R3, R147, R50 ;  /* 0x0000003293037221 */ /* 0x000fe20000010000 */
[----:B------:R-:W-:Y:S01]  /*5840*/  FADD.FTZ R52, R134, R5 ;  /* 0x0000000586347221 */ /* 0x000fe20000010000 */
[----:B------:R-:W-:Y:S01]  /*5850*/  MUFU.EX2 R42, R42 ;  /* 0x0000002a002a7308 */ /* 0x000fe20000000800 */
[C---:B------:R-:W-:Y:S01]  /*5860*/  F2FP.F16.F32.PACK_AB R134, R37.reuse, R134 ;  /* 0x000000862586723e */ /* 0x040fe200000000ff */
[----:B------:R-:W-:Y:S01]  /*5870*/  FADD.FTZ R50, R30, R3 ;  /* 0x000000031e327221 */ /* 0x000fe20000010000 */
[----:B------:R-:W-:Y:S01]  /*5880*/  FADD.FTZ R5, R37, R52 ;  /* 0x0000003425057221 */ /* 0x000fe20000010000 */
[-C--:B------:R-:W-:Y:S01]  /*5890*/  FMUL.FTZ R101, R101, R61.reuse ;  /* 0x0000003d65657220 */ /* 0x080fe20000410000 */
[-C--:B------:R-:W-:Y:S01]  /*58a0*/  FMUL.FTZ R104, R104, R61.reuse ;  /* 0x0000003d68687220 */ /* 0x080fe20000410000 */
[----:B------:R-:W-:Y:S01]  /*58b0*/  FADD.FTZ R3, R141, R50 ;  /* 0x000000328d037221 */ /* 0x000fe20000010000 */
[----:B------:R-:W-:Y:S01]  /*58c0*/  FADD.FTZ R52, R10, R5 ;  /* 0x000000050a347221 */ /* 0x000fe20000010000 */
[----:B------:R-:W2:Y:S01]  /*58d0*/  MUFU.EX2 R24, R24 ;  /* 0x0000001800187308 */ /* 0x000ea20000000800 */
[----:B0-----:R-:W-:Y:S01]  /*58e0*/  F2FP.F16.F32.PACK_AB R126, R53, R20 ;  /* 0x00000014357e723e */ /* 0x001fe200000000ff */
[----:B------:R-:W-:Y:S01]  /*58f0*/  FADD.FTZ R50, R32, R3 ;  /* 0x0000000320327221 */ /* 0x000fe20000010000 */
[----:B------:R-:W-:Y:S01]  /*5900*/  FADD.FTZ R5, R41, R52 ;  /* 0x0000003429057221 */ /* 0x000fe20000010000 */
[-C--:B------:R-:W-:Y:S01]  /*5910*/  FMUL.FTZ R105, R105, R61.reuse ;  /* 0x0000003d69697220 */ /* 0x080fe20000410000 */
        /* <DEDUP_REMOVED lines=8> */
[-C--:B------:R-:W-:Y:S01]  /*59a0*/  FMUL.FTZ R113, R113, R61.reuse ;  /* 0x0000003d71717220 */ /* 0x080fe20000410000 */
[----:B------:R-:W-:Y:S01]  /*59b0*/  FADD.FTZ R3, R137, R50 ;  /* 0x0000003289037221 */ /* 0x000fe20000010000 */
[----:B------:R-:W-:Y:S01]  /*59c0*/  FADD.FTZ R52, R14, R5 ;  /* 0x000000050e347221 */ /* 0x000fe20000010000 */
[----:B------:R-:W0:Y:S01]  /*59d0*/  MUFU.EX2 R57, R57 ;  /* 0x0000003900397308 */ /* 0x000e220000000800 */
[-C--:B------:R-:W-:Y:S01]  /*59e0*/  FMUL.FTZ R116, R116, R61.reuse ;  /* 0x0000003d74747220 */ /* 0x080fe20000410000 */
[----:B------:R-:W-:Y:S01]  /*59f0*/  FADD.FTZ R50, R36, R3 ;  /* 0x0000000324327221 */ /* 0x000fe20000010000 */
[----:B------:R-:W-:Y:S01]  /*5a00*/  FADD.FTZ R5, R49, R52 ;  /* 0x0000003431057221 */ /* 0x000fe20000010000 */
[----:B------:R-:W-:Y:S01]  /*5a10*/  FMUL.FTZ R117, R117, R61 ;  /* 0x0000003d75757220 */ /* 0x000fe20000410000 */
[----:B------:R-:W-:Y:S01]  /*5a20*/  F2FP.F16.F32.PACK_AB R151, R8, R151 ;  /* 0x000000970897723e */ /* 0x000fe200000000ff */
[----:B------:R-:W-:Y:S01]  /*5a30*/  FADD.FTZ R3, R139, R50 ;  /* 0x000000328b037221 */ /* 0x000fe20000010000 */
[----:B------:R-:W-:Y:S01]  /*5a40*/  FADD.FTZ R52, R20, R5 ;  /* 0x0000000514347221 */ /* 0x000fe20000010000 */
[----:B------:R-:W3:Y:S01]  /*5a50*/  MUFU.EX2 R46, R46 ;  /* 0x0000002e002e7308 */ /* 0x000ee20000000800 */
[----:B------:R-:W-:Y:S01]  /*5a60*/  F2FP.F16.F32.PACK_AB R145, R26, R145 ;  /* 0x000000911a91723e */ /* 0x000fe200000000ff */
[----:B------:R-:W-:Y:S01]  /*5a70*/  FADD.FTZ R50, R40, R3 ;  /* 0x0000000328327221 */ /* 0x000fe20000010000 */
[----:B------:R-:W-:Y:S01]  /*5a80*/  FADD.FTZ R5, R53, R52 ;  /* 0x0000003435057221 */ /* 0x000fe20000010000 */
[----:B------:R-:W-:Y:S01]  /*5a90*/  F2FP.F16.F32.PACK_AB R147, R30, R147 ;  /* 0x000000931e93723e */ /* 0x000fe200000000ff */
[----:B------:R-:W-:Y:S01]  /*5aa0*/  FMUL.FTZ R90, R90, R38 ;  /* 0x000000265a5a7220 */ /* 0x000fe20000410000 */
[----:B------:R-:W-:Y:S01]  /*5ab0*/  FADD.FTZ R3, R133, R50 ;  /* 0x0000003285037221 */ /* 0x000fe20000010000 */
[----:B--2---:R-:W-:Y:S01]  /*5ac0*/  FADD.FTZ R50, R24, R5 ;  /* 0x0000000518327221 */ /* 0x004fe20000010000 */
[----:B------:R-:W2:Y:S01]  /*5ad0*/  MUFU.EX2 R28, R84 ;  /* 0x00000054001c7308 */ /* 0x000ea20000000800 */
[C---:B0-----:R-:W-:Y:S01]  /*5ae0*/  F2FP.F16.F32.PACK_AB R120, R57.reuse, R24 ;  /* 0x000000183978723e */ /* 0x041fe200000000ff */
[----:B------:R-:W-:Y:S01]  /*5af0*/  FADD.FTZ R10, R42, R3 ;  /* 0x000000032a0a7221 */ /* 0x000fe20000010000 */
[----:B------:R-:W-:Y:S01]  /*5b00*/  FADD.FTZ R5, R57, R50 ;  /* 0x0000003239057221 */ /* 0x000fe20000010000 */
[----:B------:R-:W-:Y:S01]  /*5b10*/  F2FP.F16.F32.PACK_AB R141, R32, R141 ;  /* 0x0000008d208d723e */ /* 0x000fe200000000ff */
[-C--:B------:R-:W-:Y:S01]  /*5b20*/  FMUL.FTZ R91, R91, R38.reuse ;  /* 0x000000265b5b7220 */ /* 0x080fe20000410000 */
[----:B------:R-:W-:Y:S01]  /*5b30*/  FADD.FTZ R3, R135, R10 ;  /* 0x0000000a87037221 */ /* 0x000fe20000010000 */
[----:B------:R-:W-:Y:S01]  /*5b40*/  F2FP.F16.F32.PACK_AB R143, R34, R143 ;  /* 0x0000008f228f723e */ /* 0x000fe200000000ff */
[----:B------:R-:W0:Y:S01]  /*5b50*/  MUFU.EX2 R129, R129 ;  /* 0x0000008100817308 */ /* 0x000e220000000800 */
[----:B------:R-:W-:Y:S01]  /*5b60*/  F2FP.F16.F32.PACK_AB R137, R36, R137 ;  /* 0x000000892489723e */ /* 0x000fe200000000ff */
[----:B---3--:R-:W-:Y:S01]  /*5b70*/  FADD.FTZ R10, R46, R3 ;  /* 0x000000032e0a7221 */ /* 0x008fe20000010000 */
[----:B------:R-:W-:Y:S01]  /*5b80*/  F2FP.F16.F32.PACK_AB R139, R40, R139 ;  /* 0x0000008b288b723e */ /* 0x000fe200000000ff */
[-C--:B------:R-:W-:Y:S01]  /*5b90*/  FMUL.FTZ R94, R94, R38.reuse ;  /* 0x000000265e5e7220 */ /* 0x080fe20000410000 */
[----:B------:R-:W-:Y:S01]  /*5ba0*/  F2FP.F16.F32.PACK_AB R133, R42, R133 ;  /* 0x000000852a85723e */ /* 0x000fe200000000ff */
[-C--:B------:R-:W-:Y:S01]  /*5bb0*/  FMUL.FTZ R95, R95, R38.reuse ;  /* 0x000000265f5f7220 */ /* 0x080fe20000410000 */
[----:B------:R-:W-:Y:S01]  /*5bc0*/  F2FP.F16.F32.PACK_AB R135, R46, R135 ;  /* 0x000000872e87723e */ /* 0x000fe200000000ff */
        /* <DEDUP_REMOVED lines=17> */
[C---:B---3--:R-:W-:Y:S01]  /*5ce0*/  FADD.FTZ R10, R2.reuse, R5 ;  /* 0x00000005020a7221 */ /* 0x048fe20000010000 */
[----:B------:R-:W-:Y:S01]  /*5cf0*/  F2FP.F16.F32.PACK_AB R129, R2, R129 ;  /* 0x000000810281723e */ /* 0x000fe200000000ff */
[----:B------:R-:W-:-:S05]  /*5d00*/  IMAD.MOV.U32 R4, RZ, RZ, R0 ;  /* 0x000000ffff047224 */ /* 0x000fca00078e0000 */
        /* <DEDUP_REMOVED lines=9> */
[----:B------:R-:W-:Y:S01]  /*5da0*/  F2FP.F16.F32.PACK_AB R125, R44, R125 ;  /* 0x0000007d2c7d723e */ /* 0x000fe200000000ff */
[----:B------:R-:W-:-:S05]  /*5db0*/  IMAD.MOV.U32 R5, RZ, RZ, R6 ;  /* 0x000000ffff057224 */ /* 0x000fca00078e0006 */
        /* <DEDUP_REMOVED lines=11> */
[----:B---3--:R-:W-:Y:S01]  /*5e70*/  FADD.FTZ R10, R123, R10 ;  /* 0x0000000a7b0a7221 */ /* 0x008fe20000010000 */
[C---:B--2---:R-:W-:Y:S01]  /*5e80*/  FADD.FTZ R3, R65.reuse, R12 ;  /* 0x0000000c41037221 */ /* 0x044fe20000010000 */
[----:B------:R-:W-:Y:S02]  /*5e90*/  F2FP.F16.F32.PACK_AB R122, R65, R28 ;  /* 0x0000001c417a723e */ /* 0x000fe400000000ff */
[C---:B0-----:R-:W-:Y:S01]  /*5ea0*/  FADD.FTZ R2, R87.reuse, R10 ;  /* 0x0000000a57027221 */ /* 0x041fe20000010000 */
[----:B------:R-:W-:Y:S01]  /*5eb0*/  F2FP.F16.F32.PACK_AB R123, R87, R123 ;  /* 0x0000007b577b723e */ /* 0x000fe200000000ff */
[----:B-1----:R-:W-:Y:S06]  /*5ec0*/  @P2 BRA `(.L_x_12188) ;  /* 0xffffffd800ac2947 */ /* 0x002fec000383ffff */
.L_x_12179:
[----:B------:R-:W-:-:S13]  /*5ed0*/  ISETP.LE.AND P2, PT, RZ, UR24, PT ;  /* 0x00000018ff007c0c */ /* 0x000fda000bf43270 */
[----:B------:R-:W-:Y:S05]  /*5ee0*/  @!P2 BRA `(.L_x_12189) ;  /* 0x0000001c0030a947 */ /* 0x000fea0003800000 */
[----:B------:R-:W-:Y:S01]  /*5ef0*/  IMAD.MOV.U32 R5, RZ, RZ, R6 ;  /* 0x000000ffff057224 */ /* 0x000fe200078e0006 */
[----:B------:R-:W-:Y:S01]  /*5f00*/  UMOV UR23, UR40 ;  /* 0x0000002800177c82 */ /* 0x000fe20008000000 */
[----:B------:R-:W-:Y:S01]  /*5f10*/  IMAD.MOV.U32 R7, RZ, RZ, R0 ;  /* 0x000000ffff077224 */ /* 0x000fe200078e0000 */
[----:B------:R-:W-:Y:S01]  /*5f20*/  UMOV UR22, UR37 ;  /* 0x0000002500167c82 */ /* 0x000fe20008000000 */
[----:B------:R-:W-:-:S05]  /*5f30*/  ULDC UR21, c[0x0][0x988] ;  /* 0x0002620000157ab9 */ /* 0x000fca0000000800 */
.L_x_12198:
        /* <DEDUP_REMOVED lines=9> */
.L_x_12191:
[----:B------:R-:W-:Y:S01]  /*5fd0*/  ULEA UR6, UR37, UR41, 0x3 ;  /* 0x0000002925067291 */ /* 0x000fe2000f8e183f */
[----:B------:R-:W-:-:S05]  /*5fe0*/  IMAD.U32 R0, RZ, RZ, UR40 ;  /* 0x00000028ff007e24 */ /* 0x000fca000f8e00ff */
[----:B------:R-:W-:-:S04]  /*5ff0*/  SHF.L.U32 R0, R0, 0x1f, RZ ;  /* 0x0000001f00007819 */ /* 0x000fc800000006ff */
[----:B------:R0:W1:Y:S01]  /*6000*/  SYNCS.PHASECHK.TRANS64.TRYWAIT P2, [UR6+0x16830], R0 ;  /* 0x01683000ff0075a7 */ /* 0x0000620008040146 */
[----:B------:R-:W-:Y:S05]  /*6010*/  @!P0 BRA `(.L_x_12192) ;  /* 0x0000000000048947 */ /* 0x000fea0003800000 */
[----:B------:R-:W-:Y:S01]  /*6020*/  BPT.TRAP 0x1 ;  /* 0x000000040000795c */ /* 0x000fe20000300000 */
.L_x_12192:
[----:B-1----:R-:W-:Y:S05]  /*6030*/  @P2 BRA `(.L_x_12190) ;  /* 0x0000000000082947 */ /* 0x002fea0003800000 */
[----:B------:R-:W1:Y:S02]  /*6040*/  SYNCS.PHASECHK.TRANS64.TRYWAIT P2, [UR6+0x16830], R0 ;  /* 0x01683000ff0075a7 */ /* 0x000e640008040146 */
[----:B-1----:R-:W-:Y:S05]  /*6050*/  @!P2 BRA `(.L_x_12193) ;  /* 0x00000080004ca947 */ /* 0x002fea0003800000 */
.L_x_12190:
        /* <DEDUP_REMOVED lines=25> */
.L_x_12195:
[----:B------:R-:W-:Y:S01]  /*61f0*/  ULEA UR6, UR22, UR41, 0x3 ;  /* 0x0000002916067291 */ /* 0x000fe2000f8e183f */
[----:B------:R-:W-:-:S05]  /*6200*/  IMAD.U32 R0, RZ, RZ, UR23 ;  /* 0x00000017ff007e24 */ /* 0x000fca000f8e00ff */
[----:B------:R-:W-:-:S04]  /*6210*/  SHF.L.U32 R0, R0, 0x1f, RZ ;  /* 0x0000001f00007819 */ /* 0x000fc800000006ff */
[----:B------:R0:W1:Y:S01]  /*6220*/  SYNCS.PHASECHK.TRANS64.TRYWAIT P2, [UR6+0x16850], R0 ;  /* 0x01685000ff0075a7 */ /* 0x0000620008040146 */
[----:B------:R-:W-:Y:S05]  /*6230*/  @!P0 BRA `(.L_x_12196) ;  /* 0x0000000000048947 */ /* 0x000fea0003800000 */
[----:B------:R-:W-:Y:S01]  /*6240*/  BPT.TRAP 0x1 ;  /* 0x000000040000795c */ /* 0x000fe20000300000 */
.L_x_12196:
[----:B-1----:R-:W-:Y:S05]  /*6250*/  @P2 BRA `(.L_x_12194) ;  /* 0x0000000000082947 */ /* 0x002fea0003800000 */
[----:B------:R-:W1:Y:S02]  /*6260*/  SYNCS.PHASECHK.TRANS64.TRYWAIT P2, [UR6+0x16850], R0 ;  /* 0x01685000ff0075a7 */ /* 0x000e640008040146 */
[----:B-1----:R-:W-:Y:S05]  /*6270*/  @!P2 BRA `(.L_x_12197) ;  /* 0x0000007c00dca947 */ /* 0x002fea0003800000 */
.L_x_12194:
[----:B------:R-:W-:Y:S01]  /*6280*/  UIADD3 UR6, UR41, 0x400, URZ ;  /* 0x0000040029067890 */ /* 0x000fe2000fffe03f */
[----:B------:R-:W-:Y:S01]  /*6290*/  WARPGROUP.ARRIVE ;  /* 0x00000000000079c5 */ /* 0x000fe20000000000 */
[----:B------:R-:W-:Y:S01]  /*62a0*/  UMOV UR7, 0x40000040 ;  /* 0x4000004000077882 */ /* 0x000fe20000000000 */
[----:B01----:R-:W-:Y:S01]  /*62b0*/  FMNMX.FTZ R0, R24, R7, !PT ;  /* 0x0000000718007209 */ /* 0x003fe20007810000 */
[----:B------:R-:W-:Y:S01]  /*62c0*/  USHF.R.U32.HI UR6, URZ, 0x4, UR6 ;  /* 0x000000043f067899 */ /* 0x000fe20008011606 */
[----:B------:R-:W-:Y:S02]  /*62d0*/  UMOV UR23, UR40 ;  /* 0x0000002800177c82 */ /* 0x000fe40008000000 */
        /* <DEDUP_REMOVED lines=45> */
[----:B------:R-:W-:Y:S02]  /*65b0*/  WARPGROUP.DEPBAR.LE gsb0, 0x0 ;  /* 0x00008000000079c5 */ /* 0x000fe40000010000 */
[----:B------:R-:W-:Y:S01]  /*65c0*/  WARPGROUP.ARRIVE ;  /* 0x00000000000079c5 */ /* 0x000fe20000000000 */
[----:B0-----:R-:W-:-:S05]  /*65d0*/  FMNMX.FTZ R0, R9, R0, !PT ;  /* 0x0000000009007209 */ /* 0x001fca0007810000 */
[----:B------:R-:W-:Y:S01]  /*65e0*/  HGMMA.64x64x16.F32 R88, R140, gdesc[UR4].tnspB, R88, gsb0 ;  /* 0x40e000048c587df0 */ /* 0x000fe20008000858 */
[----:B------:R-:W-:Y:S01]  /*65f0*/  UIADD3 UR6, UR10, 0x180, URZ ;  /* 0x000001800a067890 */ /* 0x000fe2000fffe03f */
[C---:B------:R-:W-:Y:S01]  /*6600*/  FADD.FTZ R6, -R0.reuse, R7 ;  /* 0x0000000700067221 */ /* 0x040fe20000010100 */
[----:B------:R-:W-:Y:S01]  /*6610*/  UMOV UR7, 0x40000040 ;  /* 0x4000004000077882 */ /* 0x000fe20000000000 */
[----:B------:R-:W-:Y:S02]  /*6620*/  FMUL.FTZ R7, R0, UR21 ;  /* 0x0000001500077c20 */ /* 0x000fe40008410000 */
        /* <DEDUP_REMOVED lines=32> */
[----:B------:R-:W-:Y:S01]  /*6830*/  FFMA.FTZ R85, R85, UR21, -R7 ;  /* 0x0000001555557c23 */ /* 0x000fe20008010807 */
[----:B------:R-:W-:-:S02]  /*6840*/  FMNMX.FTZ R6, R42, R21, !PT ;  /* 0x000000152a067209 */ /* 0x000fc40007810000 */
[----:B------:R0:W1:Y:S02]  /*6850*/  MUFU.EX2 R4, R8 ;  /* 0x0000000800047308 */ /* 0x0000640000000800 */
[----:B------:R-:W-:-:S04]  /*6860*/  FMNMX.FTZ R21, R43, R6, !PT ;  /* 0x000000062b157209 */ /* 0x000fc80007810000 */
[----:B------:R-:W-:Y:S02]  /*6870*/  FMNMX.FTZ R6, R46, R21, !PT ;  /* 0x000000152e067209 */ /* 0x000fe40007810000 */
[----:B------:R2:W-:Y:S01]  /*6880*/  MUFU.EX2 R21, R41 ;  /* 0x0000002900157308 */ /* 0x0005e20000000800 */
[----:B0-----:R-:W-:Y:S01]  /*6890*/  FFMA.FTZ R8, R64, UR21, -R7 ;  /* 0x0000001540087c23 */ /* 0x001fe20008010807 */
[----:B------:R-:W-:-:S04]  /*68a0*/  FMNMX.FTZ R25, R47, R6, !PT ;  /* 0x000000062f197209 */ /* 0x000fc80007810000 */
[----:B------:R-:W-:Y:S02]  /*68b0*/  FMNMX.FTZ R6, R50, R25, !PT ;  /* 0x0000001932067209 */ /* 0x000fe40007810000 */
[----:B------:R-:W0:Y:S01]  /*68c0*/  MUFU.EX2 R148, R148 ;  /* 0x0000009400947308 */ /* 0x000e220000000800 */
[----:B--2---:R-:W-:Y:S01]  /*68d0*/  FFMA.FTZ R41, R65, UR21, -R7 ;  /* 0x0000001541297c23 */ /* 0x004fe20008010807 */
[----:B------:R-:W-:Y:S01]  /*68e0*/  FMNMX.FTZ R25, R51, R6, !PT ;  /* 0x0000000633197209 */ /* 0x000fe20007810000 */
[----:B-1----:R-:W-:-:S03]  /*68f0*/  FFMA.FTZ R3, R4, R3, R9 ;  /* 0x0000000304037223 */ /* 0x002fc60000010009 */
[----:B------:R-:W-:Y:S02]  /*6900*/  FMNMX.FTZ R6, R54, R25, !PT ;  /* 0x0000001936067209 */ /* 0x000fe40007810000 */
[----:B------:R-:W1:Y:S02]  /*6910*/  MUFU.EX2 R150, R150 ;  /* 0x0000009600967308 */ /* 0x000e640000000800 */
[----:B------:R-:W-:-:S04]  /*6920*/  FMNMX.FTZ R25, R55, R6, !PT ;  /* 0x0000000637197209 */ /* 0x000fc80007810000 */
[----:B------:R-:W-:Y:S02]  /*6930*/  FMNMX.FTZ R6, R58, R25, !PT ;  /* 0x000000193a067209 */ /* 0x000fe40007810000 */
[----:B------:R-:W2:Y:S01]  /*6940*/  MUFU.EX2 R13, R13 ;  /* 0x0000000d000d7308 */ /* 0x000ea20000000800 */
[C---:B0-----:R-:W-:Y:S01]  /*6950*/  FADD.FTZ R3, R148.reuse, R3 ;  /* 0x0000000394037221 */ /* 0x041fe20000010000 */
[----:B------:R-:W-:Y:S02]  /*6960*/  FMNMX.FTZ R25, R59, R6, !PT ;  /* 0x000000063b197209 */ /* 0x000fe40007810000 */
[----:B------:R-:W-:Y:S01]  /*6970*/  F2FP.F16.F32.PACK_AB R148, R148, R9 ;  /* 0x000000099494723e */ /* 0x000fe200000000ff */
[----:B------:R-:W-:Y:S02]  /*6980*/  WARPGROUP.DEPBAR.LE gsb0, 0x0 ;  /* 0x00008000000079c5 */ /* 0x000fe40000010000 */
[----:B------:R-:W-:Y:S01]  /*6990*/  WARPGROUP.ARRIVE ;  /* 0x00000000000079c5 */ /* 0x000fe20000000000 */
[----:B------:R-:W-:Y:S01]  /*69a0*/  FMNMX.FTZ R6, R62, R25, !PT ;  /* 0x000000193e067209 */ /* 0x000fe20007810000 */
[--C-:B------:R-:W-:Y:S01]  /*69b0*/  FFMA.FTZ R142, R44, UR21, -R7.reuse ;  /* 0x000000152c8e7c23 */ /* 0x100fe20008010807 */
[----:B------:R0:W-:Y:S03]  /*69c0*/  MUFU.EX2 R25, R49 ;  /* 0x0000003100197308 */ /* 0x0001e60000000800 */
[----:B------:R-:W3:Y:S01]  /*69d0*/  S2R R44, SR_TID.X ;  /* 0x00000000002c7919 */ /* 0x000ee20000002100 */
[----:B------:R-:W-:Y:S01]  /*69e0*/  FMNMX.FTZ R33, R63, R6, !PT ;  /* 0x000000063f217209 */ /* 0x000fe20007810000 */
[----:B------:R-:W-:Y:S01]  /*69f0*/  HGMMA.64x64x16.F32 R88, R136, gdesc[UR4].tnspB, R88, gsb0 ;  /* 0x40e0000488587df0 */ /* 0x000fe20008000858 */
[----:B------:R-:W-:Y:S01]  /*6a00*/  UIADD3 UR6, UR10, 0x200, URZ ;  /* 0x000002000a067890 */ /* 0x000fe2000fffe03f */
[--C-:B------:R-:W-:Y:S01]  /*6a10*/  FFMA.FTZ R140, R40, UR21, -R7.reuse ;  /* 0x00000015288c7c23 */ /* 0x100fe20008010807 */
[----:B------:R-:W-:Y:S01]  /*6a20*/  UMOV UR7, 0x40000040 ;  /* 0x4000004000077882 */ /* 0x000fe20000000000 */
[----:B------:R-:W-:Y:S01]  /*6a30*/  FMNMX.FTZ R6, R66, R33, !PT ;  /* 0x0000002142067209 */ /* 0x000fe20007810000 */
[----:B------:R-:W-:Y:S01]  /*6a40*/  MUFU.EX2 R144, R144 ;  /* 0x0000009000907308 */ /* 0x000fe20000000800 */
[----:B0-----:R-:W-:-:S02]  /*6a50*/  FFMA.FTZ R49, R69, UR21, -R7 ;  /* 0x0000001545317c23 */ /* 0x001fc40008010807 */
        /* <DEDUP_REMOVED lines=9> */
[----:B---3--:R-:W-:Y:S02]  /*6af0*/  ISETP.GE.U32.AND P2, PT, R44, 0x180, PT ;  /* 0x000001802c00780c */ /* 0x008fe40003f46070 */
[----:B------:R-:W-:-:S04]  /*6b00*/  FMNMX.FTZ R37, R79, R6, !PT ;  /* 0x000000064f257209 */ /* 0x000fc80007810000 */
[----:B------:R-:W-:Y:S01]  /*6b10*/  FMNMX.FTZ R6, R82, R37, !PT ;  /* 0x0000002552067209 */ /* 0x000fe20007810000 */
[----:B------:R-:W-:Y:S03]  /*6b20*/  MUFU.EX2 R142, R142 ;  /* 0x0000008e008e7308 */ /* 0x000fe60000000800 */
[----:B------:R-:W-:-:S04]  /*6b30*/  FMNMX.FTZ R37, R83, R6, !PT ;  /* 0x0000000653257209 */ /* 0x000fc80007810000 */
[----:B------:R-:W-:Y:S01]  /*6b40*/  FMNMX.FTZ R6, R86, R37, !PT ;  /* 0x0000002556067209 */ /* 0x000fe20007810000 */
[----:B------:R-:W-:Y:S03]  /*6b50*/  MUFU.EX2 R29, R29 ;  /* 0x0000001d001d7308 */ /* 0x000fe60000000800 */
[----:B------:R-:W-:-:S05]  /*6b60*/  FMNMX.FTZ R6, R87, R6, !PT ;  /* 0x0000000657067209 */ /* 0x000fca0007810000 */
[----:B0-----:R-:W0:Y:S01]  /*6b70*/  SHFL.BFLY PT, R53, R6, 0x2, 0x1f ;  /* 0x0c401f0006357f89 */ /* 0x001e2200000e0000 */
[----:B------:R3:W-:Y:S08]  /*6b80*/  MUFU.EX2 R37, R61 ;  /* 0x0000003d00257308 */ /* 0x0007f00000000800 */
[----:B------:R-:W-:Y:S01]  /*6b90*/  MUFU.EX2 R45, R45 ;  /* 0x0000002d002d7308 */ /* 0x000fe20000000800 */
[----:B---3--:R-:W-:-:S07]  /*6ba0*/  FFMA.FTZ R61, R81, UR21, -R7 ;  /* 0x00000015513d7c23 */ /* 0x008fce0008010807 */
[----:B------:R-:W-:Y:S01]  /*6bb0*/  MUFU.EX2 R8, R8 ;  /* 0x0000000800087308 */ /* 0x000fe20000000800 */
[----:B0-----:R-:W-:Y:S01]  /*6bc0*/  FMNMX.FTZ R24, R6, R53, !PT ;  /* 0x0000003506187209 */ /* 0x001fe20007810000 */
[----:B------:R-:W-:Y:S02]  /*6bd0*/  WARPGROUP.DEPBAR.LE gsb0, 0x0 ;  /* 0x00008000000079c5 */ /* 0x000fe40000010000 */
[----:B------:R-:W-:Y:S01]  /*6be0*/  WARPGROUP.ARRIVE ;  /* 0x00000000000079c5 */ /* 0x000fe20000000000 */
[--C-:B------:R-:W-:Y:S01]  /*6bf0*/  FFMA.FTZ R136, R48, UR21, -R7.reuse ;  /* 0x0000001530887c23 */ /* 0x100fe20008010807 */
[----:B------:R-:W0:Y:S01]  /*6c00*/  SHFL.BFLY PT, R65, R24, 0x1, 0x1f ;  /* 0x0c201f0018417f89 */ /* 0x000e2200000e0000 */
[--C-:B------:R-:W-:Y:S01]  /*6c10*/  FFMA.FTZ R138, R52, UR21, -R7.reuse ;  /* 0x00000015348a7c23 */ /* 0x100fe20008010807 */
[----:B------:R-:W-:Y:S01]  /*6c20*/  FFMA.FTZ R53, R73, UR21, -R7 ;  /* 0x0000001549357c23 */ /* 0x000fe20008010807 */
[----:B-1----:R-:W-:Y:S01]  /*6c30*/  FADD.FTZ R48, R150, R3 ;  /* 0x0000000396307221 */ /* 0x002fe20000010000 */
[----:B------:R-:W-:Y:S01]  /*6c40*/  HGMMA.64x64x16.F32 R88, R132, gdesc[UR4].tnspB, R88, gsb0 ;  /* 0x40e0000484587df0 */ /* 0x000fe20008000858 */
[----:B------:R-:W-:Y:S01]  /*6c50*/  UIADD3 UR6, UR10, 0x280, URZ ;  /* 0x000002800a067890 */ /* 0x000fe2000fffe03f */
[----:B------:R-:W-:Y:S01]  /*6c60*/  MUFU.EX2 R136, R136 ;  /* 0x0000008800887308 */ /* 0x000fe20000000800 */
[----:B------:R-:W-:Y:S01]  /*6c70*/  UMOV UR7, 0x40000040 ;  /* 0x4000004000077882 */ /* 0x000fe20000000000 */
[----:B--2---:R-:W-:-:S06]  /*6c80*/  F2FP.F16.F32.PACK_AB R150, R13, R150 ;  /* 0x000000960d96723e */ /* 0x004fcc00000000ff */
[----:B------:R-:W-:Y:S08]  /*6c90*/  MUFU.EX2 R138, R138 ;  /* 0x0000008a008a7308 */ /* 0x000ff00000000800 */
[----:B------:R-:W-:Y:S01]  /*6ca0*/  MUFU.EX2 R41, R41 ;  /* 0x0000002900297308 */ /* 0x000fe20000000800 */
[----:B0-----:R-:W-:-:S05]  /*6cb0*/  FMNMX.FTZ R6, R24, R65, !PT ;  /* 0x0000004118067209 */ /* 0x001fca0007810000 */
[----:B------:R-:W-:Y:S02]  /*6cc0*/  FMUL.FTZ R28, R6, UR21 ;  /* 0x00000015061c7c20 */ /* 0x000fe40008410000 */
[----:B------:R-:W-:Y:S02]  /*6cd0*/  MUFU.EX2 R10, R10 ;  /* 0x0000000a000a7308 */ /* 0x000fe40000000800 */
[--C-:B------:R-:W-:Y:S01]  /*6ce0*/  FFMA.FTZ R151, R30, UR21, -R28.reuse ;  /* 0x000000151e977c23 */ /* 0x100fe2000801081c */
[--C-:B------:R-:W-:Y:S01]  /*6cf0*/  FFMA.FTZ R30, R31, UR21, -R28.reuse ;  /* 0x000000151f1e7c23 */ /* 0x100fe2000801081c */
[----:B------:R-:W-:Y:S02]  /*6d00*/  IMAD.U32 R31, RZ, RZ, UR37 ;  /* 0x00000025ff1f7e24 */ /* 0x000fe4000f8e00ff */
[--C-:B------:R-:W-:Y:S01]  /*6d10*/  FFMA.FTZ R26, R26, UR21, -R28.reuse ;  /* 0x000000151a1a7c23 */ /* 0x100fe2000801081c */
[--C-:B------:R-:W-:Y:S01]  /*6d20*/  FFMA.FTZ R149, R27, UR21, -R28.reuse ;  /* 0x000000151b957c23 */ /* 0x100fe2000801081c */
[----:B------:R-:W-:Y:S01]  /*6d30*/  VIADD R27, R23, 0x9 ;  /* 0x00000009171b7836 */ /* 0x000fe20000000000 */
[----:B------:R-:W-:Y:S01]  /*6d40*/  MUFU.EX2 R151, R151 ;  /* 0x0000009700977308 */ /* 0x000fe20000000800 */
[----:B------:R-:W-:Y:S01]  /*6d50*/  @!P1 LEA R31, R31, UR41, 0x3 ;  /* 0x000000291f1f9c11 */ /* 0x000fe2000f8e18ff */
[--C-:B------:R-:W-:Y:S01]  /*6d60*/  FFMA.FTZ R145, R34, UR21, -R28.reuse ;  /* 0x0000001522917c23 */ /* 0x100fe2000801081c */
[--C-:B------:R-:W-:Y:S01]  /*6d70*/  FFMA.FTZ R32, R35, UR21, -R28.reuse ;  /* 0x0000001523207c23 */ /* 0x100fe2000801081c */
[----:B------:R-:W-:Y:S01]  /*6d80*/  SEL R27, R27, 0x9, !P2 ;  /* 0x000000091b1b7807 */ /* 0x000fe20005000000 */
        /* <DEDUP_REMOVED lines=22> */
[----:B------:R-:W-:-:S05]  /*6ef0*/  ISETP.LT.AND P2, PT, RZ, UR24, PT ;  /* 0x00000018ff007c0c */ /* 0x000fca000bf41270 */
[----:B------:R-:W-:Y:S08]  /*6f00*/  MUFU.EX2 R145, R145 ;  /* 0x0000009100917308 */ /* 0x000ff00000000800 */
[----:B------:R-:W-:Y:S01]  /*6f10*/  MUFU.EX2 R32, R32 ;  /* 0x0000002000207308 */ /* 0x000fe20000000800 */
[----:B------:R-:W-:Y:S02]  /*6f20*/  WARPGROUP.DEPBAR.LE gsb0, 0x0 ;  /* 0x00008000000079c5 */ /* 0x000fe40000010000 */
[----:B------:R-:W-:Y:S01]  /*6f30*/  WARPGROUP.ARRIVE ;  /* 0x00000000000079c5 */ /* 0x000fe20000000000 */
[--C-:B------:R-:W-:Y:S01]  /*6f40*/  FFMA.FTZ R132, R56, UR21, -R7.reuse ;  /* 0x0000001538847c23 */ /* 0x100fe20008010807 */
[----:B------:R-:W-:Y:S01]  /*6f50*/  FFMA.FTZ R134, R60, UR21, -R7 ;  /* 0x000000153c867c23 */ /* 0x000fe20008010807 */
[----:B------:R-:W-:-:S02]  /*6f60*/  FADD.FTZ R7, -R6, R5 ;  /* 0x0000000506077221 */ /* 0x000fc40000010100 */
[----:B------:R-:W-:Y:S01]  /*6f70*/  MUFU.EX2 R147, R147 ;  /* 0x0000009300937308 */ /* 0x000fe20000000800 */
[--C-:B------:R-:W-:Y:S01]  /*6f80*/  FFMA.FTZ R133, R58, UR21, -R28.reuse ;  /* 0x000000153a857c23 */ /* 0x100fe2000801081c */
[----:B------:R-:W-:Y:S01]  /*6f90*/  HGMMA.64x64x16.F32 R88, R128, gdesc[UR4].tnspB, R88, gsb0 ;  /* 0x40e0000480587df0 */ /* 0x000fe20008000858 */
[----:B------:R-:W-:Y:S01]  /*6fa0*/  UIADD3 UR6, UR10, 0x300, URZ ;  /* 0x000003000a067890 */ /* 0x000fe2000fffe03f */
[----:B------:R-:W-:Y:S01]  /*6fb0*/  FMUL.FTZ R7, R7, UR21 ;  /* 0x0000001507077c20 */ /* 0x000fe20008410000 */
[----:B------:R-:W-:Y:S01]  /*6fc0*/  UMOV UR7, 0x40000040 ;  /* 0x4000004000077882 */ /* 0x000fe20000000000 */
[----:B------:R-:W-:Y:S02]  /*6fd0*/  FFMA.FTZ R135, R62, UR21, -R28 ;  /* 0x000000153e877c23 */ /* 0x000fe4000801081c */
[----:B------:R-:W-:Y:S08]  /*6fe0*/  MUFU.EX2 R34, R34 ;  /* 0x0000002200227308 */ /* 0x000ff00000000800 */
[----:B------:R-:W0:Y:S08]  /*6ff0*/  MUFU.EX2 R7, R7 ;  /* 0x0000000700077308 */ /* 0x000e300000000800 */
[----:B------:R-:W1:Y:S08]  /*7000*/  MUFU.EX2 R141, R141 ;  /* 0x0000008d008d7308 */ /* 0x000e700000000800 */
[----:B------:R-:W2:Y:S01]  /*7010*/  MUFU.EX2 R36, R36 ;  /* 0x0000002400247308 */ /* 0x000ea20000000800 */
[----:B0-----:R-:W-:-:S04]  /*7020*/  FFMA.FTZ R2, R7, R2, R26 ;  /* 0x0000000207027223 */ /* 0x001fc8000001001a */
[----:B------:R-:W-:Y:S01]  /*7030*/  FADD.FTZ R46, R149, R2 ;  /* 0x00000002952e7221 */ /* 0x000fe20000010000 */
[----:B------:R-:W-:Y:S01]  /*7040*/  FFMA.FTZ R2, R63, UR21, -R28 ;  /* 0x000000153f027c23 */ /* 0x000fe2000801081c */
[----:B------:R-:W-:Y:S01]  /*7050*/  F2FP.F16.F32.PACK_AB R149, R149, R26 ;  /* 0x0000001a9595723e */ /* 0x000fe200000000ff */
[----:B------:R-:W0:Y:S01]  /*7060*/  MUFU.EX2 R143, R143 ;  /* 0x0000008f008f7308 */ /* 0x000e220000000800 */
[----:B------:R-:W-:Y:S01]  /*7070*/  FADD.FTZ R3, R151, R46 ;  /* 0x0000002e97037221 */ /* 0x000fe20000010000 */
[----:B------:R-:W-:-:S03]  /*7080*/  F2FP.F16.F32.PACK_AB R151, R30, R151 ;  /* 0x000000971e97723e */ /* 0x000fc600000000ff */
[----:B------:R-:W-:-:S03]  /*7090*/  FADD.FTZ R46, R30, R3 ;  /* 0x000000031e2e7221 */ /* 0x000fc60000010000 */
[----:B------:R-:W3:Y:S01]  /*70a0*/  MUFU.EX2 R38, R38 ;  /* 0x0000002600267308 */ /* 0x000ee20000000800 */
[----:B------:R-:W-:Y:S01]  /*70b0*/  FADD.FTZ R3, R145, R46 ;  /* 0x0000002e91037221 */ /* 0x000fe20000010000 */
[----:B------:R-:W-:Y:S01]  /*70c0*/  FFMA.FTZ R46, R67, UR21, -R28 ;  /* 0x00000015432e7c23 */ /* 0x000fe2000801081c */
[C---:B------:R-:W-:Y:S02]  /*70d0*/  F2FP.F16.F32.PACK_AB R145, R32.reuse, R145 ;  /* 0x000000912091723e */ /* 0x040fe400000000ff */
[----:B------:R-:W-:-:S03]  /*70e0*/  FADD.FTZ R50, R32, R3 ;  /* 0x0000000320327221 */ /* 0x000fc60000010000 */
[----:B------:R-:W4:Y:S01]  /*70f0*/  MUFU.EX2 R137, R137 ;  /* 0x0000008900897308 */ /* 0x000f220000000800 */
[----:B------:R-:W-:Y:S01]  /*7100*/  FADD.FTZ R3, R147, R50 ;  /* 0x0000003293037221 */ /* 0x000fe20000010000 */
[----:B------:R-:W-:-:S03]  /*7110*/  F2FP.F16.F32.PACK_AB R147, R34, R147 ;  /* 0x000000932293723e */ /* 0x000fc600000000ff */
[----:B------:R-:W-:-:S03]  /*7120*/  FADD.FTZ R50, R34, R3 ;  /* 0x0000000322327221 */ /* 0x000fc60000010000 */
[----:B------:R-:W5:Y:S01]  /*7130*/  MUFU.EX2 R40, R40 ;  /* 0x0000002800287308 */ /* 0x000f620000000800 */
[----:B-1----:R-:W-:Y:S01]  /*7140*/  FADD.FTZ R3, R141, R50 ;  /* 0x000000328d037221 */ /* 0x002fe20000010000 */
[----:B--2---:R-:W-:-:S03]  /*7150*/  F2FP.F16.F32.PACK_AB R141, R36, R141 ;  /* 0x0000008d248d723e */ /* 0x004fc600000000ff */
[----:B------:R-:W-:-:S03]  /*7160*/  FADD.FTZ R50, R36, R3 ;  /* 0x0000000324327221 */ /* 0x000fc60000010000 */
[----:B------:R-:W1:Y:S01]  /*7170*/  MUFU.EX2 R139, R139 ;  /* 0x0000008b008b7308 */ /* 0x000e620000000800 */
[----:B0-----:R-:W-:Y:S01]  /*7180*/  FADD.FTZ R3, R143, R50 ;  /* 0x000000328f037221 */ /* 0x001fe20000010000 */
[----:B---3--:R-:W-:-:S03]  /*7190*/  F2FP.F16.F32.PACK_AB R143, R38, R143 ;  /* 0x0000008f268f723e */ /* 0x008fc600000000ff */
[----:B------:R-:W-:Y:S01]  /*71a0*/  FADD.FTZ R50, R38, R3 ;  /* 0x0000000326327221 */ /* 0x000fe20000010000 */
[----:B------:R-:W-:Y:S02]  /*71b0*/  WARPGROUP.DEPBAR.LE gsb0, 0x0 ;  /* 0x00008000000079c5 */ /* 0x000fe40000010000 */
[----:B------:R-:W-:Y:S01]  /*71c0*/  WARPGROUP.ARRIVE ;  /* 0x00000000000079c5 */ /* 0x000fe20000000000 */
[----:B------:R-:W0:Y:S01]  /*71d0*/  MUFU.EX2 R42, R42 ;  /* 0x0000002a002a7308 */ /* 0x000e220000000800 */
[----:B----4-:R-:W-:Y:S01]  /*71e0*/  FADD.FTZ R3, R137, R50 ;  /* 0x0000003289037221 */ /* 0x010fe20000010000 */
[--C-:B------:R-:W-:Y:S01]  /*71f0*/  FFMA.FTZ R129, R66, UR21, -R28.reuse ;  /* 0x0000001542817c23 */ /* 0x100fe2000801081c */
[----:B------:R-:W-:Y:S01]  /*7200*/  FFMA.FTZ R131, R70, UR21, -R28 ;  /* 0x0000001546837c23 */ /* 0x000fe2000801081c */
[----:B------:R-:W-:Y:S01]  /*7210*/  F2FP.F16.F32.PACK_AB R128, R41, R8 ;  /* 0x000000082980723e */ /* 0x000fe200000000ff */
[----:B------:R-:W-:Y:S01]  /*7220*/  HGMMA.64x64x16.F32 R88, R124, gdesc[UR4].tnspB, R88, gsb0 ;  /* 0x40e000047c587df0 */ /* 0x000fe20008000858 */
[----:B------:R-:W-:Y:S01]  /*7230*/  UIADD3 UR6, UR10, 0x380, URZ ;  /* 0x000003800a067890 */ /* 0x000fe2000fffe03f */
[C---:B-----5:R-:W-:Y:S01]  /*7240*/  FADD.FTZ R50, R40.reuse, R3 ;  /* 0x0000000328327221 */ /* 0x060fe20000010000 */
[----:B------:R-:W-:Y:S01]  /*7250*/  UMOV UR7, 0x40000040 ;  /* 0x4000004000077882 */ /* 0x000fe20000000000 */
[----:B------:R-:W-:Y:S01]  /*7260*/  MUFU.EX2 R132, R132 ;  /* 0x0000008400847308 */ /* 0x000fe20000000800 */
[----:B------:R-:W-:Y:S01]  /*7270*/  F2FP.F16.F32.PACK_AB R137, R40, R137 ;  /* 0x000000892889723e */ /* 0x000fe200000000ff */
[----:B-1----:R-:W-:-:S06]  /*7280*/  FADD.FTZ R3, R139, R50 ;  /* 0x000000328b037221 */ /* 0x002fcc0000010000 */
[----:B------:R-:W1:Y:S01]  /*7290*/  MUFU.EX2 R133, R133 ;  /* 0x0000008500857308 */ /* 0x000e620000000800 */
[C---:B0-----:R-:W-:Y:S01]  /*72a0*/  FADD.FTZ R30, R42.reuse, R3 ;  /* 0x000000032a1e7221 */ /* 0x041fe20000010000 */
[----:B------:R-:W-:-:S06]  /*72b0*/  F2FP.F16.F32.PACK_AB R139, R42, R139 ;  /* 0x0000008b2a8b723e */ /* 0x000fcc00000000ff */
[----:B------:R-:W0:Y:S08]  /*72c0*/  MUFU.EX2 R44, R44 ;  /* 0x0000002c002c7308 */ /* 0x000e300000000800 */
[----:B------:R-:W-:Y:S01]  /*72d0*/  MUFU.EX2 R134, R134 ;  /* 0x0000008600867308 */ /* 0x000fe20000000800 */
[----:B-1----:R-:W-:-:S07]  /*72e0*/  FADD.FTZ R3, R133, R30 ;  /* 0x0000001e85037221 */ /* 0x002fce0000010000 */
[----:B------:R-:W1:Y:S01]  /*72f0*/  MUFU.EX2 R135, R135 ;  /* 0x0000008700877308 */ /* 0x000e620000000800 */
[C---:B0-----:R-:W-:Y:S01]  /*7300*/  FADD.FTZ R30, R44.reuse, R3 ;  /* 0x000000032c1e7221 */ /* 0x041fe20000010000 */
[----:B------:R-:W-:-:S06]  /*7310*/  F2FP.F16.F32.PACK_AB R133, R44, R133 ;  /* 0x000000852c85723e */ /* 0x000fcc00000000ff */
[----:B------:R-:W0:Y:S08]  /*7320*/  MUFU.EX2 R2, R2 ;  /* 0x0000000200027308 */ /* 0x000e300000000800 */
        /* <DEDUP_REMOVED lines=9> */
[----:B------:R-:W-:Y:S02]  /*73c0*/  WARPGROUP.DEPBAR.LE gsb0, 0x0 ;  /* 0x00008000000079c5 */ /* 0x000fe40000010000 */
[----:B------:R-:W-:Y:S01]  /*73d0*/  WARPGROUP.ARRIVE ;  /* 0x00000000000079c5 */ /* 0x000fe20000000000 */
[----:B------:R-:W-:Y:S01]  /*73e0*/  FFMA.FTZ R125, R74, UR21, -R28 ;  /* 0x000000154a7d7c23 */ /* 0x000fe2000801081c */
[----:B------:R-:W-:Y:S02]  /*73f0*/  F2FP.F16.F32.PACK_AB R129, R46, R129 ;  /* 0x000000812e81723e */ /* 0x000fe400000000ff */
[----:B------:R-:W-:Y:S01]  /*7400*/  MUFU.EX2 R12, R12 ;  /* 0x0000000c000c7308 */ /* 0x000fe20000000800 */
[----:B0-----:R-:W-:Y:S01]  /*7410*/  FADD.FTZ R3, R131, R30 ;  /* 0x0000001e83037221 */ /* 0x001fe20000010000 */
[----:B------:R-:W-:Y:S01]  /*7420*/  HGMMA.64x64x16.F32 R88, R120, gdesc[UR4].tnspB, R88, gsb0 ;  /* 0x40e0000478587df0 */ /* 0x000fe20008000858 */
[----:B------:R-:W-:-:S05]  /*7430*/  UIADD3 UR6, UR24, -0x1, URZ ;  /* 0xffffffff18067890 */ /* 0x000fca000fffe03f */
[----:B------:R-:W-:Y:S01]  /*7440*/  MUFU.EX2 R125, R125 ;  /* 0x0000007d007d7308 */ /* 0x000fe20000000800 */
[----:B--2---:R-:W-:Y:S01]  /*7450*/  F2FP.F16.F32.PACK_AB R130, R49, R10 ;  /* 0x0000000a3182723e */ /* 0x004fe200000000ff */
[----:B------:R-:W-:-:S06]  /*7460*/  UMOV UR24, UR6 ;  /* 0x0000000600187c82 */ /* 0x000fcc0008000000 */
[----:B------:R-:W0:Y:S08]  /*7470*/  MUFU.EX2 R53, R53 ;  /* 0x0000003500357308 */ /* 0x000e300000000800 */
[----:B------:R-:W-:Y:S08]  /*7480*/  MUFU.EX2 R14, R14 ;  /* 0x0000000e000e7308 */ /* 0x000ff00000000800 */
[----:B------:R-:W-:Y:S01]  /*7490*/  MUFU.EX2 R78, R78 ;  /* 0x0000004e004e7308 */ /* 0x000fe20000000800 */
[----:B0-----:R-:W-:-:S07]  /*74a0*/  F2FP.F16.F32.PACK_AB R124, R53, R12 ;  /* 0x0000000c357c723e */ /* 0x001fce00000000ff */
[----:B------:R-:W0:Y:S08]  /*74b0*/  MUFU.EX2 R57, R57 ;  /* 0x0000003900397308 */ /* 0x000e300000000800 */
[----:B------:R-:W1:Y:S08]  /*74c0*/  MUFU.EX2 R79, R79 ;  /* 0x0000004f004f7308 */ /* 0x000e700000000800 */
[----:B------:R-:W-:Y:S01]  /*74d0*/  MUFU.EX2 R20, R20 ;  /* 0x0000001400147308 */ /* 0x000fe20000000800 */
[----:B0-----:R-:W-:-:S07]  /*74e0*/  F2FP.F16.F32.PACK_AB R126, R57, R14 ;  /* 0x0000000e397e723e */ /* 0x001fce00000000ff */
[----:B------:R-:W-:Y:S01]  /*74f0*/  MUFU.EX2 R82, R82 ;  /* 0x0000005200527308 */ /* 0x000fe20000000800 */
[----:B-1----:R-:W-:-:S07]  /*7500*/  F2FP.F16.F32.PACK_AB R127, R79, R78 ;  /* 0x0000004e4f7f723e */ /* 0x002fce00000000ff */
        /* <DEDUP_REMOVED lines=8> */
[-C--:B------:R-:W-:Y:S01]  /*7590*/  FMUL.FTZ R95, R95, R7.reuse ;  /* 0x000000075f5f7220 */ /* 0x080fe20000410000 */
[-C--:B------:R-:W-:Y:S01]  /*75a0*/  FMUL.FTZ R98, R98, R7.reuse ;  /* 0x0000000762627220 */ /* 0x080fe20000410000 */
[-C--:B------:R-:W-:Y:S01]  /*75b0*/  FMUL.FTZ R99, R99, R7.reuse ;  /* 0x0000000763637220 */ /* 0x080fe20000410000 */
[----:B--2---:R-:W-:Y:S01]  /*75c0*/  IMAD.U32 R31, RZ, RZ, UR22 ;  /* 0x00000016ff1f7e24 */ /* 0x004fe2000f8e00ff */
        /* <DEDUP_REMOVED lines=9> */
[----:B-1----:R-:W-:-:S02]  /*7660*/  @!P1 VIADD R27, R31, 0x16860 ;  /* 0x000168601f1b9836 */ /* 0x002fc40000000000 */
[-C--:B------:R-:W-:Y:S01]  /*7670*/  FMUL.FTZ R111, R111, R7.reuse ;  /* 0x000000076f6f7220 */ /* 0x080fe20000410000 */
[-C--:B------:R-:W-:Y:S01]  /*7680*/  FMUL.FTZ R114, R114, R7.reuse ;  /* 0x0000000772727220 */ /* 0x080fe20000410000 */
[-C--:B------:R-:W-:Y:S01]  /*7690*/  FMUL.FTZ R115, R115, R7.reuse ;  /* 0x0000000773737220 */ /* 0x080fe20000410000 */
[-C--:B------:R-:W-:Y:S01]  /*76a0*/  FMUL.FTZ R118, R118, R7.reuse ;  /* 0x0000000776767220 */ /* 0x080fe20000410000 */
[----:B------:R-:W-:Y:S01]  /*76b0*/  @!P1 PRMT R31, RZ, 0x654, R27 ;  /* 0x00000654ff1f9816 */ /* 0x000fe2000000001b */
[----:B------:R-:W-:Y:S01]  /*76c0*/  FADD.FTZ R27, R13, R48 ;  /* 0x000000300d1b7221 */ /* 0x000fe20000010000 */
[----:B------:R-:W1:Y:S01]  /*76d0*/  MUFU.EX2 R5, R85 ;  /* 0x0000005500057308 */ /* 0x000e620000000800 */
[----:B------:R-:W-:Y:S01]  /*76e0*/  FMUL.FTZ R119, R119, R7 ;  /* 0x0000000777777220 */ /* 0x000fe20000410000 */
[----:B------:R2:W-:Y:S01]  /*76f0*/  @!P1 SYNCS.ARRIVE.TRANS64.RED.A1T0 RZ, [R31+URZ], RZ ;  /* 0x000000ff1fff99a7 */ /* 0x0005e2000810043f */
[----:B------:R-:W-:Y:S01]  /*7700*/  FADD.FTZ R48, R144, R27 ;  /* 0x0000001b90307221 */ /* 0x000fe20000010000 */
[----:B------:R-:W-:Y:S01]  /*7710*/  F2FP.F16.F32.PACK_AB R144, R11, R144 ;  /* 0x000000900b90723e */ /* 0x000fe200000000ff */
[----:B------:R-:W-:Y:S01]  /*7720*/  FMUL.FTZ R88, R88, R4 ;  /* 0x0000000458587220 */ /* 0x000fe20000410000 */
[----:B0-----:R-:W-:Y:S01]  /*7730*/  F2FP.F16.F32.PACK_AB R120, R61, R20 ;  /* 0x000000143d78723e */ /* 0x001fe200000000ff */
[----:B------:R-:W-:Y:S01]  /*7740*/  FADD.FTZ R27, R11, R48 ;  /* 0x000000300b1b7221 */ /* 0x000fe20000010000 */
[--C-:B------:R-:W-:Y:S01]  /*7750*/  FFMA.FTZ R48, R71, UR21, -R28.reuse ;  /* 0x0000001547307c23 */ /* 0x100fe2000801081c */
[----:B------:R-:W-:Y:S01]  /*7760*/  FFMA.FTZ R28, R87, UR21, -R28 ;  /* 0x00000015571c7c23 */ /* 0x000fe2000801081c */
[----:B---3--:R-:W-:Y:S01]  /*7770*/  F2FP.F16.F32.PACK_AB R121, R83, R82 ;  /* 0x000000525379723e */ /* 0x008fe200000000ff */
[----:B------:R-:W-:Y:S01]  /*7780*/  FADD.FTZ R52, R146, R27 ;  /* 0x0000001b92347221 */ /* 0x000fe20000010000 */
[----:B------:R-:W-:Y:S01]  /*7790*/  F2FP.F16.F32.PACK_AB R146, R15, R146 ;  /* 0x000000920f92723e */ /* 0x000fe200000000ff */
[----:B------:R-:W-:Y:S01]  /*77a0*/  MUFU.EX2 R123, R28 ;  /* 0x0000001c007b7308 */ /* 0x000fe20000000800 */
[-C--:B------:R-:W-:Y:S01]  /*77b0*/  FMUL.FTZ R89, R89, R4.reuse ;  /* 0x0000000459597220 */ /* 0x080fe20000410000 */
[----:B------:R-:W-:Y:S01]  /*77c0*/  FADD.FTZ R27, R15, R52 ;  /* 0x000000340f1b7221 */ /* 0x000fe20000010000 */
[----:B------:R-:W-:Y:S01]  /*77d0*/  FMUL.FTZ R92, R92, R4 ;  /* 0x000000045c5c7220 */ /* 0x000fe20000410000 */
[----:B-1----:R-:W-:Y:S01]  /*77e0*/  F2FP.F16.F32.PACK_AB R122, R5, R24 ;  /* 0x00000018057a723e */ /* 0x002fe200000000ff */
[----:B------:R-:W-:Y:S01]  /*77f0*/  FMUL.FTZ R93, R93, R4 ;  /* 0x000000045d5d7220 */ /* 0x000fe20000410000 */
[----:B------:R-:W-:Y:S01]  /*7800*/  FADD.FTZ R52, R140, R27 ;  /* 0x0000001b8c347221 */ /* 0x000fe20000010000 */
[C---:B------:R-:W-:Y:S01]  /*7810*/  F2FP.F16.F32.PACK_AB R140, R21.reuse, R140 ;  /* 0x0000008c158c723e */ /* 0x040fe200000000ff */
[----:B------:R-:W0:Y:S01]  /*7820*/  MUFU.EX2 R48, R48 ;  /* 0x0000003000307308 */ /* 0x000e220000000800 */
        /* <DEDUP_REMOVED lines=16> */
[C---:B0-----:R-:W-:Y:S01]  /*7930*/  FADD.FTZ R30, R48.reuse, R3 ;  /* 0x00000003301e7221 */ /* 0x041fe20000010000 */
[----:B------:R-:W-:Y:S01]  /*7940*/  FADD.FTZ R9, R25, R52 ;  /* 0x0000003419097221 */ /* 0x000fe20000010000 */
[----:B------:R-:W-:Y:S01]  /*7950*/  F2FP.F16.F32.PACK_AB R131, R48, R131 ;  /* 0x000000833083723e */ /* 0x000fe200000000ff */
[----:B------:R-:W-:Y:S01]  /*7960*/  FMUL.FTZ R116, R116, R4 ;  /* 0x0000000474747220 */ /* 0x000fe20000410000 */
[----:B------:R-:W-:Y:S01]  /*7970*/  FADD.FTZ R3, R125, R30 ;  /* 0x0000001e7d037221 */ /* 0x000fe20000010000 */
[----:B------:R-:W-:Y:S01]  /*7980*/  FADD.FTZ R26, R138, R9 ;  /* 0x000000098a1a7221 */ /* 0x000fe20000010000 */
[----:B------:R-:W-:Y:S01]  /*7990*/  F2FP.F16.F32.PACK_AB R138, R33, R138 ;  /* 0x0000008a218a723e */ /* 0x000fe200000000ff */
[----:B------:R-:W-:Y:S01]  /*79a0*/  FMUL.FTZ R117, R117, R4 ;  /* 0x0000000475757220 */ /* 0x000fe20000410000 */
[----:B------:R-:W-:-:S02]  /*79b0*/  IMAD.MOV.U32 R7, RZ, RZ, R0 ;  /* 0x000000ffff077224 */ /* 0x000fc400078e0000 */
[----:B------:R-:W-:Y:S02]  /*79c0*/  FADD.FTZ R9, R33, R26 ;  /* 0x0000001a21097221 */ /* 0x000fe40000010000 */
[----:B------:R-:W0:Y:S02]  /*79d0*/  MUFU.EX2 R26, R75 ;  /* 0x0000004b001a7308 */ /* 0x000e240000000800 */
[----:B------:R-:W-:Y:S01]  /*79e0*/  FADD.FTZ R32, R132, R9 ;  /* 0x0000000984207221 */ /* 0x000fe20000010000 */
[----:B------:R-:W-:-:S03]  /*79f0*/  F2FP.F16.F32.PACK_AB R132, R45, R132 ;  /* 0x000000842d84723e */ /* 0x000fc600000000ff */
[----:B------:R-:W-:-:S04]  /*7a00*/  FADD.FTZ R9, R45, R32 ;  /* 0x000000202d097221 */ /* 0x000fc80000010000 */
[----:B------:R-:W-:Y:S01]  /*7a10*/  FADD.FTZ R32, R134, R9 ;  /* 0x0000000986207221 */ /* 0x000fe20000010000 */
[----:B------:R-:W-:-:S03]  /*7a20*/  F2FP.F16.F32.PACK_AB R134, R37, R134 ;  /* 0x000000862586723e */ /* 0x000fc600000000ff */
[----:B------:R-:W-:Y:S01]  /*7a30*/  FADD.FTZ R9, R37, R32 ;  /* 0x0000002025097221 */ /* 0x000fe20000010000 */
[----:B0-----:R-:W-:-:S03]  /*7a40*/  FADD.FTZ R3, R26, R3 ;  /* 0x000000031a037221 */ /* 0x001fc60000010000 */
        /* <DEDUP_REMOVED lines=20> */
[----:B------:R-:W-:Y:S01]  /*7b90*/  IMAD.MOV.U32 R5, RZ, RZ, R6 ;  /* 0x000000ffff057224 */ /* 0x000fe200078e0006 */
[----:B--2---:R-:W-:Y:S06]  /*7ba0*/  @P2 BRA `(.L_x_12198) ;  /* 0xffffffe000e42947 */ /* 0x004fec000383ffff */
.L_x_12189:
[----:B------:R-:W-:Y:S06]  /*7bb0*/  BAR.ARV 0x8, 0x1a0 ;  /* 0x0206800000007b1d */ /* 0x000fec0000002000 */
[----:B------:R-:W-:Y:S05]  /*7bc0*/  @!P0 BRA `(.L_x_12199) ;  /* 0x0000000000048947 */ /* 0x000fea0003800000 */
[----:B------:R-:W-:Y:S01]  /*7bd0*/  BPT.TRAP 0x1 ;  /* 0x000000040000795c */ /* 0x000fe20000300000 */
.L_x_12199:
[----:B------:R-:W-:Y:S01]  /*7be0*/  ULEA UR5, UR37, UR41, 0x3 ;  /* 0x0000002925057291 */ /* 0x000fe2000f8e183f */
[----:B------:R-:W-:-:S05]  /*7bf0*/  IMAD.U32 R4, RZ, RZ, UR40 ;  /* 0x00000028ff047e24 */ /* 0x000fca000f8e00ff */
[----:B------:R-:W-:-:S04]  /*7c00*/  SHF.L.U32 R4, R4, 0x1f, RZ ;  /* 0x0000001f04047819 */ /* 0x000fc800000006ff */
[----:B------:R0:W1:Y:S01]  /*7c10*/  SYNCS.PHASECHK.TRANS64.TRYWAIT P2, [UR5+0x16850], R4 ;  /* 0x01685004ff0075a7 */ /* 0x0000620008040145 */
[----:B------:R-:W-:Y:S05]  /*7c20*/  @!P0 BRA `(.L_x_12200) ;  /* 0x0000000000048947 */ /* 0x000fea0003800000 */
[----:B------:R-:W-:Y:S01]  /*7c30*/  BPT.TRAP 0x1 ;  /* 0x000000040000795c */ /* 0x000fe20000300000 */
.L_x_12200:
[----:B-1----:R-:W-:Y:S05]  /*7c40*/  @P2 BRA `(.L_x_12201) ;  /* 0x0000000000082947 */ /* 0x002fea0003800000 */
[----:B------:R-:W1:Y:S02]  /*7c50*/  SYNCS.PHASECHK.TRANS64.TRYWAIT P0, [UR5+0x16850], R4 ;  /* 0x01685004ff0075a7 */ /* 0x000e640008000145 */
[----:B-1----:R-:W-:Y:S05]  /*7c60*/  @!P0 BRA `(.L_x_12202) ;  /* 0x0000006400788947 */ /* 0x002fea0003800000 */
.L_x_12201:
        /* <DEDUP_REMOVED lines=9> */
[----:B------:R-:W-:-:S03]  /*7d00*/  IMAD.U32 R12, RZ, RZ, UR21 ;  /* 0x00000015ff0c7e24 */ /* 0x000fc6000f8e00ff */
[----:B------:R-:W-:Y:S02]  /*7d10*/  ULEA UR4, UR37, UR4, 0xa ;  /* 0x0000000425047291 */ /* 0x000fe4000f8e503f */
        /* <DEDUP_REMOVED lines=9> */
[----:B0-----:R-:W-:-:S02]  /*7db0*/  FADD.FTZ R4, R4, R3 ;  /* 0x0000000304047221 */ /* 0x001fc40000010000 */
[----:B------:R-:W0:Y:S01]  /*7dc0*/  SHFL.BFLY PT, R8, R7, 0x1, 0x1f ;  /* 0x0c201f0007087f89 */ /* 0x000e2200000e0000 */
[----:B------:R-:W-:-:S03]  /*7dd0*/  IMAD.MOV.U32 R3, RZ, RZ, -0x800000 ;  /* 0xff800000ff037424 */ /* 0x000fc600078e00ff */
[----:B------:R-:W1:Y:S01]  /*7de0*/  SHFL.BFLY PT, R5, R4, 0x1, 0x1f ;  /* 0x0c201f0004057f89 */ /* 0x000e6200000e0000 */
[----:B0-----:R-:W-:Y:S01]  /*7df0*/  FADD.FTZ R11, R7, R8 ;  /* 0x00000008070b7221 */ /* 0x001fe20000010000 */
[----:B------:R-:W-:Y:S02]  /*7e00*/  IMAD.U32 R7, RZ, RZ, UR5 ;  /* 0x00000005ff077e24 */ /* 0x000fe4000f8e00ff */
[----:B-1----:R-:W-:Y:S02]  /*7e10*/  FADD.FTZ R10, R4, R5 ;  /* 0x00000005040a7221 */ /* 0x002fe40000010000 */
[----:B------:R-:W-:Y:S01]  /*7e20*/  FSETP.NE.FTZ.AND P2, PT, R11, RZ, PT ;  /* 0x000000ff0b00720b */ /* 0x000fe20003f55000 */
[----:B------:R-:W-:Y:S02]  /*7e30*/  IMAD.MOV.U32 R4, RZ, RZ, RZ ;  /* 0x000000ffff047224 */ /* 0x000fe400078e00ff */
[----:B------:R-:W-:Y:S01]  /*7e40*/  @!P1 VIADD R7, R7, 0x16860 ;  /* 0x0001686007079836 */ /* 0x000fe20000000000 */
[----:B------:R-:W-:Y:S01]  /*7e50*/  FSETP.NE.FTZ.AND P0, PT, R10, RZ, PT ;  /* 0x000000ff0a00720b */ /* 0x000fe20003f15000 */
[----:B------:R-:W-:-:S03]  /*7e60*/  IMAD.U32 R5, RZ, RZ, UR21 ;  /* 0x00000015ff057e24 */ /* 0x000fc6000f8e00ff */
[----:B------:R-:W-:-:S05]  /*7e70*/  @!P1 PRMT R7, RZ, 0x654, R7 ;  /* 0x00000654ff079816 */ /* 0x000fca0000000007 */
[----:B------:R-:W0:Y:S04]  /*7e80*/  @P2 MUFU.LG2 R9, R11 ;  /* 0x0000000b00092308 */ /* 0x000e280000000c00 */
[----:B------:R-:W-:-:S04]  /*7e90*/  @P0 FMUL.FTZ R5, R5, 0.69314718246459960938 ;  /* 0x3f31721805050820 */ /* 0x000fc80000410000 */
[----:B------:R-:W1:Y:S08]  /*7ea0*/  @P0 MUFU.LG2 R8, R10 ;  /* 0x0000000a00080308 */ /* 0x000e700000000c00 */
[----:B------:R2:W3:Y:S01]  /*7eb0*/  @P0 MUFU.RCP R21, R10 ;  /* 0x0000000a00150308 */ /* 0x0004e20000001000 */
[----:B0-----:R-:W-:-:S07]  /*7ec0*/  @P2 FMUL.FTZ R9, R9, 0.69314718246459960938 ;  /* 0x3f31721809092820 */ /* 0x001fce0000410000 */
[----:B------:R-:W0:Y:S01]  /*7ed0*/  @P2 MUFU.RCP R4, R11 ;  /* 0x0000000b00042308 */ /* 0x000e220000001000 */
[----:B--2---:R-:W-:Y:S01]  /*7ee0*/  @P2 FMUL.FTZ R10, R12, 0.69314718246459960938 ;  /* 0x3f3172180c0a2820 */ /* 0x004fe20000410000 */
[----:B------:R-:W-:Y:S02]  /*7ef0*/  WARPGROUP.DEPBAR.LE gsb0, 0x0 ;  /* 0x00008000000079c5 */ /* 0x000fe40000010000 */
[----:B------:R-:W-:Y:S01]  /*7f00*/  WARPGROUP.ARRIVE ;  /* 0x00000000000079c5 */ /* 0x000fe20000000000 */
[----:B-1----:R-:W-:Y:S01]  /*7f10*/  @P0 FMUL.FTZ R8, R8, 0.69314718246459960938 ;  /* 0x3f31721808080820 */ /* 0x002fe20000410000 */
[----:B------:R-:W-:-:S03]  /*7f20*/  @P2 FFMA.FTZ R2, R10, R6, R9 ;  /* 0x000000060a022223 */ /* 0x000fc60000010009 */
[----:B------:R-:W-:Y:S01]  /*7f30*/  @P0 FFMA.FTZ R3, R5, R0, R8 ;  /* 0x0000000005030223 */ /* 0x000fe20000010008 */
[----:B------:R-:W-:Y:S01]  /*7f40*/  HGMMA.64x64x16.F32 R88, R144, gdesc[UR4].tnspB, R88, gsb0 ;  /* 0x40e0000490587df0 */ /* 0x000fe20008000858 */
[----:B------:R-:W-:Y:S01]  /*7f50*/  UIADD3 UR6, UR4, 0x100, URZ ;  /* 0x0000010004067890 */ /* 0x000fe2000fffe03f */
[----:B------:R-:W-:Y:S01]  /*7f60*/  PLOP3.LUT P0, PT, PT, PT, PT, 0x8, 0x0 ;  /* 0x000000000000781c */ /* 0x000fe20003f0e170 */
        /* <DEDUP_REMOVED lines=50> */
[-C--:B0-----:R-:W-:Y:S01]  /*8290*/  FMUL.FTZ R51, R90, R4.reuse ;  /* 0x000000045a337220 */ /* 0x081fe20000410000 */
        /* <DEDUP_REMOVED lines=15> */
.L_x_12172:
        /* <DEDUP_REMOVED lines=18> */
[----:B------:R-:W-:Y:S02]  /*84b0*/  UISETP.NE.AND.EX UP0, UPT, UR9, URZ, UPT, UP0 ;  /* 0x0000003f0900728c */ /* 0x000fe4000bf05300 */
[----:B------:R-:W-:-:S02]  /*84c0*/  UISETP.NE.U32.AND UP1, UPT, UR6, URZ, UPT ;  /* 0x0000003f0600728c */ /* 0x000fc4000bf25070 */
[----:B------:R-:W-:Y:S02]  /*84d0*/  USHF.L.U32 UR10, UR46, 0x2, URZ ;  /* 0x000000022e0a7899 */ /* 0x000fe4000800063f */
[----:B------:R-:W-:Y:S02]  /*84e0*/  UISETP.NE.AND.EX UP1, UPT, UR7, URZ, UPT, UP1 ;  /* 0x0000003f0700728c */ /* 0x000fe4000bf25310 */
[----:B------:R-:W-:Y:S02]  /*84f0*/  USHF.L.U64.HI UR11, UR46, 0x2, UR45 ;  /* 0x000000022e0b7899 */ /* 0x000fe4000801022d */
[----:B------:R-:W-:Y:S02]  /*8500*/  UIADD3 UR4, UP2, UR10, UR6, URZ ;  /* 0x000000060a047290 */ /* 0x000fe4000ff5e03f */
[----:B------:R-:W-:Y:S02]  /*8510*/  @UP0 UIADD3 UR6, UP3, UR10, UR8, URZ ;  /* 0x000000080a060290 */ /* 0x000fe4000ff7e03f */
[----:B------:R-:W-:-:S02]  /*8520*/  UIADD3.X UR8, UR11, UR7, URZ, UP2, !UPT ;  /* 0x000000070b087290 */ /* 0x000fc400097fe43f */
[----:B------:R-:W-:Y:S01]  /*8530*/  @UP0 UIADD3.X UR7, UR11, UR9, URZ, UP3, !UPT ;  /* 0x000000090b070290 */ /* 0x000fe20009ffe43f */
[----:B------:R-:W-:Y:S02]  /*8540*/  MOV R12, R0 ;  /* 0x00000000000c7202 */ /* 0x000fe40000000f00 */
[----:B0-----:R-:W-:-:S03]  /*8550*/  MOV R13, R5 ;  /* 0x00000005000d7202 */ /* 0x001fc60000000f00 */
[----:B------:R-:W-:Y:S01]  /*8560*/  IMAD.WIDE R4, R154, 0x2, R12 ;  /* 0x000000029a047825 */ /* 0x000fe200078e020c */
[----:B------:R-:W-:Y:S02]  /*8570*/  BAR.SYNC.DEFER_BLOCKING 0x1, 0x180 ;  /* 0x0046000000007b1d */ /* 0x000fe40000010000 */
[C---:B------:R-:W-:Y:S02]  /*8580*/  IADD3 R11, P1, R4.reuse, 0x40, RZ ;  /* 0x00000040040b7810 */ /* 0x040fe40007f3e0ff */
[C---:B------:R-:W-:Y:S02]  /*8590*/  IADD3 R15, P0, R4.reuse, 0x60, RZ ;  /* 0x00000060040f7810 */ /* 0x040fe40007f1e0ff */
[C---:B------:R-:W-:Y:S02]  /*85a0*/  IADD3 R29, P2, R4.reuse, 0x20, RZ ;  /* 0x00000020041d7810 */ /* 0x040fe40007f5e0ff */
        /* <DEDUP_REMOVED lines=8> */
[----:B------:R-:W-:Y:S01]  /*8630*/  LOP3.LUT R4, R9, R4, RZ, 0x3c, !PT ;  /* 0x0000000409047212 */ /* 0x000fe200078e3cff */
[--C-:B------:R-:W-:Y:S01]  /*8640*/  IMAD.X R9, RZ, RZ, R5.reuse, P0 ;  /* 0x000000ffff097224 */ /* 0x100fe200000e0605 */
[----:B------:R-:W-:Y:S01]  /*8650*/  LOP3.LUT R10, R10, R11, RZ, 0x3c, !PT ;  /* 0x0000000b0a0a7212 */ /* 0x000fe200078e3cff */
[--C-:B------:R-:W-:Y:S01]  /*8660*/  IMAD.X R11, RZ, RZ, R5.reuse, P1 ;  /* 0x000000ffff0b7224 */ /* 0x100fe200008e0605 */
[----:B------:R-:W-:Y:S01]  /*8670*/  LOP3.LUT R8, R8, R15, RZ, 0x3c, !PT ;  /* 0x0000000f08087212 */ /* 0x000fe200078e3cff */
[----:B------:R-:W-:Y:S01]  /*8680*/  IMAD.X R15, RZ, RZ, R5, P2 ;  /* 0x000000ffff0f7224 */ /* 0x000fe200010e0605 */
[----:B------:R-:W-:Y:S02]  /*8690*/  LOP3.LUT R14, R28, R29, RZ, 0x3c, !PT ;  /* 0x0000001d1c0e7212 */ /* 0x000fe400078e3cff */
[----:B------:R-:W-:Y:S02]  /*86a0*/  MOV R30, R4 ;  /* 0x00000004001e7202 */ /* 0x000fe40000000f00 */
[----:B------:R-:W-:-:S02]  /*86b0*/  F2FP.F16.F32.PACK_AB R4, R52, R53 ;  /* 0x000000353404723e */ /* 0x000fc400000000ff */
[----:B------:R-:W-:Y:S02]  /*86c0*/  F2FP.F16.F32.PACK_AB R5, R50, R51 ;  /* 0x000000333205723e */ /* 0x000fe400000000ff */
[----:B------:R-:W-:Y:S02]  /*86d0*/  MOV R28, R8 ;  /* 0x00000008001c7202 */ /* 0x000fe40000000f00 */
[----:B------:R-:W-:Y:S01]  /*86e0*/  MOV R29, R10 ;  /* 0x0000000a001d7202 */ /* 0x000fe20000000f00 */
[----:B------:R0:W-:Y:S01]  /*86f0*/  STSM.16.M88.4 [R30], R4 ;  /* 0x000000041e007844 */ /* 0x0001e20000000200 */
        /* <DEDUP_REMOVED lines=8> */
[----:B------:R-:W-:Y:S01]  /*8780*/  F2FP.F16.F32.PACK_AB R43, R33, R34 ;  /* 0x00000022212b723e */ /* 0x000fe200000000ff */
[----:B0-----:R-:W-:Y:S01]  /*8790*/  IMAD.U32 R6, RZ, RZ, UR6 ;  /* 0x00000006ff067e24 */ /* 0x001fe2000f8e00ff */
[----:B------:R-:W-:Y:S01]  /*87a0*/  F2FP.F16.F32.PACK_AB R33, R25, R26 ;  /* 0x0000001a1921723e */ /* 0x000fe200000000ff */
[----:B------:R-:W-:Y:S01]  /*87b0*/  IMAD.U32 R4, RZ, RZ, UR4 ;  /* 0x00000004ff047e24 */ /* 0x000fe2000f8e00ff */
[----:B------:R-:W-:Y:S01]  /*87c0*/  F2FP.F16.F32.PACK_AB R34, R21, R24 ;  /* 0x000000181522723e */ /* 0x000fe200000000ff */
[----:B------:R1:W-:Y:S01]  /*87d0*/  STSM.16.M88.4 [R29], R40 ;  /* 0x000000281d007844 */ /* 0x0003e20000000200 */
[----:B------:R-:W-:Y:S01]  /*87e0*/  F2FP.F16.F32.PACK_AB R35, R119, R20 ;  /* 0x000000147723723e */ /* 0x000fe200000000ff */
[----:B------:R-:W-:Y:S01]  /*87f0*/  IMAD.U32 R5, RZ, RZ, UR8 ;  /* 0x00000008ff057e24 */ /* 0x000fe2000f8e00ff */
[----:B------:R-:W-:Y:S01]  /*8800*/  PLOP3.LUT P0, PT, PT, PT, UP1, 0x80, 0x0 ;  /* 0x000000000000781c */ /* 0x000fe20003f0f018 */
[----:B------:R-:W-:Y:S01]  /*8810*/  IMAD.U32 R7, RZ, RZ, UR7 ;  /* 0x00000007ff077e24 */ /* 0x000fe2000f8e00ff */
[----:B------:R-:W-:Y:S01]  /*8820*/  PLOP3.LUT P1, PT, PT, PT, UP0, 0x80, 0x0 ;  /* 0x000000000000781c */ /* 0x000fe20003f2f008 */
[----:B------:R1:W-:Y:S01]  /*8830*/  STSM.16.M88.4 [R28], R32 ;  /* 0x000000201c007844 */ /* 0x0003e20000000200 */
[----:B------:R-:W-:Y:S09]  /*8840*/  BAR.SYNC.DEFER_BLOCKING 0x1, 0x180 ;  /* 0x0046000000007b1d */ /* 0x000ff20000010000 */
[----:B------:R-:W2:Y:S04]  /*8850*/  @P0 LDG.E R14, desc[UR38][R4.64] ;  /* 0x00000026040e0981 */ /* 0x000ea8000c1e1900 */
[----:B------:R-:W3:Y:S01]  /*8860*/  @P1 LDG.E R6, desc[UR38][R6.64] ;  /* 0x0000002606061981 */ /* 0x000ee2000c1e1900 */
[----:B------:R-:W-:Y:S01]  /*8870*/  UMOV UR4, URZ ;  /* 0x0000003f00047c82 */ /* 0x000fe20008000000 */
[----:B------:R-:W-:Y:S01]  /*8880*/  ULDC UR10, c[0x0][0xa88] ;  /* 0x0002a200000a7ab9 */ /* 0x000fe20000000800 */
[----:B--2---:R-:W-:-:S02]  /*8890*/  @P0 R2UR UR4, R14 ;  /* 0x000000000e0402ca */ /* 0x004fc400000e0000 */
[----:B---3--:R-:W-:Y:S01]  /*88a0*/  @P1 R2UR UR10, R6 ;  /* 0x00000000060a12ca */ /* 0x008fe200000e0000 */
[----:B-1----:R-:W-:-:S14]  /*88b0*/  @P1 BRA `(.L_x_12205) ;  /* 0x0000000000181947 */ /* 0x002fdc0003800000 */
[----:B------:R-:W-:Y:S05]  /*88c0*/  @!P0 BRA `(.L_x_12205) ;  /* 0x0000000000148947 */ /* 0x000fea0003800000 */
[----:B------:R-:W2:Y:S04]  /*88d0*/  LDG.E R7, desc[UR38][R4.64] ;  /* 0x0000002604077981 */ /* 0x000ea8000c1e1900 */
[----:B------:R-:W3:Y:S01]  /*88e0*/  LDG.E R6, desc[UR38][R4.64+0x4] ;  /* 0x0000042604067981 */ /* 0x000ee2000c1e1900 */
[----:B--2---:R-:W-:Y:S02]  /*88f0*/  R2UR UR6, R7 ;  /* 0x00000000070672ca */ /* 0x004fe400000e0000 */
[----:B---3--:R-:W-:-:S13]  /*8900*/  R2UR UR10, R6 ;  /* 0x00000000060a72ca */ /* 0x008fda00000e0000 */
[----:B------:R-:W-:-:S12]  /*8910*/  UIADD3 UR10, -UR6, UR10, URZ ;  /* 0x0000000a060a7290 */ /* 0x000fd8000fffe13f */
.L_x_12205:
[----:B------:R-:W-:Y:S01]  /*8920*/  USHF.R.S32.HI UR14, URZ, 0x1f, UR44 ;  /* 0x0000001f3f0e7899 */ /* 0x000fe2000801142c */
[----:B------:R-:W-:Y:S01]  /*8930*/  IMAD.U32 R4, RZ, RZ, UR43 ;  /* 0x0000002bff047e24 */ /* 0x000fe2000f8e00ff */
[----:B------:R-:W-:Y:S01]  /*8940*/  ULDC.64 UR12, c[0x0][0xb70] ;  /* 0x0002dc00000c7ab9 */ /* 0x000fe20000000a00 */
[----:B------:R-:W-:Y:S01]  /*8950*/  USHF.R.S32.HI UR9, URZ, 0x1f, UR4 ;  /* 0x0000001f3f097899 */ /* 0x000fe20008011404 */
[----:B------:R-:W-:Y:S01]  /*8960*/  IMAD R5, R16, 0x40, R22 ;  /* 0x0000004010057824 */ /* 0x000fe200078e0216 */
[----:B------:R-:W-:Y:S01]  /*8970*/  UIMAD UR11, UR14, UR12, URZ ;  /* 0x0000000c0e0b72a4 */ /* 0x000fe2000f8e023f */
[----:B------:R-:W-:Y:S01]  /*8980*/  IMAD R7, R4, 0xc0, R19 ;  /* 0x000000c004077824 */ /* 0x000fe200078e0213 */
[----:B------:R-:W-:Y:S01]  /*8990*/  UMOV UR8, UR4 ;  /* 0x0000000400087c82 */ /* 0x000fe20008000000 */
[----:B------:R-:W-:Y:S01]  /*89a0*/  USEL UR45, UR45, URZ, !UP1 ;  /* 0x0000003f2d2d7287 */ /* 0x000fe2000c800000 */
[----:B------:R-:W-:Y:S01]  /*89b0*/  IMAD.WIDE R12, R5, 0x2, R12 ;  /* 0x00000002050c7825 */ /* 0x000fe200078e020c */
[----:B------:R-:W-:Y:S01]  /*89c0*/  UIMAD.WIDE.U32 UR6, UR44, UR12, UR8 ;  /* 0x0000000c2c0672a5 */ /* 0x000fe2000f8e0008 */
[----:B------:R-:W-:Y:S01]  /*89d0*/  SHF.R.S32.HI R4, RZ, 0x1f, R7 ;  /* 0x0000001fff047819 */ /* 0x000fe20000011407 */
[----:B------:R-:W-:Y:S01]  /*89e0*/  UIMAD UR11, UR44, UR13, UR11 ;  /* 0x0000000d2c0b72a4 */ /* 0x000fe2000f8e020b */
[----:B------:R-:W-:Y:S01]  /*89f0*/  LOP3.LUT P0, RZ, R152, 0x3, RZ, 0xc0, !PT ;  /* 0x0000000398ff7812 */ /* 0x000fe2000780c0ff */
[----:B------:R-:W-:Y:S01]  /*8a00*/  USEL UR46, UR46, URZ, !UP1 ;  /* 0x0000003f2e2e7287 */ /* 0x000fe2000c800000 */
[C---:B------:R-:W-:Y:S01]  /*8a10*/  IADD3 R11, P3, R12.reuse, 0x3000, RZ ;  /* 0x000030000c0b7810 */ /* 0x040fe20007f7e0ff */
[----:B------:R-:W-:Y:S01]  /*8a20*/  ULDC.64 UR12, c[0x0][0xb78] ;  /* 0x0002de00000c7ab9 */ /* 0x000fe20000000a00 */
[----:B------:R-:W-:Y:S01]  /*8a30*/  UIADD3 UR7, UR7, UR11, URZ ;  /* 0x0000000b07077290 */ /* 0x000fe2000fffe03f */
[----:B------:R-:W-:Y:S01]  /*8a40*/  LOP3.LUT R25, R12, 0x380, RZ, 0xc0, !PT ;  /* 0x000003800c197812 */ /* 0x000fe200078ec0ff */
[----:B------:R-:W-:-:S02]  /*8a50*/  UIMAD UR8, UR45, UR12, URZ ;  /* 0x0000000c2d0872a4 */ /* 0x000fc4000f8e023f */
[----:B------:R-:W-:Y:S01]  /*8a60*/  UIMAD.WIDE.U32 UR6, UR46, UR12, UR6 ;  /* 0x0000000c2e0672a5 */ /* 0x000fe2000f8e0006 */
[----:B------:R-:W-:Y:S01]  /*8a70*/  SHF.R.U64 R25, R25, 0x3, RZ ;  /* 0x0000000319197819 */ /* 0x000fe200000012ff */
[----:B------:R-:W-:-:S03]  /*8a80*/  UIMAD UR8, UR46, UR13, UR8 ;  /* 0x0000000d2e0872a4 */ /* 0x000fc6000f8e0208 */
[----:B------:R-:W-:Y:S01]  /*8a90*/  ULDC.64 UR12, c[0x0][0xaa0] ;  /* 0x0002a800000c7ab9 */ /* 0x000fe20000000a00 */
[----:B------:R-:W-:Y:S02]  /*8aa0*/  IADD3 R6, P1, R7, UR6, RZ ;  /* 0x0000000607067c10 */ /* 0x000fe4000ff3e0ff */
[----:B------:R-:W-:Y:S01]  /*8ab0*/  IMAD.U32 R9, RZ, RZ, UR8 ;  /* 0x00000008ff097e24 */ /* 0x000fe2000f8e00ff */
[----:B------:R-:W-:Y:S01]  /*8ac0*/  LOP3.LUT R24, R25, R12, RZ, 0x3c, !PT ;  /* 0x0000000c19187212 */ /* 0x000fe200078e3cff */
[----:B------:R-:W-:-:S03]  /*8ad0*/  IMAD.MOV.U32 R25, RZ, RZ, R13 ;  /* 0x000000ffff197224 */ /* 0x000fc600078e000d */
[----:B------:R-:W-:Y:S01]  /*8ae0*/  IADD3.X R5, R4, UR7, R9, P1, !PT ;  /* 0x0000000704057c10 */ /* 0x000fe20008ffe409 */
[----:B------:R-:W-:Y:S01]  /*8af0*/  ULDC.64 UR6, c[0x0][0xb40] ;  /* 0x0002d00000067ab9 */ /* 0x000fe20000000a00 */
[C---:B------:R-:W-:Y:S01]  /*8b00*/  VIADD R4, R7.reuse, 0x8 ;  /* 0x0000000807047836 */ /* 0x040fe20000000000 */
[C---:B------:R-:W-:Y:S01]  /*8b10*/  LEA R28, P2, R6.reuse, UR6, 0x2 ;  /* 0x00000006061c7c11 */ /* 0x040fe2000f8410ff */
[----:B------:R-:W-:Y:S01]  /*8b20*/  IMAD.X R9, RZ, RZ, R13, P3 ;  /* 0x000000ffff097224 */ /* 0x000fe200018e060d */
[----:B------:R-:W-:Y:S02]  /*8b30*/  ISETP.GE.OR P1, PT, R7, UR10, P0 ;  /* 0x0000000a07007c0c */ /* 0x000fe40008726670 */
[----:B------:R-:W-:Y:S02]  /*8b40*/  LEA.HI.X R29, R6, UR7, R5, 0x2, P2 ;  /* 0x00000007061d7c11 */ /* 0x000fe400090f1405 */
[C---:B------:R-:W-:Y:S02]  /*8b50*/  IADD3 R17, P2, R12.reuse, 0x1800, RZ ;  /* 0x000018000c117810 */ /* 0x040fe40007f5e0ff */
[----:B------:R-:W-:-:S02]  /*8b60*/  IADD3 R7, P4, R12, 0x4800, RZ ;  /* 0x000048000c077810 */ /* 0x000fc40007f9e0ff */
[----:B------:R-:W-:Y:S01]  /*8b70*/  ISETP.GE.OR P0, PT, R4, UR10, P0 ;  /* 0x0000000a04007c0c */ /* 0x000fe20008706670 */
[----:B------:R-:W-:Y:S01]  /*8b80*/  UIMAD UR6, UR9, UR12, URZ ;  /* 0x0000000c090672a4 */ /* 0x000fe2000f8e023f */
[----:B------:R-:W-:Y:S01]  /*8b90*/  LOP3.LUT R8, R17, 0x380, RZ, 0xc0, !PT ;  /* 0x0000038011087812 */ /* 0x000fe200078ec0ff */
[--C-:B------:R-:W-:Y:S01]  /*8ba0*/  IMAD.X R15, RZ, RZ, R13.reuse, P2 ;  /* 0x000000ffff0f7224 */ /* 0x100fe200010e060d */
[----:B------:R-:W-:Y:S01]  /*8bb0*/  LOP3.LUT R6, R11, 0x380, RZ, 0xc0, !PT ;  /* 0x000003800b067812 */ /* 0x000fe200078ec0ff */
[----:B------:R-:W-:Y:S01]  /*8bc0*/  IMAD.X R5, RZ, RZ, R13, P4 ;  /* 0x000000ffff057224 */ /* 0x000fe200020e060d */
[----:B------:R-:W-:Y:S01]  /*8bd0*/  LOP3.LUT R4, R7, 0x380, RZ, 0xc0, !PT ;  /* 0x0000038007047812 */ /* 0x000fe200078ec0ff */
[--C-:B------:R-:W-:Y:S01]  /*8be0*/  IMAD.MOV.U32 R20, RZ, RZ, R22.reuse ;  /* 0x000000ffff147224 */ /* 0x100fe200078e0016 */
[----:B------:R-:W-:Y:S01]  /*8bf0*/  SHF.R.U64 R8, R8, 0x3, RZ ;  /* 0x0000000308087819 */ /* 0x000fe200000012ff */
[----:B------:R-:W-:Y:S01]  /*8c00*/  @!P1 STG.E desc[UR38][R28.64], R3 ;  /* 0x000000031c009986 */ /* 0x000fe2000c101926 */
[----:B------:R-:W-:Y:S01]  /*8c10*/  SHF.R.U64 R6, R6, 0x3, RZ ;  /* 0x0000000306067819 */ /* 0x000fe200000012ff */
[----:B------:R-:W-:Y:S01]  /*8c20*/  ULDC.64 UR8, c[0x0][0xae0] ;  /* 0x0002b80000087ab9 */ /* 0x000fe20000000a00 */
[----:B------:R-:W-:Y:S01]  /*8c30*/  SHF.R.U64 R4, R4, 0x3, RZ ;  /* 0x0000000304047819 */ /* 0x000fe200000012ff */
[----:B------:R0:W-:Y:S01]  /*8c40*/  @!P0 STG.E desc[UR38][R28.64+0x20], R2 ;  /* 0x000020021c008986 */ /* 0x0001e2000c101926 */
[----:B------:R-:W-:Y:S01]  /*8c50*/  LOP3.LUT R14, R8, R17, RZ, 0x3c, !PT ;  /* 0x00000011080e7212 */ /* 0x000fe200078e3cff */
[----:B------:R-:W-:Y:S01]  /*8c60*/  IMAD.U32 R17, RZ, RZ, UR12 ;  /* 0x0000000cff117e24 */ /* 0x000fe2000f8e00ff */
[----:B------:R-:W-:Y:S01]  /*8c70*/  SHF.R.S32.HI R21, RZ, 0x1f, R22 ;  /* 0x0000001fff157819 */ /* 0x000fe20000011416 */
[----:B------:R-:W-:Y:S01]  /*8c80*/  UIMAD UR6, UR4, UR13, UR6 ;  /* 0x0000000d040672a4 */ /* 0x000fe2000f8e0206 */
[----:B------:R-:W-:Y:S01]  /*8c90*/  LOP3.LUT R8, R6, R11, RZ, 0x3c, !PT ;  /* 0x0000000b06087212 */ /* 0x000fe200078e3cff */
[----:B------:R-:W5:Y:S01]  /*8ca0*/  LD.E.128 R24, desc[UR38][R24.64] ;  /* 0x0000002618187980 */ /* 0x000f62000c101d00 */
[----:B------:R-:W-:-:S03]  /*8cb0*/  LOP3.LUT R4, R4, R7, RZ, 0x3c, !PT ;  /* 0x0000000704047212 */ /* 0x000fc600078e3cff */
[----:B------:R-:W5:Y:S01]  /*8cc0*/  LD.E.128 R12, desc[UR38][R14.64] ;  /* 0x000000260e0c7980 */ /* 0x000f62000c101d00 */
[----:B0-----:R-:W-:-:S03]  /*8cd0*/  IMAD.WIDE.U32 R2, R17, UR4, R20 ;  /* 0x0000000411027c25 */ /* 0x001fc6000f8e0014 */
[----:B------:R-:W5:Y:S01]  /*8ce0*/  LD.E.128 R8, desc[UR38][R8.64] ;  /* 0x0000002608087980 */ /* 0x000f62000c101d00 */
[----:B------:R-:W-:-:S03]  /*8cf0*/  VIADD R3, R3, UR6 ;  /* 0x0000000603037c36 */ /* 0x000fc60008000000 */
[----:B------:R-:W5:Y:S01]  /*8d00*/  LD.E.128 R4, desc[UR38][R4.64] ;  /* 0x0000002604047980 */ /* 0x000f62000c101d00 */
[----:B------:R-:W-:Y:S01]  /*8d10*/  IMAD.U32 R17, RZ, RZ, UR8 ;  /* 0x00000008ff117e24 */ /* 0x000fe2000f8e00ff */
[----:B------:R-:W-:Y:S01]  /*8d20*/  UIMAD UR4, UR14, UR8, URZ ;  /* 0x000000080e0472a4 */ /* 0x000fe2000f8e023f */
[----:B------:R-:W-:Y:S01]  /*8d30*/  @!PT LDS RZ, [RZ] ;  /* 0x00000000fffff984 */ /* 0x000fe20000000800 */
[----:B------:R-:W-:Y:S01]  /*8d40*/  @!PT LDS RZ, [RZ] ;  /* 0x00000000fffff984 */ /* 0x000fe20000000800 */
[----:B------:R-:W-:Y:S01]  /*8d50*/  @!PT LDS RZ, [RZ] ;  /* 0x00000000fffff984 */ /* 0x000fe20000000800 */
[----:B------:R-:W-:Y:S01]  /*8d60*/  @!PT LDS RZ, [RZ] ;  /* 0x00000000fffff984 */ /* 0x000fe20000000800 */
[----:B------:R0:W-:Y:S06]  /*8d70*/  MEMBAR.ALL.CTA ;  /* 0x0000000000007992 */ /* 0x0001ec0000008000 */
[----:B0-----:R-:W0:Y:S01]  /*8d80*/  FENCE.VIEW.ASYNC.S ;  /* 0x00000000000073c6 */ /* 0x001e220000000000 */
[----:B------:R-:W-:Y:S01]  /*8d90*/  IMAD.WIDE.U32 R2, R17, UR44, R2 ;  /* 0x0000002c11027c25 */ /* 0x000fe2000f8e0002 */
[----:B------:R-:W-:Y:S01]  /*8da0*/  ULDC UR6, c[0x0][0xa8c] ;  /* 0x0002a30000067ab9 */ /* 0x000fe20000000800 */
[----:B------:R-:W-:Y:S01]  /*8db0*/  UIMAD UR10, UR43, -0xc0, UR10 ;  /* 0xffffff402b0a78a4 */ /* 0x000fe2000f8e020a */
[----:B------:R-:W-:Y:S01]  /*8dc0*/  ISETP.GE.AND P0, PT, R22, UR6, PT ;  /* 0x0000000616007c0c */ /* 0x000fe2000bf06270 */
[C---:B------:R-:W-:Y:S01]  /*8dd0*/  VIADD R17, R16.reuse, 0x30 ;  /* 0x0000003010117836 */ /* 0x040fe20000000000 */
[----:B------:R-:W-:Y:S01]  /*8de0*/  UIMAD UR4, UR44, UR9, UR4 ;  /* 0x000000092c0472a4 */ /* 0x000fe2000f8e0204 */
[C---:B------:R-:W-:Y:S01]  /*8df0*/  VIADD R20, R16.reuse, 0x60 ;  /* 0x0000006010147836 */ /* 0x040fe20000000000 */
[----:B------:R-:W-:Y:S01]  /*8e00*/  ULDC.64 UR6, c[0x0][0xae8] ;  /* 0x0002ba0000067ab9 */ /* 0x000fe20000000a00 */
[----:B------:R-:W-:Y:S01]  /*8e10*/  VIADD R21, R16, 0x90 ;  /* 0x0000009010157836 */ /* 0x000fe20000000000 */
[----:B------:R-:W-:-:S02]  /*8e20*/  ISETP.GE.OR P3, PT, R17, UR10, P0 ;  /* 0x0000000a11007c0c */ /* 0x000fc40008766670 */
[----:B------:R-:W-:Y:S02]  /*8e30*/  ISETP.GE.OR P1, PT, R20, UR10, P0 ;  /* 0x0000000a14007c0c */ /* 0x000fe40008726670 */
[----:B------:R-:W-:Y:S01]  /*8e40*/  ISETP.GE.OR P2, PT, R21, UR10, P0 ;  /* 0x0000000a15007c0c */ /* 0x000fe20008746670 */
[----:B------:R-:W-:Y:S01]  /*8e50*/  VIADD R3, R3, UR4 ;  /* 0x0000000403037c36 */ /* 0x000fe20008000000 */
[----:B------:R-:W-:Y:S01]  /*8e60*/  ISETP.GE.OR P0, PT, R16, UR10, P0 ;  /* 0x0000000a10007c0c */ /* 0x000fe20008706670 */
[----:B------:R-:W-:Y:S01]  /*8e70*/  UIMAD UR4, UR45, UR6, URZ ;  /* 0x000000062d0472a4 */ /* 0x000fe2000f8e023f */
        /* <DEDUP_REMOVED lines=8> */
[----:B------:R-:W-:-:S02]  /*8f00*/  IMAD.U32 R29, RZ, RZ, UR43 ;  /* 0x0000002bff1d7e24 */ /* 0x000fc4000f8e00ff */
[----:B------:R-:W-:Y:S02]  /*8f10*/  VIADD R35, R33, UR4 ;  /* 0x0000000421237c36 */ /* 0x000fe40008000000 */
[----:B------:R-:W-:Y:S01]  /*8f20*/  IMAD.WIDE R28, R29, 0xc0, R16 ;  /* 0x000000c01d1c7825 */ /* 0x000fe200078e0210 */
        /* <DEDUP_REMOVED lines=12> */
.L_x_12207:
[----:B------:R-:W-:Y:S05]  /*8ff0*/  BSYNC B1 ;  /* 0x0000000000017941 */ /* 0x000fea0003800000 */
.L_x_12206:
[----:B------:R-:W-:Y:S04]  /*9000*/  BSSY B1, `(.L_x_12208) ;  /* 0x000000f000017945 */ /* 0x000fe80003800000 */
[----:B------:R-:W-:Y:S05]  /*9010*/  @P3 BRA `(.L_x_12209) ;  /* 0x0000000000343947 */ /* 0x000fea0003800000 */
[----:B-1----:R-:W-:Y:S01]  /*9020*/  IADD3 R21, P0, R28, 0x30, RZ ;  /* 0x000000301c157810 */ /* 0x002fe20007f1e0ff */
        /* <DEDUP_REMOVED lines=11> */
[----:B-----5:R2:W-:Y:S02]  /*90e0*/  STG.E.128 desc[UR38][R20.64], R12 ;  /* 0x0000000c14007986 */ /* 0x0205e4000c101d26 */
.L_x_12209:
[----:B------:R-:W-:Y:S05]  /*90f0*/  BSYNC B1 ;  /* 0x0000000000017941 */ /* 0x000fea0003800000 */
.L_x_12208:
        /* <DEDUP_REMOVED lines=15> */
.L_x_12211:
[----:B------:R-:W-:Y:S05]  /*91f0*/  BSYNC B1 ;  /* 0x0000000000017941 */ /* 0x000fea0003800000 */
.L_x_12210:
        /* <DEDUP_REMOVED lines=15> */
.L_x_12204:
        /* <DEDUP_REMOVED lines=31> */
.L_x_12213:
        /* <DEDUP_REMOVED lines=32> */
.L_x_12215:
[----:B------:R-:W-:Y:S05]  /*96e0*/  BSYNC B1 ;  /* 0x0000000000017941 */ /* 0x000fea0003800000 */
.L_x_12214:
[----:B------:R-:W-:Y:S01]  /*96f0*/  ULDC.64 UR6, c[0x0][0xaa0] ;  /* 0x0002a80000067ab9 */ /* 0x000fe20000000a00 */
[----:B------:R-:W-:Y:S01]  /*9700*/  IMAD.MOV.U32 R2, RZ, RZ, R22 ;  /* 0x000000ffff027224 */ /* 0x000fe200078e0016 */
[----:B------:R-:W-:Y:S01]  /*9710*/  ULDC UR9, c[0x0][0xa8c] ;  /* 0x0002a30000097ab9 */ /* 0x000fe20000000800 */
[----:B0-----:R-:W-:Y:S01]  /*9720*/  IMAD.MOV.U32 R3, RZ, RZ, R9 ;  /* 0x000000ffff037224 */ /* 0x001fe200078e0009 */
[----:B------:R-:W-:Y:S01]  /*9730*/  ISETP.GE.AND P0, PT, R22, UR9, PT ;  /* 0x0000000916007c0c */ /* 0x000fe2000bf06270 */
[----:B------:R-:W-:Y:S01]  /*9740*/  IMAD R0, R6, UR6, RZ ;  /* 0x0000000606007c24 */ /* 0x000fe2000f8e02ff */
[----:B------:R-:W-:Y:S01]  /*9750*/  ULDC.64 UR10, c[0x0][0xae0] ;  /* 0x0002b800000a7ab9 */ /* 0x000fe20000000a00 */
[C---:B------:R-:W-:Y:S01]  /*9760*/  IMAD.WIDE.U32 R2, R7.reuse, UR6, R2 ;  /* 0x0000000607027c25 */ /* 0x040fe2000f8e0002 */
[----:B------:R-:W-:Y:S01]  /*9770*/  UIMAD UR6, UR8, UR10, URZ ;  /* 0x0000000a080672a4 */ /* 0x000fe2000f8e023f */
[----:B------:R-:W-:Y:S02]  /*9780*/  BSSY B1, `(.L_x_12216) ;  /* 0x0000025000017945 */ /* 0x000fe40003800000 */
[----:B------:R-:W-:Y:S01]  /*9790*/  IMAD R7, R7, UR7, R0 ;  /* 0x0000000707077c24 */ /* 0x000fe2000f8e0200 */
[----:B------:R-:W-:Y:S01]  /*97a0*/  UIMAD UR7, UR43, -0xc0, UR4 ;  /* 0xffffff402b0778a4 */ /* 0x000fe2000f8e0204 */
[C---:B------:R-:W-:Y:S01]  /*97b0*/  VIADD R0, R16.reuse, 0x30 ;  /* 0x0000003010007836 */ /* 0x040fe20000000000 */
[----:B------:R-:W-:Y:S01]  /*97c0*/  UIMAD UR6, UR44, UR11, UR6 ;  /* 0x0000000b2c0672a4 */ /* 0x000fe2000f8e0206 */
[----:B------:R-:W-:Y:S01]  /*97d0*/  VIADD R4, R16, 0x90 ;  /* 0x0000009010047836 */ /* 0x000fe20000000000 */
[----:B------:R-:W-:Y:S01]  /*97e0*/  ULDC.64 UR8, c[0x0][0xae8] ;  /* 0x0002ba0000087ab9 */ /* 0x000fe20000000a00 */
[----:B------:R-:W-:Y:S01]  /*97f0*/  IMAD.IADD R3, R3, 0x1, R7 ;  /* 0x0000000103037824 */ /* 0x000fe200078e0207 */
[----:B------:R-:W-:Y:S01]  /*9800*/  ISETP.GE.OR P3, PT, R0, UR7, P0 ;  /* 0x0000000700007c0c */ /* 0x000fe20008766670 */
[----:B------:R-:W-:Y:S01]  /*9810*/  VIADD R0, R16, 0x60 ;  /* 0x0000006010007836 */ /* 0x000fe20000000000 */
[----:B------:R-:W-:Y:S01]  /*9820*/  ISETP.GE.OR P2, PT, R4, UR7, P0 ;  /* 0x0000000704007c0c */ /* 0x000fe20008746670 */
[----:B------:R-:W-:Y:S01]  /*9830*/  IMAD.U32 R5, RZ, RZ, UR10 ;  /* 0x0000000aff057e24 */ /* 0x000fe2000f8e00ff */
[----:B------:R-:W-:Y:S01]  /*9840*/  UIMAD UR4, UR45, UR8, URZ ;  /* 0x000000082d0472a4 */ /* 0x000fe2000f8e023f */
[----:B------:R-:W-:Y:S01]  /*9850*/  SHF.R.S32.HI R7, RZ, 0x1f, R16 ;  /* 0x0000001fff077819 */ /* 0x000fe20000011410 */
[----:B------:R-:W-:Y:S01]  /*9860*/  IMAD.U32 R9, RZ, RZ, UR43 ;  /* 0x0000002bff097e24 */ /* 0x000fe2000f8e00ff */
[----:B------:R-:W-:Y:S01]  /*9870*/  ISETP.GE.OR P1, PT, R0, UR7, P0 ;  /* 0x0000000700007c0c */ /* 0x000fe20008726670 */
[----:B------:R-:W-:Y:S01]  /*9880*/  IMAD.WIDE.U32 R2, R5, UR44, R2 ;  /* 0x0000002c05027c25 */ /* 0x000fe2000f8e0002 */
[----:B------:R-:W-:Y:S01]  /*9890*/  ISETP.GE.OR P0, PT, R16, UR7, P0 ;  /* 0x0000000710007c0c */ /* 0x000fe20008706670 */
[----:B------:R-:W-:-:S02]  /*98a0*/  UIMAD UR4, UR46, UR9, UR4 ;  /* 0x000000092e0472a4 */ /* 0x000fc4000f8e0204 */
[----:B------:R-:W-:Y:S02]  /*98b0*/  VIADD R3, R3, UR6 ;  /* 0x0000000603037c36 */ /* 0x000fe40008000000 */
[----:B------:R-:W-:Y:S02]  /*98c0*/  IMAD.U32 R5, RZ, RZ, UR8 ;  /* 0x00000008ff057e24 */ /* 0x000fe4000f8e00ff */
[----:B------:R-:W-:Y:S02]  /*98d0*/  IMAD.MOV.U32 R6, RZ, RZ, R16 ;  /* 0x000000ffff067224 */ /* 0x000fe400078e0010 */
[----:B------:R-:W-:-:S04]  /*98e0*/  IMAD.WIDE.U32 R4, R5, UR46, R2 ;  /* 0x0000002e05047c25 */ /* 0x000fc8000f8e0002 */
        /* <DEDUP_REMOVED lines=14> */
.L_x_12217:
[----:B------:R-:W-:Y:S05]  /*99d0*/  BSYNC B1 ;  /* 0x0000000000017941 */ /* 0x000fea0003800000 */
.L_x_12216:
        /* <DEDUP_REMOVED lines=15> */
.L_x_12219:
[----:B------:R-:W-:Y:S05]  /*9ad0*/  BSYNC B1 ;  /* 0x0000000000017941 */ /* 0x000fea0003800000 */
.L_x_12218:
        /* <DEDUP_REMOVED lines=15> */
.L_x_12221:
[----:B------:R-:W-:Y:S05]  /*9bd0*/  BSYNC B1 ;  /* 0x0000000000017941 */ /* 0x000fea0003800000 */
.L_x_12220:
        /* <DEDUP_REMOVED lines=14> */
.L_x_12212:
[----:B------:R-:W-:Y:S05]  /*9cc0*/  BSYNC B0 ;  /* 0x0000000000007941 */ /* 0x000fea0003800000 */
.L_x_12203:
[----:B------:R-:W-:Y:S02]  /*9cd0*/  ULDC UR4, c[0x0][0xc14] ;  /* 0x0003050000047ab9 */ /* 0x000fe40000000800 */
[----:B------:R-:W-:-:S13]  /*9ce0*/  ISETP.GE.AND P0, PT, R31, UR4, PT ;  /* 0x000000041f007c0c */ /* 0x000fda000bf06270 */
[----:B------:R-:W-:Y:S05]  /*9cf0*/  @!P0 BRA `(.L_x_12222) ;  /* 0xffffff7000248947 */ /* 0x000fea000383ffff */
[----:B------:R-:W-:Y:S05]  /*9d00*/  EXIT ;  /* 0x000000000000794d */ /* 0x000fea0003800000 */
.L_x_12167:
        /* <DEDUP_REMOVED lines=61> */
.L_x_12227:
        /* <DEDUP_REMOVED lines=14> */
.L_x_12226:
[----:B------:R-:W-:Y:S05]  /*a1c0*/  BSYNC B0 ;  /* 0x0000000000007941 */ /* 0x000fea0003800000 */
.L_x_12225:
        /* <DEDUP_REMOVED lines=25> */
.L_x_12223:
        /* <DEDUP_REMOVED lines=20> */
.L_x_12228:
[----:B---3--:R-:W-:Y:S01]  /*a4a0*/  IMAD R16, R16, UR4, R13 ;  /* 0x0000000410107c24 */ /* 0x008fe2000f8e020d */
[----:B------:R-:W-:Y:S01]  /*a4b0*/  IABS R2, R4 ;  /* 0x0000000400027213 */ /* 0x000fe20000000000 */
[----:B01----:R-:W-:-:S03]  /*a4c0*/  IMAD.MOV R11, RZ, RZ, -R3 ;  /* 0x000000ffff0b7224 */ /* 0x003fc600078e0a03 */
[----:B--2---:R-:W-:Y:S01]  /*a4d0*/  IADD3 R7, -R16, UR6, RZ ;  /* 0x0000000610077c10 */ /* 0x004fe2000fffe1ff */
        /* <DEDUP_REMOVED lines=26> */
[----:B------:R-:W-:Y:S02]  /*a680*/  IABS R12, R9 ;  /* 0x00000009000c7213 */ /* 0x000fe40000000000 */
        /* <DEDUP_REMOVED lines=28> */
.L_x_12224:
[----:B------:R-:W-:Y:S02]  /*a850*/  IMAD.MOV.U32 R17, RZ, RZ, RZ ;  /* 0x000000ffff117224 */ /* 0x000fe400078e00ff */
[----:B------:R-:W-:Y:S02]  /*a860*/  IMAD.U32 R16, RZ, RZ, UR6 ;  /* 0x00000006ff107e24 */ /* 0x000fe4000f8e00ff */
[----:B------:R-:W-:-:S07]  /*a870*/  IMAD.MOV.U32 R18, RZ, RZ, RZ ;  /* 0x000000ffff127224 */ /* 0x000fce00078e00ff */
.L_x_12229:
        /* <DEDUP_REMOVED lines=16> */
.L_x_12295:
[----:B--2---:R-:W2:Y:S02]  /*a980*/  LDC.64 R2, c[0x0][0xc60] ;  /* 0x00031800ff027b82 */ /* 0x004ea40000000a00 */
[----:B--2---:R-:W-:-:S05]  /*a990*/  IMAD.WIDE R2, R19, 0x4, R2 ;  /* 0x0000000413027825 */ /* 0x004fca00078e0202 */
[----:B------:R-:W2:Y:S01]  /*a9a0*/  LDG.E R27, desc[UR38][R2.64] ;  /* 0x00000026021b7981 */ /* 0x000ea2000c1e1900 */
[----:B------:R-:W-:Y:S05]  /*a9b0*/  YIELD ;  /* 0x0000000000007946 */ /* 0x000fea0003800000 */
[----:B------:R-:W-:Y:S01]  /*a9c0*/  ULDC.64 UR4, c[0x0][0xa28] ;  /* 0x00028a0000047ab9 */ /* 0x000fe20000000a00 */
[----:B0-----:R-:W-:Y:S01]  /*a9d0*/  IMAD.MOV.U32 R0, RZ, RZ, RZ ;  /* 0x000000ffff007224 */ /* 0x001fe200078e00ff */
[----:B------:R-:W-:Y:S01]  /*a9e0*/  ISETP.NE.U32.AND P0, PT, RZ, UR4, PT ;  /* 0x00000004ff007c0c */ /* 0x000fe2000bf05070 */
[----:B------:R-:W-:Y:S01]  /*a9f0*/  IMAD.MOV.U32 R8, RZ, RZ, RZ ;  /* 0x000000ffff087224 */ /* 0x000fe200078e00ff */
[----:B------:R-:W-:-:S02]  /*aa00*/  ULDC.64 UR6, c[0x0][0xa08] ;  /* 0x0002820000067ab9 */ /* 0x000fc40000000a00 */
[----:B------:R-:W-:Y:S02]  /*aa10*/  ISETP.NE.AND.EX P0, PT, RZ, UR5, PT, P0 ;  /* 0x00000005ff007c0c */ /* 0x000fe4000bf05300 */
        /* <DEDUP_REMOVED lines=21> */
[----:B------:R-:W-:-:S03]  /*ab70*/  ISETP.NE.U32.AND P0, PT, RZ, UR6, PT ;  /* 0x00000006ff007c0c */ /* 0x000fc6000bf05070 */
[----:B--2---:R0:W-:Y:S02]  /*ab80*/  STL [R1+0x8], R8 ;  /* 0x0000080801007387 */ /* 0x0041e40000100800 */
[----:B0-----:R-:W-:Y:S01]  /*ab90*/  IMAD.U32 R8, RZ, RZ, UR4 ;  /* 0x00000004ff087e24 */ /* 0x001fe2000f8e00ff */
        /* <DEDUP_REMOVED lines=10> */
[----:B0-----:R-:W-:Y:S06]  /*ac40*/  @P1 BRA `(.L_x_12231) ;  /* 0x0000000000101947 */ /* 0x001fec0003800000 */
[----:B------:R-:W-:Y:S05]  /*ac50*/  @!P2 BRA `(.L_x_12231) ;  /* 0x00000000000ca947 */ /* 0x000fea0003800000 */
[----:B------:R-:W2:Y:S04]  /*ac60*/  LDG.E R7, desc[UR38][R2.64] ;  /* 0x0000002602077981 */ /* 0x000ea8000c1e1900 */
[----:B-----5:R-:W2:Y:S02]  /*ac70*/  LDG.E R8, desc[UR38][R2.64+0x4] ;  /* 0x0000042602087981 */ /* 0x020ea4000c1e1900 */
[----:B--2---:R-:W-:-:S07]  /*ac80*/  IMAD.IADD R8, R8, 0x1, -R7 ;  /* 0x0000000108087824 */ /* 0x004fce00078e0a07 */
.L_x_12231:
[----:B------:R-:W-:Y:S01]  /*ac90*/  IMAD.MOV.U32 R23, RZ, RZ, RZ ;  /* 0x000000ffff177224 */ /* 0x000fe200078e00ff */
[----:B------:R-:W-:-:S05]  /*aca0*/  ULDC.64 UR4, c[0x0][0xa20] ;  /* 0x0002880000047ab9 */ /* 0x000fca0000000a00 */
[----:B------:R-:W2:Y:S01]  /*acb0*/  @P0 LDG.E R23, desc[UR38][R4.64] ;  /* 0x0000002604170981 */ /* 0x000ea2000c1e1900 */
[----:B------:R-:W-:-:S04]  /*acc0*/  ISETP.NE.U32.AND P1, PT, RZ, UR4, PT ;  /* 0x00000004ff007c0c */ /* 0x000fc8000bf25070 */
[----:B------:R-:W-:Y:S01]  /*acd0*/  ISETP.NE.AND.EX P1, PT, RZ, UR5, PT, P1 ;  /* 0x00000005ff007c0c */ /* 0x000fe2000bf25310 */
[----:B--2--5:R-:W-:-:S12]  /*ace0*/  IMAD.IADD R23, R23, 0x1, R0 ;  /* 0x0000000117177824 */ /* 0x024fd800078e0200 */
[----:B------:R-:W-:Y:S05]  /*acf0*/  @!P1 BRA `(.L_x_12232) ;  /* 0x0000000000109947 */ /* 0x000fea0003800000 */
[----:B------:R-:W-:-:S04]  /*ad00*/  IADD3 R2, P0, R29, UR4, RZ ;  /* 0x000000041d027c10 */ /* 0x000fc8000ff1e0ff */
[----:B------:R-:W-:-:S05]  /*ad10*/  IADD3.X R3, R10, UR5, RZ, P0, !PT ;  /* 0x000000050a037c10 */ /* 0x000fca00087fe4ff */
[----:B------:R0:W5:Y:S01]  /*ad20*/  LDG.E R9, desc[UR38][R2.64] ;  /* 0x0000002602097981 */ /* 0x000162000c1e1900 */
[----:B------:R-:W-:Y:S05]  /*ad30*/  BRA `(.L_x_12233) ;  /* 0x0000000000107947 */ /* 0x000fea0003800000 */
.L_x_12232:
[----:B------:R-:W-:Y:S05]  /*ad40*/  @!P0 BRA `(.L_x_12233) ;  /* 0x00000000000c8947 */ /* 0x000fea0003800000 */
[----:B------:R-:W2:Y:S04]  /*ad50*/  LDG.E R2, desc[UR38][R4.64] ;  /* 0x0000002604027981 */ /* 0x000ea8000c1e1900 */
[----:B------:R-:W2:Y:S02]  /*ad60*/  LDG.E R9, desc[UR38][R4.64+0x4] ;  /* 0x0000042604097981 */ /* 0x000ea4000c1e1900 */
[----:B--2---:R-:W-:-:S07]  /*ad70*/  IMAD.IADD R9, R9, 0x1, -R2 ;  /* 0x0000000109097824 */ /* 0x004fce00078e0a02 */
.L_x_12233:
[----:B0-----:R-:W-:Y:S01]  /*ad80*/  IMAD R3, R17, 0xc0, RZ ;  /* 0x000000c011037824 */ /* 0x001fe200078e02ff */
[----:B------:R-:W-:Y:S01]  /*ad90*/  BSSY B6, `(.L_x_12234) ;  /* 0x0000234000067945 */ /* 0x000fe20003800000 */
[----:B-----5:R-:W-:-:S03]  /*ada0*/  IMAD.IADD R9, R9, 0x1, -R0 ;  /* 0x0000000109097824 */ /* 0x020fc600078e0a00 */
[----:B------:R-:W-:Y:S01]  /*adb0*/  IADD3 R8, -R8, 0x13f, R3 ;  /* 0x0000013f08087810 */ /* 0x000fe20007ffe103 */
[----:B------:R-:W-:-:S04]  /*adc0*/  VIADD R0, R9, 0x7f ;  /* 0x0000007f09007836 */ /* 0x000fc80000000000 */
[----:B------:R-:W-:Y:S01]  /*add0*/  IMAD.IADD R8, R9, 0x1, R8 ;  /* 0x0000000109087824 */ /* 0x000fe200078e0208 */
[----:B------:R-:W-:-:S04]  /*ade0*/  SHF.R.S32.HI R3, RZ, 0x1f, R0 ;  /* 0x0000001fff037819 */ /* 0x000fc80000011400 */
[----:B------:R-:W-:Y:S02]  /*adf0*/  SHF.R.S32.HI R5, RZ, 0x1f, R8 ;  /* 0x0000001fff057819 */ /* 0x000fe40000011408 */
[----:B------:R-:W-:Y:S02]  /*ae00*/  LEA.HI R3, R3, R0, RZ, 0x7 ;  /* 0x0000000003037211 */ /* 0x000fe400078f38ff */
[----:B------:R-:W-:Y:S02]  /*ae10*/  LEA.HI R5, R5, R8, RZ, 0x7 ;  /* 0x0000000805057211 */ /* 0x000fe400078f38ff */
[----:B------:R-:W-:Y:S02]  /*ae20*/  SHF.R.S32.HI R3, RZ, 0x7, R3 ;  /* 0x00000007ff037819 */ /* 0x000fe40000011403 */
[----:B------:R-:W-:-:S04]  /*ae30*/  SHF.R.S32.HI R28, RZ, 0x7, R5 ;  /* 0x00000007ff1c7819 */ /* 0x000fc80000011405 */
        /* <DEDUP_REMOVED lines=18> */
.L_x_12235:
        /* <DEDUP_REMOVED lines=22> */
.L_x_12237:
        /* <DEDUP_REMOVED lines=19> */
.L_x_12239:
        /* <DEDUP_REMOVED lines=16> */
.L_x_12238:
[----:B------:R-:W2:Y:S01]  /*b2f0*/  LDL.LU R21, [R1] ;  /* 0x0000000001157983 */ /* 0x000ea20000300800 */
[----:B------:R-:W-:Y:S01]  /*b300*/  ULDC.64 UR4, c[0x0][0x9f8] ;  /* 0x00027e0000047ab9 */ /* 0x000fe20000000a00 */
[----:B------:R-:W0:Y:S02]  /*b310*/  LDC R0, c[0x0][0x428] ;  /* 0x00010a00ff007b82 */ /* 0x000e240000000800 */
[----:B------:R-:W3:Y:S01]  /*b320*/  LDL.LU R20, [R1+0x8] ;  /* 0x0000080001147983 */ /* 0x000ee20000300800 */
[----:B------:R-:W-:Y:S01]  /*b330*/  ISETP.NE.U32.AND P0, PT, RZ, UR4, PT ;  /* 0x00000004ff007c0c */ /* 0x000fe2000bf05070 */
[----:B------:R-:W-:-:S03]  /*b340*/  IMAD.MOV.U32 R6, RZ, RZ, R27 ;  /* 0x000000ffff067224 */ /* 0x000fc600078e001b */
        /* <DEDUP_REMOVED lines=21> */
.L_x_12240:
        /* <DEDUP_REMOVED lines=18> */
.L_x_12311:
[----:B------:R-:W-:Y:S01]  /*b5c0*/  UMOV UR4, 0xffffffff ;  /* 0xffffffff00047882 */ /* 0x000fe20000000000 */
[----:B------:R-:W-:Y:S02]  /*b5d0*/  SHF.R.S32.HI R9, RZ, 0x1f, R6 ;  /* 0x0000001fff097819 */ /* 0x000fe40000011406 */
[----:B------:R-:W-:Y:S05]  /*b5e0*/  BRA.DIV UR4, `(.L_x_12242) ;  /* 0x0000002e04647947 */ /* 0x000fea000b800000 */
[----:B------:R-:W-:-:S13]  /*b5f0*/  ELECT P6, URZ, PT ;  /* 0x00000000003f782f */ /* 0x000fda00038c0000 */
.L_x_12314:
        /* <DEDUP_REMOVED lines=22> */
.L_x_12244:
[----:B------:R-:W-:Y:S01]  /*b760*/  IMAD R5, R22, 0x8, R25 ;  /* 0x0000000816057824 */ /* 0x000fe200078e0219 */
[----:B------:R-:W-:-:S04]  /*b770*/  SHF.L.U32 R4, R24, 0x1f, RZ ;  /* 0x0000001f18047819 */ /* 0x000fc800000006ff */
[----:B------:R-:W2:Y:S02]  /*b780*/  SYNCS.PHASECHK.TRANS64.TRYWAIT P0, [R5+URZ+0x16840], R4 ;  /* 0x01684004050075a7 */ /* 0x000ea4000800017f */
[----:B--2---:R-:W-:Y:S05]  /*b790*/  @!P0 BRA `(.L_x_12245) ;  /* 0x0000002c00188947 */ /* 0x004fea0003800000 */
.L_x_12315:
        /* <DEDUP_REMOVED lines=9> */
.L_x_12246:
        /* <DEDUP_REMOVED lines=16> */
[----:B--2---:R-:W-:Y:S01]  /*b930*/  NOP ;  /* 0x0000000000007918 */ /* 0x004fe20000000000 */
.L_x_12243:
        /* <DEDUP_REMOVED lines=27> */
.L_x_12316:
[----:B------:R-:W-:Y:S05]  /*baf0*/  BSYNC B0 ;  /* 0x0000000000007941 */ /* 0x000fea0003800000 */
.L_x_12247:
        /* <DEDUP_REMOVED lines=39> */
.L_x_12255:
[----:B0-----:R-:W-:Y:S01]  /*bd70*/  IMAD R3, R12, 0x8, R25 ;  /* 0x000000080c037824 */ /* 0x001fe200078e0219 */
[----:B------:R-:W-:-:S04]  /*bd80*/  SHF.L.U32 R2, R13, 0x1f, RZ ;  /* 0x0000001f0d027819 */ /* 0x000fc800000006ff */
[----:B------:R-:W0:Y:S02]  /*bd90*/  SYNCS.PHASECHK.TRANS64.TRYWAIT P0, [R3+URZ+0x16840], R2 ;  /* 0x01684002030075a7 */ /* 0x000e24000800017f */
[----:B0-----:R-:W-:Y:S05]  /*bda0*/  @!P0 BRA `(.L_x_12256) ;  /* 0x0000002400bc8947 */ /* 0x001fea0003800000 */
.L_x_12317:
        /* <DEDUP_REMOVED lines=9> */
.L_x_12257:
        /* <DEDUP_REMOVED lines=21> */
.L_x_12318:
[----:B------:R-:W-:Y:S05]  /*bf90*/  @P1 BRA `(.L_x_12259) ;  /* 0x0000000000181947 */ /* 0x000fea0003800000 */
[----:B------:R-:W-:Y:S01]  /*bfa0*/  ISETP.NE.AND P0, PT, R26, RZ, PT ;  /* 0x000000ff1a00720c */ /* 0x000fe20003f05270 */
[----:B0-----:R-:W-:Y:S02]  /*bfb0*/  IMAD R2, R22, 0x8, R25 ;  /* 0x0000000816027824 */ /* 0x001fe400078e0219 */
[----:B------:R-:W-:-:S04]  /*bfc0*/  IMAD.MOV.U32 R3, RZ, RZ, 0x4000 ;  /* 0x00004000ff037424 */ /* 0x000fc800078e00ff */
[----:B------:R2:W-:Y:S06]  /*bfd0*/  SYNCS.ARRIVE.TRANS64 RZ, [R2+URZ+0x16850], R3 ;  /* 0x0168500302ff79a7 */ /* 0x0005ec000800003f */
[----:B------:R-:W-:Y:S05]  /*bfe0*/  @!P0 BRA `(.L_x_12259) ;  /* 0x0000000000048947 */ /* 0x000fea0003800000 */
[----:B------:R-:W-:Y:S01]  /*bff0*/  BPT.TRAP 0x1 ;  /* 0x000000040000795c */ /* 0x000fe20000300000 */
.L_x_12259:
        /* <DEDUP_REMOVED lines=20> */
.L_x_12254:
[----:B------:R-:W-:Y:S05]  /*c140*/  BSYNC B2 ;  /* 0x0000000000027941 */ /* 0x000fea0003800000 */
.L_x_12253:
[----:B------:R-:W-:Y:S02]  /*c150*/  VIADD R10, R28, 0xfffffffd ;  /* 0xfffffffd1c0a7836 */ /* 0x000fe40000000000 */
[----:B------:R-:W-:Y:S02]  /*c160*/  IMAD.MOV.U32 R22, RZ, RZ, R12 ;  /* 0x000000ffff167224 */ /* 0x000fe400078e000c */
[----:B------:R-:W-:-:S07]  /*c170*/  IMAD.MOV.U32 R24, RZ, RZ, R13 ;  /* 0x000000ffff187224 */ /* 0x000fce00078e000d */
.L_x_12252:
[----:B------:R-:W-:Y:S05]  /*c180*/  BSYNC B1 ;  /* 0x0000000000017941 */ /* 0x000fea0003800000 */
.L_x_12251:
[----:B------:R-:W-:-:S13]  /*c190*/  ISETP.NE.AND P0, PT, R11, RZ, PT ;  /* 0x000000ff0b00720c */ /* 0x000fda0003f05270 */
[----:B------:R-:W-:Y:S05]  /*c1a0*/  @!P0 BRA `(.L_x_12250) ;  /* 0x0000000800ec8947 */ /* 0x000fea0003800000 */
[----:B------:R-:W-:-:S07]  /*c1b0*/  IMAD.MOV.U32 R4, RZ, RZ, R8 ;  /* 0x000000ffff047224 */ /* 0x000fce00078e0008 */
.L_x_12274:
        /* <DEDUP_REMOVED lines=31> */
.L_x_12262:
[----:B------:R-:W-:Y:S01]  /*c3b0*/  IMAD R3, R11, 0x8, R25 ;  /* 0x000000080b037824 */ /* 0x000fe200078e0219 */
[----:B------:R-:W-:-:S04]  /*c3c0*/  SHF.L.U32 R2, R12, 0x1f, RZ ;  /* 0x0000001f0c027819 */ /* 0x000fc800000006ff */
[----:B------:R-:W2:Y:S02]  /*c3d0*/  SYNCS.PHASECHK.TRANS64.TRYWAIT P0, [R3+URZ+0x16840], R2 ;  /* 0x01684002030075a7 */ /* 0x000ea4000800017f */
[----:B--2---:R-:W-:Y:S05]  /*c3e0*/  @!P0 BRA `(.L_x_12263) ;  /* 0x0000002000548947 */ /* 0x004fea0003800000 */
.L_x_12319:
        /* <DEDUP_REMOVED lines=9> */
.L_x_12264:
        /* <DEDUP_REMOVED lines=21> */
.L_x_12320:
[----:B------:R-:W-:Y:S05]  /*c5d0*/  @P0 BRA `(.L_x_12266) ;  /* 0x0000000000140947 */ /* 0x000fea0003800000 */
[----:B------:R-:W-:Y:S01]  /*c5e0*/  ISETP.NE.AND P1, PT, R26, RZ, PT ;  /* 0x000000ff1a00720c */ /* 0x000fe20003f25270 */
[----:B------:R-:W-:-:S04]  /*c5f0*/  IMAD.MOV.U32 R2, RZ, RZ, 0x4000 ;  /* 0x00004000ff027424 */ /* 0x000fc800078e00ff */
[----:B------:R2:W-:Y:S08]  /*c600*/  SYNCS.ARRIVE.TRANS64 RZ, [R3+URZ+0x50], R2 ;  /* 0x0000500203ff79a7 */ /* 0x0005f0000800003f */
[----:B------:R-:W-:Y:S05]  /*c610*/  @!P1 BRA `(.L_x_12266) ;  /* 0x0000000000049947 */ /* 0x000fea0003800000 */
[----:B------:R-:W-:Y:S01]  /*c620*/  BPT.TRAP 0x1 ;  /* 0x000000040000795c */ /* 0x000fe20000300000 */
.L_x_12266:
        /* <DEDUP_REMOVED lines=19> */
.L_x_12261:
[----:B------:R-:W-:Y:S05]  /*c760*/  BSYNC B1 ;  /* 0x0000000000017941 */ /* 0x000fea0003800000 */
.L_x_12260:
        /* <DEDUP_REMOVED lines=30> */
.L_x_12269:
[----:B------:R-:W-:Y:S01]  /*c950*/  IMAD R2, R22, 0x8, R25 ;  /* 0x0000000816027824 */ /* 0x000fe200078e0219 */
[----:B------:R-:W-:-:S04]  /*c960*/  SHF.L.U32 R3, R24, 0x1f, RZ ;  /* 0x0000001f18037819 */ /* 0x000fc800000006ff */
[----:B------:R-:W2:Y:S02]  /*c970*/  SYNCS.PHASECHK.TRANS64.TRYWAIT P0, [R2+URZ+0x16840], R3 ;  /* 0x01684003020075a7 */ /* 0x000ea4000800017f */
[----:B--2---:R-:W-:Y:S05]  /*c980*/  @!P0 BRA `(.L_x_12270) ;  /* 0x0000001c00148947 */ /* 0x004fea0003800000 */
.L_x_12321:
        /* <DEDUP_REMOVED lines=9> */
.L_x_12271:
        /* <DEDUP_REMOVED lines=20> */
[----:B------:R-:W2:Y:S02]  /*cb60*/  SYNCS.PHASECHK.TRANS64.TRYWAIT P1, [R2+URZ+0x60], R3 ;  /* 0x00006003020075a7 */ /* 0x000ea4000802017f */
[----:B0-2---:R-:W-:Y:S05]  /*cb70*/  @!P1 BRA `(.L_x_12272) ;  /* 0x0000001800ac9947 */ /* 0x005fea0003800000 */
.L_x_12322:
[----:B------:R-:W-:Y:S05]  /*cb80*/  @P0 BRA `(.L_x_12273) ;  /* 0x0000000000140947 */ /* 0x000fea0003800000 */
[----:B------:R-:W-:Y:S01]  /*cb90*/  ISETP.NE.AND P1, PT, R26, RZ, PT ;  /* 0x000000ff1a00720c */ /* 0x000fe20003f25270 */
[----:B0-----:R-:W-:-:S04]  /*cba0*/  IMAD.MOV.U32 R3, RZ, RZ, 0x4000 ;  /* 0x00004000ff037424 */ /* 0x001fc800078e00ff */
[----:B------:R2:W-:Y:S08]  /*cbb0*/  SYNCS.ARRIVE.TRANS64 RZ, [R2+URZ+0x50], R3 ;  /* 0x0000500302ff79a7 */ /* 0x0005f0000800003f */
[----:B------:R-:W-:Y:S05]  /*cbc0*/  @!P1 BRA `(.L_x_12273) ;  /* 0x0000000000049947 */ /* 0x000fea0003800000 */
[----:B------:R-:W-:Y:S01]  /*cbd0*/  BPT.TRAP 0x1 ;  /* 0x000000040000795c */ /* 0x000fe20000300000 */
.L_x_12273:
        /* <DEDUP_REMOVED lines=19> */
.L_x_12268:
[----:B------:R-:W-:Y:S05]  /*cd10*/  BSYNC B1 ;  /* 0x0000000000017941 */ /* 0x000fea0003800000 */
.L_x_12267:
[C---:B------:R-:W-:Y:S01]  /*cd20*/  ISETP.GT.AND P0, PT, R10.reuse, 0x1, PT ;  /* 0x000000010a00780c */ /* 0x040fe20003f04270 */
[----:B0-2---:R-:W-:-:S04]  /*cd30*/  VIADD R2, R10, 0xfffffffe ;  /* 0xfffffffe0a027836 */ /* 0x005fc80000000000 */
[----:B------:R-:W-:-:S08]  /*cd40*/  IMAD.MOV.U32 R10, RZ, RZ, R2 ;  /* 0x000000ffff0a7224 */ /* 0x000fd000078e0002 */
[----:B------:R-:W-:Y:S05]  /*cd50*/  @P0 BRA `(.L_x_12274) ;  /* 0xfffffff400180947 */ /* 0x000fea000383ffff */
.L_x_12250:
[----:B------:R-:W-:Y:S05]  /*cd60*/  BSYNC B0 ;  /* 0x0000000000007941 */ /* 0x000fea0003800000 */
.L_x_12249:
[----:B------:R-:W-:Y:S01]  /*cd70*/  ISETP.NE.AND P0, PT, R26, RZ, PT ;  /* 0x000000ff1a00720c */ /* 0x000fe20003f05270 */
[----:B------:R-:W-:-:S12]  /*cd80*/  BSSY B0, `(.L_x_12275) ;  /* 0x000000e000007945 */ /* 0x000fd80003800000 */
[----:B------:R-:W-:Y:S05]  /*cd90*/  @P0 BRA `(.L_x_12276) ;  /* 0x0000000000300947 */ /* 0x000fea0003800000 */
[----:B------:R-:W3:Y:S01]  /*cda0*/  S2R R9, SR_LANEID ;  /* 0x0000000000097919 */ /* 0x000ee20000000000 */
[----:B------:R-:W-:Y:S01]  /*cdb0*/  VOTEU.ANY UR4, UPT, PT ;  /* 0x0000000000047886 */ /* 0x000fe200038e0100 */
[----:B------:R-:W4:Y:S01]  /*cdc0*/  LDC.64 R2, c[0x0][0xc38] ;  /* 0x00030e00ff027b82 */ /* 0x000f220000000a00 */
[----:B--2---:R-:W3:Y:S08]  /*cdd0*/  FLO.U32 R4, UR4 ;  /* 0x0000000400047d00 */ /* 0x004ef000080e0000 */
        /* <DEDUP_REMOVED lines=8> */
.L_x_12276:
[----:B------:R-:W-:Y:S05]  /*ce60*/  BSYNC B0 ;  /* 0x0000000000007941 */ /* 0x000fea0003800000 */
.L_x_12275:
[----:B------:R-:W-:Y:S04]  /*ce70*/  BSSY B0, `(.L_x_12277) ;  /* 0x0000020000007945 */ /* 0x000fe80003800000 */
[----:B------:R-:W-:Y:S05]  /*ce80*/  @!P6 BRA `(.L_x_12278) ;  /* 0x000000000078e947 */ /* 0x000fea0003800000 */
[----:B------:R-:W-:Y:S01]  /*ce90*/  IMAD R3, R22, 0x8, R25 ;  /* 0x0000000816037824 */ /* 0x000fe200078e0219 */
[----:B------:R-:W-:-:S04]  /*cea0*/  SHF.L.U32 R2, R24, 0x1f, RZ ;  /* 0x0000001f18027819 */ /* 0x000fc800000006ff */
[----:B------:R-:W3:Y:S02]  /*ceb0*/  SYNCS.PHASECHK.TRANS64.TRYWAIT P0, [R3+URZ+0x16860], R2 ;  /* 0x01686002030075a7 */ /* 0x000ee4000800017f */
[----:B---3--:R-:W-:Y:S05]  /*cec0*/  @!P0 BRA `(.L_x_12279) ;  /* 0x0000001400ec8947 */ /* 0x008fea0003800000 */
.L_x_12323:
        /* <DEDUP_REMOVED lines=9> */
.L_x_12280:
        /* <DEDUP_REMOVED lines=16> */
[----:B----4-:R-:W-:Y:S01]  /*d060*/  NOP ;  /* 0x0000000000007918 */ /* 0x010fe20000000000 */
.L_x_12278:
[----:B------:R-:W-:Y:S05]  /*d070*/  BSYNC B0 ;  /* 0x0000000000007941 */ /* 0x000fea0003800000 */
.L_x_12277:
[----:B------:R-:W-:-:S05]  /*d080*/  VIADD R22, R22, 0x1 ;  /* 0x0000000116167836 */ /* 0x000fca0000000000 */
[----:B------:R-:W-:-:S04]  /*d090*/  ISETP.NE.AND P0, PT, R22, 0x2, PT ;  /* 0x000000021600780c */ /* 0x000fc80003f05270 */
[----:B--23--:R-:W-:Y:S02]  /*d0a0*/  SEL R3, RZ, 0x1, P0 ;  /* 0x00000001ff037807 */ /* 0x00cfe40000000000 */
[----:B------:R-:W-:Y:S02]  /*d0b0*/  SEL R22, R22, RZ, P0 ;  /* 0x000000ff16167207 */ /* 0x000fe40000000000 */
[----:B------:R-:W-:-:S07]  /*d0c0*/  LOP3.LUT R24, R24, R3, RZ, 0x3c, !PT ;  /* 0x0000000318187212 */ /* 0x000fce00078e3cff */
.L_x_12236:
[----:B------:R-:W-:Y:S05]  /*d0d0*/  BSYNC B6 ;  /* 0x0000000000067941 */ /* 0x000fea0003800000 */
.L_x_12234:
[----:B------:R-:W-:-:S03]  /*d0e0*/  UMOV UR4, 0xffffffff ;  /* 0xffffffff00047882 */ /* 0x000fc60000000000 */
[----:B------:R-:W-:Y:S05]  /*d0f0*/  BRA.DIV UR4, `(.L_x_12281) ;  /* 0x0000001604747947 */ /* 0x000fea000b800000 */
[----:B------:R2:W3:Y:S04]  /*d100*/  SHFL.IDX PT, R5, R16, RZ, 0x1f ;  /* 0x00001fff10057589 */ /* 0x0004e800000e0000 */
[----:B------:R2:W4:Y:S02]  /*d110*/  SHFL.IDX PT, R4, R16, 0x1, 0x1f ;  /* 0x00201f0010047f89 */ /* 0x00052400000e0000 */
.L_x_12327:
        /* <DEDUP_REMOVED lines=11> */
.L_x_12283:
[----:B------:R-:W-:Y:S05]  /*d1d0*/  BSYNC B0 ;  /* 0x0000000000007941 */ /* 0x000fea0003800000 */
.L_x_12282:
        /* <DEDUP_REMOVED lines=23> */
.L_x_12335:
[----:B------:R-:W-:Y:S02]  /*d350*/  ULDC UR4, c[0x0][0xc10] ;  /* 0x0003040000047ab9 */ /* 0x000fe40000000800 */
[----:B------:R-:W-:-:S04]  /*d360*/  IMAD.U32 R7, RZ, RZ, UR4 ;  /* 0x00000004ff077e24 */ /* 0x000fc8000f8e00ff */
[----:B0-----:R-:W-:-:S04]  /*d370*/  IMAD R3, R14, R7, RZ ;  /* 0x000000070e037224 */ /* 0x001fc800078e02ff */
[----:B----4-:R-:W-:-:S05]  /*d380*/  IMAD.IADD R6, R4, 0x1, R3 ;  /* 0x0000000104067824 */ /* 0x010fca00078e0203 */
[----:B---3--:R-:W-:-:S13]  /*d390*/  ISETP.GT.AND P0, PT, R6, R5, PT ;  /* 0x000000050600720c */ /* 0x008fda0003f04270 */
[----:B------:R-:W-:Y:S05]  /*d3a0*/  @P0 BRA `(.L_x_12285) ;  /* 0x0000000000ac0947 */ /* 0x000fea0003800000 */
[----:B------:R-:W0:Y:S02]  /*d3b0*/  LDC R0, c[0x0][0xc14] ;  /* 0x00030500ff007b82 */ /* 0x000e240000000800 */
.L_x_12290:
        /* <DEDUP_REMOVED lines=12> */
.L_x_12288:
[----:B------:R-:W-:Y:S05]  /*d480*/  BSYNC B0 ;  /* 0x0000000000007941 */ /* 0x000fea0003800000 */
.L_x_12287:
        /* <DEDUP_REMOVED lines=23> */
.L_x_12343:
[----:B------:R-:W-:Y:S02]  /*d600*/  ULDC UR4, c[0x0][0xc10] ;  /* 0x0003040000047ab9 */ /* 0x000fe40000000800 */
[----:B------:R-:W-:-:S04]  /*d610*/  IMAD.U32 R7, RZ, RZ, UR4 ;  /* 0x00000004ff077e24 */ /* 0x000fc8000f8e00ff */
[----:B---3--:R-:W-:-:S04]  /*d620*/  IMAD R3, R14, R7, RZ ;  /* 0x000000070e037224 */ /* 0x008fc800078e02ff */
[----:B------:R-:W-:-:S05]  /*d630*/  IMAD.IADD R6, R3, 0x1, R6 ;  /* 0x0000000103067824 */ /* 0x000fca00078e0206 */
[----:B------:R-:W-:-:S13]  /*d640*/  ISETP.GT.AND P0, PT, R6, R5, PT ;  /* 0x000000050600720c */ /* 0x000fda0003f04270 */
[----:B------:R-:W-:Y:S05]  /*d650*/  @!P0 BRA `(.L_x_12290) ;  /* 0xfffffffc00588947 */ /* 0x000fea000383ffff */
.L_x_12285:
        /* <DEDUP_REMOVED lines=8> */
.L_x_12347:
[----:B------:R-:W-:Y:S01]  /*d6e0*/  ISETP.NE.AND P0, PT, R3, RZ, PT ;  /* 0x000000ff0300720c */ /* 0x000fe20003f05270 */
[----:B------:R-:W-:-:S12]  /*d6f0*/  IMAD.MOV.U32 R14, RZ, RZ, RZ ;  /* 0x000000ffff0e7224 */ /* 0x000fd800078e00ff */
[----:B------:R-:W-:Y:S05]  /*d700*/  @!P0 BRA `(.L_x_12292) ;  /* 0x0000000000108947 */ /* 0x000fea0003800000 */
[----:B------:R-:W-:Y:S01]  /*d710*/  UMOV UR4, 0xffffffff ;  /* 0xffffffff00047882 */ /* 0x000fe20000000000 */
[----:B------:R-:W-:Y:S02]  /*d720*/  VIADD R12, R4, 0xffffffff ;  /* 0xffffffff040c7836 */ /* 0x000fe40000000000 */
[----:B------:R-:W-:Y:S05]  /*d730*/  BRA.DIV UR4, `(.L_x_12293) ;  /* 0x0000001a04187947 */ /* 0x000fea000b800000 */
[----:B------:R0:W0:Y:S02]  /*d740*/  SHFL.IDX PT, R14, R8, R12, 0x1f ;  /* 0x00001f0c080e7589 */ /* 0x00002400000e0000 */
.L_x_12292:
[----:B---3--:R-:W3:Y:S01]  /*d750*/  LDC.64 R2, c[0x0][0xc68] ;  /* 0x00031a00ff027b82 */ /* 0x008ee20000000a00 */
[----:B------:R-:W-:-:S04]  /*d760*/  IMAD.IADD R19, R4, 0x1, R19 ;  /* 0x0000000104137824 */ /* 0x000fc800078e0213 */
[----:B---3--:R-:W-:-:S05]  /*d770*/  IMAD.WIDE R2, R19, 0x4, R2 ;  /* 0x0000000413027825 */ /* 0x008fca00078e0202 */
[----:B0-----:R0:W4:Y:S01]  /*d780*/  LDG.E R8, desc[UR38][R2.64] ;  /* 0x0000002602087981 */ /* 0x001122000c1e1900 */
[----:B--2---:R-:W-:-:S04]  /*d790*/  IMAD R16, R14, R7, R6 ;  /* 0x000000070e107224 */ /* 0x004fc800078e0206 */
[----:B------:R-:W-:Y:S02]  /*d7a0*/  IMAD.IADD R5, R5, 0x1, -R16 ;  /* 0x0000000105057824 */ /* 0x000fe400078e0a10 */
[----:B0-----:R-:W-:Y:S02]  /*d7b0*/  IMAD.MOV.U32 R2, RZ, RZ, RZ ;  /* 0x000000ffff027224 */ /* 0x001fe400078e00ff */
[----:B----4-:R-:W-:-:S05]  /*d7c0*/  IMAD R4, R17, R8, RZ ;  /* 0x0000000811047224 */ /* 0x010fca00078e02ff */
        /* <DEDUP_REMOVED lines=58> */
.L_x_12286:
[----:B------:R-:W-:Y:S01]  /*db70*/  UMOV UR4, URZ ;  /* 0x0000003f00047c82 */ /* 0x000fe20008000000 */
[----:B------:R-:W-:Y:S01]  /*db80*/  UMOV UR5, URZ ;  /* 0x0000003f00057c82 */ /* 0x000fe20008000000 */
[----:B------:R-:W-:Y:S01]  /*db90*/  ULDC UR6, c[0x0][0xc14] ;  /* 0x0003050000067ab9 */ /* 0x000fe20000000800 */
[----:B--2---:R-:W-:Y:S02]  /*dba0*/  IMAD.MOV.U32 R16, RZ, RZ, R5 ;  /* 0x000000ffff107224 */ /* 0x004fe400078e0005 */
[----:B------:R-:W-:Y:S02]  /*dbb0*/  IMAD.U32 R17, RZ, RZ, UR4 ;  /* 0x00000004ff117e24 */ /* 0x000fe4000f8e00ff */
[----:B------:R-:W-:Y:S02]  /*dbc0*/  IMAD.U32 R18, RZ, RZ, UR5 ;  /* 0x00000005ff127e24 */ /* 0x000fe4000f8e00ff */
[----:B------:R-:W-:-:S07]  /*dbd0*/  IMAD.U32 R19, RZ, RZ, UR6 ;  /* 0x00000006ff137e24 */ /* 0x000fce000f8e00ff */
.L_x_12294:
        /* <DEDUP_REMOVED lines=10> */
.L_x_12230:
        /* <DEDUP_REMOVED lines=12> */
.L_x_12350:
[----:B------:R-:W-:Y:S05]  /*dd40*/  BSYNC B0 ;  /* 0x0000000000007941 */ /* 0x000fea0003800000 */
.L_x_12296:
[----:B------:R-:W-:-:S03]  /*dd50*/  UMOV UR4, 0xffffffff ;  /* 0xffffffff00047882 */ /* 0x000fc60000000000 */
[----:B------:R-:W-:Y:S05]  /*dd60*/  BRA.DIV UR4, `(.L_x_12298) ;  /* 0x0000001204c47947 */ /* 0x000fea000b800000 */
[----:B0-----:R-:W0:Y:S02]  /*dd70*/  S2R R0, SR_TID.X ;  /* 0x0000000000007919 */ /* 0x001e240000002100 */
[----:B0-----:R-:W-:-:S04]  /*dd80*/  SHF.R.U32.HI R0, RZ, 0x5, R0 ;  /* 0x00000005ff007819 */ /* 0x001fc80000011600 */
[----:B------:R-:W-:-:S05]  /*dd90*/  LOP3.LUT R0, R0, 0x3, RZ, 0xc0, !PT ;  /* 0x0000000300007812 */ /* 0x000fca00078ec0ff */
[----:B------:R0:W2:Y:S02]  /*dda0*/  SHFL.IDX PT, R14, R0, RZ, 0x1f ;  /* 0x00001fff000e7589 */ /* 0x0000a400000e0000 */
.L_x_12353:
[----:B--2---:R-:W-:Y:S01]  /*ddb0*/  ISETP.NE.AND P0, PT, R14, RZ, PT ;  /* 0x000000ff0e00720c */ /* 0x004fe20003f05270 */
[----:B------:R-:W-:-:S12]  /*ddc0*/  BSSY B0, `(.L_x_12299) ;  /* 0x0000024000007945 */ /* 0x000fd80003800000 */
[----:B------:R-:W-:Y:S05]  /*ddd0*/  @P0 BRA `(.L_x_12300) ;  /* 0x0000000000880947 */ /* 0x000fea0003800000 */
[----:B------:R-:W-:-:S03]  /*dde0*/  UMOV UR4, 0xffffffff ;  /* 0xffffffff00047882 */ /* 0x000fc60000000000 */
[----:B------:R-:W-:Y:S05]  /*ddf0*/  BRA.DIV UR4, `(.L_x_12301) ;  /* 0x0000001204d47947 */ /* 0x000fea000b800000 */
[----:B------:R-:W-:-:S13]  /*de00*/  ELECT P6, URZ, PT ;  /* 0x00000000003f782f */ /* 0x000fda00038c0000 */
.L_x_12356:
[----:B------:R-:W-:Y:S05]  /*de10*/  @!P6 BRA `(.L_x_12300) ;  /* 0x000000000078e947 */ /* 0x000fea0003800000 */
[----:B------:R-:W-:-:S06]  /*de20*/  ULOP3.LUT UR4, UR36, 0x2, URZ, 0xfc, !UPT ;  /* 0x0000000224047892 */ /* 0x000fcc000f8efc3f */
[----:B0-----:R-:W-:-:S05]  /*de30*/  IMAD.U32 R0, RZ, RZ, UR4 ;  /* 0x00000004ff007e24 */ /* 0x001fca000f8e00ff */
[----:B------:R-:W-:-:S13]  /*de40*/  ISETP.NE.AND P2, PT, R0, 0x3, PT ;  /* 0x000000030000780c */ /* 0x000fda0003f45270 */
[----:B------:R-:W-:Y:S05]  /*de50*/  @!P2 BRA `(.L_x_12302) ;  /* 0x000000000004a947 */ /* 0x000fea0003800000 */
[----:B------:R-:W-:Y:S01]  /*de60*/  BPT.TRAP 0x1 ;  /* 0x000000040000795c */ /* 0x000fe20000300000 */
.L_x_12302:
        /* <DEDUP_REMOVED lines=12> */
.L_x_12357:
[----:B------:R-:W2:Y:S02]  /*df30*/  SYNCS.PHASECHK.TRANS64.TRYWAIT P0, [R3+URZ], R0 ;  /* 0x00000000030075a7 */ /* 0x000ea4000800017f */
[----:B--2---:R-:W-:Y:S05]  /*df40*/  @!P0 BRA `(.L_x_12304) ;  /* 0x0000001000b48947 */ /* 0x004fea0003800000 */
.L_x_12358:
[----:B------:R-:W-:Y:S05]  /*df50*/  @!P2 BRA `(.L_x_12305) ;  /* 0x000000000004a947 */ /* 0x000fea0003800000 */
[----:B------:R-:W-:Y:S01]  /*df60*/  BPT.TRAP 0x1 ;  /* 0x000000040000795c */ /* 0x000fe20000300000 */
.L_x_12305:
[----:B--2---:R-:W-:-:S04]  /*df70*/  VIADD R3, R9, 0x16860 ;  /* 0x0001686009037836 */ /* 0x004fc80000000000 */
[----:B------:R-:W-:-:S04]  /*df80*/  IMAD R5, R22, 0x8, R3 ;  /* 0x0000000816057824 */ /* 0x000fc800078e0203 */
[----:B------:R-:W2:Y:S02]  /*df90*/  SYNCS.PHASECHK.TRANS64.TRYWAIT P0, [R5+URZ], R2 ;  /* 0x00000002050075a7 */ /* 0x000ea4000800017f */
[----:B--2---:R-:W-:Y:S05]  /*dfa0*/  @!P0 BRA `(.L_x_12306) ;  /* 0x0000001000b08947 */ /* 0x004fea0003800000 */
.L_x_12359:
[----:B------:R-:W-:-:S07]  /*dfb0*/  IMAD R3, R4, 0x8, R3 ;  /* 0x0000000804037824 */ /* 0x000fce00078e0203 */
.L_x_12307:
[----:B---3--:R3:W4:Y:S02]  /*dfc0*/  SYNCS.PHASECHK.TRANS64.TRYWAIT P0, [R3+URZ], R0 ;  /* 0x00000000030075a7 */ /* 0x008724000800017f */
[----:B----4-:R-:W-:Y:S05]  /*dfd0*/  @!P0 NANOSLEEP.SYNCS 0x989680 ;  /* 0x009896800000895d */ /* 0x010fea0003900000 */
[----:B------:R-:W4:Y:S02]  /*dfe0*/  @!P0 SYNCS.PHASECHK.TRANS64 P0, [R3+URZ], R0 ;  /* 0x00000000030085a7 */ /* 0x000f24000800007f */
[----:B----4-:R-:W-:Y:S05]  /*dff0*/  @!P0 BRA `(.L_x_12307) ;  /* 0xfffffffc00f08947 */ /* 0x010fea000383ffff */
.L_x_12300:
[----:B------:R-:W-:Y:S05]  /*e000*/  BSYNC B0 ;  /* 0x0000000000007941 */ /* 0x000fea0003800000 */
.L_x_12299:
[----:B------:R-:W-:Y:S05]  /*e010*/  EXIT ;  /* 0x000000000000794d */ /* 0x000fea0003800000 */
.L_x_12174:
[----:B0-----:R-:W-:-:S04]  /*e020*/  IMAD.U32 R3, RZ, RZ, UR41 ;  /* 0x00000029ff037e24 */ /* 0x001fc8000f8e00ff */
[----:B------:R0:W1:Y:S03]  /*e030*/  SYNCS.PHASECHK.TRANS64.TRYWAIT P1, [R3+URZ+0x16800], R0 ;  /* 0x01680000030075a7 */ /* 0x000066000802017f */
[----:B-1----:R-:W-:Y:S05]  /*e040*/  @!P1 NANOSLEEP.SYNCS 0x989680 ;  /* 0x009896800000995d */ /* 0x002fea0003900000 */
[----:B------:R-:W1:Y:S02]  /*e050*/  @!P1 SYNCS.PHASECHK.TRANS64 P1, [R3+URZ+0x16800], R0 ;  /* 0x01680000030095a7 */ /* 0x000e64000802007f */
[----:B-1----:R-:W-:Y:S05]  /*e060*/  @!P1 BRA `(.L_x_12174) ;  /* 0xfffffffc00ec9947 */ /* 0x002fea000383ffff */
[----:B------:R-:W-:Y:S05]  /*e070*/  BRA `(.L_x_12308) ;  /* 0xffffff3400987947 */ /* 0x000fea000383ffff */
.L_x_12178:
[----:B-1----:R1:W2:Y:S02]  /*e080*/  SYNCS.PHASECHK.TRANS64.TRYWAIT P2, [R2+URZ+0x16830], R3 ;  /* 0x01683003020075a7 */ /* 0x0022a4000804017f */
[----:B--2---:R-:W-:Y:S05]  /*e090*/  @!P2 NANOSLEEP.SYNCS 0x989680 ;  /* 0x009896800000a95d */ /* 0x004fea0003900000 */
[----:B------:R-:W2:Y:S02]  /*e0a0*/  @!P2 SYNCS.PHASECHK.TRANS64 P2, [R2+URZ+0x16830], R3 ;  /* 0x016830030200a5a7 */ /* 0x000ea4000804007f */
[----:B--2---:R-:W-:Y:S05]  /*e0b0*/  @!P2 BRA `(.L_x_12178) ;  /* 0xfffffffc00f0a947 */ /* 0x004fea000383ffff */
[----:B------:R-:W-:Y:S05]  /*e0c0*/  BRA `(.L_x_12177) ;  /* 0xffffff3400c07947 */ /* 0x000fea000383ffff */
.L_x_12183:
[----:B-1----:R-:W-:-:S04]  /*e0d0*/  IMAD.U32 R7, RZ, RZ, UR6 ;  /* 0x00000006ff077e24 */ /* 0x002fc8000f8e00ff */
[----:B------:R1:W2:Y:S03]  /*e0e0*/  SYNCS.PHASECHK.TRANS64.TRYWAIT P2, [R7+URZ+0x16830], R0 ;  /* 0x01683000070075a7 */ /* 0x0002a6000804017f */
[----:B--2---:R-:W-:Y:S05]  /*e0f0*/  @!P2 NANOSLEEP.SYNCS 0x989680 ;  /* 0x009896800000a95d */ /* 0x004fea0003900000 */
[----:B------:R-:W2:Y:S02]  /*e100*/  @!P2 SYNCS.PHASECHK.TRANS64 P2, [R7+URZ+0x16830], R0 ;  /* 0x016830000700a5a7 */ /* 0x000ea4000804007f */
[----:B--2---:R-:W-:Y:S05]  /*e110*/  @!P2 BRA `(.L_x_12183) ;  /* 0xfffffffc00eca947 */ /* 0x004fea000383ffff */
[----:B------:R-:W-:Y:S05]  /*e120*/  BRA `(.L_x_12180) ;  /* 0xffffff58005c7947 */ /* 0x000fea000383ffff */
.L_x_12187:
[----:B-1----:R-:W-:-:S04]  /*e130*/  IMAD.U32 R7, RZ, RZ, UR6 ;  /* 0x00000006ff077e24 */ /* 0x002fc8000f8e00ff */
[----:B------:R1:W2:Y:S03]  /*e140*/  SYNCS.PHASECHK.TRANS64.TRYWAIT P2, [R7+URZ+0x16850], R0 ;  /* 0x01685000070075a7 */ /* 0x0002a6000804017f */
[----:B--2---:R-:W-:Y:S05]  /*e150*/  @!P2 NANOSLEEP.SYNCS 0x989680 ;  /* 0x009896800000a95d */ /* 0x004fea0003900000 */
[----:B------:R-:W2:Y:S02]  /*e160*/  @!P2 SYNCS.PHASECHK.TRANS64 P2, [R7+URZ+0x16850], R0 ;  /* 0x016850000700a5a7 */ /* 0x000ea4000804007f */
[----:B--2---:R-:W-:Y:S05]  /*e170*/  @!P2 BRA `(.L_x_12187) ;  /* 0xfffffffc00eca947 */ /* 0x004fea000383ffff */
[----:B------:R-:W-:Y:S05]  /*e180*/  BRA `(.L_x_12184) ;  /* 0xffffff5800cc7947 */ /* 0x000fea000383ffff */
.L_x_12193:
[----:B-1----:R-:W-:-:S04]  /*e190*/  IMAD.U32 R9, RZ, RZ, UR6 ;  /* 0x00000006ff097e24 */ /* 0x002fc8000f8e00ff */
[----:B------:R1:W2:Y:S03]  /*e1a0*/  SYNCS.PHASECHK.TRANS64.TRYWAIT P2, [R9+URZ+0x16830], R0 ;  /* 0x01683000090075a7 */ /* 0x0002a6000804017f */
[----:B--2---:R-:W-:Y:S05]  /*e1b0*/  @!P2 NANOSLEEP.SYNCS 0x989680 ;  /* 0x009896800000a95d */ /* 0x004fea0003900000 */
[----:B------:R-:W2:Y:S02]  /*e1c0*/  @!P2 SYNCS.PHASECHK.TRANS64 P2, [R9+URZ+0x16830], R0 ;  /* 0x016830000900a5a7 */ /* 0x000ea4000804007f */
[----:B--2---:R-:W-:Y:S05]  /*e1d0*/  @!P2 BRA `(.L_x_12193) ;  /* 0xfffffffc00eca947 */ /* 0x004fea000383ffff */
[----:B------:R-:W-:Y:S05]  /*e1e0*/  BRA `(.L_x_12190) ;  /* 0xffffff7c009c7947 */ /* 0x000fea000383ffff */
.L_x_12197:
[----:B-1----:R-:W-:-:S04]  /*e1f0*/  IMAD.U32 R9, RZ, RZ, UR6 ;  /* 0x00000006ff097e24 */ /* 0x002fc8000f8e00ff */
[----:B------:R1:W2:Y:S03]  /*e200*/  SYNCS.PHASECHK.TRANS64.TRYWAIT P2, [R9+URZ+0x16850], R0 ;  /* 0x01685000090075a7 */ /* 0x0002a6000804017f */
[----:B--2---:R-:W-:Y:S05]  /*e210*/  @!P2 NANOSLEEP.SYNCS 0x989680 ;  /* 0x009896800000a95d */ /* 0x004fea0003900000 */
[----:B------:R-:W2:Y:S02]  /*e220*/  @!P2 SYNCS.PHASECHK.TRANS64 P2, [R9+URZ+0x16850], R0 ;  /* 0x016850000900a5a7 */ /* 0x000ea4000804007f */
[----:B--2---:R-:W-:Y:S05]  /*e230*/  @!P2 BRA `(.L_x_12197) ;  /* 0xfffffffc00eca947 */ /* 0x004fea000383ffff */
[----:B------:R-:W-:Y:S05]  /*e240*/  BRA `(.L_x_12194) ;  /* 0xffffff80000c7947 */ /* 0x000fea000383ffff */
.L_x_12202:
[----:B-1----:R-:W-:-:S04]  /*e250*/  IMAD.U32 R5, RZ, RZ, UR5 ;  /* 0x00000005ff057e24 */ /* 0x002fc8000f8e00ff */
[----:B------:R1:W2:Y:S03]  /*e260*/  SYNCS.PHASECHK.TRANS64.TRYWAIT P0, [R5+URZ+0x16850], R4 ;  /* 0x01685004050075a7 */ /* 0x0002a6000800017f */
[----:B--2---:R-:W-:Y:S05]  /*e270*/  @!P0 NANOSLEEP.SYNCS 0x989680 ;  /* 0x009896800000895d */ /* 0x004fea0003900000 */
[----:B------:R-:W2:Y:S02]  /*e280*/  @!P0 SYNCS.PHASECHK.TRANS64 P0, [R5+URZ+0x16850], R4 ;  /* 0x01685004050085a7 */ /* 0x000ea4000800007f */
[----:B--2---:R-:W-:Y:S05]  /*e290*/  @!P0 BRA `(.L_x_12202) ;  /* 0xfffffffc00ec8947 */ /* 0x004fea000383ffff */
[----:B------:R-:W-:Y:S05]  /*e2a0*/  BRA `(.L_x_12201) ;  /* 0xffffff9800707947 */ /* 0x000fea000383ffff */
.L_x_12241:
        /* <DEDUP_REMOVED lines=11> */
.L_x_12310:
[----:B------:R-:W-:Y:S05]  /*e360*/  BSYNC B0 ;  /* 0x0000000000007941 */ /* 0x000fea0003800000 */
.L_x_12309:
[----:B------:R-:W-:Y:S05]  /*e370*/  BRA `(.L_x_12311) ;  /* 0xffffffd000907947 */ /* 0x000fea000383ffff */
.L_x_12242:
[----:B------:R-:W-:Y:S01]  /*e380*/  BSSY B0, `(.L_x_12312) ;  /* 0x0000006000007945 */ /* 0x000fe20003800000 */
[----:B------:R-:W-:-:S07]  /*e390*/  IMAD.MOV.U32 R15, RZ, RZ, -0x1 ;  /* 0xffffffffff0f7424 */ /* 0x000fce00078e00ff */
[----:B-1----:R-:W-:Y:S05]  /*e3a0*/  WARPSYNC.COLLECTIVE R15, `(.L_x_12313) ;  /* 0x000000000f0c7348 */ /* 0x002fea0003c00000 */
[----:B------:R-:W-:Y:S02]  /*e3b0*/  ELECT P6, UR62, PT ;  /* 0x00000000003e782f */ /* 0x000fe400038c0000 */
[----:B------:R-:W-:Y:S01]  /*e3c0*/  MOV R14, UR62 ;  /* 0x0000003e000e7c02 */ /* 0x000fe20008000f00 */
[----:B-1----:R-:W-:Y:S10]  /*e3d0*/  ENDCOLLECTIVE ;  /* 0x000000000000791b */ /* 0x002ff40003800000 */
.L_x_12313:
[----:B------:R-:W-:Y:S05]  /*e3e0*/  BSYNC B0 ;  /* 0x0000000000007941 */ /* 0x000fea0003800000 */
.L_x_12312:
[----:B------:R-:W-:Y:S05]  /*e3f0*/  BRA `(.L_x_12314) ;  /* 0xffffffd000807947 */ /* 0x000fea000383ffff */
.L_x_12245:
[----:B--2---:R2:W3:Y:S02]  /*e400*/  SYNCS.PHASECHK.TRANS64.TRYWAIT P0, [R5+URZ+0x16840], R4 ;  /* 0x01684004050075a7 */ /* 0x0044e4000800017f */
[----:B---3--:R-:W-:Y:S05]  /*e410*/  @!P0 NANOSLEEP.SYNCS 0x989680 ;  /* 0x009896800000895d */ /* 0x008fea0003900000 */
[----:B------:R-:W3:Y:S02]  /*e420*/  @!P0 SYNCS.PHASECHK.TRANS64 P0, [R5+URZ+0x16840], R4 ;  /* 0x01684004050085a7 */ /* 0x000ee4000800007f */
[----:B---3--:R-:W-:Y:S05]  /*e430*/  @!P0 BRA `(.L_x_12245) ;  /* 0xfffffffc00f08947 */ /* 0x008fea000383ffff */
[----:B------:R-:W-:Y:S05]  /*e440*/  BRA `(.L_x_12315) ;  /* 0xffffffd000d47947 */ /* 0x000fea000383ffff */
.L_x_12248:
[----:B--2---:R2:W3:Y:S02]  /*e450*/  SYNCS.PHASECHK.TRANS64.TRYWAIT P0, [R25+URZ+0x16820], R4 ;  /* 0x01682004190075a7 */ /* 0x0044e4000800017f */
[----:B---3--:R-:W-:Y:S05]  /*e460*/  @!P0 NANOSLEEP.SYNCS 0x989680 ;  /* 0x009896800000895d */ /* 0x008fea0003900000 */
[----:B------:R-:W3:Y:S02]  /*e470*/  @!P0 SYNCS.PHASECHK.TRANS64 P0, [R25+URZ+0x16820], R4 ;  /* 0x01682004190085a7 */ /* 0x000ee4000800007f */
[----:B---3--:R-:W-:Y:S05]  /*e480*/  @!P0 BRA `(.L_x_12248) ;  /* 0xfffffffc00f08947 */ /* 0x008fea000383ffff */
[----:B------:R-:W-:Y:S05]  /*e490*/  BRA `(.L_x_12316) ;  /* 0xffffffd400947947 */ /* 0x000fea000383ffff */
.L_x_12256:
[----:B0-----:R0:W2:Y:S02]  /*e4a0*/  SYNCS.PHASECHK.TRANS64.TRYWAIT P0, [R3+URZ+0x16840], R2 ;  /* 0x01684002030075a7 */ /* 0x0010a4000800017f */
[----:B--2---:R-:W-:Y:S05]  /*e4b0*/  @!P0 NANOSLEEP.SYNCS 0x989680 ;  /* 0x009896800000895d */ /* 0x004fea0003900000 */
[----:B------:R-:W2:Y:S02]  /*e4c0*/  @!P0 SYNCS.PHASECHK.TRANS64 P0, [R3+URZ+0x16840], R2 ;  /* 0x01684002030085a7 */ /* 0x000ea4000800007f */
[----:B--2---:R-:W-:Y:S05]  /*e4d0*/  @!P0 BRA `(.L_x_12256) ;  /* 0xfffffffc00f08947 */ /* 0x004fea000383ffff */
[----:B------:R-:W-:Y:S05]  /*e4e0*/  BRA `(.L_x_12317) ;  /* 0xffffffd800307947 */ /* 0x000fea000383ffff */
.L_x_12258:
[----:B0-----:R0:W2:Y:S02]  /*e4f0*/  SYNCS.PHASECHK.TRANS64.TRYWAIT P0, [R2+URZ+0x60], R5 ;  /* 0x00006005020075a7 */ /* 0x0010a4000800017f */
[----:B--2---:R-:W-:Y:S05]  /*e500*/  @!P0 NANOSLEEP.SYNCS 0x989680 ;  /* 0x009896800000895d */ /* 0x004fea0003900000 */
[----:B------:R-:W2:Y:S02]  /*e510*/  @!P0 SYNCS.PHASECHK.TRANS64 P0, [R2+URZ+0x60], R5 ;  /* 0x00006005020085a7 */ /* 0x000ea4000800007f */
[----:B--2---:R-:W-:Y:S05]  /*e520*/  @!P0 BRA `(.L_x_12258) ;  /* 0xfffffffc00f08947 */ /* 0x004fea000383ffff */
[----:B------:R-:W-:Y:S05]  /*e530*/  BRA `(.L_x_12318) ;  /* 0xffffffd800947947 */ /* 0x000fea000383ffff */
.L_x_12263:
[----:B--2---:R2:W3:Y:S02]  /*e540*/  SYNCS.PHASECHK.TRANS64.TRYWAIT P0, [R3+URZ+0x16840], R2 ;  /* 0x01684002030075a7 */ /* 0x0044e4000800017f */
[----:B---3--:R-:W-:Y:S05]  /*e550*/  @!P0 NANOSLEEP.SYNCS 0x989680 ;  /* 0x009896800000895d */ /* 0x008fea0003900000 */
[----:B------:R-:W3:Y:S02]  /*e560*/  @!P0 SYNCS.PHASECHK.TRANS64 P0, [R3+URZ+0x16840], R2 ;  /* 0x01684002030085a7 */ /* 0x000ee4000800007f */
[----:B---3--:R-:W-:Y:S05]  /*e570*/  @!P0 BRA `(.L_x_12263) ;  /* 0xfffffffc00f08947 */ /* 0x008fea000383ffff */
[----:B------:R-:W-:Y:S05]  /*e580*/  BRA `(.L_x_12319) ;  /* 0xffffffdc00987947 */ /* 0x000fea000383ffff */
.L_x_12265:
[----:B0-----:R0:W2:Y:S02]  /*e590*/  SYNCS.PHASECHK.TRANS64.TRYWAIT P1, [R3+URZ+0x60], R24 ;  /* 0x00006018030075a7 */ /* 0x0010a4000802017f */
[----:B--2---:R-:W-:Y:S05]  /*e5a0*/  @!P1 NANOSLEEP.SYNCS 0x989680 ;  /* 0x009896800000995d */ /* 0x004fea0003900000 */
[----:B------:R-:W2:Y:S02]  /*e5b0*/  @!P1 SYNCS.PHASECHK.TRANS64 P1, [R3+URZ+0x60], R24 ;  /* 0x00006018030095a7 */ /* 0x000ea4000802007f */
[----:B--2---:R-:W-:Y:S05]  /*e5c0*/  @!P1 BRA `(.L_x_12265) ;  /* 0xfffffffc00f09947 */ /* 0x004fea000383ffff */
[----:B------:R-:W-:Y:S05]  /*e5d0*/  BRA `(.L_x_12320) ;  /* 0xffffffdc00fc7947 */ /* 0x000fea000383ffff */
.L_x_12270:
[----:B--2---:R2:W3:Y:S02]  /*e5e0*/  SYNCS.PHASECHK.TRANS64.TRYWAIT P0, [R2+URZ+0x16840], R3 ;  /* 0x01684003020075a7 */ /* 0x0044e4000800017f */
[----:B---3--:R-:W-:Y:S05]  /*e5f0*/  @!P0 NANOSLEEP.SYNCS 0x989680 ;  /* 0x009896800000895d */ /* 0x008fea0003900000 */
[----:B------:R-:W3:Y:S02]  /*e600*/  @!P0 SYNCS.PHASECHK.TRANS64 P0, [R2+URZ+0x16840], R3 ;  /* 0x01684003020085a7 */ /* 0x000ee4000800007f */
[----:B---3--:R-:W-:Y:S05]  /*e610*/  @!P0 BRA `(.L_x_12270) ;  /* 0xfffffffc00f08947 */ /* 0x008fea000383ffff */
[----:B------:R-:W-:Y:S05]  /*e620*/  BRA `(.L_x_12321) ;  /* 0xffffffe000d87947 */ /* 0x000fea000383ffff */
.L_x_12272:
[----:B0-----:R0:W2:Y:S02]  /*e630*/  SYNCS.PHASECHK.TRANS64.TRYWAIT P1, [R2+URZ+0x60], R3 ;  /* 0x00006003020075a7 */ /* 0x0010a4000802017f */
[----:B--2---:R-:W-:Y:S05]  /*e640*/  @!P1 NANOSLEEP.SYNCS 0x989680 ;  /* 0x009896800000995d */ /* 0x004fea0003900000 */
[----:B------:R-:W2:Y:S02]  /*e650*/  @!P1 SYNCS.PHASECHK.TRANS64 P1, [R2+URZ+0x60], R3 ;  /* 0x00006003020095a7 */ /* 0x000ea4000802007f */
[----:B--2---:R-:W-:Y:S05]  /*e660*/  @!P1 BRA `(.L_x_12272) ;  /* 0xfffffffc00f09947 */ /* 0x004fea000383ffff */
[----:B------:R-:W-:Y:S05]  /*e670*/  BRA `(.L_x_12322) ;  /* 0xffffffe400407947 */ /* 0x000fea000383ffff */
.L_x_12279:
[----:B---3--:R3:W4:Y:S02]  /*e680*/  SYNCS.PHASECHK.TRANS64.TRYWAIT P0, [R3+URZ+0x16860], R2 ;  /* 0x01686002030075a7 */ /* 0x008724000800017f */
[----:B----4-:R-:W-:Y:S05]  /*e690*/  @!P0 NANOSLEEP.SYNCS 0x989680 ;  /* 0x009896800000895d */ /* 0x010fea0003900000 */
[----:B------:R-:W4:Y:S02]  /*e6a0*/  @!P0 SYNCS.PHASECHK.TRANS64 P0, [R3+URZ+0x16860], R2 ;  /* 0x01686002030085a7 */ /* 0x000f24000800007f */
[----:B----4-:R-:W-:Y:S05]  /*e6b0*/  @!P0 BRA `(.L_x_12279) ;  /* 0xfffffffc00f08947 */ /* 0x010fea000383ffff */
[----:B------:R-:W-:Y:S05]  /*e6c0*/  BRA `(.L_x_12323) ;  /* 0xffffffe800007947 */ /* 0x000fea000383ffff */
.L_x_12281:
        /* <DEDUP_REMOVED lines=8> */
.L_x_12325:
[----:B------:R-:W-:Y:S05]  /*e750*/  BSYNC B0 ;  /* 0x0000000000007941 */ /* 0x000fea0003800000 */
.L_x_12324:
        /* <DEDUP_REMOVED lines=8> */
.L_x_12326:
[----:B------:R-:W-:Y:S01]  /*e7e0*/  IMAD.MOV.U32 R4, RZ, RZ, R14 ;  /* 0x000000ffff047224 */ /* 0x000fe200078e000e */
[----:B------:R-:W-:Y:S06]  /*e7f0*/  BRA `(.L_x_12327) ;  /* 0xffffffe800487947 */ /* 0x000fec000383ffff */
.L_x_12284:
        /* <DEDUP_REMOVED lines=8> */
.L_x_12329:
[----:B------:R-:W-:Y:S05]  /*e880*/  BSYNC B0 ;  /* 0x0000000000007941 */ /* 0x000fea0003800000 */
.L_x_12328:
        /* <DEDUP_REMOVED lines=10> */
.L_x_12330:
        /* <DEDUP_REMOVED lines=8> */
.L_x_12331:
        /* <DEDUP_REMOVED lines=8> */
.L_x_12332:
        /* <DEDUP_REMOVED lines=8> */
.L_x_12333:
        /* <DEDUP_REMOVED lines=8> */
.L_x_12334:
[----:B------:R-:W-:Y:S05]  /*eb30*/  BRA `(.L_x_12335) ;  /* 0xffffffe800047947 */ /* 0x000fea000383ffff */
.L_x_12289:
        /* <DEDUP_REMOVED lines=8> */
.L_x_12337:
[----:B------:R-:W-:Y:S05]  /*ebc0*/  BSYNC B0 ;  /* 0x0000000000007941 */ /* 0x000fea0003800000 */
.L_x_12336:
        /* <DEDUP_REMOVED lines=10> */
.L_x_12338:
        /* <DEDUP_REMOVED lines=8> */
.L_x_12339:
        /* <DEDUP_REMOVED lines=8> */
.L_x_12340:
        /* <DEDUP_REMOVED lines=8> */
.L_x_12341:
        /* <DEDUP_REMOVED lines=8> */
.L_x_12342:
[----:B------:R-:W-:Y:S05]  /*ee70*/  BRA `(.L_x_12343) ;  /* 0xffffffe400e07947 */ /* 0x000fea000383ffff */
.L_x_12291:
[----:B------:R-:W-:Y:S01]  /*ee80*/  BSSY B0, `(.L_x_12344) ;  /* 0x0000006000007945 */ /* 0x000fe20003800000 */
[----:B------:R-:W-:Y:S01]  /*ee90*/  PLOP3.LUT P6, PT, P6, PT, PT, 0x8, 0x0 ;  /* 0x000000000000781c */ /* 0x000fe200037ce170 */
[----:B------:R-:W-:-:S12]  /*eea0*/  IMAD.MOV.U32 R15, RZ, RZ, -0x1 ;  /* 0xffffffffff0f7424 */ /* 0x000fd800078e00ff */
[----:B012---:R-:W-:Y:S05]  /*eeb0*/  WARPSYNC.COLLECTIVE R15, `(.L_x_12345) ;  /* 0x000000000f087348 */ /* 0x007fea0003c00000 */
[----:B------:R-:W-:Y:S01]  /*eec0*/  VOTE.ANY R14, PT, P6 ;  /* 0x00000000000e7806 */ /* 0x000fe200030e0100 */
[----:B012---:R-:W-:Y:S06]  /*eed0*/  ENDCOLLECTIVE ;  /* 0x000000000000791b */ /* 0x007fec0003800000 */
.L_x_12345:
[----:B------:R-:W-:Y:S05]  /*eee0*/  BSYNC B0 ;  /* 0x0000000000007941 */ /* 0x000fea0003800000 */
.L_x_12344:
        /* <DEDUP_REMOVED lines=9> */
.L_x_12346:
[----:B------:R-:W-:Y:S01]  /*ef80*/  IMAD.MOV.U32 R17, RZ, RZ, R14 ;  /* 0x000000ffff117224 */ /* 0x000fe200078e000e */
[----:B------:R-:W-:Y:S06]  /*ef90*/  BRA `(.L_x_12347) ;  /* 0xffffffe400d07947 */ /* 0x000fec000383ffff */
.L_x_12293:
[----:B------:R-:W-:Y:S01]  /*efa0*/  BSSY B0, `(.L_x_12348) ;  /* 0x0000007000007945 */ /* 0x000fe20003800000 */
[----:B------:R-:W-:Y:S02]  /*efb0*/  IMAD.MOV.U32 R13, RZ, RZ, R8 ;  /* 0x000000ffff0d7224 */ /* 0x000fe400078e0008 */
[----:B------:R-:W-:Y:S02]  /*efc0*/  IMAD.MOV.U32 R11, RZ, RZ, 0x1f ;  /* 0x0000001fff0b7424 */ /* 0x000fe400078e00ff */
[----:B------:R-:W-:-:S07]  /*efd0*/  IMAD.MOV.U32 R15, RZ, RZ, -0x1 ;  /* 0xffffffffff0f7424 */ /* 0x000fce00078e00ff */
[----:B01234-:R-:W-:Y:S05]  /*efe0*/  WARPSYNC.COLLECTIVE R15, `(.L_x_12349) ;  /* 0x000000000f087348 */ /* 0x01ffea0003c00000 */
[----:B------:R0:W0:Y:S02]  /*eff0*/  SHFL.IDX P6, R14, R13, R12, R11 ;  /* 0x0000000c0d0e7389 */ /* 0x00002400000c000b */
[----:B01234-:R-:W-:Y:S01]  /*f000*/  ENDCOLLECTIVE ;  /* 0x000000000000791b */ /* 0x01ffe20003800000 */
.L_x_12349:
[----:B------:R-:W-:Y:S05]  /*f010*/  BSYNC B0 ;  /* 0x0000000000007941 */ /* 0x000fea0003800000 */
.L_x_12348:
[----:B------:R-:W-:Y:S05]  /*f020*/  BRA `(.L_x_12292) ;  /* 0xffffffe400c87947 */ /* 0x000fea000383ffff */
.L_x_12297:
[----:B0-----:R0:W2:Y:S02]  /*f030*/  SYNCS.PHASECHK.TRANS64.TRYWAIT P0, [R9+URZ+0x16820], R0 ;  /* 0x01682000090075a7 */ /* 0x0010a4000800017f */
[----:B--2---:R-:W-:Y:S05]  /*f040*/  @!P0 NANOSLEEP.SYNCS 0x989680 ;  /* 0x009896800000895d */ /* 0x004fea0003900000 */
[----:B------:R-:W2:Y:S02]  /*f050*/  @!P0 SYNCS.PHASECHK.TRANS64 P0, [R9+URZ+0x16820], R0 ;  /* 0x01682000090085a7 */ /* 0x000ea4000800007f */
[----:B--2---:R-:W-:Y:S05]  /*f060*/  @!P0 BRA `(.L_x_12297) ;  /* 0xfffffffc00f08947 */ /* 0x004fea000383ffff */
[----:B------:R-:W-:Y:S05]  /*f070*/  BRA `(.L_x_12350) ;  /* 0xffffffec00307947 */ /* 0x000fea000383ffff */
.L_x_12298:
        /* <DEDUP_REMOVED lines=11> */
.L_x_12352:
[----:B------:R-:W-:Y:S05]  /*f130*/  BSYNC B0 ;  /* 0x0000000000007941 */ /* 0x000fea0003800000 */
.L_x_12351:
[----:B------:R-:W-:Y:S05]  /*f140*/  BRA `(.L_x_12353) ;  /* 0xffffffec00187947 */ /* 0x000fea000383ffff */
.L_x_12301:
[----:B------:R-:W-:Y:S01]  /*f150*/  BSSY B1, `(.L_x_12354) ;  /* 0x0000006000017945 */ /* 0x000fe20003800000 */
[----:B------:R-:W-:-:S07]  /*f160*/  IMAD.MOV.U32 R15, RZ, RZ, -0x1 ;  /* 0xffffffffff0f7424 */ /* 0x000fce00078e00ff */
[----:B01----:R-:W-:Y:S05]  /*f170*/  WARPSYNC.COLLECTIVE R15, `(.L_x_12355) ;  /* 0x000000000f0c7348 */ /* 0x003fea0003c00000 */
[----:B------:R-:W-:Y:S02]  /*f180*/  ELECT P6, UR62, PT ;  /* 0x00000000003e782f */ /* 0x000fe400038c0000 */
[----:B------:R-:W-:Y:S01]  /*f190*/  MOV R14, UR62 ;  /* 0x0000003e000e7c02 */ /* 0x000fe20008000f00 */
[----:B01----:R-:W-:Y:S10]  /*f1a0*/  ENDCOLLECTIVE ;  /* 0x000000000000791b */ /* 0x003ff40003800000 */
.L_x_12355:
[----:B------:R-:W-:Y:S05]  /*f1b0*/  BSYNC B1 ;  /* 0x0000000000017941 */ /* 0x000fea0003800000 */
.L_x_12354:
[----:B------:R-:W-:Y:S05]  /*f1c0*/  BRA `(.L_x_12356) ;  /* 0xffffffec00107947 */ /* 0x000fea000383ffff */
.L_x_12303:
[----:B0-----:R0:W2:Y:S02]  /*f1d0*/  SYNCS.PHASECHK.TRANS64.TRYWAIT P0, [R7+URZ], R2 ;  /* 0x00000002070075a7 */ /* 0x0010a4000800017f */
[----:B--2---:R-:W-:Y:S05]  /*f1e0*/  @!P0 NANOSLEEP.SYNCS 0x989680 ;  /* 0x009896800000895d */ /* 0x004fea0003900000 */
[----:B------:R-:W2:Y:S02]  /*f1f0*/  @!P0 SYNCS.PHASECHK.TRANS64 P0, [R7+URZ], R2 ;  /* 0x00000002070085a7 */ /* 0x000ea4000800007f */
[----:B--2---:R-:W-:Y:S05]  /*f200*/  @!P0 BRA `(.L_x_12303) ;  /* 0xfffffffc00f08947 */ /* 0x004fea000383ffff */
[----:B------:R-:W-:Y:S05]  /*f210*/  BRA `(.L_x_12357) ;  /* 0xffffffec00447947 */ /* 0x000fea000383ffff */
.L_x_12304:
[----:B--2---:R2:W3:Y:S02]  /*f220*/  SYNCS.PHASECHK.TRANS64.TRYWAIT P0, [R3+URZ], R0 ;  /* 0x00000000030075a7 */ /* 0x0044e4000800017f */
[----:B---3--:R-:W-:Y:S05]  /*f230*/  @!P0 NANOSLEEP.SYNCS 0x989680 ;  /* 0x009896800000895d */ /* 0x008fea0003900000 */
[----:B------:R-:W3:Y:S02]  /*f240*/  @!P0 SYNCS.PHASECHK.TRANS64 P0, [R3+URZ], R0 ;  /* 0x00000000030085a7 */ /* 0x000ee4000800007f */
[----:B---3--:R-:W-:Y:S05]  /*f250*/  @!P0 BRA `(.L_x_12304) ;  /* 0xfffffffc00f08947 */ /* 0x008fea000383ffff */
[----:B------:R-:W-:Y:S05]  /*f260*/  BRA `(.L_x_12358) ;  /* 0xffffffec00387947 */ /* 0x000fea000383ffff */
.L_x_12306:
[----:B--2---:R2:W3:Y:S02]  /*f270*/  SYNCS.PHASECHK.TRANS64.TRYWAIT P0, [R5+URZ], R2 ;  /* 0x00000002050075a7 */ /* 0x0044e4000800017f */
[----:B---3--:R-:W-:Y:S05]  /*f280*/  @!P0 NANOSLEEP.SYNCS 0x989680 ;  /* 0x009896800000895d */ /* 0x008fea0003900000 */
[----:B------:R-:W3:Y:S02]  /*f290*/  @!P0 SYNCS.PHASECHK.TRANS64 P0, [R5+URZ], R2 ;  /* 0x00000002050085a7 */ /* 0x000ee4000800007f */
[----:B---3--:R-:W-:Y:S05]  /*f2a0*/  @!P0 BRA `(.L_x_12306) ;  /* 0xfffffffc00f08947 */ /* 0x008fea000383ffff */
[----:B------:R-:W-:Y:S05]  /*f2b0*/  BRA `(.L_x_12359) ;  /* 0xffffffec003c7947 */ /* 0x000fea000383ffff */
.L_x_12360:
        /* <DEDUP_REMOVED lines=12> */
.L_x_12795:


//--------------------- .text._ZN7cutlass13device_kernelIN5flash11enable_sm90INS1_16FlashAttnFwdSm90INS1_25CollectiveMainloopFwdSm90ILi2EN4cute5tupleIJNS5_1CILi1EEES8_S8_EEENS6_IJNS7_ILi192EEENS7_ILi128EEENS7_ILi64EEEEEELi64ENS_6half_tEfNS_4arch4Sm90ELb1ELb0ELb0ELb1ELb0ELb1ELb0ELb1ELb1ELb0ELb0ELb0EEENS1_21CollectiveEpilogueFwdINS6_IJSA_SC_SB_EEES9_SE_SG_Li384ELb1ELb0ELb0ELb0EEENS1_36VarlenDynamicPersistentTileSchedulerILi192ELi128ELi384ELi32ELb0ELb0ELb1ELb1ELb1ELb1EEEEEEEEEvNT_6ParamsE --------------------------
	.section	.text._ZN7cutlass13device_kernelIN5flash11enable_sm90INS1_16FlashAttnFwdSm90INS1_25CollectiveMainloopFwdSm90ILi2EN4cute5tupleIJNS5_1CILi1EEES8_S8_EEENS6_IJNS7_ILi192EEENS7_ILi128EEENS7_ILi64EEEEEELi64ENS_6half_tEfNS_4arch4Sm90ELb1ELb0ELb0ELb1ELb0ELb1ELb0ELb1ELb1ELb0ELb0ELb0EEENS1_21CollectiveEpilogueFwdINS6_IJSA_SC_SB_EEES9_SE_SG_Li384ELb1ELb0ELb0ELb0EEENS1_36VarlenDynamicPersistentTileSchedulerILi192ELi128ELi384ELi32ELb0ELb0ELb1ELb1ELb1ELb1EEEEEEEEEvNT_6ParamsE,"ax",@progbits
	.align	128
.text._ZN7cutlass13device_kernelIN5flash11enable_sm90INS1_16FlashAttnFwdSm90INS1_25CollectiveMainloopFwdSm90ILi2EN4cute5tupleIJNS5_1CILi1EEES8_S8_EEENS6_IJNS7_ILi192EEENS7_ILi128EEENS7_ILi64EEEEEELi64ENS_6half_tEfNS_4arch4Sm90ELb1ELb0ELb0ELb1ELb0ELb1ELb0ELb1ELb1ELb0ELb0ELb0EEENS1_21CollectiveEpilogueFwdINS6_IJSA_SC_SB_EEES9_SE_SG_Li384ELb1ELb0ELb0ELb0EEENS1_36VarlenDynamicPersistentTileSchedulerILi192ELi128ELi384ELi32ELb0ELb0ELb1ELb1ELb1ELb1EEEEEEEEEvNT_6ParamsE:
        .type           _ZN7cutlass13device_kernelIN5flash11enable_sm90INS1_16FlashAttnFwdSm90INS1_25CollectiveMainloopFwdSm90ILi2EN4cute5tupleIJNS5_1CILi1EEES8_S8_EEENS6_IJNS7_ILi192EEENS7_ILi128EEENS7_ILi64EEEEEELi64ENS_6half_tEfNS_4arch4Sm90ELb1ELb0ELb0ELb1ELb0ELb1ELb0ELb1ELb1ELb0ELb0ELb0EEENS1_21CollectiveEpilogueFwdINS6_IJSA_SC_SB_EEES9_SE_SG_Li384ELb1ELb0ELb0ELb0EEENS1_36VarlenDynamicPersistentTileSchedulerILi192ELi128ELi384ELi32ELb0ELb0ELb1ELb1ELb1ELb1EEEEEEEEEvNT_6ParamsE,@function
        .size           _ZN7cutlass13device_kernelIN5flash11enable_sm90INS1_16FlashAttnFwdSm90INS1_25CollectiveMainloopFwdSm90ILi2EN4cute5tupleIJNS5_1CILi1EEES8_S8_EEENS6_IJNS7_ILi192EEENS7_ILi128EEENS7_ILi64EEEEEELi64ENS_6half_tEfNS_4arch4Sm90ELb1ELb0ELb0ELb1ELb0ELb1ELb0ELb1ELb1ELb0ELb0ELb0EEENS1_21CollectiveEpilogueFwdINS6_IJSA_SC_SB_EEES9_SE_SG_Li384ELb1ELb0ELb0ELb0EEENS1_36VarlenDynamicPersistentTileSchedulerILi192ELi128ELi384ELi32ELb0ELb0ELb1ELb1ELb1ELb1EEEEEEEEEvNT_6ParamsE,(.L_x_12796 - _ZN7cutlass13device_kernelIN5flash11enable_sm90INS1_16FlashAttnFwdSm90INS1_25CollectiveMainloopFwdSm90ILi2EN4cute5tupleIJNS5_1CILi1EEES8_S8_EEENS6_IJNS7_ILi192EEENS7_ILi128EEENS7_ILi64EEEEEELi64ENS_6half_tEfNS_4arch4Sm90ELb1ELb0ELb0ELb1ELb0ELb1ELb0ELb1ELb1ELb0ELb0ELb0EEENS1_21CollectiveEpilogueFwdINS6_IJSA_SC_SB_EEES9_SE_SG_Li384ELb1ELb0ELb0ELb0EEENS1_36VarlenDynamicPersistentTileSchedulerILi192ELi128ELi384ELi32ELb0ELb0ELb1ELb1ELb1ELb1EEEEEEEEEvNT_6ParamsE)
        .other          _ZN7cutlass13device_kernelIN5flash11enable_sm90INS1_16FlashAttnFwdSm90INS1_25CollectiveMainloopFwdSm90ILi2EN4cute5tupleIJNS5_1CILi1EEES8_S8_EEENS6_IJNS7_ILi192EEENS7_ILi128EEENS7_ILi64EEEEEELi64ENS_6half_tEfNS_4arch4Sm90ELb1ELb0ELb0ELb1ELb0ELb1ELb0ELb1ELb1ELb0ELb0ELb0EEENS1_21CollectiveEpilogueFwdINS6_IJSA_SC_SB_EEES9_SE_SG_Li384ELb1ELb0ELb0ELb0EEENS1_36VarlenDynamicPersistentTileSchedulerILi192ELi128ELi384ELi32ELb0ELb0ELb1ELb1ELb1ELb1EEEEEEEEEvNT_6ParamsE,@"STO_CUDA_ENTRY STV_DEFAULT"
_ZN7cutlass13device_kernelIN5flash11enable_sm90INS1_16FlashAttnFwdSm90INS1_25CollectiveMainloopFwdSm90ILi2EN4cute5tupleIJNS5_1CILi1EEES8_S8_EEENS6_IJNS7_ILi192EEENS7_ILi128EEENS7_ILi64EEEEEELi64ENS_6half_tEfNS_4arch4Sm90ELb1ELb0ELb0ELb1ELb0ELb1ELb0ELb1ELb1ELb0ELb0ELb0EEENS1_21CollectiveEpilogueFwdINS6_IJSA_SC_SB_EEES9_SE_SG_Li384ELb1ELb0ELb0ELb0EEENS1_36VarlenDynamicPersistentTileSchedulerILi192ELi128ELi384ELi32ELb0ELb0ELb1ELb1ELb1ELb1EEEEEEEEEvNT_6ParamsE:
        /* <DEDUP_REMOVED lines=26> */
.L_x_12362:
[----:B------:R-:W-:Y:S05]  /*01a0*/  BSYNC B0 ;  /* 0x0000000000007941 */ /* 0x000fea0003800000 */
.L_x_12361:
        /* <DEDUP_REMOVED lines=40> */
.L_x_12363:
        /* <DEDUP_REMOVED lines=22> */
.L_x_12364:
        /* <DEDUP_REMOVED lines=18> */
.L_x_12365:
        /* <DEDUP_REMOVED lines=22> */
.L_x_12366:
        /* <DEDUP_REMOVED lines=22> */
.L_x_12367:
        /* <DEDUP_REMOVED lines=9> */
.L_x_12370:
[----:B------:R-:W-:-:S08]  /*0a00*/  NOP ;  /* 0x0000000000007918 */ /* 0x000fd00000000000 */
[----:B------:R-:W0:Y:S02]  /*0a10*/  USETMAXREG.TRY_ALLOC.CTAPOOL UP0, 0xa0 ;  /* 0x000000a0000079c8 */ /* 0x000e240008000600 */
[----:B0-----:R-:W-:-:S13]  /*0a20*/  PLOP3.LUT P0, PT, PT, PT, UP0, 0x80, 0x0 ;  /* 0x000000000000781c */ /* 0x001fda0003f0f008 */
[----:B------:R-:W-:Y:S05]  /*0a30*/  @!P0 BRA `(.L_x_12370) ;  /* 0xfffffffc00f08947 */ /* 0x000fea000383ffff */
[----:B------:R-:W3:Y:S01]  /*0a40*/  LDL.LU R0, [R1+0x8] ;  /* 0x0000080001007983 */ /* 0x000ee20000300800 */
        /* <DEDUP_REMOVED lines=15> */
[----:B------:R4:W-:Y:S01]  /*0b40*/  STL [R1+0x8], R0 ;  /* 0x0000080001007387 */ /* 0x0009e20000100800 */
        /* <DEDUP_REMOVED lines=8> */
[----:B------:R-:W-:-:S05]  /*0bd0*/  IMAD.IADD R12, R13, 0x1, -R4 ;  /* 0x000000010d0c7824 */ /* 0x000fca00078e0a04 */
[----:B------:R-:W-:-:S04]  /*0be0*/  SHF.R.S32.HI R8, RZ, 0x1f, R12 ;  /* 0x0000001fff087819 */ /* 0x000fc8000001140c */
[----:B------:R-:W-:Y:S02]  /*0bf0*/  LEA.HI R9, R8, R12, RZ, 0x2 ;  /* 0x0000000c08097211 */ /* 0x000fe400078f10ff */
[----:B------:R-:W-:Y:S02]  /*0c00*/  SHF.R.S32.HI R3, RZ, 0x7, R3 ;  /* 0x00000007ff037819 */ /* 0x000fe40000011403 */
[--C-:B------:R-:W-:Y:S02]  /*0c10*/  SHF.R.S32.HI R10, RZ, 0x2, R9.reuse ;  /* 0x00000002ff0a7819 */ /* 0x100fe40000011409 */
[----:B------:R-:W-:Y:S01]  /*0c20*/  SHF.R.S32.HI R11, RZ, 0x1f, R9 ;  /* 0x0000001fff0b7819 */ /* 0x000fe20000011409 */
[----:B------:R-:W-:-:S03]  /*0c30*/  IMAD.HI R6, R3, 0x55555556, RZ ;  /* 0x5555555603067827 */ /* 0x000fc600078e02ff */
[----:B------:R-:W-:Y:S02]  /*0c40*/  LEA.HI R11, R11, R10, RZ, 0x3 ;  /* 0x0000000a0b0b7211 */ /* 0x000fe400078f18ff */
[----:B------:R-:W-:Y:S02]  /*0c50*/  LEA.HI R8, R8, R12, RZ, 0x5 ;  /* 0x0000000c08087211 */ /* 0x000fe400078f28ff */
[----:B------:R-:W-:Y:S02]  /*0c60*/  LOP3.LUT R11, R11, 0xfffffff8, RZ, 0xc0, !PT ;  /* 0xfffffff80b0b7812 */ /* 0x000fe400078ec0ff */
[----:B------:R-:W-:Y:S02]  /*0c70*/  LEA.HI R6, R6, R6, RZ, 0x1 ;  /* 0x0000000606067211 */ /* 0x000fe400078f08ff */
[----:B------:R-:W-:Y:S02]  /*0c80*/  IADD3 R11, R10, -R11, RZ ;  /* 0x8000000b0a0b7210 */ /* 0x000fe40007ffe0ff */
[----:B------:R-:W-:Y:S01]  /*0c90*/  SHF.R.S32.HI R8, RZ, 0x5, R8 ;  /* 0x00000005ff087819 */ /* 0x000fe20000011408 */
[----:B------:R-:W-:Y:S01]  /*0ca0*/  IMAD R6, R6, -0x3, R3 ;  /* 0xfffffffd06067824 */ /* 0x000fe200078e0203 */
[----:B------:R-:W-:-:S03]  /*0cb0*/  LEA.HI R4, R0, R13, RZ, 0x4 ;  /* 0x0000000d00047211 */ /* 0x000fc600078f20ff */
[----:B------:R-:W-:Y:S01]  /*0cc0*/  IMAD R11, R8, 0x10, R11 ;  /* 0x00000010080b7824 */ /* 0x000fe200078e020b */
[----:B------:R-:W-:-:S03]  /*0cd0*/  LEA.HI R5, R0, R13, RZ, 0x5 ;  /* 0x0000000d00057211 */ /* 0x000fc600078f28ff */
[----:B------:R-:W-:Y:S01]  /*0ce0*/  IMAD R3, R6, 0x40, R11 ;  /* 0x0000004006037824 */ /* 0x000fe200078e020b */
[----:B------:R-:W-:Y:S02]  /*0cf0*/  SHF.R.S32.HI R7, RZ, 0x4, R4 ;  /* 0x00000004ff077819 */ /* 0x000fe40000011404 */
[----:B------:R-:W-:Y:S02]  /*0d00*/  SHF.R.S32.HI R15, RZ, 0x5, R5 ;  /* 0x00000005ff0f7819 */ /* 0x000fe40000011405 */
[C---:B------:R-:W-:Y:S01]  /*0d10*/  LOP3.LUT R5, R4.reuse, 0x3fffff0, RZ, 0xc0, !PT ;  /* 0x03fffff004057812 */ /* 0x040fe200078ec0ff */
[----:B------:R0:W-:Y:S01]  /*0d20*/  STL [R1+0x28], R3 ;  /* 0x0000280301007387 */ /* 0x0001e20000100800 */
[----:B------:R-:W-:-:S03]  /*0d30*/  LEA.HI R4, R4, R7, RZ, 0x1 ;  /* 0x0000000704047211 */ /* 0x000fc600078f08ff */
[----:B------:R-:W-:Y:S01]  /*0d40*/  IMAD.IADD R5, R13, 0x1, -R5 ;  /* 0x000000010d057824 */ /* 0x000fe200078e0a05 */
[----:B------:R-:W-:Y:S02]  /*0d50*/  LOP3.LUT R4, R4, 0x1ffffffe, RZ, 0xc0, !PT ;  /* 0x1ffffffe04047812 */ /* 0x000fe400078ec0ff */
[----:B0-----:R-:W-:-:S04]  /*0d60*/  LEA.HI R3, R0, R13, RZ, 0x2 ;  /* 0x0000000d00037211 */ /* 0x001fc800078f10ff */
[----:B------:R-:W-:Y:S01]  /*0d70*/  SHF.R.S32.HI R19, RZ, 0x2, R3 ;  /* 0x00000002ff137819 */ /* 0x000fe20000011403 */
[----:B------:R-:W-:Y:S02]  /*0d80*/  IMAD.IADD R4, R7, 0x1, -R4 ;  /* 0x0000000107047824 */ /* 0x000fe400078e0a04 */
[----:B------:R-:W-:Y:S02]  /*0d90*/  IMAD R5, R15, 0x10, R5 ;  /* 0x000000100f057824 */ /* 0x000fe400078e0205 */
[----:B------:R-:W-:Y:S02]  /*0da0*/  VIADD R8, R19, 0x60 ;  /* 0x0000006013087836 */ /* 0x000fe40000000000 */
[----:B------:R-:W-:Y:S01]  /*0db0*/  IMAD R7, R5, 0x8, R4 ;  /* 0x0000000805077824 */ /* 0x000fe200078e0204 */
[----:B------:R-:W-:Y:S02]  /*0dc0*/  LEA.HI R0, R0, R13, RZ, 0x3 ;  /* 0x0000000d00007211 */ /* 0x000fe400078f18ff */
[----:B------:R-:W-:-:S02]  /*0dd0*/  SHF.R.S32.HI R5, RZ, 0x1f, R8 ;  /* 0x0000001fff057819 */ /* 0x000fc40000011408 */
[----:B------:R-:W-:Y:S02]  /*0de0*/  LOP3.LUT R4, R3, 0xfffffffc, RZ, 0xc0, !PT ;  /* 0xfffffffc03047812 */ /* 0x000fe400078ec0ff */
[----:B------:R-:W-:Y:S02]  /*0df0*/  LEA.HI R5, R5, R8, RZ, 0x3 ;  /* 0x0000000805057211 */ /* 0x000fe400078f18ff */
[----:B------:R-:W-:Y:S01]  /*0e00*/  LOP3.LUT R0, R0, 0x1ffffff8, RZ, 0xc0, !PT ;  /* 0x1ffffff800007812 */ /* 0x000fe200078ec0ff */
[----:B------:R-:W-:Y:S01]  /*0e10*/  IMAD.IADD R4, R13, 0x1, -R4 ;  /* 0x000000010d047824 */ /* 0x000fe200078e0a04 */
[----:B------:R-:W-:Y:S01]  /*0e20*/  SHF.R.S32.HI R6, RZ, 0x1f, R3 ;  /* 0x0000001fff067819 */ /* 0x000fe20000011403 */
[----:B------:R-:W-:Y:S02]  /*0e30*/  IMAD.SHL.U32 R3, R8, 0x40, RZ ;  /* 0x0000004008037824 */ /* 0x000fe400078e00ff */
[----:B------:R-:W-:Y:S02]  /*0e40*/  IMAD.SHL.U32 R5, R5, 0x40, RZ ;  /* 0x0000004005057824 */ /* 0x000fe400078e00ff */
[----:B------:R-:W-:Y:S01]  /*0e50*/  IMAD.IADD R0, R13, 0x1, -R0 ;  /* 0x000000010d007824 */ /* 0x000fe200078e0a00 */
[----:B------:R-:W-:Y:S01]  /*0e60*/  LEA.HI R6, R6, R19, RZ, 0x3 ;  /* 0x0000001306067211 */ /* 0x000fe200078f18ff */
[----:B------:R-:W-:Y:S01]  /*0e70*/  IMAD.SHL.U32 R16, R4, 0x8, RZ ;  /* 0x0000000804107824 */ /* 0x000fe200078e00ff */
[----:B------:R-:W-:-:S02]  /*0e80*/  LOP3.LUT R3, R3, 0x1c0, RZ, 0xc0, !PT ;  /* 0x000001c003037812 */ /* 0x000fc400078ec0ff */
[----:B------:R-:W-:Y:S02]  /*0e90*/  SHF.R.S32.HI R4, RZ, 0x1f, R19 ;  /* 0x0000001fff047819 */ /* 0x000fe40000011413 */
[----:B------:R-:W-:Y:S02]  /*0ea0*/  LOP3.LUT R4, R5, 0xfffffe00, RZ, 0xc0, !PT ;  /* 0xfffffe0005047812 */ /* 0x000fe400078ec0ff */
[----:B------:R-:W-:Y:S02]  /*0eb0*/  SHF.L.U32 R0, R0, 0x3, RZ ;  /* 0x0000000300007819 */ /* 0x000fe400000006ff */
[----:B------:R-:W-:Y:S01]  /*0ec0*/  LOP3.LUT R6, R6, 0xfffffff8, RZ, 0xc0, !PT ;  /* 0xfffffff806067812 */ /* 0x000fe200078ec0ff */
[----:B------:R-:W-:Y:S01]  /*0ed0*/  STL [R1+0x38], RZ ;  /* 0x000038ff01007387 */ /* 0x000fe20000100800 */
[----:B------:R-:W-:Y:S02]  /*0ee0*/  SHF.R.U32.HI R8, RZ, 0x3, R3 ;  /* 0x00000003ff087819 */ /* 0x000fe40000011603 */
[----:B------:R-:W-:Y:S01]  /*0ef0*/  LOP3.LUT R3, R3, 0x38, R16, 0xf8, !PT ;  /* 0x0000003803037812 */ /* 0x000fe200078ef810 */
[----:B------:R-:W-:Y:S01]  /*0f00*/  STL [R1+0x20], R4 ;  /* 0x0000200401007387 */ /* 0x000fe20000100800 */
[----:B------:R-:W-:-:S03]  /*0f10*/  LOP3.LUT R9, R9, 0x7ffffffc, RZ, 0xc0, !PT ;  /* 0x7ffffffc09097812 */ /* 0x000fc600078ec0ff */
[----:B------:R0:W-:Y:S01]  /*0f20*/  STL [R1+0x34], R0 ;  /* 0x0000340001007387 */ /* 0x0001e20000100800 */
[----:B------:R-:W-:Y:S01]  /*0f30*/  LOP3.LUT R3, R4, R3, R8, 0xf6, !PT ;  /* 0x0000000304037212 */ /* 0x000fe200078ef608 */
[----:B------:R-:W-:Y:S02]  /*0f40*/  IMAD.IADD R5, R12, 0x1, -R9 ;  /* 0x000000010c057824 */ /* 0x000fe400078e0a09 */
[----:B0-----:R-:W-:Y:S02]  /*0f50*/  IMAD.IADD R0, R19, 0x1, -R6 ;  /* 0x0000000113007824 */ /* 0x001fe400078e0a06 */
[----:B------:R-:W-:-:S03]  /*0f60*/  IMAD.SHL.U32 R4, R7, 0x8, RZ ;  /* 0x0000000807047824 */ /* 0x000fc600078e00ff */
[----:B------:R0:W-:Y:S04]  /*0f70*/  STL [R1+0x1c], R0 ;  /* 0x00001c0001007387 */ /* 0x0001e80000100800 */
[----:B------:R1:W-:Y:S01]  /*0f80*/  STL [R1+0x24], R5 ;  /* 0x0000240501007387 */ /* 0x0003e20000100800 */
[----:B0-----:R-:W-:-:S05]  /*0f90*/  IMAD R0, R3, 0x2, R2 ;  /* 0x0000000203007824 */ /* 0x001fca00078e0202 */
[----:B------:R1:W-:Y:S04]  /*0fa0*/  STL [R1+0x40], R0 ;  /* 0x0000400001007387 */ /* 0x0003e80000100800 */
[----:B------:R1:W-:Y:S01]  /*0fb0*/  STL [R1+0x44], R4 ;  /* 0x0000440401007387 */ /* 0x0003e20000100800 */
[----:B------:R-:W-:Y:S01]  /*0fc0*/  CS2R R22, SRZ ;  /* 0x0000000000167805 */ /* 0x000fe2000001ff00 */
[----:B------:R-:W-:Y:S01]  /*0fd0*/  IMAD.MOV.U32 R156, RZ, RZ, RZ ;  /* 0x000000ffff9c7224 */ /* 0x000fe200078e00ff */
[----:B------:R-:W-:Y:S02]  /*0fe0*/  MOV R18, RZ ;  /* 0x000000ff00127202 */ /* 0x000fe40000000f00 */
[----:B-12---:R-:W-:-:S07]  /*0ff0*/  LOP3.LUT R157, R14, 0x1, RZ, 0xfc, !PT ;  /* 0x000000010e9d7812 */ /* 0x006fce00078efcff */
.L_x_12526:
[----:B0----5:R-:W0:Y:S02]  /*1000*/  LDC.64 R4, c[0x0][0xc60] ;  /* 0x00031800ff047b82 */ /* 0x021e240000000a00 */
[----:B0-----:R-:W-:-:S05]  /*1010*/  IMAD.WIDE R4, R155, 0x4, R4 ;  /* 0x000000049b047825 */ /* 0x001fca00078e0204 */
[----:B-12---:R-:W2:Y:S01]  /*1020*/  LDG.E R10, desc[UR40][R4.64] ;  /* 0x00000028040a7981 */ /* 0x006ea2000c1e1900 */
[----:B------:R-:W-:Y:S05]  /*1030*/  YIELD ;  /* 0x0000000000007946 */ /* 0x000fea0003800000 */
[----:B------:R-:W-:Y:S01]  /*1040*/  ULDC.64 UR4, c[0x0][0xa28] ;  /* 0x00028a0000047ab9 */ /* 0x000fe20000000a00 */
[----:B------:R-:W-:Y:S01]  /*1050*/  ULDC.64 UR8, c[0x0][0xa18] ;  /* 0x0002860000087ab9 */ /* 0x000fe20000000a00 */
[----:B------:R-:W-:Y:S01]  /*1060*/  ISETP.NE.U32.AND P1, PT, RZ, UR4, PT ;  /* 0x00000004ff007c0c */ /* 0x000fe2000bf25070 */
[----:B------:R-:W-:Y:S01]  /*1070*/  IMAD.MOV.U32 R3, RZ, RZ, RZ ;  /* 0x000000ffff037224 */ /* 0x000fe200078e00ff */
[----:B------:R-:W-:Y:S01]  /*1080*/  ULDC.64 UR6, c[0x0][0xa08] ;  /* 0x0002820000067ab9 */ /* 0x000fe20000000a00 */
[----:B------:R-:W-:-:S02]  /*1090*/  MOV R31, RZ ;  /* 0x000000ff001f7202 */ /* 0x000fc40000000f00 */
[----:B------:R-:W-:Y:S02]  /*10a0*/  ISETP.NE.AND.EX P1, PT, RZ, UR5, PT, P1 ;  /* 0x00000005ff007c0c */ /* 0x000fe4000bf25310 */
[----:B------:R-:W-:-:S04]  /*10b0*/  ISETP.NE.U32.AND P0, PT, RZ, UR6, PT ;  /* 0x00000006ff007c0c */ /* 0x000fc8000bf05070 */
[----:B------:R-:W-:Y:S02]  /*10c0*/  ISETP.NE.AND.EX P0, PT, RZ, UR7, PT, P0 ;  /* 0x00000007ff007c0c */ /* 0x000fe4000bf05300 */
[----:B--2---:R-:W-:Y:S01]  /*10d0*/  SHF.R.S32.HI R0, RZ, 0x1f, R10 ;  /* 0x0000001fff007819 */ /* 0x004fe2000001140a */
[----:B------:R-:W-:-:S04]  /*10e0*/  IMAD.SHL.U32 R32, R10, 0x4, RZ ;  /* 0x000000040a207824 */ /* 0x000fc800078e00ff */
        /* <DEDUP_REMOVED lines=15> */
[----:B------:R-:W2:Y:S01]  /*11e0*/  @P2 LDG.E R11, desc[UR40][R4.64] ;  /* 0x00000028040b2981 */ /* 0x000ea2000c1e1900 */
        /* <DEDUP_REMOVED lines=16> */
[----:B------:R-:W1:Y:S02]  /*12f0*/  LDC.64 R4, c[0x0][0xa00] ;  /* 0x00028000ff047b82 */ /* 0x000e640000000a00 */
[----:B-1----:R-:W-:-:S05]  /*1300*/  IMAD.WIDE R4, R29, 0x4, R4 ;  /* 0x000000041d047825 */ /* 0x002fca00078e0204 */
[----:B------:R-:W2:Y:S04]  /*1310*/  LDG.E R0, desc[UR40][R4.64] ;  /* 0x0000002804007981 */ /* 0x000ea8000c1e1900 */
[----:B0-----:R-:W2:Y:S02]  /*1320*/  LDG.E R7, desc[UR40][R4.64+0x4] ;  /* 0x0000042804077981 */ /* 0x001ea4000c1e1900 */
[----:B--2---:R-:W-:-:S05]  /*1330*/  IMAD.IADD R11, R7, 0x1, -R0 ;  /* 0x00000001070b7824 */ /* 0x004fca00078e0a00 */
[----:B------:R1:W-:Y:S02]  /*1340*/  STL [R1+0x10], R11 ;  /* 0x0000100b01007387 */ /* 0x0003e40000100800 */
.L_x_12372:
[----:B------:R-:W-:Y:S01]  /*1350*/  ULDC.64 UR4, c[0x0][0xa20] ;  /* 0x0002880000047ab9 */ /* 0x000fe20000000a00 */
[----:B------:R2:W-:Y:S01]  /*1360*/  STL [R1+0x3c], R153 ;  /* 0x00003c9901007387 */ /* 0x0005e20000100800 */
[----:B------:R-:W-:-:S03]  /*1370*/  ISETP.NE.U32.AND P1, PT, RZ, UR4, PT ;  /* 0x00000004ff007c0c */ /* 0x000fc6000bf25070 */
[----:B------:R2:W-:Y:S01]  /*1380*/  STL [R1+0x30], R154 ;  /* 0x0000309a01007387 */ /* 0x0005e20000100800 */
[----:B------:R-:W-:-:S13]  /*1390*/  ISETP.NE.AND.EX P1, PT, RZ, UR5, PT, P1 ;  /* 0x00000005ff007c0c */ /* 0x000fda000bf25310 */
[----:B--2---:R-:W-:Y:S05]  /*13a0*/  @!P1 BRA `(.L_x_12373) ;  /* 0x0000000000109947 */ /* 0x004fea0003800000 */
[----:B------:R-:W-:-:S04]  /*13b0*/  IADD3 R4, P0, R32, UR4, RZ ;  /* 0x0000000420047c10 */ /* 0x000fc8000ff1e0ff */
[----:B------:R-:W-:-:S05]  /*13c0*/  IADD3.X R5, R33, UR5, RZ, P0, !PT ;  /* 0x0000000521057c10 */ /* 0x000fca00087fe4ff */
[----:B------:R2:W5:Y:S01]  /*13d0*/  LDG.E R30, desc[UR40][R4.64] ;  /* 0x00000028041e7981 */ /* 0x000562000c1e1900 */
[----:B------:R-:W-:Y:S05]  /*13e0*/  BRA `(.L_x_12374) ;  /* 0x0000000000107947 */ /* 0x000fea0003800000 */
.L_x_12373:
[----:B------:R-:W-:Y:S05]  /*13f0*/  @!P0 BRA `(.L_x_12374) ;  /* 0x00000000000c8947 */ /* 0x000fea0003800000 */
[----:B------:R-:W2:Y:S04]  /*1400*/  LDG.E R5, desc[UR40][R8.64] ;  /* 0x0000002808057981 */ /* 0x000ea8000c1e1900 */
[----:B------:R-:W2:Y:S02]  /*1410*/  LDG.E R30, desc[UR40][R8.64+0x4] ;  /* 0x00000428081e7981 */ /* 0x000ea4000c1e1900 */
[----:B--2---:R-:W-:-:S07]  /*1420*/  IMAD.IADD R30, R30, 0x1, -R5 ;  /* 0x000000011e1e7824 */ /* 0x004fce00078e0a05 */
.L_x_12374:
[----:B------:R-:W-:Y:S02]  /*1430*/  ULDC.64 UR4, c[0x0][0xa10] ;  /* 0x0002840000047ab9 */ /* 0x000fe40000000a00 */
[----:B------:R-:W-:-:S04]  /*1440*/  ISETP.NE.U32.AND P0, PT, RZ, UR4, PT ;  /* 0x00000004ff007c0c */ /* 0x000fc8000bf05070 */
[----:B------:R-:W-:Y:S01]  /*1450*/  ISETP.NE.AND.EX P0, PT, RZ, UR5, PT, P0 ;  /* 0x00000005ff007c0c */ /* 0x000fe2000bf05300 */
[----:B0-----:R-:W-:Y:S01]  /*1460*/  IMAD.MOV.U32 R8, RZ, RZ, 0xc0 ;  /* 0x000000c0ff087424 */ /* 0x001fe200078e00ff */
[----:B------:R-:W-:-:S11]  /*1470*/  ULDC.64 UR4, c[0x0][0xa30] ;  /* 0x00028c0000047ab9 */ /* 0x000fd60000000a00 */
[----:B--2---:R-:W0:Y:S02]  /*1480*/  @P0 LDC.64 R4, c[0x0][0xa10] ;  /* 0x00028400ff040b82 */ /* 0x004e240000000a00 */
[----:B0-----:R-:W-:-:S05]  /*1490*/  @P0 IMAD.WIDE R4, R29, 0x4, R4 ;  /* 0x000000041d040825 */ /* 0x001fca00078e0204 */
[----:B------:R-:W2:Y:S04]  /*14a0*/  @P0 LDG.E R0, desc[UR40][R4.64] ;  /* 0x0000002804000981 */ /* 0x000ea8000c1e1900 */
[----:B------:R-:W2:Y:S01]  /*14b0*/  @P0 LDG.E R9, desc[UR40][R4.64+0x4] ;  /* 0x0000042804090981 */ /* 0x000ea2000c1e1900 */
[----:B------:R-:W-:Y:S02]  /*14c0*/  ISETP.NE.U32.AND P1, PT, RZ, UR4, PT ;  /* 0x00000004ff007c0c */ /* 0x000fe4000bf25070 */
[----:B-----5:R-:W-:Y:S02]  /*14d0*/  MOV R24, R30 ;  /* 0x0000001e00187202 */ /* 0x020fe40000000f00 */
        /* <DEDUP_REMOVED lines=12> */
[----:B------:R-:W-:-:S02]  /*15a0*/  VIMNMX R27, RZ, R27, !PT ;  /* 0x0000001bff1b7248 */ /* 0x000fc40007fe0100 */
        /* <DEDUP_REMOVED lines=33> */
[----:B-1----:R-:W-:-:S02]  /*17c0*/  IMAD.U32 R11, RZ, RZ, UR7 ;  /* 0x00000007ff0b7e24 */ /* 0x002fc4000f8e00ff */
[----:B------:R-:W-:Y:S02]  /*17d0*/  IMAD.MOV.U32 R8, RZ, RZ, 0x70 ;  /* 0x00000070ff087424 */ /* 0x000fe400078e00ff */
[----:B------:R-:W-:Y:S02]  /*17e0*/  IMAD.MOV.U32 R12, RZ, RZ, 0x1 ;  /* 0x00000001ff0c7424 */ /* 0x000fe400078e00ff */
[----:B0-----:R-:W-:-:S07]  /*17f0*/  IMAD.MOV.U32 R13, RZ, RZ, RZ ;  /* 0x000000ffff0d7224 */ /* 0x001fce00078e00ff */
[----:B------:R-:W-:-:S07]  /*1800*/  LEPC R20, `(.L_x_12377) ;  /* 0x000000001014794e */ /* 0x000fce0000000000 */
[----:B--2--5:R-:W-:Y:S05]  /*1810*/  CALL.ABS.NOINC R14 ;  /* 0x000000000e007343 */ /* 0x024fea0003c00000 */
.L_x_12377:
[----:B------:R-:W-:Y:S05]  /*1820*/  BSYNC B6 ;  /* 0x0000000000067941 */ /* 0x000fea0003800000 */
.L_x_12376:
        /* <DEDUP_REMOVED lines=8> */
[----:B------:R0:W2:Y:S01]  /*18b0*/  LDC.64 R14, c[0x4][R0] ;  /* 0x01000000000e7b82 */ /* 0x0000a20000000a00 */
[----:B------:R-:W-:Y:S01]  /*18c0*/  IMAD.U32 R5, RZ, RZ, UR5 ;  /* 0x00000005ff057e24 */ /* 0x000fe2000f8e00ff */
[----:B------:R-:W-:Y:S01]  /*18d0*/  ULDC.64 UR4, c[0x4][0x1c0] ;  /* 0x0100700000047ab9 */ /* 0x000fe20000000a00 */
[----:B------:R-:W-:Y:S01]  /*18e0*/  IMAD.U32 R10, RZ, RZ, UR6 ;  /* 0x00000006ff0a7e24 */ /* 0x000fe2000f8e00ff */
[----:B------:R-:W-:Y:S01]  /*18f0*/  MOV R12, 0x1 ;  /* 0x00000001000c7802 */ /* 0x000fe20000000f00 */
[----:B------:R-:W-:Y:S02]  /*1900*/  IMAD.U32 R6, RZ, RZ, UR4 ;  /* 0x00000004ff067e24 */ /* 0x000fe4000f8e00ff */
[----:B------:R-:W-:-:S02]  /*1910*/  IMAD.U32 R7, RZ, RZ, UR5 ;  /* 0x00000005ff077e24 */ /* 0x000fc4000f8e00ff */
[----:B-1----:R-:W-:Y:S02]  /*1920*/  IMAD.U32 R11, RZ, RZ, UR7 ;  /* 0x00000007ff0b7e24 */ /* 0x002fe4000f8e00ff */
[----:B------:R-:W-:Y:S02]  /*1930*/  IMAD.MOV.U32 R8, RZ, RZ, 0x70 ;  /* 0x00000070ff087424 */ /* 0x000fe400078e00ff */
[----:B0-----:R-:W-:-:S07]  /*1940*/  IMAD.MOV.U32 R13, RZ, RZ, RZ ;  /* 0x000000ffff0d7224 */ /* 0x001fce00078e00ff */
[----:B------:R-:W-:-:S07]  /*1950*/  LEPC R20, `(.L_x_12379) ;  /* 0x000000001014794e */ /* 0x000fce0000000000 */
[----:B--2--5:R-:W-:Y:S05]  /*1960*/  CALL.ABS.NOINC R14 ;  /* 0x000000000e007343 */ /* 0x024fea0003c00000 */
.L_x_12379:
[----:B------:R-:W-:Y:S05]  /*1970*/  BSYNC B6 ;  /* 0x0000000000067941 */ /* 0x000fea0003800000 */
.L_x_12378:
[----:B------:R-:W-:Y:S01]  /*1980*/  ULDC.64 UR4, c[0x0][0x9f8] ;  /* 0x00027e0000047ab9 */ /* 0x000fe20000000a00 */
[----:B------:R-:W2:Y:S01]  /*1990*/  LDL R34, [R1+0x1c] ;  /* 0x00001c0001227983 */ /* 0x000ea20000100800 */
[----:B------:R-:W-:Y:S01]  /*19a0*/  ISETP.NE.U32.AND P0, PT, RZ, UR4, PT ;  /* 0x00000004ff007c0c */ /* 0x000fe2000bf05070 */
[----:B------:R-:W0:Y:S08]  /*19b0*/  LDC R0, c[0x0][0x428] ;  /* 0x00010a00ff007b82 */ /* 0x000e300000000800 */
[----:B------:R-:W3:Y:S01]  /*19c0*/  LDC.64 R74, c[0x0][0x2f0] ;  /* 0x0000bc00ff4a7b82 */ /* 0x000ee20000000a00 */
[----:B------:R-:W-:Y:S01]  /*19d0*/  ISETP.NE.AND.EX P0, PT, RZ, UR5, PT, P0 ;  /* 0x00000005ff007c0c */ /* 0x000fe2000bf05300 */
[----:B------:R-:W4:Y:S01]  /*19e0*/  LDL.LU R40, [R1+0x8] ;  /* 0x0000080001287983 */ /* 0x000f220000300800 */
[----:B------:R-:W-:Y:S01]  /*19f0*/  IMAD.IADD R14, R31, 0x1, R30 ;  /* 0x000000011f0e7824 */ /* 0x000fe200078e021e */
[----:B------:R-:W-:Y:S01]  /*1a00*/  ULDC.64 UR6, c[0x0][0xa08] ;  /* 0x0002820000067ab9 */ /* 0x000fe20000000a00 */
[----:B------:R-:W1:Y:S03]  /*1a10*/  S2R R20, SR_TID.X ;  /* 0x0000000000147919 */ /* 0x000e660000002100 */
[----:B------:R-:W2:Y:S06]  /*1a20*/  LDC.64 R72, c[0x0][0x3d8] ;  /* 0x0000f600ff487b82 */ /* 0x000eac0000000a00 */
[----:B------:R-:W-:-:S02]  /*1a30*/  @P0 IADD3 R4, P1, R32, UR4, RZ ;  /* 0x0000000420040c10 */ /* 0x000fc4000ff3e0ff */
[----:B------:R-:W4:Y:S02]  /*1a40*/  LDL R32, [R1+0x20] ;  /* 0x0000200001207983 */ /* 0x000f240000100800 */
[----:B------:R-:W-:Y:S01]  /*1a50*/  @P0 IADD3.X R5, R33, UR5, RZ, P1, !PT ;  /* 0x0000000521050c10 */ /* 0x000fe20008ffe4ff */
[----:B------:R-:W-:-:S04]  /*1a60*/  ULDC.64 UR4, c[0x0][0x2f8] ;  /* 0x0000be0000047ab9 */ /* 0x000fc80000000a00 */
[----:B------:R3:W4:Y:S01]  /*1a70*/  @P0 LDG.E R29, desc[UR40][R4.64] ;  /* 0x00000028041d0981 */ /* 0x000722000c1e1900 */
[----:B0-----:R-:W-:Y:S02]  /*1a80*/  ISETP.NE.AND P0, PT, R0, 0x1, PT ;  /* 0x000000010000780c */ /* 0x001fe40003f05270 */
[----:B------:R-:W-:Y:S02]  /*1a90*/  SHF.R.S32.HI R37, RZ, 0x1f, R14 ;  /* 0x0000001fff257819 */ /* 0x000fe4000001140e */
[----:B------:R-:W-:Y:S02]  /*1aa0*/  SHF.R.S32.HI R17, RZ, 0x1f, R16 ;  /* 0x0000001fff117819 */ /* 0x000fe40000011410 */
[----:B------:R-:W-:Y:S01]  /*1ab0*/  SHF.R.S32.HI R36, RZ, 0x1f, R19 ;  /* 0x0000001fff247819 */ /* 0x000fe20000011413 */
[-C--:B---3--:R-:W-:Y:S02]  /*1ac0*/  IMAD R6, R37, R74.reuse, RZ ;  /* 0x0000004a25067224 */ /* 0x088fe400078e02ff */
[----:B------:R-:W-:-:S04]  /*1ad0*/  IMAD.WIDE.U32 R4, R14, R74, RZ ;  /* 0x0000004a0e047225 */ /* 0x000fc800078e00ff */
[----:B------:R-:W0:Y:S01]  /*1ae0*/  @P0 LDC R3, c[0x0][0x42c] ;  /* 0x00010b00ff030b82 */ /* 0x000e220000000800 */
[----:B-1----:R-:W-:Y:S01]  /*1af0*/  SHF.R.U32.HI R38, RZ, 0x7, R20 ;  /* 0x00000007ff267819 */ /* 0x002fe20000011614 */
[----:B------:R-:W-:-:S03]  /*1b00*/  VIADD R21, R20, 0xffffff80 ;  /* 0xffffff8014157836 */ /* 0x000fc60000000000 */
[----:B------:R-:W-:Y:S02]  /*1b10*/  ISETP.NE.AND P6, PT, R38, 0x1, PT ;  /* 0x000000012600780c */ /* 0x000fe40003fc5270 */
[----:B------:R-:W-:Y:S01]  /*1b20*/  SHF.R.S32.HI R20, RZ, 0x1f, R21 ;  /* 0x0000001fff147819 */ /* 0x000fe20000011415 */
[----:B------:R-:W1:Y:S03]  /*1b30*/  @P0 LDC R7, c[0x0][0x430] ;  /* 0x00010c00ff070b82 */ /* 0x000e660000000800 */
[----:B------:R-:W-:Y:S01]  /*1b40*/  LEA.HI R20, R20, R21, RZ, 0x2 ;  /* 0x0000001514147211 */ /* 0x000fe200078f10ff */
[----:B------:R-:W3:Y:S03]  /*1b50*/  S2R R39, SR_TID.X ;  /* 0x0000000000277919 */ /* 0x000ee60000002100 */
[----:B------:R-:W-:-:S05]  /*1b60*/  LOP3.LUT R20, R20, 0xfffffffc, RZ, 0xc0, !PT ;  /* 0xfffffffc14147812 */ /* 0x000fca00078ec0ff */
[----:B------:R-:W-:Y:S02]  /*1b70*/  IMAD.IADD R20, R21, 0x1, -R20 ;  /* 0x0000000115147824 */ /* 0x000fe400078e0a14 */
[----:B0-----:R-:W-:-:S04]  /*1b80*/  @P0 IMAD.HI.U32 R0, R154, R3, RZ ;  /* 0x000000039a000227 */ /* 0x001fc800078e00ff */
[----:B------:R-:W-:Y:S02]  /*1b90*/  IMAD R3, R14, R75, R6 ;  /* 0x0000004b0e037224 */ /* 0x000fe400078e0206 */
[----:B------:R-:W-:Y:S01]  /*1ba0*/  IMAD.SHL.U32 R56, R20, 0x4, RZ ;  /* 0x0000000414387824 */ /* 0x000fe200078e00ff */
[----:B-1----:R-:W-:Y:S01]  /*1bb0*/  @P0 SHF.R.U32.HI R154, RZ, R7, R0 ;  /* 0x00000007ff9a0219 */ /* 0x002fe20000011600 */
[----:B------:R-:W-:Y:S01]  /*1bc0*/  IMAD.IADD R5, R5, 0x1, R3 ;  /* 0x0000000105057824 */ /* 0x000fe200078e0203 */
[----:B------:R-:W-:Y:S01]  /*1bd0*/  ISETP.NE.U32.AND P0, PT, RZ, UR6, PT ;  /* 0x00000006ff007c0c */ /* 0x000fe2000bf05070 */
[----:B------:R-:W-:Y:S01]  /*1be0*/  IMAD.WIDE.U32 R6, R19, R74, R16 ;  /* 0x0000004a13067225 */ /* 0x000fe200078e0010 */
[----:B------:R-:W-:Y:S02]  /*1bf0*/  SHF.R.S32.HI R9, RZ, 0x1f, R154 ;  /* 0x0000001fff097819 */ /* 0x000fe4000001149a */
[----:B------:R-:W-:Y:S01]  /*1c00*/  ISETP.NE.AND.EX P0, PT, RZ, UR7, PT, P0 ;  /* 0x00000007ff007c0c */ /* 0x000fe2000bf05300 */
[----:B------:R-:W-:-:S04]  /*1c10*/  IMAD.WIDE.U32 R4, R154, UR4, R4 ;  /* 0x000000049a047c25 */ /* 0x000fc8000f8e0004 */
[----:B------:R-:W-:-:S04]  /*1c20*/  IMAD R3, R9, UR4, RZ ;  /* 0x0000000409037c24 */ /* 0x000fc8000f8e02ff */
[----:B------:R-:W-:Y:S01]  /*1c30*/  IMAD R3, R154, UR5, R3 ;  /* 0x000000059a037c24 */ /* 0x000fe2000f8e0203 */
[----:B------:R-:W-:-:S03]  /*1c40*/  ULDC.64 UR4, c[0x0][0x300] ;  /* 0x0000c00000047ab9 */ /* 0x000fc60000000a00 */
[----:B------:R-:W-:Y:S01]  /*1c50*/  IMAD.IADD R5, R5, 0x1, R3 ;  /* 0x0000000105057824 */ /* 0x000fe200078e0203 */
[----:B------:R-:W-:Y:S02]  /*1c60*/  SHF.R.S32.HI R57, RZ, 0x1f, R56 ;  /* 0x0000001fff397819 */ /* 0x000fe40000011438 */
[----:B---3--:R-:W-:Y:S01]  /*1c70*/  IADD3 R39, R39, -0x80, RZ ;  /* 0xffffff8027277810 */ /* 0x008fe20007ffe0ff */
[----:B------:R-:W-:Y:S02]  /*1c80*/  VIADD R67, R16, 0x20 ;  /* 0x0000002010437836 */ /* 0x000fe40000000000 */
[----:B------:R-:W-:Y:S01]  /*1c90*/  VIADD R65, R38, 0x8 ;  /* 0x0000000826417836 */ /* 0x000fe20000000000 */
[----:B--2---:R-:W-:Y:S02]  /*1ca0*/  LOP3.LUT P1, RZ, R34, 0x4, RZ, 0xc0, !PT ;  /* 0x0000000422ff7812 */ /* 0x004fe4000782c0ff */
[----:B----4-:R-:W-:Y:S02]  /*1cb0*/  SEL R55, R29, RZ, !P0 ;  /* 0x000000ff1d377207 */ /* 0x010fe40004000000 */
[----:B------:R-:W-:-:S02]  /*1cc0*/  SHF.R.S32.HI R0, RZ, 0x1f, R29 ;  /* 0x0000001fff007819 */ /* 0x000fc4000001141d */
[----:B------:R-:W0:Y:S01]  /*1cd0*/  LDC R29, c[0x0][0x3d4] ;  /* 0x0000f500ff1d7b82 */ /* 0x000e220000000800 */
[----:B------:R-:W-:Y:S01]  /*1ce0*/  IMAD.WIDE.U32 R58, R55, UR4, R4 ;  /* 0x00000004373a7c25 */ /* 0x000fe2000f8e0004 */
[----:B------:R-:W-:Y:S02]  /*1cf0*/  SEL R10, R0, RZ, !P0 ;  /* 0x000000ff000a7207 */ /* 0x000fe40004000000 */
[----:B------:R-:W-:-:S03]  /*1d00*/  IADD3 R77, P0, R58, R6, RZ ;  /* 0x000000063a4d7210 */ /* 0x000fc60007f1e0ff */
[----:B------:R-:W-:Y:S01]  /*1d10*/  IMAD R0, R10, UR4, RZ ;  /* 0x000000040a007c24 */ /* 0x000fe2000f8e02ff */
[----:B------:R-:W1:Y:S03]  /*1d20*/  LDC.64 R4, c[0x0][0x3e8] ;  /* 0x0000fa00ff047b82 */ /* 0x000e660000000a00 */
[----:B------:R-:W-:Y:S01]  /*1d30*/  IMAD R3, R55, UR5, R0 ;  /* 0x0000000537037c24 */ /* 0x000fe2000f8e0200 */
[----:B------:R-:W-:Y:S05]  /*1d40*/  @!P6 WARPSYNC.ALL ;  /* 0x000000000000e948 */ /* 0x000fea0003800000 */
[----:B------:R-:W-:Y:S01]  /*1d50*/  ULDC.64 UR4, c[0x0][0x320] ;  /* 0x0000c80000047ab9 */ /* 0x000fe20000000a00 */
[----:B------:R-:W-:-:S02]  /*1d60*/  IMAD R0, R36, R74, RZ ;  /* 0x0000004a24007224 */ /* 0x000fc400078e02ff */
[----:B------:R-:W-:Y:S02]  /*1d70*/  IMAD R9, R9, UR4, RZ ;  /* 0x0000000409097c24 */ /* 0x000fe4000f8e02ff */
[----:B------:R-:W-:Y:S02]  /*1d80*/  IMAD R11, R19, R75, R0 ;  /* 0x0000004b130b7224 */ /* 0x000fe400078e0200 */
[C---:B------:R-:W-:Y:S02]  /*1d90*/  IMAD R13, R154.reuse, UR5, R9 ;  /* 0x000000059a0d7c24 */ /* 0x040fe4000f8e0209 */
[----:B------:R-:W-:Y:S01]  /*1da0*/  IMAD.WIDE.U32 R8, R154, UR4, R16 ;  /* 0x000000049a087c25 */ /* 0x000fe2000f8e0010 */
[----:B------:R-:W-:-:S03]  /*1db0*/  ULDC.64 UR4, c[0x0][0x328] ;  /* 0x0000ca0000047ab9 */ /* 0x000fc60000000a00 */
[----:B------:R-:W-:Y:S01]  /*1dc0*/  IMAD.IADD R78, R59, 0x1, R3 ;  /* 0x000000013b4e7824 */ /* 0x000fe200078e0203 */
[----:B------:R-:W-:Y:S01]  /*1dd0*/  IADD3 R9, R9, R13, RZ ;  /* 0x0000000d09097210 */ /* 0x000fe20007ffe0ff */
[----:B------:R-:W-:Y:S02]  /*1de0*/  IMAD R0, R36, R72, RZ ;  /* 0x0000004824007224 */ /* 0x000fe400078e02ff */
[----:B------:R-:W-:Y:S01]  /*1df0*/  IMAD R3, R10, UR4, RZ ;  /* 0x000000040a037c24 */ /* 0x000fe2000f8e02ff */
[----:B------:R-:W-:Y:S01]  /*1e00*/  IADD3.X R76, R78, R7, R11, P0, !PT ;  /* 0x000000074e4c7210 */ /* 0x000fe200007fe40b */
[----:B------:R-:W-:Y:S01]  /*1e10*/  IMAD R15, R19, R73, R0 ;  /* 0x00000049130f7224 */ /* 0x000fe200078e0200 */
[----:B0-----:R-:W-:Y:S01]  /*1e20*/  ISETP.GE.AND P0, PT, R16, R29, PT ;  /* 0x0000001d1000720c */ /* 0x001fe20003f06270 */
[----:B-1----:R-:W-:Y:S02]  /*1e30*/  IMAD R0, R36, R4, RZ ;  /* 0x0000000424007224 */ /* 0x002fe400078e02ff */
[----:B------:R-:W-:Y:S01]  /*1e40*/  IMAD R35, R55, UR5, R3 ;  /* 0x0000000537237c24 */ /* 0x000fe2000f8e0203 */
[----:B------:R-:W-:Y:S01]  /*1e50*/  SEL R3, R29, RZ, P0 ;  /* 0x000000ff1d037207 */ /* 0x000fe20000000000 */
[----:B------:R-:W-:Y:S01]  /*1e60*/  IMAD.WIDE.U32 R54, R55, UR4, R8 ;  /* 0x0000000437367c25 */ /* 0x000fe2000f8e0008 */
[----:B------:R-:W-:Y:S01]  /*1e70*/  LOP3.LUT R40, R40, 0xfffffffb, RZ, 0xc0, !PT ;  /* 0xfffffffb28287812 */ /* 0x000fe200078ec0ff */
[----:B------:R-:W-:-:S02]  /*1e80*/  ULDC UR4, c[0x0][0x2e4] ;  /* 0x0000b90000047ab9 */ /* 0x000fc40000000800 */
[C---:B------:R-:W-:Y:S02]  /*1e90*/  IMAD R21, R19.reuse, R5, R0 ;  /* 0x0000000513157224 */ /* 0x040fe400078e0200 */
[----:B------:R-:W-:-:S04]  /*1ea0*/  IMAD.WIDE.U32 R8, R19, R4, R56 ;  /* 0x0000000413087225 */ /* 0x000fc800078e0038 */
[----:B------:R-:W-:Y:S01]  /*1eb0*/  IMAD.WIDE.U32 R10, R19, R72, R16 ;  /* 0x00000048130a7225 */ /* 0x000fe200078e0010 */
[----:B------:R-:W-:-:S03]  /*1ec0*/  IADD3 R9, R9, R21, RZ ;  /* 0x0000001509097210 */ /* 0x000fc60007ffe0ff */
[----:B------:R-:W-:Y:S02]  /*1ed0*/  IMAD.IADD R11, R15, 0x1, R11 ;  /* 0x000000010f0b7824 */ /* 0x000fe400078e020b */
[----:B------:R-:W-:-:S04]  /*1ee0*/  IMAD.WIDE.U32 R6, R19, R72, R56 ;  /* 0x0000004813067225 */ /* 0x000fc800078e0038 */
[----:B------:R-:W-:Y:S01]  /*1ef0*/  IMAD.IADD R3, R16, 0x1, R3 ;  /* 0x0000000110037824 */ /* 0x000fe200078e0203 */
[----:B------:R-:W-:Y:S01]  /*1f00*/  @P1 LOP3.LUT R40, R40, 0x4, RZ, 0xfc, !PT ;  /* 0x0000000428281812 */ /* 0x000fe200078efcff */
[----:B------:R-:W-:Y:S01]  /*1f10*/  IMAD.IADD R7, R7, 0x1, R15 ;  /* 0x0000000107077824 */ /* 0x000fe200078e020f */
[----:B-----5:R-:W-:Y:S01]  /*1f20*/  SHF.R.S32.HI R15, RZ, 0x1f, R24 ;  /* 0x0000001fff0f7819 */ /* 0x020fe20000011418 */
[----:B------:R-:W-:Y:S01]  /*1f30*/  IMAD.SHL.U32 R71, R34, 0x40, RZ ;  /* 0x0000004022477824 */ /* 0x000fe200078e00ff */
[----:B------:R-:W-:Y:S01]  /*1f40*/  SHF.R.S32.HI R0, RZ, 0x1f, R3 ;  /* 0x0000001fff007819 */ /* 0x000fe20000011403 */
[----:B------:R-:W-:-:S04]  /*1f50*/  IMAD.WIDE.U32 R52, R24, R72, R10 ;  /* 0x0000004818347225 */ /* 0x000fc800078e000a */
[----:B------:R-:W-:Y:S01]  /*1f60*/  IMAD.WIDE.U32 R10, R24, R4, R8 ;  /* 0x00000004180a7225 */ /* 0x000fe200078e0008 */
[----:B------:R-:W-:-:S03]  /*1f70*/  IADD3 R8, P1, R19, R14, RZ ;  /* 0x0000000e13087210 */ /* 0x000fc60007f3e0ff */
[----:B------:R-:W-:Y:S01]  /*1f80*/  VIADD R34, R19, 0x60 ;  /* 0x0000006013227836 */ /* 0x000fe20000000000 */
[----:B------:R-:W-:Y:S01]  /*1f90*/  LEA.HI R0, R0, R3, RZ, 0x3 ;  /* 0x0000000300007211 */ /* 0x000fe200078f18ff */
[----:B------:R-:W-:Y:S01]  /*1fa0*/  IMAD R3, R15, R72, RZ ;  /* 0x000000480f037224 */ /* 0x000fe200078e02ff */
[----:B------:R-:W-:Y:S01]  /*1fb0*/  LOP3.LUT R71, R71, 0x1c0, RZ, 0xc0, !PT ;  /* 0x000001c047477812 */ /* 0x000fe200078ec0ff */
[----:B------:R-:W-:Y:S01]  /*1fc0*/  IMAD.X R9, R36, 0x1, R37, P1 ;  /* 0x0000000124097824 */ /* 0x000fe200008e0625 */
[----:B------:R-:W-:Y:S02]  /*1fd0*/  SHF.R.S32.HI R66, RZ, 0x1f, R34 ;  /* 0x0000001fff427819 */ /* 0x000fe40000011422 */
[----:B------:R-:W-:Y:S02]  /*1fe0*/  SHF.R.S32.HI R34, RZ, 0x1f, R39 ;  /* 0x0000001fff227819 */ /* 0x000fe40000011427 */
[----:B------:R-:W-:Y:S01]  /*1ff0*/  IADD3 R36, R19, 0x60, RZ ;  /* 0x0000006013247810 */ /* 0x000fe20007ffe0ff */
[----:B------:R-:W-:Y:S01]  /*2000*/  IMAD R33, R24, R73, R3 ;  /* 0x0000004918217224 */ /* 0x000fe200078e0203 */
[----:B------:R-:W-:-:S02]  /*2010*/  SHF.R.U32.HI R68, RZ, 0x3, R71 ;  /* 0x00000003ff447819 */ /* 0x000fc40000011647 */
[----:B------:R-:W-:Y:S02]  /*2020*/  LOP3.LUT R3, R71, 0x18, R16, 0xf8, !PT ;  /* 0x0000001847037812 */ /* 0x000fe400078ef810 */
[----:B------:R-:W-:Y:S01]  /*2030*/  LEA.HI R34, R34, R39, RZ, 0x5 ;  /* 0x0000002722227211 */ /* 0x000fe200078f28ff */
[----:B------:R-:W-:Y:S01]  /*2040*/  IMAD.SHL.U32 R36, R36, 0x40, RZ ;  /* 0x0000004024247824 */ /* 0x000fe200078e00ff */
[----:B------:R-:W-:Y:S02]  /*2050*/  LOP3.LUT R3, R3, R68, RZ, 0x3c, !PT ;  /* 0x0000004403037212 */ /* 0x000fe400078e3cff */
[----:B------:R-:W-:Y:S02]  /*2060*/  SHF.R.S32.HI R34, RZ, 0x5, R34 ;  /* 0x00000005ff227819 */ /* 0x000fe40000011422 */
[----:B------:R-:W-:Y:S01]  /*2070*/  LOP3.LUT R36, R36, 0x1c0, RZ, 0xc0, !PT ;  /* 0x000001c024247812 */ /* 0x000fe200078ec0ff */
[----:B------:R-:W-:Y:S01]  /*2080*/  IMAD.SHL.U32 R64, R29, 0x2, RZ ;  /* 0x000000021d407824 */ /* 0x000fe200078e00ff */
[--C-:B------:R-:W-:Y:S01]  /*2090*/  SHF.R.S32.HI R60, RZ, 0x3, R0.reuse ;  /* 0x00000003ff3c7819 */ /* 0x100fe20000011400 */
[----:B------:R-:W-:Y:S01]  /*20a0*/  IMAD R63, R34, 0x200, R3 ;  /* 0x00000200223f7824 */ /* 0x000fe200078e0203 */
[----:B------:R-:W-:-:S02]  /*20b0*/  LOP3.LUT R3, R71, 0x38, R0, 0xf8, !PT ;  /* 0x0000003847037812 */ /* 0x000fc400078ef800 */
[----:B------:R-:W-:Y:S02]  /*20c0*/  LOP3.LUT R29, R0, 0xfffffff8, RZ, 0xc0, !PT ;  /* 0xfffffff8001d7812 */ /* 0x000fe400078ec0ff */
[----:B------:R-:W-:Y:S01]  /*20d0*/  LOP3.LUT R0, R36, 0x38, R0, 0xf8, !PT ;  /* 0x0000003824007812 */ /* 0x000fe200078ef800 */
[C---:B------:R-:W-:Y:S01]  /*20e0*/  VIADD R36, R19.reuse, 0x60 ;  /* 0x0000006013247836 */ /* 0x040fe20000000000 */
[----:B------:R0:W-:Y:S03]  /*20f0*/  STL [R1+0x8], R40 ;  /* 0x0000082801007387 */ /* 0x0001e60000100800 */
[----:B------:R-:W-:Y:S02]  /*2100*/  IMAD.SHL.U32 R36, R36, 0x40, RZ ;  /* 0x0000004024247824 */ /* 0x000fe400078e00ff */
[----:B------:R-:W-:-:S03]  /*2110*/  IMAD.WIDE.U32 R12, R19, R4, R16 ;  /* 0x00000004130c7225 */ /* 0x000fc600078e0010 */
[----:B------:R-:W-:Y:S01]  /*2120*/  LOP3.LUT R36, R36, 0x1c0, RZ, 0xc0, !PT ;  /* 0x000001c024247812 */ /* 0x000fe200078ec0ff */
[----:B------:R-:W-:Y:S01]  /*2130*/  IMAD.IADD R13, R21, 0x1, R13 ;  /* 0x00000001150d7824 */ /* 0x000fe200078e020d */
[----:B------:R-:W-:Y:S01]  /*2140*/  LOP3.LUT R3, R3, R68, RZ, 0x3c, !PT ;  /* 0x0000004403037212 */ /* 0x000fe200078e3cff */
[----:B------:R-:W-:Y:S01]  /*2150*/  IMAD R15, R15, R4, RZ ;  /* 0x000000040f0f7224 */ /* 0x000fe200078e02ff */
[----:B------:R-:W-:Y:S01]  /*2160*/  SHF.R.U32.HI R36, RZ, 0x3, R36 ;  /* 0x00000003ff247819 */ /* 0x000fe20000011624 */
[----:B------:R-:W-:Y:S01]  /*2170*/  IMAD.WIDE.U32 R30, R24, R72, R6 ;  /* 0x00000048181e7225 */ /* 0x000fe200078e0006 */
[----:B------:R-:W-:Y:S02]  /*2180*/  SHF.L.U64.HI R70, R4, 0x7, R5 ;  /* 0x0000000704467819 */ /* 0x000fe40000010205 */
[----:B------:R-:W-:Y:S01]  /*2190*/  LOP3.LUT R0, R0, R36, RZ, 0x3c, !PT ;  /* 0x0000002400007212 */ /* 0x000fe200078e3cff */
[C---:B------:R-:W-:Y:S02]  /*21a0*/  IMAD R15, R24.reuse, R5, R15 ;  /* 0x00000005180f7224 */ /* 0x040fe400078e020f */
[----:B------:R-:W-:Y:S01]  /*21b0*/  IMAD.WIDE.U32 R20, R24, R4, R12 ;  /* 0x0000000418147225 */ /* 0x000fe200078e000c */
[----:B------:R-:W-:-:S03]  /*21c0*/  SHF.L.U64.HI R75, R74, 0x7, R75 ;  /* 0x000000074a4b7819 */ /* 0x000fc6000001024b */
[----:B------:R-:W-:Y:S01]  /*21d0*/  IMAD.SHL.U32 R69, R4, 0x80, RZ ;  /* 0x0000008004457824 */ /* 0x000fe200078e00ff */
[----:B------:R-:W-:Y:S01]  /*21e0*/  SHF.L.U64.HI R73, R72, 0x7, R73 ;  /* 0x0000000748497819 */ /* 0x000fe20000010249 */
[----:B------:R-:W-:Y:S01]  /*21f0*/  IMAD R4, R34, 0x200, R3 ;  /* 0x0000020022047824 */ /* 0x000fe200078e0203 */
[----:B------:R-:W-:Y:S01]  /*2200*/  IADD3 R3, R32, R0, RZ ;  /* 0x0000000020037210 */ /* 0x000fe20007ffe0ff */
[----:B------:R-:W-:Y:S01]  /*2210*/  IMAD.SHL.U32 R74, R74, 0x80, RZ ;  /* 0x000000804a4a7824 */ /* 0x000fe200078e00ff */
[----:B------:R-:W-:Y:S01]  /*2220*/  ISETP.GE.AND P1, PT, R16, UR4, PT ;  /* 0x0000000410007c0c */ /* 0x000fe2000bf26270 */
[----:B------:R-:W-:Y:S01]  /*2230*/  IMAD.SHL.U32 R72, R72, 0x80, RZ ;  /* 0x0000008048487824 */ /* 0x000fe200078e00ff */
[----:B------:R-:W-:Y:S01]  /*2240*/  @!P6 BAR.SYNC.DEFER_BLOCKING 0x9, 0x100 ;  /* 0x024400000000eb1d */ /* 0x000fe20000010000 */
[----:B------:R-:W-:Y:S01]  /*2250*/  IMAD.IADD R62, R33, 0x1, R53 ;  /* 0x00000001213e7824 */ /* 0x000fe200078e0235 */
[----:B------:R-:W-:Y:S01]  /*2260*/  ISETP.GE.AND P2, PT, R67, UR4, PT ;  /* 0x0000000443007c0c */ /* 0x000fe2000bf46270 */
[----:B------:R-:W-:Y:S01]  /*2270*/  IMAD.IADD R61, R15, 0x1, R21 ;  /* 0x000000010f3d7824 */ /* 0x000fe200078e0215 */
[----:B------:R-:W-:Y:S01]  /*2280*/  SHF.R.S32.HI R5, RZ, 0x1f, R29 ;  /* 0x0000001fff057819 */ /* 0x000fe2000001141d */
[----:B------:R-:W-:-:S02]  /*2290*/  IMAD.IADD R7, R31, 0x1, R33 ;  /* 0x000000011f077824 */ /* 0x000fc400078e0221 */
[----:B------:R-:W-:Y:S02]  /*22a0*/  IMAD.IADD R6, R11, 0x1, R15 ;  /* 0x000000010b067824 */ /* 0x000fe400078e020f */
[----:B0-----:R-:W-:-:S07]  /*22b0*/  IMAD.IADD R0, R55, 0x1, R35 ;  /* 0x0000000137007824 */ /* 0x001fce00078e0223 */
.L_x_12429:
[----:B------:R-:W2:Y:S01]  /*22c0*/  LDL R35, [R1+0x1c] ;  /* 0x00001c0001237983 */ /* 0x000ea20000100800 */
[----:B------:R-:W0:Y:S03]  /*22d0*/  LDC.64 R86, c[0x0][0x2f0] ;  /* 0x0000bc00ff567b82 */ /* 0x000e260000000a00 */
[----:B------:R-:W3:Y:S01]  /*22e0*/  LDL.LU R34, [R1+0x8] ;  /* 0x0000080001227983 */ /* 0x000ee20000300800 */
[----:B------:R-:W-:Y:S01]  /*22f0*/  VIADD R32, R26, 0xffffffff ;  /* 0xffffffff1a207836 */ /* 0x000fe20000000000 */
[----:B------:R-:W-:Y:S05]  /*2300*/  YIELD ;  /* 0x0000000000007946 */ /* 0x000fea0003800000 */
[----:B------:R-:W1:Y:S01]  /*2310*/  LDC.64 R80, c[0x0][0x2d8] ;  /* 0x0000b600ff507b82 */ /* 0x000e620000000a00 */
[----:B------:R-:W-:Y:S01]  /*2320*/  SHF.R.S32.HI R79, RZ, 0x1f, R32 ;  /* 0x0000001fff4f7819 */ /* 0x000fe20000011420 */
[-C--:B------:R-:W-:Y:S01]  /*2330*/  IMAD R13, R75, R32.reuse, RZ ;  /* 0x000000204b0d7224 */ /* 0x080fe200078e02ff */
[----:B------:R-:W-:Y:S01]  /*2340*/  BSSY B0, `(.L_x_12380) ;  /* 0x00002d1000007945 */ /* 0x000fe20003800000 */
[----:B------:R-:W-:-:S04]  /*2350*/  IMAD.WIDE.U32 R84, R74, R32, RZ ;  /* 0x000000204a547225 */ /* 0x000fc800078e00ff */
[----:B------:R-:W-:Y:S01]  /*2360*/  IMAD R13, R79, R74, R13 ;  /* 0x0000004a4f0d7224 */ /* 0x000fe200078e020d */
[----:B------:R-:W4:Y:S01]  /*2370*/  LDC R88, c[0x0][0x3d4] ;  /* 0x0000f500ff587b82 */ /* 0x000f220000000800 */
[----:B------:R-:W-:Y:S02]  /*2380*/  IADD3 R15, P3, R77, R84, RZ ;  /* 0x000000544d0f7210 */ /* 0x000fe40007f7e0ff */
[----:B------:R-:W-:Y:S02]  /*2390*/  IMAD.IADD R85, R85, 0x1, R13 ;  /* 0x0000000155557824 */ /* 0x000fe400078e020d */
[----:B0-----:R-:W-:Y:S02]  /*23a0*/  IMAD R33, R87, 0x60, RZ ;  /* 0x0000006057217824 */ /* 0x001fe400078e02ff */
[----:B------:R-:W-:-:S04]  /*23b0*/  IMAD.WIDE.U32 R12, R86, 0x60, R84 ;  /* 0x00000060560c7825 */ /* 0x000fc800078e0054 */
[----:B------:R-:W-:Y:S01]  /*23c0*/  IMAD.X R26, R85, 0x1, R76, P3 ;  /* 0x00000001551a7824 */ /* 0x000fe200018e064c */
[----:B------:R-:W-:Y:S01]  /*23d0*/  IADD3 R14, P4, R77, R12, RZ ;  /* 0x0000000c4d0e7210 */ /* 0x000fe20007f9e0ff */
[----:B------:R-:W-:Y:S01]  /*23e0*/  IMAD R12, R22, 0x2000, R63 ;  /* 0x00002000160c7824 */ /* 0x000fe200078e023f */
[CC--:B-1----:R-:W-:Y:S02]  /*23f0*/  LEA R38, P3, R15.reuse, R80.reuse, 0x1 ;  /* 0x000000500f267211 */ /* 0x0c2fe400078608ff */
[----:B------:R-:W-:Y:S01]  /*2400*/  IADD3.X R13, R76, R13, R33, P4, !PT ;  /* 0x0000000d4c0d7210 */ /* 0x000fe200027fe421 */
[----:B------:R-:W-:Y:S01]  /*2410*/  VIADD R82, R12, 0x20 ;  /* 0x000000200c527836 */ /* 0x000fe20000000000 */
[----:B------:R-:W-:Y:S01]  /*2420*/  LEA R36, P4, R14, R80, 0x1 ;  /* 0x000000500e247211 */ /* 0x000fe200078808ff */
[----:B------:R-:W-:Y:S01]  /*2430*/  IMAD R83, R12, 0x2, R25 ;  /* 0x000000020c537824 */ /* 0x000fe200078e0219 */
[-C--:B------:R-:W-:Y:S01]  /*2440*/  LEA.HI.X R39, R15, R81.reuse, R26, 0x1, P3 ;  /* 0x000000510f277211 */ /* 0x080fe200018f0c1a */
[----:B------:R-:W-:Y:S01]  /*2450*/  IMAD.MOV.U32 R26, RZ, RZ, R32 ;  /* 0x000000ffff1a7224 */ /* 0x000fe200078e0020 */
[----:B------:R-:W-:-:S02]  /*2460*/  LEA.HI.X R37, R14, R81, R13, 0x1, P4 ;  /* 0x000000510e257211 */ /* 0x000fc400020f0c0d */
[----:B------:R-:W-:Y:S02]  /*2470*/  ISETP.GT.AND P4, PT, R32, R27, PT ;  /* 0x0000001b2000720c */ /* 0x000fe40003f84270 */
[----:B----4-:R-:W-:Y:S02]  /*2480*/  ISETP.GE.AND P3, PT, R88, 0x1, PT ;  /* 0x000000015800780c */ /* 0x010fe40003f66270 */
[----:B--2---:R-:W-:Y:S02]  /*2490*/  LOP3.LUT P5, RZ, R35, 0x4, RZ, 0xc0, !PT ;  /* 0x0000000423ff7812 */ /* 0x004fe400078ac0ff */
[----:B---3--:R-:W-:-:S07]  /*24a0*/  LOP3.LUT R34, R34, 0xfffffffd, RZ, 0xc0, !PT ;  /* 0xfffffffd22227812 */ /* 0x008fce00078ec0ff */
[----:B------:R-:W-:-:S05]  /*24b0*/  @P4 LOP3.LUT R34, R34, 0x2, RZ, 0xfc, !PT ;  /* 0x0000000222224812 */ /* 0x000fca00078efcff */
[----:B------:R0:W-:Y:S01]  /*24c0*/  STL [R1+0x8], R34 ;  /* 0x0000082201007387 */ /* 0x0001e20000100800 */
[----:B------:R-:W-:-:S05]  /*24d0*/  @P5 IADD3 R82, R12, -0x20, RZ ;  /* 0xffffffe00c525810 */ /* 0x000fca0007ffe0ff */
        /* <DEDUP_REMOVED lines=22> */
[----:B0-----:R-:W-:Y:S02]  /*2640*/  CS2R R34, SRZ ;  /* 0x0000000000227805 */ /* 0x001fe4000001ff00 */
        /* <DEDUP_REMOVED lines=8> */
[----:B------:R-:W-:-:S04]  /*26d0*/  IADD3 R15, P3, R10, R44, RZ ;  /* 0x0000002c0a0f7210 */ /* 0x000fc80007f7e0ff */
[----:B------:R-:W-:Y:S02]  /*26e0*/  IADD3.X R48, R79, R6, RZ, P3, !PT ;  /* 0x000000064f307210 */ /* 0x000fe40001ffe4ff */
        /* <DEDUP_REMOVED lines=14> */
.L_x_12384:
[----:B------:R-:W-:Y:S05]  /*27d0*/  BSYNC B1 ;  /* 0x0000000000017941 */ /* 0x000fea0003800000 */
.L_x_12383:
        /* <DEDUP_REMOVED lines=32> */
[----:B------:R-:W-:-:S13]  /*29e0*/  ISETP.GE.AND P3, PT, R45, R88, PT ;  /* 0x000000582d00720c */ /* 0x000fda0003f66270 */
[----:B------:R0:W5:Y:S04]  /*29f0*/  @!P3 LDG.E.64 R32, desc[UR40][R12.64+0x20] ;  /* 0x000020280c20b981 */ /* 0x000168000c1e1b00 */
[----:B------:R0:W5:Y:S02]  /*2a00*/  @!P3 LDG.E.64 R34, desc[UR40][R14.64+0x20] ;  /* 0x000020280e22b981 */ /* 0x000164000c1e1b00 */
.L_x_12386:
[----:B------:R-:W-:Y:S05]  /*2a10*/  BSYNC B1 ;  /* 0x0000000000017941 */ /* 0x000fea0003800000 */
.L_x_12385:
[----:B0-----:R-:W-:Y:S01]  /*2a20*/  IMAD.MOV.U32 R12, RZ, RZ, R80 ;  /* 0x000000ffff0c7224 */ /* 0x001fe200078e0050 */
[----:B------:R-:W-:Y:S01]  /*2a30*/  PRMT R87, R87, 0x5410, R86 ;  /* 0x0000541057577816 */ /* 0x000fe20000000056 */
[----:B------:R-:W-:Y:S01]  /*2a40*/  IMAD.MOV.U32 R13, RZ, RZ, R81 ;  /* 0x000000ffff0d7224 */ /* 0x000fe200078e0051 */
[----:B------:R-:W-:Y:S01]  /*2a50*/  ISETP.NE.AND P3, PT, R157, 0x3, PT ;  /* 0x000000039d00780c */ /* 0x000fe20003f65270 */
[----:B------:R-:W-:Y:S01]  /*2a60*/  IMAD.MOV.U32 R14, RZ, RZ, R84 ;  /* 0x000000ffff0e7224 */ /* 0x000fe200078e0054 */
[----:B------:R-:W-:Y:S01]  /*2a70*/  PRMT R86, R87, 0x7610, R86 ;  /* 0x0000761057567816 */ /* 0x000fe20000000056 */
[----:B------:R-:W-:Y:S01]  /*2a80*/  IMAD.MOV.U32 R15, RZ, RZ, R85 ;  /* 0x000000ffff0f7224 */ /* 0x000fe200078e0055 */
[----:B------:R-:W-:Y:S01]  /*2a90*/  PRMT R95, R12, 0x5410, R13 ;  /* 0x000054100c5f7816 */ /* 0x000fe2000000000d */
[----:B------:R-:W-:Y:S02]  /*2aa0*/  IMAD.MOV.U32 R13, RZ, RZ, R51 ;  /* 0x000000ffff0d7224 */ /* 0x000fe400078e0033 */
[----:B------:R-:W-:Y:S01]  /*2ab0*/  IMAD.MOV.U32 R12, RZ, RZ, R50 ;  /* 0x000000ffff0c7224 */ /* 0x000fe200078e0032 */
        /* <DEDUP_REMOVED lines=17> */
.L_x_12387:
[----:B------:R-:W-:Y:S01]  /*2bd0*/  IMAD R79, R22, 0x8, R2 ;  /* 0x00000008164f7824 */ /* 0x000fe200078e0202 */
[----:B------:R-:W-:Y:S01]  /*2be0*/  SHF.L.U32 R91, R156, 0x1f, RZ ;  /* 0x0000001f9c5b7819 */ /* 0x000fe200000006ff */
[----:B------:R-:W-:Y:S03]  /*2bf0*/  BSSY B1, `(.L_x_12388) ;  /* 0x0000003000017945 */ /* 0x000fe60003800000 */
[----:B------:R-:W0:Y:S02]  /*2c00*/  SYNCS.PHASECHK.TRANS64.TRYWAIT P6, [R79+URZ+0x16890], R91 ;  /* 0x0168905b4f0075a7 */ /* 0x000e2400080c017f */
[----:B0-----:R-:W-:Y:S05]  /*2c10*/  @!P6 BRA `(.L_x_12389) ;  /* 0x0000013800e0e947 */ /* 0x001fea0003800000 */
.L_x_12629:
[----:B------:R-:W-:Y:S05]  /*2c20*/  BSYNC B1 ;  /* 0x0000000000017941 */ /* 0x000fea0003800000 */
.L_x_12388:
        /* <DEDUP_REMOVED lines=49> */
.L_x_12395:
[----:B------:R-:W-:Y:S05]  /*2f40*/  BSYNC B3 ;  /* 0x0000000000037941 */ /* 0x000fea0003800000 */
.L_x_12394:
[----:B--2---:R1:W-:Y:S02]  /*2f50*/  STG.E.128 desc[UR40][R38.64], R12 ;  /* 0x0000000c26007986 */ /* 0x0043e4000c101d28 */
.L_x_12393:
[----:B------:R-:W-:Y:S05]  /*2f60*/  BSYNC B2 ;  /* 0x0000000000027941 */ /* 0x000fea0003800000 */
.L_x_12392:
        /* <DEDUP_REMOVED lines=47> */
.L_x_12397:
[----:B------:R-:W-:Y:S05]  /*3260*/  BSYNC B2 ;  /* 0x0000000000027941 */ /* 0x000fea0003800000 */
.L_x_12396:
[----:B--2---:R2:W-:Y:S02]  /*3270*/  STG.E.128 desc[UR40][R38.64+0x40], R12 ;  /* 0x0000400c26007986 */ /* 0x0045e4000c101d28 */
.L_x_12391:
[----:B------:R-:W-:Y:S05]  /*3280*/  BSYNC B1 ;  /* 0x0000000000017941 */ /* 0x000fea0003800000 */
.L_x_12390:
        /* <DEDUP_REMOVED lines=48> */
.L_x_12402:
[----:B------:R-:W-:Y:S05]  /*3590*/  BSYNC B2 ;  /* 0x0000000000027941 */ /* 0x000fea0003800000 */
.L_x_12401:
[----:B--2---:R3:W-:Y:S02]  /*35a0*/  STG.E.128 desc[UR40][R36.64], R12 ;  /* 0x0000000c24007986 */ /* 0x0047e4000c101d28 */
.L_x_12400:
[----:B------:R-:W-:Y:S05]  /*35b0*/  BSYNC B1 ;  /* 0x0000000000017941 */ /* 0x000fea0003800000 */
.L_x_12399:
[----:B------:R-:W-:Y:S05]  /*35c0*/  @P2 BRA `(.L_x_12398) ;  /* 0x0000001800a02947 */ /* 0x000fea0003800000 */
[----:B-123--:R1:W2:Y:S01]  /*35d0*/  LDS.128 R12, [R82+0x11000] ;  /* 0x01100000520c7984 */ /* 0x00e2a20000000c00 */
        /* <DEDUP_REMOVED lines=45> */
.L_x_12404:
[----:B------:R-:W-:Y:S05]  /*38b0*/  BSYNC B1 ;  /* 0x0000000000017941 */ /* 0x000fea0003800000 */
.L_x_12403:
[----:B--2---:R1:W-:Y:S01]  /*38c0*/  STG.E.128 desc[UR40][R36.64+0x40], R12 ;  /* 0x0000400c24007986 */ /* 0x0043e2000c101d28 */
[----:B------:R-:W-:Y:S05]  /*38d0*/  BRA `(.L_x_12398) ;  /* 0x0000001400dc7947 */ /* 0x000fea0003800000 */
.L_x_12382:
[C---:B------:R-:W-:Y:S02]  /*38e0*/  ISETP.GE.AND P3, PT, R19.reuse, R90, PT ;  /* 0x0000005a1300720c */ /* 0x040fe40003f66270 */
[----:B0-----:R-:W-:Y:S02]  /*38f0*/  CS2R R34, SRZ ;  /* 0x0000000000227805 */ /* 0x001fe4000001ff00 */
        /* <DEDUP_REMOVED lines=46> */
.L_x_12406:
[----:B------:R-:W-:Y:S05]  /*3be0*/  BSYNC B1 ;  /* 0x0000000000017941 */ /* 0x000fea0003800000 */
.L_x_12405:
[----:B-----5:R-:W-:Y:S01]  /*3bf0*/  IMAD.MOV.U32 R44, RZ, RZ, R38 ;  /* 0x000000ffff2c7224 */ /* 0x020fe200078e0026 */
[----:B------:R-:W-:Y:S01]  /*3c00*/  MOV R45, R39 ;  /* 0x00000027002d7202 */ /* 0x000fe20000000f00 */
[----:B------:R-:W-:Y:S01]  /*3c10*/  IMAD.MOV.U32 R46, RZ, RZ, R36 ;  /* 0x000000ffff2e7224 */ /* 0x000fe200078e0024 */
[----:B------:R-:W-:Y:S01]  /*3c20*/  ISETP.NE.AND P3, PT, R157, 0x3, PT ;  /* 0x000000039d00780c */ /* 0x000fe20003f65270 */
[----:B------:R-:W-:-:S03]  /*3c30*/  IMAD.MOV.U32 R47, RZ, RZ, R37 ;  /* 0x000000ffff2f7224 */ /* 0x000fc600078e0025 */
        /* <DEDUP_REMOVED lines=20> */
[----:B------:R-:W-:Y:S02]  /*3d80*/  PRMT R102, R102, 0x5410, R44 ;  /* 0x0000541066667816 */ /* 0x000fe4000000002c */
[----:B------:R-:W-:Y:S02]  /*3d90*/  PRMT R107, R45, 0x7610, R107 ;  /* 0x000076102d6b7816 */ /* 0x000fe4000000006b */
[----:B------:R-:W-:Y:S02]  /*3da0*/  PRMT R106, R46, 0x7610, R106 ;  /* 0x000076102e6a7816 */ /* 0x000fe4000000006a */
[----:B------:R-:W-:Y:S01]  /*3db0*/  PRMT R109, R47, 0x7610, R109 ;  /* 0x000076102f6d7816 */ /* 0x000fe2000000006d */
[----:B------:R-:W-:Y:S06]  /*3dc0*/  @!P3 BRA `(.L_x_12407) ;  /* 0x000000000004b947 */ /* 0x000fec0003800000 */
[----:B------:R-:W-:Y:S01]  /*3dd0*/  BPT.TRAP 0x1 ;  /* 0x000000040000795c */ /* 0x000fe20000300000 */
.L_x_12407:
[----:B------:R-:W-:Y:S01]  /*3de0*/  IMAD R79, R22, 0x8, R2 ;  /* 0x00000008164f7824 */ /* 0x000fe200078e0202 */
[----:B------:R-:W-:Y:S01]  /*3df0*/  SHF.L.U32 R91, R156, 0x1f, RZ ;  /* 0x0000001f9c5b7819 */ /* 0x000fe200000006ff */
[----:B------:R-:W0:Y:S01]  /*3e00*/  LDC R93, c[0x0][0x2e4] ;  /* 0x0000b900ff5d7b82 */ /* 0x000e220000000800 */
[----:B------:R-:W-:Y:S02]  /*3e10*/  BSSY B1, `(.L_x_12408) ;  /* 0x0000004000017945 */ /* 0x000fe40003800000 */
[----:B------:R-:W1:Y:S01]  /*3e20*/  SYNCS.PHASECHK.TRANS64.TRYWAIT P5, [R79+URZ+0x16890], R91 ;  /* 0x0168905b4f0075a7 */ /* 0x000e6200080a017f */
[----:B0-----:R-:W-:Y:S01]  /*3e30*/  IMAD.IADD R95, R93, 0x1, -R64 ;  /* 0x000000015d5f7824 */ /* 0x001fe200078e0a40 */
[----:B-1----:R-:W-:Y:S06]  /*3e40*/  @!P5 BRA `(.L_x_12409) ;  /* 0x000001280068d947 */ /* 0x002fec0003800000 */
.L_x_12630:
[----:B------:R-:W-:Y:S05]  /*3e50*/  BSYNC B1 ;  /* 0x0000000000017941 */ /* 0x000fea0003800000 */
.L_x_12408:
        /* <DEDUP_REMOVED lines=23> */
[----:B------:R-:W-:Y:S01]  /*3fd0*/  IMAD R47, R46, 0x200, R45 ;  /* 0x000002002e2f7824 */ /* 0x000fe200078e022d */
[----:B------:R-:W-:-:S03]  /*3fe0*/  LEA R45, R22, R4, 0xd ;  /* 0x00000004162d7211 */ /* 0x000fc600078e68ff */
[----:B------:R-:W-:Y:S02]  /*3ff0*/  IMAD R47, R22, 0x2000, R47 ;  /* 0x00002000162f7824 */ /* 0x000fe400078e022f */
[--C-:B------:R-:W-:Y:S02]  /*4000*/  IMAD R45, R45, 0x2, R2.reuse ;  /* 0x000000022d2d7824 */ /* 0x100fe400078e0202 */
[----:B------:R-:W-:-:S04]  /*4010*/  IMAD R48, R47, 0x2, R2 ;  /* 0x000000022f307824 */ /* 0x000fc800078e0202 */
[----:B------:R-:W1:Y:S04]  /*4020*/  LDS.128 R44, [R45+0xe400] ;  /* 0x00e400002d2c7984 */ /* 0x000e680000000c00 */
[----:B------:R-:W2:Y:S01]  /*4030*/  LDS.128 R48, [R48+0xe400] ;  /* 0x00e4000030307984 */ /* 0x000ea20000000c00 */
[----:B------:R-:W-:Y:S05]  /*4040*/  @P4 BRA `(.L_x_12413) ;  /* 0x00000004004c4947 */ /* 0x000fea0003800000 */
[--C-:B------:R-:W-:Y:S01]  /*4050*/  SHF.R.U64 R32, R32, 0x10, R33.reuse ;  /* 0x0000001020207819 */ /* 0x100fe20000001221 */
[----:B------:R-:W-:Y:S01]  /*4060*/  HADD2.F32 R109, -RZ, R109.H0_H0 ;  /* 0x2000006dff6d7230 */ /* 0x000fe20000004100 */
[----:B------:R-:W-:Y:S01]  /*4070*/  SHF.R.U32.HI R33, RZ, 0x10, R33 ;  /* 0x00000010ff217819 */ /* 0x000fe20000011621 */
[----:B------:R-:W-:Y:S01]  /*4080*/  HADD2.F32 R104, -RZ, R104.H0_H0 ;  /* 0x20000068ff687230 */ /* 0x000fe20000004100 */
[--C-:B------:R-:W-:Y:S02]  /*4090*/  SHF.R.U64 R12, R12, 0x10, R13.reuse ;  /* 0x000000100c0c7819 */ /* 0x100fe4000000120d */
[----:B------:R-:W-:Y:S01]  /*40a0*/  SHF.R.U32.HI R103, RZ, 0x10, R13 ;  /* 0x00000010ff677819 */ /* 0x000fe2000001160d */
[----:B------:R-:W-:Y:S01]  /*40b0*/  HADD2.F32 R110, -RZ, R33.H0_H0 ;  /* 0x20000021ff6e7230 */ /* 0x000fe20000004100 */
[----:B------:R-:W-:Y:S02]  /*40c0*/  SHF.R.U64 R13, R14, 0x10, R15 ;  /* 0x000000100e0d7819 */ /* 0x000fe4000000120f */
[--C-:B------:R-:W-:Y:S01]  /*40d0*/  SHF.R.U64 R14, R34, 0x10, R35.reuse ;  /* 0x00000010220e7819 */ /* 0x100fe20000001223 */
[----:B-1----:R-:W-:Y:S01]  /*40e0*/  HADD2.F32 R34, -RZ, R45.H0_H0 ;  /* 0x2000002dff227230 */ /* 0x002fe20000004100 */
[----:B------:R-:W-:Y:S01]  /*40f0*/  SHF.R.U32.HI R105, RZ, 0x10, R35 ;  /* 0x00000010ff697819 */ /* 0x000fe20000011623 */
[--C-:B--2---:R-:W-:Y:S01]  /*4100*/  HADD2.F32 R35, -RZ, R49.reuse.H0_H0 ;  /* 0x20000031ff237230 */ /* 0x104fe20000004100 */
[----:B------:R-:W-:Y:S01]  /*4110*/  SHF.R.U32.HI R15, RZ, 0x10, R15 ;  /* 0x00000010ff0f7819 */ /* 0x000fe2000001160f */
[----:B------:R-:W-:-:S02]  /*4120*/  HADD2.F32 R49, -RZ, R49.H1_H1 ;  /* 0x30000031ff317230 */ /* 0x000fc40000004100 */
[CC--:B------:R-:W-:Y:S01]  /*4130*/  FMUL.FTZ R112, R34.reuse, R109.reuse ;  /* 0x0000006d22707220 */ /* 0x0c0fe20000410000 */
        /* <DEDUP_REMOVED lines=10> */
[----:B------:R-:W-:-:S02]  /*41e0*/  HADD2.F32 R112, -RZ, R107.H0_H0 ;  /* 0x2000006bff707230 */ /* 0x000fc40000004100 */
        /* <DEDUP_REMOVED lines=8> */
[----:B------:R-:W-:Y:S02]  /*4270*/  HADD2.F32 R47, -RZ, R47.H1_H1 ;  /* 0x3000002fff2f7230 */ /* 0x000fe40000004100 */
[----:B------:R-:W-:Y:S01]  /*4280*/  FMUL.FTZ R118, R51, R114 ;  /* 0x0000007233767220 */ /* 0x000fe20000410000 */
[----:B------:R-:W-:Y:S02]  /*4290*/  HADD2.F32 R110, -RZ, R15.H0_H0 ;  /* 0x2000000fff6e7230 */ /* 0x000fe40000004100 */
[-C--:B------:R-:W-:Y:S01]  /*42a0*/  FFMA.FTZ R15, R45, R108.reuse, -R116 ;  /* 0x0000006c2d0f7223 */ /* 0x080fe20000010874 */
[----:B------:R-:W-:Y:S01]  /*42b0*/  FFMA.FTZ R45, R49, R108, R112 ;  /* 0x0000006c312d7223 */ /* 0x000fe20000010070 */
[C---:B------:R-:W-:Y:S01]  /*42c0*/  FMUL.FTZ R114, R47.reuse, R114 ;  /* 0x000000722f727220 */ /* 0x040fe20000410000 */
[--C-:B------:R-:W-:Y:S02]  /*42d0*/  HADD2.F32 R49, -RZ, R106.reuse.H1_H1 ;  /* 0x3000006aff317230 */ /* 0x100fe40000004100 */
        /* <DEDUP_REMOVED lines=20> */
[----:B------:R-:W-:-:S02]  /*4420*/  HADD2.F32 R51, -RZ, R102.H1_H1 ;  /* 0x30000066ff337230 */ /* 0x000fc40000004100 */
        /* <DEDUP_REMOVED lines=20> */
[----:B------:R-:W-:-:S07]  /*4570*/  F2FP.F16.F32.PACK_AB R46, R46, R107 ;  /* 0x0000006b2e2e723e */ /* 0x000fce00000000ff */
.L_x_12413:
[----:B------:R-:W-:Y:S05]  /*4580*/  BSYNC B2 ;  /* 0x0000000000027941 */ /* 0x000fea0003800000 */
.L_x_12412:
        /* <DEDUP_REMOVED lines=12> */
.L_x_12411:
[----:B------:R-:W-:Y:S05]  /*4650*/  BSYNC B1 ;  /* 0x0000000000017941 */ /* 0x000fea0003800000 */
.L_x_12410:
[----:B-1----:R-:W-:Y:S01]  /*4660*/  IADD3 R13, R19, 0x60, RZ ;  /* 0x00000060130d7810 */ /* 0x002fe20007ffe0ff */
[----:B------:R-:W-:-:S03]  /*4670*/  IMAD R12, R66, R86, RZ ;  /* 0x00000056420c7224 */ /* 0x000fc600078e02ff */
[C---:B------:R-:W-:Y:S01]  /*4680*/  ISETP.GE.OR P5, PT, R13.reuse, R90, P1 ;  /* 0x0000005a0d00720c */ /* 0x040fe20000fa6670 */
[----:B------:R-:W-:-:S04]  /*4690*/  IMAD.WIDE.U32 R84, R13, R86, R84 ;  /* 0x000000560d547225 */ /* 0x000fc800078e0054 */
[----:B------:R-:W-:-:S08]  /*46a0*/  IMAD R47, R13, R87, R12 ;  /* 0x000000570d2f7224 */ /* 0x000fd000078e020c */
[----:B------:R-:W-:Y:S05]  /*46b0*/  @P5 BRA `(.L_x_12398) ;  /* 0x0000000800645947 */ /* 0x000fea0003800000 */
[----:B------:R-:W2:Y:S01]  /*46c0*/  LDL R14, [R1+0x20] ;  /* 0x00002000010e7983 */ /* 0x000ea20000100800 */
[----:B------:R-:W-:Y:S01]  /*46d0*/  IMAD.IADD R47, R85, 0x1, R47 ;  /* 0x00000001552f7824 */ /* 0x000fe200078e022f */
[----:B------:R-:W-:Y:S01]  /*46e0*/  IADD3 R12, P5, P6, R58, R84, R29 ;  /* 0x000000543a0c7210 */ /* 0x000fe20007ebe01d */
[C---:B------:R-:W-:Y:S01]  /*46f0*/  VIADD R15, R19.reuse, 0x60 ;  /* 0x00000060130f7836 */ /* 0x040fe20000000000 */
[----:B------:R-:W-:Y:S01]  /*4700*/  SEL R95, R64, R95, !P0 ;  /* 0x0000005f405f7207 */ /* 0x000fe20004000000 */
[----:B------:R-:W-:Y:S01]  /*4710*/  VIADD R32, R19, 0x60 ;  /* 0x0000006013207836 */ /* 0x000fe20000000000 */
[----:B------:R-:W-:Y:S01]  /*4720*/  IADD3.X R13, R78, R47, R5, P5, P6 ;  /* 0x0000002f4e0d7210 */ /* 0x000fe20002fec405 */
[----:B------:R-:W-:Y:S01]  /*4730*/  IMAD.SHL.U32 R15, R15, 0x40, RZ ;  /* 0x000000400f0f7824 */ /* 0x000fe200078e00ff */
[----:B------:R-:W-:Y:S01]  /*4740*/  LEA R44, P5, R12, R80, 0x1 ;  /* 0x000000500c2c7211 */ /* 0x000fe200078a08ff */
[----:B------:R-:W-:Y:S01]  /*4750*/  IMAD.SHL.U32 R32, R32, 0x40, RZ ;  /* 0x0000004020207824 */ /* 0x000fe200078e00ff */
[----:B------:R-:W-:Y:S02]  /*4760*/  BSSY B1, `(.L_x_12414) ;  /* 0x000006a000017945 */ /* 0x000fe40003800000 */
[----:B------:R-:W-:Y:S01]  /*4770*/  LEA.HI.X R45, R12, R81, R13, 0x1, P5 ;  /* 0x000000510c2d7211 */ /* 0x000fe200028f0c0d */
[----:B------:R-:W-:Y:S01]  /*4780*/  IMAD R13, R22, 0x2000, R3 ;  /* 0x00002000160d7824 */ /* 0x000fe200078e0203 */
[----:B------:R-:W-:-:S02]  /*4790*/  SHF.R.S32.HI R12, RZ, 0x1f, R95 ;  /* 0x0000001fff0c7819 */ /* 0x000fc4000001145f */
[----:B------:R-:W-:Y:S01]  /*47a0*/  LOP3.LUT R15, R15, 0x1c0, RZ, 0xc0, !PT ;  /* 0x000001c00f0f7812 */ /* 0x000fe200078ec0ff */
[----:B------:R-:W-:Y:S01]  /*47b0*/  IMAD R13, R13, 0x2, R2 ;  /* 0x000000020d0d7824 */ /* 0x000fe200078e0202 */
[----:B------:R-:W-:Y:S02]  /*47c0*/  LEA.HI R95, R12, R95, RZ, 0x4 ;  /* 0x0000005f0c5f7211 */ /* 0x000fe400078f20ff */
[----:B------:R-:W-:Y:S02]  /*47d0*/  LOP3.LUT R32, R32, 0x1c0, RZ, 0xc0, !PT ;  /* 0x000001c020207812 */ /* 0x000fe400078ec0ff */
[----:B------:R-:W-:Y:S02]  /*47e0*/  LEA.HI.SX32 R49, R95, R60, 0x1c ;  /* 0x0000003c5f317211 */ /* 0x000fe400078fe2ff */
[----:B------:R-:W-:-:S03]  /*47f0*/  SHF.R.U32.HI R15, RZ, 0x3, R15 ;  /* 0x00000003ff0f7819 */ /* 0x000fc6000001160f */
[----:B------:R-:W-:-:S05]  /*4800*/  IMAD.SHL.U32 R49, R49, 0x8, RZ ;  /* 0x0000000831317824 */ /* 0x000fca00078e00ff */
[----:B------:R-:W-:-:S04]  /*4810*/  LOP3.LUT R12, R32, 0x38, R49, 0xf8, !PT ;  /* 0x00000038200c7812 */ /* 0x000fc800078ef831 */
[----:B------:R-:W-:-:S04]  /*4820*/  LOP3.LUT R12, R12, R15, RZ, 0x3c, !PT ;  /* 0x0000000f0c0c7212 */ /* 0x000fc800078e3cff */
[----:B--2---:R-:W-:-:S05]  /*4830*/  IADD3 R15, R14, R12, RZ ;  /* 0x0000000c0e0f7210 */ /* 0x004fca0007ffe0ff */
[----:B------:R-:W-:-:S04]  /*4840*/  IMAD R15, R22, 0x2000, R15 ;  /* 0x00002000160f7824 */ /* 0x000fc800078e020f */
[----:B------:R-:W-:Y:S02]  /*4850*/  IMAD R32, R15, 0x2, R2 ;  /* 0x000000020f207824 */ /* 0x000fe400078e0202 */
        /* <DEDUP_REMOVED lines=13> */
[----:B------:R-:W-:Y:S01]  /*4930*/  MOV R39, R32 ;  /* 0x0000002000277202 */ /* 0x000fe20000000f00 */
[--C-:B------:R-:W-:Y:S01]  /*4940*/  HADD2.F32 R32, -RZ, R12.reuse.H0_H0 ;  /* 0x2000000cff207230 */ /* 0x100fe20000004100 */
[----:B------:R-:W-:Y:S01]  /*4950*/  SHF.R.U32.HI R50, RZ, 0x10, R37 ;  /* 0x00000010ff327819 */ /* 0x000fe20000011625 */
[----:B------:R-:W-:Y:S01]  /*4960*/  HADD2.F32 R35, -RZ, R12.H1_H1 ;  /* 0x3000000cff237230 */ /* 0x000fe20000004100 */
[--C-:B------:R-:W-:Y:S01]  /*4970*/  SHF.R.U64 R37, R42, 0x10, R43.reuse ;  /* 0x000000102a257819 */ /* 0x100fe2000000122b */
[----:B------:R-:W-:Y:S01]  /*4980*/  HADD2.F32 R12, -RZ, R13.H0_H0 ;  /* 0x2000000dff0c7230 */ /* 0x000fe20000004100 */
[----:B------:R-:W-:Y:S01]  /*4990*/  SHF.R.U32.HI R86, RZ, 0x10, R43 ;  /* 0x00000010ff567819 */ /* 0x000fe2000001162b */
[----:B------:R-:W-:-:S02]  /*49a0*/  HADD2.F32 R48, -RZ, R48.H0_H0 ;  /* 0x20000030ff307230 */ /* 0x000fc40000004100 */
        /* <DEDUP_REMOVED lines=23> */
[----:B------:R-:W-:Y:S01]  /*4b20*/  FFMA.FTZ R101, R42, R48, R101 ;  /* 0x000000302a657223 */ /* 0x000fe20000010065 */
[----:B------:R-:W-:Y:S02]  /*4b30*/  HADD2.F32 R42, -RZ, R40.H0_H0 ;  /* 0x20000028ff2a7230 */ /* 0x000fe40000004100 */
[----:B------:R-:W-:Y:S01]  /*4b40*/  FMUL.FTZ R86, R41, R86 ;  /* 0x0000005629567220 */ /* 0x000fe20000410000 */
[----:B------:R-:W-:Y:S01]  /*4b50*/  FFMA.FTZ R33, R35, R48, -R88 ;  /* 0x0000003023217223 */ /* 0x000fe20000010858 */
[----:B------:R-:W-:Y:S01]  /*4b60*/  FFMA.FTZ R92, R41, R50, -R92 ;  /* 0x00000032295c7223 */ /* 0x000fe2000001085c */
[----:B------:R-:W-:-:S02]  /*4b70*/  HADD2.F32 R41, -RZ, R100.H1_H1 ;  /* 0x30000064ff297230 */ /* 0x000fc40000004100 */
[----:B------:R-:W-:Y:S01]  /*4b80*/  FFMA.FTZ R86, R43, R50, R86 ;  /* 0x000000322b567223 */ /* 0x000fe20000010056 */
[--C-:B------:R-:W-:Y:S02]  /*4b90*/  HADD2.F32 R40, -RZ, R39.reuse.H0_H0 ;  /* 0x20000027ff287230 */ /* 0x100fe40000004100 */
[----:B------:R-:W-:Y:S01]  /*4ba0*/  HADD2.F32 R35, -RZ, R38.H0_H0 ;  /* 0x20000026ff237230 */ /* 0x000fe20000004100 */
[----:B------:R-:W-:Y:S01]  /*4bb0*/  F2FP.F16.F32.PACK_AB R92, R92, R33 ;  /* 0x000000215c5c723e */ /* 0x000fe200000000ff */
[----:B------:R-:W-:Y:S02]  /*4bc0*/  HADD2.F32 R98, -RZ, R98.H0_H0 ;  /* 0x20000062ff627230 */ /* 0x000fe40000004100 */
[-C--:B------:R-:W-:Y:S01]  /*4bd0*/  FMUL.FTZ R48, R40, R41.reuse ;  /* 0x0000002928307220 */ /* 0x080fe20000410000 */
[----:B------:R-:W-:Y:S02]  /*4be0*/  HADD2.F32 R39, -RZ, R39.H1_H1 ;  /* 0x30000027ff277230 */ /* 0x000fe40000004100 */
[----:B------:R-:W-:Y:S01]  /*4bf0*/  FMUL.FTZ R41, R35, R41 ;  /* 0x0000002923297220 */ /* 0x000fe20000410000 */
[----:B------:R-:W-:-:S02]  /*4c00*/  HADD2.F32 R38, -RZ, R38.H1_H1 ;  /* 0x30000026ff267230 */ /* 0x000fc40000004100 */
[-C--:B------:R-:W-:Y:S01]  /*4c10*/  FFMA.FTZ R48, R35, R98.reuse, -R48 ;  /* 0x0000006223307223 */ /* 0x080fe20000010830 */
[----:B------:R-:W-:Y:S02]  /*4c20*/  HADD2.F32 R46, -RZ, R46.H0_H0 ;  /* 0x2000002eff2e7230 */ /* 0x000fe40000004100 */
[----:B------:R-:W-:Y:S01]  /*4c30*/  FFMA.FTZ R40, R40, R98, R41 ;  /* 0x0000006228287223 */ /* 0x000fe20000010029 */
[-C--:B------:R-:W-:Y:S01]  /*4c40*/  FMUL.FTZ R43, R39, R42.reuse ;  /* 0x0000002a272b7220 */ /* 0x080fe20000410000 */
[----:B------:R-:W-:Y:S02]  /*4c50*/  HADD2.F32 R41, -RZ, R37.H0_H0 ;  /* 0x20000025ff297230 */ /* 0x000fe40000004100 */
        /* <DEDUP_REMOVED lines=9> */
[----:B------:R-:W-:Y:S01]  /*4cf0*/  HADD2.F32 R14, -RZ, R14.H1_H1 ;  /* 0x3000000eff0e7230 */ /* 0x000fe20000004100 */
[----:B------:R-:W-:Y:S01]  /*4d00*/  F2FP.F16.F32.PACK_AB R32, R51, R40 ;  /* 0x000000283320723e */ /* 0x000fe200000000ff */
[----:B------:R-:W-:Y:S02]  /*4d10*/  HADD2.F32 R39, -RZ, R36.H0_H0 ;  /* 0x20000024ff277230 */ /* 0x000fe40000004100 */
[----:B------:R-:W-:Y:S01]  /*4d20*/  FMUL.FTZ R36, R37, R100 ;  /* 0x0000006425247220 */ /* 0x000fe20000410000 */
[----:B------:R-:W-:-:S02]  /*4d30*/  HADD2.F32 R38, -RZ, R99.H0_H0 ;  /* 0x20000063ff267230 */ /* 0x000fc40000004100 */
        /* <DEDUP_REMOVED lines=8> */
[----:B------:R-:W-:Y:S01]  /*4dc0*/  F2FP.F16.F32.PACK_AB R35, R86, R101 ;  /* 0x000000655623723e */ /* 0x000fe200000000ff */
[----:B------:R-:W-:-:S02]  /*4dd0*/  IMAD.MOV.U32 R15, RZ, RZ, R92 ;  /* 0x000000ffff0f7224 */ /* 0x000fc400078e005c */
[----:B------:R-:W-:Y:S02]  /*4de0*/  F2FP.F16.F32.PACK_AB R14, R87, R36 ;  /* 0x00000024570e723e */ /* 0x000fe400000000ff */
[----:B------:R-:W-:-:S07]  /*4df0*/  F2FP.F16.F32.PACK_AB R34, R41, R100 ;  /* 0x000000642922723e */ /* 0x000fce00000000ff */
.L_x_12415:
[----:B------:R-:W-:Y:S05]  /*4e00*/  BSYNC B1 ;  /* 0x0000000000017941 */ /* 0x000fea0003800000 */
.L_x_12414:
        /* <DEDUP_REMOVED lines=10> */
.L_x_12381:
[----:B------:R-:W-:-:S13]  /*4eb0*/  ISETP.NE.AND P3, PT, R157, 0x3, PT ;  /* 0x000000039d00780c */ /* 0x000fda0003f65270 */
[----:B------:R-:W-:Y:S05]  /*4ec0*/  @!P3 BRA `(.L_x_12416) ;  /* 0x000000000004b947 */ /* 0x000fea0003800000 */
[----:B------:R-:W-:Y:S01]  /*4ed0*/  BPT.TRAP 0x1 ;  /* 0x000000040000795c */ /* 0x000fe20000300000 */
.L_x_12416:
[----:B------:R-:W-:Y:S01]  /*4ee0*/  IMAD R79, R22, 0x8, R2 ;  /* 0x00000008164f7824 */ /* 0x000fe200078e0202 */
[----:B------:R-:W-:Y:S01]  /*4ef0*/  SHF.L.U32 R91, R156, 0x1f, RZ ;  /* 0x0000001f9c5b7819 */ /* 0x000fe200000006ff */
[----:B------:R-:W-:Y:S01]  /*4f00*/  IMAD R90, R26, -0x80, R28 ;  /* 0xffffff801a5a7824 */ /* 0x000fe200078e021c */
[----:B------:R-:W-:Y:S02]  /*4f10*/  BSSY B1, `(.L_x_12417) ;  /* 0x0000004000017945 */ /* 0x000fe40003800000 */
[----:B------:R-:W1:Y:S02]  /*4f20*/  SYNCS.PHASECHK.TRANS64.TRYWAIT P4, [R79+URZ+0x16890], R91 ;  /* 0x0168905b4f0075a7 */ /* 0x000e64000808017f */
[----:B------:R-:W-:Y:S01]  /*4f30*/  VIMNMX R90, R90, 0x80, PT ;  /* 0x000000805a5a7848 */ /* 0x000fe20003fe0100 */
[----:B-1----:R-:W-:Y:S06]  /*4f40*/  @!P4 BRA `(.L_x_12418) ;  /* 0x00000118003cc947 */ /* 0x002fec0003800000 */
.L_x_12631:
[----:B------:R-:W-:Y:S05]  /*4f50*/  BSYNC B1 ;  /* 0x0000000000017941 */ /* 0x000fea0003800000 */
.L_x_12417:
[----:B------:R-:W-:Y:S01]  /*4f60*/  ISETP.GE.AND P4, PT, R19, R90, PT ;  /* 0x0000005a1300720c */ /* 0x000fe20003f86270 */
[----:B------:R-:W-:-:S12]  /*4f70*/  BSSY B1, `(.L_x_12419) ;  /* 0x0000006000017945 */ /* 0x000fd80003800000 */
[----:B------:R-:W-:Y:S05]  /*4f80*/  @P4 BRA `(.L_x_12420) ;  /* 0x0000000000104947 */ /* 0x000fea0003800000 */
[----:B------:R-:W2:Y:S04]  /*4f90*/  @!P1 LDS.128 R12, [R83+0xe000] ;  /* 0x00e00000530c9984 */ /* 0x000ea80000000c00 */
[----:B0-----:R-:W0:Y:S04]  /*4fa0*/  @!P2 LDS.128 R32, [R82+0xe000] ;  /* 0x00e000005220a984 */ /* 0x001e280000000c00 */
[----:B--2---:R2:W-:Y:S04]  /*4fb0*/  @!P1 STG.E.128 desc[UR40][R38.64], R12 ;  /* 0x0000000c26009986 */ /* 0x0045e8000c101d28 */
[----:B0-----:R2:W-:Y:S02]  /*4fc0*/  @!P2 STG.E.128 desc[UR40][R38.64+0x40], R32 ;  /* 0x000040202600a986 */ /* 0x0015e4000c101d28 */
.L_x_12420:
[----:B------:R-:W-:Y:S05]  /*4fd0*/  BSYNC B1 ;  /* 0x0000000000017941 */ /* 0x000fea0003800000 */
.L_x_12419:
[----:B--2---:R-:W-:-:S05]  /*4fe0*/  VIADD R12, R19, 0x60 ;  /* 0x00000060130c7836 */ /* 0x004fca0000000000 */
[----:B------:R-:W-:-:S13]  /*4ff0*/  ISETP.GE.AND P4, PT, R12, R90, PT ;  /* 0x0000005a0c00720c */ /* 0x000fda0003f86270 */
[----:B------:R-:W-:Y:S05]  /*5000*/  @P4 BRA `(.L_x_12398) ;  /* 0x0000000000104947 */ /* 0x000fea0003800000 */
[----:B------:R-:W2:Y:S04]  /*5010*/  @!P1 LDS.128 R12, [R83+0x11000] ;  /* 0x01100000530c9984 */ /* 0x000ea80000000c00 */
[----:B0-----:R-:W0:Y:S04]  /*5020*/  @!P2 LDS.128 R32, [R82+0x11000] ;  /* 0x011000005220a984 */ /* 0x001e280000000c00 */
[----:B--2---:R2:W-:Y:S04]  /*5030*/  @!P1 STG.E.128 desc[UR40][R36.64], R12 ;  /* 0x0000000c24009986 */ /* 0x0045e8000c101d28 */
[----:B0-----:R2:W-:Y:S02]  /*5040*/  @!P2 STG.E.128 desc[UR40][R36.64+0x40], R32 ;  /* 0x000040202400a986 */ /* 0x0015e4000c101d28 */
.L_x_12398:
[----:B------:R-:W-:Y:S05]  /*5050*/  BSYNC B0 ;  /* 0x0000000000007941 */ /* 0x000fea0003800000 */
.L_x_12380:
        /* <DEDUP_REMOVED lines=17> */
.L_x_12422:
[----:B------:R-:W-:Y:S05]  /*5170*/  BSYNC B0 ;  /* 0x0000000000007941 */ /* 0x000fea0003800000 */
.L_x_12421:
[----:B------:R-:W2:Y:S01]  /*5180*/  SYNCS.PHASECHK.TRANS64.TRYWAIT P3, [R79+URZ+0x168b0], R91 ;  /* 0x0168b05b4f0075a7 */ /* 0x000ea2000806017f */
[----:B------:R-:W-:Y:S01]  /*5190*/  ULDC UR42, c[0x0][0x2e4] ;  /* 0x0000b900002a7ab9 */ /* 0x000fe20000000800 */
[----:B------:R-:W-:Y:S01]  /*51a0*/  ULDC.64 UR38, c[0x0][0x318] ;  /* 0x0000c60000267ab9 */ /* 0x000fe20000000a00 */
[----:B------:R-:W-:Y:S01]  /*51b0*/  ULDC.64 UR36, c[0x0][0x308] ;  /* 0x0000c20000247ab9 */ /* 0x000fe20000000a00 */
[----:B------:R-:W-:Y:S01]  /*51c0*/  BSSY B0, `(.L_x_12423) ;  /* 0x0000003000007945 */ /* 0x000fe20003800000 */
[----:B----4-:R-:W-:-:S03]  /*51d0*/  IMAD.WIDE R32, R26, 0x80, R8 ;  /* 0x000000801a207825 */ /* 0x010fc600078e0208 */
[----:B--2---:R-:W-:Y:S05]  /*51e0*/  @!P3 BRA `(.L_x_12424) ;  /* 0x0000011400a8b947 */ /* 0x004fea0003800000 */
.L_x_12632:
[----:B------:R-:W-:Y:S05]  /*51f0*/  BSYNC B0 ;  /* 0x0000000000007941 */ /* 0x000fea0003800000 */
.L_x_12423:
        /* <DEDUP_REMOVED lines=9> */
[----:B0-----:R-:W-:-:S04]  /*5290*/  LEA R34, P3, R12, UR36, 0x1 ;  /* 0x000000240c227c11 */ /* 0x001fc8000f8608ff */
[----:B------:R-:W-:Y:S02]  /*52a0*/  LEA.HI.X R35, R12, UR37, R13, 0x1, P3 ;  /* 0x000000250c237c11 */ /* 0x000fe400098f0c0d */
[----:B------:R-:W-:-:S13]  /*52b0*/  ISETP.GE.AND P3, PT, R16, UR42, PT ;  /* 0x0000002a10007c0c */ /* 0x000fda000bf66270 */
[----:B------:R-:W0:Y:S04]  /*52c0*/  @!P3 LDS.128 R12, [R83] ;  /* 0x00000000530cb984 */ /* 0x000e280000000c00 */
[----:B0-----:R-:W-:Y:S01]  /*52d0*/  @!P3 STG.E.128 desc[UR40][R34.64], R12 ;  /* 0x0000000c2200b986 */ /* 0x001fe2000c101d28 */
[----:B------:R-:W-:-:S13]  /*52e0*/  ISETP.GE.AND P3, PT, R67, UR42, PT ;  /* 0x0000002a43007c0c */ /* 0x000fda000bf66270 */
[----:B------:R-:W0:Y:S04]  /*52f0*/  @!P3 LDS.128 R12, [R82] ;  /* 0x00000000520cb984 */ /* 0x000e280000000c00 */
[----:B0-----:R3:W-:Y:S02]  /*5300*/  @!P3 STG.E.128 desc[UR40][R34.64+0x40], R12 ;  /* 0x0000400c2200b986 */ /* 0x0017e4000c101d28 */
.L_x_12426:
[----:B------:R-:W-:Y:S05]  /*5310*/  BSYNC B0 ;  /* 0x0000000000007941 */ /* 0x000fea0003800000 */
.L_x_12425:
        /* <DEDUP_REMOVED lines=20> */
.L_x_12428:
[----:B------:R-:W-:Y:S05]  /*5460*/  BSYNC B0 ;  /* 0x0000000000007941 */ /* 0x000fea0003800000 */
.L_x_12427:
[----:B-1----:R-:W3:Y:S01]  /*5470*/  LDL R12, [R1+0x8] ;  /* 0x00000800010c7983 */ /* 0x002ee20000100800 */
        /* <DEDUP_REMOVED lines=12> */
[----:B------:R-:W-:Y:S02]  /*5540*/  SEL R22, R22, RZ, P3 ;  /* 0x000000ff16167207 */ /* 0x000fe40001800000 */
[----:B------:R-:W-:Y:S01]  /*5550*/  LOP3.LUT R156, R156, R13, RZ, 0x3c, !PT ;  /* 0x0000000d9c9c7212 */ /* 0x000fe200078e3cff */
[----:B------:R0:W-:Y:S01]  /*5560*/  @!P4 SYNCS.ARRIVE.TRANS64.RED.A1T0 RZ, [R79+URZ], RZ ;  /* 0x000000ff4fffc9a7 */ /* 0x0001e2000810043f */
[----:B---3--:R-:W-:-:S13]  /*5570*/  LOP3.LUT P5, RZ, R12, 0x2, RZ, 0xc0, !PT ;  /* 0x000000020cff7812 */ /* 0x008fda00078ac0ff */
[----:B0-----:R-:W-:Y:S05]  /*5580*/  @P5 BRA `(.L_x_12429) ;  /* 0xffffffcc004c5947 */ /* 0x001fea000383ffff */
[----:B------:R-:W0:Y:S01]  /*5590*/  S2R R12, SR_TID.X ;  /* 0x00000000000c7919 */ /* 0x000e220000002100 */
[----:B------:R-:W-:Y:S02]  /*55a0*/  PLOP3.LUT P0, PT, PT, PT, PT, 0x8, 0x0 ;  /* 0x000000000000781c */ /* 0x000fe40003f0e170 */
[----:B0-----:R-:W-:-:S04]  /*55b0*/  SHF.R.U32.HI R12, RZ, 0x7, R12 ;  /* 0x00000007ff0c7819 */ /* 0x001fc8000001160c */
[----:B------:R-:W-:-:S13]  /*55c0*/  ISETP.NE.AND P5, PT, R12, 0x1, PT ;  /* 0x000000010c00780c */ /* 0x000fda0003fa5270 */
[----:B------:R-:W-:Y:S06]  /*55d0*/  @!P5 BAR.ARV 0x9, 0x100 ;  /* 0x024400000000db1d */ /* 0x000fec0000002000 */
.L_x_12375:
[----:B------:R-:W-:Y:S02]  /*55e0*/  ISETP.GE.AND P2, PT, R152, 0x1, PT ;  /* 0x000000019800780c */ /* 0x000fe40003f46270 */
[----:B------:R-:W-:Y:S02]  /*55f0*/  CS2R R28, SRZ ;  /* 0x00000000001c7805 */ /* 0x000fe4000001ff00 */
[----:B------:R-:W-:Y:S01]  /*5600*/  PLOP3.LUT P1, PT, PT, PT, PT, 0x80, 0x0 ;  /* 0x000000000000781c */ /* 0x000fe20003f2f070 */
[----:B------:R-:W-:Y:S01]  /*5610*/  IMAD.MOV.U32 R21, RZ, RZ, RZ ;  /* 0x000000ffff157224 */ /* 0x000fe200078e00ff */
[----:B------:R-:W-:Y:S01]  /*5620*/  MOV R3, RZ ;  /* 0x000000ff00037202 */ /* 0x000fe20000000f00 */
        /* <DEDUP_REMOVED lines=21> */
.L_x_12430:
[----:B------:R-:W-:Y:S02]  /*5780*/  IMAD.MOV.U32 R12, RZ, RZ, RZ ;  /* 0x000000ffff0c7224 */ /* 0x000fe400078e00ff */
[----:B------:R-:W-:Y:S01]  /*5790*/  IMAD.MOV.U32 R49, RZ, RZ, RZ ;  /* 0x000000ffff317224 */ /* 0x000fe200078e00ff */
[----:B------:R-:W-:Y:S06]  /*57a0*/  @!P2 BRA `(.L_x_12431) ;  /* 0x000000a400eca947 */ /* 0x000fec0003800000 */
[----:B------:R-:W0:Y:S01]  /*57b0*/  S2R R4, SR_TID.X ;  /* 0x0000000000047919 */ /* 0x000e220000002100 */
[----:B------:R-:W-:Y:S01]  /*57c0*/  UMOV UR4, 0xffffffff ;  /* 0xffffffff00047882 */ /* 0x000fe20000000000 */
[----:B0-----:R-:W-:-:S04]  /*57d0*/  IADD3 R4, R4, -0x80, RZ ;  /* 0xffffff8004047810 */ /* 0x001fc80007ffe0ff */
[----:B------:R-:W-:-:S04]  /*57e0*/  SHF.R.S32.HI R0, RZ, 0x1f, R4 ;  /* 0x0000001fff007819 */ /* 0x000fc80000011404 */
[----:B------:R-:W-:-:S04]  /*57f0*/  LEA.HI R0, R0, R4, RZ, 0x7 ;  /* 0x0000000400007211 */ /* 0x000fc800078f38ff */
[----:B------:R-:W-:Y:S01]  /*5800*/  SHF.R.S32.HI R13, RZ, 0x7, R0 ;  /* 0x00000007ff0d7819 */ /* 0x000fe20000011400 */
[----:B------:R-:W-:Y:S06]  /*5810*/  BRA.DIV UR4, `(.L_x_12432) ;  /* 0x0000011204307947 */ /* 0x000fec000b800000 */
[----:B------:R0:W2:Y:S02]  /*5820*/  SHFL.IDX PT, R155, R13, RZ, 0x1f ;  /* 0x00001fff0d9b7589 */ /* 0x0000a400000e0000 */
.L_x_12635:
[----:B------:R-:W3:Y:S01]  /*5830*/  LDL.LU R4, [R1+0x8] ;  /* 0x0000080001047983 */ /* 0x000ee20000300800 */
[----:B------:R-:W-:Y:S01]  /*5840*/  VIADD R3, R2, 0x8400 ;  /* 0x0000840002037836 */ /* 0x000fe20000000000 */
[----:B------:R-:W-:Y:S01]  /*5850*/  BSSY B6, `(.L_x_12433) ;  /* 0x000001c000067945 */ /* 0x000fe20003800000 */
[----:B--2---:R-:W-:-:S03]  /*5860*/  IMAD.HI R0, R155, 0x55555556, RZ ;  /* 0x555555569b007827 */ /* 0x004fc600078e02ff */
[----:B------:R-:W-:Y:S02]  /*5870*/  LOP3.LUT P0, RZ, R3, 0x3ff, RZ, 0xc0, !PT ;  /* 0x000003ff03ff7812 */ /* 0x000fe4000780c0ff */
[----:B------:R-:W-:-:S05]  /*5880*/  LEA.HI R0, R0, R0, RZ, 0x1 ;  /* 0x0000000000007211 */ /* 0x000fca00078f08ff */
[----:B------:R-:W-:-:S04]  /*5890*/  IMAD R0, R0, -0x3, R155 ;  /* 0xfffffffd00007824 */ /* 0x000fc800078e029b */
[----:B------:R-:W-:-:S05]  /*58a0*/  IMAD R0, R0, 0x2000, R3 ;  /* 0x0000200000007824 */ /* 0x000fca00078e0203 */
[----:B------:R-:W-:-:S04]  /*58b0*/  SHF.R.U32.HI R0, RZ, 0x4, R0 ;  /* 0x00000004ff007819 */ /* 0x000fc80000011600 */
[----:B------:R-:W-:Y:S02]  /*58c0*/  LOP3.LUT R36, R0, 0x3fff, RZ, 0xc0, !PT ;  /* 0x00003fff00247812 */ /* 0x000fe400078ec0ff */
[----:B---3--:R-:W-:-:S04]  /*58d0*/  LOP3.LUT R4, R4, 0xfffffffe, RZ, 0xc0, !PT ;  /* 0xfffffffe04047812 */ /* 0x008fc800078ec0ff */
[----:B------:R-:W-:-:S05]  /*58e0*/  @P0 LOP3.LUT R4, R4, 0x1, RZ, 0xfc, !PT ;  /* 0x0000000104040812 */ /* 0x000fca00078efcff */
[----:B------:R2:W-:Y:S01]  /*58f0*/  STL [R1+0x8], R4 ;  /* 0x0000080401007387 */ /* 0x0005e20000100800 */
[----:B------:R-:W-:Y:S05]  /*5900*/  @!P0 BRA `(.L_x_12434) ;  /* 0x0000000000408947 */ /* 0x000fea0003800000 */
[----:B------:R-:W-:Y:S01]  /*5910*/  MOV R0, 0x0 ;  /* 0x0000000000007802 */ /* 0x000fe20000000f00 */
[----:B------:R-:W-:Y:S01]  /*5920*/  ULDC.64 UR4, c[0x4][0x1b8] ;  /* 0x01006e0000047ab9 */ /* 0x000fe20000000a00 */
[----:B------:R-:W-:Y:S01]  /*5930*/  ULDC.64 UR6, c[0x4][0x1c0] ;  /* 0x0100700000067ab9 */ /* 0x000fe20000000a00 */
[----:B--2---:R-:W-:Y:S01]  /*5940*/  IMAD.U32 R4, RZ, RZ, UR4 ;  /* 0x00000004ff047e24 */ /* 0x004fe2000f8e00ff */
[----:B------:R2:W3:Y:S01]  /*5950*/  LDC.64 R14, c[0x4][R0] ;  /* 0x01000000000e7b82 */ /* 0x0004e20000000a00 */
        /* <DEDUP_REMOVED lines=8> */
[----:B0-2---:R-:W-:-:S07]  /*59e0*/  IMAD.MOV.U32 R13, RZ, RZ, RZ ;  /* 0x000000ffff0d7224 */ /* 0x005fce00078e00ff */
[----:B------:R-:W-:-:S07]  /*59f0*/  LEPC R20, `(.L_x_12434) ;  /* 0x000000001014794e */ /* 0x000fce0000000000 */
[----:B---3-5:R-:W-:Y:S05]  /*5a00*/  CALL.ABS.NOINC R14 ;  /* 0x000000000e007343 */ /* 0x028fea0003c00000 */
.L_x_12434:
[----:B------:R-:W-:Y:S05]  /*5a10*/  BSYNC B6 ;  /* 0x0000000000067941 */ /* 0x000fea0003800000 */
.L_x_12433:
        /* <DEDUP_REMOVED lines=8> */
[----:B------:R3:W4:Y:S03]  /*5aa0*/  SYNCS.PHASECHK.TRANS64.TRYWAIT P0, [R2+URZ+0x16800], R3 ;  /* 0x01680003020075a7 */ /* 0x000726000800017f */
[----:B----4-:R-:W-:Y:S05]  /*5ab0*/  @!P0 NANOSLEEP.SYNCS 0x989680 ;  /* 0x009896800000895d */ /* 0x010fea0003900000 */
[----:B------:R-:W4:Y:S01]  /*5ac0*/  @!P0 SYNCS.PHASECHK.TRANS64 P0, [R2+URZ+0x16800], R3 ;  /* 0x01680003020085a7 */ /* 0x000f22000800007f */
[----:B------:R-:W-:Y:S04]  /*5ad0*/  BSSY B0, `(.L_x_12436) ;  /* 0x0000006000007945 */ /* 0x000fe80003800000 */
[----:B----4-:R-:W-:Y:S05]  /*5ae0*/  @P0 BRA `(.L_x_12437) ;  /* 0x0000000000100947 */ /* 0x010fea0003800000 */
.L_x_12438:
[----:B----4-:R4:W0:Y:S02]  /*5af0*/  SYNCS.PHASECHK.TRANS64.TRYWAIT P0, [R2+URZ+0x16800], R3 ;  /* 0x01680003020075a7 */ /* 0x010824000800017f */
[----:B0-----:R-:W-:Y:S05]  /*5b00*/  @!P0 NANOSLEEP.SYNCS 0x989680 ;  /* 0x009896800000895d */ /* 0x001fea0003900000 */
[----:B------:R-:W0:Y:S02]  /*5b10*/  @!P0 SYNCS.PHASECHK.TRANS64 P0, [R2+URZ+0x16800], R3 ;  /* 0x01680003020085a7 */ /* 0x000e24000800007f */
[----:B0-----:R-:W-:Y:S05]  /*5b20*/  @!P0 BRA `(.L_x_12438) ;  /* 0xfffffffc00f08947 */ /* 0x001fea000383ffff */
.L_x_12437:
[----:B------:R-:W-:Y:S05]  /*5b30*/  BSYNC B0 ;  /* 0x0000000000007941 */ /* 0x000fea0003800000 */
.L_x_12436:
[----:B------:R-:W-:Y:S05]  /*5b40*/  BRA `(.L_x_12439) ;  /* 0x0000003000207947 */ /* 0x000fea0003800000 */
.L_x_12435:
[----:B------:R-:W3:Y:S01]  /*5b50*/  S2R R0, SR_TID.X ;  /* 0x0000000000007919 */ /* 0x000ee20000002100 */
[----:B------:R-:W-:Y:S01]  /*5b60*/  ULDC.64 UR6, c[0x0][0x3e8] ;  /* 0x0000fa0000067ab9 */ /* 0x000fe20000000a00 */
[--C-:B------:R-:W-:Y:S01]  /*5b70*/  SHF.R.S32.HI R7, RZ, 0x1f, R16.reuse ;  /* 0x0000001fff077819 */ /* 0x100fe20000011410 */
[----:B------:R-:W-:Y:S01]  /*5b80*/  ULDC.64 UR4, c[0x0][0x3d8] ;  /* 0x0000f60000047ab9 */ /* 0x000fe20000000a00 */
[----:B---3--:R-:W-:Y:S02]  /*5b90*/  VIADD R3, R0, 0xffffff80 ;  /* 0xffffff8000037836 */ /* 0x008fe40000000000 */
[----:B------:R-:W3:Y:S01]  /*5ba0*/  LDL R0, [R1+0x8] ;  /* 0x0000080001007983 */ /* 0x000ee20000100800 */
[----:B------:R-:W-:Y:S01]  /*5bb0*/  SHF.R.S32.HI R10, RZ, 0x1f, R19 ;  /* 0x0000001fff0a7819 */ /* 0x000fe20000011413 */
[----:B------:R-:W-:Y:S01]  /*5bc0*/  IMAD.MOV.U32 R6, RZ, RZ, R16 ;  /* 0x000000ffff067224 */ /* 0x000fe200078e0010 */
[----:B------:R-:W-:Y:S01]  /*5bd0*/  SHF.R.S32.HI R34, RZ, 0x1f, R3 ;  /* 0x0000001fff227819 */ /* 0x000fe20000011403 */
[----:B-----5:R-:W-:Y:S01]  /*5be0*/  IMAD.WIDE.U32 R40, R24, UR4, RZ ;  /* 0x0000000418287c25 */ /* 0x020fe2000f8e00ff */
[----:B------:R-:W-:Y:S02]  /*5bf0*/  BSSY B6, `(.L_x_12440) ;  /* 0x0000030000067945 */ /* 0x000fe40003800000 */
[----:B------:R-:W-:Y:S01]  /*5c00*/  LEA.HI R34, R34, R3, RZ, 0x2 ;  /* 0x0000000322227211 */ /* 0x000fe200078f10ff */
[----:B------:R-:W-:-:S02]  /*5c10*/  IMAD R12, R10, UR6, RZ ;  /* 0x000000060a0c7c24 */ /* 0x000fc4000f8e02ff */
[----:B------:R-:W-:Y:S01]  /*5c20*/  IMAD.WIDE.U32 R8, R19, UR4, R6 ;  /* 0x0000000413087c25 */ /* 0x000fe2000f8e0006 */
[----:B------:R-:W-:-:S03]  /*5c30*/  LOP3.LUT R34, R34, 0xfffffffc, RZ, 0xc0, !PT ;  /* 0xfffffffc22227812 */ /* 0x000fc600078ec0ff */
[----:B------:R-:W-:Y:S01]  /*5c40*/  IMAD.WIDE.U32 R38, R24, UR6, RZ ;  /* 0x0000000618267c25 */ /* 0x000fe2000f8e00ff */
[----:B------:R-:W-:Y:S02]  /*5c50*/  IADD3 R34, R3, -R34, RZ ;  /* 0x8000002203227210 */ /* 0x000fe40007ffe0ff */
[----:B------:R-:W-:Y:S01]  /*5c60*/  IADD3 R35, P2, R8, R40, RZ ;  /* 0x0000002808237210 */ /* 0x000fe20007f5e0ff */
[----:B------:R-:W-:Y:S02]  /*5c70*/  IMAD R12, R19, UR7, R12 ;  /* 0x00000007130c7c24 */ /* 0x000fe4000f8e020c */
[----:B------:R-:W-:-:S05]  /*5c80*/  IMAD.SHL.U32 R26, R34, 0x4, RZ ;  /* 0x00000004221a7824 */ /* 0x000fca00078e00ff */
[----:B------:R-:W-:-:S03]  /*5c90*/  SHF.R.S32.HI R27, RZ, 0x1f, R26 ;  /* 0x0000001fff1b7819 */ /* 0x000fc6000001141a */
[----:B--2---:R-:W-:-:S03]  /*5ca0*/  IMAD.WIDE.U32 R4, R19, UR4, R26 ;  /* 0x0000000413047c25 */ /* 0x004fc6000f8e001a */
[----:B------:R-:W-:Y:S02]  /*5cb0*/  IADD3 R32, P0, R4, R40, RZ ;  /* 0x0000002804207210 */ /* 0x000fe40007f1e0ff */
[----:B---3--:R-:W-:Y:S02]  /*5cc0*/  LOP3.LUT P4, RZ, R0, 0x1, RZ, 0xc0, !PT ;  /* 0x0000000100ff7812 */ /* 0x008fe4000788c0ff */
[----:B------:R-:W-:-:S05]  /*5cd0*/  SHF.R.S32.HI R0, RZ, 0x1f, R24 ;  /* 0x0000001fff007819 */ /* 0x000fca0000011418 */
[C---:B-1----:R-:W-:Y:S02]  /*5ce0*/  IMAD R11, R0.reuse, UR6, RZ ;  /* 0x00000006000b7c24 */ /* 0x042fe4000f8e02ff */
[----:B------:R-:W-:Y:S02]  /*5cf0*/  IMAD R3, R0, UR4, RZ ;  /* 0x0000000400037c24 */ /* 0x000fe4000f8e02ff */
[----:B------:R-:W-:Y:S02]  /*5d00*/  IMAD R0, R10, UR4, RZ ;  /* 0x000000040a007c24 */ /* 0x000fe4000f8e02ff */
[----:B------:R-:W-:Y:S02]  /*5d10*/  IMAD R45, R24, UR7, R11 ;  /* 0x00000007182d7c24 */ /* 0x000fe4000f8e020b */
[----:B------:R-:W-:-:S04]  /*5d20*/  IMAD.WIDE.U32 R10, R19, UR6, R6 ;  /* 0x00000006130a7c25 */ /* 0x000fc8000f8e0006 */
[----:B------:R-:W-:Y:S01]  /*5d30*/  IMAD R3, R24, UR5, R3 ;  /* 0x0000000518037c24 */ /* 0x000fe2000f8e0203 */
[----:B------:R-:W-:Y:S01]  /*5d40*/  IADD3 R49, P3, R10, R38, RZ ;  /* 0x000000260a317210 */ /* 0x000fe20007f7e0ff */
[----:B------:R-:W-:-:S04]  /*5d50*/  IMAD.WIDE.U32 R6, R19, UR6, R26 ;  /* 0x0000000613067c25 */ /* 0x000fc8000f8e001a */
[----:B------:R-:W-:Y:S01]  /*5d60*/  IMAD R0, R19, UR5, R0 ;  /* 0x0000000513007c24 */ /* 0x000fe2000f8e0200 */
[----:B------:R-:W-:Y:S01]  /*5d70*/  IADD3 R30, P1, R6, R38, RZ ;  /* 0x00000026061e7210 */ /* 0x000fe20007f3e0ff */
[----:B------:R-:W-:Y:S02]  /*5d80*/  IMAD.IADD R37, R3, 0x1, R41 ;  /* 0x0000000103257824 */ /* 0x000fe400078e0229 */
        /* <DEDUP_REMOVED lines=19> */
[----:B01----:R-:W-:-:S07]  /*5ec0*/  IMAD.MOV.U32 R13, RZ, RZ, RZ ;  /* 0x000000ffff0d7224 */ /* 0x003fce00078e00ff */
[----:B------:R-:W-:-:S07]  /*5ed0*/  LEPC R20, `(.L_x_12441) ;  /* 0x000000001014794e */ /* 0x000fce0000000000 */
[----:B--2---:R-:W-:Y:S05]  /*5ee0*/  CALL.ABS.NOINC R14 ;  /* 0x000000000e007343 */ /* 0x004fea0003c00000 */
.L_x_12441:
[----:B------:R-:W-:Y:S05]  /*5ef0*/  BSYNC B6 ;  /* 0x0000000000067941 */ /* 0x000fea0003800000 */
.L_x_12440:
[----:B------:R-:W2:Y:S01]  /*5f00*/  LDL R24, [R1+0x10] ;  /* 0x0000100001187983 */ /* 0x000ea20000100800 */
[----:B------:R-:W1:Y:S01]  /*5f10*/  LDC.64 R10, c[0x0][0x3d8] ;  /* 0x0000f600ff0a7b82 */ /* 0x000e620000000a00 */
[----:B------:R-:W-:Y:S01]  /*5f20*/  SHF.R.S32.HI R3, RZ, 0x1f, R153 ;  /* 0x0000001fff037819 */ /* 0x000fe20000011499 */
[----:B------:R-:W-:Y:S01]  /*5f30*/  ULDC.U8 UR4, c[0x0][0x3f0] ;  /* 0x0000fc0000047ab9 */ /* 0x000fe20000000000 */
[----:B------:R-:W-:Y:S01]  /*5f40*/  BSSY B0, `(.L_x_12442) ;  /* 0x00002c0000007945 */ /* 0x000fe20003800000 */
[----:B------:R-:W-:-:S04]  /*5f50*/  ISETP.NE.AND P0, PT, RZ, UR4, PT ;  /* 0x00000004ff007c0c */ /* 0x000fc8000bf05270 */
[----:B0-----:R-:W0:Y:S01]  /*5f60*/  LDC.64 R12, c[0x0][0x3e8] ;  /* 0x0000fa00ff0c7b82 */ /* 0x001e220000000a00 */
[-C--:B-1----:R-:W-:Y:S02]  /*5f70*/  IMAD R0, R3, R10.reuse, RZ ;  /* 0x0000000a03007224 */ /* 0x082fe400078e02ff */
[----:B------:R-:W-:-:S04]  /*5f80*/  IMAD.WIDE.U32 R20, R153, R10, RZ ;  /* 0x0000000a99147225 */ /* 0x000fc800078e00ff */
[-C--:B0-----:R-:W-:Y:S02]  /*5f90*/  IMAD R4, R3, R12.reuse, RZ ;  /* 0x0000000c03047224 */ /* 0x081fe400078e02ff */
[C---:B------:R-:W-:Y:S02]  /*5fa0*/  IMAD R3, R153.reuse, R11, R0 ;  /* 0x0000000b99037224 */ /* 0x040fe400078e0200 */
[----:B------:R-:W-:-:S03]  /*5fb0*/  IMAD.WIDE.U32 R8, R153, R12, RZ ;  /* 0x0000000c99087225 */ /* 0x000fc600078e00ff */
[----:B------:R-:W-:Y:S01]  /*5fc0*/  IADD3 R3, R21, R3, RZ ;  /* 0x0000000315037210 */ /* 0x000fe20007ffe0ff */
[----:B------:R-:W-:Y:S02]  /*5fd0*/  IMAD R5, R153, R13, R4 ;  /* 0x0000000d99057224 */ /* 0x000fe400078e0204 */
[----:B------:R-:W-:-:S04]  /*5fe0*/  IMAD.WIDE.U32 R14, R20, 0xc0, RZ ;  /* 0x000000c0140e7825 */ /* 0x000fc800078e00ff */
[----:B------:R-:W-:Y:S02]  /*5ff0*/  IMAD.IADD R5, R9, 0x1, R5 ;  /* 0x0000000109057824 */ /* 0x000fe400078e0205 */
[----:B------:R-:W-:-:S04]  /*6000*/  IMAD.WIDE.U32 R6, R8, 0xc0, RZ ;  /* 0x000000c008067825 */ /* 0x000fc800078e00ff */
[----:B------:R-:W-:Y:S02]  /*6010*/  IMAD R29, R3, 0xc0, RZ ;  /* 0x000000c0031d7824 */ /* 0x000fe400078e02ff */
[----:B------:R-:W-:Y:S02]  /*6020*/  IMAD R47, R5, 0xc0, RZ ;  /* 0x000000c0052f7824 */ /* 0x000fe400078e02ff */
[----:B------:R-:W-:Y:S02]  /*6030*/  IMAD.IADD R53, R15, 0x1, R29 ;  /* 0x000000010f357824 */ /* 0x000fe400078e021d */
[----:B------:R-:W-:Y:S02]  /*6040*/  IMAD.IADD R55, R7, 0x1, R47 ;  /* 0x0000000107377824 */ /* 0x000fe400078e022f */
[----:B--2---:R-:W-:-:S05]  /*6050*/  IMAD R0, R153, -0xc0, R24 ;  /* 0xffffff4099007824 */ /* 0x004fca00078e0218 */
[----:B------:R-:W-:Y:S01]  /*6060*/  VIMNMX R4, R0, 0xc0, PT ;  /* 0x000000c000047848 */ /* 0x000fe20003fe0100 */
[----:B------:R-:W-:Y:S06]  /*6070*/  @!P0 BRA `(.L_x_12443) ;  /* 0x0000001400888947 */ /* 0x000fec0003800000 */
[----:B------:R-:W0:Y:S01]  /*6080*/  LDC R0, c[0x0][0x428] ;  /* 0x00010a00ff007b82 */ /* 0x000e220000000800 */
[C---:B------:R-:W-:Y:S01]  /*6090*/  ISETP.GE.AND P0, PT, R19.reuse, R4, PT ;  /* 0x000000041300720c */ /* 0x040fe20003f06270 */
[----:B------:R-:W-:Y:S01]  /*60a0*/  VIADD R28, R19, 0x60 ;  /* 0x00000060131c7836 */ /* 0x000fe20000000000 */
[----:B------:R-:W-:Y:S01]  /*60b0*/  BSSY B1, `(.L_x_12444) ;  /* 0x0000028000017945 */ /* 0x000fe20003800000 */
[----:B------:R-:W-:Y:S01]  /*60c0*/  MOV R44, R38 ;  /* 0x00000026002c7202 */ /* 0x000fe20000000f00 */
[----:B------:R-:W-:Y:S01]  /*60d0*/  IMAD.MOV.U32 R5, RZ, RZ, R37 ;  /* 0x000000ffff057224 */ /* 0x000fe200078e0025 */
[----:B------:R-:W-:Y:S02]  /*60e0*/  CS2R R42, SRZ ;  /* 0x00000000002a7805 */ /* 0x000fe4000001ff00 */
[----:B------:R-:W-:Y:S01]  /*60f0*/  ISETP.GE.AND P1, PT, R28, R4, PT ;  /* 0x000000041c00720c */ /* 0x000fe20003f26270 */
[----:B------:R-:W-:Y:S01]  /*6100*/  IMAD.MOV.U32 R4, RZ, RZ, R40 ;  /* 0x000000ffff047224 */ /* 0x000fe200078e0028 */
[----:B------:R-:W-:-:S02]  /*6110*/  CS2R R40, SRZ ;  /* 0x0000000000287805 */ /* 0x000fc4000001ff00 */
[----:B------:R-:W-:Y:S02]  /*6120*/  CS2R R38, SRZ ;  /* 0x0000000000267805 */ /* 0x000fe4000001ff00 */
[----:B0-----:R-:W-:Y:S01]  /*6130*/  ISETP.NE.AND P2, PT, R0, 0x1, PT ;  /* 0x000000010000780c */ /* 0x001fe20003f45270 */
[----:B------:R-:W-:-:S04]  /*6140*/  IMAD R0, R153, 0xc0, R19 ;  /* 0x000000c099007824 */ /* 0x000fc800078e0213 */
[----:B------:R-:W-:Y:S01]  /*6150*/  IMAD R3, R34, 0x60, R0 ;  /* 0x0000006022037824 */ /* 0x000fe200078e0200 */
[----:B------:R-:W-:-:S07]  /*6160*/  CS2R R34, SRZ ;  /* 0x0000000000227805 */ /* 0x000fce000001ff00 */
        /* <DEDUP_REMOVED lines=28> */
.L_x_12445:
[----:B------:R-:W-:Y:S05]  /*6330*/  BSYNC B1 ;  /* 0x0000000000017941 */ /* 0x000fea0003800000 */
.L_x_12444:
        /* <DEDUP_REMOVED lines=13> */
[----:B------:R-:W-:Y:S02]  /*6410*/  IADD3 R14, R26, 0x10, RZ ;  /* 0x000000101a0e7810 */ /* 0x000fe40007ffe0ff */
[----:B------:R-:W-:Y:S01]  /*6420*/  CS2R R28, SRZ ;  /* 0x00000000001c7805 */ /* 0x000fe2000001ff00 */
[----:B------:R-:W-:Y:S01]  /*6430*/  IMAD.WIDE.U32 R8, R12, 0x60, R8 ;  /* 0x000000600c087825 */ /* 0x000fe200078e0008 */
[----:B------:R-:W-:-:S02]  /*6440*/  IADD3 R15, P3, R32, R6, RZ ;  /* 0x00000006200f7210 */ /* 0x000fc40007f7e0ff */
[----:B------:R-:W-:Y:S01]  /*6450*/  ISETP.GE.AND P2, PT, R14, UR4, PT ;  /* 0x000000040e007c0c */ /* 0x000fe2000bf46270 */
[----:B------:R-:W-:Y:S01]  /*6460*/  IMAD R21, R11, 0x60, RZ ;  /* 0x000000600b157824 */ /* 0x000fe200078e02ff */
[----:B------:R-:W-:Y:S01]  /*6470*/  IADD3 R0, P4, R30, R8, RZ ;  /* 0x000000081e007210 */ /* 0x000fe20007f9e0ff */
[----:B------:R-:W-:Y:S01]  /*6480*/  IMAD R25, R13, 0x60, RZ ;  /* 0x000000600d197824 */ /* 0x000fe200078e02ff */
[----:B------:R-:W-:Y:S02]  /*6490*/  ULDC.64 UR4, c[0x0][0x3e0] ;  /* 0x0000f80000047ab9 */ /* 0x000fe40000000a00 */
[----:B------:R-:W-:Y:S02]  /*64a0*/  IADD3.X R32, R33, R21, R7, P3, !PT ;  /* 0x0000001521207210 */ /* 0x000fe40001ffe407 */
[----:B------:R-:W-:Y:S02]  /*64b0*/  CS2R R20, SRZ ;  /* 0x0000000000147805 */ /* 0x000fe4000001ff00 */
[----:B------:R-:W-:-:S02]  /*64c0*/  IADD3.X R9, R31, R25, R9, P4, !PT ;  /* 0x000000191f097210 */ /* 0x000fc400027fe409 */
[----:B------:R-:W-:Y:S02]  /*64d0*/  CS2R R24, SRZ ;  /* 0x0000000000187805 */ /* 0x000fe4000001ff00 */
[C---:B------:R-:W-:Y:S02]  /*64e0*/  LEA R6, P3, R15.reuse, UR6, 0x1 ;  /* 0x000000060f067c11 */ /* 0x040fe4000f8608ff */
[C---:B------:R-:W-:Y:S02]  /*64f0*/  LEA R14, P4, R0.reuse, UR4, 0x1 ;  /* 0x00000004000e7c11 */ /* 0x040fe4000f8808ff */
[----:B------:R-:W-:Y:S02]  /*6500*/  LEA.HI.X R7, R15, UR7, R32, 0x1, P3 ;  /* 0x000000070f077c11 */ /* 0x000fe400098f0c20 */
[----:B------:R-:W-:Y:S02]  /*6510*/  LEA.HI.X R15, R0, UR5, R9, 0x1, P4 ;  /* 0x00000005000f7c11 */ /* 0x000fe4000a0f0c09 */
[----:B------:R-:W-:Y:S01]  /*6520*/  CS2R R8, SRZ ;  /* 0x0000000000087805 */ /* 0x000fe2000001ff00 */
[----:B------:R0:W5:Y:S05]  /*6530*/  @!P5 LDG.E.64 R28, desc[UR40][R6.64] ;  /* 0x00000028061cd981 */ /* 0x00016a000c1e1b00 */
[----:B------:R0:W5:Y:S04]  /*6540*/  @!P2 LDG.E.64 R8, desc[UR40][R6.64+0x20] ;  /* 0x000020280608a981 */ /* 0x000168000c1e1b00 */
[----:B------:R0:W5:Y:S04]  /*6550*/  @!P5 LDG.E.64 R24, desc[UR40][R14.64] ;  /* 0x000000280e18d981 */ /* 0x000168000c1e1b00 */
[----:B------:R0:W5:Y:S02]  /*6560*/  @!P2 LDG.E.64 R20, desc[UR40][R14.64+0x20] ;  /* 0x000020280e14a981 */ /* 0x000164000c1e1b00 */
.L_x_12447:
[----:B------:R-:W-:Y:S05]  /*6570*/  BSYNC B1 ;  /* 0x0000000000017941 */ /* 0x000fea0003800000 */
.L_x_12446:
[----:B------:R-:W2:Y:S04]  /*6580*/  LDL R31, [R1+0x38] ;  /* 0x00003800011f7983 */ /* 0x000ea80000100800 */
[----:B------:R-:W3:Y:S01]  /*6590*/  LDL R30, [R1+0x1c] ;  /* 0x00001c00011e7983 */ /* 0x000ee20000100800 */
[C---:B0-----:R-:W-:Y:S01]  /*65a0*/  IMAD.WIDE.U32 R6, R3.reuse, R10, R4 ;  /* 0x0000000a03067225 */ /* 0x041fe200078e0004 */
[----:B------:R-:W-:Y:S01]  /*65b0*/  ULDC.64 UR4, c[0x0][0x3c8] ;  /* 0x0000f20000047ab9 */ /* 0x000fe20000000a00 */
[----:B------:R-:W-:Y:S02]  /*65c0*/  ULDC.64 UR6, c[0x0][0x3e0] ;  /* 0x0000f80000067ab9 */ /* 0x000fe40000000a00 */
[----:B------:R-:W-:Y:S01]  /*65d0*/  IMAD.WIDE.U32 R44, R3, R12, R44 ;  /* 0x0000000c032c7225 */ /* 0x000fe200078e002c */
[----:B------:R-:W-:Y:S01]  /*65e0*/  LEA R4, P2, R6, UR4, 0x1 ;  /* 0x0000000406047c11 */ /* 0x000fe2000f8408ff */
[----:B------:R-:W-:-:S02]  /*65f0*/  UMOV UR4, 0xffffffff ;  /* 0xffffffff00047882 */ /* 0x000fc40000000000 */
[C---:B------:R-:W-:Y:S02]  /*6600*/  IMAD R10, R37.reuse, R10, RZ ;  /* 0x0000000a250a7224 */ /* 0x040fe400078e02ff */
[----:B------:R-:W-:Y:S02]  /*6610*/  IMAD R12, R37, R12, RZ ;  /* 0x0000000c250c7224 */ /* 0x000fe400078e02ff */
[C---:B------:R-:W-:Y:S02]  /*6620*/  IMAD R5, R3.reuse, R11, R10 ;  /* 0x0000000b03057224 */ /* 0x040fe400078e020a */
[----:B------:R-:W-:Y:S02]  /*6630*/  IMAD R3, R3, R13, R12 ;  /* 0x0000000d03037224 */ /* 0x000fe400078e020c */
[----:B------:R-:W-:Y:S02]  /*6640*/  IMAD.IADD R5, R7, 0x1, R5 ;  /* 0x0000000107057824 */ /* 0x000fe400078e0205 */
[----:B------:R-:W-:-:S03]  /*6650*/  IMAD.IADD R3, R45, 0x1, R3 ;  /* 0x000000012d037824 */ /* 0x000fc600078e0203 */
[----:B------:R-:W-:Y:S02]  /*6660*/  LEA.HI.X R5, R6, UR5, R5, 0x1, P2 ;  /* 0x0000000506057c11 */ /* 0x000fe400090f0c05 */
[----:B--2---:R-:W-:Y:S01]  /*6670*/  LEA.HI R0, R31, R31, RZ, 0x1 ;  /* 0x0000001f1f007211 */ /* 0x004fe200078f08ff */
[----:B---3--:R-:W-:-:S03]  /*6680*/  IMAD.SHL.U32 R14, R30, 0x40, RZ ;  /* 0x000000401e0e7824 */ /* 0x008fc600078e00ff */
[----:B------:R-:W-:Y:S02]  /*6690*/  LOP3.LUT R10, R0, 0xfffffffe, RZ, 0xc0, !PT ;  /* 0xfffffffe000a7812 */ /* 0x000fe400078ec0ff */
[----:B------:R-:W-:Y:S02]  /*66a0*/  LEA R0, P3, R44, UR6, 0x1 ;  /* 0x000000062c007c11 */ /* 0x000fe4000f8608ff */
[----:B------:R-:W-:Y:S01]  /*66b0*/  LOP3.LUT R15, R14, 0x1c0, RZ, 0xc0, !PT ;  /* 0x000001c00e0f7812 */ /* 0x000fe200078ec0ff */
[----:B------:R-:W-:Y:S01]  /*66c0*/  IMAD.IADD R7, R31, 0x1, -R10 ;  /* 0x000000011f077824 */ /* 0x000fe200078e0a0a */
[----:B------:R-:W-:Y:S02]  /*66d0*/  LEA.HI.X R3, R44, UR7, R3, 0x1, P3 ;  /* 0x000000072c037c11 */ /* 0x000fe400098f0c03 */
[----:B------:R-:W-:Y:S02]  /*66e0*/  LOP3.LUT R11, R15, 0x18, R16, 0xf8, !PT ;  /* 0x000000180f0b7812 */ /* 0x000fe400078ef810 */
[----:B------:R-:W-:-:S02]  /*66f0*/  SHF.R.U32.HI R12, RZ, 0x3, R15 ;  /* 0x00000003ff0c7819 */ /* 0x000fc4000001160f */
[----:B------:R-:W-:Y:S02]  /*6700*/  SHF.L.U32 R7, R7, 0x1f, RZ ;  /* 0x0000001f07077819 */ /* 0x000fe400000006ff */
[----:B------:R-:W-:Y:S01]  /*6710*/  LOP3.LUT R10, R11, R12, RZ, 0x3c, !PT ;  /* 0x0000000c0b0a7212 */ /* 0x000fe200078e3cff */
[----:B------:R-:W-:Y:S06]  /*6720*/  BRA.DIV UR4, `(.L_x_12448) ;  /* 0x0000010204947947 */ /* 0x000fec000b800000 */
.L_x_12638:
[----:B------:R-:W-:-:S03]  /*6730*/  UMOV UR4, 0xffffffff ;  /* 0xffffffff00047882 */ /* 0x000fc60000000000 */
[----:B------:R-:W-:Y:S05]  /*6740*/  BRA.DIV UR4, `(.L_x_12449) ;  /* 0x0000010204b47947 */ /* 0x000fea000b800000 */
.L_x_12641:
[----:B------:R-:W-:-:S03]  /*6750*/  UMOV UR4, 0xffffffff ;  /* 0xffffffff00047882 */ /* 0x000fc60000000000 */
[----:B------:R-:W-:Y:S05]  /*6760*/  BRA.DIV UR4, `(.L_x_12450) ;  /* 0x0000010204d47947 */ /* 0x000fea000b800000 */
.L_x_12644:
[----:B------:R-:W-:-:S03]  /*6770*/  UMOV UR4, 0xffffffff ;  /* 0xffffffff00047882 */ /* 0x000fc60000000000 */
[----:B------:R-:W-:Y:S05]  /*6780*/  BRA.DIV UR4, `(.L_x_12451) ;  /* 0x0000010204f47947 */ /* 0x000fea000b800000 */
.L_x_12647:
[----:B------:R-:W-:-:S03]  /*6790*/  UMOV UR4, 0xffffffff ;  /* 0xffffffff00047882 */ /* 0x000fc60000000000 */
[----:B------:R-:W-:Y:S05]  /*67a0*/  BRA.DIV UR4, `(.L_x_12452) ;  /* 0x0000010604147947 */ /* 0x000fea000b800000 */
.L_x_12650:
[----:B------:R-:W-:-:S03]  /*67b0*/  UMOV UR4, 0xffffffff ;  /* 0xffffffff00047882 */ /* 0x000fc60000000000 */
[----:B------:R-:W-:Y:S05]  /*67c0*/  BRA.DIV UR4, `(.L_x_12453) ;  /* 0x0000010604347947 */ /* 0x000fea000b800000 */
.L_x_12653:
[----:B------:R-:W-:-:S03]  /*67d0*/  UMOV UR4, 0xffffffff ;  /* 0xffffffff00047882 */ /* 0x000fc60000000000 */
[----:B------:R-:W-:Y:S05]  /*67e0*/  BRA.DIV UR4, `(.L_x_12454) ;  /* 0x0000010604547947 */ /* 0x000fea000b800000 */
.L_x_12656:
[----:B------:R-:W-:-:S03]  /*67f0*/  UMOV UR4, 0xffffffff ;  /* 0xffffffff00047882 */ /* 0x000fc60000000000 */
[----:B------:R-:W-:Y:S05]  /*6800*/  BRA.DIV UR4, `(.L_x_12455) ;  /* 0x0000010604747947 */ /* 0x000fea000b800000 */
.L_x_12659:
[----:B------:R-:W0:Y:S01]  /*6810*/  S2R R6, SR_TID.X ;  /* 0x0000000000067919 */ /* 0x000e220000002100 */
[----:B------:R-:W1:Y:S01]  /*6820*/  SYNCS.PHASECHK.TRANS64.TRYWAIT P2, [R2+URZ+0x16800], R7 ;  /* 0x01680007020075a7 */ /* 0x000e62000804017f */
[----:B-----5:R-:W-:Y:S01]  /*6830*/  IMAD.MOV.U32 R3, RZ, RZ, R41 ;  /* 0x000000ffff037224 */ /* 0x020fe200078e0029 */
[----:B------:R-:W-:Y:S01]  /*6840*/  MOV R4, R34 ;  /* 0x0000002200047202 */ /* 0x000fe20000000f00 */
[----:B------:R-:W-:Y:S01]  /*6850*/  IMAD.MOV.U32 R5, RZ, RZ, R35 ;  /* 0x000000ffff057224 */ /* 0x000fe200078e0023 */
[----:B------:R-:W-:Y:S01]  /*6860*/  LOP3.LUT P3, RZ, R30, 0x4, RZ, 0xc0, !PT ;  /* 0x000000041eff7812 */ /* 0x000fe2000786c0ff */
        /* <DEDUP_REMOVED lines=8> */
[----:B------:R-:W-:Y:S01]  /*68f0*/  BSSY B1, `(.L_x_12456) ;  /* 0x000001c000017945 */ /* 0x000fe20003800000 */
        /* <DEDUP_REMOVED lines=9> */
[----:B------:R-:W-:-:S05]  /*6990*/  SHF.R.S32.HI R6, RZ, 0x5, R6 ;  /* 0x00000005ff067819 */ /* 0x000fca0000011406 */
[----:B------:R-:W-:Y:S02]  /*69a0*/  IMAD R3, R6, 0x200, R10 ;  /* 0x0000020006037824 */ /* 0x000fe400078e020a */
[----:B------:R-:W-:Y:S02]  /*69b0*/  IMAD.MOV.U32 R6, RZ, RZ, R24 ;  /* 0x000000ffff067224 */ /* 0x000fe400078e0018 */
[----:B------:R-:W-:Y:S01]  /*69c0*/  IMAD.MOV.U32 R10, RZ, RZ, R25 ;  /* 0x000000ffff0a7224 */ /* 0x000fe200078e0019 */
[----:B------:R-:W-:Y:S02]  /*69d0*/  LEA R3, R3, R2, 0x1 ;  /* 0x0000000203037211 */ /* 0x000fe400078e08ff */
[----:B------:R-:W-:Y:S01]  /*69e0*/  PRMT R48, R6, 0x7610, R48 ;  /* 0x0000761006307816 */ /* 0x000fe20000000030 */
[----:B------:R-:W-:Y:S01]  /*69f0*/  IMAD.MOV.U32 R6, RZ, RZ, R28 ;  /* 0x000000ffff067224 */ /* 0x000fe200078e001c */
[----:B------:R-:W-:Y:S01]  /*6a00*/  PRMT R12, R12, 0x5410, R10 ;  /* 0x000054100c0c7816 */ /* 0x000fe2000000000a */
[----:B------:R-:W-:-:S02]  /*6a10*/  VIADD R4, R3, 0x8400 ;  /* 0x0000840003047836 */ /* 0x000fc40000000000 */
[----:B------:R-:W-:Y:S01]  /*6a20*/  VIADD R0, R3, 0x8440 ;  /* 0x0000844003007836 */ /* 0x000fe20000000000 */
[----:B------:R-:W-:Y:S01]  /*6a30*/  PRMT R48, R48, 0x5410, R6 ;  /* 0x0000541030307816 */ /* 0x000fe20000000006 */
[----:B------:R-:W-:Y:S01]  /*6a40*/  @P3 VIADD R0, R4, 0xffffffc0 ;  /* 0xffffffc004003836 */ /* 0x000fe20000000000 */
[----:B------:R-:W-:Y:S02]  /*6a50*/  MOV R4, R20 ;  /* 0x0000001400047202 */ /* 0x000fe40000000f00 */
[----:B------:R-:W-:Y:S02]  /*6a60*/  PRMT R12, R11, 0x7610, R12 ;  /* 0x000076100b0c7816 */ /* 0x000fe4000000000c */
[----:B------:R-:W-:Y:S01]  /*6a70*/  PRMT R10, R4, 0x5410, R5 ;  /* 0x00005410040a7816 */ /* 0x000fe20000000005 */
[----:B------:R-:W-:Y:S02]  /*6a80*/  IMAD.MOV.U32 R4, RZ, RZ, R8 ;  /* 0x000000ffff047224 */ /* 0x000fe400078e0008 */
[----:B------:R-:W-:Y:S01]  /*6a90*/  IMAD.MOV.U32 R5, RZ, RZ, R9 ;  /* 0x000000ffff057224 */ /* 0x000fe200078e0009 */
[----:B-1----:R-:W-:Y:S06]  /*6aa0*/  @!P2 BRA `(.L_x_12457) ;  /* 0x0000010000f4a947 */ /* 0x002fec0003800000 */
.L_x_12660:
[----:B------:R-:W-:Y:S05]  /*6ab0*/  BSYNC B1 ;  /* 0x0000000000017941 */ /* 0x000fea0003800000 */
.L_x_12456:
        /* <DEDUP_REMOVED lines=29> */
[----:B------:R-:W-:Y:S01]  /*6c90*/  FFMA.FTZ R32, R7, R31, -R30 ;  /* 0x0000001f07207223 */ /* 0x000fe2000001081e */
[----:B------:R-:W-:Y:S02]  /*6ca0*/  HADD2.F32 R6, -RZ, R5.H0_H0 ;  /* 0x20000005ff067230 */ /* 0x000fe40000004100 */
[----:B------:R-:W-:Y:S01]  /*6cb0*/  FFMA.FTZ R42, R15, R37, R42 ;  /* 0x000000250f2a7223 */ /* 0x000fe2000001002a */
[----:B------:R-:W-:Y:S02]  /*6cc0*/  HADD2.F32 R31, -RZ, R45.H0_H0 ;  /* 0x2000002dff1f7230 */ /* 0x000fe40000004100 */
[----:B------:R-:W-:Y:S01]  /*6cd0*/  FFMA.FTZ R33, R7, R33, R40 ;  /* 0x0000002107217223 */ /* 0x000fe20000010028 */
[----:B------:R-:W-:Y:S02]  /*6ce0*/  HADD2.F32 R5, -RZ, R5.H1_H1 ;  /* 0x30000005ff057230 */ /* 0x000fe40000004100 */
[----:B------:R-:W-:-:S02]  /*6cf0*/  HADD2.F32 R15, -RZ, R46.H1_H1 ;  /* 0x3000002eff0f7230 */ /* 0x000fc40000004100 */
[C---:B------:R-:W-:Y:S01]  /*6d00*/  FMUL.FTZ R40, R14.reuse, R31 ;  /* 0x0000001f0e287220 */ /* 0x040fe20000410000 */
[----:B------:R-:W-:Y:S02]  /*6d10*/  HADD2.F32 R30, -RZ, R43.H0_H0 ;  /* 0x2000002bff1e7230 */ /* 0x000fe40000004100 */
[----:B------:R-:W-:Y:S02]  /*6d20*/  HADD2.F32 R4, -RZ, R44.H0_H0 ;  /* 0x2000002cff047230 */ /* 0x000fe40000004100 */
[-C--:B------:R-:W-:Y:S01]  /*6d30*/  FMUL.FTZ R14, R14, R15.reuse ;  /* 0x0000000f0e0e7220 */ /* 0x080fe20000410000 */
[----:B------:R-:W-:Y:S01]  /*6d40*/  FFMA.FTZ R40, R13, R15, -R40 ;  /* 0x0000000f0d287223 */ /* 0x000fe20000010828 */
[C---:B------:R-:W-:Y:S01]  /*6d50*/  FMUL.FTZ R7, R5.reuse, R30 ;  /* 0x0000001e05077220 */ /* 0x040fe20000410000 */
[-C--:B------:R-:W-:Y:S01]  /*6d60*/  FMUL.FTZ R37, R5, R4.reuse ;  /* 0x0000000405257220 */ /* 0x080fe20000410000 */
        /* <DEDUP_REMOVED lines=8> */
.L_x_12461:
[----:B------:R-:W-:Y:S05]  /*6df0*/  BSYNC B2 ;  /* 0x0000000000027941 */ /* 0x000fea0003800000 */
.L_x_12460:
[----:B------:R-:W-:Y:S05]  /*6e00*/  @P2 BRA `(.L_x_12459) ;  /* 0x0000000000a82947 */ /* 0x000fea0003800000 */
[----:B01----:R-:W0:Y:S01]  /*6e10*/  LDS.128 R4, [R0] ;  /* 0x0000000000047984 */ /* 0x003e220000000c00 */
[--C-:B------:R-:W-:Y:S01]  /*6e20*/  SHF.R.U64 R40, R38, 0x10, R39.reuse ;  /* 0x0000001026287819 */ /* 0x100fe20000001227 */
[----:B------:R-:W-:Y:S01]  /*6e30*/  HADD2.F32 R33, -RZ, R45.H1_H1 ;  /* 0x3000002dff217230 */ /* 0x000fe20000004100 */
[----:B------:R-:W-:Y:S01]  /*6e40*/  SHF.R.U32.HI R32, RZ, 0x10, R39 ;  /* 0x00000010ff207819 */ /* 0x000fe20000011627 */
[----:B------:R-:W-:Y:S01]  /*6e50*/  HADD2.F32 R31, -RZ, R47.H0_H0 ;  /* 0x2000002fff1f7230 */ /* 0x000fe20000004100 */
[--C-:B------:R-:W-:Y:S02]  /*6e60*/  SHF.R.U64 R39, R34, 0x10, R35.reuse ;  /* 0x0000001022277819 */ /* 0x100fe40000001223 */
[----:B------:R-:W-:Y:S01]  /*6e70*/  SHF.R.U32.HI R34, RZ, 0x10, R35 ;  /* 0x00000010ff227819 */ /* 0x000fe20000011623 */
[----:B------:R-:W-:-:S04]  /*6e80*/  HADD2.F32 R32, -RZ, R32.H0_H0 ;  /* 0x20000020ff207230 */ /* 0x000fc80000004100 */
        /* <DEDUP_REMOVED lines=18> */
[----:B------:R-:W-:Y:S02]  /*6fb0*/  HADD2.F32 R15, -RZ, R47.H1_H1 ;  /* 0x3000002fff0f7230 */ /* 0x000fe40000004100 */
        /* <DEDUP_REMOVED lines=14> */
[----:B------:R2:W-:Y:S02]  /*70a0*/  STS.128 [R0], R4 ;  /* 0x0000000400007388 */ /* 0x0005e40000000c00 */
.L_x_12459:
[----:B------:R-:W-:Y:S05]  /*70b0*/  BSYNC B1 ;  /* 0x0000000000017941 */ /* 0x000fea0003800000 */
.L_x_12458:
[----:B------:R-:W-:Y:S05]  /*70c0*/  @P1 BRA `(.L_x_12462) ;  /* 0x00000018009c1947 */ /* 0x000fea0003800000 */
[----:B-12---:R-:W1:Y:S01]  /*70d0*/  LDC R5, c[0x0][0x3d4] ;  /* 0x0000f500ff057b82 */ /* 0x006e620000000800 */
[C---:B------:R-:W-:Y:S01]  /*70e0*/  IADD3 R4, R26.reuse, 0x10, RZ ;  /* 0x000000101a047810 */ /* 0x040fe20007ffe0ff */
[----:B------:R-:W-:Y:S01]  /*70f0*/  BSSY B1, `(.L_x_12463) ;  /* 0x000002e000017945 */ /* 0x000fe20003800000 */
[-C--:B-1----:R-:W-:Y:S02]  /*7100*/  ISETP.GE.AND P0, PT, R26, R5.reuse, PT ;  /* 0x000000051a00720c */ /* 0x082fe40003f06270 */
[----:B------:R-:W-:-:S11]  /*7110*/  ISETP.GE.AND P1, PT, R4, R5, PT ;  /* 0x000000050400720c */ /* 0x000fd60003f26270 */
[----:B------:R-:W-:Y:S05]  /*7120*/  @P0 BRA `(.L_x_12464) ;  /* 0x0000000000a80947 */ /* 0x000fea0003800000 */
[----:B0-----:R-:W0:Y:S01]  /*7130*/  LDS.128 R4, [R3+0xb400] ;  /* 0x00b4000003047984 */ /* 0x001e220000000c00 */
[----:B------:R-:W-:Y:S01]  /*7140*/  SHF.R.U64 R32, R28, 0x10, R29 ;  /* 0x000000101c207819 */ /* 0x000fe2000000121d */
[----:B------:R-:W-:Y:S01]  /*7150*/  HADD2.F32 R27, -RZ, R48.H0_H0 ;  /* 0x20000030ff1b7230 */ /* 0x000fe20000004100 */
[----:B------:R-:W-:Y:S02]  /*7160*/  SHF.R.U32.HI R28, RZ, 0x10, R25 ;  /* 0x00000010ff1c7819 */ /* 0x000fe40000011619 */
[----:B------:R-:W-:Y:S02]  /*7170*/  SHF.R.U32.HI R26, RZ, 0x10, R29 ;  /* 0x00000010ff1a7819 */ /* 0x000fe4000001161d */
[----:B------:R-:W-:Y:S01]  /*7180*/  SHF.R.U64 R31, R24, 0x10, R25 ;  /* 0x00000010181f7819 */ /* 0x000fe20000001219 */
[----:B------:R-:W-:Y:S02]  /*7190*/  HADD2.F32 R28, -RZ, R28.H0_H0 ;  /* 0x2000001cff1c7230 */ /* 0x000fe40000004100 */
[----:B------:R-:W-:-:S02]  /*71a0*/  HADD2.F32 R26, -RZ, R26.H0_H0 ;  /* 0x2000001aff1a7230 */ /* 0x000fc40000004100 */
[----:B------:R-:W-:Y:S02]  /*71b0*/  HADD2.F32 R25, -RZ, R48.H1_H1 ;  /* 0x30000030ff197230 */ /* 0x000fe40000004100 */
        /* <DEDUP_REMOVED lines=12> */
[--C-:B------:R-:W-:Y:S02]  /*7280*/  HADD2.F32 R24, -RZ, R12.reuse.H1_H1 ;  /* 0x3000000cff187230 */ /* 0x100fe40000004100 */
[----:B------:R-:W-:Y:S01]  /*7290*/  FFMA.FTZ R29, R15, R28, R29 ;  /* 0x0000001c0f1d7223 */ /* 0x000fe2000001001d */
[----:B------:R-:W-:Y:S02]  /*72a0*/  HADD2.F32 R6, -RZ, R5.H0_H0 ;  /* 0x20000005ff067230 */ /* 0x000fe40000004100 */
[----:B------:R-:W-:Y:S01]  /*72b0*/  FFMA.FTZ R26, R7, R27, R26 ;  /* 0x0000001b071a7223 */ /* 0x000fe2000001001a */
[----:B------:R-:W-:-:S02]  /*72c0*/  HADD2.F32 R12, -RZ, R12.H0_H0 ;  /* 0x2000000cff0c7230 */ /* 0x000fc40000004100 */
        /* <DEDUP_REMOVED lines=16> */
.L_x_12464:
[----:B------:R-:W-:Y:S05]  /*73d0*/  BSYNC B1 ;  /* 0x0000000000017941 */ /* 0x000fea0003800000 */
.L_x_12463:
        /* <DEDUP_REMOVED lines=44> */
.L_x_12443:
[----:B------:R-:W0:Y:S01]  /*76a0*/  LDC R21, c[0x0][0x3d4] ;  /* 0x0000f500ff157b82 */ /* 0x000e220000000800 */
[----:B------:R-:W-:Y:S01]  /*76b0*/  VIADD R0, R19, 0x60 ;  /* 0x0000006013007836 */ /* 0x000fe20000000000 */
[----:B------:R-:W-:Y:S01]  /*76c0*/  ULDC.64 UR4, c[0x0][0x3c8] ;  /* 0x0000f20000047ab9 */ /* 0x000fe20000000a00 */
[----:B------:R-:W2:Y:S01]  /*76d0*/  LDL R48, [R1+0x38] ;  /* 0x0000380001307983 */ /* 0x000ea20000100800 */
[----:B------:R-:W-:Y:S01]  /*76e0*/  ULDC.64 UR6, c[0x0][0x3e0] ;  /* 0x0000f80000067ab9 */ /* 0x000fe20000000a00 */
[----:B0-----:R-:W-:-:S04]  /*76f0*/  ISETP.GE.AND P0, PT, R16, R21, PT ;  /* 0x000000151000720c */ /* 0x001fc80003f06270 */
[-C--:B------:R-:W-:Y:S02]  /*7700*/  ISETP.GE.OR P1, PT, R0, R4.reuse, P0 ;  /* 0x000000040000720c */ /* 0x080fe40000726670 */
[----:B------:R-:W-:-:S11]  /*7710*/  ISETP.GE.OR P0, PT, R19, R4, P0 ;  /* 0x000000041300720c */ /* 0x000fd60000706670 */
[----:B------:R-:W0:Y:S08]  /*7720*/  @!P1 LDC.64 R28, c[0x0][0x3c8] ;  /* 0x0000f200ff1c9b82 */ /* 0x000e300000000a00 */
[----:B------:R-:W1:Y:S01]  /*7730*/  @!P1 LDC.64 R46, c[0x0][0x3e0] ;  /* 0x0000f800ff2e9b82 */ /* 0x000e620000000a00 */
[----:B------:R-:W-:Y:S01]  /*7740*/  @!P1 IMAD.MOV.U32 R15, RZ, RZ, R53 ;  /* 0x000000ffff0f9224 */ /* 0x000fe200078e0035 */
[----:B------:R-:W-:Y:S01]  /*7750*/  @!P0 IADD3 R3, P3, R35, R14, RZ ;  /* 0x0000000e23038210 */ /* 0x000fe20007f7e0ff */
[----:B------:R-:W-:Y:S01]  /*7760*/  @!P1 IMAD.MOV.U32 R7, RZ, RZ, R55 ;  /* 0x000000ffff079224 */ /* 0x000fe200078e0037 */
[----:B------:R-:W-:Y:S01]  /*7770*/  @!P0 IADD3 R25, P2, R49, R6, RZ ;  /* 0x0000000631198210 */ /* 0x000fe20007f5e0ff */
[----:B------:R-:W-:-:S04]  /*7780*/  @!P1 IMAD.WIDE.U32 R4, R10, 0x60, R14 ;  /* 0x000000600a049825 */ /* 0x000fc800078e000e */
[----:B------:R-:W-:Y:S01]  /*7790*/  @!P1 IMAD.WIDE.U32 R6, R12, 0x60, R6 ;  /* 0x000000600c069825 */ /* 0x000fe200078e0006 */
[----:B------:R-:W-:-:S03]  /*77a0*/  @!P1 IADD3 R20, P4, R35, R4, RZ ;  /* 0x0000000423149210 */ /* 0x000fc60007f9e0ff */
[----:B------:R-:W-:Y:S01]  /*77b0*/  @!P0 IMAD.X R14, R53, 0x1, R43, P3 ;  /* 0x00000001350e8824 */ /* 0x000fe200018e062b */
[----:B------:R-:W-:Y:S01]  /*77c0*/  @!P0 LEA R8, P3, R3, UR4, 0x1 ;  /* 0x0000000403088c11 */ /* 0x000fe2000f8608ff */
[----:B------:R-:W-:Y:S01]  /*77d0*/  @!P1 IMAD R24, R11, 0x60, RZ ;  /* 0x000000600b189824 */ /* 0x000fe200078e02ff */
[----:B------:R-:W-:Y:S01]  /*77e0*/  @!P1 IADD3 R0, P5, R49, R6, RZ ;  /* 0x0000000631009210 */ /* 0x000fe20007fbe0ff */
[----:B------:R-:W-:Y:S01]  /*77f0*/  @!P1 IMAD R4, R13, 0x60, RZ ;  /* 0x000000600d049824 */ /* 0x000fe200078e02ff */
[----:B------:R-:W-:Y:S02]  /*7800*/  @!P0 LEA.HI.X R9, R3, UR5, R14, 0x1, P3 ;  /* 0x0000000503098c11 */ /* 0x000fe400098f0c0e */
[----:B------:R-:W-:Y:S02]  /*7810*/  @!P1 IADD3.X R24, R43, R24, R5, P4, !PT ;  /* 0x000000182b189210 */ /* 0x000fe400027fe405 */
[----:B0-----:R-:W-:Y:S02]  /*7820*/  @!P1 LEA R42, P3, R20, R28, 0x1 ;  /* 0x0000001c142a9211 */ /* 0x001fe400078608ff */
[----:B------:R-:W-:-:S02]  /*7830*/  @!P1 IADD3.X R3, R51, R4, R7, P5, !PT ;  /* 0x0000000433039210 */ /* 0x000fc40002ffe407 */
[----:B-1----:R-:W-:Y:S02]  /*7840*/  @!P1 LEA R46, P4, R0, R46, 0x1 ;  /* 0x0000002e002e9211 */ /* 0x002fe400078808ff */
[----:B------:R-:W-:Y:S02]  /*7850*/  CS2R R30, SRZ ;  /* 0x00000000001e7805 */ /* 0x000fe4000001ff00 */
[----:B------:R-:W-:Y:S02]  /*7860*/  @!P1 LEA.HI.X R43, R20, R29, R24, 0x1, P3 ;  /* 0x0000001d142b9211 */ /* 0x000fe400018f0c18 */
[----:B------:R-:W-:Y:S02]  /*7870*/  CS2R R28, SRZ ;  /* 0x00000000001c7805 */ /* 0x000fe4000001ff00 */
[----:B------:R-:W-:Y:S02]  /*7880*/  CS2R R32, SRZ ;  /* 0x0000000000207805 */ /* 0x000fe4000001ff00 */
[----:B------:R-:W-:-:S02]  /*7890*/  CS2R R34, SRZ ;  /* 0x0000000000227805 */ /* 0x000fc4000001ff00 */
[----:B------:R-:W-:Y:S02]  /*78a0*/  @!P1 LEA.HI.X R47, R0, R47, R3, 0x1, P4 ;  /* 0x0000002f002f9211 */ /* 0x000fe400020f0c03 */
[----:B------:R-:W0:Y:S01]  /*78b0*/  LDC R0, c[0x0][0x428] ;  /* 0x00010a00ff007b82 */ /* 0x000e220000000800 */
[----:B------:R-:W5:Y:S04]  /*78c0*/  @!P1 LDG.E.128 R28, desc[UR40][R42.64] ;  /* 0x000000282a1c9981 */ /* 0x000f68000c1e1d00 */
[----:B------:R-:W5:Y:S01]  /*78d0*/  @!P1 LDG.E.128 R32, desc[UR40][R46.64] ;  /* 0x000000282e209981 */ /* 0x000f62000c1e1d00 */
[----:B------:R-:W1:Y:S01]  /*78e0*/  S2R R44, SR_TID.X ;  /* 0x00000000002c7919 */ /* 0x000e620000002100 */
[----:B------:R-:W-:Y:S01]  /*78f0*/  @!P0 IMAD.X R26, R55, 0x1, R51, P2 ;  /* 0x00000001371a8824 */ /* 0x000fe200010e0633 */
[----:B------:R-:W-:-:S04]  /*7900*/  @!P0 LEA R14, P2, R25, UR6, 0x1 ;  /* 0x00000006190e8c11 */ /* 0x000fc8000f8408ff */
[----:B------:R-:W-:Y:S02]  /*7910*/  @!P0 LEA.HI.X R15, R25, UR7, R26, 0x1, P2 ;  /* 0x00000007190f8c11 */ /* 0x000fe400090f0c1a */
[----:B0-----:R-:W-:Y:S02]  /*7920*/  ISETP.NE.AND P2, PT, R0, 0x1, PT ;  /* 0x000000010000780c */ /* 0x001fe40003f45270 */
[----:B------:R-:W-:Y:S02]  /*7930*/  CS2R R4, SRZ ;  /* 0x0000000000047805 */ /* 0x000fe4000001ff00 */
[----:B------:R-:W-:-:S06]  /*7940*/  CS2R R6, SRZ ;  /* 0x0000000000067805 */ /* 0x000fcc000001ff00 */
[----:B------:R0:W5:Y:S03]  /*7950*/  @!P0 LDG.E.128 R4, desc[UR40][R8.64] ;  /* 0x0000002808048981 */ /* 0x000166000c1e1d00 */
[----:B------:R-:W3:Y:S01]  /*7960*/  @P2 LDC R0, c[0x0][0x42c] ;  /* 0x00010b00ff002b82 */ /* 0x000ee20000000800 */
[----:B-1----:R-:W-:-:S07]  /*7970*/  VIADD R50, R44, 0xffffff80 ;  /* 0xffffff802c327836 */ /* 0x002fce0000000000 */
[----:B0-----:R-:W0:Y:S01]  /*7980*/  @P2 LDC R9, c[0x0][0x430] ;  /* 0x00010c00ff092b82 */ /* 0x001e220000000800 */
[----:B------:R-:W-:-:S04]  /*7990*/  SHF.R.S32.HI R44, RZ, 0x1f, R50 ;  /* 0x0000001fff2c7819 */ /* 0x000fc80000011432 */
[----:B------:R-:W-:-:S04]  /*79a0*/  LEA.HI R44, R44, R50, RZ, 0x2 ;  /* 0x000000322c2c7211 */ /* 0x000fc800078f10ff */
[----:B------:R-:W-:Y:S01]  /*79b0*/  LOP3.LUT R44, R44, 0xfffffffc, RZ, 0xc0, !PT ;  /* 0xfffffffc2c2c7812 */ /* 0x000fe200078ec0ff */
[----:B------:R-:W-:-:S03]  /*79c0*/  IMAD R3, R153, 0xc0, R19 ;  /* 0x000000c099037824 */ /* 0x000fc600078e0213 */
[----:B------:R-:W-:-:S05]  /*79d0*/  IADD3 R44, R50, -R44, RZ ;  /* 0x8000002c322c7210 */ /* 0x000fca0007ffe0ff */
[----:B------:R-:W-:-:S04]  /*79e0*/  IMAD R3, R44, 0x60, R3 ;  /* 0x000000602c037824 */ /* 0x000fc800078e0203 */
[----:B---3--:R-:W-:Y:S01]  /*79f0*/  @P2 IMAD.HI.U32 R0, R3, R0, RZ ;  /* 0x0000000003002227 */ /* 0x008fe200078e00ff */
[----:B------:R-:W-:Y:S02]  /*7a00*/  CS2R R24, SRZ ;  /* 0x0000000000187805 */ /* 0x000fe4000001ff00 */
[----:B------:R-:W-:Y:S02]  /*7a10*/  CS2R R26, SRZ ;  /* 0x00000000001a7805 */ /* 0x000fe4000001ff00 */
[----:B0-----:R-:W-:Y:S01]  /*7a20*/  @P2 SHF.R.U32.HI R3, RZ, R9, R0 ;  /* 0x00000009ff032219 */ /* 0x001fe20000011600 */
[----:B------:R-:W-:-:S03]  /*7a30*/  IMAD.MOV.U32 R44, RZ, RZ, R38 ;  /* 0x000000ffff2c7224 */ /* 0x000fc600078e0026 */
[----:B------:R0:W5:Y:S01]  /*7a40*/  @!P0 LDG.E.128 R24, desc[UR40][R14.64] ;  /* 0x000000280e188981 */ /* 0x000162000c1e1d00 */
[----:B------:R-:W-:Y:S01]  /*7a50*/  SHF.R.S32.HI R9, RZ, 0x1f, R3 ;  /* 0x0000001fff097819 */ /* 0x000fe20000011403 */
[----:B------:R-:W-:-:S04]  /*7a60*/  IMAD.WIDE.U32 R38, R3, R12, R44 ;  /* 0x0000000c03267225 */ /* 0x000fc800078e002c */
[C---:B------:R-:W-:Y:S02]  /*7a70*/  IMAD R0, R9.reuse, R10, RZ ;  /* 0x0000000a09007224 */ /* 0x040fe400078e02ff */
[----:B------:R-:W-:Y:S02]  /*7a80*/  IMAD R8, R9, R12, RZ ;  /* 0x0000000c09087224 */ /* 0x000fe400078e02ff */
[----:B0-----:R-:W-:Y:S02]  /*7a90*/  IMAD.MOV.U32 R14, RZ, RZ, R40 ;  /* 0x000000ffff0e7224 */ /* 0x001fe400078e0028 */
[----:B------:R-:W-:Y:S02]  /*7aa0*/  IMAD.MOV.U32 R15, RZ, RZ, R37 ;  /* 0x000000ffff0f7224 */ /* 0x000fe400078e0025 */
[C---:B------:R-:W-:Y:S02]  /*7ab0*/  IMAD R9, R3.reuse, R11, R0 ;  /* 0x0000000b03097224 */ /* 0x040fe400078e0200 */
[----:B------:R-:W-:-:S04]  /*7ac0*/  IMAD.WIDE.U32 R14, R3, R10, R14 ;  /* 0x0000000a030e7225 */ /* 0x000fc800078e000e */
[----:B------:R-:W-:Y:S01]  /*7ad0*/  IMAD R3, R3, R13, R8 ;  /* 0x0000000d03037224 */ /* 0x000fe200078e0208 */
[----:B------:R-:W-:Y:S01]  /*7ae0*/  LEA R8, P2, R14, UR4, 0x1 ;  /* 0x000000040e087c11 */ /* 0x000fe2000f8408ff */
[----:B------:R-:W-:Y:S01]  /*7af0*/  IMAD.IADD R9, R15, 0x1, R9 ;  /* 0x000000010f097824 */ /* 0x000fe200078e0209 */
[----:B------:R-:W-:Y:S01]  /*7b00*/  LEA R0, P3, R38, UR6, 0x1 ;  /* 0x0000000626007c11 */ /* 0x000fe2000f8608ff */
[----:B------:R-:W-:Y:S01]  /*7b10*/  IMAD.IADD R3, R39, 0x1, R3 ;  /* 0x0000000127037824 */ /* 0x000fe200078e0203 */
[----:B------:R-:W-:Y:S02]  /*7b20*/  UMOV UR4, 0xffffffff ;  /* 0xffffffff00047882 */ /* 0x000fe40000000000 */
[----:B------:R-:W-:Y:S02]  /*7b30*/  LEA.HI.X R9, R14, UR5, R9, 0x1, P2 ;  /* 0x000000050e097c11 */ /* 0x000fe400090f0c09 */
[----:B------:R-:W-:Y:S02]  /*7b40*/  LEA.HI.X R3, R38, UR7, R3, 0x1, P3 ;  /* 0x0000000726037c11 */ /* 0x000fe400098f0c03 */
[----:B--2---:R-:W-:Y:S01]  /*7b50*/  LEA.HI R10, R48, R48, RZ, 0x1 ;  /* 0x00000030300a7211 */ /* 0x004fe200078f08ff */
[----:B------:R-:W-:Y:S06]  /*7b60*/  BRA.DIV UR4, `(.L_x_12465) ;  /* 0x000000f204d87947 */ /* 0x000fec000b800000 */
.L_x_12663:
[----:B------:R-:W-:-:S03]  /*7b70*/  UMOV UR4, 0xffffffff ;  /* 0xffffffff00047882 */ /* 0x000fc60000000000 */
[----:B------:R-:W-:Y:S05]  /*7b80*/  BRA.DIV UR4, `(.L_x_12466) ;  /* 0x000000f204f87947 */ /* 0x000fea000b800000 */
.L_x_12666:
[----:B------:R-:W-:-:S03]  /*7b90*/  UMOV UR4, 0xffffffff ;  /* 0xffffffff00047882 */ /* 0x000fc60000000000 */
[----:B------:R-:W-:Y:S05]  /*7ba0*/  BRA.DIV UR4, `(.L_x_12467) ;  /* 0x000000f604187947 */ /* 0x000fea000b800000 */
.L_x_12669:
[----:B------:R-:W-:-:S03]  /*7bb0*/  UMOV UR4, 0xffffffff ;  /* 0xffffffff00047882 */ /* 0x000fc60000000000 */
[----:B------:R-:W-:Y:S05]  /*7bc0*/  BRA.DIV UR4, `(.L_x_12468) ;  /* 0x000000f604387947 */ /* 0x000fea000b800000 */
.L_x_12672:
[----:B------:R-:W-:-:S03]  /*7bd0*/  UMOV UR4, 0xffffffff ;  /* 0xffffffff00047882 */ /* 0x000fc60000000000 */
[----:B------:R-:W-:Y:S05]  /*7be0*/  BRA.DIV UR4, `(.L_x_12469) ;  /* 0x000000f604587947 */ /* 0x000fea000b800000 */
.L_x_12675:
[----:B------:R-:W-:Y:S01]  /*7bf0*/  UMOV UR4, 0xffffffff ;  /* 0xffffffff00047882 */ /* 0x000fe20000000000 */
[----:B------:R-:W-:Y:S02]  /*7c00*/  LOP3.LUT R10, R10, 0xfffffffe, RZ, 0xc0, !PT ;  /* 0xfffffffe0a0a7812 */ /* 0x000fe400078ec0ff */
[----:B------:R-:W-:Y:S05]  /*7c10*/  BRA.DIV UR4, `(.L_x_12470) ;  /* 0x000000f604747947 */ /* 0x000fea000b800000 */
.L_x_12678:
[----:B------:R-:W-:Y:S01]  /*7c20*/  UMOV UR4, 0xffffffff ;  /* 0xffffffff00047882 */ /* 0x000fe20000000000 */
[----:B------:R-:W-:Y:S02]  /*7c30*/  IMAD.IADD R9, R48, 0x1, -R10 ;  /* 0x0000000130097824 */ /* 0x000fe400078e0a0a */
[----:B------:R-:W-:Y:S05]  /*7c40*/  BRA.DIV UR4, `(.L_x_12471) ;  /* 0x000000f604907947 */ /* 0x000fea000b800000 */
.L_x_12681:
[----:B------:R-:W-:Y:S01]  /*7c50*/  UMOV UR4, 0xffffffff ;  /* 0xffffffff00047882 */ /* 0x000fe20000000000 */
[----:B------:R-:W-:Y:S02]  /*7c60*/  SHF.L.U32 R9, R9, 0x1f, RZ ;  /* 0x0000001f09097819 */ /* 0x000fe400000006ff */
[----:B------:R-:W-:Y:S05]  /*7c70*/  BRA.DIV UR4, `(.L_x_12472) ;  /* 0x000000f604ac7947 */ /* 0x000fea000b800000 */
.L_x_12684:
[----:B------:R-:W0:Y:S01]  /*7c80*/  SYNCS.PHASECHK.TRANS64.TRYWAIT P2, [R2+URZ+0x16800], R9 ;  /* 0x01680009020075a7 */ /* 0x000e22000804017f */
[----:B-----5:R-:W-:Y:S01]  /*7c90*/  IMAD.MOV.U32 R3, RZ, RZ, R5 ;  /* 0x000000ffff037224 */ /* 0x020fe200078e0005 */
        /* <DEDUP_REMOVED lines=19> */
[----:B------:R-:W-:Y:S02]  /*7dd0*/  PRMT R50, R3, 0x7610, R50 ;  /* 0x0000761003327816 */ /* 0x000fe40000000032 */
[----:B------:R-:W-:Y:S01]  /*7de0*/  PRMT R3, R8, 0x7610, R3 ;  /* 0x0000761008037816 */ /* 0x000fe20000000003 */
[----:B------:R-:W-:Y:S01]  /*7df0*/  IMAD.MOV.U32 R8, RZ, RZ, R32 ;  /* 0x000000ffff087224 */ /* 0x000fe200078e0020 */
[----:B------:R-:W-:Y:S01]  /*7e00*/  PRMT R20, R20, 0x5410, R10 ;  /* 0x0000541014147816 */ /* 0x000fe2000000000a */
[----:B------:R-:W-:Y:S01]  /*7e10*/  IMAD.MOV.U32 R10, RZ, RZ, R33 ;  /* 0x000000ffff0a7224 */ /* 0x000fe200078e0021 */
[----:B------:R-:W-:Y:S02]  /*7e20*/  PRMT R0, R11, 0x5410, R0 ;  /* 0x000054100b007816 */ /* 0x000fe40000000000 */
[----:B------:R-:W-:-:S02]  /*7e30*/  PRMT R3, R3, 0x5410, R8 ;  /* 0x0000541003037816 */ /* 0x000fc40000000008 */
[----:B------:R-:W-:Y:S02]  /*7e40*/  PRMT R20, R10, 0x7610, R20 ;  /* 0x000076100a147816 */ /* 0x000fe40000000014 */
[----:B------:R-:W-:Y:S01]  /*7e50*/  IADD3 R38, R16, R21, RZ ;  /* 0x0000001510267210 */ /* 0x000fe20007ffe0ff */
[----:B0-----:R-:W-:Y:S06]  /*7e60*/  @!P2 BRA `(.L_x_12474) ;  /* 0x000000f40058a947 */ /* 0x001fec0003800000 */
.L_x_12685:
[----:B------:R-:W-:Y:S05]  /*7e70*/  BSYNC B1 ;  /* 0x0000000000017941 */ /* 0x000fea0003800000 */
.L_x_12473:
        /* <DEDUP_REMOVED lines=11> */
[----:B------:R-:W-:Y:S01]  /*7f30*/  HADD2.F32 R42, -RZ, R42.H0_H0 ;  /* 0x2000002aff2a7230 */ /* 0x000fe20000004100 */
[--C-:B------:R-:W-:Y:S01]  /*7f40*/  SHF.R.U64 R51, R24, 0x10, R25.reuse ;  /* 0x0000001018337819 */ /* 0x100fe20000001219 */
[----:B------:R-:W-:Y:S01]  /*7f50*/  HADD2.F32 R41, -RZ, R41.H0_H0 ;  /* 0x20000029ff297230 */ /* 0x000fe20000004100 */
[----:B------:R-:W-:Y:S02]  /*7f60*/  SHF.R.U32.HI R44, RZ, 0x10, R25 ;  /* 0x00000010ff2c7819 */ /* 0x000fe40000011619 */
[--C-:B------:R-:W-:Y:S02]  /*7f70*/  SHF.R.U64 R54, R4, 0x10, R5.reuse ;  /* 0x0000001004367819 */ /* 0x100fe40000001205 */
[----:B------:R-:W-:Y:S01]  /*7f80*/  SHF.R.U32.HI R43, RZ, 0x10, R5 ;  /* 0x00000010ff2b7819 */ /* 0x000fe20000011605 */
[----:B------:R-:W-:Y:S01]  /*7f90*/  HADD2.F32 R44, -RZ, R44.H0_H0 ;  /* 0x2000002cff2c7230 */ /* 0x000fe20000004100 */
[----:B------:R-:W-:-:S02]  /*7fa0*/  SHF.R.U64 R49, R26, 0x10, R27 ;  /* 0x000000101a317819 */ /* 0x000fc4000000121b */
[----:B------:R-:W-:Y:S02]  /*7fb0*/  SHF.R.U32.HI R45, RZ, 0x10, R27 ;  /* 0x00000010ff2d7819 */ /* 0x000fe4000001161b */
[--C-:B------:R-:W-:Y:S02]  /*7fc0*/  SHF.R.U64 R53, R6, 0x10, R7.reuse ;  /* 0x0000001006357819 */ /* 0x100fe40000001207 */
[----:B------:R-:W-:Y:S01]  /*7fd0*/  SHF.R.U32.HI R47, RZ, 0x10, R7 ;  /* 0x00000010ff2f7819 */ /* 0x000fe20000011607 */
[----:B--2---:R-:W-:-:S05]  /*7fe0*/  IMAD.SHL.U32 R8, R8, 0x40, RZ ;  /* 0x0000004008087824 */ /* 0x004fca00078e00ff */
[----:B0-----:R-:W-:-:S04]  /*7ff0*/  LOP3.LUT R9, R8, 0x1c0, RZ, 0xc0, !PT ;  /* 0x000001c008097812 */ /* 0x001fc800078ec0ff */
[----:B------:R-:W-:Y:S02]  /*8000*/  LOP3.LUT R8, R9, 0x38, R16, 0xf8, !PT ;  /* 0x0000003809087812 */ /* 0x000fe400078ef810 */
[----:B------:R-:W-:-:S04]  /*8010*/  SHF.R.U32.HI R11, RZ, 0x3, R9 ;  /* 0x00000003ff0b7819 */ /* 0x000fc80000011609 */
[----:B------:R-:W-:Y:S02]  /*8020*/  LOP3.LUT R8, R8, R11, RZ, 0x3c, !PT ;  /* 0x0000000b08087212 */ /* 0x000fe400078e3cff */
[----:B------:R-:W-:-:S03]  /*8030*/  LOP3.LUT R12, R11, R38, R9, 0x1e, !PT ;  /* 0x000000260b0c7212 */ /* 0x000fc600078e1e09 */
[C---:B------:R-:W-:Y:S01]  /*8040*/  IMAD R39, R13.reuse, 0x200, R8 ;  /* 0x000002000d277824 */ /* 0x040fe200078e0208 */
[----:B------:R-:W-:-:S05]  /*8050*/  LEA R13, R13, R12, 0x9 ;  /* 0x0000000c0d0d7211 */ /* 0x000fca00078e48ff */
[--C-:B------:R-:W-:Y:S02]  /*8060*/  IMAD R40, R13, 0x2, R2.reuse ;  /* 0x000000020d287824 */ /* 0x100fe400078e0202 */
[----:B------:R-:W-:-:S03]  /*8070*/  IMAD R39, R39, 0x2, R2 ;  /* 0x0000000227277824 */ /* 0x000fc600078e0202 */
[----:B------:R-:W0:Y:S04]  /*8080*/  LDS.128 R12, [R40+0x8400] ;  /* 0x00840000280c7984 */ /* 0x000e280000000c00 */
[----:B------:R-:W1:Y:S01]  /*8090*/  LDS.128 R8, [R39+0x8400] ;  /* 0x0084000027087984 */ /* 0x000e620000000c00 */
[--C-:B0-----:R-:W-:Y:S02]  /*80a0*/  HADD2.F32 R24, -RZ, R13.reuse.H0_H0 ;  /* 0x2000000dff187230 */ /* 0x101fe40000004100 */
[----:B------:R-:W-:Y:S02]  /*80b0*/  HADD2.F32 R25, -RZ, R13.H1_H1 ;  /* 0x3000000dff197230 */ /* 0x000fe40000004100 */
[--C-:B-1----:R-:W-:Y:S02]  /*80c0*/  HADD2.F32 R5, -RZ, R9.reuse.H0_H0 ;  /* 0x20000009ff057230 */ /* 0x102fe40000004100 */
[C---:B------:R-:W-:Y:S01]  /*80d0*/  FMUL.FTZ R46, R24.reuse, R42 ;  /* 0x0000002a182e7220 */ /* 0x040fe20000410000 */
[----:B------:R-:W-:Y:S01]  /*80e0*/  FMUL.FTZ R48, R24, R41 ;  /* 0x0000002918307220 */ /* 0x000fe20000410000 */
[----:B------:R-:W-:-:S02]  /*80f0*/  HADD2.F32 R9, -RZ, R9.H1_H1 ;  /* 0x30000009ff097230 */ /* 0x000fc40000004100 */
[C---:B------:R-:W-:Y:S01]  /*8100*/  FFMA.FTZ R46, R5.reuse, R41, -R46 ;  /* 0x00000029052e7223 */ /* 0x040fe2000001082e */
[----:B------:R-:W-:Y:S02]  /*8110*/  HADD2.F32 R24, -RZ, R43.H0_H0 ;  /* 0x2000002bff187230 */ /* 0x000fe40000004100 */
[----:B------:R-:W-:Y:S01]  /*8120*/  FFMA.FTZ R48, R5, R42, R48 ;  /* 0x0000002a05307223 */ /* 0x000fe20000010030 */
[----:B------:R-:W-:Y:S02]  /*8130*/  HADD2.F32 R41, -RZ, R50.H0_H0 ;  /* 0x20000032ff297230 */ /* 0x000fe40000004100 */
[C---:B------:R-:W-:Y:S01]  /*8140*/  FMUL.FTZ R50, R25.reuse, R44 ;  /* 0x0000002c19327220 */ /* 0x040fe20000410000 */
[----:B------:R-:W-:Y:S02]  /*8150*/  HADD2.F32 R26, -RZ, R15.H0_H0 ;  /* 0x2000000fff1a7230 */ /* 0x000fe40000004100 */
[----:B------:R-:W-:Y:S02]  /*8160*/  HADD2.F32 R5, -RZ, R52.H0_H0 ;  /* 0x20000034ff057230 */ /* 0x000fe40000004100 */
[----:B------:R-:W-:Y:S01]  /*8170*/  FMUL.FTZ R52, R25, R24 ;  /* 0x0000001819347220 */ /* 0x000fe20000410000 */
[----:B------:R-:W-:-:S02]  /*8180*/  HADD2.F32 R7, -RZ, R11.H0_H0 ;  /* 0x2000000bff077230 */ /* 0x000fc40000004100 */
[C---:B------:R-:W-:Y:S01]  /*8190*/  FFMA.FTZ R43, R9.reuse, R24, -R50 ;  /* 0x00000018092b7223 */ /* 0x040fe20000010832 */
[C---:B------:R-:W-:Y:S01]  /*81a0*/  FMUL.FTZ R24, R26.reuse, R41 ;  /* 0x000000291a187220 */ /* 0x040fe20000410000 */
[----:B------:R-:W-:Y:S02]  /*81b0*/  HADD2.F32 R27, -RZ, R15.H1_H1 ;  /* 0x3000000fff1b7230 */ /* 0x000fe40000004100 */
[-C--:B------:R-:W-:Y:S01]  /*81c0*/  FMUL.FTZ R26, R26, R5.reuse ;  /* 0x000000051a1a7220 */ /* 0x080fe20000410000 */
[----:B------:R-:W-:Y:S02]  /*81d0*/  HADD2.F32 R42, -RZ, R45.H0_H0 ;  /* 0x2000002dff2a7230 */ /* 0x000fe40000004100 */
[----:B------:R-:W-:Y:S01]  /*81e0*/  FFMA.FTZ R45, R9, R44, R52 ;  /* 0x0000002c092d7223 */ /* 0x000fe20000010034 */
[C---:B------:R-:W-:Y:S01]  /*81f0*/  FFMA.FTZ R44, R7.reuse, R5, -R24 ;  /* 0x00000005072c7223 */ /* 0x040fe20000010818 */
[----:B------:R-:W-:Y:S02]  /*8200*/  HADD2.F32 R11, -RZ, R11.H1_H1 ;  /* 0x3000000bff0b7230 */ /* 0x000fe40000004100 */
[----:B------:R-:W-:Y:S01]  /*8210*/  FFMA.FTZ R41, R7, R41, R26 ;  /* 0x0000002907297223 */ /* 0x000fe2000001001a */
[----:B------:R-:W-:-:S02]  /*8220*/  HADD2.F32 R24, -RZ, R47.H0_H0 ;  /* 0x2000002fff187230 */ /* 0x000fc40000004100 */
[C---:B------:R-:W-:Y:S01]  /*8230*/  FMUL.FTZ R26, R27.reuse, R42 ;  /* 0x0000002a1b1a7220 */ /* 0x040fe20000410000 */
[----:B------:R-:W-:Y:S02]  /*8240*/  HADD2.F32 R13, -RZ, R12.H0_H0 ;  /* 0x2000000cff0d7230 */ /* 0x000fe40000004100 */
[----:B------:R-:W-:Y:S02]  /*8250*/  HADD2.F32 R15, -RZ, R14.H0_H0 ;  /* 0x2000000eff0f7230 */ /* 0x000fe40000004100 */
[-C--:B------:R-:W-:Y:S01]  /*8260*/  FMUL.FTZ R50, R27, R24.reuse ;  /* 0x000000181b327220 */ /* 0x080fe20000410000 */
[----:B------:R-:W-:Y:S01]  /*8270*/  FFMA.FTZ R47, R11, R24, -R26 ;  /* 0x000000180b2f7223 */ /* 0x000fe2000001081a */
[----:B------:R-:W-:Y:S02]  /*8280*/  HADD2.F32 R5, -RZ, R56.H0_H0 ;  /* 0x20000038ff057230 */ /* 0x000fe40000004100 */
[--C-:B------:R-:W-:Y:S02]  /*8290*/  HADD2.F32 R24, -RZ, R55.reuse.H1_H1 ;  /* 0x30000037ff187230 */ /* 0x100fe40000004100 */
[----:B------:R-:W-:-:S02]  /*82a0*/  HADD2.F32 R9, -RZ, R55.H0_H0 ;  /* 0x20000037ff097230 */ /* 0x000fc40000004100 */
[----:B------:R-:W-:Y:S01]  /*82b0*/  FFMA.FTZ R50, R11, R42, R50 ;  /* 0x0000002a0b327223 */ /* 0x000fe20000010032 */
[----:B------:R-:W-:Y:S02]  /*82c0*/  HADD2.F32 R7, -RZ, R56.H1_H1 ;  /* 0x30000038ff077230 */ /* 0x000fe40000004100 */
[----:B------:R-:W-:Y:S01]  /*82d0*/  FMUL.FTZ R26, R13, R5 ;  /* 0x000000050d1a7220 */ /* 0x000fe20000410000 */
[----:B------:R-:W-:Y:S02]  /*82e0*/  HADD2.F32 R4, -RZ, R8.H0_H0 ;  /* 0x20000008ff047230 */ /* 0x000fe40000004100 */
[----:B------:R-:W-:Y:S01]  /*82f0*/  FMUL.FTZ R11, R15, R24 ;  /* 0x000000180f0b7220 */ /* 0x000fe20000410000 */
[----:B------:R-:W-:Y:S02]  /*8300*/  HADD2.F32 R6, -RZ, R10.H0_H0 ;  /* 0x2000000aff067230 */ /* 0x000fe40000004100 */
[----:B------:R-:W-:Y:S01]  /*8310*/  FMUL.FTZ R25, R13, R9 ;  /* 0x000000090d197220 */ /* 0x000fe20000410000 */
[----:B------:R-:W-:Y:S01]  /*8320*/  FMUL.FTZ R13, R15, R7 ;  /* 0x000000070f0d7220 */ /* 0x000fe20000410000 */
[----:B------:R-:W-:Y:S01]  /*8330*/  FFMA.FTZ R26, R4, R9, R26 ;  /* 0x00000009041a7223 */ /* 0x000fe2000001001a */
[----:B------:R-:W-:-:S02]  /*8340*/  HADD2.F32 R12, -RZ, R12.H1_H1 ;  /* 0x3000000cff0c7230 */ /* 0x000fc40000004100 */
[----:B------:R-:W-:Y:S01]  /*8350*/  FFMA.FTZ R15, R6, R7, -R11 ;  /* 0x00000007060f7223 */ /* 0x000fe2000001080b */
[----:B------:R-:W-:Y:S02]  /*8360*/  HADD2.F32 R14, -RZ, R14.H1_H1 ;  /* 0x3000000eff0e7230 */ /* 0x000fe40000004100 */
[----:B------:R-:W-:Y:S01]  /*8370*/  FFMA.FTZ R25, R4, R5, -R25 ;  /* 0x0000000504197223 */ /* 0x000fe20000010819 */
[----:B------:R-:W-:Y:S02]  /*8380*/  HADD2.F32 R9, -RZ, R51.H0_H0 ;  /* 0x20000033ff097230 */ /* 0x000fe40000004100 */
[----:B------:R-:W-:Y:S02]  /*8390*/  HADD2.F32 R11, -RZ, R49.H0_H0 ;  /* 0x20000031ff0b7230 */ /* 0x000fe40000004100 */
[----:B------:R-:W-:Y:S02]  /*83a0*/  HADD2.F32 R5, -RZ, R54.H0_H0 ;  /* 0x20000036ff057230 */ /* 0x000fe40000004100 */
[----:B------:R-:W-:-:S02]  /*83b0*/  HADD2.F32 R7, -RZ, R53.H0_H0 ;  /* 0x20000035ff077230 */ /* 0x000fc40000004100 */
        /* <DEDUP_REMOVED lines=21> */
.L_x_12476:
[----:B------:R-:W-:Y:S05]  /*8510*/  BSYNC B1 ;  /* 0x0000000000017941 */ /* 0x000fea0003800000 */
.L_x_12475:
[----:B------:R-:W-:Y:S01]  /*8520*/  PRMT R43, R21, 0x5410, R37 ;  /* 0x00005410152b7816 */ /* 0x000fe20000000025 */
[----:B------:R-:W-:Y:S06]  /*8530*/  @P1 BRA `(.L_x_12462) ;  /* 0x0000000400801947 */ /* 0x000fec0003800000 */
[----:B-1----:R-:W0:Y:S01]  /*8540*/  LDL R8, [R1+0x20] ;  /* 0x0000200001087983 */ /* 0x002e220000100800 */
[C---:B------:R-:W-:Y:S02]  /*8550*/  VIADD R4, R19.reuse, 0x60 ;  /* 0x0000006013047836 */ /* 0x040fe40000000000 */
[----:B------:R-:W-:Y:S01]  /*8560*/  VIADD R5, R19, 0x60 ;  /* 0x0000006013057836 */ /* 0x000fe20000000000 */
[----:B------:R-:W2:Y:S01]  /*8570*/  LDL R44, [R1+0x40] ;  /* 0x00004000012c7983 */ /* 0x000ea20000100800 */
[----:B------:R-:W-:Y:S02]  /*8580*/  IMAD.SHL.U32 R4, R4, 0x40, RZ ;  /* 0x0000004004047824 */ /* 0x000fe400078e00ff */
[----:B------:R-:W-:-:S03]  /*8590*/  IMAD.SHL.U32 R5, R5, 0x40, RZ ;  /* 0x0000004005057824 */ /* 0x000fc600078e00ff */
[----:B------:R-:W-:Y:S02]  /*85a0*/  LOP3.LUT R4, R4, 0x1c0, RZ, 0xc0, !PT ;  /* 0x000001c004047812 */ /* 0x000fe400078ec0ff */
[----:B------:R-:W-:Y:S02]  /*85b0*/  LOP3.LUT R5, R5, 0x1c0, RZ, 0xc0, !PT ;  /* 0x000001c005057812 */ /* 0x000fe400078ec0ff */
[----:B------:R-:W-:-:S04]  /*85c0*/  SHF.R.U32.HI R4, RZ, 0x3, R4 ;  /* 0x00000003ff047819 */ /* 0x000fc80000011604 */
[----:B------:R-:W-:Y:S01]  /*85d0*/  LOP3.LUT R38, R4, R38, R5, 0x1e, !PT ;  /* 0x0000002604267212 */ /* 0x000fe200078e1e05 */
[----:B------:R-:W-:Y:S01]  /*85e0*/  HADD2.F32 R27, -RZ, R20.H1_H1 ;  /* 0x30000014ff1b7230 */ /* 0x000fe20000004100 */
[----:B------:R-:W-:Y:S02]  /*85f0*/  SHF.R.U64 R42, R28, 0x10, R29 ;  /* 0x000000101c2a7819 */ /* 0x000fe4000000121d */
[--C-:B------:R-:W-:Y:S02]  /*8600*/  SHF.R.U64 R39, R32, 0x10, R33.reuse ;  /* 0x0000001020277819 */ /* 0x100fe40000001221 */
[----:B------:R-:W-:Y:S02]  /*8610*/  SHF.R.U32.HI R32, RZ, 0x10, R33 ;  /* 0x00000010ff207819 */ /* 0x000fe40000011621 */
[--C-:B------:R-:W-:Y:S02]  /*8620*/  SHF.R.U64 R41, R30, 0x10, R31.reuse ;  /* 0x000000101e297819 */ /* 0x100fe4000000121f */
[----:B------:R-:W-:Y:S01]  /*8630*/  SHF.R.U32.HI R40, RZ, 0x10, R31 ;  /* 0x00000010ff287819 */ /* 0x000fe2000001161f */
[----:B------:R-:W-:Y:S01]  /*8640*/  HADD2.F32 R31, -RZ, R32.H0_H0 ;  /* 0x20000020ff1f7230 */ /* 0x000fe20000004100 */
[----:B------:R-:W-:-:S02]  /*8650*/  SHF.R.U64 R37, R34, 0x10, R35 ;  /* 0x0000001022257819 */ /* 0x000fc40000001223 */
[----:B------:R-:W-:Y:S01]  /*8660*/  SHF.R.U32.HI R35, RZ, 0x10, R35 ;  /* 0x00000010ff237819 */ /* 0x000fe20000011623 */
[----:B0-----:R-:W-:Y:S01]  /*8670*/  IMAD.IADD R9, R8, 0x1, R38 ;  /* 0x0000000108097824 */ /* 0x001fe200078e0226 */
[----:B--2---:R-:W0:Y:S04]  /*8680*/  LDS.128 R4, [R44+0x8400] ;  /* 0x008400002c047984 */ /* 0x004e280000000c00 */
[----:B------:R-:W-:-:S05]  /*8690*/  LEA R12, R9, R2, 0x1 ;  /* 0x00000002090c7211 */ /* 0x000fca00078e08ff */
[----:B------:R-:W1:Y:S01]  /*86a0*/  LDS.128 R8, [R12+0x8400] ;  /* 0x008400000c087984 */ /* 0x000e620000000c00 */
[----:B------:R-:W-:Y:S01]  /*86b0*/  SHF.R.U32.HI R38, RZ, 0x10, R29 ;  /* 0x00000010ff267819 */ /* 0x000fe2000001161d */
[----:B------:R-:W-:Y:S02]  /*86c0*/  HADD2.F32 R29, -RZ, R20.H0_H0 ;  /* 0x20000014ff1d7230 */ /* 0x000fe40000004100 */
[----:B0-----:R-:W-:Y:S02]  /*86d0*/  HADD2.F32 R13, -RZ, R5.H0_H0 ;  /* 0x20000005ff0d7230 */ /* 0x001fe40000004100 */
[----:B-1----:R-:W-:-:S05]  /*86e0*/  HADD2.F32 R20, -RZ, R9.H0_H0 ;  /* 0x20000009ff147230 */ /* 0x002fca0000004100 */
[C---:B------:R-:W-:Y:S01]  /*86f0*/  FMUL.FTZ R28, R20.reuse, R29 ;  /* 0x0000001d141c7220 */ /* 0x040fe20000410000 */
[-C--:B------:R-:W-:Y:S01]  /*8700*/  FMUL.FTZ R20, R20, R27.reuse ;  /* 0x0000001b14147220 */ /* 0x080fe20000410000 */
[----:B------:R-:W-:Y:S02]  /*8710*/  HADD2.F32 R24, -RZ, R9.H1_H1 ;  /* 0x30000009ff187230 */ /* 0x000fe40000004100 */
[C---:B------:R-:W-:Y:S01]  /*8720*/  FFMA.FTZ R32, R13.reuse, R27, -R28 ;  /* 0x0000001b0d207223 */ /* 0x040fe2000001081c */
[----:B------:R-:W-:Y:S02]  /*8730*/  HADD2.F32 R27, -RZ, R38.H0_H0 ;  /* 0x20000026ff1b7230 */ /* 0x000fe40000004100 */
[----:B------:R-:W-:Y:S01]  /*8740*/  FFMA.FTZ R29, R13, R29, R20 ;  /* 0x0000001d0d1d7223 */ /* 0x000fe20000010014 */
[----:B------:R-:W-:Y:S02]  /*8750*/  HADD2.F32 R9, -RZ, R8.H0_H0 ;  /* 0x20000008ff097230 */ /* 0x000fe40000004100 */
[----:B------:R-:W-:-:S02]  /*8760*/  HADD2.F32 R28, -RZ, R3.H1_H1 ;  /* 0x30000003ff1c7230 */ /* 0x000fc40000004100 */
[C---:B------:R-:W-:Y:S01]  /*8770*/  FMUL.FTZ R33, R24.reuse, R31 ;  /* 0x0000001f18217220 */ /* 0x040fe20000410000 */
[----:B------:R-:W-:Y:S02]  /*8780*/  HADD2.F32 R14, -RZ, R5.H1_H1 ;  /* 0x30000005ff0e7230 */ /* 0x000fe40000004100 */
[----:B------:R-:W-:Y:S02]  /*8790*/  HADD2.F32 R20, -RZ, R3.H0_H0 ;  /* 0x20000003ff147230 */ /* 0x000fe40000004100 */
[----:B------:R-:W-:Y:S01]  /*87a0*/  FMUL.FTZ R3, R24, R27 ;  /* 0x0000001b18037220 */ /* 0x000fe20000410000 */
[----:B------:R-:W-:Y:S02]  /*87b0*/  HADD2.F32 R5, -RZ, R4.H0_H0 ;  /* 0x20000004ff057230 */ /* 0x000fe40000004100 */
[----:B------:R-:W-:Y:S01]  /*87c0*/  FMUL.FTZ R30, R9, R28 ;  /* 0x0000001c091e7220 */ /* 0x000fe20000410000 */
[----:B------:R-:W-:Y:S02]  /*87d0*/  HADD2.F32 R25, -RZ, R10.H0_H0 ;  /* 0x2000000aff197230 */ /* 0x000fe40000004100 */
[----:B------:R-:W-:-:S02]  /*87e0*/  HADD2.F32 R24, -RZ, R43.H0_H0 ;  /* 0x2000002bff187230 */ /* 0x000fc40000004100 */
[C---:B------:R-:W-:Y:S01]  /*87f0*/  FFMA.FTZ R33, R14.reuse, R27, -R33 ;  /* 0x0000001b0e217223 */ /* 0x040fe20000010821 */
[----:B------:R-:W-:Y:S01]  /*8800*/  FFMA.FTZ R34, R14, R31, R3 ;  /* 0x0000001f0e227223 */ /* 0x000fe20000010003 */
[----:B------:R-:W-:Y:S02]  /*8810*/  HADD2.F32 R14, -RZ, R0.H1_H1 ;  /* 0x30000000ff0e7230 */ /* 0x000fe40000004100 */
[-C--:B------:R-:W-:Y:S01]  /*8820*/  FMUL.FTZ R9, R9, R20.reuse ;  /* 0x0000001409097220 */ /* 0x080fe20000410000 */
[----:B------:R-:W-:Y:S02]  /*8830*/  HADD2.F32 R15, -RZ, R6.H0_H0 ;  /* 0x20000006ff0f7230 */ /* 0x000fe40000004100 */
[----:B------:R-:W-:Y:S01]  /*8840*/  FFMA.FTZ R30, R5, R20, -R30 ;  /* 0x00000014051e7223 */ /* 0x000fe2000001081e */
[----:B------:R-:W-:Y:S01]  /*8850*/  FMUL.FTZ R20, R25, R24 ;  /* 0x0000001819147220 */ /* 0x000fe20000410000 */
[----:B------:R-:W-:Y:S02]  /*8860*/  HADD2.F32 R26, -RZ, R11.H0_H0 ;  /* 0x2000000bff1a7230 */ /* 0x000fe40000004100 */
[----:B------:R-:W-:-:S02]  /*8870*/  HADD2.F32 R3, -RZ, R43.H1_H1 ;  /* 0x3000002bff037230 */ /* 0x000fc40000004100 */
[-C--:B------:R-:W-:Y:S01]  /*8880*/  FMUL.FTZ R38, R25, R14.reuse ;  /* 0x0000000e19267220 */ /* 0x080fe20000410000 */
[----:B------:R-:W-:Y:S02]  /*8890*/  HADD2.F32 R0, -RZ, R0.H0_H0 ;  /* 0x20000000ff007230 */ /* 0x000fe40000004100 */
[----:B------:R-:W-:Y:S01]  /*88a0*/  FFMA.FTZ R25, R15, R14, -R20 ;  /* 0x0000000e0f197223 */ /* 0x000fe20000010814 */
[----:B------:R-:W-:Y:S02]  /*88b0*/  HADD2.F32 R21, -RZ, R7.H0_H0 ;  /* 0x20000007ff157230 */ /* 0x000fe40000004100 */
[----:B------:R-:W-:Y:S02]  /*88c0*/  HADD2.F32 R14, -RZ, R40.H0_H0 ;  /* 0x20000028ff0e7230 */ /* 0x000fe40000004100 */
[----:B------:R-:W-:Y:S01]  /*88d0*/  FMUL.FTZ R40, R26, R3 ;  /* 0x000000031a287220 */ /* 0x000fe20000410000 */
[----:B------:R-:W-:Y:S02]  /*88e0*/  HADD2.F32 R11, -RZ, R11.H1_H1 ;  /* 0x3000000bff0b7230 */ /* 0x000fe40000004100 */
[----:B------:R-:W-:-:S02]  /*88f0*/  HADD2.F32 R20, -RZ, R35.H0_H0 ;  /* 0x20000023ff147230 */ /* 0x000fc40000004100 */
[----:B------:R-:W-:Y:S01]  /*8900*/  FMUL.FTZ R26, R26, R0 ;  /* 0x000000001a1a7220 */ /* 0x000fe20000410000 */
[----:B------:R-:W-:Y:S01]  /*8910*/  FFMA.FTZ R38, R15, R24, R38 ;  /* 0x000000180f267223 */ /* 0x000fe20000010026 */
[----:B------:R-:W-:Y:S01]  /*8920*/  FFMA.FTZ R40, R21, R0, -R40 ;  /* 0x0000000015287223 */ /* 0x000fe20000010828 */
[----:B------:R-:W-:Y:S02]  /*8930*/  HADD2.F32 R7, -RZ, R7.H1_H1 ;  /* 0x30000007ff077230 */ /* 0x000fe40000004100 */
[----:B------:R-:W-:Y:S01]  /*8940*/  FFMA.FTZ R28, R5, R28, R9 ;  /* 0x0000001c051c7223 */ /* 0x000fe20000010009 */
[C---:B------:R-:W-:Y:S01]  /*8950*/  FMUL.FTZ R24, R11.reuse, R20 ;  /* 0x000000140b187220 */ /* 0x040fe20000410000 */
[----:B------:R-:W-:Y:S01]  /*8960*/  FMUL.FTZ R0, R11, R14 ;  /* 0x0000000e0b007220 */ /* 0x000fe20000410000 */
[----:B------:R-:W-:Y:S02]  /*8970*/  HADD2.F32 R8, -RZ, R8.H1_H1 ;  /* 0x30000008ff087230 */ /* 0x000fe40000004100 */
[----:B------:R-:W-:Y:S01]  /*8980*/  FFMA.FTZ R26, R21, R3, R26 ;  /* 0x00000003151a7223 */ /* 0x000fe2000001001a */
[----:B------:R-:W-:-:S02]  /*8990*/  HADD2.F32 R10, -RZ, R10.H1_H1 ;  /* 0x3000000aff0a7230 */ /* 0x000fc40000004100 */
[----:B------:R-:W-:Y:S02]  /*89a0*/  HADD2.F32 R9, -RZ, R39.H0_H0 ;  /* 0x20000027ff097230 */ /* 0x000fe40000004100 */
        /* <DEDUP_REMOVED lines=25> */
.L_x_12462:
[----:B------:R-:W-:Y:S05]  /*8b40*/  BSYNC B0 ;  /* 0x0000000000007941 */ /* 0x000fea0003800000 */
.L_x_12442:
        /* <DEDUP_REMOVED lines=8> */
.L_x_12439:
[----:B------:R-:W-:-:S13]  /*8bd0*/  ISETP.NE.AND P0, PT, R157, 0x3, PT ;  /* 0x000000039d00780c */ /* 0x000fda0003f05270 */
[----:B------:R-:W-:Y:S05]  /*8be0*/  @!P0 BRA `(.L_x_12477) ;  /* 0x0000000000048947 */ /* 0x000fea0003800000 */
[----:B------:R-:W-:Y:S01]  /*8bf0*/  BPT.TRAP 0x1 ;  /* 0x000000040000795c */ /* 0x000fe20000300000 */
.L_x_12477:
[----:B-1234-:R-:W-:Y:S01]  /*8c00*/  IMAD R4, R18, 0x8, R2 ;  /* 0x0000000812047824 */ /* 0x01efe200078e0202 */
[----:B------:R-:W-:-:S04]  /*8c10*/  SHF.L.U32 R3, R23, 0x1f, RZ ;  /* 0x0000001f17037819 */ /* 0x000fc800000006ff */
[----:B------:R1:W2:Y:S01]  /*8c20*/  SYNCS.PHASECHK.TRANS64.TRYWAIT P1, [R4+URZ+0x16830], R3 ;  /* 0x01683003040075a7 */ /* 0x0002a2000802017f */
[----:B------:R-:W-:Y:S05]  /*8c30*/  @!P0 BRA `(.L_x_12478) ;  /* 0x0000000000048947 */ /* 0x000fea0003800000 */
[----:B------:R-:W-:Y:S01]  /*8c40*/  BPT.TRAP 0x1 ;  /* 0x000000040000795c */ /* 0x000fe20000300000 */
.L_x_12478:
[----:B------:R-:W-:Y:S01]  /*8c50*/  VIADD R0, R2, 0xe400 ;  /* 0x0000e40002007836 */ /* 0x000fe20000000000 */
[----:B------:R-:W-:Y:S01]  /*8c60*/  LOP3.LUT R6, R36, 0x10000, RZ, 0xfc, !PT ;  /* 0x0001000024067812 */ /* 0x000fe200078efcff */
[----:B0-----:R-:W-:-:S03]  /*8c70*/  IMAD.MOV.U32 R7, RZ, RZ, 0x40000040 ;  /* 0x40000040ff077424 */ /* 0x001fc600078e00ff */
[----:B------:R-:W-:-:S04]  /*8c80*/  SHF.R.U32.HI R0, RZ, 0x4, R0 ;  /* 0x00000004ff007819 */ /* 0x000fc80000011600 */
[----:B------:R-:W-:-:S04]  /*8c90*/  LOP3.LUT R0, R0, 0x3fff, RZ, 0xc0, !PT ;  /* 0x00003fff00007812 */ /* 0x000fc800078ec0ff */
[----:B------:R-:W-:-:S05]  /*8ca0*/  LOP3.LUT R0, R0, 0x10000, RZ, 0xfc, !PT ;  /* 0x0001000000007812 */ /* 0x000fca00078efcff */
[----:B------:R0:W-:Y:S01]  /*8cb0*/  STL [R1+0xc], R0 ;  /* 0x00000c0001007387 */ /* 0x0001e20000100800 */
[----:B--2---:R-:W-:Y:S05]  /*8cc0*/  @P1 BRA `(.L_x_12479) ;  /* 0x0000000000081947 */ /* 0x004fea0003800000 */
[----:B------:R-:W2:Y:S02]  /*8cd0*/  SYNCS.PHASECHK.TRANS64.TRYWAIT P1, [R4+URZ+0x16830], R3 ;  /* 0x01683003040075a7 */ /* 0x000ea4000802017f */
[----:B--2---:R-:W-:Y:S05]  /*8ce0*/  @!P1 BRA `(.L_x_12480) ;  /* 0x000000e400cc9947 */ /* 0x004fea0003800000 */
.L_x_12479:
[----:B0-----:R-:W3:Y:S01]  /*8cf0*/  LDL R0, [R1+0xc] ;  /* 0x00000c0001007983 */ /* 0x001ee20000100800 */
[----:B------:R-:W-:Y:S01]  /*8d00*/  IMAD.MOV.U32 R9, RZ, RZ, 0x40000040 ;  /* 0x40000040ff097424 */ /* 0x000fe200078e00ff */
[----:B------:R-:W-:Y:S05]  /*8d10*/  WARPSYNC.ALL ;  /* 0x0000000000007948 */ /* 0x000fea0003800000 */
[C---:B------:R-:W-:Y:S01]  /*8d20*/  R2UR UR4, R6.reuse ;  /* 0x00000000060472ca */ /* 0x040fe200000e0000 */
[----:B------:R-:W4:Y:S01]  /*8d30*/  LDL R90, [R1+0x18] ;  /* 0x00001800015a7983 */ /* 0x000f220000100800 */
[----:B------:R-:W-:Y:S02]  /*8d40*/  R2UR UR5, R7 ;  /* 0x00000000070572ca */ /* 0x000fe400000e0000 */
[----:B------:R-:W-:Y:S01]  /*8d50*/  R2UR UR7, R9 ;  /* 0x00000000090772ca */ /* 0x000fe200000e0000 */
[----:B-----5:R-:W-:Y:S01]  /*8d60*/  WARPGROUP.ARRIVE ;  /* 0x00000000000079c5 */ /* 0x020fe20000000000 */
[----:B------:R-:W-:Y:S01]  /*8d70*/  VIADD R20, R6, 0x2 ;  /* 0x0000000206147836 */ /* 0x000fe20000000000 */
[----:B------:R-:W4:Y:S01]  /*8d80*/  LDL R92, [R1+0x10] ;  /* 0x00001000015c7983 */ /* 0x000f220000100800 */
[----:B------:R-:W-:-:S02]  /*8d90*/  IMAD.MOV.U32 R21, RZ, RZ, 0x40000040 ;  /* 0x40000040ff157424 */ /* 0x000fc400078e00ff */
[----:B------:R-:W-:Y:S01]  /*8da0*/  IMAD.MOV.U32 R11, RZ, RZ, 0x40000040 ;  /* 0x40000040ff0b7424 */ /* 0x000fe200078e00ff */
[----:B------:R-:W4:Y:S04]  /*8db0*/  LDL R14, [R1+0x28] ;  /* 0x00002800010e7983 */ /* 0x000f280000100800 */
[----:B------:R-:W4:Y:S01]  /*8dc0*/  LDL R5, [R1+0x24] ;  /* 0x0000240001057983 */ /* 0x000f220000100800 */
[----:B------:R-:W-:Y:S02]  /*8dd0*/  VIADD R12, R6, 0x4 ;  /* 0x00000004060c7836 */ /* 0x000fe40000000000 */
[----:B------:R-:W-:Y:S02]  /*8de0*/  IMAD.MOV.U32 R13, RZ, RZ, 0x40000040 ;  /* 0x40000040ff0d7424 */ /* 0x000fe400078e00ff */
[----:B---3--:R-:W-:-:S05]  /*8df0*/  IMAD R8, R18, 0x400, R0 ;  /* 0x0000040012087824 */ /* 0x008fca00078e0200 */
[----:B------:R-:W-:-:S13]  /*8e00*/  R2UR UR6, R8 ;  /* 0x00000000080672ca */ /* 0x000fda00000e0000 */
[----:B------:R-:W-:Y:S01]  /*8e10*/  HGMMA.64x128x16.F32 R24, gdesc[UR4], RZ, !UPT, gsb0 ;  /* 0x01e00000041879f0 */ /* 0x000fe2000c0008ff */
[----:B------:R-:W-:Y:S02]  /*8e20*/  IADD3 R10, R8, 0x2, RZ ;  /* 0x00000002080a7810 */ /* 0x000fe40007ffe0ff */
[----:B------:R-:W-:Y:S02]  /*8e30*/  R2UR UR4, R20 ;  /* 0x00000000140472ca */ /* 0x000fe400000e0000 */
[----:B------:R-:W-:Y:S02]  /*8e40*/  R2UR UR5, R21 ;  /* 0x00000000150572ca */ /* 0x000fe400000e0000 */
[----:B------:R-:W-:Y:S02]  /*8e50*/  R2UR UR6, R10 ;  /* 0x000000000a0672ca */ /* 0x000fe400000e0000 */
[----:B------:R-:W-:Y:S01]  /*8e60*/  R2UR UR7, R11 ;  /* 0x000000000b0772ca */ /* 0x000fe200000e0000 */
[----:B------:R-:W-:-:S02]  /*8e70*/  VIADD R10, R8, 0x4 ;  /* 0x00000004080a7836 */ /* 0x000fc40000000000 */
[----:B------:R-:W-:Y:S01]  /*8e80*/  IMAD.MOV.U32 R11, RZ, RZ, 0x40000040 ;  /* 0x40000040ff0b7424 */ /* 0x000fe200078e00ff */
[----:B------:R-:W-:Y:S02]  /*8e90*/  WARPGROUP.DEPBAR.LE gsb0, 0x0 ;  /* 0x00008000000079c5 */ /* 0x000fe40000010000 */
[----:B------:R-:W-:-:S07]  /*8ea0*/  WARPGROUP.ARRIVE ;  /* 0x00000000000079c5 */ /* 0x000fce0000000000 */
[----:B------:R-:W-:Y:S01]  /*8eb0*/  HGMMA.64x128x16.F32 R24, gdesc[UR4], R24, gsb0 ;  /* 0x01e00000041879f0 */ /* 0x000fe20008000818 */
[----:B------:R-:W-:Y:S02]  /*8ec0*/  R2UR UR4, R12 ;  /* 0x000000000c0472ca */ /* 0x000fe400000e0000 */
[----:B------:R-:W-:Y:S02]  /*8ed0*/  R2UR UR5, R13 ;  /* 0x000000000d0572ca */ /* 0x000fe400000e0000 */
[----:B------:R-:W-:Y:S02]  /*8ee0*/  R2UR UR6, R10 ;  /* 0x000000000a0672ca */ /* 0x000fe400000e0000 */
[----:B------:R-:W-:Y:S01]  /*8ef0*/  R2UR UR7, R11 ;  /* 0x000000000b0772ca */ /* 0x000fe200000e0000 */
[----:B------:R-:W-:Y:S01]  /*8f00*/  VIADD R8, R8, 0x6 ;  /* 0x0000000608087836 */ /* 0x000fe20000000000 */
[----:B------:R-:W-:Y:S01]  /*8f10*/  IADD3 R10, R6, 0x6, RZ ;  /* 0x00000006060a7810 */ /* 0x000fe20007ffe0ff */
[----:B------:R-:W-:-:S02]  /*8f20*/  IMAD.MOV.U32 R11, RZ, RZ, 0x40000040 ;  /* 0x40000040ff0b7424 */ /* 0x000fc400078e00ff */
        /* <DEDUP_REMOVED lines=8> */
[----:B-12---:R-:W-:-:S04]  /*8fb0*/  IMAD.MOV.U32 R3, RZ, RZ, -0x80 ;  /* 0xffffff80ff037424 */ /* 0x006fc800078e00ff */
[----:B------:R-:W-:-:S04]  /*8fc0*/  IMAD R0, R152, R3, 0x80 ;  /* 0x0000008098007424 */ /* 0x000fc800078e0203 */
[----:B----4-:R-:W-:-:S05]  /*8fd0*/  IMAD.IADD R0, R90, 0x1, R0 ;  /* 0x000000015a007824 */ /* 0x010fca00078e0200 */
[----:B------:R-:W-:Y:S01]  /*8fe0*/  IADD3 R91, -R92, 0x1, R0 ;  /* 0x000000015c5b7810 */ /* 0x000fe20007ffe100 */
[----:B------:R-:W-:Y:S01]  /*8ff0*/  IMAD R8, R153, 0xc0, R14 ;  /* 0x000000c099087824 */ /* 0x000fe200078e020e */
[----:B------:R0:W-:Y:S03]  /*9000*/  STL.64 [R1], R20 ;  /* 0x0000001401007387 */ /* 0x0001e60000100a00 */
[----:B------:R-:W-:-:S05]  /*9010*/  IMAD R91, R5, -0x2, R91 ;  /* 0xfffffffe055b7824 */ /* 0x000fca00078e025b */
[----:B------:R-:W-:Y:S01]  /*9020*/  IADD3 R3, R91, 0x8, R8 ;  /* 0x000000085b037810 */ /* 0x000fe20007ffe008 */
[----:B------:R-:W-:Y:S02]  /*9030*/  WARPGROUP.DEPBAR.LE gsb0, 0x0 ;  /* 0x00008000000079c5 */ /* 0x000fe40000010000 */
[----:B------:R-:W-:-:S06]  /*9040*/  WARPGROUP.ARRIVE ;  /* 0x00000000000079c5 */ /* 0x000fcc0000000000 */
[----:B------:R-:W-:Y:S01]  /*9050*/  HGMMA.64x128x16.F32 R24, gdesc[UR4], R24, gsb0 ;  /* 0x01e00000041879f0 */ /* 0x000fe20008000818 */
[----:B0-----:R-:W-:Y:S01]  /*9060*/  IMAD R20, R5, -0x2, R0 ;  /* 0xfffffffe05147824 */ /* 0x001fe200078e0200 */
[----:B------:R-:W-:-:S04]  /*9070*/  ULDC UR4, c[0x0][0x988] ;  /* 0x0002620000047ab9 */ /* 0x000fc80000000800 */
[----:B------:R-:W-:-:S04]  /*9080*/  VIMNMX R0, R20, R3, PT ;  /* 0x0000000314007248 */ /* 0x000fc80003fe0100 */
[C---:B------:R-:W-:Y:S02]  /*9090*/  ISETP.GT.AND P1, PT, R0.reuse, RZ, PT ;  /* 0x000000ff0000720c */ /* 0x040fe40003f24270 */
[C---:B------:R-:W-:Y:S02]  /*90a0*/  ISETP.GT.AND P2, PT, R0.reuse, 0x1, PT ;  /* 0x000000010000780c */ /* 0x040fe40003f44270 */
[----:B------:R-:W-:Y:S01]  /*90b0*/  ISETP.GT.AND P3, PT, R0, 0x8, PT ;  /* 0x000000080000780c */ /* 0x000fe20003f64270 */
[----:B------:R-:W-:Y:S02]  /*90c0*/  WARPGROUP.DEPBAR.LE gsb0, 0x0 ;  /* 0x00008000000079c5 */ /* 0x000fe40000010000 */
        /* <DEDUP_REMOVED lines=96> */
[----:B------:R-:W-:-:S04]  /*96d0*/  VIADDMNMX R34, R8, R91, R20, PT ;  /* 0x0000005b08227246 */ /* 0x000fc80003800114 */
[C---:B------:R-:W-:Y:S02]  /*96e0*/  ISETP.GT.AND P2, PT, R34.reuse, 0x1, PT ;  /* 0x000000012200780c */ /* 0x040fe40003f44270 */
[----:B------:R-:W-:Y:S02]  /*96f0*/  ISETP.GT.AND P3, PT, R34, 0x8, PT ;  /* 0x000000082200780c */ /* 0x000fe40003f64270 */
[----:B0-----:R-:W-:-:S04]  /*9700*/  FMNMX.FTZ R9, R30, R9, !PT ;  /* 0x000000091e097209 */ /* 0x001fc80007810000 */
[C---:B------:R-:W-:Y:S01]  /*9710*/  FSETP.NEU.FTZ.AND P1, PT, R9.reuse, -INF , PT ;  /* 0xff8000000900780b */ /* 0x040fe20003f3d000 */
[----:B------:R-:W-:-:S05]  /*9720*/  FMUL.FTZ R14, R9, R0 ;  /* 0x00000000090e7220 */ /* 0x000fca0000410000 */
[----:B------:R-:W-:Y:S02]  /*9730*/  FSEL R14, R14, RZ, P1 ;  /* 0x000000ff0e0e7208 */ /* 0x000fe40000800000 */
[----:B------:R-:W-:Y:S02]  /*9740*/  ISETP.GT.AND P1, PT, R34, RZ, PT ;  /* 0x000000ff2200720c */ /* 0x000fe40003f24270 */
[----:B------:R-:W-:Y:S02]  /*9750*/  FSEL R25, R25, -INF , P2 ;  /* 0xff80000019197808 */ /* 0x000fe40001000000 */
[----:B------:R-:W-:Y:S01]  /*9760*/  FSEL R91, R24, -INF , P1 ;  /* 0xff800000185b7808 */ /* 0x000fe20000800000 */
[----:B------:R-:W-:Y:S01]  /*9770*/  FFMA.FTZ R151, R93, R0, -R14 ;  /* 0x000000005d977223 */ /* 0x000fe2000001080e */
[----:B------:R-:W-:Y:S02]  /*9780*/  ISETP.GT.AND P1, PT, R34, 0x9, PT ;  /* 0x000000092200780c */ /* 0x000fe40003f24270 */
[----:B------:R-:W-:-:S02]  /*9790*/  FSEL R93, R28, -INF , P3 ;  /* 0xff8000001c5d7808 */ /* 0x000fc40001800000 */
[----:B------:R-:W-:Y:S02]  /*97a0*/  FMNMX.FTZ R24, R91, R25, !PT ;  /* 0x000000195b187209 */ /* 0x000fe40007810000 */
[C---:B------:R-:W-:Y:S02]  /*97b0*/  ISETP.GT.AND P2, PT, R34.reuse, 0x10, PT ;  /* 0x000000102200780c */ /* 0x040fe40003f44270 */
[----:B------:R-:W-:Y:S02]  /*97c0*/  FSEL R29, R29, -INF , P1 ;  /* 0xff8000001d1d7808 */ /* 0x000fe40000800000 */
[----:B------:R-:W-:Y:S01]  /*97d0*/  FMNMX.FTZ R24, R93, R24, !PT ;  /* 0x000000185d187209 */ /* 0x000fe20007810000 */
        /* <DEDUP_REMOVED lines=62> */
[----:B------:R-:W-:Y:S01]  /*9bc0*/  FMNMX.FTZ R32, R61, R32, !PT ;  /* 0x000000203d207209 */ /* 0x000fe20007810000 */
[----:B------:R-:W-:Y:S01]  /*9bd0*/  FFMA.FTZ R111, R111, R0, -R14 ;  /* 0x000000006f6f7223 */ /* 0x000fe2000001080e */
[C---:B------:R-:W-:Y:S02]  /*9be0*/  ISETP.GT.AND P2, PT, R34.reuse, 0x58, PT ;  /* 0x000000582200780c */ /* 0x040fe40003f44270 */
[----:B------:R-:W-:Y:S02]  /*9bf0*/  FSEL R65, R65, -INF , P1 ;  /* 0xff80000041417808 */ /* 0x000fe40000800000 */
[----:B------:R-:W-:Y:S01]  /*9c00*/  FMNMX.FTZ R32, R47, R32, !PT ;  /* 0x000000202f207209 */ /* 0x000fe20007810000 */
[----:B------:R0:W-:Y:S01]  /*9c10*/  MUFU.EX2 R8, R111 ;  /* 0x0000006f00087308 */ /* 0x0001e20000000800 */
[----:B------:R-:W-:-:S07]  /*9c20*/  ISETP.GT.AND P1, PT, R34, 0x59, PT ;  /* 0x000000592200780c */ /* 0x000fce0003f24270 */
[----:B------:R1:W-:Y:S01]  /*9c30*/  MUFU.EX2 R30, R36 ;  /* 0x00000024001e7308 */ /* 0x0003e20000000800 */
[----:B0-----:R-:W-:Y:S02]  /*9c40*/  FSEL R111, R68, -INF , P2 ;  /* 0xff800000446f7808 */ /* 0x001fe40001000000 */
[----:B------:R-:W-:Y:S02]  /*9c50*/  ISETP.GT.AND P2, PT, R34, 0x60, PT ;  /* 0x000000602200780c */ /* 0x000fe40003f44270 */
[----:B------:R-:W-:Y:S02]  /*9c60*/  FSEL R69, R69, -INF , P1 ;  /* 0xff80000045457808 */ /* 0x000fe40000800000 */
[----:B-1----:R-:W-:Y:S01]  /*9c70*/  FMNMX.FTZ R36, R65, R32, !PT ;  /* 0x0000002041247209 */ /* 0x002fe20007810000 */
[----:B------:R-:W-:-:S03]  /*9c80*/  FFMA.FTZ R137, R3, R0, -R14 ;  /* 0x0000000003897223 */ /* 0x000fc6000001080e */
[----:B------:R-:W-:Y:S01]  /*9c90*/  FMNMX.FTZ R36, R111, R36, !PT ;  /* 0x000000246f247209 */ /* 0x000fe20007810000 */
[----:B------:R-:W-:Y:S01]  /*9ca0*/  FFMA.FTZ R3, R51, R0, -R14 ;  /* 0x0000000033037223 */ /* 0x000fe2000001080e */
[----:B------:R-:W-:Y:S02]  /*9cb0*/  ISETP.GT.AND P1, PT, R34, 0x61, PT ;  /* 0x000000612200780c */ /* 0x000fe40003f24270 */
[----:B------:R-:W-:Y:S02]  /*9cc0*/  FSEL R51, R72, -INF , P2 ;  /* 0xff80000048337808 */ /* 0x000fe40001000000 */
[----:B------:R-:W-:Y:S02]  /*9cd0*/  FMNMX.FTZ R36, R69, R36, !PT ;  /* 0x0000002445247209 */ /* 0x000fe40007810000 */
[----:B------:R-:W-:Y:S02]  /*9ce0*/  ISETP.GT.AND P2, PT, R34, 0x68, PT ;  /* 0x000000682200780c */ /* 0x000fe40003f44270 */
[----:B------:R-:W-:-:S02]  /*9cf0*/  FSEL R73, R73, -INF , P1 ;  /* 0xff80000049497808 */ /* 0x000fc40000800000 */
        /* <DEDUP_REMOVED lines=8> */
[----:B------:R0:W-:Y:S01]  /*9d80*/  MUFU.EX2 R32, R3 ;  /* 0x0000000300207308 */ /* 0x0001e20000000800 */
[----:B------:R-:W-:Y:S02]  /*9d90*/  ISETP.GT.AND P1, PT, R34, 0x71, PT ;  /* 0x000000712200780c */ /* 0x000fe40003f24270 */
[----:B------:R-:W-:Y:S01]  /*9da0*/  FMNMX.FTZ R38, R77, R38, !PT ;  /* 0x000000264d267209 */ /* 0x000fe20007810000 */
[----:B0-----:R-:W-:Y:S01]  /*9db0*/  FFMA.FTZ R3, R55, R0, -R14 ;  /* 0x0000000037037223 */ /* 0x001fe2000001080e */
[----:B------:R-:W-:Y:S02]  /*9dc0*/  FSEL R55, R80, -INF , P2 ;  /* 0xff80000050377808 */ /* 0x000fe40001000000 */
[----:B------:R-:W-:Y:S02]  /*9dd0*/  ISETP.GT.AND P2, PT, R34, 0x78, PT ;  /* 0x000000782200780c */ /* 0x000fe40003f44270 */
[----:B------:R-:W-:-:S02]  /*9de0*/  FSEL R81, R81, -INF , P1 ;  /* 0xff80000051517808 */ /* 0x000fc40000800000 */
[----:B------:R-:W-:Y:S01]  /*9df0*/  FMNMX.FTZ R38, R55, R38, !PT ;  /* 0x0000002637267209 */ /* 0x000fe20007810000 */
[----:B------:R-:W-:Y:S01]  /*9e00*/  FFMA.FTZ R133, R15, R0, -R14 ;  /* 0x000000000f857223 */ /* 0x000fe2000001080e */
[----:B------:R-:W-:Y:S02]  /*9e10*/  ISETP.GT.AND P1, PT, R34, 0x79, PT ;  /* 0x000000792200780c */ /* 0x000fe40003f24270 */
[----:B------:R-:W-:Y:S02]  /*9e20*/  FSEL R15, R84, -INF , P2 ;  /* 0xff800000540f7808 */ /* 0x000fe40001000000 */
[----:B------:R-:W-:Y:S02]  /*9e30*/  FMNMX.FTZ R38, R81, R38, !PT ;  /* 0x0000002651267209 */ /* 0x000fe40007810000 */
[----:B------:R-:W-:Y:S02]  /*9e40*/  FSEL R85, R85, -INF , P1 ;  /* 0xff80000055557808 */ /* 0x000fe40000800000 */
[----:B------:R-:W-:Y:S01]  /*9e50*/  FMNMX.FTZ R38, R15, R38, !PT ;  /* 0x000000260f267209 */ /* 0x000fe20007810000 */
[----:B------:R0:W-:Y:S03]  /*9e60*/  MUFU.EX2 R36, R3 ;  /* 0x0000000300247308 */ /* 0x0001e60000000800 */
[----:B0-----:R-:W-:-:S05]  /*9e70*/  FMNMX.FTZ R3, R85, R38, !PT ;  /* 0x0000002655037209 */ /* 0x001fca0007810000 */
[----:B------:R-:W0:Y:S01]  /*9e80*/  SHFL.BFLY PT, R44, R3, 0x2, 0x1f ;  /* 0x0c401f00032c7f89 */ /* 0x000e2200000e0000 */
[-CC-:B------:R-:W-:Y:S01]  /*9e90*/  FFMA.FTZ R135, R21, R0.reuse, -R14.reuse ;  /* 0x0000000015877223 */ /* 0x180fe2000001080e */
[----:B------:R-:W-:Y:S01]  /*9ea0*/  FFMA.FTZ R149, R113, R0, -R14 ;  /* 0x0000000071957223 */ /* 0x000fe2000001080e */
[----:B0-----:R-:W-:-:S05]  /*9eb0*/  FMNMX.FTZ R21, R3, R44, !PT ;  /* 0x0000002c03157209 */ /* 0x001fca0007810000 */
[----:B------:R-:W0:Y:S01]  /*9ec0*/  SHFL.BFLY PT, R48, R21, 0x1, 0x1f ;  /* 0x0c201f0015307f89 */ /* 0x000e2200000e0000 */
[----:B------:R-:W1:Y:S08]  /*9ed0*/  MUFU.EX2 R149, R149 ;  /* 0x0000009500957308 */ /* 0x000e700000000800 */
[----:B------:R-:W2:Y:S08]  /*9ee0*/  MUFU.EX2 R151, R151 ;  /* 0x0000009700977308 */ /* 0x000eb00000000800 */
[----:B------:R-:W3:Y:S01]  /*9ef0*/  MUFU.EX2 R20, R20 ;  /* 0x0000001400147308 */ /* 0x000ee20000000800 */
[----:B0-----:R-:W-:-:S04]  /*9f00*/  FMNMX.FTZ R3, R21, R48, !PT ;  /* 0x0000003015037209 */ /* 0x001fc80007810000 */
[C---:B------:R-:W-:Y:S01]  /*9f10*/  FSETP.NEU.FTZ.AND P1, PT, R3.reuse, -INF , PT ;  /* 0xff8000000300780b */ /* 0x040fe20003f3d000 */
[-C--:B------:R-:W-:Y:S02]  /*9f20*/  FMUL.FTZ R52, R3, R0.reuse ;  /* 0x0000000003347220 */ /* 0x080fe40000410000 */
[----:B------:R-:W0:Y:S03]  /*9f30*/  MUFU.EX2 R145, R145 ;  /* 0x0000009100917308 */ /* 0x000e260000000800 */
[----:B------:R-:W-:Y:S01]  /*9f40*/  FSEL R52, R52, RZ, P1 ;  /* 0x000000ff34347208 */ /* 0x000fe20000800000 */
        /* <DEDUP_REMOVED lines=15> */
[-C--:B------:R-:W-:Y:S01]  /*a040*/  FFMA.FTZ R21, R25, R0.reuse, -R52 ;  /* 0x0000000019157223 */ /* 0x080fe20000010834 */
[----:B------:R-:W4:Y:S01]  /*a050*/  S2R R88, SR_TID.X ;  /* 0x0000000000587919 */ /* 0x000f220000002100 */
[----:B-1----:R-:W-:Y:S01]  /*a060*/  FADD.FTZ R14, R149, R8 ;  /* 0x00000008950e7221 */ /* 0x002fe20000010000 */
[----:B------:R-:W1:Y:S01]  /*a070*/  MUFU.EX2 R147, R147 ;  /* 0x0000009300937308 */ /* 0x000e620000000800 */
[----:B------:R-:W-:-:S02]  /*a080*/  FFMA.FTZ R150, R93, R0, -R52 ;  /* 0x000000005d967223 */ /* 0x000fc40000010834 */
[----:B--2---:R-:W-:Y:S01]  /*a090*/  FADD.FTZ R39, R151, R14 ;  /* 0x0000000e97277221 */ /* 0x004fe20000010000 */
[----:B------:R-:W-:-:S04]  /*a0a0*/  FFMA.FTZ R25, R29, R0, -R52 ;  /* 0x000000001d197223 */ /* 0x000fc80000010834 */
[----:B------:R-:W-:Y:S01]  /*a0b0*/  MUFU.EX2 R148, R148 ;  /* 0x0000009400947308 */ /* 0x000fe20000000800 */
[----:B---3--:R-:W-:Y:S01]  /*a0c0*/  FADD.FTZ R14, R20, R39 ;  /* 0x00000027140e7221 */ /* 0x008fe20000010000 */
[----:B------:R-:W-:-:S06]  /*a0d0*/  FFMA.FTZ R144, R95, R0, -R52 ;  /* 0x000000005f907223 */ /* 0x000fcc0000010834 */
[----:B------:R-:W2:Y:S01]  /*a0e0*/  MUFU.EX2 R21, R21 ;  /* 0x0000001500157308 */ /* 0x000ea20000000800 */
[----:B------:R-:W-:Y:S01]  /*a0f0*/  FFMA.FTZ R31, R41, R0, -R52 ;  /* 0x00000000291f7223 */ /* 0x000fe20000010834 */
[----:B0-----:R-:W-:-:S06]  /*a100*/  FADD.FTZ R41, R145, R14 ;  /* 0x0000000e91297221 */ /* 0x001fcc0000010000 */
[----:B------:R-:W0:Y:S01]  /*a110*/  MUFU.EX2 R150, R150 ;  /* 0x0000009600967308 */ /* 0x000e220000000800 */
[----:B------:R-:W-:Y:S01]  /*a120*/  FFMA.FTZ R27, R33, R0, -R52 ;  /* 0x00000000211b7223 */ /* 0x000fe20000010834 */
[----:B------:R-:W-:-:S06]  /*a130*/  FADD.FTZ R14, R24, R41 ;  /* 0x00000029180e7221 */ /* 0x000fcc0000010000 */
[----:B------:R-:W3:Y:S01]  /*a140*/  MUFU.EX2 R141, R141 ;  /* 0x0000008d008d7308 */ /* 0x000ee20000000800 */
[----:B------:R-:W-:-:S07]  /*a150*/  FFMA.FTZ R146, R97, R0, -R52 ;  /* 0x0000000061927223 */ /* 0x000fce0000010834 */
[----:B------:R-:W4:Y:S01]  /*a160*/  MUFU.EX2 R25, R25 ;  /* 0x0000001900197308 */ /* 0x000f220000000800 */
[----:B-1----:R-:W-:Y:S01]  /*a170*/  FADD.FTZ R41, R147, R14 ;  /* 0x0000000e93297221 */ /* 0x002fe20000010000 */
[----:B--2---:R-:W-:-:S06]  /*a180*/  FADD.FTZ R43, R148, R21 ;  /* 0x00000015942b7221 */ /* 0x004fcc0000010000 */
[----:B------:R-:W1:Y:S01]  /*a190*/  MUFU.EX2 R144, R144 ;  /* 0x0000009000907308 */ /* 0x000e620000000800 */
[----:B------:R-:W-:Y:S01]  /*a1a0*/  FFMA.FTZ R29, R37, R0, -R52 ;  /* 0x00000000251d7223 */ /* 0x000fe20000010834 */
[----:B------:R-:W-:-:S06]  /*a1b0*/  FADD.FTZ R54, R26, R41 ;  /* 0x000000291a367221 */ /* 0x000fcc0000010000 */
[----:B------:R-:W2:Y:S01]  /*a1c0*/  MUFU.EX2 R143, R143 ;  /* 0x0000008f008f7308 */ /* 0x000ea20000000800 */
[----:B0-----:R-:W-:Y:S01]  /*a1d0*/  FADD.FTZ R14, R150, R43 ;  /* 0x0000002b960e7221 */ /* 0x001fe20000010000 */
[----:B------:R-:W-:-:S06]  /*a1e0*/  FFMA.FTZ R140, R99, R0, -R52 ;  /* 0x00000000638c7223 */ /* 0x000fcc0000010834 */
[----:B------:R-:W0:Y:S01]  /*a1f0*/  MUFU.EX2 R27, R27 ;  /* 0x0000001b001b7308 */ /* 0x000e220000000800 */
[----:B------:R-:W-:Y:S01]  /*a200*/  FFMA.FTZ R33, R45, R0, -R52 ;  /* 0x000000002d217223 */ /* 0x000fe20000010834 */
[----:B------:R-:W-:Y:S01]  /*a210*/  IADD3 R56, R90, -R92, RZ ;  /* 0x8000005c5a387210 */ /* 0x000fe20007ffe0ff */
[----:B---3--:R-:W-:-:S05]  /*a220*/  FADD.FTZ R45, R141, R54 ;  /* 0x000000368d2d7221 */ /* 0x008fca0000010000 */
[----:B------:R-:W3:Y:S01]  /*a230*/  MUFU.EX2 R146, R146 ;  /* 0x0000009200927308 */ /* 0x000ee20000000800 */
[----:B----4-:R-:W-:Y:S01]  /*a240*/  FADD.FTZ R43, R25, R14 ;  /* 0x0000000e192b7221 */ /* 0x010fe20000010000 */
[-C--:B------:R-:W-:Y:S01]  /*a250*/  FFMA.FTZ R35, R49, R0.reuse, -R52 ;  /* 0x0000000031237223 */ /* 0x080fe20000010834 */
[----:B------:R-:W-:Y:S01]  /*a260*/  LOP3.LUT R88, R88, 0x7f, RZ, 0xc0, !PT ;  /* 0x0000007f58587812 */ /* 0x000fe200078ec0ff */
[----:B------:R-:W-:Y:S02]  /*a270*/  IMAD R49, R153, 0xc0, R56 ;  /* 0x000000c099317824 */ /* 0x000fe400078e0238 */
[----:B------:R-:W-:Y:S02]  /*a280*/  FADD.FTZ R54, R28, R45 ;  /* 0x0000002d1c367221 */ /* 0x000fe40000010000 */
[----:B------:R-:W4:Y:S01]  /*a290*/  MUFU.EX2 R29, R29 ;  /* 0x0000001d001d7308 */ /* 0x000f220000000800 */
[----:B-1----:R-:W-:Y:S01]  /*a2a0*/  FADD.FTZ R14, R144, R43 ;  /* 0x0000002b900e7221 */ /* 0x002fe20000010000 */
[----:B------:R-:W-:Y:S01]  /*a2b0*/  FFMA.FTZ R142, R101, R0, -R52 ;  /* 0x00000000658e7223 */ /* 0x000fe20000010834 */
[----:B------:R-:W-:Y:S01]  /*a2c0*/  ISETP.NE.AND P1, PT, R88, RZ, PT ;  /* 0x000000ff5800720c */ /* 0x000fe20003f25270 */
[----:B--2---:R-:W-:-:S04]  /*a2d0*/  FADD.FTZ R43, R143, R54 ;  /* 0x000000368f2b7221 */ /* 0x004fc80000010000 */
[----:B------:R-:W1:Y:S01]  /*a2e0*/  MUFU.EX2 R137, R137 ;  /* 0x0000008900897308 */ /* 0x000e620000000800 */
[----:B------:R-:W-:Y:S01]  /*a2f0*/  SHF.R.S32.HI R54, RZ, 0x1f, R49 ;  /* 0x0000001fff367819 */ /* 0x000fe20000011431 */
[----:B0-----:R-:W-:-:S06]  /*a300*/  FADD.FTZ R45, R27, R14 ;  /* 0x0000000e1b2d7221 */ /* 0x001fcc0000010000 */
[----:B------:R-:W0:Y:S01]  /*a310*/  MUFU.EX2 R140, R140 ;  /* 0x0000008c008c7308 */ /* 0x000e220000000800 */
[----:B------:R-:W-:Y:S01]  /*a320*/  LEA.HI R14, R54, R49, RZ, 0x7 ;  /* 0x00000031360e7211 */ /* 0x000fe200078f38ff */
[----:B---3--:R-:W-:-:S06]  /*a330*/  FADD.FTZ R54, R146, R45 ;  /* 0x0000002d92367221 */ /* 0x008fcc0000010000 */
[----:B------:R-:W2:Y:S01]  /*a340*/  MUFU.EX2 R31, R31 ;  /* 0x0000001f001f7308 */ /* 0x000ea20000000800 */
[----:B------:R-:W-:Y:S01]  /*a350*/  FFMA.FTZ R136, R103, R0, -R52 ;  /* 0x0000000067887223 */ /* 0x000fe20000010834 */
[----:B------:R-:W-:-:S06]  /*a360*/  FADD.FTZ R56, R30, R43 ;  /* 0x0000002b1e387221 */ /* 0x000fcc0000010000 */
[----:B------:R-:W3:Y:S01]  /*a370*/  MUFU.EX2 R139, R139 ;  /* 0x0000008b008b7308 */ /* 0x000ee20000000800 */
[----:B----4-:R-:W-:-:S07]  /*a380*/  FADD.FTZ R45, R29, R54 ;  /* 0x000000361d2d7221 */ /* 0x010fce0000010000 */
[----:B------:R-:W4:Y:S01]  /*a390*/  MUFU.EX2 R142, R142 ;  /* 0x0000008e008e7308 */ /* 0x000f220000000800 */
[----:B------:R-:W-:Y:S01]  /*a3a0*/  FFMA.FTZ R128, R47, R0, -R52 ;  /* 0x000000002f807223 */ /* 0x000fe20000010834 */
[----:B------:R-:W-:Y:S02]  /*a3b0*/  @!P1 VIADD R4, R4, 0x16840 ;  /* 0x0001684004049836 */ /* 0x000fe40000000000 */
[----:B-1----:R-:W-:-:S04]  /*a3c0*/  FADD.FTZ R47, R137, R56 ;  /* 0x00000038892f7221 */ /* 0x002fc80000010000 */
[----:B------:R-:W1:Y:S01]  /*a3d0*/  MUFU.EX2 R33, R33 ;  /* 0x0000002100217308 */ /* 0x000e620000000800 */
[----:B0-----:R-:W-:Y:S01]  /*a3e0*/  FADD.FTZ R54, R140, R45 ;  /* 0x0000002d8c367221 */ /* 0x001fe20000010000 */
[----:B------:R-:W-:Y:S01]  /*a3f0*/  FFMA.FTZ R138, R105, R0, -R52 ;  /* 0x00000000698a7223 */ /* 0x000fe20000010834 */
[----:B------:R-:W-:-:S05]  /*a400*/  FADD.FTZ R56, R32, R47 ;  /* 0x0000002f20387221 */ /* 0x000fca0000010000 */
[----:B------:R-:W0:Y:S01]  /*a410*/  MUFU.EX2 R133, R133 ;  /* 0x0000008500857308 */ /* 0x000e220000000800 */
[----:B------:R-:W-:Y:S01]  /*a420*/  @!P1 PRMT R4, RZ, 0x654, R4 ;  /* 0x00000654ff049816 */ /* 0x000fe20000000004 */
[----:B--2---:R-:W-:-:S06]  /*a430*/  FADD.FTZ R47, R31, R54 ;  /* 0x000000361f2f7221 */ /* 0x004fcc0000010000 */
[----:B------:R-:W2:Y:S01]  /*a440*/  MUFU.EX2 R136, R136 ;  /* 0x0000008800887308 */ /* 0x000ea20000000800 */
[-C--:B------:R-:W-:Y:S01]  /*a450*/  FFMA.FTZ R37, R53, R0.reuse, -R52 ;  /* 0x0000000035257223 */ /* 0x080fe20000010834 */
[----:B---3--:R-:W-:Y:S01]  /*a460*/  FADD.FTZ R45, R139, R56 ;  /* 0x000000388b2d7221 */ /* 0x008fe20000010000 */
[----:B------:R4:W-:Y:S05]  /*a470*/  @!P1 SYNCS.ARRIVE.TRANS64.RED.A1T0 RZ, [R4+URZ], RZ ;  /* 0x000000ff04ff99a7 */ /* 0x0009ea000810043f */
[----:B------:R-:W3:Y:S01]  /*a480*/  MUFU.EX2 R34, R34 ;  /* 0x0000002200227308 */ /* 0x000ee20000000800 */
[----:B------:R-:W-:Y:S01]  /*a490*/  FFMA.FTZ R132, R107, R0, -R52 ;  /* 0x000000006b847223 */ /* 0x000fe20000010834 */
[----:B----4-:R-:W-:-:S06]  /*a4a0*/  FADD.FTZ R4, R142, R47 ;  /* 0x0000002f8e047221 */ /* 0x010fcc0000010000 */
[----:B------:R-:W4:Y:S01]  /*a4b0*/  MUFU.EX2 R35, R35 ;  /* 0x0000002300237308 */ /* 0x000f220000000800 */
[----:B------:R-:W-:Y:S01]  /*a4c0*/  FADD.FTZ R54, R36, R45 ;  /* 0x0000002d24367221 */ /* 0x000fe20000010000 */
[----:B-1----:R-:W-:-:S06]  /*a4d0*/  FADD.FTZ R47, R33, R4 ;  /* 0x00000004212f7221 */ /* 0x002fcc0000010000 */
[----:B------:R-:W1:Y:S01]  /*a4e0*/  MUFU.EX2 R135, R135 ;  /* 0x0000008700877308 */ /* 0x000e620000000800 */
[----:B------:R-:W-:-:S07]  /*a4f0*/  FFMA.FTZ R39, R57, R0, -R52 ;  /* 0x0000000039277223 */ /* 0x000fce0000010834 */
[----:B------:R-:W1:Y:S01]  /*a500*/  MUFU.EX2 R138, R138 ;  /* 0x0000008a008a7308 */ /* 0x000e620000000800 */
[----:B0-----:R-:W-:Y:S01]  /*a510*/  FADD.FTZ R49, R133, R54 ;  /* 0x0000003685317221 */ /* 0x001fe20000010000 */
[----:B--2---:R-:W-:-:S06]  /*a520*/  FADD.FTZ R4, R136, R47 ;  /* 0x0000002f88047221 */ /* 0x004fcc0000010000 */
[----:B------:R-:W0:Y:S01]  /*a530*/  MUFU.EX2 R38, R38 ;  /* 0x0000002600267308 */ /* 0x000e220000000800 */
[----:B------:R-:W-:-:S07]  /*a540*/  FFMA.FTZ R134, R109, R0, -R52 ;  /* 0x000000006d867223 */ /* 0x000fce0000010834 */
[----:B------:R-:W2:Y:S01]  /*a550*/  MUFU.EX2 R37, R37 ;  /* 0x0000002500257308 */ /* 0x000ea20000000800 */
[----:B---3--:R-:W-:Y:S01]  /*a560*/  FADD.FTZ R54, R34, R49 ;  /* 0x0000003122367221 */ /* 0x008fe20000010000 */
[----:B------:R-:W-:-:S06]  /*a570*/  FFMA.FTZ R126, R5, R0, -R52 ;  /* 0x00000000057e7223 */ /* 0x000fcc0000010834 */
[----:B------:R-:W3:Y:S01]  /*a580*/  MUFU.EX2 R129, R129 ;  /* 0x0000008100817308 */ /* 0x000ee20000000800 */
[----:B----4-:R-:W-:Y:S01]  /*a590*/  FADD.FTZ R5, R35, R4 ;  /* 0x0000000423057221 */ /* 0x010fe20000010000 */
[----:B------:R-:W-:-:S06]  /*a5a0*/  FFMA.FTZ R41, R61, R0, -R52 ;  /* 0x000000003d297223 */ /* 0x000fcc0000010834 */
[----:B------:R-:W4:Y:S01]  /*a5b0*/  MUFU.EX2 R132, R132 ;  /* 0x0000008400847308 */ /* 0x000f220000000800 */
[----:B-1----:R-:W-:Y:S01]  /*a5c0*/  FADD.FTZ R47, R135, R54 ;  /* 0x00000036872f7221 */ /* 0x002fe20000010000 */
[----:B------:R-:W-:-:S06]  /*a5d0*/  FADD.FTZ R4, R138, R5 ;  /* 0x000000058a047221 */ /* 0x000fcc0000010000 */
[----:B------:R-:W1:Y:S08]  /*a5e0*/  MUFU.EX2 R40, R40 ;  /* 0x0000002800287308 */ /* 0x000e700000000800 */
[----:B------:R-:W1:Y:S01]  /*a5f0*/  MUFU.EX2 R39, R39 ;  /* 0x0000002700277308 */ /* 0x000e620000000800 */
[----:B0-----:R-:W-:Y:S01]  /*a600*/  FADD.FTZ R54, R38, R47 ;  /* 0x0000002f26367221 */ /* 0x001fe20000010000 */
[----:B--2---:R-:W-:-:S06]  /*a610*/  FADD.FTZ R47, R37, R4 ;  /* 0x00000004252f7221 */ /* 0x004fcc0000010000 */
[----:B------:R-:W0:Y:S01]  /*a620*/  MUFU.EX2 R131, R131 ;  /* 0x0000008300837308 */ /* 0x000e220000000800 */
[----:B------:R-:W-:-:S07]  /*a630*/  FFMA.FTZ R43, R65, R0, -R52 ;  /* 0x00000000412b7223 */ /* 0x000fce0000010834 */
[----:B------:R-:W2:Y:S01]  /*a640*/  MUFU.EX2 R134, R134 ;  /* 0x0000008600867308 */ /* 0x000ea20000000800 */
[----:B---3--:R-:W-:Y:S01]  /*a650*/  FADD.FTZ R49, R129, R54 ;  /* 0x0000003681317221 */ /* 0x008fe20000010000 */
[----:B----4-:R-:W-:-:S06]  /*a660*/  FADD.FTZ R4, R132, R47 ;  /* 0x0000002f84047221 */ /* 0x010fcc0000010000 */
[----:B------:R-:W3:Y:S01]  /*a670*/  MUFU.EX2 R42, R42 ;  /* 0x0000002a002a7308 */ /* 0x000ee20000000800 */
[----:B------:R-:W-:-:S07]  /*a680*/  FFMA.FTZ R130, R111, R0, -R52 ;  /* 0x000000006f827223 */ /* 0x000fce0000010834 */
[----:B------:R-:W4:Y:S01]  /*a690*/  MUFU.EX2 R41, R41 ;  /* 0x0000002900297308 */ /* 0x000f220000000800 */
[----:B-1----:R-:W-:Y:S01]  /*a6a0*/  FADD.FTZ R54, R40, R49 ;  /* 0x0000003128367221 */ /* 0x002fe20000010000 */
[----:B------:R-:W-:-:S06]  /*a6b0*/  FADD.FTZ R47, R39, R4 ;  /* 0x00000004272f7221 */ /* 0x000fcc0000010000 */
        /* <DEDUP_REMOVED lines=8> */
[----:B------:R-:W-:Y:S01]  /*a740*/  F2FP.F16.F32.PACK_AB R149, R8, R149 ;  /* 0x000000950895723e */ /* 0x000fe200000000ff */
[----:B---3--:R-:W-:-:S06]  /*a750*/  FADD.FTZ R8, R42, R49 ;  /* 0x000000312a087221 */ /* 0x008fcc0000010000 */
[----:B------:R-:W3:Y:S01]  /*a760*/  MUFU.EX2 R127, R127 ;  /* 0x0000007f007f7308 */ /* 0x000ee20000000800 */
[----:B----4-:R-:W-:-:S07]  /*a770*/  FADD.FTZ R47, R41, R4 ;  /* 0x00000004292f7221 */ /* 0x010fce0000010000 */
[----:B------:R-:W4:Y:S01]  /*a780*/  MUFU.EX2 R130, R130 ;  /* 0x0000008200827308 */ /* 0x000f220000000800 */
[----:B------:R-:W-:Y:S01]  /*a790*/  FFMA.FTZ R73, R73, R0, -R52 ;  /* 0x0000000049497223 */ /* 0x000fe20000010834 */
[----:B-1----:R-:W-:-:S06]  /*a7a0*/  FADD.FTZ R49, R125, R8 ;  /* 0x000000087d317221 */ /* 0x002fcc0000010000 */
[----:B------:R-:W1:Y:S01]  /*a7b0*/  MUFU.EX2 R46, R46 ;  /* 0x0000002e002e7308 */ /* 0x000e620000000800 */
[----:B------:R-:W-:-:S07]  /*a7c0*/  FADD.FTZ R4, R128, R47 ;  /* 0x0000002f80047221 */ /* 0x000fce0000010000 */
        /* <DEDUP_REMOVED lines=13> */
[----:B------:R-:W1:Y:S08]  /*a8a0*/  MUFU.EX2 R123, R123 ;  /* 0x0000007b007b7308 */ /* 0x000e700000000800 */
[----:B------:R-:W1:Y:S01]  /*a8b0*/  MUFU.EX2 R126, R126 ;  /* 0x0000007e007e7308 */ /* 0x000e620000000800 */
[----:B------:R-:W-:Y:S01]  /*a8c0*/  FFMA.FTZ R81, R81, R0, -R52 ;  /* 0x0000000051517223 */ /* 0x000fe20000010834 */
[----:B0-----:R-:W-:Y:S01]  /*a8d0*/  FADD.FTZ R49, R121, R8 ;  /* 0x0000000879317221 */ /* 0x001fe20000010000 */
[----:B------:R-:W-:-:S05]  /*a8e0*/  SHF.R.S32.HI R14, RZ, 0x7, R14 ;  /* 0x00000007ff0e7819 */ /* 0x000fca000001140e */
[----:B------:R-:W0:Y:S01]  /*a8f0*/  MUFU.EX2 R77, R77 ;  /* 0x0000004d004d7308 */ /* 0x000e220000000800 */
[----:B--2---:R-:W-:Y:S01]  /*a900*/  FADD.FTZ R4, R124, R47 ;  /* 0x0000002f7c047221 */ /* 0x004fe20000010000 */
[----:B------:R-:W-:Y:S01]  /*a910*/  FFMA.FTZ R15, R15, R0, -R52 ;  /* 0x000000000f0f7223 */ /* 0x000fe20000010834 */
[----:B---3--:R-:W-:Y:S01]  /*a920*/  FADD.FTZ R8, R48, R49 ;  /* 0x0000003130087221 */ /* 0x008fe20000010000 */
[----:B------:R-:W-:-:S04]  /*a930*/  VIMNMX R53, RZ, R14, !PT ;  /* 0x0000000eff357248 */ /* 0x000fc80007fe0100 */
[----:B------:R-:W2:Y:S01]  /*a940*/  MUFU.EX2 R55, R55 ;  /* 0x0000003700377308 */ /* 0x000ea20000000800 */
[----:B----4-:R-:W-:Y:S01]  /*a950*/  FADD.FTZ R47, R5, R4 ;  /* 0x00000004052f7221 */ /* 0x010fe20000010000 */
[----:B------:R-:W-:Y:S01]  /*a960*/  FFMA.FTZ R52, R85, R0, -R52 ;  /* 0x0000000055347223 */ /* 0x000fe20000010834 */
[----:B-1----:R-:W-:-:S05]  /*a970*/  FADD.FTZ R49, R123, R8 ;  /* 0x000000087b317221 */ /* 0x002fca0000010000 */
[----:B------:R-:W1:Y:S01]  /*a980*/  MUFU.EX2 R120, R81 ;  /* 0x0000005100787308 */ /* 0x000e620000000800 */
[----:B------:R-:W-:Y:S01]  /*a990*/  FADD.FTZ R8, R126, R47 ;  /* 0x0000002f7e087221 */ /* 0x000fe20000010000 */
[----:B------:R-:W-:Y:S01]  /*a9a0*/  VIADD R152, R152, 0xfffffffe ;  /* 0xfffffffe98987836 */ /* 0x000fe20000000000 */
[----:B------:R3:W-:Y:S05]  /*a9b0*/  STL [R1+0x14], R53 ;  /* 0x0000143501007387 */ /* 0x0007ea0000100800 */
[----:B------:R-:W4:Y:S01]  /*a9c0*/  MUFU.EX2 R15, R15 ;  /* 0x0000000f000f7308 */ /* 0x000f220000000800 */
[----:B0-----:R-:W-:Y:S01]  /*a9d0*/  FADD.FTZ R8, R77, R8 ;  /* 0x000000084d087221 */ /* 0x001fe20000010000 */
[----:B------:R-:W-:-:S02]  /*a9e0*/  ISETP.GE.AND P2, PT, R152, R53, PT ;  /* 0x000000359800720c */ /* 0x000fc40003f46270 */
[----:B------:R-:W-:-:S04]  /*a9f0*/  F2FP.F16.F32.PACK_AB R148, R21, R148 ;  /* 0x000000941594723e */ /* 0x000fc800000000ff */
[----:B------:R-:W0:Y:S01]  /*aa00*/  MUFU.EX2 R50, R50 ;  /* 0x0000003200327308 */ /* 0x000e220000000800 */
[----:B--2---:R-:W-:-:S07]  /*aa10*/  FADD.FTZ R21, R55, R8 ;  /* 0x0000000837157221 */ /* 0x004fce0000010000 */
[----:B------:R-:W2:Y:S01]  /*aa20*/  MUFU.EX2 R52, R52 ;  /* 0x0000003400347308 */ /* 0x000ea20000000800 */
[----:B-1----:R-:W-:Y:S01]  /*aa30*/  FADD.FTZ R8, R120, R21 ;  /* 0x0000001578087221 */ /* 0x002fe20000010000 */
[----:B------:R-:W-:Y:S01]  /*aa40*/  F2FP.F16.F32.PACK_AB R124, R5, R124 ;  /* 0x0000007c057c723e */ /* 0x000fe200000000ff */
[----:B------:R-:W-:Y:S02]  /*aa50*/  IMAD.MOV.U32 R119, RZ, RZ, RZ ;  /* 0x000000ffff777224 */ /* 0x000fe400078e00ff */
[----:B----4-:R-:W-:Y:S01]  /*aa60*/  FADD.FTZ R5, R15, R8 ;  /* 0x000000080f057221 */ /* 0x010fe20000010000 */
[----:B------:R-:W-:Y:S01]  /*aa70*/  F2FP.F16.F32.PACK_AB R151, R20, R151 ;  /* 0x000000971497723e */ /* 0x000fe200000000ff */
[----:B------:R-:W-:Y:S01]  /*aa80*/  IMAD.MOV.U32 R118, RZ, RZ, R119 ;  /* 0x000000ffff767224 */ /* 0x000fe200078e0077 */
[----:B------:R-:W-:Y:S01]  /*aa90*/  F2FP.F16.F32.PACK_AB R145, R24, R145 ;  /* 0x000000911891723e */ /* 0x000fe200000000ff */
[----:B0-----:R-:W-:Y:S01]  /*aaa0*/  FADD.FTZ R4, R50, R49 ;  /* 0x0000003132047221 */ /* 0x001fe20000010000 */
[----:B------:R-:W-:Y:S01]  /*aab0*/  F2FP.F16.F32.PACK_AB R147, R26, R147 ;  /* 0x000000931a93723e */ /* 0x000fe200000000ff */
[--C-:B------:R-:W-:Y:S01]  /*aac0*/  IMAD.MOV.U32 R117, RZ, RZ, R119.reuse ;  /* 0x000000ffff757224 */ /* 0x100fe200078e0077 */
        /* <DEDUP_REMOVED lines=51> */
[----:B------:R-:W-:Y:S01]  /*ae00*/  IMAD.MOV.U32 R88, RZ, RZ, R119 ;  /* 0x000000ffff587224 */ /* 0x000fe200078e0077 */
[----:B------:R-:W-:-:S02]  /*ae10*/  MOV R115, R119 ;  /* 0x0000007700737202 */ /* 0x000fc40000000f00 */
[-C--:B------:R-:W-:Y:S02]  /*ae20*/  MOV R108, R119.reuse ;  /* 0x00000077006c7202 */ /* 0x080fe40000000f00 */
[-C--:B------:R-:W-:Y:S02]  /*ae30*/  MOV R101, R119.reuse ;  /* 0x0000007700657202 */ /* 0x080fe40000000f00 */
[----:B------:R-:W-:Y:S01]  /*ae40*/  MOV R94, R119 ;  /* 0x00000077005e7202 */ /* 0x000fe20000000f00 */
[----:B---3--:R-:W-:Y:S06]  /*ae50*/  @!P2 BRA `(.L_x_12481) ;  /* 0x000000280048a947 */ /* 0x008fec0003800000 */
[----:B------:R-:W-:Y:S01]  /*ae60*/  MOV R14, R9 ;  /* 0x00000009000e7202 */ /* 0x000fe20000000f00 */
        /* <DEDUP_REMOVED lines=18> */
[----:B------:R-:W-:-:S07]  /*af90*/  CS2R R88, SRZ ;  /* 0x0000000000587805 */ /* 0x000fce000001ff00 */
.L_x_12491:
        /* <DEDUP_REMOVED lines=10> */
.L_x_12483:
[----:B------:R-:W-:Y:S01]  /*b040*/  IMAD R0, R18, 0x8, R2 ;  /* 0x0000000812007824 */ /* 0x000fe200078e0202 */
[----:B------:R-:W-:-:S04]  /*b050*/  SHF.L.U32 R3, R23, 0x1f, RZ ;  /* 0x0000001f17037819 */ /* 0x000fc800000006ff */
[----:B------:R0:W1:Y:S01]  /*b060*/  SYNCS.PHASECHK.TRANS64.TRYWAIT P3, [R0+URZ+0x16830], R3 ;  /* 0x01683003000075a7 */ /* 0x000062000806017f */
[----:B------:R-:W-:Y:S05]  /*b070*/  @!P0 BRA `(.L_x_12484) ;  /* 0x0000000000048947 */ /* 0x000fea0003800000 */
[----:B------:R-:W-:Y:S01]  /*b080*/  BPT.TRAP 0x1 ;  /* 0x000000040000795c */ /* 0x000fe20000300000 */
.L_x_12484:
[----:B------:R-:W-:Y:S04]  /*b090*/  BSSY B0, `(.L_x_12482) ;  /* 0x0000004000007945 */ /* 0x000fe80003800000 */
[----:B-1----:R-:W-:Y:S05]  /*b0a0*/  @P3 BRA `(.L_x_12485) ;  /* 0x0000000000083947 */ /* 0x002fea0003800000 */
[----:B------:R-:W1:Y:S02]  /*b0b0*/  SYNCS.PHASECHK.TRANS64.TRYWAIT P3, [R0+URZ+0x16830], R3 ;  /* 0x01683003000075a7 */ /* 0x000e64000806017f */
[----:B-1----:R-:W-:Y:S05]  /*b0c0*/  @!P3 BRA `(.L_x_12486) ;  /* 0x000000c000e8b947 */ /* 0x002fea0003800000 */
.L_x_12485:
[----:B------:R-:W-:Y:S05]  /*b0d0*/  BSYNC B0 ;  /* 0x0000000000007941 */ /* 0x000fea0003800000 */
.L_x_12482:
[----:B01----:R-:W2:Y:S01]  /*b0e0*/  LDL R3, [R1+0xc] ;  /* 0x00000c0001037983 */ /* 0x003ea20000100800 */
[----:B------:R-:W-:Y:S01]  /*b0f0*/  IMAD.MOV.U32 R21, RZ, RZ, 0x40000040 ;  /* 0x40000040ff157424 */ /* 0x000fe200078e00ff */
[----:B------:R-:W-:Y:S05]  /*b100*/  WARPSYNC.ALL ;  /* 0x0000000000007948 */ /* 0x000fea0003800000 */
[----:B------:R-:W-:Y:S01]  /*b110*/  R2UR UR15, R21 ;  /* 0x00000000150f72ca */ /* 0x000fe200000e0000 */
[----:B------:R-:W0:Y:S01]  /*b120*/  S2R R0, SR_TID.X ;  /* 0x0000000000007919 */ /* 0x000e220000002100 */
[----:B------:R-:W-:Y:S01]  /*b130*/  IMAD.MOV.U32 R27, RZ, RZ, 0x40000040 ;  /* 0x40000040ff1b7424 */ /* 0x000fe200078e00ff */
[----:B------:R-:W-:Y:S01]  /*b140*/  R2UR UR4, R6 ;  /* 0x00000000060472ca */ /* 0x000fe200000e0000 */
[----:B------:R-:W-:Y:S01]  /*b150*/  IMAD.MOV.U32 R25, RZ, RZ, 0x40000040 ;  /* 0x40000040ff197424 */ /* 0x000fe200078e00ff */
[----:B------:R-:W-:-:S02]  /*b160*/  R2UR UR5, R7 ;  /* 0x00000000070572ca */ /* 0x000fc400000e0000 */
[----:B------:R-:W-:Y:S02]  /*b170*/  R2UR UR7, R27 ;  /* 0x000000001b0772ca */ /* 0x000fe400000e0000 */
[----:B0-----:R-:W-:-:S04]  /*b180*/  SHF.R.U32.HI R0, RZ, 0x7, R0 ;  /* 0x00000007ff007819 */ /* 0x001fc80000011600 */
[----:B------:R-:W-:Y:S02]  /*b190*/  IADD3 R0, R0, 0x8, RZ ;  /* 0x0000000800007810 */ /* 0x000fe40007ffe0ff */
[----:B------:R-:W-:Y:S02]  /*b1a0*/  R2UR UR11, R25 ;  /* 0x00000000190b72ca */ /* 0x000fe400000e0000 */
[----:B------:R-:W-:Y:S01]  /*b1b0*/  R2UR UR19, R27 ;  /* 0x000000001b1372ca */ /* 0x000fe200000e0000 */
[----:B------:R0:W-:Y:S01]  /*b1c0*/  BAR.SYNC.DEFER_BLOCKING R0, 0x100 ;  /* 0x000400000000751d */ /* 0x0001e20000010000 */
[----:B--2---:R-:W-:-:S04]  /*b1d0*/  IMAD R26, R18, 0x400, R3 ;  /* 0x00000400121a7824 */ /* 0x004fc800078e0203 */
[----:B------:R-:W-:-:S05]  /*b1e0*/  VIADD R20, R26, 0x4 ;  /* 0x000000041a147836 */ /* 0x000fca0000000000 */
[----:B------:R-:W-:Y:S02]  /*b1f0*/  R2UR UR14, R20 ;  /* 0x00000000140e72ca */ /* 0x000fe400000e0000 */
[----:B------:R-:W2:Y:S01]  /*b200*/  LDL.64 R20, [R1] ;  /* 0x0000000001147983 */ /* 0x000ea20000100a00 */
[C---:B------:R-:W-:Y:S01]  /*b210*/  R2UR UR6, R26.reuse ;  /* 0x000000001a0672ca */ /* 0x040fe200000e0000 */
[C---:B------:R-:W-:Y:S02]  /*b220*/  VIADD R24, R26.reuse, 0x2 ;  /* 0x000000021a187836 */ /* 0x040fe40000000000 */
[----:B------:R-:W-:-:S03]  /*b230*/  VIADD R26, R26, 0x6 ;  /* 0x000000061a1a7836 */ /* 0x000fc60000000000 */
[----:B------:R-:W-:Y:S02]  /*b240*/  R2UR UR10, R24 ;  /* 0x00000000180a72ca */ /* 0x000fe400000e0000 */
[----:B------:R-:W-:Y:S02]  /*b250*/  R2UR UR18, R26 ;  /* 0x000000001a1272ca */ /* 0x000fe400000e0000 */
[----:B------:R-:W-:-:S06]  /*b260*/  WARPGROUP.ARRIVE ;  /* 0x00000000000079c5 */ /* 0x000fcc0000000000 */
[----:B------:R-:W-:Y:S01]  /*b270*/  HGMMA.64x128x16.F32 R24, gdesc[UR4], RZ, !UPT, gsb0 ;  /* 0x01e00000041879f0 */ /* 0x000fe2000c0008ff */
[----:B------:R-:W-:Y:S02]  /*b280*/  R2UR UR12, R12 ;  /* 0x000000000c0c72ca */ /* 0x000fe400000e0000 */
[----:B------:R-:W-:Y:S01]  /*b290*/  R2UR UR13, R13 ;  /* 0x000000000d0d72ca */ /* 0x000fe200000e0000 */
[----:B------:R-:W-:Y:S02]  /*b2a0*/  WARPGROUP.DEPBAR.LE gsb0, 0x0 ;  /* 0x00008000000079c5 */ /* 0x000fe40000010000 */
[----:B------:R-:W-:Y:S01]  /*b2b0*/  WARPGROUP.ARRIVE ;  /* 0x00000000000079c5 */ /* 0x000fe20000000000 */
[----:B--2---:R-:W-:Y:S02]  /*b2c0*/  R2UR UR8, R20 ;  /* 0x00000000140872ca */ /* 0x004fe400000e0000 */
[----:B------:R-:W-:-:S13]  /*b2d0*/  R2UR UR9, R21 ;  /* 0x00000000150972ca */ /* 0x000fda00000e0000 */
        /* <DEDUP_REMOVED lines=13> */
.L_x_12488:
[----:B------:R-:W-:Y:S02]  /*b3b0*/  SHF.L.U32 R0, R8, 0x1f, RZ ;  /* 0x0000001f08007819 */ /* 0x000fe400000006ff */
[----:B------:R-:W-:-:S04]  /*b3c0*/  LEA R3, R154, R2, 0x3 ;  /* 0x000000029a037211 */ /* 0x000fc800078e18ff */
[----:B------:R0:W1:Y:S01]  /*b3d0*/  SYNCS.PHASECHK.TRANS64.TRYWAIT P2, [R3+URZ+0x16850], R0 ;  /* 0x01685000030075a7 */ /* 0x000062000804017f */
[----:B------:R-:W-:Y:S05]  /*b3e0*/  @!P0 BRA `(.L_x_12489) ;  /* 0x0000000000048947 */ /* 0x000fea0003800000 */
[----:B------:R-:W-:Y:S01]  /*b3f0*/  BPT.TRAP 0x1 ;  /* 0x000000040000795c */ /* 0x000fe20000300000 */
.L_x_12489:
[----:B-1----:R-:W-:Y:S05]  /*b400*/  @P2 BRA `(.L_x_12487) ;  /* 0x0000000000082947 */ /* 0x002fea0003800000 */
[----:B------:R-:W1:Y:S02]  /*b410*/  SYNCS.PHASECHK.TRANS64.TRYWAIT P2, [R3+URZ+0x16850], R0 ;  /* 0x01685000030075a7 */ /* 0x000e64000804017f */
[----:B-1----:R-:W-:Y:S05]  /*b420*/  @!P2 BRA `(.L_x_12490) ;  /* 0x000000c00024a947 */ /* 0x002fea0003800000 */
.L_x_12487:
[----:B01----:R-:W-:Y:S01]  /*b430*/  VIADD R0, R2, 0x400 ;  /* 0x0000040002007836 */ /* 0x003fe20000000000 */
[----:B------:R-:W2:Y:S01]  /*b440*/  LDL R3, [R1+0x28] ;  /* 0x0000280001037983 */ /* 0x000ea20000100800 */
[----:B------:R-:W-:Y:S01]  /*b450*/  IMAD.MOV.U32 R9, RZ, RZ, 0x40000040 ;  /* 0x40000040ff097424 */ /* 0x000fe200078e00ff */
[----:B------:R-:W-:Y:S05]  /*b460*/  WARPSYNC.ALL ;  /* 0x0000000000007948 */ /* 0x000fea0003800000 */
[----:B------:R-:W-:Y:S01]  /*b470*/  SHF.R.U32.HI R0, RZ, 0x4, R0 ;  /* 0x00000004ff007819 */ /* 0x000fe20000011600 */
[----:B------:R-:W-:Y:S01]  /*b480*/  WARPGROUP.ARRIVE ;  /* 0x00000000000079c5 */ /* 0x000fe20000000000 */
[----:B------:R-:W-:Y:S01]  /*b490*/  R2UR UR7, R9 ;  /* 0x00000000090772ca */ /* 0x000fe200000e0000 */
[----:B------:R-:W-:Y:S01]  /*b4a0*/  IMAD.MOV.U32 R21, RZ, RZ, 0x40000040 ;  /* 0x40000040ff157424 */ /* 0x000fe200078e00ff */
[----:B------:R-:W-:Y:S01]  /*b4b0*/  LOP3.LUT R0, R0, 0x3fff, RZ, 0xc0, !PT ;  /* 0x00003fff00007812 */ /* 0x000fe200078ec0ff */
[----:B------:R-:W-:-:S04]  /*b4c0*/  ULDC UR4, c[0x0][0x988] ;  /* 0x0002620000047ab9 */ /* 0x000fc80000000800 */
[----:B------:R-:W-:-:S05]  /*b4d0*/  IMAD R8, R154, 0x400, R0 ;  /* 0x000004009a087824 */ /* 0x000fca00078e0200 */
[----:B------:R-:W-:-:S13]  /*b4e0*/  R2UR UR6, R8 ;  /* 0x00000000080672ca */ /* 0x000fda00000e0000 */
[----:B------:R-:W-:Y:S03]  /*b4f0*/  HGMMA.64x64x16.F32 R88, R148, gdesc[UR4].tnspB, R88, gsb0 ;  /* 0x40e0000494587df0 */ /* 0x000fe60008000858 */
[----:B------:R-:W-:Y:S02]  /*b500*/  WARPGROUP.DEPBAR.LE gsb0, 0x0 ;  /* 0x00008000000079c5 */ /* 0x000fe40000010000 */
[----:B------:R-:W3:Y:S04]  /*b510*/  LDL R149, [R1+0x18] ;  /* 0x0000180001957983 */ /* 0x000ee80000100800 */
[----:B------:R-:W3:Y:S04]  /*b520*/  LDL R150, [R1+0x10] ;  /* 0x0000100001967983 */ /* 0x000ee80000100800 */
[----:B------:R-:W4:Y:S01]  /*b530*/  LDL R151, [R1+0x24] ;  /* 0x0000240001977983 */ /* 0x000f220000100800 */
[----:B------:R-:W-:Y:S01]  /*b540*/  IMAD.MOV.U32 R0, RZ, RZ, -0x80 ;  /* 0xffffff80ff007424 */ /* 0x000fe200078e00ff */
[----:B------:R-:W-:Y:S01]  /*b550*/  R2UR UR7, R21 ;  /* 0x00000000150772ca */ /* 0x000fe200000e0000 */
[----:B------:R-:W-:Y:S01]  /*b560*/  VIADD R20, R8, 0x80 ;  /* 0x0000008008147836 */ /* 0x000fe20000000000 */
[----:B------:R-:W-:Y:S01]  /*b570*/  WARPGROUP.ARRIVE ;  /* 0x00000000000079c5 */ /* 0x000fe20000000000 */
[----:B------:R-:W-:Y:S01]  /*b580*/  IMAD R0, R152, R0, 0x1 ;  /* 0x0000000198007424 */ /* 0x000fe200078e0200 */
[----:B------:R-:W-:-:S02]  /*b590*/  MOV R21, 0x40000040 ;  /* 0x4000004000157802 */ /* 0x000fc40000000f00 */
[----:B------:R-:W-:Y:S01]  /*b5a0*/  R2UR UR6, R20 ;  /* 0x00000000140672ca */ /* 0x000fe200000e0000 */
[----:B------:R-:W-:Y:S02]  /*b5b0*/  IMAD R0, R153, 0xc0, R0 ;  /* 0x000000c099007824 */ /* 0x000fe400078e0200 */
[----:B------:R-:W-:-:S10]  /*b5c0*/  VIADD R20, R8, 0x100 ;  /* 0x0000010008147836 */ /* 0x000fd40000000000 */
        /* <DEDUP_REMOVED lines=10> */
[----:B------:R-:W-:Y:S02]  /*b670*/  R2UR UR7, R21 ;  /* 0x00000000150772ca */ /* 0x000fe400000e0000 */
[----:B------:R-:W-:Y:S01]  /*b680*/  MOV R21, 0x40000040 ;  /* 0x4000004000157802 */ /* 0x000fe20000000f00 */
[----:B------:R-:W-:Y:S02]  /*b690*/  WARPGROUP.DEPBAR.LE gsb0, 0x0 ;  /* 0x00008000000079c5 */ /* 0x000fe40000010000 */
[----:B------:R-:W-:-:S08]  /*b6a0*/  WARPGROUP.ARRIVE ;  /* 0x00000000000079c5 */ /* 0x000fd00000000000 */
[----:B------:R-:W-:Y:S01]  /*b6b0*/  HGMMA.64x64x16.F32 R88, R136, gdesc[UR4].tnspB, R88, gsb0 ;  /* 0x40e0000488587df0 */ /* 0x000fe20008000858 */
[----:B------:R-:W-:Y:S02]  /*b6c0*/  R2UR UR7, R21 ;  /* 0x00000000150772ca */ /* 0x000fe400000e0000 */
[----:B------:R-:W-:Y:S01]  /*b6d0*/  R2UR UR6, R20 ;  /* 0x00000000140672ca */ /* 0x000fe200000e0000 */
[----:B------:R-:W-:Y:S02]  /*b6e0*/  WARPGROUP.DEPBAR.LE gsb0, 0x0 ;  /* 0x00008000000079c5 */ /* 0x000fe40000010000 */
[----:B------:R-:W-:-:S10]  /*b6f0*/  WARPGROUP.ARRIVE ;  /* 0x00000000000079c5 */ /* 0x000fd40000000000 */
[----:B------:R-:W-:Y:S01]  /*b700*/  HGMMA.64x64x16.F32 R88, R132, gdesc[UR4].tnspB, R88, gsb0 ;  /* 0x40e0000484587df0 */ /* 0x000fe20008000858 */
[----:B---3--:R-:W-:-:S05]  /*b710*/  IADD3 R0, -R150, R0, R149 ;  /* 0x0000000096007210 */ /* 0x008fca0007ffe195 */
[----:B----4-:R-:W-:-:S04]  /*b720*/  IMAD R0, R151, -0x2, R0 ;  /* 0xfffffffe97007824 */ /* 0x010fc800078e0200 */
[----:B--2---:R-:W-:-:S05]  /*b730*/  IMAD.IADD R9, R3, 0x1, R0 ;  /* 0x0000000103097824 */ /* 0x004fca00078e0200 */
        /* <DEDUP_REMOVED lines=23> */
[----:B------:R-:W-:Y:S01]  /*b8b0*/  FMNMX.FTZ R0, R36, R0, !PT ;  /* 0x0000000024007209 */ /* 0x000fe20007810000 */
[----:B------:R-:W-:-:S02]  /*b8c0*/  WARPGROUP.DEPBAR.LE gsb0, 0x0 ;  /* 0x00008000000079c5 */ /* 0x000fc40000010000 */
[----:B------:R-:W-:Y:S01]  /*b8d0*/  ISETP.GT.AND P3, PT, R9, 0x21, PT ;  /* 0x000000210900780c */ /* 0x000fe20003f64270 */
[----:B------:R-:W-:Y:S01]  /*b8e0*/  WARPGROUP.ARRIVE ;  /* 0x00000000000079c5 */ /* 0x000fe20000000000 */
        /* <DEDUP_REMOVED lines=74> */
[----:B------:R-:W-:Y:S01]  /*bd90*/  FSEL R26, R26, -INF , P3 ;  /* 0xff8000001a1a7808 */ /* 0x000fe20001800000 */
[----:B------:R-:W0:Y:S01]  /*bda0*/  SHFL.BFLY PT, R3, R0, 0x2, 0x1f ;  /* 0x0c401f0000037f89 */ /* 0x000e2200000e0000 */
[----:B------:R-:W-:Y:S02]  /*bdb0*/  ISETP.GT.AND P3, PT, R9, 0x8, PT ;  /* 0x000000080900780c */ /* 0x000fe40003f64270 */
        /* <DEDUP_REMOVED lines=8> */
[----:B------:R-:W-:Y:S02]  /*be40*/  FSEL R35, R35, -INF , P4 ;  /* 0xff80000023237808 */ /* 0x000fe40002000000 */
[C---:B------:R-:W-:Y:S02]  /*be50*/  ISETP.GT.AND P4, PT, R9.reuse, 0x19, PT ;  /* 0x000000190900780c */ /* 0x040fe40003f84270 */
[----:B------:R-:W-:Y:S02]  /*be60*/  FSEL R38, R38, -INF , P3 ;  /* 0xff80000026267808 */ /* 0x000fe40001800000 */
[----:B0-----:R-:W-:Y:S02]  /*be70*/  FMNMX.FTZ R3, R0, R3, !PT ;  /* 0x0000000300037209 */ /* 0x001fe40007810000 */
[----:B------:R-:W-:Y:S02]  /*be80*/  ISETP.GT.AND P3, PT, R9, 0x20, PT ;  /* 0x000000200900780c */ /* 0x000fe40003f64270 */
[----:B------:R-:W-:Y:S01]  /*be90*/  FSEL R39, R39, -INF , P4 ;  /* 0xff80000027277808 */ /* 0x000fe20002000000 */
[----:B------:R-:W0:Y:S01]  /*bea0*/  SHFL.BFLY PT, R0, R3, 0x1, 0x1f ;  /* 0x0c201f0003007f89 */ /* 0x000e2200000e0000 */
        /* <DEDUP_REMOVED lines=12> */
[----:B0-----:R-:W-:Y:S01]  /*bf70*/  FMNMX.FTZ R3, R3, R0, !PT ;  /* 0x0000000003037209 */ /* 0x001fe20007810000 */
[----:B------:R-:W-:Y:S01]  /*bf80*/  IMAD.U32 R0, RZ, RZ, UR4 ;  /* 0x00000004ff007e24 */ /* 0x000fe2000f8e00ff */
[----:B------:R-:W-:-:S02]  /*bf90*/  ISETP.GT.AND P4, PT, R9, 0x39, PT ;  /* 0x000000390900780c */ /* 0x000fc40003f84270 */
[C---:B------:R-:W-:Y:S01]  /*bfa0*/  FSETP.NEU.FTZ.AND P2, PT, R3.reuse, -INF , PT ;  /* 0xff8000000300780b */ /* 0x040fe20003f5d000 */
[-C--:B------:R-:W-:Y:S01]  /*bfb0*/  FMUL.FTZ R21, R3, R0.reuse ;  /* 0x0000000003157220 */ /* 0x080fe20000410000 */
[----:B------:R-:W-:Y:S02]  /*bfc0*/  FSEL R54, R54, -INF , P3 ;  /* 0xff80000036367808 */ /* 0x000fe40001800000 */
[----:B------:R-:W-:Y:S02]  /*bfd0*/  ISETP.GT.AND P3, PT, R9, 0x40, PT ;  /* 0x000000400900780c */ /* 0x000fe40003f64270 */
[----:B------:R-:W-:Y:S02]  /*bfe0*/  FSEL R21, R21, RZ, P2 ;  /* 0x000000ff15157208 */ /* 0x000fe40001000000 */
[----:B------:R-:W-:Y:S02]  /*bff0*/  FSEL R55, R55, -INF , P4 ;  /* 0xff80000037377808 */ /* 0x000fe40002000000 */
[----:B------:R-:W-:Y:S01]  /*c000*/  ISETP.GT.AND P4, PT, R9, 0x41, PT ;  /* 0x000000410900780c */ /* 0x000fe20003f84270 */
        /* <DEDUP_REMOVED lines=21> */
[----:B------:R-:W-:Y:S01]  /*c160*/  MUFU.EX2 R28, R37 ;  /* 0x00000025001c7308 */ /* 0x000fe20000000800 */
[----:B------:R-:W-:Y:S01]  /*c170*/  FMNMX.FTZ R29, R35, R29, !PT ;  /* 0x0000001d231d7209 */ /* 0x000fe20007810000 */
[-CC-:B------:R-:W-:Y:S01]  /*c180*/  FFMA.FTZ R48, R65, R0.reuse, -R21.reuse ;  /* 0x0000000041307223 */ /* 0x180fe20000010815 */
[----:B------:R-:W-:Y:S01]  /*c190*/  FSEL R62, R62, -INF , P3 ;  /* 0xff8000003e3e7808 */ /* 0x000fe20001800000 */
[-CC-:B------:R-:W-:Y:S01]  /*c1a0*/  FFMA.FTZ R49, R49, R0.reuse, -R21.reuse ;  /* 0x0000000031317223 */ /* 0x180fe20000010815 */
        /* <DEDUP_REMOVED lines=27> */
[----:B------:R0:W-:Y:S01]  /*c360*/  MUFU.EX2 R32, R45 ;  /* 0x0000002d00207308 */ /* 0x0001e20000000800 */
[----:B------:R-:W-:Y:S01]  /*c370*/  FMNMX.FTZ R33, R51, R33, !PT ;  /* 0x0000002133217209 */ /* 0x000fe20007810000 */
[----:B------:R-:W-:Y:S01]  /*c380*/  FFMA.FTZ R84, R84, R0, -R21 ;  /* 0x0000000054547223 */ /* 0x000fe20000010815 */
[----:B------:R-:W-:-:S02]  /*c390*/  FSEL R70, R70, -INF , P3 ;  /* 0xff80000046467808 */ /* 0x000fc40001800000 */
[----:B------:R-:W-:Y:S02]  /*c3a0*/  FMNMX.FTZ R33, R54, R33, !PT ;  /* 0x0000002136217209 */ /* 0x000fe40007810000 */
[----:B------:R-:W-:Y:S01]  /*c3b0*/  ISETP.GT.AND P3, PT, R9, 0x60, PT ;  /* 0x000000600900780c */ /* 0x000fe20003f64270 */
[----:B------:R-:W-:Y:S01]  /*c3c0*/  MUFU.EX2 R24, R24 ;  /* 0x0000001800187308 */ /* 0x000fe20000000800 */
[----:B------:R-:W-:Y:S01]  /*c3d0*/  FMNMX.FTZ R33, R55, R33, !PT ;  /* 0x0000002137217209 */ /* 0x000fe20007810000 */
[----:B0-----:R-:W-:Y:S01]  /*c3e0*/  FFMA.FTZ R45, R64, R0, -R21 ;  /* 0x00000000402d7223 */ /* 0x001fe20000010815 */
[----:B------:R-:W-:Y:S02]  /*c3f0*/  FSEL R71, R71, -INF , P4 ;  /* 0xff80000047477808 */ /* 0x000fe40002000000 */
[----:B------:R-:W-:Y:S02]  /*c400*/  FMNMX.FTZ R36, R58, R33, !PT ;  /* 0x000000213a247209 */ /* 0x000fe40007810000 */
[----:B------:R-:W-:Y:S01]  /*c410*/  ISETP.GT.AND P4, PT, R9, 0x61, PT ;  /* 0x000000610900780c */ /* 0x000fe20003f84270 */
[----:B------:R0:W-:Y:S01]  /*c420*/  MUFU.EX2 R33, R49 ;  /* 0x0000003100217308 */ /* 0x0001e20000000800 */
[----:B------:R-:W-:-:S02]  /*c430*/  FMNMX.FTZ R36, R59, R36, !PT ;  /* 0x000000243b247209 */ /* 0x000fc40007810000 */
[----:B------:R-:W-:Y:S02]  /*c440*/  FSEL R74, R74, -INF , P3 ;  /* 0xff8000004a4a7808 */ /* 0x000fe40001800000 */
[----:B------:R-:W-:Y:S02]  /*c450*/  FMNMX.FTZ R36, R62, R36, !PT ;  /* 0x000000243e247209 */ /* 0x000fe40007810000 */
[----:B------:R-:W-:Y:S01]  /*c460*/  ISETP.GT.AND P3, PT, R9, 0x68, PT ;  /* 0x000000680900780c */ /* 0x000fe20003f64270 */
[----:B------:R-:W-:Y:S01]  /*c470*/  MUFU.EX2 R144, R144 ;  /* 0x0000009000907308 */ /* 0x000fe20000000800 */
[----:B------:R-:W-:Y:S01]  /*c480*/  FMNMX.FTZ R36, R63, R36, !PT ;  /* 0x000000243f247209 */ /* 0x000fe20007810000 */
[----:B0-----:R-:W-:Y:S01]  /*c490*/  FFMA.FTZ R49, R68, R0, -R21 ;  /* 0x0000000044317223 */ /* 0x001fe20000010815 */
[----:B------:R-:W-:Y:S01]  /*c4a0*/  FSEL R75, R75, -INF , P4 ;  /* 0xff8000004b4b7808 */ /* 0x000fe20002000000 */
[----:B------:R-:W0:Y:S01]  /*c4b0*/  S2R R68, SR_TID.X ;  /* 0x0000000000447919 */ /* 0x000e220000002100 */
[----:B------:R-:W-:-:S02]  /*c4c0*/  FMNMX.FTZ R36, R66, R36, !PT ;  /* 0x0000002442247209 */ /* 0x000fc40007810000 */
[----:B------:R-:W-:Y:S01]  /*c4d0*/  ISETP.GT.AND P4, PT, R9, 0x69, PT ;  /* 0x000000690900780c */ /* 0x000fe20003f84270 */
[----:B------:R-:W-:Y:S01]  /*c4e0*/  MUFU.EX2 R25, R25 ;  /* 0x0000001900197308 */ /* 0x000fe20000000800 */
[----:B------:R-:W-:Y:S02]  /*c4f0*/  FMNMX.FTZ R36, R67, R36, !PT ;  /* 0x0000002443247209 */ /* 0x000fe40007810000 */
[----:B------:R-:W-:Y:S02]  /*c500*/  FSEL R78, R78, -INF , P3 ;  /* 0xff8000004e4e7808 */ /* 0x000fe40001800000 */
[----:B------:R-:W-:Y:S02]  /*c510*/  FMNMX.FTZ R36, R70, R36, !PT ;  /* 0x0000002446247209 */ /* 0x000fe40007810000 */
[----:B------:R-:W-:Y:S01]  /*c520*/  ISETP.GT.AND P3, PT, R9, 0x70, PT ;  /* 0x000000700900780c */ /* 0x000fe20003f64270 */
[----:B------:R-:W-:Y:S01]  /*c530*/  MUFU.EX2 R146, R146 ;  /* 0x0000009200927308 */ /* 0x000fe20000000800 */
[----:B------:R-:W-:-:S02]  /*c540*/  FMNMX.FTZ R36, R71, R36, !PT ;  /* 0x0000002447247209 */ /* 0x000fc40007810000 */
[----:B------:R-:W-:Y:S02]  /*c550*/  FSEL R79, R79, -INF , P4 ;  /* 0xff8000004f4f7808 */ /* 0x000fe40002000000 */
[----:B------:R-:W-:Y:S02]  /*c560*/  FMNMX.FTZ R36, R74, R36, !PT ;  /* 0x000000244a247209 */ /* 0x000fe40007810000 */
[----:B------:R-:W-:Y:S01]  /*c570*/  ISETP.GT.AND P4, PT, R9, 0x71, PT ;  /* 0x000000710900780c */ /* 0x000fe20003f84270 */
[----:B------:R-:W-:Y:S01]  /*c580*/  MUFU.EX2 R140, R140 ;  /* 0x0000008c008c7308 */ /* 0x000fe20000000800 */
[----:B------:R-:W-:Y:S02]  /*c590*/  FMNMX.FTZ R36, R75, R36, !PT ;  /* 0x000000244b247209 */ /* 0x000fe40007810000 */
[----:B------:R-:W-:Y:S02]  /*c5a0*/  FSEL R82, R82, -INF , P3 ;  /* 0xff80000052527808 */ /* 0x000fe40001800000 */
[----:B------:R-:W-:-:S02]  /*c5b0*/  FMNMX.FTZ R36, R78, R36, !PT ;  /* 0x000000244e247209 */ /* 0x000fc40007810000 */
[----:B------:R-:W-:Y:S01]  /*c5c0*/  ISETP.GT.AND P3, PT, R9, 0x78, PT ;  /* 0x000000780900780c */ /* 0x000fe20003f64270 */
[----:B------:R1:W-:Y:S01]  /*c5d0*/  MUFU.EX2 R29, R41 ;  /* 0x00000029001d7308 */ /* 0x0003e20000000800 */
[----:B------:R-:W-:Y:S02]  /*c5e0*/  FMNMX.FTZ R36, R79, R36, !PT ;  /* 0x000000244f247209 */ /* 0x000fe40007810000 */
[----:B------:R-:W-:Y:S02]  /*c5f0*/  FSEL R83, R83, -INF , P4 ;  /* 0xff80000053537808 */ /* 0x000fe40002000000 */
[----:B------:R-:W-:Y:S02]  /*c600*/  FMNMX.FTZ R36, R82, R36, !PT ;  /* 0x0000002452247209 */ /* 0x000fe40007810000 */
[----:B------:R-:W-:Y:S01]  /*c610*/  ISETP.GT.AND P4, PT, R9, 0x79, PT ;  /* 0x000000790900780c */ /* 0x000fe20003f84270 */
[----:B------:R-:W-:Y:S01]  /*c620*/  MUFU.EX2 R142, R142 ;  /* 0x0000008e008e7308 */ /* 0x000fe20000000800 */
[----:B------:R-:W-:Y:S01]  /*c630*/  FSEL R86, R86, -INF , P3 ;  /* 0xff80000056567808 */ /* 0x000fe20001800000 */
[--C-:B-1----:R-:W-:Y:S01]  /*c640*/  FFMA.FTZ R41, R57, R0, -R21.reuse ;  /* 0x0000000039297223 */ /* 0x102fe20000010815 */
[----:B------:R-:W-:Y:S01]  /*c650*/  FMNMX.FTZ R36, R83, R36, !PT ;  /* 0x0000002453247209 */ /* 0x000fe20007810000 */
[----:B------:R-:W-:Y:S01]  /*c660*/  FFMA.FTZ R57, R76, R0, -R21 ;  /* 0x000000004c397223 */ /* 0x000fe20000010815 */
[----:B------:R-:W-:-:S02]  /*c670*/  FSEL R87, R87, -INF , P4 ;  /* 0xff80000057577808 */ /* 0x000fc40002000000 */
[----:B------:R-:W-:Y:S01]  /*c680*/  FMNMX.FTZ R9, R86, R36, !PT ;  /* 0x0000002456097209 */ /* 0x000fe20007810000 */
[----:B------:R-:W-:Y:S01]  /*c690*/  VIADD R36, R8, 0x280 ;  /* 0x0000028008247836 */ /* 0x000fe20000000000 */
[----:B------:R-:W-:Y:S01]  /*c6a0*/  FSEL R64, R3, RZ, P2 ;  /* 0x000000ff03407208 */ /* 0x000fe20001000000 */
[----:B------:R-:W-:Y:S01]  /*c6b0*/  MUFU.EX2 R136, R136 ;  /* 0x0000008800887308 */ /* 0x000fe20000000800 */
[----:B------:R-:W-:Y:S02]  /*c6c0*/  FMNMX.FTZ R9, R87, R9, !PT ;  /* 0x0000000957097209 */ /* 0x000fe40007810000 */
[----:B------:R-:W-:Y:S01]  /*c6d0*/  R2UR UR6, R36 ;  /* 0x00000000240672ca */ /* 0x000fe200000e0000 */
[----:B------:R-:W-:Y:S01]  /*c6e0*/  FADD.FTZ R64, -R64, R15 ;  /* 0x0000000f40407221 */ /* 0x000fe20000010100 */
[----:B0-----:R-:W-:Y:S01]  /*c6f0*/  SHF.R.U32.HI R135, RZ, 0x7, R68 ;  /* 0x00000007ff877819 */ /* 0x001fe20000011644 */
[----:B------:R-:W0:Y:S01]  /*c700*/  SHFL.BFLY PT, R37, R9, 0x2, 0x1f ;  /* 0x0c401f0009257f89 */ /* 0x000e2200000e0000 */
[-C--:B------:R-:W-:Y:S01]  /*c710*/  FFMA.FTZ R36, R77, R0.reuse, -R21 ;  /* 0x000000004d247223 */ /* 0x080fe20000010815 */
[----:B------:R-:W-:Y:S01]  /*c720*/  FMUL.FTZ R15, R64, R0 ;  /* 0x00000000400f7220 */ /* 0x000fe20000410000 */
[----:B------:R-:W-:Y:S08]  /*c730*/  MUFU.EX2 R138, R138 ;  /* 0x0000008a008a7308 */ /* 0x000ff00000000800 */
[----:B------:R-:W1:Y:S08]  /*c740*/  MUFU.EX2 R15, R15 ;  /* 0x0000000f000f7308 */ /* 0x000e700000000800 */
[----:B------:R-:W-:Y:S01]  /*c750*/  MUFU.EX2 R40, R40 ;  /* 0x0000002800287308 */ /* 0x000fe20000000800 */
[----:B0-----:R-:W-:Y:S01]  /*c760*/  FMNMX.FTZ R9, R9, R37, !PT ;  /* 0x0000002509097209 */ /* 0x001fe20007810000 */
[----:B------:R-:W-:-:S06]  /*c770*/  IMAD.MOV.U32 R37, RZ, RZ, 0x40000040 ;  /* 0x40000040ff257424 */ /* 0x000fcc00078e00ff */
[----:B------:R-:W-:Y:S01]  /*c780*/  MUFU.EX2 R132, R132 ;  /* 0x0000008400847308 */ /* 0x000fe20000000800 */
[----:B-1----:R-:W-:Y:S01]  /*c790*/  FFMA.FTZ R5, R15, R5, R148 ;  /* 0x000000050f057223 */ /* 0x002fe20000010094 */
[----:B------:R-:W0:Y:S01]  /*c7a0*/  SHFL.BFLY PT, R61, R9, 0x1, 0x1f ;  /* 0x0c201f00093d7f89 */ /* 0x000e2200000e0000 */
[----:B------:R-:W-:Y:S01]  /*c7b0*/  R2UR UR7, R37 ;  /* 0x00000000250772ca */ /* 0x000fe200000e0000 */
[----:B------:R-:W-:Y:S01]  /*c7c0*/  FFMA.FTZ R37, R80, R0, -R21 ;  /* 0x0000000050257223 */ /* 0x000fe20000010815 */
[----:B------:R-:W-:-:S03]  /*c7d0*/  FADD.FTZ R5, R20, R5 ;  /* 0x0000000514057221 */ /* 0x000fc60000010000 */
[----:B------:R-:W-:Y:S01]  /*c7e0*/  MUFU.EX2 R41, R41 ;  /* 0x0000002900297308 */ /* 0x000fe20000000800 */
[----:B------:R-:W-:-:S07]  /*c7f0*/  FADD.FTZ R5, R150, R5 ;  /* 0x0000000596057221 */ /* 0x000fce0000010000 */
[----:B------:R-:W-:Y:S01]  /*c800*/  HGMMA.64x64x16.F32 R88, R128, gdesc[UR4].tnspB, R88, gsb0 ;  /* 0x40e0000480587df0 */ /* 0x000fe20008000858 */
[----:B------:R-:W-:Y:S08]  /*c810*/  MUFU.EX2 R134, R134 ;  /* 0x0000008600867308 */ /* 0x000ff00000000800 */
[----:B------:R-:W-:Y:S01]  /*c820*/  MUFU.EX2 R44, R44 ;  /* 0x0000002c002c7308 */ /* 0x000fe20000000800 */
[----:B0-----:R-:W-:Y:S01]  /*c830*/  FMNMX.FTZ R9, R9, R61, !PT ;  /* 0x0000003d09097209 */ /* 0x001fe20007810000 */
[----:B------:R-:W-:-:S03]  /*c840*/  FFMA.FTZ R21, R85, R0, -R21 ;  /* 0x0000000055157223 */ /* 0x000fc60000010815 */
[C---:B------:R-:W-:Y:S01]  /*c850*/  FSETP.NEU.FTZ.AND P2, PT, R9.reuse, -INF , PT ;  /* 0xff8000000900780b */ /* 0x040fe20003f5d000 */
[----:B------:R-:W-:Y:S02]  /*c860*/  FMUL.FTZ R65, R9, R0 ;  /* 0x0000000009417220 */ /* 0x000fe40000410000 */
[----:B------:R-:W-:Y:S03]  /*c870*/  MUFU.EX2 R45, R45 ;  /* 0x0000002d002d7308 */ /* 0x000fe60000000800 */
[----:B------:R-:W-:-:S05]  /*c880*/  FSEL R65, R65, RZ, P2 ;  /* 0x000000ff41417208 */ /* 0x000fca0001000000 */
[-CC-:B------:R-:W-:Y:S01]  /*c890*/  FFMA.FTZ R145, R34, R0.reuse, -R65.reuse ;  /* 0x0000000022917223 */ /* 0x180fe20000010841 */
[-CC-:B------:R-:W-:Y:S01]  /*c8a0*/  FFMA.FTZ R34, R39, R0.reuse, -R65.reuse ;  /* 0x0000000027227223 */ /* 0x180fe20000010841 */
[-CC-:B------:R-:W-:Y:S01]  /*c8b0*/  FFMA.FTZ R39, R51, R0.reuse, -R65.reuse ;  /* 0x0000000033277223 */ /* 0x180fe20000010841 */
[-CC-:B------:R-:W-:Y:S01]  /*c8c0*/  FFMA.FTZ R149, R26, R0.reuse, -R65.reuse ;  /* 0x000000001a957223 */ /* 0x180fe20000010841 */
[----:B------:R-:W2:Y:S01]  /*c8d0*/  LDL R51, [R1+0x14] ;  /* 0x0000140001337983 */ /* 0x000ea20000100800 */
[-CC-:B------:R-:W-:Y:S01]  /*c8e0*/  FFMA.FTZ R64, R27, R0.reuse, -R65.reuse ;  /* 0x000000001b407223 */ /* 0x180fe20000010841 */
[----:B------:R-:W-:Y:S02]  /*c8f0*/  VIADD R26, R8, 0x300 ;  /* 0x00000300081a7836 */ /* 0x000fe40000000000 */
[-CC-:B------:R-:W-:Y:S01]  /*c900*/  FFMA.FTZ R151, R30, R0.reuse, -R65.reuse ;  /* 0x000000001e977223 */ /* 0x180fe20000010841 */
[----:B------:R-:W-:Y:S01]  /*c910*/  IMAD.MOV.U32 R27, RZ, RZ, 0x40000040 ;  /* 0x40000040ff1b7424 */ /* 0x000fe200078e00ff */
[----:B------:R-:W-:Y:S01]  /*c920*/  MUFU.EX2 R149, R149 ;  /* 0x0000009500957308 */ /* 0x000fe20000000800 */
[-CC-:B------:R-:W-:Y:S01]  /*c930*/  FFMA.FTZ R30, R31, R0.reuse, -R65.reuse ;  /* 0x000000001f1e7223 */ /* 0x180fe20000010841 */
[----:B------:R-:W-:Y:S01]  /*c940*/  R2UR UR6, R26 ;  /* 0x000000001a0672ca */ /* 0x000fe200000e0000 */
[----:B------:R-:W-:Y:S01]  /*c950*/  VIADD R26, R8, 0x380 ;  /* 0x00000380081a7836 */ /* 0x000fe20000000000 */
[----:B------:R-:W-:Y:S01]  /*c960*/  R2UR UR7, R27 ;  /* 0x000000001b0772ca */ /* 0x000fe200000e0000 */
[-CC-:B------:R-:W-:Y:S01]  /*c970*/  FFMA.FTZ R31, R35, R0.reuse, -R65.reuse ;  /* 0x00000000231f7223 */ /* 0x180fe20000010841 */
[----:B------:R-:W-:Y:S01]  /*c980*/  FSEL R27, R9, RZ, P2 ;  /* 0x000000ff091b7208 */ /* 0x000fe20001000000 */
[-CC-:B------:R-:W-:Y:S01]  /*c990*/  FFMA.FTZ R35, R43, R0.reuse, -R65.reuse ;  /* 0x000000002b237223 */ /* 0x180fe20000010841 */
[----:B------:R-:W-:Y:S01]  /*c9a0*/  MUFU.EX2 R64, R64 ;  /* 0x0000004000407308 */ /* 0x000fe20000000800 */
[-CC-:B------:R-:W-:Y:S01]  /*c9b0*/  FFMA.FTZ R147, R38, R0.reuse, -R65.reuse ;  /* 0x0000000026937223 */ /* 0x180fe20000010841 */
[-CC-:B------:R-:W-:Y:S01]  /*c9c0*/  FFMA.FTZ R141, R42, R0.reuse, -R65.reuse ;  /* 0x000000002a8d7223 */ /* 0x180fe20000010841 */
[----:B------:R-:W-:Y:S01]  /*c9d0*/  FADD.FTZ R8, -R27, R14 ;  /* 0x0000000e1b087221 */ /* 0x000fe20000010100 */
[----:B------:R-:W-:Y:S01]  /*c9e0*/  MOV R27, 0x40000040 ;  /* 0x40000040001b7802 */ /* 0x000fe20000000f00 */
[-CC-:B------:R-:W-:Y:S01]  /*c9f0*/  FFMA.FTZ R143, R46, R0.reuse, -R65.reuse ;  /* 0x000000002e8f7223 */ /* 0x180fe20000010841 */
[----:B------:R-:W-:Y:S01]  /*ca00*/  ISETP.GE.U32.AND P2, PT, R68, 0x180, PT ;  /* 0x000001804400780c */ /* 0x000fe20003f46070 */
[-C--:B------:R-:W-:Y:S01]  /*ca10*/  FMUL.FTZ R8, R8, R0.reuse ;  /* 0x0000000008087220 */ /* 0x080fe20000410000 */
        /* <DEDUP_REMOVED lines=8> */
[----:B------:R-:W3:Y:S01]  /*caa0*/  MUFU.EX2 R145, R145 ;  /* 0x0000009100917308 */ /* 0x000ee20000000800 */
[----:B------:R-:W-:-:S02]  /*cab0*/  WARPGROUP.DEPBAR.LE gsb0, 0x0 ;  /* 0x00008000000079c5 */ /* 0x000fc40000010000 */
[----:B------:R-:W-:-:S05]  /*cac0*/  WARPGROUP.ARRIVE ;  /* 0x00000000000079c5 */ /* 0x000fca0000000000 */
[----:B------:R-:W4:Y:S01]  /*cad0*/  MUFU.EX2 R31, R31 ;  /* 0x0000001f001f7308 */ /* 0x000f220000000800 */
[----:B------:R-:W-:Y:S01]  /*cae0*/  HGMMA.64x64x16.F32 R88, R124, gdesc[UR4].tnspB, R88, gsb0 ;  /* 0x40e000047c587df0 */ /* 0x000fe20008000858 */
[----:B------:R-:W-:Y:S02]  /*caf0*/  R2UR UR6, R26 ;  /* 0x000000001a0672ca */ /* 0x000fe400000e0000 */
[----:B------:R-:W-:Y:S01]  /*cb00*/  R2UR UR7, R27 ;  /* 0x000000001b0772ca */ /* 0x000fe200000e0000 */
[----:B------:R-:W-:Y:S01]  /*cb10*/  FADD.FTZ R27, R24, R5 ;  /* 0x00000005181b7221 */ /* 0x000fe20000010000 */
[----:B------:R-:W-:Y:S02]  /*cb20*/  VIADD R5, R135, 0x9 ;  /* 0x0000000987057836 */ /* 0x000fe40000000000 */
[----:B------:R-:W5:Y:S01]  /*cb30*/  MUFU.EX2 R147, R147 ;  /* 0x0000009300937308 */ /* 0x000f620000000800 */
[----:B------:R-:W-:Y:S01]  /*cb40*/  FADD.FTZ R26, R144, R27 ;  /* 0x0000001b901a7221 */ /* 0x000fe20000010000 */
[----:B0-----:R-:W-:-:S03]  /*cb50*/  FFMA.FTZ R27, R8, R4, R149 ;  /* 0x00000004081b7223 */ /* 0x001fc60000010095 */
[----:B------:R-:W-:Y:S01]  /*cb60*/  FADD.FTZ R43, R25, R26 ;  /* 0x0000001a192b7221 */ /* 0x000fe20000010000 */
[----:B------:R-:W-:Y:S02]  /*cb70*/  FADD.FTZ R42, R64, R27 ;  /* 0x0000001b402a7221 */ /* 0x000fe40000010000 */
[----:B------:R-:W0:Y:S01]  /*cb80*/  MUFU.EX2 R34, R34 ;  /* 0x0000002200227308 */ /* 0x000e220000000800 */
[----:B------:R-:W-:-:S07]  /*cb90*/  @!P1 IMAD R47, R18, 0x8, R2 ;  /* 0x00000008122f9824 */ /* 0x000fce00078e0202 */
[----:B------:R-:W0:Y:S08]  /*cba0*/  MUFU.EX2 R141, R141 ;  /* 0x0000008d008d7308 */ /* 0x000e300000000800 */
[----:B------:R-:W0:Y:S08]  /*cbb0*/  MUFU.EX2 R35, R35 ;  /* 0x0000002300237308 */ /* 0x000e300000000800 */
[----:B------:R-:W0:Y:S08]  /*cbc0*/  MUFU.EX2 R143, R143 ;  /* 0x0000008f008f7308 */ /* 0x000e300000000800 */
[----:B------:R-:W0:Y:S08]  /*cbd0*/  MUFU.EX2 R38, R38 ;  /* 0x0000002600267308 */ /* 0x000e300000000800 */
[----:B------:R-:W0:Y:S08]  /*cbe0*/  MUFU.EX2 R137, R137 ;  /* 0x0000008900897308 */ /* 0x000e300000000800 */
[----:B------:R-:W0:Y:S08]  /*cbf0*/  MUFU.EX2 R39, R39 ;  /* 0x0000002700277308 */ /* 0x000e300000000800 */
[----:B------:R-:W0:Y:S01]  /*cc00*/  MUFU.EX2 R139, R139 ;  /* 0x0000008b008b7308 */ /* 0x000e220000000800 */
[----:B------:R-:W-:-:S02]  /*cc10*/  WARPGROUP.DEPBAR.LE gsb0, 0x0 ;  /* 0x00008000000079c5 */ /* 0x000fc40000010000 */
[----:B------:R-:W-:-:S05]  /*cc20*/  WARPGROUP.ARRIVE ;  /* 0x00000000000079c5 */ /* 0x000fca0000000000 */
[----:B------:R-:W0:Y:S01]  /*cc30*/  MUFU.EX2 R14, R55 ;  /* 0x00000037000e7308 */ /* 0x000e220000000800 */
[----:B------:R-:W-:Y:S01]  /*cc40*/  HGMMA.64x64x16.F32 R88, R120, gdesc[UR4].tnspB, R88, gsb0 ;  /* 0x40e0000478587df0 */ /* 0x000fe20008000858 */
[----:B------:R-:W-:Y:S01]  /*cc50*/  FADD.FTZ R43, R146, R43 ;  /* 0x0000002b922b7221 */ /* 0x000fe20000010000 */
[----:B------:R-:W-:-:S05]  /*cc60*/  SEL R5, R5, 0x9, !P2 ;  /* 0x0000000905057807 */ /* 0x000fca0005000000 */
[----:B------:R-:W0:Y:S01]  /*cc70*/  MUFU.EX2 R48, R48 ;  /* 0x0000003000307308 */ /* 0x000e220000000800 */
[----:B------:R-:W-:Y:S01]  /*cc80*/  FADD.FTZ R27, R28, R43 ;  /* 0x0000002b1c1b7221 */ /* 0x000fe20000010000 */
[----:B------:R-:W-:-:S03]  /*cc90*/  FADD.FTZ R43, R151, R42 ;  /* 0x0000002a972b7221 */ /* 0x000fc60000010000 */
[----:B------:R-:W-:Y:S01]  /*cca0*/  FADD.FTZ R46, R140, R27 ;  /* 0x0000001b8c2e7221 */ /* 0x000fe20000010000 */
[----:B-1----:R-:W-:Y:S02]  /*ccb0*/  FADD.FTZ R42, R30, R43 ;  /* 0x0000002b1e2a7221 */ /* 0x002fe40000010000 */
[----:B------:R-:W1:Y:S02]  /*ccc0*/  MUFU.EX2 R133, R133 ;  /* 0x0000008500857308 */ /* 0x000e640000000800 */
[----:B---3--:R-:W-:-:S04]  /*ccd0*/  FADD.FTZ R42, R145, R42 ;  /* 0x0000002a912a7221 */ /* 0x008fc80000010000 */
[----:B----4-:R-:W-:Y:S01]  /*cce0*/  FADD.FTZ R42, R31, R42 ;  /* 0x0000002a1f2a7221 */ /* 0x010fe20000010000 */
[----:B------:R-:W-:Y:S01]  /*ccf0*/  @!P1 VIADD R27, R47, 0x16840 ;  /* 0x000168402f1b9836 */ /* 0x000fe20000000000 */
[----:B------:R-:W3:Y:S01]  /*cd00*/  MUFU.EX2 R49, R49 ;  /* 0x0000003100317308 */ /* 0x000ee20000000800 */
[----:B------:R-:W-:-:S03]  /*cd10*/  @!P1 IMAD R47, R154, 0x8, R2 ;  /* 0x000000089a2f9824 */ /* 0x000fc600078e0202 */
[----:B------:R-:W-:Y:S01]  /*cd20*/  @!P1 PRMT R27, RZ, 0x654, R27 ;  /* 0x00000654ff1b9816 */ /* 0x000fe2000000001b */
[-CC-:B------:R-:W-:Y:S01]  /*cd30*/  FFMA.FTZ R59, R59, R0.reuse, -R65.reuse ;  /* 0x000000003b3b7223 */ /* 0x180fe20000010841 */
[-CC-:B------:R-:W-:Y:S01]  /*cd40*/  FFMA.FTZ R135, R62, R0.reuse, -R65.reuse ;  /* 0x000000003e877223 */ /* 0x180fe20000010841 */
[-CC-:B------:R-:W-:Y:S01]  /*cd50*/  FFMA.FTZ R4, R63, R0.reuse, -R65.reuse ;  /* 0x000000003f047223 */ /* 0x180fe20000010841 */
[----:B------:R-:W-:Y:S01]  /*cd60*/  MUFU.EX2 R52, R52 ;  /* 0x0000003400347308 */ /* 0x000fe20000000800 */
[----:B------:R-:W-:-:S07]  /*cd70*/  FFMA.FTZ R129, R66, R0, -R65 ;  /* 0x0000000042817223 */ /* 0x000fce0000010841 */
[----:B------:R-:W4:Y:S08]  /*cd80*/  MUFU.EX2 R26, R59 ;  /* 0x0000003b001a7308 */ /* 0x000f300000000800 */
[----:B------:R-:W-:Y:S01]  /*cd90*/  MUFU.EX2 R53, R53 ;  /* 0x0000003500357308 */ /* 0x000fe20000000800 */
[----:B------:R-:W-:-:S07]  /*cda0*/  F2FP.F16.F32.PACK_AB R148, R20, R148 ;  /* 0x000000941494723e */ /* 0x000fce00000000ff */
[----:B------:R-:W-:Y:S01]  /*cdb0*/  MUFU.EX2 R56, R56 ;  /* 0x0000003800387308 */ /* 0x000fe20000000800 */
[----:B------:R-:W-:-:S07]  /*cdc0*/  F2FP.F16.F32.PACK_AB R150, R24, R150 ;  /* 0x000000961896723e */ /* 0x000fce00000000ff */
[----:B------:R-:W-:Y:S08]  /*cdd0*/  MUFU.EX2 R57, R57 ;  /* 0x0000003900397308 */ /* 0x000ff00000000800 */
[----:B------:R-:W-:Y:S08]  /*cde0*/  MUFU.EX2 R36, R36 ;  /* 0x0000002400247308 */ /* 0x000ff00000000800 */
[----:B------:R-:W-:Y:S01]  /*cdf0*/  MUFU.EX2 R37, R37 ;  /* 0x0000002500257308 */ /* 0x000fe20000000800 */
[----:B------:R-:W-:-:S02]  /*ce00*/  WARPGROUP.DEPBAR.LE gsb0, 0x0 ;  /* 0x00008000000079c5 */ /* 0x000fc40000010000 */
[----:B------:R5:W-:Y:S06]  /*ce10*/  BAR.ARV R5, 0x100 ;  /* 0x000400050000751d */ /* 0x000bec0000002000 */
[----:B------:R-:W-:Y:S01]  /*ce20*/  @!P1 SYNCS.ARRIVE.TRANS64.RED.A1T0 RZ, [R27+URZ], RZ ;  /* 0x000000ff1bff99a7 */ /* 0x000fe2000810043f */
[----:B------:R-:W-:Y:S01]  /*ce30*/  MUFU.EX2 R60, R60 ;  /* 0x0000003c003c7308 */ /* 0x000fe20000000800 */
[----:B-----5:R-:W-:-:S04]  /*ce40*/  FADD.FTZ R5, R29, R46 ;  /* 0x0000002e1d057221 */ /* 0x020fc80000010000 */
[----:B------:R-:W-:-:S03]  /*ce50*/  FADD.FTZ R5, R142, R5 ;  /* 0x000000058e057221 */ /* 0x000fc60000010000 */
[----:B------:R-:W-:Y:S01]  /*ce60*/  MUFU.EX2 R61, R84 ;  /* 0x00000054003d7308 */ /* 0x000fe20000000800 */
[----:B------:R-:W-:Y:S01]  /*ce70*/  FADD.FTZ R43, R32, R5 ;  /* 0x00000005202b7221 */ /* 0x000fe20000010000 */
[----:B------:R-:W-:-:S03]  /*ce80*/  FADD.FTZ R5, R147, R42 ;  /* 0x0000002a93057221 */ /* 0x000fc60000010000 */
[----:B------:R-:W-:Y:S01]  /*ce90*/  FADD.FTZ R46, R136, R43 ;  /* 0x0000002b882e7221 */ /* 0x000fe20000010000 */
[----:B0-----:R-:W-:Y:S01]  /*cea0*/  FADD.FTZ R42, R34, R5 ;  /* 0x00000005222a7221 */ /* 0x001fe20000010000 */
[----:B------:R-:W-:Y:S01]  /*ceb0*/  @!P1 VIADD R43, R47, 0x16860 ;  /* 0x000168602f2b9836 */ /* 0x000fe20000000000 */
[----:B------:R-:W-:Y:S01]  /*cec0*/  MUFU.EX2 R21, R21 ;  /* 0x0000001500157308 */ /* 0x000fe20000000800 */
[----:B------:R-:W-:Y:S01]  /*ced0*/  FADD.FTZ R5, R33, R46 ;  /* 0x0000002e21057221 */ /* 0x000fe20000010000 */
[----:B------:R-:W-:Y:S02]  /*cee0*/  FADD.FTZ R42, R141, R42 ;  /* 0x0000002a8d2a7221 */ /* 0x000fe40000010000 */
[----:B------:R-:W-:Y:S01]  /*cef0*/  @!P1 PRMT R43, RZ, 0x654, R43 ;  /* 0x00000654ff2b9816 */ /* 0x000fe2000000002b */
[----:B------:R-:W-:Y:S01]  /*cf00*/  FADD.FTZ R5, R138, R5 ;  /* 0x000000058a057221 */ /* 0x000fe20000010000 */
[----:B------:R-:W-:Y:S02]  /*cf10*/  FADD.FTZ R46, R35, R42 ;  /* 0x0000002a232e7221 */ /* 0x000fe40000010000 */
[----:B------:R0:W-:Y:S02]  /*cf20*/  @!P1 SYNCS.ARRIVE.TRANS64.RED.A1T0 RZ, [R43+URZ], RZ ;  /* 0x000000ff2bff99a7 */ /* 0x0001e4000810043f */
[----:B0-----:R-:W-:Y:S01]  /*cf30*/  FADD.FTZ R43, R40, R5 ;  /* 0x00000005282b7221 */ /* 0x001fe20000010000 */
[----:B------:R-:W-:-:S03]  /*cf40*/  FADD.FTZ R5, R143, R46 ;  /* 0x0000002e8f057221 */ /* 0x000fc60000010000 */
[----:B------:R-:W-:Y:S01]  /*cf50*/  FADD.FTZ R50, R132, R43 ;  /* 0x0000002b84327221 */ /* 0x000fe20000010000 */
[----:B------:R-:W-:-:S03]  /*cf60*/  FADD.FTZ R46, R38, R5 ;  /* 0x00000005262e7221 */ /* 0x000fc60000010000 */
[----:B------:R-:W-:Y:S01]  /*cf70*/  FADD.FTZ R5, R41, R50 ;  /* 0x0000003229057221 */ /* 0x000fe20000010000 */
[----:B------:R-:W-:-:S03]  /*cf80*/  FADD.FTZ R46, R137, R46 ;  /* 0x0000002e892e7221 */ /* 0x000fc60000010000 */
[----:B------:R-:W-:Y:S01]  /*cf90*/  FADD.FTZ R5, R134, R5 ;  /* 0x0000000586057221 */ /* 0x000fe20000010000 */
[----:B------:R-:W-:Y:S01]  /*cfa0*/  FADD.FTZ R46, R39, R46 ;  /* 0x0000002e272e7221 */ /* 0x000fe20000010000 */
[----:B------:R-:W0:Y:S02]  /*cfb0*/  MUFU.EX2 R135, R135 ;  /* 0x0000008700877308 */ /* 0x000e240000000800 */
[----:B------:R-:W-:Y:S01]  /*cfc0*/  FADD.FTZ R50, R44, R5 ;  /* 0x000000052c327221 */ /* 0x000fe20000010000 */
[----:B------:R-:W-:Y:S01]  /*cfd0*/  FADD.FTZ R5, R139, R46 ;  /* 0x0000002e8b057221 */ /* 0x000fe20000010000 */
[-C--:B------:R-:W-:Y:S02]  /*cfe0*/  FFMA.FTZ R27, R67, R0.reuse, -R65 ;  /* 0x00000000431b7223 */ /* 0x080fe40000010841 */
[----:B------:R-:W-:Y:S01]  /*cff0*/  FADD.FTZ R47, R45, R50 ;  /* 0x000000322d2f7221 */ /* 0x000fe20000010000 */
[----:B------:R-:W-:Y:S01]  /*d000*/  FADD.FTZ R46, R14, R5 ;  /* 0x000000050e2e7221 */ /* 0x000fe20000010000 */
[----:B------:R-:W5:Y:S02]  /*d010*/  MUFU.EX2 R4, R4 ;  /* 0x0000000400047308 */ /* 0x000f640000000800 */
[----:B------:R-:W-:Y:S01]  /*d020*/  FADD.FTZ R50, R48, R47 ;  /* 0x0000002f30327221 */ /* 0x000fe20000010000 */
[----:B-1----:R-:W-:Y:S01]  /*d030*/  FADD.FTZ R5, R133, R46 ;  /* 0x0000002e85057221 */ /* 0x002fe20000010000 */
[----:B------:R-:W-:-:S04]  /*d040*/  FFMA.FTZ R131, R70, R0, -R65 ;  /* 0x0000000046837223 */ /* 0x000fc80000010841 */
[----:B------:R-:W1:Y:S01]  /*d050*/  MUFU.EX2 R129, R129 ;  /* 0x0000008100817308 */ /* 0x000e620000000800 */
[----:B---3--:R-:W-:Y:S01]  /*d060*/  FADD.FTZ R47, R49, R50 ;  /* 0x00000032312f7221 */ /* 0x008fe20000010000 */
[----:B----4-:R-:W-:Y:S01]  /*d070*/  FADD.FTZ R20, R26, R5 ;  /* 0x000000051a147221 */ /* 0x010fe20000010000 */
[----:B------:R-:W-:-:S05]  /*d080*/  FFMA.FTZ R42, R71, R0, -R65 ;  /* 0x00000000472a7223 */ /* 0x000fca0000010841 */
[----:B------:R-:W3:Y:S01]  /*d090*/  MUFU.EX2 R27, R27 ;  /* 0x0000001b001b7308 */ /* 0x000ee20000000800 */
[----:B------:R-:W-:Y:S01]  /*d0a0*/  FADD.FTZ R24, R52, R47 ;  /* 0x0000002f34187221 */ /* 0x000fe20000010000 */
[----:B0-----:R-:W-:Y:S01]  /*d0b0*/  FADD.FTZ R5, R135, R20 ;  /* 0x0000001487057221 */ /* 0x001fe20000010000 */
[----:B------:R-:W-:Y:S01]  /*d0c0*/  FFMA.FTZ R125, R74, R0, -R65 ;  /* 0x000000004a7d7223 */ /* 0x000fe20000010841 */
[----:B------:R-:W-:-:S04]  /*d0d0*/  F2FP.F16.F32.PACK_AB R144, R25, R144 ;  /* 0x000000901990723e */ /* 0x000fc800000000ff */
[----:B------:R-:W0:Y:S01]  /*d0e0*/  MUFU.EX2 R131, R131 ;  /* 0x0000008300837308 */ /* 0x000e220000000800 */
[----:B------:R-:W-:Y:S01]  /*d0f0*/  FADD.FTZ R25, R53, R24 ;  /* 0x0000001835197221 */ /* 0x000fe20000010000 */
[----:B-----5:R-:W-:Y:S01]  /*d100*/  FADD.FTZ R24, R4, R5 ;  /* 0x0000000504187221 */ /* 0x020fe20000010000 */
[----:B------:R-:W-:Y:S01]  /*d110*/  FFMA.FTZ R43, R75, R0, -R65 ;  /* 0x000000004b2b7223 */ /* 0x000fe20000010841 */
[----:B------:R-:W-:-:S04]  /*d120*/  F2FP.F16.F32.PACK_AB R146, R28, R146 ;  /* 0x000000921c92723e */ /* 0x000fc800000000ff */
[----:B------:R-:W4:Y:S01]  /*d130*/  MUFU.EX2 R42, R42 ;  /* 0x0000002a002a7308 */ /* 0x000f220000000800 */
[----:B------:R-:W-:Y:S01]  /*d140*/  FADD.FTZ R28, R56, R25 ;  /* 0x00000019381c7221 */ /* 0x000fe20000010000 */
[----:B-1----:R-:W-:Y:S01]  /*d150*/  FADD.FTZ R24, R129, R24 ;  /* 0x0000001881187221 */ /* 0x002fe20000010000 */
[----:B------:R-:W-:-:S05]  /*d160*/  FFMA.FTZ R127, R78, R0, -R65 ;  /* 0x000000004e7f7223 */ /* 0x000fca0000010841 */
[----:B------:R-:W1:Y:S01]  /*d170*/  MUFU.EX2 R125, R125 ;  /* 0x0000007d007d7308 */ /* 0x000e620000000800 */
[----:B------:R-:W-:Y:S01]  /*d180*/  FADD.FTZ R5, R57, R28 ;  /* 0x0000001c39057221 */ /* 0x000fe20000010000 */
[----:B---3--:R-:W-:Y:S01]  /*d190*/  FADD.FTZ R24, R27, R24 ;  /* 0x000000181b187221 */ /* 0x008fe20000010000 */
[----:B------:R-:W-:-:S05]  /*d1a0*/  FFMA.FTZ R79, R79, R0, -R65 ;  /* 0x000000004f4f7223 */ /* 0x000fca0000010841 */
[----:B------:R-:W3:Y:S01]  /*d1b0*/  MUFU.EX2 R43, R43 ;  /* 0x0000002b002b7308 */ /* 0x000ee20000000800 */
[----:B------:R-:W-:Y:S01]  /*d1c0*/  FADD.FTZ R28, R36, R5 ;  /* 0x00000005241c7221 */ /* 0x000fe20000010000 */
[----:B0-----:R-:W-:Y:S01]  /*d1d0*/  FADD.FTZ R5, R131, R24 ;  /* 0x0000001883057221 */ /* 0x001fe20000010000 */
[----:B------:R-:W-:-:S05]  /*d1e0*/  FFMA.FTZ R82, R82, R0, -R65 ;  /* 0x0000000052527223 */ /* 0x000fca0000010841 */
[----:B------:R-:W0:Y:S01]  /*d1f0*/  MUFU.EX2 R127, R127 ;  /* 0x0000007f007f7308 */ /* 0x000e220000000800 */
[----:B------:R-:W-:Y:S01]  /*d200*/  FADD.FTZ R25, R37, R28 ;  /* 0x0000001c25197221 */ /* 0x000fe20000010000 */
[----:B----4-:R-:W-:Y:S01]  /*d210*/  FADD.FTZ R24, R42, R5 ;  /* 0x000000052a187221 */ /* 0x010fe20000010000 */
[----:B------:R-:W-:-:S05]  /*d220*/  FFMA.FTZ R83, R83, R0, -R65 ;  /* 0x0000000053537223 */ /* 0x000fca0000010841 */
[----:B------:R-:W4:Y:S01]  /*d230*/  MUFU.EX2 R20, R79 ;  /* 0x0000004f00147308 */ /* 0x000f220000000800 */
[----:B------:R-:W-:Y:S01]  /*d240*/  FADD.FTZ R28, R60, R25 ;  /* 0x000000193c1c7221 */ /* 0x000fe20000010000 */
[----:B-1----:R-:W-:Y:S01]  /*d250*/  FADD.FTZ R24, R125, R24 ;  /* 0x000000187d187221 */ /* 0x002fe20000010000 */
[----:B------:R-:W-:-:S05]  /*d260*/  FFMA.FTZ R86, R86, R0, -R65 ;  /* 0x0000000056567223 */ /* 0x000fca0000010841 */
[----:B------:R-:W1:Y:S01]  /*d270*/  MUFU.EX2 R82, R82 ;  /* 0x0000005200527308 */ /* 0x000e620000000800 */
[----:B------:R-:W-:Y:S01]  /*d280*/  FADD.FTZ R28, R61, R28 ;  /* 0x0000001c3d1c7221 */ /* 0x000fe20000010000 */
[----:B---3--:R-:W-:Y:S01]  /*d290*/  FADD.FTZ R24, R43, R24 ;  /* 0x000000182b187221 */ /* 0x008fe20000010000 */
[----:B------:R-:W-:Y:S01]  /*d2a0*/  FFMA.FTZ R65, R87, R0, -R65 ;  /* 0x0000000057417223 */ /* 0x000fe20000010841 */
[----:B------:R-:W-:-:S04]  /*d2b0*/  F2FP.F16.F32.PACK_AB R122, R21, R61 ;  /* 0x0000003d157a723e */ /* 0x000fc800000000ff */
[----:B------:R-:W3:Y:S01]  /*d2c0*/  MUFU.EX2 R83, R83 ;  /* 0x0000005300537308 */ /* 0x000ee20000000800 */
[----:B------:R-:W-:Y:S01]  /*d2d0*/  FADD.FTZ R5, R21, R28 ;  /* 0x0000001c15057221 */ /* 0x000fe20000010000 */
[----:B0-----:R-:W-:-:S06]  /*d2e0*/  FADD.FTZ R21, R127, R24 ;  /* 0x000000187f157221 */ /* 0x001fcc0000010000 */
[----:B------:R-:W0:Y:S01]  /*d2f0*/  MUFU.EX2 R86, R86 ;  /* 0x0000005600567308 */ /* 0x000e220000000800 */
[----:B----4-:R-:W-:Y:S01]  /*d300*/  FADD.FTZ R21, R20, R21 ;  /* 0x0000001514157221 */ /* 0x010fe20000010000 */
[----:B--2---:R-:W-:-:S06]  /*d310*/  ISETP.GT.AND P2, PT, R152, R51, PT ;  /* 0x000000339800720c */ /* 0x004fcc0003f44270 */
[----:B------:R-:W2:Y:S01]  /*d320*/  MUFU.EX2 R65, R65 ;  /* 0x0000004100417308 */ /* 0x000ea20000000800 */
[----:B-1----:R-:W-:-:S04]  /*d330*/  FADD.FTZ R24, R82, R21 ;  /* 0x0000001552187221 */ /* 0x002fc80000010000 */
[----:B---3--:R-:W-:Y:S01]  /*d340*/  FADD.FTZ R21, R83, R24 ;  /* 0x0000001853157221 */ /* 0x008fe20000010000 */
[----:B------:R-:W-:-:S03]  /*d350*/  F2FP.F16.F32.PACK_AB R139, R14, R139 ;  /* 0x0000008b0e8b723e */ /* 0x000fc600000000ff */
[----:B0-----:R-:W-:Y:S01]  /*d360*/  FADD.FTZ R21, R86, R21 ;  /* 0x0000001556157221 */ /* 0x001fe20000010000 */
        /* <DEDUP_REMOVED lines=34> */
[----:B--2---:R-:W-:Y:S01]  /*d590*/  FADD.FTZ R4, R65, R21 ;  /* 0x0000001541047221 */ /* 0x004fe20000010000 */
        /* <DEDUP_REMOVED lines=28> */
[----:B------:R-:W-:Y:S01]  /*d760*/  MOV R8, R23 ;  /* 0x0000001700087202 */ /* 0x000fe20000000f00 */
[----:B------:R-:W-:Y:S06]  /*d770*/  @P2 BRA `(.L_x_12491) ;  /* 0xffffffd800082947 */ /* 0x000fec000383ffff */
.L_x_12481:
[----:B------:R-:W-:-:S13]  /*d780*/  ISETP.GE.AND P2, PT, R152, RZ, PT ;  /* 0x000000ff9800720c */ /* 0x000fda0003f46270 */
[----:B------:R-:W-:Y:S05]  /*d790*/  @!P2 BRA `(.L_x_12492) ;  /* 0x0000001c00c0a947 */ /* 0x000fea0003800000 */
[----:B------:R-:W-:Y:S01]  /*d7a0*/  IMAD.MOV.U32 R14, RZ, RZ, R9 ;  /* 0x000000ffff0e7224 */ /* 0x000fe200078e0009 */
[----:B------:R-:W-:Y:S01]  /*d7b0*/  MOV R153, R18 ;  /* 0x0000001200997202 */ /* 0x000fe20000000f00 */
[----:B------:R-:W-:Y:S02]  /*d7c0*/  IMAD.MOV.U32 R15, RZ, RZ, R3 ;  /* 0x000000ffff0f7224 */ /* 0x000fe400078e0003 */
[----:B------:R-:W-:-:S07]  /*d7d0*/  IMAD.MOV.U32 R8, RZ, RZ, R23 ;  /* 0x000000ffff087224 */ /* 0x000fce00078e0017 */
.L_x_12502:
        /* <DEDUP_REMOVED lines=10> */
.L_x_12494:
[----:B------:R-:W-:Y:S01]  /*d880*/  IMAD R0, R18, 0x8, R2 ;  /* 0x0000000812007824 */ /* 0x000fe200078e0202 */
[----:B------:R-:W-:-:S04]  /*d890*/  SHF.L.U32 R3, R23, 0x1f, RZ ;  /* 0x0000001f17037819 */ /* 0x000fc800000006ff */
[----:B------:R0:W1:Y:S01]  /*d8a0*/  SYNCS.PHASECHK.TRANS64.TRYWAIT P3, [R0+URZ+0x16830], R3 ;  /* 0x01683003000075a7 */ /* 0x000062000806017f */
[----:B------:R-:W-:Y:S05]  /*d8b0*/  @!P0 BRA `(.L_x_12495) ;  /* 0x0000000000048947 */ /* 0x000fea0003800000 */
[----:B------:R-:W-:Y:S01]  /*d8c0*/  BPT.TRAP 0x1 ;  /* 0x000000040000795c */ /* 0x000fe20000300000 */
.L_x_12495:
[----:B------:R-:W-:Y:S04]  /*d8d0*/  BSSY B0, `(.L_x_12493) ;  /* 0x0000004000007945 */ /* 0x000fe80003800000 */
[----:B-1----:R-:W-:Y:S05]  /*d8e0*/  @P3 BRA `(.L_x_12496) ;  /* 0x0000000000083947 */ /* 0x002fea0003800000 */
[----:B------:R-:W1:Y:S02]  /*d8f0*/  SYNCS.PHASECHK.TRANS64.TRYWAIT P3, [R0+URZ+0x16830], R3 ;  /* 0x01683003000075a7 */ /* 0x000e64000806017f */
[----:B-1----:R-:W-:Y:S05]  /*d900*/  @!P3 BRA `(.L_x_12497) ;  /* 0x0000009c0000b947 */ /* 0x002fea0003800000 */
.L_x_12496:
[----:B------:R-:W-:Y:S05]  /*d910*/  BSYNC B0 ;  /* 0x0000000000007941 */ /* 0x000fea0003800000 */
.L_x_12493:
        /* <DEDUP_REMOVED lines=9> */
[----:B0-----:R-:W-:-:S05]  /*d9b0*/  SHF.R.U32.HI R0, RZ, 0x7, R0 ;  /* 0x00000007ff007819 */ /* 0x001fca0000011600 */
[----:B------:R-:W-:Y:S01]  /*d9c0*/  VIADD R0, R0, 0x8 ;  /* 0x0000000800007836 */ /* 0x000fe20000000000 */
[----:B------:R-:W-:Y:S02]  /*d9d0*/  R2UR UR7, R27 ;  /* 0x000000001b0772ca */ /* 0x000fe400000e0000 */
[----:B------:R-:W-:Y:S02]  /*d9e0*/  R2UR UR11, R25 ;  /* 0x00000000190b72ca */ /* 0x000fe400000e0000 */
[----:B------:R-:W-:Y:S01]  /*d9f0*/  R2UR UR19, R27 ;  /* 0x000000001b1372ca */ /* 0x000fe200000e0000 */
[----:B------:R0:W-:Y:S01]  /*da00*/  BAR.SYNC.DEFER_BLOCKING R0, 0x100 ;  /* 0x000400000000751d */ /* 0x0001e20000010000 */
[----:B--2---:R-:W-:-:S05]  /*da10*/  IMAD R26, R18, 0x400, R3 ;  /* 0x00000400121a7824 */ /* 0x004fca00078e0203 */
[----:B------:R-:W-:-:S04]  /*da20*/  IADD3 R20, R26, 0x4, RZ ;  /* 0x000000041a147810 */ /* 0x000fc80007ffe0ff */
        /* <DEDUP_REMOVED lines=28> */
.L_x_12499:
[----:B------:R-:W-:Y:S01]  /*dbf0*/  SHF.L.U32 R0, R8, 0x1f, RZ ;  /* 0x0000001f08007819 */ /* 0x000fe200000006ff */
[----:B------:R-:W-:-:S04]  /*dc00*/  IMAD R3, R153, 0x8, R2 ;  /* 0x0000000899037824 */ /* 0x000fc800078e0202 */
[----:B------:R0:W1:Y:S01]  /*dc10*/  SYNCS.PHASECHK.TRANS64.TRYWAIT P2, [R3+URZ+0x16850], R0 ;  /* 0x01685000030075a7 */ /* 0x000062000804017f */
[----:B------:R-:W-:Y:S05]  /*dc20*/  @!P0 BRA `(.L_x_12500) ;  /* 0x0000000000048947 */ /* 0x000fea0003800000 */
[----:B------:R-:W-:Y:S01]  /*dc30*/  BPT.TRAP 0x1 ;  /* 0x000000040000795c */ /* 0x000fe20000300000 */
.L_x_12500:
[----:B-1----:R-:W-:Y:S05]  /*dc40*/  @P2 BRA `(.L_x_12498) ;  /* 0x0000000000082947 */ /* 0x002fea0003800000 */
[----:B------:R-:W1:Y:S02]  /*dc50*/  SYNCS.PHASECHK.TRANS64.TRYWAIT P2, [R3+URZ+0x16850], R0 ;  /* 0x01685000030075a7 */ /* 0x000e64000804017f */
[----:B-1----:R-:W-:Y:S05]  /*dc60*/  @!P2 BRA `(.L_x_12501) ;  /* 0x00000098003ca947 */ /* 0x002fea0003800000 */
.L_x_12498:
[----:B01----:R-:W-:Y:S01]  /*dc70*/  VIADD R0, R2, 0x400 ;  /* 0x0000040002007836 */ /* 0x003fe20000000000 */
[----:B------:R-:W-:Y:S01]  /*dc80*/  MOV R9, 0x40000040 ;  /* 0x4000004000097802 */ /* 0x000fe20000000f00 */
[----:B------:R-:W-:Y:S05]  /*dc90*/  WARPSYNC.ALL ;  /* 0x0000000000007948 */ /* 0x000fea0003800000 */
[----:B------:R-:W-:Y:S01]  /*dca0*/  SHF.R.U32.HI R0, RZ, 0x4, R0 ;  /* 0x00000004ff007819 */ /* 0x000fe20000011600 */
[----:B------:R-:W-:Y:S01]  /*dcb0*/  WARPGROUP.ARRIVE ;  /* 0x00000000000079c5 */ /* 0x000fe20000000000 */
[----:B------:R-:W-:Y:S01]  /*dcc0*/  R2UR UR7, R9 ;  /* 0x00000000090772ca */ /* 0x000fe200000e0000 */
[----:B------:R-:W-:Y:S01]  /*dcd0*/  IMAD.MOV.U32 R21, RZ, RZ, 0x40000040 ;  /* 0x40000040ff157424 */ /* 0x000fe200078e00ff */
[----:B------:R-:W-:Y:S01]  /*dce0*/  LOP3.LUT R0, R0, 0x3fff, RZ, 0xc0, !PT ;  /* 0x00003fff00007812 */ /* 0x000fe200078ec0ff */
[----:B------:R-:W-:-:S04]  /*dcf0*/  ULDC UR4, c[0x0][0x988] ;  /* 0x0002620000047ab9 */ /* 0x000fc80000000800 */
[----:B------:R-:W-:Y:S01]  /*dd00*/  IMAD R8, R153, 0x400, R0 ;  /* 0x0000040099087824 */ /* 0x000fe200078e0200 */
[----:B------:R-:W-:-:S03]  /*dd10*/  FMNMX.FTZ R0, R24, R15, !PT ;  /* 0x0000000f18007209 */ /* 0x000fc60007810000 */
[C---:B------:R-:W-:Y:S01]  /*dd20*/  VIADD R20, R8.reuse, 0x80 ;  /* 0x0000008008147836 */ /* 0x040fe20000000000 */
[----:B------:R-:W-:Y:S02]  /*dd30*/  R2UR UR6, R8 ;  /* 0x00000000080672ca */ /* 0x000fe400000e0000 */
[----:B------:R-:W-:-:S04]  /*dd40*/  FMNMX.FTZ R0, R25, R0, !PT ;  /* 0x0000000019007209 */ /* 0x000fc80007810000 */
[----:B------:R-:W-:-:S04]  /*dd50*/  FMNMX.FTZ R0, R28, R0, !PT ;  /* 0x000000001c007209 */ /* 0x000fc80007810000 */
[----:B------:R-:W-:-:S03]  /*dd60*/  FMNMX.FTZ R0, R29, R0, !PT ;  /* 0x000000001d007209 */ /* 0x000fc60007810000 */
[----:B------:R-:W-:Y:S01]  /*dd70*/  HGMMA.64x64x16.F32 R88, R148, gdesc[UR4].tnspB, R88, gsb0 ;  /* 0x40e0000494587df0 */ /* 0x000fe20008000858 */
[----:B------:R-:W-:Y:S02]  /*dd80*/  FMNMX.FTZ R0, R32, R0, !PT ;  /* 0x0000000020007209 */ /* 0x000fe40007810000 */
[----:B------:R-:W-:Y:S01]  /*dd90*/  R2UR UR6, R20 ;  /* 0x00000000140672ca */ /* 0x000fe200000e0000 */
[----:B------:R-:W-:Y:S01]  /*dda0*/  VIADD R20, R8, 0x100 ;  /* 0x0000010008147836 */ /* 0x000fe20000000000 */
[----:B------:R-:W-:Y:S02]  /*ddb0*/  FMNMX.FTZ R0, R33, R0, !PT ;  /* 0x0000000021007209 */ /* 0x000fe40007810000 */
        /* <DEDUP_REMOVED lines=40> */
[----:B0-----:R-:W-:Y:S01]  /*e040*/  FMNMX.FTZ R3, R3, R0, !PT ;  /* 0x0000000003037209 */ /* 0x001fe20007810000 */
[----:B------:R-:W-:-:S04]  /*e050*/  IMAD.U32 R0, RZ, RZ, UR4 ;  /* 0x00000004ff007e24 */ /* 0x000fc8000f8e00ff */
[----:B------:R-:W-:Y:S01]  /*e060*/  HGMMA.64x64x16.F32 R88, R140, gdesc[UR4].tnspB, R88, gsb0 ;  /* 0x40e000048c587df0 */ /* 0x000fe20008000858 */
[----:B------:R-:W-:Y:S01]  /*e070*/  R2UR UR6, R20 ;  /* 0x00000000140672ca */ /* 0x000fe200000e0000 */
[----:B------:R-:W-:Y:S01]  /*e080*/  FADD.FTZ R9, -R3, R15 ;  /* 0x0000000f03097221 */ /* 0x000fe20000010100 */
[----:B------:R-:W-:Y:S01]  /*e090*/  R2UR UR7, R21 ;  /* 0x00000000150772ca */ /* 0x000fe200000e0000 */
[----:B------:R-:W-:Y:S01]  /*e0a0*/  IMAD.MOV.U32 R21, RZ, RZ, 0x40000040 ;  /* 0x40000040ff157424 */ /* 0x000fe200078e00ff */
[----:B------:R-:W-:Y:S01]  /*e0b0*/  IADD3 R20, R8, 0x200, RZ ;  /* 0x0000020008147810 */ /* 0x000fe20007ffe0ff */
[----:B------:R-:W-:-:S04]  /*e0c0*/  FMUL.FTZ R9, R9, R0 ;  /* 0x0000000009097220 */ /* 0x000fc80000410000 */
[----:B------:R0:W-:Y:S02]  /*e0d0*/  MUFU.EX2 R15, R9 ;  /* 0x00000009000f7308 */ /* 0x0001e40000000800 */
        /* <DEDUP_REMOVED lines=20> */
[----:B------:R-:W-:Y:S02]  /*e220*/  R2UR UR6, R20 ;  /* 0x00000000140672ca */ /* 0x000fe400000e0000 */
[----:B------:R-:W-:Y:S01]  /*e230*/  R2UR UR7, R21 ;  /* 0x00000000150772ca */ /* 0x000fe200000e0000 */
[----:B------:R-:W-:Y:S01]  /*e240*/  FMUL.FTZ R21, R3, R0 ;  /* 0x0000000003157220 */ /* 0x000fe20000410000 */
[----:B------:R-:W-:-:S03]  /*e250*/  FMNMX.FTZ R9, R59, R9, !PT ;  /* 0x000000093b097209 */ /* 0x000fc60007810000 */
[-CC-:B------:R-:W-:Y:S01]  /*e260*/  FFMA.FTZ R150, R28, R0.reuse, -R21.reuse ;  /* 0x000000001c967223 */ /* 0x180fe20000010815 */
[----:B------:R-:W-:Y:S01]  /*e270*/  FMNMX.FTZ R9, R62, R9, !PT ;  /* 0x000000093e097209 */ /* 0x000fe20007810000 */
[----:B------:R-:W-:Y:S02]  /*e280*/  VIADD R28, R8, 0x280 ;  /* 0x00000280081c7836 */ /* 0x000fe40000000000 */
[-CC-:B------:R-:W-:Y:S01]  /*e290*/  FFMA.FTZ R142, R44, R0.reuse, -R21.reuse ;  /* 0x000000002c8e7223 */ /* 0x180fe20000010815 */
[-CC-:B------:R-:W-:Y:S01]  /*e2a0*/  FFMA.FTZ R148, R25, R0.reuse, -R21.reuse ;  /* 0x0000000019947223 */ /* 0x180fe20000010815 */
[----:B------:R-:W-:Y:S01]  /*e2b0*/  FMNMX.FTZ R9, R63, R9, !PT ;  /* 0x000000093f097209 */ /* 0x000fe20007810000 */
[-CC-:B------:R-:W-:Y:S01]  /*e2c0*/  FFMA.FTZ R145, R24, R0.reuse, -R21.reuse ;  /* 0x0000000018917223 */ /* 0x180fe20000010815 */
        /* <DEDUP_REMOVED lines=20> */
[----:B------:R-:W-:Y:S01]  /*e410*/  FFMA.FTZ R84, R84, R0, -R21 ;  /* 0x0000000054547223 */ /* 0x000fe20000010815 */
        /* <DEDUP_REMOVED lines=13> */
[----:B------:R-:W-:-:S03]  /*e4f0*/  F2FP.F16.F32.PACK_AB R148, R148, R145 ;  /* 0x000000919494723e */ /* 0x000fc600000000ff */
[----:B------:R-:W0:Y:S02]  /*e500*/  SHFL.BFLY PT, R44, R9, 0x2, 0x1f ;  /* 0x0c401f00092c7f89 */ /* 0x000e2400000e0000 */
[----:B------:R-:W-:Y:S08]  /*e510*/  MUFU.EX2 R144, R144 ;  /* 0x0000009000907308 */ /* 0x000ff00000000800 */
[----:B------:R-:W-:Y:S01]  /*e520*/  MUFU.EX2 R141, R141 ;  /* 0x0000008d008d7308 */ /* 0x000fe20000000800 */
[----:B------:R-:W-:-:S02]  /*e530*/  WARPGROUP.DEPBAR.LE gsb0, 0x0 ;  /* 0x00008000000079c5 */ /* 0x000fc40000010000 */
[----:B------:R-:W-:Y:S01]  /*e540*/  WARPGROUP.ARRIVE ;  /* 0x00000000000079c5 */ /* 0x000fe20000000000 */
[-CC-:B------:R-:W-:Y:S01]  /*e550*/  FFMA.FTZ R137, R29, R0.reuse, -R21.reuse ;  /* 0x000000001d897223 */ /* 0x180fe20000010815 */
[----:B------:R-:W-:Y:S02]  /*e560*/  IMAD.MOV.U32 R29, RZ, RZ, 0x40000040 ;  /* 0x40000040ff1d7424 */ /* 0x000fe400078e00ff */
[-CC-:B------:R-:W-:Y:S01]  /*e570*/  FFMA.FTZ R138, R52, R0.reuse, -R21.reuse ;  /* 0x00000000348a7223 */ /* 0x180fe20000010815 */
[-CC-:B------:R-:W-:Y:S01]  /*e580*/  FFMA.FTZ R139, R40, R0.reuse, -R21.reuse ;  /* 0x00000000288b7223 */ /* 0x180fe20000010815 */
[-CC-:B------:R-:W-:Y:S01]  /*e590*/  FFMA.FTZ R136, R48, R0.reuse, -R21.reuse ;  /* 0x0000000030887223 */ /* 0x180fe20000010815 */
[----:B------:R-:W-:Y:S01]  /*e5a0*/  HGMMA.64x64x16.F32 R88, R132, gdesc[UR4].tnspB, R88, gsb0 ;  /* 0x40e0000484587df0 */ /* 0x000fe20008000858 */
[----:B------:R-:W-:Y:S01]  /*e5b0*/  R2UR UR6, R28 ;  /* 0x000000001c0672ca */ /* 0x000fe200000e0000 */
[-CC-:B------:R-:W-:Y:S01]  /*e5c0*/  FFMA.FTZ R40, R68, R0.reuse, -R21.reuse ;  /* 0x0000000044287223 */ /* 0x180fe20000010815 */
[----:B------:R-:W-:Y:S01]  /*e5d0*/  R2UR UR7, R29 ;  /* 0x000000001d0772ca */ /* 0x000fe200000e0000 */
[--C-:B------:R-:W-:Y:S01]  /*e5e0*/  FFMA.FTZ R28, R72, R0, -R21.reuse ;  /* 0x00000000481c7223 */ /* 0x100fe20000010815 */
[----:B0-----:R-:W-:Y:S01]  /*e5f0*/  FMNMX.FTZ R9, R9, R44, !PT ;  /* 0x0000002c09097209 */ /* 0x001fe20007810000 */
[-CC-:B------:R-:W-:Y:S01]  /*e600*/  FFMA.FTZ R29, R73, R0.reuse, -R21.reuse ;  /* 0x00000000491d7223 */ /* 0x180fe20000010815 */
[-CC-:B------:R-:W-:Y:S01]  /*e610*/  FFMA.FTZ R44, R76, R0.reuse, -R21.reuse ;  /* 0x000000004c2c7223 */ /* 0x180fe20000010815 */
[----:B------:R-:W-:Y:S01]  /*e620*/  FFMA.FTZ R48, R80, R0, -R21 ;  /* 0x0000000050307223 */ /* 0x000fe20000010815 */
[----:B------:R-:W0:Y:S01]  /*e630*/  MUFU.EX2 R137, R137 ;  /* 0x0000008900897308 */ /* 0x000e220000000800 */
[----:B------:R-:W1:Y:S07]  /*e640*/  SHFL.BFLY PT, R52, R9, 0x1, 0x1f ;  /* 0x0c201f0009347f89 */ /* 0x000e6e00000e0000 */
[----:B------:R-:W-:Y:S08]  /*e650*/  MUFU.EX2 R146, R146 ;  /* 0x0000009200927308 */ /* 0x000ff00000000800 */
[----:B------:R-:W-:Y:S08]  /*e660*/  MUFU.EX2 R139, R139 ;  /* 0x0000008b008b7308 */ /* 0x000ff00000000800 */
[----:B------:R-:W-:Y:S01]  /*e670*/  MUFU.EX2 R140, R140 ;  /* 0x0000008c008c7308 */ /* 0x000fe20000000800 */
[----:B-1----:R-:W-:-:S05]  /*e680*/  FMNMX.FTZ R9, R9, R52, !PT ;  /* 0x0000003409097209 */ /* 0x002fca0007810000 */
[C---:B------:R-:W-:Y:S01]  /*e690*/  FADD.FTZ R53, -R9.reuse, R14 ;  /* 0x0000000e09357221 */ /* 0x040fe20000010100 */
[-C--:B------:R-:W-:Y:S01]  /*e6a0*/  FMUL.FTZ R57, R9, R0.reuse ;  /* 0x0000000009397220 */ /* 0x080fe20000410000 */
[----:B------:R-:W-:Y:S03]  /*e6b0*/  MUFU.EX2 R142, R142 ;  /* 0x0000008e008e7308 */ /* 0x000fe60000000800 */
[-CC-:B------:R-:W-:Y:S01]  /*e6c0*/  FFMA.FTZ R149, R26, R0.reuse, -R57.reuse ;  /* 0x000000001a957223 */ /* 0x180fe20000010839 */
[----:B------:R-:W-:Y:S02]  /*e6d0*/  VIADD R26, R8, 0x300 ;  /* 0x00000300081a7836 */ /* 0x000fe40000000000 */
[-CC-:B------:R-:W-:Y:S01]  /*e6e0*/  FFMA.FTZ R151, R30, R0.reuse, -R57.reuse ;  /* 0x000000001e977223 */ /* 0x180fe20000010839 */
[-CC-:B------:R-:W-:Y:S01]  /*e6f0*/  FFMA.FTZ R30, R34, R0.reuse, -R57.reuse ;  /* 0x00000000221e7223 */ /* 0x180fe20000010839 */
[-CC-:B------:R-:W-:Y:S01]  /*e700*/  FFMA.FTZ R31, R31, R0.reuse, -R57.reuse ;  /* 0x000000001f1f7223 */ /* 0x180fe20000010839 */
[-CC-:B------:R-:W-:Y:S01]  /*e710*/  FFMA.FTZ R34, R42, R0.reuse, -R57.reuse ;  /* 0x000000002a227223 */ /* 0x180fe20000010839 */
[----:B------:R-:W-:Y:S01]  /*e720*/  MUFU.EX2 R149, R149 ;  /* 0x0000009500957308 */ /* 0x000fe20000000800 */
[-CC-:B------:R-:W-:Y:S01]  /*e730*/  FFMA.FTZ R42, R47, R0.reuse, -R57.reuse ;  /* 0x000000002f2a7223 */ /* 0x180fe20000010839 */
[-CC-:B------:R-:W-:Y:S01]  /*e740*/  FFMA.FTZ R147, R38, R0.reuse, -R57.reuse ;  /* 0x0000000026937223 */ /* 0x180fe20000010839 */
[-C--:B------:R-:W-:Y:S01]  /*e750*/  FFMA.FTZ R38, R50, R0.reuse, -R57 ;  /* 0x0000000032267223 */ /* 0x080fe20000010839 */
[----:B--2---:R-:W-:Y:S01]  /*e760*/  FADD.FTZ R50, R150, R5 ;  /* 0x0000000596327221 */ /* 0x004fe20000010000 */
        /* <DEDUP_REMOVED lines=8> */
[----:B------:R-:W-:Y:S01]  /*e7f0*/  FFMA.FTZ R86, R86, R0, -R57 ;  /* 0x0000000056567223 */ /* 0x000fe20000010839 */
[----:B------:R-:W-:-:S02]  /*e800*/  F2FP.F16.F32.PACK_AB R150, R137, R150 ;  /* 0x000000968996723e */ /* 0x000fc400000000ff */
[----:B------:R-:W-:Y:S08]  /*e810*/  MUFU.EX2 R31, R31 ;  /* 0x0000001f001f7308 */ /* 0x000ff00000000800 */
[----:B------:R-:W-:Y:S01]  /*e820*/  MUFU.EX2 R30, R30 ;  /* 0x0000001e001e7308 */ /* 0x000fe20000000800 */
[----:B------:R-:W-:Y:S02]  /*e830*/  WARPGROUP.DEPBAR.LE gsb0, 0x0 ;  /* 0x00008000000079c5 */ /* 0x000fe40000010000 */
[----:B------:R-:W-:Y:S01]  /*e840*/  WARPGROUP.ARRIVE ;  /* 0x00000000000079c5 */ /* 0x000fe20000000000 */
[-CC-:B------:R-:W-:Y:S01]  /*e850*/  FFMA.FTZ R132, R56, R0.reuse, -R21.reuse ;  /* 0x0000000038847223 */ /* 0x180fe20000010815 */
[-CC-:B------:R-:W-:Y:S01]  /*e860*/  FFMA.FTZ R134, R60, R0.reuse, -R21.reuse ;  /* 0x000000003c867223 */ /* 0x180fe20000010815 */
[----:B------:R-:W-:-:S03]  /*e870*/  FFMA.FTZ R21, R85, R0, -R21 ;  /* 0x0000000055157223 */ /* 0x000fc60000010815 */
[----:B------:R-:W0:Y:S01]  /*e880*/  S2R R135, SR_TID.X ;  /* 0x0000000000877919 */ /* 0x000e220000002100 */
[-CC-:B------:R-:W-:Y:S01]  /*e890*/  FFMA.FTZ R56, R35, R0.reuse, -R57.reuse ;  /* 0x0000000023387223 */ /* 0x180fe20000010839 */
[----:B------:R-:W-:Y:S01]  /*e8a0*/  HGMMA.64x64x16.F32 R88, R128, gdesc[UR4].tnspB, R88, gsb0 ;  /* 0x40e0000480587df0 */ /* 0x000fe20008000858 */
        /* <DEDUP_REMOVED lines=8> */
[----:B------:R-:W2:Y:S01]  /*e930*/  MUFU.EX2 R56, R56 ;  /* 0x0000003800387308 */ /* 0x000ea20000000800 */
[-C--:B-1----:R-:W-:Y:S01]  /*e940*/  FMUL.FTZ R21, R53, R0.reuse ;  /* 0x0000000035157220 */ /* 0x082fe20000410000 */
[----:B------:R-:W-:Y:S01]  /*e950*/  FFMA.FTZ R53, R27, R0, -R57 ;  /* 0x000000001b357223 */ /* 0x000fe20000010839 */
[----:B------:R-:W-:-:S02]  /*e960*/  IMAD.MOV.U32 R27, RZ, RZ, 0x40000040 ;  /* 0x40000040ff1b7424 */ /* 0x000fc400078e00ff */
[----:B------:R-:W-:-:S03]  /*e970*/  FFMA.FTZ R133, R58, R0, -R57 ;  /* 0x000000003a857223 */ /* 0x000fc60000010839 */
[----:B------:R-:W-:Y:S01]  /*e980*/  R2UR UR7, R27 ;  /* 0x000000001b0772ca */ /* 0x000fe200000e0000 */
[----:B------:R-:W-:Y:S01]  /*e990*/  IMAD.MOV.U32 R27, RZ, RZ, 0x40000040 ;  /* 0x40000040ff1b7424 */ /* 0x000fe200078e00ff */
[----:B------:R-:W1:Y:S01]  /*e9a0*/  MUFU.EX2 R21, R21 ;  /* 0x0000001500157308 */ /* 0x000e620000000800 */
[----:B--2---:R-:W-:-:S07]  /*e9b0*/  F2FP.F16.F32.PACK_AB R145, R56, R30 ;  /* 0x0000001e3891723e */ /* 0x004fce00000000ff */
[----:B------:R-:W2:Y:S01]  /*e9c0*/  MUFU.EX2 R53, R53 ;  /* 0x0000003500357308 */ /* 0x000ea20000000800 */
[----:B0-----:R-:W-:Y:S02]  /*e9d0*/  SHF.R.U32.HI R154, RZ, 0x7, R135 ;  /* 0x00000007ff9a7819 */ /* 0x001fe40000011687 */
[----:B------:R-:W-:Y:S01]  /*e9e0*/  ISETP.GE.U32.AND P2, PT, R135, 0x180, PT ;  /* 0x000001808700780c */ /* 0x000fe20003f46070 */
[----:B------:R-:W-:Y:S02]  /*e9f0*/  FFMA.FTZ R135, R62, R0, -R57 ;  /* 0x000000003e877223 */ /* 0x000fe40000010839 */
[----:B------:R-:W-:Y:S02]  /*ea00*/  VIADD R46, R154, 0x9 ;  /* 0x000000099a2e7836 */ /* 0x000fe40000000000 */
[----:B-1----:R-:W-:Y:S01]  /*ea10*/  FFMA.FTZ R4, R21, R4, R149 ;  /* 0x0000000415047223 */ /* 0x002fe20000010095 */
[----:B------:R-:W-:Y:S02]  /*ea20*/  MUFU.EX2 R147, R147 ;  /* 0x0000009300937308 */ /* 0x000fe40000000800 */
[----:B------:R-:W-:-:S02]  /*ea30*/  SEL R51, R46, 0x9, !P2 ;  /* 0x000000092e337807 */ /* 0x000fc40005000000 */
[----:B------:R-:W-:Y:S01]  /*ea40*/  ISETP.GT.AND P2, PT, R152, RZ, PT ;  /* 0x000000ff9800720c */ /* 0x000fe20003f44270 */
[----:B--2---:R-:W-:-:S03]  /*ea50*/  FADD.FTZ R46, R53, R4 ;  /* 0x00000004352e7221 */ /* 0x004fc60000010000 */
[----:B------:R-:W-:Y:S01]  /*ea60*/  MUFU.EX2 R60, R60 ;  /* 0x0000003c003c7308 */ /* 0x000fe20000000800 */
[----:B------:R-:W-:Y:S01]  /*ea70*/  FFMA.FTZ R4, R63, R0, -R57 ;  /* 0x000000003f047223 */ /* 0x000fe20000010839 */
[----:B------:R-:W-:Y:S01]  /*ea80*/  F2FP.F16.F32.PACK_AB R149, R53, R149 ;  /* 0x000000953595723e */ /* 0x000fe200000000ff */
[----:B------:R-:W-:Y:S01]  /*ea90*/  FADD.FTZ R46, R151, R46 ;  /* 0x0000002e972e7221 */ /* 0x000fe20000010000 */
[C---:B------:R-:W-:Y:S02]  /*eaa0*/  F2FP.F16.F32.PACK_AB R151, R31.reuse, R151 ;  /* 0x000000971f97723e */ /* 0x040fe400000000ff */
[----:B------:R-:W-:Y:S01]  /*eab0*/  IADD3 R152, R152, -0x1, RZ ;  /* 0xffffffff98987810 */ /* 0x000fe20007ffe0ff */
[----:B------:R-:W-:Y:S01]  /*eac0*/  FADD.FTZ R5, R31, R46 ;  /* 0x0000002e1f057221 */ /* 0x000fe20000010000 */
        /* <DEDUP_REMOVED lines=9> */
[----:B------:R-:W-:Y:S01]  /*eb60*/  HGMMA.64x64x16.F32 R88, R124, gdesc[UR4].tnspB, R88, gsb0 ;  /* 0x40e000047c587df0 */ /* 0x000fe20008000858 */
[----:B------:R-:W-:Y:S02]  /*eb70*/  R2UR UR6, R26 ;  /* 0x000000001a0672ca */ /* 0x000fe400000e0000 */
[----:B------:R-:W-:Y:S01]  /*eb80*/  R2UR UR7, R27 ;  /* 0x000000001b0772ca */ /* 0x000fe200000e0000 */
[----:B------:R-:W-:-:S03]  /*eb90*/  @!P1 IMAD R27, R18, 0x8, R2 ;  /* 0x00000008121b9824 */ /* 0x000fc600078e0202 */
[----:B------:R-:W-:Y:S01]  /*eba0*/  MUFU.EX2 R136, R136 ;  /* 0x0000008800887308 */ /* 0x000fe20000000800 */
[----:B------:R-:W-:Y:S02]  /*ebb0*/  @!P1 VIADD R47, R27, 0x16840 ;  /* 0x000168401b2f9836 */ /* 0x000fe40000000000 */
[----:B------:R-:W-:-:S03]  /*ebc0*/  FFMA.FTZ R27, R59, R0, -R57 ;  /* 0x000000003b1b7223 */ /* 0x000fc60000010839 */
[----:B------:R-:W-:Y:S02]  /*ebd0*/  @!P1 PRMT R47, RZ, 0x654, R47 ;  /* 0x00000654ff2f9816 */ /* 0x000fe4000000002f */
        /* <DEDUP_REMOVED lines=10> */
[----:B------:R-:W-:-:S05]  /*ec80*/  WARPGROUP.ARRIVE ;  /* 0x00000000000079c5 */ /* 0x000fca0000000000 */
[----:B------:R-:W-:Y:S01]  /*ec90*/  MUFU.EX2 R133, R133 ;  /* 0x0000008500857308 */ /* 0x000fe20000000800 */
[----:B------:R-:W-:Y:S01]  /*eca0*/  FFMA.FTZ R125, R74, R0, -R57 ;  /* 0x000000004a7d7223 */ /* 0x000fe20000010839 */
[----:B------:R-:W-:Y:S06]  /*ecb0*/  HGMMA.64x64x16.F32 R88, R120, gdesc[UR4].tnspB, R88, gsb0 ;  /* 0x40e0000478587df0 */ /* 0x000fec0008000858 */
        /* <DEDUP_REMOVED lines=11> */
[----:B------:R1:W-:Y:S06]  /*ed70*/  BAR.ARV R51, 0x100 ;  /* 0x000400330000751d */ /* 0x0003ec0000002000 */
[----:B------:R2:W-:Y:S01]  /*ed80*/  @!P1 SYNCS.ARRIVE.TRANS64.RED.A1T0 RZ, [R47+URZ], RZ ;  /* 0x000000ff2fff99a7 */ /* 0x0005e2000810043f */
[----:B------:R-:W-:Y:S01]  /*ed90*/  MUFU.EX2 R131, R131 ;  /* 0x0000008300837308 */ /* 0x000fe20000000800 */
[----:B-1----:R-:W-:Y:S01]  /*eda0*/  FADD.FTZ R51, R30, R5 ;  /* 0x000000051e337221 */ /* 0x002fe20000010000 */
[----:B------:R-:W-:Y:S01]  /*edb0*/  FFMA.FTZ R5, R67, R0, -R57 ;  /* 0x0000000043057223 */ /* 0x000fe20000010839 */
[-C--:B------:R-:W-:Y:S01]  /*edc0*/  FMUL.FTZ R88, R88, R15.reuse ;  /* 0x0000000f58587220 */ /* 0x080fe20000410000 */
[-C--:B------:R-:W-:Y:S01]  /*edd0*/  FMUL.FTZ R89, R89, R15.reuse ;  /* 0x0000000f59597220 */ /* 0x080fe20000410000 */
[-C--:B------:R-:W-:Y:S01]  /*ede0*/  FMUL.FTZ R92, R92, R15.reuse ;  /* 0x0000000f5c5c7220 */ /* 0x080fe20000410000 */
[-C--:B------:R-:W-:Y:S01]  /*edf0*/  FMUL.FTZ R93, R93, R15.reuse ;  /* 0x0000000f5d5d7220 */ /* 0x080fe20000410000 */
[----:B--2---:R-:W-:Y:S01]  /*ee00*/  @!P1 IMAD R47, R153, 0x8, R2 ;  /* 0x00000008992f9824 */ /* 0x004fe200078e0202 */
[----:B------:R-:W-:Y:S01]  /*ee10*/  MUFU.EX2 R5, R5 ;  /* 0x0000000500057308 */ /* 0x000fe20000000800 */
        /* <DEDUP_REMOVED lines=8> */
[----:B------:R-:W1:Y:S01]  /*eea0*/  MUFU.EX2 R41, R41 ;  /* 0x0000002900297308 */ /* 0x000e620000000800 */
[-C--:B------:R-:W-:Y:S01]  /*eeb0*/  FMUL.FTZ R108, R108, R15.reuse ;  /* 0x0000000f6c6c7220 */ /* 0x080fe20000410000 */
[-C--:B------:R-:W-:Y:S01]  /*eec0*/  FMUL.FTZ R109, R109, R15.reuse ;  /* 0x0000000f6d6d7220 */ /* 0x080fe20000410000 */
[----:B------:R2:W-:Y:S01]  /*eed0*/  @!P1 SYNCS.ARRIVE.TRANS64.RED.A1T0 RZ, [R47+URZ], RZ ;  /* 0x000000ff2fff99a7 */ /* 0x0005e2000810043f */
[-C--:B------:R-:W-:Y:S01]  /*eee0*/  FMUL.FTZ R112, R112, R15.reuse ;  /* 0x0000000f70707220 */ /* 0x080fe20000410000 */
[-C--:B------:R-:W-:Y:S01]  /*eef0*/  FMUL.FTZ R113, R113, R15.reuse ;  /* 0x0000000f71717220 */ /* 0x080fe20000410000 */
[-C--:B------:R-:W-:Y:S01]  /*ef00*/  FMUL.FTZ R116, R116, R15.reuse ;  /* 0x0000000f74747220 */ /* 0x080fe20000410000 */
[----:B------:R-:W-:Y:S01]  /*ef10*/  FMUL.FTZ R117, R117, R15 ;  /* 0x0000000f75757220 */ /* 0x000fe20000410000 */
[----:B------:R-:W-:Y:S01]  /*ef20*/  MUFU.EX2 R28, R28 ;  /* 0x0000001c001c7308 */ /* 0x000fe20000000800 */
[----:B0-----:R-:W-:Y:S01]  /*ef30*/  F2FP.F16.F32.PACK_AB R128, R36, R32 ;  /* 0x000000202480723e */ /* 0x001fe200000000ff */
[-C--:B------:R-:W-:Y:S01]  /*ef40*/  FMUL.FTZ R90, R90, R21.reuse ;  /* 0x000000155a5a7220 */ /* 0x080fe20000410000 */
[----:B--2---:R-:W-:Y:S01]  /*ef50*/  FADD.FTZ R47, R143, R50 ;  /* 0x000000328f2f7221 */ /* 0x004fe20000010000 */
[----:B------:R-:W-:Y:S01]  /*ef60*/  FADD.FTZ R50, R56, R51 ;  /* 0x0000003338327221 */ /* 0x000fe20000010000 */
[-C--:B------:R-:W-:Y:S01]  /*ef70*/  FMUL.FTZ R91, R91, R21.reuse ;  /* 0x000000155b5b7220 */ /* 0x080fe20000410000 */
[----:B------:R-:W-:Y:S01]  /*ef80*/  FMUL.FTZ R94, R94, R21 ;  /* 0x000000155e5e7220 */ /* 0x000fe20000410000 */
[C---:B------:R-:W-:Y:S01]  /*ef90*/  FADD.FTZ R46, R144.reuse, R47 ;  /* 0x0000002f902e7221 */ /* 0x040fe20000010000 */
[----:B------:R-:W-:Y:S01]  /*efa0*/  FADD.FTZ R51, R147, R50 ;  /* 0x0000003293337221 */ /* 0x000fe20000010000 */
[----:B------:R-:W-:Y:S01]  /*efb0*/  MUFU.EX2 R125, R125 ;  /* 0x0000007d007d7308 */ /* 0x000fe20000000800 */
[----:B------:R-:W-:Y:S01]  /*efc0*/  F2FP.F16.F32.PACK_AB R144, R144, R143 ;  /* 0x0000008f9090723e */ /* 0x000fe200000000ff */
[----:B------:R-:W-:Y:S01]  /*efd0*/  FADD.FTZ R47, R141, R46 ;  /* 0x0000002e8d2f7221 */ /* 0x000fe20000010000 */
[----:B------:R-:W-:Y:S01]  /*efe0*/  FADD.FTZ R51, R60, R51 ;  /* 0x000000333c337221 */ /* 0x000fe20000010000 */
[----:B------:R-:W-:Y:S01]  /*eff0*/  FFMA.FTZ R46, R71, R0, -R57 ;  /* 0x00000000472e7223 */ /* 0x000fe20000010839 */
[----:B------:R-:W-:Y:S01]  /*f000*/  F2FP.F16.F32.PACK_AB R143, R42, R35 ;  /* 0x000000232a8f723e */ /* 0x000fe200000000ff */
[C---:B------:R-:W-:Y:S01]  /*f010*/  FADD.FTZ R50, R146.reuse, R47 ;  /* 0x0000002f92327221 */ /* 0x040fe20000010000 */
[----:B------:R-:W-:Y:S01]  /*f020*/  F2FP.F16.F32.PACK_AB R146, R146, R141 ;  /* 0x0000008d9292723e */ /* 0x000fe200000000ff */
[----:B------:R-:W0:Y:S01]  /*f030*/  MUFU.EX2 R29, R29 ;  /* 0x0000001d001d7308 */ /* 0x000e220000000800 */
[----:B------:R-:W-:Y:S01]  /*f040*/  F2FP.F16.F32.PACK_AB R141, R39, R34 ;  /* 0x00000022278d723e */ /* 0x000fe200000000ff */
[----:B------:R-:W-:Y:S01]  /*f050*/  FADD.FTZ R47, R139, R50 ;  /* 0x000000328b2f7221 */ /* 0x000fe20000010000 */
[----:B------:R-:W-:Y:S01]  /*f060*/  FADD.FTZ R50, R34, R51 ;  /* 0x0000003322327221 */ /* 0x000fe20000010000 */
[----:B------:R-:W-:Y:S01]  /*f070*/  FFMA.FTZ R57, R87, R0, -R57 ;  /* 0x0000000057397223 */ /* 0x000fe20000010839 */
[----:B------:R-:W-:Y:S01]  /*f080*/  F2FP.F16.F32.PACK_AB R147, R60, R147 ;  /* 0x000000933c93723e */ /* 0x000fe200000000ff */
[C---:B------:R-:W-:Y:S01]  /*f090*/  FADD.FTZ R47, R140.reuse, R47 ;  /* 0x0000002f8c2f7221 */ /* 0x040fe20000010000 */
[----:B------:R-:W-:Y:S01]  /*f0a0*/  FADD.FTZ R50, R39, R50 ;  /* 0x0000003227327221 */ /* 0x000fe20000010000 */
[----:B------:R-:W-:Y:S01]  /*f0b0*/  MUFU.EX2 R46, R46 ;  /* 0x0000002e002e7308 */ /* 0x000fe20000000800 */
[----:B------:R-:W-:Y:S01]  /*f0c0*/  F2FP.F16.F32.PACK_AB R140, R140, R139 ;  /* 0x0000008b8c8c723e */ /* 0x000fe200000000ff */
[----:B------:R-:W-:Y:S01]  /*f0d0*/  FADD.FTZ R54, R142, R47 ;  /* 0x0000002f8e367221 */ /* 0x000fe20000010000 */
[----:B------:R-:W-:Y:S01]  /*f0e0*/  FADD.FTZ R47, R35, R50 ;  /* 0x00000032232f7221 */ /* 0x000fe20000010000 */
[----:B------:R-:W-:Y:S01]  /*f0f0*/  F2FP.F16.F32.PACK_AB R142, R25, R142 ;  /* 0x0000008e198e723e */ /* 0x000fe200000000ff */
[-C--:B------:R-:W-:Y:S01]  /*f100*/  FMUL.FTZ R95, R95, R21.reuse ;  /* 0x000000155f5f7220 */ /* 0x080fe20000410000 */
[----:B------:R-:W-:Y:S01]  /*f110*/  FADD.FTZ R51, R25, R54 ;  /* 0x0000003619337221 */ /* 0x000fe20000010000 */
        /* <DEDUP_REMOVED lines=10> */
[----:B-1----:R-:W-:Y:S01]  /*f1c0*/  F2FP.F16.F32.PACK_AB R130, R41, R40 ;  /* 0x000000282982723e */ /* 0x002fe200000000ff */
[----:B------:R-:W-:Y:S01]  /*f1d0*/  FADD.FTZ R51, R138, R51 ;  /* 0x000000338a337221 */ /* 0x000fe20000010000 */
[----:B------:R-:W-:Y:S01]  /*f1e0*/  FADD.FTZ R47, R8, R47 ;  /* 0x0000002f082f7221 */ /* 0x000fe20000010000 */
[C---:B------:R-:W-:Y:S01]  /*f1f0*/  F2FP.F16.F32.PACK_AB R138, R24.reuse, R138 ;  /* 0x0000008a188a723e */ /* 0x040fe200000000ff */
[----:B------:R-:W-:Y:S01]  /*f200*/  FMUL.FTZ R99, R99, R21 ;  /* 0x0000001563637220 */ /* 0x000fe20000410000 */
[----:B------:R-:W-:Y:S01]  /*f210*/  FADD.FTZ R51, R24, R51 ;  /* 0x0000003318337221 */ /* 0x000fe20000010000 */
[----:B------:R-:W-:Y:S01]  /*f220*/  FADD.FTZ R50, R26, R47 ;  /* 0x0000002f1a327221 */ /* 0x000fe20000010000 */
[----:B------:R-:W-:Y:S01]  /*f230*/  MUFU.EX2 R78, R78 ;  /* 0x0000004e004e7308 */ /* 0x000fe20000000800 */
[----:B0-----:R-:W-:Y:S01]  /*f240*/  F2FP.F16.F32.PACK_AB R124, R29, R28 ;  /* 0x0000001c1d7c723e */ /* 0x001fe200000000ff */
[----:B------:R-:W-:Y:S01]  /*f250*/  FADD.FTZ R30, R132, R51 ;  /* 0x00000033841e7221 */ /* 0x000fe20000010000 */
[----:B------:R-:W-:Y:S01]  /*f260*/  FADD.FTZ R50, R133, R50 ;  /* 0x0000003285327221 */ /* 0x000fe20000010000 */
[----:B------:R-:W-:Y:S01]  /*f270*/  F2FP.F16.F32.PACK_AB R133, R27, R133 ;  /* 0x000000851b85723e */ /* 0x000fe200000000ff */
[----:B------:R-:W-:Y:S01]  /*f280*/  FMUL.FTZ R102, R102, R21 ;  /* 0x0000001566667220 */ /* 0x000fe20000410000 */
[----:B------:R-:W-:Y:S01]  /*f290*/  FADD.FTZ R47, R37, R30 ;  /* 0x0000001e252f7221 */ /* 0x000fe20000010000 */
[----:B------:R-:W-:Y:S01]  /*f2a0*/  FADD.FTZ R50, R27, R50 ;  /* 0x000000321b327221 */ /* 0x000fe20000010000 */
[----:B------:R-:W0:Y:S01]  /*f2b0*/  MUFU.EX2 R45, R45 ;  /* 0x0000002d002d7308 */ /* 0x000e220000000800 */
[----:B------:R-:W-:Y:S01]  /*f2c0*/  F2FP.F16.F32.PACK_AB R132, R37, R132 ;  /* 0x000000842584723e */ /* 0x000fe200000000ff */
[----:B------:R-:W-:Y:S01]  /*f2d0*/  FADD.FTZ R30, R134, R47 ;  /* 0x0000002f861e7221 */ /* 0x000fe20000010000 */
[----:B------:R-:W-:Y:S01]  /*f2e0*/  FADD.FTZ R39, R135, R50 ;  /* 0x0000003287277221 */ /* 0x000fe20000010000 */
[C---:B------:R-:W-:Y:S01]  /*f2f0*/  F2FP.F16.F32.PACK_AB R135, R4.reuse, R135 ;  /* 0x000000870487723e */ /* 0x040fe200000000ff */
[----:B------:R-:W-:Y:S01]  /*f300*/  FMUL.FTZ R103, R103, R21 ;  /* 0x0000001567677220 */ /* 0x000fe20000410000 */
[C---:B------:R-:W-:Y:S01]  /*f310*/  FADD.FTZ R25, R33.reuse, R30 ;  /* 0x0000001e21197221 */ /* 0x040fe20000010000 */
[----:B------:R-:W-:Y:S01]  /*f320*/  FADD.FTZ R30, R4, R39 ;  /* 0x00000027041e7221 */ /* 0x000fe20000010000 */
[----:B------:R-:W1:Y:S01]  /*f330*/  MUFU.EX2 R79, R79 ;  /* 0x0000004f004f7308 */ /* 0x000e620000000800 */
[----:B------:R-:W-:Y:S01]  /*f340*/  F2FP.F16.F32.PACK_AB R134, R33, R134 ;  /* 0x000000862186723e */ /* 0x000fe200000000ff */
[----:B------:R-:W-:Y:S01]  /*f350*/  FADD.FTZ R25, R32, R25 ;  /* 0x0000001920197221 */ /* 0x000fe20000010000 */
[----:B------:R-:W-:Y:S01]  /*f360*/  FADD.FTZ R30, R129, R30 ;  /* 0x0000001e811e7221 */ /* 0x000fe20000010000 */
[C---:B------:R-:W-:Y:S01]  /*f370*/  F2FP.F16.F32.PACK_AB R129, R5.reuse, R129 ;  /* 0x000000810581723e */ /* 0x040fe200000000ff */
[----:B------:R-:W-:Y:S01]  /*f380*/  FMUL.FTZ R106, R106, R21 ;  /* 0x000000156a6a7220 */ /* 0x000fe20000410000 */
[----:B------:R-:W-:Y:S01]  /*f390*/  FADD.FTZ R25, R36, R25 ;  /* 0x0000001924197221 */ /* 0x000fe20000010000 */
[----:B------:R-:W-:Y:S01]  /*f3a0*/  FADD.FTZ R30, R5, R30 ;  /* 0x0000001e051e7221 */ /* 0x000fe20000010000 */
[----:B------:R-:W2:Y:S01]  /*f3b0*/  MUFU.EX2 R48, R48 ;  /* 0x0000003000307308 */ /* 0x000ea20000000800 */
[----:B0-----:R-:W-:Y:S01]  /*f3c0*/  F2FP.F16.F32.PACK_AB R126, R45, R44 ;  /* 0x0000002c2d7e723e */ /* 0x001fe200000000ff */
[----:B------:R-:W-:Y:S01]  /*f3d0*/  FADD.FTZ R20, R40, R25 ;  /* 0x0000001928147221 */ /* 0x000fe20000010000 */
[----:B------:R-:W-:Y:S01]  /*f3e0*/  FADD.FTZ R25, R131, R30 ;  /* 0x0000001e83197221 */ /* 0x000fe20000010000 */
[C---:B------:R-:W-:Y:S01]  /*f3f0*/  F2FP.F16.F32.PACK_AB R131, R46.reuse, R131 ;  /* 0x000000832e83723e */ /* 0x040fe200000000ff */
[----:B------:R-:W-:Y:S01]  /*f400*/  FMUL.FTZ R107, R107, R21 ;  /* 0x000000156b6b7220 */ /* 0x000fe20000410000 */
[----:B------:R-:W-:Y:S01]  /*f410*/  FADD.FTZ R35, R41, R20 ;  /* 0x0000001429237221 */ /* 0x000fe20000010000 */
[----:B------:R-:W-:Y:S01]  /*f420*/  FADD.FTZ R8, R46, R25 ;  /* 0x000000192e087221 */ /* 0x000fe20000010000 */
[----:B------:R-:W0:Y:S01]  /*f430*/  MUFU.EX2 R82, R82 ;  /* 0x0000005200527308 */ /* 0x000e220000000800 */
[----:B-1----:R-:W-:Y:S01]  /*f440*/  F2FP.F16.F32.PACK_AB R127, R79, R78 ;  /* 0x0000004e4f7f723e */ /* 0x002fe200000000ff */
[----:B------:R-:W-:Y:S01]  /*f450*/  FADD.FTZ R20, R28, R35 ;  /* 0x000000231c147221 */ /* 0x000fe20000010000 */
[----:B------:R-:W-:Y:S01]  /*f460*/  FADD.FTZ R8, R125, R8 ;  /* 0x000000087d087221 */ /* 0x000fe20000010000 */
[----:B------:R-:W-:Y:S01]  /*f470*/  F2FP.F16.F32.PACK_AB R125, R31, R125 ;  /* 0x0000007d1f7d723e */ /* 0x000fe200000000ff */
[-C--:B------:R-:W-:Y:S01]  /*f480*/  FMUL.FTZ R110, R110, R21.reuse ;  /* 0x000000156e6e7220 */ /* 0x080fe20000410000 */
[----:B------:R-:W-:Y:S01]  /*f490*/  FADD.FTZ R25, R29, R20 ;  /* 0x000000141d197221 */ /* 0x000fe20000010000 */
[----:B------:R-:W-:Y:S01]  /*f4a0*/  FADD.FTZ R27, R31, R8 ;  /* 0x000000081f1b7221 */ /* 0x000fe20000010000 */
[----:B------:R-:W1:Y:S01]  /*f4b0*/  MUFU.EX2 R49, R49 ;  /* 0x0000003100317308 */ /* 0x000e620000000800 */
[-C--:B------:R-:W-:Y:S01]  /*f4c0*/  FMUL.FTZ R111, R111, R21.reuse ;  /* 0x000000156f6f7220 */ /* 0x080fe20000410000 */
[----:B------:R-:W-:Y:S01]  /*f4d0*/  FADD.FTZ R4, R44, R25 ;  /* 0x000000192c047221 */ /* 0x000fe20000010000 */
[----:B------:R-:W-:Y:S01]  /*f4e0*/  FADD.FTZ R8, R78, R27 ;  /* 0x0000001b4e087221 */ /* 0x000fe20000010000 */
[-C--:B------:R-:W-:Y:S01]  /*f4f0*/  FMUL.FTZ R114, R114, R21.reuse ;  /* 0x0000001572727220 */ /* 0x080fe20000410000 */
[-C--:B------:R-:W-:Y:S01]  /*f500*/  FMUL.FTZ R115, R115, R21.reuse ;  /* 0x0000001573737220 */ /* 0x080fe20000410000 */
[----:B------:R-:W-:Y:S01]  /*f510*/  FADD.FTZ R5, R45, R4 ;  /* 0x000000042d057221 */ /* 0x000fe20000010000 */
[----:B------:R-:W-:Y:S01]  /*f520*/  FADD.FTZ R25, R79, R8 ;  /* 0x000000084f197221 */ /* 0x000fe20000010000 */
[----:B------:R-:W3:Y:S01]  /*f530*/  MUFU.EX2 R83, R83 ;  /* 0x0000005300537308 */ /* 0x000ee20000000800 */
[-C--:B------:R-:W-:Y:S01]  /*f540*/  FMUL.FTZ R118, R118, R21.reuse ;  /* 0x0000001576767220 */ /* 0x080fe20000410000 */
[----:B--2---:R-:W-:Y:S01]  /*f550*/  FADD.FTZ R4, R48, R5 ;  /* 0x0000000530047221 */ /* 0x004fe20000010000 */
[----:B0-----:R-:W-:Y:S01]  /*f560*/  FADD.FTZ R8, R82, R25 ;  /* 0x0000001952087221 */ /* 0x001fe20000010000 */
[----:B------:R-:W-:Y:S01]  /*f570*/  FMUL.FTZ R119, R119, R21 ;  /* 0x0000001577777220 */ /* 0x000fe20000410000 */
[----:B------:R-:W-:-:S02]  /*f580*/  IMAD.MOV.U32 R153, RZ, RZ, R18 ;  /* 0x000000ffff997224 */ /* 0x000fc400078e0012 */
[----:B------:R-:W-:Y:S01]  /*f590*/  IMAD.MOV.U32 R15, RZ, RZ, R3 ;  /* 0x000000ffff0f7224 */ /* 0x000fe200078e0003 */
[----:B------:R-:W0:Y:S01]  /*f5a0*/  MUFU.EX2 R52, R84 ;  /* 0x0000005400347308 */ /* 0x000e220000000800 */
[C---:B-1----:R-:W-:Y:S01]  /*f5b0*/  FADD.FTZ R5, R49.reuse, R4 ;  /* 0x0000000431057221 */ /* 0x042fe20000010000 */
[----:B------:R-:W-:-:S06]  /*f5c0*/  F2FP.F16.F32.PACK_AB R120, R49, R48 ;  /* 0x000000303178723e */ /* 0x000fcc00000000ff */
[----:B------:R-:W1:Y:S01]  /*f5d0*/  MUFU.EX2 R123, R86 ;  /* 0x00000056007b7308 */ /* 0x000e620000000800 */
[C---:B---3--:R-:W-:Y:S01]  /*f5e0*/  FADD.FTZ R8, R83.reuse, R8 ;  /* 0x0000000853087221 */ /* 0x048fe20000010000 */
[----:B------:R-:W-:-:S06]  /*f5f0*/  F2FP.F16.F32.PACK_AB R121, R83, R82 ;  /* 0x000000525379723e */ /* 0x000fcc00000000ff */
[----:B------:R-:W2:Y:S01]  /*f600*/  MUFU.EX2 R57, R57 ;  /* 0x0000003900397308 */ /* 0x000ea20000000800 */
[----:B0-----:R-:W-:Y:S01]  /*f610*/  FADD.FTZ R5, R52, R5 ;  /* 0x0000000534057221 */ /* 0x001fe20000010000 */
[----:B------:R-:W-:-:S03]  /*f620*/  F2FP.F16.F32.PACK_AB R122, R14, R52 ;  /* 0x000000340e7a723e */ /* 0x000fc600000000ff */
[----:B------:R-:W-:Y:S01]  /*f630*/  FADD.FTZ R5, R14, R5 ;  /* 0x000000050e057221 */ /* 0x000fe20000010000 */
[----:B------:R-:W-:Y:S02]  /*f640*/  IMAD.MOV.U32 R14, RZ, RZ, R9 ;  /* 0x000000ffff0e7224 */ /* 0x000fe400078e0009 */
[----:B-1----:R-:W-:-:S04]  /*f650*/  FADD.FTZ R8, R123, R8 ;  /* 0x000000087b087221 */ /* 0x002fc80000010000 */
[C---:B--2---:R-:W-:Y:S01]  /*f660*/  FADD.FTZ R4, R57.reuse, R8 ;  /* 0x0000000839047221 */ /* 0x044fe20000010000 */
[----:B------:R-:W-:Y:S01]  /*f670*/  F2FP.F16.F32.PACK_AB R123, R57, R123 ;  /* 0x0000007b397b723e */ /* 0x000fe200000000ff */
[----:B------:R-:W-:Y:S01]  /*f680*/  IMAD.MOV.U32 R8, RZ, RZ, R23 ;  /* 0x000000ffff087224 */ /* 0x000fe200078e0017 */
[----:B------:R-:W-:Y:S06]  /*f690*/  @P2 BRA `(.L_x_12502) ;  /* 0xffffffe000502947 */ /* 0x000fec000383ffff */
.L_x_12492:
[----:B------:R-:W-:Y:S05]  /*f6a0*/  WARPSYNC.ALL ;  /* 0x0000000000007948 */ /* 0x000fea0003800000 */
[----:B------:R-:W-:Y:S06]  /*f6b0*/  BAR.ARV 0x8, 0x1a0 ;  /* 0x0206800000007b1d */ /* 0x000fec0000002000 */
[----:B------:R-:W-:Y:S05]  /*f6c0*/  @!P0 BRA `(.L_x_12503) ;  /* 0x0000000000048947 */ /* 0x000fea0003800000 */
[----:B------:R-:W-:Y:S01]  /*f6d0*/  BPT.TRAP 0x1 ;  /* 0x000000040000795c */ /* 0x000fe20000300000 */
.L_x_12503:
[----:B------:R-:W-:Y:S01]  /*f6e0*/  IMAD R13, R18, 0x8, R2 ;  /* 0x00000008120d7824 */ /* 0x000fe200078e0202 */
[----:B------:R-:W-:-:S04]  /*f6f0*/  SHF.L.U32 R6, R23, 0x1f, RZ ;  /* 0x0000001f17067819 */ /* 0x000fc800000006ff */
[----:B------:R0:W1:Y:S01]  /*f700*/  SYNCS.PHASECHK.TRANS64.TRYWAIT P2, [R13+URZ+0x16850], R6 ;  /* 0x016850060d0075a7 */ /* 0x000062000804017f */
[----:B------:R-:W-:Y:S05]  /*f710*/  @!P0 BRA `(.L_x_12504) ;  /* 0x0000000000048947 */ /* 0x000fea0003800000 */
[----:B------:R-:W-:Y:S01]  /*f720*/  BPT.TRAP 0x1 ;  /* 0x000000040000795c */ /* 0x000fe20000300000 */
.L_x_12504:
[----:B------:R-:W-:-:S05]  /*f730*/  VIADD R2, R2, 0x400 ;  /* 0x0000040002027836 */ /* 0x000fca0000000000 */
[----:B------:R-:W-:-:S04]  /*f740*/  SHF.R.U32.HI R2, RZ, 0x4, R2 ;  /* 0x00000004ff027819 */ /* 0x000fc80000011602 */
[----:B------:R-:W-:Y:S01]  /*f750*/  LOP3.LUT R7, R2, 0x3fff, RZ, 0xc0, !PT ;  /* 0x00003fff02077812 */ /* 0x000fe200078ec0ff */
[----:B-1----:R-:W-:Y:S06]  /*f760*/  @P2 BRA `(.L_x_12505) ;  /* 0x0000000000082947 */ /* 0x002fec0003800000 */
[----:B------:R-:W1:Y:S02]  /*f770*/  SYNCS.PHASECHK.TRANS64.TRYWAIT P0, [R13+URZ+0x16850], R6 ;  /* 0x016850060d0075a7 */ /* 0x000e64000800017f */
[----:B-1----:R-:W-:Y:S05]  /*f780*/  @!P0 BRA `(.L_x_12506) ;  /* 0x0000007c00888947 */ /* 0x002fea0003800000 */
.L_x_12505:
[----:B01----:R-:W-:Y:S01]  /*f790*/  LEA R6, R18, R7, 0xa ;  /* 0x0000000712067211 */ /* 0x003fe200078e50ff */
[----:B------:R-:W-:Y:S01]  /*f7a0*/  IMAD.MOV.U32 R7, RZ, RZ, 0x40000040 ;  /* 0x40000040ff077424 */ /* 0x000fe200078e00ff */
[----:B------:R-:W-:Y:S05]  /*f7b0*/  WARPSYNC.ALL ;  /* 0x0000000000007948 */ /* 0x000fea0003800000 */
[C---:B------:R-:W-:Y:S01]  /*f7c0*/  R2UR UR6, R6.reuse ;  /* 0x00000000060672ca */ /* 0x040fe200000e0000 */
[----:B------:R-:W2:Y:S01]  /*f7d0*/  LDL.LU R20, [R1+0x38] ;  /* 0x0000380001147983 */ /* 0x000ea20000300800 */
[----:B------:R-:W-:Y:S01]  /*f7e0*/  R2UR UR7, R7 ;  /* 0x00000000070772ca */ /* 0x000fe200000e0000 */
[----:B------:R-:W-:Y:S01]  /*f7f0*/  WARPGROUP.ARRIVE ;  /* 0x00000000000079c5 */ /* 0x000fe20000000000 */
[----:B------:R-:W-:Y:S01]  /*f800*/  VIADD R10, R6, 0x80 ;  /* 0x00000080060a7836 */ /* 0x000fe20000000000 */
[----:B------:R-:W0:Y:S01]  /*f810*/  SHFL.BFLY PT, R2, R5, 0x2, 0x1f ;  /* 0x0c401f0005027f89 */ /* 0x000e2200000e0000 */
[----:B------:R-:W-:Y:S01]  /*f820*/  IMAD.MOV.U32 R11, RZ, RZ, 0x40000040 ;  /* 0x40000040ff0b7424 */ /* 0x000fe200078e00ff */
[----:B------:R-:W-:Y:S01]  /*f830*/  MOV R28, 0xff800000 ;  /* 0xff800000001c7802 */ /* 0x000fe20000000f00 */
[----:B------:R-:W-:-:S02]  /*f840*/  IMAD.MOV.U32 R7, RZ, RZ, 0x40000040 ;  /* 0x40000040ff077424 */ /* 0x000fc400078e00ff */
[----:B------:R-:W-:Y:S02]  /*f850*/  VIADD R18, R18, 0x1 ;  /* 0x0000000112127836 */ /* 0x000fe40000000000 */
[----:B------:R-:W-:Y:S02]  /*f860*/  @!P1 VIADD R8, R13, 0x16860 ;  /* 0x000168600d089836 */ /* 0x000fe40000000000 */
[----:B------:R-:W-:Y:S01]  /*f870*/  IMAD.MOV.U32 R21, RZ, RZ, -0x800000 ;  /* 0xff800000ff157424 */ /* 0x000fe200078e00ff */
[----:B------:R-:W-:Y:S01]  /*f880*/  HGMMA.64x64x16.F32 R88, R148, gdesc[UR4].tnspB, R88, gsb0 ;  /* 0x40e0000494587df0 */ /* 0x000fe20008000858 */
[----:B------:R-:W-:Y:S01]  /*f890*/  R2UR UR6, R10 ;  /* 0x000000000a0672ca */ /* 0x000fe200000e0000 */
[----:B------:R-:W-:Y:S01]  /*f8a0*/  VIADD R10, R6, 0x100 ;  /* 0x00000100060a7836 */ /* 0x000fe20000000000 */
[----:B------:R-:W-:Y:S01]  /*f8b0*/  R2UR UR7, R11 ;  /* 0x000000000b0772ca */ /* 0x000fe200000e0000 */
[----:B------:R-:W-:Y:S01]  /*f8c0*/  IMAD.MOV.U32 R11, RZ, RZ, 0x40000040 ;  /* 0x40000040ff0b7424 */ /* 0x000fe200078e00ff */
[----:B------:R-:W-:-:S02]  /*f8d0*/  ISETP.NE.AND P0, PT, R18, 0x2, PT ;  /* 0x000000021200780c */ /* 0x000fc40003f05270 */
[----:B------:R-:W-:Y:S02]  /*f8e0*/  @!P1 PRMT R8, RZ, 0x654, R8 ;  /* 0x00000654ff089816 */ /* 0x000fe40000000008 */
[----:B------:R-:W-:Y:S01]  /*f8f0*/  SEL R18, R18, RZ, P0 ;  /* 0x000000ff12127207 */ /* 0x000fe20000000000 */
[----:B0-----:R-:W-:Y:S01]  /*f900*/  FADD.FTZ R2, R2, R5 ;  /* 0x0000000502027221 */ /* 0x001fe20000010000 */
[----:B------:R-:W-:Y:S02]  /*f910*/  WARPGROUP.DEPBAR.LE gsb0, 0x0 ;  /* 0x00008000000079c5 */ /* 0x000fe40000010000 */
[----:B------:R-:W-:-:S06]  /*f920*/  WARPGROUP.ARRIVE ;  /* 0x00000000000079c5 */ /* 0x000fcc0000000000 */
        /* <DEDUP_REMOVED lines=27> */
[----:B------:R-:W-:Y:S01]  /*fae0*/  IMAD.MOV.U32 R11, RZ, RZ, 0x40000040 ;  /* 0x40000040ff0b7424 */ /* 0x000fe200078e00ff */
[----:B------:R-:W-:Y:S01]  /*faf0*/  IADD3 R6, R6, 0x380, RZ ;  /* 0x0000038006067810 */ /* 0x000fe20007ffe0ff */
[----:B------:R-:W-:Y:S02]  /*fb00*/  WARPGROUP.DEPBAR.LE gsb0, 0x0 ;  /* 0x00008000000079c5 */ /* 0x000fe40000010000 */
[----:B------:R-:W-:-:S08]  /*fb10*/  WARPGROUP.ARRIVE ;  /* 0x00000000000079c5 */ /* 0x000fd00000000000 */
[----:B------:R-:W-:Y:S01]  /*fb20*/  HGMMA.64x64x16.F32 R88, R128, gdesc[UR4].tnspB, R88, gsb0 ;  /* 0x40e0000480587df0 */ /* 0x000fe20008000858 */
[----:B------:R-:W-:Y:S02]  /*fb30*/  R2UR UR6, R10 ;  /* 0x000000000a0672ca */ /* 0x000fe400000e0000 */
[----:B------:R-:W-:Y:S02]  /*fb40*/  R2UR UR7, R11 ;  /* 0x000000000b0772ca */ /* 0x000fe400000e0000 */
[----:B------:R-:W0:Y:S02]  /*fb50*/  SHFL.BFLY PT, R11, R4, 0x2, 0x1f ;  /* 0x0c401f00040b7f89 */ /* 0x000e2400000e0000 */
[----:B0-----:R-:W-:Y:S01]  /*fb60*/  FADD.FTZ R11, R11, R4 ;  /* 0x000000040b0b7221 */ /* 0x001fe20000010000 */
[----:B------:R-:W-:-:S04]  /*fb70*/  SEL R4, RZ, 0x1, P0 ;  /* 0x00000001ff047807 */ /* 0x000fc80000000000 */
[----:B------:R-:W-:Y:S01]  /*fb80*/  LOP3.LUT R23, R23, R4, RZ, 0x3c, !PT ;  /* 0x0000000417177212 */ /* 0x000fe200078e3cff */
        /* <DEDUP_REMOVED lines=8> */
[----:B------:R-:W-:-:S02]  /*fc10*/  IMAD.MOV.U32 R6, RZ, RZ, RZ ;  /* 0x000000ffff067224 */ /* 0x000fc400078e00ff */
[----:B-1----:R-:W-:Y:S02]  /*fc20*/  FADD.FTZ R10, R2, R7 ;  /* 0x00000007020a7221 */ /* 0x002fe40000010000 */
[----:B------:R-:W-:Y:S01]  /*fc30*/  FSETP.NE.FTZ.AND P3, PT, R15, RZ, PT ;  /* 0x000000ff0f00720b */ /* 0x000fe20003f75000 */
[----:B------:R-:W-:Y:S02]  /*fc40*/  IMAD.MOV.U32 R2, RZ, RZ, RZ ;  /* 0x000000ffff027224 */ /* 0x000fe400078e00ff */
[----:B------:R-:W-:-:S10]  /*fc50*/  FSETP.NE.FTZ.AND P2, PT, R10, RZ, PT ;  /* 0x000000ff0a00720b */ /* 0x000fd40003f55000 */
[----:B------:R-:W0:Y:S01]  /*fc60*/  @P3 MUFU.LG2 R7, R15 ;  /* 0x0000000f00073308 */ /* 0x000e220000000c00 */
[C---:B------:R-:W-:Y:S02]  /*fc70*/  @P3 FMUL.FTZ R11, R0.reuse, 0.69314718246459960938 ;  /* 0x3f317218000b3820 */ /* 0x040fe40000410000 */
        /* <DEDUP_REMOVED lines=45> */
[----:B---3--:R-:W-:-:S07]  /*ff50*/  FMUL.FTZ R119, R119, R6 ;  /* 0x0000000677777220 */ /* 0x008fce0000410000 */
.L_x_12431:
[----:B------:R-:W2:Y:S01]  /*ff60*/  LDL R59, [R1+0x2c] ;  /* 0x00002c00013b7983 */ /* 0x000ea20000100800 */
[----:B------:R-:W-:Y:S05]  /*ff70*/  WARPSYNC.ALL ;  /* 0x0000000000007948 */ /* 0x000fea0003800000 */
[----:B------:R-:W0:Y:S01]  /*ff80*/  S2R R4, SR_TID.X ;  /* 0x0000000000047919 */ /* 0x000e220000002100 */
[----:B------:R-:W3:Y:S01]  /*ff90*/  S2UR UR5, SR_CgaCtaId ;  /* 0x00000000000579c3 */ /* 0x000ee20000008800 */
[----:B------:R-:W-:Y:S01]  /*ffa0*/  UMOV UR4, 0x400 ;  /* 0x0000040000047882 */ /* 0x000fe20000000000 */
[----:B------:R-:W-:Y:S01]  /*ffb0*/  BSSY B0, `(.L_x_12507) ;  /* 0x0000185000007945 */ /* 0x000fe20003800000 */
[----:B---3--:R-:W-:-:S06]  /*ffc0*/  ULEA UR4, UR5, UR4, 0x18 ;  /* 0x0000000405047291 */ /* 0x008fcc000f8ec03f */
[----:B------:R-:W-:Y:S01]  /*ffd0*/  IMAD.U32 R2, RZ, RZ, UR4 ;  /* 0x00000004ff027e24 */ /* 0x000fe2000f8e00ff */
[----:B------:R-:W-:Y:S01]  /*ffe0*/  BAR.SYNC.DEFER_BLOCKING 0x5, 0x1a0 ;  /* 0x0146800000007b1d */ /* 0x000fe20000010000 */
[----:B0-----:R-:W-:-:S05]  /*fff0*/  VIADD R60, R4, 0xffffff80 ;  /* 0xffffff80043c7836 */ /* 0x001fca0000000000 */
[----:B------:R-:W-:-:S04]  /*10000*/  SHF.R.S32.HI R4, RZ, 0x1f, R60 ;  /* 0x0000001fff047819 */ /* 0x000fc8000001143c */
[----:B------:R-:W-:-:S04]  /*10010*/  LEA.HI R4, R4, R60, RZ, 0x3 ;  /* 0x0000003c04047211 */ /* 0x000fc800078f18ff */
[----:B------:R-:W-:Y:S01]  /*10020*/  SHF.R.S32.HI R20, RZ, 0x3, R4 ;  /* 0x00000003ff147819 */ /* 0x000fe20000011404 */
[----:B------:R0:W3:Y:S01]  /*10030*/  LDS.128 R152, [R2+0x168d0] ;  /* 0x0168d00002987984 */ /* 0x0000e20000000c00 */
[----:B------:R-:W-:Y:S06]  /*10040*/  BAR.ARV 0x4, 0x1a0 ;  /* 0x0106800000007b1d */ /* 0x000fec0000002000 */
[----:B--2---:R-:W-:Y:S01]  /*10050*/  SHF.R.S32.HI R56, RZ, 0x1f, R59 ;  /* 0x0000001fff387819 */ /* 0x004fe2000001143b */
[----:B------:R-:W-:-:S03]  /*10060*/  IMAD.SHL.U32 R58, R59, 0x4, RZ ;  /* 0x000000043b3a7824 */ /* 0x000fc600078e00ff */
[----:B------:R-:W-:Y:S01]  /*10070*/  SHF.L.U64.HI R57, R59, 0x2, R56 ;  /* 0x000000023b397819 */ /* 0x000fe20000010238 */
[----:B0--3--:R-:W-:Y:S06]  /*10080*/  @P1 BRA `(.L_x_12508) ;  /* 0x0000000c00a01947 */ /* 0x009fec0003800000 */
[----:B------:R-:W1:Y:S01]  /*10090*/  LDL R6, [R1+0x44] ;  /* 0x0000440001067983 */ /* 0x000e620000100800 */
[----:B------:R-:W0:Y:S01]  /*100a0*/  S2R R5, SR_SWINHI ;  /* 0x0000000000057919 */ /* 0x000e220000002f00 */
[----:B------:R-:W-:Y:S05]  /*100b0*/  WARPSYNC.ALL ;  /* 0x0000000000007948 */ /* 0x000fea0003800000 */
[----:B------:R-:W-:Y:S01]  /*100c0*/  F2FP.F16.F32.PACK_AB R12, R12, R49 ;  /* 0x000000310c0c723e */ /* 0x000fe200000000ff */
[----:B------:R-:W-:Y:S01]  /*100d0*/  ULDC.64 UR4, c[0x0][0xbd8] ;  /* 0x0002f60000047ab9 */ /* 0x000fe20000000a00 */
[----:B------:R-:W-:Y:S01]  /*100e0*/  F2FP.F16.F32.PACK_AB R13, R13, R52 ;  /* 0x000000340d0d723e */ /* 0x000fe200000000ff */
[----:B------:R-:W2:Y:S01]  /*100f0*/  LDL R60, [R1+0x30] ;  /* 0x00003000013c7983 */ /* 0x000ea20000100800 */
[----:B-----5:R-:W-:-:S02]  /*10100*/  MOV R24, R2 ;  /* 0x0000000200187202 */ /* 0x020fc40000000f00 */
[----:B0-----:R-:W-:Y:S02]  /*10110*/  MOV R25, R5 ;  /* 0x0000000500197202 */ /* 0x001fe40000000f00 */
[----:B------:R-:W-:Y:S02]  /*10120*/  F2FP.F16.F32.PACK_AB R14, R14, R47 ;  /* 0x0000002f0e0e723e */ /* 0x000fe400000000ff */
[----:B------:R-:W-:Y:S01]  /*10130*/  F2FP.F16.F32.PACK_AB R15, R15, R50 ;  /* 0x000000320f0f723e */ /* 0x000fe200000000ff */
[----:B------:R-:W-:Y:S01]  /*10140*/  BAR.SYNC.DEFER_BLOCKING 0x1, 0x180 ;  /* 0x0046000000007b1d */ /* 0x000fe20000010000 */
[----:B-1----:R-:W-:-:S03]  /*10150*/  IMAD.WIDE R10, R6, 0x2, R24 ;  /* 0x00000002060a7825 */ /* 0x002fc600078e0218 */
[C---:B------:R-:W-:Y:S02]  /*10160*/  IADD3 R51, P2, R10.reuse, 0x20, RZ ;  /* 0x000000200a337810 */ /* 0x040fe40007f5e0ff */
[C---:B------:R-:W-:Y:S02]  /*10170*/  LOP3.LUT R9, R10.reuse, 0x380, RZ, 0xc0, !PT ;  /* 0x000003800a097812 */ /* 0x040fe400078ec0ff */
[C---:B------:R-:W-:Y:S02]  /*10180*/  IADD3 R55, P0, R10.reuse, 0x60, RZ ;  /* 0x000000600a377810 */ /* 0x040fe40007f1e0ff */
[----:B------:R-:W-:Y:S02]  /*10190*/  IADD3 R53, P1, R10, 0x40, RZ ;  /* 0x000000400a357810 */ /* 0x000fe40007f3e0ff */
[----:B------:R-:W-:Y:S02]  /*101a0*/  LOP3.LUT R4, R51, 0x380, RZ, 0xc0, !PT ;  /* 0x0000038033047812 */ /* 0x000fe400078ec0ff */
[----:B------:R-:W-:-:S02]  /*101b0*/  SHF.R.U64 R9, R9, 0x3, RZ ;  /* 0x0000000309097819 */ /* 0x000fc400000012ff */
[----:B------:R-:W-:Y:S02]  /*101c0*/  LOP3.LUT R6, R53, 0x380, RZ, 0xc0, !PT ;  /* 0x0000038035067812 */ /* 0x000fe400078ec0ff */
[----:B------:R-:W-:Y:S02]  /*101d0*/  LOP3.LUT R54, R55, 0x380, RZ, 0xc0, !PT ;  /* 0x0000038037367812 */ /* 0x000fe400078ec0ff */
[----:B------:R-:W-:Y:S02]  /*101e0*/  SHF.R.U64 R4, R4, 0x3, RZ ;  /* 0x0000000304047819 */ /* 0x000fe400000012ff */
[----:B------:R-:W-:Y:S02]  /*101f0*/  LOP3.LUT R10, R9, R10, RZ, 0x3c, !PT ;  /* 0x0000000a090a7212 */ /* 0x000fe400078e3cff */
[----:B------:R-:W-:Y:S02]  /*10200*/  SHF.R.U64 R6, R6, 0x3, RZ ;  /* 0x0000000306067819 */ /* 0x000fe400000012ff */
[----:B------:R-:W-:Y:S01]  /*10210*/  SHF.R.U64 R54, R54, 0x3, RZ ;  /* 0x0000000336367819 */ /* 0x000fe200000012ff */
[--C-:B------:R-:W-:Y:S01]  /*10220*/  IMAD.X R5, RZ, RZ, R11.reuse, P0 ;  /* 0x000000ffff057224 */ /* 0x100fe200000e060b */
[----:B------:R-:W-:Y:S01]  /*10230*/  LOP3.LUT R8, R4, R51, RZ, 0x3c, !PT ;  /* 0x0000003304087212 */ /* 0x000fe200078e3cff */
[----:B------:R-:W-:Y:S01]  /*10240*/  IMAD.X R7, RZ, RZ, R11, P1 ;  /* 0x000000ffff077224 */ /* 0x000fe200008e060b */
[----:B------:R-:W-:-:S02]  /*10250*/  LOP3.LUT R6, R6, R53, RZ, 0x3c, !PT ;  /* 0x0000003506067212 */ /* 0x000fc400078e3cff */
[----:B------:R-:W-:Y:S02]  /*10260*/  LOP3.LUT R4, R54, R55, RZ, 0x3c, !PT ;  /* 0x0000003736047212 */ /* 0x000fe400078e3cff */
[----:B------:R-:W-:Y:S02]  /*10270*/  MOV R10, R10 ;  /* 0x0000000a000a7202 */ /* 0x000fe40000000f00 */
[----:B------:R-:W-:Y:S02]  /*10280*/  IADD3.X R9, RZ, R11, RZ, P2, !PT ;  /* 0x0000000bff097210 */ /* 0x000fe400017fe4ff */
[----:B------:R-:W-:Y:S01]  /*10290*/  MOV R49, R6 ;  /* 0x0000000600317202 */ /* 0x000fe20000000f00 */
[----:B------:R0:W-:Y:S01]  /*102a0*/  STSM.16.M88.4 [R10], R12 ;  /* 0x0000000c0a007844 */ /* 0x0001e20000000200 */
[----:B------:R-:W-:Y:S02]  /*102b0*/  MOV R47, R4 ;  /* 0x00000004002f7202 */ /* 0x000fe40000000f00 */
[----:B------:R-:W-:-:S02]  /*102c0*/  MOV R50, R8 ;  /* 0x0000000800327202 */ /* 0x000fc40000000f00 */
[----:B------:R-:W-:Y:S02]  /*102d0*/  F2FP.F16.F32.PACK_AB R4, R45, R48 ;  /* 0x000000302d04723e */ /* 0x000fe400000000ff */
[----:B------:R-:W-:Y:S02]  /*102e0*/  F2FP.F16.F32.PACK_AB R5, R43, R46 ;  /* 0x0000002e2b05723e */ /* 0x000fe400000000ff */
[----:B------:R-:W-:Y:S02]  /*102f0*/  F2FP.F16.F32.PACK_AB R6, R41, R44 ;  /* 0x0000002c2906723e */ /* 0x000fe400000000ff */
[----:B------:R-:W-:Y:S02]  /*10300*/  F2FP.F16.F32.PACK_AB R7, R39, R42 ;  /* 0x0000002a2707723e */ /* 0x000fe400000000ff */
[----:B------:R-:W-:Y:S02]  /*10310*/  F2FP.F16.F32.PACK_AB R8, R37, R40 ;  /* 0x000000282508723e */ /* 0x000fe400000000ff */
[----:B------:R-:W-:-:S02]  /*10320*/  F2FP.F16.F32.PACK_AB R9, R35, R38 ;  /* 0x000000262309723e */ /* 0x000fc400000000ff */
[----:B0-----:R-:W-:Y:S02]  /*10330*/  F2FP.F16.F32.PACK_AB R10, R33, R36 ;  /* 0x00000024210a723e */ /* 0x001fe400000000ff */
[----:B------:R-:W-:Y:S02]  /*10340*/  F2FP.F16.F32.PACK_AB R11, R31, R34 ;  /* 0x000000221f0b723e */ /* 0x000fe400000000ff */
[----:B------:R-:W-:Y:S02]  /*10350*/  F2FP.F16.F32.PACK_AB R12, R29, R30 ;  /* 0x0000001e1d0c723e */ /* 0x000fe400000000ff */
[----:B------:R-:W-:Y:S02]  /*10360*/  F2FP.F16.F32.PACK_AB R13, R27, R32 ;  /* 0x000000201b0d723e */ /* 0x000fe400000000ff */
[----:B------:R-:W-:Y:S02]  /*10370*/  F2FP.F16.F32.PACK_AB R14, R3, R26 ;  /* 0x0000001a030e723e */ /* 0x000fe400000000ff */
[----:B------:R-:W-:-:S02]  /*10380*/  F2FP.F16.F32.PACK_AB R15, R119, R0 ;  /* 0x00000000770f723e */ /* 0x000fc400000000ff */
[----:B------:R-:W-:Y:S02]  /*10390*/  ISETP.NE.U32.AND P0, PT, RZ, UR4, PT ;  /* 0x00000004ff007c0c */ /* 0x000fe4000bf05070 */
        /* <DEDUP_REMOVED lines=17> */
[----:B--2---:R-:W-:-:S02]  /*104b0*/  SHF.R.S32.HI R29, RZ, 0x1f, R60 ;  /* 0x0000001fff1d7819 */ /* 0x004fc4000001143c */
[----:B---3--:R-:W-:Y:S01]  /*104c0*/  SHF.R.S32.HI R34, RZ, 0x1f, R3 ;  /* 0x0000001fff227819 */ /* 0x008fe20000011403 */
[----:B0-----:R-:W-:Y:S06]  /*104d0*/  @P1 BRA `(.L_x_12509) ;  /* 0x0000000000101947 */ /* 0x001fec0003800000 */
[----:B------:R-:W-:Y:S05]  /*104e0*/  @!P0 BRA `(.L_x_12509) ;  /* 0x00000000000c8947 */ /* 0x000fea0003800000 */
[----:B------:R-:W2:Y:S04]  /*104f0*/  LDG.E R5, desc[UR40][R30.64] ;  /* 0x000000281e057981 */ /* 0x000ea8000c1e1900 */
[----:B-----5:R-:W2:Y:S02]  /*10500*/  LDG.E R0, desc[UR40][R30.64+0x4] ;  /* 0x000004281e007981 */ /* 0x020ea4000c1e1900 */
[----:B--2---:R-:W-:-:S07]  /*10510*/  IMAD.IADD R0, R0, 0x1, -R5 ;  /* 0x0000000100007824 */ /* 0x004fce00078e0a05 */
.L_x_12509:
[----:B------:R-:W2:Y:S01]  /*10520*/  LDL R9, [R1+0x28] ;  /* 0x0000280001097983 */ /* 0x000ea20000100800 */
[----:B------:R-:W-:-:S03]  /*10530*/  ULDC.64 UR4, c[0x0][0xb70] ;  /* 0x0002dc0000047ab9 */ /* 0x000fc60000000a00 */
[----:B------:R-:W3:Y:S01]  /*10540*/  LDL R38, [R1+0x34] ;  /* 0x0000340001267983 */ /* 0x000ee20000100800 */
[----:B------:R-:W-:Y:S02]  /*10550*/  IMAD.MOV.U32 R4, RZ, RZ, R3 ;  /* 0x000000ffff047224 */ /* 0x000fe400078e0003 */
[----:B------:R-:W-:Y:S01]  /*10560*/  IMAD.MOV.U32 R5, RZ, RZ, R34 ;  /* 0x000000ffff057224 */ /* 0x000fe200078e0022 */
[----:B------:R-:W2:Y:S01]  /*10570*/  LDL.LU R37, [R1+0x3c] ;  /* 0x00003c0001257983 */ /* 0x000ea20000300800 */
[----:B------:R-:W-:Y:S01]  /*10580*/  IMAD R6, R29, UR4, RZ ;  /* 0x000000041d067c24 */ /* 0x000fe2000f8e02ff */
[----:B------:R-:W-:Y:S01]  /*10590*/  SEL R36, R56, RZ, !P0 ;  /* 0x000000ff38247207 */ /* 0x000fe20004000000 */
[C---:B------:R-:W-:Y:S01]  /*105a0*/  IMAD.WIDE.U32 R4, R60.reuse, UR4, R4 ;  /* 0x000000043c047c25 */ /* 0x040fe2000f8e0004 */
[----:B------:R-:W0:Y:S01]  /*105b0*/  S2R R8, SR_TID.X ;  /* 0x0000000000087919 */ /* 0x000e220000002100 */
[----:B------:R-:W-:Y:S01]  /*105c0*/  SEL R35, R59, RZ, !P0 ;  /* 0x000000ff3b237207 */ /* 0x000fe20004000000 */
[----:B------:R-:W-:Y:S01]  /*105d0*/  ULDC.64 UR6, c[0x0][0xae0] ;  /* 0x0002b80000067ab9 */ /* 0x000fe20000000a00 */
[----:B------:R-:W-:Y:S01]  /*105e0*/  IMAD R7, R60, UR5, R6 ;  /* 0x000000053c077c24 */ /* 0x000fe2000f8e0206 */
[----:B------:R-:W-:-:S02]  /*105f0*/  ULDC.64 UR4, c[0x0][0xb78] ;  /* 0x0002de0000047ab9 */ /* 0x000fc40000000a00 */
[----:B------:R-:W-:Y:S02]  /*10600*/  IMAD R6, R36, UR4, RZ ;  /* 0x0000000424067c24 */ /* 0x000fe4000f8e02ff */
[----:B------:R-:W-:Y:S02]  /*10610*/  IMAD.IADD R5, R5, 0x1, R7 ;  /* 0x0000000105057824 */ /* 0x000fe400078e0207 */
[C---:B------:R-:W-:Y:S02]  /*10620*/  IMAD R6, R35.reuse, UR5, R6 ;  /* 0x0000000523067c24 */ /* 0x040fe4000f8e0206 */
[----:B------:R-:W-:Y:S01]  /*10630*/  IMAD.WIDE.U32 R4, R35, UR4, R4 ;  /* 0x0000000423047c25 */ /* 0x000fe2000f8e0004 */
[----:B------:R-:W-:Y:S01]  /*10640*/  ULDC.64 UR4, c[0x0][0xb40] ;  /* 0x0002d00000047ab9 */ /* 0x000fe20000000a00 */
[----:B------:R-:W-:Y:S02]  /*10650*/  BSSY B1, `(.L_x_12510) ;  /* 0x000005c000017945 */ /* 0x000fe40003800000 */
[----:B---3--:R-:W-:-:S02]  /*10660*/  IMAD R7, R20, 0x40, R38 ;  /* 0x0000004014077824 */ /* 0x008fc400078e0226 */
[----:B--2---:R-:W-:Y:S01]  /*10670*/  IMAD R11, R37, 0xc0, R9 ;  /* 0x000000c0250b7824 */ /* 0x004fe200078e0209 */
[----:B0-----:R-:W-:Y:S01]  /*10680*/  IADD3 R9, R8, -0x80, RZ ;  /* 0xffffff8008097810 */ /* 0x001fe20007ffe0ff */
[----:B------:R-:W-:-:S03]  /*10690*/  IMAD.WIDE R24, R7, 0x2, R24 ;  /* 0x0000000207187825 */ /* 0x000fc600078e0218 */
[----:B------:R-:W-:Y:S02]  /*106a0*/  SHF.R.S32.HI R8, RZ, 0x1f, R9 ;  /* 0x0000001fff087819 */ /* 0x000fe40000011409 */
[----:B------:R-:W-:Y:S02]  /*106b0*/  IADD3 R4, P1, R11, R4, RZ ;  /* 0x000000040b047210 */ /* 0x000fe40007f3e0ff */
[----:B------:R-:W-:Y:S02]  /*106c0*/  LEA.HI R8, R8, R9, RZ, 0x7 ;  /* 0x0000000908087211 */ /* 0x000fe400078f38ff */
[----:B------:R-:W-:Y:S02]  /*106d0*/  LEA R32, P2, R4, UR4, 0x2 ;  /* 0x0000000404207c11 */ /* 0x000fe4000f8410ff */
[----:B------:R-:W-:Y:S02]  /*106e0*/  LOP3.LUT R8, R8, 0xffffff80, RZ, 0xc0, !PT ;  /* 0xffffff8008087812 */ /* 0x000fe400078ec0ff */
[----:B------:R-:W-:-:S03]  /*106f0*/  IADD3 R7, P4, R24, 0x4800, RZ ;  /* 0x0000480018077810 */ /* 0x000fc60007f9e0ff */
[----:B------:R-:W-:Y:S01]  /*10700*/  IMAD.IADD R8, R9, 0x1, -R8 ;  /* 0x0000000109087824 */ /* 0x000fe200078e0a08 */
[----:B------:R-:W-:Y:S01]  /*10710*/  SHF.R.S32.HI R9, RZ, 0x1f, R11 ;  /* 0x0000001fff097819 */ /* 0x000fe2000001140b */
[----:B------:R-:W-:-:S03]  /*10720*/  IMAD.X R27, RZ, RZ, R25, P4 ;  /* 0x000000ffff1b7224 */ /* 0x000fc600020e0619 */
[----:B------:R-:W-:Y:S02]  /*10730*/  LOP3.LUT P0, RZ, R8, 0x3, RZ, 0xc0, !PT ;  /* 0x0000000308ff7812 */ /* 0x000fe4000780c0ff */
[----:B------:R-:W-:Y:S01]  /*10740*/  IADD3.X R9, R9, R5, R6, P1, !PT ;  /* 0x0000000509097210 */ /* 0x000fe20000ffe406 */
[C---:B------:R-:W-:Y:S01]  /*10750*/  VIADD R5, R11.reuse, 0x8 ;  /* 0x000000080b057836 */ /* 0x040fe20000000000 */
[----:B-----5:R-:W-:Y:S02]  /*10760*/  ISETP.GE.OR P1, PT, R11, R0, P0 ;  /* 0x000000000b00720c */ /* 0x020fe40000726670 */
[----:B------:R-:W-:Y:S01]  /*10770*/  LEA.HI.X R33, R4, UR5, R9, 0x2, P2 ;  /* 0x0000000504217c11 */ /* 0x000fe200090f1409 */
[----:B------:R-:W-:Y:S01]  /*10780*/  ULDC.64 UR4, c[0x0][0xaa0] ;  /* 0x0002a80000047ab9 */ /* 0x000fe20000000a00 */
[C---:B------:R-:W-:Y:S02]  /*10790*/  IADD3 R15, P2, R24.reuse, 0x1800, RZ ;  /* 0x00001800180f7810 */ /* 0x040fe40007f5e0ff */
[----:B------:R-:W-:-:S02]  /*107a0*/  IADD3 R11, P3, R24, 0x3000, RZ ;  /* 0x00003000180b7810 */ /* 0x000fc40007f7e0ff */
[----:B------:R-:W-:Y:S01]  /*107b0*/  ISETP.GE.OR P0, PT, R5, R0, P0 ;  /* 0x000000000500720c */ /* 0x000fe20000706670 */
[--C-:B------:R-:W-:Y:S01]  /*107c0*/  IMAD.X R9, RZ, RZ, R25.reuse, P2 ;  /* 0x000000ffff097224 */ /* 0x100fe200010e0619 */
[----:B------:R-:W-:Y:S01]  /*107d0*/  LOP3.LUT R5, R24, 0x380, RZ, 0xc0, !PT ;  /* 0x0000038018057812 */ /* 0x000fe200078ec0ff */
[----:B------:R-:W-:Y:S01]  /*107e0*/  IMAD.X R13, RZ, RZ, R25, P3 ;  /* 0x000000ffff0d7224 */ /* 0x000fe200018e0619 */
[----:B------:R-:W-:Y:S01]  /*107f0*/  LOP3.LUT R8, R15, 0x380, RZ, 0xc0, !PT ;  /* 0x000003800f087812 */ /* 0x000fe200078ec0ff */
[----:B------:R-:W-:Y:S01]  /*10800*/  IMAD.MOV.U32 R30, RZ, RZ, R38 ;  /* 0x000000ffff1e7224 */ /* 0x000fe200078e0026 */
[----:B------:R-:W-:Y:S01]  /*10810*/  LOP3.LUT R10, R11, 0x380, RZ, 0xc0, !PT ;  /* 0x000003800b0a7812 */ /* 0x000fe200078ec0ff */
[----:B------:R-:W-:Y:S01]  /*10820*/  @!P1 STG.E desc[UR40][R32.64], R21 ;  /* 0x0000001520009986 */ /* 0x000fe2000c101928 */
[----:B------:R-:W-:Y:S02]  /*10830*/  LOP3.LUT R6, R7, 0x380, RZ, 0xc0, !PT ;  /* 0x0000038007067812 */ /* 0x000fe400078ec0ff */
[----:B------:R-:W-:-:S02]  /*10840*/  SHF.R.U64 R5, R5, 0x3, RZ ;  /* 0x0000000305057819 */ /* 0x000fc400000012ff */
[----:B------:R-:W-:Y:S02]  /*10850*/  SHF.R.U64 R8, R8, 0x3, RZ ;  /* 0x0000000308087819 */ /* 0x000fe400000012ff */
[----:B------:R-:W-:Y:S01]  /*10860*/  SHF.R.S32.HI R31, RZ, 0x1f, R38 ;  /* 0x0000001fff1f7819 */ /* 0x000fe20000011426 */
[----:B------:R-:W-:Y:S01]  /*10870*/  IMAD R34, R34, UR4, RZ ;  /* 0x0000000422227c24 */ /* 0x000fe2000f8e02ff */
[----:B------:R-:W-:Y:S01]  /*10880*/  SHF.R.U64 R10, R10, 0x3, RZ ;  /* 0x000000030a0a7819 */ /* 0x000fe200000012ff */
[----:B------:R0:W-:Y:S01]  /*10890*/  @!P0 STG.E desc[UR40][R32.64+0x20], R28 ;  /* 0x0000201c20008986 */ /* 0x0001e2000c101928 */
[----:B------:R-:W-:Y:S02]  /*108a0*/  SHF.R.U64 R6, R6, 0x3, RZ ;  /* 0x0000000306067819 */ /* 0x000fe400000012ff */
[----:B------:R-:W-:Y:S02]  /*108b0*/  LOP3.LUT R4, R5, R24, RZ, 0x3c, !PT ;  /* 0x0000001805047212 */ /* 0x000fe400078e3cff */
[----:B------:R-:W-:-:S02]  /*108c0*/  MOV R5, R25 ;  /* 0x0000001900057202 */ /* 0x000fc40000000f00 */
[----:B------:R-:W-:Y:S02]  /*108d0*/  LOP3.LUT R8, R8, R15, RZ, 0x3c, !PT ;  /* 0x0000000f08087212 */ /* 0x000fe400078e3cff */
[----:B------:R-:W-:Y:S02]  /*108e0*/  LOP3.LUT R12, R10, R11, RZ, 0x3c, !PT ;  /* 0x0000000b0a0c7212 */ /* 0x000fe400078e3cff */
[----:B------:R-:W-:Y:S01]  /*108f0*/  LOP3.LUT R26, R6, R7, RZ, 0x3c, !PT ;  /* 0x00000007061a7212 */ /* 0x000fe200078e3cff */
[----:B------:R-:W-:Y:S01]  /*10900*/  IMAD.WIDE.U32 R30, R3, UR4, R30 ;  /* 0x00000004031e7c25 */ /* 0x000fe2000f8e001e */
[----:B------:R-:W5:Y:S01]  /*10910*/  LD.E.128 R4, desc[UR40][R4.64] ;  /* 0x0000002804047980 */ /* 0x000f62000c101d00 */
[----:B------:R-:W-:-:S03]  /*10920*/  ULDC UR4, c[0x0][0xa8c] ;  /* 0x0002a30000047ab9 */ /* 0x000fc60000000800 */
[----:B------:R-:W5:Y:S01]  /*10930*/  LD.E.128 R8, desc[UR40][R8.64] ;  /* 0x0000002808087980 */ /* 0x000f62000c101d00 */
[----:B------:R-:W-:-:S03]  /*10940*/  IMAD R3, R3, UR5, R34 ;  /* 0x0000000503037c24 */ /* 0x000fc6000f8e0222 */
[----:B------:R-:W5:Y:S04]  /*10950*/  LD.E.128 R12, desc[UR40][R12.64] ;  /* 0x000000280c0c7980 */ /* 0x000f68000c101d00 */
[----:B------:R-:W5:Y:S01]  /*10960*/  LD.E.128 R24, desc[UR40][R26.64] ;  /* 0x000000281a187980 */ /* 0x000f62000c101d00 */
[----:B------:R-:W-:Y:S01]  /*10970*/  IMAD.IADD R31, R31, 0x1, R3 ;  /* 0x000000011f1f7824 */ /* 0x000fe200078e0203 */
[----:B------:R-:W-:Y:S01]  /*10980*/  ISETP.GE.AND P0, PT, R38, UR4, PT ;  /* 0x0000000426007c0c */ /* 0x000fe2000bf06270 */
[----:B0-----:R-:W-:Y:S01]  /*10990*/  IMAD R32, R37, -0xc0, R0 ;  /* 0xffffff4025207824 */ /* 0x001fe200078e0200 */
[----:B------:R-:W-:Y:S01]  /*109a0*/  @!PT LDS RZ, [RZ] ;  /* 0x00000000fffff984 */ /* 0x000fe20000000800 */
[----:B------:R-:W-:Y:S01]  /*109b0*/  @!PT LDS RZ, [RZ] ;  /* 0x00000000fffff984 */ /* 0x000fe20000000800 */
[----:B------:R-:W-:Y:S01]  /*109c0*/  @!PT LDS RZ, [RZ] ;  /* 0x00000000fffff984 */ /* 0x000fe20000000800 */
[----:B------:R-:W-:Y:S01]  /*109d0*/  @!PT LDS RZ, [RZ] ;  /* 0x00000000fffff984 */ /* 0x000fe20000000800 */
[----:B------:R0:W-:Y:S06]  /*109e0*/  MEMBAR.ALL.CTA ;  /* 0x0000000000007992 */ /* 0x0001ec0000008000 */
[----:B0-----:R-:W0:Y:S01]  /*109f0*/  FENCE.VIEW.ASYNC.S ;  /* 0x00000000000073c6 */ /* 0x001e220000000000 */
[C---:B------:R-:W-:Y:S01]  /*10a00*/  VIADD R3, R20.reuse, 0x30 ;  /* 0x0000003014037836 */ /* 0x040fe20000000000 */
[----:B------:R-:W-:Y:S01]  /*10a10*/  ULDC.64 UR4, c[0x0][0xae8] ;  /* 0x0002ba0000047ab9 */ /* 0x000fe20000000a00 */
[----:B------:R-:W-:-:S02]  /*10a20*/  VIADD R21, R20, 0x60 ;  /* 0x0000006014157836 */ /* 0x000fc40000000000 */
[----:B------:R-:W-:Y:S01]  /*10a30*/  VIADD R0, R20, 0x90 ;  /* 0x0000009014007836 */ /* 0x000fe20000000000 */
[-C--:B------:R-:W-:Y:S01]  /*10a40*/  ISETP.GE.OR P3, PT, R3, R32.reuse, P0 ;  /* 0x000000200300720c */ /* 0x080fe20000766670 */
[----:B------:R-:W-:Y:S01]  /*10a50*/  IMAD R28, R29, UR6, RZ ;  /* 0x000000061d1c7c24 */ /* 0x000fe2000f8e02ff */
[-C--:B------:R-:W-:Y:S01]  /*10a60*/  ISETP.GE.OR P1, PT, R21, R32.reuse, P0 ;  /* 0x000000201500720c */ /* 0x080fe20000726670 */
[----:B------:R-:W-:Y:S01]  /*10a70*/  IMAD R3, R36, UR4, RZ ;  /* 0x0000000424037c24 */ /* 0x000fe2000f8e02ff */
[-C--:B------:R-:W-:Y:S01]  /*10a80*/  ISETP.GE.OR P2, PT, R0, R32.reuse, P0 ;  /* 0x000000200000720c */ /* 0x080fe20000746670 */
[----:B------:R-:W-:Y:S01]  /*10a90*/  IMAD R33, R60, UR7, R28 ;  /* 0x000000073c217c24 */ /* 0x000fe2000f8e021c */
[----:B------:R-:W-:Y:S01]  /*10aa0*/  ISETP.GE.OR P0, PT, R20, R32, P0 ;  /* 0x000000201400720c */ /* 0x000fe20000706670 */
[----:B------:R-:W-:Y:S01]  /*10ab0*/  IMAD.WIDE.U32 R28, R60, UR6, R30 ;  /* 0x000000063c1c7c25 */ /* 0x000fe2000f8e001e */
[----:B------:R-:W-:Y:S02]  /*10ac0*/  IADD3 R0, R2, 0x16820, RZ ;  /* 0x0001682002007810 */ /* 0x000fe40007ffe0ff */
[----:B------:R-:W-:Y:S01]  /*10ad0*/  SHF.R.S32.HI R21, RZ, 0x1f, R20 ;  /* 0x0000001fff157819 */ /* 0x000fe20000011414 */
[----:B------:R-:W-:Y:S01]  /*10ae0*/  IMAD.IADD R29, R29, 0x1, R33 ;  /* 0x000000011d1d7824 */ /* 0x000fe200078e0221 */
[----:B------:R-:W-:Y:S01]  /*10af0*/  PRMT R0, RZ, 0x654, R0 ;  /* 0x00000654ff007816 */ /* 0x000fe20000000000 */
[----:B------:R-:W-:-:S02]  /*10b00*/  IMAD R3, R35, UR5, R3 ;  /* 0x0000000523037c24 */ /* 0x000fc4000f8e0203 */
[----:B------:R-:W-:Y:S01]  /*10b10*/  IMAD.WIDE.U32 R32, R35, UR4, R28 ;  /* 0x0000000423207c25 */ /* 0x000fe2000f8e001c */
[----:B0-----:R0:W-:Y:S03]  /*10b20*/  SYNCS.ARRIVE.TRANS64.RED.A1T0 RZ, [R0+URZ], RZ ;  /* 0x000000ff00ff79a7 */ /* 0x0011e6000810043f */
        /* <DEDUP_REMOVED lines=14> */
.L_x_12511:
[----:B------:R-:W-:Y:S05]  /*10c10*/  BSYNC B1 ;  /* 0x0000000000017941 */ /* 0x000fea0003800000 */
.L_x_12510:
        /* <DEDUP_REMOVED lines=15> */
.L_x_12513:
[----:B------:R-:W-:Y:S05]  /*10d10*/  BSYNC B1 ;  /* 0x0000000000017941 */ /* 0x000fea0003800000 */
.L_x_12512:
        /* <DEDUP_REMOVED lines=15> */
.L_x_12515:
[----:B------:R-:W-:Y:S05]  /*10e10*/  BSYNC B1 ;  /* 0x0000000000017941 */ /* 0x000fea0003800000 */
.L_x_12514:
        /* <DEDUP_REMOVED lines=15> */
.L_x_12508:
        /* <DEDUP_REMOVED lines=21> */
.L_x_12517:
[----:B------:R-:W2:Y:S04]  /*11060*/  LDL R15, [R1+0x34] ;  /* 0x00003400010f7983 */ /* 0x000ea80000100800 */
[----:B------:R-:W3:Y:S04]  /*11070*/  LDL R14, [R1+0x30] ;  /* 0x00003000010e7983 */ /* 0x000ee80000100800 */
[----:B------:R4:W5:Y:S01]  /*11080*/  LDL R13, [R1+0x3c] ;  /* 0x00003c00010d7983 */ /* 0x0009620000100800 */
[----:B------:R-:W-:Y:S01]  /*11090*/  BSSY B1, `(.L_x_12518) ;  /* 0x000001d000017945 */ /* 0x000fe20003800000 */
[----:B-1----:R-:W-:-:S02]  /*110a0*/  SEL R11, R59, RZ, !P0 ;  /* 0x000000ff3b0b7207 */ /* 0x002fc40004000000 */
[----:B------:R-:W-:Y:S02]  /*110b0*/  SEL R10, R56, RZ, !P0 ;  /* 0x000000ff380a7207 */ /* 0x000fe40004000000 */
[----:B-----5:R-:W-:Y:S02]  /*110c0*/  SHF.R.S32.HI R8, RZ, 0x1f, R3 ;  /* 0x0000001fff087819 */ /* 0x020fe40000011403 */
[----:B--2---:R-:W-:Y:S02]  /*110d0*/  SHF.R.S32.HI R12, RZ, 0x1f, R15 ;  /* 0x0000001fff0c7819 */ /* 0x004fe4000001140f */
[----:B---3--:R-:W-:Y:S01]  /*110e0*/  SHF.R.S32.HI R9, RZ, 0x1f, R14 ;  /* 0x0000001fff097819 */ /* 0x008fe2000001140e */
[----:B----4-:R-:W-:Y:S06]  /*110f0*/  @P2 BRA `(.L_x_12519) ;  /* 0x0000000000582947 */ /* 0x010fec0003800000 */
[----:B0-----:R-:W0:Y:S02]  /*11100*/  S2R R4, SR_TID.X ;  /* 0x0000000000047919 */ /* 0x001e240000002100 */
[----:B0-----:R-:W-:-:S04]  /*11110*/  IMAD R4, R13, 0xc0, R4 ;  /* 0x000000c00d047824 */ /* 0x001fc800078e0204 */
        /* <DEDUP_REMOVED lines=20> */
.L_x_12519:
[----:B------:R-:W-:Y:S05]  /*11260*/  BSYNC B1 ;  /* 0x0000000000017941 */ /* 0x000fea0003800000 */
.L_x_12518:
[----:B------:R-:W-:Y:S01]  /*11270*/  ULDC.64 UR4, c[0x0][0xaa0] ;  /* 0x0002a80000047ab9 */ /* 0x000fe20000000a00 */
[----:B0-----:R-:W-:Y:S01]  /*11280*/  IMAD.MOV.U32 R4, RZ, RZ, R15 ;  /* 0x000000ffff047224 */ /* 0x001fe200078e000f */
[----:B------:R-:W-:Y:S01]  /*11290*/  ULDC.64 UR6, c[0x0][0xae0] ;  /* 0x0002b80000067ab9 */ /* 0x000fe20000000a00 */
[----:B-1----:R-:W-:Y:S01]  /*112a0*/  IMAD.MOV.U32 R5, RZ, RZ, R12 ;  /* 0x000000ffff057224 */ /* 0x002fe200078e000c */
[----:B------:R-:W-:Y:S01]  /*112b0*/  SHF.R.S32.HI R21, RZ, 0x1f, R20 ;  /* 0x0000001fff157819 */ /* 0x000fe20000011414 */
[----:B------:R-:W-:Y:S01]  /*112c0*/  IMAD R6, R8, UR4, RZ ;  /* 0x0000000408067c24 */ /* 0x000fe2000f8e02ff */
[----:B------:R-:W-:Y:S01]  /*112d0*/  BSSY B1, `(.L_x_12520) ;  /* 0x0000024000017945 */ /* 0x000fe20003800000 */
[----:B------:R-:W-:Y:S01]  /*112e0*/  IMAD.WIDE.U32 R4, R3, UR4, R4 ;  /* 0x0000000403047c25 */ /* 0x000fe2000f8e0004 */
[----:B------:R-:W-:Y:S02]  /*112f0*/  ULDC UR4, c[0x0][0xa8c] ;  /* 0x0002a30000047ab9 */ /* 0x000fe40000000800 */
[----:B------:R-:W-:Y:S01]  /*11300*/  ISETP.GE.AND P0, PT, R15, UR4, PT ;  /* 0x000000040f007c0c */ /* 0x000fe2000bf06270 */
[----:B------:R-:W-:Y:S01]  /*11310*/  IMAD R3, R3, UR5, R6 ;  /* 0x0000000503037c24 */ /* 0x000fe2000f8e0206 */
[----:B------:R-:W-:Y:S01]  /*11320*/  ULDC.64 UR4, c[0x0][0xae8] ;  /* 0x0002ba0000047ab9 */ /* 0x000fe20000000a00 */
[----:B------:R-:W-:-:S02]  /*11330*/  VIADD R6, R20, 0x30 ;  /* 0x0000003014067836 */ /* 0x000fc40000000000 */
[----:B------:R-:W-:Y:S01]  /*11340*/  IMAD R7, R13, -0xc0, R0 ;  /* 0xffffff400d077824 */ /* 0x000fe200078e0200 */
[----:B------:R-:W-:Y:S01]  /*11350*/  IADD3 R0, R20, 0x60, RZ ;  /* 0x0000006014007810 */ /* 0x000fe20007ffe0ff */
[----:B------:R-:W-:Y:S02]  /*11360*/  IMAD.IADD R5, R5, 0x1, R3 ;  /* 0x0000000105057824 */ /* 0x000fe400078e0203 */
[----:B------:R-:W-:Y:S01]  /*11370*/  IMAD R3, R9, UR6, RZ ;  /* 0x0000000609037c24 */ /* 0x000fe2000f8e02ff */
[-C--:B------:R-:W-:Y:S01]  /*11380*/  ISETP.GE.OR P3, PT, R6, R7.reuse, P0 ;  /* 0x000000070600720c */ /* 0x080fe20000766670 */
[----:B------:R-:W-:Y:S01]  /*11390*/  VIADD R6, R20, 0x90 ;  /* 0x0000009014067836 */ /* 0x000fe20000000000 */
[-C--:B------:R-:W-:Y:S01]  /*113a0*/  ISETP.GE.OR P1, PT, R0, R7.reuse, P0 ;  /* 0x000000070000720c */ /* 0x080fe20000726670 */
[C---:B------:R-:W-:Y:S02]  /*113b0*/  IMAD R3, R14.reuse, UR7, R3 ;  /* 0x000000070e037c24 */ /* 0x040fe4000f8e0203 */
[----:B------:R-:W-:Y:S01]  /*113c0*/  IMAD.WIDE.U32 R4, R14, UR6, R4 ;  /* 0x000000060e047c25 */ /* 0x000fe2000f8e0004 */
[----:B------:R-:W-:-:S02]  /*113d0*/  ISETP.GE.OR P2, PT, R6, R7, P0 ;  /* 0x000000070600720c */ /* 0x000fc40000746670 */
[----:B------:R-:W-:Y:S01]  /*113e0*/  ISETP.GE.OR P0, PT, R20, R7, P0 ;  /* 0x000000071400720c */ /* 0x000fe20000706670 */
        /* <DEDUP_REMOVED lines=18> */
.L_x_12521:
[----:B------:R-:W-:Y:S05]  /*11510*/  BSYNC B1 ;  /* 0x0000000000017941 */ /* 0x000fea0003800000 */
.L_x_12520:
[----:B------:R-:W-:Y:S04]  /*11520*/  BSSY B1, `(.L_x_12522) ;  /* 0x000000f000017945 */ /* 0x000fe80003800000 */
[----:B------:R-:W-:Y:S05]  /*11530*/  @P3 BRA `(.L_x_12523) ;  /* 0x0000000000343947 */ /* 0x000fea0003800000 */
[----:B------:R-:W-:Y:S01]  /*11540*/  IADD3 R3, P0, R20, 0x30, RZ ;  /* 0x0000003014037810 */ /* 0x000fe20007f1e0ff */
[----:B------:R-:W-:Y:S01]  /*11550*/  ULDC.64 UR4, c[0x0][0xad8] ;  /* 0x0002b60000047ab9 */ /* 0x000fe20000000a00 */
[----:B------:R-:W-:Y:S02]  /*11560*/  IMAD.MOV.U32 R4, RZ, RZ, R6 ;  /* 0x000000ffff047224 */ /* 0x000fe400078e0006 */
[----:B------:R-:W-:Y:S01]  /*11570*/  IADD3.X R0, RZ, R21, RZ, P0, !PT ;  /* 0x00000015ff007210 */ /* 0x000fe200007fe4ff */
[----:B------:R-:W-:-:S04]  /*11580*/  IMAD.MOV.U32 R5, RZ, RZ, R9 ;  /* 0x000000ffff057224 */ /* 0x000fc800078e0009 */
[----:B------:R-:W-:Y:S02]  /*11590*/  IMAD R0, R0, UR4, RZ ;  /* 0x0000000400007c24 */ /* 0x000fe4000f8e02ff */
[----:B------:R-:W-:-:S04]  /*115a0*/  IMAD.WIDE.U32 R4, R3, UR4, R4 ;  /* 0x0000000403047c25 */ /* 0x000fc8000f8e0004 */
[----:B------:R-:W-:Y:S01]  /*115b0*/  IMAD R3, R3, UR5, R0 ;  /* 0x0000000503037c24 */ /* 0x000fe2000f8e0200 */
[----:B------:R-:W-:Y:S02]  /*115c0*/  ULDC.64 UR4, c[0x0][0xa80] ;  /* 0x0002a00000047ab9 */ /* 0x000fe40000000a00 */
[----:B0-----:R-:W-:Y:S01]  /*115d0*/  LEA R10, P0, R4, UR4, 0x1 ;  /* 0x00000004040a7c11 */ /* 0x001fe2000f8008ff */
[----:B------:R-:W-:-:S05]  /*115e0*/  IMAD.IADD R3, R5, 0x1, R3 ;  /* 0x0000000105037824 */ /* 0x000fca00078e0203 */
[----:B------:R-:W-:-:S05]  /*115f0*/  LEA.HI.X R11, R4, UR5, R3, 0x1, P0 ;  /* 0x00000005040b7c11 */ /* 0x000fca00080f0c03 */
[----:B------:R1:W-:Y:S02]  /*11600*/  STG.E.128 desc[UR40][R10.64], RZ ;  /* 0x000000ff0a007986 */ /* 0x0003e4000c101d28 */
.L_x_12523:
[----:B------:R-:W-:Y:S05]  /*11610*/  BSYNC B1 ;  /* 0x0000000000017941 */ /* 0x000fea0003800000 */
.L_x_12522:
        /* <DEDUP_REMOVED lines=11> */
[----:B01----:R-:W-:Y:S02]  /*116d0*/  LEA R10, P0, R4, UR4, 0x1 ;  /* 0x00000004040a7c11 */ /* 0x003fe4000f8008ff */
[----:B------:R-:W-:-:S04]  /*116e0*/  IADD3 R3, R5, R3, RZ ;  /* 0x0000000305037210 */ /* 0x000fc80007ffe0ff */
[----:B------:R-:W-:-:S05]  /*116f0*/  LEA.HI.X R11, R4, UR5, R3, 0x1, P0 ;  /* 0x00000005040b7c11 */ /* 0x000fca00080f0c03 */
[----:B------:R2:W-:Y:S02]  /*11700*/  STG.E.128 desc[UR40][R10.64], RZ ;  /* 0x000000ff0a007986 */ /* 0x0005e4000c101d28 */
.L_x_12525:
[----:B------:R-:W-:Y:S05]  /*11710*/  BSYNC B1 ;  /* 0x0000000000017941 */ /* 0x000fea0003800000 */
.L_x_12524:
        /* <DEDUP_REMOVED lines=14> */
.L_x_12516:
[----:B------:R-:W-:Y:S05]  /*11800*/  BSYNC B0 ;  /* 0x0000000000007941 */ /* 0x000fea0003800000 */
.L_x_12507:
[----:B------:R-:W-:Y:S02]  /*11810*/  ULDC UR4, c[0x0][0xc14] ;  /* 0x0003050000047ab9 */ /* 0x000fe40000000800 */
[----:B------:R-:W-:-:S13]  /*11820*/  ISETP.GE.AND P0, PT, R155, UR4, PT ;  /* 0x000000049b007c0c */ /* 0x000fda000bf06270 */
[----:B------:R-:W-:Y:S05]  /*11830*/  @!P0 BRA `(.L_x_12526) ;  /* 0xfffffef400f08947 */ /* 0x000fea000383ffff */
[----:B------:R-:W-:Y:S05]  /*11840*/  BRA `(.L_x_12371) ;  /* 0x0000004c00cc7947 */ /* 0x000fea0003800000 */
.L_x_12369:
[----:B------:R-:W-:-:S08]  /*11850*/  NOP ;  /* 0x0000000000007918 */ /* 0x000fd00000000000 */
[----:B--2---:R-:W0:-:S00]  /*11860*/  USETMAXREG.DEALLOC.CTAPOOL 0x20 ;  /* 0x00000020000079c8 */ /* 0x004e0000080e0500 */
        /* <DEDUP_REMOVED lines=56> */
[----:B------:R-:W-:Y:S01]  /*11bf0*/  MOV R4, R3 ;  /* 0x0000000300047202 */ /* 0x000fe20000000f00 */
[----:B------:R-:W-:Y:S01]  /*11c00*/  IMAD.MOV.U32 R19, RZ, RZ, RZ ;  /* 0x000000ffff137224 */ /* 0x000fe200078e00ff */
[----:B------:R-:W-:Y:S01]  /*11c10*/  ULDC UR5, c[0x0][0xc14] ;  /* 0x0003050000057ab9 */ /* 0x000fe20000000800 */
[----:B------:R-:W-:Y:S01]  /*11c20*/  ULDC UR7, c[0x0][0xc14] ;  /* 0x0003050000077ab9 */ /* 0x000fe20000000800 */
[----:B------:R-:W-:-:S05]  /*11c30*/  ULDC UR4, c[0x0][0xc10] ;  /* 0x0003040000047ab9 */ /* 0x000fca0000000800 */
.L_x_12531:
        /* <DEDUP_REMOVED lines=14> */
.L_x_12530:
[----:B------:R-:W-:Y:S05]  /*11d20*/  BSYNC B0 ;  /* 0x0000000000007941 */ /* 0x000fea0003800000 */
.L_x_12529:
[----:B0----5:R-:W0:Y:S01]  /*11d30*/  SHFL.UP PT, R2, R0, 0x1, RZ ;  /* 0x0420000000027989 */ /* 0x021e2200000e00ff */
[C---:B------:R-:W-:Y:S02]  /*11d40*/  ISETP.NE.AND P0, PT, R28.reuse, RZ, PT ;  /* 0x000000ff1c00720c */ /* 0x040fe40003f05270 */
[----:B------:R-:W-:Y:S02]  /*11d50*/  ISETP.GE.U32.AND P1, PT, R28, 0x2, PT ;  /* 0x000000021c00780c */ /* 0x000fe40003f26070 */
        /* <DEDUP_REMOVED lines=23> */
.L_x_12527:
        /* <DEDUP_REMOVED lines=21> */
.L_x_12532:
[----:B-1----:R-:W-:Y:S01]  /*12020*/  IMAD R16, R16, UR4, R8 ;  /* 0x0000000410107c24 */ /* 0x002fe2000f8e0208 */
[----:B------:R-:W-:Y:S01]  /*12030*/  IABS R10, R4 ;  /* 0x00000004000a7213 */ /* 0x000fe20000000000 */
[----:B------:R-:W-:Y:S02]  /*12040*/  IMAD R9, R9, R6, RZ ;  /* 0x0000000609097224 */ /* 0x000fe400078e02ff */
[----:B------:R-:W-:Y:S01]  /*12050*/  IMAD.MOV.U32 R2, RZ, RZ, RZ ;  /* 0x000000ffff027224 */ /* 0x000fe200078e00ff */
[----:B0-----:R-:W-:Y:S01]  /*12060*/  IADD3 R5, -R16, UR6, RZ ;  /* 0x0000000610057c10 */ /* 0x001fe2000fffe1ff */
[----:B------:R-:W-:Y:S02]  /*12070*/  IMAD.MOV R10, RZ, RZ, -R10 ;  /* 0x000000ffff0a7224 */ /* 0x000fe400078e0a0a */
[----:B------:R-:W-:Y:S01]  /*12080*/  IMAD.HI.U32 R2, R3, R9, R2 ;  /* 0x0000000903027227 */ /* 0x000fe200078e0002 */
[----:B------:R-:W-:-:S04]  /*12090*/  IABS R8, R5 ;  /* 0x0000000500087213 */ /* 0x000fc80000000000 */
[----:B------:R-:W-:Y:S01]  /*120a0*/  MOV R3, R8 ;  /* 0x0000000800037202 */ /* 0x000fe20000000f00 */
[----:B------:R-:W-:-:S04]  /*120b0*/  IMAD.MOV.U32 R8, RZ, RZ, R10 ;  /* 0x000000ffff087224 */ /* 0x000fc800078e000a */
        /* <DEDUP_REMOVED lines=22> */
[----:B0-----:R-:W-:-:S06]  /*12220*/  IADD3 R3, R9, 0xffffffe, RZ ;  /* 0x0ffffffe09037810 */ /* 0x001fcc0007ffe0ff */
        /* <DEDUP_REMOVED lines=25> */
.L_x_12528:
[----:B------:R-:W-:Y:S01]  /*123c0*/  IMAD.MOV.U32 R17, RZ, RZ, RZ ;  /* 0x000000ffff117224 */ /* 0x000fe200078e00ff */
[----:B------:R-:W-:Y:S01]  /*123d0*/  MOV R16, UR6 ;  /* 0x0000000600107c02 */ /* 0x000fe20008000f00 */
[----:B------:R-:W-:-:S07]  /*123e0*/  IMAD.MOV.U32 R18, RZ, RZ, RZ ;  /* 0x000000ffff127224 */ /* 0x000fce00078e00ff */
.L_x_12533:
        /* <DEDUP_REMOVED lines=13> */
[----:B------:R-:W-:Y:S01]  /*124c0*/  MOV R25, RZ ;  /* 0x000000ff00197202 */ /* 0x000fe20000000f00 */
[----:B------:R-:W-:Y:S01]  /*124d0*/  IMAD.MOV.U32 R22, RZ, RZ, RZ ;  /* 0x000000ffff167224 */ /* 0x000fe200078e00ff */
[----:B------:R-:W-:Y:S01]  /*124e0*/  ULDC.64 UR38, c[0x0][0x198] ;  /* 0x0000660000267ab9 */ /* 0x000fe20000000a00 */
[----:B------:R-:W-:Y:S01]  /*124f0*/  IMAD.MOV.U32 R26, RZ, RZ, 0x1 ;  /* 0x00000001ff1a7424 */ /* 0x000fe200078e00ff */
[----:B------:R-:W-:-:S06]  /*12500*/  ULDC UR36, c[0x0][0xc] ;  /* 0x0000030000247ab9 */ /* 0x000fcc0000000800 */
.L_x_12618:
[----:B--2---:R-:W2:Y:S02]  /*12510*/  LDC.64 R2, c[0x0][0xc60] ;  /* 0x00031800ff027b82 */ /* 0x004ea40000000a00 */
[----:B--2---:R-:W-:-:S05]  /*12520*/  IMAD.WIDE R2, R19, 0x4, R2 ;  /* 0x0000000413027825 */ /* 0x004fca00078e0202 */
[----:B------:R-:W0:Y:S01]  /*12530*/  LDG.E R29, desc[UR40][R2.64] ;  /* 0x00000028021d7981 */ /* 0x000e22000c1e1900 */
[----:B------:R-:W-:Y:S05]  /*12540*/  YIELD ;  /* 0x0000000000007946 */ /* 0x000fea0003800000 */
[----:B------:R-:W-:Y:S01]  /*12550*/  ULDC.64 UR4, c[0x0][0xa28] ;  /* 0x00028a0000047ab9 */ /* 0x000fe20000000a00 */
[----:B------:R-:W-:Y:S01]  /*12560*/  IMAD.MOV.U32 R10, RZ, RZ, RZ ;  /* 0x000000ffff0a7224 */ /* 0x000fe200078e00ff */
[----:B------:R-:W-:Y:S01]  /*12570*/  ISETP.NE.U32.AND P1, PT, RZ, UR4, PT ;  /* 0x00000004ff007c0c */ /* 0x000fe2000bf25070 */
[----:B------:R-:W-:Y:S01]  /*12580*/  ULDC.64 UR8, c[0x0][0xa08] ;  /* 0x0002820000087ab9 */ /* 0x000fe20000000a00 */
[----:B------:R-:W-:-:S02]  /*12590*/  ULDC.64 UR10, c[0x0][0xa10] ;  /* 0x00028400000a7ab9 */ /* 0x000fc40000000a00 */
[----:B------:R-:W-:Y:S02]  /*125a0*/  ISETP.NE.AND.EX P1, PT, RZ, UR5, PT, P1 ;  /* 0x00000005ff007c0c */ /* 0x000fe4000bf25310 */
[----:B0-----:R-:W-:Y:S01]  /*125b0*/  SHF.R.S32.HI R0, RZ, 0x1f, R29 ;  /* 0x0000001fff007819 */ /* 0x001fe2000001141d */
        /* <DEDUP_REMOVED lines=39> */
[----:B0-----:R-:W-:-:S05]  /*12830*/  IMAD.U32 R9, RZ, RZ, UR6 ;  /* 0x00000006ff097e24 */ /* 0x001fca000f8e00ff */
[----:B------:R-:W-:Y:S01]  /*12840*/  IMAD.U32 R11, RZ, RZ, UR4 ;  /* 0x00000004ff0b7e24 */ /* 0x000fe2000f8e00ff */
[----:B------:R-:W-:Y:S06]  /*12850*/  @P0 BRA `(.L_x_12535) ;  /* 0x0000000000100947 */ /* 0x000fec0003800000 */
[----:B------:R-:W-:Y:S05]  /*12860*/  @!P2 BRA `(.L_x_12535) ;  /* 0x00000000000ca947 */ /* 0x000fea0003800000 */
[----:B------:R-:W2:Y:S04]  /*12870*/  LDG.E R13, desc[UR40][R2.64] ;  /* 0x00000028020d7981 */ /* 0x000ea8000c1e1900 */
[----:B-----5:R-:W2:Y:S02]  /*12880*/  LDG.E R10, desc[UR40][R2.64+0x4] ;  /* 0x00000428020a7981 */ /* 0x020ea4000c1e1900 */
[----:B--2---:R-:W-:-:S07]  /*12890*/  IADD3 R10, -R13, R10, RZ ;  /* 0x0000000a0d0a7210 */ /* 0x004fce0007ffe1ff */
.L_x_12535:
[----:B------:R-:W-:Y:S01]  /*128a0*/  IMAD.MOV.U32 R23, RZ, RZ, RZ ;  /* 0x000000ffff177224 */ /* 0x000fe200078e00ff */
[----:B------:R-:W-:Y:S01]  /*128b0*/  ULDC.64 UR4, c[0x0][0xa20] ;  /* 0x0002880000047ab9 */ /* 0x000fe20000000a00 */
[----:B------:R-:W-:-:S04]  /*128c0*/  IMAD.MOV.U32 R8, RZ, RZ, RZ ;  /* 0x000000ffff087224 */ /* 0x000fc800078e00ff */
[----:B------:R-:W2:Y:S04]  /*128d0*/  @P3 LDG.E R23, desc[UR40][R6.64] ;  /* 0x0000002806173981 */ /* 0x000ea8000c1e1900 */
[----:B------:R0:W5:Y:S01]  /*128e0*/  @P1 LDG.E R8, desc[UR40][R4.64] ;  /* 0x0000002804081981 */ /* 0x000162000c1e1900 */
[----:B------:R-:W-:-:S04]  /*128f0*/  ISETP.NE.U32.AND P0, PT, RZ, UR4, PT ;  /* 0x00000004ff007c0c */ /* 0x000fc8000bf05070 */
[----:B------:R-:W-:Y:S01]  /*12900*/  ISETP.NE.AND.EX P0, PT, RZ, UR5, PT, P0 ;  /* 0x00000005ff007c0c */ /* 0x000fe2000bf05300 */
[----:B--2--5:R-:W-:-:S12]  /*12910*/  IMAD.IADD R23, R23, 0x1, R0 ;  /* 0x0000000117177824 */ /* 0x024fd800078e0200 */
[----:B0-----:R-:W-:Y:S05]  /*12920*/  @!P0 BRA `(.L_x_12536) ;  /* 0x0000000000108947 */ /* 0x001fea0003800000 */
[----:B------:R-:W-:-:S04]  /*12930*/  IADD3 R2, P0, R14, UR4, RZ ;  /* 0x000000040e027c10 */ /* 0x000fc8000ff1e0ff */
[----:B------:R-:W-:-:S05]  /*12940*/  IADD3.X R3, R12, UR5, RZ, P0, !PT ;  /* 0x000000050c037c10 */ /* 0x000fca00087fe4ff */
[----:B------:R0:W5:Y:S01]  /*12950*/  LDG.E R11, desc[UR40][R2.64] ;  /* 0x00000028020b7981 */ /* 0x000162000c1e1900 */
[----:B------:R-:W-:Y:S05]  /*12960*/  BRA `(.L_x_12537) ;  /* 0x0000000000107947 */ /* 0x000fea0003800000 */
.L_x_12536:
[----:B------:R-:W-:Y:S05]  /*12970*/  @!P3 BRA `(.L_x_12537) ;  /* 0x00000000000cb947 */ /* 0x000fea0003800000 */
[----:B------:R-:W2:Y:S04]  /*12980*/  LDG.E R2, desc[UR40][R6.64] ;  /* 0x0000002806027981 */ /* 0x000ea8000c1e1900 */
[----:B------:R-:W2:Y:S02]  /*12990*/  LDG.E R11, desc[UR40][R6.64+0x4] ;  /* 0x00000428060b7981 */ /* 0x000ea4000c1e1900 */
[----:B--2---:R-:W-:-:S07]  /*129a0*/  IMAD.IADD R11, R11, 0x1, -R2 ;  /* 0x000000010b0b7824 */ /* 0x004fce00078e0a02 */
.L_x_12537:
[----:B0-----:R-:W2:Y:S04]  /*129b0*/  @P1 LDG.E R3, desc[UR40][R4.64] ;  /* 0x0000002804031981 */ /* 0x001ea8000c1e1900 */
[----:B------:R-:W2:Y:S01]  /*129c0*/  @P1 LDG.E R2, desc[UR40][R4.64+0x4] ;  /* 0x0000042804021981 */ /* 0x000ea2000c1e1900 */
[----:B-----5:R-:W-:Y:S01]  /*129d0*/  IMAD.IADD R0, R11, 0x1, -R0 ;  /* 0x000000010b007824 */ /* 0x020fe200078e0a00 */
[----:B------:R-:W-:Y:S01]  /*129e0*/  BSSY B0, `(.L_x_12538) ;  /* 0x00000b7000007945 */ /* 0x000fe20003800000 */
[----:B------:R-:W-:Y:S01]  /*129f0*/  PLOP3.LUT P2, PT, PT, PT, PT, 0x80, 0x0 ;  /* 0x000000000000781c */ /* 0x000fe20003f4f070 */
[----:B--2---:R-:W-:Y:S02]  /*12a00*/  @P1 IMAD.IADD R9, R2, 0x1, -R3 ;  /* 0x0000000102091824 */ /* 0x004fe400078e0a03 */
[----:B------:R-:W-:-:S03]  /*12a10*/  IMAD R3, R17, 0xc0, RZ ;  /* 0x000000c011037824 */ /* 0x000fc600078e02ff */
[----:B------:R-:W-:Y:S02]  /*12a20*/  IADD3 R2, R0, R9, RZ ;  /* 0x0000000900027210 */ /* 0x000fe40007ffe0ff */
[----:B------:R-:W-:-:S03]  /*12a30*/  IADD3 R7, -R10, 0x13f, R3 ;  /* 0x0000013f0a077810 */ /* 0x000fc60007ffe103 */
[C---:B------:R-:W-:Y:S02]  /*12a40*/  VIADD R3, R2.reuse, 0x7f ;  /* 0x0000007f02037836 */ /* 0x040fe40000000000 */
[----:B------:R-:W-:-:S03]  /*12a50*/  IMAD.IADD R7, R2, 0x1, R7 ;  /* 0x0000000102077824 */ /* 0x000fc600078e0207 */
[----:B------:R-:W-:Y:S02]  /*12a60*/  SHF.R.S32.HI R2, RZ, 0x1f, R3 ;  /* 0x0000001fff027819 */ /* 0x000fe40000011403 */
[----:B------:R-:W-:Y:S02]  /*12a70*/  SHF.R.S32.HI R6, RZ, 0x1f, R7 ;  /* 0x0000001fff067819 */ /* 0x000fe40000011407 */
[----:B------:R-:W-:Y:S02]  /*12a80*/  LEA.HI R2, R2, R3, RZ, 0x7 ;  /* 0x0000000302027211 */ /* 0x000fe400078f38ff */
[----:B------:R-:W-:Y:S02]  /*12a90*/  LEA.HI R6, R6, R7, RZ, 0x7 ;  /* 0x0000000706067211 */ /* 0x000fe400078f38ff */
[----:B------:R-:W-:Y:S02]  /*12aa0*/  SHF.R.S32.HI R2, RZ, 0x7, R2 ;  /* 0x00000007ff027819 */ /* 0x000fe40000011402 */
[----:B------:R-:W-:-:S04]  /*12ab0*/  SHF.R.S32.HI R3, RZ, 0x7, R6 ;  /* 0x00000007ff037819 */ /* 0x000fc80000011406 */
[----:B------:R-:W-:-:S05]  /*12ac0*/  VIMNMX R12, R2, R3, PT ;  /* 0x00000003020c7248 */ /* 0x000fca0003fe0100 */
[--C-:B------:R-:W-:Y:S01]  /*12ad0*/  IMAD R2, R12, 0x80, -R0.reuse ;  /* 0x000000800c027824 */ /* 0x100fe200078e0a00 */
[----:B------:R0:W-:Y:S01]  /*12ae0*/  STL [R1], R12 ;  /* 0x0000000c01007387 */ /* 0x0001e20000100800 */
[----:B------:R-:W-:-:S03]  /*12af0*/  IMAD.MOV R0, RZ, RZ, -R0 ;  /* 0x000000ffff007224 */ /* 0x000fc600078e0a00 */
[----:B------:R-:W-:Y:S02]  /*12b00*/  VIMNMX R9, R2, R9, PT ;  /* 0x0000000902097248 */ /* 0x000fe40003fe0100 */
[----:B------:R-:W-:-:S04]  /*12b10*/  VIMNMX R2, RZ, R0, !PT ;  /* 0x00000000ff027248 */ /* 0x000fc80007fe0100 */
[----:B------:R-:W-:Y:S02]  /*12b20*/  ISETP.GT.AND P0, PT, R9, R2, PT ;  /* 0x000000020900720c */ /* 0x000fe40003f04270 */
[----:B------:R-:W-:-:S11]  /*12b30*/  SHF.R.U32.HI R2, RZ, 0x7, R2 ;  /* 0x00000007ff027819 */ /* 0x000fd60000011602 */
[----:B------:R-:W-:-:S05]  /*12b40*/  @P0 VIADD R0, R9, 0x7f ;  /* 0x0000007f09000836 */ /* 0x000fca0000000000 */
[----:B------:R-:W-:-:S04]  /*12b50*/  @P0 SHF.R.S32.HI R3, RZ, 0x1f, R0 ;  /* 0x0000001fff030819 */ /* 0x000fc80000011400 */
[----:B------:R-:W-:Y:S01]  /*12b60*/  @P0 LEA.HI R0, R3, R0, RZ, 0x7 ;  /* 0x0000000003000211 */ /* 0x000fe200078f38ff */
[----:B------:R-:W-:-:S03]  /*12b70*/  IMAD.MOV.U32 R3, RZ, RZ, R2 ;  /* 0x000000ffff037224 */ /* 0x000fc600078e0002 */
        /* <DEDUP_REMOVED lines=8> */
[----:B------:R-:W2:Y:S01]  /*12c00*/  @P0 LDC R7, c[0x0][0x430] ;  /* 0x00010c00ff070b82 */ /* 0x000ea20000000800 */
[----:B0-----:R-:W-:-:S05]  /*12c10*/  @P0 IMAD.HI.U32 R4, R18, R5, RZ ;  /* 0x0000000512040227 */ /* 0x001fca00078e00ff */
[----:B--2---:R-:W-:Y:S02]  /*12c20*/  @P0 SHF.R.U32.HI R0, RZ, R7, R4 ;  /* 0x00000007ff000219 */ /* 0x004fe40000011604 */
[----:B------:R-:W-:Y:S01]  /*12c30*/  SEL R4, R29, RZ, !P1 ;  /* 0x000000ff1d047207 */ /* 0x000fe20004800000 */
[----:B------:R-:W-:Y:S06]  /*12c40*/  BRA.DIV UR4, `(.L_x_12540) ;  /* 0x0000004a046c7947 */ /* 0x000fec000b800000 */
.L_x_12688:
[----:B------:R-:W-:-:S03]  /*12c50*/  UMOV UR4, 0xffffffff ;  /* 0xffffffff00047882 */ /* 0x000fc60000000000 */
[----:B------:R-:W-:Y:S05]  /*12c60*/  BRA.DIV UR4, `(.L_x_12541) ;  /* 0x0000004a04987947 */ /* 0x000fea000b800000 */
[----:B------:R-:W-:-:S13]  /*12c70*/  ELECT P6, URZ, PT ;  /* 0x00000000003f782f */ /* 0x000fda00038c0000 */
.L_x_12691:
        /* <DEDUP_REMOVED lines=12> */
.L_x_12692:
[----:B------:R-:W-:Y:S05]  /*12d40*/  BSYNC B1 ;  /* 0x0000000000017941 */ /* 0x000fea0003800000 */
.L_x_12542:
[----:B------:R-:W-:Y:S04]  /*12d50*/  BSSY B1, `(.L_x_12544) ;  /* 0x0000037000017945 */ /* 0x000fe80003800000 */
[----:B------:R-:W-:Y:S05]  /*12d60*/  @!P6 BRA `(.L_x_12545) ;  /* 0x0000000000d4e947 */ /* 0x000fea0003800000 */
[----:B0-----:R-:W-:Y:S01]  /*12d70*/  IMAD R5, R25, 0x8, R6 ;  /* 0x0000000819057824 */ /* 0x001fe200078e0206 */
[----:B------:R-:W-:-:S04]  /*12d80*/  SHF.L.U32 R10, R26, 0x1f, RZ ;  /* 0x0000001f1a0a7819 */ /* 0x000fc800000006ff */
[----:B------:R-:W0:Y:S02]  /*12d90*/  SYNCS.PHASECHK.TRANS64.TRYWAIT P0, [R5+URZ+0x168a0], R10 ;  /* 0x0168a00a050075a7 */ /* 0x000e24000800017f */
[----:B0-----:R-:W-:Y:S05]  /*12da0*/  @!P0 BRA `(.L_x_12546) ;  /* 0x00000048007c8947 */ /* 0x001fea0003800000 */
.L_x_12693:
        /* <DEDUP_REMOVED lines=9> */
.L_x_12547:
        /* <DEDUP_REMOVED lines=8> */
[----:B------:R-:W-:Y:S01]  /*12ec0*/  UIADD3.X UR5, URZ, UR39, URZ, UP0, !UPT ;  /* 0x000000273f057290 */ /* 0x000fe200087fe43f */
[----:B------:R-:W-:Y:S02]  /*12ed0*/  UMOV UR7, 0x12f00000 ;  /* 0x12f0000000077882 */ /* 0x000fe40000000000 */
[----:B------:R-:W-:Y:S01]  /*12ee0*/  IADD3 R7, R7, -0x80, RZ ;  /* 0xffffff8007077810 */ /* 0x000fe20007ffe0ff */
[----:B------:R-:W-:-:S02]  /*12ef0*/  UMOV UR10, URZ ;  /* 0x0000003f000a7c82 */ /* 0x000fc40008000000 */
[----:B------:R-:W-:Y:S01]  /*12f00*/  UIADD3 UR9, UR9, 0x16890, URZ ;  /* 0x0001689009097890 */ /* 0x000fe2000fffe03f */
[----:B------:R-:W-:-:S03]  /*12f10*/  R2UR UR11, R7 ;  /* 0x00000000070b72ca */ /* 0x000fc600000e0000 */
[----:B------:R-:W-:-:S10]  /*12f20*/  UIADD3 UR8, UR8, 0xe400, URZ ;  /* 0x0000e40008087890 */ /* 0x000fd4000fffe03f */
[----:B------:R3:W-:Y:S01]  /*12f30*/  UTMALDG.4D [UR8], [UR4], desc[UR6] ;  /* 0x00000608040075b4 */ /* 0x0007e20008019000 */
[----:B------:R-:W4:Y:S02]  /*12f40*/  SYNCS.PHASECHK.TRANS64.TRYWAIT P0, [R5+URZ+0x168c0], R10 ;  /* 0x0168c00a050075a7 */ /* 0x000f24000800017f */
[----:B---34-:R-:W-:Y:S05]  /*12f50*/  @!P0 BRA `(.L_x_12548) ;  /* 0x0000004800248947 */ /* 0x018fea0003800000 */
.L_x_12694:
[----:B------:R-:W-:Y:S01]  /*12f60*/  IMAD.SHL.U32 R9, R25, 0x2000, RZ ;  /* 0x0000200019097824 */ /* 0x000fe200078e00ff */
[----:B------:R-:W-:Y:S06]  /*12f70*/  @P1 BRA `(.L_x_12549) ;  /* 0x0000000000141947 */ /* 0x000fec0003800000 */
[----:B------:R-:W-:Y:S01]  /*12f80*/  ISETP.NE.AND P0, PT, R28, RZ, PT ;  /* 0x000000ff1c00720c */ /* 0x000fe20003f05270 */
[----:B0--3--:R-:W-:-:S04]  /*12f90*/  IMAD.MOV.U32 R10, RZ, RZ, 0x4000 ;  /* 0x00004000ff0a7424 */ /* 0x009fc800078e00ff */
[----:B------:R4:W-:Y:S08]  /*12fa0*/  SYNCS.ARRIVE.TRANS64 RZ, [R5+URZ+0x168b0], R10 ;  /* 0x0168b00a05ff79a7 */ /* 0x0009f0000800003f */
[----:B------:R-:W-:Y:S05]  /*12fb0*/  @!P0 BRA `(.L_x_12549) ;  /* 0x0000000000048947 */ /* 0x000fea0003800000 */
[----:B------:R-:W-:Y:S01]  /*12fc0*/  BPT.TRAP 0x1 ;  /* 0x000000040000795c */ /* 0x000fe20000300000 */
.L_x_12549:
        /* <DEDUP_REMOVED lines=15> */
.L_x_12545:
[----:B------:R-:W-:Y:S05]  /*130c0*/  BSYNC B1 ;  /* 0x0000000000017941 */ /* 0x000fea0003800000 */
.L_x_12544:
        /* <DEDUP_REMOVED lines=9> */
.L_x_12556:
[----:B------:R-:W-:Y:S05]  /*13160*/  YIELD ;  /* 0x0000000000007946 */ /* 0x000fea0003800000 */
[----:B------:R-:W-:Y:S04]  /*13170*/  BSSY B1, `(.L_x_12550) ;  /* 0x0000034000017945 */ /* 0x000fe80003800000 */
[----:B------:R-:W-:Y:S05]  /*13180*/  @!P6 BRA `(.L_x_12551) ;  /* 0x0000000000c8e947 */ /* 0x000fea0003800000 */
[----:B------:R-:W-:Y:S01]  /*13190*/  IMAD R10, R25, 0x8, R6 ;  /* 0x00000008190a7824 */ /* 0x000fe200078e0206 */
[----:B------:R-:W-:-:S04]  /*131a0*/  SHF.L.U32 R5, R26, 0x1f, RZ ;  /* 0x0000001f1a057819 */ /* 0x000fc800000006ff */
[----:B------:R-:W0:Y:S02]  /*131b0*/  SYNCS.PHASECHK.TRANS64.TRYWAIT P0, [R10+URZ+0x168a0], R5 ;  /* 0x0168a0050a0075a7 */ /* 0x000e24000800017f */
[----:B0-----:R-:W-:Y:S05]  /*131c0*/  @!P0 BRA `(.L_x_12552) ;  /* 0x00000044009c8947 */ /* 0x001fea0003800000 */
.L_x_12695:
        /* <DEDUP_REMOVED lines=9> */
.L_x_12553:
        /* <DEDUP_REMOVED lines=17> */
.L_x_12696:
[----:B------:R-:W-:Y:S05]  /*13370*/  @P0 BRA `(.L_x_12555) ;  /* 0x0000000000140947 */ /* 0x000fea0003800000 */
[----:B------:R-:W-:Y:S01]  /*13380*/  ISETP.NE.AND P1, PT, R28, RZ, PT ;  /* 0x000000ff1c00720c */ /* 0x000fe20003f25270 */
[----:B0-2---:R-:W-:-:S04]  /*13390*/  IMAD.MOV.U32 R5, RZ, RZ, 0x4000 ;  /* 0x00004000ff057424 */ /* 0x005fc800078e00ff */
[----:B------:R3:W-:Y:S08]  /*133a0*/  SYNCS.ARRIVE.TRANS64 RZ, [R10+URZ+0x168b0], R5 ;  /* 0x0168b0050aff79a7 */ /* 0x0007f0000800003f */
[----:B------:R-:W-:Y:S05]  /*133b0*/  @!P1 BRA `(.L_x_12555) ;  /* 0x0000000000049947 */ /* 0x000fea0003800000 */
[----:B------:R-:W-:Y:S01]  /*133c0*/  BPT.TRAP 0x1 ;  /* 0x000000040000795c */ /* 0x000fe20000300000 */
.L_x_12555:
        /* <DEDUP_REMOVED lines=14> */
.L_x_12551:
[----:B------:R-:W-:Y:S05]  /*134b0*/  BSYNC B1 ;  /* 0x0000000000017941 */ /* 0x000fea0003800000 */
.L_x_12550:
        /* <DEDUP_REMOVED lines=9> */
.L_x_12539:
[----:B------:R-:W-:Y:S05]  /*13550*/  BSYNC B0 ;  /* 0x0000000000007941 */ /* 0x000fea0003800000 */
.L_x_12538:
[----:B------:R-:W2:Y:S01]  /*13560*/  LDL R5, [R1] ;  /* 0x0000000001057983 */ /* 0x000ea20000100800 */
        /* <DEDUP_REMOVED lines=20> */
.L_x_12558:
[----:B------:R-:W0:Y:S01]  /*136b0*/  S2R R0, SR_CgaCtaId ;  /* 0x0000000000007919 */ /* 0x000e220000008800 */
[----:B------:R-:W-:-:S04]  /*136c0*/  MOV R27, 0x400 ;  /* 0x00000400001b7802 */ /* 0x000fc80000000f00 */
[----:B0-----:R-:W-:-:S04]  /*136d0*/  LEA R27, R0, R27, 0x18 ;  /* 0x0000001b001b7211 */ /* 0x001fc800078ec0ff */
[----:B------:R-:W-:-:S04]  /*136e0*/  IADD3 R0, R27, 0xe400, RZ ;  /* 0x0000e4001b007810 */ /* 0x000fc80007ffe0ff */
[----:B------:R-:W-:-:S13]  /*136f0*/  LOP3.LUT P0, RZ, R0, 0x3ff, RZ, 0xc0, !PT ;  /* 0x000003ff00ff7812 */ /* 0x000fda000780c0ff */
[----:B------:R-:W-:Y:S05]  /*13700*/  @!P0 BRA `(.L_x_12560) ;  /* 0x0000000000408947 */ /* 0x000fea0003800000 */
        /* <DEDUP_REMOVED lines=15> */
[----:B01----:R-:W-:Y:S05]  /*13800*/  CALL.ABS.NOINC R2 ;  /* 0x0000000002007343 */ /* 0x003fea0003c00000 */
.L_x_12560:
        /* <DEDUP_REMOVED lines=19> */
.L_x_12562:
        /* <DEDUP_REMOVED lines=16> */
.L_x_12561:
[----:B------:R-:W2:Y:S01]  /*13a40*/  LDL.LU R2, [R1+0x4] ;  /* 0x0000040001027983 */ /* 0x000ea20000300800 */
        /* <DEDUP_REMOVED lines=27> */
.L_x_12563:
        /* <DEDUP_REMOVED lines=19> */
.L_x_12699:
[----:B------:R-:W-:Y:S01]  /*13d30*/  UMOV UR4, 0xffffffff ;  /* 0xffffffff00047882 */ /* 0x000fe20000000000 */
[----:B------:R-:W-:Y:S02]  /*13d40*/  SHF.R.S32.HI R12, RZ, 0x1f, R6 ;  /* 0x0000001fff0c7819 */ /* 0x000fe40000011406 */
[----:B------:R-:W-:Y:S05]  /*13d50*/  BRA.DIV UR4, `(.L_x_12565) ;  /* 0x0000003e04147947 */ /* 0x000fea000b800000 */
[----:B------:R-:W-:-:S13]  /*13d60*/  ELECT P6, URZ, PT ;  /* 0x00000000003f782f */ /* 0x000fda00038c0000 */
.L_x_12702:
        /* <DEDUP_REMOVED lines=10> */
[----:B0-----:R-:W-:Y:S01]  /*13e10*/  @P0 IMAD.HI.U32 R8, R7, R4, RZ ;  /* 0x0000000407080227 */ /* 0x001fe200078e00ff */
[----:B------:R-:W-:-:S04]  /*13e20*/  MOV R4, R7 ;  /* 0x0000000700047202 */ /* 0x000fc80000000f00 */
        /* <DEDUP_REMOVED lines=9> */
.L_x_12567:
[----:B------:R-:W-:Y:S01]  /*13ec0*/  IMAD R5, R22, 0x8, R27 ;  /* 0x0000000816057824 */ /* 0x000fe200078e021b */
[----:B------:R-:W-:-:S04]  /*13ed0*/  SHF.L.U32 R4, R24, 0x1f, RZ ;  /* 0x0000001f18047819 */ /* 0x000fc800000006ff */
[----:B------:R-:W2:Y:S02]  /*13ee0*/  SYNCS.PHASECHK.TRANS64.TRYWAIT P0, [R5+URZ+0x16840], R4 ;  /* 0x01684004050075a7 */ /* 0x000ea4000800017f */
[----:B--2---:R-:W-:Y:S05]  /*13ef0*/  @!P0 BRA `(.L_x_12568) ;  /* 0x0000003800cc8947 */ /* 0x004fea0003800000 */
.L_x_12703:
        /* <DEDUP_REMOVED lines=9> */
.L_x_12569:
        /* <DEDUP_REMOVED lines=17> */
.L_x_12566:
        /* <DEDUP_REMOVED lines=13> */
[----:B------:R-:W-:Y:S01]  /*14170*/  @P0 MOV R4, 0x6000 ;  /* 0x0000600000040802 */ /* 0x000fe20000000f00 */
        /* <DEDUP_REMOVED lines=13> */
.L_x_12704:
[----:B------:R-:W-:Y:S05]  /*14250*/  BSYNC B0 ;  /* 0x0000000000007941 */ /* 0x000fea0003800000 */
.L_x_12570:
[----:B------:R-:W2:Y:S01]  /*14260*/  LDL R5, [R1] ;  /* 0x0000000001057983 */ /* 0x000ea20000100800 */
[----:B------:R-:W-:Y:S01]  /*14270*/  BSSY B0, `(.L_x_12572) ;  /* 0x0000127000007945 */ /* 0x000fe20003800000 */
[----:B--2---:R-:W-:-:S13]  /*14280*/  ISETP.GE.AND P0, PT, R5, 0x2, PT ;  /* 0x000000020500780c */ /* 0x004fda0003f06270 */
[----:B------:R-:W-:Y:S05]  /*14290*/  @!P0 BRA `(.L_x_12573) ;  /* 0x0000001000908947 */ /* 0x000fea0003800000 */
[C---:B0-----:R-:W-:Y:S01]  /*142a0*/  LOP3.LUT R4, R5.reuse, 0x1, RZ, 0xc0, !PT ;  /* 0x0000000105047812 */ /* 0x041fe200078ec0ff */
[----:B------:R-:W-:Y:S01]  /*142b0*/  VIADD R11, R5, 0xfffffffe ;  /* 0xfffffffe050b7836 */ /* 0x000fe20000000000 */
[----:B------:R-:W-:Y:S02]  /*142c0*/  BSSY B1, `(.L_x_12574) ;  /* 0x0000064000017945 */ /* 0x000fe40003800000 */
        /* <DEDUP_REMOVED lines=33> */
.L_x_12578:
[----:B0-----:R-:W-:Y:S02]  /*144e0*/  LEA R3, R10, R27, 0x3 ;  /* 0x0000001b0a037211 */ /* 0x001fe400078e18ff */
[----:B------:R-:W-:-:S04]  /*144f0*/  SHF.L.U32 R2, R13, 0x1f, RZ ;  /* 0x0000001f0d027819 */ /* 0x000fc800000006ff */
[----:B------:R-:W0:Y:S02]  /*14500*/  SYNCS.PHASECHK.TRANS64.TRYWAIT P0, [R3+URZ+0x16840], R2 ;  /* 0x01684002030075a7 */ /* 0x000e24000800017f */
[----:B0-----:R-:W-:Y:S05]  /*14510*/  @!P0 BRA `(.L_x_12579) ;  /* 0x00000034006c8947 */ /* 0x001fea0003800000 */
.L_x_12705:
        /* <DEDUP_REMOVED lines=9> */
.L_x_12580:
        /* <DEDUP_REMOVED lines=21> */
.L_x_12706:
[----:B------:R-:W-:Y:S05]  /*14700*/  @P1 BRA `(.L_x_12582) ;  /* 0x0000000000181947 */ /* 0x000fea0003800000 */
[----:B------:R-:W-:Y:S01]  /*14710*/  ISETP.NE.AND P0, PT, R28, RZ, PT ;  /* 0x000000ff1c00720c */ /* 0x000fe20003f05270 */
[----:B0-----:R-:W-:Y:S01]  /*14720*/  IMAD R2, R22, 0x8, R27 ;  /* 0x0000000816027824 */ /* 0x001fe200078e021b */
[----:B------:R-:W-:-:S04]  /*14730*/  MOV R3, 0x4000 ;  /* 0x0000400000037802 */ /* 0x000fc80000000f00 */
[----:B------:R2:W-:Y:S07]  /*14740*/  SYNCS.ARRIVE.TRANS64 RZ, [R2+URZ+0x16850], R3 ;  /* 0x0168500302ff79a7 */ /* 0x0005ee000800003f */
[----:B------:R-:W-:Y:S05]  /*14750*/  @!P0 BRA `(.L_x_12582) ;  /* 0x0000000000048947 */ /* 0x000fea0003800000 */
[----:B------:R-:W-:Y:S01]  /*14760*/  BPT.TRAP 0x1 ;  /* 0x000000040000795c */ /* 0x000fe20000300000 */
.L_x_12582:
        /* <DEDUP_REMOVED lines=20> */
.L_x_12577:
[----:B------:R-:W-:Y:S05]  /*148b0*/  BSYNC B2 ;  /* 0x0000000000027941 */ /* 0x000fea0003800000 */
.L_x_12576:
[----:B------:R-:W2:Y:S01]  /*148c0*/  LDL.LU R2, [R1] ;  /* 0x0000000001027983 */ /* 0x000ea20000300800 */
[----:B------:R-:W-:Y:S01]  /*148d0*/  MOV R22, R10 ;  /* 0x0000000a00167202 */ /* 0x000fe20000000f00 */
[----:B------:R-:W-:Y:S02]  /*148e0*/  IMAD.MOV.U32 R24, RZ, RZ, R13 ;  /* 0x000000ffff187224 */ /* 0x000fe400078e000d */
[----:B--2---:R-:W-:-:S07]  /*148f0*/  VIADD R9, R2, 0xfffffffd ;  /* 0xfffffffd02097836 */ /* 0x004fce0000000000 */
.L_x_12575:
[----:B------:R-:W-:Y:S05]  /*14900*/  BSYNC B1 ;  /* 0x0000000000017941 */ /* 0x000fea0003800000 */
.L_x_12574:
[----:B------:R-:W-:-:S13]  /*14910*/  ISETP.NE.AND P0, PT, R11, RZ, PT ;  /* 0x000000ff0b00720c */ /* 0x000fda0003f05270 */
[----:B------:R-:W-:Y:S05]  /*14920*/  @!P0 BRA `(.L_x_12573) ;  /* 0x0000000800ec8947 */ /* 0x000fea0003800000 */
[----:B------:R-:W-:-:S07]  /*14930*/  IMAD.MOV.U32 R4, RZ, RZ, R8 ;  /* 0x000000ffff047224 */ /* 0x000fce00078e0008 */
.L_x_12597:
        /* <DEDUP_REMOVED lines=22> */
[----:B------:R-:W-:Y:S02]  /*14aa0*/  SHF.R.S32.HI R3, RZ, 0x1f, R14 ;  /* 0x0000001fff037819 */ /* 0x000fe4000001140e */
[----:B------:R-:W-:-:S05]  /*14ab0*/  MOV R2, R14 ;  /* 0x0000000e00027202 */ /* 0x000fca0000000f00 */
[----:B------:R-:W-:-:S04]  /*14ac0*/  IMAD.WIDE.U32 R2, R6, UR6, R2 ;  /* 0x0000000606027c25 */ /* 0x000fc8000f8e0002 */
[----:B------:R-:W-:Y:S01]  /*14ad0*/  IMAD.IADD R3, R5, 0x1, R3 ;  /* 0x0000000105037824 */ /* 0x000fe200078e0203 */
[----:B------:R-:W-:-:S04]  /*14ae0*/  LEA R4, P0, R2, UR4, 0x2 ;  /* 0x0000000402047c11 */ /* 0x000fc8000f8010ff */
[----:B------:R-:W-:Y:S01]  /*14af0*/  LEA.HI.X R5, R2, UR5, R3, 0x2, P0 ;  /* 0x0000000502057c11 */ /* 0x000fe200080f1403 */
[----:B------:R-:W-:-:S04]  /*14b00*/  IMAD.MOV R2, RZ, RZ, -R14 ;  /* 0x000000ffff027224 */ /* 0x000fc800078e0a0e */
[----:B------:R0:W5:Y:S01]  /*14b10*/  LDG.E R4, desc[UR40][R4.64] ;  /* 0x0000002804047981 */ /* 0x000162000c1e1900 */
[----:B------:R-:W-:-:S07]  /*14b20*/  IMAD R13, R13, R2, R9 ;  /* 0x000000020d0d7224 */ /* 0x000fce00078e0209 */
.L_x_12585:
[----:B------:R-:W-:Y:S01]  /*14b30*/  IMAD R3, R10, 0x8, R27 ;  /* 0x000000080a037824 */ /* 0x000fe200078e021b */
[----:B------:R-:W-:-:S04]  /*14b40*/  SHF.L.U32 R2, R11, 0x1f, RZ ;  /* 0x0000001f0b027819 */ /* 0x000fc800000006ff */
[----:B------:R-:W2:Y:S02]  /*14b50*/  SYNCS.PHASECHK.TRANS64.TRYWAIT P0, [R3+URZ+0x16840], R2 ;  /* 0x01684002030075a7 */ /* 0x000ea4000800017f */
[----:B--2---:R-:W-:Y:S05]  /*14b60*/  @!P0 BRA `(.L_x_12586) ;  /* 0x0000003000008947 */ /* 0x004fea0003800000 */
.L_x_12707:
        /* <DEDUP_REMOVED lines=9> */
.L_x_12587:
        /* <DEDUP_REMOVED lines=10> */
[----:B-----5:R-:W-:-:S02]  /*14ca0*/  R2UR UR13, R4 ;  /* 0x00000000040d72ca */ /* 0x020fc400000e0000 */
[----:B------:R-:W-:Y:S01]  /*14cb0*/  IADD3 R3, R27, 0x16800, RZ ;  /* 0x000168001b037810 */ /* 0x000fe20007ffe0ff */
[----:B------:R-:W-:Y:S01]  /*14cc0*/  UIADD3 UR9, UR9, 0x16830, URZ ;  /* 0x0001683009097890 */ /* 0x000fe2000fffe03f */
[----:B------:R-:W-:-:S03]  /*14cd0*/  SHF.L.U32 R24, R24, 0x1f, RZ ;  /* 0x0000001f18187819 */ /* 0x000fc600000006ff */
[----:B------:R-:W-:Y:S01]  /*14ce0*/  ULEA UR11, UR11, UR4, 0x7 ;  /* 0x000000040b0b7291 */ /* 0x000fe2000f8e383f */
[----:B------:R-:W-:Y:S01]  /*14cf0*/  IMAD R3, R22, 0x8, R3 ;  /* 0x0000000816037824 */ /* 0x000fe200078e0203 */
[----:B------:R-:W-:Y:S01]  /*14d00*/  UIADD3 UR8, UR8, 0xe400, URZ ;  /* 0x0000e40008087890 */ /* 0x000fe2000fffe03f */
[----:B------:R-:W-:-:S08]  /*14d10*/  UMOV UR4, 0x0 ;  /* 0x0000000000047882 */ /* 0x000fd00000000000 */
[----:B------:R0:W-:Y:S01]  /*14d20*/  UTMALDG.4D [UR8], [UR6], desc[UR4] ;  /* 0x00000408060075b4 */ /* 0x0001e20008019000 */
[----:B------:R-:W2:Y:S02]  /*14d30*/  SYNCS.PHASECHK.TRANS64.TRYWAIT P1, [R3+URZ+0x60], R24 ;  /* 0x00006018030075a7 */ /* 0x000ea4000802017f */
[----:B0-2---:R-:W-:Y:S05]  /*14d40*/  @!P1 BRA `(.L_x_12588) ;  /* 0x0000002c009c9947 */ /* 0x005fea0003800000 */
.L_x_12708:
[----:B------:R-:W-:Y:S05]  /*14d50*/  @P0 BRA `(.L_x_12589) ;  /* 0x0000000000140947 */ /* 0x000fea0003800000 */
[----:B------:R-:W-:Y:S01]  /*14d60*/  ISETP.NE.AND P1, PT, R28, RZ, PT ;  /* 0x000000ff1c00720c */ /* 0x000fe20003f25270 */
[----:B------:R-:W-:-:S04]  /*14d70*/  IMAD.MOV.U32 R2, RZ, RZ, 0x4000 ;  /* 0x00004000ff027424 */ /* 0x000fc800078e00ff */
[----:B------:R2:W-:Y:S08]  /*14d80*/  SYNCS.ARRIVE.TRANS64 RZ, [R3+URZ+0x50], R2 ;  /* 0x0000500203ff79a7 */ /* 0x0005f0000800003f */
[----:B------:R-:W-:Y:S05]  /*14d90*/  @!P1 BRA `(.L_x_12589) ;  /* 0x0000000000049947 */ /* 0x000fea0003800000 */
[----:B------:R-:W-:Y:S01]  /*14da0*/  BPT.TRAP 0x1 ;  /* 0x000000040000795c */ /* 0x000fe20000300000 */
.L_x_12589:
        /* <DEDUP_REMOVED lines=19> */
.L_x_12584:
[----:B------:R-:W-:Y:S05]  /*14ee0*/  BSYNC B1 ;  /* 0x0000000000017941 */ /* 0x000fea0003800000 */
.L_x_12583:
[----:B------:R-:W-:Y:S01]  /*14ef0*/  IADD3 R22, R10, 0x1, RZ ;  /* 0x000000010a167810 */ /* 0x000fe20007ffe0ff */
[----:B------:R-:W-:Y:S03]  /*14f00*/  BSSY B1, `(.L_x_12590) ;  /* 0x0000059000017945 */ /* 0x000fe60003800000 */
        /* <DEDUP_REMOVED lines=28> */
.L_x_12592:
[----:B--2---:R-:W-:Y:S02]  /*150d0*/  LEA R2, R22, R27, 0x3 ;  /* 0x0000001b16027211 */ /* 0x004fe400078e18ff */
[----:B------:R-:W-:-:S04]  /*150e0*/  SHF.L.U32 R3, R24, 0x1f, RZ ;  /* 0x0000001f18037819 */ /* 0x000fc800000006ff */
[----:B------:R-:W2:Y:S02]  /*150f0*/  SYNCS.PHASECHK.TRANS64.TRYWAIT P0, [R2+URZ+0x16840], R3 ;  /* 0x01684003020075a7 */ /* 0x000ea4000800017f */
[----:B--2---:R-:W-:Y:S05]  /*15100*/  @!P0 BRA `(.L_x_12593) ;  /* 0x0000002800c08947 */ /* 0x004fea0003800000 */
.L_x_12709:
        /* <DEDUP_REMOVED lines=9> */
.L_x_12594:
        /* <DEDUP_REMOVED lines=15> */
[----:B------:R-:W-:Y:S02]  /*15290*/  ULEA UR11, UR11, UR4, 0x7 ;  /* 0x000000040b0b7291 */ /* 0x000fe4000f8e383f */
[----:B------:R-:W-:Y:S01]  /*152a0*/  UIADD3 UR8, UR8, 0xe400, URZ ;  /* 0x0000e40008087890 */ /* 0x000fe2000fffe03f */
[----:B------:R-:W-:-:S05]  /*152b0*/  UMOV UR4, 0x0 ;  /* 0x0000000000047882 */ /* 0x000fca0000000000 */
[----:B------:R-:W-:-:S09]  /*152c0*/  UIADD3 UR9, UR9, 0x30, URZ ;  /* 0x0000003009097890 */ /* 0x000fd2000fffe03f */
[----:B------:R0:W-:Y:S01]  /*152d0*/  UTMALDG.4D [UR8], [UR6], desc[UR4] ;  /* 0x00000408060075b4 */ /* 0x0001e20008019000 */
[----:B------:R-:W2:Y:S02]  /*152e0*/  SYNCS.PHASECHK.TRANS64.TRYWAIT P1, [R2+URZ+0x60], R11 ;  /* 0x0000600b020075a7 */ /* 0x000ea4000802017f */
[----:B0-2---:R-:W-:Y:S05]  /*152f0*/  @!P1 BRA `(.L_x_12595) ;  /* 0x0000002800589947 */ /* 0x005fea0003800000 */
.L_x_12710:
[----:B------:R-:W-:Y:S05]  /*15300*/  @P0 BRA `(.L_x_12596) ;  /* 0x0000000000140947 */ /* 0x000fea0003800000 */
[----:B------:R-:W-:Y:S02]  /*15310*/  ISETP.NE.AND P1, PT, R28, RZ, PT ;  /* 0x000000ff1c00720c */ /* 0x000fe40003f25270 */
[----:B------:R-:W-:-:S04]  /*15320*/  MOV R3, 0x4000 ;  /* 0x0000400000037802 */ /* 0x000fc80000000f00 */
[----:B------:R2:W-:Y:S07]  /*15330*/  SYNCS.ARRIVE.TRANS64 RZ, [R2+URZ+0x50], R3 ;  /* 0x0000500302ff79a7 */ /* 0x0005ee000800003f */
[----:B------:R-:W-:Y:S05]  /*15340*/  @!P1 BRA `(.L_x_12596) ;  /* 0x0000000000049947 */ /* 0x000fea0003800000 */
[----:B------:R-:W-:Y:S01]  /*15350*/  BPT.TRAP 0x1 ;  /* 0x000000040000795c */ /* 0x000fe20000300000 */
.L_x_12596:
        /* <DEDUP_REMOVED lines=19> */
.L_x_12591:
[----:B------:R-:W-:Y:S05]  /*15490*/  BSYNC B1 ;  /* 0x0000000000017941 */ /* 0x000fea0003800000 */
.L_x_12590:
[C---:B------:R-:W-:Y:S01]  /*154a0*/  ISETP.GT.AND P0, PT, R9.reuse, 0x1, PT ;  /* 0x000000010900780c */ /* 0x040fe20003f04270 */
[----:B0-2---:R-:W-:-:S04]  /*154b0*/  VIADD R2, R9, 0xfffffffe ;  /* 0xfffffffe09027836 */ /* 0x005fc80000000000 */
[----:B------:R-:W-:-:S08]  /*154c0*/  IMAD.MOV.U32 R9, RZ, RZ, R2 ;  /* 0x000000ffff097224 */ /* 0x000fd000078e0002 */
[----:B------:R-:W-:Y:S05]  /*154d0*/  @P0 BRA `(.L_x_12597) ;  /* 0xfffffff400180947 */ /* 0x000fea000383ffff */
.L_x_12573:
[----:B------:R-:W-:Y:S05]  /*154e0*/  BSYNC B0 ;  /* 0x0000000000007941 */ /* 0x000fea0003800000 */
.L_x_12572:
[----:B------:R-:W-:Y:S01]  /*154f0*/  ISETP.NE.AND P0, PT, R28, RZ, PT ;  /* 0x000000ff1c00720c */ /* 0x000fe20003f05270 */
[----:B------:R-:W-:-:S12]  /*15500*/  BSSY B0, `(.L_x_12598) ;  /* 0x000000e000007945 */ /* 0x000fd80003800000 */
[----:B------:R-:W-:Y:S05]  /*15510*/  @P0 BRA `(.L_x_12599) ;  /* 0x0000000000300947 */ /* 0x000fea0003800000 */
[----:B------:R-:W2:Y:S01]  /*15520*/  S2R R9, SR_LANEID ;  /* 0x0000000000097919 */ /* 0x000ea20000000000 */
[----:B------:R-:W-:Y:S01]  /*15530*/  VOTEU.ANY UR4, UPT, PT ;  /* 0x0000000000047886 */ /* 0x000fe200038e0100 */
[----:B------:R-:W3:Y:S01]  /*15540*/  LDC.64 R2, c[0x0][0xc38] ;  /* 0x00030e00ff027b82 */ /* 0x000ee20000000a00 */
[----:B0-----:R-:W2:Y:S08]  /*15550*/  FLO.U32 R4, UR4 ;  /* 0x0000000400047d00 */ /* 0x001eb000080e0000 */
[----:B------:R-:W3:Y:S01]  /*15560*/  POPC R5, UR4 ;  /* 0x0000000400057d09 */ /* 0x000ee20008000000 */
[----:B--2---:R-:W-:-:S13]  /*15570*/  ISETP.EQ.U32.AND P0, PT, R4, R9, PT ;  /* 0x000000090400720c */ /* 0x004fda0003f02070 */
[----:B---3--:R-:W2:Y:S01]  /*15580*/  @P0 ATOMG.E.ADD.STRONG.GPU PT, R3, desc[UR40][R2.64], R5 ;  /* 0x00000005020309a8 */ /* 0x008ea200081ee1e8 */
[----:B------:R-:W0:Y:S02]  /*15590*/  S2R R6, SR_LTMASK ;  /* 0x0000000000067919 */ /* 0x000e240000003900 */
[----:B0-----:R-:W-:-:S04]  /*155a0*/  LOP3.LUT R6, R6, UR4, RZ, 0xc0, !PT ;  /* 0x0000000406067c12 */ /* 0x001fc8000f8ec0ff */
[----:B------:R-:W0:Y:S01]  /*155b0*/  POPC R9, R6 ;  /* 0x0000000600097309 */ /* 0x000e220000000000 */
[----:B--2---:R-:W0:Y:S02]  /*155c0*/  SHFL.IDX PT, R4, R3, R4, 0x1f ;  /* 0x00001f0403047589 */ /* 0x004e2400000e0000 */
[----:B0-----:R-:W-:-:S07]  /*155d0*/  IADD3 R16, R4, UR36, R9 ;  /* 0x0000002404107c10 */ /* 0x001fce000fffe009 */
.L_x_12599:
[----:B------:R-:W-:Y:S05]  /*155e0*/  BSYNC B0 ;  /* 0x0000000000007941 */ /* 0x000fea0003800000 */
.L_x_12598:
[----:B------:R-:W-:Y:S04]  /*155f0*/  BSSY B0, `(.L_x_12600) ;  /* 0x0000020000007945 */ /* 0x000fe80003800000 */
[----:B------:R-:W-:Y:S05]  /*15600*/  @!P6 BRA `(.L_x_12601) ;  /* 0x000000000078e947 */ /* 0x000fea0003800000 */
[----:B------:R-:W-:Y:S02]  /*15610*/  LEA R3, R22, R27, 0x3 ;  /* 0x0000001b16037211 */ /* 0x000fe400078e18ff */
[----:B------:R-:W-:-:S04]  /*15620*/  SHF.L.U32 R2, R24, 0x1f, RZ ;  /* 0x0000001f18027819 */ /* 0x000fc800000006ff */
[----:B------:R-:W2:Y:S02]  /*15630*/  SYNCS.PHASECHK.TRANS64.TRYWAIT P0, [R3+URZ+0x16860], R2 ;  /* 0x01686002030075a7 */ /* 0x000ea4000800017f */
[----:B--2---:R-:W-:Y:S05]  /*15640*/  @!P0 BRA `(.L_x_12602) ;  /* 0x0000002400988947 */ /* 0x004fea0003800000 */
.L_x_12711:
        /* <DEDUP_REMOVED lines=9> */
.L_x_12603:
        /* <DEDUP_REMOVED lines=17> */
.L_x_12601:
[----:B------:R-:W-:Y:S05]  /*157f0*/  BSYNC B0 ;  /* 0x0000000000007941 */ /* 0x000fea0003800000 */
.L_x_12600:
[----:B------:R-:W-:-:S05]  /*15800*/  VIADD R22, R22, 0x1 ;  /* 0x0000000116167836 */ /* 0x000fca0000000000 */
[----:B------:R-:W-:-:S04]  /*15810*/  ISETP.NE.AND P0, PT, R22, 0x2, PT ;  /* 0x000000021600780c */ /* 0x000fc80003f05270 */
[----:B0-2---:R-:W-:Y:S02]  /*15820*/  SEL R3, RZ, 0x1, P0 ;  /* 0x00000001ff037807 */ /* 0x005fe40000000000 */
[----:B------:R-:W-:Y:S02]  /*15830*/  SEL R22, R22, RZ, P0 ;  /* 0x000000ff16167207 */ /* 0x000fe40000000000 */
[----:B------:R-:W-:-:S07]  /*15840*/  LOP3.LUT R24, R24, R3, RZ, 0x3c, !PT ;  /* 0x0000000318187212 */ /* 0x000fce00078e3cff */
.L_x_12559:
[----:B------:R-:W-:Y:S05]  /*15850*/  BSYNC B6 ;  /* 0x0000000000067941 */ /* 0x000fea0003800000 */
.L_x_12557:
[----:B------:R-:W-:-:S03]  /*15860*/  UMOV UR4, 0xffffffff ;  /* 0xffffffff00047882 */ /* 0x000fc60000000000 */
[----:B------:R-:W-:Y:S05]  /*15870*/  BRA.DIV UR4, `(.L_x_12604) ;  /* 0x0000002604207947 */ /* 0x000fea000b800000 */
[----:B------:R0:W2:Y:S04]  /*15880*/  SHFL.IDX PT, R4, R16, RZ, 0x1f ;  /* 0x00001fff10047589 */ /* 0x0000a800000e0000 */
[----:B------:R0:W3:Y:S02]  /*15890*/  SHFL.IDX PT, R5, R16, 0x1, 0x1f ;  /* 0x00201f0010057f89 */ /* 0x0000e400000e0000 */
.L_x_12715:
[----:B------:R-:W-:Y:S01]  /*158a0*/  ULDC UR4, c[0x0][0xc14] ;  /* 0x0003050000047ab9 */ /* 0x000fe20000000800 */
[C---:B------:R-:W-:Y:S01]  /*158b0*/  IMAD.IADD R7, R28.reuse, 0x1, R19 ;  /* 0x000000011c077824 */ /* 0x040fe200078e0213 */
[----:B------:R-:W-:Y:S01]  /*158c0*/  ISETP.NE.AND P0, PT, R28, 0x1f, PT ;  /* 0x0000001f1c00780c */ /* 0x000fe20003f05270 */
[----:B------:R-:W-:Y:S01]  /*158d0*/  IMAD.U32 R0, RZ, RZ, UR4 ;  /* 0x00000004ff007e24 */ /* 0x000fe2000f8e00ff */
[----:B------:R-:W-:Y:S01]  /*158e0*/  BSSY B0, `(.L_x_12605) ;  /* 0x0000007000007945 */ /* 0x000fe20003800000 */
[----:B------:R-:W-:-:S03]  /*158f0*/  MOV R2, RZ ;  /* 0x000000ff00027202 */ /* 0x000fc60000000f00 */
[----:B------:R-:W-:-:S13]  /*15900*/  ISETP.GE.OR P0, PT, R7, R0, !P0 ;  /* 0x000000000700720c */ /* 0x000fda0004706670 */
[----:B------:R-:W-:Y:S05]  /*15910*/  @P0 BRA `(.L_x_12606) ;  /* 0x00000000000c0947 */ /* 0x000fea0003800000 */
[----:B------:R-:W4:Y:S02]  /*15920*/  LDC.64 R2, c[0x0][0xc58] ;  /* 0x00031600ff027b82 */ /* 0x000f240000000a00 */
[----:B----4-:R-:W-:-:S06]  /*15930*/  IMAD.WIDE R2, R7, 0x4, R2 ;  /* 0x0000000407027825 */ /* 0x010fcc00078e0202 */
[----:B------:R4:W5:Y:S02]  /*15940*/  LDG.E R2, desc[UR40][R2.64] ;  /* 0x0000002802027981 */ /* 0x000964000c1e1900 */
.L_x_12606:
[----:B------:R-:W-:Y:S05]  /*15950*/  BSYNC B0 ;  /* 0x0000000000007941 */ /* 0x000fea0003800000 */
.L_x_12605:
        /* <DEDUP_REMOVED lines=23> */
.L_x_12723:
[----:B------:R-:W-:Y:S02]  /*15ad0*/  ULDC UR4, c[0x0][0xc10] ;  /* 0x0003040000047ab9 */ /* 0x000fe40000000800 */
[----:B------:R-:W-:-:S05]  /*15ae0*/  MOV R6, UR4 ;  /* 0x0000000400067c02 */ /* 0x000fca0008000f00 */
[----:B----4-:R-:W-:-:S04]  /*15af0*/  IMAD R14, R14, R6, RZ ;  /* 0x000000060e0e7224 */ /* 0x010fc800078e02ff */
[----:B---3--:R-:W-:-:S05]  /*15b00*/  IMAD.IADD R5, R5, 0x1, R14 ;  /* 0x0000000105057824 */ /* 0x008fca00078e020e */
[----:B--2---:R-:W-:-:S13]  /*15b10*/  ISETP.GT.AND P0, PT, R5, R4, PT ;  /* 0x000000040500720c */ /* 0x004fda0003f04270 */
[----:B------:R-:W-:Y:S05]  /*15b20*/  @P0 BRA `(.L_x_12608) ;  /* 0x0000000000ac0947 */ /* 0x000fea0003800000 */
[----:B------:R-:W2:Y:S02]  /*15b30*/  LDC R0, c[0x0][0xc14] ;  /* 0x00030500ff007b82 */ /* 0x000ea40000000800 */
.L_x_12613:
        /* <DEDUP_REMOVED lines=9> */
[----:B0-----:R-:W0:Y:S02]  /*15bd0*/  LDC.64 R2, c[0x0][0xc58] ;  /* 0x00031600ff027b82 */ /* 0x001e240000000a00 */
[----:B0-----:R-:W-:-:S06]  /*15be0*/  IMAD.WIDE R2, R7, 0x4, R2 ;  /* 0x0000000407027825 */ /* 0x001fcc00078e0202 */
[----:B------:R2:W5:Y:S02]  /*15bf0*/  LDG.E R2, desc[UR40][R2.64] ;  /* 0x0000002802027981 */ /* 0x000564000c1e1900 */
.L_x_12611:
[----:B------:R-:W-:Y:S05]  /*15c00*/  BSYNC B0 ;  /* 0x0000000000007941 */ /* 0x000fea0003800000 */
.L_x_12610:
        /* <DEDUP_REMOVED lines=10> */
[----:B------:R-:W-:Y:S02]  /*15cb0*/  ISETP.GE.U32.AND P1, PT, R28, 0x8, PT ;  /* 0x000000081c00780c */ /* 0x000fe40003f26070 */
[----:B0-2---:R-:W-:-:S05]  /*15cc0*/  IADD3 R3, R13, R14, RZ ;  /* 0x0000000e0d037210 */ /* 0x005fca0007ffe0ff */
        /* <DEDUP_REMOVED lines=11> */
.L_x_12731:
[----:B------:R-:W-:Y:S02]  /*15d80*/  ULDC UR4, c[0x0][0xc10] ;  /* 0x0003040000047ab9 */ /* 0x000fe40000000800 */
[----:B------:R-:W-:-:S04]  /*15d90*/  IMAD.U32 R6, RZ, RZ, UR4 ;  /* 0x00000004ff067e24 */ /* 0x000fc8000f8e00ff */
[----:B--2---:R-:W-:-:S04]  /*15da0*/  IMAD R14, R14, R6, RZ ;  /* 0x000000060e0e7224 */ /* 0x004fc800078e02ff */
[----:B------:R-:W-:-:S05]  /*15db0*/  IMAD.IADD R5, R14, 0x1, R5 ;  /* 0x000000010e057824 */ /* 0x000fca00078e0205 */
[----:B------:R-:W-:-:S13]  /*15dc0*/  ISETP.GT.AND P0, PT, R5, R4, PT ;  /* 0x000000040500720c */ /* 0x000fda0003f04270 */
[----:B------:R-:W-:Y:S05]  /*15dd0*/  @!P0 BRA `(.L_x_12613) ;  /* 0xfffffffc00588947 */ /* 0x000fea000383ffff */
.L_x_12608:
[----:B------:R-:W-:Y:S01]  /*15de0*/  IADD3 R7, -R14, R5, RZ ;  /* 0x000000050e077210 */ /* 0x000fe20007ffe1ff */
[----:B------:R-:W-:-:S04]  /*15df0*/  UMOV UR4, 0xffffffff ;  /* 0xffffffff00047882 */ /* 0x000fc80000000000 */
[----:B------:R-:W-:-:S05]  /*15e00*/  IMAD R5, R3, R6, R7 ;  /* 0x0000000603057224 */ /* 0x000fca00078e0207 */
[----:B------:R-:W-:Y:S01]  /*15e10*/  ISETP.GT.AND P6, PT, R5, R4, PT ;  /* 0x000000040500720c */ /* 0x000fe20003fc4270 */
[----:B------:R-:W-:-:S12]  /*15e20*/  BRA.DIV UR4, `(.L_x_12614) ;  /* 0x0000002604a07947 */ /* 0x000fd8000b800000 */
[----:B------:R-:W-:-:S04]  /*15e30*/  VOTE.ANY R5, PT, !P6 ;  /* 0x0000000000057806 */ /* 0x000fc800070e0100 */
[----:B------:R-:W2:Y:S02]  /*15e40*/  POPC R8, R5 ;  /* 0x0000000500087309 */ /* 0x000ea40000000000 */
[----:B--2---:R2:W3:Y:S02]  /*15e50*/  SHFL.IDX PT, R17, R2, R8, 0x1f ;  /* 0x00001f0802117589 */ /* 0x0044e400000e0000 */
.L_x_12735:
[----:B------:R-:W-:Y:S01]  /*15e60*/  ISETP.NE.AND P0, PT, R5, RZ, PT ;  /* 0x000000ff0500720c */ /* 0x000fe20003f05270 */
[----:B------:R-:W-:-:S12]  /*15e70*/  IMAD.MOV.U32 R14, RZ, RZ, RZ ;  /* 0x000000ffff0e7224 */ /* 0x000fd800078e00ff */
[----:B------:R-:W-:Y:S05]  /*15e80*/  @!P0 BRA `(.L_x_12615) ;  /* 0x0000000000108947 */ /* 0x000fea0003800000 */
[----:B------:R-:W-:Y:S01]  /*15e90*/  UMOV UR4, 0xffffffff ;  /* 0xffffffff00047882 */ /* 0x000fe20000000000 */
[----:B------:R-:W-:Y:S02]  /*15ea0*/  VIADD R12, R8, 0xffffffff ;  /* 0xffffffff080c7836 */ /* 0x000fe40000000000 */
[----:B------:R-:W-:Y:S05]  /*15eb0*/  BRA.DIV UR4, `(.L_x_12616) ;  /* 0x0000002604c47947 */ /* 0x000fea000b800000 */
[----:B------:R4:W0:Y:S02]  /*15ec0*/  SHFL.IDX PT, R14, R3, R12, 0x1f ;  /* 0x00001f0c030e7589 */ /* 0x00082400000e0000 */
.L_x_12615:
[----:B0-2-4-:R-:W0:Y:S01]  /*15ed0*/  LDC.64 R2, c[0x0][0xc68] ;  /* 0x00031a00ff027b82 */ /* 0x015e220000000a00 */
[----:B------:R-:W-:-:S04]  /*15ee0*/  IMAD.IADD R19, R8, 0x1, R19 ;  /* 0x0000000108137824 */ /* 0x000fc800078e0213 */
[----:B0-----:R-:W-:-:S05]  /*15ef0*/  IMAD.WIDE R2, R19, 0x4, R2 ;  /* 0x0000000413027825 */ /* 0x001fca00078e0202 */
[----:B------:R0:W3:Y:S01]  /*15f00*/  LDG.E R8, desc[UR40][R2.64] ;  /* 0x0000002802087981 */ /* 0x0000e2000c1e1900 */
[----:B------:R-:W-:Y:S01]  /*15f10*/  IMAD R16, R14, R6, R7 ;  /* 0x000000060e107224 */ /* 0x000fe200078e0207 */
[----:B0-----:R-:W-:Y:S01]  /*15f20*/  MOV R2, RZ ;  /* 0x000000ff00027202 */ /* 0x001fe20000000f00 */
[----:B---3--:R-:W-:-:S05]  /*15f30*/  IMAD R5, R17, R8, RZ ;  /* 0x0000000811057224 */ /* 0x008fca00078e02ff */
        /* <DEDUP_REMOVED lines=20> */
[----:B------:R-:W-:-:S04]  /*16080*/  ISETP.GE.AND P0, PT, R4, RZ, PT ;  /* 0x000000ff0400720c */ /* 0x000fc80003f06270 */
[----:B------:R-:W-:-:S09]  /*16090*/  MOV R9, R3 ;  /* 0x0000000300097202 */ /* 0x000fd20000000f00 */
        /* <DEDUP_REMOVED lines=16> */
[----:B------:R-:W-:Y:S01]  /*161a0*/  IMAD R9, R2, R7, RZ ;  /* 0x0000000702097224 */ /* 0x000fe200078e02ff */
[----:B------:R-:W-:-:S05]  /*161b0*/  MOV R2, RZ ;  /* 0x000000ff00027202 */ /* 0x000fca0000000f00 */
[----:B------:R-:W-:Y:S01]  /*161c0*/  IMAD.HI.U32 R2, R3, R9, R2 ;  /* 0x0000000903027227 */ /* 0x000fe200078e0002 */
[----:B------:R-:W-:Y:S02]  /*161d0*/  IABS R9, R5 ;  /* 0x0000000500097213 */ /* 0x000fe40000000000 */
[C---:B------:R-:W-:Y:S02]  /*161e0*/  LOP3.LUT R3, R5.reuse, R6, RZ, 0x3c, !PT ;  /* 0x0000000605037212 */ /* 0x040fe400078e3cff */
[----:B------:R-:W-:Y:S01]  /*161f0*/  IADD3 R5, R5, R4, RZ ;  /* 0x0000000405057210 */ /* 0x000fe20007ffe0ff */
        /* <DEDUP_REMOVED lines=16> */
.L_x_12609:
[----:B------:R-:W-:Y:S01]  /*16300*/  UMOV UR4, URZ ;  /* 0x0000003f00047c82 */ /* 0x000fe20008000000 */
[----:B------:R-:W-:Y:S01]  /*16310*/  UMOV UR5, URZ ;  /* 0x0000003f00057c82 */ /* 0x000fe20008000000 */
[----:B------:R-:W-:Y:S01]  /*16320*/  ULDC UR6, c[0x0][0xc14] ;  /* 0x0003050000067ab9 */ /* 0x000fe20000000800 */
[----:B------:R-:W-:Y:S01]  /*16330*/  IMAD.MOV.U32 R16, RZ, RZ, R4 ;  /* 0x000000ffff107224 */ /* 0x000fe200078e0004 */
[----:B------:R-:W-:Y:S01]  /*16340*/  MOV R19, UR6 ;  /* 0x0000000600137c02 */ /* 0x000fe20008000f00 */
[----:B------:R-:W-:Y:S02]  /*16350*/  IMAD.U32 R17, RZ, RZ, UR4 ;  /* 0x00000004ff117e24 */ /* 0x000fe4000f8e00ff */
[----:B------:R-:W-:-:S07]  /*16360*/  IMAD.U32 R18, RZ, RZ, UR5 ;  /* 0x00000005ff127e24 */ /* 0x000fce000f8e00ff */
.L_x_12617:
        /* <DEDUP_REMOVED lines=10> */
.L_x_12534:
        /* <DEDUP_REMOVED lines=12> */
.L_x_12738:
[----:B------:R-:W-:Y:S05]  /*164d0*/  BSYNC B0 ;  /* 0x0000000000007941 */ /* 0x000fea0003800000 */
.L_x_12619:
[----:B------:R-:W-:-:S03]  /*164e0*/  UMOV UR4, 0xffffffff ;  /* 0xffffffff00047882 */ /* 0x000fc60000000000 */
[----:B------:R-:W-:Y:S05]  /*164f0*/  BRA.DIV UR4, `(.L_x_12621) ;  /* 0x00000022046c7947 */ /* 0x000fea000b800000 */
[----:B0-----:R-:W0:Y:S02]  /*16500*/  S2R R0, SR_TID.X ;  /* 0x0000000000007919 */ /* 0x001e240000002100 */
[----:B0-----:R-:W-:-:S04]  /*16510*/  SHF.R.U32.HI R0, RZ, 0x5, R0 ;  /* 0x00000005ff007819 */ /* 0x001fc80000011600 */
[----:B------:R-:W-:-:S05]  /*16520*/  LOP3.LUT R0, R0, 0x3, RZ, 0xc0, !PT ;  /* 0x0000000300007812 */ /* 0x000fca00078ec0ff */
[----:B------:R0:W2:Y:S02]  /*16530*/  SHFL.IDX PT, R14, R0, RZ, 0x1f ;  /* 0x00001fff000e7589 */ /* 0x0000a400000e0000 */
.L_x_12741:
[----:B--2---:R-:W-:-:S13]  /*16540*/  ISETP.NE.AND P0, PT, R14, RZ, PT ;  /* 0x000000ff0e00720c */ /* 0x004fda0003f05270 */
[----:B------:R-:W-:Y:S05]  /*16550*/  @P0 BRA `(.L_x_12371) ;  /* 0x0000000000880947 */ /* 0x000fea0003800000 */
[----:B------:R-:W-:-:S03]  /*16560*/  UMOV UR4, 0xffffffff ;  /* 0xffffffff00047882 */ /* 0x000fc60000000000 */
[----:B------:R-:W-:Y:S05]  /*16570*/  BRA.DIV UR4, `(.L_x_12622) ;  /* 0x0000002204807947 */ /* 0x000fea000b800000 */
[----:B------:R-:W-:-:S13]  /*16580*/  ELECT P6, URZ, PT ;  /* 0x00000000003f782f */ /* 0x000fda00038c0000 */
.L_x_12744:
[----:B------:R-:W-:Y:S05]  /*16590*/  @!P6 BRA `(.L_x_12371) ;  /* 0x000000000078e947 */ /* 0x000fea0003800000 */
[----:B0-----:R-:W2:Y:S02]  /*165a0*/  LDL.LU R0, [R1+0x14] ;  /* 0x0000140001007983 */ /* 0x001ea40000300800 */
[----:B--2---:R-:W-:-:S04]  /*165b0*/  LOP3.LUT R0, R0, 0x2, RZ, 0xfc, !PT ;  /* 0x0000000200007812 */ /* 0x004fc800078efcff */
[----:B------:R-:W-:-:S13]  /*165c0*/  ISETP.NE.AND P2, PT, R0, 0x3, PT ;  /* 0x000000030000780c */ /* 0x000fda0003f45270 */
[----:B------:R-:W-:Y:S05]  /*165d0*/  @!P2 BRA `(.L_x_12623) ;  /* 0x000000000004a947 */ /* 0x000fea0003800000 */
[----:B------:R-:W-:Y:S01]  /*165e0*/  BPT.TRAP 0x1 ;  /* 0x000000040000795c */ /* 0x000fe20000300000 */
.L_x_12623:
        /* <DEDUP_REMOVED lines=12> */
.L_x_12745:
[----:B------:R-:W2:Y:S02]  /*166b0*/  SYNCS.PHASECHK.TRANS64.TRYWAIT P0, [R3+URZ], R0 ;  /* 0x00000000030075a7 */ /* 0x000ea4000800017f */
[----:B--2---:R-:W-:Y:S05]  /*166c0*/  @!P0 BRA `(.L_x_12625) ;  /* 0x0000002000608947 */ /* 0x004fea0003800000 */
.L_x_12746:
[----:B------:R-:W-:Y:S05]  /*166d0*/  @!P2 BRA `(.L_x_12626) ;  /* 0x000000000004a947 */ /* 0x000fea0003800000 */
[----:B------:R-:W-:Y:S01]  /*166e0*/  BPT.TRAP 0x1 ;  /* 0x000000040000795c */ /* 0x000fe20000300000 */
.L_x_12626:
[----:B--2---:R-:W-:-:S04]  /*166f0*/  VIADD R3, R9, 0x16860 ;  /* 0x0001686009037836 */ /* 0x004fc80000000000 */
[----:B------:R-:W-:-:S04]  /*16700*/  IMAD R5, R22, 0x8, R3 ;  /* 0x0000000816057824 */ /* 0x000fc800078e0203 */
[----:B------:R-:W2:Y:S02]  /*16710*/  SYNCS.PHASECHK.TRANS64.TRYWAIT P0, [R5+URZ], R2 ;  /* 0x00000002050075a7 */ /* 0x000ea4000800017f */
[----:B--2---:R-:W-:Y:S05]  /*16720*/  @!P0 BRA `(.L_x_12627) ;  /* 0x00000020005c8947 */ /* 0x004fea0003800000 */
.L_x_12747:
[----:B------:R-:W-:-:S07]  /*16730*/  IMAD R3, R4, 0x8, R3 ;  /* 0x0000000804037824 */ /* 0x000fce00078e0203 */
.L_x_12628:
[----:B---3--:R3:W4:Y:S02]  /*16740*/  SYNCS.PHASECHK.TRANS64.TRYWAIT P0, [R3+URZ], R0 ;  /* 0x00000000030075a7 */ /* 0x008724000800017f */
[----:B----4-:R-:W-:Y:S05]  /*16750*/  @!P0 NANOSLEEP.SYNCS 0x989680 ;  /* 0x009896800000895d */ /* 0x010fea0003900000 */
[----:B------:R-:W4:Y:S02]  /*16760*/  @!P0 SYNCS.PHASECHK.TRANS64 P0, [R3+URZ], R0 ;  /* 0x00000000030085a7 */ /* 0x000f24000800007f */
[----:B----4-:R-:W-:Y:S05]  /*16770*/  @!P0 BRA `(.L_x_12628) ;  /* 0xfffffffc00f08947 */ /* 0x010fea000383ffff */
.L_x_12371:
[----:B------:R-:W-:Y:S05]  /*16780*/  BSYNC B7 ;  /* 0x0000000000077941 */ /* 0x000fea0003800000 */
.L_x_12368:
[----:B------:R-:W-:Y:S05]  /*16790*/  EXIT ;  /* 0x000000000000794d */ /* 0x000fea0003800000 */
.L_x_12389:
[----:B0-----:R0:W1:Y:S02]  /*167a0*/  SYNCS.PHASECHK.TRANS64.TRYWAIT P6, [R79+URZ+0x16890], R91 ;  /* 0x0168905b4f0075a7 */ /* 0x00106400080c017f */
[----:B-1----:R-:W-:Y:S05]  /*167b0*/  @!P6 NANOSLEEP.SYNCS 0x989680 ;  /* 0x009896800000e95d */ /* 0x002fea0003900000 */
[----:B------:R-:W1:Y:S02]  /*167c0*/  @!P6 SYNCS.PHASECHK.TRANS64 P6, [R79+URZ+0x16890], R91 ;  /* 0x0168905b4f00e5a7 */ /* 0x000e6400080c007f */
[----:B-1----:R-:W-:Y:S05]  /*167d0*/  @!P6 BRA `(.L_x_12389) ;  /* 0xfffffffc00f0e947 */ /* 0x002fea000383ffff */
[----:B------:R-:W-:Y:S05]  /*167e0*/  BRA `(.L_x_12629) ;  /* 0xfffffec4000c7947 */ /* 0x000fea000383ffff */
.L_x_12409:
[----:B0-----:R0:W1:Y:S02]  /*167f0*/  SYNCS.PHASECHK.TRANS64.TRYWAIT P5, [R79+URZ+0x16890], R91 ;  /* 0x0168905b4f0075a7 */ /* 0x00106400080a017f */
[----:B-1----:R-:W-:Y:S05]  /*16800*/  @!P5 NANOSLEEP.SYNCS 0x989680 ;  /* 0x009896800000d95d */ /* 0x002fea0003900000 */
[----:B------:R-:W1:Y:S02]  /*16810*/  @!P5 SYNCS.PHASECHK.TRANS64 P5, [R79+URZ+0x16890], R91 ;  /* 0x0168905b4f00d5a7 */ /* 0x000e6400080a007f */
[----:B-1----:R-:W-:Y:S05]  /*16820*/  @!P5 BRA `(.L_x_12409) ;  /* 0xfffffffc00f0d947 */ /* 0x002fea000383ffff */
[----:B------:R-:W-:Y:S05]  /*16830*/  BRA `(.L_x_12630) ;  /* 0xfffffed400847947 */ /* 0x000fea000383ffff */
.L_x_12418:
[----:B-1----:R1:W2:Y:S02]  /*16840*/  SYNCS.PHASECHK.TRANS64.TRYWAIT P4, [R79+URZ+0x16890], R91 ;  /* 0x0168905b4f0075a7 */ /* 0x0022a4000808017f */
[----:B--2---:R-:W-:Y:S05]  /*16850*/  @!P4 NANOSLEEP.SYNCS 0x989680 ;  /* 0x009896800000c95d */ /* 0x004fea0003900000 */
[----:B------:R-:W2:Y:S02]  /*16860*/  @!P4 SYNCS.PHASECHK.TRANS64 P4, [R79+URZ+0x16890], R91 ;  /* 0x0168905b4f00c5a7 */ /* 0x000ea4000808007f */
[----:B--2---:R-:W-:Y:S05]  /*16870*/  @!P4 BRA `(.L_x_12418) ;  /* 0xfffffffc00f0c947 */ /* 0x004fea000383ffff */
[----:B------:R-:W-:Y:S05]  /*16880*/  BRA `(.L_x_12631) ;  /* 0xfffffee400b07947 */ /* 0x000fea000383ffff */
.L_x_12424:
[----:B--2---:R2:W3:Y:S02]  /*16890*/  SYNCS.PHASECHK.TRANS64.TRYWAIT P3, [R79+URZ+0x168b0], R91 ;  /* 0x0168b05b4f0075a7 */ /* 0x0044e4000806017f */
[----:B---3--:R-:W-:Y:S05]  /*168a0*/  @!P3 NANOSLEEP.SYNCS 0x989680 ;  /* 0x009896800000b95d */ /* 0x008fea0003900000 */
[----:B------:R-:W3:Y:S02]  /*168b0*/  @!P3 SYNCS.PHASECHK.TRANS64 P3, [R79+URZ+0x168b0], R91 ;  /* 0x0168b05b4f00b5a7 */ /* 0x000ee4000806007f */
[----:B---3--:R-:W-:Y:S05]  /*168c0*/  @!P3 BRA `(.L_x_12424) ;  /* 0xfffffffc00f0b947 */ /* 0x008fea000383ffff */
[----:B------:R-:W-:Y:S05]  /*168d0*/  BRA `(.L_x_12632) ;  /* 0xfffffee800447947 */ /* 0x000fea000383ffff */
.L_x_12432:
[----:B------:R-:W-:Y:S01]  /*168e0*/  BSSY B0, `(.L_x_12633) ;  /* 0x0000007000007945 */ /* 0x000fe20003800000 */
[----:B------:R-:W-:Y:S01]  /*168f0*/  IMAD.MOV.U32 R12, RZ, RZ, RZ ;  /* 0x000000ffff0c7224 */ /* 0x000fe200078e00ff */
[----:B------:R-:W-:Y:S01]  /*16900*/  MOV R15, 0xffffffff ;  /* 0xffffffff000f7802 */ /* 0x000fe20000000f00 */
[----:B-1----:R-:W-:-:S07]  /*16910*/  IMAD.MOV.U32 R11, RZ, RZ, 0x1f ;  /* 0x0000001fff0b7424 */ /* 0x002fce00078e00ff */
[----:B-----5:R-:W-:Y:S05]  /*16920*/  WARPSYNC.COLLECTIVE R15, `(.L_x_12634) ;  /* 0x000000000f087348 */ /* 0x020fea0003c00000 */
[----:B------:R0:W1:Y:S02]  /*16930*/  SHFL.IDX P6, R14, R13, R12, R11 ;  /* 0x0000000c0d0e7389 */ /* 0x00006400000c000b */
[----:B01---5:R-:W-:Y:S01]  /*16940*/  ENDCOLLECTIVE ;  /* 0x000000000000791b */ /* 0x023fe20003800000 */
.L_x_12634:
[----:B------:R-:W-:Y:S05]  /*16950*/  BSYNC B0 ;  /* 0x0000000000007941 */ /* 0x000fea0003800000 */
.L_x_12633:
[----:B------:R-:W-:Y:S01]  /*16960*/  IMAD.MOV.U32 R155, RZ, RZ, R14 ;  /* 0x000000ffff9b7224 */ /* 0x000fe200078e000e */
[----:B------:R-:W-:Y:S06]  /*16970*/  BRA `(.L_x_12635) ;  /* 0xfffffeec00ac7947 */ /* 0x000fec000383ffff */
.L_x_12448:
        /* <DEDUP_REMOVED lines=8> */
.L_x_12637:
[----:B------:R-:W-:Y:S05]  /*16a00*/  BSYNC B1 ;  /* 0x0000000000017941 */ /* 0x000fea0003800000 */
.L_x_12636:
[----:B------:R-:W-:Y:S05]  /*16a10*/  BRA `(.L_x_12638) ;  /* 0xfffffefc00447947 */ /* 0x000fea000383ffff */
.L_x_12449:
        /* <DEDUP_REMOVED lines=8> */
.L_x_12640:
[----:B------:R-:W-:Y:S05]  /*16aa0*/  BSYNC B1 ;  /* 0x0000000000017941 */ /* 0x000fea0003800000 */
.L_x_12639:
[----:B------:R-:W-:Y:S05]  /*16ab0*/  BRA `(.L_x_12641) ;  /* 0xfffffefc00247947 */ /* 0x000fea000383ffff */
.L_x_12450:
        /* <DEDUP_REMOVED lines=8> */
.L_x_12643:
[----:B------:R-:W-:Y:S05]  /*16b40*/  BSYNC B1 ;  /* 0x0000000000017941 */ /* 0x000fea0003800000 */
.L_x_12642:
[----:B------:R-:W-:Y:S05]  /*16b50*/  BRA `(.L_x_12644) ;  /* 0xfffffefc00047947 */ /* 0x000fea000383ffff */
.L_x_12451:
        /* <DEDUP_REMOVED lines=8> */
.L_x_12646:
[----:B------:R-:W-:Y:S05]  /*16be0*/  BSYNC B1 ;  /* 0x0000000000017941 */ /* 0x000fea0003800000 */
.L_x_12645:
[----:B------:R-:W-:Y:S05]  /*16bf0*/  BRA `(.L_x_12647) ;  /* 0xfffffef800e47947 */ /* 0x000fea000383ffff */
.L_x_12452:
        /* <DEDUP_REMOVED lines=8> */
.L_x_12649:
[----:B------:R-:W-:Y:S05]  /*16c80*/  BSYNC B1 ;  /* 0x0000000000017941 */ /* 0x000fea0003800000 */
.L_x_12648:
[----:B------:R-:W-:Y:S05]  /*16c90*/  BRA `(.L_x_12650) ;  /* 0xfffffef800c47947 */ /* 0x000fea000383ffff */
.L_x_12453:
        /* <DEDUP_REMOVED lines=8> */
.L_x_12652:
[----:B------:R-:W-:Y:S05]  /*16d20*/  BSYNC B1 ;  /* 0x0000000000017941 */ /* 0x000fea0003800000 */
.L_x_12651:
[----:B------:R-:W-:Y:S05]  /*16d30*/  BRA `(.L_x_12653) ;  /* 0xfffffef800a47947 */ /* 0x000fea000383ffff */
.L_x_12454:
        /* <DEDUP_REMOVED lines=8> */
.L_x_12655:
[----:B------:R-:W-:Y:S05]  /*16dc0*/  BSYNC B1 ;  /* 0x0000000000017941 */ /* 0x000fea0003800000 */
.L_x_12654:
[----:B------:R-:W-:Y:S05]  /*16dd0*/  BRA `(.L_x_12656) ;  /* 0xfffffef800847947 */ /* 0x000fea000383ffff */
.L_x_12455:
        /* <DEDUP_REMOVED lines=8> */
.L_x_12658:
[----:B------:R-:W-:Y:S05]  /*16e60*/  BSYNC B1 ;  /* 0x0000000000017941 */ /* 0x000fea0003800000 */
.L_x_12657:
[----:B------:R-:W-:Y:S05]  /*16e70*/  BRA `(.L_x_12659) ;  /* 0xfffffef800647947 */ /* 0x000fea000383ffff */
.L_x_12457:
[----:B0-----:R0:W1:Y:S02]  /*16e80*/  SYNCS.PHASECHK.TRANS64.TRYWAIT P2, [R2+URZ+0x16800], R7 ;  /* 0x01680007020075a7 */ /* 0x001064000804017f */
[----:B-1----:R-:W-:Y:S05]  /*16e90*/  @!P2 NANOSLEEP.SYNCS 0x989680 ;  /* 0x009896800000a95d */ /* 0x002fea0003900000 */
[----:B------:R-:W1:Y:S02]  /*16ea0*/  @!P2 SYNCS.PHASECHK.TRANS64 P2, [R2+URZ+0x16800], R7 ;  /* 0x016800070200a5a7 */ /* 0x000e64000804007f */
[----:B-1----:R-:W-:Y:S05]  /*16eb0*/  @!P2 BRA `(.L_x_12457) ;  /* 0xfffffffc00f0a947 */ /* 0x002fea000383ffff */
[----:B------:R-:W-:Y:S05]  /*16ec0*/  BRA `(.L_x_12660) ;  /* 0xfffffef800f87947 */ /* 0x000fea000383ffff */
.L_x_12465:
        /* <DEDUP_REMOVED lines=8> */
.L_x_12662:
[----:B------:R-:W-:Y:S05]  /*16f50*/  BSYNC B1 ;  /* 0x0000000000017941 */ /* 0x000fea0003800000 */
.L_x_12661:
[----:B------:R-:W-:Y:S05]  /*16f60*/  BRA `(.L_x_12663) ;  /* 0xffffff0c00007947 */ /* 0x000fea000383ffff */
.L_x_12466:
        /* <DEDUP_REMOVED lines=8> */
.L_x_12665:
[----:B------:R-:W-:Y:S05]  /*16ff0*/  BSYNC B1 ;  /* 0x0000000000017941 */ /* 0x000fea0003800000 */
.L_x_12664:
[----:B------:R-:W-:Y:S05]  /*17000*/  BRA `(.L_x_12666) ;  /* 0xffffff0800e07947 */ /* 0x000fea000383ffff */
.L_x_12467:
        /* <DEDUP_REMOVED lines=8> */
.L_x_12668:
[----:B------:R-:W-:Y:S05]  /*17090*/  BSYNC B1 ;  /* 0x0000000000017941 */ /* 0x000fea0003800000 */
.L_x_12667:
[----:B------:R-:W-:Y:S05]  /*170a0*/  BRA `(.L_x_12669) ;  /* 0xffffff0800c07947 */ /* 0x000fea000383ffff */
.L_x_12468:
        /* <DEDUP_REMOVED lines=8> */
.L_x_12671:
[----:B------:R-:W-:Y:S05]  /*17130*/  BSYNC B1 ;  /* 0x0000000000017941 */ /* 0x000fea0003800000 */
.L_x_12670:
[----:B------:R-:W-:Y:S05]  /*17140*/  BRA `(.L_x_12672) ;  /* 0xffffff0800a07947 */ /* 0x000fea000383ffff */
.L_x_12469:
        /* <DEDUP_REMOVED lines=8> */
.L_x_12674:
[----:B------:R-:W-:Y:S05]  /*171d0*/  BSYNC B1 ;  /* 0x0000000000017941 */ /* 0x000fea0003800000 */
.L_x_12673:
[----:B------:R-:W-:Y:S05]  /*171e0*/  BRA `(.L_x_12675) ;  /* 0xffffff0800807947 */ /* 0x000fea000383ffff */
.L_x_12470:
        /* <DEDUP_REMOVED lines=8> */
.L_x_12677:
[----:B------:R-:W-:Y:S05]  /*17270*/  BSYNC B1 ;  /* 0x0000000000017941 */ /* 0x000fea0003800000 */
.L_x_12676:
[----:B------:R-:W-:Y:S05]  /*17280*/  BRA `(.L_x_12678) ;  /* 0xffffff0800647947 */ /* 0x000fea000383ffff */
.L_x_12471:
        /* <DEDUP_REMOVED lines=8> */
.L_x_12680:
[----:B------:R-:W-:Y:S05]  /*17310*/  BSYNC B1 ;  /* 0x0000000000017941 */ /* 0x000fea0003800000 */
.L_x_12679:
[----:B------:R-:W-:Y:S05]  /*17320*/  BRA `(.L_x_12681) ;  /* 0xffffff0800487947 */ /* 0x000fea000383ffff */
.L_x_12472:
        /* <DEDUP_REMOVED lines=8> */
.L_x_12683:
[----:B------:R-:W-:Y:S05]  /*173b0*/  BSYNC B1 ;  /* 0x0000000000017941 */ /* 0x000fea0003800000 */
.L_x_12682:
[----:B------:R-:W-:Y:S05]  /*173c0*/  BRA `(.L_x_12684) ;  /* 0xffffff08002c7947 */ /* 0x000fea000383ffff */
.L_x_12474:
[----:B0-----:R0:W1:Y:S02]  /*173d0*/  SYNCS.PHASECHK.TRANS64.TRYWAIT P2, [R2+URZ+0x16800], R9 ;  /* 0x01680009020075a7 */ /* 0x001064000804017f */
[----:B-1----:R-:W-:Y:S05]  /*173e0*/  @!P2 NANOSLEEP.SYNCS 0x989680 ;  /* 0x009896800000a95d */ /* 0x002fea0003900000 */
[----:B------:R-:W1:Y:S02]  /*173f0*/  @!P2 SYNCS.PHASECHK.TRANS64 P2, [R2+URZ+0x16800], R9 ;  /* 0x016800090200a5a7 */ /* 0x000e64000804007f */
[----:B-1----:R-:W-:Y:S05]  /*17400*/  @!P2 BRA `(.L_x_12474) ;  /* 0xfffffffc00f0a947 */ /* 0x002fea000383ffff */
[----:B------:R-:W-:Y:S05]  /*17410*/  BRA `(.L_x_12685) ;  /* 0xffffff0800947947 */ /* 0x000fea000383ffff */
.L_x_12480:
[----:B--2---:R2:W3:Y:S02]  /*17420*/  SYNCS.PHASECHK.TRANS64.TRYWAIT P1, [R4+URZ+0x16830], R3 ;  /* 0x01683003040075a7 */ /* 0x0044e4000802017f */
[----:B---3--:R-:W-:Y:S05]  /*17430*/  @!P1 NANOSLEEP.SYNCS 0x989680 ;  /* 0x009896800000995d */ /* 0x008fea0003900000 */
[----:B------:R-:W3:Y:S02]  /*17440*/  @!P1 SYNCS.PHASECHK.TRANS64 P1, [R4+URZ+0x16830], R3 ;  /* 0x01683003040095a7 */ /* 0x000ee4000802007f */
[----:B---3--:R-:W-:Y:S05]  /*17450*/  @!P1 BRA `(.L_x_12480) ;  /* 0xfffffffc00f09947 */ /* 0x008fea000383ffff */
[----:B------:R-:W-:Y:S05]  /*17460*/  BRA `(.L_x_12479) ;  /* 0xffffff1800207947 */ /* 0x000fea000383ffff */
.L_x_12486:
[----:B-1----:R1:W2:Y:S02]  /*17470*/  SYNCS.PHASECHK.TRANS64.TRYWAIT P3, [R0+URZ+0x16830], R3 ;  /* 0x01683003000075a7 */ /* 0x0022a4000806017f */
[----:B--2---:R-:W-:Y:S05]  /*17480*/  @!P3 NANOSLEEP.SYNCS 0x989680 ;  /* 0x009896800000b95d */ /* 0x004fea0003900000 */
[----:B------:R-:W2:Y:S02]  /*17490*/  @!P3 SYNCS.PHASECHK.TRANS64 P3, [R0+URZ+0x16830], R3 ;  /* 0x016830030000b5a7 */ /* 0x000ea4000806007f */
[----:B--2---:R-:W-:Y:S05]  /*174a0*/  @!P3 BRA `(.L_x_12486) ;  /* 0xfffffffc00f0b947 */ /* 0x004fea000383ffff */
[----:B------:R-:W-:Y:S05]  /*174b0*/  BRA `(.L_x_12485) ;  /* 0xffffff3c00047947 */ /* 0x000fea000383ffff */
.L_x_12490:
[----:B-1----:R1:W2:Y:S02]  /*174c0*/  SYNCS.PHASECHK.TRANS64.TRYWAIT P2, [R3+URZ+0x16850], R0 ;  /* 0x01685000030075a7 */ /* 0x0022a4000804017f */
[----:B--2---:R-:W-:Y:S05]  /*174d0*/  @!P2 NANOSLEEP.SYNCS 0x989680 ;  /* 0x009896800000a95d */ /* 0x004fea0003900000 */
[----:B------:R-:W2:Y:S02]  /*174e0*/  @!P2 SYNCS.PHASECHK.TRANS64 P2, [R3+URZ+0x16850], R0 ;  /* 0x016850000300a5a7 */ /* 0x000ea4000804007f */
[----:B--2---:R-:W-:Y:S05]  /*174f0*/  @!P2 BRA `(.L_x_12490) ;  /* 0xfffffffc00f0a947 */ /* 0x004fea000383ffff */
[----:B------:R-:W-:Y:S05]  /*17500*/  BRA `(.L_x_12487) ;  /* 0xffffff3c00c87947 */ /* 0x000fea000383ffff */
.L_x_12497:
[----:B-1----:R1:W2:Y:S02]  /*17510*/  SYNCS.PHASECHK.TRANS64.TRYWAIT P3, [R0+URZ+0x16830], R3 ;  /* 0x01683003000075a7 */ /* 0x0022a4000806017f */
[----:B--2---:R-:W-:Y:S05]  /*17520*/  @!P3 NANOSLEEP.SYNCS 0x989680 ;  /* 0x009896800000b95d */ /* 0x004fea0003900000 */
[----:B------:R-:W2:Y:S02]  /*17530*/  @!P3 SYNCS.PHASECHK.TRANS64 P3, [R0+URZ+0x16830], R3 ;  /* 0x016830030000b5a7 */ /* 0x000ea4000806007f */
[----:B--2---:R-:W-:Y:S05]  /*17540*/  @!P3 BRA `(.L_x_12497) ;  /* 0xfffffffc00f0b947 */ /* 0x004fea000383ffff */
[----:B------:R-:W-:Y:S05]  /*17550*/  BRA `(.L_x_12496) ;  /* 0xffffff6000ec7947 */ /* 0x000fea000383ffff */
.L_x_12501:
[----:B-1----:R1:W2:Y:S02]  /*17560*/  SYNCS.PHASECHK.TRANS64.TRYWAIT P2, [R3+URZ+0x16850], R0 ;  /* 0x01685000030075a7 */ /* 0x0022a4000804017f */
[----:B--2---:R-:W-:Y:S05]  /*17570*/  @!P2 NANOSLEEP.SYNCS 0x989680 ;  /* 0x009896800000a95d */ /* 0x004fea0003900000 */
[----:B------:R-:W2:Y:S02]  /*17580*/  @!P2 SYNCS.PHASECHK.TRANS64 P2, [R3+URZ+0x16850], R0 ;  /* 0x016850000300a5a7 */ /* 0x000ea4000804007f */
[----:B--2---:R-:W-:Y:S05]  /*17590*/  @!P2 BRA `(.L_x_12501) ;  /* 0xfffffffc00f0a947 */ /* 0x004fea000383ffff */
[----:B------:R-:W-:Y:S05]  /*175a0*/  BRA `(.L_x_12498) ;  /* 0xffffff6400b07947 */ /* 0x000fea000383ffff */
.L_x_12506:
[----:B-1----:R1:W2:Y:S02]  /*175b0*/  SYNCS.PHASECHK.TRANS64.TRYWAIT P0, [R13+URZ+0x16850], R6 ;  /* 0x016850060d0075a7 */ /* 0x0022a4000800017f */
[----:B--2---:R-:W-:Y:S05]  /*175c0*/  @!P0 NANOSLEEP.SYNCS 0x989680 ;  /* 0x009896800000895d */ /* 0x004fea0003900000 */
[----:B------:R-:W2:Y:S02]  /*175d0*/  @!P0 SYNCS.PHASECHK.TRANS64 P0, [R13+URZ+0x16850], R6 ;  /* 0x016850060d0085a7 */ /* 0x000ea4000800007f */
[----:B--2---:R-:W-:Y:S05]  /*175e0*/  @!P0 BRA `(.L_x_12506) ;  /* 0xfffffffc00f08947 */ /* 0x004fea000383ffff */
[----:B------:R-:W-:Y:S05]  /*175f0*/  BRA `(.L_x_12505) ;  /* 0xffffff8000647947 */ /* 0x000fea000383ffff */
.L_x_12540:
[----:B------:R-:W0:Y:S01]  /*17600*/  S2R R12, SR_TID.X ;  /* 0x00000000000c7919 */ /* 0x000e220000002100 */
[----:B------:R-:W-:Y:S01]  /*17610*/  BSSY B1, `(.L_x_12686) ;  /* 0x000000a000017945 */ /* 0x000fe20003800000 */
[----:B------:R-:W-:Y:S02]  /*17620*/  IMAD.MOV.U32 R11, RZ, RZ, 0x1f ;  /* 0x0000001fff0b7424 */ /* 0x000fe400078e00ff */
[----:B------:R-:W-:Y:S01]  /*17630*/  IMAD.MOV.U32 R15, RZ, RZ, -0x1 ;  /* 0xffffffffff0f7424 */ /* 0x000fe200078e00ff */
[----:B0-----:R-:W-:-:S04]  /*17640*/  SHF.R.U32.HI R12, RZ, 0x5, R12 ;  /* 0x00000005ff0c7819 */ /* 0x001fc8000001160c */
[----:B------:R-:W-:-:S04]  /*17650*/  LOP3.LUT R12, R12, 0x3, RZ, 0xc0, !PT ;  /* 0x000000030c0c7812 */ /* 0x000fc800078ec0ff */
[----:B------:R-:W-:Y:S01]  /*17660*/  MOV R13, R12 ;  /* 0x0000000c000d7202 */ /* 0x000fe20000000f00 */
[----:B------:R-:W-:-:S07]  /*17670*/  IMAD.MOV.U32 R12, RZ, RZ, RZ ;  /* 0x000000ffff0c7224 */ /* 0x000fce00078e00ff */
[----:B-1----:R-:W-:Y:S05]  /*17680*/  WARPSYNC.COLLECTIVE R15, `(.L_x_12687) ;  /* 0x000000000f087348 */ /* 0x002fea0003c00000 */
[----:B------:R0:W2:Y:S02]  /*17690*/  SHFL.IDX P6, R14, R13, R12, R11 ;  /* 0x0000000c0d0e7389 */ /* 0x0000a400000c000b */
[----:B012---:R-:W-:Y:S01]  /*176a0*/  ENDCOLLECTIVE ;  /* 0x000000000000791b */ /* 0x007fe20003800000 */
.L_x_12687:
[----:B------:R-:W-:Y:S05]  /*176b0*/  BSYNC B1 ;  /* 0x0000000000017941 */ /* 0x000fea0003800000 */
.L_x_12686:
[----:B------:R-:W-:Y:S05]  /*176c0*/  BRA `(.L_x_12688) ;  /* 0xffffffb400607947 */ /* 0x000fea000383ffff */
.L_x_12541:
[----:B------:R-:W-:Y:S01]  /*176d0*/  BSSY B1, `(.L_x_12689) ;  /* 0x0000006000017945 */ /* 0x000fe20003800000 */
[----:B------:R-:W-:-:S07]  /*176e0*/  IMAD.MOV.U32 R15, RZ, RZ, -0x1 ;  /* 0xffffffffff0f7424 */ /* 0x000fce00078e00ff */
[----:B-1----:R-:W-:Y:S05]  /*176f0*/  WARPSYNC.COLLECTIVE R15, `(.L_x_12690) ;  /* 0x000000000f0c7348 */ /* 0x002fea0003c00000 */
[----:B------:R-:W-:Y:S02]  /*17700*/  ELECT P6, UR62, PT ;  /* 0x00000000003e782f */ /* 0x000fe400038c0000 */
[----:B------:R-:W-:Y:S01]  /*17710*/  MOV R14, UR62 ;  /* 0x0000003e000e7c02 */ /* 0x000fe20008000f00 */
[----:B-1----:R-:W-:Y:S10]  /*17720*/  ENDCOLLECTIVE ;  /* 0x000000000000791b */ /* 0x002ff40003800000 */
.L_x_12690:
[----:B------:R-:W-:Y:S05]  /*17730*/  BSYNC B1 ;  /* 0x0000000000017941 */ /* 0x000fea0003800000 */
.L_x_12689:
[----:B------:R-:W-:Y:S05]  /*17740*/  BRA `(.L_x_12691) ;  /* 0xffffffb4004c7947 */ /* 0x000fea000383ffff */
.L_x_12543:
[----:B0-----:R0:W2:Y:S02]  /*17750*/  SYNCS.PHASECHK.TRANS64.TRYWAIT P0, [R6+URZ+0x16820], R5 ;  /* 0x01682005060075a7 */ /* 0x0010a4000800017f */
[----:B--2---:R-:W-:Y:S05]  /*17760*/  @!P0 NANOSLEEP.SYNCS 0x989680 ;  /* 0x009896800000895d */ /* 0x004fea0003900000 */
[----:B------:R-:W2:Y:S02]  /*17770*/  @!P0 SYNCS.PHASECHK.TRANS64 P0, [R6+URZ+0x16820], R5 ;  /* 0x01682005060085a7 */ /* 0x000ea4000800007f */
[----:B--2---:R-:W-:Y:S05]  /*17780*/  @!P0 BRA `(.L_x_12543) ;  /* 0xfffffffc00f08947 */ /* 0x004fea000383ffff */
[----:B------:R-:W-:Y:S05]  /*17790*/  BRA `(.L_x_12692) ;  /* 0xffffffb400687947 */ /* 0x000fea000383ffff */
.L_x_12546:
[----:B0-----:R0:W2:Y:S02]  /*177a0*/  SYNCS.PHASECHK.TRANS64.TRYWAIT P0, [R5+URZ+0x168a0], R10 ;  /* 0x0168a00a050075a7 */ /* 0x0010a4000800017f */
[----:B--2---:R-:W-:Y:S05]  /*177b0*/  @!P0 NANOSLEEP.SYNCS 0x989680 ;  /* 0x009896800000895d */ /* 0x004fea0003900000 */
[----:B------:R-:W2:Y:S02]  /*177c0*/  @!P0 SYNCS.PHASECHK.TRANS64 P0, [R5+URZ+0x168a0], R10 ;  /* 0x0168a00a050085a7 */ /* 0x000ea4000800007f */
[----:B--2---:R-:W-:Y:S05]  /*177d0*/  @!P0 BRA `(.L_x_12546) ;  /* 0xfffffffc00f08947 */ /* 0x004fea000383ffff */
[----:B------:R-:W-:Y:S05]  /*177e0*/  BRA `(.L_x_12693) ;  /* 0xffffffb400707947 */ /* 0x000fea000383ffff */
.L_x_12548:
[----:B---3--:R3:W4:Y:S02]  /*177f0*/  SYNCS.PHASECHK.TRANS64.TRYWAIT P0, [R5+URZ+0x168c0], R10 ;  /* 0x0168c00a050075a7 */ /* 0x008724000800017f */
[----:B----4-:R-:W-:Y:S05]  /*17800*/  @!P0 NANOSLEEP.SYNCS 0x989680 ;  /* 0x009896800000895d */ /* 0x010fea0003900000 */
[----:B------:R-:W4:Y:S02]  /*17810*/  @!P0 SYNCS.PHASECHK.TRANS64 P0, [R5+URZ+0x168c0], R10 ;  /* 0x0168c00a050085a7 */ /* 0x000f24000800007f */
[----:B----4-:R-:W-:Y:S05]  /*17820*/  @!P0 BRA `(.L_x_12548) ;  /* 0xfffffffc00f08947 */ /* 0x010fea000383ffff */
[----:B------:R-:W-:Y:S05]  /*17830*/  BRA `(.L_x_12694) ;  /* 0xffffffb400c87947 */ /* 0x000fea000383ffff */
.L_x_12552:
[----:B0-----:R0:W2:Y:S02]  /*17840*/  SYNCS.PHASECHK.TRANS64.TRYWAIT P0, [R10+URZ+0x168a0], R5 ;  /* 0x0168a0050a0075a7 */ /* 0x0010a4000800017f */
[----:B--2---:R-:W-:Y:S05]  /*17850*/  @!P0 NANOSLEEP.SYNCS 0x989680 ;  /* 0x009896800000895d */ /* 0x004fea0003900000 */
[----:B------:R-:W2:Y:S02]  /*17860*/  @!P0 SYNCS.PHASECHK.TRANS64 P0, [R10+URZ+0x168a0], R5 ;  /* 0x0168a0050a0085a7 */ /* 0x000ea4000800007f */
[----:B--2---:R-:W-:Y:S05]  /*17870*/  @!P0 BRA `(.L_x_12552) ;  /* 0xfffffffc00f08947 */ /* 0x004fea000383ffff */
[----:B------:R-:W-:Y:S05]  /*17880*/  BRA `(.L_x_12695) ;  /* 0xffffffb800507947 */ /* 0x000fea000383ffff */
.L_x_12554:
[----:B--2---:R2:W3:Y:S02]  /*17890*/  SYNCS.PHASECHK.TRANS64.TRYWAIT P1, [R10+URZ+0x168c0], R5 ;  /* 0x0168c0050a0075a7 */ /* 0x0044e4000802017f */
[----:B---3--:R-:W-:Y:S05]  /*178a0*/  @!P1 NANOSLEEP.SYNCS 0x989680 ;  /* 0x009896800000995d */ /* 0x008fea0003900000 */
[----:B------:R-:W3:Y:S02]  /*178b0*/  @!P1 SYNCS.PHASECHK.TRANS64 P1, [R10+URZ+0x168c0], R5 ;  /* 0x0168c0050a0095a7 */ /* 0x000ee4000802007f */
[----:B---3--:R-:W-:Y:S05]  /*178c0*/  @!P1 BRA `(.L_x_12554) ;  /* 0xfffffffc00f09947 */ /* 0x008fea000383ffff */
[----:B------:R-:W-:Y:S05]  /*178d0*/  BRA `(.L_x_12696) ;  /* 0xffffffb800a47947 */ /* 0x000fea000383ffff */
.L_x_12564:
        /* <DEDUP_REMOVED lines=11> */
.L_x_12698:
[----:B------:R-:W-:Y:S05]  /*17990*/  BSYNC B0 ;  /* 0x0000000000007941 */ /* 0x000fea0003800000 */
.L_x_12697:
[----:B------:R-:W-:Y:S05]  /*179a0*/  BRA `(.L_x_12699) ;  /* 0xffffffc000e07947 */ /* 0x000fea000383ffff */
.L_x_12565:
[----:B------:R-:W-:Y:S01]  /*179b0*/  BSSY B0, `(.L_x_12700) ;  /* 0x0000006000007945 */ /* 0x000fe20003800000 */
[----:B------:R-:W-:-:S07]  /*179c0*/  IMAD.MOV.U32 R15, RZ, RZ, -0x1 ;  /* 0xffffffffff0f7424 */ /* 0x000fce00078e00ff */
[----:B-1----:R-:W-:Y:S05]  /*179d0*/  WARPSYNC.COLLECTIVE R15, `(.L_x_12701) ;  /* 0x000000000f0c7348 */ /* 0x002fea0003c00000 */
[----:B------:R-:W-:Y:S02]  /*179e0*/  ELECT P6, UR62, PT ;  /* 0x00000000003e782f */ /* 0x000fe400038c0000 */
[----:B------:R-:W-:Y:S01]  /*179f0*/  MOV R14, UR62 ;  /* 0x0000003e000e7c02 */ /* 0x000fe20008000f00 */
[----:B-1----:R-:W-:Y:S10]  /*17a00*/  ENDCOLLECTIVE ;  /* 0x000000000000791b */ /* 0x002ff40003800000 */
.L_x_12701:
[----:B------:R-:W-:Y:S05]  /*17a10*/  BSYNC B0 ;  /* 0x0000000000007941 */ /* 0x000fea0003800000 */
.L_x_12700:
[----:B------:R-:W-:Y:S05]  /*17a20*/  BRA `(.L_x_12702) ;  /* 0xffffffc000d07947 */ /* 0x000fea000383ffff */
.L_x_12568:
[----:B--2---:R2:W3:Y:S02]  /*17a30*/  SYNCS.PHASECHK.TRANS64.TRYWAIT P0, [R5+URZ+0x16840], R4 ;  /* 0x01684004050075a7 */ /* 0x0044e4000800017f */
[----:B---3--:R-:W-:Y:S05]  /*17a40*/  @!P0 NANOSLEEP.SYNCS 0x989680 ;  /* 0x009896800000895d */ /* 0x008fea0003900000 */
[----:B------:R-:W3:Y:S02]  /*17a50*/  @!P0 SYNCS.PHASECHK.TRANS64 P0, [R5+URZ+0x16840], R4 ;  /* 0x01684004050085a7 */ /* 0x000ee4000800007f */
[----:B---3--:R-:W-:Y:S05]  /*17a60*/  @!P0 BRA `(.L_x_12568) ;  /* 0xfffffffc00f08947 */ /* 0x008fea000383ffff */
[----:B------:R-:W-:Y:S05]  /*17a70*/  BRA `(.L_x_12703) ;  /* 0xffffffc400207947 */ /* 0x000fea000383ffff */
.L_x_12571:
[----:B0-----:R0:W2:Y:S02]  /*17a80*/  SYNCS.PHASECHK.TRANS64.TRYWAIT P0, [R27+URZ+0x16820], R4 ;  /* 0x016820041b0075a7 */ /* 0x0010a4000800017f */
[----:B--2---:R-:W-:Y:S05]  /*17a90*/  @!P0 NANOSLEEP.SYNCS 0x989680 ;  /* 0x009896800000895d */ /* 0x004fea0003900000 */
[----:B------:R-:W2:Y:S02]  /*17aa0*/  @!P0 SYNCS.PHASECHK.TRANS64 P0, [R27+URZ+0x16820], R4 ;  /* 0x016820041b0085a7 */ /* 0x000ea4000800007f */
[----:B--2---:R-:W-:Y:S05]  /*17ab0*/  @!P0 BRA `(.L_x_12571) ;  /* 0xfffffffc00f08947 */ /* 0x004fea000383ffff */
[----:B------:R-:W-:Y:S05]  /*17ac0*/  BRA `(.L_x_12704) ;  /* 0xffffffc400e07947 */ /* 0x000fea000383ffff */
.L_x_12579:
[----:B0-----:R0:W2:Y:S02]  /*17ad0*/  SYNCS.PHASECHK.TRANS64.TRYWAIT P0, [R3+URZ+0x16840], R2 ;  /* 0x01684002030075a7 */ /* 0x0010a4000800017f */
[----:B--2---:R-:W-:Y:S05]  /*17ae0*/  @!P0 NANOSLEEP.SYNCS 0x989680 ;  /* 0x009896800000895d */ /* 0x004fea0003900000 */
[----:B------:R-:W2:Y:S02]  /*17af0*/  @!P0 SYNCS.PHASECHK.TRANS64 P0, [R3+URZ+0x16840], R2 ;  /* 0x01684002030085a7 */ /* 0x000ea4000800007f */
[----:B--2---:R-:W-:Y:S05]  /*17b00*/  @!P0 BRA `(.L_x_12579) ;  /* 0xfffffffc00f08947 */ /* 0x004fea000383ffff */
[----:B------:R-:W-:Y:S05]  /*17b10*/  BRA `(.L_x_12705) ;  /* 0xffffffc800807947 */ /* 0x000fea000383ffff */
.L_x_12581:
[----:B0-----:R0:W2:Y:S02]  /*17b20*/  SYNCS.PHASECHK.TRANS64.TRYWAIT P0, [R2+URZ+0x60], R5 ;  /* 0x00006005020075a7 */ /* 0x0010a4000800017f */
[----:B--2---:R-:W-:Y:S05]  /*17b30*/  @!P0 NANOSLEEP.SYNCS 0x989680 ;  /* 0x009896800000895d */ /* 0x004fea0003900000 */
[----:B------:R-:W2:Y:S02]  /*17b40*/  @!P0 SYNCS.PHASECHK.TRANS64 P0, [R2+URZ+0x60], R5 ;  /* 0x00006005020085a7 */ /* 0x000ea4000800007f */
[----:B--2---:R-:W-:Y:S05]  /*17b50*/  @!P0 BRA `(.L_x_12581) ;  /* 0xfffffffc00f08947 */ /* 0x004fea000383ffff */
[----:B------:R-:W-:Y:S05]  /*17b60*/  BRA `(.L_x_12706) ;  /* 0xffffffc800e47947 */ /* 0x000fea000383ffff */
.L_x_12586:
[----:B--2---:R2:W3:Y:S02]  /*17b70*/  SYNCS.PHASECHK.TRANS64.TRYWAIT P0, [R3+URZ+0x16840], R2 ;  /* 0x01684002030075a7 */ /* 0x0044e4000800017f */
[----:B---3--:R-:W-:Y:S05]  /*17b80*/  @!P0 NANOSLEEP.SYNCS 0x989680 ;  /* 0x009896800000895d */ /* 0x008fea0003900000 */
[----:B------:R-:W3:Y:S02]  /*17b90*/  @!P0 SYNCS.PHASECHK.TRANS64 P0, [R3+URZ+0x16840], R2 ;  /* 0x01684002030085a7 */ /* 0x000ee4000800007f */
[----:B---3--:R-:W-:Y:S05]  /*17ba0*/  @!P0 BRA `(.L_x_12586) ;  /* 0xfffffffc00f08947 */ /* 0x008fea000383ffff */
[----:B------:R-:W-:Y:S05]  /*17bb0*/  BRA `(.L_x_12707) ;  /* 0xffffffcc00ec7947 */ /* 0x000fea000383ffff */
.L_x_12588:
[----:B0-----:R0:W2:Y:S02]  /*17bc0*/  SYNCS.PHASECHK.TRANS64.TRYWAIT P1, [R3+URZ+0x60], R24 ;  /* 0x00006018030075a7 */ /* 0x0010a4000802017f */
[----:B--2---:R-:W-:Y:S05]  /*17bd0*/  @!P1 NANOSLEEP.SYNCS 0x989680 ;  /* 0x009896800000995d */ /* 0x004fea0003900000 */
[----:B------:R-:W2:Y:S02]  /*17be0*/  @!P1 SYNCS.PHASECHK.TRANS64 P1, [R3+URZ+0x60], R24 ;  /* 0x00006018030095a7 */ /* 0x000ea4000802007f */
[----:B--2---:R-:W-:Y:S05]  /*17bf0*/  @!P1 BRA `(.L_x_12588) ;  /* 0xfffffffc00f09947 */ /* 0x004fea000383ffff */
[----:B------:R-:W-:Y:S05]  /*17c00*/  BRA `(.L_x_12708) ;  /* 0xffffffd000507947 */ /* 0x000fea000383ffff */
.L_x_12593:
[----:B--2---:R2:W3:Y:S02]  /*17c10*/  SYNCS.PHASECHK.TRANS64.TRYWAIT P0, [R2+URZ+0x16840], R3 ;  /* 0x01684003020075a7 */ /* 0x0044e4000800017f */
[----:B---3--:R-:W-:Y:S05]  /*17c20*/  @!P0 NANOSLEEP.SYNCS 0x989680 ;  /* 0x009896800000895d */ /* 0x008fea0003900000 */
[----:B------:R-:W3:Y:S02]  /*17c30*/  @!P0 SYNCS.PHASECHK.TRANS64 P0, [R2+URZ+0x16840], R3 ;  /* 0x01684003020085a7 */ /* 0x000ee4000800007f */
[----:B---3--:R-:W-:Y:S05]  /*17c40*/  @!P0 BRA `(.L_x_12593) ;  /* 0xfffffffc00f08947 */ /* 0x008fea000383ffff */
[----:B------:R-:W-:Y:S05]  /*17c50*/  BRA `(.L_x_12709) ;  /* 0xffffffd4002c7947 */ /* 0x000fea000383ffff */
.L_x_12595:
[----:B0-----:R0:W2:Y:S02]  /*17c60*/  SYNCS.PHASECHK.TRANS64.TRYWAIT P1, [R2+URZ+0x60], R11 ;  /* 0x0000600b020075a7 */ /* 0x0010a4000802017f */
[----:B--2---:R-:W-:Y:S05]  /*17c70*/  @!P1 NANOSLEEP.SYNCS 0x989680 ;  /* 0x009896800000995d */ /* 0x004fea0003900000 */
[----:B------:R-:W2:Y:S02]  /*17c80*/  @!P1 SYNCS.PHASECHK.TRANS64 P1, [R2+URZ+0x60], R11 ;  /* 0x0000600b020095a7 */ /* 0x000ea4000802007f */
[----:B--2---:R-:W-:Y:S05]  /*17c90*/  @!P1 BRA `(.L_x_12595) ;  /* 0xfffffffc00f09947 */ /* 0x004fea000383ffff */
[----:B------:R-:W-:Y:S05]  /*17ca0*/  BRA `(.L_x_12710) ;  /* 0xffffffd400947947 */ /* 0x000fea000383ffff */
.L_x_12602:
[----:B--2---:R2:W3:Y:S02]  /*17cb0*/  SYNCS.PHASECHK.TRANS64.TRYWAIT P0, [R3+URZ+0x16860], R2 ;  /* 0x01686002030075a7 */ /* 0x0044e4000800017f */
[----:B---3--:R-:W-:Y:S05]  /*17cc0*/  @!P0 NANOSLEEP.SYNCS 0x989680 ;  /* 0x009896800000895d */ /* 0x008fea0003900000 */
[----:B------:R-:W3:Y:S02]  /*17cd0*/  @!P0 SYNCS.PHASECHK.TRANS64 P0, [R3+URZ+0x16860], R2 ;  /* 0x01686002030085a7 */ /* 0x000ee4000800007f */
[----:B---3--:R-:W-:Y:S05]  /*17ce0*/  @!P0 BRA `(.L_x_12602) ;  /* 0xfffffffc00f08947 */ /* 0x008fea000383ffff */
[----:B------:R-:W-:Y:S05]  /*17cf0*/  BRA `(.L_x_12711) ;  /* 0xffffffd800547947 */ /* 0x000fea000383ffff */
.L_x_12604:
[----:B------:R-:W-:Y:S01]  /*17d00*/  BSSY B0, `(.L_x_12712) ;  /* 0x0000008000007945 */ /* 0x000fe20003800000 */
[----:B------:R-:W-:Y:S01]  /*17d10*/  IMAD.MOV.U32 R13, RZ, RZ, R16 ;  /* 0x000000ffff0d7224 */ /* 0x000fe200078e0010 */
[----:B------:R-:W-:Y:S01]  /*17d20*/  MOV R11, 0x1f ;  /* 0x0000001f000b7802 */ /* 0x000fe20000000f00 */
[----:B------:R-:W-:Y:S02]  /*17d30*/  IMAD.MOV.U32 R12, RZ, RZ, RZ ;  /* 0x000000ffff0c7224 */ /* 0x000fe400078e00ff */
[----:B------:R-:W-:-:S07]  /*17d40*/  IMAD.MOV.U32 R15, RZ, RZ, -0x1 ;  /* 0xffffffffff0f7424 */ /* 0x000fce00078e00ff */
[----:B-1----:R-:W-:Y:S05]  /*17d50*/  WARPSYNC.COLLECTIVE R15, `(.L_x_12713) ;  /* 0x000000000f087348 */ /* 0x002fea0003c00000 */
[----:B------:R0:W2:Y:S02]  /*17d60*/  SHFL.IDX P6, R14, R13, R12, R11 ;  /* 0x0000000c0d0e7389 */ /* 0x0000a400000c000b */
[----:B012---:R-:W-:Y:S01]  /*17d70*/  ENDCOLLECTIVE ;  /* 0x000000000000791b */ /* 0x007fe20003800000 */
.L_x_12713:
[----:B------:R-:W-:Y:S05]  /*17d80*/  BSYNC B0 ;  /* 0x0000000000007941 */ /* 0x000fea0003800000 */
.L_x_12712:
        /* <DEDUP_REMOVED lines=8> */
.L_x_12714:
[----:B------:R-:W-:Y:S01]  /*17e10*/  IMAD.MOV.U32 R5, RZ, RZ, R14 ;  /* 0x000000ffff057224 */ /* 0x000fe200078e000e */
[----:B------:R-:W-:Y:S06]  /*17e20*/  BRA `(.L_x_12715) ;  /* 0xffffffd8009c7947 */ /* 0x000fec000383ffff */
.L_x_12607:
        /* <DEDUP_REMOVED lines=8> */
.L_x_12717:
[----:B------:R-:W-:Y:S05]  /*17eb0*/  BSYNC B0 ;  /* 0x0000000000007941 */ /* 0x000fea0003800000 */
.L_x_12716:
        /* <DEDUP_REMOVED lines=10> */
.L_x_12718:
        /* <DEDUP_REMOVED lines=8> */
.L_x_12719:
        /* <DEDUP_REMOVED lines=8> */
.L_x_12720:
        /* <DEDUP_REMOVED lines=8> */
.L_x_12721:
        /* <DEDUP_REMOVED lines=8> */
.L_x_12722:
[----:B------:R-:W-:Y:S05]  /*18160*/  BRA `(.L_x_12723) ;  /* 0xffffffd800587947 */ /* 0x000fea000383ffff */
.L_x_12612:
[----:B------:R-:W-:Y:S01]  /*18170*/  BSSY B0, `(.L_x_12724) ;  /* 0x0000008000007945 */ /* 0x000fe20003800000 */
[----:B-----5:R-:W-:Y:S01]  /*18180*/  IMAD.MOV.U32 R13, RZ, RZ, R2 ;  /* 0x000000ffff0d7224 */ /* 0x020fe200078e0002 */
[----:B------:R-:W-:Y:S01]  /*18190*/  MOV R12, 0x1 ;  /* 0x00000001000c7802 */ /* 0x000fe20000000f00 */
[----:B------:R-:W-:Y:S02]  /*181a0*/  IMAD.MOV.U32 R11, RZ, RZ, RZ ;  /* 0x000000ffff0b7224 */ /* 0x000fe400078e00ff */
[----:B------:R-:W-:-:S07]  /*181b0*/  IMAD.MOV.U32 R15, RZ, RZ, -0x1 ;  /* 0xffffffffff0f7424 */ /* 0x000fce00078e00ff */
[----:B012---:R-:W-:Y:S05]  /*181c0*/  WARPSYNC.COLLECTIVE R15, `(.L_x_12725) ;  /* 0x000000000f087348 */ /* 0x007fea0003c00000 */
[----:B------:R3:W4:Y:S02]  /*181d0*/  SHFL.UP P6, R14, R13, R12, R11 ;  /* 0x0400000c0d0e7389 */ /* 0x00072400000c000b */
[----:B01234-:R-:W-:Y:S01]  /*181e0*/  ENDCOLLECTIVE ;  /* 0x000000000000791b */ /* 0x01ffe20003800000 */
.L_x_12725:
[----:B------:R-:W-:Y:S05]  /*181f0*/  BSYNC B0 ;  /* 0x0000000000007941 */ /* 0x000fea0003800000 */
.L_x_12724:
        /* <DEDUP_REMOVED lines=10> */
.L_x_12726:
        /* <DEDUP_REMOVED lines=8> */
.L_x_12727:
        /* <DEDUP_REMOVED lines=8> */
.L_x_12728:
        /* <DEDUP_REMOVED lines=8> */
.L_x_12729:
        /* <DEDUP_REMOVED lines=8> */
.L_x_12730:
[----:B------:R-:W-:Y:S05]  /*184a0*/  BRA `(.L_x_12731) ;  /* 0xffffffd800347947 */ /* 0x000fea000383ffff */
.L_x_12614:
[----:B------:R-:W-:Y:S01]  /*184b0*/  BSSY B0, `(.L_x_12732) ;  /* 0x0000006000007945 */ /* 0x000fe20003800000 */
[----:B------:R-:W-:Y:S01]  /*184c0*/  PLOP3.LUT P6, PT, P6, PT, PT, 0x8, 0x0 ;  /* 0x000000000000781c */ /* 0x000fe200037ce170 */
[----:B------:R-:W-:-:S12]  /*184d0*/  IMAD.MOV.U32 R15, RZ, RZ, -0x1 ;  /* 0xffffffffff0f7424 */ /* 0x000fd800078e00ff */
[----:B01----:R-:W-:Y:S05]  /*184e0*/  WARPSYNC.COLLECTIVE R15, `(.L_x_12733) ;  /* 0x000000000f087348 */ /* 0x003fea0003c00000 */
[----:B------:R-:W-:Y:S01]  /*184f0*/  VOTE.ANY R14, PT, P6 ;  /* 0x00000000000e7806 */ /* 0x000fe200030e0100 */
[----:B01----:R-:W-:Y:S06]  /*18500*/  ENDCOLLECTIVE ;  /* 0x000000000000791b */ /* 0x003fec0003800000 */
.L_x_12733:
[----:B------:R-:W-:Y:S05]  /*18510*/  BSYNC B0 ;  /* 0x0000000000007941 */ /* 0x000fea0003800000 */
.L_x_12732:
        /* <DEDUP_REMOVED lines=9> */
.L_x_12734:
[----:B------:R-:W-:Y:S01]  /*185b0*/  IMAD.MOV.U32 R17, RZ, RZ, R14 ;  /* 0x000000ffff117224 */ /* 0x000fe200078e000e */
[----:B------:R-:W-:Y:S06]  /*185c0*/  BRA `(.L_x_12735) ;  /* 0xffffffd800247947 */ /* 0x000fec000383ffff */
.L_x_12616:
[----:B------:R-:W-:Y:S01]  /*185d0*/  BSSY B0, `(.L_x_12736) ;  /* 0x0000007000007945 */ /* 0x000fe20003800000 */
[----:B------:R-:W-:Y:S02]  /*185e0*/  IMAD.MOV.U32 R13, RZ, RZ, R3 ;  /* 0x000000ffff0d7224 */ /* 0x000fe400078e0003 */
[----:B------:R-:W-:Y:S02]  /*185f0*/  IMAD.MOV.U32 R11, RZ, RZ, 0x1f ;  /* 0x0000001fff0b7424 */ /* 0x000fe400078e00ff */
[----:B------:R-:W-:-:S07]  /*18600*/  IMAD.MOV.U32 R15, RZ, RZ, -0x1 ;  /* 0xffffffffff0f7424 */ /* 0x000fce00078e00ff */
[----:B0123--:R-:W-:Y:S05]  /*18610*/  WARPSYNC.COLLECTIVE R15, `(.L_x_12737) ;  /* 0x000000000f087348 */ /* 0x00ffea0003c00000 */
[----:B------:R4:W0:Y:S02]  /*18620*/  SHFL.IDX P6, R14, R13, R12, R11 ;  /* 0x0000000c0d0e7389 */ /* 0x00082400000c000b */
[----:B01234-:R-:W-:Y:S01]  /*18630*/  ENDCOLLECTIVE ;  /* 0x000000000000791b */ /* 0x01ffe20003800000 */
.L_x_12737:
[----:B------:R-:W-:Y:S05]  /*18640*/  BSYNC B0 ;  /* 0x0000000000007941 */ /* 0x000fea0003800000 */
.L_x_12736:
[----:B------:R-:W-:Y:S05]  /*18650*/  BRA `(.L_x_12615) ;  /* 0xffffffd8001c7947 */ /* 0x000fea000383ffff */
.L_x_12620:
[----:B0-----:R0:W2:Y:S02]  /*18660*/  SYNCS.PHASECHK.TRANS64.TRYWAIT P0, [R9+URZ+0x16820], R0 ;  /* 0x01682000090075a7 */ /* 0x0010a4000800017f */
[----:B--2---:R-:W-:Y:S05]  /*18670*/  @!P0 NANOSLEEP.SYNCS 0x989680 ;  /* 0x009896800000895d */ /* 0x004fea0003900000 */
[----:B------:R-:W2:Y:S02]  /*18680*/  @!P0 SYNCS.PHASECHK.TRANS64 P0, [R9+URZ+0x16820], R0 ;  /* 0x01682000090085a7 */ /* 0x000ea4000800007f */
[----:B--2---:R-:W-:Y:S05]  /*18690*/  @!P0 BRA `(.L_x_12620) ;  /* 0xfffffffc00f08947 */ /* 0x004fea000383ffff */
[----:B------:R-:W-:Y:S05]  /*186a0*/  BRA `(.L_x_12738) ;  /* 0xffffffdc00887947 */ /* 0x000fea000383ffff */
.L_x_12621:
[----:B------:R-:W2:Y:S01]  /*186b0*/  S2R R2, SR_TID.X ;  /* 0x0000000000027919 */ /* 0x000ea20000002100 */
[----:B------:R-:W-:Y:S01]  /*186c0*/  BSSY B0, `(.L_x_12739) ;  /* 0x000000a000007945 */ /* 0x000fe20003800000 */
[----:B------:R-:W-:Y:S02]  /*186d0*/  IMAD.MOV.U32 R12, RZ, RZ, RZ ;  /* 0x000000ffff0c7224 */ /* 0x000fe400078e00ff */
[----:B------:R-:W-:Y:S02]  /*186e0*/  IMAD.MOV.U32 R11, RZ, RZ, 0x1f ;  /* 0x0000001fff0b7424 */ /* 0x000fe400078e00ff */
[----:B------:R-:W-:Y:S01]  /*186f0*/  IMAD.MOV.U32 R15, RZ, RZ, -0x1 ;  /* 0xffffffffff0f7424 */ /* 0x000fe200078e00ff */
[----:B--2---:R-:W-:-:S04]  /*18700*/  SHF.R.U32.HI R2, RZ, 0x5, R2 ;  /* 0x00000005ff027819 */ /* 0x004fc80000011602 */
[----:B------:R-:W-:-:S04]  /*18710*/  LOP3.LUT R2, R2, 0x3, RZ, 0xc0, !PT ;  /* 0x0000000302027812 */ /* 0x000fc800078ec0ff */
[----:B------:R-:W-:-:S07]  /*18720*/  MOV R13, R2 ;  /* 0x00000002000d7202 */ /* 0x000fce0000000f00 */
[----:B01----:R-:W-:Y:S05]  /*18730*/  WARPSYNC.COLLECTIVE R15, `(.L_x_12740) ;  /* 0x000000000f087348 */ /* 0x003fea0003c00000 */
[----:B------:R2:W3:Y:S02]  /*18740*/  SHFL.IDX P6, R14, R13, R12, R11 ;  /* 0x0000000c0d0e7389 */ /* 0x0004e400000c000b */
[----:B0123--:R-:W-:Y:S01]  /*18750*/  ENDCOLLECTIVE ;  /* 0x000000000000791b */ /* 0x00ffe20003800000 */
.L_x_12740:
[----:B------:R-:W-:Y:S05]  /*18760*/  BSYNC B0 ;  /* 0x0000000000007941 */ /* 0x000fea0003800000 */
.L_x_12739:
[----:B------:R-:W-:Y:S05]  /*18770*/  BRA `(.L_x_12741) ;  /* 0xffffffdc00707947 */ /* 0x000fea000383ffff */
.L_x_12622:
[----:B------:R-:W-:Y:S01]  /*18780*/  BSSY B0, `(.L_x_12742) ;  /* 0x0000006000007945 */ /* 0x000fe20003800000 */
[----:B------:R-:W-:-:S07]  /*18790*/  IMAD.MOV.U32 R15, RZ, RZ, -0x1 ;  /* 0xffffffffff0f7424 */ /* 0x000fce00078e00ff */
[----:B01----:R-:W-:Y:S05]  /*187a0*/  WARPSYNC.COLLECTIVE R15, `(.L_x_12743) ;  /* 0x000000000f0c7348 */ /* 0x003fea0003c00000 */
[----:B------:R-:W-:Y:S02]  /*187b0*/  ELECT P6, UR62, PT ;  /* 0x00000000003e782f */ /* 0x000fe400038c0000 */
[----:B------:R-:W-:Y:S01]  /*187c0*/  MOV R14, UR62 ;  /* 0x0000003e000e7c02 */ /* 0x000fe20008000f00 */
[----:B01----:R-:W-:Y:S10]  /*187d0*/  ENDCOLLECTIVE ;  /* 0x000000000000791b */ /* 0x003ff40003800000 */
.L_x_12743:
[----:B------:R-:W-:Y:S05]  /*187e0*/  BSYNC B0 ;  /* 0x0000000000007941 */ /* 0x000fea0003800000 */
.L_x_12742:
[----:B------:R-:W-:Y:S05]  /*187f0*/  BRA `(.L_x_12744) ;  /* 0xffffffdc00647947 */ /* 0x000fea000383ffff */
.L_x_12624:
[----:B0-----:R0:W2:Y:S02]  /*18800*/  SYNCS.PHASECHK.TRANS64.TRYWAIT P0, [R7+URZ], R2 ;  /* 0x00000002070075a7 */ /* 0x0010a4000800017f */
[----:B--2---:R-:W-:Y:S05]  /*18810*/  @!P0 NANOSLEEP.SYNCS 0x989680 ;  /* 0x009896800000895d */ /* 0x004fea0003900000 */
[----:B------:R-:W2:Y:S02]  /*18820*/  @!P0 SYNCS.PHASECHK.TRANS64 P0, [R7+URZ], R2 ;  /* 0x00000002070085a7 */ /* 0x000ea4000800007f */
[----:B--2---:R-:W-:Y:S05]  /*18830*/  @!P0 BRA `(.L_x_12624) ;  /* 0xfffffffc00f08947 */ /* 0x004fea000383ffff */
[----:B------:R-:W-:Y:S05]  /*18840*/  BRA `(.L_x_12745) ;  /* 0xffffffdc00987947 */ /* 0x000fea000383ffff */
.L_x_12625:
[----:B--2---:R2:W3:Y:S02]  /*18850*/  SYNCS.PHASECHK.TRANS64.TRYWAIT P0, [R3+URZ], R0 ;  /* 0x00000000030075a7 */ /* 0x0044e4000800017f */
[----:B---3--:R-:W-:Y:S05]  /*18860*/  @!P0 NANOSLEEP.SYNCS 0x989680 ;  /* 0x009896800000895d */ /* 0x008fea0003900000 */
[----:B------:R-:W3:Y:S02]  /*18870*/  @!P0 SYNCS.PHASECHK.TRANS64 P0, [R3+URZ], R0 ;  /* 0x00000000030085a7 */ /* 0x000ee4000800007f */
[----:B---3--:R-:W-:Y:S05]  /*18880*/  @!P0 BRA `(.L_x_12625) ;  /* 0xfffffffc00f08947 */ /* 0x008fea000383ffff */
[----:B------:R-:W-:Y:S05]  /*18890*/  BRA `(.L_x_12746) ;  /* 0xffffffdc008c7947 */ /* 0x000fea000383ffff */
.L_x_12627:
[----:B--2---:R2:W3:Y:S02]  /*188a0*/  SYNCS.PHASECHK.TRANS64.TRYWAIT P0, [R5+URZ], R2 ;  /* 0x00000002050075a7 */ /* 0x0044e4000800017f */
[----:B---3--:R-:W-:Y:S05]  /*188b0*/  @!P0 NANOSLEEP.SYNCS 0x989680 ;  /* 0x009896800000895d */ /* 0x008fea0003900000 */
[----:B------:R-:W3:Y:S02]  /*188c0*/  @!P0 SYNCS.PHASECHK.TRANS64 P0, [R5+URZ], R2 ;  /* 0x00000002050085a7 */ /* 0x000ee4000800007f */
[----:B---3--:R-:W-:Y:S05]  /*188d0*/  @!P0 BRA `(.L_x_12627) ;  /* 0xfffffffc00f08947 */ /* 0x008fea000383ffff */
[----:B------:R-:W-:Y:S05]  /*188e0*/  BRA `(.L_x_12747) ;  /* 0xffffffdc00907947 */ /* 0x000fea000383ffff */
.L_x_12748:
        /* <DEDUP_REMOVED lines=9> */
.L_x_12796:


//--------------------- .nv.global.init           --------------------------
	.section	.nv.global.init,"aw",@progbits
.nv.global.init:
	.type		$str$23,@object
	.size		$str$23,($str$24 - $str$23)
$str$23:
        /*0000*/ 	.byte	0x28, 0x61, 0x64, 0x64, 0x72, 0x65, 0x73, 0x73, 0x20, 0x26, 0x20, 0x6d, 0x61, 0x73, 0x6b, 0x29
        /*0010*/ 	.byte	0x20, 0x3d, 0x3d, 0x20, 0x30, 0x00
	.type		$str$24,@object
	.size		$str$24,(__unnamed_5 - $str$24)
$str$24:
        /*0016*/ 	.byte	0x2f, 0x74, 0x6d, 0x70, 0x2f, 0x6f, 0x73, 0x73, 0x5f, 0x6b, 0x65, 0x72, 0x6e, 0x65, 0x6c, 0x73
        /*0026*/ 	.byte	0x5f, 0x73, 0x72, 0x63, 0x2f, 0x66, 0x6c, 0x61, 0x73, 0x68, 0x5f, 0x61, 0x74, 0x74, 0x65, 0x6e
        /*0036*/ 	.byte	0x74, 0x69, 0x6f, 0x6e, 0x2f, 0x63, 0x73, 0x72, 0x63, 0x2f, 0x63, 0x75, 0x74, 0x6c, 0x61, 0x73
        /*0046*/ 	.byte	0x73, 0x2f, 0x69, 0x6e, 0x63, 0x6c, 0x75, 0x64, 0x65, 0x2f, 0x63, 0x75, 0x74, 0x65, 0x2f, 0x70
        /*0056*/ 	.byte	0x6f, 0x69, 0x6e, 0x74, 0x65, 0x72, 0x5f, 0x66, 0x6c, 0x61, 0x67, 0x67, 0x65, 0x64, 0x2e, 0x68
        /*0066*/ 	.byte	0x70, 0x70, 0x00
	.type		__unnamed_5,@object
	.size		__unnamed_5,(__unnamed_43 - __unnamed_5)
__unnamed_5:
        /* <DEDUP_REMOVED lines=23> */
        /*01d9*/ 	.byte	0x3a, 0x43, 0x3c, 0x30, 0x3e, 0x3e, 0x3e, 0x3e, 0x3e, 0x20, 0x26, 0x5d, 0x00
	.type		__unnamed_43,@object
	.size		__unnamed_43,(__unnamed_13 - __unnamed_43)
__unnamed_43:
        /* <DEDUP_REMOVED lines=24> */
	.type		__unnamed_13,@object
	.size		__unnamed_13,(__unnamed_29 - __unnamed_13)
__unnamed_13:
        /* <DEDUP_REMOVED lines=24> */
	.type		__unnamed_29,@object
	.size		__unnamed_29,(__unnamed_21 - __unnamed_29)
__unnamed_29:
        /* <DEDUP_REMOVED lines=24> */
	.type		__unnamed_21,@object
	.size		__unnamed_21,(__unnamed_39 - __unnamed_21)
__unnamed_21:
        /* <DEDUP_REMOVED lines=24> */
	.type		__unnamed_39,@object
	.size		__unnamed_39,(__unnamed_34 - __unnamed_39)
__unnamed_39:
        /* <DEDUP_REMOVED lines=24> */
	.type		__unnamed_34,@object
	.size		__unnamed_34,(__unnamed_38 - __unnamed_34)
__unnamed_34:
        /* <DEDUP_REMOVED lines=24> */
	.type		__unnamed_38,@object
	.size		__unnamed_38,(__unnamed_14 - __unnamed_38)
__unnamed_38:
        /* <DEDUP_REMOVED lines=24> */
	.type		__unnamed_14,@object
	.size		__unnamed_14,(__unnamed_30 - __unnamed_14)
__unnamed_14:
        /* <DEDUP_REMOVED lines=24> */
	.type		__unnamed_30,@object
	.size		__unnamed_30,(__unnamed_9 - __unnamed_30)
__unnamed_30:
        /* <DEDUP_REMOVED lines=24> */
	.type		__unnamed_9,@object
	.size		__unnamed_9,(__unnamed_25 - __unnamed_9)
__unnamed_9:
        /* <DEDUP_REMOVED lines=24> */
        /*10e3*/ 	.byte	0x00
	.type		__unnamed_25,@object
	.size		__unnamed_25,(__unnamed_4 - __unnamed_25)
__unnamed_25:
        /* <DEDUP_REMOVED lines=25> */
	.type		__unnamed_4,@object
	.size		__unnamed_4,(__unnamed_3 - __unnamed_4)
__unnamed_4:
        /* <DEDUP_REMOVED lines=25> */
	.type		__unnamed_3,@object
	.size		__unnamed_3,(__unnamed_2 - __unnamed_3)
__unnamed_3:
        /* <DEDUP_REMOVED lines=28> */
        /*15a6*/ 	.byte	0x32, 0x3e, 0x3e, 0x3e, 0x3e, 0x3e, 0x5d, 0x00
	.type		__unnamed_2,@object
	.size		__unnamed_2,(__unnamed_7 - __unnamed_2)
__unnamed_2:
        /* <DEDUP_REMOVED lines=29> */
	.type		__unnamed_7,@object
	.size		__unnamed_7,(__unnamed_8 - __unnamed_7)
__unnamed_7:
        /* <DEDUP_REMOVED lines=28> */
        /*1936*/ 	.byte	0x38, 0x38, 0x3e, 0x3e, 0x3e, 0x3e, 0x3e, 0x5d, 0x00
	.type		__unnamed_8,@object
	.size		__unnamed_8,(__unnamed_1 - __unnamed_8)
__unnamed_8:
        /* <DEDUP_REMOVED lines=29> */
	.type		__unnamed_1,@object
	.size		__unnamed_1,(__unnamed_41 - __unnamed_1)
__unnamed_1:
        /* <DEDUP_REMOVED lines=28> */
        /*1cc8*/ 	.byte	0x32, 0x3e, 0x3e, 0x3e, 0x3e, 0x3e, 0x20, 0x26, 0x5d, 0x00
	.type		__unnamed_41,@object
	.size		__unnamed_41,(__unnamed_42 - __unnamed_41)
__unnamed_41:
        /* <DEDUP_REMOVED lines=28> */
        /*1e92*/ 	.byte	0x36, 0x33, 0x38, 0x34, 0x3e, 0x3e, 0x3e, 0x3e, 0x3e, 0x5d, 0x00
	.type		__unnamed_42,@object
	.size		__unnamed_42,(__unnamed_6 - __unnamed_42)
__unnamed_42:
        /* <DEDUP_REMOVED lines=29> */
	.type		__unnamed_6,@object
	.size		__unnamed_6,(__unnamed_33 - __unnamed_6)
__unnamed_6:
        /* <DEDUP_REMOVED lines=29> */
	.type		__unnamed_33,@object
	.size		__unnamed_33,(__unnamed_17 - __unnamed_33)
__unnamed_33:
        /* <DEDUP_REMOVED lines=29> */
	.type		__unnamed_17,@object
	.size		__unnamed_17,(__unnamed_37 - __unnamed_17)
__unnamed_17:
        /* <DEDUP_REMOVED lines=29> */
	.type		__unnamed_37,@object
	.size		__unnamed_37,(__unnamed_11 - __unnamed_37)
__unnamed_37:
        /* <DEDUP_REMOVED lines=29> */
	.type		__unnamed_11,@object
	.size		__unnamed_11,(__unnamed_27 - __unnamed_11)
__unnamed_11:
        /* <DEDUP_REMOVED lines=29> */
	.type		__unnamed_27,@object
	.size		__unnamed_27,(__unnamed_19 - __unnamed_27)
__unnamed_27:
        /* <DEDUP_REMOVED lines=29> */
	.type		__unnamed_19,@object
	.size		__unnamed_19,(__unnamed_12 - __unnamed_19)
__unnamed_19:
        /* <DEDUP_REMOVED lines=29> */
	.type		__unnamed_12,@object
	.size		__unnamed_12,(__unnamed_28 - __unnamed_12)
__unnamed_12:
        /* <DEDUP_REMOVED lines=29> */
	.type		__unnamed_28,@object
	.size		__unnamed_28,(__unnamed_36 - __unnamed_28)
__unnamed_28:
        /* <DEDUP_REMOVED lines=29> */
	.type		__unnamed_36,@object
	.size		__unnamed_36,(__unnamed_20 - __unnamed_36)
__unnamed_36:
        /* <DEDUP_REMOVED lines=29> */
	.type		__unnamed_20,@object
	.size		__unnamed_20,(__unnamed_16 - __unnamed_20)
__unnamed_20:
        /* <DEDUP_REMOVED lines=29> */
	.type		__unnamed_16,@object
	.size		__unnamed_16,(__unnamed_32 - __unnamed_16)
__unnamed_16:
        /* <DEDUP_REMOVED lines=29> */
	.type		__unnamed_32,@object
	.size		__unnamed_32,(__unnamed_23 - __unnamed_32)
__unnamed_32:
        /* <DEDUP_REMOVED lines=29> */
	.type		__unnamed_23,@object
	.size		__unnamed_23,(__unnamed_40 - __unnamed_23)
__unnamed_23:
        /* <DEDUP_REMOVED lines=29> */
	.type		__unnamed_40,@object
	.size		__unnamed_40,(__unnamed_24 - __unnamed_40)
__unnamed_40:
        /* <DEDUP_REMOVED lines=29> */
	.type		__unnamed_24,@object
	.size		__unnamed_24,(__unnamed_35 - __unnamed_24)
__unnamed_24:
        /* <DEDUP_REMOVED lines=29> */
	.type		__unnamed_35,@object
	.size		__unnamed_35,(__unnamed_15 - __unnamed_35)
__unnamed_35:
        /* <DEDUP_REMOVED lines=28> */
        /*3eea*/ 	.byte	0x32, 0x30, 0x34, 0x38, 0x30, 0x3e, 0x3e, 0x3e, 0x3e, 0x3e, 0x20, 0x26, 0x5d, 0x00
	.type		__unnamed_15,@object
	.size		__unnamed_15,(__unnamed_31 - __unnamed_15)
__unnamed_15:
        /* <DEDUP_REMOVED lines=29> */
	.type		__unnamed_31,@object
	.size		__unnamed_31,(__unnamed_10 - __unnamed_31)
__unnamed_31:
        /* <DEDUP_REMOVED lines=29> */
	.type		__unnamed_10,@object
	.size		__unnamed_10,(__unnamed_26 - __unnamed_10)
__unnamed_10:
        /* <DEDUP_REMOVED lines=29> */
	.type		__unnamed_26,@object
	.size		__unnamed_26,(__unnamed_18 - __unnamed_26)
__unnamed_26:
        /* <DEDUP_REMOVED lines=29> */
	.type		__unnamed_18,@object
	.size		__unnamed_18,(__unnamed_22 - __unnamed_18)
__unnamed_18:
        /* <DEDUP_REMOVED lines=29> */
	.type		__unnamed_22,@object
	.size		__unnamed_22,(.L_21 - __unnamed_22)
__unnamed_22:
        /* <DEDUP_REMOVED lines=28> */
        /*49be*/ 	.byte	0x3c, 0x32, 0x32, 0x35, 0x32, 0x38, 0x3e, 0x3e, 0x3e, 0x3e, 0x3e, 0x20, 0x26, 0x5d, 0x00
.L_21:


//--------------------- .nv.shared._ZN7cutlass13device_kernelIN5flash11enable_sm90INS1_16FlashAttnFwdSm90INS1_25CollectiveMainloopFwdSm90ILi2EN4cute5tupleIJNS5_1CILi1EEES8_S8_EEENS6_IJNS7_ILi128EEENS7_ILi80EEENS7_ILi256EEEEEELi256ENS_6half_tEfNS_4arch4Sm90ELb0ELb0ELb0ELb0ELb0ELb0ELb0ELb1ELb1ELb0ELb0ELb0EEENS1_21CollectiveEpilogueFwdINS6_IJSA_SC_SB_EEES9_SE_SG_Li256ELb0ELb0ELb0ELb0EEENS1_29StaticPersistentTileSchedulerILb0EEEEEEEEEvNT_6ParamsE --------------------------
	.section	.nv.shared._ZN7cutlass13device_kernelIN5flash11enable_sm90INS1_16FlashAttnFwdSm90INS1_25CollectiveMainloopFwdSm90ILi2EN4cute5tupleIJNS5_1CILi1EEES8_S8_EEENS6_IJNS7_ILi128EEENS7_ILi80EEENS7_ILi256EEEEEELi256ENS_6half_tEfNS_4arch4Sm90ELb0ELb0ELb0ELb0ELb0ELb0ELb0ELb1ELb1ELb0ELb0ELb0EEENS1_21CollectiveEpilogueFwdINS6_IJSA_SC_SB_EEES9_SE_SG_Li256ELb0ELb0ELb0ELb0EEENS1_29StaticPersistentTileSchedulerILb0EEEEEEEEEvNT_6ParamsE,"aw",@nobits
	.sectionflags	@""
	.align	16
	.zero		1024


//--------------------- .nv.shared.reserved.0     --------------------------
	.section	.nv.shared.reserved.0,"aw",@nobits
	.weak		__nv_reservedSMEM_offset_0_alias
	.size		__nv_reservedSMEM_offset_0_alias, 0, 0
	.other		__nv_reservedSMEM_offset_0_alias,@"STO_CUDA_RESERVED_SHARED STV_DEFAULT"
__nv_reservedSMEM_offset_0_alias:
	.zero		0


//--------------------- .nv.global                --------------------------
	.section	.nv.global,"aw",@nobits
.nv.global:
	.type		_ZN66_INTERNAL_aec521c8_30_flash_fwd_hdimall_fp16_sm90_cu_61719c98_65004cute1_E,@object
	.size		_ZN66_INTERNAL_aec521c8_30_flash_fwd_hdimall_fp16_sm90_cu_61719c98_65004cute1_E,(_ZN66_INTERNAL_aec521c8_30_flash_fwd_hdimall_fp16_sm90_cu_61719c98_65004cuda3std3__45__cpo6cbeginE - _ZN66_INTERNAL_aec521c8_30_flash_fwd_hdimall_fp16_sm90_cu_61719c98_65004cute1_E)
_ZN66_INTERNAL_aec521c8_30_flash_fwd_hdimall_fp16_sm90_cu_61719c98_65004cute1_E:
	.zero		1
	.type		_ZN66_INTERNAL_aec521c8_30_flash_fwd_hdimall_fp16_sm90_cu_61719c98_65004cuda3std3__45__cpo6cbeginE,@object
	.size		_ZN66_INTERNAL_aec521c8_30_flash_fwd_hdimall_fp16_sm90_cu_61719c98_65004cuda3std3__45__cpo6cbeginE,(_ZN66_INTERNAL_aec521c8_30_flash_fwd_hdimall_fp16_sm90_cu_61719c98_65004cuda3std3__48in_placeE - _ZN66_INTERNAL_aec521c8_30_flash_fwd_hdimall_fp16_sm90_cu_61719c98_65004cuda3std3__45__cpo6cbeginE)
_ZN66_INTERNAL_aec521c8_30_flash_fwd_hdimall_fp16_sm90_cu_61719c98_65004cuda3std3__45__cpo6cbeginE:
	.zero		1
	.type		_ZN66_INTERNAL_aec521c8_30_flash_fwd_hdimall_fp16_sm90_cu_61719c98_65004cuda3std3__48in_placeE,@object
	.size		_ZN66_INTERNAL_aec521c8_30_flash_fwd_hdimall_fp16_sm90_cu_61719c98_65004cuda3std3__48in_placeE,(_ZN66_INTERNAL_aec521c8_30_flash_fwd_hdimall_fp16_sm90_cu_61719c98_65004cuda3std6ranges3__45__cpo9iter_moveE - _ZN66_INTERNAL_aec521c8_30_flash_fwd_hdimall_fp16_sm90_cu_61719c98_65004cuda3std3__48in_placeE)
_ZN66_INTERNAL_aec521c8_30_flash_fwd_hdimall_fp16_sm90_cu_61719c98_65004cuda3std3__48in_placeE:
	.zero		1
	.type		_ZN66_INTERNAL_aec521c8_30_flash_fwd_hdimall_fp16_sm90_cu_61719c98_65004cuda3std6ranges3__45__cpo9iter_moveE,@object
	.size		_ZN66_INTERNAL_aec521c8_30_flash_fwd_hdimall_fp16_sm90_cu_61719c98_65004cuda3std6ranges3__45__cpo9iter_moveE,(_ZN66_INTERNAL_aec521c8_30_flash_fwd_hdimall_fp16_sm90_cu_61719c98_65004cuda3std3__45__cpo5beginE - _ZN66_INTERNAL_aec521c8_30_flash_fwd_hdimall_fp16_sm90_cu_61719c98_65004cuda3std6ranges3__45__cpo9iter_moveE)
_ZN66_INTERNAL_aec521c8_30_flash_fwd_hdimall_fp16_sm90_cu_61719c98_65004cuda3std6ranges3__45__cpo9iter_moveE:
	.zero		1
	.type		_ZN66_INTERNAL_aec521c8_30_flash_fwd_hdimall_fp16_sm90_cu_61719c98_65004cuda3std3__45__cpo5beginE,@object
	.size		_ZN66_INTERNAL_aec521c8_30_flash_fwd_hdimall_fp16_sm90_cu_61719c98_65004cuda3std3__45__cpo5beginE,(_ZN66_INTERNAL_aec521c8_30_flash_fwd_hdimall_fp16_sm90_cu_61719c98_65004cuda3std3__468_GLOBAL__N__aec521c8_30_flash_fwd_hdimall_fp16_sm90_cu_61719c98_65006ignoreE - _ZN66_INTERNAL_aec521c8_30_flash_fwd_hdimall_fp16_sm90_cu_61719c98_65004cuda3std3__45__cpo5beginE)
_ZN66_INTERNAL_aec521c8_30_flash_fwd_hdimall_fp16_sm90_cu_61719c98_65004cuda3std3__45__cpo5beginE:
	.zero		1
	.type		_ZN66_INTERNAL_aec521c8_30_flash_fwd_hdimall_fp16_sm90_cu_61719c98_65004cuda3std3__468_GLOBAL__N__aec521c8_30_flash_fwd_hdimall_fp16_sm90_cu_61719c98_65006ignoreE,@object
	.size		_ZN66_INTERNAL_aec521c8_30_flash_fwd_hdimall_fp16_sm90_cu_61719c98_65004cuda3std3__468_GLOBAL__N__aec521c8_30_flash_fwd_hdimall_fp16_sm90_cu_61719c98_65006ignoreE,(_ZN66_INTERNAL_aec521c8_30_flash_fwd_hdimall_fp16_sm90_cu_61719c98_65004cute7productE - _ZN66_INTERNAL_aec521c8_30_flash_fwd_hdimall_fp16_sm90_cu_61719c98_65004cuda3std3__468_GLOBAL__N__aec521c8_30_flash_fwd_hdimall_fp16_sm90_cu_61719c98_65006ignoreE)
_ZN66_INTERNAL_aec521c8_30_flash_fwd_hdimall_fp16_sm90_cu_61719c98_65004cuda3std3__468_GLOBAL__N__aec521c8_30_flash_fwd_hdimall_fp16_sm90_cu_61719c98_65006ignoreE:
	.zero		1
	.type		_ZN66_INTERNAL_aec521c8_30_flash_fwd_hdimall_fp16_sm90_cu_61719c98_65004cute7productE,@object
	.size		_ZN66_INTERNAL_aec521c8_30_flash_fwd_hdimall_fp16_sm90_cu_61719c98_65004cute7productE,(_ZN66_INTERNAL_aec521c8_30_flash_fwd_hdimall_fp16_sm90_cu_61719c98_65004cuda3std3__45__cpo3endE - _ZN66_INTERNAL_aec521c8_30_flash_fwd_hdimall_fp16_sm90_cu_61719c98_65004cute7productE)
_ZN66_INTERNAL_aec521c8_30_flash_fwd_hdimall_fp16_sm90_cu_61719c98_65004cute7productE:
	.zero		1
	.type		_ZN66_INTERNAL_aec521c8_30_flash_fwd_hdimall_fp16_sm90_cu_61719c98_65004cuda3std3__45__cpo3endE,@object
	.size		_ZN66_INTERNAL_aec521c8_30_flash_fwd_hdimall_fp16_sm90_cu_61719c98_65004cuda3std3__45__cpo3endE,(_ZN66_INTERNAL_aec521c8_30_flash_fwd_hdimall_fp16_sm90_cu_61719c98_65004cuda3std3__419piecewise_constructE - _ZN66_INTERNAL_aec521c8_30_flash_fwd_hdimall_fp16_sm90_cu_61719c98_65004cuda3std3__45__cpo3endE)
_ZN66_INTERNAL_aec521c8_30_flash_fwd_hdimall_fp16_sm90_cu_61719c98_65004cuda3std3__45__cpo3endE:
	.zero		1
	.type		_ZN66_INTERNAL_aec521c8_30_flash_fwd_hdimall_fp16_sm90_cu_61719c98_65004cuda3std3__419piecewise_constructE,@object
	.size		_ZN66_INTERNAL_aec521c8_30_flash_fwd_hdimall_fp16_sm90_cu_61719c98_65004cuda3std3__419piecewise_constructE,(_ZN66_INTERNAL_aec521c8_30_flash_fwd_hdimall_fp16_sm90_cu_61719c98_65004cuda3std3__45__cpo4cendE - _ZN66_INTERNAL_aec521c8_30_flash_fwd_hdimall_fp16_sm90_cu_61719c98_65004cuda3std3__419piecewise_constructE)
_ZN66_INTERNAL_aec521c8_30_flash_fwd_hdimall_fp16_sm90_cu_61719c98_65004cuda3std3__419piecewise_constructE:
	.zero		1
	.type		_ZN66_INTERNAL_aec521c8_30_flash_fwd_hdimall_fp16_sm90_cu_61719c98_65004cuda3std3__45__cpo4cendE,@object
	.size		_ZN66_INTERNAL_aec521c8_30_flash_fwd_hdimall_fp16_sm90_cu_61719c98_65004cuda3std3__45__cpo4cendE,(_ZN66_INTERNAL_aec521c8_30_flash_fwd_hdimall_fp16_sm90_cu_61719c98_65004cuda3std6ranges3__45__cpo4swapE - _ZN66_INTERNAL_aec521c8_30_flash_fwd_hdimall_fp16_sm90_cu_61719c98_65004cuda3std3__45__cpo4cendE)
_ZN66_INTERNAL_aec521c8_30_flash_fwd_hdimall_fp16_sm90_cu_61719c98_65004cuda3std3__45__cpo4cendE:
	.zero		1
	.type		_ZN66_INTERNAL_aec521c8_30_flash_fwd_hdimall_fp16_sm90_cu_61719c98_65004cuda3std6ranges3__45__cpo4swapE,@object
	.size		_ZN66_INTERNAL_aec521c8_30_flash_fwd_hdimall_fp16_sm90_cu_61719c98_65004cuda3std6ranges3__45__cpo4swapE,(.L_50 - _ZN66_INTERNAL_aec521c8_30_flash_fwd_hdimall_fp16_sm90_cu_61719c98_65004cuda3std6ranges3__45__cpo4swapE)
_ZN66_INTERNAL_aec521c8_30_flash_fwd_hdimall_fp16_sm90_cu_61719c98_65004cuda3std6ranges3__45__cpo4swapE:
	.zero		1
.L_50:


//--------------------- .nv.shared._ZN7cutlass13device_kernelIN5flash11enable_sm90INS1_16FlashAttnFwdSm90INS1_25CollectiveMainloopFwdSm90ILi2EN4cute5tupleIJNS5_1CILi2EEENS7_ILi1EEES9_EEENS6_IJNS7_ILi128EEENS7_ILi80EEENS7_ILi256EEEEEELi256ENS_6half_tEfNS_4arch4Sm90ELb0ELb0ELb0ELb0ELb0ELb0ELb0ELb1ELb1ELb0ELb0ELb0EEENS1_21CollectiveEpilogueFwdINS6_IJSB_SD_SC_EEESA_SF_SH_Li256ELb0ELb0ELb0ELb0EEENS1_29StaticPersistentTileSchedulerILb0EEEEEEEEEvNT_6ParamsE --------------------------
	.section	.nv.shared._ZN7cutlass13device_kernelIN5flash11enable_sm90INS1_16FlashAttnFwdSm90INS1_25CollectiveMainloopFwdSm90ILi2EN4cute5tupleIJNS5_1CILi2EEENS7_ILi1EEES9_EEENS6_IJNS7_ILi128EEENS7_ILi80EEENS7_ILi256EEEEEELi256ENS_6half_tEfNS_4arch4Sm90ELb0ELb0ELb0ELb0ELb0ELb0ELb0ELb1ELb1ELb0ELb0ELb0EEENS1_21CollectiveEpilogueFwdINS6_IJSB_SD_SC_EEESA_SF_SH_Li256ELb0ELb0ELb0ELb0EEENS1_29StaticPersistentTileSchedulerILb0EEEEEEEEEvNT_6ParamsE,"aw",@nobits
	.sectionflags	@""
	.align	16
	.zero		1024


//--------------------- .nv.shared._ZN7cutlass13device_kernelIN5flash11enable_sm90INS1_16FlashAttnFwdSm90INS1_25CollectiveMainloopFwdSm90ILi2EN4cute5tupleIJNS5_1CILi1EEES8_S8_EEENS6_IJNS7_ILi128EEENS7_ILi80EEENS7_ILi256EEEEEELi256ENS_6half_tEfNS_4arch4Sm90ELb0ELb0ELb0ELb1ELb0ELb0ELb0ELb1ELb1ELb0ELb0ELb0EEENS1_21CollectiveEpilogueFwdINS6_IJSA_SC_SB_EEES9_SE_SG_Li256ELb1ELb0ELb0ELb0EEENS1_36VarlenDynamicPersistentTileSchedulerILi128ELi80ELi256ELi32ELb0ELb0ELb1ELb0ELb1ELb1EEEEEEEEEvNT_6ParamsE --------------------------
	.section	.nv.shared._ZN7cutlass13device_kernelIN5flash11enable_sm90INS1_16FlashAttnFwdSm90INS1_25CollectiveMainloopFwdSm90ILi2EN4cute5tupleIJNS5_1CILi1EEES8_S8_EEENS6_IJNS7_ILi128EEENS7_ILi80EEENS7_ILi256EEEEEELi256ENS_6half_tEfNS_4arch4Sm90ELb0ELb0ELb0ELb1ELb0ELb0ELb0ELb1ELb1ELb0ELb0ELb0EEENS1_21CollectiveEpilogueFwdINS6_IJSA_SC_SB_EEES9_SE_SG_Li256ELb1ELb0ELb0ELb0EEENS1_36VarlenDynamicPersistentTileSchedulerILi128ELi80ELi256ELi32ELb0ELb0ELb1ELb0ELb1ELb1EEEEEEEEEvNT_6ParamsE,"aw",@nobits
	.sectionflags	@""
	.align	16
	.zero		1024


//--------------------- .nv.shared._ZN7cutlass13device_kernelIN5flash11enable_sm90INS1_16FlashAttnFwdSm90INS1_25CollectiveMainloopFwdSm90ILi2EN4cute5tupleIJNS5_1CILi1EEES8_S8_EEENS6_IJNS7_ILi128EEENS7_ILi80EEENS7_ILi256EEEEEELi256ENS_6half_tEfNS_4arch4Sm90ELb0ELb0ELb0ELb1ELb0ELb1ELb0ELb1ELb1ELb0ELb0ELb0EEENS1_21CollectiveEpilogueFwdINS6_IJSA_SC_SB_EEES9_SE_SG_Li256ELb1ELb0ELb0ELb0EEENS1_36VarlenDynamicPersistentTileSchedulerILi128ELi80ELi256ELi32ELb0ELb0ELb1ELb0ELb1ELb1EEEEEEEEEvNT_6ParamsE --------------------------
	.section	.nv.shared._ZN7cutlass13device_kernelIN5flash11enable_sm90INS1_16FlashAttnFwdSm90INS1_25CollectiveMainloopFwdSm90ILi2EN4cute5tupleIJNS5_1CILi1EEES8_S8_EEENS6_IJNS7_ILi128EEENS7_ILi80EEENS7_ILi256EEEEEELi256ENS_6half_tEfNS_4arch4Sm90ELb0ELb0ELb0ELb1ELb0ELb1ELb0ELb1ELb1ELb0ELb0ELb0EEENS1_21CollectiveEpilogueFwdINS6_IJSA_SC_SB_EEES9_SE_SG_Li256ELb1ELb0ELb0ELb0EEENS1_36VarlenDynamicPersistentTileSchedulerILi128ELi80ELi256ELi32ELb0ELb0ELb1ELb0ELb1ELb1EEEEEEEEEvNT_6ParamsE,"aw",@nobits
	.sectionflags	@""
	.align	16
	.zero		1024


//--------------------- .nv.shared._ZN7cutlass13device_kernelIN5flash11enable_sm90INS1_16FlashAttnFwdSm90INS1_25CollectiveMainloopFwdSm90ILi2EN4cute5tupleIJNS5_1CILi1EEES8_S8_EEENS6_IJNS7_ILi128EEENS7_ILi64EEENS7_ILi256EEEEEELi256ENS_6half_tEfNS_4arch4Sm90ELb0ELb1ELb0ELb0ELb0ELb0ELb0ELb1ELb1ELb0ELb0ELb0EEENS1_21CollectiveEpilogueFwdINS6_IJSA_SC_SB_EEES9_SE_SG_Li256ELb0ELb0ELb0ELb0EEENS1_30DynamicPersistentTileSchedulerILi256ELi32ELb0ELb0ELb1EEEEEEEEEvNT_6ParamsE --------------------------
	.section	.nv.shared._ZN7cutlass13device_kernelIN5flash11enable_sm90INS1_16FlashAttnFwdSm90INS1_25CollectiveMainloopFwdSm90ILi2EN4cute5tupleIJNS5_1CILi1EEES8_S8_EEENS6_IJNS7_ILi128EEENS7_ILi64EEENS7_ILi256EEEEEELi256ENS_6half_tEfNS_4arch4Sm90ELb0ELb1ELb0ELb0ELb0ELb0ELb0ELb1ELb1ELb0ELb0ELb0EEENS1_21CollectiveEpilogueFwdINS6_IJSA_SC_SB_EEES9_SE_SG_Li256ELb0ELb0ELb0ELb0EEENS1_30DynamicPersistentTileSchedulerILi256ELi32ELb0ELb0ELb1EEEEEEEEEvNT_6ParamsE,"aw",@nobits
	.sectionflags	@""
	.align	16
	.zero		1024


//--------------------- .nv.shared._ZN7cutlass13device_kernelIN5flash11enable_sm90INS1_16FlashAttnFwdSm90INS1_25CollectiveMainloopFwdSm90ILi2EN4cute5tupleIJNS5_1CILi1EEES8_S8_EEENS6_IJNS7_ILi128EEENS7_ILi64EEENS7_ILi256EEEEEELi256ENS_6half_tEfNS_4arch4Sm90ELb0ELb1ELb0ELb1ELb0ELb0ELb0ELb1ELb1ELb0ELb0ELb0EEENS1_21CollectiveEpilogueFwdINS6_IJSA_SC_SB_EEES9_SE_SG_Li256ELb1ELb0ELb0ELb0EEENS1_36VarlenDynamicPersistentTileSchedulerILi128ELi64ELi256ELi32ELb0ELb0ELb1ELb1ELb0ELb1EEEEEEEEEvNT_6ParamsE --------------------------
	.section	.nv.shared._ZN7cutlass13device_kernelIN5flash11enable_sm90INS1_16FlashAttnFwdSm90INS1_25CollectiveMainloopFwdSm90ILi2EN4cute5tupleIJNS5_1CILi1EEES8_S8_EEENS6_IJNS7_ILi128EEENS7_ILi64EEENS7_ILi256EEEEEELi256ENS_6half_tEfNS_4arch4Sm90ELb0ELb1ELb0ELb1ELb0ELb0ELb0ELb1ELb1ELb0ELb0ELb0EEENS1_21CollectiveEpilogueFwdINS6_IJSA_SC_SB_EEES9_SE_SG_Li256ELb1ELb0ELb0ELb0EEENS1_36VarlenDynamicPersistentTileSchedulerILi128ELi64ELi256ELi32ELb0ELb0ELb1ELb1ELb0ELb1EEEEEEEEEvNT_6ParamsE,"aw",@nobits
	.sectionflags	@""
	.align	16
	.zero		1024


//--------------------- .nv.shared._ZN7cutlass13device_kernelIN5flash11enable_sm90INS1_16FlashAttnFwdSm90INS1_25CollectiveMainloopFwdSm90ILi2EN4cute5tupleIJNS5_1CILi1EEES8_S8_EEENS6_IJNS7_ILi128EEENS7_ILi64EEENS7_ILi256EEEEEELi256ENS_6half_tEfNS_4arch4Sm90ELb0ELb1ELb0ELb1ELb0ELb1ELb0ELb1ELb1ELb0ELb0ELb0EEENS1_21CollectiveEpilogueFwdINS6_IJSA_SC_SB_EEES9_SE_SG_Li256ELb1ELb0ELb0ELb0EEENS1_36VarlenDynamicPersistentTileSchedulerILi128ELi64ELi256ELi32ELb0ELb0ELb1ELb1ELb0ELb1EEEEEEEEEvNT_6ParamsE --------------------------
	.section	.nv.shared._ZN7cutlass13device_kernelIN5flash11enable_sm90INS1_16FlashAttnFwdSm90INS1_25CollectiveMainloopFwdSm90ILi2EN4cute5tupleIJNS5_1CILi1EEES8_S8_EEENS6_IJNS7_ILi128EEENS7_ILi64EEENS7_ILi256EEEEEELi256ENS_6half_tEfNS_4arch4Sm90ELb0ELb1ELb0ELb1ELb0ELb1ELb0ELb1ELb1ELb0ELb0ELb0EEENS1_21CollectiveEpilogueFwdINS6_IJSA_SC_SB_EEES9_SE_SG_Li256ELb1ELb0ELb0ELb0EEENS1_36VarlenDynamicPersistentTileSchedulerILi128ELi64ELi256ELi32ELb0ELb0ELb1ELb1ELb0ELb1EEEEEEEEEvNT_6ParamsE,"aw",@nobits
	.sectionflags	@""
	.align	16
	.zero		1024


//--------------------- .nv.shared._ZN7cutlass13device_kernelIN5flash11enable_sm90INS1_16FlashAttnFwdSm90INS1_25CollectiveMainloopFwdSm90ILi2EN4cute5tupleIJNS5_1CILi1EEES8_S8_EEENS6_IJNS7_ILi128EEENS7_ILi80EEENS7_ILi256EEEEEELi256ENS_6half_tEfNS_4arch4Sm90ELb1ELb0ELb0ELb0ELb0ELb0ELb0ELb1ELb1ELb0ELb0ELb0EEENS1_21CollectiveEpilogueFwdINS6_IJSA_SC_SB_EEES9_SE_SG_Li256ELb0ELb0ELb0ELb0EEENS1_30DynamicPersistentTileSchedulerILi256ELi32ELb0ELb0ELb1EEEEEEEEEvNT_6ParamsE --------------------------
	.section	.nv.shared._ZN7cutlass13device_kernelIN5flash11enable_sm90INS1_16FlashAttnFwdSm90INS1_25CollectiveMainloopFwdSm90ILi2EN4cute5tupleIJNS5_1CILi1EEES8_S8_EEENS6_IJNS7_ILi128EEENS7_ILi80EEENS7_ILi256EEEEEELi256ENS_6half_tEfNS_4arch4Sm90ELb1ELb0ELb0ELb0ELb0ELb0ELb0ELb1ELb1ELb0ELb0ELb0EEENS1_21CollectiveEpilogueFwdINS6_IJSA_SC_SB_EEES9_SE_SG_Li256ELb0ELb0ELb0ELb0EEENS1_30DynamicPersistentTileSchedulerILi256ELi32ELb0ELb0ELb1EEEEEEEEEvNT_6ParamsE,"aw",@nobits
	.sectionflags	@""
	.align	16
	.zero		1024


//--------------------- .nv.shared._ZN7cutlass13device_kernelIN5flash11enable_sm90INS1_16FlashAttnFwdSm90INS1_25CollectiveMainloopFwdSm90ILi2EN4cute5tupleIJNS5_1CILi1EEES8_S8_EEENS6_IJNS7_ILi128EEENS7_ILi80EEENS7_ILi256EEEEEELi256ENS_6half_tEfNS_4arch4Sm90ELb1ELb0ELb0ELb1ELb0ELb0ELb0ELb1ELb1ELb0ELb0ELb0EEENS1_21CollectiveEpilogueFwdINS6_IJSA_SC_SB_EEES9_SE_SG_Li256ELb1ELb0ELb0ELb0EEENS1_36VarlenDynamicPersistentTileSchedulerILi128ELi80ELi256ELi32ELb0ELb0ELb1ELb1ELb1ELb1EEEEEEEEEvNT_6ParamsE --------------------------
	.section	.nv.shared._ZN7cutlass13device_kernelIN5flash11enable_sm90INS1_16FlashAttnFwdSm90INS1_25CollectiveMainloopFwdSm90ILi2EN4cute5tupleIJNS5_1CILi1EEES8_S8_EEENS6_IJNS7_ILi128EEENS7_ILi80EEENS7_ILi256EEEEEELi256ENS_6half_tEfNS_4arch4Sm90ELb1ELb0ELb0ELb1ELb0ELb0ELb0ELb1ELb1ELb0ELb0ELb0EEENS1_21CollectiveEpilogueFwdINS6_IJSA_SC_SB_EEES9_SE_SG_Li256ELb1ELb0ELb0ELb0EEENS1_36VarlenDynamicPersistentTileSchedulerILi128ELi80ELi256ELi32ELb0ELb0ELb1ELb1ELb1ELb1EEEEEEEEEvNT_6ParamsE,"aw",@nobits
	.sectionflags	@""
	.align	16
	.zero		1024


//--------------------- .nv.shared._ZN7cutlass13device_kernelIN5flash11enable_sm90INS1_16FlashAttnFwdSm90INS1_25CollectiveMainloopFwdSm90ILi2EN4cute5tupleIJNS5_1CILi1EEES8_S8_EEENS6_IJNS7_ILi128EEENS7_ILi80EEENS7_ILi256EEEEEELi256ENS_6half_tEfNS_4arch4Sm90ELb1ELb0ELb0ELb1ELb0ELb1ELb0ELb1ELb1ELb0ELb0ELb0EEENS1_21CollectiveEpilogueFwdINS6_IJSA_SC_SB_EEES9_SE_SG_Li256ELb1ELb0ELb0ELb0EEENS1_36VarlenDynamicPersistentTileSchedulerILi128ELi80ELi256ELi32ELb0ELb0ELb1ELb1ELb1ELb1EEEEEEEEEvNT_6ParamsE --------------------------
	.section	.nv.shared._ZN7cutlass13device_kernelIN5flash11enable_sm90INS1_16FlashAttnFwdSm90INS1_25CollectiveMainloopFwdSm90ILi2EN4cute5tupleIJNS5_1CILi1EEES8_S8_EEENS6_IJNS7_ILi128EEENS7_ILi80EEENS7_ILi256EEEEEELi256ENS_6half_tEfNS_4arch4Sm90ELb1ELb0ELb0ELb1ELb0ELb1ELb0ELb1ELb1ELb0ELb0ELb0EEENS1_21CollectiveEpilogueFwdINS6_IJSA_SC_SB_EEES9_SE_SG_Li256ELb1ELb0ELb0ELb0EEENS1_36VarlenDynamicPersistentTileSchedulerILi128ELi80ELi256ELi32ELb0ELb0ELb1ELb1ELb1ELb1EEEEEEEEEvNT_6ParamsE,"aw",@nobits
	.sectionflags	@""
	.align	16
	.zero		1024


//--------------------- .nv.shared._ZN7cutlass13device_kernelIN5flash11enable_sm90INS1_16FlashAttnFwdSm90INS1_25CollectiveMainloopFwdSm90ILi2EN4cute5tupleIJNS5_1CILi1EEES8_S8_EEENS6_IJNS7_ILi128EEENS7_ILi112EEENS7_ILi192EEEEEELi192ENS_6half_tEfNS_4arch4Sm90ELb0ELb0ELb0ELb0ELb0ELb0ELb0ELb1ELb1ELb0ELb0ELb0EEENS1_21CollectiveEpilogueFwdINS6_IJSA_SC_SB_EEES9_SE_SG_Li256ELb0ELb0ELb0ELb0EEENS1_29StaticPersistentTileSchedulerILb0EEEEEEEEEvNT_6ParamsE --------------------------
	.section	.nv.shared._ZN7cutlass13device_kernelIN5flash11enable_sm90INS1_16FlashAttnFwdSm90INS1_25CollectiveMainloopFwdSm90ILi2EN4cute5tupleIJNS5_1CILi1EEES8_S8_EEENS6_IJNS7_ILi128EEENS7_ILi112EEENS7_ILi192EEEEEELi192ENS_6half_tEfNS_4arch4Sm90ELb0ELb0ELb0ELb0ELb0ELb0ELb0ELb1ELb1ELb0ELb0ELb0EEENS1_21CollectiveEpilogueFwdINS6_IJSA_SC_SB_EEES9_SE_SG_Li256ELb0ELb0ELb0ELb0EEENS1_29StaticPersistentTileSchedulerILb0EEEEEEEEEvNT_6ParamsE,"aw",@nobits
	.sectionflags	@""
	.align	16
	.zero		1024


//--------------------- .nv.shared._ZN7cutlass13device_kernelIN5flash11enable_sm90INS1_16FlashAttnFwdSm90INS1_25CollectiveMainloopFwdSm90ILi2EN4cute5tupleIJNS5_1CILi2EEENS7_ILi1EEES9_EEENS6_IJNS7_ILi128EEENS7_ILi112EEENS7_ILi192EEEEEELi192ENS_6half_tEfNS_4arch4Sm90ELb0ELb0ELb0ELb0ELb0ELb0ELb0ELb1ELb1ELb0ELb0ELb0EEENS1_21CollectiveEpilogueFwdINS6_IJSB_SD_SC_EEESA_SF_SH_Li256ELb0ELb0ELb0ELb0EEENS1_29StaticPersistentTileSchedulerILb0EEEEEEEEEvNT_6ParamsE --------------------------
	.section	.nv.shared._ZN7cutlass13device_kernelIN5flash11enable_sm90INS1_16FlashAttnFwdSm90INS1_25CollectiveMainloopFwdSm90ILi2EN4cute5tupleIJNS5_1CILi2EEENS7_ILi1EEES9_EEENS6_IJNS7_ILi128EEENS7_ILi112EEENS7_ILi192EEEEEELi192ENS_6half_tEfNS_4arch4Sm90ELb0ELb0ELb0ELb0ELb0ELb0ELb0ELb1ELb1ELb0ELb0ELb0EEENS1_21CollectiveEpilogueFwdINS6_IJSB_SD_SC_EEESA_SF_SH_Li256ELb0ELb0ELb0ELb0EEENS1_29StaticPersistentTileSchedulerILb0EEEEEEEEEvNT_6ParamsE,"aw",@nobits
	.sectionflags	@""
	.align	16
	.zero		1024


//--------------------- .nv.shared._ZN7cutlass13device_kernelIN5flash11enable_sm90INS1_16FlashAttnFwdSm90INS1_25CollectiveMainloopFwdSm90ILi2EN4cute5tupleIJNS5_1CILi1EEES8_S8_EEENS6_IJNS7_ILi128EEENS7_ILi112EEENS7_ILi192EEEEEELi192ENS_6half_tEfNS_4arch4Sm90ELb0ELb0ELb0ELb1ELb0ELb0ELb0ELb1ELb1ELb0ELb0ELb0EEENS1_21CollectiveEpilogueFwdINS6_IJSA_SC_SB_EEES9_SE_SG_Li256ELb1ELb0ELb0ELb0EEENS1_36VarlenDynamicPersistentTileSchedulerILi128ELi112ELi256ELi32ELb0ELb0ELb1ELb0ELb1ELb1EEEEEEEEEvNT_6ParamsE --------------------------
	.section	.nv.shared._ZN7cutlass13device_kernelIN5flash11enable_sm90INS1_16FlashAttnFwdSm90INS1_25CollectiveMainloopFwdSm90ILi2EN4cute5tupleIJNS5_1CILi1EEES8_S8_EEENS6_IJNS7_ILi128EEENS7_ILi112EEENS7_ILi192EEEEEELi192ENS_6half_tEfNS_4arch4Sm90ELb0ELb0ELb0ELb1ELb0ELb0ELb0ELb1ELb1ELb0ELb0ELb0EEENS1_21CollectiveEpilogueFwdINS6_IJSA_SC_SB_EEES9_SE_SG_Li256ELb1ELb0ELb0ELb0EEENS1_36VarlenDynamicPersistentTileSchedulerILi128ELi112ELi256ELi32ELb0ELb0ELb1ELb0ELb1ELb1EEEEEEEEEvNT_6ParamsE,"aw",@nobits
	.sectionflags	@""
	.align	16
	.zero		1024


//--------------------- .nv.shared._ZN7cutlass13device_kernelIN5flash11enable_sm90INS1_16FlashAttnFwdSm90INS1_25CollectiveMainloopFwdSm90ILi2EN4cute5tupleIJNS5_1CILi1EEES8_S8_EEENS6_IJNS7_ILi128EEENS7_ILi112EEENS7_ILi192EEEEEELi192ENS_6half_tEfNS_4arch4Sm90ELb0ELb0ELb0ELb1ELb0ELb1ELb0ELb1ELb1ELb0ELb0ELb0EEENS1_21CollectiveEpilogueFwdINS6_IJSA_SC_SB_EEES9_SE_SG_Li256ELb1ELb0ELb0ELb0EEENS1_36VarlenDynamicPersistentTileSchedulerILi128ELi112ELi256ELi32ELb0ELb0ELb1ELb0ELb1ELb1EEEEEEEEEvNT_6ParamsE --------------------------
	.section	.nv.shared._ZN7cutlass13device_kernelIN5flash11enable_sm90INS1_16FlashAttnFwdSm90INS1_25CollectiveMainloopFwdSm90ILi2EN4cute5tupleIJNS5_1CILi1EEES8_S8_EEENS6_IJNS7_ILi128EEENS7_ILi112EEENS7_ILi192EEEEEELi192ENS_6half_tEfNS_4arch4Sm90ELb0ELb0ELb0ELb1ELb0ELb1ELb0ELb1ELb1ELb0ELb0ELb0EEENS1_21CollectiveEpilogueFwdINS6_IJSA_SC_SB_EEES9_SE_SG_Li256ELb1ELb0ELb0ELb0EEENS1_36VarlenDynamicPersistentTileSchedulerILi128ELi112ELi256ELi32ELb0ELb0ELb1ELb0ELb1ELb1EEEEEEEEEvNT_6ParamsE,"aw",@nobits
	.sectionflags	@""
	.align	16
	.zero		1024


//--------------------- .nv.shared._ZN7cutlass13device_kernelIN5flash11enable_sm90INS1_16FlashAttnFwdSm90INS1_25CollectiveMainloopFwdSm90ILi2EN4cute5tupleIJNS5_1CILi1EEES8_S8_EEENS6_IJNS7_ILi128EEENS7_ILi96EEENS7_ILi192EEEEEELi192ENS_6half_tEfNS_4arch4Sm90ELb0ELb1ELb0ELb0ELb0ELb0ELb0ELb1ELb1ELb0ELb0ELb0EEENS1_21CollectiveEpilogueFwdINS6_IJSA_SC_SB_EEES9_SE_SG_Li256ELb0ELb0ELb0ELb0EEENS1_30DynamicPersistentTileSchedulerILi256ELi32ELb0ELb0ELb1EEEEEEEEEvNT_6ParamsE --------------------------
	.section	.nv.shared._ZN7cutlass13device_kernelIN5flash11enable_sm90INS1_16FlashAttnFwdSm90INS1_25CollectiveMainloopFwdSm90ILi2EN4cute5tupleIJNS5_1CILi1EEES8_S8_EEENS6_IJNS7_ILi128EEENS7_ILi96EEENS7_ILi192EEEEEELi192ENS_6half_tEfNS_4arch4Sm90ELb0ELb1ELb0ELb0ELb0ELb0ELb0ELb1ELb1ELb0ELb0ELb0EEENS1_21CollectiveEpilogueFwdINS6_IJSA_SC_SB_EEES9_SE_SG_Li256ELb0ELb0ELb0ELb0EEENS1_30DynamicPersistentTileSchedulerILi256ELi32ELb0ELb0ELb1EEEEEEEEEvNT_6ParamsE,"aw",@nobits
	.sectionflags	@""
	.align	16
	.zero		1024


//--------------------- .nv.shared._ZN7cutlass13device_kernelIN5flash11enable_sm90INS1_16FlashAttnFwdSm90INS1_25CollectiveMainloopFwdSm90ILi2EN4cute5tupleIJNS5_1CILi1EEES8_S8_EEENS6_IJNS7_ILi128EEENS7_ILi96EEENS7_ILi192EEEEEELi192ENS_6half_tEfNS_4arch4Sm90ELb0ELb1ELb0ELb1ELb0ELb0ELb0ELb1ELb1ELb0ELb0ELb0EEENS1_21CollectiveEpilogueFwdINS6_IJSA_SC_SB_EEES9_SE_SG_Li256ELb1ELb0ELb0ELb0EEENS1_36VarlenDynamicPersistentTileSchedulerILi128ELi96ELi256ELi32ELb0ELb0ELb1ELb1ELb0ELb1EEEEEEEEEvNT_6ParamsE --------------------------
	.section	.nv.shared._ZN7cutlass13device_kernelIN5flash11enable_sm90INS1_16FlashAttnFwdSm90INS1_25CollectiveMainloopFwdSm90ILi2EN4cute5tupleIJNS5_1CILi1EEES8_S8_EEENS6_IJNS7_ILi128EEENS7_ILi96EEENS7_ILi192EEEEEELi192ENS_6half_tEfNS_4arch4Sm90ELb0ELb1ELb0ELb1ELb0ELb0ELb0ELb1ELb1ELb0ELb0ELb0EEENS1_21CollectiveEpilogueFwdINS6_IJSA_SC_SB_EEES9_SE_SG_Li256ELb1ELb0ELb0ELb0EEENS1_36VarlenDynamicPersistentTileSchedulerILi128ELi96ELi256ELi32ELb0ELb0ELb1ELb1ELb0ELb1EEEEEEEEEvNT_6ParamsE,"aw",@nobits
	.sectionflags	@""
	.align	16
	.zero		1024


//--------------------- .nv.shared._ZN7cutlass13device_kernelIN5flash11enable_sm90INS1_16FlashAttnFwdSm90INS1_25CollectiveMainloopFwdSm90ILi2EN4cute5tupleIJNS5_1CILi1EEES8_S8_EEENS6_IJNS7_ILi128EEENS7_ILi96EEENS7_ILi192EEEEEELi192ENS_6half_tEfNS_4arch4Sm90ELb0ELb1ELb0ELb1ELb0ELb1ELb0ELb1ELb1ELb0ELb0ELb0EEENS1_21CollectiveEpilogueFwdINS6_IJSA_SC_SB_EEES9_SE_SG_Li256ELb1ELb0ELb0ELb0EEENS1_36VarlenDynamicPersistentTileSchedulerILi128ELi96ELi256ELi32ELb0ELb0ELb1ELb1ELb0ELb1EEEEEEEEEvNT_6ParamsE --------------------------
	.section	.nv.shared._ZN7cutlass13device_kernelIN5flash11enable_sm90INS1_16FlashAttnFwdSm90INS1_25CollectiveMainloopFwdSm90ILi2EN4cute5tupleIJNS5_1CILi1EEES8_S8_EEENS6_IJNS7_ILi128EEENS7_ILi96EEENS7_ILi192EEEEEELi192ENS_6half_tEfNS_4arch4Sm90ELb0ELb1ELb0ELb1ELb0ELb1ELb0ELb1ELb1ELb0ELb0ELb0EEENS1_21CollectiveEpilogueFwdINS6_IJSA_SC_SB_EEES9_SE_SG_Li256ELb1ELb0ELb0ELb0EEENS1_36VarlenDynamicPersistentTileSchedulerILi128ELi96ELi256ELi32ELb0ELb0ELb1ELb1ELb0ELb1EEEEEEEEEvNT_6ParamsE,"aw",@nobits
	.sectionflags	@""
	.align	16
	.zero		1024


//--------------------- .nv.shared._ZN7cutlass13device_kernelIN5flash11enable_sm90INS1_16FlashAttnFwdSm90INS1_25CollectiveMainloopFwdSm90ILi2EN4cute5tupleIJNS5_1CILi1EEES8_S8_EEENS6_IJNS7_ILi128EEENS7_ILi112EEENS7_ILi192EEEEEELi192ENS_6half_tEfNS_4arch4Sm90ELb1ELb0ELb0ELb0ELb0ELb0ELb0ELb1ELb1ELb0ELb0ELb0EEENS1_21CollectiveEpilogueFwdINS6_IJSA_SC_SB_EEES9_SE_SG_Li256ELb0ELb0ELb0ELb0EEENS1_30DynamicPersistentTileSchedulerILi256ELi32ELb0ELb0ELb1EEEEEEEEEvNT_6ParamsE --------------------------
	.section	.nv.shared._ZN7cutlass13device_kernelIN5flash11enable_sm90INS1_16FlashAttnFwdSm90INS1_25CollectiveMainloopFwdSm90ILi2EN4cute5tupleIJNS5_1CILi1EEES8_S8_EEENS6_IJNS7_ILi128EEENS7_ILi112EEENS7_ILi192EEEEEELi192ENS_6half_tEfNS_4arch4Sm90ELb1ELb0ELb0ELb0ELb0ELb0ELb0ELb1ELb1ELb0ELb0ELb0EEENS1_21CollectiveEpilogueFwdINS6_IJSA_SC_SB_EEES9_SE_SG_Li256ELb0ELb0ELb0ELb0EEENS1_30DynamicPersistentTileSchedulerILi256ELi32ELb0ELb0ELb1EEEEEEEEEvNT_6ParamsE,"aw",@nobits
	.sectionflags	@""
	.align	16
	.zero		1024


//--------------------- .nv.shared._ZN7cutlass13device_kernelIN5flash11enable_sm90INS1_16FlashAttnFwdSm90INS1_25CollectiveMainloopFwdSm90ILi2EN4cute5tupleIJNS5_1CILi1EEES8_S8_EEENS6_IJNS7_ILi128EEENS7_ILi112EEENS7_ILi192EEEEEELi192ENS_6half_tEfNS_4arch4Sm90ELb1ELb0ELb0ELb1ELb0ELb0ELb0ELb1ELb1ELb0ELb0ELb0EEENS1_21CollectiveEpilogueFwdINS6_IJSA_SC_SB_EEES9_SE_SG_Li256ELb1ELb0ELb0ELb0EEENS1_36VarlenDynamicPersistentTileSchedulerILi128ELi112ELi256ELi32ELb0ELb0ELb1ELb1ELb1ELb1EEEEEEEEEvNT_6ParamsE --------------------------
	.section	.nv.shared._ZN7cutlass13device_kernelIN5flash11enable_sm90INS1_16FlashAttnFwdSm90INS1_25CollectiveMainloopFwdSm90ILi2EN4cute5tupleIJNS5_1CILi1EEES8_S8_EEENS6_IJNS7_ILi128EEENS7_ILi112EEENS7_ILi192EEEEEELi192ENS_6half_tEfNS_4arch4Sm90ELb1ELb0ELb0ELb1ELb0ELb0ELb0ELb1ELb1ELb0ELb0ELb0EEENS1_21CollectiveEpilogueFwdINS6_IJSA_SC_SB_EEES9_SE_SG_Li256ELb1ELb0ELb0ELb0EEENS1_36VarlenDynamicPersistentTileSchedulerILi128ELi112ELi256ELi32ELb0ELb0ELb1ELb1ELb1ELb1EEEEEEEEEvNT_6ParamsE,"aw",@nobits
	.sectionflags	@""
	.align	16
	.zero		1024


//--------------------- .nv.shared._ZN7cutlass13device_kernelIN5flash11enable_sm90INS1_16FlashAttnFwdSm90INS1_25CollectiveMainloopFwdSm90ILi2EN4cute5tupleIJNS5_1CILi1EEES8_S8_EEENS6_IJNS7_ILi128EEENS7_ILi112EEENS7_ILi192EEEEEELi192ENS_6half_tEfNS_4arch4Sm90ELb1ELb0ELb0ELb1ELb0ELb1ELb0ELb1ELb1ELb0ELb0ELb0EEENS1_21CollectiveEpilogueFwdINS6_IJSA_SC_SB_EEES9_SE_SG_Li256ELb1ELb0ELb0ELb0EEENS1_36VarlenDynamicPersistentTileSchedulerILi128ELi112ELi256ELi32ELb0ELb0ELb1ELb1ELb1ELb1EEEEEEEEEvNT_6ParamsE --------------------------
	.section	.nv.shared._ZN7cutlass13device_kernelIN5flash11enable_sm90INS1_16FlashAttnFwdSm90INS1_25CollectiveMainloopFwdSm90ILi2EN4cute5tupleIJNS5_1CILi1EEES8_S8_EEENS6_IJNS7_ILi128EEENS7_ILi112EEENS7_ILi192EEEEEELi192ENS_6half_tEfNS_4arch4Sm90ELb1ELb0ELb0ELb1ELb0ELb1ELb0ELb1ELb1ELb0ELb0ELb0EEENS1_21CollectiveEpilogueFwdINS6_IJSA_SC_SB_EEES9_SE_SG_Li256ELb1ELb0ELb0ELb0EEENS1_36VarlenDynamicPersistentTileSchedulerILi128ELi112ELi256ELi32ELb0ELb0ELb1ELb1ELb1ELb1EEEEEEEEEvNT_6ParamsE,"aw",@nobits
	.sectionflags	@""
	.align	16
	.zero		1024


//--------------------- .nv.shared._ZN7cutlass13device_kernelIN5flash11enable_sm90INS1_16FlashAttnFwdSm90INS1_25CollectiveMainloopFwdSm90ILi2EN4cute5tupleIJNS5_1CILi1EEES8_S8_EEENS6_IJNS7_ILi128EEENS7_ILi176EEESA_EEELi128ENS_6half_tEfNS_4arch4Sm90ELb0ELb0ELb0ELb0ELb0ELb0ELb0ELb1ELb1ELb0ELb0ELb0EEENS1_21CollectiveEpilogueFwdINS6_IJSA_SA_SB_EEES9_SD_SF_Li256ELb0ELb0ELb0ELb0EEENS1_29StaticPersistentTileSchedulerILb0EEEEEEEEEvNT_6ParamsE --------------------------
	.section	.nv.shared._ZN7cutlass13device_kernelIN5flash11enable_sm90INS1_16FlashAttnFwdSm90INS1_25CollectiveMainloopFwdSm90ILi2EN4cute5tupleIJNS5_1CILi1EEES8_S8_EEENS6_IJNS7_ILi128EEENS7_ILi176EEESA_EEELi128ENS_6half_tEfNS_4arch4Sm90ELb0ELb0ELb0ELb0ELb0ELb0ELb0ELb1ELb1ELb0ELb0ELb0EEENS1_21CollectiveEpilogueFwdINS6_IJSA_SA_SB_EEES9_SD_SF_Li256ELb0ELb0ELb0ELb0EEENS1_29StaticPersistentTileSchedulerILb0EEEEEEEEEvNT_6ParamsE,"aw",@nobits
	.sectionflags	@""
	.align	16
	.zero		1024


//--------------------- .nv.shared._ZN7cutlass13device_kernelIN5flash11enable_sm90INS1_16FlashAttnFwdSm90INS1_25CollectiveMainloopFwdSm90ILi2EN4cute5tupleIJNS5_1CILi2EEENS7_ILi1EEES9_EEENS6_IJNS7_ILi128EEENS7_ILi176EEESB_EEELi128ENS_6half_tEfNS_4arch4Sm90ELb0ELb0ELb0ELb0ELb0ELb0ELb0ELb1ELb1ELb0ELb0ELb0EEENS1_21CollectiveEpilogueFwdINS6_IJSB_SB_SC_EEESA_SE_SG_Li256ELb0ELb0ELb0ELb0EEENS1_29StaticPersistentTileSchedulerILb0EEEEEEEEEvNT_6ParamsE --------------------------
	.section	.nv.shared._ZN7cutlass13device_kernelIN5flash11enable_sm90INS1_16FlashAttnFwdSm90INS1_25CollectiveMainloopFwdSm90ILi2EN4cute5tupleIJNS5_1CILi2EEENS7_ILi1EEES9_EEENS6_IJNS7_ILi128EEENS7_ILi176EEESB_EEELi128ENS_6half_tEfNS_4arch4Sm90ELb0ELb0ELb0ELb0ELb0ELb0ELb0ELb1ELb1ELb0ELb0ELb0EEENS1_21CollectiveEpilogueFwdINS6_IJSB_SB_SC_EEESA_SE_SG_Li256ELb0ELb0ELb0ELb0EEENS1_29StaticPersistentTileSchedulerILb0EEEEEEEEEvNT_6ParamsE,"aw",@nobits
	.sectionflags	@""
	.align	16
	.zero		1024


//--------------------- .nv.shared._ZN7cutlass13device_kernelIN5flash11enable_sm90INS1_16FlashAttnFwdSm90INS1_25CollectiveMainloopFwdSm90ILi2EN4cute5tupleIJNS5_1CILi1EEES8_S8_EEENS6_IJNS7_ILi128EEENS7_ILi176EEESA_EEELi128ENS_6half_tEfNS_4arch4Sm90ELb0ELb0ELb0ELb1ELb0ELb0ELb0ELb1ELb1ELb0ELb0ELb0EEENS1_21CollectiveEpilogueFwdINS6_IJSA_SA_SB_EEES9_SD_SF_Li256ELb1ELb0ELb0ELb0EEENS1_36VarlenDynamicPersistentTileSchedulerILi128ELi176ELi256ELi32ELb0ELb0ELb1ELb0ELb1ELb1EEEEEEEEEvNT_6ParamsE --------------------------
	.section	.nv.shared._ZN7cutlass13device_kernelIN5flash11enable_sm90INS1_16FlashAttnFwdSm90INS1_25CollectiveMainloopFwdSm90ILi2EN4cute5tupleIJNS5_1CILi1EEES8_S8_EEENS6_IJNS7_ILi128EEENS7_ILi176EEESA_EEELi128ENS_6half_tEfNS_4arch4Sm90ELb0ELb0ELb0ELb1ELb0ELb0ELb0ELb1ELb1ELb0ELb0ELb0EEENS1_21CollectiveEpilogueFwdINS6_IJSA_SA_SB_EEES9_SD_SF_Li256ELb1ELb0ELb0ELb0EEENS1_36VarlenDynamicPersistentTileSchedulerILi128ELi176ELi256ELi32ELb0ELb0ELb1ELb0ELb1ELb1EEEEEEEEEvNT_6ParamsE,"aw",@nobits
	.sectionflags	@""
	.align	16
	.zero		1024


//--------------------- .nv.shared._ZN7cutlass13device_kernelIN5flash11enable_sm90INS1_16FlashAttnFwdSm90INS1_25CollectiveMainloopFwdSm90ILi2EN4cute5tupleIJNS5_1CILi1EEES8_S8_EEENS6_IJNS7_ILi128EEENS7_ILi176EEESA_EEELi128ENS_6half_tEfNS_4arch4Sm90ELb0ELb0ELb0ELb1ELb0ELb1ELb0ELb1ELb1ELb0ELb0ELb0EEENS1_21CollectiveEpilogueFwdINS6_IJSA_SA_SB_EEES9_SD_SF_Li256ELb1ELb0ELb0ELb0EEENS1_36VarlenDynamicPersistentTileSchedulerILi128ELi176ELi256ELi32ELb0ELb0ELb1ELb0ELb1ELb1EEEEEEEEEvNT_6ParamsE --------------------------
	.section	.nv.shared._ZN7cutlass13device_kernelIN5flash11enable_sm90INS1_16FlashAttnFwdSm90INS1_25CollectiveMainloopFwdSm90ILi2EN4cute5tupleIJNS5_1CILi1EEES8_S8_EEENS6_IJNS7_ILi128EEENS7_ILi176EEESA_EEELi128ENS_6half_tEfNS_4arch4Sm90ELb0ELb0ELb0ELb1ELb0ELb1ELb0ELb1ELb1ELb0ELb0ELb0EEENS1_21CollectiveEpilogueFwdINS6_IJSA_SA_SB_EEES9_SD_SF_Li256ELb1ELb0ELb0ELb0EEENS1_36VarlenDynamicPersistentTileSchedulerILi128ELi176ELi256ELi32ELb0ELb0ELb1ELb0ELb1ELb1EEEEEEEEEvNT_6ParamsE,"aw",@nobits
	.sectionflags	@""
	.align	16
	.zero		1024


//--------------------- .nv.shared._ZN7cutlass13device_kernelIN5flash11enable_sm90INS1_16FlashAttnFwdSm90INS1_25CollectiveMainloopFwdSm90ILi2EN4cute5tupleIJNS5_1CILi1EEES8_S8_EEENS6_IJNS7_ILi128EEESA_SA_EEELi128ENS_6half_tEfNS_4arch4Sm90ELb0ELb1ELb0ELb0ELb0ELb0ELb0ELb1ELb1ELb0ELb0ELb0EEENS1_21CollectiveEpilogueFwdISB_S9_SC_SE_Li256ELb0ELb0ELb0ELb0EEENS1_30DynamicPersistentTileSchedulerILi256ELi32ELb0ELb0ELb1EEEEEEEEEvNT_6ParamsE --------------------------
	.section	.nv.shared._ZN7cutlass13device_kernelIN5flash11enable_sm90INS1_16FlashAttnFwdSm90INS1_25CollectiveMainloopFwdSm90ILi2EN4cute5tupleIJNS5_1CILi1EEES8_S8_EEENS6_IJNS7_ILi128EEESA_SA_EEELi128ENS_6half_tEfNS_4arch4Sm90ELb0ELb1ELb0ELb0ELb0ELb0ELb0ELb1ELb1ELb0ELb0ELb0EEENS1_21CollectiveEpilogueFwdISB_S9_SC_SE_Li256ELb0ELb0ELb0ELb0EEENS1_30DynamicPersistentTileSchedulerILi256ELi32ELb0ELb0ELb1EEEEEEEEEvNT_6ParamsE,"aw",@nobits
	.sectionflags	@""
	.align	16
	.zero		1024


//--------------------- .nv.shared._ZN7cutlass13device_kernelIN5flash11enable_sm90INS1_16FlashAttnFwdSm90INS1_25CollectiveMainloopFwdSm90ILi2EN4cute5tupleIJNS5_1CILi1EEES8_S8_EEENS6_IJNS7_ILi128EEESA_SA_EEELi128ENS_6half_tEfNS_4arch4Sm90ELb0ELb1ELb0ELb1ELb0ELb0ELb0ELb1ELb1ELb0ELb0ELb0EEENS1_21CollectiveEpilogueFwdISB_S9_SC_SE_Li256ELb1ELb0ELb0ELb0EEENS1_36VarlenDynamicPersistentTileSchedulerILi128ELi128ELi256ELi32ELb0ELb0ELb1ELb1ELb0ELb1EEEEEEEEEvNT_6ParamsE --------------------------
	.section	.nv.shared._ZN7cutlass13device_kernelIN5flash11enable_sm90INS1_16FlashAttnFwdSm90INS1_25CollectiveMainloopFwdSm90ILi2EN4cute5tupleIJNS5_1CILi1EEES8_S8_EEENS6_IJNS7_ILi128EEESA_SA_EEELi128ENS_6half_tEfNS_4arch4Sm90ELb0ELb1ELb0ELb1ELb0ELb0ELb0ELb1ELb1ELb0ELb0ELb0EEENS1_21CollectiveEpilogueFwdISB_S9_SC_SE_Li256ELb1ELb0ELb0ELb0EEENS1_36VarlenDynamicPersistentTileSchedulerILi128ELi128ELi256ELi32ELb0ELb0ELb1ELb1ELb0ELb1EEEEEEEEEvNT_6ParamsE,"aw",@nobits
	.sectionflags	@""
	.align	16
	.zero		1024


//--------------------- .nv.shared._ZN7cutlass13device_kernelIN5flash11enable_sm90INS1_16FlashAttnFwdSm90INS1_25CollectiveMainloopFwdSm90ILi2EN4cute5tupleIJNS5_1CILi1EEES8_S8_EEENS6_IJNS7_ILi128EEESA_SA_EEELi128ENS_6half_tEfNS_4arch4Sm90ELb0ELb1ELb0ELb1ELb0ELb1ELb0ELb1ELb1ELb0ELb0ELb0EEENS1_21CollectiveEpilogueFwdISB_S9_SC_SE_Li256ELb1ELb0ELb0ELb0EEENS1_36VarlenDynamicPersistentTileSchedulerILi128ELi128ELi256ELi32ELb0ELb0ELb1ELb1ELb0ELb1EEEEEEEEEvNT_6ParamsE --------------------------
	.section	.nv.shared._ZN7cutlass13device_kernelIN5flash11enable_sm90INS1_16FlashAttnFwdSm90INS1_25CollectiveMainloopFwdSm90ILi2EN4cute5tupleIJNS5_1CILi1EEES8_S8_EEENS6_IJNS7_ILi128EEESA_SA_EEELi128ENS_6half_tEfNS_4arch4Sm90ELb0ELb1ELb0ELb1ELb0ELb1ELb0ELb1ELb1ELb0ELb0ELb0EEENS1_21CollectiveEpilogueFwdISB_S9_SC_SE_Li256ELb1ELb0ELb0ELb0EEENS1_36VarlenDynamicPersistentTileSchedulerILi128ELi128ELi256ELi32ELb0ELb0ELb1ELb1ELb0ELb1EEEEEEEEEvNT_6ParamsE,"aw",@nobits
	.sectionflags	@""
	.align	16
	.zero		1024


//--------------------- .nv.shared._ZN7cutlass13device_kernelIN5flash11enable_sm90INS1_16FlashAttnFwdSm90INS1_25CollectiveMainloopFwdSm90ILi2EN4cute5tupleIJNS5_1CILi1EEES8_S8_EEENS6_IJNS7_ILi128EEESA_SA_EEELi128ENS_6half_tEfNS_4arch4Sm90ELb1ELb0ELb0ELb0ELb0ELb0ELb0ELb1ELb1ELb0ELb0ELb0EEENS1_21CollectiveEpilogueFwdISB_S9_SC_SE_Li256ELb0ELb0ELb0ELb0EEENS1_30DynamicPersistentTileSchedulerILi256ELi32ELb0ELb0ELb1EEEEEEEEEvNT_6ParamsE --------------------------
	.section	.nv.shared._ZN7cutlass13device_kernelIN5flash11enable_sm90INS1_16FlashAttnFwdSm90INS1_25CollectiveMainloopFwdSm90ILi2EN4cute5tupleIJNS5_1CILi1EEES8_S8_EEENS6_IJNS7_ILi128EEESA_SA_EEELi128ENS_6half_tEfNS_4arch4Sm90ELb1ELb0ELb0ELb0ELb0ELb0ELb0ELb1ELb1ELb0ELb0ELb0EEENS1_21CollectiveEpilogueFwdISB_S9_SC_SE_Li256ELb0ELb0ELb0ELb0EEENS1_30DynamicPersistentTileSchedulerILi256ELi32ELb0ELb0ELb1EEEEEEEEEvNT_6ParamsE,"aw",@nobits
	.sectionflags	@""
	.align	16
	.zero		1024


//--------------------- .nv.shared._ZN7cutlass13device_kernelIN5flash11enable_sm90INS1_16FlashAttnFwdSm90INS1_25CollectiveMainloopFwdSm90ILi2EN4cute5tupleIJNS5_1CILi1EEES8_S8_EEENS6_IJNS7_ILi128EEESA_SA_EEELi128ENS_6half_tEfNS_4arch4Sm90ELb1ELb0ELb0ELb1ELb0ELb0ELb0ELb1ELb1ELb0ELb0ELb0EEENS1_21CollectiveEpilogueFwdISB_S9_SC_SE_Li256ELb1ELb0ELb0ELb0EEENS1_36VarlenDynamicPersistentTileSchedulerILi128ELi128ELi256ELi32ELb0ELb0ELb1ELb1ELb1ELb1EEEEEEEEEvNT_6ParamsE --------------------------
	.section	.nv.shared._ZN7cutlass13device_kernelIN5flash11enable_sm90INS1_16FlashAttnFwdSm90INS1_25CollectiveMainloopFwdSm90ILi2EN4cute5tupleIJNS5_1CILi1EEES8_S8_EEENS6_IJNS7_ILi128EEESA_SA_EEELi128ENS_6half_tEfNS_4arch4Sm90ELb1ELb0ELb0ELb1ELb0ELb0ELb0ELb1ELb1ELb0ELb0ELb0EEENS1_21CollectiveEpilogueFwdISB_S9_SC_SE_Li256ELb1ELb0ELb0ELb0EEENS1_36VarlenDynamicPersistentTileSchedulerILi128ELi128ELi256ELi32ELb0ELb0ELb1ELb1ELb1ELb1EEEEEEEEEvNT_6ParamsE,"aw",@nobits
	.sectionflags	@""
	.align	16
	.zero		1024


//--------------------- .nv.shared._ZN7cutlass13device_kernelIN5flash11enable_sm90INS1_16FlashAttnFwdSm90INS1_25CollectiveMainloopFwdSm90ILi2EN4cute5tupleIJNS5_1CILi1EEES8_S8_EEENS6_IJNS7_ILi128EEESA_SA_EEELi128ENS_6half_tEfNS_4arch4Sm90ELb1ELb0ELb0ELb1ELb0ELb1ELb0ELb1ELb1ELb0ELb0ELb0EEENS1_21CollectiveEpilogueFwdISB_S9_SC_SE_Li256ELb1ELb0ELb0ELb0EEENS1_36VarlenDynamicPersistentTileSchedulerILi128ELi128ELi256ELi32ELb0ELb0ELb1ELb1ELb1ELb1EEEEEEEEEvNT_6ParamsE --------------------------
	.section	.nv.shared._ZN7cutlass13device_kernelIN5flash11enable_sm90INS1_16FlashAttnFwdSm90INS1_25CollectiveMainloopFwdSm90ILi2EN4cute5tupleIJNS5_1CILi1EEES8_S8_EEENS6_IJNS7_ILi128EEESA_SA_EEELi128ENS_6half_tEfNS_4arch4Sm90ELb1ELb0ELb0ELb1ELb0ELb1ELb0ELb1ELb1ELb0ELb0ELb0EEENS1_21CollectiveEpilogueFwdISB_S9_SC_SE_Li256ELb1ELb0ELb0ELb0EEENS1_36VarlenDynamicPersistentTileSchedulerILi128ELi128ELi256ELi32ELb0ELb0ELb1ELb1ELb1ELb1EEEEEEEEEvNT_6ParamsE,"aw",@nobits
	.sectionflags	@""
	.align	16
	.zero		1024


//--------------------- .nv.shared._ZN7cutlass13device_kernelIN5flash11enable_sm90INS1_16FlashAttnFwdSm90INS1_25CollectiveMainloopFwdSm90ILi2EN4cute5tupleIJNS5_1CILi1EEES8_S8_EEENS6_IJNS7_ILi192EEENS7_ILi144EEENS7_ILi96EEEEEELi96ENS_6half_tEfNS_4arch4Sm90ELb0ELb0ELb0ELb0ELb0ELb0ELb0ELb0ELb1ELb0ELb0ELb0EEENS1_21CollectiveEpilogueFwdINS6_IJSA_SC_SB_EEES9_SE_SG_Li384ELb0ELb0ELb0ELb0EEENS1_29StaticPersistentTileSchedulerILb0EEEEEEEEEvNT_6ParamsE --------------------------
	.section	.nv.shared._ZN7cutlass13device_kernelIN5flash11enable_sm90INS1_16FlashAttnFwdSm90INS1_25CollectiveMainloopFwdSm90ILi2EN4cute5tupleIJNS5_1CILi1EEES8_S8_EEENS6_IJNS7_ILi192EEENS7_ILi144EEENS7_ILi96EEEEEELi96ENS_6half_tEfNS_4arch4Sm90ELb0ELb0ELb0ELb0ELb0ELb0ELb0ELb0ELb1ELb0ELb0ELb0EEENS1_21CollectiveEpilogueFwdINS6_IJSA_SC_SB_EEES9_SE_SG_Li384ELb0ELb0ELb0ELb0EEENS1_29StaticPersistentTileSchedulerILb0EEEEEEEEEvNT_6ParamsE,"aw",@nobits
	.sectionflags	@""
	.align	16
	.zero		1024


//--------------------- .nv.shared._ZN7cutlass13device_kernelIN5flash11enable_sm90INS1_16FlashAttnFwdSm90INS1_25CollectiveMainloopFwdSm90ILi2EN4cute5tupleIJNS5_1CILi1EEES8_S8_EEENS6_IJNS7_ILi192EEENS7_ILi144EEENS7_ILi96EEEEEELi96ENS_6half_tEfNS_4arch4Sm90ELb0ELb0ELb0ELb1ELb0ELb0ELb0ELb0ELb1ELb0ELb0ELb0EEENS1_21CollectiveEpilogueFwdINS6_IJSA_SC_SB_EEES9_SE_SG_Li384ELb1ELb0ELb0ELb0EEENS1_36VarlenDynamicPersistentTileSchedulerILi192ELi144ELi384ELi32ELb0ELb0ELb1ELb0ELb1ELb1EEEEEEEEEvNT_6ParamsE --------------------------
	.section	.nv.shared._ZN7cutlass13device_kernelIN5flash11enable_sm90INS1_16FlashAttnFwdSm90INS1_25CollectiveMainloopFwdSm90ILi2EN4cute5tupleIJNS5_1CILi1EEES8_S8_EEENS6_IJNS7_ILi192EEENS7_ILi144EEENS7_ILi96EEEEEELi96ENS_6half_tEfNS_4arch4Sm90ELb0ELb0ELb0ELb1ELb0ELb0ELb0ELb0ELb1ELb0ELb0ELb0EEENS1_21CollectiveEpilogueFwdINS6_IJSA_SC_SB_EEES9_SE_SG_Li384ELb1ELb0ELb0ELb0EEENS1_36VarlenDynamicPersistentTileSchedulerILi192ELi144ELi384ELi32ELb0ELb0ELb1ELb0ELb1ELb1EEEEEEEEEvNT_6ParamsE,"aw",@nobits
	.sectionflags	@""
	.align	16
	.zero		1024


//--------------------- .nv.shared._ZN7cutlass13device_kernelIN5flash11enable_sm90INS1_16FlashAttnFwdSm90INS1_25CollectiveMainloopFwdSm90ILi2EN4cute5tupleIJNS5_1CILi1EEES8_S8_EEENS6_IJNS7_ILi192EEENS7_ILi144EEENS7_ILi96EEEEEELi96ENS_6half_tEfNS_4arch4Sm90ELb0ELb0ELb0ELb1ELb0ELb1ELb0ELb0ELb1ELb0ELb0ELb0EEENS1_21CollectiveEpilogueFwdINS6_IJSA_SC_SB_EEES9_SE_SG_Li384ELb1ELb0ELb0ELb0EEENS1_36VarlenDynamicPersistentTileSchedulerILi192ELi144ELi384ELi32ELb0ELb0ELb1ELb0ELb1ELb1EEEEEEEEEvNT_6ParamsE --------------------------
	.section	.nv.shared._ZN7cutlass13device_kernelIN5flash11enable_sm90INS1_16FlashAttnFwdSm90INS1_25CollectiveMainloopFwdSm90ILi2EN4cute5tupleIJNS5_1CILi1EEES8_S8_EEENS6_IJNS7_ILi192EEENS7_ILi144EEENS7_ILi96EEEEEELi96ENS_6half_tEfNS_4arch4Sm90ELb0ELb0ELb0ELb1ELb0ELb1ELb0ELb0ELb1ELb0ELb0ELb0EEENS1_21CollectiveEpilogueFwdINS6_IJSA_SC_SB_EEES9_SE_SG_Li384ELb1ELb0ELb0ELb0EEENS1_36VarlenDynamicPersistentTileSchedulerILi192ELi144ELi384ELi32ELb0ELb0ELb1ELb0ELb1ELb1EEEEEEEEEvNT_6ParamsE,"aw",@nobits
	.sectionflags	@""
	.align	16
	.zero		1024


//--------------------- .nv.shared._ZN7cutlass13device_kernelIN5flash11enable_sm90INS1_16FlashAttnFwdSm90INS1_25CollectiveMainloopFwdSm90ILi2EN4cute5tupleIJNS5_1CILi1EEES8_S8_EEENS6_IJNS7_ILi192EEENS7_ILi128EEENS7_ILi96EEEEEELi96ENS_6half_tEfNS_4arch4Sm90ELb0ELb1ELb0ELb0ELb0ELb0ELb0ELb0ELb1ELb0ELb0ELb0EEENS1_21CollectiveEpilogueFwdINS6_IJSA_SC_SB_EEES9_SE_SG_Li384ELb0ELb0ELb0ELb0EEENS1_30DynamicPersistentTileSchedulerILi384ELi32ELb0ELb0ELb1EEEEEEEEEvNT_6ParamsE --------------------------
	.section	.nv.shared._ZN7cutlass13device_kernelIN5flash11enable_sm90INS1_16FlashAttnFwdSm90INS1_25CollectiveMainloopFwdSm90ILi2EN4cute5tupleIJNS5_1CILi1EEES8_S8_EEENS6_IJNS7_ILi192EEENS7_ILi128EEENS7_ILi96EEEEEELi96ENS_6half_tEfNS_4arch4Sm90ELb0ELb1ELb0ELb0ELb0ELb0ELb0ELb0ELb1ELb0ELb0ELb0EEENS1_21CollectiveEpilogueFwdINS6_IJSA_SC_SB_EEES9_SE_SG_Li384ELb0ELb0ELb0ELb0EEENS1_30DynamicPersistentTileSchedulerILi384ELi32ELb0ELb0ELb1EEEEEEEEEvNT_6ParamsE,"aw",@nobits
	.sectionflags	@""
	.align	16
	.zero		1024


//--------------------- .nv.shared._ZN7cutlass13device_kernelIN5flash11enable_sm90INS1_16FlashAttnFwdSm90INS1_25CollectiveMainloopFwdSm90ILi2EN4cute5tupleIJNS5_1CILi1EEES8_S8_EEENS6_IJNS7_ILi192EEENS7_ILi128EEENS7_ILi96EEEEEELi96ENS_6half_tEfNS_4arch4Sm90ELb0ELb1ELb0ELb1ELb0ELb0ELb0ELb0ELb1ELb0ELb0ELb0EEENS1_21CollectiveEpilogueFwdINS6_IJSA_SC_SB_EEES9_SE_SG_Li384ELb1ELb0ELb0ELb0EEENS1_36VarlenDynamicPersistentTileSchedulerILi192ELi128ELi384ELi32ELb0ELb0ELb1ELb1ELb0ELb1EEEEEEEEEvNT_6ParamsE --------------------------
	.section	.nv.shared._ZN7cutlass13device_kernelIN5flash11enable_sm90INS1_16FlashAttnFwdSm90INS1_25CollectiveMainloopFwdSm90ILi2EN4cute5tupleIJNS5_1CILi1EEES8_S8_EEENS6_IJNS7_ILi192EEENS7_ILi128EEENS7_ILi96EEEEEELi96ENS_6half_tEfNS_4arch4Sm90ELb0ELb1ELb0ELb1ELb0ELb0ELb0ELb0ELb1ELb0ELb0ELb0EEENS1_21CollectiveEpilogueFwdINS6_IJSA_SC_SB_EEES9_SE_SG_Li384ELb1ELb0ELb0ELb0EEENS1_36VarlenDynamicPersistentTileSchedulerILi192ELi128ELi384ELi32ELb0ELb0ELb1ELb1ELb0ELb1EEEEEEEEEvNT_6ParamsE,"aw",@nobits
	.sectionflags	@""
	.align	16
	.zero		1024


//--------------------- .nv.shared._ZN7cutlass13device_kernelIN5flash11enable_sm90INS1_16FlashAttnFwdSm90INS1_25CollectiveMainloopFwdSm90ILi2EN4cute5tupleIJNS5_1CILi1EEES8_S8_EEENS6_IJNS7_ILi192EEENS7_ILi128EEENS7_ILi96EEEEEELi96ENS_6half_tEfNS_4arch4Sm90ELb0ELb1ELb0ELb1ELb0ELb1ELb0ELb0ELb1ELb0ELb0ELb0EEENS1_21CollectiveEpilogueFwdINS6_IJSA_SC_SB_EEES9_SE_SG_Li384ELb1ELb0ELb0ELb0EEENS1_36VarlenDynamicPersistentTileSchedulerILi192ELi128ELi384ELi32ELb0ELb0ELb1ELb1ELb0ELb1EEEEEEEEEvNT_6ParamsE --------------------------
	.section	.nv.shared._ZN7cutlass13device_kernelIN5flash11enable_sm90INS1_16FlashAttnFwdSm90INS1_25CollectiveMainloopFwdSm90ILi2EN4cute5tupleIJNS5_1CILi1EEES8_S8_EEENS6_IJNS7_ILi192EEENS7_ILi128EEENS7_ILi96EEEEEELi96ENS_6half_tEfNS_4arch4Sm90ELb0ELb1ELb0ELb1ELb0ELb1ELb0ELb0ELb1ELb0ELb0ELb0EEENS1_21CollectiveEpilogueFwdINS6_IJSA_SC_SB_EEES9_SE_SG_Li384ELb1ELb0ELb0ELb0EEENS1_36VarlenDynamicPersistentTileSchedulerILi192ELi128ELi384ELi32ELb0ELb0ELb1ELb1ELb0ELb1EEEEEEEEEvNT_6ParamsE,"aw",@nobits
	.sectionflags	@""
	.align	16
	.zero		1024


//--------------------- .nv.shared._ZN7cutlass13device_kernelIN5flash11enable_sm90INS1_16FlashAttnFwdSm90INS1_25CollectiveMainloopFwdSm90ILi2EN4cute5tupleIJNS5_1CILi1EEES8_S8_EEENS6_IJNS7_ILi192EEENS7_ILi144EEENS7_ILi96EEEEEELi96ENS_6half_tEfNS_4arch4Sm90ELb1ELb0ELb0ELb0ELb0ELb0ELb0ELb0ELb1ELb0ELb0ELb0EEENS1_21CollectiveEpilogueFwdINS6_IJSA_SC_SB_EEES9_SE_SG_Li384ELb0ELb0ELb0ELb0EEENS1_30DynamicPersistentTileSchedulerILi384ELi32ELb0ELb0ELb1EEEEEEEEEvNT_6ParamsE --------------------------
	.section	.nv.shared._ZN7cutlass13device_kernelIN5flash11enable_sm90INS1_16FlashAttnFwdSm90INS1_25CollectiveMainloopFwdSm90ILi2EN4cute5tupleIJNS5_1CILi1EEES8_S8_EEENS6_IJNS7_ILi192EEENS7_ILi144EEENS7_ILi96EEEEEELi96ENS_6half_tEfNS_4arch4Sm90ELb1ELb0ELb0ELb0ELb0ELb0ELb0ELb0ELb1ELb0ELb0ELb0EEENS1_21CollectiveEpilogueFwdINS6_IJSA_SC_SB_EEES9_SE_SG_Li384ELb0ELb0ELb0ELb0EEENS1_30DynamicPersistentTileSchedulerILi384ELi32ELb0ELb0ELb1EEEEEEEEEvNT_6ParamsE,"aw",@nobits
	.sectionflags	@""
	.align	16
	.zero		1024


//--------------------- .nv.shared._ZN7cutlass13device_kernelIN5flash11enable_sm90INS1_16FlashAttnFwdSm90INS1_25CollectiveMainloopFwdSm90ILi2EN4cute5tupleIJNS5_1CILi1EEES8_S8_EEENS6_IJNS7_ILi192EEENS7_ILi144EEENS7_ILi96EEEEEELi96ENS_6half_tEfNS_4arch4Sm90ELb1ELb0ELb0ELb1ELb0ELb0ELb0ELb0ELb1ELb0ELb0ELb0EEENS1_21CollectiveEpilogueFwdINS6_IJSA_SC_SB_EEES9_SE_SG_Li384ELb1ELb0ELb0ELb0EEENS1_36VarlenDynamicPersistentTileSchedulerILi192ELi144ELi384ELi32ELb0ELb0ELb1ELb1ELb1ELb1EEEEEEEEEvNT_6ParamsE --------------------------
	.section	.nv.shared._ZN7cutlass13device_kernelIN5flash11enable_sm90INS1_16FlashAttnFwdSm90INS1_25CollectiveMainloopFwdSm90ILi2EN4cute5tupleIJNS5_1CILi1EEES8_S8_EEENS6_IJNS7_ILi192EEENS7_ILi144EEENS7_ILi96EEEEEELi96ENS_6half_tEfNS_4arch4Sm90ELb1ELb0ELb0ELb1ELb0ELb0ELb0ELb0ELb1ELb0ELb0ELb0EEENS1_21CollectiveEpilogueFwdINS6_IJSA_SC_SB_EEES9_SE_SG_Li384ELb1ELb0ELb0ELb0EEENS1_36VarlenDynamicPersistentTileSchedulerILi192ELi144ELi384ELi32ELb0ELb0ELb1ELb1ELb1ELb1EEEEEEEEEvNT_6ParamsE,"aw",@nobits
	.sectionflags	@""
	.align	16
	.zero		1024


//--------------------- .nv.shared._ZN7cutlass13device_kernelIN5flash11enable_sm90INS1_16FlashAttnFwdSm90INS1_25CollectiveMainloopFwdSm90ILi2EN4cute5tupleIJNS5_1CILi1EEES8_S8_EEENS6_IJNS7_ILi192EEENS7_ILi144EEENS7_ILi96EEEEEELi96ENS_6half_tEfNS_4arch4Sm90ELb1ELb0ELb0ELb1ELb0ELb1ELb0ELb0ELb1ELb0ELb0ELb0EEENS1_21CollectiveEpilogueFwdINS6_IJSA_SC_SB_EEES9_SE_SG_Li384ELb1ELb0ELb0ELb0EEENS1_36VarlenDynamicPersistentTileSchedulerILi192ELi144ELi384ELi32ELb0ELb0ELb1ELb1ELb1ELb1EEEEEEEEEvNT_6ParamsE --------------------------
	.section	.nv.shared._ZN7cutlass13device_kernelIN5flash11enable_sm90INS1_16FlashAttnFwdSm90INS1_25CollectiveMainloopFwdSm90ILi2EN4cute5tupleIJNS5_1CILi1EEES8_S8_EEENS6_IJNS7_ILi192EEENS7_ILi144EEENS7_ILi96EEEEEELi96ENS_6half_tEfNS_4arch4Sm90ELb1ELb0ELb0ELb1ELb0ELb1ELb0ELb0ELb1ELb0ELb0ELb0EEENS1_21CollectiveEpilogueFwdINS6_IJSA_SC_SB_EEES9_SE_SG_Li384ELb1ELb0ELb0ELb0EEENS1_36VarlenDynamicPersistentTileSchedulerILi192ELi144ELi384ELi32ELb0ELb0ELb1ELb1ELb1ELb1EEEEEEEEEvNT_6ParamsE,"aw",@nobits
	.sectionflags	@""
	.align	16
	.zero		1024


//--------------------- .nv.shared._ZN7cutlass13device_kernelIN5flash11enable_sm90INS1_16FlashAttnFwdSm90INS1_25CollectiveMainloopFwdSm90ILi2EN4cute5tupleIJNS5_1CILi1EEES8_S8_EEENS6_IJNS7_ILi192EEESA_NS7_ILi64EEEEEELi64ENS_6half_tEfNS_4arch4Sm90ELb0ELb0ELb0ELb0ELb0ELb0ELb0ELb0ELb1ELb0ELb0ELb0EEENS1_21CollectiveEpilogueFwdINS6_IJSA_SB_SA_EEES9_SD_SF_Li384ELb0ELb0ELb0ELb0EEENS1_29StaticPersistentTileSchedulerILb0EEEEEEEEEvNT_6ParamsE --------------------------
	.section	.nv.shared._ZN7cutlass13device_kernelIN5flash11enable_sm90INS1_16FlashAttnFwdSm90INS1_25CollectiveMainloopFwdSm90ILi2EN4cute5tupleIJNS5_1CILi1EEES8_S8_EEENS6_IJNS7_ILi192EEESA_NS7_ILi64EEEEEELi64ENS_6half_tEfNS_4arch4Sm90ELb0ELb0ELb0ELb0ELb0ELb0ELb0ELb0ELb1ELb0ELb0ELb0EEENS1_21CollectiveEpilogueFwdINS6_IJSA_SB_SA_EEES9_SD_SF_Li384ELb0ELb0ELb0ELb0EEENS1_29StaticPersistentTileSchedulerILb0EEEEEEEEEvNT_6ParamsE,"aw",@nobits
	.sectionflags	@""
	.align	16
	.zero		1024


//--------------------- .nv.shared._ZN7cutlass13device_kernelIN5flash11enable_sm90INS1_16FlashAttnFwdSm90INS1_25CollectiveMainloopFwdSm90ILi2EN4cute5tupleIJNS5_1CILi1EEES8_S8_EEENS6_IJNS7_ILi192EEESA_NS7_ILi64EEEEEELi64ENS_6half_tEfNS_4arch4Sm90ELb0ELb0ELb0ELb1ELb0ELb0ELb0ELb0ELb1ELb0ELb0ELb0EEENS1_21CollectiveEpilogueFwdINS6_IJSA_SB_SA_EEES9_SD_SF_Li384ELb1ELb0ELb0ELb0EEENS1_36VarlenDynamicPersistentTileSchedulerILi192ELi192ELi384ELi32ELb0ELb0ELb1ELb0ELb1ELb1EEEEEEEEEvNT_6ParamsE --------------------------
	.section	.nv.shared._ZN7cutlass13device_kernelIN5flash11enable_sm90INS1_16FlashAttnFwdSm90INS1_25CollectiveMainloopFwdSm90ILi2EN4cute5tupleIJNS5_1CILi1EEES8_S8_EEENS6_IJNS7_ILi192EEESA_NS7_ILi64EEEEEELi64ENS_6half_tEfNS_4arch4Sm90ELb0ELb0ELb0ELb1ELb0ELb0ELb0ELb0ELb1ELb0ELb0ELb0EEENS1_21CollectiveEpilogueFwdINS6_IJSA_SB_SA_EEES9_SD_SF_Li384ELb1ELb0ELb0ELb0EEENS1_36VarlenDynamicPersistentTileSchedulerILi192ELi192ELi384ELi32ELb0ELb0ELb1ELb0ELb1ELb1EEEEEEEEEvNT_6ParamsE,"aw",@nobits
	.sectionflags	@""
	.align	16
	.zero		1024


//--------------------- .nv.shared._ZN7cutlass13device_kernelIN5flash11enable_sm90INS1_16FlashAttnFwdSm90INS1_25CollectiveMainloopFwdSm90ILi2EN4cute5tupleIJNS5_1CILi1EEES8_S8_EEENS6_IJNS7_ILi192EEESA_NS7_ILi64EEEEEELi64ENS_6half_tEfNS_4arch4Sm90ELb0ELb0ELb0ELb1ELb0ELb1ELb0ELb0ELb1ELb0ELb0ELb0EEENS1_21CollectiveEpilogueFwdINS6_IJSA_SB_SA_EEES9_SD_SF_Li384ELb1ELb0ELb0ELb0EEENS1_36VarlenDynamicPersistentTileSchedulerILi192ELi192ELi384ELi32ELb0ELb0ELb1ELb0ELb1ELb1EEEEEEEEEvNT_6ParamsE --------------------------
	.section	.nv.shared._ZN7cutlass13device_kernelIN5flash11enable_sm90INS1_16FlashAttnFwdSm90INS1_25CollectiveMainloopFwdSm90ILi2EN4cute5tupleIJNS5_1CILi1EEES8_S8_EEENS6_IJNS7_ILi192EEESA_NS7_ILi64EEEEEELi64ENS_6half_tEfNS_4arch4Sm90ELb0ELb0ELb0ELb1ELb0ELb1ELb0ELb0ELb1ELb0ELb0ELb0EEENS1_21CollectiveEpilogueFwdINS6_IJSA_SB_SA_EEES9_SD_SF_Li384ELb1ELb0ELb0ELb0EEENS1_36VarlenDynamicPersistentTileSchedulerILi192ELi192ELi384ELi32ELb0ELb0ELb1ELb0ELb1ELb1EEEEEEEEEvNT_6ParamsE,"aw",@nobits
	.sectionflags	@""
	.align	16
	.zero		1024


//--------------------- .nv.shared._ZN7cutlass13device_kernelIN5flash11enable_sm90INS1_16FlashAttnFwdSm90INS1_25CollectiveMainloopFwdSm90ILi2EN4cute5tupleIJNS5_1CILi1EEES8_S8_EEENS6_IJNS7_ILi192EEENS7_ILi128EEENS7_ILi64EEEEEELi64ENS_6half_tEfNS_4arch4Sm90ELb0ELb1ELb0ELb0ELb0ELb0ELb0ELb1ELb1ELb0ELb0ELb0EEENS1_21CollectiveEpilogueFwdINS6_IJSA_SC_SB_EEES9_SE_SG_Li384ELb0ELb0ELb0ELb0EEENS1_30DynamicPersistentTileSchedulerILi384ELi32ELb0ELb0ELb1EEEEEEEEEvNT_6ParamsE --------------------------
	.section	.nv.shared._ZN7cutlass13device_kernelIN5flash11enable_sm90INS1_16FlashAttnFwdSm90INS1_25CollectiveMainloopFwdSm90ILi2EN4cute5tupleIJNS5_1CILi1EEES8_S8_EEENS6_IJNS7_ILi192EEENS7_ILi128EEENS7_ILi64EEEEEELi64ENS_6half_tEfNS_4arch4Sm90ELb0ELb1ELb0ELb0ELb0ELb0ELb0ELb1ELb1ELb0ELb0ELb0EEENS1_21CollectiveEpilogueFwdINS6_IJSA_SC_SB_EEES9_SE_SG_Li384ELb0ELb0ELb0ELb0EEENS1_30DynamicPersistentTileSchedulerILi384ELi32ELb0ELb0ELb1EEEEEEEEEvNT_6ParamsE,"aw",@nobits
	.sectionflags	@""
	.align	16
	.zero		1024


//--------------------- .nv.shared._ZN7cutlass13device_kernelIN5flash11enable_sm90INS1_16FlashAttnFwdSm90INS1_25CollectiveMainloopFwdSm90ILi2EN4cute5tupleIJNS5_1CILi1EEES8_S8_EEENS6_IJNS7_ILi192EEENS7_ILi128EEENS7_ILi64EEEEEELi64ENS_6half_tEfNS_4arch4Sm90ELb0ELb1ELb0ELb1ELb0ELb0ELb0ELb1ELb1ELb0ELb0ELb0EEENS1_21CollectiveEpilogueFwdINS6_IJSA_SC_SB_EEES9_SE_SG_Li384ELb1ELb0ELb0ELb0EEENS1_36VarlenDynamicPersistentTileSchedulerILi192ELi128ELi384ELi32ELb0ELb0ELb1ELb1ELb0ELb1EEEEEEEEEvNT_6ParamsE --------------------------
	.section	.nv.shared._ZN7cutlass13device_kernelIN5flash11enable_sm90INS1_16FlashAttnFwdSm90INS1_25CollectiveMainloopFwdSm90ILi2EN4cute5tupleIJNS5_1CILi1EEES8_S8_EEENS6_IJNS7_ILi192EEENS7_ILi128EEENS7_ILi64EEEEEELi64ENS_6half_tEfNS_4arch4Sm90ELb0ELb1ELb0ELb1ELb0ELb0ELb0ELb1ELb1ELb0ELb0ELb0EEENS1_21CollectiveEpilogueFwdINS6_IJSA_SC_SB_EEES9_SE_SG_Li384ELb1ELb0ELb0ELb0EEENS1_36VarlenDynamicPersistentTileSchedulerILi192ELi128ELi384ELi32ELb0ELb0ELb1ELb1ELb0ELb1EEEEEEEEEvNT_6ParamsE,"aw",@nobits
	.sectionflags	@""
	.align	16
	.zero		1024


//--------------------- .nv.shared._ZN7cutlass13device_kernelIN5flash11enable_sm90INS1_16FlashAttnFwdSm90INS1_25CollectiveMainloopFwdSm90ILi2EN4cute5tupleIJNS5_1CILi1EEES8_S8_EEENS6_IJNS7_ILi192EEENS7_ILi128EEENS7_ILi64EEEEEELi64ENS_6half_tEfNS_4arch4Sm90ELb0ELb1ELb0ELb1ELb0ELb1ELb0ELb1ELb1ELb0ELb0ELb0EEENS1_21CollectiveEpilogueFwdINS6_IJSA_SC_SB_EEES9_SE_SG_Li384ELb1ELb0ELb0ELb0EEENS1_36VarlenDynamicPersistentTileSchedulerILi192ELi128ELi384ELi32ELb0ELb0ELb1ELb1ELb0ELb1EEEEEEEEEvNT_6ParamsE --------------------------
	.section	.nv.shared._ZN7cutlass13device_kernelIN5flash11enable_sm90INS1_16FlashAttnFwdSm90INS1_25CollectiveMainloopFwdSm90ILi2EN4cute5tupleIJNS5_1CILi1EEES8_S8_EEENS6_IJNS7_ILi192EEENS7_ILi128EEENS7_ILi64EEEEEELi64ENS_6half_tEfNS_4arch4Sm90ELb0ELb1ELb0ELb1ELb0ELb1ELb0ELb1ELb1ELb0ELb0ELb0EEENS1_21CollectiveEpilogueFwdINS6_IJSA_SC_SB_EEES9_SE_SG_Li384ELb1ELb0ELb0ELb0EEENS1_36VarlenDynamicPersistentTileSchedulerILi192ELi128ELi384ELi32ELb0ELb0ELb1ELb1ELb0ELb1EEEEEEEEEvNT_6ParamsE,"aw",@nobits
	.sectionflags	@""
	.align	16
	.zero		1024


//--------------------- .nv.shared._ZN7cutlass13device_kernelIN5flash11enable_sm90INS1_16FlashAttnFwdSm90INS1_25CollectiveMainloopFwdSm90ILi2EN4cute5tupleIJNS5_1CILi1EEES8_S8_EEENS6_IJNS7_ILi192EEENS7_ILi128EEENS7_ILi64EEEEEELi64ENS_6half_tEfNS_4arch4Sm90ELb1ELb0ELb0ELb0ELb0ELb0ELb0ELb1ELb1ELb0ELb0ELb0EEENS1_21CollectiveEpilogueFwdINS6_IJSA_SC_SB_EEES9_SE_SG_Li384ELb0ELb0ELb0ELb0EEENS1_30DynamicPersistentTileSchedulerILi384ELi32ELb0ELb0ELb1EEEEEEEEEvNT_6ParamsE --------------------------
	.section	.nv.shared._ZN7cutlass13device_kernelIN5flash11enable_sm90INS1_16FlashAttnFwdSm90INS1_25CollectiveMainloopFwdSm90ILi2EN4cute5tupleIJNS5_1CILi1EEES8_S8_EEENS6_IJNS7_ILi192EEENS7_ILi128EEENS7_ILi64EEEEEELi64ENS_6half_tEfNS_4arch4Sm90ELb1ELb0ELb0ELb0ELb0ELb0ELb0ELb1ELb1ELb0ELb0ELb0EEENS1_21CollectiveEpilogueFwdINS6_IJSA_SC_SB_EEES9_SE_SG_Li384ELb0ELb0ELb0ELb0EEENS1_30DynamicPersistentTileSchedulerILi384ELi32ELb0ELb0ELb1EEEEEEEEEvNT_6ParamsE,"aw",@nobits
	.sectionflags	@""
	.align	16
	.zero		1024


//--------------------- .nv.shared._ZN7cutlass13device_kernelIN5flash11enable_sm90INS1_16FlashAttnFwdSm90INS1_25CollectiveMainloopFwdSm90ILi2EN4cute5tupleIJNS5_1CILi1EEES8_S8_EEENS6_IJNS7_ILi192EEENS7_ILi128EEENS7_ILi64EEEEEELi64ENS_6half_tEfNS_4arch4Sm90ELb1ELb0ELb0ELb1ELb0ELb0ELb0ELb1ELb1ELb0ELb0ELb0EEENS1_21CollectiveEpilogueFwdINS6_IJSA_SC_SB_EEES9_SE_SG_Li384ELb1ELb0ELb0ELb0EEENS1_36VarlenDynamicPersistentTileSchedulerILi192ELi128ELi384ELi32ELb0ELb0ELb1ELb1ELb1ELb1EEEEEEEEEvNT_6ParamsE --------------------------
	.section	.nv.shared._ZN7cutlass13device_kernelIN5flash11enable_sm90INS1_16FlashAttnFwdSm90INS1_25CollectiveMainloopFwdSm90ILi2EN4cute5tupleIJNS5_1CILi1EEES8_S8_EEENS6_IJNS7_ILi192EEENS7_ILi128EEENS7_ILi64EEEEEELi64ENS_6half_tEfNS_4arch4Sm90ELb1ELb0ELb0ELb1ELb0ELb0ELb0ELb1ELb1ELb0ELb0ELb0EEENS1_21CollectiveEpilogueFwdINS6_IJSA_SC_SB_EEES9_SE_SG_Li384ELb1ELb0ELb0ELb0EEENS1_36VarlenDynamicPersistentTileSchedulerILi192ELi128ELi384ELi32ELb0ELb0ELb1ELb1ELb1ELb1EEEEEEEEEvNT_6ParamsE,"aw",@nobits
	.sectionflags	@""
	.align	16
	.zero		1024


//--------------------- .nv.shared._ZN7cutlass13device_kernelIN5flash11enable_sm90INS1_16FlashAttnFwdSm90INS1_25CollectiveMainloopFwdSm90ILi2EN4cute5tupleIJNS5_1CILi1EEES8_S8_EEENS6_IJNS7_ILi192EEENS7_ILi128EEENS7_ILi64EEEEEELi64ENS_6half_tEfNS_4arch4Sm90ELb1ELb0ELb0ELb1ELb0ELb1ELb0ELb1ELb1ELb0ELb0ELb0EEENS1_21CollectiveEpilogueFwdINS6_IJSA_SC_SB_EEES9_SE_SG_Li384ELb1ELb0ELb0ELb0EEENS1_36VarlenDynamicPersistentTileSchedulerILi192ELi128ELi384ELi32ELb0ELb0ELb1ELb1ELb1ELb1EEEEEEEEEvNT_6ParamsE --------------------------
	.section	.nv.shared._ZN7cutlass13device_kernelIN5flash11enable_sm90INS1_16FlashAttnFwdSm90INS1_25CollectiveMainloopFwdSm90ILi2EN4cute5tupleIJNS5_1CILi1EEES8_S8_EEENS6_IJNS7_ILi192EEENS7_ILi128EEENS7_ILi64EEEEEELi64ENS_6half_tEfNS_4arch4Sm90ELb1ELb0ELb0ELb1ELb0ELb1ELb0ELb1ELb1ELb0ELb0ELb0EEENS1_21CollectiveEpilogueFwdINS6_IJSA_SC_SB_EEES9_SE_SG_Li384ELb1ELb0ELb0ELb0EEENS1_36VarlenDynamicPersistentTileSchedulerILi192ELi128ELi384ELi32ELb0ELb0ELb1ELb1ELb1ELb1EEEEEEEEEvNT_6ParamsE,"aw",@nobits
	.sectionflags	@""
	.align	16
	.zero		1024


//--------------------- .nv.constant0._ZN7cutlass13device_kernelIN5flash11enable_sm90INS1_16FlashAttnFwdSm90INS1_25CollectiveMainloopFwdSm90ILi2EN4cute5tupleIJNS5_1CILi1EEES8_S8_EEENS6_IJNS7_ILi128EEENS7_ILi80EEENS7_ILi256EEEEEELi256ENS_6half_tEfNS_4arch4Sm90ELb0ELb0ELb0ELb0ELb0ELb0ELb0ELb1ELb1ELb0ELb0ELb0EEENS1_21CollectiveEpilogueFwdINS6_IJSA_SC_SB_EEES9_SE_SG_Li256ELb0ELb0ELb0ELb0EEENS1_29StaticPersistentTileSchedulerILb0EEEEEEEEEvNT_6ParamsE --------------------------
	.section	.nv.constant0._ZN7cutlass13device_kernelIN5flash11enable_sm90INS1_16FlashAttnFwdSm90INS1_25CollectiveMainloopFwdSm90ILi2EN4cute5tupleIJNS5_1CILi1EEES8_S8_EEENS6_IJNS7_ILi128EEENS7_ILi80EEENS7_ILi256EEEEEELi256ENS_6half_tEfNS_4arch4Sm90ELb0ELb0ELb0ELb0ELb0ELb0ELb0ELb1ELb1ELb0ELb0ELb0EEENS1_21CollectiveEpilogueFwdINS6_IJSA_SC_SB_EEES9_SE_SG_Li256ELb0ELb0ELb0ELb0EEENS1_29StaticPersistentTileSchedulerILb0EEEEEEEEEvNT_6ParamsE,"a",@progbits
	.sectionflags	@""
	.align	4
.nv.constant0._ZN7cutlass13device_kernelIN5flash11enable_sm90INS1_16FlashAttnFwdSm90INS1_25CollectiveMainloopFwdSm90ILi2EN4cute5tupleIJNS5_1CILi1EEES8_S8_EEENS6_IJNS7_ILi128EEENS7_ILi80EEENS7_ILi256EEEEEELi256ENS_6half_tEfNS_4arch4Sm90ELb0ELb0ELb0ELb0ELb0ELb0ELb0ELb1ELb1ELb0ELb0ELb0EEENS1_21CollectiveEpilogueFwdINS6_IJSA_SC_SB_EEES9_SE_SG_Li256ELb0ELb0ELb0ELb0EEENS1_29StaticPersistentTileSchedulerILb0EEEEEEEEEvNT_6ParamsE:
	.zero		3584


//--------------------- .nv.constant0._ZN7cutlass13device_kernelIN5flash11enable_sm90INS1_16FlashAttnFwdSm90INS1_25CollectiveMainloopFwdSm90ILi2EN4cute5tupleIJNS5_1CILi2EEENS7_ILi1EEES9_EEENS6_IJNS7_ILi128EEENS7_ILi80EEENS7_ILi256EEEEEELi256ENS_6half_tEfNS_4arch4Sm90ELb0ELb0ELb0ELb0ELb0ELb0ELb0ELb1ELb1ELb0ELb0ELb0EEENS1_21CollectiveEpilogueFwdINS6_IJSB_SD_SC_EEESA_SF_SH_Li256ELb0ELb0ELb0ELb0EEENS1_29StaticPersistentTileSchedulerILb0EEEEEEEEEvNT_6ParamsE --------------------------
	.section	.nv.constant0._ZN7cutlass13device_kernelIN5flash11enable_sm90INS1_16FlashAttnFwdSm90INS1_25CollectiveMainloopFwdSm90ILi2EN4cute5tupleIJNS5_1CILi2EEENS7_ILi1EEES9_EEENS6_IJNS7_ILi128EEENS7_ILi80EEENS7_ILi256EEEEEELi256ENS_6half_tEfNS_4arch4Sm90ELb0ELb0ELb0ELb0ELb0ELb0ELb0ELb1ELb1ELb0ELb0ELb0EEENS1_21CollectiveEpilogueFwdINS6_IJSB_SD_SC_EEESA_SF_SH_Li256ELb0ELb0ELb0ELb0EEENS1_29StaticPersistentTileSchedulerILb0EEEEEEEEEvNT_6ParamsE,"a",@progbits
	.sectionflags	@""
	.align	4
.nv.constant0._ZN7cutlass13device_kernelIN5flash11enable_sm90INS1_16FlashAttnFwdSm90INS1_25CollectiveMainloopFwdSm90ILi2EN4cute5tupleIJNS5_1CILi2EEENS7_ILi1EEES9_EEENS6_IJNS7_ILi128EEENS7_ILi80EEENS7_ILi256EEEEEELi256ENS_6half_tEfNS_4arch4Sm90ELb0ELb0ELb0ELb0ELb0ELb0ELb0ELb1ELb1ELb0ELb0ELb0EEENS1_21CollectiveEpilogueFwdINS6_IJSB_SD_SC_EEESA_SF_SH_Li256ELb0ELb0ELb0ELb0EEENS1_29StaticPersistentTileSchedulerILb0EEEEEEEEEvNT_6ParamsE:
	.zero		3584


//--------------------- .nv.constant0._ZN7cutlass13device_kernelIN5flash11enable_sm90INS1_16FlashAttnFwdSm90INS1_25CollectiveMainloopFwdSm90ILi2EN4cute5tupleIJNS5_1CILi1EEES8_S8_EEENS6_IJNS7_ILi128EEENS7_ILi80EEENS7_ILi256EEEEEELi256ENS_6half_tEfNS_4arch4Sm90ELb0ELb0ELb0ELb1ELb0ELb0ELb0ELb1ELb1ELb0ELb0ELb0EEENS1_21CollectiveEpilogueFwdINS6_IJSA_SC_SB_EEES9_SE_SG_Li256ELb1ELb0ELb0ELb0EEENS1_36VarlenDynamicPersistentTileSchedulerILi128ELi80ELi256ELi32ELb0ELb0ELb1ELb0ELb1ELb1EEEEEEEEEvNT_6ParamsE --------------------------
	.section	.nv.constant0._ZN7cutlass13device_kernelIN5flash11enable_sm90INS1_16FlashAttnFwdSm90INS1_25CollectiveMainloopFwdSm90ILi2EN4cute5tupleIJNS5_1CILi1EEES8_S8_EEENS6_IJNS7_ILi128EEENS7_ILi80EEENS7_ILi256EEEEEELi256ENS_6half_tEfNS_4arch4Sm90ELb0ELb0ELb0ELb1ELb0ELb0ELb0ELb1ELb1ELb0ELb0ELb0EEENS1_21CollectiveEpilogueFwdINS6_IJSA_SC_SB_EEES9_SE_SG_Li256ELb1ELb0ELb0ELb0EEENS1_36VarlenDynamicPersistentTileSchedulerILi128ELi80ELi256ELi32ELb0ELb0ELb1ELb0ELb1ELb1EEEEEEEEEvNT_6ParamsE,"a",@progbits
	.sectionflags	@""
	.align	4
.nv.constant0._ZN7cutlass13device_kernelIN5flash11enable_sm90INS1_16FlashAttnFwdSm90INS1_25CollectiveMainloopFwdSm90ILi2EN4cute5tupleIJNS5_1CILi1EEES8_S8_EEENS6_IJNS7_ILi128EEENS7_ILi80EEENS7_ILi256EEEEEELi256ENS_6half_tEfNS_4arch4Sm90ELb0ELb0ELb0ELb1ELb0ELb0ELb0ELb1ELb1ELb0ELb0ELb0EEENS1_21CollectiveEpilogueFwdINS6_IJSA_SC_SB_EEES9_SE_SG_Li256ELb1ELb0ELb0ELb0EEENS1_36VarlenDynamicPersistentTileSchedulerILi128ELi80ELi256ELi32ELb0ELb0ELb1ELb0ELb1ELb1EEEEEEEEEvNT_6ParamsE:
	.zero		3200


//--------------------- .nv.constant0._ZN7cutlass13device_kernelIN5flash11enable_sm90INS1_16FlashAttnFwdSm90INS1_25CollectiveMainloopFwdSm90ILi2EN4cute5tupleIJNS5_1CILi1EEES8_S8_EEENS6_IJNS7_ILi128EEENS7_ILi80EEENS7_ILi256EEEEEELi256ENS_6half_tEfNS_4arch4Sm90ELb0ELb0ELb0ELb1ELb0ELb1ELb0ELb1ELb1ELb0ELb0ELb0EEENS1_21CollectiveEpilogueFwdINS6_IJSA_SC_SB_EEES9_SE_SG_Li256ELb1ELb0ELb0ELb0EEENS1_36VarlenDynamicPersistentTileSchedulerILi128ELi80ELi256ELi32ELb0ELb0ELb1ELb0ELb1ELb1EEEEEEEEEvNT_6ParamsE --------------------------
	.section	.nv.constant0._ZN7cutlass13device_kernelIN5flash11enable_sm90INS1_16FlashAttnFwdSm90INS1_25CollectiveMainloopFwdSm90ILi2EN4cute5tupleIJNS5_1CILi1EEES8_S8_EEENS6_IJNS7_ILi128EEENS7_ILi80EEENS7_ILi256EEEEEELi256ENS_6half_tEfNS_4arch4Sm90ELb0ELb0ELb0ELb1ELb0ELb1ELb0ELb1ELb1ELb0ELb0ELb0EEENS1_21CollectiveEpilogueFwdINS6_IJSA_SC_SB_EEES9_SE_SG_Li256ELb1ELb0ELb0ELb0EEENS1_36VarlenDynamicPersistentTileSchedulerILi128ELi80ELi256ELi32ELb0ELb0ELb1ELb0ELb1ELb1EEEEEEEEEvNT_6ParamsE,"a",@progbits
	.sectionflags	@""
	.align	4
.nv.constant0._ZN7cutlass13device_kernelIN5flash11enable_sm90INS1_16FlashAttnFwdSm90INS1_25CollectiveMainloopFwdSm90ILi2EN4cute5tupleIJNS5_1CILi1EEES8_S8_EEENS6_IJNS7_ILi128EEENS7_ILi80EEENS7_ILi256EEEEEELi256ENS_6half_tEfNS_4arch4Sm90ELb0ELb0ELb0ELb1ELb0ELb1ELb0ELb1ELb1ELb0ELb0ELb0EEENS1_21CollectiveEpilogueFwdINS6_IJSA_SC_SB_EEES9_SE_SG_Li256ELb1ELb0ELb0ELb0EEENS1_36VarlenDynamicPersistentTileSchedulerILi128ELi80ELi256ELi32ELb0ELb0ELb1ELb0ELb1ELb1EEEEEEEEEvNT_6ParamsE:
	.zero		3200


//--------------------- .nv.constant0._ZN7cutlass13device_kernelIN5flash11enable_sm90INS1_16FlashAttnFwdSm90INS1_25CollectiveMainloopFwdSm90ILi2EN4cute5tupleIJNS5_1CILi1EEES8_S8_EEENS6_IJNS7_ILi128EEENS7_ILi64EEENS7_ILi256EEEEEELi256ENS_6half_tEfNS_4arch4Sm90ELb0ELb1ELb0ELb0ELb0ELb0ELb0ELb1ELb1ELb0ELb0ELb0EEENS1_21CollectiveEpilogueFwdINS6_IJSA_SC_SB_EEES9_SE_SG_Li256ELb0ELb0ELb0ELb0EEENS1_30DynamicPersistentTileSchedulerILi256ELi32ELb0ELb0ELb1EEEEEEEEEvNT_6ParamsE --------------------------
	.section	.nv.constant0._ZN7cutlass13device_kernelIN5flash11enable_sm90INS1_16FlashAttnFwdSm90INS1_25CollectiveMainloopFwdSm90ILi2EN4cute5tupleIJNS5_1CILi1EEES8_S8_EEENS6_IJNS7_ILi128EEENS7_ILi64EEENS7_ILi256EEEEEELi256ENS_6half_tEfNS_4arch4Sm90ELb0ELb1ELb0ELb0ELb0ELb0ELb0ELb1ELb1ELb0ELb0ELb0EEENS1_21CollectiveEpilogueFwdINS6_IJSA_SC_SB_EEES9_SE_SG_Li256ELb0ELb0ELb0ELb0EEENS1_30DynamicPersistentTileSchedulerILi256ELi32ELb0ELb0ELb1EEEEEEEEEvNT_6ParamsE,"a",@progbits
	.sectionflags	@""
	.align	4
.nv.constant0._ZN7cutlass13device_kernelIN5flash11enable_sm90INS1_16FlashAttnFwdSm90INS1_25CollectiveMainloopFwdSm90ILi2EN4cute5tupleIJNS5_1CILi1EEES8_S8_EEENS6_IJNS7_ILi128EEENS7_ILi64EEENS7_ILi256EEEEEELi256ENS_6half_tEfNS_4arch4Sm90ELb0ELb1ELb0ELb0ELb0ELb0ELb0ELb1ELb1ELb0ELb0ELb0EEENS1_21CollectiveEpilogueFwdINS6_IJSA_SC_SB_EEES9_SE_SG_Li256ELb0ELb0ELb0ELb0EEENS1_30DynamicPersistentTileSchedulerILi256ELi32ELb0ELb0ELb1EEEEEEEEEvNT_6ParamsE:
	.zero		3584


//--------------------- .nv.constant0._ZN7cutlass13device_kernelIN5flash11enable_sm90INS1_16FlashAttnFwdSm90INS1_25CollectiveMainloopFwdSm90ILi2EN4cute5tupleIJNS5_1CILi1EEES8_S8_EEENS6_IJNS7_ILi128EEENS7_ILi64EEENS7_ILi256EEEEEELi256ENS_6half_tEfNS_4arch4Sm90ELb0ELb1ELb0ELb1ELb0ELb0ELb0ELb1ELb1ELb0ELb0ELb0EEENS1_21CollectiveEpilogueFwdINS6_IJSA_SC_SB_EEES9_SE_SG_Li256ELb1ELb0ELb0ELb0EEENS1_36VarlenDynamicPersistentTileSchedulerILi128ELi64ELi256ELi32ELb0ELb0ELb1ELb1ELb0ELb1EEEEEEEEEvNT_6ParamsE --------------------------
	.section	.nv.constant0._ZN7cutlass13device_kernelIN5flash11enable_sm90INS1_16FlashAttnFwdSm90INS1_25CollectiveMainloopFwdSm90ILi2EN4cute5tupleIJNS5_1CILi1EEES8_S8_EEENS6_IJNS7_ILi128EEENS7_ILi64EEENS7_ILi256EEEEEELi256ENS_6half_tEfNS_4arch4Sm90ELb0ELb1ELb0ELb1ELb0ELb0ELb0ELb1ELb1ELb0ELb0ELb0EEENS1_21CollectiveEpilogueFwdINS6_IJSA_SC_SB_EEES9_SE_SG_Li256ELb1ELb0ELb0ELb0EEENS1_36VarlenDynamicPersistentTileSchedulerILi128ELi64ELi256ELi32ELb0ELb0ELb1ELb1ELb0ELb1EEEEEEEEEvNT_6ParamsE,"a",@progbits
	.sectionflags	@""
	.align	4
.nv.constant0._ZN7cutlass13device_kernelIN5flash11enable_sm90INS1_16FlashAttnFwdSm90INS1_25CollectiveMainloopFwdSm90ILi2EN4cute5tupleIJNS5_1CILi1EEES8_S8_EEENS6_IJNS7_ILi128EEENS7_ILi64EEENS7_ILi256EEEEEELi256ENS_6half_tEfNS_4arch4Sm90ELb0ELb1ELb0ELb1ELb0ELb0ELb0ELb1ELb1ELb0ELb0ELb0EEENS1_21CollectiveEpilogueFwdINS6_IJSA_SC_SB_EEES9_SE_SG_Li256ELb1ELb0ELb0ELb0EEENS1_36VarlenDynamicPersistentTileSchedulerILi128ELi64ELi256ELi32ELb0ELb0ELb1ELb1ELb0ELb1EEEEEEEEEvNT_6ParamsE:
	.zero		3200


//--------------------- .nv.constant0._ZN7cutlass13device_kernelIN5flash11enable_sm90INS1_16FlashAttnFwdSm90INS1_25CollectiveMainloopFwdSm90ILi2EN4cute5tupleIJNS5_1CILi1EEES8_S8_EEENS6_IJNS7_ILi128EEENS7_ILi64EEENS7_ILi256EEEEEELi256ENS_6half_tEfNS_4arch4Sm90ELb0ELb1ELb0ELb1ELb0ELb1ELb0ELb1ELb1ELb0ELb0ELb0EEENS1_21CollectiveEpilogueFwdINS6_IJSA_SC_SB_EEES9_SE_SG_Li256ELb1ELb0ELb0ELb0EEENS1_36VarlenDynamicPersistentTileSchedulerILi128ELi64ELi256ELi32ELb0ELb0ELb1ELb1ELb0ELb1EEEEEEEEEvNT_6ParamsE --------------------------
	.section	.nv.constant0._ZN7cutlass13device_kernelIN5flash11enable_sm90INS1_16FlashAttnFwdSm90INS1_25CollectiveMainloopFwdSm90ILi2EN4cute5tupleIJNS5_1CILi1EEES8_S8_EEENS6_IJNS7_ILi128EEENS7_ILi64EEENS7_ILi256EEEEEELi256ENS_6half_tEfNS_4arch4Sm90ELb0ELb1ELb0ELb1ELb0ELb1ELb0ELb1ELb1ELb0ELb0ELb0EEENS1_21CollectiveEpilogueFwdINS6_IJSA_SC_SB_EEES9_SE_SG_Li256ELb1ELb0ELb0ELb0EEENS1_36VarlenDynamicPersistentTileSchedulerILi128ELi64ELi256ELi32ELb0ELb0ELb1ELb1ELb0ELb1EEEEEEEEEvNT_6ParamsE,"a",@progbits
	.sectionflags	@""
	.align	4
.nv.constant0._ZN7cutlass13device_kernelIN5flash11enable_sm90INS1_16FlashAttnFwdSm90INS1_25CollectiveMainloopFwdSm90ILi2EN4cute5tupleIJNS5_1CILi1EEES8_S8_EEENS6_IJNS7_ILi128EEENS7_ILi64EEENS7_ILi256EEEEEELi256ENS_6half_tEfNS_4arch4Sm90ELb0ELb1ELb0ELb1ELb0ELb1ELb0ELb1ELb1ELb0ELb0ELb0EEENS1_21CollectiveEpilogueFwdINS6_IJSA_SC_SB_EEES9_SE_SG_Li256ELb1ELb0ELb0ELb0EEENS1_36VarlenDynamicPersistentTileSchedulerILi128ELi64ELi256ELi32ELb0ELb0ELb1ELb1ELb0ELb1EEEEEEEEEvNT_6ParamsE:
	.zero		3200


//--------------------- .nv.constant0._ZN7cutlass13device_kernelIN5flash11enable_sm90INS1_16FlashAttnFwdSm90INS1_25CollectiveMainloopFwdSm90ILi2EN4cute5tupleIJNS5_1CILi1EEES8_S8_EEENS6_IJNS7_ILi128EEENS7_ILi80EEENS7_ILi256EEEEEELi256ENS_6half_tEfNS_4arch4Sm90ELb1ELb0ELb0ELb0ELb0ELb0ELb0ELb1ELb1ELb0ELb0ELb0EEENS1_21CollectiveEpilogueFwdINS6_IJSA_SC_SB_EEES9_SE_SG_Li256ELb0ELb0ELb0ELb0EEENS1_30DynamicPersistentTileSchedulerILi256ELi32ELb0ELb0ELb1EEEEEEEEEvNT_6ParamsE --------------------------
	.section	.nv.constant0._ZN7cutlass13device_kernelIN5flash11enable_sm90INS1_16FlashAttnFwdSm90INS1_25CollectiveMainloopFwdSm90ILi2EN4cute5tupleIJNS5_1CILi1EEES8_S8_EEENS6_IJNS7_ILi128EEENS7_ILi80EEENS7_ILi256EEEEEELi256ENS_6half_tEfNS_4arch4Sm90ELb1ELb0ELb0ELb0ELb0ELb0ELb0ELb1ELb1ELb0ELb0ELb0EEENS1_21CollectiveEpilogueFwdINS6_IJSA_SC_SB_EEES9_SE_SG_Li256ELb0ELb0ELb0ELb0EEENS1_30DynamicPersistentTileSchedulerILi256ELi32ELb0ELb0ELb1EEEEEEEEEvNT_6ParamsE,"a",@progbits
	.sectionflags	@""
	.align	4
.nv.constant0._ZN7cutlass13device_kernelIN5flash11enable_sm90INS1_16FlashAttnFwdSm90INS1_25CollectiveMainloopFwdSm90ILi2EN4cute5tupleIJNS5_1CILi1EEES8_S8_EEENS6_IJNS7_ILi128EEENS7_ILi80EEENS7_ILi256EEEEEELi256ENS_6half_tEfNS_4arch4Sm90ELb1ELb0ELb0ELb0ELb0ELb0ELb0ELb1ELb1ELb0ELb0ELb0EEENS1_21CollectiveEpilogueFwdINS6_IJSA_SC_SB_EEES9_SE_SG_Li256ELb0ELb0ELb0ELb0EEENS1_30DynamicPersistentTileSchedulerILi256ELi32ELb0ELb0ELb1EEEEEEEEEvNT_6ParamsE:
	.zero		3584


//--------------------- .nv.constant0._ZN7cutlass13device_kernelIN5flash11enable_sm90INS1_16FlashAttnFwdSm90INS1_25CollectiveMainloopFwdSm90ILi2EN4cute5tupleIJNS5_1CILi1EEES8_S8_EEENS6_IJNS7_ILi128EEENS7_ILi80EEENS7_ILi256EEEEEELi256ENS_6half_tEfNS_4arch4Sm90ELb1ELb0ELb0ELb1ELb0ELb0ELb0ELb1ELb1ELb0ELb0ELb0EEENS1_21CollectiveEpilogueFwdINS6_IJSA_SC_SB_EEES9_SE_SG_Li256ELb1ELb0ELb0ELb0EEENS1_36VarlenDynamicPersistentTileSchedulerILi128ELi80ELi256ELi32ELb0ELb0ELb1ELb1ELb1ELb1EEEEEEEEEvNT_6ParamsE --------------------------
	.section	.nv.constant0._ZN7cutlass13device_kernelIN5flash11enable_sm90INS1_16FlashAttnFwdSm90INS1_25CollectiveMainloopFwdSm90ILi2EN4cute5tupleIJNS5_1CILi1EEES8_S8_EEENS6_IJNS7_ILi128EEENS7_ILi80EEENS7_ILi256EEEEEELi256ENS_6half_tEfNS_4arch4Sm90ELb1ELb0ELb0ELb1ELb0ELb0ELb0ELb1ELb1ELb0ELb0ELb0EEENS1_21CollectiveEpilogueFwdINS6_IJSA_SC_SB_EEES9_SE_SG_Li256ELb1ELb0ELb0ELb0EEENS1_36VarlenDynamicPersistentTileSchedulerILi128ELi80ELi256ELi32ELb0ELb0ELb1ELb1ELb1ELb1EEEEEEEEEvNT_6ParamsE,"a",@progbits
	.sectionflags	@""
	.align	4
.nv.constant0._ZN7cutlass13device_kernelIN5flash11enable_sm90INS1_16FlashAttnFwdSm90INS1_25CollectiveMainloopFwdSm90ILi2EN4cute5tupleIJNS5_1CILi1EEES8_S8_EEENS6_IJNS7_ILi128EEENS7_ILi80EEENS7_ILi256EEEEEELi256ENS_6half_tEfNS_4arch4Sm90ELb1ELb0ELb0ELb1ELb0ELb0ELb0ELb1ELb1ELb0ELb0ELb0EEENS1_21CollectiveEpilogueFwdINS6_IJSA_SC_SB_EEES9_SE_SG_Li256ELb1ELb0ELb0ELb0EEENS1_36VarlenDynamicPersistentTileSchedulerILi128ELi80ELi256ELi32ELb0ELb0ELb1ELb1ELb1ELb1EEEEEEEEEvNT_6ParamsE:
	.zero		3200


//--------------------- .nv.constant0._ZN7cutlass13device_kernelIN5flash11enable_sm90INS1_16FlashAttnFwdSm90INS1_25CollectiveMainloopFwdSm90ILi2EN4cute5tupleIJNS5_1CILi1EEES8_S8_EEENS6_IJNS7_ILi128EEENS7_ILi80EEENS7_ILi256EEEEEELi256ENS_6half_tEfNS_4arch4Sm90ELb1ELb0ELb0ELb1ELb0ELb1ELb0ELb1ELb1ELb0ELb0ELb0EEENS1_21CollectiveEpilogueFwdINS6_IJSA_SC_SB_EEES9_SE_SG_Li256ELb1ELb0ELb0ELb0EEENS1_36VarlenDynamicPersistentTileSchedulerILi128ELi80ELi256ELi32ELb0ELb0ELb1ELb1ELb1ELb1EEEEEEEEEvNT_6ParamsE --------------------------
	.section	.nv.constant0._ZN7cutlass13device_kernelIN5flash11enable_sm90INS1_16FlashAttnFwdSm90INS1_25CollectiveMainloopFwdSm90ILi2EN4cute5tupleIJNS5_1CILi1EEES8_S8_EEENS6_IJNS7_ILi128EEENS7_ILi80EEENS7_ILi256EEEEEELi256ENS_6half_tEfNS_4arch4Sm90ELb1ELb0ELb0ELb1ELb0ELb1ELb0ELb1ELb1ELb0ELb0ELb0EEENS1_21CollectiveEpilogueFwdINS6_IJSA_SC_SB_EEES9_SE_SG_Li256ELb1ELb0ELb0ELb0EEENS1_36VarlenDynamicPersistentTileSchedulerILi128ELi80ELi256ELi32ELb0ELb0ELb1ELb1ELb1ELb1EEEEEEEEEvNT_6ParamsE,"a",@progbits
	.sectionflags	@""
	.align	4
.nv.constant0._ZN7cutlass13device_kernelIN5flash11enable_sm90INS1_16FlashAttnFwdSm90INS1_25CollectiveMainloopFwdSm90ILi2EN4cute5tupleIJNS5_1CILi1EEES8_S8_EEENS6_IJNS7_ILi128EEENS7_ILi80EEENS7_ILi256EEEEEELi256ENS_6half_tEfNS_4arch4Sm90ELb1ELb0ELb0ELb1ELb0ELb1ELb0ELb1ELb1ELb0ELb0ELb0EEENS1_21CollectiveEpilogueFwdINS6_IJSA_SC_SB_EEES9_SE_SG_Li256ELb1ELb0ELb0ELb0EEENS1_36VarlenDynamicPersistentTileSchedulerILi128ELi80ELi256ELi32ELb0ELb0ELb1ELb1ELb1ELb1EEEEEEEEEvNT_6ParamsE:
	.zero		3200


//--------------------- .nv.constant0._ZN7cutlass13device_kernelIN5flash11enable_sm90INS1_16FlashAttnFwdSm90INS1_25CollectiveMainloopFwdSm90ILi2EN4cute5tupleIJNS5_1CILi1EEES8_S8_EEENS6_IJNS7_ILi128EEENS7_ILi112EEENS7_ILi192EEEEEELi192ENS_6half_tEfNS_4arch4Sm90ELb0ELb0ELb0ELb0ELb0ELb0ELb0ELb1ELb1ELb0ELb0ELb0EEENS1_21CollectiveEpilogueFwdINS6_IJSA_SC_SB_EEES9_SE_SG_Li256ELb0ELb0ELb0ELb0EEENS1_29StaticPersistentTileSchedulerILb0EEEEEEEEEvNT_6ParamsE --------------------------
	.section	.nv.constant0._ZN7cutlass13device_kernelIN5flash11enable_sm90INS1_16FlashAttnFwdSm90INS1_25CollectiveMainloopFwdSm90ILi2EN4cute5tupleIJNS5_1CILi1EEES8_S8_EEENS6_IJNS7_ILi128EEENS7_ILi112EEENS7_ILi192EEEEEELi192ENS_6half_tEfNS_4arch4Sm90ELb0ELb0ELb0ELb0ELb0ELb0ELb0ELb1ELb1ELb0ELb0ELb0EEENS1_21CollectiveEpilogueFwdINS6_IJSA_SC_SB_EEES9_SE_SG_Li256ELb0ELb0ELb0ELb0EEENS1_29StaticPersistentTileSchedulerILb0EEEEEEEEEvNT_6ParamsE,"a",@progbits
	.sectionflags	@""
	.align	4
.nv.constant0._ZN7cutlass13device_kernelIN5flash11enable_sm90INS1_16FlashAttnFwdSm90INS1_25CollectiveMainloopFwdSm90ILi2EN4cute5tupleIJNS5_1CILi1EEES8_S8_EEENS6_IJNS7_ILi128EEENS7_ILi112EEENS7_ILi192EEEEEELi192ENS_6half_tEfNS_4arch4Sm90ELb0ELb0ELb0ELb0ELb0ELb0ELb0ELb1ELb1ELb0ELb0ELb0EEENS1_21CollectiveEpilogueFwdINS6_IJSA_SC_SB_EEES9_SE_SG_Li256ELb0ELb0ELb0ELb0EEENS1_29StaticPersistentTileSchedulerILb0EEEEEEEEEvNT_6ParamsE:
	.zero		3584


//--------------------- .nv.constant0._ZN7cutlass13device_kernelIN5flash11enable_sm90INS1_16FlashAttnFwdSm90INS1_25CollectiveMainloopFwdSm90ILi2EN4cute5tupleIJNS5_1CILi2EEENS7_ILi1EEES9_EEENS6_IJNS7_ILi128EEENS7_ILi112EEENS7_ILi192EEEEEELi192ENS_6half_tEfNS_4arch4Sm90ELb0ELb0ELb0ELb0ELb0ELb0ELb0ELb1ELb1ELb0ELb0ELb0EEENS1_21CollectiveEpilogueFwdINS6_IJSB_SD_SC_EEESA_SF_SH_Li256ELb0ELb0ELb0ELb0EEENS1_29StaticPersistentTileSchedulerILb0EEEEEEEEEvNT_6ParamsE --------------------------
	.section	.nv.constant0._ZN7cutlass13device_kernelIN5flash11enable_sm90INS1_16FlashAttnFwdSm90INS1_25CollectiveMainloopFwdSm90ILi2EN4cute5tupleIJNS5_1CILi2EEENS7_ILi1EEES9_EEENS6_IJNS7_ILi128EEENS7_ILi112EEENS7_ILi192EEEEEELi192ENS_6half_tEfNS_4arch4Sm90ELb0ELb0ELb0ELb0ELb0ELb0ELb0ELb1ELb1ELb0ELb0ELb0EEENS1_21CollectiveEpilogueFwdINS6_IJSB_SD_SC_EEESA_SF_SH_Li256ELb0ELb0ELb0ELb0EEENS1_29StaticPersistentTileSchedulerILb0EEEEEEEEEvNT_6ParamsE,"a",@progbits
	.sectionflags	@""
	.align	4
.nv.constant0._ZN7cutlass13device_kernelIN5flash11enable_sm90INS1_16FlashAttnFwdSm90INS1_25CollectiveMainloopFwdSm90ILi2EN4cute5tupleIJNS5_1CILi2EEENS7_ILi1EEES9_EEENS6_IJNS7_ILi128EEENS7_ILi112EEENS7_ILi192EEEEEELi192ENS_6half_tEfNS_4arch4Sm90ELb0ELb0ELb0ELb0ELb0ELb0ELb0ELb1ELb1ELb0ELb0ELb0EEENS1_21CollectiveEpilogueFwdINS6_IJSB_SD_SC_EEESA_SF_SH_Li256ELb0ELb0ELb0ELb0EEENS1_29StaticPersistentTileSchedulerILb0EEEEEEEEEvNT_6ParamsE:
	.zero		3584


//--------------------- .nv.constant0._ZN7cutlass13device_kernelIN5flash11enable_sm90INS1_16FlashAttnFwdSm90INS1_25CollectiveMainloopFwdSm90ILi2EN4cute5tupleIJNS5_1CILi1EEES8_S8_EEENS6_IJNS7_ILi128EEENS7_ILi112EEENS7_ILi192EEEEEELi192ENS_6half_tEfNS_4arch4Sm90ELb0ELb0ELb0ELb1ELb0ELb0ELb0ELb1ELb1ELb0ELb0ELb0EEENS1_21CollectiveEpilogueFwdINS6_IJSA_SC_SB_EEES9_SE_SG_Li256ELb1ELb0ELb0ELb0EEENS1_36VarlenDynamicPersistentTileSchedulerILi128ELi112ELi256ELi32ELb0ELb0ELb1ELb0ELb1ELb1EEEEEEEEEvNT_6ParamsE --------------------------
	.section	.nv.constant0._ZN7cutlass13device_kernelIN5flash11enable_sm90INS1_16FlashAttnFwdSm90INS1_25CollectiveMainloopFwdSm90ILi2EN4cute5tupleIJNS5_1CILi1EEES8_S8_EEENS6_IJNS7_ILi128EEENS7_ILi112EEENS7_ILi192EEEEEELi192ENS_6half_tEfNS_4arch4Sm90ELb0ELb0ELb0ELb1ELb0ELb0ELb0ELb1ELb1ELb0ELb0ELb0EEENS1_21CollectiveEpilogueFwdINS6_IJSA_SC_SB_EEES9_SE_SG_Li256ELb1ELb0ELb0ELb0EEENS1_36VarlenDynamicPersistentTileSchedulerILi128ELi112ELi256ELi32ELb0ELb0ELb1ELb0ELb1ELb1EEEEEEEEEvNT_6ParamsE,"a",@progbits
	.sectionflags	@""
	.align	4
.nv.constant0._ZN7cutlass13device_kernelIN5flash11enable_sm90INS1_16FlashAttnFwdSm90INS1_25CollectiveMainloopFwdSm90ILi2EN4cute5tupleIJNS5_1CILi1EEES8_S8_EEENS6_IJNS7_ILi128EEENS7_ILi112EEENS7_ILi192EEEEEELi192ENS_6half_tEfNS_4arch4Sm90ELb0ELb0ELb0ELb1ELb0ELb0ELb0ELb1ELb1ELb0ELb0ELb0EEENS1_21CollectiveEpilogueFwdINS6_IJSA_SC_SB_EEES9_SE_SG_Li256ELb1ELb0ELb0ELb0EEENS1_36VarlenDynamicPersistentTileSchedulerILi128ELi112ELi256ELi32ELb0ELb0ELb1ELb0ELb1ELb1EEEEEEEEEvNT_6ParamsE:
	.zero		3200


//--------------------- .nv.constant0._ZN7cutlass13device_kernelIN5flash11enable_sm90INS1_16FlashAttnFwdSm90INS1_25CollectiveMainloopFwdSm90ILi2EN4cute5tupleIJNS5_1CILi1EEES8_S8_EEENS6_IJNS7_ILi128EEENS7_ILi112EEENS7_ILi192EEEEEELi192ENS_6half_tEfNS_4arch4Sm90ELb0ELb0ELb0ELb1ELb0ELb1ELb0ELb1ELb1ELb0ELb0ELb0EEENS1_21CollectiveEpilogueFwdINS6_IJSA_SC_SB_EEES9_SE_SG_Li256ELb1ELb0ELb0ELb0EEENS1_36VarlenDynamicPersistentTileSchedulerILi128ELi112ELi256ELi32ELb0ELb0ELb1ELb0ELb1ELb1EEEEEEEEEvNT_6ParamsE --------------------------
	.section	.nv.constant0._ZN7cutlass13device_kernelIN5flash11enable_sm90INS1_16FlashAttnFwdSm90INS1_25CollectiveMainloopFwdSm90ILi2EN4cute5tupleIJNS5_1CILi1EEES8_S8_EEENS6_IJNS7_ILi128EEENS7_ILi112EEENS7_ILi192EEEEEELi192ENS_6half_tEfNS_4arch4Sm90ELb0ELb0ELb0ELb1ELb0ELb1ELb0ELb1ELb1ELb0ELb0ELb0EEENS1_21CollectiveEpilogueFwdINS6_IJSA_SC_SB_EEES9_SE_SG_Li256ELb1ELb0ELb0ELb0EEENS1_36VarlenDynamicPersistentTileSchedulerILi128ELi112ELi256ELi32ELb0ELb0ELb1ELb0ELb1ELb1EEEEEEEEEvNT_6ParamsE,"a",@progbits
	.sectionflags	@""
	.align	4
.nv.constant0._ZN7cutlass13device_kernelIN5flash11enable_sm90INS1_16FlashAttnFwdSm90INS1_25CollectiveMainloopFwdSm90ILi2EN4cute5tupleIJNS5_1CILi1EEES8_S8_EEENS6_IJNS7_ILi128EEENS7_ILi112EEENS7_ILi192EEEEEELi192ENS_6half_tEfNS_4arch4Sm90ELb0ELb0ELb0ELb1ELb0ELb1ELb0ELb1ELb1ELb0ELb0ELb0EEENS1_21CollectiveEpilogueFwdINS6_IJSA_SC_SB_EEES9_SE_SG_Li256ELb1ELb0ELb0ELb0EEENS1_36VarlenDynamicPersistentTileSchedulerILi128ELi112ELi256ELi32ELb0ELb0ELb1ELb0ELb1ELb1EEEEEEEEEvNT_6ParamsE:
	.zero		3200


//--------------------- .nv.constant0._ZN7cutlass13device_kernelIN5flash11enable_sm90INS1_16FlashAttnFwdSm90INS1_25CollectiveMainloopFwdSm90ILi2EN4cute5tupleIJNS5_1CILi1EEES8_S8_EEENS6_IJNS7_ILi128EEENS7_ILi96EEENS7_ILi192EEEEEELi192ENS_6half_tEfNS_4arch4Sm90ELb0ELb1ELb0ELb0ELb0ELb0ELb0ELb1ELb1ELb0ELb0ELb0EEENS1_21CollectiveEpilogueFwdINS6_IJSA_SC_SB_EEES9_SE_SG_Li256ELb0ELb0ELb0ELb0EEENS1_30DynamicPersistentTileSchedulerILi256ELi32ELb0ELb0ELb1EEEEEEEEEvNT_6ParamsE --------------------------
	.section	.nv.constant0._ZN7cutlass13device_kernelIN5flash11enable_sm90INS1_16FlashAttnFwdSm90INS1_25CollectiveMainloopFwdSm90ILi2EN4cute5tupleIJNS5_1CILi1EEES8_S8_EEENS6_IJNS7_ILi128EEENS7_ILi96EEENS7_ILi192EEEEEELi192ENS_6half_tEfNS_4arch4Sm90ELb0ELb1ELb0ELb0ELb0ELb0ELb0ELb1ELb1ELb0ELb0ELb0EEENS1_21CollectiveEpilogueFwdINS6_IJSA_SC_SB_EEES9_SE_SG_Li256ELb0ELb0ELb0ELb0EEENS1_30DynamicPersistentTileSchedulerILi256ELi32ELb0ELb0ELb1EEEEEEEEEvNT_6ParamsE,"a",@progbits
	.sectionflags	@""
	.align	4
.nv.constant0._ZN7cutlass13device_kernelIN5flash11enable_sm90INS1_16FlashAttnFwdSm90INS1_25CollectiveMainloopFwdSm90ILi2EN4cute5tupleIJNS5_1CILi1EEES8_S8_EEENS6_IJNS7_ILi128EEENS7_ILi96EEENS7_ILi192EEEEEELi192ENS_6half_tEfNS_4arch4Sm90ELb0ELb1ELb0ELb0ELb0ELb0ELb0ELb1ELb1ELb0ELb0ELb0EEENS1_21CollectiveEpilogueFwdINS6_IJSA_SC_SB_EEES9_SE_SG_Li256ELb0ELb0ELb0ELb0EEENS1_30DynamicPersistentTileSchedulerILi256ELi32ELb0ELb0ELb1EEEEEEEEEvNT_6ParamsE:
	.zero		3584


//--------------------- .nv.constant0._ZN7cutlass13device_kernelIN5flash11enable_sm90INS1_16FlashAttnFwdSm90INS1_25CollectiveMainloopFwdSm90ILi2EN4cute5tupleIJNS5_1CILi1EEES8_S8_EEENS6_IJNS7_ILi128EEENS7_ILi96EEENS7_ILi192EEEEEELi192ENS_6half_tEfNS_4arch4Sm90ELb0ELb1ELb0ELb1ELb0ELb0ELb0ELb1ELb1ELb0ELb0ELb0EEENS1_21CollectiveEpilogueFwdINS6_IJSA_SC_SB_EEES9_SE_SG_Li256ELb1ELb0ELb0ELb0EEENS1_36VarlenDynamicPersistentTileSchedulerILi128ELi96ELi256ELi32ELb0ELb0ELb1ELb1ELb0ELb1EEEEEEEEEvNT_6ParamsE --------------------------
	.section	.nv.constant0._ZN7cutlass13device_kernelIN5flash11enable_sm90INS1_16FlashAttnFwdSm90INS1_25CollectiveMainloopFwdSm90ILi2EN4cute5tupleIJNS5_1CILi1EEES8_S8_EEENS6_IJNS7_ILi128EEENS7_ILi96EEENS7_ILi192EEEEEELi192ENS_6half_tEfNS_4arch4Sm90ELb0ELb1ELb0ELb1ELb0ELb0ELb0ELb1ELb1ELb0ELb0ELb0EEENS1_21CollectiveEpilogueFwdINS6_IJSA_SC_SB_EEES9_SE_SG_Li256ELb1ELb0ELb0ELb0EEENS1_36VarlenDynamicPersistentTileSchedulerILi128ELi96ELi256ELi32ELb0ELb0ELb1ELb1ELb0ELb1EEEEEEEEEvNT_6ParamsE,"a",@progbits
	.sectionflags	@""
	.align	4
.nv.constant0._ZN7cutlass13device_kernelIN5flash11enable_sm90INS1_16FlashAttnFwdSm90INS1_25CollectiveMainloopFwdSm90ILi2EN4cute5tupleIJNS5_1CILi1EEES8_S8_EEENS6_IJNS7_ILi128EEENS7_ILi96EEENS7_ILi192EEEEEELi192ENS_6half_tEfNS_4arch4Sm90ELb0ELb1ELb0ELb1ELb0ELb0ELb0ELb1ELb1ELb0ELb0ELb0EEENS1_21CollectiveEpilogueFwdINS6_IJSA_SC_SB_EEES9_SE_SG_Li256ELb1ELb0ELb0ELb0EEENS1_36VarlenDynamicPersistentTileSchedulerILi128ELi96ELi256ELi32ELb0ELb0ELb1ELb1ELb0ELb1EEEEEEEEEvNT_6ParamsE:
	.zero		3200


//--------------------- .nv.constant0._ZN7cutlass13device_kernelIN5flash11enable_sm90INS1_16FlashAttnFwdSm90INS1_25CollectiveMainloopFwdSm90ILi2EN4cute5tupleIJNS5_1CILi1EEES8_S8_EEENS6_IJNS7_ILi128EEENS7_ILi96EEENS7_ILi192EEEEEELi192ENS_6half_tEfNS_4arch4Sm90ELb0ELb1ELb0ELb1ELb0ELb1ELb0ELb1ELb1ELb0ELb0ELb0EEENS1_21CollectiveEpilogueFwdINS6_IJSA_SC_SB_EEES9_SE_SG_Li256ELb1ELb0ELb0ELb0EEENS1_36VarlenDynamicPersistentTileSchedulerILi128ELi96ELi256ELi32ELb0ELb0ELb1ELb1ELb0ELb1EEEEEEEEEvNT_6ParamsE --------------------------
	.section	.nv.constant0._ZN7cutlass13device_kernelIN5flash11enable_sm90INS1_16FlashAttnFwdSm90INS1_25CollectiveMainloopFwdSm90ILi2EN4cute5tupleIJNS5_1CILi1EEES8_S8_EEENS6_IJNS7_ILi128EEENS7_ILi96EEENS7_ILi192EEEEEELi192ENS_6half_tEfNS_4arch4Sm90ELb0ELb1ELb0ELb1ELb0ELb1ELb0ELb1ELb1ELb0ELb0ELb0EEENS1_21CollectiveEpilogueFwdINS6_IJSA_SC_SB_EEES9_SE_SG_Li256ELb1ELb0ELb0ELb0EEENS1_36VarlenDynamicPersistentTileSchedulerILi128ELi96ELi256ELi32ELb0ELb0ELb1ELb1ELb0ELb1EEEEEEEEEvNT_6ParamsE,"a",@progbits
	.sectionflags	@""
	.align	4
.nv.constant0._ZN7cutlass13device_kernelIN5flash11enable_sm90INS1_16FlashAttnFwdSm90INS1_25CollectiveMainloopFwdSm90ILi2EN4cute5tupleIJNS5_1CILi1EEES8_S8_EEENS6_IJNS7_ILi128EEENS7_ILi96EEENS7_ILi192EEEEEELi192ENS_6half_tEfNS_4arch4Sm90ELb0ELb1ELb0ELb1ELb0ELb1ELb0ELb1ELb1ELb0ELb0ELb0EEENS1_21CollectiveEpilogueFwdINS6_IJSA_SC_SB_EEES9_SE_SG_Li256ELb1ELb0ELb0ELb0EEENS1_36VarlenDynamicPersistentTileSchedulerILi128ELi96ELi256ELi32ELb0ELb0ELb1ELb1ELb0ELb1EEEEEEEEEvNT_6ParamsE:
	.zero		3200


//--------------------- .nv.constant0._ZN7cutlass13device_kernelIN5flash11enable_sm90INS1_16FlashAttnFwdSm90INS1_25CollectiveMainloopFwdSm90ILi2EN4cute5tupleIJNS5_1CILi1EEES8_S8_EEENS6_IJNS7_ILi128EEENS7_ILi112EEENS7_ILi192EEEEEELi192ENS_6half_tEfNS_4arch4Sm90ELb1ELb0ELb0ELb0ELb0ELb0ELb0ELb1ELb1ELb0ELb0ELb0EEENS1_21CollectiveEpilogueFwdINS6_IJSA_SC_SB_EEES9_SE_SG_Li256ELb0ELb0ELb0ELb0EEENS1_30DynamicPersistentTileSchedulerILi256ELi32ELb0ELb0ELb1EEEEEEEEEvNT_6ParamsE --------------------------
	.section	.nv.constant0._ZN7cutlass13device_kernelIN5flash11enable_sm90INS1_16FlashAttnFwdSm90INS1_25CollectiveMainloopFwdSm90ILi2EN4cute5tupleIJNS5_1CILi1EEES8_S8_EEENS6_IJNS7_ILi128EEENS7_ILi112EEENS7_ILi192EEEEEELi192ENS_6half_tEfNS_4arch4Sm90ELb1ELb0ELb0ELb0ELb0ELb0ELb0ELb1ELb1ELb0ELb0ELb0EEENS1_21CollectiveEpilogueFwdINS6_IJSA_SC_SB_EEES9_SE_SG_Li256ELb0ELb0ELb0ELb0EEENS1_30DynamicPersistentTileSchedulerILi256ELi32ELb0ELb0ELb1EEEEEEEEEvNT_6ParamsE,"a",@progbits
	.sectionflags	@""
	.align	4
.nv.constant0._ZN7cutlass13device_kernelIN5flash11enable_sm90INS1_16FlashAttnFwdSm90INS1_25CollectiveMainloopFwdSm90ILi2EN4cute5tupleIJNS5_1CILi1EEES8_S8_EEENS6_IJNS7_ILi128EEENS7_ILi112EEENS7_ILi192EEEEEELi192ENS_6half_tEfNS_4arch4Sm90ELb1ELb0ELb0ELb0ELb0ELb0ELb0ELb1ELb1ELb0ELb0ELb0EEENS1_21CollectiveEpilogueFwdINS6_IJSA_SC_SB_EEES9_SE_SG_Li256ELb0ELb0ELb0ELb0EEENS1_30DynamicPersistentTileSchedulerILi256ELi32ELb0ELb0ELb1EEEEEEEEEvNT_6ParamsE:
	.zero		3584


//--------------------- .nv.constant0._ZN7cutlass13device_kernelIN5flash11enable_sm90INS1_16FlashAttnFwdSm90INS1_25CollectiveMainloopFwdSm90ILi2EN4cute5tupleIJNS5_1CILi1EEES8_S8_EEENS6_IJNS7_ILi128EEENS7_ILi112EEENS7_ILi192EEEEEELi192ENS_6half_tEfNS_4arch4Sm90ELb1ELb0ELb0ELb1ELb0ELb0ELb0ELb1ELb1ELb0ELb0ELb0EEENS1_21CollectiveEpilogueFwdINS6_IJSA_SC_SB_EEES9_SE_SG_Li256ELb1ELb0ELb0ELb0EEENS1_36VarlenDynamicPersistentTileSchedulerILi128ELi112ELi256ELi32ELb0ELb0ELb1ELb1ELb1ELb1EEEEEEEEEvNT_6ParamsE --------------------------
	.section	.nv.constant0._ZN7cutlass13device_kernelIN5flash11enable_sm90INS1_16FlashAttnFwdSm90INS1_25CollectiveMainloopFwdSm90ILi2EN4cute5tupleIJNS5_1CILi1EEES8_S8_EEENS6_IJNS7_ILi128EEENS7_ILi112EEENS7_ILi192EEEEEELi192ENS_6half_tEfNS_4arch4Sm90ELb1ELb0ELb0ELb1ELb0ELb0ELb0ELb1ELb1ELb0ELb0ELb0EEENS1_21CollectiveEpilogueFwdINS6_IJSA_SC_SB_EEES9_SE_SG_Li256ELb1ELb0ELb0ELb0EEENS1_36VarlenDynamicPersistentTileSchedulerILi128ELi112ELi256ELi32ELb0ELb0ELb1ELb1ELb1ELb1EEEEEEEEEvNT_6ParamsE,"a",@progbits
	.sectionflags	@""
	.align	4
.nv.constant0._ZN7cutlass13device_kernelIN5flash11enable_sm90INS1_16FlashAttnFwdSm90INS1_25CollectiveMainloopFwdSm90ILi2EN4cute5tupleIJNS5_1CILi1EEES8_S8_EEENS6_IJNS7_ILi128EEENS7_ILi112EEENS7_ILi192EEEEEELi192ENS_6half_tEfNS_4arch4Sm90ELb1ELb0ELb0ELb1ELb0ELb0ELb0ELb1ELb1ELb0ELb0ELb0EEENS1_21CollectiveEpilogueFwdINS6_IJSA_SC_SB_EEES9_SE_SG_Li256ELb1ELb0ELb0ELb0EEENS1_36VarlenDynamicPersistentTileSchedulerILi128ELi112ELi256ELi32ELb0ELb0ELb1ELb1ELb1ELb1EEEEEEEEEvNT_6ParamsE:
	.zero		3200


//--------------------- .nv.constant0._ZN7cutlass13device_kernelIN5flash11enable_sm90INS1_16FlashAttnFwdSm90INS1_25CollectiveMainloopFwdSm90ILi2EN4cute5tupleIJNS5_1CILi1EEES8_S8_EEENS6_IJNS7_ILi128EEENS7_ILi112EEENS7_ILi192EEEEEELi192ENS_6half_tEfNS_4arch4Sm90ELb1ELb0ELb0ELb1ELb0ELb1ELb0ELb1ELb1ELb0ELb0ELb0EEENS1_21CollectiveEpilogueFwdINS6_IJSA_SC_SB_EEES9_SE_SG_Li256ELb1ELb0ELb0ELb0EEENS1_36VarlenDynamicPersistentTileSchedulerILi128ELi112ELi256ELi32ELb0ELb0ELb1ELb1ELb1ELb1EEEEEEEEEvNT_6ParamsE --------------------------
	.section	.nv.constant0._ZN7cutlass13device_kernelIN5flash11enable_sm90INS1_16FlashAttnFwdSm90INS1_25CollectiveMainloopFwdSm90ILi2EN4cute5tupleIJNS5_1CILi1EEES8_S8_EEENS6_IJNS7_ILi128EEENS7_ILi112EEENS7_ILi192EEEEEELi192ENS_6half_tEfNS_4arch4Sm90ELb1ELb0ELb0ELb1ELb0ELb1ELb0ELb1ELb1ELb0ELb0ELb0EEENS1_21CollectiveEpilogueFwdINS6_IJSA_SC_SB_EEES9_SE_SG_Li256ELb1ELb0ELb0ELb0EEENS1_36VarlenDynamicPersistentTileSchedulerILi128ELi112ELi256ELi32ELb0ELb0ELb1ELb1ELb1ELb1EEEEEEEEEvNT_6ParamsE,"a",@progbits
	.sectionflags	@""
	.align	4
.nv.constant0._ZN7cutlass13device_kernelIN5flash11enable_sm90INS1_16FlashAttnFwdSm90INS1_25CollectiveMainloopFwdSm90ILi2EN4cute5tupleIJNS5_1CILi1EEES8_S8_EEENS6_IJNS7_ILi128EEENS7_ILi112EEENS7_ILi192EEEEEELi192ENS_6half_tEfNS_4arch4Sm90ELb1ELb0ELb0ELb1ELb0ELb1ELb0ELb1ELb1ELb0ELb0ELb0EEENS1_21CollectiveEpilogueFwdINS6_IJSA_SC_SB_EEES9_SE_SG_Li256ELb1ELb0ELb0ELb0EEENS1_36VarlenDynamicPersistentTileSchedulerILi128ELi112ELi256ELi32ELb0ELb0ELb1ELb1ELb1ELb1EEEEEEEEEvNT_6ParamsE:
	.zero		3200


//--------------------- .nv.constant0._ZN7cutlass13device_kernelIN5flash11enable_sm90INS1_16FlashAttnFwdSm90INS1_25CollectiveMainloopFwdSm90ILi2EN4cute5tupleIJNS5_1CILi1EEES8_S8_EEENS6_IJNS7_ILi128EEENS7_ILi176EEESA_EEELi128ENS_6half_tEfNS_4arch4Sm90ELb0ELb0ELb0ELb0ELb0ELb0ELb0ELb1ELb1ELb0ELb0ELb0EEENS1_21CollectiveEpilogueFwdINS6_IJSA_SA_SB_EEES9_SD_SF_Li256ELb0ELb0ELb0ELb0EEENS1_29StaticPersistentTileSchedulerILb0EEEEEEEEEvNT_6ParamsE --------------------------
	.section	.nv.constant0._ZN7cutlass13device_kernelIN5flash11enable_sm90INS1_16FlashAttnFwdSm90INS1_25CollectiveMainloopFwdSm90ILi2EN4cute5tupleIJNS5_1CILi1EEES8_S8_EEENS6_IJNS7_ILi128EEENS7_ILi176EEESA_EEELi128ENS_6half_tEfNS_4arch4Sm90ELb0ELb0ELb0ELb0ELb0ELb0ELb0ELb1ELb1ELb0ELb0ELb0EEENS1_21CollectiveEpilogueFwdINS6_IJSA_SA_SB_EEES9_SD_SF_Li256ELb0ELb0ELb0ELb0EEENS1_29StaticPersistentTileSchedulerILb0EEEEEEEEEvNT_6ParamsE,"a",@progbits
	.sectionflags	@""
	.align	4
.nv.constant0._ZN7cutlass13device_kernelIN5flash11enable_sm90INS1_16FlashAttnFwdSm90INS1_25CollectiveMainloopFwdSm90ILi2EN4cute5tupleIJNS5_1CILi1EEES8_S8_EEENS6_IJNS7_ILi128EEENS7_ILi176EEESA_EEELi128ENS_6half_tEfNS_4arch4Sm90ELb0ELb0ELb0ELb0ELb0ELb0ELb0ELb1ELb1ELb0ELb0ELb0EEENS1_21CollectiveEpilogueFwdINS6_IJSA_SA_SB_EEES9_SD_SF_Li256ELb0ELb0ELb0ELb0EEENS1_29StaticPersistentTileSchedulerILb0EEEEEEEEEvNT_6ParamsE:
	.zero		3584


//--------------------- .nv.constant0._ZN7cutlass13device_kernelIN5flash11enable_sm90INS1_16FlashAttnFwdSm90INS1_25CollectiveMainloopFwdSm90ILi2EN4cute5tupleIJNS5_1CILi2EEENS7_ILi1EEES9_EEENS6_IJNS7_ILi128EEENS7_ILi176EEESB_EEELi128ENS_6half_tEfNS_4arch4Sm90ELb0ELb0ELb0ELb0ELb0ELb0ELb0ELb1ELb1ELb0ELb0ELb0EEENS1_21CollectiveEpilogueFwdINS6_IJSB_SB_SC_EEESA_SE_SG_Li256ELb0ELb0ELb0ELb0EEENS1_29StaticPersistentTileSchedulerILb0EEEEEEEEEvNT_6ParamsE --------------------------
	.section	.nv.constant0._ZN7cutlass13device_kernelIN5flash11enable_sm90INS1_16FlashAttnFwdSm90INS1_25CollectiveMainloopFwdSm90ILi2EN4cute5tupleIJNS5_1CILi2EEENS7_ILi1EEES9_EEENS6_IJNS7_ILi128EEENS7_ILi176EEESB_EEELi128ENS_6half_tEfNS_4arch4Sm90ELb0ELb0ELb0ELb0ELb0ELb0ELb0ELb1ELb1ELb0ELb0ELb0EEENS1_21CollectiveEpilogueFwdINS6_IJSB_SB_SC_EEESA_SE_SG_Li256ELb0ELb0ELb0ELb0EEENS1_29StaticPersistentTileSchedulerILb0EEEEEEEEEvNT_6ParamsE,"a",@progbits
	.sectionflags	@""
	.align	4
.nv.constant0._ZN7cutlass13device_kernelIN5flash11enable_sm90INS1_16FlashAttnFwdSm90INS1_25CollectiveMainloopFwdSm90ILi2EN4cute5tupleIJNS5_1CILi2EEENS7_ILi1EEES9_EEENS6_IJNS7_ILi128EEENS7_ILi176EEESB_EEELi128ENS_6half_tEfNS_4arch4Sm90ELb0ELb0ELb0ELb0ELb0ELb0ELb0ELb1ELb1ELb0ELb0ELb0EEENS1_21CollectiveEpilogueFwdINS6_IJSB_SB_SC_EEESA_SE_SG_Li256ELb0ELb0ELb0ELb0EEENS1_29StaticPersistentTileSchedulerILb0EEEEEEEEEvNT_6ParamsE:
	.zero		3584


//--------------------- .nv.constant0._ZN7cutlass13device_kernelIN5flash11enable_sm90INS1_16FlashAttnFwdSm90INS1_25CollectiveMainloopFwdSm90ILi2EN4cute5tupleIJNS5_1CILi1EEES8_S8_EEENS6_IJNS7_ILi128EEENS7_ILi176EEESA_EEELi128ENS_6half_tEfNS_4arch4Sm90ELb0ELb0ELb0ELb1ELb0ELb0ELb0ELb1ELb1ELb0ELb0ELb0EEENS1_21CollectiveEpilogueFwdINS6_IJSA_SA_SB_EEES9_SD_SF_Li256ELb1ELb0ELb0ELb0EEENS1_36VarlenDynamicPersistentTileSchedulerILi128ELi176ELi256ELi32ELb0ELb0ELb1ELb0ELb1ELb1EEEEEEEEEvNT_6ParamsE --------------------------
	.section	.nv.constant0._ZN7cutlass13device_kernelIN5flash11enable_sm90INS1_16FlashAttnFwdSm90INS1_25CollectiveMainloopFwdSm90ILi2EN4cute5tupleIJNS5_1CILi1EEES8_S8_EEENS6_IJNS7_ILi128EEENS7_ILi176EEESA_EEELi128ENS_6half_tEfNS_4arch4Sm90ELb0ELb0ELb0ELb1ELb0ELb0ELb0ELb1ELb1ELb0ELb0ELb0EEENS1_21CollectiveEpilogueFwdINS6_IJSA_SA_SB_EEES9_SD_SF_Li256ELb1ELb0ELb0ELb0EEENS1_36VarlenDynamicPersistentTileSchedulerILi128ELi176ELi256ELi32ELb0ELb0ELb1ELb0ELb1ELb1EEEEEEEEEvNT_6ParamsE,"a",@progbits
	.sectionflags	@""
	.align	4
.nv.constant0._ZN7cutlass13device_kernelIN5flash11enable_sm90INS1_16FlashAttnFwdSm90INS1_25CollectiveMainloopFwdSm90ILi2EN4cute5tupleIJNS5_1CILi1EEES8_S8_EEENS6_IJNS7_ILi128EEENS7_ILi176EEESA_EEELi128ENS_6half_tEfNS_4arch4Sm90ELb0ELb0ELb0ELb1ELb0ELb0ELb0ELb1ELb1ELb0ELb0ELb0EEENS1_21CollectiveEpilogueFwdINS6_IJSA_SA_SB_EEES9_SD_SF_Li256ELb1ELb0ELb0ELb0EEENS1_36VarlenDynamicPersistentTileSchedulerILi128ELi176ELi256ELi32ELb0ELb0ELb1ELb0ELb1ELb1EEEEEEEEEvNT_6ParamsE:
	.zero		3200


//--------------------- .nv.constant0._ZN7cutlass13device_kernelIN5flash11enable_sm90INS1_16FlashAttnFwdSm90INS1_25CollectiveMainloopFwdSm90ILi2EN4cute5tupleIJNS5_1CILi1EEES8_S8_EEENS6_IJNS7_ILi128EEENS7_ILi176EEESA_EEELi128ENS_6half_tEfNS_4arch4Sm90ELb0ELb0ELb0ELb1ELb0ELb1ELb0ELb1ELb1ELb0ELb0ELb0EEENS1_21CollectiveEpilogueFwdINS6_IJSA_SA_SB_EEES9_SD_SF_Li256ELb1ELb0ELb0ELb0EEENS1_36VarlenDynamicPersistentTileSchedulerILi128ELi176ELi256ELi32ELb0ELb0ELb1ELb0ELb1ELb1EEEEEEEEEvNT_6ParamsE --------------------------
	.section	.nv.constant0._ZN7cutlass13device_kernelIN5flash11enable_sm90INS1_16FlashAttnFwdSm90INS1_25CollectiveMainloopFwdSm90ILi2EN4cute5tupleIJNS5_1CILi1EEES8_S8_EEENS6_IJNS7_ILi128EEENS7_ILi176EEESA_EEELi128ENS_6half_tEfNS_4arch4Sm90ELb0ELb0ELb0ELb1ELb0ELb1ELb0ELb1ELb1ELb0ELb0ELb0EEENS1_21CollectiveEpilogueFwdINS6_IJSA_SA_SB_EEES9_SD_SF_Li256ELb1ELb0ELb0ELb0EEENS1_36VarlenDynamicPersistentTileSchedulerILi128ELi176ELi256ELi32ELb0ELb0ELb1ELb0ELb1ELb1EEEEEEEEEvNT_6ParamsE,"a",@progbits
	.sectionflags	@""
	.align	4
.nv.constant0._ZN7cutlass13device_kernelIN5flash11enable_sm90INS1_16FlashAttnFwdSm90INS1_25CollectiveMainloopFwdSm90ILi2EN4cute5tupleIJNS5_1CILi1EEES8_S8_EEENS6_IJNS7_ILi128EEENS7_ILi176EEESA_EEELi128ENS_6half_tEfNS_4arch4Sm90ELb0ELb0ELb0ELb1ELb0ELb1ELb0ELb1ELb1ELb0ELb0ELb0EEENS1_21CollectiveEpilogueFwdINS6_IJSA_SA_SB_EEES9_SD_SF_Li256ELb1ELb0ELb0ELb0EEENS1_36VarlenDynamicPersistentTileSchedulerILi128ELi176ELi256ELi32ELb0ELb0ELb1ELb0ELb1ELb1EEEEEEEEEvNT_6ParamsE:
	.zero		3200


//--------------------- .nv.constant0._ZN7cutlass13device_kernelIN5flash11enable_sm90INS1_16FlashAttnFwdSm90INS1_25CollectiveMainloopFwdSm90ILi2EN4cute5tupleIJNS5_1CILi1EEES8_S8_EEENS6_IJNS7_ILi128EEESA_SA_EEELi128ENS_6half_tEfNS_4arch4Sm90ELb0ELb1ELb0ELb0ELb0ELb0ELb0ELb1ELb1ELb0ELb0ELb0EEENS1_21CollectiveEpilogueFwdISB_S9_SC_SE_Li256ELb0ELb0ELb0ELb0EEENS1_30DynamicPersistentTileSchedulerILi256ELi32ELb0ELb0ELb1EEEEEEEEEvNT_6ParamsE --------------------------
	.section	.nv.constant0._ZN7cutlass13device_kernelIN5flash11enable_sm90INS1_16FlashAttnFwdSm90INS1_25CollectiveMainloopFwdSm90ILi2EN4cute5tupleIJNS5_1CILi1EEES8_S8_EEENS6_IJNS7_ILi128EEESA_SA_EEELi128ENS_6half_tEfNS_4arch4Sm90ELb0ELb1ELb0ELb0ELb0ELb0ELb0ELb1ELb1ELb0ELb0ELb0EEENS1_21CollectiveEpilogueFwdISB_S9_SC_SE_Li256ELb0ELb0ELb0ELb0EEENS1_30DynamicPersistentTileSchedulerILi256ELi32ELb0ELb0ELb1EEEEEEEEEvNT_6ParamsE,"a",@progbits
	.sectionflags	@""
	.align	4
.nv.constant0._ZN7cutlass13device_kernelIN5flash11enable_sm90INS1_16FlashAttnFwdSm90INS1_25CollectiveMainloopFwdSm90ILi2EN4cute5tupleIJNS5_1CILi1EEES8_S8_EEENS6_IJNS7_ILi128EEESA_SA_EEELi128ENS_6half_tEfNS_4arch4Sm90ELb0ELb1ELb0ELb0ELb0ELb0ELb0ELb1ELb1ELb0ELb0ELb0EEENS1_21CollectiveEpilogueFwdISB_S9_SC_SE_Li256ELb0ELb0ELb0ELb0EEENS1_30DynamicPersistentTileSchedulerILi256ELi32ELb0ELb0ELb1EEEEEEEEEvNT_6ParamsE:
	.zero		3584


//--------------------- .nv.constant0._ZN7cutlass13device_kernelIN5flash11enable_sm90INS1_16FlashAttnFwdSm90INS1_25CollectiveMainloopFwdSm90ILi2EN4cute5tupleIJNS5_1CILi1EEES8_S8_EEENS6_IJNS7_ILi128EEESA_SA_EEELi128ENS_6half_tEfNS_4arch4Sm90ELb0ELb1ELb0ELb1ELb0ELb0ELb0ELb1ELb1ELb0ELb0ELb0EEENS1_21CollectiveEpilogueFwdISB_S9_SC_SE_Li256ELb1ELb0ELb0ELb0EEENS1_36VarlenDynamicPersistentTileSchedulerILi128ELi128ELi256ELi32ELb0ELb0ELb1ELb1ELb0ELb1EEEEEEEEEvNT_6ParamsE --------------------------
	.section	.nv.constant0._ZN7cutlass13device_kernelIN5flash11enable_sm90INS1_16FlashAttnFwdSm90INS1_25CollectiveMainloopFwdSm90ILi2EN4cute5tupleIJNS5_1CILi1EEES8_S8_EEENS6_IJNS7_ILi128EEESA_SA_EEELi128ENS_6half_tEfNS_4arch4Sm90ELb0ELb1ELb0ELb1ELb0ELb0ELb0ELb1ELb1ELb0ELb0ELb0EEENS1_21CollectiveEpilogueFwdISB_S9_SC_SE_Li256ELb1ELb0ELb0ELb0EEENS1_36VarlenDynamicPersistentTileSchedulerILi128ELi128ELi256ELi32ELb0ELb0ELb1ELb1ELb0ELb1EEEEEEEEEvNT_6ParamsE,"a",@progbits
	.sectionflags	@""
	.align	4
.nv.constant0._ZN7cutlass13device_kernelIN5flash11enable_sm90INS1_16FlashAttnFwdSm90INS1_25CollectiveMainloopFwdSm90ILi2EN4cute5tupleIJNS5_1CILi1EEES8_S8_EEENS6_IJNS7_ILi128EEESA_SA_EEELi128ENS_6half_tEfNS_4arch4Sm90ELb0ELb1ELb0ELb1ELb0ELb0ELb0ELb1ELb1ELb0ELb0ELb0EEENS1_21CollectiveEpilogueFwdISB_S9_SC_SE_Li256ELb1ELb0ELb0ELb0EEENS1_36VarlenDynamicPersistentTileSchedulerILi128ELi128ELi256ELi32ELb0ELb0ELb1ELb1ELb0ELb1EEEEEEEEEvNT_6ParamsE:
	.zero		3200


//--------------------- .nv.constant0._ZN7cutlass13device_kernelIN5flash11enable_sm90INS1_16FlashAttnFwdSm90INS1_25CollectiveMainloopFwdSm90ILi2EN4cute5tupleIJNS5_1CILi1EEES8_S8_EEENS6_IJNS7_ILi128EEESA_SA_EEELi128ENS_6half_tEfNS_4arch4Sm90ELb0ELb1ELb0ELb1ELb0ELb1ELb0ELb1ELb1ELb0ELb0ELb0EEENS1_21CollectiveEpilogueFwdISB_S9_SC_SE_Li256ELb1ELb0ELb0ELb0EEENS1_36VarlenDynamicPersistentTileSchedulerILi128ELi128ELi256ELi32ELb0ELb0ELb1ELb1ELb0ELb1EEEEEEEEEvNT_6ParamsE --------------------------
	.section	.nv.constant0._ZN7cutlass13device_kernelIN5flash11enable_sm90INS1_16FlashAttnFwdSm90INS1_25CollectiveMainloopFwdSm90ILi2EN4cute5tupleIJNS5_1CILi1EEES8_S8_EEENS6_IJNS7_ILi128EEESA_SA_EEELi128ENS_6half_tEfNS_4arch4Sm90ELb0ELb1ELb0ELb1ELb0ELb1ELb0ELb1ELb1ELb0ELb0ELb0EEENS1_21CollectiveEpilogueFwdISB_S9_SC_SE_Li256ELb1ELb0ELb0ELb0EEENS1_36VarlenDynamicPersistentTileSchedulerILi128ELi128ELi256ELi32ELb0ELb0ELb1ELb1ELb0ELb1EEEEEEEEEvNT_6ParamsE,"a",@progbits
	.sectionflags	@""
	.align	4
.nv.constant0._ZN7cutlass13device_kernelIN5flash11enable_sm90INS1_16FlashAttnFwdSm90INS1_25CollectiveMainloopFwdSm90ILi2EN4cute5tupleIJNS5_1CILi1EEES8_S8_EEENS6_IJNS7_ILi128EEESA_SA_EEELi128ENS_6half_tEfNS_4arch4Sm90ELb0ELb1ELb0ELb1ELb0ELb1ELb0ELb1ELb1ELb0ELb0ELb0EEENS1_21CollectiveEpilogueFwdISB_S9_SC_SE_Li256ELb1ELb0ELb0ELb0EEENS1_36VarlenDynamicPersistentTileSchedulerILi128ELi128ELi256ELi32ELb0ELb0ELb1ELb1ELb0ELb1EEEEEEEEEvNT_6ParamsE:
	.zero		3200


//--------------------- .nv.constant0._ZN7cutlass13device_kernelIN5flash11enable_sm90INS1_16FlashAttnFwdSm90INS1_25CollectiveMainloopFwdSm90ILi2EN4cute5tupleIJNS5_1CILi1EEES8_S8_EEENS6_IJNS7_ILi128EEESA_SA_EEELi128ENS_6half_tEfNS_4arch4Sm90ELb1ELb0ELb0ELb0ELb0ELb0ELb0ELb1ELb1ELb0ELb0ELb0EEENS1_21CollectiveEpilogueFwdISB_S9_SC_SE_Li256ELb0ELb0ELb0ELb0EEENS1_30DynamicPersistentTileSchedulerILi256ELi32ELb0ELb0ELb1EEEEEEEEEvNT_6ParamsE --------------------------
	.section	.nv.constant0._ZN7cutlass13device_kernelIN5flash11enable_sm90INS1_16FlashAttnFwdSm90INS1_25CollectiveMainloopFwdSm90ILi2EN4cute5tupleIJNS5_1CILi1EEES8_S8_EEENS6_IJNS7_ILi128EEESA_SA_EEELi128ENS_6half_tEfNS_4arch4Sm90ELb1ELb0ELb0ELb0ELb0ELb0ELb0ELb1ELb1ELb0ELb0ELb0EEENS1_21CollectiveEpilogueFwdISB_S9_SC_SE_Li256ELb0ELb0ELb0ELb0EEENS1_30DynamicPersistentTileSchedulerILi256ELi32ELb0ELb0ELb1EEEEEEEEEvNT_6ParamsE,"a",@progbits
	.sectionflags	@""
	.align	4
.nv.constant0._ZN7cutlass13device_kernelIN5flash11enable_sm90INS1_16FlashAttnFwdSm90INS1_25CollectiveMainloopFwdSm90ILi2EN4cute5tupleIJNS5_1CILi1EEES8_S8_EEENS6_IJNS7_ILi128EEESA_SA_EEELi128ENS_6half_tEfNS_4arch4Sm90ELb1ELb0ELb0ELb0ELb0ELb0ELb0ELb1ELb1ELb0ELb0ELb0EEENS1_21CollectiveEpilogueFwdISB_S9_SC_SE_Li256ELb0ELb0ELb0ELb0EEENS1_30DynamicPersistentTileSchedulerILi256ELi32ELb0ELb0ELb1EEEEEEEEEvNT_6ParamsE:
	.zero		3584


//--------------------- .nv.constant0._ZN7cutlass13device_kernelIN5flash11enable_sm90INS1_16FlashAttnFwdSm90INS1_25CollectiveMainloopFwdSm90ILi2EN4cute5tupleIJNS5_1CILi1EEES8_S8_EEENS6_IJNS7_ILi128EEESA_SA_EEELi128ENS_6half_tEfNS_4arch4Sm90ELb1ELb0ELb0ELb1ELb0ELb0ELb0ELb1ELb1ELb0ELb0ELb0EEENS1_21CollectiveEpilogueFwdISB_S9_SC_SE_Li256ELb1ELb0ELb0ELb0EEENS1_36VarlenDynamicPersistentTileSchedulerILi128ELi128ELi256ELi32ELb0ELb0ELb1ELb1ELb1ELb1EEEEEEEEEvNT_6ParamsE --------------------------
	.section	.nv.constant0._ZN7cutlass13device_kernelIN5flash11enable_sm90INS1_16FlashAttnFwdSm90INS1_25CollectiveMainloopFwdSm90ILi2EN4cute5tupleIJNS5_1CILi1EEES8_S8_EEENS6_IJNS7_ILi128EEESA_SA_EEELi128ENS_6half_tEfNS_4arch4Sm90ELb1ELb0ELb0ELb1ELb0ELb0ELb0ELb1ELb1ELb0ELb0ELb0EEENS1_21CollectiveEpilogueFwdISB_S9_SC_SE_Li256ELb1ELb0ELb0ELb0EEENS1_36VarlenDynamicPersistentTileSchedulerILi128ELi128ELi256ELi32ELb0ELb0ELb1ELb1ELb1ELb1EEEEEEEEEvNT_6ParamsE,"a",@progbits
	.sectionflags	@""
	.align	4
.nv.constant0._ZN7cutlass13device_kernelIN5flash11enable_sm90INS1_16FlashAttnFwdSm90INS1_25CollectiveMainloopFwdSm90ILi2EN4cute5tupleIJNS5_1CILi1EEES8_S8_EEENS6_IJNS7_ILi128EEESA_SA_EEELi128ENS_6half_tEfNS_4arch4Sm90ELb1ELb0ELb0ELb1ELb0ELb0ELb0ELb1ELb1ELb0ELb0ELb0EEENS1_21CollectiveEpilogueFwdISB_S9_SC_SE_Li256ELb1ELb0ELb0ELb0EEENS1_36VarlenDynamicPersistentTileSchedulerILi128ELi128ELi256ELi32ELb0ELb0ELb1ELb1ELb1ELb1EEEEEEEEEvNT_6ParamsE:
	.zero		3200


//--------------------- .nv.constant0._ZN7cutlass13device_kernelIN5flash11enable_sm90INS1_16FlashAttnFwdSm90INS1_25CollectiveMainloopFwdSm90ILi2EN4cute5tupleIJNS5_1CILi1EEES8_S8_EEENS6_IJNS7_ILi128EEESA_SA_EEELi128ENS_6half_tEfNS_4arch4Sm90ELb1ELb0ELb0ELb1ELb0ELb1ELb0ELb1ELb1ELb0ELb0ELb0EEENS1_21CollectiveEpilogueFwdISB_S9_SC_SE_Li256ELb1ELb0ELb0ELb0EEENS1_36VarlenDynamicPersistentTileSchedulerILi128ELi128ELi256ELi32ELb0ELb0ELb1ELb1ELb1ELb1EEEEEEEEEvNT_6ParamsE --------------------------
	.section	.nv.constant0._ZN7cutlass13device_kernelIN5flash11enable_sm90INS1_16FlashAttnFwdSm90INS1_25CollectiveMainloopFwdSm90ILi2EN4cute5tupleIJNS5_1CILi1EEES8_S8_EEENS6_IJNS7_ILi128EEESA_SA_EEELi128ENS_6half_tEfNS_4arch4Sm90ELb1ELb0ELb0ELb1ELb0ELb1ELb0ELb1ELb1ELb0ELb0ELb0EEENS1_21CollectiveEpilogueFwdISB_S9_SC_SE_Li256ELb1ELb0ELb0ELb0EEENS1_36VarlenDynamicPersistentTileSchedulerILi128ELi128ELi256ELi32ELb0ELb0ELb1ELb1ELb1ELb1EEEEEEEEEvNT_6ParamsE,"a",@progbits
	.sectionflags	@""
	.align	4
.nv.constant0._ZN7cutlass13device_kernelIN5flash11enable_sm90INS1_16FlashAttnFwdSm90INS1_25CollectiveMainloopFwdSm90ILi2EN4cute5tupleIJNS5_1CILi1EEES8_S8_EEENS6_IJNS7_ILi128EEESA_SA_EEELi128ENS_6half_tEfNS_4arch4Sm90ELb1ELb0ELb0ELb1ELb0ELb1ELb0ELb1ELb1ELb0ELb0ELb0EEENS1_21CollectiveEpilogueFwdISB_S9_SC_SE_Li256ELb1ELb0ELb0ELb0EEENS1_36VarlenDynamicPersistentTileSchedulerILi128ELi128ELi256ELi32ELb0ELb0ELb1ELb1ELb1ELb1EEEEEEEEEvNT_6ParamsE:
	.zero		3200


//--------------------- .nv.constant0._ZN7cutlass13device_kernelIN5flash11enable_sm90INS1_16FlashAttnFwdSm90INS1_25CollectiveMainloopFwdSm90ILi2EN4cute5tupleIJNS5_1CILi1EEES8_S8_EEENS6_IJNS7_ILi192EEENS7_ILi144EEENS7_ILi96EEEEEELi96ENS_6half_tEfNS_4arch4Sm90ELb0ELb0ELb0ELb0ELb0ELb0ELb0ELb0ELb1ELb0ELb0ELb0EEENS1_21CollectiveEpilogueFwdINS6_IJSA_SC_SB_EEES9_SE_SG_Li384ELb0ELb0ELb0ELb0EEENS1_29StaticPersistentTileSchedulerILb0EEEEEEEEEvNT_6ParamsE --------------------------
	.section	.nv.constant0._ZN7cutlass13device_kernelIN5flash11enable_sm90INS1_16FlashAttnFwdSm90INS1_25CollectiveMainloopFwdSm90ILi2EN4cute5tupleIJNS5_1CILi1EEES8_S8_EEENS6_IJNS7_ILi192EEENS7_ILi144EEENS7_ILi96EEEEEELi96ENS_6half_tEfNS_4arch4Sm90ELb0ELb0ELb0ELb0ELb0ELb0ELb0ELb0ELb1ELb0ELb0ELb0EEENS1_21CollectiveEpilogueFwdINS6_IJSA_SC_SB_EEES9_SE_SG_Li384ELb0ELb0ELb0ELb0EEENS1_29StaticPersistentTileSchedulerILb0EEEEEEEEEvNT_6ParamsE,"a",@progbits
	.sectionflags	@""
	.align	4
.nv.constant0._ZN7cutlass13device_kernelIN5flash11enable_sm90INS1_16FlashAttnFwdSm90INS1_25CollectiveMainloopFwdSm90ILi2EN4cute5tupleIJNS5_1CILi1EEES8_S8_EEENS6_IJNS7_ILi192EEENS7_ILi144EEENS7_ILi96EEEEEELi96ENS_6half_tEfNS_4arch4Sm90ELb0ELb0ELb0ELb0ELb0ELb0ELb0ELb0ELb1ELb0ELb0ELb0EEENS1_21CollectiveEpilogueFwdINS6_IJSA_SC_SB_EEES9_SE_SG_Li384ELb0ELb0ELb0ELb0EEENS1_29StaticPersistentTileSchedulerILb0EEEEEEEEEvNT_6ParamsE:
	.zero		3584


//--------------------- .nv.constant0._ZN7cutlass13device_kernelIN5flash11enable_sm90INS1_16FlashAttnFwdSm90INS1_25CollectiveMainloopFwdSm90ILi2EN4cute5tupleIJNS5_1CILi1EEES8_S8_EEENS6_IJNS7_ILi192EEENS7_ILi144EEENS7_ILi96EEEEEELi96ENS_6half_tEfNS_4arch4Sm90ELb0ELb0ELb0ELb1ELb0ELb0ELb0ELb0ELb1ELb0ELb0ELb0EEENS1_21CollectiveEpilogueFwdINS6_IJSA_SC_SB_EEES9_SE_SG_Li384ELb1ELb0ELb0ELb0EEENS1_36VarlenDynamicPersistentTileSchedulerILi192ELi144ELi384ELi32ELb0ELb0ELb1ELb0ELb1ELb1EEEEEEEEEvNT_6ParamsE --------------------------
	.section	.nv.constant0._ZN7cutlass13device_kernelIN5flash11enable_sm90INS1_16FlashAttnFwdSm90INS1_25CollectiveMainloopFwdSm90ILi2EN4cute5tupleIJNS5_1CILi1EEES8_S8_EEENS6_IJNS7_ILi192EEENS7_ILi144EEENS7_ILi96EEEEEELi96ENS_6half_tEfNS_4arch4Sm90ELb0ELb0ELb0ELb1ELb0ELb0ELb0ELb0ELb1ELb0ELb0ELb0EEENS1_21CollectiveEpilogueFwdINS6_IJSA_SC_SB_EEES9_SE_SG_Li384ELb1ELb0ELb0ELb0EEENS1_36VarlenDynamicPersistentTileSchedulerILi192ELi144ELi384ELi32ELb0ELb0ELb1ELb0ELb1ELb1EEEEEEEEEvNT_6ParamsE,"a",@progbits
	.sectionflags	@""
	.align	4
.nv.constant0._ZN7cutlass13device_kernelIN5flash11enable_sm90INS1_16FlashAttnFwdSm90INS1_25CollectiveMainloopFwdSm90ILi2EN4cute5tupleIJNS5_1CILi1EEES8_S8_EEENS6_IJNS7_ILi192EEENS7_ILi144EEENS7_ILi96EEEEEELi96ENS_6half_tEfNS_4arch4Sm90ELb0ELb0ELb0ELb1ELb0ELb0ELb0ELb0ELb1ELb0ELb0ELb0EEENS1_21CollectiveEpilogueFwdINS6_IJSA_SC_SB_EEES9_SE_SG_Li384ELb1ELb0ELb0ELb0EEENS1_36VarlenDynamicPersistentTileSchedulerILi192ELi144ELi384ELi32ELb0ELb0ELb1ELb0ELb1ELb1EEEEEEEEEvNT_6ParamsE:
	.zero		3200


//--------------------- .nv.constant0._ZN7cutlass13device_kernelIN5flash11enable_sm90INS1_16FlashAttnFwdSm90INS1_25CollectiveMainloopFwdSm90ILi2EN4cute5tupleIJNS5_1CILi1EEES8_S8_EEENS6_IJNS7_ILi192EEENS7_ILi144EEENS7_ILi96EEEEEELi96ENS_6half_tEfNS_4arch4Sm90ELb0ELb0ELb0ELb1ELb0ELb1ELb0ELb0ELb1ELb0ELb0ELb0EEENS1_21CollectiveEpilogueFwdINS6_IJSA_SC_SB_EEES9_SE_SG_Li384ELb1ELb0ELb0ELb0EEENS1_36VarlenDynamicPersistentTileSchedulerILi192ELi144ELi384ELi32ELb0ELb0ELb1ELb0ELb1ELb1EEEEEEEEEvNT_6ParamsE --------------------------
	.section	.nv.constant0._ZN7cutlass13device_kernelIN5flash11enable_sm90INS1_16FlashAttnFwdSm90INS1_25CollectiveMainloopFwdSm90ILi2EN4cute5tupleIJNS5_1CILi1EEES8_S8_EEENS6_IJNS7_ILi192EEENS7_ILi144EEENS7_ILi96EEEEEELi96ENS_6half_tEfNS_4arch4Sm90ELb0ELb0ELb0ELb1ELb0ELb1ELb0ELb0ELb1ELb0ELb0ELb0EEENS1_21CollectiveEpilogueFwdINS6_IJSA_SC_SB_EEES9_SE_SG_Li384ELb1ELb0ELb0ELb0EEENS1_36VarlenDynamicPersistentTileSchedulerILi192ELi144ELi384ELi32ELb0ELb0ELb1ELb0ELb1ELb1EEEEEEEEEvNT_6ParamsE,"a",@progbits
	.sectionflags	@""
	.align	4
.nv.constant0._ZN7cutlass13device_kernelIN5flash11enable_sm90INS1_16FlashAttnFwdSm90INS1_25CollectiveMainloopFwdSm90ILi2EN4cute5tupleIJNS5_1CILi1EEES8_S8_EEENS6_IJNS7_ILi192EEENS7_ILi144EEENS7_ILi96EEEEEELi96ENS_6half_tEfNS_4arch4Sm90ELb0ELb0ELb0ELb1ELb0ELb1ELb0ELb0ELb1ELb0ELb0ELb0EEENS1_21CollectiveEpilogueFwdINS6_IJSA_SC_SB_EEES9_SE_SG_Li384ELb1ELb0ELb0ELb0EEENS1_36VarlenDynamicPersistentTileSchedulerILi192ELi144ELi384ELi32ELb0ELb0ELb1ELb0ELb1ELb1EEEEEEEEEvNT_6ParamsE:
	.zero		3200


//--------------------- .nv.constant0._ZN7cutlass13device_kernelIN5flash11enable_sm90INS1_16FlashAttnFwdSm90INS1_25CollectiveMainloopFwdSm90ILi2EN4cute5tupleIJNS5_1CILi1EEES8_S8_EEENS6_IJNS7_ILi192EEENS7_ILi128EEENS7_ILi96EEEEEELi96ENS_6half_tEfNS_4arch4Sm90ELb0ELb1ELb0ELb0ELb0ELb0ELb0ELb0ELb1ELb0ELb0ELb0EEENS1_21CollectiveEpilogueFwdINS6_IJSA_SC_SB_EEES9_SE_SG_Li384ELb0ELb0ELb0ELb0EEENS1_30DynamicPersistentTileSchedulerILi384ELi32ELb0ELb0ELb1EEEEEEEEEvNT_6ParamsE --------------------------
	.section	.nv.constant0._ZN7cutlass13device_kernelIN5flash11enable_sm90INS1_16FlashAttnFwdSm90INS1_25CollectiveMainloopFwdSm90ILi2EN4cute5tupleIJNS5_1CILi1EEES8_S8_EEENS6_IJNS7_ILi192EEENS7_ILi128EEENS7_ILi96EEEEEELi96ENS_6half_tEfNS_4arch4Sm90ELb0ELb1ELb0ELb0ELb0ELb0ELb0ELb0ELb1ELb0ELb0ELb0EEENS1_21CollectiveEpilogueFwdINS6_IJSA_SC_SB_EEES9_SE_SG_Li384ELb0ELb0ELb0ELb0EEENS1_30DynamicPersistentTileSchedulerILi384ELi32ELb0ELb0ELb1EEEEEEEEEvNT_6ParamsE,"a",@progbits
	.sectionflags	@""
	.align	4
.nv.constant0._ZN7cutlass13device_kernelIN5flash11enable_sm90INS1_16FlashAttnFwdSm90INS1_25CollectiveMainloopFwdSm90ILi2EN4cute5tupleIJNS5_1CILi1EEES8_S8_EEENS6_IJNS7_ILi192EEENS7_ILi128EEENS7_ILi96EEEEEELi96ENS_6half_tEfNS_4arch4Sm90ELb0ELb1ELb0ELb0ELb0ELb0ELb0ELb0ELb1ELb0ELb0ELb0EEENS1_21CollectiveEpilogueFwdINS6_IJSA_SC_SB_EEES9_SE_SG_Li384ELb0ELb0ELb0ELb0EEENS1_30DynamicPersistentTileSchedulerILi384ELi32ELb0ELb0ELb1EEEEEEEEEvNT_6ParamsE:
	.zero		3584


//--------------------- .nv.constant0._ZN7cutlass13device_kernelIN5flash11enable_sm90INS1_16FlashAttnFwdSm90INS1_25CollectiveMainloopFwdSm90ILi2EN4cute5tupleIJNS5_1CILi1EEES8_S8_EEENS6_IJNS7_ILi192EEENS7_ILi128EEENS7_ILi96EEEEEELi96ENS_6half_tEfNS_4arch4Sm90ELb0ELb1ELb0ELb1ELb0ELb0ELb0ELb0ELb1ELb0ELb0ELb0EEENS1_21CollectiveEpilogueFwdINS6_IJSA_SC_SB_EEES9_SE_SG_Li384ELb1ELb0ELb0ELb0EEENS1_36VarlenDynamicPersistentTileSchedulerILi192ELi128ELi384ELi32ELb0ELb0ELb1ELb1ELb0ELb1EEEEEEEEEvNT_6ParamsE --------------------------
	.section	.nv.constant0._ZN7cutlass13device_kernelIN5flash11enable_sm90INS1_16FlashAttnFwdSm90INS1_25CollectiveMainloopFwdSm90ILi2EN4cute5tupleIJNS5_1CILi1EEES8_S8_EEENS6_IJNS7_ILi192EEENS7_ILi128EEENS7_ILi96EEEEEELi96ENS_6half_tEfNS_4arch4Sm90ELb0ELb1ELb0ELb1ELb0ELb0ELb0ELb0ELb1ELb0ELb0ELb0EEENS1_21CollectiveEpilogueFwdINS6_IJSA_SC_SB_EEES9_SE_SG_Li384ELb1ELb0ELb0ELb0EEENS1_36VarlenDynamicPersistentTileSchedulerILi192ELi128ELi384ELi32ELb0ELb0ELb1ELb1ELb0ELb1EEEEEEEEEvNT_6ParamsE,"a",@progbits
	.sectionflags	@""
	.align	4
.nv.constant0._ZN7cutlass13device_kernelIN5flash11enable_sm90INS1_16FlashAttnFwdSm90INS1_25CollectiveMainloopFwdSm90ILi2EN4cute5tupleIJNS5_1CILi1EEES8_S8_EEENS6_IJNS7_ILi192EEENS7_ILi128EEENS7_ILi96EEEEEELi96ENS_6half_tEfNS_4arch4Sm90ELb0ELb1ELb0ELb1ELb0ELb0ELb0ELb0ELb1ELb0ELb0ELb0EEENS1_21CollectiveEpilogueFwdINS6_IJSA_SC_SB_EEES9_SE_SG_Li384ELb1ELb0ELb0ELb0EEENS1_36VarlenDynamicPersistentTileSchedulerILi192ELi128ELi384ELi32ELb0ELb0ELb1ELb1ELb0ELb1EEEEEEEEEvNT_6ParamsE:
	.zero		3200


//--------------------- .nv.constant0._ZN7cutlass13device_kernelIN5flash11enable_sm90INS1_16FlashAttnFwdSm90INS1_25CollectiveMainloopFwdSm90ILi2EN4cute5tupleIJNS5_1CILi1EEES8_S8_EEENS6_IJNS7_ILi192EEENS7_ILi128EEENS7_ILi96EEEEEELi96ENS_6half_tEfNS_4arch4Sm90ELb0ELb1ELb0ELb1ELb0ELb1ELb0ELb0ELb1ELb0ELb0ELb0EEENS1_21CollectiveEpilogueFwdINS6_IJSA_SC_SB_EEES9_SE_SG_Li384ELb1ELb0ELb0ELb0EEENS1_36VarlenDynamicPersistentTileSchedulerILi192ELi128ELi384ELi32ELb0ELb0ELb1ELb1ELb0ELb1EEEEEEEEEvNT_6ParamsE --------------------------
	.section	.nv.constant0._ZN7cutlass13device_kernelIN5flash11enable_sm90INS1_16FlashAttnFwdSm90INS1_25CollectiveMainloopFwdSm90ILi2EN4cute5tupleIJNS5_1CILi1EEES8_S8_EEENS6_IJNS7_ILi192EEENS7_ILi128EEENS7_ILi96EEEEEELi96ENS_6half_tEfNS_4arch4Sm90ELb0ELb1ELb0ELb1ELb0ELb1ELb0ELb0ELb1ELb0ELb0ELb0EEENS1_21CollectiveEpilogueFwdINS6_IJSA_SC_SB_EEES9_SE_SG_Li384ELb1ELb0ELb0ELb0EEENS1_36VarlenDynamicPersistentTileSchedulerILi192ELi128ELi384ELi32ELb0ELb0ELb1ELb1ELb0ELb1EEEEEEEEEvNT_6ParamsE,"a",@progbits
	.sectionflags	@""
	.align	4
.nv.constant0._ZN7cutlass13device_kernelIN5flash11enable_sm90INS1_16FlashAttnFwdSm90INS1_25CollectiveMainloopFwdSm90ILi2EN4cute5tupleIJNS5_1CILi1EEES8_S8_EEENS6_IJNS7_ILi192EEENS7_ILi128EEENS7_ILi96EEEEEELi96ENS_6half_tEfNS_4arch4Sm90ELb0ELb1ELb0ELb1ELb0ELb1ELb0ELb0ELb1ELb0ELb0ELb0EEENS1_21CollectiveEpilogueFwdINS6_IJSA_SC_SB_EEES9_SE_SG_Li384ELb1ELb0ELb0ELb0EEENS1_36VarlenDynamicPersistentTileSchedulerILi192ELi128ELi384ELi32ELb0ELb0ELb1ELb1ELb0ELb1EEEEEEEEEvNT_6ParamsE:
	.zero		3200


//--------------------- .nv.constant0._ZN7cutlass13device_kernelIN5flash11enable_sm90INS1_16FlashAttnFwdSm90INS1_25CollectiveMainloopFwdSm90ILi2EN4cute5tupleIJNS5_1CILi1EEES8_S8_EEENS6_IJNS7_ILi192EEENS7_ILi144EEENS7_ILi96EEEEEELi96ENS_6half_tEfNS_4arch4Sm90ELb1ELb0ELb0ELb0ELb0ELb0ELb0ELb0ELb1ELb0ELb0ELb0EEENS1_21CollectiveEpilogueFwdINS6_IJSA_SC_SB_EEES9_SE_SG_Li384ELb0ELb0ELb0ELb0EEENS1_30DynamicPersistentTileSchedulerILi384ELi32ELb0ELb0ELb1EEEEEEEEEvNT_6ParamsE --------------------------
	.section	.nv.constant0._ZN7cutlass13device_kernelIN5flash11enable_sm90INS1_16FlashAttnFwdSm90INS1_25CollectiveMainloopFwdSm90ILi2EN4cute5tupleIJNS5_1CILi1EEES8_S8_EEENS6_IJNS7_ILi192EEENS7_ILi144EEENS7_ILi96EEEEEELi96ENS_6half_tEfNS_4arch4Sm90ELb1ELb0ELb0ELb0ELb0ELb0ELb0ELb0ELb1ELb0ELb0ELb0EEENS1_21CollectiveEpilogueFwdINS6_IJSA_SC_SB_EEES9_SE_SG_Li384ELb0ELb0ELb0ELb0EEENS1_30DynamicPersistentTileSchedulerILi384ELi32ELb0ELb0ELb1EEEEEEEEEvNT_6ParamsE,"a",@progbits
	.sectionflags	@""
	.align	4
.nv.constant0._ZN7cutlass13device_kernelIN5flash11enable_sm90INS1_16FlashAttnFwdSm90INS1_25CollectiveMainloopFwdSm90ILi2EN4cute5tupleIJNS5_1CILi1EEES8_S8_EEENS6_IJNS7_ILi192EEENS7_ILi144EEENS7_ILi96EEEEEELi96ENS_6half_tEfNS_4arch4Sm90ELb1ELb0ELb0ELb0ELb0ELb0ELb0ELb0ELb1ELb0ELb0ELb0EEENS1_21CollectiveEpilogueFwdINS6_IJSA_SC_SB_EEES9_SE_SG_Li384ELb0ELb0ELb0ELb0EEENS1_30DynamicPersistentTileSchedulerILi384ELi32ELb0ELb0ELb1EEEEEEEEEvNT_6ParamsE:
	.zero		3584


//--------------------- .nv.constant0._ZN7cutlass13device_kernelIN5flash11enable_sm90INS1_16FlashAttnFwdSm90INS1_25CollectiveMainloopFwdSm90ILi2EN4cute5tupleIJNS5_1CILi1EEES8_S8_EEENS6_IJNS7_ILi192EEENS7_ILi144EEENS7_ILi96EEEEEELi96ENS_6half_tEfNS_4arch4Sm90ELb1ELb0ELb0ELb1ELb0ELb0ELb0ELb0ELb1ELb0ELb0ELb0EEENS1_21CollectiveEpilogueFwdINS6_IJSA_SC_SB_EEES9_SE_SG_Li384ELb1ELb0ELb0ELb0EEENS1_36VarlenDynamicPersistentTileSchedulerILi192ELi144ELi384ELi32ELb0ELb0ELb1ELb1ELb1ELb1EEEEEEEEEvNT_6ParamsE --------------------------
	.section	.nv.constant0._ZN7cutlass13device_kernelIN5flash11enable_sm90INS1_16FlashAttnFwdSm90INS1_25CollectiveMainloopFwdSm90ILi2EN4cute5tupleIJNS5_1CILi1EEES8_S8_EEENS6_IJNS7_ILi192EEENS7_ILi144EEENS7_ILi96EEEEEELi96ENS_6half_tEfNS_4arch4Sm90ELb1ELb0ELb0ELb1ELb0ELb0ELb0ELb0ELb1ELb0ELb0ELb0EEENS1_21CollectiveEpilogueFwdINS6_IJSA_SC_SB_EEES9_SE_SG_Li384ELb1ELb0ELb0ELb0EEENS1_36VarlenDynamicPersistentTileSchedulerILi192ELi144ELi384ELi32ELb0ELb0ELb1ELb1ELb1ELb1EEEEEEEEEvNT_6ParamsE,"a",@progbits
	.sectionflags	@""
	.align	4
.nv.constant0._ZN7cutlass13device_kernelIN5flash11enable_sm90INS1_16FlashAttnFwdSm90INS1_25CollectiveMainloopFwdSm90ILi2EN4cute5tupleIJNS5_1CILi1EEES8_S8_EEENS6_IJNS7_ILi192EEENS7_ILi144EEENS7_ILi96EEEEEELi96ENS_6half_tEfNS_4arch4Sm90ELb1ELb0ELb0ELb1ELb0ELb0ELb0ELb0ELb1ELb0ELb0ELb0EEENS1_21CollectiveEpilogueFwdINS6_IJSA_SC_SB_EEES9_SE_SG_Li384ELb1ELb0ELb0ELb0EEENS1_36VarlenDynamicPersistentTileSchedulerILi192ELi144ELi384ELi32ELb0ELb0ELb1ELb1ELb1ELb1EEEEEEEEEvNT_6ParamsE:
	.zero		3200


//--------------------- .nv.constant0._ZN7cutlass13device_kernelIN5flash11enable_sm90INS1_16FlashAttnFwdSm90INS1_25CollectiveMainloopFwdSm90ILi2EN4cute5tupleIJNS5_1CILi1EEES8_S8_EEENS6_IJNS7_ILi192EEENS7_ILi144EEENS7_ILi96EEEEEELi96ENS_6half_tEfNS_4arch4Sm90ELb1ELb0ELb0ELb1ELb0ELb1ELb0ELb0ELb1ELb0ELb0ELb0EEENS1_21CollectiveEpilogueFwdINS6_IJSA_SC_SB_EEES9_SE_SG_Li384ELb1ELb0ELb0ELb0EEENS1_36VarlenDynamicPersistentTileSchedulerILi192ELi144ELi384ELi32ELb0ELb0ELb1ELb1ELb1ELb1EEEEEEEEEvNT_6ParamsE --------------------------
	.section	.nv.constant0._ZN7cutlass13device_kernelIN5flash11enable_sm90INS1_16FlashAttnFwdSm90INS1_25CollectiveMainloopFwdSm90ILi2EN4cute5tupleIJNS5_1CILi1EEES8_S8_EEENS6_IJNS7_ILi192EEENS7_ILi144EEENS7_ILi96EEEEEELi96ENS_6half_tEfNS_4arch4Sm90ELb1ELb0ELb0ELb1ELb0ELb1ELb0ELb0ELb1ELb0ELb0ELb0EEENS1_21CollectiveEpilogueFwdINS6_IJSA_SC_SB_EEES9_SE_SG_Li384ELb1ELb0ELb0ELb0EEENS1_36VarlenDynamicPersistentTileSchedulerILi192ELi144ELi384ELi32ELb0ELb0ELb1ELb1ELb1ELb1EEEEEEEEEvNT_6ParamsE,"a",@progbits
	.sectionflags	@""
	.align	4
.nv.constant0._ZN7cutlass13device_kernelIN5flash11enable_sm90INS1_16FlashAttnFwdSm90INS1_25CollectiveMainloopFwdSm90ILi2EN4cute5tupleIJNS5_1CILi1EEES8_S8_EEENS6_IJNS7_ILi192EEENS7_ILi144EEENS7_ILi96EEEEEELi96ENS_6half_tEfNS_4arch4Sm90ELb1ELb0ELb0ELb1ELb0ELb1ELb0ELb0ELb1ELb0ELb0ELb0EEENS1_21CollectiveEpilogueFwdINS6_IJSA_SC_SB_EEES9_SE_SG_Li384ELb1ELb0ELb0ELb0EEENS1_36VarlenDynamicPersistentTileSchedulerILi192ELi144ELi384ELi32ELb0ELb0ELb1ELb1ELb1ELb1EEEEEEEEEvNT_6ParamsE:
	.zero		3200


//--------------------- .nv.constant0._ZN7cutlass13device_kernelIN5flash11enable_sm90INS1_16FlashAttnFwdSm90INS1_25CollectiveMainloopFwdSm90ILi2EN4cute5tupleIJNS5_1CILi1EEES8_S8_EEENS6_IJNS7_ILi192EEESA_NS7_ILi64EEEEEELi64ENS_6half_tEfNS_4arch4Sm90ELb0ELb0ELb0ELb0ELb0ELb0ELb0ELb0ELb1ELb0ELb0ELb0EEENS1_21CollectiveEpilogueFwdINS6_IJSA_SB_SA_EEES9_SD_SF_Li384ELb0ELb0ELb0ELb0EEENS1_29StaticPersistentTileSchedulerILb0EEEEEEEEEvNT_6ParamsE --------------------------
	.section	.nv.constant0._ZN7cutlass13device_kernelIN5flash11enable_sm90INS1_16FlashAttnFwdSm90INS1_25CollectiveMainloopFwdSm90ILi2EN4cute5tupleIJNS5_1CILi1EEES8_S8_EEENS6_IJNS7_ILi192EEESA_NS7_ILi64EEEEEELi64ENS_6half_tEfNS_4arch4Sm90ELb0ELb0ELb0ELb0ELb0ELb0ELb0ELb0ELb1ELb0ELb0ELb0EEENS1_21CollectiveEpilogueFwdINS6_IJSA_SB_SA_EEES9_SD_SF_Li384ELb0ELb0ELb0ELb0EEENS1_29StaticPersistentTileSchedulerILb0EEEEEEEEEvNT_6ParamsE,"a",@progbits
	.sectionflags	@""
	.align	4
.nv.constant0._ZN7cutlass13device_kernelIN5flash11enable_sm90INS1_16FlashAttnFwdSm90INS1_25CollectiveMainloopFwdSm90ILi2EN4cute5tupleIJNS5_1CILi1EEES8_S8_EEENS6_IJNS7_ILi192EEESA_NS7_ILi64EEEEEELi64ENS_6half_tEfNS_4arch4Sm90ELb0ELb0ELb0ELb0ELb0ELb0ELb0ELb0ELb1ELb0ELb0ELb0EEENS1_21CollectiveEpilogueFwdINS6_IJSA_SB_SA_EEES9_SD_SF_Li384ELb0ELb0ELb0ELb0EEENS1_29StaticPersistentTileSchedulerILb0EEEEEEEEEvNT_6ParamsE:
	.zero		3584


//--------------------- .nv.constant0._ZN7cutlass13device_kernelIN5flash11enable_sm90INS1_16FlashAttnFwdSm90INS1_25CollectiveMainloopFwdSm90ILi2EN4cute5tupleIJNS5_1CILi1EEES8_S8_EEENS6_IJNS7_ILi192EEESA_NS7_ILi64EEEEEELi64ENS_6half_tEfNS_4arch4Sm90ELb0ELb0ELb0ELb1ELb0ELb0ELb0ELb0ELb1ELb0ELb0ELb0EEENS1_21CollectiveEpilogueFwdINS6_IJSA_SB_SA_EEES9_SD_SF_Li384ELb1ELb0ELb0ELb0EEENS1_36VarlenDynamicPersistentTileSchedulerILi192ELi192ELi384ELi32ELb0ELb0ELb1ELb0ELb1ELb1EEEEEEEEEvNT_6ParamsE --------------------------
	.section	.nv.constant0._ZN7cutlass13device_kernelIN5flash11enable_sm90INS1_16FlashAttnFwdSm90INS1_25CollectiveMainloopFwdSm90ILi2EN4cute5tupleIJNS5_1CILi1EEES8_S8_EEENS6_IJNS7_ILi192EEESA_NS7_ILi64EEEEEELi64ENS_6half_tEfNS_4arch4Sm90ELb0ELb0ELb0ELb1ELb0ELb0ELb0ELb0ELb1ELb0ELb0ELb0EEENS1_21CollectiveEpilogueFwdINS6_IJSA_SB_SA_EEES9_SD_SF_Li384ELb1ELb0ELb0ELb0EEENS1_36VarlenDynamicPersistentTileSchedulerILi192ELi192ELi384ELi32ELb0ELb0ELb1ELb0ELb1ELb1EEEEEEEEEvNT_6ParamsE,"a",@progbits
	.sectionflags	@""
	.align	4
.nv.constant0._ZN7cutlass13device_kernelIN5flash11enable_sm90INS1_16FlashAttnFwdSm90INS1_25CollectiveMainloopFwdSm90ILi2EN4cute5tupleIJNS5_1CILi1EEES8_S8_EEENS6_IJNS7_ILi192EEESA_NS7_ILi64EEEEEELi64ENS_6half_tEfNS_4arch4Sm90ELb0ELb0ELb0ELb1ELb0ELb0ELb0ELb0ELb1ELb0ELb0ELb0EEENS1_21CollectiveEpilogueFwdINS6_IJSA_SB_SA_EEES9_SD_SF_Li384ELb1ELb0ELb0ELb0EEENS1_36VarlenDynamicPersistentTileSchedulerILi192ELi192ELi384ELi32ELb0ELb0ELb1ELb0ELb1ELb1EEEEEEEEEvNT_6ParamsE:
	.zero		3200


//--------------------- .nv.constant0._ZN7cutlass13device_kernelIN5flash11enable_sm90INS1_16FlashAttnFwdSm90INS1_25CollectiveMainloopFwdSm90ILi2EN4cute5tupleIJNS5_1CILi1EEES8_S8_EEENS6_IJNS7_ILi192EEESA_NS7_ILi64EEEEEELi64ENS_6half_tEfNS_4arch4Sm90ELb0ELb0ELb0ELb1ELb0ELb1ELb0ELb0ELb1ELb0ELb0ELb0EEENS1_21CollectiveEpilogueFwdINS6_IJSA_SB_SA_EEES9_SD_SF_Li384ELb1ELb0ELb0ELb0EEENS1_36VarlenDynamicPersistentTileSchedulerILi192ELi192ELi384ELi32ELb0ELb0ELb1ELb0ELb1ELb1EEEEEEEEEvNT_6ParamsE --------------------------
	.section	.nv.constant0._ZN7cutlass13device_kernelIN5flash11enable_sm90INS1_16FlashAttnFwdSm90INS1_25CollectiveMainloopFwdSm90ILi2EN4cute5tupleIJNS5_1CILi1EEES8_S8_EEENS6_IJNS7_ILi192EEESA_NS7_ILi64EEEEEELi64ENS_6half_tEfNS_4arch4Sm90ELb0ELb0ELb0ELb1ELb0ELb1ELb0ELb0ELb1ELb0ELb0ELb0EEENS1_21CollectiveEpilogueFwdINS6_IJSA_SB_SA_EEES9_SD_SF_Li384ELb1ELb0ELb0ELb0EEENS1_36VarlenDynamicPersistentTileSchedulerILi192ELi192ELi384ELi32ELb0ELb0ELb1ELb0ELb1ELb1EEEEEEEEEvNT_6ParamsE,"a",@progbits
	.sectionflags	@""
	.align	4
.nv.constant0._ZN7cutlass13device_kernelIN5flash11enable_sm90INS1_16FlashAttnFwdSm90INS1_25CollectiveMainloopFwdSm90ILi2EN4cute5tupleIJNS5_1CILi1EEES8_S8_EEENS6_IJNS7_ILi192EEESA_NS7_ILi64EEEEEELi64ENS_6half_tEfNS_4arch4Sm90ELb0ELb0ELb0ELb1ELb0ELb1ELb0ELb0ELb1ELb0ELb0ELb0EEENS1_21CollectiveEpilogueFwdINS6_IJSA_SB_SA_EEES9_SD_SF_Li384ELb1ELb0ELb0ELb0EEENS1_36VarlenDynamicPersistentTileSchedulerILi192ELi192ELi384ELi32ELb0ELb0ELb1ELb0ELb1ELb1EEEEEEEEEvNT_6ParamsE:
	.zero		3200


//--------------------- .nv.constant0._ZN7cutlass13device_kernelIN5flash11enable_sm90INS1_16FlashAttnFwdSm90INS1_25CollectiveMainloopFwdSm90ILi2EN4cute5tupleIJNS5_1CILi1EEES8_S8_EEENS6_IJNS7_ILi192EEENS7_ILi128EEENS7_ILi64EEEEEELi64ENS_6half_tEfNS_4arch4Sm90ELb0ELb1ELb0ELb0ELb0ELb0ELb0ELb1ELb1ELb0ELb0ELb0EEENS1_21CollectiveEpilogueFwdINS6_IJSA_SC_SB_EEES9_SE_SG_Li384ELb0ELb0ELb0ELb0EEENS1_30DynamicPersistentTileSchedulerILi384ELi32ELb0ELb0ELb1EEEEEEEEEvNT_6ParamsE --------------------------
	.section	.nv.constant0._ZN7cutlass13device_kernelIN5flash11enable_sm90INS1_16FlashAttnFwdSm90INS1_25CollectiveMainloopFwdSm90ILi2EN4cute5tupleIJNS5_1CILi1EEES8_S8_EEENS6_IJNS7_ILi192EEENS7_ILi128EEENS7_ILi64EEEEEELi64ENS_6half_tEfNS_4arch4Sm90ELb0ELb1ELb0ELb0ELb0ELb0ELb0ELb1ELb1ELb0ELb0ELb0EEENS1_21CollectiveEpilogueFwdINS6_IJSA_SC_SB_EEES9_SE_SG_Li384ELb0ELb0ELb0ELb0EEENS1_30DynamicPersistentTileSchedulerILi384ELi32ELb0ELb0ELb1EEEEEEEEEvNT_6ParamsE,"a",@progbits
	.sectionflags	@""
	.align	4
.nv.constant0._ZN7cutlass13device_kernelIN5flash11enable_sm90INS1_16FlashAttnFwdSm90INS1_25CollectiveMainloopFwdSm90ILi2EN4cute5tupleIJNS5_1CILi1EEES8_S8_EEENS6_IJNS7_ILi192EEENS7_ILi128EEENS7_ILi64EEEEEELi64ENS_6half_tEfNS_4arch4Sm90ELb0ELb1ELb0ELb0ELb0ELb0ELb0ELb1ELb1ELb0ELb0ELb0EEENS1_21CollectiveEpilogueFwdINS6_IJSA_SC_SB_EEES9_SE_SG_Li384ELb0ELb0ELb0ELb0EEENS1_30DynamicPersistentTileSchedulerILi384ELi32ELb0ELb0ELb1EEEEEEEEEvNT_6ParamsE:
	.zero		3584


//--------------------- .nv.constant0._ZN7cutlass13device_kernelIN5flash11enable_sm90INS1_16FlashAttnFwdSm90INS1_25CollectiveMainloopFwdSm90ILi2EN4cute5tupleIJNS5_1CILi1EEES8_S8_EEENS6_IJNS7_ILi192EEENS7_ILi128EEENS7_ILi64EEEEEELi64ENS_6half_tEfNS_4arch4Sm90ELb0ELb1ELb0ELb1ELb0ELb0ELb0ELb1ELb1ELb0ELb0ELb0EEENS1_21CollectiveEpilogueFwdINS6_IJSA_SC_SB_EEES9_SE_SG_Li384ELb1ELb0ELb0ELb0EEENS1_36VarlenDynamicPersistentTileSchedulerILi192ELi128ELi384ELi32ELb0ELb0ELb1ELb1ELb0ELb1EEEEEEEEEvNT_6ParamsE --------------------------
	.section	.nv.constant0._ZN7cutlass13device_kernelIN5flash11enable_sm90INS1_16FlashAttnFwdSm90INS1_25CollectiveMainloopFwdSm90ILi2EN4cute5tupleIJNS5_1CILi1EEES8_S8_EEENS6_IJNS7_ILi192EEENS7_ILi128EEENS7_ILi64EEEEEELi64ENS_6half_tEfNS_4arch4Sm90ELb0ELb1ELb0ELb1ELb0ELb0ELb0ELb1ELb1ELb0ELb0ELb0EEENS1_21CollectiveEpilogueFwdINS6_IJSA_SC_SB_EEES9_SE_SG_Li384ELb1ELb0ELb0ELb0EEENS1_36VarlenDynamicPersistentTileSchedulerILi192ELi128ELi384ELi32ELb0ELb0ELb1ELb1ELb0ELb1EEEEEEEEEvNT_6ParamsE,"a",@progbits
	.sectionflags	@""
	.align	4
.nv.constant0._ZN7cutlass13device_kernelIN5flash11enable_sm90INS1_16FlashAttnFwdSm90INS1_25CollectiveMainloopFwdSm90ILi2EN4cute5tupleIJNS5_1CILi1EEES8_S8_EEENS6_IJNS7_ILi192EEENS7_ILi128EEENS7_ILi64EEEEEELi64ENS_6half_tEfNS_4arch4Sm90ELb0ELb1ELb0ELb1ELb0ELb0ELb0ELb1ELb1ELb0ELb0ELb0EEENS1_21CollectiveEpilogueFwdINS6_IJSA_SC_SB_EEES9_SE_SG_Li384ELb1ELb0ELb0ELb0EEENS1_36VarlenDynamicPersistentTileSchedulerILi192ELi128ELi384ELi32ELb0ELb0ELb1ELb1ELb0ELb1EEEEEEEEEvNT_6ParamsE:
	.zero		3200


//--------------------- .nv.constant0._ZN7cutlass13device_kernelIN5flash11enable_sm90INS1_16FlashAttnFwdSm90INS1_25CollectiveMainloopFwdSm90ILi2EN4cute5tupleIJNS5_1CILi1EEES8_S8_EEENS6_IJNS7_ILi192EEENS7_ILi128EEENS7_ILi64EEEEEELi64ENS_6half_tEfNS_4arch4Sm90ELb0ELb1ELb0ELb1ELb0ELb1ELb0ELb1ELb1ELb0ELb0ELb0EEENS1_21CollectiveEpilogueFwdINS6_IJSA_SC_SB_EEES9_SE_SG_Li384ELb1ELb0ELb0ELb0EEENS1_36VarlenDynamicPersistentTileSchedulerILi192ELi128ELi384ELi32ELb0ELb0ELb1ELb1ELb0ELb1EEEEEEEEEvNT_6ParamsE --------------------------
	.section	.nv.constant0._ZN7cutlass13device_kernelIN5flash11enable_sm90INS1_16FlashAttnFwdSm90INS1_25CollectiveMainloopFwdSm90ILi2EN4cute5tupleIJNS5_1CILi1EEES8_S8_EEENS6_IJNS7_ILi192EEENS7_ILi128EEENS7_ILi64EEEEEELi64ENS_6half_tEfNS_4arch4Sm90ELb0ELb1ELb0ELb1ELb0ELb1ELb0ELb1ELb1ELb0ELb0ELb0EEENS1_21CollectiveEpilogueFwdINS6_IJSA_SC_SB_EEES9_SE_SG_Li384ELb1ELb0ELb0ELb0EEENS1_36VarlenDynamicPersistentTileSchedulerILi192ELi128ELi384ELi32ELb0ELb0ELb1ELb1ELb0ELb1EEEEEEEEEvNT_6ParamsE,"a",@progbits
	.sectionflags	@""
	.align	4
.nv.constant0._ZN7cutlass13device_kernelIN5flash11enable_sm90INS1_16FlashAttnFwdSm90INS1_25CollectiveMainloopFwdSm90ILi2EN4cute5tupleIJNS5_1CILi1EEES8_S8_EEENS6_IJNS7_ILi192EEENS7_ILi128EEENS7_ILi64EEEEEELi64ENS_6half_tEfNS_4arch4Sm90ELb0ELb1ELb0ELb1ELb0ELb1ELb0ELb1ELb1ELb0ELb0ELb0EEENS1_21CollectiveEpilogueFwdINS6_IJSA_SC_SB_EEES9_SE_SG_Li384ELb1ELb0ELb0ELb0EEENS1_36VarlenDynamicPersistentTileSchedulerILi192ELi128ELi384ELi32ELb0ELb0ELb1ELb1ELb0ELb1EEEEEEEEEvNT_6ParamsE:
	.zero		3200


//--------------------- .nv.constant0._ZN7cutlass13device_kernelIN5flash11enable_sm90INS1_16FlashAttnFwdSm90INS1_25CollectiveMainloopFwdSm90ILi2EN4cute5tupleIJNS5_1CILi1EEES8_S8_EEENS6_IJNS7_ILi192EEENS7_ILi128EEENS7_ILi64EEEEEELi64ENS_6half_tEfNS_4arch4Sm90ELb1ELb0ELb0ELb0ELb0ELb0ELb0ELb1ELb1ELb0ELb0ELb0EEENS1_21CollectiveEpilogueFwdINS6_IJSA_SC_SB_EEES9_SE_SG_Li384ELb0ELb0ELb0ELb0EEENS1_30DynamicPersistentTileSchedulerILi384ELi32ELb0ELb0ELb1EEEEEEEEEvNT_6ParamsE --------------------------
	.section	.nv.constant0._ZN7cutlass13device_kernelIN5flash11enable_sm90INS1_16FlashAttnFwdSm90INS1_25CollectiveMainloopFwdSm90ILi2EN4cute5tupleIJNS5_1CILi1EEES8_S8_EEENS6_IJNS7_ILi192EEENS7_ILi128EEENS7_ILi64EEEEEELi64ENS_6half_tEfNS_4arch4Sm90ELb1ELb0ELb0ELb0ELb0ELb0ELb0ELb1ELb1ELb0ELb0ELb0EEENS1_21CollectiveEpilogueFwdINS6_IJSA_SC_SB_EEES9_SE_SG_Li384ELb0ELb0ELb0ELb0EEENS1_30DynamicPersistentTileSchedulerILi384ELi32ELb0ELb0ELb1EEEEEEEEEvNT_6ParamsE,"a",@progbits
	.sectionflags	@""
	.align	4
.nv.constant0._ZN7cutlass13device_kernelIN5flash11enable_sm90INS1_16FlashAttnFwdSm90INS1_25CollectiveMainloopFwdSm90ILi2EN4cute5tupleIJNS5_1CILi1EEES8_S8_EEENS6_IJNS7_ILi192EEENS7_ILi128EEENS7_ILi64EEEEEELi64ENS_6half_tEfNS_4arch4Sm90ELb1ELb0ELb0ELb0ELb0ELb0ELb0ELb1ELb1ELb0ELb0ELb0EEENS1_21CollectiveEpilogueFwdINS6_IJSA_SC_SB_EEES9_SE_SG_Li384ELb0ELb0ELb0ELb0EEENS1_30DynamicPersistentTileSchedulerILi384ELi32ELb0ELb0ELb1EEEEEEEEEvNT_6ParamsE:
	.zero		3584


//--------------------- .nv.constant0._ZN7cutlass13device_kernelIN5flash11enable_sm90INS1_16FlashAttnFwdSm90INS1_25CollectiveMainloopFwdSm90ILi2EN4cute5tupleIJNS5_1CILi1EEES8_S8_EEENS6_IJNS7_ILi192EEENS7_ILi128EEENS7_ILi64EEEEEELi64ENS_6half_tEfNS_4arch4Sm90ELb1ELb0ELb0ELb1ELb0ELb0ELb0ELb1ELb1ELb0ELb0ELb0EEENS1_21CollectiveEpilogueFwdINS6_IJSA_SC_SB_EEES9_SE_SG_Li384ELb1ELb0ELb0ELb0EEENS1_36VarlenDynamicPersistentTileSchedulerILi192ELi128ELi384ELi32ELb0ELb0ELb1ELb1ELb1ELb1EEEEEEEEEvNT_6ParamsE --------------------------
	.section	.nv.constant0._ZN7cutlass13device_kernelIN5flash11enable_sm90INS1_16FlashAttnFwdSm90INS1_25CollectiveMainloopFwdSm90ILi2EN4cute5tupleIJNS5_1CILi1EEES8_S8_EEENS6_IJNS7_ILi192EEENS7_ILi128EEENS7_ILi64EEEEEELi64ENS_6half_tEfNS_4arch4Sm90ELb1ELb0ELb0ELb1ELb0ELb0ELb0ELb1ELb1ELb0ELb0ELb0EEENS1_21CollectiveEpilogueFwdINS6_IJSA_SC_SB_EEES9_SE_SG_Li384ELb1ELb0ELb0ELb0EEENS1_36VarlenDynamicPersistentTileSchedulerILi192ELi128ELi384ELi32ELb0ELb0ELb1ELb1ELb1ELb1EEEEEEEEEvNT_6ParamsE,"a",@progbits
	.sectionflags	@""
	.align	4
.nv.constant0._ZN7cutlass13device_kernelIN5flash11enable_sm90INS1_16FlashAttnFwdSm90INS1_25CollectiveMainloopFwdSm90ILi2EN4cute5tupleIJNS5_1CILi1EEES8_S8_EEENS6_IJNS7_ILi192EEENS7_ILi128EEENS7_ILi64EEEEEELi64ENS_6half_tEfNS_4arch4Sm90ELb1ELb0ELb0ELb1ELb0ELb0ELb0ELb1ELb1ELb0ELb0ELb0EEENS1_21CollectiveEpilogueFwdINS6_IJSA_SC_SB_EEES9_SE_SG_Li384ELb1ELb0ELb0ELb0EEENS1_36VarlenDynamicPersistentTileSchedulerILi192ELi128ELi384ELi32ELb0ELb0ELb1ELb1ELb1ELb1EEEEEEEEEvNT_6ParamsE:
	.zero		3200


//--------------------- .nv.constant0._ZN7cutlass13device_kernelIN5flash11enable_sm90INS1_16FlashAttnFwdSm90INS1_25CollectiveMainloopFwdSm90ILi2EN4cute5tupleIJNS5_1CILi1EEES8_S8_EEENS6_IJNS7_ILi192EEENS7_ILi128EEENS7_ILi64EEEEEELi64ENS_6half_tEfNS_4arch4Sm90ELb1ELb0ELb0ELb1ELb0ELb1ELb0ELb1ELb1ELb0ELb0ELb0EEENS1_21CollectiveEpilogueFwdINS6_IJSA_SC_SB_EEES9_SE_SG_Li384ELb1ELb0ELb0ELb0EEENS1_36VarlenDynamicPersistentTileSchedulerILi192ELi128ELi384ELi32ELb0ELb0ELb1ELb1ELb1ELb1EEEEEEEEEvNT_6ParamsE --------------------------
	.section	.nv.constant0._ZN7cutlass13device_kernelIN5flash11enable_sm90INS1_16FlashAttnFwdSm90INS1_25CollectiveMainloopFwdSm90ILi2EN4cute5tupleIJNS5_1CILi1EEES8_S8_EEENS6_IJNS7_ILi192EEENS7_ILi128EEENS7_ILi64EEEEEELi64ENS_6half_tEfNS_4arch4Sm90ELb1ELb0ELb0ELb1ELb0ELb1ELb0ELb1ELb1ELb0ELb0ELb0EEENS1_21CollectiveEpilogueFwdINS6_IJSA_SC_SB_EEES9_SE_SG_Li384ELb1ELb0ELb0ELb0EEENS1_36VarlenDynamicPersistentTileSchedulerILi192ELi128ELi384ELi32ELb0ELb0ELb1ELb1ELb1ELb1EEEEEEEEEvNT_6ParamsE,"a",@progbits
	.sectionflags	@""
	.align	4
.nv.constant0._ZN7cutlass13device_kernelIN5flash11enable_sm90INS1_16FlashAttnFwdSm90INS1_25CollectiveMainloopFwdSm90ILi2EN4cute5tupleIJNS5_1CILi1EEES8_S8_EEENS6_IJNS7_ILi192EEENS7_ILi128EEENS7_ILi64EEEEEELi64ENS_6half_tEfNS_4arch4Sm90ELb1ELb0ELb0ELb1ELb0ELb1ELb0ELb1ELb1ELb0ELb0ELb0EEENS1_21CollectiveEpilogueFwdINS6_IJSA_SC_SB_EEES9_SE_SG_Li384ELb1ELb0ELb0ELb0EEENS1_36VarlenDynamicPersistentTileSchedulerILi192ELi128ELi384ELi32ELb0ELb0ELb1ELb1ELb1ELb1EEEEEEEEEvNT_6ParamsE:
	.zero		3200


//--------------------- SYMBOLS --------------------------

	.type		.nv.reservedSmem.offset0,@object
	.size		.nv.reservedSmem.offset0,0x4
	.type		__assertfail,@function
